	.target	sm_90a

	.elftype	@"ET_EXEC"


//--------------------- .note.nv.tkinfo           --------------------------
	.section	.note.nv.tkinfo,"",@"SHT_NOTE"
	.sectionflags	@"SHF_NOTE_NV_TKINFO"
	.tkinfo
        /*0018*/ 	.word	0x00000002
        /*0030*/ 	.string	""
        /*0030*/ 	.string	"ptxas"
        /*0030*/ 	.string	"Cuda compilation tools, release 13.0, V13.0.88"
        /*0030*/ 	.string	"Build cuda_13.0.r13.0/compiler.36424714_0"
        /*0030*/ 	.string	"-arch sm_90a -m 64 "



//--------------------- .note.nv.cuinfo           --------------------------
	.section	.note.nv.cuinfo,"",@"SHT_NOTE"
	.sectionflags	@"SHF_NOTE_NV_CUINFO"
        /*0018*/ 	.short	0x0002
        /*001a*/ 	.short	0x005a
        /*001c*/ 	.short	0x0082
	.zero		2


//--------------------- .nv.info                  --------------------------
	.section	.nv.info,"",@"SHT_CUDA_INFO"
	.align	4


	//----- nvinfo : EIATTR_REGCOUNT
	.align		4
        /*0000*/ 	.byte	0x04, 0x2f
        /*0002*/ 	.short	(.L_37 - .L_36)
	.align		4
.L_36:
        /*0004*/ 	.word	index@(_ZN7cutlass13device_kernelIN5flash11enable_sm90INS1_16FlashAttnFwdSm90INS1_25CollectiveMainloopFwdSm90ILi2EN4cute5tupleIJNS5_1CILi1EEES8_S8_EEENS6_IJNS7_ILi128EEENS7_ILi96EEENS7_ILi64EEEEEELi256ENS_6half_tEfNS_4arch4Sm90ELb1ELb0ELb0ELb1ELb0ELb1ELb1ELb1ELb0ELb1ELb0ELb0EEENS1_21CollectiveEpilogueFwdINS6_IJSA_NS7_ILi256EEESB_EEES9_SE_SG_Li256ELb1ELb1ELb0ELb0EEENS1_36VarlenDynamicPersistentTileSchedulerILi128ELi96ELi256ELi128ELb0ELb1ELb1ELb1ELb1ELb1EEEEEEEEEvNT_6ParamsE)
        /*0008*/ 	.word	0x000000a8


	//----- nvinfo : EIATTR_FRAME_SIZE
	.align		4
.L_37:
        /*000c*/ 	.byte	0x04, 0x11
        /*000e*/ 	.short	(.L_39 - .L_38)
	.align		4
.L_38:
        /*0010*/ 	.word	index@(_ZN7cutlass13device_kernelIN5flash11enable_sm90INS1_16FlashAttnFwdSm90INS1_25CollectiveMainloopFwdSm90ILi2EN4cute5tupleIJNS5_1CILi1EEES8_S8_EEENS6_IJNS7_ILi128EEENS7_ILi96EEENS7_ILi64EEEEEELi256ENS_6half_tEfNS_4arch4Sm90ELb1ELb0ELb0ELb1ELb0ELb1ELb1ELb1ELb0ELb1ELb0ELb0EEENS1_21CollectiveEpilogueFwdINS6_IJSA_NS7_ILi256EEESB_EEES9_SE_SG_Li256ELb1ELb1ELb0ELb0EEENS1_36VarlenDynamicPersistentTileSchedulerILi128ELi96ELi256ELi128ELb0ELb1ELb1ELb1ELb1ELb1EEEEEEEEEvNT_6ParamsE)
        /*0014*/ 	.word	0x000000b0


	//----- nvinfo : EIATTR_REGCOUNT
	.align		4
.L_39:
        /*0018*/ 	.byte	0x04, 0x2f
        /*001a*/ 	.short	(.L_41 - .L_40)
	.align		4
.L_40:
        /*001c*/ 	.word	index@(_ZN7cutlass13device_kernelIN5flash11enable_sm90INS1_16FlashAttnFwdSm90INS1_25CollectiveMainloopFwdSm90ILi2EN4cute5tupleIJNS5_1CILi1EEES8_S8_EEENS6_IJNS7_ILi128EEENS7_ILi96EEENS7_ILi64EEEEEELi256ENS_6half_tEfNS_4arch4Sm90ELb1ELb0ELb0ELb1ELb0ELb0ELb1ELb1ELb0ELb1ELb0ELb0EEENS1_21CollectiveEpilogueFwdINS6_IJSA_NS7_ILi256EEESB_EEES9_SE_SG_Li256ELb1ELb1ELb0ELb0EEENS1_36VarlenDynamicPersistentTileSchedulerILi128ELi96ELi256ELi128ELb0ELb1ELb1ELb1ELb1ELb1EEEEEEEEEvNT_6ParamsE)
        /*0020*/ 	.word	0x000000a8


	//----- nvinfo : EIATTR_FRAME_SIZE
	.align		4
.L_41:
        /*0024*/ 	.byte	0x04, 0x11
        /*0026*/ 	.short	(.L_43 - .L_42)
	.align		4
.L_42:
        /*0028*/ 	.word	index@(_ZN7cutlass13device_kernelIN5flash11enable_sm90INS1_16FlashAttnFwdSm90INS1_25CollectiveMainloopFwdSm90ILi2EN4cute5tupleIJNS5_1CILi1EEES8_S8_EEENS6_IJNS7_ILi128EEENS7_ILi96EEENS7_ILi64EEEEEELi256ENS_6half_tEfNS_4arch4Sm90ELb1ELb0ELb0ELb1ELb0ELb0ELb1ELb1ELb0ELb1ELb0ELb0EEENS1_21CollectiveEpilogueFwdINS6_IJSA_NS7_ILi256EEESB_EEES9_SE_SG_Li256ELb1ELb1ELb0ELb0EEENS1_36VarlenDynamicPersistentTileSchedulerILi128ELi96ELi256ELi128ELb0ELb1ELb1ELb1ELb1ELb1EEEEEEEEEvNT_6ParamsE)
        /*002c*/ 	.word	0x00000070


	//----- nvinfo : EIATTR_REGCOUNT
	.align		4
.L_43:
        /*0030*/ 	.byte	0x04, 0x2f
        /*0032*/ 	.short	(.L_45 - .L_44)
	.align		4
.L_44:
        /*0034*/ 	.word	index@(_ZN7cutlass13device_kernelIN5flash11enable_sm90INS1_16FlashAttnFwdSm90INS1_25CollectiveMainloopFwdSm90ILi2EN4cute5tupleIJNS5_1CILi1EEES8_S8_EEENS6_IJNS7_ILi128EEENS7_ILi96EEENS7_ILi64EEEEEELi256ENS_6half_tEfNS_4arch4Sm90ELb1ELb0ELb0ELb1ELb0ELb1ELb0ELb1ELb0ELb1ELb0ELb0EEENS1_21CollectiveEpilogueFwdINS6_IJSA_NS7_ILi256EEESB_EEES9_SE_SG_Li256ELb1ELb1ELb0ELb0EEENS1_36VarlenDynamicPersistentTileSchedulerILi128ELi96ELi256ELi128ELb0ELb1ELb1ELb1ELb1ELb1EEEEEEEEEvNT_6ParamsE)
        /*0038*/ 	.word	0x000000a8


	//----- nvinfo : EIATTR_FRAME_SIZE
	.align		4
.L_45:
        /*003c*/ 	.byte	0x04, 0x11
        /*003e*/ 	.short	(.L_47 - .L_46)
	.align		4
.L_46:
        /*0040*/ 	.word	index@(_ZN7cutlass13device_kernelIN5flash11enable_sm90INS1_16FlashAttnFwdSm90INS1_25CollectiveMainloopFwdSm90ILi2EN4cute5tupleIJNS5_1CILi1EEES8_S8_EEENS6_IJNS7_ILi128EEENS7_ILi96EEENS7_ILi64EEEEEELi256ENS_6half_tEfNS_4arch4Sm90ELb1ELb0ELb0ELb1ELb0ELb1ELb0ELb1ELb0ELb1ELb0ELb0EEENS1_21CollectiveEpilogueFwdINS6_IJSA_NS7_ILi256EEESB_EEES9_SE_SG_Li256ELb1ELb1ELb0ELb0EEENS1_36VarlenDynamicPersistentTileSchedulerILi128ELi96ELi256ELi128ELb0ELb1ELb1ELb1ELb1ELb1EEEEEEEEEvNT_6ParamsE)
        /*0044*/ 	.word	0x00000060


	//----- nvinfo : EIATTR_REGCOUNT
	.align		4
.L_47:
        /*0048*/ 	.byte	0x04, 0x2f
        /*004a*/ 	.short	(.L_49 - .L_48)
	.align		4
.L_48:
        /*004c*/ 	.word	index@(_ZN7cutlass13device_kernelIN5flash11enable_sm90INS1_16FlashAttnFwdSm90INS1_25CollectiveMainloopFwdSm90ILi2EN4cute5tupleIJNS5_1CILi1EEES8_S8_EEENS6_IJNS7_ILi128EEENS7_ILi96EEENS7_ILi64EEEEEELi256ENS_6half_tEfNS_4arch4Sm90ELb1ELb0ELb0ELb1ELb0ELb0ELb0ELb1ELb0ELb1ELb0ELb0EEENS1_21CollectiveEpilogueFwdINS6_IJSA_NS7_ILi256EEESB_EEES9_SE_SG_Li256ELb1ELb1ELb0ELb0EEENS1_36VarlenDynamicPersistentTileSchedulerILi128ELi96ELi256ELi128ELb0ELb1ELb1ELb1ELb1ELb1EEEEEEEEEvNT_6ParamsE)
        /*0050*/ 	.word	0x000000a8


	//----- nvinfo : EIATTR_FRAME_SIZE
	.align		4
.L_49:
        /*0054*/ 	.byte	0x04, 0x11
        /*0056*/ 	.short	(.L_51 - .L_50)
	.align		4
.L_50:
        /*0058*/ 	.word	index@(_ZN7cutlass13device_kernelIN5flash11enable_sm90INS1_16FlashAttnFwdSm90INS1_25CollectiveMainloopFwdSm90ILi2EN4cute5tupleIJNS5_1CILi1EEES8_S8_EEENS6_IJNS7_ILi128EEENS7_ILi96EEENS7_ILi64EEEEEELi256ENS_6half_tEfNS_4arch4Sm90ELb1ELb0ELb0ELb1ELb0ELb0ELb0ELb1ELb0ELb1ELb0ELb0EEENS1_21CollectiveEpilogueFwdINS6_IJSA_NS7_ILi256EEESB_EEES9_SE_SG_Li256ELb1ELb1ELb0ELb0EEENS1_36VarlenDynamicPersistentTileSchedulerILi128ELi96ELi256ELi128ELb0ELb1ELb1ELb1ELb1ELb1EEEEEEEEEvNT_6ParamsE)
        /*005c*/ 	.word	0x00000058


	//----- nvinfo : EIATTR_REGCOUNT
	.align		4
.L_51:
        /*0060*/ 	.byte	0x04, 0x2f
        /*0062*/ 	.short	(.L_53 - .L_52)
	.align		4
.L_52:
        /*0064*/ 	.word	index@(_ZN7cutlass13device_kernelIN5flash11enable_sm90INS1_16FlashAttnFwdSm90INS1_25CollectiveMainloopFwdSm90ILi2EN4cute5tupleIJNS5_1CILi1EEES8_S8_EEENS6_IJNS7_ILi128EEENS7_ILi96EEENS7_ILi64EEEEEELi256ENS_6half_tEfNS_4arch4Sm90ELb1ELb0ELb0ELb0ELb0ELb0ELb1ELb1ELb0ELb1ELb0ELb0EEENS1_21CollectiveEpilogueFwdINS6_IJSA_NS7_ILi256EEESB_EEES9_SE_SG_Li256ELb0ELb1ELb0ELb0EEENS1_30DynamicPersistentTileSchedulerILi256ELi128ELb0ELb1ELb1EEEEEEEEEvNT_6ParamsE)
        /*0068*/ 	.word	0x000000a8


	//----- nvinfo : EIATTR_FRAME_SIZE
	.align		4
.L_53:
        /*006c*/ 	.byte	0x04, 0x11
        /*006e*/ 	.short	(.L_55 - .L_54)
	.align		4
.L_54:
        /*0070*/ 	.word	index@(_ZN7cutlass13device_kernelIN5flash11enable_sm90INS1_16FlashAttnFwdSm90INS1_25CollectiveMainloopFwdSm90ILi2EN4cute5tupleIJNS5_1CILi1EEES8_S8_EEENS6_IJNS7_ILi128EEENS7_ILi96EEENS7_ILi64EEEEEELi256ENS_6half_tEfNS_4arch4Sm90ELb1ELb0ELb0ELb0ELb0ELb0ELb1ELb1ELb0ELb1ELb0ELb0EEENS1_21CollectiveEpilogueFwdINS6_IJSA_NS7_ILi256EEESB_EEES9_SE_SG_Li256ELb0ELb1ELb0ELb0EEENS1_30DynamicPersistentTileSchedulerILi256ELi128ELb0ELb1ELb1EEEEEEEEEvNT_6ParamsE)
        /*0074*/ 	.word	0x00000050


	//----- nvinfo : EIATTR_REGCOUNT
	.align		4
.L_55:
        /*0078*/ 	.byte	0x04, 0x2f
        /*007a*/ 	.short	(.L_57 - .L_56)
	.align		4
.L_56:
        /*007c*/ 	.word	index@(_ZN7cutlass13device_kernelIN5flash11enable_sm90INS1_16FlashAttnFwdSm90INS1_25CollectiveMainloopFwdSm90ILi2EN4cute5tupleIJNS5_1CILi1EEES8_S8_EEENS6_IJNS7_ILi128EEENS7_ILi96EEENS7_ILi64EEEEEELi256ENS_6half_tEfNS_4arch4Sm90ELb1ELb0ELb0ELb0ELb0ELb0ELb0ELb1ELb0ELb1ELb0ELb0EEENS1_21CollectiveEpilogueFwdINS6_IJSA_NS7_ILi256EEESB_EEES9_SE_SG_Li256ELb0ELb1ELb0ELb0EEENS1_30DynamicPersistentTileSchedulerILi256ELi128ELb0ELb1ELb1EEEEEEEEEvNT_6ParamsE)
        /*0080*/ 	.word	0x000000a8


	//----- nvinfo : EIATTR_FRAME_SIZE
	.align		4
.L_57:
        /*0084*/ 	.byte	0x04, 0x11
        /*0086*/ 	.short	(.L_59 - .L_58)
	.align		4
.L_58:
        /*0088*/ 	.word	index@(_ZN7cutlass13device_kernelIN5flash11enable_sm90INS1_16FlashAttnFwdSm90INS1_25CollectiveMainloopFwdSm90ILi2EN4cute5tupleIJNS5_1CILi1EEES8_S8_EEENS6_IJNS7_ILi128EEENS7_ILi96EEENS7_ILi64EEEEEELi256ENS_6half_tEfNS_4arch4Sm90ELb1ELb0ELb0ELb0ELb0ELb0ELb0ELb1ELb0ELb1ELb0ELb0EEENS1_21CollectiveEpilogueFwdINS6_IJSA_NS7_ILi256EEESB_EEES9_SE_SG_Li256ELb0ELb1ELb0ELb0EEENS1_30DynamicPersistentTileSchedulerILi256ELi128ELb0ELb1ELb1EEEEEEEEEvNT_6ParamsE)
        /*008c*/ 	.word	0x00000028


	//----- nvinfo : EIATTR_REGCOUNT
	.align		4
.L_59:
        /*0090*/ 	.byte	0x04, 0x2f
        /*0092*/ 	.short	(.L_61 - .L_60)
	.align		4
.L_60:
        /*0094*/ 	.word	index@(_ZN7cutlass13device_kernelIN5flash11enable_sm90INS1_16FlashAttnFwdSm90INS1_25CollectiveMainloopFwdSm90ILi2EN4cute5tupleIJNS5_1CILi1EEES8_S8_EEENS6_IJNS7_ILi128EEENS7_ILi96EEENS7_ILi64EEEEEELi256ENS_6half_tEfNS_4arch4Sm90ELb0ELb1ELb0ELb1ELb0ELb1ELb1ELb1ELb0ELb1ELb0ELb0EEENS1_21CollectiveEpilogueFwdINS6_IJSA_NS7_ILi256EEESB_EEES9_SE_SG_Li256ELb1ELb1ELb0ELb0EEENS1_36VarlenDynamicPersistentTileSchedulerILi128ELi96ELi256ELi128ELb0ELb1ELb1ELb1ELb0ELb1EEEEEEEEEvNT_6ParamsE)
        /*0098*/ 	.word	0x000000a8


	//----- nvinfo : EIATTR_FRAME_SIZE
	.align		4
.L_61:
        /*009c*/ 	.byte	0x04, 0x11
        /*009e*/ 	.short	(.L_63 - .L_62)
	.align		4
.L_62:
        /*00a0*/ 	.word	index@($_ZN7cutlass13device_kernelIN5flash11enable_sm90INS1_16FlashAttnFwdSm90INS1_25CollectiveMainloopFwdSm90ILi2EN4cute5tupleIJNS5_1CILi1EEES8_S8_EEENS6_IJNS7_ILi128EEENS7_ILi96EEENS7_ILi64EEEEEELi256ENS_6half_tEfNS_4arch4Sm90ELb0ELb1ELb0ELb1ELb0ELb1ELb1ELb1ELb0ELb1ELb0ELb0EEENS1_21CollectiveEpilogueFwdINS6_IJSA_NS7_ILi256EEESB_EEES9_SE_SG_Li256ELb1ELb1ELb0ELb0EEENS1_36VarlenDynamicPersistentTileSchedulerILi128ELi96ELi256ELi128ELb0ELb1ELb1ELb1ELb0ELb1EEEEEEEEEvNT_6ParamsE$_ZZN5flash25CollectiveMainloopFwdSm90ILi2EN4cute5tupleIJNS1_1CILi1EEES4_S4_EEENS2_IJNS3_ILi128EEENS3_ILi96EEENS3_ILi64EEEEEELi256EN7cutlass6half_tEfNSA_4arch4Sm90ELb0ELb1ELb0ELb1ELb0ELb1ELb1ELb1ELb0ELb1ELb0ELb0EE3mmaINS_16FlashAttnFwdSm90ISE_NS_21CollectiveEpilogueFwdINS2_IJS6_NS3_ILi256EEES7_EEES5_SB_SD_Li256ELb1ELb1ELb0ELb0EEENS_36VarlenDynamicPersistentTileSchedulerILi128ELi96ELi256ELi128ELb0ELb1ELb1ELb1ELb0ELb1EEEE13SharedStorageENS1_6TensorINS1_11ArrayEngineIfLm128EEENS1_6LayoutINS2_IJNS2_IJNS3_ILi2EEEST_NS3_ILi32EEEEEES4_S4_EEENS2_IJNS2_IJS4_ST_NS3_ILi4EEEEEENS3_ILi0EEESZ_EEEEEEENS_7SoftmaxILi2ELi0EEEEEbRKNSE_6ParamsENSA_25PipelineTmaAsyncNoClusterILi2ENSA_16PipelineTmaAsyncILi2EEEEES1B_RNSA_13PipelineStateILj2EEERT0_RT1_iRiRKNS_16SeqlenInfoQKNewKILb1ELb1EEENS2_IJiiiiEEERT_ENKUliT_T0_T1_E_clIZSF_ISO_S12_S14_EbS17_S1B_S1B_S1E_S1G_S1I_iS1J_S1N_S1O_S1Q_EUlRS1R_iE0_NS3_ILb1EEES1Y_EEDaiS1R_S1S_S1T_)
        /*00a4*/ 	.word	0x000004e0


	//----- nvinfo : EIATTR_FRAME_SIZE
	.align		4
.L_63:
        /*00a8*/ 	.byte	0x04, 0x11
        /*00aa*/ 	.short	(.L_65 - .L_64)
	.align		4
.L_64:
        /*00ac*/ 	.word	index@(_ZN7cutlass13device_kernelIN5flash11enable_sm90INS1_16FlashAttnFwdSm90INS1_25CollectiveMainloopFwdSm90ILi2EN4cute5tupleIJNS5_1CILi1EEES8_S8_EEENS6_IJNS7_ILi128EEENS7_ILi96EEENS7_ILi64EEEEEELi256ENS_6half_tEfNS_4arch4Sm90ELb0ELb1ELb0ELb1ELb0ELb1ELb1ELb1ELb0ELb1ELb0ELb0EEENS1_21CollectiveEpilogueFwdINS6_IJSA_NS7_ILi256EEESB_EEES9_SE_SG_Li256ELb1ELb1ELb0ELb0EEENS1_36VarlenDynamicPersistentTileSchedulerILi128ELi96ELi256ELi128ELb0ELb1ELb1ELb1ELb0ELb1EEEEEEEEEvNT_6ParamsE)
        /*00b0*/ 	.word	0x000004e0


	//----- nvinfo : EIATTR_REGCOUNT
	.align		4
.L_65:
        /*00b4*/ 	.byte	0x04, 0x2f
        /*00b6*/ 	.short	(.L_67 - .L_66)
	.align		4
.L_66:
        /*00b8*/ 	.word	index@(_ZN7cutlass13device_kernelIN5flash11enable_sm90INS1_16FlashAttnFwdSm90INS1_25CollectiveMainloopFwdSm90ILi2EN4cute5tupleIJNS5_1CILi1EEES8_S8_EEENS6_IJNS7_ILi128EEENS7_ILi96EEENS7_ILi64EEEEEELi256ENS_6half_tEfNS_4arch4Sm90ELb0ELb1ELb0ELb1ELb0ELb0ELb1ELb1ELb0ELb1ELb0ELb0EEENS1_21CollectiveEpilogueFwdINS6_IJSA_NS7_ILi256EEESB_EEES9_SE_SG_Li256ELb1ELb1ELb0ELb0EEENS1_36VarlenDynamicPersistentTileSchedulerILi128ELi96ELi256ELi128ELb0ELb1ELb1ELb1ELb0ELb1EEEEEEEEEvNT_6ParamsE)
        /*00bc*/ 	.word	0x000000a8


	//----- nvinfo : EIATTR_FRAME_SIZE
	.align		4
.L_67:
        /*00c0*/ 	.byte	0x04, 0x11
        /*00c2*/ 	.short	(.L_69 - .L_68)
	.align		4
.L_68:
        /*00c4*/ 	.word	index@($_ZN7cutlass13device_kernelIN5flash11enable_sm90INS1_16FlashAttnFwdSm90INS1_25CollectiveMainloopFwdSm90ILi2EN4cute5tupleIJNS5_1CILi1EEES8_S8_EEENS6_IJNS7_ILi128EEENS7_ILi96EEENS7_ILi64EEEEEELi256ENS_6half_tEfNS_4arch4Sm90ELb0ELb1ELb0ELb1ELb0ELb0ELb1ELb1ELb0ELb1ELb0ELb0EEENS1_21CollectiveEpilogueFwdINS6_IJSA_NS7_ILi256EEESB_EEES9_SE_SG_Li256ELb1ELb1ELb0ELb0EEENS1_36VarlenDynamicPersistentTileSchedulerILi128ELi96ELi256ELi128ELb0ELb1ELb1ELb1ELb0ELb1EEEEEEEEEvNT_6ParamsE$_ZZN5flash25CollectiveMainloopFwdSm90ILi2EN4cute5tupleIJNS1_1CILi1EEES4_S4_EEENS2_IJNS3_ILi128EEENS3_ILi96EEENS3_ILi64EEEEEELi256EN7cutlass6half_tEfNSA_4arch4Sm90ELb0ELb1ELb0ELb1ELb0ELb0ELb1ELb1ELb0ELb1ELb0ELb0EE3mmaINS_16FlashAttnFwdSm90ISE_NS_21CollectiveEpilogueFwdINS2_IJS6_NS3_ILi256EEES7_EEES5_SB_SD_Li256ELb1ELb1ELb0ELb0EEENS_36VarlenDynamicPersistentTileSchedulerILi128ELi96ELi256ELi128ELb0ELb1ELb1ELb1ELb0ELb1EEEE13SharedStorageENS1_6TensorINS1_11ArrayEngineIfLm128EEENS1_6LayoutINS2_IJNS2_IJNS3_ILi2EEEST_NS3_ILi32EEEEEES4_S4_EEENS2_IJNS2_IJS4_ST_NS3_ILi4EEEEEENS3_ILi0EEESZ_EEEEEEENS_7SoftmaxILi2ELi0EEEEEbRKNSE_6ParamsENSA_25PipelineTmaAsyncNoClusterILi2ENSA_16PipelineTmaAsyncILi2EEEEES1B_RNSA_13PipelineStateILj2EEERT0_RT1_iRiRKNS_16SeqlenInfoQKNewKILb1ELb0EEENS2_IJiiiiEEERT_ENKUliT_T0_T1_E_clIZSF_ISO_S12_S14_EbS17_S1B_S1B_S1E_S1G_S1I_iS1J_S1N_S1O_S1Q_EUlRS1R_iE1_NS3_ILb0EEENS3_ILb1EEEEEDaiS1R_S1S_S1T_)
        /*00c8*/ 	.word	0x000004d0


	//----- nvinfo : EIATTR_FRAME_SIZE
	.align		4
.L_69:
        /*00cc*/ 	.byte	0x04, 0x11
        /*00ce*/ 	.short	(.L_71 - .L_70)
	.align		4
.L_70:
        /*00d0*/ 	.word	index@(_ZN7cutlass13device_kernelIN5flash11enable_sm90INS1_16FlashAttnFwdSm90INS1_25CollectiveMainloopFwdSm90ILi2EN4cute5tupleIJNS5_1CILi1EEES8_S8_EEENS6_IJNS7_ILi128EEENS7_ILi96EEENS7_ILi64EEEEEELi256ENS_6half_tEfNS_4arch4Sm90ELb0ELb1ELb0ELb1ELb0ELb0ELb1ELb1ELb0ELb1ELb0ELb0EEENS1_21CollectiveEpilogueFwdINS6_IJSA_NS7_ILi256EEESB_EEES9_SE_SG_Li256ELb1ELb1ELb0ELb0EEENS1_36VarlenDynamicPersistentTileSchedulerILi128ELi96ELi256ELi128ELb0ELb1ELb1ELb1ELb0ELb1EEEEEEEEEvNT_6ParamsE)
        /*00d4*/ 	.word	0x000004d0


	//----- nvinfo : EIATTR_REGCOUNT
	.align		4
.L_71:
        /*00d8*/ 	.byte	0x04, 0x2f
        /*00da*/ 	.short	(.L_73 - .L_72)
	.align		4
.L_72:
        /*00dc*/ 	.word	index@(_ZN7cutlass13device_kernelIN5flash11enable_sm90INS1_16FlashAttnFwdSm90INS1_25CollectiveMainloopFwdSm90ILi2EN4cute5tupleIJNS5_1CILi1EEES8_S8_EEENS6_IJNS7_ILi128EEENS7_ILi96EEENS7_ILi64EEEEEELi256ENS_6half_tEfNS_4arch4Sm90ELb0ELb1ELb0ELb1ELb0ELb1ELb0ELb1ELb0ELb1ELb0ELb0EEENS1_21CollectiveEpilogueFwdINS6_IJSA_NS7_ILi256EEESB_EEES9_SE_SG_Li256ELb1ELb1ELb0ELb0EEENS1_36VarlenDynamicPersistentTileSchedulerILi128ELi96ELi256ELi128ELb0ELb1ELb1ELb1ELb0ELb1EEEEEEEEEvNT_6ParamsE)
        /*00e0*/ 	.word	0x000000a8


	//----- nvinfo : EIATTR_FRAME_SIZE
	.align		4
.L_73:
        /*00e4*/ 	.byte	0x04, 0x11
        /*00e6*/ 	.short	(.L_75 - .L_74)
	.align		4
.L_74:
        /*00e8*/ 	.word	index@(_ZN7cutlass13device_kernelIN5flash11enable_sm90INS1_16FlashAttnFwdSm90INS1_25CollectiveMainloopFwdSm90ILi2EN4cute5tupleIJNS5_1CILi1EEES8_S8_EEENS6_IJNS7_ILi128EEENS7_ILi96EEENS7_ILi64EEEEEELi256ENS_6half_tEfNS_4arch4Sm90ELb0ELb1ELb0ELb1ELb0ELb1ELb0ELb1ELb0ELb1ELb0ELb0EEENS1_21CollectiveEpilogueFwdINS6_IJSA_NS7_ILi256EEESB_EEES9_SE_SG_Li256ELb1ELb1ELb0ELb0EEENS1_36VarlenDynamicPersistentTileSchedulerILi128ELi96ELi256ELi128ELb0ELb1ELb1ELb1ELb0ELb1EEEEEEEEEvNT_6ParamsE)
        /*00ec*/ 	.word	0x00000058


	//----- nvinfo : EIATTR_REGCOUNT
	.align		4
.L_75:
        /*00f0*/ 	.byte	0x04, 0x2f
        /*00f2*/ 	.short	(.L_77 - .L_76)
	.align		4
.L_76:
        /*00f4*/ 	.word	index@(_ZN7cutlass13device_kernelIN5flash11enable_sm90INS1_16FlashAttnFwdSm90INS1_25CollectiveMainloopFwdSm90ILi2EN4cute5tupleIJNS5_1CILi1EEES8_S8_EEENS6_IJNS7_ILi128EEENS7_ILi96EEENS7_ILi64EEEEEELi256ENS_6half_tEfNS_4arch4Sm90ELb0ELb1ELb0ELb1ELb0ELb0ELb0ELb1ELb0ELb1ELb0ELb0EEENS1_21CollectiveEpilogueFwdINS6_IJSA_NS7_ILi256EEESB_EEES9_SE_SG_Li256ELb1ELb1ELb0ELb0EEENS1_36VarlenDynamicPersistentTileSchedulerILi128ELi96ELi256ELi128ELb0ELb1ELb1ELb1ELb0ELb1EEEEEEEEEvNT_6ParamsE)
        /*00f8*/ 	.word	0x000000a8


	//----- nvinfo : EIATTR_FRAME_SIZE
	.align		4
.L_77:
        /*00fc*/ 	.byte	0x04, 0x11
        /*00fe*/ 	.short	(.L_79 - .L_78)
	.align		4
.L_78:
        /*0100*/ 	.word	index@(_ZN7cutlass13device_kernelIN5flash11enable_sm90INS1_16FlashAttnFwdSm90INS1_25CollectiveMainloopFwdSm90ILi2EN4cute5tupleIJNS5_1CILi1EEES8_S8_EEENS6_IJNS7_ILi128EEENS7_ILi96EEENS7_ILi64EEEEEELi256ENS_6half_tEfNS_4arch4Sm90ELb0ELb1ELb0ELb1ELb0ELb0ELb0ELb1ELb0ELb1ELb0ELb0EEENS1_21CollectiveEpilogueFwdINS6_IJSA_NS7_ILi256EEESB_EEES9_SE_SG_Li256ELb1ELb1ELb0ELb0EEENS1_36VarlenDynamicPersistentTileSchedulerILi128ELi96ELi256ELi128ELb0ELb1ELb1ELb1ELb0ELb1EEEEEEEEEvNT_6ParamsE)
        /*0104*/ 	.word	0x00000048


	//----- nvinfo : EIATTR_REGCOUNT
	.align		4
.L_79:
        /*0108*/ 	.byte	0x04, 0x2f
        /*010a*/ 	.short	(.L_81 - .L_80)
	.align		4
.L_80:
        /*010c*/ 	.word	index@(_ZN7cutlass13device_kernelIN5flash11enable_sm90INS1_16FlashAttnFwdSm90INS1_25CollectiveMainloopFwdSm90ILi2EN4cute5tupleIJNS5_1CILi1EEES8_S8_EEENS6_IJNS7_ILi128EEENS7_ILi96EEENS7_ILi64EEEEEELi256ENS_6half_tEfNS_4arch4Sm90ELb0ELb1ELb0ELb0ELb0ELb0ELb1ELb1ELb0ELb1ELb0ELb0EEENS1_21CollectiveEpilogueFwdINS6_IJSA_NS7_ILi256EEESB_EEES9_SE_SG_Li256ELb0ELb1ELb0ELb0EEENS1_30DynamicPersistentTileSchedulerILi256ELi128ELb0ELb1ELb1EEEEEEEEEvNT_6ParamsE)
        /*0110*/ 	.word	0x000000a8


	//----- nvinfo : EIATTR_FRAME_SIZE
	.align		4
.L_81:
        /*0114*/ 	.byte	0x04, 0x11
        /*0116*/ 	.short	(.L_83 - .L_82)
	.align		4
.L_82:
        /*0118*/ 	.word	index@($_ZN7cutlass13device_kernelIN5flash11enable_sm90INS1_16FlashAttnFwdSm90INS1_25CollectiveMainloopFwdSm90ILi2EN4cute5tupleIJNS5_1CILi1EEES8_S8_EEENS6_IJNS7_ILi128EEENS7_ILi96EEENS7_ILi64EEEEEELi256ENS_6half_tEfNS_4arch4Sm90ELb0ELb1ELb0ELb0ELb0ELb0ELb1ELb1ELb0ELb1ELb0ELb0EEENS1_21CollectiveEpilogueFwdINS6_IJSA_NS7_ILi256EEESB_EEES9_SE_SG_Li256ELb0ELb1ELb0ELb0EEENS1_30DynamicPersistentTileSchedulerILi256ELi128ELb0ELb1ELb1EEEEEEEEEvNT_6ParamsE$_ZZN5flash25CollectiveMainloopFwdSm90ILi2EN4cute5tupleIJNS1_1CILi1EEES4_S4_EEENS2_IJNS3_ILi128EEENS3_ILi96EEENS3_ILi64EEEEEELi256EN7cutlass6half_tEfNSA_4arch4Sm90ELb0ELb1ELb0ELb0ELb0ELb0ELb1ELb1ELb0ELb1ELb0ELb0EE3mmaINS_16FlashAttnFwdSm90ISE_NS_21CollectiveEpilogueFwdINS2_IJS6_NS3_ILi256EEES7_EEES5_SB_SD_Li256ELb0ELb1ELb0ELb0EEENS_30DynamicPersistentTileSchedulerILi256ELi128ELb0ELb1ELb1EEEE13SharedStorageENS1_6TensorINS1_11ArrayEngineIfLm128EEENS1_6LayoutINS2_IJNS2_IJNS3_ILi2EEEST_NS3_ILi32EEEEEES4_S4_EEENS2_IJNS2_IJS4_ST_NS3_ILi4EEEEEENS3_ILi0EEESZ_EEEEEEENS_7SoftmaxILi2ELi0EEEEEbRKNSE_6ParamsENSA_25PipelineTmaAsyncNoClusterILi2ENSA_16PipelineTmaAsyncILi2EEEEES1B_RNSA_13PipelineStateILj2EEERT0_RT1_iRiRKNS_16SeqlenInfoQKNewKILb0ELb0EEENS2_IJiiiiEEERT_ENKUliT_T0_T1_E_clIZSF_ISO_S12_S14_EbS17_S1B_S1B_S1E_S1G_S1I_iS1J_S1N_S1O_S1Q_EUlRS1R_iE1_NS3_ILb0EEENS3_ILb1EEEEEDaiS1R_S1S_S1T_)
        /*011c*/ 	.word	0x000004b0


	//----- nvinfo : EIATTR_FRAME_SIZE
	.align		4
.L_83:
        /*0120*/ 	.byte	0x04, 0x11
        /*0122*/ 	.short	(.L_85 - .L_84)
	.align		4
.L_84:
        /*0124*/ 	.word	index@(_ZN7cutlass13device_kernelIN5flash11enable_sm90INS1_16FlashAttnFwdSm90INS1_25CollectiveMainloopFwdSm90ILi2EN4cute5tupleIJNS5_1CILi1EEES8_S8_EEENS6_IJNS7_ILi128EEENS7_ILi96EEENS7_ILi64EEEEEELi256ENS_6half_tEfNS_4arch4Sm90ELb0ELb1ELb0ELb0ELb0ELb0ELb1ELb1ELb0ELb1ELb0ELb0EEENS1_21CollectiveEpilogueFwdINS6_IJSA_NS7_ILi256EEESB_EEES9_SE_SG_Li256ELb0ELb1ELb0ELb0EEENS1_30DynamicPersistentTileSchedulerILi256ELi128ELb0ELb1ELb1EEEEEEEEEvNT_6ParamsE)
        /*0128*/ 	.word	0x000004b0


	//----- nvinfo : EIATTR_REGCOUNT
	.align		4
.L_85:
        /*012c*/ 	.byte	0x04, 0x2f
        /*012e*/ 	.short	(.L_87 - .L_86)
	.align		4
.L_86:
        /*0130*/ 	.word	index@(_ZN7cutlass13device_kernelIN5flash11enable_sm90INS1_16FlashAttnFwdSm90INS1_25CollectiveMainloopFwdSm90ILi2EN4cute5tupleIJNS5_1CILi1EEES8_S8_EEENS6_IJNS7_ILi128EEENS7_ILi96EEENS7_ILi64EEEEEELi256ENS_6half_tEfNS_4arch4Sm90ELb0ELb1ELb0ELb0ELb0ELb0ELb0ELb1ELb0ELb1ELb0ELb0EEENS1_21CollectiveEpilogueFwdINS6_IJSA_NS7_ILi256EEESB_EEES9_SE_SG_Li256ELb0ELb1ELb0ELb0EEENS1_30DynamicPersistentTileSchedulerILi256ELi128ELb0ELb1ELb1EEEEEEEEEvNT_6ParamsE)
        /*0134*/ 	.word	0x000000a8


	//----- nvinfo : EIATTR_FRAME_SIZE
	.align		4
.L_87:
        /*0138*/ 	.byte	0x04, 0x11
        /*013a*/ 	.short	(.L_89 - .L_88)
	.align		4
.L_88:
        /*013c*/ 	.word	index@(_ZN7cutlass13device_kernelIN5flash11enable_sm90INS1_16FlashAttnFwdSm90INS1_25CollectiveMainloopFwdSm90ILi2EN4cute5tupleIJNS5_1CILi1EEES8_S8_EEENS6_IJNS7_ILi128EEENS7_ILi96EEENS7_ILi64EEEEEELi256ENS_6half_tEfNS_4arch4Sm90ELb0ELb1ELb0ELb0ELb0ELb0ELb0ELb1ELb0ELb1ELb0ELb0EEENS1_21CollectiveEpilogueFwdINS6_IJSA_NS7_ILi256EEESB_EEES9_SE_SG_Li256ELb0ELb1ELb0ELb0EEENS1_30DynamicPersistentTileSchedulerILi256ELi128ELb0ELb1ELb1EEEEEEEEEvNT_6ParamsE)
        /*0140*/ 	.word	0x00000020


	//----- nvinfo : EIATTR_REGCOUNT
	.align		4
.L_89:
        /*0144*/ 	.byte	0x04, 0x2f
        /*0146*/ 	.short	(.L_91 - .L_90)
	.align		4
.L_90:
        /*0148*/ 	.word	index@(_ZN7cutlass13device_kernelIN5flash11enable_sm90INS1_16FlashAttnFwdSm90INS1_25CollectiveMainloopFwdSm90ILi2EN4cute5tupleIJNS5_1CILi1EEES8_S8_EEENS6_IJNS7_ILi128EEENS7_ILi96EEENS7_ILi64EEEEEELi256ENS_6half_tEfNS_4arch4Sm90ELb0ELb0ELb0ELb1ELb0ELb1ELb1ELb1ELb0ELb1ELb0ELb0EEENS1_21CollectiveEpilogueFwdINS6_IJSA_NS7_ILi256EEESB_EEES9_SE_SG_Li256ELb1ELb1ELb0ELb0EEENS1_36VarlenDynamicPersistentTileSchedulerILi128ELi96ELi256ELi128ELb0ELb1ELb1ELb0ELb1ELb1EEEEEEEEEvNT_6ParamsE)
        /*014c*/ 	.word	0x000000a8


	//----- nvinfo : EIATTR_FRAME_SIZE
	.align		4
.L_91:
        /*0150*/ 	.byte	0x04, 0x11
        /*0152*/ 	.short	(.L_93 - .L_92)
	.align		4
.L_92:
        /*0154*/ 	.word	index@(_ZN7cutlass13device_kernelIN5flash11enable_sm90INS1_16FlashAttnFwdSm90INS1_25CollectiveMainloopFwdSm90ILi2EN4cute5tupleIJNS5_1CILi1EEES8_S8_EEENS6_IJNS7_ILi128EEENS7_ILi96EEENS7_ILi64EEEEEELi256ENS_6half_tEfNS_4arch4Sm90ELb0ELb0ELb0ELb1ELb0ELb1ELb1ELb1ELb0ELb1ELb0ELb0EEENS1_21CollectiveEpilogueFwdINS6_IJSA_NS7_ILi256EEESB_EEES9_SE_SG_Li256ELb1ELb1ELb0ELb0EEENS1_36VarlenDynamicPersistentTileSchedulerILi128ELi96ELi256ELi128ELb0ELb1ELb1ELb0ELb1ELb1EEEEEEEEEvNT_6ParamsE)
        /*0158*/ 	.word	0x00000090


	//----- nvinfo : EIATTR_REGCOUNT
	.align		4
.L_93:
        /*015c*/ 	.byte	0x04, 0x2f
        /*015e*/ 	.short	(.L_95 - .L_94)
	.align		4
.L_94:
        /*0160*/ 	.word	index@(_ZN7cutlass13device_kernelIN5flash11enable_sm90INS1_16FlashAttnFwdSm90INS1_25CollectiveMainloopFwdSm90ILi2EN4cute5tupleIJNS5_1CILi1EEES8_S8_EEENS6_IJNS7_ILi128EEENS7_ILi96EEENS7_ILi64EEEEEELi256ENS_6half_tEfNS_4arch4Sm90ELb0ELb0ELb0ELb1ELb0ELb0ELb1ELb1ELb0ELb1ELb0ELb0EEENS1_21CollectiveEpilogueFwdINS6_IJSA_NS7_ILi256EEESB_EEES9_SE_SG_Li256ELb1ELb1ELb0ELb0EEENS1_36VarlenDynamicPersistentTileSchedulerILi128ELi96ELi256ELi128ELb0ELb1ELb1ELb0ELb1ELb1EEEEEEEEEvNT_6ParamsE)
        /*0164*/ 	.word	0x000000a8


	//----- nvinfo : EIATTR_FRAME_SIZE
	.align		4
.L_95:
        /*0168*/ 	.byte	0x04, 0x11
        /*016a*/ 	.short	(.L_97 - .L_96)
	.align		4
.L_96:
        /*016c*/ 	.word	index@(_ZN7cutlass13device_kernelIN5flash11enable_sm90INS1_16FlashAttnFwdSm90INS1_25CollectiveMainloopFwdSm90ILi2EN4cute5tupleIJNS5_1CILi1EEES8_S8_EEENS6_IJNS7_ILi128EEENS7_ILi96EEENS7_ILi64EEEEEELi256ENS_6half_tEfNS_4arch4Sm90ELb0ELb0ELb0ELb1ELb0ELb0ELb1ELb1ELb0ELb1ELb0ELb0EEENS1_21CollectiveEpilogueFwdINS6_IJSA_NS7_ILi256EEESB_EEES9_SE_SG_Li256ELb1ELb1ELb0ELb0EEENS1_36VarlenDynamicPersistentTileSchedulerILi128ELi96ELi256ELi128ELb0ELb1ELb1ELb0ELb1ELb1EEEEEEEEEvNT_6ParamsE)
        /*0170*/ 	.word	0x00000078


	//----- nvinfo : EIATTR_REGCOUNT
	.align		4
.L_97:
        /*0174*/ 	.byte	0x04, 0x2f
        /*0176*/ 	.short	(.L_99 - .L_98)
	.align		4
.L_98:
        /*0178*/ 	.word	index@(_ZN7cutlass13device_kernelIN5flash11enable_sm90INS1_16FlashAttnFwdSm90INS1_25CollectiveMainloopFwdSm90ILi2EN4cute5tupleIJNS5_1CILi1EEES8_S8_EEENS6_IJNS7_ILi128EEENS7_ILi96EEENS7_ILi64EEEEEELi256ENS_6half_tEfNS_4arch4Sm90ELb0ELb0ELb0ELb1ELb0ELb1ELb0ELb1ELb0ELb1ELb0ELb0EEENS1_21CollectiveEpilogueFwdINS6_IJSA_NS7_ILi256EEESB_EEES9_SE_SG_Li256ELb1ELb1ELb0ELb0EEENS1_36VarlenDynamicPersistentTileSchedulerILi128ELi96ELi256ELi128ELb0ELb1ELb1ELb0ELb1ELb1EEEEEEEEEvNT_6ParamsE)
        /*017c*/ 	.word	0x000000a8


	//----- nvinfo : EIATTR_FRAME_SIZE
	.align		4
.L_99:
        /*0180*/ 	.byte	0x04, 0x11
        /*0182*/ 	.short	(.L_101 - .L_100)
	.align		4
.L_100:
        /*0184*/ 	.word	index@(_ZN7cutlass13device_kernelIN5flash11enable_sm90INS1_16FlashAttnFwdSm90INS1_25CollectiveMainloopFwdSm90ILi2EN4cute5tupleIJNS5_1CILi1EEES8_S8_EEENS6_IJNS7_ILi128EEENS7_ILi96EEENS7_ILi64EEEEEELi256ENS_6half_tEfNS_4arch4Sm90ELb0ELb0ELb0ELb1ELb0ELb1ELb0ELb1ELb0ELb1ELb0ELb0EEENS1_21CollectiveEpilogueFwdINS6_IJSA_NS7_ILi256EEESB_EEES9_SE_SG_Li256ELb1ELb1ELb0ELb0EEENS1_36VarlenDynamicPersistentTileSchedulerILi128ELi96ELi256ELi128ELb0ELb1ELb1ELb0ELb1ELb1EEEEEEEEEvNT_6ParamsE)
        /*0188*/ 	.word	0x00000068


	//----- nvinfo : EIATTR_REGCOUNT
	.align		4
.L_101:
        /*018c*/ 	.byte	0x04, 0x2f
        /*018e*/ 	.short	(.L_103 - .L_102)
	.align		4
.L_102:
        /*0190*/ 	.word	index@(_ZN7cutlass13device_kernelIN5flash11enable_sm90INS1_16FlashAttnFwdSm90INS1_25CollectiveMainloopFwdSm90ILi2EN4cute5tupleIJNS5_1CILi1EEES8_S8_EEENS6_IJNS7_ILi128EEENS7_ILi96EEENS7_ILi64EEEEEELi256ENS_6half_tEfNS_4arch4Sm90ELb0ELb0ELb0ELb1ELb0ELb0ELb0ELb1ELb0ELb1ELb0ELb0EEENS1_21CollectiveEpilogueFwdINS6_IJSA_NS7_ILi256EEESB_EEES9_SE_SG_Li256ELb1ELb1ELb0ELb0EEENS1_36VarlenDynamicPersistentTileSchedulerILi128ELi96ELi256ELi128ELb0ELb1ELb1ELb0ELb1ELb1EEEEEEEEEvNT_6ParamsE)
        /*0194*/ 	.word	0x000000a8


	//----- nvinfo : EIATTR_FRAME_SIZE
	.align		4
.L_103:
        /*0198*/ 	.byte	0x04, 0x11
        /*019a*/ 	.short	(.L_105 - .L_104)
	.align		4
.L_104:
        /*019c*/ 	.word	index@(_ZN7cutlass13device_kernelIN5flash11enable_sm90INS1_16FlashAttnFwdSm90INS1_25CollectiveMainloopFwdSm90ILi2EN4cute5tupleIJNS5_1CILi1EEES8_S8_EEENS6_IJNS7_ILi128EEENS7_ILi96EEENS7_ILi64EEEEEELi256ENS_6half_tEfNS_4arch4Sm90ELb0ELb0ELb0ELb1ELb0ELb0ELb0ELb1ELb0ELb1ELb0ELb0EEENS1_21CollectiveEpilogueFwdINS6_IJSA_NS7_ILi256EEESB_EEES9_SE_SG_Li256ELb1ELb1ELb0ELb0EEENS1_36VarlenDynamicPersistentTileSchedulerILi128ELi96ELi256ELi128ELb0ELb1ELb1ELb0ELb1ELb1EEEEEEEEEvNT_6ParamsE)
        /*01a0*/ 	.word	0x00000060


	//----- nvinfo : EIATTR_REGCOUNT
	.align		4
.L_105:
        /*01a4*/ 	.byte	0x04, 0x2f
        /*01a6*/ 	.short	(.L_107 - .L_106)
	.align		4
.L_106:
        /*01a8*/ 	.word	index@(_ZN7cutlass13device_kernelIN5flash11enable_sm90INS1_16FlashAttnFwdSm90INS1_25CollectiveMainloopFwdSm90ILi2EN4cute5tupleIJNS5_1CILi1EEES8_S8_EEENS6_IJNS7_ILi128EEENS7_ILi96EEENS7_ILi64EEEEEELi256ENS_6half_tEfNS_4arch4Sm90ELb0ELb0ELb0ELb0ELb0ELb0ELb1ELb1ELb0ELb1ELb0ELb0EEENS1_21CollectiveEpilogueFwdINS6_IJSA_NS7_ILi256EEESB_EEES9_SE_SG_Li256ELb0ELb1ELb0ELb0EEENS1_29StaticPersistentTileSchedulerILb0EEEEEEEEEvNT_6ParamsE)
        /*01ac*/ 	.word	0x000000a8


	//----- nvinfo : EIATTR_FRAME_SIZE
	.align		4
.L_107:
        /*01b0*/ 	.byte	0x04, 0x11
        /*01b2*/ 	.short	(.L_109 - .L_108)
	.align		4
.L_108:
        /*01b4*/ 	.word	index@(_ZN7cutlass13device_kernelIN5flash11enable_sm90INS1_16FlashAttnFwdSm90INS1_25CollectiveMainloopFwdSm90ILi2EN4cute5tupleIJNS5_1CILi1EEES8_S8_EEENS6_IJNS7_ILi128EEENS7_ILi96EEENS7_ILi64EEEEEELi256ENS_6half_tEfNS_4arch4Sm90ELb0ELb0ELb0ELb0ELb0ELb0ELb1ELb1ELb0ELb1ELb0ELb0EEENS1_21CollectiveEpilogueFwdINS6_IJSA_NS7_ILi256EEESB_EEES9_SE_SG_Li256ELb0ELb1ELb0ELb0EEENS1_29StaticPersistentTileSchedulerILb0EEEEEEEEEvNT_6ParamsE)
        /*01b8*/ 	.word	0x00000068


	//----- nvinfo : EIATTR_REGCOUNT
	.align		4
.L_109:
        /*01bc*/ 	.byte	0x04, 0x2f
        /*01be*/ 	.short	(.L_111 - .L_110)
	.align		4
.L_110:
        /*01c0*/ 	.word	index@(_ZN7cutlass13device_kernelIN5flash11enable_sm90INS1_16FlashAttnFwdSm90INS1_25CollectiveMainloopFwdSm90ILi2EN4cute5tupleIJNS5_1CILi1EEES8_S8_EEENS6_IJNS7_ILi128EEENS7_ILi96EEENS7_ILi64EEEEEELi256ENS_6half_tEfNS_4arch4Sm90ELb0ELb0ELb0ELb0ELb0ELb0ELb0ELb1ELb0ELb1ELb0ELb0EEENS1_21CollectiveEpilogueFwdINS6_IJSA_NS7_ILi256EEESB_EEES9_SE_SG_Li256ELb0ELb1ELb0ELb0EEENS1_29StaticPersistentTileSchedulerILb0EEEEEEEEEvNT_6ParamsE)
        /*01c4*/ 	.word	0x000000a8


	//----- nvinfo : EIATTR_FRAME_SIZE
	.align		4
.L_111:
        /*01c8*/ 	.byte	0x04, 0x11
        /*01ca*/ 	.short	(.L_113 - .L_112)
	.align		4
.L_112:
        /*01cc*/ 	.word	index@(_ZN7cutlass13device_kernelIN5flash11enable_sm90INS1_16FlashAttnFwdSm90INS1_25CollectiveMainloopFwdSm90ILi2EN4cute5tupleIJNS5_1CILi1EEES8_S8_EEENS6_IJNS7_ILi128EEENS7_ILi96EEENS7_ILi64EEEEEELi256ENS_6half_tEfNS_4arch4Sm90ELb0ELb0ELb0ELb0ELb0ELb0ELb0ELb1ELb0ELb1ELb0ELb0EEENS1_21CollectiveEpilogueFwdINS6_IJSA_NS7_ILi256EEESB_EEES9_SE_SG_Li256ELb0ELb1ELb0ELb0EEENS1_29StaticPersistentTileSchedulerILb0EEEEEEEEEvNT_6ParamsE)
        /*01d0*/ 	.word	0x00000038


	//----- nvinfo : EIATTR_REGCOUNT
	.align		4
.L_113:
        /*01d4*/ 	.byte	0x04, 0x2f
        /*01d6*/ 	.short	(.L_115 - .L_114)
	.align		4
.L_114:
        /*01d8*/ 	.word	index@(_ZN7cutlass13device_kernelIN5flash11enable_sm90INS1_16FlashAttnFwdSm90INS1_25CollectiveMainloopFwdSm90ILi2EN4cute5tupleIJNS5_1CILi1EEES8_S8_EEENS6_IJNS7_ILi64EEESA_SA_EEELi512ENS_6half_tEfNS_4arch4Sm90ELb1ELb0ELb0ELb1ELb0ELb1ELb1ELb0ELb0ELb1ELb0ELb0EEENS1_21CollectiveEpilogueFwdINS6_IJSA_NS7_ILi512EEESA_EEES9_SC_SE_Li256ELb1ELb1ELb0ELb0EEENS1_36VarlenDynamicPersistentTileSchedulerILi64ELi64ELi256ELi128ELb0ELb1ELb1ELb1ELb1ELb1EEEEEEEEEvNT_6ParamsE)
        /*01dc*/ 	.word	0x000000a8


	//----- nvinfo : EIATTR_FRAME_SIZE
	.align		4
.L_115:
        /*01e0*/ 	.byte	0x04, 0x11
        /*01e2*/ 	.short	(.L_117 - .L_116)
	.align		4
.L_116:
        /*01e4*/ 	.word	index@(_ZN7cutlass13device_kernelIN5flash11enable_sm90INS1_16FlashAttnFwdSm90INS1_25CollectiveMainloopFwdSm90ILi2EN4cute5tupleIJNS5_1CILi1EEES8_S8_EEENS6_IJNS7_ILi64EEESA_SA_EEELi512ENS_6half_tEfNS_4arch4Sm90ELb1ELb0ELb0ELb1ELb0ELb1ELb1ELb0ELb0ELb1ELb0ELb0EEENS1_21CollectiveEpilogueFwdINS6_IJSA_NS7_ILi512EEESA_EEES9_SC_SE_Li256ELb1ELb1ELb0ELb0EEENS1_36VarlenDynamicPersistentTileSchedulerILi64ELi64ELi256ELi128ELb0ELb1ELb1ELb1ELb1ELb1EEEEEEEEEvNT_6ParamsE)
        /*01e8*/ 	.word	0x00000070


	//----- nvinfo : EIATTR_REGCOUNT
	.align		4
.L_117:
        /*01ec*/ 	.byte	0x04, 0x2f
        /*01ee*/ 	.short	(.L_119 - .L_118)
	.align		4
.L_118:
        /*01f0*/ 	.word	index@(_ZN7cutlass13device_kernelIN5flash11enable_sm90INS1_16FlashAttnFwdSm90INS1_25CollectiveMainloopFwdSm90ILi2EN4cute5tupleIJNS5_1CILi1EEES8_S8_EEENS6_IJNS7_ILi64EEESA_SA_EEELi512ENS_6half_tEfNS_4arch4Sm90ELb1ELb0ELb0ELb1ELb0ELb0ELb1ELb0ELb0ELb1ELb0ELb0EEENS1_21CollectiveEpilogueFwdINS6_IJSA_NS7_ILi512EEESA_EEES9_SC_SE_Li256ELb1ELb1ELb0ELb0EEENS1_36VarlenDynamicPersistentTileSchedulerILi64ELi64ELi256ELi128ELb0ELb1ELb1ELb1ELb1ELb1EEEEEEEEEvNT_6ParamsE)
        /*01f4*/ 	.word	0x000000a8


	//----- nvinfo : EIATTR_FRAME_SIZE
	.align		4
.L_119:
        /*01f8*/ 	.byte	0x04, 0x11
        /*01fa*/ 	.short	(.L_121 - .L_120)
	.align		4
.L_120:
        /*01fc*/ 	.word	index@(_ZN7cutlass13device_kernelIN5flash11enable_sm90INS1_16FlashAttnFwdSm90INS1_25CollectiveMainloopFwdSm90ILi2EN4cute5tupleIJNS5_1CILi1EEES8_S8_EEENS6_IJNS7_ILi64EEESA_SA_EEELi512ENS_6half_tEfNS_4arch4Sm90ELb1ELb0ELb0ELb1ELb0ELb0ELb1ELb0ELb0ELb1ELb0ELb0EEENS1_21CollectiveEpilogueFwdINS6_IJSA_NS7_ILi512EEESA_EEES9_SC_SE_Li256ELb1ELb1ELb0ELb0EEENS1_36VarlenDynamicPersistentTileSchedulerILi64ELi64ELi256ELi128ELb0ELb1ELb1ELb1ELb1ELb1EEEEEEEEEvNT_6ParamsE)
        /*0200*/ 	.word	0x00000068


	//----- nvinfo : EIATTR_REGCOUNT
	.align		4
.L_121:
        /*0204*/ 	.byte	0x04, 0x2f
        /*0206*/ 	.short	(.L_123 - .L_122)
	.align		4
.L_122:
        /*0208*/ 	.word	index@(_ZN7cutlass13device_kernelIN5flash11enable_sm90INS1_16FlashAttnFwdSm90INS1_25CollectiveMainloopFwdSm90ILi2EN4cute5tupleIJNS5_1CILi1EEES8_S8_EEENS6_IJNS7_ILi64EEESA_SA_EEELi512ENS_6half_tEfNS_4arch4Sm90ELb1ELb0ELb0ELb1ELb0ELb1ELb0ELb0ELb0ELb1ELb0ELb0EEENS1_21CollectiveEpilogueFwdINS6_IJSA_NS7_ILi512EEESA_EEES9_SC_SE_Li256ELb1ELb1ELb0ELb0EEENS1_36VarlenDynamicPersistentTileSchedulerILi64ELi64ELi256ELi128ELb0ELb1ELb1ELb1ELb1ELb1EEEEEEEEEvNT_6ParamsE)
        /*020c*/ 	.word	0x000000a8


	//----- nvinfo : EIATTR_FRAME_SIZE
	.align		4
.L_123:
        /*0210*/ 	.byte	0x04, 0x11
        /*0212*/ 	.short	(.L_125 - .L_124)
	.align		4
.L_124:
        /*0214*/ 	.word	index@(_ZN7cutlass13device_kernelIN5flash11enable_sm90INS1_16FlashAttnFwdSm90INS1_25CollectiveMainloopFwdSm90ILi2EN4cute5tupleIJNS5_1CILi1EEES8_S8_EEENS6_IJNS7_ILi64EEESA_SA_EEELi512ENS_6half_tEfNS_4arch4Sm90ELb1ELb0ELb0ELb1ELb0ELb1ELb0ELb0ELb0ELb1ELb0ELb0EEENS1_21CollectiveEpilogueFwdINS6_IJSA_NS7_ILi512EEESA_EEES9_SC_SE_Li256ELb1ELb1ELb0ELb0EEENS1_36VarlenDynamicPersistentTileSchedulerILi64ELi64ELi256ELi128ELb0ELb1ELb1ELb1ELb1ELb1EEEEEEEEEvNT_6ParamsE)
        /*0218*/ 	.word	0x00000060


	//----- nvinfo : EIATTR_REGCOUNT
	.align		4
.L_125:
        /*021c*/ 	.byte	0x04, 0x2f
        /*021e*/ 	.short	(.L_127 - .L_126)
	.align		4
.L_126:
        /*0220*/ 	.word	index@(_ZN7cutlass13device_kernelIN5flash11enable_sm90INS1_16FlashAttnFwdSm90INS1_25CollectiveMainloopFwdSm90ILi2EN4cute5tupleIJNS5_1CILi1EEES8_S8_EEENS6_IJNS7_ILi64EEESA_SA_EEELi512ENS_6half_tEfNS_4arch4Sm90ELb1ELb0ELb0ELb1ELb0ELb0ELb0ELb0ELb0ELb1ELb0ELb0EEENS1_21CollectiveEpilogueFwdINS6_IJSA_NS7_ILi512EEESA_EEES9_SC_SE_Li256ELb1ELb1ELb0ELb0EEENS1_36VarlenDynamicPersistentTileSchedulerILi64ELi64ELi256ELi128ELb0ELb1ELb1ELb1ELb1ELb1EEEEEEEEEvNT_6ParamsE)
        /*0224*/ 	.word	0x000000a8


	//----- nvinfo : EIATTR_FRAME_SIZE
	.align		4
.L_127:
        /*0228*/ 	.byte	0x04, 0x11
        /*022a*/ 	.short	(.L_129 - .L_128)
	.align		4
.L_128:
        /*022c*/ 	.word	index@(_ZN7cutlass13device_kernelIN5flash11enable_sm90INS1_16FlashAttnFwdSm90INS1_25CollectiveMainloopFwdSm90ILi2EN4cute5tupleIJNS5_1CILi1EEES8_S8_EEENS6_IJNS7_ILi64EEESA_SA_EEELi512ENS_6half_tEfNS_4arch4Sm90ELb1ELb0ELb0ELb1ELb0ELb0ELb0ELb0ELb0ELb1ELb0ELb0EEENS1_21CollectiveEpilogueFwdINS6_IJSA_NS7_ILi512EEESA_EEES9_SC_SE_Li256ELb1ELb1ELb0ELb0EEENS1_36VarlenDynamicPersistentTileSchedulerILi64ELi64ELi256ELi128ELb0ELb1ELb1ELb1ELb1ELb1EEEEEEEEEvNT_6ParamsE)
        /*0230*/ 	.word	0x00000058


	//----- nvinfo : EIATTR_REGCOUNT
	.align		4
.L_129:
        /*0234*/ 	.byte	0x04, 0x2f
        /*0236*/ 	.short	(.L_131 - .L_130)
	.align		4
.L_130:
        /*0238*/ 	.word	index@(_ZN7cutlass13device_kernelIN5flash11enable_sm90INS1_16FlashAttnFwdSm90INS1_25CollectiveMainloopFwdSm90ILi2EN4cute5tupleIJNS5_1CILi1EEES8_S8_EEENS6_IJNS7_ILi64EEESA_SA_EEELi512ENS_6half_tEfNS_4arch4Sm90ELb1ELb0ELb0ELb0ELb0ELb0ELb1ELb0ELb0ELb1ELb0ELb0EEENS1_21CollectiveEpilogueFwdINS6_IJSA_NS7_ILi512EEESA_EEES9_SC_SE_Li256ELb0ELb1ELb0ELb0EEENS1_30DynamicPersistentTileSchedulerILi256ELi128ELb0ELb1ELb1EEEEEEEEEvNT_6ParamsE)
        /*023c*/ 	.word	0x000000a8


	//----- nvinfo : EIATTR_FRAME_SIZE
	.align		4
.L_131:
        /*0240*/ 	.byte	0x04, 0x11
        /*0242*/ 	.short	(.L_133 - .L_132)
	.align		4
.L_132:
        /*0244*/ 	.word	index@(_ZN7cutlass13device_kernelIN5flash11enable_sm90INS1_16FlashAttnFwdSm90INS1_25CollectiveMainloopFwdSm90ILi2EN4cute5tupleIJNS5_1CILi1EEES8_S8_EEENS6_IJNS7_ILi64EEESA_SA_EEELi512ENS_6half_tEfNS_4arch4Sm90ELb1ELb0ELb0ELb0ELb0ELb0ELb1ELb0ELb0ELb1ELb0ELb0EEENS1_21CollectiveEpilogueFwdINS6_IJSA_NS7_ILi512EEESA_EEES9_SC_SE_Li256ELb0ELb1ELb0ELb0EEENS1_30DynamicPersistentTileSchedulerILi256ELi128ELb0ELb1ELb1EEEEEEEEEvNT_6ParamsE)
        /*0248*/ 	.word	0x00000048


	//----- nvinfo : EIATTR_REGCOUNT
	.align		4
.L_133:
        /*024c*/ 	.byte	0x04, 0x2f
        /*024e*/ 	.short	(.L_135 - .L_134)
	.align		4
.L_134:
        /*0250*/ 	.word	index@(_ZN7cutlass13device_kernelIN5flash11enable_sm90INS1_16FlashAttnFwdSm90INS1_25CollectiveMainloopFwdSm90ILi2EN4cute5tupleIJNS5_1CILi1EEES8_S8_EEENS6_IJNS7_ILi64EEESA_SA_EEELi512ENS_6half_tEfNS_4arch4Sm90ELb1ELb0ELb0ELb0ELb0ELb0ELb0ELb0ELb0ELb1ELb0ELb0EEENS1_21CollectiveEpilogueFwdINS6_IJSA_NS7_ILi512EEESA_EEES9_SC_SE_Li256ELb0ELb1ELb0ELb0EEENS1_30DynamicPersistentTileSchedulerILi256ELi128ELb0ELb1ELb1EEEEEEEEEvNT_6ParamsE)
        /*0254*/ 	.word	0x000000a8


	//----- nvinfo : EIATTR_FRAME_SIZE
	.align		4
.L_135:
        /*0258*/ 	.byte	0x04, 0x11
        /*025a*/ 	.short	(.L_137 - .L_136)
	.align		4
.L_136:
        /*025c*/ 	.word	index@(_ZN7cutlass13device_kernelIN5flash11enable_sm90INS1_16FlashAttnFwdSm90INS1_25CollectiveMainloopFwdSm90ILi2EN4cute5tupleIJNS5_1CILi1EEES8_S8_EEENS6_IJNS7_ILi64EEESA_SA_EEELi512ENS_6half_tEfNS_4arch4Sm90ELb1ELb0ELb0ELb0ELb0ELb0ELb0ELb0ELb0ELb1ELb0ELb0EEENS1_21CollectiveEpilogueFwdINS6_IJSA_NS7_ILi512EEESA_EEES9_SC_SE_Li256ELb0ELb1ELb0ELb0EEENS1_30DynamicPersistentTileSchedulerILi256ELi128ELb0ELb1ELb1EEEEEEEEEvNT_6ParamsE)
        /*0260*/ 	.word	0x00000028


	//----- nvinfo : EIATTR_REGCOUNT
	.align		4
.L_137:
        /*0264*/ 	.byte	0x04, 0x2f
        /*0266*/ 	.short	(.L_139 - .L_138)
	.align		4
.L_138:
        /*0268*/ 	.word	index@(_ZN7cutlass13device_kernelIN5flash11enable_sm90INS1_16FlashAttnFwdSm90INS1_25CollectiveMainloopFwdSm90ILi2EN4cute5tupleIJNS5_1CILi1EEES8_S8_EEENS6_IJNS7_ILi64EEESA_SA_EEELi512ENS_6half_tEfNS_4arch4Sm90ELb0ELb1ELb0ELb1ELb0ELb1ELb1ELb0ELb0ELb1ELb0ELb0EEENS1_21CollectiveEpilogueFwdINS6_IJSA_NS7_ILi512EEESA_EEES9_SC_SE_Li256ELb1ELb1ELb0ELb0EEENS1_36VarlenDynamicPersistentTileSchedulerILi64ELi64ELi256ELi128ELb0ELb1ELb1ELb1ELb0ELb1EEEEEEEEEvNT_6ParamsE)
        /*026c*/ 	.word	0x000000a8


	//----- nvinfo : EIATTR_FRAME_SIZE
	.align		4
.L_139:
        /*0270*/ 	.byte	0x04, 0x11
        /*0272*/ 	.short	(.L_141 - .L_140)
	.align		4
.L_140:
        /*0274*/ 	.word	index@(_ZN7cutlass13device_kernelIN5flash11enable_sm90INS1_16FlashAttnFwdSm90INS1_25CollectiveMainloopFwdSm90ILi2EN4cute5tupleIJNS5_1CILi1EEES8_S8_EEENS6_IJNS7_ILi64EEESA_SA_EEELi512ENS_6half_tEfNS_4arch4Sm90ELb0ELb1ELb0ELb1ELb0ELb1ELb1ELb0ELb0ELb1ELb0ELb0EEENS1_21CollectiveEpilogueFwdINS6_IJSA_NS7_ILi512EEESA_EEES9_SC_SE_Li256ELb1ELb1ELb0ELb0EEENS1_36VarlenDynamicPersistentTileSchedulerILi64ELi64ELi256ELi128ELb0ELb1ELb1ELb1ELb0ELb1EEEEEEEEEvNT_6ParamsE)
        /*0278*/ 	.word	0x00000078


	//----- nvinfo : EIATTR_REGCOUNT
	.align		4
.L_141:
        /*027c*/ 	.byte	0x04, 0x2f
        /*027e*/ 	.short	(.L_143 - .L_142)
	.align		4
.L_142:
        /*0280*/ 	.word	index@(_ZN7cutlass13device_kernelIN5flash11enable_sm90INS1_16FlashAttnFwdSm90INS1_25CollectiveMainloopFwdSm90ILi2EN4cute5tupleIJNS5_1CILi1EEES8_S8_EEENS6_IJNS7_ILi64EEESA_SA_EEELi512ENS_6half_tEfNS_4arch4Sm90ELb0ELb1ELb0ELb1ELb0ELb0ELb1ELb0ELb0ELb1ELb0ELb0EEENS1_21CollectiveEpilogueFwdINS6_IJSA_NS7_ILi512EEESA_EEES9_SC_SE_Li256ELb1ELb1ELb0ELb0EEENS1_36VarlenDynamicPersistentTileSchedulerILi64ELi64ELi256ELi128ELb0ELb1ELb1ELb1ELb0ELb1EEEEEEEEEvNT_6ParamsE)
        /*0284*/ 	.word	0x000000a8


	//----- nvinfo : EIATTR_FRAME_SIZE
	.align		4
.L_143:
        /*0288*/ 	.byte	0x04, 0x11
        /*028a*/ 	.short	(.L_145 - .L_144)
	.align		4
.L_144:
        /*028c*/ 	.word	index@(_ZN7cutlass13device_kernelIN5flash11enable_sm90INS1_16FlashAttnFwdSm90INS1_25CollectiveMainloopFwdSm90ILi2EN4cute5tupleIJNS5_1CILi1EEES8_S8_EEENS6_IJNS7_ILi64EEESA_SA_EEELi512ENS_6half_tEfNS_4arch4Sm90ELb0ELb1ELb0ELb1ELb0ELb0ELb1ELb0ELb0ELb1ELb0ELb0EEENS1_21CollectiveEpilogueFwdINS6_IJSA_NS7_ILi512EEESA_EEES9_SC_SE_Li256ELb1ELb1ELb0ELb0EEENS1_36VarlenDynamicPersistentTileSchedulerILi64ELi64ELi256ELi128ELb0ELb1ELb1ELb1ELb0ELb1EEEEEEEEEvNT_6ParamsE)
        /*0290*/ 	.word	0x00000070


	//----- nvinfo : EIATTR_REGCOUNT
	.align		4
.L_145:
        /*0294*/ 	.byte	0x04, 0x2f
        /*0296*/ 	.short	(.L_147 - .L_146)
	.align		4
.L_146:
        /*0298*/ 	.word	index@(_ZN7cutlass13device_kernelIN5flash11enable_sm90INS1_16FlashAttnFwdSm90INS1_25CollectiveMainloopFwdSm90ILi2EN4cute5tupleIJNS5_1CILi1EEES8_S8_EEENS6_IJNS7_ILi64EEESA_SA_EEELi512ENS_6half_tEfNS_4arch4Sm90ELb0ELb1ELb0ELb1ELb0ELb1ELb0ELb0ELb0ELb1ELb0ELb0EEENS1_21CollectiveEpilogueFwdINS6_IJSA_NS7_ILi512EEESA_EEES9_SC_SE_Li256ELb1ELb1ELb0ELb0EEENS1_36VarlenDynamicPersistentTileSchedulerILi64ELi64ELi256ELi128ELb0ELb1ELb1ELb1ELb0ELb1EEEEEEEEEvNT_6ParamsE)
        /*029c*/ 	.word	0x000000a8


	//----- nvinfo : EIATTR_FRAME_SIZE
	.align		4
.L_147:
        /*02a0*/ 	.byte	0x04, 0x11
        /*02a2*/ 	.short	(.L_149 - .L_148)
	.align		4
.L_148:
        /*02a4*/ 	.word	index@(_ZN7cutlass13device_kernelIN5flash11enable_sm90INS1_16FlashAttnFwdSm90INS1_25CollectiveMainloopFwdSm90ILi2EN4cute5tupleIJNS5_1CILi1EEES8_S8_EEENS6_IJNS7_ILi64EEESA_SA_EEELi512ENS_6half_tEfNS_4arch4Sm90ELb0ELb1ELb0ELb1ELb0ELb1ELb0ELb0ELb0ELb1ELb0ELb0EEENS1_21CollectiveEpilogueFwdINS6_IJSA_NS7_ILi512EEESA_EEES9_SC_SE_Li256ELb1ELb1ELb0ELb0EEENS1_36VarlenDynamicPersistentTileSchedulerILi64ELi64ELi256ELi128ELb0ELb1ELb1ELb1ELb0ELb1EEEEEEEEEvNT_6ParamsE)
        /*02a8*/ 	.word	0x00000050


	//----- nvinfo : EIATTR_REGCOUNT
	.align		4
.L_149:
        /*02ac*/ 	.byte	0x04, 0x2f
        /*02ae*/ 	.short	(.L_151 - .L_150)
	.align		4
.L_150:
        /*02b0*/ 	.word	index@(_ZN7cutlass13device_kernelIN5flash11enable_sm90INS1_16FlashAttnFwdSm90INS1_25CollectiveMainloopFwdSm90ILi2EN4cute5tupleIJNS5_1CILi1EEES8_S8_EEENS6_IJNS7_ILi64EEESA_SA_EEELi512ENS_6half_tEfNS_4arch4Sm90ELb0ELb1ELb0ELb1ELb0ELb0ELb0ELb0ELb0ELb1ELb0ELb0EEENS1_21CollectiveEpilogueFwdINS6_IJSA_NS7_ILi512EEESA_EEES9_SC_SE_Li256ELb1ELb1ELb0ELb0EEENS1_36VarlenDynamicPersistentTileSchedulerILi64ELi64ELi256ELi128ELb0ELb1ELb1ELb1ELb0ELb1EEEEEEEEEvNT_6ParamsE)
        /*02b4*/ 	.word	0x000000a8


	//----- nvinfo : EIATTR_FRAME_SIZE
	.align		4
.L_151:
        /*02b8*/ 	.byte	0x04, 0x11
        /*02ba*/ 	.short	(.L_153 - .L_152)
	.align		4
.L_152:
        /*02bc*/ 	.word	index@(_ZN7cutlass13device_kernelIN5flash11enable_sm90INS1_16FlashAttnFwdSm90INS1_25CollectiveMainloopFwdSm90ILi2EN4cute5tupleIJNS5_1CILi1EEES8_S8_EEENS6_IJNS7_ILi64EEESA_SA_EEELi512ENS_6half_tEfNS_4arch4Sm90ELb0ELb1ELb0ELb1ELb0ELb0ELb0ELb0ELb0ELb1ELb0ELb0EEENS1_21CollectiveEpilogueFwdINS6_IJSA_NS7_ILi512EEESA_EEES9_SC_SE_Li256ELb1ELb1ELb0ELb0EEENS1_36VarlenDynamicPersistentTileSchedulerILi64ELi64ELi256ELi128ELb0ELb1ELb1ELb1ELb0ELb1EEEEEEEEEvNT_6ParamsE)
        /*02c0*/ 	.word	0x00000048


	//----- nvinfo : EIATTR_REGCOUNT
	.align		4
.L_153:
        /*02c4*/ 	.byte	0x04, 0x2f
        /*02c6*/ 	.short	(.L_155 - .L_154)
	.align		4
.L_154:
        /*02c8*/ 	.word	index@(_ZN7cutlass13device_kernelIN5flash11enable_sm90INS1_16FlashAttnFwdSm90INS1_25CollectiveMainloopFwdSm90ILi2EN4cute5tupleIJNS5_1CILi1EEES8_S8_EEENS6_IJNS7_ILi64EEESA_SA_EEELi512ENS_6half_tEfNS_4arch4Sm90ELb0ELb1ELb0ELb0ELb0ELb0ELb1ELb0ELb0ELb1ELb0ELb0EEENS1_21CollectiveEpilogueFwdINS6_IJSA_NS7_ILi512EEESA_EEES9_SC_SE_Li256ELb0ELb1ELb0ELb0EEENS1_30DynamicPersistentTileSchedulerILi256ELi128ELb0ELb1ELb1EEEEEEEEEvNT_6ParamsE)
        /*02cc*/ 	.word	0x000000a8


	//----- nvinfo : EIATTR_FRAME_SIZE
	.align		4
.L_155:
        /*02d0*/ 	.byte	0x04, 0x11
        /*02d2*/ 	.short	(.L_157 - .L_156)
	.align		4
.L_156:
        /*02d4*/ 	.word	index@(_ZN7cutlass13device_kernelIN5flash11enable_sm90INS1_16FlashAttnFwdSm90INS1_25CollectiveMainloopFwdSm90ILi2EN4cute5tupleIJNS5_1CILi1EEES8_S8_EEENS6_IJNS7_ILi64EEESA_SA_EEELi512ENS_6half_tEfNS_4arch4Sm90ELb0ELb1ELb0ELb0ELb0ELb0ELb1ELb0ELb0ELb1ELb0ELb0EEENS1_21CollectiveEpilogueFwdINS6_IJSA_NS7_ILi512EEESA_EEES9_SC_SE_Li256ELb0ELb1ELb0ELb0EEENS1_30DynamicPersistentTileSchedulerILi256ELi128ELb0ELb1ELb1EEEEEEEEEvNT_6ParamsE)
        /*02d8*/ 	.word	0x00000048


	//----- nvinfo : EIATTR_REGCOUNT
	.align		4
.L_157:
        /*02dc*/ 	.byte	0x04, 0x2f
        /*02de*/ 	.short	(.L_159 - .L_158)
	.align		4
.L_158:
        /*02e0*/ 	.word	index@(_ZN7cutlass13device_kernelIN5flash11enable_sm90INS1_16FlashAttnFwdSm90INS1_25CollectiveMainloopFwdSm90ILi2EN4cute5tupleIJNS5_1CILi1EEES8_S8_EEENS6_IJNS7_ILi64EEESA_SA_EEELi512ENS_6half_tEfNS_4arch4Sm90ELb0ELb1ELb0ELb0ELb0ELb0ELb0ELb0ELb0ELb1ELb0ELb0EEENS1_21CollectiveEpilogueFwdINS6_IJSA_NS7_ILi512EEESA_EEES9_SC_SE_Li256ELb0ELb1ELb0ELb0EEENS1_30DynamicPersistentTileSchedulerILi256ELi128ELb0ELb1ELb1EEEEEEEEEvNT_6ParamsE)
        /*02e4*/ 	.word	0x000000a8


	//----- nvinfo : EIATTR_FRAME_SIZE
	.align		4
.L_159:
        /*02e8*/ 	.byte	0x04, 0x11
        /*02ea*/ 	.short	(.L_161 - .L_160)
	.align		4
.L_160:
        /*02ec*/ 	.word	index@(_ZN7cutlass13device_kernelIN5flash11enable_sm90INS1_16FlashAttnFwdSm90INS1_25CollectiveMainloopFwdSm90ILi2EN4cute5tupleIJNS5_1CILi1EEES8_S8_EEENS6_IJNS7_ILi64EEESA_SA_EEELi512ENS_6half_tEfNS_4arch4Sm90ELb0ELb1ELb0ELb0ELb0ELb0ELb0ELb0ELb0ELb1ELb0ELb0EEENS1_21CollectiveEpilogueFwdINS6_IJSA_NS7_ILi512EEESA_EEES9_SC_SE_Li256ELb0ELb1ELb0ELb0EEENS1_30DynamicPersistentTileSchedulerILi256ELi128ELb0ELb1ELb1EEEEEEEEEvNT_6ParamsE)
        /*02f0*/ 	.word	0x00000028


	//----- nvinfo : EIATTR_REGCOUNT
	.align		4
.L_161:
        /*02f4*/ 	.byte	0x04, 0x2f
        /*02f6*/ 	.short	(.L_163 - .L_162)
	.align		4
.L_162:
        /*02f8*/ 	.word	index@(_ZN7cutlass13device_kernelIN5flash11enable_sm90INS1_16FlashAttnFwdSm90INS1_25CollectiveMainloopFwdSm90ILi2EN4cute5tupleIJNS5_1CILi1EEES8_S8_EEENS6_IJNS7_ILi64EEESA_SA_EEELi512ENS_6half_tEfNS_4arch4Sm90ELb0ELb0ELb0ELb1ELb0ELb1ELb1ELb0ELb0ELb1ELb0ELb0EEENS1_21CollectiveEpilogueFwdINS6_IJSA_NS7_ILi512EEESA_EEES9_SC_SE_Li256ELb1ELb1ELb0ELb0EEENS1_36VarlenDynamicPersistentTileSchedulerILi64ELi64ELi256ELi128ELb0ELb1ELb1ELb0ELb1ELb1EEEEEEEEEvNT_6ParamsE)
        /*02fc*/ 	.word	0x000000a8


	//----- nvinfo : EIATTR_FRAME_SIZE
	.align		4
.L_163:
        /*0300*/ 	.byte	0x04, 0x11
        /*0302*/ 	.short	(.L_165 - .L_164)
	.align		4
.L_164:
        /*0304*/ 	.word	index@(_ZN7cutlass13device_kernelIN5flash11enable_sm90INS1_16FlashAttnFwdSm90INS1_25CollectiveMainloopFwdSm90ILi2EN4cute5tupleIJNS5_1CILi1EEES8_S8_EEENS6_IJNS7_ILi64EEESA_SA_EEELi512ENS_6half_tEfNS_4arch4Sm90ELb0ELb0ELb0ELb1ELb0ELb1ELb1ELb0ELb0ELb1ELb0ELb0EEENS1_21CollectiveEpilogueFwdINS6_IJSA_NS7_ILi512EEESA_EEES9_SC_SE_Li256ELb1ELb1ELb0ELb0EEENS1_36VarlenDynamicPersistentTileSchedulerILi64ELi64ELi256ELi128ELb0ELb1ELb1ELb0ELb1ELb1EEEEEEEEEvNT_6ParamsE)
        /*0308*/ 	.word	0x00000078


	//----- nvinfo : EIATTR_REGCOUNT
	.align		4
.L_165:
        /*030c*/ 	.byte	0x04, 0x2f
        /*030e*/ 	.short	(.L_167 - .L_166)
	.align		4
.L_166:
        /*0310*/ 	.word	index@(_ZN7cutlass13device_kernelIN5flash11enable_sm90INS1_16FlashAttnFwdSm90INS1_25CollectiveMainloopFwdSm90ILi2EN4cute5tupleIJNS5_1CILi1EEES8_S8_EEENS6_IJNS7_ILi64EEESA_SA_EEELi512ENS_6half_tEfNS_4arch4Sm90ELb0ELb0ELb0ELb1ELb0ELb0ELb1ELb0ELb0ELb1ELb0ELb0EEENS1_21CollectiveEpilogueFwdINS6_IJSA_NS7_ILi512EEESA_EEES9_SC_SE_Li256ELb1ELb1ELb0ELb0EEENS1_36VarlenDynamicPersistentTileSchedulerILi64ELi64ELi256ELi128ELb0ELb1ELb1ELb0ELb1ELb1EEEEEEEEEvNT_6ParamsE)
        /*0314*/ 	.word	0x000000a8


	//----- nvinfo : EIATTR_FRAME_SIZE
	.align		4
.L_167:
        /*0318*/ 	.byte	0x04, 0x11
        /*031a*/ 	.short	(.L_169 - .L_168)
	.align		4
.L_168:
        /*031c*/ 	.word	index@(_ZN7cutlass13device_kernelIN5flash11enable_sm90INS1_16FlashAttnFwdSm90INS1_25CollectiveMainloopFwdSm90ILi2EN4cute5tupleIJNS5_1CILi1EEES8_S8_EEENS6_IJNS7_ILi64EEESA_SA_EEELi512ENS_6half_tEfNS_4arch4Sm90ELb0ELb0ELb0ELb1ELb0ELb0ELb1ELb0ELb0ELb1ELb0ELb0EEENS1_21CollectiveEpilogueFwdINS6_IJSA_NS7_ILi512EEESA_EEES9_SC_SE_Li256ELb1ELb1ELb0ELb0EEENS1_36VarlenDynamicPersistentTileSchedulerILi64ELi64ELi256ELi128ELb0ELb1ELb1ELb0ELb1ELb1EEEEEEEEEvNT_6ParamsE)
        /*0320*/ 	.word	0x00000070


	//----- nvinfo : EIATTR_REGCOUNT
	.align		4
.L_169:
        /*0324*/ 	.byte	0x04, 0x2f
        /*0326*/ 	.short	(.L_171 - .L_170)
	.align		4
.L_170:
        /*0328*/ 	.word	index@(_ZN7cutlass13device_kernelIN5flash11enable_sm90INS1_16FlashAttnFwdSm90INS1_25CollectiveMainloopFwdSm90ILi2EN4cute5tupleIJNS5_1CILi1EEES8_S8_EEENS6_IJNS7_ILi64EEESA_SA_EEELi512ENS_6half_tEfNS_4arch4Sm90ELb0ELb0ELb0ELb1ELb0ELb1ELb0ELb0ELb0ELb1ELb0ELb0EEENS1_21CollectiveEpilogueFwdINS6_IJSA_NS7_ILi512EEESA_EEES9_SC_SE_Li256ELb1ELb1ELb0ELb0EEENS1_36VarlenDynamicPersistentTileSchedulerILi64ELi64ELi256ELi128ELb0ELb1ELb1ELb0ELb1ELb1EEEEEEEEEvNT_6ParamsE)
        /*032c*/ 	.word	0x000000a8


	//----- nvinfo : EIATTR_FRAME_SIZE
	.align		4
.L_171:
        /*0330*/ 	.byte	0x04, 0x11
        /*0332*/ 	.short	(.L_173 - .L_172)
	.align		4
.L_172:
        /*0334*/ 	.word	index@(_ZN7cutlass13device_kernelIN5flash11enable_sm90INS1_16FlashAttnFwdSm90INS1_25CollectiveMainloopFwdSm90ILi2EN4cute5tupleIJNS5_1CILi1EEES8_S8_EEENS6_IJNS7_ILi64EEESA_SA_EEELi512ENS_6half_tEfNS_4arch4Sm90ELb0ELb0ELb0ELb1ELb0ELb1ELb0ELb0ELb0ELb1ELb0ELb0EEENS1_21CollectiveEpilogueFwdINS6_IJSA_NS7_ILi512EEESA_EEES9_SC_SE_Li256ELb1ELb1ELb0ELb0EEENS1_36VarlenDynamicPersistentTileSchedulerILi64ELi64ELi256ELi128ELb0ELb1ELb1ELb0ELb1ELb1EEEEEEEEEvNT_6ParamsE)
        /*0338*/ 	.word	0x00000068


	//----- nvinfo : EIATTR_REGCOUNT
	.align		4
.L_173:
        /*033c*/ 	.byte	0x04, 0x2f
        /*033e*/ 	.short	(.L_175 - .L_174)
	.align		4
.L_174:
        /*0340*/ 	.word	index@(_ZN7cutlass13device_kernelIN5flash11enable_sm90INS1_16FlashAttnFwdSm90INS1_25CollectiveMainloopFwdSm90ILi2EN4cute5tupleIJNS5_1CILi1EEES8_S8_EEENS6_IJNS7_ILi64EEESA_SA_EEELi512ENS_6half_tEfNS_4arch4Sm90ELb0ELb0ELb0ELb1ELb0ELb0ELb0ELb0ELb0ELb1ELb0ELb0EEENS1_21CollectiveEpilogueFwdINS6_IJSA_NS7_ILi512EEESA_EEES9_SC_SE_Li256ELb1ELb1ELb0ELb0EEENS1_36VarlenDynamicPersistentTileSchedulerILi64ELi64ELi256ELi128ELb0ELb1ELb1ELb0ELb1ELb1EEEEEEEEEvNT_6ParamsE)
        /*0344*/ 	.word	0x000000a8


	//----- nvinfo : EIATTR_FRAME_SIZE
	.align		4
.L_175:
        /*0348*/ 	.byte	0x04, 0x11
        /*034a*/ 	.short	(.L_177 - .L_176)
	.align		4
.L_176:
        /*034c*/ 	.word	index@(_ZN7cutlass13device_kernelIN5flash11enable_sm90INS1_16FlashAttnFwdSm90INS1_25CollectiveMainloopFwdSm90ILi2EN4cute5tupleIJNS5_1CILi1EEES8_S8_EEENS6_IJNS7_ILi64EEESA_SA_EEELi512ENS_6half_tEfNS_4arch4Sm90ELb0ELb0ELb0ELb1ELb0ELb0ELb0ELb0ELb0ELb1ELb0ELb0EEENS1_21CollectiveEpilogueFwdINS6_IJSA_NS7_ILi512EEESA_EEES9_SC_SE_Li256ELb1ELb1ELb0ELb0EEENS1_36VarlenDynamicPersistentTileSchedulerILi64ELi64ELi256ELi128ELb0ELb1ELb1ELb0ELb1ELb1EEEEEEEEEvNT_6ParamsE)
        /*0350*/ 	.word	0x00000060


	//----- nvinfo : EIATTR_REGCOUNT
	.align		4
.L_177:
        /*0354*/ 	.byte	0x04, 0x2f
        /*0356*/ 	.short	(.L_179 - .L_178)
	.align		4
.L_178:
        /*0358*/ 	.word	index@(_ZN7cutlass13device_kernelIN5flash11enable_sm90INS1_16FlashAttnFwdSm90INS1_25CollectiveMainloopFwdSm90ILi2EN4cute5tupleIJNS5_1CILi1EEES8_S8_EEENS6_IJNS7_ILi64EEESA_SA_EEELi512ENS_6half_tEfNS_4arch4Sm90ELb0ELb0ELb0ELb0ELb0ELb0ELb1ELb0ELb0ELb1ELb0ELb0EEENS1_21CollectiveEpilogueFwdINS6_IJSA_NS7_ILi512EEESA_EEES9_SC_SE_Li256ELb0ELb1ELb0ELb0EEENS1_29StaticPersistentTileSchedulerILb0EEEEEEEEEvNT_6ParamsE)
        /*035c*/ 	.word	0x000000a8


	//----- nvinfo : EIATTR_FRAME_SIZE
	.align		4
.L_179:
        /*0360*/ 	.byte	0x04, 0x11
        /*0362*/ 	.short	(.L_181 - .L_180)
	.align		4
.L_180:
        /*0364*/ 	.word	index@(_ZN7cutlass13device_kernelIN5flash11enable_sm90INS1_16FlashAttnFwdSm90INS1_25CollectiveMainloopFwdSm90ILi2EN4cute5tupleIJNS5_1CILi1EEES8_S8_EEENS6_IJNS7_ILi64EEESA_SA_EEELi512ENS_6half_tEfNS_4arch4Sm90ELb0ELb0ELb0ELb0ELb0ELb0ELb1ELb0ELb0ELb1ELb0ELb0EEENS1_21CollectiveEpilogueFwdINS6_IJSA_NS7_ILi512EEESA_EEES9_SC_SE_Li256ELb0ELb1ELb0ELb0EEENS1_29StaticPersistentTileSchedulerILb0EEEEEEEEEvNT_6ParamsE)
        /*0368*/ 	.word	0x00000058


	//----- nvinfo : EIATTR_REGCOUNT
	.align		4
.L_181:
        /*036c*/ 	.byte	0x04, 0x2f
        /*036e*/ 	.short	(.L_183 - .L_182)
	.align		4
.L_182:
        /*0370*/ 	.word	index@(_ZN7cutlass13device_kernelIN5flash11enable_sm90INS1_16FlashAttnFwdSm90INS1_25CollectiveMainloopFwdSm90ILi2EN4cute5tupleIJNS5_1CILi1EEES8_S8_EEENS6_IJNS7_ILi64EEESA_SA_EEELi512ENS_6half_tEfNS_4arch4Sm90ELb0ELb0ELb0ELb0ELb0ELb0ELb0ELb0ELb0ELb1ELb0ELb0EEENS1_21CollectiveEpilogueFwdINS6_IJSA_NS7_ILi512EEESA_EEES9_SC_SE_Li256ELb0ELb1ELb0ELb0EEENS1_29StaticPersistentTileSchedulerILb0EEEEEEEEEvNT_6ParamsE)
        /*0374*/ 	.word	0x000000a8


	//----- nvinfo : EIATTR_FRAME_SIZE
	.align		4
.L_183:
        /*0378*/ 	.byte	0x04, 0x11
        /*037a*/ 	.short	(.L_185 - .L_184)
	.align		4
.L_184:
        /*037c*/ 	.word	index@(_ZN7cutlass13device_kernelIN5flash11enable_sm90INS1_16FlashAttnFwdSm90INS1_25CollectiveMainloopFwdSm90ILi2EN4cute5tupleIJNS5_1CILi1EEES8_S8_EEENS6_IJNS7_ILi64EEESA_SA_EEELi512ENS_6half_tEfNS_4arch4Sm90ELb0ELb0ELb0ELb0ELb0ELb0ELb0ELb0ELb0ELb1ELb0ELb0EEENS1_21CollectiveEpilogueFwdINS6_IJSA_NS7_ILi512EEESA_EEES9_SC_SE_Li256ELb0ELb1ELb0ELb0EEENS1_29StaticPersistentTileSchedulerILb0EEEEEEEEEvNT_6ParamsE)
        /*0380*/ 	.word	0x00000038


	//----- nvinfo : EIATTR_REGCOUNT
	.align		4
.L_185:
        /*0384*/ 	.byte	0x04, 0x2f
        /*0386*/ 	.short	(.L_187 - .L_186)
	.align		4
.L_186:
        /*0388*/ 	.word	index@(_ZN7cutlass13device_kernelIN5flash11enable_sm90INS1_16FlashAttnFwdSm90INS1_25CollectiveMainloopFwdSm90ILi2EN4cute5tupleIJNS5_1CILi1EEES8_S8_EEENS6_IJNS7_ILi128EEESA_NS7_ILi192EEEEEELi128ENS_6half_tEfNS_4arch4Sm90ELb1ELb0ELb0ELb1ELb0ELb1ELb0ELb1ELb1ELb1ELb0ELb0EEENS1_21CollectiveEpilogueFwdINS6_IJSA_SA_SA_EEES9_SD_SF_Li256ELb1ELb1ELb0ELb0EEENS1_36VarlenDynamicPersistentTileSchedulerILi128ELi128ELi256ELi128ELb0ELb1ELb1ELb1ELb1ELb1EEEEEEEEEvNT_6ParamsE)
        /*038c*/ 	.word	0x000000a8


	//----- nvinfo : EIATTR_FRAME_SIZE
	.align		4
.L_187:
        /*0390*/ 	.byte	0x04, 0x11
        /*0392*/ 	.short	(.L_189 - .L_188)
	.align		4
.L_188:
        /*0394*/ 	.word	index@(_ZN7cutlass13device_kernelIN5flash11enable_sm90INS1_16FlashAttnFwdSm90INS1_25CollectiveMainloopFwdSm90ILi2EN4cute5tupleIJNS5_1CILi1EEES8_S8_EEENS6_IJNS7_ILi128EEESA_NS7_ILi192EEEEEELi128ENS_6half_tEfNS_4arch4Sm90ELb1ELb0ELb0ELb1ELb0ELb1ELb0ELb1ELb1ELb1ELb0ELb0EEENS1_21CollectiveEpilogueFwdINS6_IJSA_SA_SA_EEES9_SD_SF_Li256ELb1ELb1ELb0ELb0EEENS1_36VarlenDynamicPersistentTileSchedulerILi128ELi128ELi256ELi128ELb0ELb1ELb1ELb1ELb1ELb1EEEEEEEEEvNT_6ParamsE)
        /*0398*/ 	.word	0x00000078


	//----- nvinfo : EIATTR_REGCOUNT
	.align		4
.L_189:
        /*039c*/ 	.byte	0x04, 0x2f
        /*039e*/ 	.short	(.L_191 - .L_190)
	.align		4
.L_190:
        /*03a0*/ 	.word	index@(_ZN7cutlass13device_kernelIN5flash11enable_sm90INS1_16FlashAttnFwdSm90INS1_25CollectiveMainloopFwdSm90ILi2EN4cute5tupleIJNS5_1CILi1EEES8_S8_EEENS6_IJNS7_ILi128EEESA_NS7_ILi192EEEEEELi128ENS_6half_tEfNS_4arch4Sm90ELb1ELb0ELb0ELb1ELb0ELb0ELb0ELb1ELb1ELb1ELb0ELb0EEENS1_21CollectiveEpilogueFwdINS6_IJSA_SA_SA_EEES9_SD_SF_Li256ELb1ELb1ELb0ELb0EEENS1_36VarlenDynamicPersistentTileSchedulerILi128ELi128ELi256ELi128ELb0ELb1ELb1ELb1ELb1ELb1EEEEEEEEEvNT_6ParamsE)
        /*03a4*/ 	.word	0x000000a8


	//----- nvinfo : EIATTR_FRAME_SIZE
	.align		4
.L_191:
        /*03a8*/ 	.byte	0x04, 0x11
        /*03aa*/ 	.short	(.L_193 - .L_192)
	.align		4
.L_192:
        /*03ac*/ 	.word	index@(_ZN7cutlass13device_kernelIN5flash11enable_sm90INS1_16FlashAttnFwdSm90INS1_25CollectiveMainloopFwdSm90ILi2EN4cute5tupleIJNS5_1CILi1EEES8_S8_EEENS6_IJNS7_ILi128EEESA_NS7_ILi192EEEEEELi128ENS_6half_tEfNS_4arch4Sm90ELb1ELb0ELb0ELb1ELb0ELb0ELb0ELb1ELb1ELb1ELb0ELb0EEENS1_21CollectiveEpilogueFwdINS6_IJSA_SA_SA_EEES9_SD_SF_Li256ELb1ELb1ELb0ELb0EEENS1_36VarlenDynamicPersistentTileSchedulerILi128ELi128ELi256ELi128ELb0ELb1ELb1ELb1ELb1ELb1EEEEEEEEEvNT_6ParamsE)
        /*03b0*/ 	.word	0x00000058


	//----- nvinfo : EIATTR_REGCOUNT
	.align		4
.L_193:
        /*03b4*/ 	.byte	0x04, 0x2f
        /*03b6*/ 	.short	(.L_195 - .L_194)
	.align		4
.L_194:
        /*03b8*/ 	.word	index@(_ZN7cutlass13device_kernelIN5flash11enable_sm90INS1_16FlashAttnFwdSm90INS1_25CollectiveMainloopFwdSm90ILi2EN4cute5tupleIJNS5_1CILi1EEES8_S8_EEENS6_IJNS7_ILi128EEESA_NS7_ILi192EEEEEELi128ENS_6half_tEfNS_4arch4Sm90ELb1ELb0ELb0ELb0ELb0ELb0ELb0ELb1ELb1ELb1ELb0ELb0EEENS1_21CollectiveEpilogueFwdINS6_IJSA_SA_SA_EEES9_SD_SF_Li256ELb0ELb1ELb0ELb0EEENS1_30DynamicPersistentTileSchedulerILi256ELi128ELb0ELb1ELb1EEEEEEEEEvNT_6ParamsE)
        /*03bc*/ 	.word	0x000000a8


	//----- nvinfo : EIATTR_FRAME_SIZE
	.align		4
.L_195:
        /*03c0*/ 	.byte	0x04, 0x11
        /*03c2*/ 	.short	(.L_197 - .L_196)
	.align		4
.L_196:
        /*03c4*/ 	.word	index@(_ZN7cutlass13device_kernelIN5flash11enable_sm90INS1_16FlashAttnFwdSm90INS1_25CollectiveMainloopFwdSm90ILi2EN4cute5tupleIJNS5_1CILi1EEES8_S8_EEENS6_IJNS7_ILi128EEESA_NS7_ILi192EEEEEELi128ENS_6half_tEfNS_4arch4Sm90ELb1ELb0ELb0ELb0ELb0ELb0ELb0ELb1ELb1ELb1ELb0ELb0EEENS1_21CollectiveEpilogueFwdINS6_IJSA_SA_SA_EEES9_SD_SF_Li256ELb0ELb1ELb0ELb0EEENS1_30DynamicPersistentTileSchedulerILi256ELi128ELb0ELb1ELb1EEEEEEEEEvNT_6ParamsE)
        /*03c8*/ 	.word	0x00000028


	//----- nvinfo : EIATTR_REGCOUNT
	.align		4
.L_197:
        /*03cc*/ 	.byte	0x04, 0x2f
        /*03ce*/ 	.short	(.L_199 - .L_198)
	.align		4
.L_198:
        /*03d0*/ 	.word	index@(_ZN7cutlass13device_kernelIN5flash11enable_sm90INS1_16FlashAttnFwdSm90INS1_25CollectiveMainloopFwdSm90ILi2EN4cute5tupleIJNS5_1CILi1EEES8_S8_EEENS6_IJNS7_ILi128EEENS7_ILi96EEENS7_ILi192EEEEEELi128ENS_6half_tEfNS_4arch4Sm90ELb0ELb1ELb0ELb1ELb0ELb1ELb0ELb1ELb1ELb1ELb0ELb0EEENS1_21CollectiveEpilogueFwdINS6_IJSA_SA_SB_EEES9_SE_SG_Li256ELb1ELb1ELb0ELb0EEENS1_36VarlenDynamicPersistentTileSchedulerILi128ELi96ELi256ELi128ELb0ELb1ELb1ELb1ELb0ELb1EEEEEEEEEvNT_6ParamsE)
        /*03d4*/ 	.word	0x000000a8


	//----- nvinfo : EIATTR_FRAME_SIZE
	.align		4
.L_199:
        /*03d8*/ 	.byte	0x04, 0x11
        /*03da*/ 	.short	(.L_201 - .L_200)
	.align		4
.L_200:
        /*03dc*/ 	.word	index@(_ZN7cutlass13device_kernelIN5flash11enable_sm90INS1_16FlashAttnFwdSm90INS1_25CollectiveMainloopFwdSm90ILi2EN4cute5tupleIJNS5_1CILi1EEES8_S8_EEENS6_IJNS7_ILi128EEENS7_ILi96EEENS7_ILi192EEEEEELi128ENS_6half_tEfNS_4arch4Sm90ELb0ELb1ELb0ELb1ELb0ELb1ELb0ELb1ELb1ELb1ELb0ELb0EEENS1_21CollectiveEpilogueFwdINS6_IJSA_SA_SB_EEES9_SE_SG_Li256ELb1ELb1ELb0ELb0EEENS1_36VarlenDynamicPersistentTileSchedulerILi128ELi96ELi256ELi128ELb0ELb1ELb1ELb1ELb0ELb1EEEEEEEEEvNT_6ParamsE)
        /*03e0*/ 	.word	0x00000050


	//----- nvinfo : EIATTR_REGCOUNT
	.align		4
.L_201:
        /*03e4*/ 	.byte	0x04, 0x2f
        /*03e6*/ 	.short	(.L_203 - .L_202)
	.align		4
.L_202:
        /*03e8*/ 	.word	index@(_ZN7cutlass13device_kernelIN5flash11enable_sm90INS1_16FlashAttnFwdSm90INS1_25CollectiveMainloopFwdSm90ILi2EN4cute5tupleIJNS5_1CILi1EEES8_S8_EEENS6_IJNS7_ILi128EEENS7_ILi96EEENS7_ILi192EEEEEELi128ENS_6half_tEfNS_4arch4Sm90ELb0ELb1ELb0ELb1ELb0ELb0ELb0ELb1ELb1ELb1ELb0ELb0EEENS1_21CollectiveEpilogueFwdINS6_IJSA_SA_SB_EEES9_SE_SG_Li256ELb1ELb1ELb0ELb0EEENS1_36VarlenDynamicPersistentTileSchedulerILi128ELi96ELi256ELi128ELb0ELb1ELb1ELb1ELb0ELb1EEEEEEEEEvNT_6ParamsE)
        /*03ec*/ 	.word	0x000000a8


	//----- nvinfo : EIATTR_FRAME_SIZE
	.align		4
.L_203:
        /*03f0*/ 	.byte	0x04, 0x11
        /*03f2*/ 	.short	(.L_205 - .L_204)
	.align		4
.L_204:
        /*03f4*/ 	.word	index@(_ZN7cutlass13device_kernelIN5flash11enable_sm90INS1_16FlashAttnFwdSm90INS1_25CollectiveMainloopFwdSm90ILi2EN4cute5tupleIJNS5_1CILi1EEES8_S8_EEENS6_IJNS7_ILi128EEENS7_ILi96EEENS7_ILi192EEEEEELi128ENS_6half_tEfNS_4arch4Sm90ELb0ELb1ELb0ELb1ELb0ELb0ELb0ELb1ELb1ELb1ELb0ELb0EEENS1_21CollectiveEpilogueFwdINS6_IJSA_SA_SB_EEES9_SE_SG_Li256ELb1ELb1ELb0ELb0EEENS1_36VarlenDynamicPersistentTileSchedulerILi128ELi96ELi256ELi128ELb0ELb1ELb1ELb1ELb0ELb1EEEEEEEEEvNT_6ParamsE)
        /*03f8*/ 	.word	0x00000050


	//----- nvinfo : EIATTR_REGCOUNT
	.align		4
.L_205:
        /*03fc*/ 	.byte	0x04, 0x2f
        /*03fe*/ 	.short	(.L_207 - .L_206)
	.align		4
.L_206:
        /*0400*/ 	.word	index@(_ZN7cutlass13device_kernelIN5flash11enable_sm90INS1_16FlashAttnFwdSm90INS1_25CollectiveMainloopFwdSm90ILi2EN4cute5tupleIJNS5_1CILi1EEES8_S8_EEENS6_IJNS7_ILi128EEENS7_ILi96EEENS7_ILi192EEEEEELi128ENS_6half_tEfNS_4arch4Sm90ELb0ELb1ELb0ELb0ELb0ELb0ELb0ELb1ELb1ELb1ELb0ELb0EEENS1_21CollectiveEpilogueFwdINS6_IJSA_SA_SB_EEES9_SE_SG_Li256ELb0ELb1ELb0ELb0EEENS1_30DynamicPersistentTileSchedulerILi256ELi128ELb0ELb1ELb1EEEEEEEEEvNT_6ParamsE)
        /*0404*/ 	.word	0x000000a8


	//----- nvinfo : EIATTR_FRAME_SIZE
	.align		4
.L_207:
        /*0408*/ 	.byte	0x04, 0x11
        /*040a*/ 	.short	(.L_209 - .L_208)
	.align		4
.L_208:
        /*040c*/ 	.word	index@(_ZN7cutlass13device_kernelIN5flash11enable_sm90INS1_16FlashAttnFwdSm90INS1_25CollectiveMainloopFwdSm90ILi2EN4cute5tupleIJNS5_1CILi1EEES8_S8_EEENS6_IJNS7_ILi128EEENS7_ILi96EEENS7_ILi192EEEEEELi128ENS_6half_tEfNS_4arch4Sm90ELb0ELb1ELb0ELb0ELb0ELb0ELb0ELb1ELb1ELb1ELb0ELb0EEENS1_21CollectiveEpilogueFwdINS6_IJSA_SA_SB_EEES9_SE_SG_Li256ELb0ELb1ELb0ELb0EEENS1_30DynamicPersistentTileSchedulerILi256ELi128ELb0ELb1ELb1EEEEEEEEEvNT_6ParamsE)
        /*0410*/ 	.word	0x00000020


	//----- nvinfo : EIATTR_REGCOUNT
	.align		4
.L_209:
        /*0414*/ 	.byte	0x04, 0x2f
        /*0416*/ 	.short	(.L_211 - .L_210)
	.align		4
.L_210:
        /*0418*/ 	.word	index@(_ZN7cutlass13device_kernelIN5flash11enable_sm90INS1_16FlashAttnFwdSm90INS1_25CollectiveMainloopFwdSm90ILi2EN4cute5tupleIJNS5_1CILi1EEES8_S8_EEENS6_IJNS7_ILi128EEESA_NS7_ILi192EEEEEELi128ENS_6half_tEfNS_4arch4Sm90ELb0ELb0ELb0ELb1ELb0ELb1ELb0ELb1ELb1ELb1ELb0ELb0EEENS1_21CollectiveEpilogueFwdINS6_IJSA_SA_SA_EEES9_SD_SF_Li256ELb1ELb1ELb0ELb0EEENS1_36VarlenDynamicPersistentTileSchedulerILi128ELi128ELi256ELi128ELb0ELb1ELb1ELb0ELb1ELb1EEEEEEEEEvNT_6ParamsE)
        /*041c*/ 	.word	0x000000a8


	//----- nvinfo : EIATTR_FRAME_SIZE
	.align		4
.L_211:
        /*0420*/ 	.byte	0x04, 0x11
        /*0422*/ 	.short	(.L_213 - .L_212)
	.align		4
.L_212:
        /*0424*/ 	.word	index@(_ZN7cutlass13device_kernelIN5flash11enable_sm90INS1_16FlashAttnFwdSm90INS1_25CollectiveMainloopFwdSm90ILi2EN4cute5tupleIJNS5_1CILi1EEES8_S8_EEENS6_IJNS7_ILi128EEESA_NS7_ILi192EEEEEELi128ENS_6half_tEfNS_4arch4Sm90ELb0ELb0ELb0ELb1ELb0ELb1ELb0ELb1ELb1ELb1ELb0ELb0EEENS1_21CollectiveEpilogueFwdINS6_IJSA_SA_SA_EEES9_SD_SF_Li256ELb1ELb1ELb0ELb0EEENS1_36VarlenDynamicPersistentTileSchedulerILi128ELi128ELi256ELi128ELb0ELb1ELb1ELb0ELb1ELb1EEEEEEEEEvNT_6ParamsE)
        /*0428*/ 	.word	0x00000090


	//----- nvinfo : EIATTR_REGCOUNT
	.align		4
.L_213:
        /*042c*/ 	.byte	0x04, 0x2f
        /*042e*/ 	.short	(.L_215 - .L_214)
	.align		4
.L_214:
        /*0430*/ 	.word	index@(_ZN7cutlass13device_kernelIN5flash11enable_sm90INS1_16FlashAttnFwdSm90INS1_25CollectiveMainloopFwdSm90ILi2EN4cute5tupleIJNS5_1CILi1EEES8_S8_EEENS6_IJNS7_ILi128EEESA_NS7_ILi192EEEEEELi128ENS_6half_tEfNS_4arch4Sm90ELb0ELb0ELb0ELb1ELb0ELb0ELb0ELb1ELb1ELb1ELb0ELb0EEENS1_21CollectiveEpilogueFwdINS6_IJSA_SA_SA_EEES9_SD_SF_Li256ELb1ELb1ELb0ELb0EEENS1_36VarlenDynamicPersistentTileSchedulerILi128ELi128ELi256ELi128ELb0ELb1ELb1ELb0ELb1ELb1EEEEEEEEEvNT_6ParamsE)
        /*0434*/ 	.word	0x000000a8


	//----- nvinfo : EIATTR_FRAME_SIZE
	.align		4
.L_215:
        /*0438*/ 	.byte	0x04, 0x11
        /*043a*/ 	.short	(.L_217 - .L_216)
	.align		4
.L_216:
        /*043c*/ 	.word	index@(_ZN7cutlass13device_kernelIN5flash11enable_sm90INS1_16FlashAttnFwdSm90INS1_25CollectiveMainloopFwdSm90ILi2EN4cute5tupleIJNS5_1CILi1EEES8_S8_EEENS6_IJNS7_ILi128EEESA_NS7_ILi192EEEEEELi128ENS_6half_tEfNS_4arch4Sm90ELb0ELb0ELb0ELb1ELb0ELb0ELb0ELb1ELb1ELb1ELb0ELb0EEENS1_21CollectiveEpilogueFwdINS6_IJSA_SA_SA_EEES9_SD_SF_Li256ELb1ELb1ELb0ELb0EEENS1_36VarlenDynamicPersistentTileSchedulerILi128ELi128ELi256ELi128ELb0ELb1ELb1ELb0ELb1ELb1EEEEEEEEEvNT_6ParamsE)
        /*0440*/ 	.word	0x00000060


	//----- nvinfo : EIATTR_REGCOUNT
	.align		4
.L_217:
        /*0444*/ 	.byte	0x04, 0x2f
        /*0446*/ 	.short	(.L_219 - .L_218)
	.align		4
.L_218:
        /*0448*/ 	.word	index@(_ZN7cutlass13device_kernelIN5flash11enable_sm90INS1_16FlashAttnFwdSm90INS1_25CollectiveMainloopFwdSm90ILi2EN4cute5tupleIJNS5_1CILi2EEENS7_ILi1EEES9_EEENS6_IJNS7_ILi128EEESB_NS7_ILi192EEEEEELi128ENS_6half_tEfNS_4arch4Sm90ELb0ELb0ELb0ELb0ELb0ELb0ELb0ELb1ELb1ELb1ELb0ELb0EEENS1_21CollectiveEpilogueFwdINS6_IJSB_SB_SB_EEESA_SE_SG_Li256ELb0ELb1ELb0ELb0EEENS1_29StaticPersistentTileSchedulerILb0EEEEEEEEEvNT_6ParamsE)
        /*044c*/ 	.word	0x000000a8


	//----- nvinfo : EIATTR_FRAME_SIZE
	.align		4
.L_219:
        /*0450*/ 	.byte	0x04, 0x11
        /*0452*/ 	.short	(.L_221 - .L_220)
	.align		4
.L_220:
        /*0454*/ 	.word	index@(_ZN7cutlass13device_kernelIN5flash11enable_sm90INS1_16FlashAttnFwdSm90INS1_25CollectiveMainloopFwdSm90ILi2EN4cute5tupleIJNS5_1CILi2EEENS7_ILi1EEES9_EEENS6_IJNS7_ILi128EEESB_NS7_ILi192EEEEEELi128ENS_6half_tEfNS_4arch4Sm90ELb0ELb0ELb0ELb0ELb0ELb0ELb0ELb1ELb1ELb1ELb0ELb0EEENS1_21CollectiveEpilogueFwdINS6_IJSB_SB_SB_EEESA_SE_SG_Li256ELb0ELb1ELb0ELb0EEENS1_29StaticPersistentTileSchedulerILb0EEEEEEEEEvNT_6ParamsE)
        /*0458*/ 	.word	0x00000038


	//----- nvinfo : EIATTR_REGCOUNT
	.align		4
.L_221:
        /*045c*/ 	.byte	0x04, 0x2f
        /*045e*/ 	.short	(.L_223 - .L_222)
	.align		4
.L_222:
        /*0460*/ 	.word	index@(_ZN7cutlass13device_kernelIN5flash11enable_sm90INS1_16FlashAttnFwdSm90INS1_25CollectiveMainloopFwdSm90ILi2EN4cute5tupleIJNS5_1CILi1EEES8_S8_EEENS6_IJNS7_ILi128EEESA_NS7_ILi192EEEEEELi128ENS_6half_tEfNS_4arch4Sm90ELb0ELb0ELb0ELb0ELb0ELb0ELb0ELb1ELb1ELb1ELb0ELb0EEENS1_21CollectiveEpilogueFwdINS6_IJSA_SA_SA_EEES9_SD_SF_Li256ELb0ELb1ELb0ELb0EEENS1_29StaticPersistentTileSchedulerILb0EEEEEEEEEvNT_6ParamsE)
        /*0464*/ 	.word	0x000000a8


	//----- nvinfo : EIATTR_FRAME_SIZE
	.align		4
.L_223:
        /*0468*/ 	.byte	0x04, 0x11
        /*046a*/ 	.short	(.L_225 - .L_224)
	.align		4
.L_224:
        /*046c*/ 	.word	index@(_ZN7cutlass13device_kernelIN5flash11enable_sm90INS1_16FlashAttnFwdSm90INS1_25CollectiveMainloopFwdSm90ILi2EN4cute5tupleIJNS5_1CILi1EEES8_S8_EEENS6_IJNS7_ILi128EEESA_NS7_ILi192EEEEEELi128ENS_6half_tEfNS_4arch4Sm90ELb0ELb0ELb0ELb0ELb0ELb0ELb0ELb1ELb1ELb1ELb0ELb0EEENS1_21CollectiveEpilogueFwdINS6_IJSA_SA_SA_EEES9_SD_SF_Li256ELb0ELb1ELb0ELb0EEENS1_29StaticPersistentTileSchedulerILb0EEEEEEEEEvNT_6ParamsE)
        /*0470*/ 	.word	0x00000038


	//----- nvinfo : EIATTR_MIN_STACK_SIZE
	.align		4
.L_225:
        /*0474*/ 	.byte	0x04, 0x12
        /*0476*/ 	.short	(.L_227 - .L_226)
	.align		4
.L_226:
        /*0478*/ 	.word	index@(_ZN7cutlass13device_kernelIN5flash11enable_sm90INS1_16FlashAttnFwdSm90INS1_25CollectiveMainloopFwdSm90ILi2EN4cute5tupleIJNS5_1CILi1EEES8_S8_EEENS6_IJNS7_ILi128EEESA_NS7_ILi192EEEEEELi128ENS_6half_tEfNS_4arch4Sm90ELb0ELb0ELb0ELb0ELb0ELb0ELb0ELb1ELb1ELb1ELb0ELb0EEENS1_21CollectiveEpilogueFwdINS6_IJSA_SA_SA_EEES9_SD_SF_Li256ELb0ELb1ELb0ELb0EEENS1_29StaticPersistentTileSchedulerILb0EEEEEEEEEvNT_6ParamsE)
        /*047c*/ 	.word	0x00000038


	//----- nvinfo : EIATTR_MIN_STACK_SIZE
	.align		4
.L_227:
        /*0480*/ 	.byte	0x04, 0x12
        /*0482*/ 	.short	(.L_229 - .L_228)
	.align		4
.L_228:
        /*0484*/ 	.word	index@(_ZN7cutlass13device_kernelIN5flash11enable_sm90INS1_16FlashAttnFwdSm90INS1_25CollectiveMainloopFwdSm90ILi2EN4cute5tupleIJNS5_1CILi2EEENS7_ILi1EEES9_EEENS6_IJNS7_ILi128EEESB_NS7_ILi192EEEEEELi128ENS_6half_tEfNS_4arch4Sm90ELb0ELb0ELb0ELb0ELb0ELb0ELb0ELb1ELb1ELb1ELb0ELb0EEENS1_21CollectiveEpilogueFwdINS6_IJSB_SB_SB_EEESA_SE_SG_Li256ELb0ELb1ELb0ELb0EEENS1_29StaticPersistentTileSchedulerILb0EEEEEEEEEvNT_6ParamsE)
        /*0488*/ 	.word	0x00000038


	//----- nvinfo : EIATTR_MIN_STACK_SIZE
	.align		4
.L_229:
        /*048c*/ 	.byte	0x04, 0x12
        /*048e*/ 	.short	(.L_231 - .L_230)
	.align		4
.L_230:
        /*0490*/ 	.word	index@(_ZN7cutlass13device_kernelIN5flash11enable_sm90INS1_16FlashAttnFwdSm90INS1_25CollectiveMainloopFwdSm90ILi2EN4cute5tupleIJNS5_1CILi1EEES8_S8_EEENS6_IJNS7_ILi128EEESA_NS7_ILi192EEEEEELi128ENS_6half_tEfNS_4arch4Sm90ELb0ELb0ELb0ELb1ELb0ELb0ELb0ELb1ELb1ELb1ELb0ELb0EEENS1_21CollectiveEpilogueFwdINS6_IJSA_SA_SA_EEES9_SD_SF_Li256ELb1ELb1ELb0ELb0EEENS1_36VarlenDynamicPersistentTileSchedulerILi128ELi128ELi256ELi128ELb0ELb1ELb1ELb0ELb1ELb1EEEEEEEEEvNT_6ParamsE)
        /*0494*/ 	.word	0x00000060


	//----- nvinfo : EIATTR_MIN_STACK_SIZE
	.align		4
.L_231:
        /*0498*/ 	.byte	0x04, 0x12
        /*049a*/ 	.short	(.L_233 - .L_232)
	.align		4
.L_232:
        /*049c*/ 	.word	index@(_ZN7cutlass13device_kernelIN5flash11enable_sm90INS1_16FlashAttnFwdSm90INS1_25CollectiveMainloopFwdSm90ILi2EN4cute5tupleIJNS5_1CILi1EEES8_S8_EEENS6_IJNS7_ILi128EEESA_NS7_ILi192EEEEEELi128ENS_6half_tEfNS_4arch4Sm90ELb0ELb0ELb0ELb1ELb0ELb1ELb0ELb1ELb1ELb1ELb0ELb0EEENS1_21CollectiveEpilogueFwdINS6_IJSA_SA_SA_EEES9_SD_SF_Li256ELb1ELb1ELb0ELb0EEENS1_36VarlenDynamicPersistentTileSchedulerILi128ELi128ELi256ELi128ELb0ELb1ELb1ELb0ELb1ELb1EEEEEEEEEvNT_6ParamsE)
        /*04a0*/ 	.word	0x00000090


	//----- nvinfo : EIATTR_MIN_STACK_SIZE
	.align		4
.L_233:
        /*04a4*/ 	.byte	0x04, 0x12
        /*04a6*/ 	.short	(.L_235 - .L_234)
	.align		4
.L_234:
        /*04a8*/ 	.word	index@(_ZN7cutlass13device_kernelIN5flash11enable_sm90INS1_16FlashAttnFwdSm90INS1_25CollectiveMainloopFwdSm90ILi2EN4cute5tupleIJNS5_1CILi1EEES8_S8_EEENS6_IJNS7_ILi128EEENS7_ILi96EEENS7_ILi192EEEEEELi128ENS_6half_tEfNS_4arch4Sm90ELb0ELb1ELb0ELb0ELb0ELb0ELb0ELb1ELb1ELb1ELb0ELb0EEENS1_21CollectiveEpilogueFwdINS6_IJSA_SA_SB_EEES9_SE_SG_Li256ELb0ELb1ELb0ELb0EEENS1_30DynamicPersistentTileSchedulerILi256ELi128ELb0ELb1ELb1EEEEEEEEEvNT_6ParamsE)
        /*04ac*/ 	.word	0x00000020


	//----- nvinfo : EIATTR_MIN_STACK_SIZE
	.align		4
.L_235:
        /*04b0*/ 	.byte	0x04, 0x12
        /*04b2*/ 	.short	(.L_237 - .L_236)
	.align		4
.L_236:
        /*04b4*/ 	.word	index@(_ZN7cutlass13device_kernelIN5flash11enable_sm90INS1_16FlashAttnFwdSm90INS1_25CollectiveMainloopFwdSm90ILi2EN4cute5tupleIJNS5_1CILi1EEES8_S8_EEENS6_IJNS7_ILi128EEENS7_ILi96EEENS7_ILi192EEEEEELi128ENS_6half_tEfNS_4arch4Sm90ELb0ELb1ELb0ELb1ELb0ELb0ELb0ELb1ELb1ELb1ELb0ELb0EEENS1_21CollectiveEpilogueFwdINS6_IJSA_SA_SB_EEES9_SE_SG_Li256ELb1ELb1ELb0ELb0EEENS1_36VarlenDynamicPersistentTileSchedulerILi128ELi96ELi256ELi128ELb0ELb1ELb1ELb1ELb0ELb1EEEEEEEEEvNT_6ParamsE)
        /*04b8*/ 	.word	0x00000050


	//----- nvinfo : EIATTR_MIN_STACK_SIZE
	.align		4
.L_237:
        /*04bc*/ 	.byte	0x04, 0x12
        /*04be*/ 	.short	(.L_239 - .L_238)
	.align		4
.L_238:
        /*04c0*/ 	.word	index@(_ZN7cutlass13device_kernelIN5flash11enable_sm90INS1_16FlashAttnFwdSm90INS1_25CollectiveMainloopFwdSm90ILi2EN4cute5tupleIJNS5_1CILi1EEES8_S8_EEENS6_IJNS7_ILi128EEENS7_ILi96EEENS7_ILi192EEEEEELi128ENS_6half_tEfNS_4arch4Sm90ELb0ELb1ELb0ELb1ELb0ELb1ELb0ELb1ELb1ELb1ELb0ELb0EEENS1_21CollectiveEpilogueFwdINS6_IJSA_SA_SB_EEES9_SE_SG_Li256ELb1ELb1ELb0ELb0EEENS1_36VarlenDynamicPersistentTileSchedulerILi128ELi96ELi256ELi128ELb0ELb1ELb1ELb1ELb0ELb1EEEEEEEEEvNT_6ParamsE)
        /*04c4*/ 	.word	0x00000050


	//----- nvinfo : EIATTR_MIN_STACK_SIZE
	.align		4
.L_239:
        /*04c8*/ 	.byte	0x04, 0x12
        /*04ca*/ 	.short	(.L_241 - .L_240)
	.align		4
.L_240:
        /*04cc*/ 	.word	index@(_ZN7cutlass13device_kernelIN5flash11enable_sm90INS1_16FlashAttnFwdSm90INS1_25CollectiveMainloopFwdSm90ILi2EN4cute5tupleIJNS5_1CILi1EEES8_S8_EEENS6_IJNS7_ILi128EEESA_NS7_ILi192EEEEEELi128ENS_6half_tEfNS_4arch4Sm90ELb1ELb0ELb0ELb0ELb0ELb0ELb0ELb1ELb1ELb1ELb0ELb0EEENS1_21CollectiveEpilogueFwdINS6_IJSA_SA_SA_EEES9_SD_SF_Li256ELb0ELb1ELb0ELb0EEENS1_30DynamicPersistentTileSchedulerILi256ELi128ELb0ELb1ELb1EEEEEEEEEvNT_6ParamsE)
        /*04d0*/ 	.word	0x00000028


	//----- nvinfo : EIATTR_MIN_STACK_SIZE
	.align		4
.L_241:
        /*04d4*/ 	.byte	0x04, 0x12
        /*04d6*/ 	.short	(.L_243 - .L_242)
	.align		4
.L_242:
        /*04d8*/ 	.word	index@(_ZN7cutlass13device_kernelIN5flash11enable_sm90INS1_16FlashAttnFwdSm90INS1_25CollectiveMainloopFwdSm90ILi2EN4cute5tupleIJNS5_1CILi1EEES8_S8_EEENS6_IJNS7_ILi128EEESA_NS7_ILi192EEEEEELi128ENS_6half_tEfNS_4arch4Sm90ELb1ELb0ELb0ELb1ELb0ELb0ELb0ELb1ELb1ELb1ELb0ELb0EEENS1_21CollectiveEpilogueFwdINS6_IJSA_SA_SA_EEES9_SD_SF_Li256ELb1ELb1ELb0ELb0EEENS1_36VarlenDynamicPersistentTileSchedulerILi128ELi128ELi256ELi128ELb0ELb1ELb1ELb1ELb1ELb1EEEEEEEEEvNT_6ParamsE)
        /*04dc*/ 	.word	0x00000058


	//----- nvinfo : EIATTR_MIN_STACK_SIZE
	.align		4
.L_243:
        /*04e0*/ 	.byte	0x04, 0x12
        /*04e2*/ 	.short	(.L_245 - .L_244)
	.align		4
.L_244:
        /*04e4*/ 	.word	index@(_ZN7cutlass13device_kernelIN5flash11enable_sm90INS1_16FlashAttnFwdSm90INS1_25CollectiveMainloopFwdSm90ILi2EN4cute5tupleIJNS5_1CILi1EEES8_S8_EEENS6_IJNS7_ILi128EEESA_NS7_ILi192EEEEEELi128ENS_6half_tEfNS_4arch4Sm90ELb1ELb0ELb0ELb1ELb0ELb1ELb0ELb1ELb1ELb1ELb0ELb0EEENS1_21CollectiveEpilogueFwdINS6_IJSA_SA_SA_EEES9_SD_SF_Li256ELb1ELb1ELb0ELb0EEENS1_36VarlenDynamicPersistentTileSchedulerILi128ELi128ELi256ELi128ELb0ELb1ELb1ELb1ELb1ELb1EEEEEEEEEvNT_6ParamsE)
        /*04e8*/ 	.word	0x00000078


	//----- nvinfo : EIATTR_MIN_STACK_SIZE
	.align		4
.L_245:
        /*04ec*/ 	.byte	0x04, 0x12
        /*04ee*/ 	.short	(.L_247 - .L_246)
	.align		4
.L_246:
        /*04f0*/ 	.word	index@(_ZN7cutlass13device_kernelIN5flash11enable_sm90INS1_16FlashAttnFwdSm90INS1_25CollectiveMainloopFwdSm90ILi2EN4cute5tupleIJNS5_1CILi1EEES8_S8_EEENS6_IJNS7_ILi64EEESA_SA_EEELi512ENS_6half_tEfNS_4arch4Sm90ELb0ELb0ELb0ELb0ELb0ELb0ELb0ELb0ELb0ELb1ELb0ELb0EEENS1_21CollectiveEpilogueFwdINS6_IJSA_NS7_ILi512EEESA_EEES9_SC_SE_Li256ELb0ELb1ELb0ELb0EEENS1_29StaticPersistentTileSchedulerILb0EEEEEEEEEvNT_6ParamsE)
        /*04f4*/ 	.word	0x00000038


	//----- nvinfo : EIATTR_MIN_STACK_SIZE
	.align		4
.L_247:
        /*04f8*/ 	.byte	0x04, 0x12
        /*04fa*/ 	.short	(.L_249 - .L_248)
	.align		4
.L_248:
        /*04fc*/ 	.word	index@(_ZN7cutlass13device_kernelIN5flash11enable_sm90INS1_16FlashAttnFwdSm90INS1_25CollectiveMainloopFwdSm90ILi2EN4cute5tupleIJNS5_1CILi1EEES8_S8_EEENS6_IJNS7_ILi64EEESA_SA_EEELi512ENS_6half_tEfNS_4arch4Sm90ELb0ELb0ELb0ELb0ELb0ELb0ELb1ELb0ELb0ELb1ELb0ELb0EEENS1_21CollectiveEpilogueFwdINS6_IJSA_NS7_ILi512EEESA_EEES9_SC_SE_Li256ELb0ELb1ELb0ELb0EEENS1_29StaticPersistentTileSchedulerILb0EEEEEEEEEvNT_6ParamsE)
        /*0500*/ 	.word	0x00000058


	//----- nvinfo : EIATTR_MIN_STACK_SIZE
	.align		4
.L_249:
        /*0504*/ 	.byte	0x04, 0x12
        /*0506*/ 	.short	(.L_251 - .L_250)
	.align		4
.L_250:
        /*0508*/ 	.word	index@(_ZN7cutlass13device_kernelIN5flash11enable_sm90INS1_16FlashAttnFwdSm90INS1_25CollectiveMainloopFwdSm90ILi2EN4cute5tupleIJNS5_1CILi1EEES8_S8_EEENS6_IJNS7_ILi64EEESA_SA_EEELi512ENS_6half_tEfNS_4arch4Sm90ELb0ELb0ELb0ELb1ELb0ELb0ELb0ELb0ELb0ELb1ELb0ELb0EEENS1_21CollectiveEpilogueFwdINS6_IJSA_NS7_ILi512EEESA_EEES9_SC_SE_Li256ELb1ELb1ELb0ELb0EEENS1_36VarlenDynamicPersistentTileSchedulerILi64ELi64ELi256ELi128ELb0ELb1ELb1ELb0ELb1ELb1EEEEEEEEEvNT_6ParamsE)
        /*050c*/ 	.word	0x00000060


	//----- nvinfo : EIATTR_MIN_STACK_SIZE
	.align		4
.L_251:
        /*0510*/ 	.byte	0x04, 0x12
        /*0512*/ 	.short	(.L_253 - .L_252)
	.align		4
.L_252:
        /*0514*/ 	.word	index@(_ZN7cutlass13device_kernelIN5flash11enable_sm90INS1_16FlashAttnFwdSm90INS1_25CollectiveMainloopFwdSm90ILi2EN4cute5tupleIJNS5_1CILi1EEES8_S8_EEENS6_IJNS7_ILi64EEESA_SA_EEELi512ENS_6half_tEfNS_4arch4Sm90ELb0ELb0ELb0ELb1ELb0ELb1ELb0ELb0ELb0ELb1ELb0ELb0EEENS1_21CollectiveEpilogueFwdINS6_IJSA_NS7_ILi512EEESA_EEES9_SC_SE_Li256ELb1ELb1ELb0ELb0EEENS1_36VarlenDynamicPersistentTileSchedulerILi64ELi64ELi256ELi128ELb0ELb1ELb1ELb0ELb1ELb1EEEEEEEEEvNT_6ParamsE)
        /*0518*/ 	.word	0x00000068


	//----- nvinfo : EIATTR_MIN_STACK_SIZE
	.align		4
.L_253:
        /*051c*/ 	.byte	0x04, 0x12
        /*051e*/ 	.short	(.L_255 - .L_254)
	.align		4
.L_254:
        /*0520*/ 	.word	index@(_ZN7cutlass13device_kernelIN5flash11enable_sm90INS1_16FlashAttnFwdSm90INS1_25CollectiveMainloopFwdSm90ILi2EN4cute5tupleIJNS5_1CILi1EEES8_S8_EEENS6_IJNS7_ILi64EEESA_SA_EEELi512ENS_6half_tEfNS_4arch4Sm90ELb0ELb0ELb0ELb1ELb0ELb0ELb1ELb0ELb0ELb1ELb0ELb0EEENS1_21CollectiveEpilogueFwdINS6_IJSA_NS7_ILi512EEESA_EEES9_SC_SE_Li256ELb1ELb1ELb0ELb0EEENS1_36VarlenDynamicPersistentTileSchedulerILi64ELi64ELi256ELi128ELb0ELb1ELb1ELb0ELb1ELb1EEEEEEEEEvNT_6ParamsE)
        /*0524*/ 	.word	0x00000070


	//----- nvinfo : EIATTR_MIN_STACK_SIZE
	.align		4
.L_255:
        /*0528*/ 	.byte	0x04, 0x12
        /*052a*/ 	.short	(.L_257 - .L_256)
	.align		4
.L_256:
        /*052c*/ 	.word	index@(_ZN7cutlass13device_kernelIN5flash11enable_sm90INS1_16FlashAttnFwdSm90INS1_25CollectiveMainloopFwdSm90ILi2EN4cute5tupleIJNS5_1CILi1EEES8_S8_EEENS6_IJNS7_ILi64EEESA_SA_EEELi512ENS_6half_tEfNS_4arch4Sm90ELb0ELb0ELb0ELb1ELb0ELb1ELb1ELb0ELb0ELb1ELb0ELb0EEENS1_21CollectiveEpilogueFwdINS6_IJSA_NS7_ILi512EEESA_EEES9_SC_SE_Li256ELb1ELb1ELb0ELb0EEENS1_36VarlenDynamicPersistentTileSchedulerILi64ELi64ELi256ELi128ELb0ELb1ELb1ELb0ELb1ELb1EEEEEEEEEvNT_6ParamsE)
        /*0530*/ 	.word	0x00000078


	//----- nvinfo : EIATTR_MIN_STACK_SIZE
	.align		4
.L_257:
        /*0534*/ 	.byte	0x04, 0x12
        /*0536*/ 	.short	(.L_259 - .L_258)
	.align		4
.L_258:
        /*0538*/ 	.word	index@(_ZN7cutlass13device_kernelIN5flash11enable_sm90INS1_16FlashAttnFwdSm90INS1_25CollectiveMainloopFwdSm90ILi2EN4cute5tupleIJNS5_1CILi1EEES8_S8_EEENS6_IJNS7_ILi64EEESA_SA_EEELi512ENS_6half_tEfNS_4arch4Sm90ELb0ELb1ELb0ELb0ELb0ELb0ELb0ELb0ELb0ELb1ELb0ELb0EEENS1_21CollectiveEpilogueFwdINS6_IJSA_NS7_ILi512EEESA_EEES9_SC_SE_Li256ELb0ELb1ELb0ELb0EEENS1_30DynamicPersistentTileSchedulerILi256ELi128ELb0ELb1ELb1EEEEEEEEEvNT_6ParamsE)
        /*053c*/ 	.word	0x00000028


	//----- nvinfo : EIATTR_MIN_STACK_SIZE
	.align		4
.L_259:
        /*0540*/ 	.byte	0x04, 0x12
        /*0542*/ 	.short	(.L_261 - .L_260)
	.align		4
.L_260:
        /*0544*/ 	.word	index@(_ZN7cutlass13device_kernelIN5flash11enable_sm90INS1_16FlashAttnFwdSm90INS1_25CollectiveMainloopFwdSm90ILi2EN4cute5tupleIJNS5_1CILi1EEES8_S8_EEENS6_IJNS7_ILi64EEESA_SA_EEELi512ENS_6half_tEfNS_4arch4Sm90ELb0ELb1ELb0ELb0ELb0ELb0ELb1ELb0ELb0ELb1ELb0ELb0EEENS1_21CollectiveEpilogueFwdINS6_IJSA_NS7_ILi512EEESA_EEES9_SC_SE_Li256ELb0ELb1ELb0ELb0EEENS1_30DynamicPersistentTileSchedulerILi256ELi128ELb0ELb1ELb1EEEEEEEEEvNT_6ParamsE)
        /*0548*/ 	.word	0x00000048


	//----- nvinfo : EIATTR_MIN_STACK_SIZE
	.align		4
.L_261:
        /*054c*/ 	.byte	0x04, 0x12
        /*054e*/ 	.short	(.L_263 - .L_262)
	.align		4
.L_262:
        /*0550*/ 	.word	index@(_ZN7cutlass13device_kernelIN5flash11enable_sm90INS1_16FlashAttnFwdSm90INS1_25CollectiveMainloopFwdSm90ILi2EN4cute5tupleIJNS5_1CILi1EEES8_S8_EEENS6_IJNS7_ILi64EEESA_SA_EEELi512ENS_6half_tEfNS_4arch4Sm90ELb0ELb1ELb0ELb1ELb0ELb0ELb0ELb0ELb0ELb1ELb0ELb0EEENS1_21CollectiveEpilogueFwdINS6_IJSA_NS7_ILi512EEESA_EEES9_SC_SE_Li256ELb1ELb1ELb0ELb0EEENS1_36VarlenDynamicPersistentTileSchedulerILi64ELi64ELi256ELi128ELb0ELb1ELb1ELb1ELb0ELb1EEEEEEEEEvNT_6ParamsE)
        /*0554*/ 	.word	0x00000048


	//----- nvinfo : EIATTR_MIN_STACK_SIZE
	.align		4
.L_263:
        /*0558*/ 	.byte	0x04, 0x12
        /*055a*/ 	.short	(.L_265 - .L_264)
	.align		4
.L_264:
        /*055c*/ 	.word	index@(_ZN7cutlass13device_kernelIN5flash11enable_sm90INS1_16FlashAttnFwdSm90INS1_25CollectiveMainloopFwdSm90ILi2EN4cute5tupleIJNS5_1CILi1EEES8_S8_EEENS6_IJNS7_ILi64EEESA_SA_EEELi512ENS_6half_tEfNS_4arch4Sm90ELb0ELb1ELb0ELb1ELb0ELb1ELb0ELb0ELb0ELb1ELb0ELb0EEENS1_21CollectiveEpilogueFwdINS6_IJSA_NS7_ILi512EEESA_EEES9_SC_SE_Li256ELb1ELb1ELb0ELb0EEENS1_36VarlenDynamicPersistentTileSchedulerILi64ELi64ELi256ELi128ELb0ELb1ELb1ELb1ELb0ELb1EEEEEEEEEvNT_6ParamsE)
        /*0560*/ 	.word	0x00000050


	//----- nvinfo : EIATTR_MIN_STACK_SIZE
	.align		4
.L_265:
        /*0564*/ 	.byte	0x04, 0x12
        /*0566*/ 	.short	(.L_267 - .L_266)
	.align		4
.L_266:
        /*0568*/ 	.word	index@(_ZN7cutlass13device_kernelIN5flash11enable_sm90INS1_16FlashAttnFwdSm90INS1_25CollectiveMainloopFwdSm90ILi2EN4cute5tupleIJNS5_1CILi1EEES8_S8_EEENS6_IJNS7_ILi64EEESA_SA_EEELi512ENS_6half_tEfNS_4arch4Sm90ELb0ELb1ELb0ELb1ELb0ELb0ELb1ELb0ELb0ELb1ELb0ELb0EEENS1_21CollectiveEpilogueFwdINS6_IJSA_NS7_ILi512EEESA_EEES9_SC_SE_Li256ELb1ELb1ELb0ELb0EEENS1_36VarlenDynamicPersistentTileSchedulerILi64ELi64ELi256ELi128ELb0ELb1ELb1ELb1ELb0ELb1EEEEEEEEEvNT_6ParamsE)
        /*056c*/ 	.word	0x00000070


	//----- nvinfo : EIATTR_MIN_STACK_SIZE
	.align		4
.L_267:
        /*0570*/ 	.byte	0x04, 0x12
        /*0572*/ 	.short	(.L_269 - .L_268)
	.align		4
.L_268:
        /*0574*/ 	.word	index@(_ZN7cutlass13device_kernelIN5flash11enable_sm90INS1_16FlashAttnFwdSm90INS1_25CollectiveMainloopFwdSm90ILi2EN4cute5tupleIJNS5_1CILi1EEES8_S8_EEENS6_IJNS7_ILi64EEESA_SA_EEELi512ENS_6half_tEfNS_4arch4Sm90ELb0ELb1ELb0ELb1ELb0ELb1ELb1ELb0ELb0ELb1ELb0ELb0EEENS1_21CollectiveEpilogueFwdINS6_IJSA_NS7_ILi512EEESA_EEES9_SC_SE_Li256ELb1ELb1ELb0ELb0EEENS1_36VarlenDynamicPersistentTileSchedulerILi64ELi64ELi256ELi128ELb0ELb1ELb1ELb1ELb0ELb1EEEEEEEEEvNT_6ParamsE)
        /*0578*/ 	.word	0x00000078


	//----- nvinfo : EIATTR_MIN_STACK_SIZE
	.align		4
.L_269:
        /*057c*/ 	.byte	0x04, 0x12
        /*057e*/ 	.short	(.L_271 - .L_270)
	.align		4
.L_270:
        /*0580*/ 	.word	index@(_ZN7cutlass13device_kernelIN5flash11enable_sm90INS1_16FlashAttnFwdSm90INS1_25CollectiveMainloopFwdSm90ILi2EN4cute5tupleIJNS5_1CILi1EEES8_S8_EEENS6_IJNS7_ILi64EEESA_SA_EEELi512ENS_6half_tEfNS_4arch4Sm90ELb1ELb0ELb0ELb0ELb0ELb0ELb0ELb0ELb0ELb1ELb0ELb0EEENS1_21CollectiveEpilogueFwdINS6_IJSA_NS7_ILi512EEESA_EEES9_SC_SE_Li256ELb0ELb1ELb0ELb0EEENS1_30DynamicPersistentTileSchedulerILi256ELi128ELb0ELb1ELb1EEEEEEEEEvNT_6ParamsE)
        /*0584*/ 	.word	0x00000028


	//----- nvinfo : EIATTR_MIN_STACK_SIZE
	.align		4
.L_271:
        /*0588*/ 	.byte	0x04, 0x12
        /*058a*/ 	.short	(.L_273 - .L_272)
	.align		4
.L_272:
        /*058c*/ 	.word	index@(_ZN7cutlass13device_kernelIN5flash11enable_sm90INS1_16FlashAttnFwdSm90INS1_25CollectiveMainloopFwdSm90ILi2EN4cute5tupleIJNS5_1CILi1EEES8_S8_EEENS6_IJNS7_ILi64EEESA_SA_EEELi512ENS_6half_tEfNS_4arch4Sm90ELb1ELb0ELb0ELb0ELb0ELb0ELb1ELb0ELb0ELb1ELb0ELb0EEENS1_21CollectiveEpilogueFwdINS6_IJSA_NS7_ILi512EEESA_EEES9_SC_SE_Li256ELb0ELb1ELb0ELb0EEENS1_30DynamicPersistentTileSchedulerILi256ELi128ELb0ELb1ELb1EEEEEEEEEvNT_6ParamsE)
        /*0590*/ 	.word	0x00000048


	//----- nvinfo : EIATTR_MIN_STACK_SIZE
	.align		4
.L_273:
        /*0594*/ 	.byte	0x04, 0x12
        /*0596*/ 	.short	(.L_275 - .L_274)
	.align		4
.L_274:
        /*0598*/ 	.word	index@(_ZN7cutlass13device_kernelIN5flash11enable_sm90INS1_16FlashAttnFwdSm90INS1_25CollectiveMainloopFwdSm90ILi2EN4cute5tupleIJNS5_1CILi1EEES8_S8_EEENS6_IJNS7_ILi64EEESA_SA_EEELi512ENS_6half_tEfNS_4arch4Sm90ELb1ELb0ELb0ELb1ELb0ELb0ELb0ELb0ELb0ELb1ELb0ELb0EEENS1_21CollectiveEpilogueFwdINS6_IJSA_NS7_ILi512EEESA_EEES9_SC_SE_Li256ELb1ELb1ELb0ELb0EEENS1_36VarlenDynamicPersistentTileSchedulerILi64ELi64ELi256ELi128ELb0ELb1ELb1ELb1ELb1ELb1EEEEEEEEEvNT_6ParamsE)
        /*059c*/ 	.word	0x00000058


	//----- nvinfo : EIATTR_MIN_STACK_SIZE
	.align		4
.L_275:
        /*05a0*/ 	.byte	0x04, 0x12
        /*05a2*/ 	.short	(.L_277 - .L_276)
	.align		4
.L_276:
        /*05a4*/ 	.word	index@(_ZN7cutlass13device_kernelIN5flash11enable_sm90INS1_16FlashAttnFwdSm90INS1_25CollectiveMainloopFwdSm90ILi2EN4cute5tupleIJNS5_1CILi1EEES8_S8_EEENS6_IJNS7_ILi64EEESA_SA_EEELi512ENS_6half_tEfNS_4arch4Sm90ELb1ELb0ELb0ELb1ELb0ELb1ELb0ELb0ELb0ELb1ELb0ELb0EEENS1_21CollectiveEpilogueFwdINS6_IJSA_NS7_ILi512EEESA_EEES9_SC_SE_Li256ELb1ELb1ELb0ELb0EEENS1_36VarlenDynamicPersistentTileSchedulerILi64ELi64ELi256ELi128ELb0ELb1ELb1ELb1ELb1ELb1EEEEEEEEEvNT_6ParamsE)
        /*05a8*/ 	.word	0x00000060


	//----- nvinfo : EIATTR_MIN_STACK_SIZE
	.align		4
.L_277:
        /*05ac*/ 	.byte	0x04, 0x12
        /*05ae*/ 	.short	(.L_279 - .L_278)
	.align		4
.L_278:
        /*05b0*/ 	.word	index@(_ZN7cutlass13device_kernelIN5flash11enable_sm90INS1_16FlashAttnFwdSm90INS1_25CollectiveMainloopFwdSm90ILi2EN4cute5tupleIJNS5_1CILi1EEES8_S8_EEENS6_IJNS7_ILi64EEESA_SA_EEELi512ENS_6half_tEfNS_4arch4Sm90ELb1ELb0ELb0ELb1ELb0ELb0ELb1ELb0ELb0ELb1ELb0ELb0EEENS1_21CollectiveEpilogueFwdINS6_IJSA_NS7_ILi512EEESA_EEES9_SC_SE_Li256ELb1ELb1ELb0ELb0EEENS1_36VarlenDynamicPersistentTileSchedulerILi64ELi64ELi256ELi128ELb0ELb1ELb1ELb1ELb1ELb1EEEEEEEEEvNT_6ParamsE)
        /*05b4*/ 	.word	0x00000068


	//----- nvinfo : EIATTR_MIN_STACK_SIZE
	.align		4
.L_279:
        /*05b8*/ 	.byte	0x04, 0x12
        /*05ba*/ 	.short	(.L_281 - .L_280)
	.align		4
.L_280:
        /*05bc*/ 	.word	index@(_ZN7cutlass13device_kernelIN5flash11enable_sm90INS1_16FlashAttnFwdSm90INS1_25CollectiveMainloopFwdSm90ILi2EN4cute5tupleIJNS5_1CILi1EEES8_S8_EEENS6_IJNS7_ILi64EEESA_SA_EEELi512ENS_6half_tEfNS_4arch4Sm90ELb1ELb0ELb0ELb1ELb0ELb1ELb1ELb0ELb0ELb1ELb0ELb0EEENS1_21CollectiveEpilogueFwdINS6_IJSA_NS7_ILi512EEESA_EEES9_SC_SE_Li256ELb1ELb1ELb0ELb0EEENS1_36VarlenDynamicPersistentTileSchedulerILi64ELi64ELi256ELi128ELb0ELb1ELb1ELb1ELb1ELb1EEEEEEEEEvNT_6ParamsE)
        /*05c0*/ 	.word	0x00000070


	//----- nvinfo : EIATTR_MIN_STACK_SIZE
	.align		4
.L_281:
        /*05c4*/ 	.byte	0x04, 0x12
        /*05c6*/ 	.short	(.L_283 - .L_282)
	.align		4
.L_282:
        /*05c8*/ 	.word	index@(_ZN7cutlass13device_kernelIN5flash11enable_sm90INS1_16FlashAttnFwdSm90INS1_25CollectiveMainloopFwdSm90ILi2EN4cute5tupleIJNS5_1CILi1EEES8_S8_EEENS6_IJNS7_ILi128EEENS7_ILi96EEENS7_ILi64EEEEEELi256ENS_6half_tEfNS_4arch4Sm90ELb0ELb0ELb0ELb0ELb0ELb0ELb0ELb1ELb0ELb1ELb0ELb0EEENS1_21CollectiveEpilogueFwdINS6_IJSA_NS7_ILi256EEESB_EEES9_SE_SG_Li256ELb0ELb1ELb0ELb0EEENS1_29StaticPersistentTileSchedulerILb0EEEEEEEEEvNT_6ParamsE)
        /*05cc*/ 	.word	0x00000038


	//----- nvinfo : EIATTR_MIN_STACK_SIZE
	.align		4
.L_283:
        /*05d0*/ 	.byte	0x04, 0x12
        /*05d2*/ 	.short	(.L_285 - .L_284)
	.align		4
.L_284:
        /*05d4*/ 	.word	index@(_ZN7cutlass13device_kernelIN5flash11enable_sm90INS1_16FlashAttnFwdSm90INS1_25CollectiveMainloopFwdSm90ILi2EN4cute5tupleIJNS5_1CILi1EEES8_S8_EEENS6_IJNS7_ILi128EEENS7_ILi96EEENS7_ILi64EEEEEELi256ENS_6half_tEfNS_4arch4Sm90ELb0ELb0ELb0ELb0ELb0ELb0ELb1ELb1ELb0ELb1ELb0ELb0EEENS1_21CollectiveEpilogueFwdINS6_IJSA_NS7_ILi256EEESB_EEES9_SE_SG_Li256ELb0ELb1ELb0ELb0EEENS1_29StaticPersistentTileSchedulerILb0EEEEEEEEEvNT_6ParamsE)
        /*05d8*/ 	.word	0x00000068


	//----- nvinfo : EIATTR_MIN_STACK_SIZE
	.align		4
.L_285:
        /*05dc*/ 	.byte	0x04, 0x12
        /*05de*/ 	.short	(.L_287 - .L_286)
	.align		4
.L_286:
        /*05e0*/ 	.word	index@(_ZN7cutlass13device_kernelIN5flash11enable_sm90INS1_16FlashAttnFwdSm90INS1_25CollectiveMainloopFwdSm90ILi2EN4cute5tupleIJNS5_1CILi1EEES8_S8_EEENS6_IJNS7_ILi128EEENS7_ILi96EEENS7_ILi64EEEEEELi256ENS_6half_tEfNS_4arch4Sm90ELb0ELb0ELb0ELb1ELb0ELb0ELb0ELb1ELb0ELb1ELb0ELb0EEENS1_21CollectiveEpilogueFwdINS6_IJSA_NS7_ILi256EEESB_EEES9_SE_SG_Li256ELb1ELb1ELb0ELb0EEENS1_36VarlenDynamicPersistentTileSchedulerILi128ELi96ELi256ELi128ELb0ELb1ELb1ELb0ELb1ELb1EEEEEEEEEvNT_6ParamsE)
        /*05e4*/ 	.word	0x00000060


	//----- nvinfo : EIATTR_MIN_STACK_SIZE
	.align		4
.L_287:
        /*05e8*/ 	.byte	0x04, 0x12
        /*05ea*/ 	.short	(.L_289 - .L_288)
	.align		4
.L_288:
        /*05ec*/ 	.word	index@(_ZN7cutlass13device_kernelIN5flash11enable_sm90INS1_16FlashAttnFwdSm90INS1_25CollectiveMainloopFwdSm90ILi2EN4cute5tupleIJNS5_1CILi1EEES8_S8_EEENS6_IJNS7_ILi128EEENS7_ILi96EEENS7_ILi64EEEEEELi256ENS_6half_tEfNS_4arch4Sm90ELb0ELb0ELb0ELb1ELb0ELb1ELb0ELb1ELb0ELb1ELb0ELb0EEENS1_21CollectiveEpilogueFwdINS6_IJSA_NS7_ILi256EEESB_EEES9_SE_SG_Li256ELb1ELb1ELb0ELb0EEENS1_36VarlenDynamicPersistentTileSchedulerILi128ELi96ELi256ELi128ELb0ELb1ELb1ELb0ELb1ELb1EEEEEEEEEvNT_6ParamsE)
        /*05f0*/ 	.word	0x00000068


	//----- nvinfo : EIATTR_MIN_STACK_SIZE
	.align		4
.L_289:
        /*05f4*/ 	.byte	0x04, 0x12
        /*05f6*/ 	.short	(.L_291 - .L_290)
	.align		4
.L_290:
        /*05f8*/ 	.word	index@(_ZN7cutlass13device_kernelIN5flash11enable_sm90INS1_16FlashAttnFwdSm90INS1_25CollectiveMainloopFwdSm90ILi2EN4cute5tupleIJNS5_1CILi1EEES8_S8_EEENS6_IJNS7_ILi128EEENS7_ILi96EEENS7_ILi64EEEEEELi256ENS_6half_tEfNS_4arch4Sm90ELb0ELb0ELb0ELb1ELb0ELb0ELb1ELb1ELb0ELb1ELb0ELb0EEENS1_21CollectiveEpilogueFwdINS6_IJSA_NS7_ILi256EEESB_EEES9_SE_SG_Li256ELb1ELb1ELb0ELb0EEENS1_36VarlenDynamicPersistentTileSchedulerILi128ELi96ELi256ELi128ELb0ELb1ELb1ELb0ELb1ELb1EEEEEEEEEvNT_6ParamsE)
        /*05fc*/ 	.word	0x00000078


	//----- nvinfo : EIATTR_MIN_STACK_SIZE
	.align		4
.L_291:
        /*0600*/ 	.byte	0x04, 0x12
        /*0602*/ 	.short	(.L_293 - .L_292)
	.align		4
.L_292:
        /*0604*/ 	.word	index@(_ZN7cutlass13device_kernelIN5flash11enable_sm90INS1_16FlashAttnFwdSm90INS1_25CollectiveMainloopFwdSm90ILi2EN4cute5tupleIJNS5_1CILi1EEES8_S8_EEENS6_IJNS7_ILi128EEENS7_ILi96EEENS7_ILi64EEEEEELi256ENS_6half_tEfNS_4arch4Sm90ELb0ELb0ELb0ELb1ELb0ELb1ELb1ELb1ELb0ELb1ELb0ELb0EEENS1_21CollectiveEpilogueFwdINS6_IJSA_NS7_ILi256EEESB_EEES9_SE_SG_Li256ELb1ELb1ELb0ELb0EEENS1_36VarlenDynamicPersistentTileSchedulerILi128ELi96ELi256ELi128ELb0ELb1ELb1ELb0ELb1ELb1EEEEEEEEEvNT_6ParamsE)
        /*0608*/ 	.word	0x00000090


	//----- nvinfo : EIATTR_MIN_STACK_SIZE
	.align		4
.L_293:
        /*060c*/ 	.byte	0x04, 0x12
        /*060e*/ 	.short	(.L_295 - .L_294)
	.align		4
.L_294:
        /*0610*/ 	.word	index@(_ZN7cutlass13device_kernelIN5flash11enable_sm90INS1_16FlashAttnFwdSm90INS1_25CollectiveMainloopFwdSm90ILi2EN4cute5tupleIJNS5_1CILi1EEES8_S8_EEENS6_IJNS7_ILi128EEENS7_ILi96EEENS7_ILi64EEEEEELi256ENS_6half_tEfNS_4arch4Sm90ELb0ELb1ELb0ELb0ELb0ELb0ELb0ELb1ELb0ELb1ELb0ELb0EEENS1_21CollectiveEpilogueFwdINS6_IJSA_NS7_ILi256EEESB_EEES9_SE_SG_Li256ELb0ELb1ELb0ELb0EEENS1_30DynamicPersistentTileSchedulerILi256ELi128ELb0ELb1ELb1EEEEEEEEEvNT_6ParamsE)
        /*0614*/ 	.word	0x00000020


	//----- nvinfo : EIATTR_MIN_STACK_SIZE
	.align		4
.L_295:
        /*0618*/ 	.byte	0x04, 0x12
        /*061a*/ 	.short	(.L_297 - .L_296)
	.align		4
.L_296:
        /*061c*/ 	.word	index@(_ZN7cutlass13device_kernelIN5flash11enable_sm90INS1_16FlashAttnFwdSm90INS1_25CollectiveMainloopFwdSm90ILi2EN4cute5tupleIJNS5_1CILi1EEES8_S8_EEENS6_IJNS7_ILi128EEENS7_ILi96EEENS7_ILi64EEEEEELi256ENS_6half_tEfNS_4arch4Sm90ELb0ELb1ELb0ELb0ELb0ELb0ELb1ELb1ELb0ELb1ELb0ELb0EEENS1_21CollectiveEpilogueFwdINS6_IJSA_NS7_ILi256EEESB_EEES9_SE_SG_Li256ELb0ELb1ELb0ELb0EEENS1_30DynamicPersistentTileSchedulerILi256ELi128ELb0ELb1ELb1EEEEEEEEEvNT_6ParamsE)
        /*0620*/ 	.word	0x000004b0


	//----- nvinfo : EIATTR_MIN_STACK_SIZE
	.align		4
.L_297:
        /*0624*/ 	.byte	0x04, 0x12
        /*0626*/ 	.short	(.L_299 - .L_298)
	.align		4
.L_298:
        /*0628*/ 	.word	index@(_ZN7cutlass13device_kernelIN5flash11enable_sm90INS1_16FlashAttnFwdSm90INS1_25CollectiveMainloopFwdSm90ILi2EN4cute5tupleIJNS5_1CILi1EEES8_S8_EEENS6_IJNS7_ILi128EEENS7_ILi96EEENS7_ILi64EEEEEELi256ENS_6half_tEfNS_4arch4Sm90ELb0ELb1ELb0ELb1ELb0ELb0ELb0ELb1ELb0ELb1ELb0ELb0EEENS1_21CollectiveEpilogueFwdINS6_IJSA_NS7_ILi256EEESB_EEES9_SE_SG_Li256ELb1ELb1ELb0ELb0EEENS1_36VarlenDynamicPersistentTileSchedulerILi128ELi96ELi256ELi128ELb0ELb1ELb1ELb1ELb0ELb1EEEEEEEEEvNT_6ParamsE)
        /*062c*/ 	.word	0x00000048


	//----- nvinfo : EIATTR_MIN_STACK_SIZE
	.align		4
.L_299:
        /*0630*/ 	.byte	0x04, 0x12
        /*0632*/ 	.short	(.L_301 - .L_300)
	.align		4
.L_300:
        /*0634*/ 	.word	index@(_ZN7cutlass13device_kernelIN5flash11enable_sm90INS1_16FlashAttnFwdSm90INS1_25CollectiveMainloopFwdSm90ILi2EN4cute5tupleIJNS5_1CILi1EEES8_S8_EEENS6_IJNS7_ILi128EEENS7_ILi96EEENS7_ILi64EEEEEELi256ENS_6half_tEfNS_4arch4Sm90ELb0ELb1ELb0ELb1ELb0ELb1ELb0ELb1ELb0ELb1ELb0ELb0EEENS1_21CollectiveEpilogueFwdINS6_IJSA_NS7_ILi256EEESB_EEES9_SE_SG_Li256ELb1ELb1ELb0ELb0EEENS1_36VarlenDynamicPersistentTileSchedulerILi128ELi96ELi256ELi128ELb0ELb1ELb1ELb1ELb0ELb1EEEEEEEEEvNT_6ParamsE)
        /*0638*/ 	.word	0x00000058


	//----- nvinfo : EIATTR_MIN_STACK_SIZE
	.align		4
.L_301:
        /*063c*/ 	.byte	0x04, 0x12
        /*063e*/ 	.short	(.L_303 - .L_302)
	.align		4
.L_302:
        /*0640*/ 	.word	index@(_ZN7cutlass13device_kernelIN5flash11enable_sm90INS1_16FlashAttnFwdSm90INS1_25CollectiveMainloopFwdSm90ILi2EN4cute5tupleIJNS5_1CILi1EEES8_S8_EEENS6_IJNS7_ILi128EEENS7_ILi96EEENS7_ILi64EEEEEELi256ENS_6half_tEfNS_4arch4Sm90ELb0ELb1ELb0ELb1ELb0ELb0ELb1ELb1ELb0ELb1ELb0ELb0EEENS1_21CollectiveEpilogueFwdINS6_IJSA_NS7_ILi256EEESB_EEES9_SE_SG_Li256ELb1ELb1ELb0ELb0EEENS1_36VarlenDynamicPersistentTileSchedulerILi128ELi96ELi256ELi128ELb0ELb1ELb1ELb1ELb0ELb1EEEEEEEEEvNT_6ParamsE)
        /*0644*/ 	.word	0x000004d0


	//----- nvinfo : EIATTR_MIN_STACK_SIZE
	.align		4
.L_303:
        /*0648*/ 	.byte	0x04, 0x12
        /*064a*/ 	.short	(.L_305 - .L_304)
	.align		4
.L_304:
        /*064c*/ 	.word	index@(_ZN7cutlass13device_kernelIN5flash11enable_sm90INS1_16FlashAttnFwdSm90INS1_25CollectiveMainloopFwdSm90ILi2EN4cute5tupleIJNS5_1CILi1EEES8_S8_EEENS6_IJNS7_ILi128EEENS7_ILi96EEENS7_ILi64EEEEEELi256ENS_6half_tEfNS_4arch4Sm90ELb0ELb1ELb0ELb1ELb0ELb1ELb1ELb1ELb0ELb1ELb0ELb0EEENS1_21CollectiveEpilogueFwdINS6_IJSA_NS7_ILi256EEESB_EEES9_SE_SG_Li256ELb1ELb1ELb0ELb0EEENS1_36VarlenDynamicPersistentTileSchedulerILi128ELi96ELi256ELi128ELb0ELb1ELb1ELb1ELb0ELb1EEEEEEEEEvNT_6ParamsE)
        /*0650*/ 	.word	0x000004e0


	//----- nvinfo : EIATTR_MIN_STACK_SIZE
	.align		4
.L_305:
        /*0654*/ 	.byte	0x04, 0x12
        /*0656*/ 	.short	(.L_307 - .L_306)
	.align		4
.L_306:
        /*0658*/ 	.word	index@(_ZN7cutlass13device_kernelIN5flash11enable_sm90INS1_16FlashAttnFwdSm90INS1_25CollectiveMainloopFwdSm90ILi2EN4cute5tupleIJNS5_1CILi1EEES8_S8_EEENS6_IJNS7_ILi128EEENS7_ILi96EEENS7_ILi64EEEEEELi256ENS_6half_tEfNS_4arch4Sm90ELb1ELb0ELb0ELb0ELb0ELb0ELb0ELb1ELb0ELb1ELb0ELb0EEENS1_21CollectiveEpilogueFwdINS6_IJSA_NS7_ILi256EEESB_EEES9_SE_SG_Li256ELb0ELb1ELb0ELb0EEENS1_30DynamicPersistentTileSchedulerILi256ELi128ELb0ELb1ELb1EEEEEEEEEvNT_6ParamsE)
        /*065c*/ 	.word	0x00000028


	//----- nvinfo : EIATTR_MIN_STACK_SIZE
	.align		4
.L_307:
        /*0660*/ 	.byte	0x04, 0x12
        /*0662*/ 	.short	(.L_309 - .L_308)
	.align		4
.L_308:
        /*0664*/ 	.word	index@(_ZN7cutlass13device_kernelIN5flash11enable_sm90INS1_16FlashAttnFwdSm90INS1_25CollectiveMainloopFwdSm90ILi2EN4cute5tupleIJNS5_1CILi1EEES8_S8_EEENS6_IJNS7_ILi128EEENS7_ILi96EEENS7_ILi64EEEEEELi256ENS_6half_tEfNS_4arch4Sm90ELb1ELb0ELb0ELb0ELb0ELb0ELb1ELb1ELb0ELb1ELb0ELb0EEENS1_21CollectiveEpilogueFwdINS6_IJSA_NS7_ILi256EEESB_EEES9_SE_SG_Li256ELb0ELb1ELb0ELb0EEENS1_30DynamicPersistentTileSchedulerILi256ELi128ELb0ELb1ELb1EEEEEEEEEvNT_6ParamsE)
        /*0668*/ 	.word	0x00000050


	//----- nvinfo : EIATTR_MIN_STACK_SIZE
	.align		4
.L_309:
        /*066c*/ 	.byte	0x04, 0x12
        /*066e*/ 	.short	(.L_311 - .L_310)
	.align		4
.L_310:
        /*0670*/ 	.word	index@(_ZN7cutlass13device_kernelIN5flash11enable_sm90INS1_16FlashAttnFwdSm90INS1_25CollectiveMainloopFwdSm90ILi2EN4cute5tupleIJNS5_1CILi1EEES8_S8_EEENS6_IJNS7_ILi128EEENS7_ILi96EEENS7_ILi64EEEEEELi256ENS_6half_tEfNS_4arch4Sm90ELb1ELb0ELb0ELb1ELb0ELb0ELb0ELb1ELb0ELb1ELb0ELb0EEENS1_21CollectiveEpilogueFwdINS6_IJSA_NS7_ILi256EEESB_EEES9_SE_SG_Li256ELb1ELb1ELb0ELb0EEENS1_36VarlenDynamicPersistentTileSchedulerILi128ELi96ELi256ELi128ELb0ELb1ELb1ELb1ELb1ELb1EEEEEEEEEvNT_6ParamsE)
        /*0674*/ 	.word	0x00000058


	//----- nvinfo : EIATTR_MIN_STACK_SIZE
	.align		4
.L_311:
        /*0678*/ 	.byte	0x04, 0x12
        /*067a*/ 	.short	(.L_313 - .L_312)
	.align		4
.L_312:
        /*067c*/ 	.word	index@(_ZN7cutlass13device_kernelIN5flash11enable_sm90INS1_16FlashAttnFwdSm90INS1_25CollectiveMainloopFwdSm90ILi2EN4cute5tupleIJNS5_1CILi1EEES8_S8_EEENS6_IJNS7_ILi128EEENS7_ILi96EEENS7_ILi64EEEEEELi256ENS_6half_tEfNS_4arch4Sm90ELb1ELb0ELb0ELb1ELb0ELb1ELb0ELb1ELb0ELb1ELb0ELb0EEENS1_21CollectiveEpilogueFwdINS6_IJSA_NS7_ILi256EEESB_EEES9_SE_SG_Li256ELb1ELb1ELb0ELb0EEENS1_36VarlenDynamicPersistentTileSchedulerILi128ELi96ELi256ELi128ELb0ELb1ELb1ELb1ELb1ELb1EEEEEEEEEvNT_6ParamsE)
        /*0680*/ 	.word	0x00000060


	//----- nvinfo : EIATTR_MIN_STACK_SIZE
	.align		4
.L_313:
        /*0684*/ 	.byte	0x04, 0x12
        /*0686*/ 	.short	(.L_315 - .L_314)
	.align		4
.L_314:
        /*0688*/ 	.word	index@(_ZN7cutlass13device_kernelIN5flash11enable_sm90INS1_16FlashAttnFwdSm90INS1_25CollectiveMainloopFwdSm90ILi2EN4cute5tupleIJNS5_1CILi1EEES8_S8_EEENS6_IJNS7_ILi128EEENS7_ILi96EEENS7_ILi64EEEEEELi256ENS_6half_tEfNS_4arch4Sm90ELb1ELb0ELb0ELb1ELb0ELb0ELb1ELb1ELb0ELb1ELb0ELb0EEENS1_21CollectiveEpilogueFwdINS6_IJSA_NS7_ILi256EEESB_EEES9_SE_SG_Li256ELb1ELb1ELb0ELb0EEENS1_36VarlenDynamicPersistentTileSchedulerILi128ELi96ELi256ELi128ELb0ELb1ELb1ELb1ELb1ELb1EEEEEEEEEvNT_6ParamsE)
        /*068c*/ 	.word	0x00000070


	//----- nvinfo : EIATTR_MIN_STACK_SIZE
	.align		4
.L_315:
        /*0690*/ 	.byte	0x04, 0x12
        /*0692*/ 	.short	(.L_317 - .L_316)
	.align		4
.L_316:
        /*0694*/ 	.word	index@(_ZN7cutlass13device_kernelIN5flash11enable_sm90INS1_16FlashAttnFwdSm90INS1_25CollectiveMainloopFwdSm90ILi2EN4cute5tupleIJNS5_1CILi1EEES8_S8_EEENS6_IJNS7_ILi128EEENS7_ILi96EEENS7_ILi64EEEEEELi256ENS_6half_tEfNS_4arch4Sm90ELb1ELb0ELb0ELb1ELb0ELb1ELb1ELb1ELb0ELb1ELb0ELb0EEENS1_21CollectiveEpilogueFwdINS6_IJSA_NS7_ILi256EEESB_EEES9_SE_SG_Li256ELb1ELb1ELb0ELb0EEENS1_36VarlenDynamicPersistentTileSchedulerILi128ELi96ELi256ELi128ELb0ELb1ELb1ELb1ELb1ELb1EEEEEEEEEvNT_6ParamsE)
        /*0698*/ 	.word	0x000000b0
.L_317:


//--------------------- .nv.compat                --------------------------
	.section	.nv.compat,"",@"SHT_CUDA_COMPAT_INFO"
	.align	4
        /*0000*/ 	.byte	0x02, 0x09, 0x01, 0x00, 0x02, 0x02, 0x04, 0x00, 0x02, 0x05, 0x05, 0x00, 0x03, 0x07, 0x01, 0x01
        /*0010*/ 	.byte	0x02, 0x03, 0x01, 0x00, 0x02, 0x06, 0x01, 0x00, 0x04, 0x0b, 0x08, 0x00, 0x00, 0x00, 0x00, 0x00
        /*0020*/ 	.byte	0x00, 0x00, 0x00, 0x00


//--------------------- .nv.info._ZN7cutlass13device_kernelIN5flash11enable_sm90INS1_16FlashAttnFwdSm90INS1_25CollectiveMainloopFwdSm90ILi2EN4cute5tupleIJNS5_1CILi1EEES8_S8_EEENS6_IJNS7_ILi128EEESA_NS7_ILi192EEEEEELi128ENS_6half_tEfNS_4arch4Sm90ELb0ELb0ELb0ELb0ELb0ELb0ELb0ELb1ELb1ELb1ELb0ELb0EEENS1_21CollectiveEpilogueFwdINS6_IJSA_SA_SA_EEES9_SD_SF_Li256ELb0ELb1ELb0ELb0EEENS1_29StaticPersistentTileSchedulerILb0EEEEEEEEEvNT_6ParamsE --------------------------
	.section	.nv.info._ZN7cutlass13device_kernelIN5flash11enable_sm90INS1_16FlashAttnFwdSm90INS1_25CollectiveMainloopFwdSm90ILi2EN4cute5tupleIJNS5_1CILi1EEES8_S8_EEENS6_IJNS7_ILi128EEESA_NS7_ILi192EEEEEELi128ENS_6half_tEfNS_4arch4Sm90ELb0ELb0ELb0ELb0ELb0ELb0ELb0ELb1ELb1ELb1ELb0ELb0EEENS1_21CollectiveEpilogueFwdINS6_IJSA_SA_SA_EEES9_SD_SF_Li256ELb0ELb1ELb0ELb0EEENS1_29StaticPersistentTileSchedulerILb0EEEEEEEEEvNT_6ParamsE,"",@"SHT_CUDA_INFO"
	.sectionflags	@""
	.align	4


	//----- nvinfo : EIATTR_CUDA_API_VERSION
	.align		4
        /*0000*/ 	.byte	0x04, 0x37
        /*0002*/ 	.short	(.L_319 - .L_318)
.L_318:
        /*0004*/ 	.word	0x00000082


	//----- nvinfo : EIATTR_KPARAM_INFO
	.align		4
.L_319:
        /*0008*/ 	.byte	0x04, 0x17
        /*000a*/ 	.short	(.L_321 - .L_320)
.L_320:
        /*000c*/ 	.word	0x00000000
        /*0010*/ 	.short	0x0000
        /*0012*/ 	.short	0x0070
        /*0014*/ 	.byte	0x00, 0xf0, 0x01, 0x28


	//----- nvinfo : EIATTR_SPARSE_MMA_MASK
	.align		4
.L_321:
        /*0018*/ 	.byte	0x03, 0x50
        /*001a*/ 	.short	0x0000


	//----- nvinfo : EIATTR_MAXREG_COUNT
	.align		4
        /*001c*/ 	.byte	0x03, 0x1b
        /*001e*/ 	.short	0x00a8


	//----- nvinfo : EIATTR_NUM_BARRIERS
	.align		4
        /*0020*/ 	.byte	0x02, 0x4c
        /*0022*/ 	.byte	0x09
	.zero		1


	//----- nvinfo : EIATTR_EXTERNS
	.align		4
        /*0024*/ 	.byte	0x04, 0x0f
        /*0026*/ 	.short	(.L_323 - .L_322)


	//   ....[0]....
	.align		4
.L_322:
        /*0028*/ 	.word	index@(__assertfail)


	//----- nvinfo : EIATTR_ANNOTATIONS
	.align		4
.L_323:
        /*002c*/ 	.byte	0x04, 0x55
        /*002e*/ 	.short	(.L_325 - .L_324)


	//   ....[0]....
.L_324:
        /*0030*/ 	.word	0x00000001
        /*0034*/ 	.byte	0x30, 0x09, 0x00, 0x00, 0x01, 0x00, 0x00, 0x00, 0xf0, 0x09, 0x00, 0x00, 0x01, 0x00, 0x00, 0x00
        /* <DEDUP_REMOVED lines=27> */
        /*01f4*/ 	.byte	0x60, 0xbc, 0x00, 0x00, 0x01, 0x00, 0x00, 0x00, 0xb0, 0xbc, 0x00, 0x00


	//----- nvinfo : EIATTR_MERCURY_ISA_VERSION
	.align		4
.L_325:
        /*0200*/ 	.byte	0x03, 0x5f
        /*0202*/ 	.short	0x0101


	//----- nvinfo : EIATTR_INT_WARP_WIDE_INSTR_OFFSETS
	.align		4
        /*0204*/ 	.byte	0x04, 0x31
        /*0206*/ 	.short	(.L_327 - .L_326)


	//   ....[0]....
.L_326:
        /*0208*/ 	.word	0x00000120


	//   ....[1]....
        /*020c*/ 	.word	0x00000160


	//   ....[2]....
        /*0210*/ 	.word	0x00000220


	//----- nvinfo : EIATTR_COOP_GROUP_MASK_REGIDS
	.align		4
.L_327:
        /*0214*/ 	.byte	0x04, 0x29
        /*0216*/ 	.short	(.L_329 - .L_328)


	//   ....[0]....
.L_328:
        /*0218*/ 	.word	0xffffffff


	//   ....[1]....
        /*021c*/ 	.word	0xffffffff


	//   ....[2]....
        /*0220*/ 	.word	0xffffffff


	//   ....[3]....
        /*0224*/ 	.word	0xffffffff


	//   ....[4]....
        /*0228*/ 	.word	0xffffffff


	//   ....[5]....
        /*022c*/ 	.word	0xffffffff


	//   ....[6]....
        /*0230*/ 	.word	0xffffffff


	//   ....[7]....
        /*0234*/ 	.word	0xffffffff


	//   ....[8]....
        /*0238*/ 	.word	0xffffffff


	//   ....[9]....
        /*023c*/ 	.word	0xffffffff


	//   ....[10]....
        /*0240*/ 	.word	0xffffffff


	//   ....[11]....
        /*0244*/ 	.word	0xffffffff


	//   ....[12]....
        /*0248*/ 	.word	0xffffffff


	//   ....[13]....
        /*024c*/ 	.word	0xffffffff


	//   ....[14]....
        /*0250*/ 	.word	0xffffffff


	//   ....[15]....
        /*0254*/ 	.word	0xffffffff


	//   ....[16]....
        /*0258*/ 	.word	0xffffffff


	//   ....[17]....
        /*025c*/ 	.word	0xffffffff


	//   ....[18]....
        /*0260*/ 	.word	0xffffffff


	//   ....[19]....
        /*0264*/ 	.word	0xffffffff


	//   ....[20]....
        /*0268*/ 	.word	0xffffffff


	//   ....[21]....
        /*026c*/ 	.word	0xffffffff


	//   ....[22]....
        /*0270*/ 	.word	0xffffffff


	//   ....[23]....
        /*0274*/ 	.word	0xffffffff


	//   ....[24]....
        /*0278*/ 	.word	0xffffffff


	//   ....[25]....
        /*027c*/ 	.word	0xffffffff


	//   ....[26]....
        /*0280*/ 	.word	0xffffffff


	//   ....[27]....
        /*0284*/ 	.word	0xffffffff


	//   ....[28]....
        /*0288*/ 	.word	0xffffffff


	//   ....[29]....
        /*028c*/ 	.word	0xffffffff


	//   ....[30]....
        /*0290*/ 	.word	0xffffffff


	//   ....[31]....
        /*0294*/ 	.word	0xffffffff


	//   ....[32]....
        /*0298*/ 	.word	0xffffffff


	//   ....[33]....
        /*029c*/ 	.word	0xffffffff


	//   ....[34]....
        /*02a0*/ 	.word	0xffffffff


	//   ....[35]....
        /*02a4*/ 	.word	0xffffffff


	//   ....[36]....
        /*02a8*/ 	.word	0xffffffff


	//   ....[37]....
        /*02ac*/ 	.word	0xffffffff


	//   ....[38]....
        /*02b0*/ 	.word	0xffffffff


	//   ....[39]....
        /*02b4*/ 	.word	0xffffffff


	//   ....[40]....
        /*02b8*/ 	.word	0xffffffff


	//   ....[41]....
        /*02bc*/ 	.word	0xffffffff


	//   ....[42]....
        /*02c0*/ 	.word	0xffffffff


	//   ....[43]....
        /*02c4*/ 	.word	0xffffffff


	//   ....[44]....
        /*02c8*/ 	.word	0xffffffff


	//   ....[45]....
        /*02cc*/ 	.word	0xffffffff


	//   ....[46]....
        /*02d0*/ 	.word	0xffffffff


	//   ....[47]....
        /*02d4*/ 	.word	0xffffffff


	//   ....[48]....
        /*02d8*/ 	.word	0xffffffff


	//   ....[49]....
        /*02dc*/ 	.word	0xffffffff


	//   ....[50]....
        /*02e0*/ 	.word	0x0500000f


	//   ....[51]....
        /*02e4*/ 	.word	0x0500000f


	//   ....[52]....
        /*02e8*/ 	.word	0x0500000f


	//   ....[53]....
        /*02ec*/ 	.word	0x0500000f


	//   ....[54]....
        /*02f0*/ 	.word	0x0500000f


	//   ....[55]....
        /*02f4*/ 	.word	0x0500000f


	//   ....[56]....
        /*02f8*/ 	.word	0x0500000f


	//   ....[57]....
        /*02fc*/ 	.word	0x0500000f


	//   ....[58]....
        /*0300*/ 	.word	0x0500000f


	//   ....[59]....
        /*0304*/ 	.word	0x0500000f


	//   ....[60]....
        /*0308*/ 	.word	0x0500000f


	//   ....[61]....
        /*030c*/ 	.word	0x0500000f


	//   ....[62]....
        /*0310*/ 	.word	0x0500000f


	//   ....[63]....
        /*0314*/ 	.word	0x0500000f


	//   ....[64]....
        /*0318*/ 	.word	0x0500000f


	//   ....[65]....
        /*031c*/ 	.word	0x0500000f


	//   ....[66]....
        /*0320*/ 	.word	0x0500000f


	//   ....[67]....
        /*0324*/ 	.word	0x0500000f


	//----- nvinfo : EIATTR_COOP_GROUP_INSTR_OFFSETS
	.align		4
.L_329:
        /*0328*/ 	.byte	0x04, 0x28
        /*032a*/ 	.short	(.L_331 - .L_330)


	//   ....[0]....
.L_330:
        /*032c*/ 	.word	0x00000060


	//   ....[1]....
        /*0330*/ 	.word	0x00000130


	//   ....[2]....
        /*0334*/ 	.word	0x00000230


	//   ....[3]....
        /*0338*/ 	.word	0x000003a0


	//   ....[4]....
        /*033c*/ 	.word	0x00000500


	//   ....[5]....
        /*0340*/ 	.word	0x00000620


	//   ....[6]....
        /*0344*/ 	.word	0x00000780


	//   ....[7]....
        /*0348*/ 	.word	0x00000d70


	//   ....[8]....
        /*034c*/ 	.word	0x00002280


	//   ....[9]....
        /*0350*/ 	.word	0x00002380


	//   ....[10]....
        /*0354*/ 	.word	0x000029e0


	//   ....[11]....
        /*0358*/ 	.word	0x00002a80


	//   ....[12]....
        /*035c*/ 	.word	0x000045f0


	//   ....[13]....
        /*0360*/ 	.word	0x00004630


	//   ....[14]....
        /*0364*/ 	.word	0x00004b10


	//   ....[15]....
        /*0368*/ 	.word	0x00004c00


	//   ....[16]....
        /*036c*/ 	.word	0x00005f50


	//   ....[17]....
        /*0370*/ 	.word	0x00005f90


	//   ....[18]....
        /*0374*/ 	.word	0x000060b0


	//   ....[19]....
        /*0378*/ 	.word	0x000060d0


	//   ....[20]....
        /*037c*/ 	.word	0x00007210


	//   ....[21]....
        /*0380*/ 	.word	0x00007280


	//   ....[22]....
        /*0384*/ 	.word	0x000072b0


	//   ....[23]....
        /*0388*/ 	.word	0x000072f0


	//   ....[24]....
        /*038c*/ 	.word	0x00007790


	//   ....[25]....
        /*0390*/ 	.word	0x000077d0


	//   ....[26]....
        /*0394*/ 	.word	0x000078a0


	//   ....[27]....
        /*0398*/ 	.word	0x000078c0


	//   ....[28]....
        /*039c*/ 	.word	0x00007970


	//   ....[29]....
        /*03a0*/ 	.word	0x00007990


	//   ....[30]....
        /*03a4*/ 	.word	0x00007a50


	//   ....[31]....
        /*03a8*/ 	.word	0x00007a90


	//   ....[32]....
        /*03ac*/ 	.word	0x000084d0


	//   ....[33]....
        /*03b0*/ 	.word	0x00008f70


	//   ....[34]....
        /*03b4*/ 	.word	0x00008f80


	//   ....[35]....
        /*03b8*/ 	.word	0x00008fe0


	//   ....[36]....
        /*03bc*/ 	.word	0x00009020


	//   ....[37]....
        /*03c0*/ 	.word	0x000090f0


	//   ....[38]....
        /*03c4*/ 	.word	0x00009150


	//   ....[39]....
        /*03c8*/ 	.word	0x000091f0


	//   ....[40]....
        /*03cc*/ 	.word	0x00009200


	//   ....[41]....
        /*03d0*/ 	.word	0x00009290


	//   ....[42]....
        /*03d4*/ 	.word	0x000092a0


	//   ....[43]....
        /*03d8*/ 	.word	0x00009330


	//   ....[44]....
        /*03dc*/ 	.word	0x00009340


	//   ....[45]....
        /*03e0*/ 	.word	0x000093d0


	//   ....[46]....
        /*03e4*/ 	.word	0x000093e0


	//   ....[47]....
        /*03e8*/ 	.word	0x000093f0


	//   ....[48]....
        /*03ec*/ 	.word	0x00009400


	//   ....[49]....
        /*03f0*/ 	.word	0x0000bbe0


	//   ....[50]....
        /*03f4*/ 	.word	0x0000c0d0


	//   ....[51]....
        /*03f8*/ 	.word	0x0000c240


	//   ....[52]....
        /*03fc*/ 	.word	0x0000c2a0


	//   ....[53]....
        /*0400*/ 	.word	0x0000c360


	//   ....[54]....
        /*0404*/ 	.word	0x0000c470


	//   ....[55]....
        /*0408*/ 	.word	0x0000c4d0


	//   ....[56]....
        /*040c*/ 	.word	0x0000c5e0


	//   ....[57]....
        /*0410*/ 	.word	0x0000c640


	//   ....[58]....
        /*0414*/ 	.word	0x0000c770


	//   ....[59]....
        /*0418*/ 	.word	0x0000c7f0


	//   ....[60]....
        /*041c*/ 	.word	0x0000c8f0


	//   ....[61]....
        /*0420*/ 	.word	0x0000c950


	//   ....[62]....
        /*0424*/ 	.word	0x0000ca50


	//   ....[63]....
        /*0428*/ 	.word	0x0000cab0


	//   ....[64]....
        /*042c*/ 	.word	0x0000cba0


	//   ....[65]....
        /*0430*/ 	.word	0x0000cc00


	//   ....[66]....
        /*0434*/ 	.word	0x0000cce0


	//   ....[67]....
        /*0438*/ 	.word	0x0000d080


	//----- nvinfo : EIATTR_REG_RECONFIG
	.align		4
.L_331:
        /*043c*/ 	.byte	0x01, 0x54
	.zero		2


	//----- nvinfo : EIATTR_SYSCALL_OFFSETS
	.align		4
        /*0440*/ 	.byte	0x04, 0x46
        /*0442*/ 	.short	(.L_333 - .L_332)


	//   ....[0]....
.L_332:
        /*0444*/ 	.word	0x00001110


	//   ....[1]....
        /*0448*/ 	.word	0x000080f0


	//   ....[2]....
        /*044c*/ 	.word	0x00008230


	//   ....[3]....
        /*0450*/ 	.word	0x00008320


	//   ....[4]....
        /*0454*/ 	.word	0x00008b10


	//----- nvinfo : EIATTR_MBARRIER_INSTR_OFFSETS
	.align		4
.L_333:
        /*0458*/ 	.byte	0x04, 0x39
        /*045a*/ 	.short	(.L_335 - .L_334)


	//   ....[0]....
.L_334:
        /*045c*/ 	.word	0x00000250
        /*0460*/ 	.word	0x000000ff
        /*0464*/ 	.word	0x00034800
        /*0468*/ 	.short	0x0100
        /*046a*/ 	.byte	0x08
	.zero		1


	//   ....[1]....
        /*046c*/ 	.word	0x00000260
        /*0470*/ 	.word	0x000000ff
        /*0474*/ 	.word	0x00034820
        /*0478*/ 	.short	0x0100
        /*047a*/ 	.byte	0x08
	.zero		1


	//   ....[2]....
        /*047c*/ 	.word	0x00000350
        /*0480*/ 	.word	0x000000ff
        /*0484*/ 	.word	0x00034830
        /*0488*/ 	.short	0x0100
        /*048a*/ 	.byte	0x08
	.zero		1


	//   ....[3]....
        /*048c*/ 	.word	0x00000360
        /*0490*/ 	.word	0x000000ff
        /*0494*/ 	.word	0x00034840
        /*0498*/ 	.short	0x0100
        /*049a*/ 	.byte	0x08
	.zero		1


	//   ....[4]....
        /*049c*/ 	.word	0x00000370
        /*04a0*/ 	.word	0x000000ff
        /*04a4*/ 	.word	0x00034838
        /*04a8*/ 	.short	0x0100
        /*04aa*/ 	.byte	0x08
	.zero		1


	//   ....[5]....
        /*04ac*/ 	.word	0x00000380
        /*04b0*/ 	.word	0x000000ff
        /*04b4*/ 	.word	0x00034848
        /*04b8*/ 	.short	0x0100
        /*04ba*/ 	.byte	0x08
	.zero		1


	//   ....[6]....
        /*04bc*/ 	.word	0x000004b0
        /*04c0*/ 	.word	0x000000ff
        /*04c4*/ 	.word	0x00034850
        /*04c8*/ 	.short	0x0100
        /*04ca*/ 	.byte	0x08
	.zero		1


	//   ....[7]....
        /*04cc*/ 	.word	0x000004c0
        /*04d0*/ 	.word	0x000000ff
        /*04d4*/ 	.word	0x00034860
        /*04d8*/ 	.short	0x0100
        /*04da*/ 	.byte	0x08
	.zero		1


	//   ....[8]....
        /*04dc*/ 	.word	0x000004d0
        /*04e0*/ 	.word	0x000000ff
        /*04e4*/ 	.word	0x00034858
        /*04e8*/ 	.short	0x0100
        /*04ea*/ 	.byte	0x08
	.zero		1


	//   ....[9]....
        /*04ec*/ 	.word	0x000004e0
        /*04f0*/ 	.word	0x000000ff
        /*04f4*/ 	.word	0x00034868
        /*04f8*/ 	.short	0x0100
        /*04fa*/ 	.byte	0x08
	.zero		1


	//   ....[10]....
        /*04fc*/ 	.word	0x000005d0
        /*0500*/ 	.word	0x000000ff
        /*0504*/ 	.word	0x00034870
        /*0508*/ 	.short	0x0100
        /*050a*/ 	.byte	0x06
	.zero		1


	//   ....[11]....
        /*050c*/ 	.word	0x000005e0
        /*0510*/ 	.word	0x000000ff
        /*0514*/ 	.word	0x00034880
        /*0518*/ 	.short	0x0100
        /*051a*/ 	.byte	0x06
	.zero		1


	//   ....[12]....
        /*051c*/ 	.word	0x000005f0
        /*0520*/ 	.word	0x000000ff
        /*0524*/ 	.word	0x00034878
        /*0528*/ 	.short	0x0100
        /*052a*/ 	.byte	0x06
	.zero		1


	//   ....[13]....
        /*052c*/ 	.word	0x00000600
        /*0530*/ 	.word	0x000000ff
        /*0534*/ 	.word	0x00034888
        /*0538*/ 	.short	0x0100
        /*053a*/ 	.byte	0x06
	.zero		1


	//   ....[14]....
        /*053c*/ 	.word	0x00000730
        /*0540*/ 	.word	0x000000ff
        /*0544*/ 	.word	0x00034890
        /*0548*/ 	.short	0x0100
        /*054a*/ 	.byte	0x08
	.zero		1


	//   ....[15]....
        /*054c*/ 	.word	0x00000740
        /*0550*/ 	.word	0x000000ff
        /*0554*/ 	.word	0x000348a0
        /*0558*/ 	.short	0x0100
        /*055a*/ 	.byte	0x08
	.zero		1


	//   ....[16]....
        /*055c*/ 	.word	0x00000750
        /*0560*/ 	.word	0x000000ff
        /*0564*/ 	.word	0x00034898
        /*0568*/ 	.short	0x0100
        /*056a*/ 	.byte	0x08
	.zero		1


	//   ....[17]....
        /*056c*/ 	.word	0x00000760
        /*0570*/ 	.word	0x000000ff
        /*0574*/ 	.word	0x000348a8
        /*0578*/ 	.short	0x0100
        /*057a*/ 	.byte	0x08
	.zero		1


	//   ....[18]....
        /*057c*/ 	.word	0x00000890
        /*0580*/ 	.word	0x000000ff
        /*0584*/ 	.word	0x000348b0
        /*0588*/ 	.short	0x0100
        /*058a*/ 	.byte	0x08
	.zero		1


	//   ....[19]....
        /*058c*/ 	.word	0x000008a0
        /*0590*/ 	.word	0x000000ff
        /*0594*/ 	.word	0x000348c0
        /*0598*/ 	.short	0x0100
        /*059a*/ 	.byte	0x08
	.zero		1


	//   ....[20]....
        /*059c*/ 	.word	0x000008b0
        /*05a0*/ 	.word	0x000000ff
        /*05a4*/ 	.word	0x000348b8
        /*05a8*/ 	.short	0x0100
        /*05aa*/ 	.byte	0x08
	.zero		1


	//   ....[21]....
        /*05ac*/ 	.word	0x000008c0
        /*05b0*/ 	.word	0x000000ff
        /*05b4*/ 	.word	0x000348c8
        /*05b8*/ 	.short	0x0100
        /*05ba*/ 	.byte	0x08
	.zero		1


	//   ....[22]....
        /*05bc*/ 	.word	0x00001150
        /*05c0*/ 	.word	0x000000ff
        /*05c4*/ 	.word	0x00034800
        /*05c8*/ 	.short	0x010a
        /*05ca*/ 	.byte	0x26
	.zero		1


	//   ....[23]....
        /*05cc*/ 	.word	0x000011d0
        /*05d0*/ 	.word	0x00000006
        /*05d4*/ 	.word	0x00034830
        /*05d8*/ 	.short	0x010a
        /*05da*/ 	.byte	0x3f
	.zero		1


	//   ....[24]....
        /*05dc*/ 	.word	0x00001250
        /*05e0*/ 	.word	0x00000006
        /*05e4*/ 	.word	0x00034830
        /*05e8*/ 	.short	0x010a
        /*05ea*/ 	.byte	0x3f
	.zero		1


	//   ....[25]....
        /*05ec*/ 	.word	0x000023b0
        /*05f0*/ 	.word	0x00000006
        /*05f4*/ 	.word	0x00000000
        /*05f8*/ 	.short	0x0101
        /*05fa*/ 	.byte	0x3f
	.zero		1


	//   ....[26]....
        /*05fc*/ 	.word	0x00003970
        /*0600*/ 	.word	0x000000ff
        /*0604*/ 	.word	0x00034830
        /*0608*/ 	.short	0x010a
        /*060a*/ 	.byte	0x07
	.zero		1


	//   ....[27]....
        /*060c*/ 	.word	0x000039b0
        /*0610*/ 	.word	0x000000ff
        /*0614*/ 	.word	0x00034830
        /*0618*/ 	.short	0x010a
        /*061a*/ 	.byte	0x07
	.zero		1


	//   ....[28]....
        /*061c*/ 	.word	0x00004290
        /*0620*/ 	.word	0x000000ff
        /*0624*/ 	.word	0x00034850
        /*0628*/ 	.short	0x010a
        /*062a*/ 	.byte	0x0a
	.zero		1


	//   ....[29]....
        /*062c*/ 	.word	0x000042d0
        /*0630*/ 	.word	0x000000ff
        /*0634*/ 	.word	0x00034850
        /*0638*/ 	.short	0x010a
        /*063a*/ 	.byte	0x0a
	.zero		1


	//   ....[30]....
        /*063c*/ 	.word	0x00005430
        /*0640*/ 	.word	0x0000001b
        /*0644*/ 	.word	0x00000000
        /*0648*/ 	.short	0x0101
        /*064a*/ 	.byte	0x3f
	.zero		1


	//   ....[31]....
        /*064c*/ 	.word	0x000054a0
        /*0650*/ 	.word	0x0000001f
        /*0654*/ 	.word	0x00000000
        /*0658*/ 	.short	0x0101
        /*065a*/ 	.byte	0x3f
	.zero		1


	//   ....[32]....
        /*065c*/ 	.word	0x00005ec0
        /*0660*/ 	.word	0x000000ff
        /*0664*/ 	.word	0x00034850
        /*0668*/ 	.short	0x010a
        /*066a*/ 	.byte	0x0c
	.zero		1


	//   ....[33]....
        /*066c*/ 	.word	0x00005f00
        /*0670*/ 	.word	0x000000ff
        /*0674*/ 	.word	0x00034850
        /*0678*/ 	.short	0x010a
        /*067a*/ 	.byte	0x0c
	.zero		1


	//   ....[34]....
        /*067c*/ 	.word	0x00006bb0
        /*0680*/ 	.word	0x00000013
        /*0684*/ 	.word	0x00000000
        /*0688*/ 	.short	0x0101
        /*068a*/ 	.byte	0x3f
	.zero		1


	//   ....[35]....
        /*068c*/ 	.word	0x000077c0
        /*0690*/ 	.word	0x000000ff
        /*0694*/ 	.word	0x00000000
        /*0698*/ 	.short	0x0101
        /*069a*/ 	.byte	0x04
	.zero		1


	//   ....[36]....
        /*069c*/ 	.word	0x00008700
        /*06a0*/ 	.word	0x00000000
        /*06a4*/ 	.word	0x00034840
        /*06a8*/ 	.short	0x010a
        /*06aa*/ 	.byte	0x3f
	.zero		1


	//   ....[37]....
        /*06ac*/ 	.word	0x00009580
        /*06b0*/ 	.word	0x000000ff
        /*06b4*/ 	.word	0x00034800
        /*06b8*/ 	.short	0x0107
        /*06ba*/ 	.byte	0x24
	.zero		1


	//   ....[38]....
        /*06bc*/ 	.word	0x000095f0
        /*06c0*/ 	.word	0x000000ff
        /*06c4*/ 	.word	0x00034800
        /*06c8*/ 	.short	0x0101
        /*06ca*/ 	.byte	0x24
	.zero		1


	//   ....[39]....
        /*06cc*/ 	.word	0x00009620
        /*06d0*/ 	.word	0x000000ff
        /*06d4*/ 	.word	0x00034820
        /*06d8*/ 	.short	0x010a
        /*06da*/ 	.byte	0x24
	.zero		1


	//   ....[40]....
        /*06dc*/ 	.word	0x00009940
        /*06e0*/ 	.word	0x00000003
        /*06e4*/ 	.word	0x00034840
        /*06e8*/ 	.short	0x010a
        /*06ea*/ 	.byte	0x3f
	.zero		1


	//   ....[41]....
        /*06ec*/ 	.word	0x00009dc0
        /*06f0*/ 	.word	0x00000003
        /*06f4*/ 	.word	0x00000060
        /*06f8*/ 	.short	0x010a
        /*06fa*/ 	.byte	0x3f
	.zero		1


	//   ....[42]....
        /*06fc*/ 	.word	0x0000a410
        /*0700*/ 	.word	0x00000003
        /*0704*/ 	.word	0x00034840
        /*0708*/ 	.short	0x010a
        /*070a*/ 	.byte	0x3f
	.zero		1


	//   ....[43]....
        /*070c*/ 	.word	0x0000a890
        /*0710*/ 	.word	0x00000002
        /*0714*/ 	.word	0x00000060
        /*0718*/ 	.short	0x010a
        /*071a*/ 	.byte	0x3f
	.zero		1


	//   ....[44]....
        /*071c*/ 	.word	0x0000ae20
        /*0720*/ 	.word	0x00000002
        /*0724*/ 	.word	0x00034840
        /*0728*/ 	.short	0x010a
        /*072a*/ 	.byte	0x3f
	.zero		1


	//   ....[45]....
        /*072c*/ 	.word	0x0000b2a0
        /*0730*/ 	.word	0x00000002
        /*0734*/ 	.word	0x00000060
        /*0738*/ 	.short	0x010a
        /*073a*/ 	.byte	0x3f
	.zero		1


	//   ....[46]....
        /*073c*/ 	.word	0x0000b6e0
        /*0740*/ 	.word	0x00000003
        /*0744*/ 	.word	0x00034860
        /*0748*/ 	.short	0x010a
        /*074a*/ 	.byte	0x3f
	.zero		1


	//   ....[47]....
        /*074c*/ 	.word	0x0000bb60
        /*0750*/ 	.word	0x00000000
        /*0754*/ 	.word	0x00034820
        /*0758*/ 	.short	0x010a
        /*075a*/ 	.byte	0x3f
	.zero		1


	//   ....[48]....
        /*075c*/ 	.word	0x0000bd30
        /*0760*/ 	.word	0x00000006
        /*0764*/ 	.word	0x00000000
        /*0768*/ 	.short	0x010a
        /*076a*/ 	.byte	0x3f
	.zero		1


	//   ....[49]....
        /*076c*/ 	.word	0x0000bd80
        /*0770*/ 	.word	0x00000003
        /*0774*/ 	.word	0x00000000
        /*0778*/ 	.short	0x010a
        /*077a*/ 	.byte	0x3f
	.zero		1


	//   ....[50]....
        /*077c*/ 	.word	0x0000bde0
        /*0780*/ 	.word	0x00000012
        /*0784*/ 	.word	0x00000000
        /*0788*/ 	.short	0x010a
        /*078a*/ 	.byte	0x3f
	.zero		1


	//   ....[51]....
        /*078c*/ 	.word	0x0000be10
        /*0790*/ 	.word	0x00000003
        /*0794*/ 	.word	0x00000000
        /*0798*/ 	.short	0x010a
        /*079a*/ 	.byte	0x3f
	.zero		1


	//   ....[52]....
        /*079c*/ 	.word	0x0000be80
        /*07a0*/ 	.word	0x00000003
        /*07a4*/ 	.word	0x00034800
        /*07a8*/ 	.short	0x010a
        /*07aa*/ 	.byte	0x3f
	.zero		1


	//   ....[53]....
        /*07ac*/ 	.word	0x0000bed0
        /*07b0*/ 	.word	0x00000006
        /*07b4*/ 	.word	0x00034830
        /*07b8*/ 	.short	0x010a
        /*07ba*/ 	.byte	0x3f
	.zero		1


	//   ....[54]....
        /*07bc*/ 	.word	0x0000bf30
        /*07c0*/ 	.word	0x00000003
        /*07c4*/ 	.word	0x00034830
        /*07c8*/ 	.short	0x010a
        /*07ca*/ 	.byte	0x3f
	.zero		1


	//   ....[55]....
        /*07cc*/ 	.word	0x0000bf90
        /*07d0*/ 	.word	0x00000003
        /*07d4*/ 	.word	0x00034850
        /*07d8*/ 	.short	0x010a
        /*07da*/ 	.byte	0x3f
	.zero		1


	//   ....[56]....
        /*07dc*/ 	.word	0x0000bff0
        /*07e0*/ 	.word	0x00000005
        /*07e4*/ 	.word	0x00034850
        /*07e8*/ 	.short	0x010a
        /*07ea*/ 	.byte	0x3f
	.zero		1


	//   ....[57]....
        /*07ec*/ 	.word	0x0000c190
        /*07f0*/ 	.word	0x00000000
        /*07f4*/ 	.word	0x00034840
        /*07f8*/ 	.short	0x010a
        /*07fa*/ 	.byte	0x3f
	.zero		1


	//   ....[58]....
        /*07fc*/ 	.word	0x0000cd20
        /*0800*/ 	.word	0x0000000e
        /*0804*/ 	.word	0x00034820
        /*0808*/ 	.short	0x010a
        /*080a*/ 	.byte	0x3f
	.zero		1


	//   ....[59]....
        /*080c*/ 	.word	0x0000cd70
        /*0810*/ 	.word	0x00000003
        /*0814*/ 	.word	0x00034840
        /*0818*/ 	.short	0x010a
        /*081a*/ 	.byte	0x3f
	.zero		1


	//   ....[60]....
        /*081c*/ 	.word	0x0000cdc0
        /*0820*/ 	.word	0x00000003
        /*0824*/ 	.word	0x00000060
        /*0828*/ 	.short	0x010a
        /*082a*/ 	.byte	0x3f
	.zero		1


	//   ....[61]....
        /*082c*/ 	.word	0x0000ce10
        /*0830*/ 	.word	0x00000003
        /*0834*/ 	.word	0x00034840
        /*0838*/ 	.short	0x010a
        /*083a*/ 	.byte	0x3f
	.zero		1


	//   ....[62]....
        /*083c*/ 	.word	0x0000ce60
        /*0840*/ 	.word	0x00000002
        /*0844*/ 	.word	0x00000060
        /*0848*/ 	.short	0x010a
        /*084a*/ 	.byte	0x3f
	.zero		1


	//   ....[63]....
        /*084c*/ 	.word	0x0000ceb0
        /*0850*/ 	.word	0x00000002
        /*0854*/ 	.word	0x00034840
        /*0858*/ 	.short	0x010a
        /*085a*/ 	.byte	0x3f
	.zero		1


	//   ....[64]....
        /*085c*/ 	.word	0x0000cf00
        /*0860*/ 	.word	0x00000002
        /*0864*/ 	.word	0x00000060
        /*0868*/ 	.short	0x010a
        /*086a*/ 	.byte	0x3f
	.zero		1


	//   ....[65]....
        /*086c*/ 	.word	0x0000cf50
        /*0870*/ 	.word	0x00000003
        /*0874*/ 	.word	0x00034860
        /*0878*/ 	.short	0x010a
        /*087a*/ 	.byte	0x3f
	.zero		1


	//   ....[66]....
        /*087c*/ 	.word	0x0000cfa0
        /*0880*/ 	.word	0x00000000
        /*0884*/ 	.word	0x00034820
        /*0888*/ 	.short	0x010a
        /*088a*/ 	.byte	0x3f
	.zero		1


	//   ....[67]....
        /*088c*/ 	.word	0x0000d140
        /*0890*/ 	.word	0x00000006
        /*0894*/ 	.word	0x00000000
        /*0898*/ 	.short	0x010a
        /*089a*/ 	.byte	0x3f
	.zero		1


	//   ....[68]....
        /*089c*/ 	.word	0x0000d190
        /*08a0*/ 	.word	0x00000003
        /*08a4*/ 	.word	0x00000000
        /*08a8*/ 	.short	0x010a
        /*08aa*/ 	.byte	0x3f
	.zero		1


	//   ....[69]....
        /*08ac*/ 	.word	0x0000d1e0
        /*08b0*/ 	.word	0x00000012
        /*08b4*/ 	.word	0x00000000
        /*08b8*/ 	.short	0x010a
        /*08ba*/ 	.byte	0x3f
	.zero		1


	//----- nvinfo : EIATTR_NUM_MBARRIERS
	.align		4
.L_335:
        /*08bc*/ 	.byte	0x03, 0x38
        /*08be*/ 	.short	0x0016


	//----- nvinfo : EIATTR_EXIT_INSTR_OFFSETS
	.align		4
        /*08c0*/ 	.byte	0x04, 0x1c
        /*08c2*/ 	.short	(.L_337 - .L_336)


	//   ....[0]....
.L_336:
        /*08c4*/ 	.word	0x000009e0


	//   ....[1]....
        /*08c8*/ 	.word	0x00007b80


	//   ....[2]....
        /*08cc*/ 	.word	0x0000be60


	//----- nvinfo : EIATTR_MAX_THREADS
	.align		4
.L_337:
        /*08d0*/ 	.byte	0x04, 0x05
        /*08d2*/ 	.short	(.L_339 - .L_338)
.L_338:
        /*08d4*/ 	.word	0x00000180
        /*08d8*/ 	.word	0x00000001
        /*08dc*/ 	.word	0x00000001


	//----- nvinfo : EIATTR_CRS_STACK_SIZE
	.align		4
.L_339:
        /*08e0*/ 	.byte	0x04, 0x1e
        /*08e2*/ 	.short	(.L_341 - .L_340)
.L_340:
        /*08e4*/ 	.word	0x00000000


	//----- nvinfo : EIATTR_CBANK_PARAM_SIZE
	.align		4
.L_341:
        /*08e8*/ 	.byte	0x03, 0x19
        /*08ea*/ 	.short	0x0a70


	//----- nvinfo : EIATTR_PARAM_CBANK
	.align		4
        /*08ec*/ 	.byte	0x04, 0x0a
        /*08ee*/ 	.short	(.L_343 - .L_342)
	.align		4
.L_342:
        /*08f0*/ 	.word	index@(.nv.constant0._ZN7cutlass13device_kernelIN5flash11enable_sm90INS1_16FlashAttnFwdSm90INS1_25CollectiveMainloopFwdSm90ILi2EN4cute5tupleIJNS5_1CILi1EEES8_S8_EEENS6_IJNS7_ILi128EEESA_NS7_ILi192EEEEEELi128ENS_6half_tEfNS_4arch4Sm90ELb0ELb0ELb0ELb0ELb0ELb0ELb0ELb1ELb1ELb1ELb0ELb0EEENS1_21CollectiveEpilogueFwdINS6_IJSA_SA_SA_EEES9_SD_SF_Li256ELb0ELb1ELb0ELb0EEENS1_29StaticPersistentTileSchedulerILb0EEEEEEEEEvNT_6ParamsE)
        /*08f4*/ 	.short	0x0210
        /*08f6*/ 	.short	0x0a70


	//----- nvinfo : EIATTR_SW_WAR
	.align		4
.L_343:
        /*08f8*/ 	.byte	0x04, 0x36
        /*08fa*/ 	.short	(.L_345 - .L_344)
.L_344:
        /*08fc*/ 	.word	0x00000008
.L_345:


//--------------------- .nv.info._ZN7cutlass13device_kernelIN5flash11enable_sm90INS1_16FlashAttnFwdSm90INS1_25CollectiveMainloopFwdSm90ILi2EN4cute5tupleIJNS5_1CILi2EEENS7_ILi1EEES9_EEENS6_IJNS7_ILi128EEESB_NS7_ILi192EEEEEELi128ENS_6half_tEfNS_4arch4Sm90ELb0ELb0ELb0ELb0ELb0ELb0ELb0ELb1ELb1ELb1ELb0ELb0EEENS1_21CollectiveEpilogueFwdINS6_IJSB_SB_SB_EEESA_SE_SG_Li256ELb0ELb1ELb0ELb0EEENS1_29StaticPersistentTileSchedulerILb0EEEEEEEEEvNT_6ParamsE --------------------------
	.section	.nv.info._ZN7cutlass13device_kernelIN5flash11enable_sm90INS1_16FlashAttnFwdSm90INS1_25CollectiveMainloopFwdSm90ILi2EN4cute5tupleIJNS5_1CILi2EEENS7_ILi1EEES9_EEENS6_IJNS7_ILi128EEESB_NS7_ILi192EEEEEELi128ENS_6half_tEfNS_4arch4Sm90ELb0ELb0ELb0ELb0ELb0ELb0ELb0ELb1ELb1ELb1ELb0ELb0EEENS1_21CollectiveEpilogueFwdINS6_IJSB_SB_SB_EEESA_SE_SG_Li256ELb0ELb1ELb0ELb0EEENS1_29StaticPersistentTileSchedulerILb0EEEEEEEEEvNT_6ParamsE,"",@"SHT_CUDA_INFO"
	.sectionflags	@""
	.align	4


	//----- nvinfo : EIATTR_CUDA_API_VERSION
	.align		4
        /*0000*/ 	.byte	0x04, 0x37
        /*0002*/ 	.short	(.L_347 - .L_346)
.L_346:
        /*0004*/ 	.word	0x00000082


	//----- nvinfo : EIATTR_KPARAM_INFO
	.align		4
.L_347:
        /*0008*/ 	.byte	0x04, 0x17
        /*000a*/ 	.short	(.L_349 - .L_348)
.L_348:
        /*000c*/ 	.word	0x00000000
        /*0010*/ 	.short	0x0000
        /*0012*/ 	.short	0x0070
        /*0014*/ 	.byte	0x00, 0xf0, 0x01, 0x28


	//----- nvinfo : EIATTR_SPARSE_MMA_MASK
	.align		4
.L_349:
        /*0018*/ 	.byte	0x03, 0x50
        /*001a*/ 	.short	0x0000


	//----- nvinfo : EIATTR_MAXREG_COUNT
	.align		4
        /*001c*/ 	.byte	0x03, 0x1b
        /*001e*/ 	.short	0x00a8


	//----- nvinfo : EIATTR_NUM_BARRIERS
	.align		4
        /*0020*/ 	.byte	0x02, 0x4c
        /*0022*/ 	.byte	0x09
	.zero		1


	//----- nvinfo : EIATTR_EXTERNS
	.align		4
        /*0024*/ 	.byte	0x04, 0x0f
        /*0026*/ 	.short	(.L_351 - .L_350)


	//   ....[0]....
	.align		4
.L_350:
        /*0028*/ 	.word	index@(__assertfail)


	//----- nvinfo : EIATTR_ANNOTATIONS
	.align		4
.L_351:
        /*002c*/ 	.byte	0x04, 0x55
        /*002e*/ 	.short	(.L_353 - .L_352)


	//   ....[0]....
.L_352:
        /* <DEDUP_REMOVED lines=30> */
        /*0204*/ 	.byte	0xe0, 0xc4, 0x00, 0x00


	//----- nvinfo : EIATTR_MERCURY_ISA_VERSION
	.align		4
.L_353:
        /*0208*/ 	.byte	0x03, 0x5f
        /*020a*/ 	.short	0x0101


	//----- nvinfo : EIATTR_INT_WARP_WIDE_INSTR_OFFSETS
	.align		4
        /*020c*/ 	.byte	0x04, 0x31
        /*020e*/ 	.short	(.L_355 - .L_354)


	//   ....[0]....
.L_354:
        /*0210*/ 	.word	0x00000130


	//   ....[1]....
        /*0214*/ 	.word	0x00000170


	//   ....[2]....
        /*0218*/ 	.word	0x000001e0


	//----- nvinfo : EIATTR_COOP_GROUP_MASK_REGIDS
	.align		4
.L_355:
        /*021c*/ 	.byte	0x04, 0x29
        /*021e*/ 	.short	(.L_357 - .L_356)


	//   ....[0]....
.L_356:
        /*0220*/ 	.word	0xffffffff


	//   ....[1]....
        /*0224*/ 	.word	0xffffffff


	//   ....[2]....
        /*0228*/ 	.word	0xffffffff


	//   ....[3]....
        /*022c*/ 	.word	0xffffffff


	//   ....[4]....
        /*0230*/ 	.word	0xffffffff


	//   ....[5]....
        /*0234*/ 	.word	0xffffffff


	//   ....[6]....
        /*0238*/ 	.word	0xffffffff


	//   ....[7]....
        /*023c*/ 	.word	0xffffffff


	//   ....[8]....
        /*0240*/ 	.word	0xffffffff


	//   ....[9]....
        /*0244*/ 	.word	0xffffffff


	//   ....[10]....
        /*0248*/ 	.word	0xffffffff


	//   ....[11]....
        /*024c*/ 	.word	0xffffffff


	//   ....[12]....
        /*0250*/ 	.word	0xffffffff


	//   ....[13]....
        /*0254*/ 	.word	0xffffffff


	//   ....[14]....
        /*0258*/ 	.word	0xffffffff


	//   ....[15]....
        /*025c*/ 	.word	0xffffffff


	//   ....[16]....
        /*0260*/ 	.word	0xffffffff


	//   ....[17]....
        /*0264*/ 	.word	0xffffffff


	//   ....[18]....
        /*0268*/ 	.word	0xffffffff


	//   ....[19]....
        /*026c*/ 	.word	0xffffffff


	//   ....[20]....
        /*0270*/ 	.word	0xffffffff


	//   ....[21]....
        /*0274*/ 	.word	0xffffffff


	//   ....[22]....
        /*0278*/ 	.word	0xffffffff


	//   ....[23]....
        /*027c*/ 	.word	0xffffffff


	//   ....[24]....
        /*0280*/ 	.word	0xffffffff


	//   ....[25]....
        /*0284*/ 	.word	0xffffffff


	//   ....[26]....
        /*0288*/ 	.word	0xffffffff


	//   ....[27]....
        /*028c*/ 	.word	0xffffffff


	//   ....[28]....
        /*0290*/ 	.word	0xffffffff


	//   ....[29]....
        /*0294*/ 	.word	0xffffffff


	//   ....[30]....
        /*0298*/ 	.word	0xffffffff


	//   ....[31]....
        /*029c*/ 	.word	0xffffffff


	//   ....[32]....
        /*02a0*/ 	.word	0xffffffff


	//   ....[33]....
        /*02a4*/ 	.word	0xffffffff


	//   ....[34]....
        /*02a8*/ 	.word	0xffffffff


	//   ....[35]....
        /*02ac*/ 	.word	0xffffffff


	//   ....[36]....
        /*02b0*/ 	.word	0xffffffff


	//   ....[37]....
        /*02b4*/ 	.word	0xffffffff


	//   ....[38]....
        /*02b8*/ 	.word	0xffffffff


	//   ....[39]....
        /*02bc*/ 	.word	0xffffffff


	//   ....[40]....
        /*02c0*/ 	.word	0xffffffff


	//   ....[41]....
        /*02c4*/ 	.word	0xffffffff


	//   ....[42]....
        /*02c8*/ 	.word	0xffffffff


	//   ....[43]....
        /*02cc*/ 	.word	0xffffffff


	//   ....[44]....
        /*02d0*/ 	.word	0xffffffff


	//   ....[45]....
        /*02d4*/ 	.word	0xffffffff


	//   ....[46]....
        /*02d8*/ 	.word	0xffffffff


	//   ....[47]....
        /*02dc*/ 	.word	0xffffffff


	//   ....[48]....
        /*02e0*/ 	.word	0xffffffff


	//   ....[49]....
        /*02e4*/ 	.word	0xffffffff


	//   ....[50]....
        /*02e8*/ 	.word	0xffffffff


	//   ....[51]....
        /*02ec*/ 	.word	0x0500000f


	//   ....[52]....
        /*02f0*/ 	.word	0x0500000f


	//   ....[53]....
        /*02f4*/ 	.word	0x0500000f


	//   ....[54]....
        /*02f8*/ 	.word	0x0500000f


	//   ....[55]....
        /*02fc*/ 	.word	0x0500000f


	//   ....[56]....
        /*0300*/ 	.word	0x0500000f


	//   ....[57]....
        /*0304*/ 	.word	0x0500000f


	//   ....[58]....
        /*0308*/ 	.word	0x0500000f


	//   ....[59]....
        /*030c*/ 	.word	0x0500000f


	//   ....[60]....
        /*0310*/ 	.word	0x0500000f


	//   ....[61]....
        /*0314*/ 	.word	0x0500000f


	//   ....[62]....
        /*0318*/ 	.word	0x0500000f


	//   ....[63]....
        /*031c*/ 	.word	0x0500000f


	//   ....[64]....
        /*0320*/ 	.word	0x0500000f


	//   ....[65]....
        /*0324*/ 	.word	0x0500000f


	//   ....[66]....
        /*0328*/ 	.word	0x0500000f


	//   ....[67]....
        /*032c*/ 	.word	0x0500000f


	//   ....[68]....
        /*0330*/ 	.word	0x0500000f


	//----- nvinfo : EIATTR_COOP_GROUP_INSTR_OFFSETS
	.align		4
.L_357:
        /*0334*/ 	.byte	0x04, 0x28
        /*0336*/ 	.short	(.L_359 - .L_358)


	//   ....[0]....
.L_358:
        /*0338*/ 	.word	0x00000060


	//   ....[1]....
        /*033c*/ 	.word	0x00000140


	//   ....[2]....
        /*0340*/ 	.word	0x00000190


	//   ....[3]....
        /*0344*/ 	.word	0x000003d0


	//   ....[4]....
        /*0348*/ 	.word	0x00000600


	//   ....[5]....
        /*034c*/ 	.word	0x00000830


	//   ....[6]....
        /*0350*/ 	.word	0x00000ac0


	//   ....[7]....
        /*0354*/ 	.word	0x00000dd0


	//   ....[8]....
        /*0358*/ 	.word	0x000012d0


	//   ....[9]....
        /*035c*/ 	.word	0x00002600


	//   ....[10]....
        /*0360*/ 	.word	0x00002700


	//   ....[11]....
        /*0364*/ 	.word	0x00002d30


	//   ....[12]....
        /*0368*/ 	.word	0x00002dd0


	//   ....[13]....
        /*036c*/ 	.word	0x00004ba0


	//   ....[14]....
        /*0370*/ 	.word	0x00004bb0


	//   ....[15]....
        /*0374*/ 	.word	0x00004be0


	//   ....[16]....
        /*0378*/ 	.word	0x00004c00


	//   ....[17]....
        /*037c*/ 	.word	0x00006110


	//   ....[18]....
        /*0380*/ 	.word	0x00006140


	//   ....[19]....
        /*0384*/ 	.word	0x000061f0


	//   ....[20]....
        /*0388*/ 	.word	0x00006200


	//   ....[21]....
        /*038c*/ 	.word	0x00007370


	//   ....[22]....
        /*0390*/ 	.word	0x000073c0


	//   ....[23]....
        /*0394*/ 	.word	0x00007430


	//   ....[24]....
        /*0398*/ 	.word	0x000074a0


	//   ....[25]....
        /*039c*/ 	.word	0x000079e0


	//   ....[26]....
        /*03a0*/ 	.word	0x00007a10


	//   ....[27]....
        /*03a4*/ 	.word	0x00007ae0


	//   ....[28]....
        /*03a8*/ 	.word	0x00007b00


	//   ....[29]....
        /*03ac*/ 	.word	0x00007bb0


	//   ....[30]....
        /*03b0*/ 	.word	0x00007bd0


	//   ....[31]....
        /*03b4*/ 	.word	0x00007c90


	//   ....[32]....
        /*03b8*/ 	.word	0x00007cd0


	//   ....[33]....
        /*03bc*/ 	.word	0x000087a0


	//   ....[34]....
        /*03c0*/ 	.word	0x000092d0


	//   ....[35]....
        /*03c4*/ 	.word	0x00009300


	//   ....[36]....
        /*03c8*/ 	.word	0x000093f0


	//   ....[37]....
        /*03cc*/ 	.word	0x00009400


	//   ....[38]....
        /*03d0*/ 	.word	0x000094b0


	//   ....[39]....
        /*03d4*/ 	.word	0x000094c0


	//   ....[40]....
        /*03d8*/ 	.word	0x00009570


	//   ....[41]....
        /*03dc*/ 	.word	0x00009580


	//   ....[42]....
        /*03e0*/ 	.word	0x00009630


	//   ....[43]....
        /*03e4*/ 	.word	0x00009640


	//   ....[44]....
        /*03e8*/ 	.word	0x000096f0


	//   ....[45]....
        /*03ec*/ 	.word	0x00009700


	//   ....[46]....
        /*03f0*/ 	.word	0x000097a0


	//   ....[47]....
        /*03f4*/ 	.word	0x000097b0


	//   ....[48]....
        /*03f8*/ 	.word	0x000097c0


	//   ....[49]....
        /*03fc*/ 	.word	0x000097d0


	//   ....[50]....
        /*0400*/ 	.word	0x0000c3f0


	//   ....[51]....
        /*0404*/ 	.word	0x0000c900


	//   ....[52]....
        /*0408*/ 	.word	0x0000ca70


	//   ....[53]....
        /*040c*/ 	.word	0x0000cad0


	//   ....[54]....
        /*0410*/ 	.word	0x0000cb90


	//   ....[55]....
        /*0414*/ 	.word	0x0000ccb0


	//   ....[56]....
        /*0418*/ 	.word	0x0000cd10


	//   ....[57]....
        /*041c*/ 	.word	0x0000ce30


	//   ....[58]....
        /*0420*/ 	.word	0x0000ce90


	//   ....[59]....
        /*0424*/ 	.word	0x0000cfb0


	//   ....[60]....
        /*0428*/ 	.word	0x0000d010


	//   ....[61]....
        /*042c*/ 	.word	0x0000d130


	//   ....[62]....
        /*0430*/ 	.word	0x0000d190


	//   ....[63]....
        /*0434*/ 	.word	0x0000d2b0


	//   ....[64]....
        /*0438*/ 	.word	0x0000d310


	//   ....[65]....
        /*043c*/ 	.word	0x0000d420


	//   ....[66]....
        /*0440*/ 	.word	0x0000d480


	//   ....[67]....
        /*0444*/ 	.word	0x0000d520


	//   ....[68]....
        /*0448*/ 	.word	0x0000d930


	//----- nvinfo : EIATTR_REG_RECONFIG
	.align		4
.L_359:
        /*044c*/ 	.byte	0x01, 0x54
	.zero		2


	//----- nvinfo : EIATTR_SYSCALL_OFFSETS
	.align		4
        /*0450*/ 	.byte	0x04, 0x46
        /*0452*/ 	.short	(.L_361 - .L_360)


	//   ....[0]....
.L_360:
        /*0454*/ 	.word	0x00001670


	//   ....[1]....
        /*0458*/ 	.word	0x000083d0


	//   ....[2]....
        /*045c*/ 	.word	0x00008510


	//   ....[3]....
        /*0460*/ 	.word	0x00008600


	//   ....[4]....
        /*0464*/ 	.word	0x00008e80


	//----- nvinfo : EIATTR_MBARRIER_INSTR_OFFSETS
	.align		4
.L_361:
        /*0468*/ 	.byte	0x04, 0x39
        /*046a*/ 	.short	(.L_363 - .L_362)


	//   ....[0]....
.L_362:
        /*046c*/ 	.word	0x00000270
        /*0470*/ 	.word	0x000000ff
        /*0474*/ 	.word	0x00034800
        /*0478*/ 	.short	0x0100
        /*047a*/ 	.byte	0x08
	.zero		1


	//   ....[1]....
        /*047c*/ 	.word	0x00000280
        /*0480*/ 	.word	0x000000ff
        /*0484*/ 	.word	0x00034820
        /*0488*/ 	.short	0x0100
        /*048a*/ 	.byte	0x08
	.zero		1


	//   ....[2]....
        /*048c*/ 	.word	0x00000370
        /*0490*/ 	.word	0x000000ff
        /*0494*/ 	.word	0x00034830
        /*0498*/ 	.short	0x0100
        /*049a*/ 	.byte	0x08
	.zero		1


	//   ....[3]....
        /*049c*/ 	.word	0x00000380
        /*04a0*/ 	.word	0x000000ff
        /*04a4*/ 	.word	0x00034840
        /*04a8*/ 	.short	0x0100
        /*04aa*/ 	.byte	0x08
	.zero		1


	//   ....[4]....
        /*04ac*/ 	.word	0x00000390
        /*04b0*/ 	.word	0x000000ff
        /*04b4*/ 	.word	0x00034838
        /*04b8*/ 	.short	0x0100
        /*04ba*/ 	.byte	0x08
	.zero		1


	//   ....[5]....
        /*04bc*/ 	.word	0x000003a0
        /*04c0*/ 	.word	0x000000ff
        /*04c4*/ 	.word	0x00034848
        /*04c8*/ 	.short	0x0100
        /*04ca*/ 	.byte	0x08
	.zero		1


	//   ....[6]....
        /*04cc*/ 	.word	0x000005b0
        /*04d0*/ 	.word	0x000000ff
        /*04d4*/ 	.word	0x00034850
        /*04d8*/ 	.short	0x0100
        /*04da*/ 	.byte	0x08
	.zero		1


	//   ....[7]....
        /*04dc*/ 	.word	0x000005c0
        /*04e0*/ 	.word	0x000000ff
        /*04e4*/ 	.word	0x00034860
        /*04e8*/ 	.short	0x0100
        /*04ea*/ 	.byte	0x08
	.zero		1


	//   ....[8]....
        /*04ec*/ 	.word	0x000005d0
        /*04f0*/ 	.word	0x000000ff
        /*04f4*/ 	.word	0x00034858
        /*04f8*/ 	.short	0x0100
        /*04fa*/ 	.byte	0x08
	.zero		1


	//   ....[9]....
        /*04fc*/ 	.word	0x000005e0
        /*0500*/ 	.word	0x000000ff
        /*0504*/ 	.word	0x00034868
        /*0508*/ 	.short	0x0100
        /*050a*/ 	.byte	0x08
	.zero		1


	//   ....[10]....
        /*050c*/ 	.word	0x000007e0
        /*0510*/ 	.word	0x000000ff
        /*0514*/ 	.word	0x00034870
        /*0518*/ 	.short	0x0100
        /*051a*/ 	.byte	0x08
	.zero		1


	//   ....[11]....
        /*051c*/ 	.word	0x000007f0
        /*0520*/ 	.word	0x000000ff
        /*0524*/ 	.word	0x00034880
        /*0528*/ 	.short	0x0100
        /*052a*/ 	.byte	0x08
	.zero		1


	//   ....[12]....
        /*052c*/ 	.word	0x00000800
        /*0530*/ 	.word	0x000000ff
        /*0534*/ 	.word	0x00034878
        /*0538*/ 	.short	0x0100
        /*053a*/ 	.byte	0x08
	.zero		1


	//   ....[13]....
        /*053c*/ 	.word	0x00000810
        /*0540*/ 	.word	0x000000ff
        /*0544*/ 	.word	0x00034888
        /*0548*/ 	.short	0x0100
        /*054a*/ 	.byte	0x08
	.zero		1


	//   ....[14]....
        /*054c*/ 	.word	0x00000a70
        /*0550*/ 	.word	0x000000ff
        /*0554*/ 	.word	0x00034890
        /*0558*/ 	.short	0x0100
        /*055a*/ 	.byte	0x08
	.zero		1


	//   ....[15]....
        /*055c*/ 	.word	0x00000a80
        /*0560*/ 	.word	0x000000ff
        /*0564*/ 	.word	0x000348a0
        /*0568*/ 	.short	0x0100
        /*056a*/ 	.byte	0x08
	.zero		1


	//   ....[16]....
        /*056c*/ 	.word	0x00000a90
        /*0570*/ 	.word	0x000000ff
        /*0574*/ 	.word	0x00034898
        /*0578*/ 	.short	0x0100
        /*057a*/ 	.byte	0x08
	.zero		1


	//   ....[17]....
        /*057c*/ 	.word	0x00000aa0
        /*0580*/ 	.word	0x000000ff
        /*0584*/ 	.word	0x000348a8
        /*0588*/ 	.short	0x0100
        /*058a*/ 	.byte	0x08
	.zero		1


	//   ....[18]....
        /*058c*/ 	.word	0x00000d30
        /*0590*/ 	.word	0x000000ff
        /*0594*/ 	.word	0x000348b0
        /*0598*/ 	.short	0x0100
        /*059a*/ 	.byte	0x08
	.zero		1


	//   ....[19]....
        /*059c*/ 	.word	0x00000d40
        /*05a0*/ 	.word	0x000000ff
        /*05a4*/ 	.word	0x000348c0
        /*05a8*/ 	.short	0x0100
        /*05aa*/ 	.byte	0x08
	.zero		1


	//   ....[20]....
        /*05ac*/ 	.word	0x00000d50
        /*05b0*/ 	.word	0x000000ff
        /*05b4*/ 	.word	0x000348b8
        /*05b8*/ 	.short	0x0100
        /*05ba*/ 	.byte	0x08
	.zero		1


	//   ....[21]....
        /*05bc*/ 	.word	0x00000d60
        /*05c0*/ 	.word	0x000000ff
        /*05c4*/ 	.word	0x000348c8
        /*05c8*/ 	.short	0x0100
        /*05ca*/ 	.byte	0x08
	.zero		1


	//   ....[22]....
        /*05cc*/ 	.word	0x000016b0
        /*05d0*/ 	.word	0x000000ff
        /*05d4*/ 	.word	0x00034800
        /*05d8*/ 	.short	0x010a
        /*05da*/ 	.byte	0x26
	.zero		1


	//   ....[23]....
        /*05dc*/ 	.word	0x00001750
        /*05e0*/ 	.word	0x00000006
        /*05e4*/ 	.word	0x00034830
        /*05e8*/ 	.short	0x010a
        /*05ea*/ 	.byte	0x3f
	.zero		1


	//   ....[24]....
        /*05ec*/ 	.word	0x00001790
        /*05f0*/ 	.word	0x00000006
        /*05f4*/ 	.word	0x00034830
        /*05f8*/ 	.short	0x010a
        /*05fa*/ 	.byte	0x3f
	.zero		1


	//   ....[25]....
        /*05fc*/ 	.word	0x00003380
        /*0600*/ 	.word	0x0000001b
        /*0604*/ 	.word	0x00000000
        /*0608*/ 	.short	0x0101
        /*060a*/ 	.byte	0x3f
	.zero		1


	//   ....[26]....
        /*060c*/ 	.word	0x00003b10
        /*0610*/ 	.word	0x000000ff
        /*0614*/ 	.word	0x00034830
        /*0618*/ 	.short	0x010a
        /*061a*/ 	.byte	0x07
	.zero		1


	//   ....[27]....
        /*061c*/ 	.word	0x00003b50
        /*0620*/ 	.word	0x000000ff
        /*0624*/ 	.word	0x00034830
        /*0628*/ 	.short	0x010a
        /*062a*/ 	.byte	0x07
	.zero		1


	//   ....[28]....
        /*062c*/ 	.word	0x00004430
        /*0630*/ 	.word	0x000000ff
        /*0634*/ 	.word	0x00034850
        /*0638*/ 	.short	0x010a
        /*063a*/ 	.byte	0x0e
	.zero		1


	//   ....[29]....
        /*063c*/ 	.word	0x00004470
        /*0640*/ 	.word	0x000000ff
        /*0644*/ 	.word	0x00034850
        /*0648*/ 	.short	0x010a
        /*064a*/ 	.byte	0x0e
	.zero		1


	//   ....[30]....
        /*064c*/ 	.word	0x00005720
        /*0650*/ 	.word	0x00000007
        /*0654*/ 	.word	0x00000000
        /*0658*/ 	.short	0x0101
        /*065a*/ 	.byte	0x3f
	.zero		1


	//   ....[31]....
        /*065c*/ 	.word	0x00005a10
        /*0660*/ 	.word	0x0000000c
        /*0664*/ 	.word	0x00000000
        /*0668*/ 	.short	0x0101
        /*066a*/ 	.byte	0x3f
	.zero		1


	//   ....[32]....
        /*066c*/ 	.word	0x00006060
        /*0670*/ 	.word	0x000000ff
        /*0674*/ 	.word	0x00034850
        /*0678*/ 	.short	0x010a
        /*067a*/ 	.byte	0x09
	.zero		1


	//   ....[33]....
        /*067c*/ 	.word	0x000060a0
        /*0680*/ 	.word	0x000000ff
        /*0684*/ 	.word	0x00034850
        /*0688*/ 	.short	0x010a
        /*068a*/ 	.byte	0x09
	.zero		1


	//   ....[34]....
        /*068c*/ 	.word	0x00006850
        /*0690*/ 	.word	0x00000000
        /*0694*/ 	.word	0x00000000
        /*0698*/ 	.short	0x0101
        /*069a*/ 	.byte	0x3f
	.zero		1


	//   ....[35]....
        /*069c*/ 	.word	0x000079b0
        /*06a0*/ 	.word	0x000000ff
        /*06a4*/ 	.word	0x00000000
        /*06a8*/ 	.short	0x0101
        /*06aa*/ 	.byte	0x05
	.zero		1


	//   ....[36]....
        /*06ac*/ 	.word	0x00007a20
        /*06b0*/ 	.word	0x000000ff
        /*06b4*/ 	.word	0x00000000
        /*06b8*/ 	.short	0x0101
        /*06ba*/ 	.byte	0x04
	.zero		1


	//   ....[37]....
        /*06bc*/ 	.word	0x000089b0
        /*06c0*/ 	.word	0x00000002
        /*06c4*/ 	.word	0x00034840
        /*06c8*/ 	.short	0x010a
        /*06ca*/ 	.byte	0x3f
	.zero		1


	//   ....[38]....
        /*06cc*/ 	.word	0x00009940
        /*06d0*/ 	.word	0x000000ff
        /*06d4*/ 	.word	0x00034800
        /*06d8*/ 	.short	0x0107
        /*06da*/ 	.byte	0x24
	.zero		1


	//   ....[39]....
        /*06dc*/ 	.word	0x000099b0
        /*06e0*/ 	.word	0x000000ff
        /*06e4*/ 	.word	0x00034800
        /*06e8*/ 	.short	0x0101
        /*06ea*/ 	.byte	0x24
	.zero		1


	//   ....[40]....
        /*06ec*/ 	.word	0x000099d0
        /*06f0*/ 	.word	0x000000ff
        /*06f4*/ 	.word	0x00034820
        /*06f8*/ 	.short	0x010a
        /*06fa*/ 	.byte	0x24
	.zero		1


	//   ....[41]....
        /*06fc*/ 	.word	0x00009ce0
        /*0700*/ 	.word	0x00000003
        /*0704*/ 	.word	0x00034840
        /*0708*/ 	.short	0x010a
        /*070a*/ 	.byte	0x3f
	.zero		1


	//   ....[42]....
        /*070c*/ 	.word	0x0000a220
        /*0710*/ 	.word	0x00000002
        /*0714*/ 	.word	0x00034860
        /*0718*/ 	.short	0x010a
        /*071a*/ 	.byte	0x3f
	.zero		1


	//   ....[43]....
        /*071c*/ 	.word	0x0000a8e0
        /*0720*/ 	.word	0x00000003
        /*0724*/ 	.word	0x00034840
        /*0728*/ 	.short	0x010a
        /*072a*/ 	.byte	0x3f
	.zero		1


	//   ....[44]....
        /*072c*/ 	.word	0x0000ae20
        /*0730*/ 	.word	0x00000002
        /*0734*/ 	.word	0x00034860
        /*0738*/ 	.short	0x010a
        /*073a*/ 	.byte	0x3f
	.zero		1


	//   ....[45]....
        /*073c*/ 	.word	0x0000b440
        /*0740*/ 	.word	0x00000003
        /*0744*/ 	.word	0x00034840
        /*0748*/ 	.short	0x010a
        /*074a*/ 	.byte	0x3f
	.zero		1


	//   ....[46]....
        /*074c*/ 	.word	0x0000b970
        /*0750*/ 	.word	0x00000002
        /*0754*/ 	.word	0x00034860
        /*0758*/ 	.short	0x010a
        /*075a*/ 	.byte	0x3f
	.zero		1


	//   ....[47]....
        /*075c*/ 	.word	0x0000be10
        /*0760*/ 	.word	0x00000000
        /*0764*/ 	.word	0x00034860
        /*0768*/ 	.short	0x010a
        /*076a*/ 	.byte	0x3f
	.zero		1


	//   ....[48]....
        /*076c*/ 	.word	0x0000c370
        /*0770*/ 	.word	0x00000000
        /*0774*/ 	.word	0x00034820
        /*0778*/ 	.short	0x010a
        /*077a*/ 	.byte	0x3f
	.zero		1


	//   ....[49]....
        /*077c*/ 	.word	0x0000c580
        /*0780*/ 	.word	0x00000006
        /*0784*/ 	.word	0x00000000
        /*0788*/ 	.short	0x010a
        /*078a*/ 	.byte	0x3f
	.zero		1


	//   ....[50]....
        /*078c*/ 	.word	0x0000c5b0
        /*0790*/ 	.word	0x00000007
        /*0794*/ 	.word	0x00000000
        /*0798*/ 	.short	0x010a
        /*079a*/ 	.byte	0x3f
	.zero		1


	//   ....[51]....
        /*079c*/ 	.word	0x0000c610
        /*07a0*/ 	.word	0x00000004
        /*07a4*/ 	.word	0x00000000
        /*07a8*/ 	.short	0x010a
        /*07aa*/ 	.byte	0x3f
	.zero		1


	//   ....[52]....
        /*07ac*/ 	.word	0x0000c640
        /*07b0*/ 	.word	0x00000003
        /*07b4*/ 	.word	0x00000000
        /*07b8*/ 	.short	0x010a
        /*07ba*/ 	.byte	0x3f
	.zero		1


	//   ....[53]....
        /*07bc*/ 	.word	0x0000c6b0
        /*07c0*/ 	.word	0x00000003
        /*07c4*/ 	.word	0x00034800
        /*07c8*/ 	.short	0x010a
        /*07ca*/ 	.byte	0x3f
	.zero		1


	//   ....[54]....
        /*07cc*/ 	.word	0x0000c700
        /*07d0*/ 	.word	0x00000006
        /*07d4*/ 	.word	0x00034830
        /*07d8*/ 	.short	0x010a
        /*07da*/ 	.byte	0x3f
	.zero		1


	//   ....[55]....
        /*07dc*/ 	.word	0x0000c760
        /*07e0*/ 	.word	0x00000003
        /*07e4*/ 	.word	0x00034830
        /*07e8*/ 	.short	0x010a
        /*07ea*/ 	.byte	0x3f
	.zero		1


	//   ....[56]....
        /*07ec*/ 	.word	0x0000c7c0
        /*07f0*/ 	.word	0x00000003
        /*07f4*/ 	.word	0x00034850
        /*07f8*/ 	.short	0x010a
        /*07fa*/ 	.byte	0x3f
	.zero		1


	//   ....[57]....
        /*07fc*/ 	.word	0x0000c820
        /*0800*/ 	.word	0x00000005
        /*0804*/ 	.word	0x00034850
        /*0808*/ 	.short	0x010a
        /*080a*/ 	.byte	0x3f
	.zero		1


	//   ....[58]....
        /*080c*/ 	.word	0x0000c9c0
        /*0810*/ 	.word	0x00000002
        /*0814*/ 	.word	0x00034840
        /*0818*/ 	.short	0x010a
        /*081a*/ 	.byte	0x3f
	.zero		1


	//   ....[59]....
        /*081c*/ 	.word	0x0000d5d0
        /*0820*/ 	.word	0x00000003
        /*0824*/ 	.word	0x00034820
        /*0828*/ 	.short	0x010a
        /*082a*/ 	.byte	0x3f
	.zero		1


	//   ....[60]....
        /*082c*/ 	.word	0x0000d620
        /*0830*/ 	.word	0x00000003
        /*0834*/ 	.word	0x00034840
        /*0838*/ 	.short	0x010a
        /*083a*/ 	.byte	0x3f
	.zero		1


	//   ....[61]....
        /*083c*/ 	.word	0x0000d670
        /*0840*/ 	.word	0x00000002
        /*0844*/ 	.word	0x00034860
        /*0848*/ 	.short	0x010a
        /*084a*/ 	.byte	0x3f
	.zero		1


	//   ....[62]....
        /*084c*/ 	.word	0x0000d6c0
        /*0850*/ 	.word	0x00000003
        /*0854*/ 	.word	0x00034840
        /*0858*/ 	.short	0x010a
        /*085a*/ 	.byte	0x3f
	.zero		1


	//   ....[63]....
        /*085c*/ 	.word	0x0000d710
        /*0860*/ 	.word	0x00000002
        /*0864*/ 	.word	0x00034860
        /*0868*/ 	.short	0x010a
        /*086a*/ 	.byte	0x3f
	.zero		1


	//   ....[64]....
        /*086c*/ 	.word	0x0000d760
        /*0870*/ 	.word	0x00000003
        /*0874*/ 	.word	0x00034840
        /*0878*/ 	.short	0x010a
        /*087a*/ 	.byte	0x3f
	.zero		1


	//   ....[65]....
        /*087c*/ 	.word	0x0000d7b0
        /*0880*/ 	.word	0x00000002
        /*0884*/ 	.word	0x00034860
        /*0888*/ 	.short	0x010a
        /*088a*/ 	.byte	0x3f
	.zero		1


	//   ....[66]....
        /*088c*/ 	.word	0x0000d800
        /*0890*/ 	.word	0x00000000
        /*0894*/ 	.word	0x00034860
        /*0898*/ 	.short	0x010a
        /*089a*/ 	.byte	0x3f
	.zero		1


	//   ....[67]....
        /*089c*/ 	.word	0x0000d850
        /*08a0*/ 	.word	0x00000000
        /*08a4*/ 	.word	0x00034820
        /*08a8*/ 	.short	0x010a
        /*08aa*/ 	.byte	0x3f
	.zero		1


	//   ....[68]....
        /*08ac*/ 	.word	0x0000d9f0
        /*08b0*/ 	.word	0x00000006
        /*08b4*/ 	.word	0x00000000
        /*08b8*/ 	.short	0x010a
        /*08ba*/ 	.byte	0x3f
	.zero		1


	//   ....[69]....
        /*08bc*/ 	.word	0x0000da40
        /*08c0*/ 	.word	0x00000007
        /*08c4*/ 	.word	0x00000000
        /*08c8*/ 	.short	0x010a
        /*08ca*/ 	.byte	0x3f
	.zero		1


	//   ....[70]....
        /*08cc*/ 	.word	0x0000da90
        /*08d0*/ 	.word	0x00000004
        /*08d4*/ 	.word	0x00000000
        /*08d8*/ 	.short	0x010a
        /*08da*/ 	.byte	0x3f
	.zero		1


	//----- nvinfo : EIATTR_NUM_MBARRIERS
	.align		4
.L_363:
        /*08dc*/ 	.byte	0x03, 0x38
        /*08de*/ 	.short	0x0016


	//----- nvinfo : EIATTR_EXIT_INSTR_OFFSETS
	.align		4
        /*08e0*/ 	.byte	0x04, 0x1c
        /*08e2*/ 	.short	(.L_365 - .L_364)


	//   ....[0]....
.L_364:
        /*08e4*/ 	.word	0x00000f20


	//   ....[1]....
        /*08e8*/ 	.word	0x00007dc0


	//   ....[2]....
        /*08ec*/ 	.word	0x0000c690


	//----- nvinfo : EIATTR_MAX_THREADS
	.align		4
.L_365:
        /*08f0*/ 	.byte	0x04, 0x05
        /*08f2*/ 	.short	(.L_367 - .L_366)
.L_366:
        /*08f4*/ 	.word	0x00000180
        /*08f8*/ 	.word	0x00000001
        /*08fc*/ 	.word	0x00000001


	//----- nvinfo : EIATTR_CRS_STACK_SIZE
	.align		4
.L_367:
        /*0900*/ 	.byte	0x04, 0x1e
        /*0902*/ 	.short	(.L_369 - .L_368)
.L_368:
        /*0904*/ 	.word	0x00000000


	//----- nvinfo : EIATTR_CBANK_PARAM_SIZE
	.align		4
.L_369:
        /*0908*/ 	.byte	0x03, 0x19
        /*090a*/ 	.short	0x0a70


	//----- nvinfo : EIATTR_PARAM_CBANK
	.align		4
        /*090c*/ 	.byte	0x04, 0x0a
        /*090e*/ 	.short	(.L_371 - .L_370)
	.align		4
.L_370:
        /*0910*/ 	.word	index@(.nv.constant0._ZN7cutlass13device_kernelIN5flash11enable_sm90INS1_16FlashAttnFwdSm90INS1_25CollectiveMainloopFwdSm90ILi2EN4cute5tupleIJNS5_1CILi2EEENS7_ILi1EEES9_EEENS6_IJNS7_ILi128EEESB_NS7_ILi192EEEEEELi128ENS_6half_tEfNS_4arch4Sm90ELb0ELb0ELb0ELb0ELb0ELb0ELb0ELb1ELb1ELb1ELb0ELb0EEENS1_21CollectiveEpilogueFwdINS6_IJSB_SB_SB_EEESA_SE_SG_Li256ELb0ELb1ELb0ELb0EEENS1_29StaticPersistentTileSchedulerILb0EEEEEEEEEvNT_6ParamsE)
        /*0914*/ 	.short	0x0210
        /*0916*/ 	.short	0x0a70


	//----- nvinfo : EIATTR_SW_WAR
	.align		4
.L_371:
        /*0918*/ 	.byte	0x04, 0x36
        /*091a*/ 	.short	(.L_373 - .L_372)
.L_372:
        /*091c*/ 	.word	0x00000008
.L_373:


//--------------------- .nv.info._ZN7cutlass13device_kernelIN5flash11enable_sm90INS1_16FlashAttnFwdSm90INS1_25CollectiveMainloopFwdSm90ILi2EN4cute5tupleIJNS5_1CILi1EEES8_S8_EEENS6_IJNS7_ILi128EEESA_NS7_ILi192EEEEEELi128ENS_6half_tEfNS_4arch4Sm90ELb0ELb0ELb0ELb1ELb0ELb0ELb0ELb1ELb1ELb1ELb0ELb0EEENS1_21CollectiveEpilogueFwdINS6_IJSA_SA_SA_EEES9_SD_SF_Li256ELb1ELb1ELb0ELb0EEENS1_36VarlenDynamicPersistentTileSchedulerILi128ELi128ELi256ELi128ELb0ELb1ELb1ELb0ELb1ELb1EEEEEEEEEvNT_6ParamsE --------------------------
	.section	.nv.info._ZN7cutlass13device_kernelIN5flash11enable_sm90INS1_16FlashAttnFwdSm90INS1_25CollectiveMainloopFwdSm90ILi2EN4cute5tupleIJNS5_1CILi1EEES8_S8_EEENS6_IJNS7_ILi128EEESA_NS7_ILi192EEEEEELi128ENS_6half_tEfNS_4arch4Sm90ELb0ELb0ELb0ELb1ELb0ELb0ELb0ELb1ELb1ELb1ELb0ELb0EEENS1_21CollectiveEpilogueFwdINS6_IJSA_SA_SA_EEES9_SD_SF_Li256ELb1ELb1ELb0ELb0EEENS1_36VarlenDynamicPersistentTileSchedulerILi128ELi128ELi256ELi128ELb0ELb1ELb1ELb0ELb1ELb1EEEEEEEEEvNT_6ParamsE,"",@"SHT_CUDA_INFO"
	.sectionflags	@""
	.align	4


	//----- nvinfo : EIATTR_CUDA_API_VERSION
	.align		4
        /*0000*/ 	.byte	0x04, 0x37
        /*0002*/ 	.short	(.L_375 - .L_374)
.L_374:
        /*0004*/ 	.word	0x00000082


	//----- nvinfo : EIATTR_KPARAM_INFO
	.align		4
.L_375:
        /*0008*/ 	.byte	0x04, 0x17
        /*000a*/ 	.short	(.L_377 - .L_376)
.L_376:
        /*000c*/ 	.word	0x00000000
        /*0010*/ 	.short	0x0000
        /*0012*/ 	.short	0x0070
        /*0014*/ 	.byte	0x00, 0xf0, 0x01, 0x2a


	//----- nvinfo : EIATTR_SPARSE_MMA_MASK
	.align		4
.L_377:
        /*0018*/ 	.byte	0x03, 0x50
        /*001a*/ 	.short	0x0000


	//----- nvinfo : EIATTR_MAXREG_COUNT
	.align		4
        /*001c*/ 	.byte	0x03, 0x1b
        /*001e*/ 	.short	0x00a8


	//----- nvinfo : EIATTR_NUM_BARRIERS
	.align		4
        /*0020*/ 	.byte	0x02, 0x4c
        /*0022*/ 	.byte	0x09
	.zero		1


	//----- nvinfo : EIATTR_EXTERNS
	.align		4
        /*0024*/ 	.byte	0x04, 0x0f
        /*0026*/ 	.short	(.L_379 - .L_378)


	//   ....[0]....
	.align		4
.L_378:
        /*0028*/ 	.word	index@(__assertfail)


	//----- nvinfo : EIATTR_ANNOTATIONS
	.align		4
.L_379:
        /*002c*/ 	.byte	0x04, 0x55
        /*002e*/ 	.short	(.L_381 - .L_380)


	//   ....[0]....
.L_380:
        /* <DEDUP_REMOVED lines=78> */


	//----- nvinfo : EIATTR_MERCURY_ISA_VERSION
	.align		4
.L_381:
        /*04f8*/ 	.byte	0x03, 0x5f
        /*04fa*/ 	.short	0x0101


	//----- nvinfo : EIATTR_UNUSED_LOAD_BYTE_OFFSET
	.align		4
        /*04fc*/ 	.byte	0x04, 0x44
        /*04fe*/ 	.short	(.L_383 - .L_382)


	//   ....[0]....
.L_382:
        /*0500*/ 	.word	0x00000a10
        /*0504*/ 	.word	0x0000fff0


	//   ....[1]....
        /*0508*/ 	.word	0x00006e10
        /*050c*/ 	.word	0x0000fff0


	//----- nvinfo : EIATTR_INT_WARP_WIDE_INSTR_OFFSETS
	.align		4
.L_383:
        /*0510*/ 	.byte	0x04, 0x31
        /*0512*/ 	.short	(.L_385 - .L_384)


	//   ....[0]....
.L_384:
        /*0514*/ 	.word	0x00000130


	//   ....[1]....
        /*0518*/ 	.word	0x00000170


	//   ....[2]....
        /*051c*/ 	.word	0x000001e0


	//   ....[3]....
        /*0520*/ 	.word	0x0000a230


	//   ....[4]....
        /*0524*/ 	.word	0x0000a2d0


	//   ....[5]....
        /*0528*/ 	.word	0x0000dfb0


	//   ....[6]....
        /*052c*/ 	.word	0x0000e020


	//----- nvinfo : EIATTR_COOP_GROUP_MASK_REGIDS
	.align		4
.L_385:
        /*0530*/ 	.byte	0x04, 0x29
        /*0532*/ 	.short	(.L_387 - .L_386)


	//   ....[0]....
.L_386:
        /*0534*/ 	.word	0xffffffff


	//   ....[1]....
        /*0538*/ 	.word	0xffffffff


	//   ....[2]....
        /*053c*/ 	.word	0xffffffff


	//   ....[3]....
        /*0540*/ 	.word	0xffffffff


	//   ....[4]....
        /*0544*/ 	.word	0xffffffff


	//   ....[5]....
        /*0548*/ 	.word	0xffffffff


	//   ....[6]....
        /*054c*/ 	.word	0xffffffff


	//   ....[7]....
        /*0550*/ 	.word	0xffffffff


	//   ....[8]....
        /*0554*/ 	.word	0xffffffff


	//   ....[9]....
        /*0558*/ 	.word	0xffffffff


	//   ....[10]....
        /*055c*/ 	.word	0xffffffff


	//   ....[11]....
        /*0560*/ 	.word	0xffffffff


	//   ....[12]....
        /*0564*/ 	.word	0xffffffff


	//   ....[13]....
        /*0568*/ 	.word	0xffffffff


	//   ....[14]....
        /*056c*/ 	.word	0xffffffff


	//   ....[15]....
        /*0570*/ 	.word	0xffffffff


	//   ....[16]....
        /*0574*/ 	.word	0xffffffff


	//   ....[17]....
        /*0578*/ 	.word	0xffffffff


	//   ....[18]....
        /*057c*/ 	.word	0xffffffff


	//   ....[19]....
        /*0580*/ 	.word	0xffffffff


	//   ....[20]....
        /*0584*/ 	.word	0xffffffff


	//   ....[21]....
        /*0588*/ 	.word	0xffffffff


	//   ....[22]....
        /*058c*/ 	.word	0xffffffff


	//   ....[23]....
        /*0590*/ 	.word	0xffffffff


	//   ....[24]....
        /*0594*/ 	.word	0xffffffff


	//   ....[25]....
        /*0598*/ 	.word	0xffffffff


	//   ....[26]....
        /*059c*/ 	.word	0xffffffff


	//   ....[27]....
        /*05a0*/ 	.word	0xffffffff


	//   ....[28]....
        /*05a4*/ 	.word	0xffffffff


	//   ....[29]....
        /*05a8*/ 	.word	0xffffffff


	//   ....[30]....
        /*05ac*/ 	.word	0xffffffff


	//   ....[31]....
        /*05b0*/ 	.word	0xffffffff


	//   ....[32]....
        /*05b4*/ 	.word	0xffffffff


	//   ....[33]....
        /*05b8*/ 	.word	0xffffffff


	//   ....[34]....
        /*05bc*/ 	.word	0xffffffff


	//   ....[35]....
        /*05c0*/ 	.word	0xffffffff


	//   ....[36]....
        /*05c4*/ 	.word	0xffffffff


	//   ....[37]....
        /*05c8*/ 	.word	0xffffffff


	//   ....[38]....
        /*05cc*/ 	.word	0xffffffff


	//   ....[39]....
        /*05d0*/ 	.word	0xffffffff


	//   ....[40]....
        /*05d4*/ 	.word	0xffffffff


	//   ....[41]....
        /*05d8*/ 	.word	0xffffffff


	//   ....[42]....
        /*05dc*/ 	.word	0xffffffff


	//   ....[43]....
        /*05e0*/ 	.word	0xffffffff


	//   ....[44]....
        /*05e4*/ 	.word	0xffffffff


	//   ....[45]....
        /*05e8*/ 	.word	0xffffffff


	//   ....[46]....
        /*05ec*/ 	.word	0xffffffff


	//   ....[47]....
        /*05f0*/ 	.word	0xffffffff


	//   ....[48]....
        /*05f4*/ 	.word	0xffffffff


	//   ....[49]....
        /*05f8*/ 	.word	0xffffffff


	//   ....[50]....
        /*05fc*/ 	.word	0xffffffff


	//   ....[51]....
        /*0600*/ 	.word	0xffffffff


	//   ....[52]....
        /*0604*/ 	.word	0xffffffff


	//   ....[53]....
        /*0608*/ 	.word	0xffffffff


	//   ....[54]....
        /*060c*/ 	.word	0xffffffff


	//   ....[55]....
        /*0610*/ 	.word	0xffffffff


	//   ....[56]....
        /*0614*/ 	.word	0xffffffff


	//   ....[57]....
        /*0618*/ 	.word	0xffffffff


	//   ....[58]....
        /*061c*/ 	.word	0xffffffff


	//   ....[59]....
        /*0620*/ 	.word	0xffffffff


	//   ....[60]....
        /*0624*/ 	.word	0xffffffff


	//   ....[61]....
        /*0628*/ 	.word	0xffffffff


	//   ....[62]....
        /*062c*/ 	.word	0xffffffff


	//   ....[63]....
        /*0630*/ 	.word	0xffffffff


	//   ....[64]....
        /*0634*/ 	.word	0xffffffff


	//   ....[65]....
        /*0638*/ 	.word	0xffffffff


	//   ....[66]....
        /*063c*/ 	.word	0xffffffff


	//   ....[67]....
        /*0640*/ 	.word	0xffffffff


	//   ....[68]....
        /*0644*/ 	.word	0xffffffff


	//   ....[69]....
        /*0648*/ 	.word	0xffffffff


	//   ....[70]....
        /*064c*/ 	.word	0xffffffff


	//   ....[71]....
        /*0650*/ 	.word	0xffffffff


	//   ....[72]....
        /*0654*/ 	.word	0xffffffff


	//   ....[73]....
        /*0658*/ 	.word	0xffffffff


	//   ....[74]....
        /*065c*/ 	.word	0xffffffff


	//   ....[75]....
        /*0660*/ 	.word	0xffffffff


	//   ....[76]....
        /*0664*/ 	.word	0xffffffff


	//   ....[77]....
        /*0668*/ 	.word	0xffffffff


	//   ....[78]....
        /*066c*/ 	.word	0xffffffff


	//   ....[79]....
        /*0670*/ 	.word	0xffffffff


	//   ....[80]....
        /*0674*/ 	.word	0xffffffff


	//   ....[81]....
        /*0678*/ 	.word	0xffffffff


	//   ....[82]....
        /*067c*/ 	.word	0xffffffff


	//   ....[83]....
        /*0680*/ 	.word	0xffffffff


	//   ....[84]....
        /*0684*/ 	.word	0xffffffff


	//   ....[85]....
        /*0688*/ 	.word	0xffffffff


	//   ....[86]....
        /*068c*/ 	.word	0xffffffff


	//   ....[87]....
        /*0690*/ 	.word	0xffffffff


	//   ....[88]....
        /*0694*/ 	.word	0xffffffff


	//   ....[89]....
        /*0698*/ 	.word	0xffffffff


	//   ....[90]....
        /*069c*/ 	.word	0xffffffff


	//   ....[91]....
        /*06a0*/ 	.word	0x0500000f


	//   ....[92]....
        /*06a4*/ 	.word	0x0500000f


	//   ....[93]....
        /*06a8*/ 	.word	0x0500000f


	//   ....[94]....
        /*06ac*/ 	.word	0x0500000f


	//   ....[95]....
        /*06b0*/ 	.word	0x0500000f


	//   ....[96]....
        /*06b4*/ 	.word	0x0500000f


	//   ....[97]....
        /*06b8*/ 	.word	0x0500000f


	//   ....[98]....
        /*06bc*/ 	.word	0x0500000f


	//   ....[99]....
        /*06c0*/ 	.word	0x0500000f


	//   ....[100]....
        /*06c4*/ 	.word	0x0500000f


	//   ....[101]....
        /*06c8*/ 	.word	0x0500000f


	//   ....[102]....
        /*06cc*/ 	.word	0x0500000f


	//   ....[103]....
        /*06d0*/ 	.word	0x0500000f


	//   ....[104]....
        /*06d4*/ 	.word	0x0500000f


	//   ....[105]....
        /*06d8*/ 	.word	0x0500000f


	//   ....[106]....
        /*06dc*/ 	.word	0x0500000f


	//   ....[107]....
        /*06e0*/ 	.word	0x0500000f


	//   ....[108]....
        /*06e4*/ 	.word	0x0500000f


	//   ....[109]....
        /*06e8*/ 	.word	0x0500000f


	//   ....[110]....
        /*06ec*/ 	.word	0x0500000f


	//   ....[111]....
        /*06f0*/ 	.word	0x0500000f


	//   ....[112]....
        /*06f4*/ 	.word	0x0500000f


	//   ....[113]....
        /*06f8*/ 	.word	0x0500000f


	//   ....[114]....
        /*06fc*/ 	.word	0x0500000f


	//   ....[115]....
        /*0700*/ 	.word	0x0500000f


	//   ....[116]....
        /*0704*/ 	.word	0x0500000f


	//   ....[117]....
        /*0708*/ 	.word	0x0500000f


	//   ....[118]....
        /*070c*/ 	.word	0x0500000f


	//   ....[119]....
        /*0710*/ 	.word	0x0500000f


	//   ....[120]....
        /*0714*/ 	.word	0x0500000f


	//   ....[121]....
        /*0718*/ 	.word	0x0500000f


	//   ....[122]....
        /*071c*/ 	.word	0x0500000f


	//   ....[123]....
        /*0720*/ 	.word	0x0500000f


	//   ....[124]....
        /*0724*/ 	.word	0x0500000f


	//   ....[125]....
        /*0728*/ 	.word	0x0500000f


	//----- nvinfo : EIATTR_COOP_GROUP_INSTR_OFFSETS
	.align		4
.L_387:
        /*072c*/ 	.byte	0x04, 0x28
        /*072e*/ 	.short	(.L_389 - .L_388)


	//   ....[0]....
.L_388:
        /*0730*/ 	.word	0x00000060


	//   ....[1]....
        /*0734*/ 	.word	0x00000140


	//   ....[2]....
        /*0738*/ 	.word	0x00000190


	//   ....[3]....
        /*073c*/ 	.word	0x000003c0


	//   ....[4]....
        /*0740*/ 	.word	0x00000520


	//   ....[5]....
        /*0744*/ 	.word	0x00000640


	//   ....[6]....
        /*0748*/ 	.word	0x000007a0


	//   ....[7]....
        /*074c*/ 	.word	0x00001430


	//   ....[8]....
        /*0750*/ 	.word	0x00002840


	//   ....[9]....
        /*0754*/ 	.word	0x00002940


	//   ....[10]....
        /*0758*/ 	.word	0x00002c60


	//   ....[11]....
        /*075c*/ 	.word	0x00002e10


	//   ....[12]....
        /*0760*/ 	.word	0x00004b30


	//   ....[13]....
        /*0764*/ 	.word	0x00004b60


	//   ....[14]....
        /*0768*/ 	.word	0x00005030


	//   ....[15]....
        /*076c*/ 	.word	0x00005100


	//   ....[16]....
        /*0770*/ 	.word	0x00006410


	//   ....[17]....
        /*0774*/ 	.word	0x00006470


	//   ....[18]....
        /*0778*/ 	.word	0x00006550


	//   ....[19]....
        /*077c*/ 	.word	0x000068a0


	//   ....[20]....
        /*0780*/ 	.word	0x00007a30


	//   ....[21]....
        /*0784*/ 	.word	0x00007a70


	//   ....[22]....
        /*0788*/ 	.word	0x00007aa0


	//   ....[23]....
        /*078c*/ 	.word	0x00007ad0


	//   ....[24]....
        /*0790*/ 	.word	0x00008020


	//   ....[25]....
        /*0794*/ 	.word	0x00008060


	//   ....[26]....
        /*0798*/ 	.word	0x00008130


	//   ....[27]....
        /*079c*/ 	.word	0x00008150


	//   ....[28]....
        /*07a0*/ 	.word	0x00008220


	//   ....[29]....
        /*07a4*/ 	.word	0x00008240


	//   ....[30]....
        /*07a8*/ 	.word	0x00008320


	//   ....[31]....
        /*07ac*/ 	.word	0x00008340


	//   ....[32]....
        /*07b0*/ 	.word	0x00008d10


	//   ....[33]....
        /*07b4*/ 	.word	0x00008d30


	//   ....[34]....
        /*07b8*/ 	.word	0x00008e00


	//   ....[35]....
        /*07bc*/ 	.word	0x00008e20


	//   ....[36]....
        /*07c0*/ 	.word	0x00008ef0


	//   ....[37]....
        /*07c4*/ 	.word	0x00008f10


	//   ....[38]....
        /*07c8*/ 	.word	0x00008ff0


	//   ....[39]....
        /*07cc*/ 	.word	0x00009010


	//   ....[40]....
        /*07d0*/ 	.word	0x00009160


	//   ....[41]....
        /*07d4*/ 	.word	0x00009360


	//   ....[42]....
        /*07d8*/ 	.word	0x00009390


	//   ....[43]....
        /*07dc*/ 	.word	0x000093c0


	//   ....[44]....
        /*07e0*/ 	.word	0x000093f0


	//   ....[45]....
        /*07e4*/ 	.word	0x00009420


	//   ....[46]....
        /*07e8*/ 	.word	0x00009450


	//   ....[47]....
        /*07ec*/ 	.word	0x000095d0


	//   ....[48]....
        /*07f0*/ 	.word	0x00009600


	//   ....[49]....
        /*07f4*/ 	.word	0x00009630


	//   ....[50]....
        /*07f8*/ 	.word	0x00009660


	//   ....[51]....
        /*07fc*/ 	.word	0x00009690


	//   ....[52]....
        /*0800*/ 	.word	0x000096c0


	//   ....[53]....
        /*0804*/ 	.word	0x00009760


	//   ....[54]....
        /*0808*/ 	.word	0x00009790


	//   ....[55]....
        /*080c*/ 	.word	0x00009820


	//   ....[56]....
        /*0810*/ 	.word	0x0000a860


	//   ....[57]....
        /*0814*/ 	.word	0x0000b510


	//   ....[58]....
        /*0818*/ 	.word	0x0000b540


	//   ....[59]....
        /*081c*/ 	.word	0x0000b570


	//   ....[60]....
        /*0820*/ 	.word	0x0000b5b0


	//   ....[61]....
        /*0824*/ 	.word	0x0000b680


	//   ....[62]....
        /*0828*/ 	.word	0x0000b6e0


	//   ....[63]....
        /*082c*/ 	.word	0x0000b780


	//   ....[64]....
        /*0830*/ 	.word	0x0000b790


	//   ....[65]....
        /*0834*/ 	.word	0x0000b830


	//   ....[66]....
        /*0838*/ 	.word	0x0000b840


	//   ....[67]....
        /*083c*/ 	.word	0x0000b8e0


	//   ....[68]....
        /*0840*/ 	.word	0x0000b8f0


	//   ....[69]....
        /*0844*/ 	.word	0x0000b970


	//   ....[70]....
        /*0848*/ 	.word	0x0000b9a0


	//   ....[71]....
        /*084c*/ 	.word	0x0000b9b0


	//   ....[72]....
        /*0850*/ 	.word	0x0000b9d0


	//   ....[73]....
        /*0854*/ 	.word	0x0000e6f0


	//   ....[74]....
        /*0858*/ 	.word	0x0000e750


	//   ....[75]....
        /*085c*/ 	.word	0x0000e780


	//   ....[76]....
        /*0860*/ 	.word	0x0000e7b0


	//   ....[77]....
        /*0864*/ 	.word	0x0000e7e0


	//   ....[78]....
        /*0868*/ 	.word	0x0000e810


	//   ....[79]....
        /*086c*/ 	.word	0x0000e840


	//   ....[80]....
        /*0870*/ 	.word	0x0000e850


	//   ....[81]....
        /*0874*/ 	.word	0x0000e9e0


	//   ....[82]....
        /*0878*/ 	.word	0x0000ea10


	//   ....[83]....
        /*087c*/ 	.word	0x0000ea40


	//   ....[84]....
        /*0880*/ 	.word	0x0000ea70


	//   ....[85]....
        /*0884*/ 	.word	0x0000eaa0


	//   ....[86]....
        /*0888*/ 	.word	0x0000ead0


	//   ....[87]....
        /*088c*/ 	.word	0x0000eb90


	//   ....[88]....
        /*0890*/ 	.word	0x0000ebb0


	//   ....[89]....
        /*0894*/ 	.word	0x0000ec20


	//   ....[90]....
        /*0898*/ 	.word	0x0000f0b0


	//   ....[91]....
        /*089c*/ 	.word	0x0000f5b0


	//   ....[92]....
        /*08a0*/ 	.word	0x0000f730


	//   ....[93]....
        /*08a4*/ 	.word	0x0000f780


	//   ....[94]....
        /*08a8*/ 	.word	0x0000f940


	//   ....[95]....
        /*08ac*/ 	.word	0x0000f990


	//   ....[96]....
        /*08b0*/ 	.word	0x0000fac0


	//   ....[97]....
        /*08b4*/ 	.word	0x0000fb10


	//   ....[98]....
        /*08b8*/ 	.word	0x0000fc50


	//   ....[99]....
        /*08bc*/ 	.word	0x0000fca0


	//   ....[100]....
        /*08c0*/ 	.word	0x0000fdd0


	//   ....[101]....
        /*08c4*/ 	.word	0x0000fe20


	//   ....[102]....
        /*08c8*/ 	.word	0x0000ff50


	//   ....[103]....
        /*08cc*/ 	.word	0x0000ffa0


	//   ....[104]....
        /*08d0*/ 	.word	0x000100c0


	//   ....[105]....
        /*08d4*/ 	.word	0x00010110


	//   ....[106]....
        /*08d8*/ 	.word	0x00010220


	//   ....[107]....
        /*08dc*/ 	.word	0x00010270


	//   ....[108]....
        /*08e0*/ 	.word	0x000105a0


	//   ....[109]....
        /*08e4*/ 	.word	0x00010640


	//   ....[110]....
        /*08e8*/ 	.word	0x00010770


	//   ....[111]....
        /*08ec*/ 	.word	0x000107f0


	//   ....[112]....
        /*08f0*/ 	.word	0x00010870


	//   ....[113]....
        /*08f4*/ 	.word	0x000108f0


	//   ....[114]....
        /*08f8*/ 	.word	0x00010970


	//   ....[115]....
        /*08fc*/ 	.word	0x00010a00


	//   ....[116]....
        /*0900*/ 	.word	0x00010aa0


	//   ....[117]....
        /*0904*/ 	.word	0x00010b40


	//   ....[118]....
        /*0908*/ 	.word	0x00010bc0


	//   ....[119]....
        /*090c*/ 	.word	0x00010c40


	//   ....[120]....
        /*0910*/ 	.word	0x00010cc0


	//   ....[121]....
        /*0914*/ 	.word	0x00010d50


	//   ....[122]....
        /*0918*/ 	.word	0x00010dd0


	//   ....[123]....
        /*091c*/ 	.word	0x00010e70


	//   ....[124]....
        /*0920*/ 	.word	0x00010f00


	//   ....[125]....
        /*0924*/ 	.word	0x00011030


	//----- nvinfo : EIATTR_REG_RECONFIG
	.align		4
.L_389:
        /*0928*/ 	.byte	0x01, 0x54
	.zero		2


	//----- nvinfo : EIATTR_SYSCALL_OFFSETS
	.align		4
        /*092c*/ 	.byte	0x04, 0x46
        /*092e*/ 	.short	(.L_391 - .L_390)


	//   ....[0]....
.L_390:
        /*0930*/ 	.word	0x00001620


	//   ....[1]....
        /*0934*/ 	.word	0x0000a440


	//   ....[2]....
        /*0938*/ 	.word	0x0000a5a0


	//   ....[3]....
        /*093c*/ 	.word	0x0000a6a0


	//   ....[4]....
        /*0940*/ 	.word	0x0000b0e0


	//----- nvinfo : EIATTR_MBARRIER_INSTR_OFFSETS
	.align		4
.L_391:
        /*0944*/ 	.byte	0x04, 0x39
        /*0946*/ 	.short	(.L_393 - .L_392)


	//   ....[0]....
.L_392:
        /*0948*/ 	.word	0x00000270
        /*094c*/ 	.word	0x000000ff
        /*0950*/ 	.word	0x00034800
        /*0954*/ 	.short	0x0100
        /*0956*/ 	.byte	0x08
	.zero		1


	//   ....[1]....
        /*0958*/ 	.word	0x00000280
        /*095c*/ 	.word	0x000000ff
        /*0960*/ 	.word	0x00034820
        /*0964*/ 	.short	0x0100
        /*0966*/ 	.byte	0x08
	.zero		1


	//   ....[2]....
        /*0968*/ 	.word	0x00000370
        /*096c*/ 	.word	0x000000ff
        /*0970*/ 	.word	0x00034830
        /*0974*/ 	.short	0x0100
        /*0976*/ 	.byte	0x08
	.zero		1


	//   ....[3]....
        /*0978*/ 	.word	0x00000380
        /*097c*/ 	.word	0x000000ff
        /*0980*/ 	.word	0x00034840
        /*0984*/ 	.short	0x0100
        /*0986*/ 	.byte	0x08
	.zero		1


	//   ....[4]....
        /*0988*/ 	.word	0x00000390
        /*098c*/ 	.word	0x000000ff
        /*0990*/ 	.word	0x00034838
        /*0994*/ 	.short	0x0100
        /*0996*/ 	.byte	0x08
	.zero		1


	//   ....[5]....
        /*0998*/ 	.word	0x000003a0
        /*099c*/ 	.word	0x000000ff
        /*09a0*/ 	.word	0x00034848
        /*09a4*/ 	.short	0x0100
        /*09a6*/ 	.byte	0x08
	.zero		1


	//   ....[6]....
        /*09a8*/ 	.word	0x000004d0
        /*09ac*/ 	.word	0x000000ff
        /*09b0*/ 	.word	0x00034850
        /*09b4*/ 	.short	0x0100
        /*09b6*/ 	.byte	0x08
	.zero		1


	//   ....[7]....
        /*09b8*/ 	.word	0x000004e0
        /*09bc*/ 	.word	0x000000ff
        /*09c0*/ 	.word	0x00034860
        /*09c4*/ 	.short	0x0100
        /*09c6*/ 	.byte	0x08
	.zero		1


	//   ....[8]....
        /*09c8*/ 	.word	0x000004f0
        /*09cc*/ 	.word	0x000000ff
        /*09d0*/ 	.word	0x00034858
        /*09d4*/ 	.short	0x0100
        /*09d6*/ 	.byte	0x08
	.zero		1


	//   ....[9]....
        /*09d8*/ 	.word	0x00000500
        /*09dc*/ 	.word	0x000000ff
        /*09e0*/ 	.word	0x00034868
        /*09e4*/ 	.short	0x0100
        /*09e6*/ 	.byte	0x08
	.zero		1


	//   ....[10]....
        /*09e8*/ 	.word	0x000005f0
        /*09ec*/ 	.word	0x000000ff
        /*09f0*/ 	.word	0x00034870
        /*09f4*/ 	.short	0x0100
        /*09f6*/ 	.byte	0x06
	.zero		1


	//   ....[11]....
        /*09f8*/ 	.word	0x00000600
        /*09fc*/ 	.word	0x000000ff
        /*0a00*/ 	.word	0x00034880
        /*0a04*/ 	.short	0x0100
        /*0a06*/ 	.byte	0x06
	.zero		1


	//   ....[12]....
        /*0a08*/ 	.word	0x00000610
        /*0a0c*/ 	.word	0x000000ff
        /*0a10*/ 	.word	0x00034878
        /*0a14*/ 	.short	0x0100
        /*0a16*/ 	.byte	0x06
	.zero		1


	//   ....[13]....
        /*0a18*/ 	.word	0x00000620
        /*0a1c*/ 	.word	0x000000ff
        /*0a20*/ 	.word	0x00034888
        /*0a24*/ 	.short	0x0100
        /*0a26*/ 	.byte	0x06
	.zero		1


	//   ....[14]....
        /*0a28*/ 	.word	0x00000750
        /*0a2c*/ 	.word	0x000000ff
        /*0a30*/ 	.word	0x00034890
        /*0a34*/ 	.short	0x0100
        /*0a36*/ 	.byte	0x08
	.zero		1


	//   ....[15]....
        /*0a38*/ 	.word	0x00000760
        /*0a3c*/ 	.word	0x000000ff
        /*0a40*/ 	.word	0x000348a0
        /*0a44*/ 	.short	0x0100
        /*0a46*/ 	.byte	0x08
	.zero		1


	//   ....[16]....
        /*0a48*/ 	.word	0x00000770
        /*0a4c*/ 	.word	0x000000ff
        /*0a50*/ 	.word	0x00034898
        /*0a54*/ 	.short	0x0100
        /*0a56*/ 	.byte	0x08
	.zero		1


	//   ....[17]....
        /*0a58*/ 	.word	0x00000780
        /*0a5c*/ 	.word	0x000000ff
        /*0a60*/ 	.word	0x000348a8
        /*0a64*/ 	.short	0x0100
        /*0a66*/ 	.byte	0x08
	.zero		1


	//   ....[18]....
        /*0a68*/ 	.word	0x000008b0
        /*0a6c*/ 	.word	0x000000ff
        /*0a70*/ 	.word	0x000348b0
        /*0a74*/ 	.short	0x0100
        /*0a76*/ 	.byte	0x08
	.zero		1


	//   ....[19]....
        /*0a78*/ 	.word	0x000008c0
        /*0a7c*/ 	.word	0x000000ff
        /*0a80*/ 	.word	0x000348c0
        /*0a84*/ 	.short	0x0100
        /*0a86*/ 	.byte	0x08
	.zero		1


	//   ....[20]....
        /*0a88*/ 	.word	0x000008d0
        /*0a8c*/ 	.word	0x000000ff
        /*0a90*/ 	.word	0x000348b8
        /*0a94*/ 	.short	0x0100
        /*0a96*/ 	.byte	0x08
	.zero		1


	//   ....[21]....
        /*0a98*/ 	.word	0x000008e0
        /*0a9c*/ 	.word	0x000000ff
        /*0aa0*/ 	.word	0x000348c8
        /*0aa4*/ 	.short	0x0100
        /*0aa6*/ 	.byte	0x08
	.zero		1


	//   ....[22]....
        /*0aa8*/ 	.word	0x000016f0
        /*0aac*/ 	.word	0x00000000
        /*0ab0*/ 	.word	0x00034800
        /*0ab4*/ 	.short	0x010a
        /*0ab6*/ 	.byte	0x3f
	.zero		1


	//   ....[23]....
        /*0ab8*/ 	.word	0x00001760
        /*0abc*/ 	.word	0x00000005
        /*0ac0*/ 	.word	0x00034830
        /*0ac4*/ 	.short	0x010a
        /*0ac6*/ 	.byte	0x3f
	.zero		1


	//   ....[24]....
        /*0ac8*/ 	.word	0x000017d0
        /*0acc*/ 	.word	0x00000005
        /*0ad0*/ 	.word	0x00034830
        /*0ad4*/ 	.short	0x010a
        /*0ad6*/ 	.byte	0x3f
	.zero		1


	//   ....[25]....
        /*0ad8*/ 	.word	0x00002a00
        /*0adc*/ 	.word	0x00000005
        /*0ae0*/ 	.word	0x00000000
        /*0ae4*/ 	.short	0x0101
        /*0ae6*/ 	.byte	0x3f
	.zero		1


	//   ....[26]....
        /*0ae8*/ 	.word	0x00003f10
        /*0aec*/ 	.word	0x000000ff
        /*0af0*/ 	.word	0x00034830
        /*0af4*/ 	.short	0x010a
        /*0af6*/ 	.byte	0x06
	.zero		1


	//   ....[27]....
        /*0af8*/ 	.word	0x00003f50
        /*0afc*/ 	.word	0x000000ff
        /*0b00*/ 	.word	0x00034830
        /*0b04*/ 	.short	0x010a
        /*0b06*/ 	.byte	0x06
	.zero		1


	//   ....[28]....
        /*0b08*/ 	.word	0x000047e0
        /*0b0c*/ 	.word	0x00000008
        /*0b10*/ 	.word	0x00034850
        /*0b14*/ 	.short	0x010a
        /*0b16*/ 	.byte	0x3f
	.zero		1


	//   ....[29]....
        /*0b18*/ 	.word	0x00004820
        /*0b1c*/ 	.word	0x00000008
        /*0b20*/ 	.word	0x00034850
        /*0b24*/ 	.short	0x010a
        /*0b26*/ 	.byte	0x3f
	.zero		1


	//   ....[30]....
        /*0b28*/ 	.word	0x000058e0
        /*0b2c*/ 	.word	0x0000001b
        /*0b30*/ 	.word	0x00000000
        /*0b34*/ 	.short	0x0101
        /*0b36*/ 	.byte	0x3f
	.zero		1


	//   ....[31]....
        /*0b38*/ 	.word	0x000059c0
        /*0b3c*/ 	.word	0x0000001b
        /*0b40*/ 	.word	0x00000000
        /*0b44*/ 	.short	0x0101
        /*0b46*/ 	.byte	0x3f
	.zero		1


	//   ....[32]....
        /*0b48*/ 	.word	0x00006370
        /*0b4c*/ 	.word	0x0000000e
        /*0b50*/ 	.word	0x00034850
        /*0b54*/ 	.short	0x010a
        /*0b56*/ 	.byte	0x3f
	.zero		1


	//   ....[33]....
        /*0b58*/ 	.word	0x000063b0
        /*0b5c*/ 	.word	0x0000000e
        /*0b60*/ 	.word	0x00034850
        /*0b64*/ 	.short	0x010a
        /*0b66*/ 	.byte	0x3f
	.zero		1


	//   ....[34]....
        /*0b68*/ 	.word	0x000069d0
        /*0b6c*/ 	.word	0x00000007
        /*0b70*/ 	.word	0x00000000
        /*0b74*/ 	.short	0x0101
        /*0b76*/ 	.byte	0x3f
	.zero		1


	//   ....[35]....
        /*0b78*/ 	.word	0x00008050
        /*0b7c*/ 	.word	0x00000003
        /*0b80*/ 	.word	0x00000000
        /*0b84*/ 	.short	0x0101
        /*0b86*/ 	.byte	0x3f
	.zero		1


	//   ....[36]....
        /*0b88*/ 	.word	0x0000ab10
        /*0b8c*/ 	.word	0x00000000
        /*0b90*/ 	.word	0x00034840
        /*0b94*/ 	.short	0x010a
        /*0b96*/ 	.byte	0x3f
	.zero		1


	//   ....[37]....
        /*0b98*/ 	.word	0x0000bb70
        /*0b9c*/ 	.word	0x0000000a
        /*0ba0*/ 	.word	0x00034800
        /*0ba4*/ 	.short	0x0107
        /*0ba6*/ 	.byte	0x3f
	.zero		1


	//   ....[38]....
        /*0ba8*/ 	.word	0x0000bc80
        /*0bac*/ 	.word	0x00000002
        /*0bb0*/ 	.word	0x00034800
        /*0bb4*/ 	.short	0x0101
        /*0bb6*/ 	.byte	0x3f
	.zero		1


	//   ....[39]....
        /*0bb8*/ 	.word	0x0000bca0
        /*0bbc*/ 	.word	0x00000002
        /*0bc0*/ 	.word	0x00034820
        /*0bc4*/ 	.short	0x010a
        /*0bc6*/ 	.byte	0x3f
	.zero		1


	//   ....[40]....
        /*0bc8*/ 	.word	0x0000c030
        /*0bcc*/ 	.word	0x00000003
        /*0bd0*/ 	.word	0x00034840
        /*0bd4*/ 	.short	0x010a
        /*0bd6*/ 	.byte	0x3f
	.zero		1


	//   ....[41]....
        /*0bd8*/ 	.word	0x0000c4e0
        /*0bdc*/ 	.word	0x00000003
        /*0be0*/ 	.word	0x00000060
        /*0be4*/ 	.short	0x010a
        /*0be6*/ 	.byte	0x3f
	.zero		1


	//   ....[42]....
        /*0be8*/ 	.word	0x0000cbe0
        /*0bec*/ 	.word	0x00000003
        /*0bf0*/ 	.word	0x00034840
        /*0bf4*/ 	.short	0x010a
        /*0bf6*/ 	.byte	0x3f
	.zero		1


	//   ....[43]....
        /*0bf8*/ 	.word	0x0000d090
        /*0bfc*/ 	.word	0x00000002
        /*0c00*/ 	.word	0x00000060
        /*0c04*/ 	.short	0x010a
        /*0c06*/ 	.byte	0x3f
	.zero		1


	//   ....[44]....
        /*0c08*/ 	.word	0x0000d6c0
        /*0c0c*/ 	.word	0x00000002
        /*0c10*/ 	.word	0x00034840
        /*0c14*/ 	.short	0x010a
        /*0c16*/ 	.byte	0x3f
	.zero		1


	//   ....[45]....
        /*0c18*/ 	.word	0x0000db70
        /*0c1c*/ 	.word	0x00000002
        /*0c20*/ 	.word	0x00000060
        /*0c24*/ 	.short	0x010a
        /*0c26*/ 	.byte	0x3f
	.zero		1


	//   ....[46]....
        /*0c28*/ 	.word	0x0000e130
        /*0c2c*/ 	.word	0x00000000
        /*0c30*/ 	.word	0x00034860
        /*0c34*/ 	.short	0x010a
        /*0c36*/ 	.byte	0x3f
	.zero		1


	//   ....[47]....
        /*0c38*/ 	.word	0x0000f030
        /*0c3c*/ 	.word	0x00000000
        /*0c40*/ 	.word	0x00034820
        /*0c44*/ 	.short	0x010a
        /*0c46*/ 	.byte	0x3f
	.zero		1


	//   ....[48]....
        /*0c48*/ 	.word	0x0000f210
        /*0c4c*/ 	.word	0x00000006
        /*0c50*/ 	.word	0x00000000
        /*0c54*/ 	.short	0x010a
        /*0c56*/ 	.byte	0x3f
	.zero		1


	//   ....[49]....
        /*0c58*/ 	.word	0x0000f280
        /*0c5c*/ 	.word	0x00000007
        /*0c60*/ 	.word	0x00000000
        /*0c64*/ 	.short	0x010a
        /*0c66*/ 	.byte	0x3f
	.zero		1


	//   ....[50]....
        /*0c68*/ 	.word	0x0000f2f0
        /*0c6c*/ 	.word	0x00000004
        /*0c70*/ 	.word	0x00000000
        /*0c74*/ 	.short	0x010a
        /*0c76*/ 	.byte	0x3f
	.zero		1


	//   ....[51]....
        /*0c78*/ 	.word	0x0000f320
        /*0c7c*/ 	.word	0x00000003
        /*0c80*/ 	.word	0x00000000
        /*0c84*/ 	.short	0x010a
        /*0c86*/ 	.byte	0x3f
	.zero		1


	//   ....[52]....
        /*0c88*/ 	.word	0x0000f380
        /*0c8c*/ 	.word	0x00000000
        /*0c90*/ 	.word	0x00034800
        /*0c94*/ 	.short	0x010a
        /*0c96*/ 	.byte	0x3f
	.zero		1


	//   ....[53]....
        /*0c98*/ 	.word	0x0000f3d0
        /*0c9c*/ 	.word	0x00000005
        /*0ca0*/ 	.word	0x00034830
        /*0ca4*/ 	.short	0x010a
        /*0ca6*/ 	.byte	0x3f
	.zero		1


	//   ....[54]....
        /*0ca8*/ 	.word	0x0000f430
        /*0cac*/ 	.word	0x00000004
        /*0cb0*/ 	.word	0x00034830
        /*0cb4*/ 	.short	0x010a
        /*0cb6*/ 	.byte	0x3f
	.zero		1


	//   ....[55]....
        /*0cb8*/ 	.word	0x0000f480
        /*0cbc*/ 	.word	0x00000008
        /*0cc0*/ 	.word	0x00034850
        /*0cc4*/ 	.short	0x010a
        /*0cc6*/ 	.byte	0x3f
	.zero		1


	//   ....[56]....
        /*0cc8*/ 	.word	0x0000f4d0
        /*0ccc*/ 	.word	0x0000000e
        /*0cd0*/ 	.word	0x00034850
        /*0cd4*/ 	.short	0x010a
        /*0cd6*/ 	.byte	0x3f
	.zero		1


	//   ....[57]....
        /*0cd8*/ 	.word	0x0000f670
        /*0cdc*/ 	.word	0x00000000
        /*0ce0*/ 	.word	0x00034840
        /*0ce4*/ 	.short	0x010a
        /*0ce6*/ 	.byte	0x3f
	.zero		1


	//   ....[58]....
        /*0ce8*/ 	.word	0x000102c0
        /*0cec*/ 	.word	0x00000002
        /*0cf0*/ 	.word	0x00034820
        /*0cf4*/ 	.short	0x010a
        /*0cf6*/ 	.byte	0x3f
	.zero		1


	//   ....[59]....
        /*0cf8*/ 	.word	0x00010310
        /*0cfc*/ 	.word	0x00000003
        /*0d00*/ 	.word	0x00034840
        /*0d04*/ 	.short	0x010a
        /*0d06*/ 	.byte	0x3f
	.zero		1


	//   ....[60]....
        /*0d08*/ 	.word	0x00010360
        /*0d0c*/ 	.word	0x00000003
        /*0d10*/ 	.word	0x00000060
        /*0d14*/ 	.short	0x010a
        /*0d16*/ 	.byte	0x3f
	.zero		1


	//   ....[61]....
        /*0d18*/ 	.word	0x000103b0
        /*0d1c*/ 	.word	0x00000003
        /*0d20*/ 	.word	0x00034840
        /*0d24*/ 	.short	0x010a
        /*0d26*/ 	.byte	0x3f
	.zero		1


	//   ....[62]....
        /*0d28*/ 	.word	0x00010400
        /*0d2c*/ 	.word	0x00000002
        /*0d30*/ 	.word	0x00000060
        /*0d34*/ 	.short	0x010a
        /*0d36*/ 	.byte	0x3f
	.zero		1


	//   ....[63]....
        /*0d38*/ 	.word	0x00010450
        /*0d3c*/ 	.word	0x00000002
        /*0d40*/ 	.word	0x00034840
        /*0d44*/ 	.short	0x010a
        /*0d46*/ 	.byte	0x3f
	.zero		1


	//   ....[64]....
        /*0d48*/ 	.word	0x000104a0
        /*0d4c*/ 	.word	0x00000002
        /*0d50*/ 	.word	0x00000060
        /*0d54*/ 	.short	0x010a
        /*0d56*/ 	.byte	0x3f
	.zero		1


	//   ....[65]....
        /*0d58*/ 	.word	0x000104f0
        /*0d5c*/ 	.word	0x00000000
        /*0d60*/ 	.word	0x00034860
        /*0d64*/ 	.short	0x010a
        /*0d66*/ 	.byte	0x3f
	.zero		1


	//   ....[66]....
        /*0d68*/ 	.word	0x00010f50
        /*0d6c*/ 	.word	0x00000000
        /*0d70*/ 	.word	0x00034820
        /*0d74*/ 	.short	0x010a
        /*0d76*/ 	.byte	0x3f
	.zero		1


	//   ....[67]....
        /*0d78*/ 	.word	0x000110f0
        /*0d7c*/ 	.word	0x00000006
        /*0d80*/ 	.word	0x00000000
        /*0d84*/ 	.short	0x010a
        /*0d86*/ 	.byte	0x3f
	.zero		1


	//   ....[68]....
        /*0d88*/ 	.word	0x00011140
        /*0d8c*/ 	.word	0x00000007
        /*0d90*/ 	.word	0x00000000
        /*0d94*/ 	.short	0x010a
        /*0d96*/ 	.byte	0x3f
	.zero		1


	//   ....[69]....
        /*0d98*/ 	.word	0x00011190
        /*0d9c*/ 	.word	0x00000004
        /*0da0*/ 	.word	0x00000000
        /*0da4*/ 	.short	0x010a
        /*0da6*/ 	.byte	0x3f
	.zero		1


	//----- nvinfo : EIATTR_NUM_MBARRIERS
	.align		4
.L_393:
        /*0da8*/ 	.byte	0x03, 0x38
        /*0daa*/ 	.short	0x0016


	//----- nvinfo : EIATTR_EXIT_INSTR_OFFSETS
	.align		4
        /*0dac*/ 	.byte	0x04, 0x1c
        /*0dae*/ 	.short	(.L_395 - .L_394)


	//   ....[0]....
.L_394:
        /*0db0*/ 	.word	0x00000a50


	//   ....[1]....
        /*0db4*/ 	.word	0x00009110


	//   ....[2]....
        /*0db8*/ 	.word	0x0000f370


	//----- nvinfo : EIATTR_MAX_THREADS
	.align		4
.L_395:
        /*0dbc*/ 	.byte	0x04, 0x05
        /*0dbe*/ 	.short	(.L_397 - .L_396)
.L_396:
        /*0dc0*/ 	.word	0x00000180
        /*0dc4*/ 	.word	0x00000001
        /*0dc8*/ 	.word	0x00000001


	//----- nvinfo : EIATTR_CRS_STACK_SIZE
	.align		4
.L_397:
        /*0dcc*/ 	.byte	0x04, 0x1e
        /*0dce*/ 	.short	(.L_399 - .L_398)
.L_398:
        /*0dd0*/ 	.word	0x00000000


	//----- nvinfo : EIATTR_CBANK_PARAM_SIZE
	.align		4
.L_399:
        /*0dd4*/ 	.byte	0x03, 0x19
        /*0dd6*/ 	.short	0x0af0


	//----- nvinfo : EIATTR_PARAM_CBANK
	.align		4
        /*0dd8*/ 	.byte	0x04, 0x0a
        /*0dda*/ 	.short	(.L_401 - .L_400)
	.align		4
.L_400:
        /*0ddc*/ 	.word	index@(.nv.constant0._ZN7cutlass13device_kernelIN5flash11enable_sm90INS1_16FlashAttnFwdSm90INS1_25CollectiveMainloopFwdSm90ILi2EN4cute5tupleIJNS5_1CILi1EEES8_S8_EEENS6_IJNS7_ILi128EEESA_NS7_ILi192EEEEEELi128ENS_6half_tEfNS_4arch4Sm90ELb0ELb0ELb0ELb1ELb0ELb0ELb0ELb1ELb1ELb1ELb0ELb0EEENS1_21CollectiveEpilogueFwdINS6_IJSA_SA_SA_EEES9_SD_SF_Li256ELb1ELb1ELb0ELb0EEENS1_36VarlenDynamicPersistentTileSchedulerILi128ELi128ELi256ELi128ELb0ELb1ELb1ELb0ELb1ELb1EEEEEEEEEvNT_6ParamsE)
        /*0de0*/ 	.short	0x0210
        /*0de2*/ 	.short	0x0af0


	//----- nvinfo : EIATTR_SW_WAR
	.align		4
.L_401:
        /*0de4*/ 	.byte	0x04, 0x36
        /*0de6*/ 	.short	(.L_403 - .L_402)
.L_402:
        /*0de8*/ 	.word	0x00000008
.L_403:


//--------------------- .nv.info._ZN7cutlass13device_kernelIN5flash11enable_sm90INS1_16FlashAttnFwdSm90INS1_25CollectiveMainloopFwdSm90ILi2EN4cute5tupleIJNS5_1CILi1EEES8_S8_EEENS6_IJNS7_ILi128EEESA_NS7_ILi192EEEEEELi128ENS_6half_tEfNS_4arch4Sm90ELb0ELb0ELb0ELb1ELb0ELb1ELb0ELb1ELb1ELb1ELb0ELb0EEENS1_21CollectiveEpilogueFwdINS6_IJSA_SA_SA_EEES9_SD_SF_Li256ELb1ELb1ELb0ELb0EEENS1_36VarlenDynamicPersistentTileSchedulerILi128ELi128ELi256ELi128ELb0ELb1ELb1ELb0ELb1ELb1EEEEEEEEEvNT_6ParamsE --------------------------
	.section	.nv.info._ZN7cutlass13device_kernelIN5flash11enable_sm90INS1_16FlashAttnFwdSm90INS1_25CollectiveMainloopFwdSm90ILi2EN4cute5tupleIJNS5_1CILi1EEES8_S8_EEENS6_IJNS7_ILi128EEESA_NS7_ILi192EEEEEELi128ENS_6half_tEfNS_4arch4Sm90ELb0ELb0ELb0ELb1ELb0ELb1ELb0ELb1ELb1ELb1ELb0ELb0EEENS1_21CollectiveEpilogueFwdINS6_IJSA_SA_SA_EEES9_SD_SF_Li256ELb1ELb1ELb0ELb0EEENS1_36VarlenDynamicPersistentTileSchedulerILi128ELi128ELi256ELi128ELb0ELb1ELb1ELb0ELb1ELb1EEEEEEEEEvNT_6ParamsE,"",@"SHT_CUDA_INFO"
	.sectionflags	@""
	.align	4


	//----- nvinfo : EIATTR_CUDA_API_VERSION
	.align		4
        /*0000*/ 	.byte	0x04, 0x37
        /*0002*/ 	.short	(.L_405 - .L_404)
.L_404:
        /*0004*/ 	.word	0x00000082


	//----- nvinfo : EIATTR_KPARAM_INFO
	.align		4
.L_405:
        /*0008*/ 	.byte	0x04, 0x17
        /*000a*/ 	.short	(.L_407 - .L_406)
.L_406:
        /*000c*/ 	.word	0x00000000
        /*0010*/ 	.short	0x0000
        /*0012*/ 	.short	0x0070
        /*0014*/ 	.byte	0x00, 0xf0, 0x01, 0x2a


	//----- nvinfo : EIATTR_SPARSE_MMA_MASK
	.align		4
.L_407:
        /*0018*/ 	.byte	0x03, 0x50
        /*001a*/ 	.short	0x0000


	//----- nvinfo : EIATTR_MAXREG_COUNT
	.align		4
        /*001c*/ 	.byte	0x03, 0x1b
        /*001e*/ 	.short	0x00a8


	//----- nvinfo : EIATTR_NUM_BARRIERS
	.align		4
        /*0020*/ 	.byte	0x02, 0x4c
        /*0022*/ 	.byte	0x10
	.zero		1


	//----- nvinfo : EIATTR_EXTERNS
	.align		4
        /*0024*/ 	.byte	0x04, 0x0f
        /*0026*/ 	.short	(.L_409 - .L_408)


	//   ....[0]....
	.align		4
.L_408:
        /*0028*/ 	.word	index@(__assertfail)


	//----- nvinfo : EIATTR_ANNOTATIONS
	.align		4
.L_409:
        /*002c*/ 	.byte	0x04, 0x55
        /*002e*/ 	.short	(.L_411 - .L_410)


	//   ....[0]....
.L_410:
        /* <DEDUP_REMOVED lines=120> */


	//----- nvinfo : EIATTR_MERCURY_ISA_VERSION
	.align		4
.L_411:
        /*07a0*/ 	.byte	0x03, 0x5f
        /*07a2*/ 	.short	0x0101


	//----- nvinfo : EIATTR_UNUSED_LOAD_BYTE_OFFSET
	.align		4
        /*07a4*/ 	.byte	0x04, 0x44
        /*07a6*/ 	.short	(.L_413 - .L_412)


	//   ....[0]....
.L_412:
        /*07a8*/ 	.word	0x00000a90
        /*07ac*/ 	.word	0x0000fff0


	//   ....[1]....
        /*07b0*/ 	.word	0x00015ff0
        /*07b4*/ 	.word	0x0000fff0


	//----- nvinfo : EIATTR_INT_WARP_WIDE_INSTR_OFFSETS
	.align		4
.L_413:
        /*07b8*/ 	.byte	0x04, 0x31
        /*07ba*/ 	.short	(.L_415 - .L_414)


	//   ....[0]....
.L_414:
        /*07bc*/ 	.word	0x00000190


	//   ....[1]....
        /*07c0*/ 	.word	0x000001d0


	//   ....[2]....
        /*07c4*/ 	.word	0x00000240


	//   ....[3]....
        /*07c8*/ 	.word	0x0001a620


	//   ....[4]....
        /*07cc*/ 	.word	0x0001a6b0


	//   ....[5]....
        /*07d0*/ 	.word	0x0001e380


	//   ....[6]....
        /*07d4*/ 	.word	0x0001e3e0


	//----- nvinfo : EIATTR_COOP_GROUP_MASK_REGIDS
	.align		4
.L_415:
        /*07d8*/ 	.byte	0x04, 0x29
        /*07da*/ 	.short	(.L_417 - .L_416)


	//   ....[0]....
.L_416:
        /*07dc*/ 	.word	0xffffffff


	//   ....[1]....
        /*07e0*/ 	.word	0xffffffff


	//   ....[2]....
        /*07e4*/ 	.word	0xffffffff


	//   ....[3]....
        /*07e8*/ 	.word	0xffffffff


	//   ....[4]....
        /*07ec*/ 	.word	0xffffffff


	//   ....[5]....
        /*07f0*/ 	.word	0xffffffff


	//   ....[6]....
        /*07f4*/ 	.word	0xffffffff


	//   ....[7]....
        /*07f8*/ 	.word	0xffffffff


	//   ....[8]....
        /*07fc*/ 	.word	0xffffffff


	//   ....[9]....
        /*0800*/ 	.word	0xffffffff


	//   ....[10]....
        /*0804*/ 	.word	0xffffffff


	//   ....[11]....
        /*0808*/ 	.word	0xffffffff


	//   ....[12]....
        /*080c*/ 	.word	0xffffffff


	//   ....[13]....
        /*0810*/ 	.word	0xffffffff


	//   ....[14]....
        /*0814*/ 	.word	0xffffffff


	//   ....[15]....
        /*0818*/ 	.word	0xffffffff


	//   ....[16]....
        /*081c*/ 	.word	0xffffffff


	//   ....[17]....
        /*0820*/ 	.word	0xffffffff


	//   ....[18]....
        /*0824*/ 	.word	0xffffffff


	//   ....[19]....
        /*0828*/ 	.word	0xffffffff


	//   ....[20]....
        /*082c*/ 	.word	0xffffffff


	//   ....[21]....
        /*0830*/ 	.word	0xffffffff


	//   ....[22]....
        /*0834*/ 	.word	0xffffffff


	//   ....[23]....
        /*0838*/ 	.word	0xffffffff


	//   ....[24]....
        /*083c*/ 	.word	0xffffffff


	//   ....[25]....
        /*0840*/ 	.word	0xffffffff


	//   ....[26]....
        /*0844*/ 	.word	0xffffffff


	//   ....[27]....
        /*0848*/ 	.word	0xffffffff


	//   ....[28]....
        /*084c*/ 	.word	0xffffffff


	//   ....[29]....
        /*0850*/ 	.word	0xffffffff


	//   ....[30]....
        /*0854*/ 	.word	0xffffffff


	//   ....[31]....
        /*0858*/ 	.word	0xffffffff


	//   ....[32]....
        /*085c*/ 	.word	0xffffffff


	//   ....[33]....
        /*0860*/ 	.word	0xffffffff


	//   ....[34]....
        /*0864*/ 	.word	0xffffffff


	//   ....[35]....
        /*0868*/ 	.word	0xffffffff


	//   ....[36]....
        /*086c*/ 	.word	0xffffffff


	//   ....[37]....
        /*0870*/ 	.word	0xffffffff


	//   ....[38]....
        /*0874*/ 	.word	0xffffffff


	//   ....[39]....
        /*0878*/ 	.word	0xffffffff


	//   ....[40]....
        /*087c*/ 	.word	0xffffffff


	//   ....[41]....
        /*0880*/ 	.word	0xffffffff


	//   ....[42]....
        /*0884*/ 	.word	0xffffffff


	//   ....[43]....
        /*0888*/ 	.word	0xffffffff


	//   ....[44]....
        /*088c*/ 	.word	0xffffffff


	//   ....[45]....
        /*0890*/ 	.word	0xffffffff


	//   ....[46]....
        /*0894*/ 	.word	0xffffffff


	//   ....[47]....
        /*0898*/ 	.word	0xffffffff


	//   ....[48]....
        /*089c*/ 	.word	0xffffffff


	//   ....[49]....
        /*08a0*/ 	.word	0xffffffff


	//   ....[50]....
        /*08a4*/ 	.word	0xffffffff


	//   ....[51]....
        /*08a8*/ 	.word	0xffffffff


	//   ....[52]....
        /*08ac*/ 	.word	0xffffffff


	//   ....[53]....
        /*08b0*/ 	.word	0xffffffff


	//   ....[54]....
        /*08b4*/ 	.word	0xffffffff


	//   ....[55]....
        /*08b8*/ 	.word	0xffffffff


	//   ....[56]....
        /*08bc*/ 	.word	0xffffffff


	//   ....[57]....
        /*08c0*/ 	.word	0xffffffff


	//   ....[58]....
        /*08c4*/ 	.word	0xffffffff


	//   ....[59]....
        /*08c8*/ 	.word	0xffffffff


	//   ....[60]....
        /*08cc*/ 	.word	0xffffffff


	//   ....[61]....
        /*08d0*/ 	.word	0xffffffff


	//   ....[62]....
        /*08d4*/ 	.word	0xffffffff


	//   ....[63]....
        /*08d8*/ 	.word	0xffffffff


	//   ....[64]....
        /*08dc*/ 	.word	0xffffffff


	//   ....[65]....
        /*08e0*/ 	.word	0xffffffff


	//   ....[66]....
        /*08e4*/ 	.word	0xffffffff


	//   ....[67]....
        /*08e8*/ 	.word	0xffffffff


	//   ....[68]....
        /*08ec*/ 	.word	0xffffffff


	//   ....[69]....
        /*08f0*/ 	.word	0xffffffff


	//   ....[70]....
        /*08f4*/ 	.word	0xffffffff


	//   ....[71]....
        /*08f8*/ 	.word	0xffffffff


	//   ....[72]....
        /*08fc*/ 	.word	0xffffffff


	//   ....[73]....
        /*0900*/ 	.word	0xffffffff


	//   ....[74]....
        /*0904*/ 	.word	0xffffffff


	//   ....[75]....
        /*0908*/ 	.word	0xffffffff


	//   ....[76]....
        /*090c*/ 	.word	0xffffffff


	//   ....[77]....
        /*0910*/ 	.word	0xffffffff


	//   ....[78]....
        /*0914*/ 	.word	0xffffffff


	//   ....[79]....
        /*0918*/ 	.word	0xffffffff


	//   ....[80]....
        /*091c*/ 	.word	0xffffffff


	//   ....[81]....
        /*0920*/ 	.word	0xffffffff


	//   ....[82]....
        /*0924*/ 	.word	0xffffffff


	//   ....[83]....
        /*0928*/ 	.word	0xffffffff


	//   ....[84]....
        /*092c*/ 	.word	0xffffffff


	//   ....[85]....
        /*0930*/ 	.word	0xffffffff


	//   ....[86]....
        /*0934*/ 	.word	0xffffffff


	//   ....[87]....
        /*0938*/ 	.word	0xffffffff


	//   ....[88]....
        /*093c*/ 	.word	0xffffffff


	//   ....[89]....
        /*0940*/ 	.word	0xffffffff


	//   ....[90]....
        /*0944*/ 	.word	0xffffffff


	//   ....[91]....
        /*0948*/ 	.word	0xffffffff


	//   ....[92]....
        /*094c*/ 	.word	0xffffffff


	//   ....[93]....
        /*0950*/ 	.word	0xffffffff


	//   ....[94]....
        /*0954*/ 	.word	0xffffffff


	//   ....[95]....
        /*0958*/ 	.word	0xffffffff


	//   ....[96]....
        /*095c*/ 	.word	0xffffffff


	//   ....[97]....
        /*0960*/ 	.word	0xffffffff


	//   ....[98]....
        /*0964*/ 	.word	0xffffffff


	//   ....[99]....
        /*0968*/ 	.word	0xffffffff


	//   ....[100]....
        /*096c*/ 	.word	0x0500000f


	//   ....[101]....
        /*0970*/ 	.word	0x0500000f


	//   ....[102]....
        /*0974*/ 	.word	0x0500000f


	//   ....[103]....
        /*0978*/ 	.word	0x0500000f


	//   ....[104]....
        /*097c*/ 	.word	0x0500000f


	//   ....[105]....
        /*0980*/ 	.word	0x0500000f


	//   ....[106]....
        /*0984*/ 	.word	0x0500000f


	//   ....[107]....
        /*0988*/ 	.word	0x0500000f


	//   ....[108]....
        /*098c*/ 	.word	0x0500000f


	//   ....[109]....
        /*0990*/ 	.word	0x0500000f


	//   ....[110]....
        /*0994*/ 	.word	0x0500000f


	//   ....[111]....
        /*0998*/ 	.word	0x0500000f


	//   ....[112]....
        /*099c*/ 	.word	0x0500000f


	//   ....[113]....
        /*09a0*/ 	.word	0x0500000f


	//   ....[114]....
        /*09a4*/ 	.word	0x0500000f


	//   ....[115]....
        /*09a8*/ 	.word	0x0500000f


	//   ....[116]....
        /*09ac*/ 	.word	0x0500000f


	//   ....[117]....
        /*09b0*/ 	.word	0x0500000f


	//   ....[118]....
        /*09b4*/ 	.word	0x0500000f


	//   ....[119]....
        /*09b8*/ 	.word	0x0500000f


	//   ....[120]....
        /*09bc*/ 	.word	0x0500000f


	//   ....[121]....
        /*09c0*/ 	.word	0x0500000f


	//   ....[122]....
        /*09c4*/ 	.word	0x0500000f


	//   ....[123]....
        /*09c8*/ 	.word	0x0500000f


	//   ....[124]....
        /*09cc*/ 	.word	0x0500000f


	//   ....[125]....
        /*09d0*/ 	.word	0x0500000f


	//   ....[126]....
        /*09d4*/ 	.word	0x0500000f


	//   ....[127]....
        /*09d8*/ 	.word	0x0500000f


	//   ....[128]....
        /*09dc*/ 	.word	0x0500000f


	//   ....[129]....
        /*09e0*/ 	.word	0x0500000f


	//   ....[130]....
        /*09e4*/ 	.word	0x0500000f


	//   ....[131]....
        /*09e8*/ 	.word	0x0500000f


	//   ....[132]....
        /*09ec*/ 	.word	0x0500000f


	//   ....[133]....
        /*09f0*/ 	.word	0x0500000f


	//   ....[134]....
        /*09f4*/ 	.word	0x0500000f


	//   ....[135]....
        /*09f8*/ 	.word	0x0500000f


	//   ....[136]....
        /*09fc*/ 	.word	0x0500000f


	//   ....[137]....
        /*0a00*/ 	.word	0x0500000f


	//   ....[138]....
        /*0a04*/ 	.word	0x0500000f


	//   ....[139]....
        /*0a08*/ 	.word	0x0500000f


	//   ....[140]....
        /*0a0c*/ 	.word	0x0500000f


	//   ....[141]....
        /*0a10*/ 	.word	0x0500000f


	//   ....[142]....
        /*0a14*/ 	.word	0x0500000f


	//   ....[143]....
        /*0a18*/ 	.word	0x0500000f


	//----- nvinfo : EIATTR_COOP_GROUP_INSTR_OFFSETS
	.align		4
.L_417:
        /*0a1c*/ 	.byte	0x04, 0x28
        /*0a1e*/ 	.short	(.L_419 - .L_418)


	//   ....[0]....
.L_418:
        /*0a20*/ 	.word	0x00000070


	//   ....[1]....
        /*0a24*/ 	.word	0x000001a0


	//   ....[2]....
        /*0a28*/ 	.word	0x000001f0


	//   ....[3]....
        /*0a2c*/ 	.word	0x00000420


	//   ....[4]....
        /*0a30*/ 	.word	0x00000580


	//   ....[5]....
        /*0a34*/ 	.word	0x000006a0


	//   ....[6]....
        /*0a38*/ 	.word	0x00000800


	//   ....[7]....
        /*0a3c*/ 	.word	0x0000a590


	//   ....[8]....
        /*0a40*/ 	.word	0x0000ab00


	//   ....[9]....
        /*0a44*/ 	.word	0x0000ab10


	//   ....[10]....
        /*0a48*/ 	.word	0x0000ab20


	//   ....[11]....
        /*0a4c*/ 	.word	0x0000ab30


	//   ....[12]....
        /*0a50*/ 	.word	0x0000d580


	//   ....[13]....
        /*0a54*/ 	.word	0x0000d590


	//   ....[14]....
        /*0a58*/ 	.word	0x0000d5a0


	//   ....[15]....
        /*0a5c*/ 	.word	0x0000d5b0


	//   ....[16]....
        /*0a60*/ 	.word	0x000115f0


	//   ....[17]....
        /*0a64*/ 	.word	0x000116d0


	//   ....[18]....
        /*0a68*/ 	.word	0x00011c90


	//   ....[19]....
        /*0a6c*/ 	.word	0x00011d10


	//   ....[20]....
        /*0a70*/ 	.word	0x00013c80


	//   ....[21]....
        /*0a74*/ 	.word	0x00013d70


	//   ....[22]....
        /*0a78*/ 	.word	0x00014410


	//   ....[23]....
        /*0a7c*/ 	.word	0x00014430


	//   ....[24]....
        /*0a80*/ 	.word	0x00015620


	//   ....[25]....
        /*0a84*/ 	.word	0x00015960


	//   ....[26]....
        /*0a88*/ 	.word	0x00015990


	//   ....[27]....
        /*0a8c*/ 	.word	0x000159b0


	//   ....[28]....
        /*0a90*/ 	.word	0x00016a20


	//   ....[29]....
        /*0a94*/ 	.word	0x00016a60


	//   ....[30]....
        /*0a98*/ 	.word	0x00016aa0


	//   ....[31]....
        /*0a9c*/ 	.word	0x00016ad0


	//   ....[32]....
        /*0aa0*/ 	.word	0x00017060


	//   ....[33]....
        /*0aa4*/ 	.word	0x00017090


	//   ....[34]....
        /*0aa8*/ 	.word	0x00017150


	//   ....[35]....
        /*0aac*/ 	.word	0x00017170


	//   ....[36]....
        /*0ab0*/ 	.word	0x00017230


	//   ....[37]....
        /*0ab4*/ 	.word	0x00017250


	//   ....[38]....
        /*0ab8*/ 	.word	0x00017320


	//   ....[39]....
        /*0abc*/ 	.word	0x00017340


	//   ....[40]....
        /*0ac0*/ 	.word	0x00017b80


	//   ....[41]....
        /*0ac4*/ 	.word	0x00017b90


	//   ....[42]....
        /*0ac8*/ 	.word	0x00017c50


	//   ....[43]....
        /*0acc*/ 	.word	0x00017c70


	//   ....[44]....
        /*0ad0*/ 	.word	0x00017d30


	//   ....[45]....
        /*0ad4*/ 	.word	0x00017d50


	//   ....[46]....
        /*0ad8*/ 	.word	0x00017e20


	//   ....[47]....
        /*0adc*/ 	.word	0x00017e40


	//   ....[48]....
        /*0ae0*/ 	.word	0x00017f90


	//   ....[49]....
        /*0ae4*/ 	.word	0x00018160


	//   ....[50]....
        /*0ae8*/ 	.word	0x00018190


	//   ....[51]....
        /*0aec*/ 	.word	0x000181c0


	//   ....[52]....
        /*0af0*/ 	.word	0x000181f0


	//   ....[53]....
        /*0af4*/ 	.word	0x00018220


	//   ....[54]....
        /*0af8*/ 	.word	0x00018250


	//   ....[55]....
        /*0afc*/ 	.word	0x000183c0


	//   ....[56]....
        /*0b00*/ 	.word	0x000183f0


	//   ....[57]....
        /*0b04*/ 	.word	0x00018420


	//   ....[58]....
        /*0b08*/ 	.word	0x00018450


	//   ....[59]....
        /*0b0c*/ 	.word	0x00018480


	//   ....[60]....
        /*0b10*/ 	.word	0x000184b0


	//   ....[61]....
        /*0b14*/ 	.word	0x00018540


	//   ....[62]....
        /*0b18*/ 	.word	0x00018570


	//   ....[63]....
        /*0b1c*/ 	.word	0x00018600


	//   ....[64]....
        /*0b20*/ 	.word	0x00019230


	//   ....[65]....
        /*0b24*/ 	.word	0x0001ac30


	//   ....[66]....
        /*0b28*/ 	.word	0x0001b900


	//   ....[67]....
        /*0b2c*/ 	.word	0x0001b920


	//   ....[68]....
        /*0b30*/ 	.word	0x0001b9d0


	//   ....[69]....
        /*0b34*/ 	.word	0x0001b9e0


	//   ....[70]....
        /*0b38*/ 	.word	0x0001ba80


	//   ....[71]....
        /*0b3c*/ 	.word	0x0001ba90


	//   ....[72]....
        /*0b40*/ 	.word	0x0001bb30


	//   ....[73]....
        /*0b44*/ 	.word	0x0001bb40


	//   ....[74]....
        /*0b48*/ 	.word	0x0001bbe0


	//   ....[75]....
        /*0b4c*/ 	.word	0x0001bbf0


	//   ....[76]....
        /*0b50*/ 	.word	0x0001bc90


	//   ....[77]....
        /*0b54*/ 	.word	0x0001bca0


	//   ....[78]....
        /*0b58*/ 	.word	0x0001bd40


	//   ....[79]....
        /*0b5c*/ 	.word	0x0001bd50


	//   ....[80]....
        /*0b60*/ 	.word	0x0001bda0


	//   ....[81]....
        /*0b64*/ 	.word	0x0001bde0


	//   ....[82]....
        /*0b68*/ 	.word	0x0001eaf0


	//   ....[83]....
        /*0b6c*/ 	.word	0x0001eb10


	//   ....[84]....
        /*0b70*/ 	.word	0x0001eb50


	//   ....[85]....
        /*0b74*/ 	.word	0x0001eb80


	//   ....[86]....
        /*0b78*/ 	.word	0x0001ebb0


	//   ....[87]....
        /*0b7c*/ 	.word	0x0001ebe0


	//   ....[88]....
        /*0b80*/ 	.word	0x0001ec10


	//   ....[89]....
        /*0b84*/ 	.word	0x0001ec40


	//   ....[90]....
        /*0b88*/ 	.word	0x0001edd0


	//   ....[91]....
        /*0b8c*/ 	.word	0x0001ee00


	//   ....[92]....
        /*0b90*/ 	.word	0x0001ee30


	//   ....[93]....
        /*0b94*/ 	.word	0x0001ee60


	//   ....[94]....
        /*0b98*/ 	.word	0x0001ee90


	//   ....[95]....
        /*0b9c*/ 	.word	0x0001eec0


	//   ....[96]....
        /*0ba0*/ 	.word	0x0001ef80


	//   ....[97]....
        /*0ba4*/ 	.word	0x0001efa0


	//   ....[98]....
        /*0ba8*/ 	.word	0x0001f010


	//   ....[99]....
        /*0bac*/ 	.word	0x0001f490


	//   ....[100]....
        /*0bb0*/ 	.word	0x0001f8d0


	//   ....[101]....
        /*0bb4*/ 	.word	0x0001f960


	//   ....[102]....
        /*0bb8*/ 	.word	0x0001f9b0


	//   ....[103]....
        /*0bbc*/ 	.word	0x0001fa00


	//   ....[104]....
        /*0bc0*/ 	.word	0x0001faf0


	//   ....[105]....
        /*0bc4*/ 	.word	0x0001fb80


	//   ....[106]....
        /*0bc8*/ 	.word	0x0001fbe0


	//   ....[107]....
        /*0bcc*/ 	.word	0x0001fc40


	//   ....[108]....
        /*0bd0*/ 	.word	0x0001fe90


	//   ....[109]....
        /*0bd4*/ 	.word	0x00020190


	//   ....[110]....
        /*0bd8*/ 	.word	0x00020300


	//   ....[111]....
        /*0bdc*/ 	.word	0x00020350


	//   ....[112]....
        /*0be0*/ 	.word	0x00020400


	//   ....[113]....
        /*0be4*/ 	.word	0x00020510


	//   ....[114]....
        /*0be8*/ 	.word	0x00020570


	//   ....[115]....
        /*0bec*/ 	.word	0x00020680


	//   ....[116]....
        /*0bf0*/ 	.word	0x000206e0


	//   ....[117]....
        /*0bf4*/ 	.word	0x000207f0


	//   ....[118]....
        /*0bf8*/ 	.word	0x00020850


	//   ....[119]....
        /*0bfc*/ 	.word	0x00020960


	//   ....[120]....
        /*0c00*/ 	.word	0x000209c0


	//   ....[121]....
        /*0c04*/ 	.word	0x00020ad0


	//   ....[122]....
        /*0c08*/ 	.word	0x00020b30


	//   ....[123]....
        /*0c0c*/ 	.word	0x00020c40


	//   ....[124]....
        /*0c10*/ 	.word	0x00020ca0


	//   ....[125]....
        /*0c14*/ 	.word	0x00020d80


	//   ....[126]....
        /*0c18*/ 	.word	0x000210f0


	//   ....[127]....
        /*0c1c*/ 	.word	0x000211a0


	//   ....[128]....
        /*0c20*/ 	.word	0x000212a0


	//   ....[129]....
        /*0c24*/ 	.word	0x00021330


	//   ....[130]....
        /*0c28*/ 	.word	0x000213b0


	//   ....[131]....
        /*0c2c*/ 	.word	0x00021430


	//   ....[132]....
        /*0c30*/ 	.word	0x000214b0


	//   ....[133]....
        /*0c34*/ 	.word	0x00021540


	//   ....[134]....
        /*0c38*/ 	.word	0x000215e0


	//   ....[135]....
        /*0c3c*/ 	.word	0x000216b0


	//   ....[136]....
        /*0c40*/ 	.word	0x00021730


	//   ....[137]....
        /*0c44*/ 	.word	0x000217b0


	//   ....[138]....
        /*0c48*/ 	.word	0x00021830


	//   ....[139]....
        /*0c4c*/ 	.word	0x000218c0


	//   ....[140]....
        /*0c50*/ 	.word	0x00021940


	//   ....[141]....
        /*0c54*/ 	.word	0x000219e0


	//   ....[142]....
        /*0c58*/ 	.word	0x00021a70


	//   ....[143]....
        /*0c5c*/ 	.word	0x00021ba0


	//----- nvinfo : EIATTR_REG_RECONFIG
	.align		4
.L_419:
        /*0c60*/ 	.byte	0x01, 0x54
	.zero		2


	//----- nvinfo : EIATTR_SYSCALL_OFFSETS
	.align		4
        /*0c64*/ 	.byte	0x04, 0x46
        /*0c66*/ 	.short	(.L_421 - .L_420)


	//   ....[0]....
.L_420:
        /*0c68*/ 	.word	0x00001a60


	//   ....[1]....
        /*0c6c*/ 	.word	0x00001bb0


	//   ....[2]....
        /*0c70*/ 	.word	0x0000a730


	//   ....[3]....
        /*0c74*/ 	.word	0x0000aa80


	//   ....[4]....
        /*0c78*/ 	.word	0x0001a820


	//   ....[5]....
        /*0c7c*/ 	.word	0x0001a980


	//   ....[6]....
        /*0c80*/ 	.word	0x0001aa80


	//   ....[7]....
        /*0c84*/ 	.word	0x0001b480


	//----- nvinfo : EIATTR_MBARRIER_INSTR_OFFSETS
	.align		4
.L_421:
        /*0c88*/ 	.byte	0x04, 0x39
        /*0c8a*/ 	.short	(.L_423 - .L_422)


	//   ....[0]....
.L_422:
        /*0c8c*/ 	.word	0x000002d0
        /*0c90*/ 	.word	0x000000ff
        /*0c94*/ 	.word	0x00034800
        /*0c98*/ 	.short	0x0100
        /*0c9a*/ 	.byte	0x08
	.zero		1


	//   ....[1]....
        /*0c9c*/ 	.word	0x000002e0
        /*0ca0*/ 	.word	0x000000ff
        /*0ca4*/ 	.word	0x00034820
        /*0ca8*/ 	.short	0x0100
        /*0caa*/ 	.byte	0x08
	.zero		1


	//   ....[2]....
        /*0cac*/ 	.word	0x000003d0
        /*0cb0*/ 	.word	0x000000ff
        /*0cb4*/ 	.word	0x00034830
        /*0cb8*/ 	.short	0x0100
        /*0cba*/ 	.byte	0x08
	.zero		1


	//   ....[3]....
        /*0cbc*/ 	.word	0x000003e0
        /*0cc0*/ 	.word	0x000000ff
        /*0cc4*/ 	.word	0x00034840
        /*0cc8*/ 	.short	0x0100
        /*0cca*/ 	.byte	0x08
	.zero		1


	//   ....[4]....
        /*0ccc*/ 	.word	0x000003f0
        /*0cd0*/ 	.word	0x000000ff
        /*0cd4*/ 	.word	0x00034838
        /*0cd8*/ 	.short	0x0100
        /*0cda*/ 	.byte	0x08
	.zero		1


	//   ....[5]....
        /*0cdc*/ 	.word	0x00000400
        /*0ce0*/ 	.word	0x000000ff
        /*0ce4*/ 	.word	0x00034848
        /*0ce8*/ 	.short	0x0100
        /*0cea*/ 	.byte	0x08
	.zero		1


	//   ....[6]....
        /*0cec*/ 	.word	0x00000530
        /*0cf0*/ 	.word	0x000000ff
        /*0cf4*/ 	.word	0x00034850
        /*0cf8*/ 	.short	0x0100
        /*0cfa*/ 	.byte	0x08
	.zero		1


	//   ....[7]....
        /*0cfc*/ 	.word	0x00000540
        /*0d00*/ 	.word	0x000000ff
        /*0d04*/ 	.word	0x00034860
        /*0d08*/ 	.short	0x0100
        /*0d0a*/ 	.byte	0x08
	.zero		1


	//   ....[8]....
        /*0d0c*/ 	.word	0x00000550
        /*0d10*/ 	.word	0x000000ff
        /*0d14*/ 	.word	0x00034858
        /*0d18*/ 	.short	0x0100
        /*0d1a*/ 	.byte	0x08
	.zero		1


	//   ....[9]....
        /*0d1c*/ 	.word	0x00000560
        /*0d20*/ 	.word	0x000000ff
        /*0d24*/ 	.word	0x00034868
        /*0d28*/ 	.short	0x0100
        /*0d2a*/ 	.byte	0x08
	.zero		1


	//   ....[10]....
        /*0d2c*/ 	.word	0x00000650
        /*0d30*/ 	.word	0x000000ff
        /*0d34*/ 	.word	0x00034870
        /*0d38*/ 	.short	0x0100
        /*0d3a*/ 	.byte	0x06
	.zero		1


	//   ....[11]....
        /*0d3c*/ 	.word	0x00000660
        /*0d40*/ 	.word	0x000000ff
        /*0d44*/ 	.word	0x00034880
        /*0d48*/ 	.short	0x0100
        /*0d4a*/ 	.byte	0x06
	.zero		1


	//   ....[12]....
        /*0d4c*/ 	.word	0x00000670
        /*0d50*/ 	.word	0x000000ff
        /*0d54*/ 	.word	0x00034878
        /*0d58*/ 	.short	0x0100
        /*0d5a*/ 	.byte	0x06
	.zero		1


	//   ....[13]....
        /*0d5c*/ 	.word	0x00000680
        /*0d60*/ 	.word	0x000000ff
        /*0d64*/ 	.word	0x00034888
        /*0d68*/ 	.short	0x0100
        /*0d6a*/ 	.byte	0x06
	.zero		1


	//   ....[14]....
        /*0d6c*/ 	.word	0x000007b0
        /*0d70*/ 	.word	0x000000ff
        /*0d74*/ 	.word	0x00034890
        /*0d78*/ 	.short	0x0100
        /*0d7a*/ 	.byte	0x08
	.zero		1


	//   ....[15]....
        /*0d7c*/ 	.word	0x000007c0
        /*0d80*/ 	.word	0x000000ff
        /*0d84*/ 	.word	0x000348a0
        /*0d88*/ 	.short	0x0100
        /*0d8a*/ 	.byte	0x08
	.zero		1


	//   ....[16]....
        /*0d8c*/ 	.word	0x000007d0
        /*0d90*/ 	.word	0x000000ff
        /*0d94*/ 	.word	0x00034898
        /*0d98*/ 	.short	0x0100
        /*0d9a*/ 	.byte	0x08
	.zero		1


	//   ....[17]....
        /*0d9c*/ 	.word	0x000007e0
        /*0da0*/ 	.word	0x000000ff
        /*0da4*/ 	.word	0x000348a8
        /*0da8*/ 	.short	0x0100
        /*0daa*/ 	.byte	0x08
	.zero		1


	//   ....[18]....
        /*0dac*/ 	.word	0x00000910
        /*0db0*/ 	.word	0x000000ff
        /*0db4*/ 	.word	0x000348b0
        /*0db8*/ 	.short	0x0100
        /*0dba*/ 	.byte	0x08
	.zero		1


	//   ....[19]....
        /*0dbc*/ 	.word	0x00000920
        /*0dc0*/ 	.word	0x000000ff
        /*0dc4*/ 	.word	0x000348c0
        /*0dc8*/ 	.short	0x0100
        /*0dca*/ 	.byte	0x08
	.zero		1


	//   ....[20]....
        /*0dcc*/ 	.word	0x00000930
        /*0dd0*/ 	.word	0x000000ff
        /*0dd4*/ 	.word	0x000348b8
        /*0dd8*/ 	.short	0x0100
        /*0dda*/ 	.byte	0x08
	.zero		1


	//   ....[21]....
        /*0ddc*/ 	.word	0x00000940
        /*0de0*/ 	.word	0x000000ff
        /*0de4*/ 	.word	0x000348c8
        /*0de8*/ 	.short	0x0100
        /*0dea*/ 	.byte	0x08
	.zero		1


	//   ....[22]....
        /*0dec*/ 	.word	0x00003700
        /*0df0*/ 	.word	0x00000003
        /*0df4*/ 	.word	0x00034890
        /*0df8*/ 	.short	0x010a
        /*0dfa*/ 	.byte	0x3f
	.zero		1


	//   ....[23]....
        /*0dfc*/ 	.word	0x00006940
        /*0e00*/ 	.word	0x00000003
        /*0e04*/ 	.word	0x00034890
        /*0e08*/ 	.short	0x010a
        /*0e0a*/ 	.byte	0x3f
	.zero		1


	//   ....[24]....
        /*0e0c*/ 	.word	0x000099a0
        /*0e10*/ 	.word	0x00000003
        /*0e14*/ 	.word	0x00034890
        /*0e18*/ 	.short	0x010a
        /*0e1a*/ 	.byte	0x3f
	.zero		1


	//   ....[25]....
        /*0e1c*/ 	.word	0x00009d70
        /*0e20*/ 	.word	0x00000028
        /*0e24*/ 	.word	0x00000000
        /*0e28*/ 	.short	0x0101
        /*0e2a*/ 	.byte	0x3f
	.zero		1


	//   ....[26]....
        /*0e2c*/ 	.word	0x00009db0
        /*0e30*/ 	.word	0x00000003
        /*0e34*/ 	.word	0x000348b0
        /*0e38*/ 	.short	0x010a
        /*0e3a*/ 	.byte	0x3f
	.zero		1


	//   ....[27]....
        /*0e3c*/ 	.word	0x0000a240
        /*0e40*/ 	.word	0x00000003
        /*0e44*/ 	.word	0x00000000
        /*0e48*/ 	.short	0x0101
        /*0e4a*/ 	.byte	0x3f
	.zero		1


	//   ....[28]....
        /*0e4c*/ 	.word	0x0000a7b0
        /*0e50*/ 	.word	0x00000002
        /*0e54*/ 	.word	0x00034800
        /*0e58*/ 	.short	0x010a
        /*0e5a*/ 	.byte	0x3f
	.zero		1


	//   ....[29]....
        /*0e5c*/ 	.word	0x0000a800
        /*0e60*/ 	.word	0x00000002
        /*0e64*/ 	.word	0x00034800
        /*0e68*/ 	.short	0x010a
        /*0e6a*/ 	.byte	0x3f
	.zero		1


	//   ....[30]....
        /*0e6c*/ 	.word	0x0000b1f0
        /*0e70*/ 	.word	0x00000002
        /*0e74*/ 	.word	0x00034800
        /*0e78*/ 	.short	0x010a
        /*0e7a*/ 	.byte	0x3f
	.zero		1


	//   ....[31]....
        /*0e7c*/ 	.word	0x0000db10
        /*0e80*/ 	.word	0x00000002
        /*0e84*/ 	.word	0x00034800
        /*0e88*/ 	.short	0x010a
        /*0e8a*/ 	.byte	0x3f
	.zero		1


	//   ....[32]....
        /*0e8c*/ 	.word	0x000101e0
        /*0e90*/ 	.word	0x00000004
        /*0e94*/ 	.word	0x00034830
        /*0e98*/ 	.short	0x010a
        /*0e9a*/ 	.byte	0x3f
	.zero		1


	//   ....[33]....
        /*0e9c*/ 	.word	0x00010260
        /*0ea0*/ 	.word	0x00000004
        /*0ea4*/ 	.word	0x00034830
        /*0ea8*/ 	.short	0x010a
        /*0eaa*/ 	.byte	0x3f
	.zero		1


	//   ....[34]....
        /*0eac*/ 	.word	0x000122a0
        /*0eb0*/ 	.word	0x00000005
        /*0eb4*/ 	.word	0x00000000
        /*0eb8*/ 	.short	0x0101
        /*0eba*/ 	.byte	0x3f
	.zero		1


	//   ....[35]....
        /*0ebc*/ 	.word	0x00012cb0
        /*0ec0*/ 	.word	0x0000000f
        /*0ec4*/ 	.word	0x00034830
        /*0ec8*/ 	.short	0x010a
        /*0eca*/ 	.byte	0x3f
	.zero		1


	//   ....[36]....
        /*0ecc*/ 	.word	0x00012d30
        /*0ed0*/ 	.word	0x0000000f
        /*0ed4*/ 	.word	0x00034830
        /*0ed8*/ 	.short	0x010a
        /*0eda*/ 	.byte	0x3f
	.zero		1


	//   ....[37]....
        /*0edc*/ 	.word	0x000138a0
        /*0ee0*/ 	.word	0x00000014
        /*0ee4*/ 	.word	0x00034850
        /*0ee8*/ 	.short	0x010a
        /*0eea*/ 	.byte	0x3f
	.zero		1


	//   ....[38]....
        /*0eec*/ 	.word	0x000138f0
        /*0ef0*/ 	.word	0x00000014
        /*0ef4*/ 	.word	0x00034850
        /*0ef8*/ 	.short	0x010a
        /*0efa*/ 	.byte	0x3f
	.zero		1


	//   ....[39]....
        /*0efc*/ 	.word	0x00014e10
        /*0f00*/ 	.word	0x0000000f
        /*0f04*/ 	.word	0x00000000
        /*0f08*/ 	.short	0x0101
        /*0f0a*/ 	.byte	0x3f
	.zero		1


	//   ....[40]....
        /*0f0c*/ 	.word	0x00014e90
        /*0f10*/ 	.word	0x0000000f
        /*0f14*/ 	.word	0x00000000
        /*0f18*/ 	.short	0x0101
        /*0f1a*/ 	.byte	0x3f
	.zero		1


	//   ....[41]....
        /*0f1c*/ 	.word	0x00015520
        /*0f20*/ 	.word	0x0000000d
        /*0f24*/ 	.word	0x00034850
        /*0f28*/ 	.short	0x010a
        /*0f2a*/ 	.byte	0x3f
	.zero		1


	//   ....[42]....
        /*0f2c*/ 	.word	0x000155c0
        /*0f30*/ 	.word	0x0000000d
        /*0f34*/ 	.word	0x00034850
        /*0f38*/ 	.short	0x010a
        /*0f3a*/ 	.byte	0x3f
	.zero		1


	//   ....[43]....
        /*0f3c*/ 	.word	0x00015b90
        /*0f40*/ 	.word	0x0000000a
        /*0f44*/ 	.word	0x00000000
        /*0f48*/ 	.short	0x0101
        /*0f4a*/ 	.byte	0x3f
	.zero		1


	//   ....[44]....
        /*0f4c*/ 	.word	0x00017070
        /*0f50*/ 	.word	0x00000000
        /*0f54*/ 	.word	0x00000000
        /*0f58*/ 	.short	0x0101
        /*0f5a*/ 	.byte	0x3f
	.zero		1


	//   ....[45]....
        /*0f5c*/ 	.word	0x00019320
        /*0f60*/ 	.word	0x00000004
        /*0f64*/ 	.word	0x00034820
        /*0f68*/ 	.short	0x010a
        /*0f6a*/ 	.byte	0x3f
	.zero		1


	//   ....[46]....
        /*0f6c*/ 	.word	0x00019400
        /*0f70*/ 	.word	0x00000005
        /*0f74*/ 	.word	0x000348a0
        /*0f78*/ 	.short	0x010a
        /*0f7a*/ 	.byte	0x3f
	.zero		1


	//   ....[47]....
        /*0f7c*/ 	.word	0x00019830
        /*0f80*/ 	.word	0x00000005
        /*0f84*/ 	.word	0x000348c0
        /*0f88*/ 	.short	0x010a
        /*0f8a*/ 	.byte	0x3f
	.zero		1


	//   ....[48]....
        /*0f8c*/ 	.word	0x00019d40
        /*0f90*/ 	.word	0x00000006
        /*0f94*/ 	.word	0x000348a0
        /*0f98*/ 	.short	0x010a
        /*0f9a*/ 	.byte	0x3f
	.zero		1


	//   ....[49]....
        /*0f9c*/ 	.word	0x0001a160
        /*0fa0*/ 	.word	0x00000006
        /*0fa4*/ 	.word	0x000348c0
        /*0fa8*/ 	.short	0x010a
        /*0faa*/ 	.byte	0x3f
	.zero		1


	//   ....[50]....
        /*0fac*/ 	.word	0x0001aed0
        /*0fb0*/ 	.word	0x00000000
        /*0fb4*/ 	.word	0x00034840
        /*0fb8*/ 	.short	0x010a
        /*0fba*/ 	.byte	0x3f
	.zero		1


	//   ....[51]....
        /*0fbc*/ 	.word	0x0001bef0
        /*0fc0*/ 	.word	0x00000008
        /*0fc4*/ 	.word	0x00034800
        /*0fc8*/ 	.short	0x0107
        /*0fca*/ 	.byte	0x3f
	.zero		1


	//   ....[52]....
        /*0fcc*/ 	.word	0x0001bff0
        /*0fd0*/ 	.word	0x00000002
        /*0fd4*/ 	.word	0x00034800
        /*0fd8*/ 	.short	0x0101
        /*0fda*/ 	.byte	0x3f
	.zero		1


	//   ....[53]....
        /*0fdc*/ 	.word	0x0001c010
        /*0fe0*/ 	.word	0x00000002
        /*0fe4*/ 	.word	0x00034820
        /*0fe8*/ 	.short	0x010a
        /*0fea*/ 	.byte	0x3f
	.zero		1


	//   ....[54]....
        /*0fec*/ 	.word	0x0001c390
        /*0ff0*/ 	.word	0x00000003
        /*0ff4*/ 	.word	0x00034840
        /*0ff8*/ 	.short	0x010a
        /*0ffa*/ 	.byte	0x3f
	.zero		1


	//   ....[55]....
        /*0ffc*/ 	.word	0x0001c840
        /*1000*/ 	.word	0x00000002
        /*1004*/ 	.word	0x00034860
        /*1008*/ 	.short	0x010a
        /*100a*/ 	.byte	0x3f
	.zero		1


	//   ....[56]....
        /*100c*/ 	.word	0x0001cf50
        /*1010*/ 	.word	0x00000003
        /*1014*/ 	.word	0x00034840
        /*1018*/ 	.short	0x010a
        /*101a*/ 	.byte	0x3f
	.zero		1


	//   ....[57]....
        /*101c*/ 	.word	0x0001d400
        /*1020*/ 	.word	0x00000002
        /*1024*/ 	.word	0x00034860
        /*1028*/ 	.short	0x010a
        /*102a*/ 	.byte	0x3f
	.zero		1


	//   ....[58]....
        /*102c*/ 	.word	0x0001da60
        /*1030*/ 	.word	0x00000003
        /*1034*/ 	.word	0x00034840
        /*1038*/ 	.short	0x010a
        /*103a*/ 	.byte	0x3f
	.zero		1


	//   ....[59]....
        /*103c*/ 	.word	0x0001df00
        /*1040*/ 	.word	0x00000002
        /*1044*/ 	.word	0x00034860
        /*1048*/ 	.short	0x010a
        /*104a*/ 	.byte	0x3f
	.zero		1


	//   ....[60]....
        /*104c*/ 	.word	0x0001e4e0
        /*1050*/ 	.word	0x00000000
        /*1054*/ 	.word	0x00034860
        /*1058*/ 	.short	0x010a
        /*105a*/ 	.byte	0x3f
	.zero		1


	//   ....[61]....
        /*105c*/ 	.word	0x0001f410
        /*1060*/ 	.word	0x00000000
        /*1064*/ 	.word	0x00034820
        /*1068*/ 	.short	0x010a
        /*106a*/ 	.byte	0x3f
	.zero		1


	//   ....[62]....
        /*106c*/ 	.word	0x0001f5c0
        /*1070*/ 	.word	0x00000006
        /*1074*/ 	.word	0x00000000
        /*1078*/ 	.short	0x010a
        /*107a*/ 	.byte	0x3f
	.zero		1


	//   ....[63]....
        /*107c*/ 	.word	0x0001f630
        /*1080*/ 	.word	0x00000007
        /*1084*/ 	.word	0x00000000
        /*1088*/ 	.short	0x010a
        /*108a*/ 	.byte	0x3f
	.zero		1


	//   ....[64]....
        /*108c*/ 	.word	0x0001f6a0
        /*1090*/ 	.word	0x00000004
        /*1094*/ 	.word	0x00000000
        /*1098*/ 	.short	0x010a
        /*109a*/ 	.byte	0x3f
	.zero		1


	//   ....[65]....
        /*109c*/ 	.word	0x0001f6d0
        /*10a0*/ 	.word	0x00000003
        /*10a4*/ 	.word	0x00000000
        /*10a8*/ 	.short	0x010a
        /*10aa*/ 	.byte	0x3f
	.zero		1


	//   ....[66]....
        /*10ac*/ 	.word	0x0001f730
        /*10b0*/ 	.word	0x00000003
        /*10b4*/ 	.word	0x00034890
        /*10b8*/ 	.short	0x010a
        /*10ba*/ 	.byte	0x3f
	.zero		1


	//   ....[67]....
        /*10bc*/ 	.word	0x0001f780
        /*10c0*/ 	.word	0x00000003
        /*10c4*/ 	.word	0x00034890
        /*10c8*/ 	.short	0x010a
        /*10ca*/ 	.byte	0x3f
	.zero		1


	//   ....[68]....
        /*10cc*/ 	.word	0x0001f7d0
        /*10d0*/ 	.word	0x00000003
        /*10d4*/ 	.word	0x00034890
        /*10d8*/ 	.short	0x010a
        /*10da*/ 	.byte	0x3f
	.zero		1


	//   ....[69]....
        /*10dc*/ 	.word	0x0001f820
        /*10e0*/ 	.word	0x00000003
        /*10e4*/ 	.word	0x000348b0
        /*10e8*/ 	.short	0x010a
        /*10ea*/ 	.byte	0x3f
	.zero		1


	//   ....[70]....
        /*10ec*/ 	.word	0x0001fa40
        /*10f0*/ 	.word	0x00000002
        /*10f4*/ 	.word	0x00034800
        /*10f8*/ 	.short	0x010a
        /*10fa*/ 	.byte	0x3f
	.zero		1


	//   ....[71]....
        /*10fc*/ 	.word	0x0001fc70
        /*1100*/ 	.word	0x00000002
        /*1104*/ 	.word	0x00034800
        /*1108*/ 	.short	0x010a
        /*110a*/ 	.byte	0x3f
	.zero		1


	//   ....[72]....
        /*110c*/ 	.word	0x0001fcc0
        /*1110*/ 	.word	0x00000004
        /*1114*/ 	.word	0x00034830
        /*1118*/ 	.short	0x010a
        /*111a*/ 	.byte	0x3f
	.zero		1


	//   ....[73]....
        /*111c*/ 	.word	0x0001fd10
        /*1120*/ 	.word	0x0000000f
        /*1124*/ 	.word	0x00034830
        /*1128*/ 	.short	0x010a
        /*112a*/ 	.byte	0x3f
	.zero		1


	//   ....[74]....
        /*112c*/ 	.word	0x0001fd60
        /*1130*/ 	.word	0x00000014
        /*1134*/ 	.word	0x00034850
        /*1138*/ 	.short	0x010a
        /*113a*/ 	.byte	0x3f
	.zero		1


	//   ....[75]....
        /*113c*/ 	.word	0x0001fdb0
        /*1140*/ 	.word	0x0000000d
        /*1144*/ 	.word	0x00034850
        /*1148*/ 	.short	0x010a
        /*114a*/ 	.byte	0x3f
	.zero		1


	//   ....[76]....
        /*114c*/ 	.word	0x0001ff70
        /*1150*/ 	.word	0x00000003
        /*1154*/ 	.word	0x00034820
        /*1158*/ 	.short	0x010a
        /*115a*/ 	.byte	0x3f
	.zero		1


	//   ....[77]....
        /*115c*/ 	.word	0x0001ffc0
        /*1160*/ 	.word	0x00000005
        /*1164*/ 	.word	0x000348a0
        /*1168*/ 	.short	0x010a
        /*116a*/ 	.byte	0x3f
	.zero		1


	//   ....[78]....
        /*116c*/ 	.word	0x00020010
        /*1170*/ 	.word	0x00000005
        /*1174*/ 	.word	0x000348c0
        /*1178*/ 	.short	0x010a
        /*117a*/ 	.byte	0x3f
	.zero		1


	//   ....[79]....
        /*117c*/ 	.word	0x00020060
        /*1180*/ 	.word	0x00000006
        /*1184*/ 	.word	0x000348a0
        /*1188*/ 	.short	0x010a
        /*118a*/ 	.byte	0x3f
	.zero		1


	//   ....[80]....
        /*118c*/ 	.word	0x000200b0
        /*1190*/ 	.word	0x00000006
        /*1194*/ 	.word	0x000348c0
        /*1198*/ 	.short	0x010a
        /*119a*/ 	.byte	0x3f
	.zero		1


	//   ....[81]....
        /*119c*/ 	.word	0x00020250
        /*11a0*/ 	.word	0x00000000
        /*11a4*/ 	.word	0x00034840
        /*11a8*/ 	.short	0x010a
        /*11aa*/ 	.byte	0x3f
	.zero		1


	//   ....[82]....
        /*11ac*/ 	.word	0x00020e10
        /*11b0*/ 	.word	0x00000002
        /*11b4*/ 	.word	0x00034820
        /*11b8*/ 	.short	0x010a
        /*11ba*/ 	.byte	0x3f
	.zero		1


	//   ....[83]....
        /*11bc*/ 	.word	0x00020e60
        /*11c0*/ 	.word	0x00000003
        /*11c4*/ 	.word	0x00034840
        /*11c8*/ 	.short	0x010a
        /*11ca*/ 	.byte	0x3f
	.zero		1


	//   ....[84]....
        /*11cc*/ 	.word	0x00020eb0
        /*11d0*/ 	.word	0x00000002
        /*11d4*/ 	.word	0x00034860
        /*11d8*/ 	.short	0x010a
        /*11da*/ 	.byte	0x3f
	.zero		1


	//   ....[85]....
        /*11dc*/ 	.word	0x00020f00
        /*11e0*/ 	.word	0x00000003
        /*11e4*/ 	.word	0x00034840
        /*11e8*/ 	.short	0x010a
        /*11ea*/ 	.byte	0x3f
	.zero		1


	//   ....[86]....
        /*11ec*/ 	.word	0x00020f50
        /*11f0*/ 	.word	0x00000002
        /*11f4*/ 	.word	0x00034860
        /*11f8*/ 	.short	0x010a
        /*11fa*/ 	.byte	0x3f
	.zero		1


	//   ....[87]....
        /*11fc*/ 	.word	0x00020fa0
        /*1200*/ 	.word	0x00000003
        /*1204*/ 	.word	0x00034840
        /*1208*/ 	.short	0x010a
        /*120a*/ 	.byte	0x3f
	.zero		1


	//   ....[88]....
        /*120c*/ 	.word	0x00020ff0
        /*1210*/ 	.word	0x00000002
        /*1214*/ 	.word	0x00034860
        /*1218*/ 	.short	0x010a
        /*121a*/ 	.byte	0x3f
	.zero		1


	//   ....[89]....
        /*121c*/ 	.word	0x00021040
        /*1220*/ 	.word	0x00000000
        /*1224*/ 	.word	0x00034860
        /*1228*/ 	.short	0x010a
        /*122a*/ 	.byte	0x3f
	.zero		1


	//   ....[90]....
        /*122c*/ 	.word	0x00021ac0
        /*1230*/ 	.word	0x00000000
        /*1234*/ 	.word	0x00034820
        /*1238*/ 	.short	0x010a
        /*123a*/ 	.byte	0x3f
	.zero		1


	//   ....[91]....
        /*123c*/ 	.word	0x00021c60
        /*1240*/ 	.word	0x00000006
        /*1244*/ 	.word	0x00000000
        /*1248*/ 	.short	0x010a
        /*124a*/ 	.byte	0x3f
	.zero		1


	//   ....[92]....
        /*124c*/ 	.word	0x00021cb0
        /*1250*/ 	.word	0x00000007
        /*1254*/ 	.word	0x00000000
        /*1258*/ 	.short	0x010a
        /*125a*/ 	.byte	0x3f
	.zero		1


	//   ....[93]....
        /*125c*/ 	.word	0x00021d00
        /*1260*/ 	.word	0x00000004
        /*1264*/ 	.word	0x00000000
        /*1268*/ 	.short	0x010a
        /*126a*/ 	.byte	0x3f
	.zero		1


	//----- nvinfo : EIATTR_NUM_MBARRIERS
	.align		4
.L_423:
        /*126c*/ 	.byte	0x03, 0x38
        /*126e*/ 	.short	0x0016


	//----- nvinfo : EIATTR_EXIT_INSTR_OFFSETS
	.align		4
        /*1270*/ 	.byte	0x04, 0x1c
        /*1272*/ 	.short	(.L_425 - .L_424)


	//   ....[0]....
.L_424:
        /*1274*/ 	.word	0x0001f720


	//----- nvinfo : EIATTR_MAX_THREADS
	.align		4
.L_425:
        /*1278*/ 	.byte	0x04, 0x05
        /*127a*/ 	.short	(.L_427 - .L_426)
.L_426:
        /*127c*/ 	.word	0x00000180
        /*1280*/ 	.word	0x00000001
        /*1284*/ 	.word	0x00000001


	//----- nvinfo : EIATTR_CRS_STACK_SIZE
	.align		4
.L_427:
        /*1288*/ 	.byte	0x04, 0x1e
        /*128a*/ 	.short	(.L_429 - .L_428)
.L_428:
        /*128c*/ 	.word	0x00000000


	//----- nvinfo : EIATTR_CBANK_PARAM_SIZE
	.align		4
.L_429:
        /*1290*/ 	.byte	0x03, 0x19
        /*1292*/ 	.short	0x0af0


	//----- nvinfo : EIATTR_PARAM_CBANK
	.align		4
        /*1294*/ 	.byte	0x04, 0x0a
        /*1296*/ 	.short	(.L_431 - .L_430)
	.align		4
.L_430:
        /*1298*/ 	.word	index@(.nv.constant0._ZN7cutlass13device_kernelIN5flash11enable_sm90INS1_16FlashAttnFwdSm90INS1_25CollectiveMainloopFwdSm90ILi2EN4cute5tupleIJNS5_1CILi1EEES8_S8_EEENS6_IJNS7_ILi128EEESA_NS7_ILi192EEEEEELi128ENS_6half_tEfNS_4arch4Sm90ELb0ELb0ELb0ELb1ELb0ELb1ELb0ELb1ELb1ELb1ELb0ELb0EEENS1_21CollectiveEpilogueFwdINS6_IJSA_SA_SA_EEES9_SD_SF_Li256ELb1ELb1ELb0ELb0EEENS1_36VarlenDynamicPersistentTileSchedulerILi128ELi128ELi256ELi128ELb0ELb1ELb1ELb0ELb1ELb1EEEEEEEEEvNT_6ParamsE)
        /*129c*/ 	.short	0x0210
        /*129e*/ 	.short	0x0af0


	//----- nvinfo : EIATTR_SW_WAR
	.align		4
.L_431:
        /*12a0*/ 	.byte	0x04, 0x36
        /*12a2*/ 	.short	(.L_433 - .L_432)
.L_432:
        /*12a4*/ 	.word	0x00000008
.L_433:


//--------------------- .nv.info._ZN7cutlass13device_kernelIN5flash11enable_sm90INS1_16FlashAttnFwdSm90INS1_25CollectiveMainloopFwdSm90ILi2EN4cute5tupleIJNS5_1CILi1EEES8_S8_EEENS6_IJNS7_ILi128EEENS7_ILi96EEENS7_ILi192EEEEEELi128ENS_6half_tEfNS_4arch4Sm90ELb0ELb1ELb0ELb0ELb0ELb0ELb0ELb1ELb1ELb1ELb0ELb0EEENS1_21CollectiveEpilogueFwdINS6_IJSA_SA_SB_EEES9_SE_SG_Li256ELb0ELb1ELb0ELb0EEENS1_30DynamicPersistentTileSchedulerILi256ELi128ELb0ELb1ELb1EEEEEEEEEvNT_6ParamsE --------------------------
	.section	.nv.info._ZN7cutlass13device_kernelIN5flash11enable_sm90INS1_16FlashAttnFwdSm90INS1_25CollectiveMainloopFwdSm90ILi2EN4cute5tupleIJNS5_1CILi1EEES8_S8_EEENS6_IJNS7_ILi128EEENS7_ILi96EEENS7_ILi192EEEEEELi128ENS_6half_tEfNS_4arch4Sm90ELb0ELb1ELb0ELb0ELb0ELb0ELb0ELb1ELb1ELb1ELb0ELb0EEENS1_21CollectiveEpilogueFwdINS6_IJSA_SA_SB_EEES9_SE_SG_Li256ELb0ELb1ELb0ELb0EEENS1_30DynamicPersistentTileSchedulerILi256ELi128ELb0ELb1ELb1EEEEEEEEEvNT_6ParamsE,"",@"SHT_CUDA_INFO"
	.sectionflags	@""
	.align	4


	//----- nvinfo : EIATTR_CUDA_API_VERSION
	.align		4
        /*0000*/ 	.byte	0x04, 0x37
        /*0002*/ 	.short	(.L_435 - .L_434)
.L_434:
        /*0004*/ 	.word	0x00000082


	//----- nvinfo : EIATTR_KPARAM_INFO
	.align		4
.L_435:
        /*0008*/ 	.byte	0x04, 0x17
        /*000a*/ 	.short	(.L_437 - .L_436)
.L_436:
        /*000c*/ 	.word	0x00000000
        /*0010*/ 	.short	0x0000
        /*0012*/ 	.short	0x0070
        /*0014*/ 	.byte	0x00, 0xf0, 0x01, 0x2a


	//----- nvinfo : EIATTR_SPARSE_MMA_MASK
	.align		4
.L_437:
        /*0018*/ 	.byte	0x03, 0x50
        /*001a*/ 	.short	0x0000


	//----- nvinfo : EIATTR_MAXREG_COUNT
	.align		4
        /*001c*/ 	.byte	0x03, 0x1b
        /*001e*/ 	.short	0x00a8


	//----- nvinfo : EIATTR_NUM_BARRIERS
	.align		4
        /*0020*/ 	.byte	0x02, 0x4c
        /*0022*/ 	.byte	0x09
	.zero		1


	//----- nvinfo : EIATTR_EXTERNS
	.align		4
        /*0024*/ 	.byte	0x04, 0x0f
        /*0026*/ 	.short	(.L_439 - .L_438)


	//   ....[0]....
	.align		4
.L_438:
        /*0028*/ 	.word	index@(__assertfail)


	//----- nvinfo : EIATTR_ANNOTATIONS
	.align		4
.L_439:
        /*002c*/ 	.byte	0x04, 0x55
        /*002e*/ 	.short	(.L_441 - .L_440)


	//   ....[0]....
.L_440:
        /* <DEDUP_REMOVED lines=28> */


	//----- nvinfo : EIATTR_MERCURY_ISA_VERSION
	.align		4
.L_441:
        /*01d8*/ 	.byte	0x03, 0x5f
        /*01da*/ 	.short	0x0101


	//----- nvinfo : EIATTR_INT_WARP_WIDE_INSTR_OFFSETS
	.align		4
        /*01dc*/ 	.byte	0x04, 0x31
        /*01de*/ 	.short	(.L_443 - .L_442)


	//   ....[0]....
.L_442:
        /*01e0*/ 	.word	0x00000130


	//   ....[1]....
        /*01e4*/ 	.word	0x00000170


	//   ....[2]....
        /*01e8*/ 	.word	0x000001e0


	//   ....[3]....
        /*01ec*/ 	.word	0x0000f4f0


	//   ....[4]....
        /*01f0*/ 	.word	0x0000f590


	//   ....[5]....
        /*01f4*/ 	.word	0x00012e30


	//   ....[6]....
        /*01f8*/ 	.word	0x00012ed0


	//----- nvinfo : EIATTR_COOP_GROUP_MASK_REGIDS
	.align		4
.L_443:
        /*01fc*/ 	.byte	0x04, 0x29
        /*01fe*/ 	.short	(.L_445 - .L_444)


	//   ....[0]....
.L_444:
        /*0200*/ 	.word	0xffffffff


	//   ....[1]....
        /*0204*/ 	.word	0xffffffff


	//   ....[2]....
        /*0208*/ 	.word	0xffffffff


	//   ....[3]....
        /*020c*/ 	.word	0xffffffff


	//   ....[4]....
        /*0210*/ 	.word	0xffffffff


	//   ....[5]....
        /*0214*/ 	.word	0xffffffff


	//   ....[6]....
        /*0218*/ 	.word	0xffffffff


	//   ....[7]....
        /*021c*/ 	.word	0xffffffff


	//   ....[8]....
        /*0220*/ 	.word	0xffffffff


	//   ....[9]....
        /*0224*/ 	.word	0xffffffff


	//   ....[10]....
        /*0228*/ 	.word	0xffffffff


	//   ....[11]....
        /*022c*/ 	.word	0xffffffff


	//   ....[12]....
        /*0230*/ 	.word	0xffffffff


	//   ....[13]....
        /*0234*/ 	.word	0xffffffff


	//   ....[14]....
        /*0238*/ 	.word	0xffffffff


	//   ....[15]....
        /*023c*/ 	.word	0xffffffff


	//   ....[16]....
        /*0240*/ 	.word	0xffffffff


	//   ....[17]....
        /*0244*/ 	.word	0xffffffff


	//   ....[18]....
        /*0248*/ 	.word	0xffffffff


	//   ....[19]....
        /*024c*/ 	.word	0xffffffff


	//   ....[20]....
        /*0250*/ 	.word	0xffffffff


	//   ....[21]....
        /*0254*/ 	.word	0xffffffff


	//   ....[22]....
        /*0258*/ 	.word	0xffffffff


	//   ....[23]....
        /*025c*/ 	.word	0xffffffff


	//   ....[24]....
        /*0260*/ 	.word	0xffffffff


	//   ....[25]....
        /*0264*/ 	.word	0xffffffff


	//   ....[26]....
        /*0268*/ 	.word	0xffffffff


	//   ....[27]....
        /*026c*/ 	.word	0xffffffff


	//   ....[28]....
        /*0270*/ 	.word	0xffffffff


	//   ....[29]....
        /*0274*/ 	.word	0xffffffff


	//   ....[30]....
        /*0278*/ 	.word	0xffffffff


	//   ....[31]....
        /*027c*/ 	.word	0xffffffff


	//   ....[32]....
        /*0280*/ 	.word	0xffffffff


	//   ....[33]....
        /*0284*/ 	.word	0xffffffff


	//   ....[34]....
        /*0288*/ 	.word	0xffffffff


	//   ....[35]....
        /*028c*/ 	.word	0xffffffff


	//   ....[36]....
        /*0290*/ 	.word	0xffffffff


	//   ....[37]....
        /*0294*/ 	.word	0xffffffff


	//   ....[38]....
        /*0298*/ 	.word	0xffffffff


	//   ....[39]....
        /*029c*/ 	.word	0xffffffff


	//   ....[40]....
        /*02a0*/ 	.word	0xffffffff


	//   ....[41]....
        /*02a4*/ 	.word	0xffffffff


	//   ....[42]....
        /*02a8*/ 	.word	0xffffffff


	//   ....[43]....
        /*02ac*/ 	.word	0xffffffff


	//   ....[44]....
        /*02b0*/ 	.word	0xffffffff


	//   ....[45]....
        /*02b4*/ 	.word	0xffffffff


	//   ....[46]....
        /*02b8*/ 	.word	0xffffffff


	//   ....[47]....
        /*02bc*/ 	.word	0xffffffff


	//   ....[48]....
        /*02c0*/ 	.word	0xffffffff


	//   ....[49]....
        /*02c4*/ 	.word	0xffffffff


	//   ....[50]....
        /*02c8*/ 	.word	0xffffffff


	//   ....[51]....
        /*02cc*/ 	.word	0xffffffff


	//   ....[52]....
        /*02d0*/ 	.word	0xffffffff


	//   ....[53]....
        /*02d4*/ 	.word	0xffffffff


	//   ....[54]....
        /*02d8*/ 	.word	0xffffffff


	//   ....[55]....
        /*02dc*/ 	.word	0xffffffff


	//   ....[56]....
        /*02e0*/ 	.word	0xffffffff


	//   ....[57]....
        /*02e4*/ 	.word	0xffffffff


	//   ....[58]....
        /*02e8*/ 	.word	0xffffffff


	//   ....[59]....
        /*02ec*/ 	.word	0xffffffff


	//   ....[60]....
        /*02f0*/ 	.word	0xffffffff


	//   ....[61]....
        /*02f4*/ 	.word	0xffffffff


	//   ....[62]....
        /*02f8*/ 	.word	0xffffffff


	//   ....[63]....
        /*02fc*/ 	.word	0xffffffff


	//   ....[64]....
        /*0300*/ 	.word	0xffffffff


	//   ....[65]....
        /*0304*/ 	.word	0xffffffff


	//   ....[66]....
        /*0308*/ 	.word	0xffffffff


	//   ....[67]....
        /*030c*/ 	.word	0xffffffff


	//   ....[68]....
        /*0310*/ 	.word	0xffffffff


	//   ....[69]....
        /*0314*/ 	.word	0xffffffff


	//   ....[70]....
        /*0318*/ 	.word	0xffffffff


	//   ....[71]....
        /*031c*/ 	.word	0xffffffff


	//   ....[72]....
        /*0320*/ 	.word	0xffffffff


	//   ....[73]....
        /*0324*/ 	.word	0xffffffff


	//   ....[74]....
        /*0328*/ 	.word	0x0500000f


	//   ....[75]....
        /*032c*/ 	.word	0x0500000f


	//   ....[76]....
        /*0330*/ 	.word	0x0500000f


	//   ....[77]....
        /*0334*/ 	.word	0x0500000f


	//   ....[78]....
        /*0338*/ 	.word	0x0500000f


	//   ....[79]....
        /*033c*/ 	.word	0x0500000f


	//   ....[80]....
        /*0340*/ 	.word	0x0500000f


	//   ....[81]....
        /*0344*/ 	.word	0x0500000f


	//   ....[82]....
        /*0348*/ 	.word	0x0500000f


	//   ....[83]....
        /*034c*/ 	.word	0x0500000f


	//   ....[84]....
        /*0350*/ 	.word	0x0500000f


	//   ....[85]....
        /*0354*/ 	.word	0x0500000f


	//   ....[86]....
        /*0358*/ 	.word	0x0500000f


	//   ....[87]....
        /*035c*/ 	.word	0x0500000f


	//   ....[88]....
        /*0360*/ 	.word	0x0500000f


	//   ....[89]....
        /*0364*/ 	.word	0x0500000f


	//   ....[90]....
        /*0368*/ 	.word	0x0500000f


	//   ....[91]....
        /*036c*/ 	.word	0x0500000f


	//   ....[92]....
        /*0370*/ 	.word	0x0500000f


	//----- nvinfo : EIATTR_COOP_GROUP_INSTR_OFFSETS
	.align		4
.L_445:
        /*0374*/ 	.byte	0x04, 0x28
        /*0376*/ 	.short	(.L_447 - .L_446)


	//   ....[0]....
.L_446:
        /*0378*/ 	.word	0x00000060


	//   ....[1]....
        /*037c*/ 	.word	0x00000140


	//   ....[2]....
        /*0380*/ 	.word	0x00000190


	//   ....[3]....
        /*0384*/ 	.word	0x000003c0


	//   ....[4]....
        /*0388*/ 	.word	0x00000520


	//   ....[5]....
        /*038c*/ 	.word	0x00000640


	//   ....[6]....
        /*0390*/ 	.word	0x000007a0


	//   ....[7]....
        /*0394*/ 	.word	0x000017a0


	//   ....[8]....
        /*0398*/ 	.word	0x00001fe0


	//   ....[9]....
        /*039c*/ 	.word	0x00002b70


	//   ....[10]....
        /*03a0*/ 	.word	0x00003290


	//   ....[11]....
        /*03a4*/ 	.word	0x00003350


	//   ....[12]....
        /*03a8*/ 	.word	0x00003770


	//   ....[13]....
        /*03ac*/ 	.word	0x00003860


	//   ....[14]....
        /*03b0*/ 	.word	0x000052a0


	//   ....[15]....
        /*03b4*/ 	.word	0x00005480


	//   ....[16]....
        /*03b8*/ 	.word	0x00006230


	//   ....[17]....
        /*03bc*/ 	.word	0x00006330


	//   ....[18]....
        /*03c0*/ 	.word	0x000068c0


	//   ....[19]....
        /*03c4*/ 	.word	0x00006930


	//   ....[20]....
        /*03c8*/ 	.word	0x000081a0


	//   ....[21]....
        /*03cc*/ 	.word	0x000081c0


	//   ....[22]....
        /*03d0*/ 	.word	0x000087f0


	//   ....[23]....
        /*03d4*/ 	.word	0x00008860


	//   ....[24]....
        /*03d8*/ 	.word	0x00009d40


	//   ....[25]....
        /*03dc*/ 	.word	0x0000a140


	//   ....[26]....
        /*03e0*/ 	.word	0x0000aeb0


	//   ....[27]....
        /*03e4*/ 	.word	0x0000b100


	//   ....[28]....
        /*03e8*/ 	.word	0x0000b560


	//   ....[29]....
        /*03ec*/ 	.word	0x0000b5d0


	//   ....[30]....
        /*03f0*/ 	.word	0x0000c450


	//   ....[31]....
        /*03f4*/ 	.word	0x0000c480


	//   ....[32]....
        /*03f8*/ 	.word	0x0000c5a0


	//   ....[33]....
        /*03fc*/ 	.word	0x0000c5b0


	//   ....[34]....
        /*0400*/ 	.word	0x0000d650


	//   ....[35]....
        /*0404*/ 	.word	0x0000d6b0


	//   ....[36]....
        /*0408*/ 	.word	0x0000d710


	//   ....[37]....
        /*040c*/ 	.word	0x0000d840


	//   ....[38]....
        /*0410*/ 	.word	0x0000dc10


	//   ....[39]....
        /*0414*/ 	.word	0x0000dc20


	//   ....[40]....
        /*0418*/ 	.word	0x0000dcf0


	//   ....[41]....
        /*041c*/ 	.word	0x0000dd10


	//   ....[42]....
        /*0420*/ 	.word	0x0000dde0


	//   ....[43]....
        /*0424*/ 	.word	0x0000de00


	//   ....[44]....
        /*0428*/ 	.word	0x0000dee0


	//   ....[45]....
        /*042c*/ 	.word	0x0000df00


	//   ....[46]....
        /*0430*/ 	.word	0x0000e590


	//   ....[47]....
        /*0434*/ 	.word	0x0000e5a0


	//   ....[48]....
        /*0438*/ 	.word	0x0000e670


	//   ....[49]....
        /*043c*/ 	.word	0x0000e690


	//   ....[50]....
        /*0440*/ 	.word	0x0000e760


	//   ....[51]....
        /*0444*/ 	.word	0x0000e780


	//   ....[52]....
        /*0448*/ 	.word	0x0000e860


	//   ....[53]....
        /*044c*/ 	.word	0x0000e880


	//   ....[54]....
        /*0450*/ 	.word	0x0000e9f0


	//   ....[55]....
        /*0454*/ 	.word	0x0000fb30


	//   ....[56]....
        /*0458*/ 	.word	0x000105c0


	//   ....[57]....
        /*045c*/ 	.word	0x000105f0


	//   ....[58]....
        /*0460*/ 	.word	0x000106c0


	//   ....[59]....
        /*0464*/ 	.word	0x000106e0


	//   ....[60]....
        /*0468*/ 	.word	0x00010780


	//   ....[61]....
        /*046c*/ 	.word	0x000107a0


	//   ....[62]....
        /*0470*/ 	.word	0x00010840


	//   ....[63]....
        /*0474*/ 	.word	0x00010860


	//   ....[64]....
        /*0478*/ 	.word	0x00010900


	//   ....[65]....
        /*047c*/ 	.word	0x00010920


	//   ....[66]....
        /*0480*/ 	.word	0x000109c0


	//   ....[67]....
        /*0484*/ 	.word	0x000109e0


	//   ....[68]....
        /*0488*/ 	.word	0x00010a80


	//   ....[69]....
        /*048c*/ 	.word	0x00010aa0


	//   ....[70]....
        /*0490*/ 	.word	0x00010ab0


	//   ....[71]....
        /*0494*/ 	.word	0x00010ac0


	//   ....[72]....
        /*0498*/ 	.word	0x00013430


	//   ....[73]....
        /*049c*/ 	.word	0x00013620


	//   ....[74]....
        /*04a0*/ 	.word	0x00013c70


	//   ....[75]....
        /*04a4*/ 	.word	0x00013df0


	//   ....[76]....
        /*04a8*/ 	.word	0x00013e50


	//   ....[77]....
        /*04ac*/ 	.word	0x00013fb0


	//   ....[78]....
        /*04b0*/ 	.word	0x00014000


	//   ....[79]....
        /*04b4*/ 	.word	0x00014120


	//   ....[80]....
        /*04b8*/ 	.word	0x00014190


	//   ....[81]....
        /*04bc*/ 	.word	0x000142b0


	//   ....[82]....
        /*04c0*/ 	.word	0x00014320


	//   ....[83]....
        /*04c4*/ 	.word	0x00014440


	//   ....[84]....
        /*04c8*/ 	.word	0x000144b0


	//   ....[85]....
        /*04cc*/ 	.word	0x000145d0


	//   ....[86]....
        /*04d0*/ 	.word	0x00014640


	//   ....[87]....
        /*04d4*/ 	.word	0x00014760


	//   ....[88]....
        /*04d8*/ 	.word	0x000147d0


	//   ....[89]....
        /*04dc*/ 	.word	0x000148f0


	//   ....[90]....
        /*04e0*/ 	.word	0x00014940


	//   ....[91]....
        /*04e4*/ 	.word	0x00014c60


	//   ....[92]....
        /*04e8*/ 	.word	0x00014d80


	//----- nvinfo : EIATTR_REG_RECONFIG
	.align		4
.L_447:
        /*04ec*/ 	.byte	0x01, 0x54
	.zero		2


	//----- nvinfo : EIATTR_SYSCALL_OFFSETS
	.align		4
        /*04f0*/ 	.byte	0x04, 0x46
        /*04f2*/ 	.short	(.L_449 - .L_448)


	//   ....[0]....
.L_448:
        /*04f4*/ 	.word	0x00001980


	//   ....[1]....
        /*04f8*/ 	.word	0x0000f700


	//   ....[2]....
        /*04fc*/ 	.word	0x0000f850


	//   ....[3]....
        /*0500*/ 	.word	0x0000f940


	//   ....[4]....
        /*0504*/ 	.word	0x00010190


	//----- nvinfo : EIATTR_MBARRIER_INSTR_OFFSETS
	.align		4
.L_449:
        /*0508*/ 	.byte	0x04, 0x39
        /*050a*/ 	.short	(.L_451 - .L_450)


	//   ....[0]....
.L_450:
        /*050c*/ 	.word	0x00000270
        /*0510*/ 	.word	0x000000ff
        /*0514*/ 	.word	0x0002a800
        /*0518*/ 	.short	0x0100
        /*051a*/ 	.byte	0x08
	.zero		1


	//   ....[1]....
        /*051c*/ 	.word	0x00000280
        /*0520*/ 	.word	0x000000ff
        /*0524*/ 	.word	0x0002a820
        /*0528*/ 	.short	0x0100
        /*052a*/ 	.byte	0x08
	.zero		1


	//   ....[2]....
        /*052c*/ 	.word	0x00000370
        /*0530*/ 	.word	0x000000ff
        /*0534*/ 	.word	0x0002a830
        /*0538*/ 	.short	0x0100
        /*053a*/ 	.byte	0x08
	.zero		1


	//   ....[3]....
        /*053c*/ 	.word	0x00000380
        /*0540*/ 	.word	0x000000ff
        /*0544*/ 	.word	0x0002a840
        /*0548*/ 	.short	0x0100
        /*054a*/ 	.byte	0x08
	.zero		1


	//   ....[4]....
        /*054c*/ 	.word	0x00000390
        /*0550*/ 	.word	0x000000ff
        /*0554*/ 	.word	0x0002a838
        /*0558*/ 	.short	0x0100
        /*055a*/ 	.byte	0x08
	.zero		1


	//   ....[5]....
        /*055c*/ 	.word	0x000003a0
        /*0560*/ 	.word	0x000000ff
        /*0564*/ 	.word	0x0002a848
        /*0568*/ 	.short	0x0100
        /*056a*/ 	.byte	0x08
	.zero		1


	//   ....[6]....
        /*056c*/ 	.word	0x000004d0
        /*0570*/ 	.word	0x000000ff
        /*0574*/ 	.word	0x0002a850
        /*0578*/ 	.short	0x0100
        /*057a*/ 	.byte	0x08
	.zero		1


	//   ....[7]....
        /*057c*/ 	.word	0x000004e0
        /*0580*/ 	.word	0x000000ff
        /*0584*/ 	.word	0x0002a860
        /*0588*/ 	.short	0x0100
        /*058a*/ 	.byte	0x08
	.zero		1


	//   ....[8]....
        /*058c*/ 	.word	0x000004f0
        /*0590*/ 	.word	0x000000ff
        /*0594*/ 	.word	0x0002a858
        /*0598*/ 	.short	0x0100
        /*059a*/ 	.byte	0x08
	.zero		1


	//   ....[9]....
        /*059c*/ 	.word	0x00000500
        /*05a0*/ 	.word	0x000000ff
        /*05a4*/ 	.word	0x0002a868
        /*05a8*/ 	.short	0x0100
        /*05aa*/ 	.byte	0x08
	.zero		1


	//   ....[10]....
        /*05ac*/ 	.word	0x000005f0
        /*05b0*/ 	.word	0x000000ff
        /*05b4*/ 	.word	0x0002a870
        /*05b8*/ 	.short	0x0100
        /*05ba*/ 	.byte	0x06
	.zero		1


	//   ....[11]....
        /*05bc*/ 	.word	0x00000600
        /*05c0*/ 	.word	0x000000ff
        /*05c4*/ 	.word	0x0002a880
        /*05c8*/ 	.short	0x0100
        /*05ca*/ 	.byte	0x06
	.zero		1


	//   ....[12]....
        /*05cc*/ 	.word	0x00000610
        /*05d0*/ 	.word	0x000000ff
        /*05d4*/ 	.word	0x0002a878
        /*05d8*/ 	.short	0x0100
        /*05da*/ 	.byte	0x06
	.zero		1


	//   ....[13]....
        /*05dc*/ 	.word	0x00000620
        /*05e0*/ 	.word	0x000000ff
        /*05e4*/ 	.word	0x0002a888
        /*05e8*/ 	.short	0x0100
        /*05ea*/ 	.byte	0x06
	.zero		1


	//   ....[14]....
        /*05ec*/ 	.word	0x00000750
        /*05f0*/ 	.word	0x000000ff
        /*05f4*/ 	.word	0x0002a890
        /*05f8*/ 	.short	0x0100
        /*05fa*/ 	.byte	0x08
	.zero		1


	//   ....[15]....
        /*05fc*/ 	.word	0x00000760
        /*0600*/ 	.word	0x000000ff
        /*0604*/ 	.word	0x0002a8a0
        /*0608*/ 	.short	0x0100
        /*060a*/ 	.byte	0x08
	.zero		1


	//   ....[16]....
        /*060c*/ 	.word	0x00000770
        /*0610*/ 	.word	0x000000ff
        /*0614*/ 	.word	0x0002a898
        /*0618*/ 	.short	0x0100
        /*061a*/ 	.byte	0x08
	.zero		1


	//   ....[17]....
        /*061c*/ 	.word	0x00000780
        /*0620*/ 	.word	0x000000ff
        /*0624*/ 	.word	0x0002a8a8
        /*0628*/ 	.short	0x0100
        /*062a*/ 	.byte	0x08
	.zero		1


	//   ....[18]....
        /*062c*/ 	.word	0x000008b0
        /*0630*/ 	.word	0x000000ff
        /*0634*/ 	.word	0x0002a8b0
        /*0638*/ 	.short	0x0100
        /*063a*/ 	.byte	0x08
	.zero		1


	//   ....[19]....
        /*063c*/ 	.word	0x000008c0
        /*0640*/ 	.word	0x000000ff
        /*0644*/ 	.word	0x0002a8c0
        /*0648*/ 	.short	0x0100
        /*064a*/ 	.byte	0x08
	.zero		1


	//   ....[20]....
        /*064c*/ 	.word	0x000008d0
        /*0650*/ 	.word	0x000000ff
        /*0654*/ 	.word	0x0002a8b8
        /*0658*/ 	.short	0x0100
        /*065a*/ 	.byte	0x08
	.zero		1


	//   ....[21]....
        /*065c*/ 	.word	0x000008e0
        /*0660*/ 	.word	0x000000ff
        /*0664*/ 	.word	0x0002a8c8
        /*0668*/ 	.short	0x0100
        /*066a*/ 	.byte	0x08
	.zero		1


	//   ....[22]....
        /*066c*/ 	.word	0x000019f0
        /*0670*/ 	.word	0x000000ff
        /*0674*/ 	.word	0x0002a800
        /*0678*/ 	.short	0x010a
        /*067a*/ 	.byte	0x25
	.zero		1


	//   ....[23]....
        /*067c*/ 	.word	0x00001a80
        /*0680*/ 	.word	0x00000007
        /*0684*/ 	.word	0x0002a830
        /*0688*/ 	.short	0x010a
        /*068a*/ 	.byte	0x3f
	.zero		1


	//   ....[24]....
        /*068c*/ 	.word	0x00001b20
        /*0690*/ 	.word	0x00000007
        /*0694*/ 	.word	0x0002a830
        /*0698*/ 	.short	0x010a
        /*069a*/ 	.byte	0x3f
	.zero		1


	//   ....[25]....
        /*069c*/ 	.word	0x000022a0
        /*06a0*/ 	.word	0x00000000
        /*06a4*/ 	.word	0x00000000
        /*06a8*/ 	.short	0x0101
        /*06aa*/ 	.byte	0x3f
	.zero		1


	//   ....[26]....
        /*06ac*/ 	.word	0x00004620
        /*06b0*/ 	.word	0x000000ff
        /*06b4*/ 	.word	0x0002a830
        /*06b8*/ 	.short	0x010a
        /*06ba*/ 	.byte	0x06
	.zero		1


	//   ....[27]....
        /*06bc*/ 	.word	0x00004660
        /*06c0*/ 	.word	0x000000ff
        /*06c4*/ 	.word	0x0002a830
        /*06c8*/ 	.short	0x010a
        /*06ca*/ 	.byte	0x06
	.zero		1


	//   ....[28]....
        /*06cc*/ 	.word	0x00004ee0
        /*06d0*/ 	.word	0x000000ff
        /*06d4*/ 	.word	0x0002a850
        /*06d8*/ 	.short	0x010a
        /*06da*/ 	.byte	0x0b
	.zero		1


	//   ....[29]....
        /*06dc*/ 	.word	0x00004f20
        /*06e0*/ 	.word	0x000000ff
        /*06e4*/ 	.word	0x0002a850
        /*06e8*/ 	.short	0x010a
        /*06ea*/ 	.byte	0x0b
	.zero		1


	//   ....[30]....
        /*06ec*/ 	.word	0x000052b0
        /*06f0*/ 	.word	0x00000000
        /*06f4*/ 	.word	0x00000000
        /*06f8*/ 	.short	0x0101
        /*06fa*/ 	.byte	0x3f
	.zero		1


	//   ....[31]....
        /*06fc*/ 	.word	0x00006cf0
        /*0700*/ 	.word	0x0000006f
        /*0704*/ 	.word	0x00000000
        /*0708*/ 	.short	0x0101
        /*070a*/ 	.byte	0x3f
	.zero		1


	//   ....[32]....
        /*070c*/ 	.word	0x00007600
        /*0710*/ 	.word	0x000000ff
        /*0714*/ 	.word	0x0002a830
        /*0718*/ 	.short	0x010a
        /*071a*/ 	.byte	0x05
	.zero		1


	//   ....[33]....
        /*071c*/ 	.word	0x00007640
        /*0720*/ 	.word	0x000000ff
        /*0724*/ 	.word	0x0002a830
        /*0728*/ 	.short	0x010a
        /*072a*/ 	.byte	0x05
	.zero		1


	//   ....[34]....
        /*072c*/ 	.word	0x00007ec0
        /*0730*/ 	.word	0x000000ff
        /*0734*/ 	.word	0x0002a850
        /*0738*/ 	.short	0x010a
        /*073a*/ 	.byte	0x0a
	.zero		1


	//   ....[35]....
        /*073c*/ 	.word	0x00007f00
        /*0740*/ 	.word	0x000000ff
        /*0744*/ 	.word	0x0002a850
        /*0748*/ 	.short	0x010a
        /*074a*/ 	.byte	0x0a
	.zero		1


	//   ....[36]....
        /*074c*/ 	.word	0x00008e60
        /*0750*/ 	.word	0x0000005a
        /*0754*/ 	.word	0x00000000
        /*0758*/ 	.short	0x0101
        /*075a*/ 	.byte	0x3f
	.zero		1


	//   ....[37]....
        /*075c*/ 	.word	0x00008ed0
        /*0760*/ 	.word	0x0000005a
        /*0764*/ 	.word	0x00000000
        /*0768*/ 	.short	0x0101
        /*076a*/ 	.byte	0x3f
	.zero		1


	//   ....[38]....
        /*076c*/ 	.word	0x000092a0
        /*0770*/ 	.word	0x000000ff
        /*0774*/ 	.word	0x0002a830
        /*0778*/ 	.short	0x010a
        /*077a*/ 	.byte	0x05
	.zero		1


	//   ....[39]....
        /*077c*/ 	.word	0x000092e0
        /*0780*/ 	.word	0x000000ff
        /*0784*/ 	.word	0x0002a830
        /*0788*/ 	.short	0x010a
        /*078a*/ 	.byte	0x05
	.zero		1


	//   ....[40]....
        /*078c*/ 	.word	0x00009b60
        /*0790*/ 	.word	0x000000ff
        /*0794*/ 	.word	0x0002a850
        /*0798*/ 	.short	0x010a
        /*079a*/ 	.byte	0x0e
	.zero		1


	//   ....[41]....
        /*079c*/ 	.word	0x00009ba0
        /*07a0*/ 	.word	0x000000ff
        /*07a4*/ 	.word	0x0002a850
        /*07a8*/ 	.short	0x010a
        /*07aa*/ 	.byte	0x0e
	.zero		1


	//   ....[42]....
        /*07ac*/ 	.word	0x00009f30
        /*07b0*/ 	.word	0x00000000
        /*07b4*/ 	.word	0x00000000
        /*07b8*/ 	.short	0x0101
        /*07ba*/ 	.byte	0x3f
	.zero		1


	//   ....[43]....
        /*07bc*/ 	.word	0x0000b960
        /*07c0*/ 	.word	0x0000006f
        /*07c4*/ 	.word	0x00000000
        /*07c8*/ 	.short	0x0101
        /*07ca*/ 	.byte	0x3f
	.zero		1


	//   ....[44]....
        /*07cc*/ 	.word	0x0000c3c0
        /*07d0*/ 	.word	0x000000ff
        /*07d4*/ 	.word	0x0002a850
        /*07d8*/ 	.short	0x010a
        /*07da*/ 	.byte	0x05
	.zero		1


	//   ....[45]....
        /*07dc*/ 	.word	0x0000c400
        /*07e0*/ 	.word	0x000000ff
        /*07e4*/ 	.word	0x0002a850
        /*07e8*/ 	.short	0x010a
        /*07ea*/ 	.byte	0x05
	.zero		1


	//   ....[46]....
        /*07ec*/ 	.word	0x0000c8a0
        /*07f0*/ 	.word	0x00000002
        /*07f4*/ 	.word	0x00000000
        /*07f8*/ 	.short	0x0101
        /*07fa*/ 	.byte	0x3f
	.zero		1


	//   ....[47]....
        /*07fc*/ 	.word	0x0000dc00
        /*0800*/ 	.word	0x00000010
        /*0804*/ 	.word	0x00000000
        /*0808*/ 	.short	0x0101
        /*080a*/ 	.byte	0x3f
	.zero		1


	//   ....[48]....
        /*080c*/ 	.word	0x0000fd50
        /*0810*/ 	.word	0x00000000
        /*0814*/ 	.word	0x0002a840
        /*0818*/ 	.short	0x010a
        /*081a*/ 	.byte	0x3f
	.zero		1


	//   ....[49]....
        /*081c*/ 	.word	0x00010c30
        /*0820*/ 	.word	0x00000011
        /*0824*/ 	.word	0x0002a800
        /*0828*/ 	.short	0x0107
        /*082a*/ 	.byte	0x3f
	.zero		1


	//   ....[50]....
        /*082c*/ 	.word	0x00010d40
        /*0830*/ 	.word	0x00000011
        /*0834*/ 	.word	0x0002a800
        /*0838*/ 	.short	0x0101
        /*083a*/ 	.byte	0x3f
	.zero		1


	//   ....[51]....
        /*083c*/ 	.word	0x00010d60
        /*0840*/ 	.word	0x00000011
        /*0844*/ 	.word	0x0002a820
        /*0848*/ 	.short	0x010a
        /*084a*/ 	.byte	0x3f
	.zero		1


	//   ....[52]....
        /*084c*/ 	.word	0x000110a0
        /*0850*/ 	.word	0x00000003
        /*0854*/ 	.word	0x0002a840
        /*0858*/ 	.short	0x010a
        /*085a*/ 	.byte	0x3f
	.zero		1


	//   ....[53]....
        /*085c*/ 	.word	0x00011520
        /*0860*/ 	.word	0x00000003
        /*0864*/ 	.word	0x00000060
        /*0868*/ 	.short	0x010a
        /*086a*/ 	.byte	0x3f
	.zero		1


	//   ....[54]....
        /*086c*/ 	.word	0x00011b90
        /*0870*/ 	.word	0x00000003
        /*0874*/ 	.word	0x0002a840
        /*0878*/ 	.short	0x010a
        /*087a*/ 	.byte	0x3f
	.zero		1


	//   ....[55]....
        /*087c*/ 	.word	0x00012010
        /*0880*/ 	.word	0x00000002
        /*0884*/ 	.word	0x00000060
        /*0888*/ 	.short	0x010a
        /*088a*/ 	.byte	0x3f
	.zero		1


	//   ....[56]....
        /*088c*/ 	.word	0x000125c0
        /*0890*/ 	.word	0x00000002
        /*0894*/ 	.word	0x0002a840
        /*0898*/ 	.short	0x010a
        /*089a*/ 	.byte	0x3f
	.zero		1


	//   ....[57]....
        /*089c*/ 	.word	0x00012a40
        /*08a0*/ 	.word	0x00000002
        /*08a4*/ 	.word	0x00000060
        /*08a8*/ 	.short	0x010a
        /*08aa*/ 	.byte	0x3f
	.zero		1


	//   ....[58]....
        /*08ac*/ 	.word	0x00012fa0
        /*08b0*/ 	.word	0x00000002
        /*08b4*/ 	.word	0x0002a860
        /*08b8*/ 	.short	0x010a
        /*08ba*/ 	.byte	0x3f
	.zero		1


	//   ....[59]....
        /*08bc*/ 	.word	0x000135a0
        /*08c0*/ 	.word	0x00000000
        /*08c4*/ 	.word	0x0002a820
        /*08c8*/ 	.short	0x010a
        /*08ca*/ 	.byte	0x3f
	.zero		1


	//   ....[60]....
        /*08cc*/ 	.word	0x00013790
        /*08d0*/ 	.word	0x00000006
        /*08d4*/ 	.word	0x00000000
        /*08d8*/ 	.short	0x010a
        /*08da*/ 	.byte	0x3f
	.zero		1


	//   ....[61]....
        /*08dc*/ 	.word	0x000137e0
        /*08e0*/ 	.word	0x00000003
        /*08e4*/ 	.word	0x00000000
        /*08e8*/ 	.short	0x010a
        /*08ea*/ 	.byte	0x3f
	.zero		1


	//   ....[62]....
        /*08ec*/ 	.word	0x00013840
        /*08f0*/ 	.word	0x00000012
        /*08f4*/ 	.word	0x00000000
        /*08f8*/ 	.short	0x010a
        /*08fa*/ 	.byte	0x3f
	.zero		1


	//   ....[63]....
        /*08fc*/ 	.word	0x00013870
        /*0900*/ 	.word	0x00000003
        /*0904*/ 	.word	0x00000000
        /*0908*/ 	.short	0x010a
        /*090a*/ 	.byte	0x3f
	.zero		1


	//   ....[64]....
        /*090c*/ 	.word	0x000138e0
        /*0910*/ 	.word	0x00000003
        /*0914*/ 	.word	0x0002a800
        /*0918*/ 	.short	0x010a
        /*091a*/ 	.byte	0x3f
	.zero		1


	//   ....[65]....
        /*091c*/ 	.word	0x00013930
        /*0920*/ 	.word	0x00000007
        /*0924*/ 	.word	0x0002a830
        /*0928*/ 	.short	0x010a
        /*092a*/ 	.byte	0x3f
	.zero		1


	//   ....[66]....
        /*092c*/ 	.word	0x00013990
        /*0930*/ 	.word	0x0000000c
        /*0934*/ 	.word	0x0002a830
        /*0938*/ 	.short	0x010a
        /*093a*/ 	.byte	0x3f
	.zero		1


	//   ....[67]....
        /*093c*/ 	.word	0x000139f0
        /*0940*/ 	.word	0x00000009
        /*0944*/ 	.word	0x0002a850
        /*0948*/ 	.short	0x010a
        /*094a*/ 	.byte	0x3f
	.zero		1


	//   ....[68]....
        /*094c*/ 	.word	0x00013a50
        /*0950*/ 	.word	0x00000008
        /*0954*/ 	.word	0x0002a830
        /*0958*/ 	.short	0x010a
        /*095a*/ 	.byte	0x3f
	.zero		1


	//   ....[69]....
        /*095c*/ 	.word	0x00013ab0
        /*0960*/ 	.word	0x00000003
        /*0964*/ 	.word	0x0002a850
        /*0968*/ 	.short	0x010a
        /*096a*/ 	.byte	0x3f
	.zero		1


	//   ....[70]....
        /*096c*/ 	.word	0x00013b10
        /*0970*/ 	.word	0x00000008
        /*0974*/ 	.word	0x0002a830
        /*0978*/ 	.short	0x010a
        /*097a*/ 	.byte	0x3f
	.zero		1


	//   ....[71]....
        /*097c*/ 	.word	0x00013b70
        /*0980*/ 	.word	0x00000003
        /*0984*/ 	.word	0x0002a850
        /*0988*/ 	.short	0x010a
        /*098a*/ 	.byte	0x3f
	.zero		1


	//   ....[72]....
        /*098c*/ 	.word	0x00013bd0
        /*0990*/ 	.word	0x00000005
        /*0994*/ 	.word	0x0002a850
        /*0998*/ 	.short	0x010a
        /*099a*/ 	.byte	0x3f
	.zero		1


	//   ....[73]....
        /*099c*/ 	.word	0x00013d20
        /*09a0*/ 	.word	0x00000000
        /*09a4*/ 	.word	0x0002a840
        /*09a8*/ 	.short	0x010a
        /*09aa*/ 	.byte	0x3f
	.zero		1


	//   ....[74]....
        /*09ac*/ 	.word	0x00014980
        /*09b0*/ 	.word	0x00000011
        /*09b4*/ 	.word	0x0002a820
        /*09b8*/ 	.short	0x010a
        /*09ba*/ 	.byte	0x3f
	.zero		1


	//   ....[75]....
        /*09bc*/ 	.word	0x000149d0
        /*09c0*/ 	.word	0x00000003
        /*09c4*/ 	.word	0x0002a840
        /*09c8*/ 	.short	0x010a
        /*09ca*/ 	.byte	0x3f
	.zero		1


	//   ....[76]....
        /*09cc*/ 	.word	0x00014a20
        /*09d0*/ 	.word	0x00000003
        /*09d4*/ 	.word	0x00000060
        /*09d8*/ 	.short	0x010a
        /*09da*/ 	.byte	0x3f
	.zero		1


	//   ....[77]....
        /*09dc*/ 	.word	0x00014a70
        /*09e0*/ 	.word	0x00000003
        /*09e4*/ 	.word	0x0002a840
        /*09e8*/ 	.short	0x010a
        /*09ea*/ 	.byte	0x3f
	.zero		1


	//   ....[78]....
        /*09ec*/ 	.word	0x00014ac0
        /*09f0*/ 	.word	0x00000002
        /*09f4*/ 	.word	0x00000060
        /*09f8*/ 	.short	0x010a
        /*09fa*/ 	.byte	0x3f
	.zero		1


	//   ....[79]....
        /*09fc*/ 	.word	0x00014b10
        /*0a00*/ 	.word	0x00000002
        /*0a04*/ 	.word	0x0002a840
        /*0a08*/ 	.short	0x010a
        /*0a0a*/ 	.byte	0x3f
	.zero		1


	//   ....[80]....
        /*0a0c*/ 	.word	0x00014b60
        /*0a10*/ 	.word	0x00000002
        /*0a14*/ 	.word	0x00000060
        /*0a18*/ 	.short	0x010a
        /*0a1a*/ 	.byte	0x3f
	.zero		1


	//   ....[81]....
        /*0a1c*/ 	.word	0x00014bb0
        /*0a20*/ 	.word	0x00000002
        /*0a24*/ 	.word	0x0002a860
        /*0a28*/ 	.short	0x010a
        /*0a2a*/ 	.byte	0x3f
	.zero		1


	//   ....[82]....
        /*0a2c*/ 	.word	0x00014ca0
        /*0a30*/ 	.word	0x00000000
        /*0a34*/ 	.word	0x0002a820
        /*0a38*/ 	.short	0x010a
        /*0a3a*/ 	.byte	0x3f
	.zero		1


	//   ....[83]....
        /*0a3c*/ 	.word	0x00014e40
        /*0a40*/ 	.word	0x00000006
        /*0a44*/ 	.word	0x00000000
        /*0a48*/ 	.short	0x010a
        /*0a4a*/ 	.byte	0x3f
	.zero		1


	//   ....[84]....
        /*0a4c*/ 	.word	0x00014e90
        /*0a50*/ 	.word	0x00000003
        /*0a54*/ 	.word	0x00000000
        /*0a58*/ 	.short	0x010a
        /*0a5a*/ 	.byte	0x3f
	.zero		1


	//   ....[85]....
        /*0a5c*/ 	.word	0x00014ee0
        /*0a60*/ 	.word	0x00000012
        /*0a64*/ 	.word	0x00000000
        /*0a68*/ 	.short	0x010a
        /*0a6a*/ 	.byte	0x3f
	.zero		1


	//----- nvinfo : EIATTR_NUM_MBARRIERS
	.align		4
.L_451:
        /*0a6c*/ 	.byte	0x03, 0x38
        /*0a6e*/ 	.short	0x0016


	//----- nvinfo : EIATTR_EXIT_INSTR_OFFSETS
	.align		4
        /*0a70*/ 	.byte	0x04, 0x1c
        /*0a72*/ 	.short	(.L_453 - .L_452)


	//   ....[0]....
.L_452:
        /*0a74*/ 	.word	0x00000a10


	//   ....[1]....
        /*0a78*/ 	.word	0x0000e980


	//   ....[2]....
        /*0a7c*/ 	.word	0x000138c0


	//----- nvinfo : EIATTR_MAX_THREADS
	.align		4
.L_453:
        /*0a80*/ 	.byte	0x04, 0x05
        /*0a82*/ 	.short	(.L_455 - .L_454)
.L_454:
        /*0a84*/ 	.word	0x00000180
        /*0a88*/ 	.word	0x00000001
        /*0a8c*/ 	.word	0x00000001


	//----- nvinfo : EIATTR_CRS_STACK_SIZE
	.align		4
.L_455:
        /*0a90*/ 	.byte	0x04, 0x1e
        /*0a92*/ 	.short	(.L_457 - .L_456)
.L_456:
        /*0a94*/ 	.word	0x00000000


	//----- nvinfo : EIATTR_CBANK_PARAM_SIZE
	.align		4
.L_457:
        /*0a98*/ 	.byte	0x03, 0x19
        /*0a9a*/ 	.short	0x0af0


	//----- nvinfo : EIATTR_PARAM_CBANK
	.align		4
        /*0a9c*/ 	.byte	0x04, 0x0a
        /*0a9e*/ 	.short	(.L_459 - .L_458)
	.align		4
.L_458:
        /*0aa0*/ 	.word	index@(.nv.constant0._ZN7cutlass13device_kernelIN5flash11enable_sm90INS1_16FlashAttnFwdSm90INS1_25CollectiveMainloopFwdSm90ILi2EN4cute5tupleIJNS5_1CILi1EEES8_S8_EEENS6_IJNS7_ILi128EEENS7_ILi96EEENS7_ILi192EEEEEELi128ENS_6half_tEfNS_4arch4Sm90ELb0ELb1ELb0ELb0ELb0ELb0ELb0ELb1ELb1ELb1ELb0ELb0EEENS1_21CollectiveEpilogueFwdINS6_IJSA_SA_SB_EEES9_SE_SG_Li256ELb0ELb1ELb0ELb0EEENS1_30DynamicPersistentTileSchedulerILi256ELi128ELb0ELb1ELb1EEEEEEEEEvNT_6ParamsE)
        /*0aa4*/ 	.short	0x0210
        /*0aa6*/ 	.short	0x0af0


	//----- nvinfo : EIATTR_SW_WAR
	.align		4
.L_459:
        /*0aa8*/ 	.byte	0x04, 0x36
        /*0aaa*/ 	.short	(.L_461 - .L_460)
.L_460:
        /*0aac*/ 	.word	0x00000008
.L_461:


//--------------------- .nv.info._ZN7cutlass13device_kernelIN5flash11enable_sm90INS1_16FlashAttnFwdSm90INS1_25CollectiveMainloopFwdSm90ILi2EN4cute5tupleIJNS5_1CILi1EEES8_S8_EEENS6_IJNS7_ILi128EEENS7_ILi96EEENS7_ILi192EEEEEELi128ENS_6half_tEfNS_4arch4Sm90ELb0ELb1ELb0ELb1ELb0ELb0ELb0ELb1ELb1ELb1ELb0ELb0EEENS1_21CollectiveEpilogueFwdINS6_IJSA_SA_SB_EEES9_SE_SG_Li256ELb1ELb1ELb0ELb0EEENS1_36VarlenDynamicPersistentTileSchedulerILi128ELi96ELi256ELi128ELb0ELb1ELb1ELb1ELb0ELb1EEEEEEEEEvNT_6ParamsE --------------------------
	.section	.nv.info._ZN7cutlass13device_kernelIN5flash11enable_sm90INS1_16FlashAttnFwdSm90INS1_25CollectiveMainloopFwdSm90ILi2EN4cute5tupleIJNS5_1CILi1EEES8_S8_EEENS6_IJNS7_ILi128EEENS7_ILi96EEENS7_ILi192EEEEEELi128ENS_6half_tEfNS_4arch4Sm90ELb0ELb1ELb0ELb1ELb0ELb0ELb0ELb1ELb1ELb1ELb0ELb0EEENS1_21CollectiveEpilogueFwdINS6_IJSA_SA_SB_EEES9_SE_SG_Li256ELb1ELb1ELb0ELb0EEENS1_36VarlenDynamicPersistentTileSchedulerILi128ELi96ELi256ELi128ELb0ELb1ELb1ELb1ELb0ELb1EEEEEEEEEvNT_6ParamsE,"",@"SHT_CUDA_INFO"
	.sectionflags	@""
	.align	4


	//----- nvinfo : EIATTR_CUDA_API_VERSION
	.align		4
        /*0000*/ 	.byte	0x04, 0x37
        /*0002*/ 	.short	(.L_463 - .L_462)
.L_462:
        /*0004*/ 	.word	0x00000082


	//----- nvinfo : EIATTR_KPARAM_INFO
	.align		4
.L_463:
        /*0008*/ 	.byte	0x04, 0x17
        /*000a*/ 	.short	(.L_465 - .L_464)
.L_464:
        /*000c*/ 	.word	0x00000000
        /*0010*/ 	.short	0x0000
        /*0012*/ 	.short	0x0070
        /*0014*/ 	.byte	0x00, 0xf0, 0x01, 0x2a


	//----- nvinfo : EIATTR_SPARSE_MMA_MASK
	.align		4
.L_465:
        /*0018*/ 	.byte	0x03, 0x50
        /*001a*/ 	.short	0x0000


	//----- nvinfo : EIATTR_MAXREG_COUNT
	.align		4
        /*001c*/ 	.byte	0x03, 0x1b
        /*001e*/ 	.short	0x00a8


	//----- nvinfo : EIATTR_NUM_BARRIERS
	.align		4
        /*0020*/ 	.byte	0x02, 0x4c
        /*0022*/ 	.byte	0x09
	.zero		1


	//----- nvinfo : EIATTR_EXTERNS
	.align		4
        /*0024*/ 	.byte	0x04, 0x0f
        /*0026*/ 	.short	(.L_467 - .L_466)


	//   ....[0]....
	.align		4
.L_466:
        /*0028*/ 	.word	index@(__assertfail)


	//----- nvinfo : EIATTR_ANNOTATIONS
	.align		4
.L_467:
        /*002c*/ 	.byte	0x04, 0x55
        /*002e*/ 	.short	(.L_469 - .L_468)


	//   ....[0]....
.L_468:
        /* <DEDUP_REMOVED lines=63> */


	//----- nvinfo : EIATTR_MERCURY_ISA_VERSION
	.align		4
.L_469:
        /*0410*/ 	.byte	0x03, 0x5f
        /*0412*/ 	.short	0x0101


	//----- nvinfo : EIATTR_UNUSED_LOAD_BYTE_OFFSET
	.align		4
        /*0414*/ 	.byte	0x04, 0x44
        /*0416*/ 	.short	(.L_471 - .L_470)


	//   ....[0]....
.L_470:
        /*0418*/ 	.word	0x00000a20
        /*041c*/ 	.word	0x0000fff0


	//   ....[1]....
        /*0420*/ 	.word	0x0000cd00
        /*0424*/ 	.word	0x0000fff0


	//----- nvinfo : EIATTR_INT_WARP_WIDE_INSTR_OFFSETS
	.align		4
.L_471:
        /*0428*/ 	.byte	0x04, 0x31
        /*042a*/ 	.short	(.L_473 - .L_472)


	//   ....[0]....
.L_472:
        /*042c*/ 	.word	0x00000130


	//   ....[1]....
        /*0430*/ 	.word	0x00000170


	//   ....[2]....
        /*0434*/ 	.word	0x000001e0


	//   ....[3]....
        /*0438*/ 	.word	0x000102a0


	//   ....[4]....
        /*043c*/ 	.word	0x00010330


	//   ....[5]....
        /*0440*/ 	.word	0x00013ef0


	//   ....[6]....
        /*0444*/ 	.word	0x00013f50


	//----- nvinfo : EIATTR_COOP_GROUP_MASK_REGIDS
	.align		4
.L_473:
        /*0448*/ 	.byte	0x04, 0x29
        /*044a*/ 	.short	(.L_475 - .L_474)


	//   ....[0]....
.L_474:
        /*044c*/ 	.word	0xffffffff


	//   ....[1]....
        /*0450*/ 	.word	0xffffffff


	//   ....[2]....
        /*0454*/ 	.word	0xffffffff


	//   ....[3]....
        /*0458*/ 	.word	0xffffffff


	//   ....[4]....
        /*045c*/ 	.word	0xffffffff


	//   ....[5]....
        /*0460*/ 	.word	0xffffffff


	//   ....[6]....
        /*0464*/ 	.word	0xffffffff


	//   ....[7]....
        /*0468*/ 	.word	0xffffffff


	//   ....[8]....
        /*046c*/ 	.word	0xffffffff


	//   ....[9]....
        /*0470*/ 	.word	0xffffffff


	//   ....[10]....
        /*0474*/ 	.word	0xffffffff


	//   ....[11]....
        /*0478*/ 	.word	0xffffffff


	//   ....[12]....
        /*047c*/ 	.word	0xffffffff


	//   ....[13]....
        /*0480*/ 	.word	0xffffffff


	//   ....[14]....
        /*0484*/ 	.word	0xffffffff


	//   ....[15]....
        /*0488*/ 	.word	0xffffffff


	//   ....[16]....
        /*048c*/ 	.word	0xffffffff


	//   ....[17]....
        /*0490*/ 	.word	0xffffffff


	//   ....[18]....
        /*0494*/ 	.word	0xffffffff


	//   ....[19]....
        /*0498*/ 	.word	0xffffffff


	//   ....[20]....
        /*049c*/ 	.word	0xffffffff


	//   ....[21]....
        /*04a0*/ 	.word	0xffffffff


	//   ....[22]....
        /*04a4*/ 	.word	0xffffffff


	//   ....[23]....
        /*04a8*/ 	.word	0xffffffff


	//   ....[24]....
        /*04ac*/ 	.word	0xffffffff


	//   ....[25]....
        /*04b0*/ 	.word	0xffffffff


	//   ....[26]....
        /*04b4*/ 	.word	0xffffffff


	//   ....[27]....
        /*04b8*/ 	.word	0xffffffff


	//   ....[28]....
        /*04bc*/ 	.word	0xffffffff


	//   ....[29]....
        /*04c0*/ 	.word	0xffffffff


	//   ....[30]....
        /*04c4*/ 	.word	0xffffffff


	//   ....[31]....
        /*04c8*/ 	.word	0xffffffff


	//   ....[32]....
        /*04cc*/ 	.word	0xffffffff


	//   ....[33]....
        /*04d0*/ 	.word	0xffffffff


	//   ....[34]....
        /*04d4*/ 	.word	0xffffffff


	//   ....[35]....
        /*04d8*/ 	.word	0xffffffff


	//   ....[36]....
        /*04dc*/ 	.word	0xffffffff


	//   ....[37]....
        /*04e0*/ 	.word	0xffffffff


	//   ....[38]....
        /*04e4*/ 	.word	0xffffffff


	//   ....[39]....
        /*04e8*/ 	.word	0xffffffff


	//   ....[40]....
        /*04ec*/ 	.word	0xffffffff


	//   ....[41]....
        /*04f0*/ 	.word	0xffffffff


	//   ....[42]....
        /*04f4*/ 	.word	0xffffffff


	//   ....[43]....
        /*04f8*/ 	.word	0xffffffff


	//   ....[44]....
        /*04fc*/ 	.word	0xffffffff


	//   ....[45]....
        /*0500*/ 	.word	0xffffffff


	//   ....[46]....
        /*0504*/ 	.word	0xffffffff


	//   ....[47]....
        /*0508*/ 	.word	0xffffffff


	//   ....[48]....
        /*050c*/ 	.word	0xffffffff


	//   ....[49]....
        /*0510*/ 	.word	0xffffffff


	//   ....[50]....
        /*0514*/ 	.word	0xffffffff


	//   ....[51]....
        /*0518*/ 	.word	0xffffffff


	//   ....[52]....
        /*051c*/ 	.word	0xffffffff


	//   ....[53]....
        /*0520*/ 	.word	0xffffffff


	//   ....[54]....
        /*0524*/ 	.word	0xffffffff


	//   ....[55]....
        /*0528*/ 	.word	0xffffffff


	//   ....[56]....
        /*052c*/ 	.word	0xffffffff


	//   ....[57]....
        /*0530*/ 	.word	0xffffffff


	//   ....[58]....
        /*0534*/ 	.word	0xffffffff


	//   ....[59]....
        /*0538*/ 	.word	0xffffffff


	//   ....[60]....
        /*053c*/ 	.word	0xffffffff


	//   ....[61]....
        /*0540*/ 	.word	0xffffffff


	//   ....[62]....
        /*0544*/ 	.word	0xffffffff


	//   ....[63]....
        /*0548*/ 	.word	0xffffffff


	//   ....[64]....
        /*054c*/ 	.word	0xffffffff


	//   ....[65]....
        /*0550*/ 	.word	0xffffffff


	//   ....[66]....
        /*0554*/ 	.word	0xffffffff


	//   ....[67]....
        /*0558*/ 	.word	0xffffffff


	//   ....[68]....
        /*055c*/ 	.word	0xffffffff


	//   ....[69]....
        /*0560*/ 	.word	0xffffffff


	//   ....[70]....
        /*0564*/ 	.word	0xffffffff


	//   ....[71]....
        /*0568*/ 	.word	0xffffffff


	//   ....[72]....
        /*056c*/ 	.word	0xffffffff


	//   ....[73]....
        /*0570*/ 	.word	0xffffffff


	//   ....[74]....
        /*0574*/ 	.word	0xffffffff


	//   ....[75]....
        /*0578*/ 	.word	0xffffffff


	//   ....[76]....
        /*057c*/ 	.word	0xffffffff


	//   ....[77]....
        /*0580*/ 	.word	0xffffffff


	//   ....[78]....
        /*0584*/ 	.word	0xffffffff


	//   ....[79]....
        /*0588*/ 	.word	0xffffffff


	//   ....[80]....
        /*058c*/ 	.word	0xffffffff


	//   ....[81]....
        /*0590*/ 	.word	0xffffffff


	//   ....[82]....
        /*0594*/ 	.word	0xffffffff


	//   ....[83]....
        /*0598*/ 	.word	0xffffffff


	//   ....[84]....
        /*059c*/ 	.word	0xffffffff


	//   ....[85]....
        /*05a0*/ 	.word	0xffffffff


	//   ....[86]....
        /*05a4*/ 	.word	0xffffffff


	//   ....[87]....
        /*05a8*/ 	.word	0xffffffff


	//   ....[88]....
        /*05ac*/ 	.word	0xffffffff


	//   ....[89]....
        /*05b0*/ 	.word	0xffffffff


	//   ....[90]....
        /*05b4*/ 	.word	0xffffffff


	//   ....[91]....
        /*05b8*/ 	.word	0xffffffff


	//   ....[92]....
        /*05bc*/ 	.word	0xffffffff


	//   ....[93]....
        /*05c0*/ 	.word	0xffffffff


	//   ....[94]....
        /*05c4*/ 	.word	0xffffffff


	//   ....[95]....
        /*05c8*/ 	.word	0xffffffff


	//   ....[96]....
        /*05cc*/ 	.word	0xffffffff


	//   ....[97]....
        /*05d0*/ 	.word	0xffffffff


	//   ....[98]....
        /*05d4*/ 	.word	0xffffffff


	//   ....[99]....
        /*05d8*/ 	.word	0xffffffff


	//   ....[100]....
        /*05dc*/ 	.word	0xffffffff


	//   ....[101]....
        /*05e0*/ 	.word	0xffffffff


	//   ....[102]....
        /*05e4*/ 	.word	0xffffffff


	//   ....[103]....
        /*05e8*/ 	.word	0xffffffff


	//   ....[104]....
        /*05ec*/ 	.word	0xffffffff


	//   ....[105]....
        /*05f0*/ 	.word	0x0500000f


	//   ....[106]....
        /*05f4*/ 	.word	0x0500000f


	//   ....[107]....
        /*05f8*/ 	.word	0x0500000f


	//   ....[108]....
        /*05fc*/ 	.word	0x0500000f


	//   ....[109]....
        /*0600*/ 	.word	0x0500000f


	//   ....[110]....
        /*0604*/ 	.word	0x0500000f


	//   ....[111]....
        /*0608*/ 	.word	0x0500000f


	//   ....[112]....
        /*060c*/ 	.word	0x0500000f


	//   ....[113]....
        /*0610*/ 	.word	0x0500000f


	//   ....[114]....
        /*0614*/ 	.word	0x0500000f


	//   ....[115]....
        /*0618*/ 	.word	0x0500000f


	//   ....[116]....
        /*061c*/ 	.word	0x0500000f


	//   ....[117]....
        /*0620*/ 	.word	0x0500000f


	//   ....[118]....
        /*0624*/ 	.word	0x0500000f


	//   ....[119]....
        /*0628*/ 	.word	0x0500000f


	//   ....[120]....
        /*062c*/ 	.word	0x0500000f


	//   ....[121]....
        /*0630*/ 	.word	0x0500000f


	//   ....[122]....
        /*0634*/ 	.word	0x0500000f


	//   ....[123]....
        /*0638*/ 	.word	0x0500000f


	//   ....[124]....
        /*063c*/ 	.word	0x0500000f


	//   ....[125]....
        /*0640*/ 	.word	0x0500000f


	//   ....[126]....
        /*0644*/ 	.word	0x0500000f


	//   ....[127]....
        /*0648*/ 	.word	0x0500000f


	//   ....[128]....
        /*064c*/ 	.word	0x0500000f


	//   ....[129]....
        /*0650*/ 	.word	0x0500000f


	//   ....[130]....
        /*0654*/ 	.word	0x0500000f


	//   ....[131]....
        /*0658*/ 	.word	0x0500000f


	//   ....[132]....
        /*065c*/ 	.word	0x0500000f


	//   ....[133]....
        /*0660*/ 	.word	0x0500000f


	//   ....[134]....
        /*0664*/ 	.word	0x0500000f


	//   ....[135]....
        /*0668*/ 	.word	0x0500000f


	//   ....[136]....
        /*066c*/ 	.word	0x0500000f


	//   ....[137]....
        /*0670*/ 	.word	0x0500000f


	//   ....[138]....
        /*0674*/ 	.word	0x0500000f


	//   ....[139]....
        /*0678*/ 	.word	0x0500000f


	//----- nvinfo : EIATTR_COOP_GROUP_INSTR_OFFSETS
	.align		4
.L_475:
        /*067c*/ 	.byte	0x04, 0x28
        /*067e*/ 	.short	(.L_477 - .L_476)


	//   ....[0]....
.L_476:
        /*0680*/ 	.word	0x00000060


	//   ....[1]....
        /*0684*/ 	.word	0x00000140


	//   ....[2]....
        /*0688*/ 	.word	0x00000190


	//   ....[3]....
        /*068c*/ 	.word	0x000003c0


	//   ....[4]....
        /*0690*/ 	.word	0x00000520


	//   ....[5]....
        /*0694*/ 	.word	0x00000640


	//   ....[6]....
        /*0698*/ 	.word	0x000007a0


	//   ....[7]....
        /*069c*/ 	.word	0x00001810


	//   ....[8]....
        /*06a0*/ 	.word	0x00002000


	//   ....[9]....
        /*06a4*/ 	.word	0x00002ba0


	//   ....[10]....
        /*06a8*/ 	.word	0x000032b0


	//   ....[11]....
        /*06ac*/ 	.word	0x00003370


	//   ....[12]....
        /*06b0*/ 	.word	0x00003790


	//   ....[13]....
        /*06b4*/ 	.word	0x00003870


	//   ....[14]....
        /*06b8*/ 	.word	0x000052b0


	//   ....[15]....
        /*06bc*/ 	.word	0x00005490


	//   ....[16]....
        /*06c0*/ 	.word	0x000061e0


	//   ....[17]....
        /*06c4*/ 	.word	0x000062f0


	//   ....[18]....
        /*06c8*/ 	.word	0x000068d0


	//   ....[19]....
        /*06cc*/ 	.word	0x00006940


	//   ....[20]....
        /*06d0*/ 	.word	0x000081b0


	//   ....[21]....
        /*06d4*/ 	.word	0x000081d0


	//   ....[22]....
        /*06d8*/ 	.word	0x000087f0


	//   ....[23]....
        /*06dc*/ 	.word	0x00008860


	//   ....[24]....
        /*06e0*/ 	.word	0x00009d40


	//   ....[25]....
        /*06e4*/ 	.word	0x0000a140


	//   ....[26]....
        /*06e8*/ 	.word	0x0000b0e0


	//   ....[27]....
        /*06ec*/ 	.word	0x0000b190


	//   ....[28]....
        /*06f0*/ 	.word	0x0000b510


	//   ....[29]....
        /*06f4*/ 	.word	0x0000b5c0


	//   ....[30]....
        /*06f8*/ 	.word	0x0000c450


	//   ....[31]....
        /*06fc*/ 	.word	0x0000c480


	//   ....[32]....
        /*0700*/ 	.word	0x0000c580


	//   ....[33]....
        /*0704*/ 	.word	0x0000c590


	//   ....[34]....
        /*0708*/ 	.word	0x0000d770


	//   ....[35]....
        /*070c*/ 	.word	0x0000d7b0


	//   ....[36]....
        /*0710*/ 	.word	0x0000d7f0


	//   ....[37]....
        /*0714*/ 	.word	0x0000d820


	//   ....[38]....
        /*0718*/ 	.word	0x0000dd80


	//   ....[39]....
        /*071c*/ 	.word	0x0000ddc0


	//   ....[40]....
        /*0720*/ 	.word	0x0000de80


	//   ....[41]....
        /*0724*/ 	.word	0x0000dea0


	//   ....[42]....
        /*0728*/ 	.word	0x0000df60


	//   ....[43]....
        /*072c*/ 	.word	0x0000df80


	//   ....[44]....
        /*0730*/ 	.word	0x0000e050


	//   ....[45]....
        /*0734*/ 	.word	0x0000e070


	//   ....[46]....
        /*0738*/ 	.word	0x0000e880


	//   ....[47]....
        /*073c*/ 	.word	0x0000e8a0


	//   ....[48]....
        /*0740*/ 	.word	0x0000e960


	//   ....[49]....
        /*0744*/ 	.word	0x0000e980


	//   ....[50]....
        /*0748*/ 	.word	0x0000ea40


	//   ....[51]....
        /*074c*/ 	.word	0x0000ea60


	//   ....[52]....
        /*0750*/ 	.word	0x0000eb30


	//   ....[53]....
        /*0754*/ 	.word	0x0000eb50


	//   ....[54]....
        /*0758*/ 	.word	0x0000eca0


	//   ....[55]....
        /*075c*/ 	.word	0x0000ee80


	//   ....[56]....
        /*0760*/ 	.word	0x0000eeb0


	//   ....[57]....
        /*0764*/ 	.word	0x0000eee0


	//   ....[58]....
        /*0768*/ 	.word	0x0000ef10


	//   ....[59]....
        /*076c*/ 	.word	0x0000ef40


	//   ....[60]....
        /*0770*/ 	.word	0x0000ef70


	//   ....[61]....
        /*0774*/ 	.word	0x0000f0e0


	//   ....[62]....
        /*0778*/ 	.word	0x0000f110


	//   ....[63]....
        /*077c*/ 	.word	0x0000f140


	//   ....[64]....
        /*0780*/ 	.word	0x0000f170


	//   ....[65]....
        /*0784*/ 	.word	0x0000f1a0


	//   ....[66]....
        /*0788*/ 	.word	0x0000f1d0


	//   ....[67]....
        /*078c*/ 	.word	0x0000f270


	//   ....[68]....
        /*0790*/ 	.word	0x0000f2d0


	//   ....[69]....
        /*0794*/ 	.word	0x0000f360


	//   ....[70]....
        /*0798*/ 	.word	0x00010860


	//   ....[71]....
        /*079c*/ 	.word	0x000114a0


	//   ....[72]....
        /*07a0*/ 	.word	0x000114e0


	//   ....[73]....
        /*07a4*/ 	.word	0x00011500


	//   ....[74]....
        /*07a8*/ 	.word	0x00011540


	//   ....[75]....
        /*07ac*/ 	.word	0x00011670


	//   ....[76]....
        /*07b0*/ 	.word	0x00011680


	//   ....[77]....
        /*07b4*/ 	.word	0x00011720


	//   ....[78]....
        /*07b8*/ 	.word	0x00011730


	//   ....[79]....
        /*07bc*/ 	.word	0x000117d0


	//   ....[80]....
        /*07c0*/ 	.word	0x000117e0


	//   ....[81]....
        /*07c4*/ 	.word	0x00011880


	//   ....[82]....
        /*07c8*/ 	.word	0x00011890


	//   ....[83]....
        /*07cc*/ 	.word	0x00011910


	//   ....[84]....
        /*07d0*/ 	.word	0x00011940


	//   ....[85]....
        /*07d4*/ 	.word	0x00011960


	//   ....[86]....
        /*07d8*/ 	.word	0x00011970


	//   ....[87]....
        /*07dc*/ 	.word	0x000145f0


	//   ....[88]....
        /*07e0*/ 	.word	0x00014650


	//   ....[89]....
        /*07e4*/ 	.word	0x00014680


	//   ....[90]....
        /*07e8*/ 	.word	0x00014690


	//   ....[91]....
        /*07ec*/ 	.word	0x000146c0


	//   ....[92]....
        /*07f0*/ 	.word	0x000146f0


	//   ....[93]....
        /*07f4*/ 	.word	0x00014720


	//   ....[94]....
        /*07f8*/ 	.word	0x00014750


	//   ....[95]....
        /*07fc*/ 	.word	0x000148d0


	//   ....[96]....
        /*0800*/ 	.word	0x00014900


	//   ....[97]....
        /*0804*/ 	.word	0x00014930


	//   ....[98]....
        /*0808*/ 	.word	0x00014960


	//   ....[99]....
        /*080c*/ 	.word	0x00014990


	//   ....[100]....
        /*0810*/ 	.word	0x000149c0


	//   ....[101]....
        /*0814*/ 	.word	0x00014a80


	//   ....[102]....
        /*0818*/ 	.word	0x00014aa0


	//   ....[103]....
        /*081c*/ 	.word	0x00014b10


	//   ....[104]....
        /*0820*/ 	.word	0x000151e0


	//   ....[105]....
        /*0824*/ 	.word	0x00015890


	//   ....[106]....
        /*0828*/ 	.word	0x00015a60


	//   ....[107]....
        /*082c*/ 	.word	0x00015ab0


	//   ....[108]....
        /*0830*/ 	.word	0x00015b10


	//   ....[109]....
        /*0834*/ 	.word	0x00015bb0


	//   ....[110]....
        /*0838*/ 	.word	0x00015c80


	//   ....[111]....
        /*083c*/ 	.word	0x00015d80


	//   ....[112]....
        /*0840*/ 	.word	0x00015e50


	//   ....[113]....
        /*0844*/ 	.word	0x00015f60


	//   ....[114]....
        /*0848*/ 	.word	0x00015fc0


	//   ....[115]....
        /*084c*/ 	.word	0x000160d0


	//   ....[116]....
        /*0850*/ 	.word	0x00016130


	//   ....[117]....
        /*0854*/ 	.word	0x00016240


	//   ....[118]....
        /*0858*/ 	.word	0x000162a0


	//   ....[119]....
        /*085c*/ 	.word	0x00016390


	//   ....[120]....
        /*0860*/ 	.word	0x00016410


	//   ....[121]....
        /*0864*/ 	.word	0x000164f0


	//   ....[122]....
        /*0868*/ 	.word	0x00016860


	//   ....[123]....
        /*086c*/ 	.word	0x00016900


	//   ....[124]....
        /*0870*/ 	.word	0x00016a20


	//   ....[125]....
        /*0874*/ 	.word	0x00016a90


	//   ....[126]....
        /*0878*/ 	.word	0x00016b10


	//   ....[127]....
        /*087c*/ 	.word	0x00016b90


	//   ....[128]....
        /*0880*/ 	.word	0x00016c10


	//   ....[129]....
        /*0884*/ 	.word	0x00016ca0


	//   ....[130]....
        /*0888*/ 	.word	0x00016d40


	//   ....[131]....
        /*088c*/ 	.word	0x00016de0


	//   ....[132]....
        /*0890*/ 	.word	0x00016e50


	//   ....[133]....
        /*0894*/ 	.word	0x00016ec0


	//   ....[134]....
        /*0898*/ 	.word	0x00016f30


	//   ....[135]....
        /*089c*/ 	.word	0x00016fb0


	//   ....[136]....
        /*08a0*/ 	.word	0x00017030


	//   ....[137]....
        /*08a4*/ 	.word	0x000170d0


	//   ....[138]....
        /*08a8*/ 	.word	0x00017160


	//   ....[139]....
        /*08ac*/ 	.word	0x00017290


	//----- nvinfo : EIATTR_REG_RECONFIG
	.align		4
.L_477:
        /*08b0*/ 	.byte	0x01, 0x54
	.zero		2


	//----- nvinfo : EIATTR_SYSCALL_OFFSETS
	.align		4
        /*08b4*/ 	.byte	0x04, 0x46
        /*08b6*/ 	.short	(.L_479 - .L_478)


	//   ....[0]....
.L_478:
        /*08b8*/ 	.word	0x000019f0


	//   ....[1]....
        /*08bc*/ 	.word	0x000104a0


	//   ....[2]....
        /*08c0*/ 	.word	0x000105f0


	//   ....[3]....
        /*08c4*/ 	.word	0x000106e0


	//   ....[4]....
        /*08c8*/ 	.word	0x00011000


	//----- nvinfo : EIATTR_MBARRIER_INSTR_OFFSETS
	.align		4
.L_479:
        /*08cc*/ 	.byte	0x04, 0x39
        /*08ce*/ 	.short	(.L_481 - .L_480)


	//   ....[0]....
.L_480:
        /*08d0*/ 	.word	0x00000270
        /*08d4*/ 	.word	0x000000ff
        /*08d8*/ 	.word	0x0002a800
        /*08dc*/ 	.short	0x0100
        /*08de*/ 	.byte	0x08
	.zero		1


	//   ....[1]....
        /*08e0*/ 	.word	0x00000280
        /*08e4*/ 	.word	0x000000ff
        /*08e8*/ 	.word	0x0002a820
        /*08ec*/ 	.short	0x0100
        /*08ee*/ 	.byte	0x08
	.zero		1


	//   ....[2]....
        /*08f0*/ 	.word	0x00000370
        /*08f4*/ 	.word	0x000000ff
        /*08f8*/ 	.word	0x0002a830
        /*08fc*/ 	.short	0x0100
        /*08fe*/ 	.byte	0x08
	.zero		1


	//   ....[3]....
        /*0900*/ 	.word	0x00000380
        /*0904*/ 	.word	0x000000ff
        /*0908*/ 	.word	0x0002a840
        /*090c*/ 	.short	0x0100
        /*090e*/ 	.byte	0x08
	.zero		1


	//   ....[4]....
        /*0910*/ 	.word	0x00000390
        /*0914*/ 	.word	0x000000ff
        /*0918*/ 	.word	0x0002a838
        /*091c*/ 	.short	0x0100
        /*091e*/ 	.byte	0x08
	.zero		1


	//   ....[5]....
        /*0920*/ 	.word	0x000003a0
        /*0924*/ 	.word	0x000000ff
        /*0928*/ 	.word	0x0002a848
        /*092c*/ 	.short	0x0100
        /*092e*/ 	.byte	0x08
	.zero		1


	//   ....[6]....
        /*0930*/ 	.word	0x000004d0
        /*0934*/ 	.word	0x000000ff
        /*0938*/ 	.word	0x0002a850
        /*093c*/ 	.short	0x0100
        /*093e*/ 	.byte	0x08
	.zero		1


	//   ....[7]....
        /*0940*/ 	.word	0x000004e0
        /*0944*/ 	.word	0x000000ff
        /*0948*/ 	.word	0x0002a860
        /*094c*/ 	.short	0x0100
        /*094e*/ 	.byte	0x08
	.zero		1


	//   ....[8]....
        /*0950*/ 	.word	0x000004f0
        /*0954*/ 	.word	0x000000ff
        /*0958*/ 	.word	0x0002a858
        /*095c*/ 	.short	0x0100
        /*095e*/ 	.byte	0x08
	.zero		1


	//   ....[9]....
        /*0960*/ 	.word	0x00000500
        /*0964*/ 	.word	0x000000ff
        /*0968*/ 	.word	0x0002a868
        /*096c*/ 	.short	0x0100
        /*096e*/ 	.byte	0x08
	.zero		1


	//   ....[10]....
        /*0970*/ 	.word	0x000005f0
        /*0974*/ 	.word	0x000000ff
        /*0978*/ 	.word	0x0002a870
        /*097c*/ 	.short	0x0100
        /*097e*/ 	.byte	0x06
	.zero		1


	//   ....[11]....
        /*0980*/ 	.word	0x00000600
        /*0984*/ 	.word	0x000000ff
        /*0988*/ 	.word	0x0002a880
        /*098c*/ 	.short	0x0100
        /*098e*/ 	.byte	0x06
	.zero		1


	//   ....[12]....
        /*0990*/ 	.word	0x00000610
        /*0994*/ 	.word	0x000000ff
        /*0998*/ 	.word	0x0002a878
        /*099c*/ 	.short	0x0100
        /*099e*/ 	.byte	0x06
	.zero		1


	//   ....[13]....
        /*09a0*/ 	.word	0x00000620
        /*09a4*/ 	.word	0x000000ff
        /*09a8*/ 	.word	0x0002a888
        /*09ac*/ 	.short	0x0100
        /*09ae*/ 	.byte	0x06
	.zero		1


	//   ....[14]....
        /*09b0*/ 	.word	0x00000750
        /*09b4*/ 	.word	0x000000ff
        /*09b8*/ 	.word	0x0002a890
        /*09bc*/ 	.short	0x0100
        /*09be*/ 	.byte	0x08
	.zero		1


	//   ....[15]....
        /*09c0*/ 	.word	0x00000760
        /*09c4*/ 	.word	0x000000ff
        /*09c8*/ 	.word	0x0002a8a0
        /*09cc*/ 	.short	0x0100
        /*09ce*/ 	.byte	0x08
	.zero		1


	//   ....[16]....
        /*09d0*/ 	.word	0x00000770
        /*09d4*/ 	.word	0x000000ff
        /*09d8*/ 	.word	0x0002a898
        /*09dc*/ 	.short	0x0100
        /*09de*/ 	.byte	0x08
	.zero		1


	//   ....[17]....
        /*09e0*/ 	.word	0x00000780
        /*09e4*/ 	.word	0x000000ff
        /*09e8*/ 	.word	0x0002a8a8
        /*09ec*/ 	.short	0x0100
        /*09ee*/ 	.byte	0x08
	.zero		1


	//   ....[18]....
        /*09f0*/ 	.word	0x000008b0
        /*09f4*/ 	.word	0x000000ff
        /*09f8*/ 	.word	0x0002a8b0
        /*09fc*/ 	.short	0x0100
        /*09fe*/ 	.byte	0x08
	.zero		1


	//   ....[19]....
        /*0a00*/ 	.word	0x000008c0
        /*0a04*/ 	.word	0x000000ff
        /*0a08*/ 	.word	0x0002a8c0
        /*0a0c*/ 	.short	0x0100
        /*0a0e*/ 	.byte	0x08
	.zero		1


	//   ....[20]....
        /*0a10*/ 	.word	0x000008d0
        /*0a14*/ 	.word	0x000000ff
        /*0a18*/ 	.word	0x0002a8b8
        /*0a1c*/ 	.short	0x0100
        /*0a1e*/ 	.byte	0x08
	.zero		1


	//   ....[21]....
        /*0a20*/ 	.word	0x000008e0
        /*0a24*/ 	.word	0x000000ff
        /*0a28*/ 	.word	0x0002a8c8
        /*0a2c*/ 	.short	0x0100
        /*0a2e*/ 	.byte	0x08
	.zero		1


	//   ....[22]....
        /*0a30*/ 	.word	0x00001a60
        /*0a34*/ 	.word	0x000000ff
        /*0a38*/ 	.word	0x0002a800
        /*0a3c*/ 	.short	0x010a
        /*0a3e*/ 	.byte	0x25
	.zero		1


	//   ....[23]....
        /*0a40*/ 	.word	0x00001af0
        /*0a44*/ 	.word	0x00000007
        /*0a48*/ 	.word	0x0002a830
        /*0a4c*/ 	.short	0x010a
        /*0a4e*/ 	.byte	0x3f
	.zero		1


	//   ....[24]....
        /*0a50*/ 	.word	0x00001b50
        /*0a54*/ 	.word	0x00000007
        /*0a58*/ 	.word	0x0002a830
        /*0a5c*/ 	.short	0x010a
        /*0a5e*/ 	.byte	0x3f
	.zero		1


	//   ....[25]....
        /*0a60*/ 	.word	0x000022d0
        /*0a64*/ 	.word	0x00000000
        /*0a68*/ 	.word	0x00000000
        /*0a6c*/ 	.short	0x0101
        /*0a6e*/ 	.byte	0x3f
	.zero		1


	//   ....[26]....
        /*0a70*/ 	.word	0x00004630
        /*0a74*/ 	.word	0x000000ff
        /*0a78*/ 	.word	0x0002a830
        /*0a7c*/ 	.short	0x010a
        /*0a7e*/ 	.byte	0x06
	.zero		1


	//   ....[27]....
        /*0a80*/ 	.word	0x00004670
        /*0a84*/ 	.word	0x000000ff
        /*0a88*/ 	.word	0x0002a830
        /*0a8c*/ 	.short	0x010a
        /*0a8e*/ 	.byte	0x06
	.zero		1


	//   ....[28]....
        /*0a90*/ 	.word	0x00004ef0
        /*0a94*/ 	.word	0x000000ff
        /*0a98*/ 	.word	0x0002a850
        /*0a9c*/ 	.short	0x010a
        /*0a9e*/ 	.byte	0x0b
	.zero		1


	//   ....[29]....
        /*0aa0*/ 	.word	0x00004f30
        /*0aa4*/ 	.word	0x000000ff
        /*0aa8*/ 	.word	0x0002a850
        /*0aac*/ 	.short	0x010a
        /*0aae*/ 	.byte	0x0b
	.zero		1


	//   ....[30]....
        /*0ab0*/ 	.word	0x000052c0
        /*0ab4*/ 	.word	0x00000000
        /*0ab8*/ 	.word	0x00000000
        /*0abc*/ 	.short	0x0101
        /*0abe*/ 	.byte	0x3f
	.zero		1


	//   ....[31]....
        /*0ac0*/ 	.word	0x00006d00
        /*0ac4*/ 	.word	0x0000006f
        /*0ac8*/ 	.word	0x00000000
        /*0acc*/ 	.short	0x0101
        /*0ace*/ 	.byte	0x3f
	.zero		1


	//   ....[32]....
        /*0ad0*/ 	.word	0x00007610
        /*0ad4*/ 	.word	0x000000ff
        /*0ad8*/ 	.word	0x0002a830
        /*0adc*/ 	.short	0x010a
        /*0ade*/ 	.byte	0x05
	.zero		1


	//   ....[33]....
        /*0ae0*/ 	.word	0x00007650
        /*0ae4*/ 	.word	0x000000ff
        /*0ae8*/ 	.word	0x0002a830
        /*0aec*/ 	.short	0x010a
        /*0aee*/ 	.byte	0x05
	.zero		1


	//   ....[34]....
        /*0af0*/ 	.word	0x00007ed0
        /*0af4*/ 	.word	0x000000ff
        /*0af8*/ 	.word	0x0002a850
        /*0afc*/ 	.short	0x010a
        /*0afe*/ 	.byte	0x0a
	.zero		1


	//   ....[35]....
        /*0b00*/ 	.word	0x00007f10
        /*0b04*/ 	.word	0x000000ff
        /*0b08*/ 	.word	0x0002a850
        /*0b0c*/ 	.short	0x010a
        /*0b0e*/ 	.byte	0x0a
	.zero		1


	//   ....[36]....
        /*0b10*/ 	.word	0x00008e60
        /*0b14*/ 	.word	0x0000005a
        /*0b18*/ 	.word	0x00000000
        /*0b1c*/ 	.short	0x0101
        /*0b1e*/ 	.byte	0x3f
	.zero		1


	//   ....[37]....
        /*0b20*/ 	.word	0x00008ed0
        /*0b24*/ 	.word	0x0000005a
        /*0b28*/ 	.word	0x00000000
        /*0b2c*/ 	.short	0x0101
        /*0b2e*/ 	.byte	0x3f
	.zero		1


	//   ....[38]....
        /*0b30*/ 	.word	0x00009290
        /*0b34*/ 	.word	0x000000ff
        /*0b38*/ 	.word	0x0002a830
        /*0b3c*/ 	.short	0x010a
        /*0b3e*/ 	.byte	0x05
	.zero		1


	//   ....[39]....
        /*0b40*/ 	.word	0x000092d0
        /*0b44*/ 	.word	0x000000ff
        /*0b48*/ 	.word	0x0002a830
        /*0b4c*/ 	.short	0x010a
        /*0b4e*/ 	.byte	0x05
	.zero		1


	//   ....[40]....
        /*0b50*/ 	.word	0x00009b50
        /*0b54*/ 	.word	0x000000ff
        /*0b58*/ 	.word	0x0002a850
        /*0b5c*/ 	.short	0x010a
        /*0b5e*/ 	.byte	0x0a
	.zero		1


	//   ....[41]....
        /*0b60*/ 	.word	0x00009b90
        /*0b64*/ 	.word	0x000000ff
        /*0b68*/ 	.word	0x0002a850
        /*0b6c*/ 	.short	0x010a
        /*0b6e*/ 	.byte	0x0a
	.zero		1


	//   ....[42]....
        /*0b70*/ 	.word	0x00009f30
        /*0b74*/ 	.word	0x00000000
        /*0b78*/ 	.word	0x00000000
        /*0b7c*/ 	.short	0x0101
        /*0b7e*/ 	.byte	0x3f
	.zero		1


	//   ....[43]....
        /*0b80*/ 	.word	0x0000b620
        /*0b84*/ 	.word	0x0000006f
        /*0b88*/ 	.word	0x00000000
        /*0b8c*/ 	.short	0x0101
        /*0b8e*/ 	.byte	0x3f
	.zero		1


	//   ....[44]....
        /*0b90*/ 	.word	0x0000c3c0
        /*0b94*/ 	.word	0x000000ff
        /*0b98*/ 	.word	0x0002a850
        /*0b9c*/ 	.short	0x010a
        /*0b9e*/ 	.byte	0x05
	.zero		1


	//   ....[45]....
        /*0ba0*/ 	.word	0x0000c400
        /*0ba4*/ 	.word	0x000000ff
        /*0ba8*/ 	.word	0x0002a850
        /*0bac*/ 	.short	0x010a
        /*0bae*/ 	.byte	0x05
	.zero		1


	//   ....[46]....
        /*0bb0*/ 	.word	0x0000c8a0
        /*0bb4*/ 	.word	0x00000009
        /*0bb8*/ 	.word	0x00000000
        /*0bbc*/ 	.short	0x0101
        /*0bbe*/ 	.byte	0x3f
	.zero		1


	//   ....[47]....
        /*0bc0*/ 	.word	0x0000ddb0
        /*0bc4*/ 	.word	0x00000003
        /*0bc8*/ 	.word	0x00000000
        /*0bcc*/ 	.short	0x0101
        /*0bce*/ 	.byte	0x3f
	.zero		1


	//   ....[48]....
        /*0bd0*/ 	.word	0x00010af0
        /*0bd4*/ 	.word	0x00000000
        /*0bd8*/ 	.word	0x0002a840
        /*0bdc*/ 	.short	0x010a
        /*0bde*/ 	.byte	0x3f
	.zero		1


	//   ....[49]....
        /*0be0*/ 	.word	0x00011b00
        /*0be4*/ 	.word	0x0000000a
        /*0be8*/ 	.word	0x0002a800
        /*0bec*/ 	.short	0x0107
        /*0bee*/ 	.byte	0x3f
	.zero		1


	//   ....[50]....
        /*0bf0*/ 	.word	0x00011c10
        /*0bf4*/ 	.word	0x00000002
        /*0bf8*/ 	.word	0x0002a800
        /*0bfc*/ 	.short	0x0101
        /*0bfe*/ 	.byte	0x3f
	.zero		1


	//   ....[51]....
        /*0c00*/ 	.word	0x00011c30
        /*0c04*/ 	.word	0x00000002
        /*0c08*/ 	.word	0x0002a820
        /*0c0c*/ 	.short	0x010a
        /*0c0e*/ 	.byte	0x3f
	.zero		1


	//   ....[52]....
        /*0c10*/ 	.word	0x00011fb0
        /*0c14*/ 	.word	0x00000003
        /*0c18*/ 	.word	0x0002a840
        /*0c1c*/ 	.short	0x010a
        /*0c1e*/ 	.byte	0x3f
	.zero		1


	//   ....[53]....
        /*0c20*/ 	.word	0x00012460
        /*0c24*/ 	.word	0x00000003
        /*0c28*/ 	.word	0x00000060
        /*0c2c*/ 	.short	0x010a
        /*0c2e*/ 	.byte	0x3f
	.zero		1


	//   ....[54]....
        /*0c30*/ 	.word	0x00012b50
        /*0c34*/ 	.word	0x00000003
        /*0c38*/ 	.word	0x0002a840
        /*0c3c*/ 	.short	0x010a
        /*0c3e*/ 	.byte	0x3f
	.zero		1


	//   ....[55]....
        /*0c40*/ 	.word	0x00013000
        /*0c44*/ 	.word	0x00000002
        /*0c48*/ 	.word	0x00000060
        /*0c4c*/ 	.short	0x010a
        /*0c4e*/ 	.byte	0x3f
	.zero		1


	//   ....[56]....
        /*0c50*/ 	.word	0x00013610
        /*0c54*/ 	.word	0x00000002
        /*0c58*/ 	.word	0x0002a840
        /*0c5c*/ 	.short	0x010a
        /*0c5e*/ 	.byte	0x3f
	.zero		1


	//   ....[57]....
        /*0c60*/ 	.word	0x00013ac0
        /*0c64*/ 	.word	0x00000002
        /*0c68*/ 	.word	0x00000060
        /*0c6c*/ 	.short	0x010a
        /*0c6e*/ 	.byte	0x3f
	.zero		1


	//   ....[58]....
        /*0c70*/ 	.word	0x00014060
        /*0c74*/ 	.word	0x00000000
        /*0c78*/ 	.word	0x0002a860
        /*0c7c*/ 	.short	0x010a
        /*0c7e*/ 	.byte	0x3f
	.zero		1


	//   ....[59]....
        /*0c80*/ 	.word	0x00015160
        /*0c84*/ 	.word	0x00000000
        /*0c88*/ 	.word	0x0002a820
        /*0c8c*/ 	.short	0x010a
        /*0c8e*/ 	.byte	0x3f
	.zero		1


	//   ....[60]....
        /*0c90*/ 	.word	0x00015340
        /*0c94*/ 	.word	0x00000006
        /*0c98*/ 	.word	0x00000000
        /*0c9c*/ 	.short	0x010a
        /*0c9e*/ 	.byte	0x3f
	.zero		1


	//   ....[61]....
        /*0ca0*/ 	.word	0x000153b0
        /*0ca4*/ 	.word	0x00000007
        /*0ca8*/ 	.word	0x00000000
        /*0cac*/ 	.short	0x010a
        /*0cae*/ 	.byte	0x3f
	.zero		1


	//   ....[62]....
        /*0cb0*/ 	.word	0x00015420
        /*0cb4*/ 	.word	0x00000004
        /*0cb8*/ 	.word	0x00000000
        /*0cbc*/ 	.short	0x010a
        /*0cbe*/ 	.byte	0x3f
	.zero		1


	//   ....[63]....
        /*0cc0*/ 	.word	0x00015450
        /*0cc4*/ 	.word	0x00000003
        /*0cc8*/ 	.word	0x00000000
        /*0ccc*/ 	.short	0x010a
        /*0cce*/ 	.byte	0x3f
	.zero		1


	//   ....[64]....
        /*0cd0*/ 	.word	0x000154c0
        /*0cd4*/ 	.word	0x00000003
        /*0cd8*/ 	.word	0x0002a800
        /*0cdc*/ 	.short	0x010a
        /*0cde*/ 	.byte	0x3f
	.zero		1


	//   ....[65]....
        /*0ce0*/ 	.word	0x00015510
        /*0ce4*/ 	.word	0x00000007
        /*0ce8*/ 	.word	0x0002a830
        /*0cec*/ 	.short	0x010a
        /*0cee*/ 	.byte	0x3f
	.zero		1


	//   ....[66]....
        /*0cf0*/ 	.word	0x00015570
        /*0cf4*/ 	.word	0x0000000c
        /*0cf8*/ 	.word	0x0002a830
        /*0cfc*/ 	.short	0x010a
        /*0cfe*/ 	.byte	0x3f
	.zero		1


	//   ....[67]....
        /*0d00*/ 	.word	0x000155d0
        /*0d04*/ 	.word	0x00000009
        /*0d08*/ 	.word	0x0002a850
        /*0d0c*/ 	.short	0x010a
        /*0d0e*/ 	.byte	0x3f
	.zero		1


	//   ....[68]....
        /*0d10*/ 	.word	0x00015630
        /*0d14*/ 	.word	0x00000008
        /*0d18*/ 	.word	0x0002a830
        /*0d1c*/ 	.short	0x010a
        /*0d1e*/ 	.byte	0x3f
	.zero		1


	//   ....[69]....
        /*0d20*/ 	.word	0x00015690
        /*0d24*/ 	.word	0x00000003
        /*0d28*/ 	.word	0x0002a850
        /*0d2c*/ 	.short	0x010a
        /*0d2e*/ 	.byte	0x3f
	.zero		1


	//   ....[70]....
        /*0d30*/ 	.word	0x000156f0
        /*0d34*/ 	.word	0x00000008
        /*0d38*/ 	.word	0x0002a830
        /*0d3c*/ 	.short	0x010a
        /*0d3e*/ 	.byte	0x3f
	.zero		1


	//   ....[71]....
        /*0d40*/ 	.word	0x00015750
        /*0d44*/ 	.word	0x00000003
        /*0d48*/ 	.word	0x0002a850
        /*0d4c*/ 	.short	0x010a
        /*0d4e*/ 	.byte	0x3f
	.zero		1


	//   ....[72]....
        /*0d50*/ 	.word	0x000157b0
        /*0d54*/ 	.word	0x00000005
        /*0d58*/ 	.word	0x0002a850
        /*0d5c*/ 	.short	0x010a
        /*0d5e*/ 	.byte	0x3f
	.zero		1


	//   ....[73]....
        /*0d60*/ 	.word	0x00015950
        /*0d64*/ 	.word	0x00000000
        /*0d68*/ 	.word	0x0002a840
        /*0d6c*/ 	.short	0x010a
        /*0d6e*/ 	.byte	0x3f
	.zero		1


	//   ....[74]....
        /*0d70*/ 	.word	0x00016580
        /*0d74*/ 	.word	0x00000002
        /*0d78*/ 	.word	0x0002a820
        /*0d7c*/ 	.short	0x010a
        /*0d7e*/ 	.byte	0x3f
	.zero		1


	//   ....[75]....
        /*0d80*/ 	.word	0x000165d0
        /*0d84*/ 	.word	0x00000003
        /*0d88*/ 	.word	0x0002a840
        /*0d8c*/ 	.short	0x010a
        /*0d8e*/ 	.byte	0x3f
	.zero		1


	//   ....[76]....
        /*0d90*/ 	.word	0x00016620
        /*0d94*/ 	.word	0x00000003
        /*0d98*/ 	.word	0x00000060
        /*0d9c*/ 	.short	0x010a
        /*0d9e*/ 	.byte	0x3f
	.zero		1


	//   ....[77]....
        /*0da0*/ 	.word	0x00016670
        /*0da4*/ 	.word	0x00000003
        /*0da8*/ 	.word	0x0002a840
        /*0dac*/ 	.short	0x010a
        /*0dae*/ 	.byte	0x3f
	.zero		1


	//   ....[78]....
        /*0db0*/ 	.word	0x000166c0
        /*0db4*/ 	.word	0x00000002
        /*0db8*/ 	.word	0x00000060
        /*0dbc*/ 	.short	0x010a
        /*0dbe*/ 	.byte	0x3f
	.zero		1


	//   ....[79]....
        /*0dc0*/ 	.word	0x00016710
        /*0dc4*/ 	.word	0x00000002
        /*0dc8*/ 	.word	0x0002a840
        /*0dcc*/ 	.short	0x010a
        /*0dce*/ 	.byte	0x3f
	.zero		1


	//   ....[80]....
        /*0dd0*/ 	.word	0x00016760
        /*0dd4*/ 	.word	0x00000002
        /*0dd8*/ 	.word	0x00000060
        /*0ddc*/ 	.short	0x010a
        /*0dde*/ 	.byte	0x3f
	.zero		1


	//   ....[81]....
        /*0de0*/ 	.word	0x000167b0
        /*0de4*/ 	.word	0x00000000
        /*0de8*/ 	.word	0x0002a860
        /*0dec*/ 	.short	0x010a
        /*0dee*/ 	.byte	0x3f
	.zero		1


	//   ....[82]....
        /*0df0*/ 	.word	0x000171b0
        /*0df4*/ 	.word	0x00000000
        /*0df8*/ 	.word	0x0002a820
        /*0dfc*/ 	.short	0x010a
        /*0dfe*/ 	.byte	0x3f
	.zero		1


	//   ....[83]....
        /*0e00*/ 	.word	0x00017350
        /*0e04*/ 	.word	0x00000006
        /*0e08*/ 	.word	0x00000000
        /*0e0c*/ 	.short	0x010a
        /*0e0e*/ 	.byte	0x3f
	.zero		1


	//   ....[84]....
        /*0e10*/ 	.word	0x000173a0
        /*0e14*/ 	.word	0x00000007
        /*0e18*/ 	.word	0x00000000
        /*0e1c*/ 	.short	0x010a
        /*0e1e*/ 	.byte	0x3f
	.zero		1


	//   ....[85]....
        /*0e20*/ 	.word	0x000173f0
        /*0e24*/ 	.word	0x00000004
        /*0e28*/ 	.word	0x00000000
        /*0e2c*/ 	.short	0x010a
        /*0e2e*/ 	.byte	0x3f
	.zero		1


	//----- nvinfo : EIATTR_NUM_MBARRIERS
	.align		4
.L_481:
        /*0e30*/ 	.byte	0x03, 0x38
        /*0e32*/ 	.short	0x0016


	//----- nvinfo : EIATTR_EXIT_INSTR_OFFSETS
	.align		4
        /*0e34*/ 	.byte	0x04, 0x1c
        /*0e36*/ 	.short	(.L_483 - .L_482)


	//   ....[0]....
.L_482:
        /*0e38*/ 	.word	0x00000a60


	//   ....[1]....
        /*0e3c*/ 	.word	0x0000ec40


	//   ....[2]....
        /*0e40*/ 	.word	0x000154a0


	//----- nvinfo : EIATTR_MAX_THREADS
	.align		4
.L_483:
        /*0e44*/ 	.byte	0x04, 0x05
        /*0e46*/ 	.short	(.L_485 - .L_484)
.L_484:
        /*0e48*/ 	.word	0x00000180
        /*0e4c*/ 	.word	0x00000001
        /*0e50*/ 	.word	0x00000001


	//----- nvinfo : EIATTR_CRS_STACK_SIZE
	.align		4
.L_485:
        /*0e54*/ 	.byte	0x04, 0x1e
        /*0e56*/ 	.short	(.L_487 - .L_486)
.L_486:
        /*0e58*/ 	.word	0x00000000


	//----- nvinfo : EIATTR_CBANK_PARAM_SIZE
	.align		4
.L_487:
        /*0e5c*/ 	.byte	0x03, 0x19
        /*0e5e*/ 	.short	0x0af0


	//----- nvinfo : EIATTR_PARAM_CBANK
	.align		4
        /*0e60*/ 	.byte	0x04, 0x0a
        /*0e62*/ 	.short	(.L_489 - .L_488)
	.align		4
.L_488:
        /*0e64*/ 	.word	index@(.nv.constant0._ZN7cutlass13device_kernelIN5flash11enable_sm90INS1_16FlashAttnFwdSm90INS1_25CollectiveMainloopFwdSm90ILi2EN4cute5tupleIJNS5_1CILi1EEES8_S8_EEENS6_IJNS7_ILi128EEENS7_ILi96EEENS7_ILi192EEEEEELi128ENS_6half_tEfNS_4arch4Sm90ELb0ELb1ELb0ELb1ELb0ELb0ELb0ELb1ELb1ELb1ELb0ELb0EEENS1_21CollectiveEpilogueFwdINS6_IJSA_SA_SB_EEES9_SE_SG_Li256ELb1ELb1ELb0ELb0EEENS1_36VarlenDynamicPersistentTileSchedulerILi128ELi96ELi256ELi128ELb0ELb1ELb1ELb1ELb0ELb1EEEEEEEEEvNT_6ParamsE)
        /*0e68*/ 	.short	0x0210
        /*0e6a*/ 	.short	0x0af0


	//----- nvinfo : EIATTR_SW_WAR
	.align		4
.L_489:
        /*0e6c*/ 	.byte	0x04, 0x36
        /*0e6e*/ 	.short	(.L_491 - .L_490)
.L_490:
        /*0e70*/ 	.word	0x00000008
.L_491:


//--------------------- .nv.info._ZN7cutlass13device_kernelIN5flash11enable_sm90INS1_16FlashAttnFwdSm90INS1_25CollectiveMainloopFwdSm90ILi2EN4cute5tupleIJNS5_1CILi1EEES8_S8_EEENS6_IJNS7_ILi128EEENS7_ILi96EEENS7_ILi192EEEEEELi128ENS_6half_tEfNS_4arch4Sm90ELb0ELb1ELb0ELb1ELb0ELb1ELb0ELb1ELb1ELb1ELb0ELb0EEENS1_21CollectiveEpilogueFwdINS6_IJSA_SA_SB_EEES9_SE_SG_Li256ELb1ELb1ELb0ELb0EEENS1_36VarlenDynamicPersistentTileSchedulerILi128ELi96ELi256ELi128ELb0ELb1ELb1ELb1ELb0ELb1EEEEEEEEEvNT_6ParamsE --------------------------
	.section	.nv.info._ZN7cutlass13device_kernelIN5flash11enable_sm90INS1_16FlashAttnFwdSm90INS1_25CollectiveMainloopFwdSm90ILi2EN4cute5tupleIJNS5_1CILi1EEES8_S8_EEENS6_IJNS7_ILi128EEENS7_ILi96EEENS7_ILi192EEEEEELi128ENS_6half_tEfNS_4arch4Sm90ELb0ELb1ELb0ELb1ELb0ELb1ELb0ELb1ELb1ELb1ELb0ELb0EEENS1_21CollectiveEpilogueFwdINS6_IJSA_SA_SB_EEES9_SE_SG_Li256ELb1ELb1ELb0ELb0EEENS1_36VarlenDynamicPersistentTileSchedulerILi128ELi96ELi256ELi128ELb0ELb1ELb1ELb1ELb0ELb1EEEEEEEEEvNT_6ParamsE,"",@"SHT_CUDA_INFO"
	.sectionflags	@""
	.align	4


	//----- nvinfo : EIATTR_CUDA_API_VERSION
	.align		4
        /*0000*/ 	.byte	0x04, 0x37
        /*0002*/ 	.short	(.L_493 - .L_492)
.L_492:
        /*0004*/ 	.word	0x00000082


	//----- nvinfo : EIATTR_KPARAM_INFO
	.align		4
.L_493:
        /*0008*/ 	.byte	0x04, 0x17
        /*000a*/ 	.short	(.L_495 - .L_494)
.L_494:
        /*000c*/ 	.word	0x00000000
        /*0010*/ 	.short	0x0000
        /*0012*/ 	.short	0x0070
        /*0014*/ 	.byte	0x00, 0xf0, 0x01, 0x2a


	//----- nvinfo : EIATTR_SPARSE_MMA_MASK
	.align		4
.L_495:
        /*0018*/ 	.byte	0x03, 0x50
        /*001a*/ 	.short	0x0000


	//----- nvinfo : EIATTR_MAXREG_COUNT
	.align		4
        /*001c*/ 	.byte	0x03, 0x1b
        /*001e*/ 	.short	0x00a8


	//----- nvinfo : EIATTR_NUM_BARRIERS
	.align		4
        /*0020*/ 	.byte	0x02, 0x4c
        /*0022*/ 	.byte	0x10
	.zero		1


	//----- nvinfo : EIATTR_EXTERNS
	.align		4
        /*0024*/ 	.byte	0x04, 0x0f
        /*0026*/ 	.short	(.L_497 - .L_496)


	//   ....[0]....
	.align		4
.L_496:
        /*0028*/ 	.word	index@(__assertfail)


	//----- nvinfo : EIATTR_ANNOTATIONS
	.align		4
.L_497:
        /*002c*/ 	.byte	0x04, 0x55
        /*002e*/ 	.short	(.L_499 - .L_498)


	//   ....[0]....
.L_498:
        /* <DEDUP_REMOVED lines=108> */


	//----- nvinfo : EIATTR_MERCURY_ISA_VERSION
	.align		4
.L_499:
        /*06d8*/ 	.byte	0x03, 0x5f
        /*06da*/ 	.short	0x0101


	//----- nvinfo : EIATTR_UNUSED_LOAD_BYTE_OFFSET
	.align		4
        /*06dc*/ 	.byte	0x04, 0x44
        /*06de*/ 	.short	(.L_501 - .L_500)


	//   ....[0]....
.L_500:
        /*06e0*/ 	.word	0x00000a80
        /*06e4*/ 	.word	0x0000fff0


	//   ....[1]....
        /*06e8*/ 	.word	0x0001e080
        /*06ec*/ 	.word	0x0000fff0


	//----- nvinfo : EIATTR_INT_WARP_WIDE_INSTR_OFFSETS
	.align		4
.L_501:
        /*06f0*/ 	.byte	0x04, 0x31
        /*06f2*/ 	.short	(.L_503 - .L_502)


	//   ....[0]....
.L_502:
        /*06f4*/ 	.word	0x00000190


	//   ....[1]....
        /*06f8*/ 	.word	0x000001d0


	//   ....[2]....
        /*06fc*/ 	.word	0x00000240


	//   ....[3]....
        /*0700*/ 	.word	0x000231e0


	//   ....[4]....
        /*0704*/ 	.word	0x00023280


	//   ....[5]....
        /*0708*/ 	.word	0x00026ec0


	//   ....[6]....
        /*070c*/ 	.word	0x00026f30


	//----- nvinfo : EIATTR_COOP_GROUP_MASK_REGIDS
	.align		4
.L_503:
        /*0710*/ 	.byte	0x04, 0x29
        /*0712*/ 	.short	(.L_505 - .L_504)


	//   ....[0]....
.L_504:
        /*0714*/ 	.word	0xffffffff


	//   ....[1]....
        /*0718*/ 	.word	0xffffffff


	//   ....[2]....
        /*071c*/ 	.word	0xffffffff


	//   ....[3]....
        /*0720*/ 	.word	0xffffffff


	//   ....[4]....
        /*0724*/ 	.word	0xffffffff


	//   ....[5]....
        /*0728*/ 	.word	0xffffffff


	//   ....[6]....
        /*072c*/ 	.word	0xffffffff


	//   ....[7]....
        /*0730*/ 	.word	0xffffffff


	//   ....[8]....
        /*0734*/ 	.word	0xffffffff


	//   ....[9]....
        /*0738*/ 	.word	0xffffffff


	//   ....[10]....
        /*073c*/ 	.word	0xffffffff


	//   ....[11]....
        /*0740*/ 	.word	0xffffffff


	//   ....[12]....
        /*0744*/ 	.word	0xffffffff


	//   ....[13]....
        /*0748*/ 	.word	0xffffffff


	//   ....[14]....
        /*074c*/ 	.word	0xffffffff


	//   ....[15]....
        /*0750*/ 	.word	0xffffffff


	//   ....[16]....
        /*0754*/ 	.word	0xffffffff


	//   ....[17]....
        /*0758*/ 	.word	0xffffffff


	//   ....[18]....
        /*075c*/ 	.word	0xffffffff


	//   ....[19]....
        /*0760*/ 	.word	0xffffffff


	//   ....[20]....
        /*0764*/ 	.word	0xffffffff


	//   ....[21]....
        /*0768*/ 	.word	0xffffffff


	//   ....[22]....
        /*076c*/ 	.word	0xffffffff


	//   ....[23]....
        /*0770*/ 	.word	0xffffffff


	//   ....[24]....
        /*0774*/ 	.word	0xffffffff


	//   ....[25]....
        /*0778*/ 	.word	0xffffffff


	//   ....[26]....
        /*077c*/ 	.word	0xffffffff


	//   ....[27]....
        /*0780*/ 	.word	0xffffffff


	//   ....[28]....
        /*0784*/ 	.word	0xffffffff


	//   ....[29]....
        /*0788*/ 	.word	0xffffffff


	//   ....[30]....
        /*078c*/ 	.word	0xffffffff


	//   ....[31]....
        /*0790*/ 	.word	0xffffffff


	//   ....[32]....
        /*0794*/ 	.word	0xffffffff


	//   ....[33]....
        /*0798*/ 	.word	0xffffffff


	//   ....[34]....
        /*079c*/ 	.word	0xffffffff


	//   ....[35]....
        /*07a0*/ 	.word	0xffffffff


	//   ....[36]....
        /*07a4*/ 	.word	0xffffffff


	//   ....[37]....
        /*07a8*/ 	.word	0xffffffff


	//   ....[38]....
        /*07ac*/ 	.word	0xffffffff


	//   ....[39]....
        /*07b0*/ 	.word	0xffffffff


	//   ....[40]....
        /*07b4*/ 	.word	0xffffffff


	//   ....[41]....
        /*07b8*/ 	.word	0xffffffff


	//   ....[42]....
        /*07bc*/ 	.word	0xffffffff


	//   ....[43]....
        /*07c0*/ 	.word	0xffffffff


	//   ....[44]....
        /*07c4*/ 	.word	0xffffffff


	//   ....[45]....
        /*07c8*/ 	.word	0xffffffff


	//   ....[46]....
        /*07cc*/ 	.word	0xffffffff


	//   ....[47]....
        /*07d0*/ 	.word	0xffffffff


	//   ....[48]....
        /*07d4*/ 	.word	0xffffffff


	//   ....[49]....
        /*07d8*/ 	.word	0xffffffff


	//   ....[50]....
        /*07dc*/ 	.word	0xffffffff


	//   ....[51]....
        /*07e0*/ 	.word	0xffffffff


	//   ....[52]....
        /*07e4*/ 	.word	0xffffffff


	//   ....[53]....
        /*07e8*/ 	.word	0xffffffff


	//   ....[54]....
        /*07ec*/ 	.word	0xffffffff


	//   ....[55]....
        /*07f0*/ 	.word	0xffffffff


	//   ....[56]....
        /*07f4*/ 	.word	0xffffffff


	//   ....[57]....
        /*07f8*/ 	.word	0xffffffff


	//   ....[58]....
        /*07fc*/ 	.word	0xffffffff


	//   ....[59]....
        /*0800*/ 	.word	0xffffffff


	//   ....[60]....
        /*0804*/ 	.word	0xffffffff


	//   ....[61]....
        /*0808*/ 	.word	0xffffffff


	//   ....[62]....
        /*080c*/ 	.word	0xffffffff


	//   ....[63]....
        /*0810*/ 	.word	0xffffffff


	//   ....[64]....
        /*0814*/ 	.word	0xffffffff


	//   ....[65]....
        /*0818*/ 	.word	0xffffffff


	//   ....[66]....
        /*081c*/ 	.word	0xffffffff


	//   ....[67]....
        /*0820*/ 	.word	0xffffffff


	//   ....[68]....
        /*0824*/ 	.word	0xffffffff


	//   ....[69]....
        /*0828*/ 	.word	0xffffffff


	//   ....[70]....
        /*082c*/ 	.word	0xffffffff


	//   ....[71]....
        /*0830*/ 	.word	0xffffffff


	//   ....[72]....
        /*0834*/ 	.word	0xffffffff


	//   ....[73]....
        /*0838*/ 	.word	0xffffffff


	//   ....[74]....
        /*083c*/ 	.word	0xffffffff


	//   ....[75]....
        /*0840*/ 	.word	0xffffffff


	//   ....[76]....
        /*0844*/ 	.word	0xffffffff


	//   ....[77]....
        /*0848*/ 	.word	0xffffffff


	//   ....[78]....
        /*084c*/ 	.word	0xffffffff


	//   ....[79]....
        /*0850*/ 	.word	0xffffffff


	//   ....[80]....
        /*0854*/ 	.word	0xffffffff


	//   ....[81]....
        /*0858*/ 	.word	0xffffffff


	//   ....[82]....
        /*085c*/ 	.word	0xffffffff


	//   ....[83]....
        /*0860*/ 	.word	0xffffffff


	//   ....[84]....
        /*0864*/ 	.word	0xffffffff


	//   ....[85]....
        /*0868*/ 	.word	0xffffffff


	//   ....[86]....
        /*086c*/ 	.word	0xffffffff


	//   ....[87]....
        /*0870*/ 	.word	0xffffffff


	//   ....[88]....
        /*0874*/ 	.word	0xffffffff


	//   ....[89]....
        /*0878*/ 	.word	0xffffffff


	//   ....[90]....
        /*087c*/ 	.word	0xffffffff


	//   ....[91]....
        /*0880*/ 	.word	0xffffffff


	//   ....[92]....
        /*0884*/ 	.word	0xffffffff


	//   ....[93]....
        /*0888*/ 	.word	0xffffffff


	//   ....[94]....
        /*088c*/ 	.word	0xffffffff


	//   ....[95]....
        /*0890*/ 	.word	0xffffffff


	//   ....[96]....
        /*0894*/ 	.word	0xffffffff


	//   ....[97]....
        /*0898*/ 	.word	0xffffffff


	//   ....[98]....
        /*089c*/ 	.word	0xffffffff


	//   ....[99]....
        /*08a0*/ 	.word	0xffffffff


	//   ....[100]....
        /*08a4*/ 	.word	0xffffffff


	//   ....[101]....
        /*08a8*/ 	.word	0xffffffff


	//   ....[102]....
        /*08ac*/ 	.word	0xffffffff


	//   ....[103]....
        /*08b0*/ 	.word	0xffffffff


	//   ....[104]....
        /*08b4*/ 	.word	0xffffffff


	//   ....[105]....
        /*08b8*/ 	.word	0xffffffff


	//   ....[106]....
        /*08bc*/ 	.word	0xffffffff


	//   ....[107]....
        /*08c0*/ 	.word	0xffffffff


	//   ....[108]....
        /*08c4*/ 	.word	0xffffffff


	//   ....[109]....
        /*08c8*/ 	.word	0xffffffff


	//   ....[110]....
        /*08cc*/ 	.word	0xffffffff


	//   ....[111]....
        /*08d0*/ 	.word	0xffffffff


	//   ....[112]....
        /*08d4*/ 	.word	0xffffffff


	//   ....[113]....
        /*08d8*/ 	.word	0xffffffff


	//   ....[114]....
        /*08dc*/ 	.word	0xffffffff


	//   ....[115]....
        /*08e0*/ 	.word	0xffffffff


	//   ....[116]....
        /*08e4*/ 	.word	0xffffffff


	//   ....[117]....
        /*08e8*/ 	.word	0xffffffff


	//   ....[118]....
        /*08ec*/ 	.word	0xffffffff


	//   ....[119]....
        /*08f0*/ 	.word	0xffffffff


	//   ....[120]....
        /*08f4*/ 	.word	0xffffffff


	//   ....[121]....
        /*08f8*/ 	.word	0xffffffff


	//   ....[122]....
        /*08fc*/ 	.word	0x0500000f


	//   ....[123]....
        /*0900*/ 	.word	0x0500000f


	//   ....[124]....
        /*0904*/ 	.word	0x0500000f


	//   ....[125]....
        /*0908*/ 	.word	0x0500000f


	//   ....[126]....
        /*090c*/ 	.word	0x0500000f


	//   ....[127]....
        /*0910*/ 	.word	0x0500000f


	//   ....[128]....
        /*0914*/ 	.word	0x0500000f


	//   ....[129]....
        /*0918*/ 	.word	0x0500000f


	//   ....[130]....
        /*091c*/ 	.word	0x0500000f


	//   ....[131]....
        /*0920*/ 	.word	0x0500000f


	//   ....[132]....
        /*0924*/ 	.word	0x0500000f


	//   ....[133]....
        /*0928*/ 	.word	0x0500000f


	//   ....[134]....
        /*092c*/ 	.word	0x0500000f


	//   ....[135]....
        /*0930*/ 	.word	0x0500000f


	//   ....[136]....
        /*0934*/ 	.word	0x0500000f


	//   ....[137]....
        /*0938*/ 	.word	0x0500000f


	//   ....[138]....
        /*093c*/ 	.word	0x0500000f


	//   ....[139]....
        /*0940*/ 	.word	0x0500000f


	//   ....[140]....
        /*0944*/ 	.word	0x0500000f


	//   ....[141]....
        /*0948*/ 	.word	0x0500000f


	//   ....[142]....
        /*094c*/ 	.word	0x0500000f


	//   ....[143]....
        /*0950*/ 	.word	0x0500000f


	//   ....[144]....
        /*0954*/ 	.word	0x0500000f


	//   ....[145]....
        /*0958*/ 	.word	0x0500000f


	//   ....[146]....
        /*095c*/ 	.word	0x0500000f


	//   ....[147]....
        /*0960*/ 	.word	0x0500000f


	//   ....[148]....
        /*0964*/ 	.word	0x0500000f


	//   ....[149]....
        /*0968*/ 	.word	0x0500000f


	//   ....[150]....
        /*096c*/ 	.word	0x0500000f


	//   ....[151]....
        /*0970*/ 	.word	0x0500000f


	//   ....[152]....
        /*0974*/ 	.word	0x0500000f


	//   ....[153]....
        /*0978*/ 	.word	0x0500000f


	//   ....[154]....
        /*097c*/ 	.word	0x0500000f


	//   ....[155]....
        /*0980*/ 	.word	0x0500000f


	//   ....[156]....
        /*0984*/ 	.word	0x0500000f


	//   ....[157]....
        /*0988*/ 	.word	0x0500000f


	//   ....[158]....
        /*098c*/ 	.word	0x0500000f


	//   ....[159]....
        /*0990*/ 	.word	0x0500000f


	//   ....[160]....
        /*0994*/ 	.word	0x0500000f


	//   ....[161]....
        /*0998*/ 	.word	0x0500000f


	//   ....[162]....
        /*099c*/ 	.word	0x0500000f


	//   ....[163]....
        /*09a0*/ 	.word	0x0500000f


	//   ....[164]....
        /*09a4*/ 	.word	0x0500000f


	//   ....[165]....
        /*09a8*/ 	.word	0x0500000f


	//   ....[166]....
        /*09ac*/ 	.word	0x0500000f


	//   ....[167]....
        /*09b0*/ 	.word	0x0500000f


	//   ....[168]....
        /*09b4*/ 	.word	0x0500000f


	//   ....[169]....
        /*09b8*/ 	.word	0x0500000f


	//   ....[170]....
        /*09bc*/ 	.word	0x0500000f


	//   ....[171]....
        /*09c0*/ 	.word	0x0500000f


	//   ....[172]....
        /*09c4*/ 	.word	0x0500000f


	//   ....[173]....
        /*09c8*/ 	.word	0x0500000f


	//----- nvinfo : EIATTR_COOP_GROUP_INSTR_OFFSETS
	.align		4
.L_505:
        /*09cc*/ 	.byte	0x04, 0x28
        /*09ce*/ 	.short	(.L_507 - .L_506)


	//   ....[0]....
.L_506:
        /*09d0*/ 	.word	0x00000060


	//   ....[1]....
        /*09d4*/ 	.word	0x000001a0


	//   ....[2]....
        /*09d8*/ 	.word	0x000001f0


	//   ....[3]....
        /*09dc*/ 	.word	0x00000420


	//   ....[4]....
        /*09e0*/ 	.word	0x00000580


	//   ....[5]....
        /*09e4*/ 	.word	0x000006a0


	//   ....[6]....
        /*09e8*/ 	.word	0x00000800


	//   ....[7]....
        /*09ec*/ 	.word	0x0000aee0


	//   ....[8]....
        /*09f0*/ 	.word	0x0000b5e0


	//   ....[9]....
        /*09f4*/ 	.word	0x0000b5f0


	//   ....[10]....
        /*09f8*/ 	.word	0x0000b600


	//   ....[11]....
        /*09fc*/ 	.word	0x0000b610


	//   ....[12]....
        /*0a00*/ 	.word	0x0000bdf0


	//   ....[13]....
        /*0a04*/ 	.word	0x0000be00


	//   ....[14]....
        /*0a08*/ 	.word	0x0000be10


	//   ....[15]....
        /*0a0c*/ 	.word	0x0000be20


	//   ....[16]....
        /*0a10*/ 	.word	0x0000eb90


	//   ....[17]....
        /*0a14*/ 	.word	0x0000eba0


	//   ....[18]....
        /*0a18*/ 	.word	0x0000ebb0


	//   ....[19]....
        /*0a1c*/ 	.word	0x0000ebc0


	//   ....[20]....
        /*0a20*/ 	.word	0x0000f1c0


	//   ....[21]....
        /*0a24*/ 	.word	0x0000f1d0


	//   ....[22]....
        /*0a28*/ 	.word	0x0000f1e0


	//   ....[23]....
        /*0a2c*/ 	.word	0x0000f1f0


	//   ....[24]....
        /*0a30*/ 	.word	0x000128d0


	//   ....[25]....
        /*0a34*/ 	.word	0x00012ca0


	//   ....[26]....
        /*0a38*/ 	.word	0x000138b0


	//   ....[27]....
        /*0a3c*/ 	.word	0x000139c0


	//   ....[28]....
        /*0a40*/ 	.word	0x00013fc0


	//   ....[29]....
        /*0a44*/ 	.word	0x000140c0


	//   ....[30]....
        /*0a48*/ 	.word	0x00015d40


	//   ....[31]....
        /*0a4c*/ 	.word	0x00016010


	//   ....[32]....
        /*0a50*/ 	.word	0x00016d50


	//   ....[33]....
        /*0a54*/ 	.word	0x00016e60


	//   ....[34]....
        /*0a58*/ 	.word	0x00017430


	//   ....[35]....
        /*0a5c*/ 	.word	0x000174f0


	//   ....[36]....
        /*0a60*/ 	.word	0x00019140


	//   ....[37]....
        /*0a64*/ 	.word	0x000191c0


	//   ....[38]....
        /*0a68*/ 	.word	0x000194e0


	//   ....[39]....
        /*0a6c*/ 	.word	0x000195e0


	//   ....[40]....
        /*0a70*/ 	.word	0x0001b1c0


	//   ....[41]....
        /*0a74*/ 	.word	0x0001b420


	//   ....[42]....
        /*0a78*/ 	.word	0x0001c170


	//   ....[43]....
        /*0a7c*/ 	.word	0x0001c280


	//   ....[44]....
        /*0a80*/ 	.word	0x0001c840


	//   ....[45]....
        /*0a84*/ 	.word	0x0001c8e0


	//   ....[46]....
        /*0a88*/ 	.word	0x0001d7b0


	//   ....[47]....
        /*0a8c*/ 	.word	0x0001d9f0


	//   ....[48]....
        /*0a90*/ 	.word	0x0001dac0


	//   ....[49]....
        /*0a94*/ 	.word	0x0001daf0


	//   ....[50]....
        /*0a98*/ 	.word	0x0001eaf0


	//   ....[51]....
        /*0a9c*/ 	.word	0x0001eb30


	//   ....[52]....
        /*0aa0*/ 	.word	0x0001eb70


	//   ....[53]....
        /*0aa4*/ 	.word	0x0001eba0


	//   ....[54]....
        /*0aa8*/ 	.word	0x0001f150


	//   ....[55]....
        /*0aac*/ 	.word	0x0001f160


	//   ....[56]....
        /*0ab0*/ 	.word	0x0001f230


	//   ....[57]....
        /*0ab4*/ 	.word	0x0001f250


	//   ....[58]....
        /*0ab8*/ 	.word	0x0001f320


	//   ....[59]....
        /*0abc*/ 	.word	0x0001f340


	//   ....[60]....
        /*0ac0*/ 	.word	0x0001f420


	//   ....[61]....
        /*0ac4*/ 	.word	0x0001f440


	//   ....[62]....
        /*0ac8*/ 	.word	0x0001fca0


	//   ....[63]....
        /*0acc*/ 	.word	0x0001fcc0


	//   ....[64]....
        /*0ad0*/ 	.word	0x0001fd90


	//   ....[65]....
        /*0ad4*/ 	.word	0x0001fdb0


	//   ....[66]....
        /*0ad8*/ 	.word	0x0001fe80


	//   ....[67]....
        /*0adc*/ 	.word	0x0001fea0


	//   ....[68]....
        /*0ae0*/ 	.word	0x0001ff80


	//   ....[69]....
        /*0ae4*/ 	.word	0x0001ffa0


	//   ....[70]....
        /*0ae8*/ 	.word	0x00020100


	//   ....[71]....
        /*0aec*/ 	.word	0x000202e0


	//   ....[72]....
        /*0af0*/ 	.word	0x00020310


	//   ....[73]....
        /*0af4*/ 	.word	0x00020340


	//   ....[74]....
        /*0af8*/ 	.word	0x00020370


	//   ....[75]....
        /*0afc*/ 	.word	0x000203a0


	//   ....[76]....
        /*0b00*/ 	.word	0x000203d0


	//   ....[77]....
        /*0b04*/ 	.word	0x00020550


	//   ....[78]....
        /*0b08*/ 	.word	0x00020580


	//   ....[79]....
        /*0b0c*/ 	.word	0x000205b0


	//   ....[80]....
        /*0b10*/ 	.word	0x000205e0


	//   ....[81]....
        /*0b14*/ 	.word	0x00020610


	//   ....[82]....
        /*0b18*/ 	.word	0x00020640


	//   ....[83]....
        /*0b1c*/ 	.word	0x000206f0


	//   ....[84]....
        /*0b20*/ 	.word	0x00020750


	//   ....[85]....
        /*0b24*/ 	.word	0x000207e0


	//   ....[86]....
        /*0b28*/ 	.word	0x00021a00


	//   ....[87]....
        /*0b2c*/ 	.word	0x000237c0


	//   ....[88]....
        /*0b30*/ 	.word	0x00024410


	//   ....[89]....
        /*0b34*/ 	.word	0x00024430


	//   ....[90]....
        /*0b38*/ 	.word	0x00024500


	//   ....[91]....
        /*0b3c*/ 	.word	0x00024510


	//   ....[92]....
        /*0b40*/ 	.word	0x000245b0


	//   ....[93]....
        /*0b44*/ 	.word	0x000245c0


	//   ....[94]....
        /*0b48*/ 	.word	0x00024660


	//   ....[95]....
        /*0b4c*/ 	.word	0x00024670


	//   ....[96]....
        /*0b50*/ 	.word	0x00024710


	//   ....[97]....
        /*0b54*/ 	.word	0x00024720


	//   ....[98]....
        /*0b58*/ 	.word	0x000247c0


	//   ....[99]....
        /*0b5c*/ 	.word	0x000247d0


	//   ....[100]....
        /*0b60*/ 	.word	0x00024870


	//   ....[101]....
        /*0b64*/ 	.word	0x00024880


	//   ....[102]....
        /*0b68*/ 	.word	0x000248d0


	//   ....[103]....
        /*0b6c*/ 	.word	0x00024910


	//   ....[104]....
        /*0b70*/ 	.word	0x00027670


	//   ....[105]....
        /*0b74*/ 	.word	0x000276a0


	//   ....[106]....
        /*0b78*/ 	.word	0x000276b0


	//   ....[107]....
        /*0b7c*/ 	.word	0x000276e0


	//   ....[108]....
        /*0b80*/ 	.word	0x00027710


	//   ....[109]....
        /*0b84*/ 	.word	0x00027740


	//   ....[110]....
        /*0b88*/ 	.word	0x00027770


	//   ....[111]....
        /*0b8c*/ 	.word	0x00027780


	//   ....[112]....
        /*0b90*/ 	.word	0x00027910


	//   ....[113]....
        /*0b94*/ 	.word	0x00027950


	//   ....[114]....
        /*0b98*/ 	.word	0x00027980


	//   ....[115]....
        /*0b9c*/ 	.word	0x000279b0


	//   ....[116]....
        /*0ba0*/ 	.word	0x000279e0


	//   ....[117]....
        /*0ba4*/ 	.word	0x00027a10


	//   ....[118]....
        /*0ba8*/ 	.word	0x00027ad0


	//   ....[119]....
        /*0bac*/ 	.word	0x00027af0


	//   ....[120]....
        /*0bb0*/ 	.word	0x00027b60


	//   ....[121]....
        /*0bb4*/ 	.word	0x00028240


	//   ....[122]....
        /*0bb8*/ 	.word	0x00028680


	//   ....[123]....
        /*0bbc*/ 	.word	0x00028710


	//   ....[124]....
        /*0bc0*/ 	.word	0x00028760


	//   ....[125]....
        /*0bc4*/ 	.word	0x000287b0


	//   ....[126]....
        /*0bc8*/ 	.word	0x00028840


	//   ....[127]....
        /*0bcc*/ 	.word	0x000288d0


	//   ....[128]....
        /*0bd0*/ 	.word	0x00028920


	//   ....[129]....
        /*0bd4*/ 	.word	0x00028970


	//   ....[130]....
        /*0bd8*/ 	.word	0x00028a60


	//   ....[131]....
        /*0bdc*/ 	.word	0x00028af0


	//   ....[132]....
        /*0be0*/ 	.word	0x00028b50


	//   ....[133]....
        /*0be4*/ 	.word	0x00028bb0


	//   ....[134]....
        /*0be8*/ 	.word	0x00028c40


	//   ....[135]....
        /*0bec*/ 	.word	0x00028cd0


	//   ....[136]....
        /*0bf0*/ 	.word	0x00028d30


	//   ....[137]....
        /*0bf4*/ 	.word	0x00028d90


	//   ....[138]....
        /*0bf8*/ 	.word	0x00029120


	//   ....[139]....
        /*0bfc*/ 	.word	0x00029420


	//   ....[140]....
        /*0c00*/ 	.word	0x000295a0


	//   ....[141]....
        /*0c04*/ 	.word	0x000295f0


	//   ....[142]....
        /*0c08*/ 	.word	0x00029770


	//   ....[143]....
        /*0c0c*/ 	.word	0x000297c0


	//   ....[144]....
        /*0c10*/ 	.word	0x000298f0


	//   ....[145]....
        /*0c14*/ 	.word	0x00029940


	//   ....[146]....
        /*0c18*/ 	.word	0x00029a70


	//   ....[147]....
        /*0c1c*/ 	.word	0x00029ac0


	//   ....[148]....
        /*0c20*/ 	.word	0x00029bf0


	//   ....[149]....
        /*0c24*/ 	.word	0x00029c40


	//   ....[150]....
        /*0c28*/ 	.word	0x00029d70


	//   ....[151]....
        /*0c2c*/ 	.word	0x00029dc0


	//   ....[152]....
        /*0c30*/ 	.word	0x00029ef0


	//   ....[153]....
        /*0c34*/ 	.word	0x00029f40


	//   ....[154]....
        /*0c38*/ 	.word	0x0002a050


	//   ....[155]....
        /*0c3c*/ 	.word	0x0002a0a0


	//   ....[156]....
        /*0c40*/ 	.word	0x0002a3d0


	//   ....[157]....
        /*0c44*/ 	.word	0x0002a480


	//   ....[158]....
        /*0c48*/ 	.word	0x0002a590


	//   ....[159]....
        /*0c4c*/ 	.word	0x0002a620


	//   ....[160]....
        /*0c50*/ 	.word	0x0002a6a0


	//   ....[161]....
        /*0c54*/ 	.word	0x0002a720


	//   ....[162]....
        /*0c58*/ 	.word	0x0002a7a0


	//   ....[163]....
        /*0c5c*/ 	.word	0x0002a830


	//   ....[164]....
        /*0c60*/ 	.word	0x0002a8d0


	//   ....[165]....
        /*0c64*/ 	.word	0x0002a990


	//   ....[166]....
        /*0c68*/ 	.word	0x0002aa10


	//   ....[167]....
        /*0c6c*/ 	.word	0x0002aa90


	//   ....[168]....
        /*0c70*/ 	.word	0x0002ab10


	//   ....[169]....
        /*0c74*/ 	.word	0x0002aba0


	//   ....[170]....
        /*0c78*/ 	.word	0x0002ac20


	//   ....[171]....
        /*0c7c*/ 	.word	0x0002acc0


	//   ....[172]....
        /*0c80*/ 	.word	0x0002ad50


	//   ....[173]....
        /*0c84*/ 	.word	0x0002ae80


	//----- nvinfo : EIATTR_REG_RECONFIG
	.align		4
.L_507:
        /*0c88*/ 	.byte	0x01, 0x54
	.zero		2


	//----- nvinfo : EIATTR_SYSCALL_OFFSETS
	.align		4
        /*0c8c*/ 	.byte	0x04, 0x46
        /*0c8e*/ 	.short	(.L_509 - .L_508)


	//   ....[0]....
.L_508:
        /*0c90*/ 	.word	0x00001dd0


	//   ....[1]....
        /*0c94*/ 	.word	0x00001f20


	//   ....[2]....
        /*0c98*/ 	.word	0x0000b080


	//   ....[3]....
        /*0c9c*/ 	.word	0x0000b3a0


	//   ....[4]....
        /*0ca0*/ 	.word	0x000233f0


	//   ....[5]....
        /*0ca4*/ 	.word	0x00023540


	//   ....[6]....
        /*0ca8*/ 	.word	0x00023630


	//   ....[7]....
        /*0cac*/ 	.word	0x00023f50


	//----- nvinfo : EIATTR_MBARRIER_INSTR_OFFSETS
	.align		4
.L_509:
        /*0cb0*/ 	.byte	0x04, 0x39
        /*0cb2*/ 	.short	(.L_511 - .L_510)


	//   ....[0]....
.L_510:
        /*0cb4*/ 	.word	0x000002d0
        /*0cb8*/ 	.word	0x000000ff
        /*0cbc*/ 	.word	0x0002a800
        /*0cc0*/ 	.short	0x0100
        /*0cc2*/ 	.byte	0x08
	.zero		1


	//   ....[1]....
        /*0cc4*/ 	.word	0x000002e0
        /*0cc8*/ 	.word	0x000000ff
        /*0ccc*/ 	.word	0x0002a820
        /*0cd0*/ 	.short	0x0100
        /*0cd2*/ 	.byte	0x08
	.zero		1


	//   ....[2]....
        /*0cd4*/ 	.word	0x000003d0
        /*0cd8*/ 	.word	0x000000ff
        /*0cdc*/ 	.word	0x0002a830
        /*0ce0*/ 	.short	0x0100
        /*0ce2*/ 	.byte	0x08
	.zero		1


	//   ....[3]....
        /*0ce4*/ 	.word	0x000003e0
        /*0ce8*/ 	.word	0x000000ff
        /*0cec*/ 	.word	0x0002a840
        /*0cf0*/ 	.short	0x0100
        /*0cf2*/ 	.byte	0x08
	.zero		1


	//   ....[4]....
        /*0cf4*/ 	.word	0x000003f0
        /*0cf8*/ 	.word	0x000000ff
        /*0cfc*/ 	.word	0x0002a838
        /*0d00*/ 	.short	0x0100
        /*0d02*/ 	.byte	0x08
	.zero		1


	//   ....[5]....
        /*0d04*/ 	.word	0x00000400
        /*0d08*/ 	.word	0x000000ff
        /*0d0c*/ 	.word	0x0002a848
        /*0d10*/ 	.short	0x0100
        /*0d12*/ 	.byte	0x08
	.zero		1


	//   ....[6]....
        /*0d14*/ 	.word	0x00000530
        /*0d18*/ 	.word	0x000000ff
        /*0d1c*/ 	.word	0x0002a850
        /*0d20*/ 	.short	0x0100
        /*0d22*/ 	.byte	0x08
	.zero		1


	//   ....[7]....
        /*0d24*/ 	.word	0x00000540
        /*0d28*/ 	.word	0x000000ff
        /*0d2c*/ 	.word	0x0002a860
        /*0d30*/ 	.short	0x0100
        /*0d32*/ 	.byte	0x08
	.zero		1


	//   ....[8]....
        /*0d34*/ 	.word	0x00000550
        /*0d38*/ 	.word	0x000000ff
        /*0d3c*/ 	.word	0x0002a858
        /*0d40*/ 	.short	0x0100
        /*0d42*/ 	.byte	0x08
	.zero		1


	//   ....[9]....
        /*0d44*/ 	.word	0x00000560
        /*0d48*/ 	.word	0x000000ff
        /*0d4c*/ 	.word	0x0002a868
        /*0d50*/ 	.short	0x0100
        /*0d52*/ 	.byte	0x08
	.zero		1


	//   ....[10]....
        /*0d54*/ 	.word	0x00000650
        /*0d58*/ 	.word	0x000000ff
        /*0d5c*/ 	.word	0x0002a870
        /*0d60*/ 	.short	0x0100
        /*0d62*/ 	.byte	0x06
	.zero		1


	//   ....[11]....
        /*0d64*/ 	.word	0x00000660
        /*0d68*/ 	.word	0x000000ff
        /*0d6c*/ 	.word	0x0002a880
        /*0d70*/ 	.short	0x0100
        /*0d72*/ 	.byte	0x06
	.zero		1


	//   ....[12]....
        /*0d74*/ 	.word	0x00000670
        /*0d78*/ 	.word	0x000000ff
        /*0d7c*/ 	.word	0x0002a878
        /*0d80*/ 	.short	0x0100
        /*0d82*/ 	.byte	0x06
	.zero		1


	//   ....[13]....
        /*0d84*/ 	.word	0x00000680
        /*0d88*/ 	.word	0x000000ff
        /*0d8c*/ 	.word	0x0002a888
        /*0d90*/ 	.short	0x0100
        /*0d92*/ 	.byte	0x06
	.zero		1


	//   ....[14]....
        /*0d94*/ 	.word	0x000007b0
        /*0d98*/ 	.word	0x000000ff
        /*0d9c*/ 	.word	0x0002a890
        /*0da0*/ 	.short	0x0100
        /*0da2*/ 	.byte	0x08
	.zero		1


	//   ....[15]....
        /*0da4*/ 	.word	0x000007c0
        /*0da8*/ 	.word	0x000000ff
        /*0dac*/ 	.word	0x0002a8a0
        /*0db0*/ 	.short	0x0100
        /*0db2*/ 	.byte	0x08
	.zero		1


	//   ....[16]....
        /*0db4*/ 	.word	0x000007d0
        /*0db8*/ 	.word	0x000000ff
        /*0dbc*/ 	.word	0x0002a898
        /*0dc0*/ 	.short	0x0100
        /*0dc2*/ 	.byte	0x08
	.zero		1


	//   ....[17]....
        /*0dc4*/ 	.word	0x000007e0
        /*0dc8*/ 	.word	0x000000ff
        /*0dcc*/ 	.word	0x0002a8a8
        /*0dd0*/ 	.short	0x0100
        /*0dd2*/ 	.byte	0x08
	.zero		1


	//   ....[18]....
        /*0dd4*/ 	.word	0x00000910
        /*0dd8*/ 	.word	0x000000ff
        /*0ddc*/ 	.word	0x0002a8b0
        /*0de0*/ 	.short	0x0100
        /*0de2*/ 	.byte	0x08
	.zero		1


	//   ....[19]....
        /*0de4*/ 	.word	0x00000920
        /*0de8*/ 	.word	0x000000ff
        /*0dec*/ 	.word	0x0002a8c0
        /*0df0*/ 	.short	0x0100
        /*0df2*/ 	.byte	0x08
	.zero		1


	//   ....[20]....
        /*0df4*/ 	.word	0x00000930
        /*0df8*/ 	.word	0x000000ff
        /*0dfc*/ 	.word	0x0002a8b8
        /*0e00*/ 	.short	0x0100
        /*0e02*/ 	.byte	0x08
	.zero		1


	//   ....[21]....
        /*0e04*/ 	.word	0x00000940
        /*0e08*/ 	.word	0x000000ff
        /*0e0c*/ 	.word	0x0002a8c8
        /*0e10*/ 	.short	0x0100
        /*0e12*/ 	.byte	0x08
	.zero		1


	//   ....[22]....
        /*0e14*/ 	.word	0x00003ac0
        /*0e18*/ 	.word	0x00000003
        /*0e1c*/ 	.word	0x0002a890
        /*0e20*/ 	.short	0x010a
        /*0e22*/ 	.byte	0x3f
	.zero		1


	//   ....[23]....
        /*0e24*/ 	.word	0x00006dc0
        /*0e28*/ 	.word	0x00000003
        /*0e2c*/ 	.word	0x0002a890
        /*0e30*/ 	.short	0x010a
        /*0e32*/ 	.byte	0x3f
	.zero		1


	//   ....[24]....
        /*0e34*/ 	.word	0x00009ea0
        /*0e38*/ 	.word	0x00000003
        /*0e3c*/ 	.word	0x0002a890
        /*0e40*/ 	.short	0x010a
        /*0e42*/ 	.byte	0x3f
	.zero		1


	//   ....[25]....
        /*0e44*/ 	.word	0x0000a290
        /*0e48*/ 	.word	0x0000001c
        /*0e4c*/ 	.word	0x00000000
        /*0e50*/ 	.short	0x0101
        /*0e52*/ 	.byte	0x3f
	.zero		1


	//   ....[26]....
        /*0e54*/ 	.word	0x0000a2d0
        /*0e58*/ 	.word	0x00000003
        /*0e5c*/ 	.word	0x0002a8b0
        /*0e60*/ 	.short	0x010a
        /*0e62*/ 	.byte	0x3f
	.zero		1


	//   ....[27]....
        /*0e64*/ 	.word	0x0000a790
        /*0e68*/ 	.word	0x00000003
        /*0e6c*/ 	.word	0x00000000
        /*0e70*/ 	.short	0x0101
        /*0e72*/ 	.byte	0x3f
	.zero		1


	//   ....[28]....
        /*0e74*/ 	.word	0x0000b100
        /*0e78*/ 	.word	0x00000010
        /*0e7c*/ 	.word	0x0002a800
        /*0e80*/ 	.short	0x010a
        /*0e82*/ 	.byte	0x3f
	.zero		1


	//   ....[29]....
        /*0e84*/ 	.word	0x0000b150
        /*0e88*/ 	.word	0x00000010
        /*0e8c*/ 	.word	0x0002a800
        /*0e90*/ 	.short	0x010a
        /*0e92*/ 	.byte	0x3f
	.zero		1


	//   ....[30]....
        /*0e94*/ 	.word	0x0000c4f0
        /*0e98*/ 	.word	0x00000010
        /*0e9c*/ 	.word	0x0002a800
        /*0ea0*/ 	.short	0x010a
        /*0ea2*/ 	.byte	0x3f
	.zero		1


	//   ....[31]....
        /*0ea4*/ 	.word	0x0000f650
        /*0ea8*/ 	.word	0x00000010
        /*0eac*/ 	.word	0x0002a800
        /*0eb0*/ 	.short	0x010a
        /*0eb2*/ 	.byte	0x3f
	.zero		1


	//   ....[32]....
        /*0eb4*/ 	.word	0x00011e70
        /*0eb8*/ 	.word	0x00000007
        /*0ebc*/ 	.word	0x0002a830
        /*0ec0*/ 	.short	0x010a
        /*0ec2*/ 	.byte	0x3f
	.zero		1


	//   ....[33]....
        /*0ec4*/ 	.word	0x00011ee0
        /*0ec8*/ 	.word	0x00000007
        /*0ecc*/ 	.word	0x0002a830
        /*0ed0*/ 	.short	0x010a
        /*0ed2*/ 	.byte	0x3f
	.zero		1


	//   ....[34]....
        /*0ed4*/ 	.word	0x00012990
        /*0ed8*/ 	.word	0x00000000
        /*0edc*/ 	.word	0x00000000
        /*0ee0*/ 	.short	0x0101
        /*0ee2*/ 	.byte	0x3f
	.zero		1


	//   ....[35]....
        /*0ee4*/ 	.word	0x00014dd0
        /*0ee8*/ 	.word	0x00000007
        /*0eec*/ 	.word	0x0002a830
        /*0ef0*/ 	.short	0x010a
        /*0ef2*/ 	.byte	0x3f
	.zero		1


	//   ....[36]....
        /*0ef4*/ 	.word	0x00014e40
        /*0ef8*/ 	.word	0x00000007
        /*0efc*/ 	.word	0x0002a830
        /*0f00*/ 	.short	0x010a
        /*0f02*/ 	.byte	0x3f
	.zero		1


	//   ....[37]....
        /*0f04*/ 	.word	0x000159c0
        /*0f08*/ 	.word	0x0000000e
        /*0f0c*/ 	.word	0x0002a850
        /*0f10*/ 	.short	0x010a
        /*0f12*/ 	.byte	0x3f
	.zero		1


	//   ....[38]....
        /*0f14*/ 	.word	0x00015a60
        /*0f18*/ 	.word	0x0000000e
        /*0f1c*/ 	.word	0x0002a850
        /*0f20*/ 	.short	0x010a
        /*0f22*/ 	.byte	0x3f
	.zero		1


	//   ....[39]....
        /*0f24*/ 	.word	0x00015e30
        /*0f28*/ 	.word	0x00000007
        /*0f2c*/ 	.word	0x00000000
        /*0f30*/ 	.short	0x0101
        /*0f32*/ 	.byte	0x3f
	.zero		1


	//   ....[40]....
        /*0f34*/ 	.word	0x00017520
        /*0f38*/ 	.word	0x00000069
        /*0f3c*/ 	.word	0x00000000
        /*0f40*/ 	.short	0x0101
        /*0f42*/ 	.byte	0x3f
	.zero		1


	//   ....[41]....
        /*0f44*/ 	.word	0x000181f0
        /*0f48*/ 	.word	0x00000003
        /*0f4c*/ 	.word	0x0002a830
        /*0f50*/ 	.short	0x010a
        /*0f52*/ 	.byte	0x3f
	.zero		1


	//   ....[42]....
        /*0f54*/ 	.word	0x00018260
        /*0f58*/ 	.word	0x00000003
        /*0f5c*/ 	.word	0x0002a830
        /*0f60*/ 	.short	0x010a
        /*0f62*/ 	.byte	0x3f
	.zero		1


	//   ....[43]....
        /*0f64*/ 	.word	0x00018de0
        /*0f68*/ 	.word	0x000000c6
        /*0f6c*/ 	.word	0x0002a850
        /*0f70*/ 	.short	0x010a
        /*0f72*/ 	.byte	0x3f
	.zero		1


	//   ....[44]....
        /*0f74*/ 	.word	0x00018e30
        /*0f78*/ 	.word	0x000000c6
        /*0f7c*/ 	.word	0x0002a850
        /*0f80*/ 	.short	0x010a
        /*0f82*/ 	.byte	0x3f
	.zero		1


	//   ....[45]....
        /*0f84*/ 	.word	0x00019c60
        /*0f88*/ 	.word	0x0000005b
        /*0f8c*/ 	.word	0x00000000
        /*0f90*/ 	.short	0x0101
        /*0f92*/ 	.byte	0x3f
	.zero		1


	//   ....[46]....
        /*0f94*/ 	.word	0x00019cd0
        /*0f98*/ 	.word	0x000000c6
        /*0f9c*/ 	.word	0x00000000
        /*0fa0*/ 	.short	0x0101
        /*0fa2*/ 	.byte	0x3f
	.zero		1


	//   ....[47]....
        /*0fa4*/ 	.word	0x0001a1f0
        /*0fa8*/ 	.word	0x00000003
        /*0fac*/ 	.word	0x0002a830
        /*0fb0*/ 	.short	0x010a
        /*0fb2*/ 	.byte	0x3f
	.zero		1


	//   ....[48]....
        /*0fb4*/ 	.word	0x0001a260
        /*0fb8*/ 	.word	0x00000003
        /*0fbc*/ 	.word	0x0002a830
        /*0fc0*/ 	.short	0x010a
        /*0fc2*/ 	.byte	0x3f
	.zero		1


	//   ....[49]....
        /*0fc4*/ 	.word	0x0001ade0
        /*0fc8*/ 	.word	0x0000000c
        /*0fcc*/ 	.word	0x0002a850
        /*0fd0*/ 	.short	0x010a
        /*0fd2*/ 	.byte	0x3f
	.zero		1


	//   ....[50]....
        /*0fd4*/ 	.word	0x0001ae80
        /*0fd8*/ 	.word	0x0000000c
        /*0fdc*/ 	.word	0x0002a850
        /*0fe0*/ 	.short	0x010a
        /*0fe2*/ 	.byte	0x3f
	.zero		1


	//   ....[51]....
        /*0fe4*/ 	.word	0x0001b220
        /*0fe8*/ 	.word	0x00000000
        /*0fec*/ 	.word	0x00000000
        /*0ff0*/ 	.short	0x0101
        /*0ff2*/ 	.byte	0x3f
	.zero		1


	//   ....[52]....
        /*0ff4*/ 	.word	0x0001c990
        /*0ff8*/ 	.word	0x0000006b
        /*0ffc*/ 	.word	0x00000000
        /*1000*/ 	.short	0x0101
        /*1002*/ 	.byte	0x3f
	.zero		1


	//   ....[53]....
        /*1004*/ 	.word	0x0001d6a0
        /*1008*/ 	.word	0x0000000d
        /*100c*/ 	.word	0x0002a850
        /*1010*/ 	.short	0x010a
        /*1012*/ 	.byte	0x3f
	.zero		1


	//   ....[54]....
        /*1014*/ 	.word	0x0001d740
        /*1018*/ 	.word	0x0000000d
        /*101c*/ 	.word	0x0002a850
        /*1020*/ 	.short	0x010a
        /*1022*/ 	.byte	0x3f
	.zero		1


	//   ....[55]....
        /*1024*/ 	.word	0x0001dc10
        /*1028*/ 	.word	0x0000000b
        /*102c*/ 	.word	0x00000000
        /*1030*/ 	.short	0x0101
        /*1032*/ 	.byte	0x3f
	.zero		1


	//   ....[56]....
        /*1034*/ 	.word	0x0001f140
        /*1038*/ 	.word	0x00000000
        /*103c*/ 	.word	0x00000000
        /*1040*/ 	.short	0x0101
        /*1042*/ 	.byte	0x3f
	.zero		1


	//   ....[57]....
        /*1044*/ 	.word	0x00021af0
        /*1048*/ 	.word	0x00000007
        /*104c*/ 	.word	0x0002a820
        /*1050*/ 	.short	0x010a
        /*1052*/ 	.byte	0x3f
	.zero		1


	//   ....[58]....
        /*1054*/ 	.word	0x00021bd0
        /*1058*/ 	.word	0x00000007
        /*105c*/ 	.word	0x0002a8a0
        /*1060*/ 	.short	0x010a
        /*1062*/ 	.byte	0x3f
	.zero		1


	//   ....[59]....
        /*1064*/ 	.word	0x00022000
        /*1068*/ 	.word	0x00000007
        /*106c*/ 	.word	0x0002a8c0
        /*1070*/ 	.short	0x010a
        /*1072*/ 	.byte	0x3f
	.zero		1


	//   ....[60]....
        /*1074*/ 	.word	0x000224d0
        /*1078*/ 	.word	0x00000008
        /*107c*/ 	.word	0x0002a8a0
        /*1080*/ 	.short	0x010a
        /*1082*/ 	.byte	0x3f
	.zero		1


	//   ....[61]....
        /*1084*/ 	.word	0x000228f0
        /*1088*/ 	.word	0x00000008
        /*108c*/ 	.word	0x0002a8c0
        /*1090*/ 	.short	0x010a
        /*1092*/ 	.byte	0x3f
	.zero		1


	//   ....[62]....
        /*1094*/ 	.word	0x00023a60
        /*1098*/ 	.word	0x00000000
        /*109c*/ 	.word	0x0002a840
        /*10a0*/ 	.short	0x010a
        /*10a2*/ 	.byte	0x3f
	.zero		1


	//   ....[63]....
        /*10a4*/ 	.word	0x00024a30
        /*10a8*/ 	.word	0x00000008
        /*10ac*/ 	.word	0x0002a800
        /*10b0*/ 	.short	0x0107
        /*10b2*/ 	.byte	0x3f
	.zero		1


	//   ....[64]....
        /*10b4*/ 	.word	0x00024b30
        /*10b8*/ 	.word	0x00000002
        /*10bc*/ 	.word	0x0002a800
        /*10c0*/ 	.short	0x0101
        /*10c2*/ 	.byte	0x3f
	.zero		1


	//   ....[65]....
        /*10c4*/ 	.word	0x00024b50
        /*10c8*/ 	.word	0x00000002
        /*10cc*/ 	.word	0x0002a820
        /*10d0*/ 	.short	0x010a
        /*10d2*/ 	.byte	0x3f
	.zero		1


	//   ....[66]....
        /*10d4*/ 	.word	0x00024ee0
        /*10d8*/ 	.word	0x00000003
        /*10dc*/ 	.word	0x0002a840
        /*10e0*/ 	.short	0x010a
        /*10e2*/ 	.byte	0x3f
	.zero		1


	//   ....[67]....
        /*10e4*/ 	.word	0x00025390
        /*10e8*/ 	.word	0x00000002
        /*10ec*/ 	.word	0x0002a860
        /*10f0*/ 	.short	0x010a
        /*10f2*/ 	.byte	0x3f
	.zero		1


	//   ....[68]....
        /*10f4*/ 	.word	0x00025aa0
        /*10f8*/ 	.word	0x00000003
        /*10fc*/ 	.word	0x0002a840
        /*1100*/ 	.short	0x010a
        /*1102*/ 	.byte	0x3f
	.zero		1


	//   ....[69]....
        /*1104*/ 	.word	0x00025f50
        /*1108*/ 	.word	0x00000002
        /*110c*/ 	.word	0x0002a860
        /*1110*/ 	.short	0x010a
        /*1112*/ 	.byte	0x3f
	.zero		1


	//   ....[70]....
        /*1114*/ 	.word	0x000265b0
        /*1118*/ 	.word	0x00000003
        /*111c*/ 	.word	0x0002a840
        /*1120*/ 	.short	0x010a
        /*1122*/ 	.byte	0x3f
	.zero		1


	//   ....[71]....
        /*1124*/ 	.word	0x00026a50
        /*1128*/ 	.word	0x00000002
        /*112c*/ 	.word	0x0002a860
        /*1130*/ 	.short	0x010a
        /*1132*/ 	.byte	0x3f
	.zero		1


	//   ....[72]....
        /*1134*/ 	.word	0x00027030
        /*1138*/ 	.word	0x00000000
        /*113c*/ 	.word	0x0002a860
        /*1140*/ 	.short	0x010a
        /*1142*/ 	.byte	0x3f
	.zero		1


	//   ....[73]....
        /*1144*/ 	.word	0x000281c0
        /*1148*/ 	.word	0x00000000
        /*114c*/ 	.word	0x0002a820
        /*1150*/ 	.short	0x010a
        /*1152*/ 	.byte	0x3f
	.zero		1


	//   ....[74]....
        /*1154*/ 	.word	0x00028370
        /*1158*/ 	.word	0x00000006
        /*115c*/ 	.word	0x00000000
        /*1160*/ 	.short	0x010a
        /*1162*/ 	.byte	0x3f
	.zero		1


	//   ....[75]....
        /*1164*/ 	.word	0x000283e0
        /*1168*/ 	.word	0x00000007
        /*116c*/ 	.word	0x00000000
        /*1170*/ 	.short	0x010a
        /*1172*/ 	.byte	0x3f
	.zero		1


	//   ....[76]....
        /*1174*/ 	.word	0x00028450
        /*1178*/ 	.word	0x00000004
        /*117c*/ 	.word	0x00000000
        /*1180*/ 	.short	0x010a
        /*1182*/ 	.byte	0x3f
	.zero		1


	//   ....[77]....
        /*1184*/ 	.word	0x00028480
        /*1188*/ 	.word	0x00000003
        /*118c*/ 	.word	0x00000000
        /*1190*/ 	.short	0x010a
        /*1192*/ 	.byte	0x3f
	.zero		1


	//   ....[78]....
        /*1194*/ 	.word	0x000284e0
        /*1198*/ 	.word	0x00000003
        /*119c*/ 	.word	0x0002a890
        /*11a0*/ 	.short	0x010a
        /*11a2*/ 	.byte	0x3f
	.zero		1


	//   ....[79]....
        /*11a4*/ 	.word	0x00028530
        /*11a8*/ 	.word	0x00000003
        /*11ac*/ 	.word	0x0002a890
        /*11b0*/ 	.short	0x010a
        /*11b2*/ 	.byte	0x3f
	.zero		1


	//   ....[80]....
        /*11b4*/ 	.word	0x00028580
        /*11b8*/ 	.word	0x00000003
        /*11bc*/ 	.word	0x0002a890
        /*11c0*/ 	.short	0x010a
        /*11c2*/ 	.byte	0x3f
	.zero		1


	//   ....[81]....
        /*11c4*/ 	.word	0x000285d0
        /*11c8*/ 	.word	0x00000003
        /*11cc*/ 	.word	0x0002a8b0
        /*11d0*/ 	.short	0x010a
        /*11d2*/ 	.byte	0x3f
	.zero		1


	//   ....[82]....
        /*11d4*/ 	.word	0x000289b0
        /*11d8*/ 	.word	0x00000010
        /*11dc*/ 	.word	0x0002a800
        /*11e0*/ 	.short	0x010a
        /*11e2*/ 	.byte	0x3f
	.zero		1


	//   ....[83]....
        /*11e4*/ 	.word	0x00028dc0
        /*11e8*/ 	.word	0x00000010
        /*11ec*/ 	.word	0x0002a800
        /*11f0*/ 	.short	0x010a
        /*11f2*/ 	.byte	0x3f
	.zero		1


	//   ....[84]....
        /*11f4*/ 	.word	0x00028e10
        /*11f8*/ 	.word	0x00000007
        /*11fc*/ 	.word	0x0002a830
        /*1200*/ 	.short	0x010a
        /*1202*/ 	.byte	0x3f
	.zero		1


	//   ....[85]....
        /*1204*/ 	.word	0x00028e60
        /*1208*/ 	.word	0x00000007
        /*120c*/ 	.word	0x0002a830
        /*1210*/ 	.short	0x010a
        /*1212*/ 	.byte	0x3f
	.zero		1


	//   ....[86]....
        /*1214*/ 	.word	0x00028eb0
        /*1218*/ 	.word	0x0000000e
        /*121c*/ 	.word	0x0002a850
        /*1220*/ 	.short	0x010a
        /*1222*/ 	.byte	0x3f
	.zero		1


	//   ....[87]....
        /*1224*/ 	.word	0x00028f00
        /*1228*/ 	.word	0x00000003
        /*122c*/ 	.word	0x0002a830
        /*1230*/ 	.short	0x010a
        /*1232*/ 	.byte	0x3f
	.zero		1


	//   ....[88]....
        /*1234*/ 	.word	0x00028f50
        /*1238*/ 	.word	0x000000c6
        /*123c*/ 	.word	0x0002a850
        /*1240*/ 	.short	0x010a
        /*1242*/ 	.byte	0x3f
	.zero		1


	//   ....[89]....
        /*1244*/ 	.word	0x00028fa0
        /*1248*/ 	.word	0x00000003
        /*124c*/ 	.word	0x0002a830
        /*1250*/ 	.short	0x010a
        /*1252*/ 	.byte	0x3f
	.zero		1


	//   ....[90]....
        /*1254*/ 	.word	0x00028ff0
        /*1258*/ 	.word	0x0000000c
        /*125c*/ 	.word	0x0002a850
        /*1260*/ 	.short	0x010a
        /*1262*/ 	.byte	0x3f
	.zero		1


	//   ....[91]....
        /*1264*/ 	.word	0x00029040
        /*1268*/ 	.word	0x0000000d
        /*126c*/ 	.word	0x0002a850
        /*1270*/ 	.short	0x010a
        /*1272*/ 	.byte	0x3f
	.zero		1


	//   ....[92]....
        /*1274*/ 	.word	0x00029200
        /*1278*/ 	.word	0x00000006
        /*127c*/ 	.word	0x0002a820
        /*1280*/ 	.short	0x010a
        /*1282*/ 	.byte	0x3f
	.zero		1


	//   ....[93]....
        /*1284*/ 	.word	0x00029250
        /*1288*/ 	.word	0x00000007
        /*128c*/ 	.word	0x0002a8a0
        /*1290*/ 	.short	0x010a
        /*1292*/ 	.byte	0x3f
	.zero		1


	//   ....[94]....
        /*1294*/ 	.word	0x000292a0
        /*1298*/ 	.word	0x00000007
        /*129c*/ 	.word	0x0002a8c0
        /*12a0*/ 	.short	0x010a
        /*12a2*/ 	.byte	0x3f
	.zero		1


	//   ....[95]....
        /*12a4*/ 	.word	0x000292f0
        /*12a8*/ 	.word	0x00000008
        /*12ac*/ 	.word	0x0002a8a0
        /*12b0*/ 	.short	0x010a
        /*12b2*/ 	.byte	0x3f
	.zero		1


	//   ....[96]....
        /*12b4*/ 	.word	0x00029340
        /*12b8*/ 	.word	0x00000008
        /*12bc*/ 	.word	0x0002a8c0
        /*12c0*/ 	.short	0x010a
        /*12c2*/ 	.byte	0x3f
	.zero		1


	//   ....[97]....
        /*12c4*/ 	.word	0x000294e0
        /*12c8*/ 	.word	0x00000000
        /*12cc*/ 	.word	0x0002a840
        /*12d0*/ 	.short	0x010a
        /*12d2*/ 	.byte	0x3f
	.zero		1


	//   ....[98]....
        /*12d4*/ 	.word	0x0002a0f0
        /*12d8*/ 	.word	0x00000002
        /*12dc*/ 	.word	0x0002a820
        /*12e0*/ 	.short	0x010a
        /*12e2*/ 	.byte	0x3f
	.zero		1


	//   ....[99]....
        /*12e4*/ 	.word	0x0002a140
        /*12e8*/ 	.word	0x00000003
        /*12ec*/ 	.word	0x0002a840
        /*12f0*/ 	.short	0x010a
        /*12f2*/ 	.byte	0x3f
	.zero		1


	//   ....[100]....
        /*12f4*/ 	.word	0x0002a190
        /*12f8*/ 	.word	0x00000002
        /*12fc*/ 	.word	0x0002a860
        /*1300*/ 	.short	0x010a
        /*1302*/ 	.byte	0x3f
	.zero		1


	//   ....[101]....
        /*1304*/ 	.word	0x0002a1e0
        /*1308*/ 	.word	0x00000003
        /*130c*/ 	.word	0x0002a840
        /*1310*/ 	.short	0x010a
        /*1312*/ 	.byte	0x3f
	.zero		1


	//   ....[102]....
        /*1314*/ 	.word	0x0002a230
        /*1318*/ 	.word	0x00000002
        /*131c*/ 	.word	0x0002a860
        /*1320*/ 	.short	0x010a
        /*1322*/ 	.byte	0x3f
	.zero		1


	//   ....[103]....
        /*1324*/ 	.word	0x0002a280
        /*1328*/ 	.word	0x00000003
        /*132c*/ 	.word	0x0002a840
        /*1330*/ 	.short	0x010a
        /*1332*/ 	.byte	0x3f
	.zero		1


	//   ....[104]....
        /*1334*/ 	.word	0x0002a2d0
        /*1338*/ 	.word	0x00000002
        /*133c*/ 	.word	0x0002a860
        /*1340*/ 	.short	0x010a
        /*1342*/ 	.byte	0x3f
	.zero		1


	//   ....[105]....
        /*1344*/ 	.word	0x0002a320
        /*1348*/ 	.word	0x00000000
        /*134c*/ 	.word	0x0002a860
        /*1350*/ 	.short	0x010a
        /*1352*/ 	.byte	0x3f
	.zero		1


	//   ....[106]....
        /*1354*/ 	.word	0x0002ada0
        /*1358*/ 	.word	0x00000000
        /*135c*/ 	.word	0x0002a820
        /*1360*/ 	.short	0x010a
        /*1362*/ 	.byte	0x3f
	.zero		1


	//   ....[107]....
        /*1364*/ 	.word	0x0002af40
        /*1368*/ 	.word	0x00000006
        /*136c*/ 	.word	0x00000000
        /*1370*/ 	.short	0x010a
        /*1372*/ 	.byte	0x3f
	.zero		1


	//   ....[108]....
        /*1374*/ 	.word	0x0002af90
        /*1378*/ 	.word	0x00000007
        /*137c*/ 	.word	0x00000000
        /*1380*/ 	.short	0x010a
        /*1382*/ 	.byte	0x3f
	.zero		1


	//   ....[109]....
        /*1384*/ 	.word	0x0002afe0
        /*1388*/ 	.word	0x00000004
        /*138c*/ 	.word	0x00000000
        /*1390*/ 	.short	0x010a
        /*1392*/ 	.byte	0x3f
	.zero		1


	//----- nvinfo : EIATTR_NUM_MBARRIERS
	.align		4
.L_511:
        /*1394*/ 	.byte	0x03, 0x38
        /*1396*/ 	.short	0x0016


	//----- nvinfo : EIATTR_EXIT_INSTR_OFFSETS
	.align		4
        /*1398*/ 	.byte	0x04, 0x1c
        /*139a*/ 	.short	(.L_513 - .L_512)


	//   ....[0]....
.L_512:
        /*139c*/ 	.word	0x000284d0


	//----- nvinfo : EIATTR_MAX_THREADS
	.align		4
.L_513:
        /*13a0*/ 	.byte	0x04, 0x05
        /*13a2*/ 	.short	(.L_515 - .L_514)
.L_514:
        /*13a4*/ 	.word	0x00000180
        /*13a8*/ 	.word	0x00000001
        /*13ac*/ 	.word	0x00000001


	//----- nvinfo : EIATTR_CRS_STACK_SIZE
	.align		4
.L_515:
        /*13b0*/ 	.byte	0x04, 0x1e
        /*13b2*/ 	.short	(.L_517 - .L_516)
.L_516:
        /*13b4*/ 	.word	0x00000000


	//----- nvinfo : EIATTR_CBANK_PARAM_SIZE
	.align		4
.L_517:
        /*13b8*/ 	.byte	0x03, 0x19
        /*13ba*/ 	.short	0x0af0


	//----- nvinfo : EIATTR_PARAM_CBANK
	.align		4
        /*13bc*/ 	.byte	0x04, 0x0a
        /*13be*/ 	.short	(.L_519 - .L_518)
	.align		4
.L_518:
        /*13c0*/ 	.word	index@(.nv.constant0._ZN7cutlass13device_kernelIN5flash11enable_sm90INS1_16FlashAttnFwdSm90INS1_25CollectiveMainloopFwdSm90ILi2EN4cute5tupleIJNS5_1CILi1EEES8_S8_EEENS6_IJNS7_ILi128EEENS7_ILi96EEENS7_ILi192EEEEEELi128ENS_6half_tEfNS_4arch4Sm90ELb0ELb1ELb0ELb1ELb0ELb1ELb0ELb1ELb1ELb1ELb0ELb0EEENS1_21CollectiveEpilogueFwdINS6_IJSA_SA_SB_EEES9_SE_SG_Li256ELb1ELb1ELb0ELb0EEENS1_36VarlenDynamicPersistentTileSchedulerILi128ELi96ELi256ELi128ELb0ELb1ELb1ELb1ELb0ELb1EEEEEEEEEvNT_6ParamsE)
        /*13c4*/ 	.short	0x0210
        /*13c6*/ 	.short	0x0af0


	//----- nvinfo : EIATTR_SW_WAR
	.align		4
.L_519:
        /*13c8*/ 	.byte	0x04, 0x36
        /*13ca*/ 	.short	(.L_521 - .L_520)
.L_520:
        /*13cc*/ 	.word	0x00000008
.L_521:


//--------------------- .nv.info._ZN7cutlass13device_kernelIN5flash11enable_sm90INS1_16FlashAttnFwdSm90INS1_25CollectiveMainloopFwdSm90ILi2EN4cute5tupleIJNS5_1CILi1EEES8_S8_EEENS6_IJNS7_ILi128EEESA_NS7_ILi192EEEEEELi128ENS_6half_tEfNS_4arch4Sm90ELb1ELb0ELb0ELb0ELb0ELb0ELb0ELb1ELb1ELb1ELb0ELb0EEENS1_21CollectiveEpilogueFwdINS6_IJSA_SA_SA_EEES9_SD_SF_Li256ELb0ELb1ELb0ELb0EEENS1_30DynamicPersistentTileSchedulerILi256ELi128ELb0ELb1ELb1EEEEEEEEEvNT_6ParamsE --------------------------
	.section	.nv.info._ZN7cutlass13device_kernelIN5flash11enable_sm90INS1_16FlashAttnFwdSm90INS1_25CollectiveMainloopFwdSm90ILi2EN4cute5tupleIJNS5_1CILi1EEES8_S8_EEENS6_IJNS7_ILi128EEESA_NS7_ILi192EEEEEELi128ENS_6half_tEfNS_4arch4Sm90ELb1ELb0ELb0ELb0ELb0ELb0ELb0ELb1ELb1ELb1ELb0ELb0EEENS1_21CollectiveEpilogueFwdINS6_IJSA_SA_SA_EEES9_SD_SF_Li256ELb0ELb1ELb0ELb0EEENS1_30DynamicPersistentTileSchedulerILi256ELi128ELb0ELb1ELb1EEEEEEEEEvNT_6ParamsE,"",@"SHT_CUDA_INFO"
	.sectionflags	@""
	.align	4


	//----- nvinfo : EIATTR_CUDA_API_VERSION
	.align		4
        /*0000*/ 	.byte	0x04, 0x37
        /*0002*/ 	.short	(.L_523 - .L_522)
.L_522:
        /*0004*/ 	.word	0x00000082


	//----- nvinfo : EIATTR_KPARAM_INFO
	.align		4
.L_523:
        /*0008*/ 	.byte	0x04, 0x17
        /*000a*/ 	.short	(.L_525 - .L_524)
.L_524:
        /*000c*/ 	.word	0x00000000
        /*0010*/ 	.short	0x0000
        /*0012*/ 	.short	0x0070
        /*0014*/ 	.byte	0x00, 0xf0, 0x01, 0x2a


	//----- nvinfo : EIATTR_SPARSE_MMA_MASK
	.align		4
.L_525:
        /*0018*/ 	.byte	0x03, 0x50
        /*001a*/ 	.short	0x0000


	//----- nvinfo : EIATTR_MAXREG_COUNT
	.align		4
        /*001c*/ 	.byte	0x03, 0x1b
        /*001e*/ 	.short	0x00a8


	//----- nvinfo : EIATTR_NUM_BARRIERS
	.align		4
        /*0020*/ 	.byte	0x02, 0x4c
        /*0022*/ 	.byte	0x09
	.zero		1


	//----- nvinfo : EIATTR_EXTERNS
	.align		4
        /*0024*/ 	.byte	0x04, 0x0f
        /*0026*/ 	.short	(.L_527 - .L_526)


	//   ....[0]....
	.align		4
.L_526:
        /*0028*/ 	.word	index@(__assertfail)


	//----- nvinfo : EIATTR_ANNOTATIONS
	.align		4
.L_527:
        /*002c*/ 	.byte	0x04, 0x55
        /*002e*/ 	.short	(.L_529 - .L_528)


	//   ....[0]....
.L_528:
        /* <DEDUP_REMOVED lines=27> */


	//----- nvinfo : EIATTR_MERCURY_ISA_VERSION
	.align		4
.L_529:
        /*01c8*/ 	.byte	0x03, 0x5f
        /*01ca*/ 	.short	0x0101


	//----- nvinfo : EIATTR_INT_WARP_WIDE_INSTR_OFFSETS
	.align		4
        /*01cc*/ 	.byte	0x04, 0x31
        /*01ce*/ 	.short	(.L_531 - .L_530)


	//   ....[0]....
.L_530:
        /*01d0*/ 	.word	0x00000130


	//   ....[1]....
        /*01d4*/ 	.word	0x00000170


	//   ....[2]....
        /*01d8*/ 	.word	0x000001e0


	//   ....[3]....
        /*01dc*/ 	.word	0x0000be20


	//   ....[4]....
        /*01e0*/ 	.word	0x0000bec0


	//   ....[5]....
        /*01e4*/ 	.word	0x0000f620


	//   ....[6]....
        /*01e8*/ 	.word	0x0000f6c0


	//----- nvinfo : EIATTR_COOP_GROUP_MASK_REGIDS
	.align		4
.L_531:
        /*01ec*/ 	.byte	0x04, 0x29
        /*01ee*/ 	.short	(.L_533 - .L_532)


	//   ....[0]....
.L_532:
        /*01f0*/ 	.word	0xffffffff


	//   ....[1]....
        /*01f4*/ 	.word	0xffffffff


	//   ....[2]....
        /*01f8*/ 	.word	0xffffffff


	//   ....[3]....
        /*01fc*/ 	.word	0xffffffff


	//   ....[4]....
        /*0200*/ 	.word	0xffffffff


	//   ....[5]....
        /*0204*/ 	.word	0xffffffff


	//   ....[6]....
        /*0208*/ 	.word	0xffffffff


	//   ....[7]....
        /*020c*/ 	.word	0xffffffff


	//   ....[8]....
        /*0210*/ 	.word	0xffffffff


	//   ....[9]....
        /*0214*/ 	.word	0xffffffff


	//   ....[10]....
        /*0218*/ 	.word	0xffffffff


	//   ....[11]....
        /*021c*/ 	.word	0xffffffff


	//   ....[12]....
        /*0220*/ 	.word	0xffffffff


	//   ....[13]....
        /*0224*/ 	.word	0xffffffff


	//   ....[14]....
        /*0228*/ 	.word	0xffffffff


	//   ....[15]....
        /*022c*/ 	.word	0xffffffff


	//   ....[16]....
        /*0230*/ 	.word	0xffffffff


	//   ....[17]....
        /*0234*/ 	.word	0xffffffff


	//   ....[18]....
        /*0238*/ 	.word	0xffffffff


	//   ....[19]....
        /*023c*/ 	.word	0xffffffff


	//   ....[20]....
        /*0240*/ 	.word	0xffffffff


	//   ....[21]....
        /*0244*/ 	.word	0xffffffff


	//   ....[22]....
        /*0248*/ 	.word	0xffffffff


	//   ....[23]....
        /*024c*/ 	.word	0xffffffff


	//   ....[24]....
        /*0250*/ 	.word	0xffffffff


	//   ....[25]....
        /*0254*/ 	.word	0xffffffff


	//   ....[26]....
        /*0258*/ 	.word	0xffffffff


	//   ....[27]....
        /*025c*/ 	.word	0xffffffff


	//   ....[28]....
        /*0260*/ 	.word	0xffffffff


	//   ....[29]....
        /*0264*/ 	.word	0xffffffff


	//   ....[30]....
        /*0268*/ 	.word	0xffffffff


	//   ....[31]....
        /*026c*/ 	.word	0xffffffff


	//   ....[32]....
        /*0270*/ 	.word	0xffffffff


	//   ....[33]....
        /*0274*/ 	.word	0xffffffff


	//   ....[34]....
        /*0278*/ 	.word	0xffffffff


	//   ....[35]....
        /*027c*/ 	.word	0xffffffff


	//   ....[36]....
        /*0280*/ 	.word	0xffffffff


	//   ....[37]....
        /*0284*/ 	.word	0xffffffff


	//   ....[38]....
        /*0288*/ 	.word	0xffffffff


	//   ....[39]....
        /*028c*/ 	.word	0xffffffff


	//   ....[40]....
        /*0290*/ 	.word	0xffffffff


	//   ....[41]....
        /*0294*/ 	.word	0xffffffff


	//   ....[42]....
        /*0298*/ 	.word	0xffffffff


	//   ....[43]....
        /*029c*/ 	.word	0xffffffff


	//   ....[44]....
        /*02a0*/ 	.word	0xffffffff


	//   ....[45]....
        /*02a4*/ 	.word	0xffffffff


	//   ....[46]....
        /*02a8*/ 	.word	0xffffffff


	//   ....[47]....
        /*02ac*/ 	.word	0xffffffff


	//   ....[48]....
        /*02b0*/ 	.word	0xffffffff


	//   ....[49]....
        /*02b4*/ 	.word	0xffffffff


	//   ....[50]....
        /*02b8*/ 	.word	0xffffffff


	//   ....[51]....
        /*02bc*/ 	.word	0xffffffff


	//   ....[52]....
        /*02c0*/ 	.word	0xffffffff


	//   ....[53]....
        /*02c4*/ 	.word	0xffffffff


	//   ....[54]....
        /*02c8*/ 	.word	0xffffffff


	//   ....[55]....
        /*02cc*/ 	.word	0xffffffff


	//   ....[56]....
        /*02d0*/ 	.word	0xffffffff


	//   ....[57]....
        /*02d4*/ 	.word	0xffffffff


	//   ....[58]....
        /*02d8*/ 	.word	0xffffffff


	//   ....[59]....
        /*02dc*/ 	.word	0xffffffff


	//   ....[60]....
        /*02e0*/ 	.word	0xffffffff


	//   ....[61]....
        /*02e4*/ 	.word	0xffffffff


	//   ....[62]....
        /*02e8*/ 	.word	0xffffffff


	//   ....[63]....
        /*02ec*/ 	.word	0xffffffff


	//   ....[64]....
        /*02f0*/ 	.word	0xffffffff


	//   ....[65]....
        /*02f4*/ 	.word	0xffffffff


	//   ....[66]....
        /*02f8*/ 	.word	0xffffffff


	//   ....[67]....
        /*02fc*/ 	.word	0xffffffff


	//   ....[68]....
        /*0300*/ 	.word	0x0500000f


	//   ....[69]....
        /*0304*/ 	.word	0x0500000f


	//   ....[70]....
        /*0308*/ 	.word	0x0500000f


	//   ....[71]....
        /*030c*/ 	.word	0x0500000f


	//   ....[72]....
        /*0310*/ 	.word	0x0500000f


	//   ....[73]....
        /*0314*/ 	.word	0x0500000f


	//   ....[74]....
        /*0318*/ 	.word	0x0500000f


	//   ....[75]....
        /*031c*/ 	.word	0x0500000f


	//   ....[76]....
        /*0320*/ 	.word	0x0500000f


	//   ....[77]....
        /*0324*/ 	.word	0x0500000f


	//   ....[78]....
        /*0328*/ 	.word	0x0500000f


	//   ....[79]....
        /*032c*/ 	.word	0x0500000f


	//   ....[80]....
        /*0330*/ 	.word	0x0500000f


	//   ....[81]....
        /*0334*/ 	.word	0x0500000f


	//   ....[82]....
        /*0338*/ 	.word	0x0500000f


	//   ....[83]....
        /*033c*/ 	.word	0x0500000f


	//   ....[84]....
        /*0340*/ 	.word	0x0500000f


	//   ....[85]....
        /*0344*/ 	.word	0x0500000f


	//   ....[86]....
        /*0348*/ 	.word	0x0500000f


	//----- nvinfo : EIATTR_COOP_GROUP_INSTR_OFFSETS
	.align		4
.L_533:
        /*034c*/ 	.byte	0x04, 0x28
        /*034e*/ 	.short	(.L_535 - .L_534)


	//   ....[0]....
.L_534:
        /*0350*/ 	.word	0x00000060


	//   ....[1]....
        /*0354*/ 	.word	0x00000140


	//   ....[2]....
        /*0358*/ 	.word	0x00000190


	//   ....[3]....
        /*035c*/ 	.word	0x000003c0


	//   ....[4]....
        /*0360*/ 	.word	0x00000520


	//   ....[5]....
        /*0364*/ 	.word	0x00000640


	//   ....[6]....
        /*0368*/ 	.word	0x000007a0


	//   ....[7]....
        /*036c*/ 	.word	0x000014a0


	//   ....[8]....
        /*0370*/ 	.word	0x00001da0


	//   ....[9]....
        /*0374*/ 	.word	0x00001dc0


	//   ....[10]....
        /*0378*/ 	.word	0x00002780


	//   ....[11]....
        /*037c*/ 	.word	0x00002820


	//   ....[12]....
        /*0380*/ 	.word	0x00003260


	//   ....[13]....
        /*0384*/ 	.word	0x000032c0


	//   ....[14]....
        /*0388*/ 	.word	0x000049d0


	//   ....[15]....
        /*038c*/ 	.word	0x000051c0


	//   ....[16]....
        /*0390*/ 	.word	0x00005220


	//   ....[17]....
        /*0394*/ 	.word	0x00005230


	//   ....[18]....
        /*0398*/ 	.word	0x00005be0


	//   ....[19]....
        /*039c*/ 	.word	0x00005c80


	//   ....[20]....
        /*03a0*/ 	.word	0x00007660


	//   ....[21]....
        /*03a4*/ 	.word	0x00007690


	//   ....[22]....
        /*03a8*/ 	.word	0x00007c90


	//   ....[23]....
        /*03ac*/ 	.word	0x00007da0


	//   ....[24]....
        /*03b0*/ 	.word	0x00008f70


	//   ....[25]....
        /*03b4*/ 	.word	0x00008fb0


	//   ....[26]....
        /*03b8*/ 	.word	0x000090c0


	//   ....[27]....
        /*03bc*/ 	.word	0x000090e0


	//   ....[28]....
        /*03c0*/ 	.word	0x0000a270


	//   ....[29]....
        /*03c4*/ 	.word	0x0000a2d0


	//   ....[30]....
        /*03c8*/ 	.word	0x0000a340


	//   ....[31]....
        /*03cc*/ 	.word	0x0000a3b0


	//   ....[32]....
        /*03d0*/ 	.word	0x0000a810


	//   ....[33]....
        /*03d4*/ 	.word	0x0000a840


	//   ....[34]....
        /*03d8*/ 	.word	0x0000a910


	//   ....[35]....
        /*03dc*/ 	.word	0x0000a930


	//   ....[36]....
        /*03e0*/ 	.word	0x0000aa00


	//   ....[37]....
        /*03e4*/ 	.word	0x0000aa20


	//   ....[38]....
        /*03e8*/ 	.word	0x0000ab00


	//   ....[39]....
        /*03ec*/ 	.word	0x0000ab20


	//   ....[40]....
        /*03f0*/ 	.word	0x0000b250


	//   ....[41]....
        /*03f4*/ 	.word	0x0000b270


	//   ....[42]....
        /*03f8*/ 	.word	0x0000b340


	//   ....[43]....
        /*03fc*/ 	.word	0x0000b360


	//   ....[44]....
        /*0400*/ 	.word	0x0000b430


	//   ....[45]....
        /*0404*/ 	.word	0x0000b450


	//   ....[46]....
        /*0408*/ 	.word	0x0000b530


	//   ....[47]....
        /*040c*/ 	.word	0x0000b550


	//   ....[48]....
        /*0410*/ 	.word	0x0000b6c0


	//   ....[49]....
        /*0414*/ 	.word	0x0000c440


	//   ....[50]....
        /*0418*/ 	.word	0x0000cea0


	//   ....[51]....
        /*041c*/ 	.word	0x0000cee0


	//   ....[52]....
        /*0420*/ 	.word	0x0000cfb0


	//   ....[53]....
        /*0424*/ 	.word	0x0000cfc0


	//   ....[54]....
        /*0428*/ 	.word	0x0000d050


	//   ....[55]....
        /*042c*/ 	.word	0x0000d060


	//   ....[56]....
        /*0430*/ 	.word	0x0000d0f0


	//   ....[57]....
        /*0434*/ 	.word	0x0000d100


	//   ....[58]....
        /*0438*/ 	.word	0x0000d190


	//   ....[59]....
        /*043c*/ 	.word	0x0000d1a0


	//   ....[60]....
        /*0440*/ 	.word	0x0000d230


	//   ....[61]....
        /*0444*/ 	.word	0x0000d240


	//   ....[62]....
        /*0448*/ 	.word	0x0000d2d0


	//   ....[63]....
        /*044c*/ 	.word	0x0000d2e0


	//   ....[64]....
        /*0450*/ 	.word	0x0000d2f0


	//   ....[65]....
        /*0454*/ 	.word	0x0000d300


	//   ....[66]....
        /*0458*/ 	.word	0x0000fc20


	//   ....[67]....
        /*045c*/ 	.word	0x0000fe10


	//   ....[68]....
        /*0460*/ 	.word	0x000103a0


	//   ....[69]....
        /*0464*/ 	.word	0x00010500


	//   ....[70]....
        /*0468*/ 	.word	0x00010560


	//   ....[71]....
        /*046c*/ 	.word	0x000106b0


	//   ....[72]....
        /*0470*/ 	.word	0x00010700


	//   ....[73]....
        /*0474*/ 	.word	0x00010820


	//   ....[74]....
        /*0478*/ 	.word	0x00010870


	//   ....[75]....
        /*047c*/ 	.word	0x00010990


	//   ....[76]....
        /*0480*/ 	.word	0x000109e0


	//   ....[77]....
        /*0484*/ 	.word	0x00010b00


	//   ....[78]....
        /*0488*/ 	.word	0x00010b50


	//   ....[79]....
        /*048c*/ 	.word	0x00010c70


	//   ....[80]....
        /*0490*/ 	.word	0x00010cc0


	//   ....[81]....
        /*0494*/ 	.word	0x00010de0


	//   ....[82]....
        /*0498*/ 	.word	0x00010e30


	//   ....[83]....
        /*049c*/ 	.word	0x00010f30


	//   ....[84]....
        /*04a0*/ 	.word	0x00010f80


	//   ....[85]....
        /*04a4*/ 	.word	0x000112a0


	//   ....[86]....
        /*04a8*/ 	.word	0x000113c0


	//----- nvinfo : EIATTR_REG_RECONFIG
	.align		4
.L_535:
        /*04ac*/ 	.byte	0x01, 0x54
	.zero		2


	//----- nvinfo : EIATTR_SYSCALL_OFFSETS
	.align		4
        /*04b0*/ 	.byte	0x04, 0x46
        /*04b2*/ 	.short	(.L_537 - .L_536)


	//   ....[0]....
.L_536:
        /*04b4*/ 	.word	0x00001680


	//   ....[1]....
        /*04b8*/ 	.word	0x0000c030


	//   ....[2]....
        /*04bc*/ 	.word	0x0000c180


	//   ....[3]....
        /*04c0*/ 	.word	0x0000c270


	//   ....[4]....
        /*04c4*/ 	.word	0x0000ca70


	//----- nvinfo : EIATTR_MBARRIER_INSTR_OFFSETS
	.align		4
.L_537:
        /*04c8*/ 	.byte	0x04, 0x39
        /*04ca*/ 	.short	(.L_539 - .L_538)


	//   ....[0]....
.L_538:
        /*04cc*/ 	.word	0x00000270
        /*04d0*/ 	.word	0x000000ff
        /*04d4*/ 	.word	0x00034800
        /*04d8*/ 	.short	0x0100
        /*04da*/ 	.byte	0x08
	.zero		1


	//   ....[1]....
        /*04dc*/ 	.word	0x00000280
        /*04e0*/ 	.word	0x000000ff
        /*04e4*/ 	.word	0x00034820
        /*04e8*/ 	.short	0x0100
        /*04ea*/ 	.byte	0x08
	.zero		1


	//   ....[2]....
        /*04ec*/ 	.word	0x00000370
        /*04f0*/ 	.word	0x000000ff
        /*04f4*/ 	.word	0x00034830
        /*04f8*/ 	.short	0x0100
        /*04fa*/ 	.byte	0x08
	.zero		1


	//   ....[3]....
        /*04fc*/ 	.word	0x00000380
        /*0500*/ 	.word	0x000000ff
        /*0504*/ 	.word	0x00034840
        /*0508*/ 	.short	0x0100
        /*050a*/ 	.byte	0x08
	.zero		1


	//   ....[4]....
        /*050c*/ 	.word	0x00000390
        /*0510*/ 	.word	0x000000ff
        /*0514*/ 	.word	0x00034838
        /*0518*/ 	.short	0x0100
        /*051a*/ 	.byte	0x08
	.zero		1


	//   ....[5]....
        /*051c*/ 	.word	0x000003a0
        /*0520*/ 	.word	0x000000ff
        /*0524*/ 	.word	0x00034848
        /*0528*/ 	.short	0x0100
        /*052a*/ 	.byte	0x08
	.zero		1


	//   ....[6]....
        /*052c*/ 	.word	0x000004d0
        /*0530*/ 	.word	0x000000ff
        /*0534*/ 	.word	0x00034850
        /*0538*/ 	.short	0x0100
        /*053a*/ 	.byte	0x08
	.zero		1


	//   ....[7]....
        /*053c*/ 	.word	0x000004e0
        /*0540*/ 	.word	0x000000ff
        /*0544*/ 	.word	0x00034860
        /*0548*/ 	.short	0x0100
        /*054a*/ 	.byte	0x08
	.zero		1


	//   ....[8]....
        /*054c*/ 	.word	0x000004f0
        /*0550*/ 	.word	0x000000ff
        /*0554*/ 	.word	0x00034858
        /*0558*/ 	.short	0x0100
        /*055a*/ 	.byte	0x08
	.zero		1


	//   ....[9]....
        /*055c*/ 	.word	0x00000500
        /*0560*/ 	.word	0x000000ff
        /*0564*/ 	.word	0x00034868
        /*0568*/ 	.short	0x0100
        /*056a*/ 	.byte	0x08
	.zero		1


	//   ....[10]....
        /*056c*/ 	.word	0x000005f0
        /*0570*/ 	.word	0x000000ff
        /*0574*/ 	.word	0x00034870
        /*0578*/ 	.short	0x0100
        /*057a*/ 	.byte	0x06
	.zero		1


	//   ....[11]....
        /*057c*/ 	.word	0x00000600
        /*0580*/ 	.word	0x000000ff
        /*0584*/ 	.word	0x00034880
        /*0588*/ 	.short	0x0100
        /*058a*/ 	.byte	0x06
	.zero		1


	//   ....[12]....
        /*058c*/ 	.word	0x00000610
        /*0590*/ 	.word	0x000000ff
        /*0594*/ 	.word	0x00034878
        /*0598*/ 	.short	0x0100
        /*059a*/ 	.byte	0x06
	.zero		1


	//   ....[13]....
        /*059c*/ 	.word	0x00000620
        /*05a0*/ 	.word	0x000000ff
        /*05a4*/ 	.word	0x00034888
        /*05a8*/ 	.short	0x0100
        /*05aa*/ 	.byte	0x06
	.zero		1


	//   ....[14]....
        /*05ac*/ 	.word	0x00000750
        /*05b0*/ 	.word	0x000000ff
        /*05b4*/ 	.word	0x00034890
        /*05b8*/ 	.short	0x0100
        /*05ba*/ 	.byte	0x08
	.zero		1


	//   ....[15]....
        /*05bc*/ 	.word	0x00000760
        /*05c0*/ 	.word	0x000000ff
        /*05c4*/ 	.word	0x000348a0
        /*05c8*/ 	.short	0x0100
        /*05ca*/ 	.byte	0x08
	.zero		1


	//   ....[16]....
        /*05cc*/ 	.word	0x00000770
        /*05d0*/ 	.word	0x000000ff
        /*05d4*/ 	.word	0x00034898
        /*05d8*/ 	.short	0x0100
        /*05da*/ 	.byte	0x08
	.zero		1


	//   ....[17]....
        /*05dc*/ 	.word	0x00000780
        /*05e0*/ 	.word	0x000000ff
        /*05e4*/ 	.word	0x000348a8
        /*05e8*/ 	.short	0x0100
        /*05ea*/ 	.byte	0x08
	.zero		1


	//   ....[18]....
        /*05ec*/ 	.word	0x000008b0
        /*05f0*/ 	.word	0x000000ff
        /*05f4*/ 	.word	0x000348b0
        /*05f8*/ 	.short	0x0100
        /*05fa*/ 	.byte	0x08
	.zero		1


	//   ....[19]....
        /*05fc*/ 	.word	0x000008c0
        /*0600*/ 	.word	0x000000ff
        /*0604*/ 	.word	0x000348c0
        /*0608*/ 	.short	0x0100
        /*060a*/ 	.byte	0x08
	.zero		1


	//   ....[20]....
        /*060c*/ 	.word	0x000008d0
        /*0610*/ 	.word	0x000000ff
        /*0614*/ 	.word	0x000348b8
        /*0618*/ 	.short	0x0100
        /*061a*/ 	.byte	0x08
	.zero		1


	//   ....[21]....
        /*061c*/ 	.word	0x000008e0
        /*0620*/ 	.word	0x000000ff
        /*0624*/ 	.word	0x000348c8
        /*0628*/ 	.short	0x0100
        /*062a*/ 	.byte	0x08
	.zero		1


	//   ....[22]....
        /*062c*/ 	.word	0x00001720
        /*0630*/ 	.word	0x000000ff
        /*0634*/ 	.word	0x00034800
        /*0638*/ 	.short	0x010a
        /*063a*/ 	.byte	0x26
	.zero		1


	//   ....[23]....
        /*063c*/ 	.word	0x000017a0
        /*0640*/ 	.word	0x00000002
        /*0644*/ 	.word	0x00034830
        /*0648*/ 	.short	0x010a
        /*064a*/ 	.byte	0x3f
	.zero		1


	//   ....[24]....
        /*064c*/ 	.word	0x00001800
        /*0650*/ 	.word	0x00000002
        /*0654*/ 	.word	0x00034830
        /*0658*/ 	.short	0x010a
        /*065a*/ 	.byte	0x3f
	.zero		1


	//   ....[25]....
        /*065c*/ 	.word	0x00002140
        /*0660*/ 	.word	0x00000002
        /*0664*/ 	.word	0x00000000
        /*0668*/ 	.short	0x0101
        /*066a*/ 	.byte	0x3f
	.zero		1


	//   ....[26]....
        /*066c*/ 	.word	0x00003ed0
        /*0670*/ 	.word	0x000000ff
        /*0674*/ 	.word	0x00034830
        /*0678*/ 	.short	0x010a
        /*067a*/ 	.byte	0x07
	.zero		1


	//   ....[27]....
        /*067c*/ 	.word	0x00003f10
        /*0680*/ 	.word	0x000000ff
        /*0684*/ 	.word	0x00034830
        /*0688*/ 	.short	0x010a
        /*068a*/ 	.byte	0x07
	.zero		1


	//   ....[28]....
        /*068c*/ 	.word	0x00004830
        /*0690*/ 	.word	0x000000ff
        /*0694*/ 	.word	0x00034850
        /*0698*/ 	.short	0x010a
        /*069a*/ 	.byte	0x0a
	.zero		1


	//   ....[29]....
        /*069c*/ 	.word	0x00004870
        /*06a0*/ 	.word	0x000000ff
        /*06a4*/ 	.word	0x00034850
        /*06a8*/ 	.short	0x010a
        /*06aa*/ 	.byte	0x0a
	.zero		1


	//   ....[30]....
        /*06ac*/ 	.word	0x000062d0
        /*06b0*/ 	.word	0x0000000a
        /*06b4*/ 	.word	0x00000000
        /*06b8*/ 	.short	0x0101
        /*06ba*/ 	.byte	0x3f
	.zero		1


	//   ....[31]....
        /*06bc*/ 	.word	0x00006320
        /*06c0*/ 	.word	0x00000034
        /*06c4*/ 	.word	0x00000000
        /*06c8*/ 	.short	0x0101
        /*06ca*/ 	.byte	0x3f
	.zero		1


	//   ....[32]....
        /*06cc*/ 	.word	0x000069d0
        /*06d0*/ 	.word	0x000000ff
        /*06d4*/ 	.word	0x00034830
        /*06d8*/ 	.short	0x010a
        /*06da*/ 	.byte	0x07
	.zero		1


	//   ....[33]....
        /*06dc*/ 	.word	0x00006a10
        /*06e0*/ 	.word	0x000000ff
        /*06e4*/ 	.word	0x00034830
        /*06e8*/ 	.short	0x010a
        /*06ea*/ 	.byte	0x07
	.zero		1


	//   ....[34]....
        /*06ec*/ 	.word	0x00007330
        /*06f0*/ 	.word	0x000000ff
        /*06f4*/ 	.word	0x00034850
        /*06f8*/ 	.short	0x010a
        /*06fa*/ 	.byte	0x0b
	.zero		1


	//   ....[35]....
        /*06fc*/ 	.word	0x00007370
        /*0700*/ 	.word	0x000000ff
        /*0704*/ 	.word	0x00034850
        /*0708*/ 	.short	0x010a
        /*070a*/ 	.byte	0x0b
	.zero		1


	//   ....[36]....
        /*070c*/ 	.word	0x00008610
        /*0710*/ 	.word	0x0000001b
        /*0714*/ 	.word	0x00000000
        /*0718*/ 	.short	0x0101
        /*071a*/ 	.byte	0x3f
	.zero		1


	//   ....[37]....
        /*071c*/ 	.word	0x000086a0
        /*0720*/ 	.word	0x0000001f
        /*0724*/ 	.word	0x00000000
        /*0728*/ 	.short	0x0101
        /*072a*/ 	.byte	0x3f
	.zero		1


	//   ....[38]....
        /*072c*/ 	.word	0x00008ee0
        /*0730*/ 	.word	0x000000ff
        /*0734*/ 	.word	0x00034850
        /*0738*/ 	.short	0x010a
        /*073a*/ 	.byte	0x05
	.zero		1


	//   ....[39]....
        /*073c*/ 	.word	0x00008f20
        /*0740*/ 	.word	0x000000ff
        /*0744*/ 	.word	0x00034850
        /*0748*/ 	.short	0x010a
        /*074a*/ 	.byte	0x05
	.zero		1


	//   ....[40]....
        /*074c*/ 	.word	0x00009460
        /*0750*/ 	.word	0x00000000
        /*0754*/ 	.word	0x00000000
        /*0758*/ 	.short	0x0101
        /*075a*/ 	.byte	0x3f
	.zero		1


	//   ....[41]....
        /*075c*/ 	.word	0x0000a800
        /*0760*/ 	.word	0x00000000
        /*0764*/ 	.word	0x00000000
        /*0768*/ 	.short	0x0101
        /*076a*/ 	.byte	0x3f
	.zero		1


	//   ....[42]....
        /*076c*/ 	.word	0x0000c650
        /*0770*/ 	.word	0x00000000
        /*0774*/ 	.word	0x00034840
        /*0778*/ 	.short	0x010a
        /*077a*/ 	.byte	0x3f
	.zero		1


	//   ....[43]....
        /*077c*/ 	.word	0x0000d450
        /*0780*/ 	.word	0x00000011
        /*0784*/ 	.word	0x00034800
        /*0788*/ 	.short	0x0107
        /*078a*/ 	.byte	0x3f
	.zero		1


	//   ....[44]....
        /*078c*/ 	.word	0x0000d560
        /*0790*/ 	.word	0x00000011
        /*0794*/ 	.word	0x00034800
        /*0798*/ 	.short	0x0101
        /*079a*/ 	.byte	0x3f
	.zero		1


	//   ....[45]....
        /*079c*/ 	.word	0x0000d580
        /*07a0*/ 	.word	0x00000011
        /*07a4*/ 	.word	0x00034820
        /*07a8*/ 	.short	0x010a
        /*07aa*/ 	.byte	0x3f
	.zero		1


	//   ....[46]....
        /*07ac*/ 	.word	0x0000d8c0
        /*07b0*/ 	.word	0x00000002
        /*07b4*/ 	.word	0x00034840
        /*07b8*/ 	.short	0x010a
        /*07ba*/ 	.byte	0x3f
	.zero		1


	//   ....[47]....
        /*07bc*/ 	.word	0x0000dd20
        /*07c0*/ 	.word	0x00000003
        /*07c4*/ 	.word	0x00000060
        /*07c8*/ 	.short	0x010a
        /*07ca*/ 	.byte	0x3f
	.zero		1


	//   ....[48]....
        /*07cc*/ 	.word	0x0000e380
        /*07d0*/ 	.word	0x00000003
        /*07d4*/ 	.word	0x00034840
        /*07d8*/ 	.short	0x010a
        /*07da*/ 	.byte	0x3f
	.zero		1


	//   ....[49]....
        /*07dc*/ 	.word	0x0000e800
        /*07e0*/ 	.word	0x00000002
        /*07e4*/ 	.word	0x00000060
        /*07e8*/ 	.short	0x010a
        /*07ea*/ 	.byte	0x3f
	.zero		1


	//   ....[50]....
        /*07ec*/ 	.word	0x0000edb0
        /*07f0*/ 	.word	0x00000002
        /*07f4*/ 	.word	0x00034840
        /*07f8*/ 	.short	0x010a
        /*07fa*/ 	.byte	0x3f
	.zero		1


	//   ....[51]....
        /*07fc*/ 	.word	0x0000f230
        /*0800*/ 	.word	0x00000002
        /*0804*/ 	.word	0x00000060
        /*0808*/ 	.short	0x010a
        /*080a*/ 	.byte	0x3f
	.zero		1


	//   ....[52]....
        /*080c*/ 	.word	0x0000f790
        /*0810*/ 	.word	0x00000000
        /*0814*/ 	.word	0x00034860
        /*0818*/ 	.short	0x010a
        /*081a*/ 	.byte	0x3f
	.zero		1


	//   ....[53]....
        /*081c*/ 	.word	0x0000fd90
        /*0820*/ 	.word	0x00000000
        /*0824*/ 	.word	0x00034820
        /*0828*/ 	.short	0x010a
        /*082a*/ 	.byte	0x3f
	.zero		1


	//   ....[54]....
        /*082c*/ 	.word	0x0000ff80
        /*0830*/ 	.word	0x00000006
        /*0834*/ 	.word	0x00000000
        /*0838*/ 	.short	0x010a
        /*083a*/ 	.byte	0x3f
	.zero		1


	//   ....[55]....
        /*083c*/ 	.word	0x0000ffd0
        /*0840*/ 	.word	0x00000003
        /*0844*/ 	.word	0x00000000
        /*0848*/ 	.short	0x010a
        /*084a*/ 	.byte	0x3f
	.zero		1


	//   ....[56]....
        /*084c*/ 	.word	0x00010030
        /*0850*/ 	.word	0x00000012
        /*0854*/ 	.word	0x00000000
        /*0858*/ 	.short	0x010a
        /*085a*/ 	.byte	0x3f
	.zero		1


	//   ....[57]....
        /*085c*/ 	.word	0x00010060
        /*0860*/ 	.word	0x00000003
        /*0864*/ 	.word	0x00000000
        /*0868*/ 	.short	0x010a
        /*086a*/ 	.byte	0x3f
	.zero		1


	//   ....[58]....
        /*086c*/ 	.word	0x000100d0
        /*0870*/ 	.word	0x00000003
        /*0874*/ 	.word	0x00034800
        /*0878*/ 	.short	0x010a
        /*087a*/ 	.byte	0x3f
	.zero		1


	//   ....[59]....
        /*087c*/ 	.word	0x00010120
        /*0880*/ 	.word	0x00000002
        /*0884*/ 	.word	0x00034830
        /*0888*/ 	.short	0x010a
        /*088a*/ 	.byte	0x3f
	.zero		1


	//   ....[60]....
        /*088c*/ 	.word	0x00010180
        /*0890*/ 	.word	0x00000007
        /*0894*/ 	.word	0x00034830
        /*0898*/ 	.short	0x010a
        /*089a*/ 	.byte	0x3f
	.zero		1


	//   ....[61]....
        /*089c*/ 	.word	0x000101e0
        /*08a0*/ 	.word	0x00000003
        /*08a4*/ 	.word	0x00034850
        /*08a8*/ 	.short	0x010a
        /*08aa*/ 	.byte	0x3f
	.zero		1


	//   ....[62]....
        /*08ac*/ 	.word	0x00010240
        /*08b0*/ 	.word	0x00000007
        /*08b4*/ 	.word	0x00034830
        /*08b8*/ 	.short	0x010a
        /*08ba*/ 	.byte	0x3f
	.zero		1


	//   ....[63]....
        /*08bc*/ 	.word	0x000102a0
        /*08c0*/ 	.word	0x00000003
        /*08c4*/ 	.word	0x00034850
        /*08c8*/ 	.short	0x010a
        /*08ca*/ 	.byte	0x3f
	.zero		1


	//   ....[64]....
        /*08cc*/ 	.word	0x00010300
        /*08d0*/ 	.word	0x00000003
        /*08d4*/ 	.word	0x00034850
        /*08d8*/ 	.short	0x010a
        /*08da*/ 	.byte	0x3f
	.zero		1


	//   ....[65]....
        /*08dc*/ 	.word	0x00010450
        /*08e0*/ 	.word	0x00000000
        /*08e4*/ 	.word	0x00034840
        /*08e8*/ 	.short	0x010a
        /*08ea*/ 	.byte	0x3f
	.zero		1


	//   ....[66]....
        /*08ec*/ 	.word	0x00010fc0
        /*08f0*/ 	.word	0x00000011
        /*08f4*/ 	.word	0x00034820
        /*08f8*/ 	.short	0x010a
        /*08fa*/ 	.byte	0x3f
	.zero		1


	//   ....[67]....
        /*08fc*/ 	.word	0x00011010
        /*0900*/ 	.word	0x00000002
        /*0904*/ 	.word	0x00034840
        /*0908*/ 	.short	0x010a
        /*090a*/ 	.byte	0x3f
	.zero		1


	//   ....[68]....
        /*090c*/ 	.word	0x00011060
        /*0910*/ 	.word	0x00000003
        /*0914*/ 	.word	0x00000060
        /*0918*/ 	.short	0x010a
        /*091a*/ 	.byte	0x3f
	.zero		1


	//   ....[69]....
        /*091c*/ 	.word	0x000110b0
        /*0920*/ 	.word	0x00000003
        /*0924*/ 	.word	0x00034840
        /*0928*/ 	.short	0x010a
        /*092a*/ 	.byte	0x3f
	.zero		1


	//   ....[70]....
        /*092c*/ 	.word	0x00011100
        /*0930*/ 	.word	0x00000002
        /*0934*/ 	.word	0x00000060
        /*0938*/ 	.short	0x010a
        /*093a*/ 	.byte	0x3f
	.zero		1


	//   ....[71]....
        /*093c*/ 	.word	0x00011150
        /*0940*/ 	.word	0x00000002
        /*0944*/ 	.word	0x00034840
        /*0948*/ 	.short	0x010a
        /*094a*/ 	.byte	0x3f
	.zero		1


	//   ....[72]....
        /*094c*/ 	.word	0x000111a0
        /*0950*/ 	.word	0x00000002
        /*0954*/ 	.word	0x00000060
        /*0958*/ 	.short	0x010a
        /*095a*/ 	.byte	0x3f
	.zero		1


	//   ....[73]....
        /*095c*/ 	.word	0x000111f0
        /*0960*/ 	.word	0x00000000
        /*0964*/ 	.word	0x00034860
        /*0968*/ 	.short	0x010a
        /*096a*/ 	.byte	0x3f
	.zero		1


	//   ....[74]....
        /*096c*/ 	.word	0x000112e0
        /*0970*/ 	.word	0x00000000
        /*0974*/ 	.word	0x00034820
        /*0978*/ 	.short	0x010a
        /*097a*/ 	.byte	0x3f
	.zero		1


	//   ....[75]....
        /*097c*/ 	.word	0x00011480
        /*0980*/ 	.word	0x00000006
        /*0984*/ 	.word	0x00000000
        /*0988*/ 	.short	0x010a
        /*098a*/ 	.byte	0x3f
	.zero		1


	//   ....[76]....
        /*098c*/ 	.word	0x000114d0
        /*0990*/ 	.word	0x00000003
        /*0994*/ 	.word	0x00000000
        /*0998*/ 	.short	0x010a
        /*099a*/ 	.byte	0x3f
	.zero		1


	//   ....[77]....
        /*099c*/ 	.word	0x00011520
        /*09a0*/ 	.word	0x00000012
        /*09a4*/ 	.word	0x00000000
        /*09a8*/ 	.short	0x010a
        /*09aa*/ 	.byte	0x3f
	.zero		1


	//----- nvinfo : EIATTR_NUM_MBARRIERS
	.align		4
.L_539:
        /*09ac*/ 	.byte	0x03, 0x38
        /*09ae*/ 	.short	0x0016


	//----- nvinfo : EIATTR_EXIT_INSTR_OFFSETS
	.align		4
        /*09b0*/ 	.byte	0x04, 0x1c
        /*09b2*/ 	.short	(.L_541 - .L_540)


	//   ....[0]....
.L_540:
        /*09b4*/ 	.word	0x00000a10


	//   ....[1]....
        /*09b8*/ 	.word	0x0000b660


	//   ....[2]....
        /*09bc*/ 	.word	0x000100b0


	//----- nvinfo : EIATTR_MAX_THREADS
	.align		4
.L_541:
        /*09c0*/ 	.byte	0x04, 0x05
        /*09c2*/ 	.short	(.L_543 - .L_542)
.L_542:
        /*09c4*/ 	.word	0x00000180
        /*09c8*/ 	.word	0x00000001
        /*09cc*/ 	.word	0x00000001


	//----- nvinfo : EIATTR_CRS_STACK_SIZE
	.align		4
.L_543:
        /*09d0*/ 	.byte	0x04, 0x1e
        /*09d2*/ 	.short	(.L_545 - .L_544)
.L_544:
        /*09d4*/ 	.word	0x00000000


	//----- nvinfo : EIATTR_CBANK_PARAM_SIZE
	.align		4
.L_545:
        /*09d8*/ 	.byte	0x03, 0x19
        /*09da*/ 	.short	0x0af0


	//----- nvinfo : EIATTR_PARAM_CBANK
	.align		4
        /*09dc*/ 	.byte	0x04, 0x0a
        /*09de*/ 	.short	(.L_547 - .L_546)
	.align		4
.L_546:
        /*09e0*/ 	.word	index@(.nv.constant0._ZN7cutlass13device_kernelIN5flash11enable_sm90INS1_16FlashAttnFwdSm90INS1_25CollectiveMainloopFwdSm90ILi2EN4cute5tupleIJNS5_1CILi1EEES8_S8_EEENS6_IJNS7_ILi128EEESA_NS7_ILi192EEEEEELi128ENS_6half_tEfNS_4arch4Sm90ELb1ELb0ELb0ELb0ELb0ELb0ELb0ELb1ELb1ELb1ELb0ELb0EEENS1_21CollectiveEpilogueFwdINS6_IJSA_SA_SA_EEES9_SD_SF_Li256ELb0ELb1ELb0ELb0EEENS1_30DynamicPersistentTileSchedulerILi256ELi128ELb0ELb1ELb1EEEEEEEEEvNT_6ParamsE)
        /*09e4*/ 	.short	0x0210
        /*09e6*/ 	.short	0x0af0


	//----- nvinfo : EIATTR_SW_WAR
	.align		4
.L_547:
        /*09e8*/ 	.byte	0x04, 0x36
        /*09ea*/ 	.short	(.L_549 - .L_548)
.L_548:
        /*09ec*/ 	.word	0x00000008
.L_549:


//--------------------- .nv.info._ZN7cutlass13device_kernelIN5flash11enable_sm90INS1_16FlashAttnFwdSm90INS1_25CollectiveMainloopFwdSm90ILi2EN4cute5tupleIJNS5_1CILi1EEES8_S8_EEENS6_IJNS7_ILi128EEESA_NS7_ILi192EEEEEELi128ENS_6half_tEfNS_4arch4Sm90ELb1ELb0ELb0ELb1ELb0ELb0ELb0ELb1ELb1ELb1ELb0ELb0EEENS1_21CollectiveEpilogueFwdINS6_IJSA_SA_SA_EEES9_SD_SF_Li256ELb1ELb1ELb0ELb0EEENS1_36VarlenDynamicPersistentTileSchedulerILi128ELi128ELi256ELi128ELb0ELb1ELb1ELb1ELb1ELb1EEEEEEEEEvNT_6ParamsE --------------------------
	.section	.nv.info._ZN7cutlass13device_kernelIN5flash11enable_sm90INS1_16FlashAttnFwdSm90INS1_25CollectiveMainloopFwdSm90ILi2EN4cute5tupleIJNS5_1CILi1EEES8_S8_EEENS6_IJNS7_ILi128EEESA_NS7_ILi192EEEEEELi128ENS_6half_tEfNS_4arch4Sm90ELb1ELb0ELb0ELb1ELb0ELb0ELb0ELb1ELb1ELb1ELb0ELb0EEENS1_21CollectiveEpilogueFwdINS6_IJSA_SA_SA_EEES9_SD_SF_Li256ELb1ELb1ELb0ELb0EEENS1_36VarlenDynamicPersistentTileSchedulerILi128ELi128ELi256ELi128ELb0ELb1ELb1ELb1ELb1ELb1EEEEEEEEEvNT_6ParamsE,"",@"SHT_CUDA_INFO"
	.sectionflags	@""
	.align	4


	//----- nvinfo : EIATTR_CUDA_API_VERSION
	.align		4
        /*0000*/ 	.byte	0x04, 0x37
        /*0002*/ 	.short	(.L_551 - .L_550)
.L_550:
        /*0004*/ 	.word	0x00000082


	//----- nvinfo : EIATTR_KPARAM_INFO
	.align		4
.L_551:
        /*0008*/ 	.byte	0x04, 0x17
        /*000a*/ 	.short	(.L_553 - .L_552)
.L_552:
        /*000c*/ 	.word	0x00000000
        /*0010*/ 	.short	0x0000
        /*0012*/ 	.short	0x0070
        /*0014*/ 	.byte	0x00, 0xf0, 0x01, 0x2a


	//----- nvinfo : EIATTR_SPARSE_MMA_MASK
	.align		4
.L_553:
        /*0018*/ 	.byte	0x03, 0x50
        /*001a*/ 	.short	0x0000


	//----- nvinfo : EIATTR_MAXREG_COUNT
	.align		4
        /*001c*/ 	.byte	0x03, 0x1b
        /*001e*/ 	.short	0x00a8


	//----- nvinfo : EIATTR_NUM_BARRIERS
	.align		4
        /*0020*/ 	.byte	0x02, 0x4c
        /*0022*/ 	.byte	0x09
	.zero		1


	//----- nvinfo : EIATTR_EXTERNS
	.align		4
        /*0024*/ 	.byte	0x04, 0x0f
        /*0026*/ 	.short	(.L_555 - .L_554)


	//   ....[0]....
	.align		4
.L_554:
        /*0028*/ 	.word	index@(__assertfail)


	//----- nvinfo : EIATTR_ANNOTATIONS
	.align		4
.L_555:
        /*002c*/ 	.byte	0x04, 0x55
        /*002e*/ 	.short	(.L_557 - .L_556)


	//   ....[0]....
.L_556:
        /* <DEDUP_REMOVED lines=74> */


	//----- nvinfo : EIATTR_MERCURY_ISA_VERSION
	.align		4
.L_557:
        /*04c0*/ 	.byte	0x03, 0x5f
        /*04c2*/ 	.short	0x0101


	//----- nvinfo : EIATTR_UNUSED_LOAD_BYTE_OFFSET
	.align		4
        /*04c4*/ 	.byte	0x04, 0x44
        /*04c6*/ 	.short	(.L_559 - .L_558)


	//   ....[0]....
.L_558:
        /*04c8*/ 	.word	0x000009f0
        /*04cc*/ 	.word	0x0000fff0


	//   ....[1]....
        /*04d0*/ 	.word	0x00009530
        /*04d4*/ 	.word	0x0000fff0


	//----- nvinfo : EIATTR_INT_WARP_WIDE_INSTR_OFFSETS
	.align		4
.L_559:
        /*04d8*/ 	.byte	0x04, 0x31
        /*04da*/ 	.short	(.L_561 - .L_560)


	//   ....[0]....
.L_560:
        /*04dc*/ 	.word	0x00000120


	//   ....[1]....
        /*04e0*/ 	.word	0x00000160


	//   ....[2]....
        /*04e4*/ 	.word	0x00000220


	//   ....[3]....
        /*04e8*/ 	.word	0x0000c800


	//   ....[4]....
        /*04ec*/ 	.word	0x0000c890


	//   ....[5]....
        /*04f0*/ 	.word	0x00010490


	//   ....[6]....
        /*04f4*/ 	.word	0x000104f0


	//----- nvinfo : EIATTR_COOP_GROUP_MASK_REGIDS
	.align		4
.L_561:
        /*04f8*/ 	.byte	0x04, 0x29
        /*04fa*/ 	.short	(.L_563 - .L_562)


	//   ....[0]....
.L_562:
        /*04fc*/ 	.word	0xffffffff


	//   ....[1]....
        /*0500*/ 	.word	0xffffffff


	//   ....[2]....
        /*0504*/ 	.word	0xffffffff


	//   ....[3]....
        /*0508*/ 	.word	0xffffffff


	//   ....[4]....
        /*050c*/ 	.word	0xffffffff


	//   ....[5]....
        /*0510*/ 	.word	0xffffffff


	//   ....[6]....
        /*0514*/ 	.word	0xffffffff


	//   ....[7]....
        /*0518*/ 	.word	0xffffffff


	//   ....[8]....
        /*051c*/ 	.word	0xffffffff


	//   ....[9]....
        /*0520*/ 	.word	0xffffffff


	//   ....[10]....
        /*0524*/ 	.word	0xffffffff


	//   ....[11]....
        /*0528*/ 	.word	0xffffffff


	//   ....[12]....
        /*052c*/ 	.word	0xffffffff


	//   ....[13]....
        /*0530*/ 	.word	0xffffffff


	//   ....[14]....
        /*0534*/ 	.word	0xffffffff


	//   ....[15]....
        /*0538*/ 	.word	0xffffffff


	//   ....[16]....
        /*053c*/ 	.word	0xffffffff


	//   ....[17]....
        /*0540*/ 	.word	0xffffffff


	//   ....[18]....
        /*0544*/ 	.word	0xffffffff


	//   ....[19]....
        /*0548*/ 	.word	0xffffffff


	//   ....[20]....
        /*054c*/ 	.word	0xffffffff


	//   ....[21]....
        /*0550*/ 	.word	0xffffffff


	//   ....[22]....
        /*0554*/ 	.word	0xffffffff


	//   ....[23]....
        /*0558*/ 	.word	0xffffffff


	//   ....[24]....
        /*055c*/ 	.word	0xffffffff


	//   ....[25]....
        /*0560*/ 	.word	0xffffffff


	//   ....[26]....
        /*0564*/ 	.word	0xffffffff


	//   ....[27]....
        /*0568*/ 	.word	0xffffffff


	//   ....[28]....
        /*056c*/ 	.word	0xffffffff


	//   ....[29]....
        /*0570*/ 	.word	0xffffffff


	//   ....[30]....
        /*0574*/ 	.word	0xffffffff


	//   ....[31]....
        /*0578*/ 	.word	0xffffffff


	//   ....[32]....
        /*057c*/ 	.word	0xffffffff


	//   ....[33]....
        /*0580*/ 	.word	0xffffffff


	//   ....[34]....
        /*0584*/ 	.word	0xffffffff


	//   ....[35]....
        /*0588*/ 	.word	0xffffffff


	//   ....[36]....
        /*058c*/ 	.word	0xffffffff


	//   ....[37]....
        /*0590*/ 	.word	0xffffffff


	//   ....[38]....
        /*0594*/ 	.word	0xffffffff


	//   ....[39]....
        /*0598*/ 	.word	0xffffffff


	//   ....[40]....
        /*059c*/ 	.word	0xffffffff


	//   ....[41]....
        /*05a0*/ 	.word	0xffffffff


	//   ....[42]....
        /*05a4*/ 	.word	0xffffffff


	//   ....[43]....
        /*05a8*/ 	.word	0xffffffff


	//   ....[44]....
        /*05ac*/ 	.word	0xffffffff


	//   ....[45]....
        /*05b0*/ 	.word	0xffffffff


	//   ....[46]....
        /*05b4*/ 	.word	0xffffffff


	//   ....[47]....
        /*05b8*/ 	.word	0xffffffff


	//   ....[48]....
        /*05bc*/ 	.word	0xffffffff


	//   ....[49]....
        /*05c0*/ 	.word	0xffffffff


	//   ....[50]....
        /*05c4*/ 	.word	0xffffffff


	//   ....[51]....
        /*05c8*/ 	.word	0xffffffff


	//   ....[52]....
        /*05cc*/ 	.word	0xffffffff


	//   ....[53]....
        /*05d0*/ 	.word	0xffffffff


	//   ....[54]....
        /*05d4*/ 	.word	0xffffffff


	//   ....[55]....
        /*05d8*/ 	.word	0xffffffff


	//   ....[56]....
        /*05dc*/ 	.word	0xffffffff


	//   ....[57]....
        /*05e0*/ 	.word	0xffffffff


	//   ....[58]....
        /*05e4*/ 	.word	0xffffffff


	//   ....[59]....
        /*05e8*/ 	.word	0xffffffff


	//   ....[60]....
        /*05ec*/ 	.word	0xffffffff


	//   ....[61]....
        /*05f0*/ 	.word	0xffffffff


	//   ....[62]....
        /*05f4*/ 	.word	0xffffffff


	//   ....[63]....
        /*05f8*/ 	.word	0xffffffff


	//   ....[64]....
        /*05fc*/ 	.word	0xffffffff


	//   ....[65]....
        /*0600*/ 	.word	0xffffffff


	//   ....[66]....
        /*0604*/ 	.word	0xffffffff


	//   ....[67]....
        /*0608*/ 	.word	0xffffffff


	//   ....[68]....
        /*060c*/ 	.word	0xffffffff


	//   ....[69]....
        /*0610*/ 	.word	0xffffffff


	//   ....[70]....
        /*0614*/ 	.word	0xffffffff


	//   ....[71]....
        /*0618*/ 	.word	0xffffffff


	//   ....[72]....
        /*061c*/ 	.word	0xffffffff


	//   ....[73]....
        /*0620*/ 	.word	0xffffffff


	//   ....[74]....
        /*0624*/ 	.word	0xffffffff


	//   ....[75]....
        /*0628*/ 	.word	0xffffffff


	//   ....[76]....
        /*062c*/ 	.word	0xffffffff


	//   ....[77]....
        /*0630*/ 	.word	0xffffffff


	//   ....[78]....
        /*0634*/ 	.word	0xffffffff


	//   ....[79]....
        /*0638*/ 	.word	0xffffffff


	//   ....[80]....
        /*063c*/ 	.word	0xffffffff


	//   ....[81]....
        /*0640*/ 	.word	0xffffffff


	//   ....[82]....
        /*0644*/ 	.word	0xffffffff


	//   ....[83]....
        /*0648*/ 	.word	0xffffffff


	//   ....[84]....
        /*064c*/ 	.word	0xffffffff


	//   ....[85]....
        /*0650*/ 	.word	0xffffffff


	//   ....[86]....
        /*0654*/ 	.word	0xffffffff


	//   ....[87]....
        /*0658*/ 	.word	0xffffffff


	//   ....[88]....
        /*065c*/ 	.word	0xffffffff


	//   ....[89]....
        /*0660*/ 	.word	0xffffffff


	//   ....[90]....
        /*0664*/ 	.word	0xffffffff


	//   ....[91]....
        /*0668*/ 	.word	0xffffffff


	//   ....[92]....
        /*066c*/ 	.word	0xffffffff


	//   ....[93]....
        /*0670*/ 	.word	0xffffffff


	//   ....[94]....
        /*0674*/ 	.word	0xffffffff


	//   ....[95]....
        /*0678*/ 	.word	0xffffffff


	//   ....[96]....
        /*067c*/ 	.word	0xffffffff


	//   ....[97]....
        /*0680*/ 	.word	0xffffffff


	//   ....[98]....
        /*0684*/ 	.word	0xffffffff


	//   ....[99]....
        /*0688*/ 	.word	0x0500000f


	//   ....[100]....
        /*068c*/ 	.word	0x0500000f


	//   ....[101]....
        /*0690*/ 	.word	0x0500000f


	//   ....[102]....
        /*0694*/ 	.word	0x0500000f


	//   ....[103]....
        /*0698*/ 	.word	0x0500000f


	//   ....[104]....
        /*069c*/ 	.word	0x0500000f


	//   ....[105]....
        /*06a0*/ 	.word	0x0500000f


	//   ....[106]....
        /*06a4*/ 	.word	0x0500000f


	//   ....[107]....
        /*06a8*/ 	.word	0x0500000f


	//   ....[108]....
        /*06ac*/ 	.word	0x0500000f


	//   ....[109]....
        /*06b0*/ 	.word	0x0500000f


	//   ....[110]....
        /*06b4*/ 	.word	0x0500000f


	//   ....[111]....
        /*06b8*/ 	.word	0x0500000f


	//   ....[112]....
        /*06bc*/ 	.word	0x0500000f


	//   ....[113]....
        /*06c0*/ 	.word	0x0500000f


	//   ....[114]....
        /*06c4*/ 	.word	0x0500000f


	//   ....[115]....
        /*06c8*/ 	.word	0x0500000f


	//   ....[116]....
        /*06cc*/ 	.word	0x0500000f


	//   ....[117]....
        /*06d0*/ 	.word	0x0500000f


	//   ....[118]....
        /*06d4*/ 	.word	0x0500000f


	//   ....[119]....
        /*06d8*/ 	.word	0x0500000f


	//   ....[120]....
        /*06dc*/ 	.word	0x0500000f


	//   ....[121]....
        /*06e0*/ 	.word	0x0500000f


	//   ....[122]....
        /*06e4*/ 	.word	0x0500000f


	//   ....[123]....
        /*06e8*/ 	.word	0x0500000f


	//   ....[124]....
        /*06ec*/ 	.word	0x0500000f


	//   ....[125]....
        /*06f0*/ 	.word	0x0500000f


	//   ....[126]....
        /*06f4*/ 	.word	0x0500000f


	//   ....[127]....
        /*06f8*/ 	.word	0x0500000f


	//   ....[128]....
        /*06fc*/ 	.word	0x0500000f


	//   ....[129]....
        /*0700*/ 	.word	0x0500000f


	//   ....[130]....
        /*0704*/ 	.word	0x0500000f


	//   ....[131]....
        /*0708*/ 	.word	0x0500000f


	//   ....[132]....
        /*070c*/ 	.word	0x0500000f


	//   ....[133]....
        /*0710*/ 	.word	0x0500000f


	//----- nvinfo : EIATTR_COOP_GROUP_INSTR_OFFSETS
	.align		4
.L_563:
        /*0714*/ 	.byte	0x04, 0x28
        /*0716*/ 	.short	(.L_565 - .L_564)


	//   ....[0]....
.L_564:
        /*0718*/ 	.word	0x00000060


	//   ....[1]....
        /*071c*/ 	.word	0x00000130


	//   ....[2]....
        /*0720*/ 	.word	0x00000230


	//   ....[3]....
        /*0724*/ 	.word	0x000003a0


	//   ....[4]....
        /*0728*/ 	.word	0x00000500


	//   ....[5]....
        /*072c*/ 	.word	0x00000620


	//   ....[6]....
        /*0730*/ 	.word	0x00000780


	//   ....[7]....
        /*0734*/ 	.word	0x000014c0


	//   ....[8]....
        /*0738*/ 	.word	0x00001d20


	//   ....[9]....
        /*073c*/ 	.word	0x000025f0


	//   ....[10]....
        /*0740*/ 	.word	0x00002610


	//   ....[11]....
        /*0744*/ 	.word	0x00002620


	//   ....[12]....
        /*0748*/ 	.word	0x000030b0


	//   ....[13]....
        /*074c*/ 	.word	0x00003120


	//   ....[14]....
        /*0750*/ 	.word	0x00004790


	//   ....[15]....
        /*0754*/ 	.word	0x00004f70


	//   ....[16]....
        /*0758*/ 	.word	0x00004fd0


	//   ....[17]....
        /*075c*/ 	.word	0x00004fe0


	//   ....[18]....
        /*0760*/ 	.word	0x00005a20


	//   ....[19]....
        /*0764*/ 	.word	0x00005ab0


	//   ....[20]....
        /*0768*/ 	.word	0x00007330


	//   ....[21]....
        /*076c*/ 	.word	0x00007360


	//   ....[22]....
        /*0770*/ 	.word	0x00007960


	//   ....[23]....
        /*0774*/ 	.word	0x000079e0


	//   ....[24]....
        /*0778*/ 	.word	0x00008c00


	//   ....[25]....
        /*077c*/ 	.word	0x00008c30


	//   ....[26]....
        /*0780*/ 	.word	0x00008d30


	//   ....[27]....
        /*0784*/ 	.word	0x00008d40


	//   ....[28]....
        /*0788*/ 	.word	0x00009f70


	//   ....[29]....
        /*078c*/ 	.word	0x00009fb0


	//   ....[30]....
        /*0790*/ 	.word	0x00009ff0


	//   ....[31]....
        /*0794*/ 	.word	0x0000a030


	//   ....[32]....
        /*0798*/ 	.word	0x0000a5b0


	//   ....[33]....
        /*079c*/ 	.word	0x0000a5d0


	//   ....[34]....
        /*07a0*/ 	.word	0x0000a6a0


	//   ....[35]....
        /*07a4*/ 	.word	0x0000a6c0


	//   ....[36]....
        /*07a8*/ 	.word	0x0000a780


	//   ....[37]....
        /*07ac*/ 	.word	0x0000a7a0


	//   ....[38]....
        /*07b0*/ 	.word	0x0000a870


	//   ....[39]....
        /*07b4*/ 	.word	0x0000a890


	//   ....[40]....
        /*07b8*/ 	.word	0x0000b090


	//   ....[41]....
        /*07bc*/ 	.word	0x0000b0c0


	//   ....[42]....
        /*07c0*/ 	.word	0x0000b190


	//   ....[43]....
        /*07c4*/ 	.word	0x0000b1b0


	//   ....[44]....
        /*07c8*/ 	.word	0x0000b270


	//   ....[45]....
        /*07cc*/ 	.word	0x0000b290


	//   ....[46]....
        /*07d0*/ 	.word	0x0000b360


	//   ....[47]....
        /*07d4*/ 	.word	0x0000b380


	//   ....[48]....
        /*07d8*/ 	.word	0x0000b4c0


	//   ....[49]....
        /*07dc*/ 	.word	0x0000b690


	//   ....[50]....
        /*07e0*/ 	.word	0x0000b6c0


	//   ....[51]....
        /*07e4*/ 	.word	0x0000b6f0


	//   ....[52]....
        /*07e8*/ 	.word	0x0000b720


	//   ....[53]....
        /*07ec*/ 	.word	0x0000b750


	//   ....[54]....
        /*07f0*/ 	.word	0x0000b780


	//   ....[55]....
        /*07f4*/ 	.word	0x0000b8f0


	//   ....[56]....
        /*07f8*/ 	.word	0x0000b920


	//   ....[57]....
        /*07fc*/ 	.word	0x0000b950


	//   ....[58]....
        /*0800*/ 	.word	0x0000b980


	//   ....[59]....
        /*0804*/ 	.word	0x0000b9b0


	//   ....[60]....
        /*0808*/ 	.word	0x0000b9e0


	//   ....[61]....
        /*080c*/ 	.word	0x0000ba80


	//   ....[62]....
        /*0810*/ 	.word	0x0000bae0


	//   ....[63]....
        /*0814*/ 	.word	0x0000bb70


	//   ....[64]....
        /*0818*/ 	.word	0x0000ce00


	//   ....[65]....
        /*081c*/ 	.word	0x0000da90


	//   ....[66]....
        /*0820*/ 	.word	0x0000daa0


	//   ....[67]....
        /*0824*/ 	.word	0x0000dab0


	//   ....[68]....
        /*0828*/ 	.word	0x0000db00


	//   ....[69]....
        /*082c*/ 	.word	0x0000dbd0


	//   ....[70]....
        /*0830*/ 	.word	0x0000dc10


	//   ....[71]....
        /*0834*/ 	.word	0x0000dcc0


	//   ....[72]....
        /*0838*/ 	.word	0x0000dce0


	//   ....[73]....
        /*083c*/ 	.word	0x0000dd80


	//   ....[74]....
        /*0840*/ 	.word	0x0000dda0


	//   ....[75]....
        /*0844*/ 	.word	0x0000de40


	//   ....[76]....
        /*0848*/ 	.word	0x0000de60


	//   ....[77]....
        /*084c*/ 	.word	0x0000df00


	//   ....[78]....
        /*0850*/ 	.word	0x0000df20


	//   ....[79]....
        /*0854*/ 	.word	0x0000df30


	//   ....[80]....
        /*0858*/ 	.word	0x0000df40


	//   ....[81]....
        /*085c*/ 	.word	0x00010bb0


	//   ....[82]....
        /*0860*/ 	.word	0x00010c10


	//   ....[83]....
        /*0864*/ 	.word	0x00010c40


	//   ....[84]....
        /*0868*/ 	.word	0x00010c50


	//   ....[85]....
        /*086c*/ 	.word	0x00010c80


	//   ....[86]....
        /*0870*/ 	.word	0x00010cb0


	//   ....[87]....
        /*0874*/ 	.word	0x00010ce0


	//   ....[88]....
        /*0878*/ 	.word	0x00010d10


	//   ....[89]....
        /*087c*/ 	.word	0x00010e90


	//   ....[90]....
        /*0880*/ 	.word	0x00010ec0


	//   ....[91]....
        /*0884*/ 	.word	0x00010ef0


	//   ....[92]....
        /*0888*/ 	.word	0x00010f20


	//   ....[93]....
        /*088c*/ 	.word	0x00010f50


	//   ....[94]....
        /*0890*/ 	.word	0x00010f80


	//   ....[95]....
        /*0894*/ 	.word	0x00011040


	//   ....[96]....
        /*0898*/ 	.word	0x00011060


	//   ....[97]....
        /*089c*/ 	.word	0x000110d0


	//   ....[98]....
        /*08a0*/ 	.word	0x000117a0


	//   ....[99]....
        /*08a4*/ 	.word	0x00011d70


	//   ....[100]....
        /*08a8*/ 	.word	0x00011f30


	//   ....[101]....
        /*08ac*/ 	.word	0x00011f80


	//   ....[102]....
        /*08b0*/ 	.word	0x00011fe0


	//   ....[103]....
        /*08b4*/ 	.word	0x00012080


	//   ....[104]....
        /*08b8*/ 	.word	0x00012150


	//   ....[105]....
        /*08bc*/ 	.word	0x000121f0


	//   ....[106]....
        /*08c0*/ 	.word	0x000122c0


	//   ....[107]....
        /*08c4*/ 	.word	0x000123f0


	//   ....[108]....
        /*08c8*/ 	.word	0x00012450


	//   ....[109]....
        /*08cc*/ 	.word	0x00012570


	//   ....[110]....
        /*08d0*/ 	.word	0x000125d0


	//   ....[111]....
        /*08d4*/ 	.word	0x000126f0


	//   ....[112]....
        /*08d8*/ 	.word	0x00012750


	//   ....[113]....
        /*08dc*/ 	.word	0x00012860


	//   ....[114]....
        /*08e0*/ 	.word	0x000128c0


	//   ....[115]....
        /*08e4*/ 	.word	0x00012960


	//   ....[116]....
        /*08e8*/ 	.word	0x00012cf0


	//   ....[117]....
        /*08ec*/ 	.word	0x00012d90


	//   ....[118]....
        /*08f0*/ 	.word	0x00012eb0


	//   ....[119]....
        /*08f4*/ 	.word	0x00012f20


	//   ....[120]....
        /*08f8*/ 	.word	0x00012fa0


	//   ....[121]....
        /*08fc*/ 	.word	0x00013020


	//   ....[122]....
        /*0900*/ 	.word	0x000130a0


	//   ....[123]....
        /*0904*/ 	.word	0x00013130


	//   ....[124]....
        /*0908*/ 	.word	0x000131d0


	//   ....[125]....
        /*090c*/ 	.word	0x00013270


	//   ....[126]....
        /*0910*/ 	.word	0x000132e0


	//   ....[127]....
        /*0914*/ 	.word	0x00013350


	//   ....[128]....
        /*0918*/ 	.word	0x000133c0


	//   ....[129]....
        /*091c*/ 	.word	0x00013440


	//   ....[130]....
        /*0920*/ 	.word	0x000134c0


	//   ....[131]....
        /*0924*/ 	.word	0x00013560


	//   ....[132]....
        /*0928*/ 	.word	0x000135f0


	//   ....[133]....
        /*092c*/ 	.word	0x00013720


	//----- nvinfo : EIATTR_REG_RECONFIG
	.align		4
.L_565:
        /*0930*/ 	.byte	0x01, 0x54
	.zero		2


	//----- nvinfo : EIATTR_SYSCALL_OFFSETS
	.align		4
        /*0934*/ 	.byte	0x04, 0x46
        /*0936*/ 	.short	(.L_567 - .L_566)


	//   ....[0]....
.L_566:
        /*0938*/ 	.word	0x000016a0


	//   ....[1]....
        /*093c*/ 	.word	0x0000ca00


	//   ....[2]....
        /*0940*/ 	.word	0x0000cb60


	//   ....[3]....
        /*0944*/ 	.word	0x0000cc60


	//   ....[4]....
        /*0948*/ 	.word	0x0000d640


	//----- nvinfo : EIATTR_MBARRIER_INSTR_OFFSETS
	.align		4
.L_567:
        /*094c*/ 	.byte	0x04, 0x39
        /*094e*/ 	.short	(.L_569 - .L_568)


	//   ....[0]....
.L_568:
        /*0950*/ 	.word	0x00000250
        /*0954*/ 	.word	0x000000ff
        /*0958*/ 	.word	0x00034800
        /*095c*/ 	.short	0x0100
        /*095e*/ 	.byte	0x08
	.zero		1


	//   ....[1]....
        /*0960*/ 	.word	0x00000260
        /*0964*/ 	.word	0x000000ff
        /*0968*/ 	.word	0x00034820
        /*096c*/ 	.short	0x0100
        /*096e*/ 	.byte	0x08
	.zero		1


	//   ....[2]....
        /*0970*/ 	.word	0x00000350
        /*0974*/ 	.word	0x000000ff
        /*0978*/ 	.word	0x00034830
        /*097c*/ 	.short	0x0100
        /*097e*/ 	.byte	0x08
	.zero		1


	//   ....[3]....
        /*0980*/ 	.word	0x00000360
        /*0984*/ 	.word	0x000000ff
        /*0988*/ 	.word	0x00034840
        /*098c*/ 	.short	0x0100
        /*098e*/ 	.byte	0x08
	.zero		1


	//   ....[4]....
        /*0990*/ 	.word	0x00000370
        /*0994*/ 	.word	0x000000ff
        /*0998*/ 	.word	0x00034838
        /*099c*/ 	.short	0x0100
        /*099e*/ 	.byte	0x08
	.zero		1


	//   ....[5]....
        /*09a0*/ 	.word	0x00000380
        /*09a4*/ 	.word	0x000000ff
        /*09a8*/ 	.word	0x00034848
        /*09ac*/ 	.short	0x0100
        /*09ae*/ 	.byte	0x08
	.zero		1


	//   ....[6]....
        /*09b0*/ 	.word	0x000004b0
        /*09b4*/ 	.word	0x000000ff
        /*09b8*/ 	.word	0x00034850
        /*09bc*/ 	.short	0x0100
        /*09be*/ 	.byte	0x08
	.zero		1


	//   ....[7]....
        /*09c0*/ 	.word	0x000004c0
        /*09c4*/ 	.word	0x000000ff
        /*09c8*/ 	.word	0x00034860
        /*09cc*/ 	.short	0x0100
        /*09ce*/ 	.byte	0x08
	.zero		1


	//   ....[8]....
        /*09d0*/ 	.word	0x000004d0
        /*09d4*/ 	.word	0x000000ff
        /*09d8*/ 	.word	0x00034858
        /*09dc*/ 	.short	0x0100
        /*09de*/ 	.byte	0x08
	.zero		1


	//   ....[9]....
        /*09e0*/ 	.word	0x000004e0
        /*09e4*/ 	.word	0x000000ff
        /*09e8*/ 	.word	0x00034868
        /*09ec*/ 	.short	0x0100
        /*09ee*/ 	.byte	0x08
	.zero		1


	//   ....[10]....
        /*09f0*/ 	.word	0x000005d0
        /*09f4*/ 	.word	0x000000ff
        /*09f8*/ 	.word	0x00034870
        /*09fc*/ 	.short	0x0100
        /*09fe*/ 	.byte	0x06
	.zero		1


	//   ....[11]....
        /*0a00*/ 	.word	0x000005e0
        /*0a04*/ 	.word	0x000000ff
        /*0a08*/ 	.word	0x00034880
        /*0a0c*/ 	.short	0x0100
        /*0a0e*/ 	.byte	0x06
	.zero		1


	//   ....[12]....
        /*0a10*/ 	.word	0x000005f0
        /*0a14*/ 	.word	0x000000ff
        /*0a18*/ 	.word	0x00034878
        /*0a1c*/ 	.short	0x0100
        /*0a1e*/ 	.byte	0x06
	.zero		1


	//   ....[13]....
        /*0a20*/ 	.word	0x00000600
        /*0a24*/ 	.word	0x000000ff
        /*0a28*/ 	.word	0x00034888
        /*0a2c*/ 	.short	0x0100
        /*0a2e*/ 	.byte	0x06
	.zero		1


	//   ....[14]....
        /*0a30*/ 	.word	0x00000730
        /*0a34*/ 	.word	0x000000ff
        /*0a38*/ 	.word	0x00034890
        /*0a3c*/ 	.short	0x0100
        /*0a3e*/ 	.byte	0x08
	.zero		1


	//   ....[15]....
        /*0a40*/ 	.word	0x00000740
        /*0a44*/ 	.word	0x000000ff
        /*0a48*/ 	.word	0x000348a0
        /*0a4c*/ 	.short	0x0100
        /*0a4e*/ 	.byte	0x08
	.zero		1


	//   ....[16]....
        /*0a50*/ 	.word	0x00000750
        /*0a54*/ 	.word	0x000000ff
        /*0a58*/ 	.word	0x00034898
        /*0a5c*/ 	.short	0x0100
        /*0a5e*/ 	.byte	0x08
	.zero		1


	//   ....[17]....
        /*0a60*/ 	.word	0x00000760
        /*0a64*/ 	.word	0x000000ff
        /*0a68*/ 	.word	0x000348a8
        /*0a6c*/ 	.short	0x0100
        /*0a6e*/ 	.byte	0x08
	.zero		1


	//   ....[18]....
        /*0a70*/ 	.word	0x00000890
        /*0a74*/ 	.word	0x000000ff
        /*0a78*/ 	.word	0x000348b0
        /*0a7c*/ 	.short	0x0100
        /*0a7e*/ 	.byte	0x08
	.zero		1


	//   ....[19]....
        /*0a80*/ 	.word	0x000008a0
        /*0a84*/ 	.word	0x000000ff
        /*0a88*/ 	.word	0x000348c0
        /*0a8c*/ 	.short	0x0100
        /*0a8e*/ 	.byte	0x08
	.zero		1


	//   ....[20]....
        /*0a90*/ 	.word	0x000008b0
        /*0a94*/ 	.word	0x000000ff
        /*0a98*/ 	.word	0x000348b8
        /*0a9c*/ 	.short	0x0100
        /*0a9e*/ 	.byte	0x08
	.zero		1


	//   ....[21]....
        /*0aa0*/ 	.word	0x000008c0
        /*0aa4*/ 	.word	0x000000ff
        /*0aa8*/ 	.word	0x000348c8
        /*0aac*/ 	.short	0x0100
        /*0aae*/ 	.byte	0x08
	.zero		1


	//   ....[22]....
        /*0ab0*/ 	.word	0x00001700
        /*0ab4*/ 	.word	0x000000ff
        /*0ab8*/ 	.word	0x00034800
        /*0abc*/ 	.short	0x010a
        /*0abe*/ 	.byte	0x25
	.zero		1


	//   ....[23]....
        /*0ac0*/ 	.word	0x00001780
        /*0ac4*/ 	.word	0x00000002
        /*0ac8*/ 	.word	0x00034830
        /*0acc*/ 	.short	0x010a
        /*0ace*/ 	.byte	0x3f
	.zero		1


	//   ....[24]....
        /*0ad0*/ 	.word	0x000017e0
        /*0ad4*/ 	.word	0x00000002
        /*0ad8*/ 	.word	0x00034830
        /*0adc*/ 	.short	0x010a
        /*0ade*/ 	.byte	0x3f
	.zero		1


	//   ....[25]....
        /*0ae0*/ 	.word	0x00002020
        /*0ae4*/ 	.word	0x00000002
        /*0ae8*/ 	.word	0x00000000
        /*0aec*/ 	.short	0x0101
        /*0aee*/ 	.byte	0x3f
	.zero		1


	//   ....[26]....
        /*0af0*/ 	.word	0x00003d90
        /*0af4*/ 	.word	0x000000ff
        /*0af8*/ 	.word	0x00034830
        /*0afc*/ 	.short	0x010a
        /*0afe*/ 	.byte	0x3a
	.zero		1


	//   ....[27]....
        /*0b00*/ 	.word	0x00003dd0
        /*0b04*/ 	.word	0x000000ff
        /*0b08*/ 	.word	0x00034830
        /*0b0c*/ 	.short	0x010a
        /*0b0e*/ 	.byte	0x3a
	.zero		1


	//   ....[28]....
        /*0b10*/ 	.word	0x00004600
        /*0b14*/ 	.word	0x000000ff
        /*0b18*/ 	.word	0x00034850
        /*0b1c*/ 	.short	0x010a
        /*0b1e*/ 	.byte	0x07
	.zero		1


	//   ....[29]....
        /*0b20*/ 	.word	0x00004640
        /*0b24*/ 	.word	0x000000ff
        /*0b28*/ 	.word	0x00034850
        /*0b2c*/ 	.short	0x010a
        /*0b2e*/ 	.byte	0x07
	.zero		1


	//   ....[30]....
        /*0b30*/ 	.word	0x00006000
        /*0b34*/ 	.word	0x00000008
        /*0b38*/ 	.word	0x00000000
        /*0b3c*/ 	.short	0x0101
        /*0b3e*/ 	.byte	0x3f
	.zero		1


	//   ....[31]....
        /*0b40*/ 	.word	0x00006060
        /*0b44*/ 	.word	0x00000008
        /*0b48*/ 	.word	0x00000000
        /*0b4c*/ 	.short	0x0101
        /*0b4e*/ 	.byte	0x3f
	.zero		1


	//   ....[32]....
        /*0b50*/ 	.word	0x00006760
        /*0b54*/ 	.word	0x000000ff
        /*0b58*/ 	.word	0x00034830
        /*0b5c*/ 	.short	0x010a
        /*0b5e*/ 	.byte	0x06
	.zero		1


	//   ....[33]....
        /*0b60*/ 	.word	0x000067a0
        /*0b64*/ 	.word	0x000000ff
        /*0b68*/ 	.word	0x00034830
        /*0b6c*/ 	.short	0x010a
        /*0b6e*/ 	.byte	0x06
	.zero		1


	//   ....[34]....
        /*0b70*/ 	.word	0x00006fd0
        /*0b74*/ 	.word	0x000000ff
        /*0b78*/ 	.word	0x00034850
        /*0b7c*/ 	.short	0x010a
        /*0b7e*/ 	.byte	0x07
	.zero		1


	//   ....[35]....
        /*0b80*/ 	.word	0x00007010
        /*0b84*/ 	.word	0x000000ff
        /*0b88*/ 	.word	0x00034850
        /*0b8c*/ 	.short	0x010a
        /*0b8e*/ 	.byte	0x07
	.zero		1


	//   ....[36]....
        /*0b90*/ 	.word	0x000082a0
        /*0b94*/ 	.word	0x0000001b
        /*0b98*/ 	.word	0x00000000
        /*0b9c*/ 	.short	0x0101
        /*0b9e*/ 	.byte	0x3f
	.zero		1


	//   ....[37]....
        /*0ba0*/ 	.word	0x00008330
        /*0ba4*/ 	.word	0x0000001f
        /*0ba8*/ 	.word	0x00000000
        /*0bac*/ 	.short	0x0101
        /*0bae*/ 	.byte	0x3f
	.zero		1


	//   ....[38]....
        /*0bb0*/ 	.word	0x00008b70
        /*0bb4*/ 	.word	0x000000ff
        /*0bb8*/ 	.word	0x00034850
        /*0bbc*/ 	.short	0x010a
        /*0bbe*/ 	.byte	0x05
	.zero		1


	//   ....[39]....
        /*0bc0*/ 	.word	0x00008bb0
        /*0bc4*/ 	.word	0x000000ff
        /*0bc8*/ 	.word	0x00034850
        /*0bcc*/ 	.short	0x010a
        /*0bce*/ 	.byte	0x05
	.zero		1


	//   ....[40]....
        /*0bd0*/ 	.word	0x000090d0
        /*0bd4*/ 	.word	0x00000000
        /*0bd8*/ 	.word	0x00000000
        /*0bdc*/ 	.short	0x0101
        /*0bde*/ 	.byte	0x3f
	.zero		1


	//   ....[41]....
        /*0be0*/ 	.word	0x0000a5a0
        /*0be4*/ 	.word	0x00000000
        /*0be8*/ 	.word	0x00000000
        /*0bec*/ 	.short	0x0101
        /*0bee*/ 	.byte	0x3f
	.zero		1


	//   ....[42]....
        /*0bf0*/ 	.word	0x0000d090
        /*0bf4*/ 	.word	0x00000000
        /*0bf8*/ 	.word	0x00034840
        /*0bfc*/ 	.short	0x010a
        /*0bfe*/ 	.byte	0x3f
	.zero		1


	//   ....[43]....
        /*0c00*/ 	.word	0x0000e0c0
        /*0c04*/ 	.word	0x00000009
        /*0c08*/ 	.word	0x00034800
        /*0c0c*/ 	.short	0x0107
        /*0c0e*/ 	.byte	0x3f
	.zero		1


	//   ....[44]....
        /*0c10*/ 	.word	0x0000e1d0
        /*0c14*/ 	.word	0x00000002
        /*0c18*/ 	.word	0x00034800
        /*0c1c*/ 	.short	0x0101
        /*0c1e*/ 	.byte	0x3f
	.zero		1


	//   ....[45]....
        /*0c20*/ 	.word	0x0000e1f0
        /*0c24*/ 	.word	0x00000002
        /*0c28*/ 	.word	0x00034820
        /*0c2c*/ 	.short	0x010a
        /*0c2e*/ 	.byte	0x3f
	.zero		1


	//   ....[46]....
        /*0c30*/ 	.word	0x0000e550
        /*0c34*/ 	.word	0x00000002
        /*0c38*/ 	.word	0x00034840
        /*0c3c*/ 	.short	0x010a
        /*0c3e*/ 	.byte	0x3f
	.zero		1


	//   ....[47]....
        /*0c40*/ 	.word	0x0000ea00
        /*0c44*/ 	.word	0x00000002
        /*0c48*/ 	.word	0x00000060
        /*0c4c*/ 	.short	0x010a
        /*0c4e*/ 	.byte	0x3f
	.zero		1


	//   ....[48]....
        /*0c50*/ 	.word	0x0000f0d0
        /*0c54*/ 	.word	0x00000003
        /*0c58*/ 	.word	0x00034840
        /*0c5c*/ 	.short	0x010a
        /*0c5e*/ 	.byte	0x3f
	.zero		1


	//   ....[49]....
        /*0c60*/ 	.word	0x0000f580
        /*0c64*/ 	.word	0x00000002
        /*0c68*/ 	.word	0x00000060
        /*0c6c*/ 	.short	0x010a
        /*0c6e*/ 	.byte	0x3f
	.zero		1


	//   ....[50]....
        /*0c70*/ 	.word	0x0000fba0
        /*0c74*/ 	.word	0x00000002
        /*0c78*/ 	.word	0x00034840
        /*0c7c*/ 	.short	0x010a
        /*0c7e*/ 	.byte	0x3f
	.zero		1


	//   ....[51]....
        /*0c80*/ 	.word	0x00010050
        /*0c84*/ 	.word	0x00000002
        /*0c88*/ 	.word	0x00000060
        /*0c8c*/ 	.short	0x010a
        /*0c8e*/ 	.byte	0x3f
	.zero		1


	//   ....[52]....
        /*0c90*/ 	.word	0x00010600
        /*0c94*/ 	.word	0x00000000
        /*0c98*/ 	.word	0x00034860
        /*0c9c*/ 	.short	0x010a
        /*0c9e*/ 	.byte	0x3f
	.zero		1


	//   ....[53]....
        /*0ca0*/ 	.word	0x00011720
        /*0ca4*/ 	.word	0x00000000
        /*0ca8*/ 	.word	0x00034820
        /*0cac*/ 	.short	0x010a
        /*0cae*/ 	.byte	0x3f
	.zero		1


	//   ....[54]....
        /*0cb0*/ 	.word	0x000118e0
        /*0cb4*/ 	.word	0x00000006
        /*0cb8*/ 	.word	0x00000000
        /*0cbc*/ 	.short	0x010a
        /*0cbe*/ 	.byte	0x3f
	.zero		1


	//   ....[55]....
        /*0cc0*/ 	.word	0x00011950
        /*0cc4*/ 	.word	0x00000007
        /*0cc8*/ 	.word	0x00000000
        /*0ccc*/ 	.short	0x010a
        /*0cce*/ 	.byte	0x3f
	.zero		1


	//   ....[56]....
        /*0cd0*/ 	.word	0x000119c0
        /*0cd4*/ 	.word	0x00000004
        /*0cd8*/ 	.word	0x00000000
        /*0cdc*/ 	.short	0x010a
        /*0cde*/ 	.byte	0x3f
	.zero		1


	//   ....[57]....
        /*0ce0*/ 	.word	0x000119f0
        /*0ce4*/ 	.word	0x00000003
        /*0ce8*/ 	.word	0x00000000
        /*0cec*/ 	.short	0x010a
        /*0cee*/ 	.byte	0x3f
	.zero		1


	//   ....[58]....
        /*0cf0*/ 	.word	0x00011a60
        /*0cf4*/ 	.word	0x00000003
        /*0cf8*/ 	.word	0x00034800
        /*0cfc*/ 	.short	0x010a
        /*0cfe*/ 	.byte	0x3f
	.zero		1


	//   ....[59]....
        /*0d00*/ 	.word	0x00011ab0
        /*0d04*/ 	.word	0x00000002
        /*0d08*/ 	.word	0x00034830
        /*0d0c*/ 	.short	0x010a
        /*0d0e*/ 	.byte	0x3f
	.zero		1


	//   ....[60]....
        /*0d10*/ 	.word	0x00011b10
        /*0d14*/ 	.word	0x00000007
        /*0d18*/ 	.word	0x00034830
        /*0d1c*/ 	.short	0x010a
        /*0d1e*/ 	.byte	0x3f
	.zero		1


	//   ....[61]....
        /*0d20*/ 	.word	0x00011b70
        /*0d24*/ 	.word	0x00000003
        /*0d28*/ 	.word	0x00034850
        /*0d2c*/ 	.short	0x010a
        /*0d2e*/ 	.byte	0x3f
	.zero		1


	//   ....[62]....
        /*0d30*/ 	.word	0x00011bd0
        /*0d34*/ 	.word	0x00000007
        /*0d38*/ 	.word	0x00034830
        /*0d3c*/ 	.short	0x010a
        /*0d3e*/ 	.byte	0x3f
	.zero		1


	//   ....[63]....
        /*0d40*/ 	.word	0x00011c30
        /*0d44*/ 	.word	0x00000003
        /*0d48*/ 	.word	0x00034850
        /*0d4c*/ 	.short	0x010a
        /*0d4e*/ 	.byte	0x3f
	.zero		1


	//   ....[64]....
        /*0d50*/ 	.word	0x00011c90
        /*0d54*/ 	.word	0x00000003
        /*0d58*/ 	.word	0x00034850
        /*0d5c*/ 	.short	0x010a
        /*0d5e*/ 	.byte	0x3f
	.zero		1


	//   ....[65]....
        /*0d60*/ 	.word	0x00011e30
        /*0d64*/ 	.word	0x00000000
        /*0d68*/ 	.word	0x00034840
        /*0d6c*/ 	.short	0x010a
        /*0d6e*/ 	.byte	0x3f
	.zero		1


	//   ....[66]....
        /*0d70*/ 	.word	0x00012a10
        /*0d74*/ 	.word	0x00000002
        /*0d78*/ 	.word	0x00034820
        /*0d7c*/ 	.short	0x010a
        /*0d7e*/ 	.byte	0x3f
	.zero		1


	//   ....[67]....
        /*0d80*/ 	.word	0x00012a60
        /*0d84*/ 	.word	0x00000002
        /*0d88*/ 	.word	0x00034840
        /*0d8c*/ 	.short	0x010a
        /*0d8e*/ 	.byte	0x3f
	.zero		1


	//   ....[68]....
        /*0d90*/ 	.word	0x00012ab0
        /*0d94*/ 	.word	0x00000002
        /*0d98*/ 	.word	0x00000060
        /*0d9c*/ 	.short	0x010a
        /*0d9e*/ 	.byte	0x3f
	.zero		1


	//   ....[69]....
        /*0da0*/ 	.word	0x00012b00
        /*0da4*/ 	.word	0x00000003
        /*0da8*/ 	.word	0x00034840
        /*0dac*/ 	.short	0x010a
        /*0dae*/ 	.byte	0x3f
	.zero		1


	//   ....[70]....
        /*0db0*/ 	.word	0x00012b50
        /*0db4*/ 	.word	0x00000002
        /*0db8*/ 	.word	0x00000060
        /*0dbc*/ 	.short	0x010a
        /*0dbe*/ 	.byte	0x3f
	.zero		1


	//   ....[71]....
        /*0dc0*/ 	.word	0x00012ba0
        /*0dc4*/ 	.word	0x00000002
        /*0dc8*/ 	.word	0x00034840
        /*0dcc*/ 	.short	0x010a
        /*0dce*/ 	.byte	0x3f
	.zero		1


	//   ....[72]....
        /*0dd0*/ 	.word	0x00012bf0
        /*0dd4*/ 	.word	0x00000002
        /*0dd8*/ 	.word	0x00000060
        /*0ddc*/ 	.short	0x010a
        /*0dde*/ 	.byte	0x3f
	.zero		1


	//   ....[73]....
        /*0de0*/ 	.word	0x00012c40
        /*0de4*/ 	.word	0x00000000
        /*0de8*/ 	.word	0x00034860
        /*0dec*/ 	.short	0x010a
        /*0dee*/ 	.byte	0x3f
	.zero		1


	//   ....[74]....
        /*0df0*/ 	.word	0x00013640
        /*0df4*/ 	.word	0x00000000
        /*0df8*/ 	.word	0x00034820
        /*0dfc*/ 	.short	0x010a
        /*0dfe*/ 	.byte	0x3f
	.zero		1


	//   ....[75]....
        /*0e00*/ 	.word	0x000137e0
        /*0e04*/ 	.word	0x00000006
        /*0e08*/ 	.word	0x00000000
        /*0e0c*/ 	.short	0x010a
        /*0e0e*/ 	.byte	0x3f
	.zero		1


	//   ....[76]....
        /*0e10*/ 	.word	0x00013830
        /*0e14*/ 	.word	0x00000007
        /*0e18*/ 	.word	0x00000000
        /*0e1c*/ 	.short	0x010a
        /*0e1e*/ 	.byte	0x3f
	.zero		1


	//   ....[77]....
        /*0e20*/ 	.word	0x00013880
        /*0e24*/ 	.word	0x00000004
        /*0e28*/ 	.word	0x00000000
        /*0e2c*/ 	.short	0x010a
        /*0e2e*/ 	.byte	0x3f
	.zero		1


	//----- nvinfo : EIATTR_NUM_MBARRIERS
	.align		4
.L_569:
        /*0e30*/ 	.byte	0x03, 0x38
        /*0e32*/ 	.short	0x0016


	//----- nvinfo : EIATTR_EXIT_INSTR_OFFSETS
	.align		4
        /*0e34*/ 	.byte	0x04, 0x1c
        /*0e36*/ 	.short	(.L_571 - .L_570)


	//   ....[0]....
.L_570:
        /*0e38*/ 	.word	0x00000a30


	//   ....[1]....
        /*0e3c*/ 	.word	0x0000b470


	//   ....[2]....
        /*0e40*/ 	.word	0x00011a40


	//----- nvinfo : EIATTR_MAX_THREADS
	.align		4
.L_571:
        /*0e44*/ 	.byte	0x04, 0x05
        /*0e46*/ 	.short	(.L_573 - .L_572)
.L_572:
        /*0e48*/ 	.word	0x00000180
        /*0e4c*/ 	.word	0x00000001
        /*0e50*/ 	.word	0x00000001


	//----- nvinfo : EIATTR_CRS_STACK_SIZE
	.align		4
.L_573:
        /*0e54*/ 	.byte	0x04, 0x1e
        /*0e56*/ 	.short	(.L_575 - .L_574)
.L_574:
        /*0e58*/ 	.word	0x00000000


	//----- nvinfo : EIATTR_CBANK_PARAM_SIZE
	.align		4
.L_575:
        /*0e5c*/ 	.byte	0x03, 0x19
        /*0e5e*/ 	.short	0x0af0


	//----- nvinfo : EIATTR_PARAM_CBANK
	.align		4
        /*0e60*/ 	.byte	0x04, 0x0a
        /*0e62*/ 	.short	(.L_577 - .L_576)
	.align		4
.L_576:
        /*0e64*/ 	.word	index@(.nv.constant0._ZN7cutlass13device_kernelIN5flash11enable_sm90INS1_16FlashAttnFwdSm90INS1_25CollectiveMainloopFwdSm90ILi2EN4cute5tupleIJNS5_1CILi1EEES8_S8_EEENS6_IJNS7_ILi128EEESA_NS7_ILi192EEEEEELi128ENS_6half_tEfNS_4arch4Sm90ELb1ELb0ELb0ELb1ELb0ELb0ELb0ELb1ELb1ELb1ELb0ELb0EEENS1_21CollectiveEpilogueFwdINS6_IJSA_SA_SA_EEES9_SD_SF_Li256ELb1ELb1ELb0ELb0EEENS1_36VarlenDynamicPersistentTileSchedulerILi128ELi128ELi256ELi128ELb0ELb1ELb1ELb1ELb1ELb1EEEEEEEEEvNT_6ParamsE)
        /*0e68*/ 	.short	0x0210
        /*0e6a*/ 	.short	0x0af0


	//----- nvinfo : EIATTR_SW_WAR
	.align		4
.L_577:
        /*0e6c*/ 	.byte	0x04, 0x36
        /*0e6e*/ 	.short	(.L_579 - .L_578)
.L_578:
        /*0e70*/ 	.word	0x00000008
.L_579:


//--------------------- .nv.info._ZN7cutlass13device_kernelIN5flash11enable_sm90INS1_16FlashAttnFwdSm90INS1_25CollectiveMainloopFwdSm90ILi2EN4cute5tupleIJNS5_1CILi1EEES8_S8_EEENS6_IJNS7_ILi128EEESA_NS7_ILi192EEEEEELi128ENS_6half_tEfNS_4arch4Sm90ELb1ELb0ELb0ELb1ELb0ELb1ELb0ELb1ELb1ELb1ELb0ELb0EEENS1_21CollectiveEpilogueFwdINS6_IJSA_SA_SA_EEES9_SD_SF_Li256ELb1ELb1ELb0ELb0EEENS1_36VarlenDynamicPersistentTileSchedulerILi128ELi128ELi256ELi128ELb0ELb1ELb1ELb1ELb1ELb1EEEEEEEEEvNT_6ParamsE --------------------------
	.section	.nv.info._ZN7cutlass13device_kernelIN5flash11enable_sm90INS1_16FlashAttnFwdSm90INS1_25CollectiveMainloopFwdSm90ILi2EN4cute5tupleIJNS5_1CILi1EEES8_S8_EEENS6_IJNS7_ILi128EEESA_NS7_ILi192EEEEEELi128ENS_6half_tEfNS_4arch4Sm90ELb1ELb0ELb0ELb1ELb0ELb1ELb0ELb1ELb1ELb1ELb0ELb0EEENS1_21CollectiveEpilogueFwdINS6_IJSA_SA_SA_EEES9_SD_SF_Li256ELb1ELb1ELb0ELb0EEENS1_36VarlenDynamicPersistentTileSchedulerILi128ELi128ELi256ELi128ELb0ELb1ELb1ELb1ELb1ELb1EEEEEEEEEvNT_6ParamsE,"",@"SHT_CUDA_INFO"
	.sectionflags	@""
	.align	4


	//----- nvinfo : EIATTR_CUDA_API_VERSION
	.align		4
        /*0000*/ 	.byte	0x04, 0x37
        /*0002*/ 	.short	(.L_581 - .L_580)
.L_580:
        /*0004*/ 	.word	0x00000082


	//----- nvinfo : EIATTR_KPARAM_INFO
	.align		4
.L_581:
        /*0008*/ 	.byte	0x04, 0x17
        /*000a*/ 	.short	(.L_583 - .L_582)
.L_582:
        /*000c*/ 	.word	0x00000000
        /*0010*/ 	.short	0x0000
        /*0012*/ 	.short	0x0070
        /*0014*/ 	.byte	0x00, 0xf0, 0x01, 0x2a


	//----- nvinfo : EIATTR_SPARSE_MMA_MASK
	.align		4
.L_583:
        /*0018*/ 	.byte	0x03, 0x50
        /*001a*/ 	.short	0x0000


	//----- nvinfo : EIATTR_MAXREG_COUNT
	.align		4
        /*001c*/ 	.byte	0x03, 0x1b
        /*001e*/ 	.short	0x00a8


	//----- nvinfo : EIATTR_NUM_BARRIERS
	.align		4
        /*0020*/ 	.byte	0x02, 0x4c
        /*0022*/ 	.byte	0x10
	.zero		1


	//----- nvinfo : EIATTR_EXTERNS
	.align		4
        /*0024*/ 	.byte	0x04, 0x0f
        /*0026*/ 	.short	(.L_585 - .L_584)


	//   ....[0]....
	.align		4
.L_584:
        /*0028*/ 	.word	index@(__assertfail)


	//----- nvinfo : EIATTR_ANNOTATIONS
	.align		4
.L_585:
        /*002c*/ 	.byte	0x04, 0x55
        /*002e*/ 	.short	(.L_587 - .L_586)


	//   ....[0]....
.L_586:
        /* <DEDUP_REMOVED lines=127> */


	//----- nvinfo : EIATTR_MERCURY_ISA_VERSION
	.align		4
.L_587:
        /*0808*/ 	.byte	0x03, 0x5f
        /*080a*/ 	.short	0x0101


	//----- nvinfo : EIATTR_UNUSED_LOAD_BYTE_OFFSET
	.align		4
        /*080c*/ 	.byte	0x04, 0x44
        /*080e*/ 	.short	(.L_589 - .L_588)


	//   ....[0]....
.L_588:
        /*0810*/ 	.word	0x00000ab0
        /*0814*/ 	.word	0x0000fff0


	//   ....[1]....
        /*0818*/ 	.word	0x0001a2e0
        /*081c*/ 	.word	0x0000fff0


	//----- nvinfo : EIATTR_INT_WARP_WIDE_INSTR_OFFSETS
	.align		4
.L_589:
        /*0820*/ 	.byte	0x04, 0x31
        /*0822*/ 	.short	(.L_591 - .L_590)


	//   ....[0]....
.L_590:
        /*0824*/ 	.word	0x00000190


	//   ....[1]....
        /*0828*/ 	.word	0x000001d0


	//   ....[2]....
        /*082c*/ 	.word	0x00000240


	//   ....[3]....
        /*0830*/ 	.word	0x0001ece0


	//   ....[4]....
        /*0834*/ 	.word	0x0001ed70


	//   ....[5]....
        /*0838*/ 	.word	0x00022a40


	//   ....[6]....
        /*083c*/ 	.word	0x00022aa0


	//----- nvinfo : EIATTR_COOP_GROUP_MASK_REGIDS
	.align		4
.L_591:
        /*0840*/ 	.byte	0x04, 0x29
        /*0842*/ 	.short	(.L_593 - .L_592)


	//   ....[0]....
.L_592:
        /*0844*/ 	.word	0xffffffff


	//   ....[1]....
        /*0848*/ 	.word	0xffffffff


	//   ....[2]....
        /*084c*/ 	.word	0xffffffff


	//   ....[3]....
        /*0850*/ 	.word	0xffffffff


	//   ....[4]....
        /*0854*/ 	.word	0xffffffff


	//   ....[5]....
        /*0858*/ 	.word	0xffffffff


	//   ....[6]....
        /*085c*/ 	.word	0xffffffff


	//   ....[7]....
        /*0860*/ 	.word	0xffffffff


	//   ....[8]....
        /*0864*/ 	.word	0xffffffff


	//   ....[9]....
        /*0868*/ 	.word	0xffffffff


	//   ....[10]....
        /*086c*/ 	.word	0xffffffff


	//   ....[11]....
        /*0870*/ 	.word	0xffffffff


	//   ....[12]....
        /*0874*/ 	.word	0xffffffff


	//   ....[13]....
        /*0878*/ 	.word	0xffffffff


	//   ....[14]....
        /*087c*/ 	.word	0xffffffff


	//   ....[15]....
        /*0880*/ 	.word	0xffffffff


	//   ....[16]....
        /*0884*/ 	.word	0xffffffff


	//   ....[17]....
        /*0888*/ 	.word	0xffffffff


	//   ....[18]....
        /*088c*/ 	.word	0xffffffff


	//   ....[19]....
        /*0890*/ 	.word	0xffffffff


	//   ....[20]....
        /*0894*/ 	.word	0xffffffff


	//   ....[21]....
        /*0898*/ 	.word	0xffffffff


	//   ....[22]....
        /*089c*/ 	.word	0xffffffff


	//   ....[23]....
        /*08a0*/ 	.word	0xffffffff


	//   ....[24]....
        /*08a4*/ 	.word	0xffffffff


	//   ....[25]....
        /*08a8*/ 	.word	0xffffffff


	//   ....[26]....
        /*08ac*/ 	.word	0xffffffff


	//   ....[27]....
        /*08b0*/ 	.word	0xffffffff


	//   ....[28]....
        /*08b4*/ 	.word	0xffffffff


	//   ....[29]....
        /*08b8*/ 	.word	0xffffffff


	//   ....[30]....
        /*08bc*/ 	.word	0xffffffff


	//   ....[31]....
        /*08c0*/ 	.word	0xffffffff


	//   ....[32]....
        /*08c4*/ 	.word	0xffffffff


	//   ....[33]....
        /*08c8*/ 	.word	0xffffffff


	//   ....[34]....
        /*08cc*/ 	.word	0xffffffff


	//   ....[35]....
        /*08d0*/ 	.word	0xffffffff


	//   ....[36]....
        /*08d4*/ 	.word	0xffffffff


	//   ....[37]....
        /*08d8*/ 	.word	0xffffffff


	//   ....[38]....
        /*08dc*/ 	.word	0xffffffff


	//   ....[39]....
        /*08e0*/ 	.word	0xffffffff


	//   ....[40]....
        /*08e4*/ 	.word	0xffffffff


	//   ....[41]....
        /*08e8*/ 	.word	0xffffffff


	//   ....[42]....
        /*08ec*/ 	.word	0xffffffff


	//   ....[43]....
        /*08f0*/ 	.word	0xffffffff


	//   ....[44]....
        /*08f4*/ 	.word	0xffffffff


	//   ....[45]....
        /*08f8*/ 	.word	0xffffffff


	//   ....[46]....
        /*08fc*/ 	.word	0xffffffff


	//   ....[47]....
        /*0900*/ 	.word	0xffffffff


	//   ....[48]....
        /*0904*/ 	.word	0xffffffff


	//   ....[49]....
        /*0908*/ 	.word	0xffffffff


	//   ....[50]....
        /*090c*/ 	.word	0xffffffff


	//   ....[51]....
        /*0910*/ 	.word	0xffffffff


	//   ....[52]....
        /*0914*/ 	.word	0xffffffff


	//   ....[53]....
        /*0918*/ 	.word	0xffffffff


	//   ....[54]....
        /*091c*/ 	.word	0xffffffff


	//   ....[55]....
        /*0920*/ 	.word	0xffffffff


	//   ....[56]....
        /*0924*/ 	.word	0xffffffff


	//   ....[57]....
        /*0928*/ 	.word	0xffffffff


	//   ....[58]....
        /*092c*/ 	.word	0xffffffff


	//   ....[59]....
        /*0930*/ 	.word	0xffffffff


	//   ....[60]....
        /*0934*/ 	.word	0xffffffff


	//   ....[61]....
        /*0938*/ 	.word	0xffffffff


	//   ....[62]....
        /*093c*/ 	.word	0xffffffff


	//   ....[63]....
        /*0940*/ 	.word	0xffffffff


	//   ....[64]....
        /*0944*/ 	.word	0xffffffff


	//   ....[65]....
        /*0948*/ 	.word	0xffffffff


	//   ....[66]....
        /*094c*/ 	.word	0xffffffff


	//   ....[67]....
        /*0950*/ 	.word	0xffffffff


	//   ....[68]....
        /*0954*/ 	.word	0xffffffff


	//   ....[69]....
        /*0958*/ 	.word	0xffffffff


	//   ....[70]....
        /*095c*/ 	.word	0xffffffff


	//   ....[71]....
        /*0960*/ 	.word	0xffffffff


	//   ....[72]....
        /*0964*/ 	.word	0xffffffff


	//   ....[73]....
        /*0968*/ 	.word	0xffffffff


	//   ....[74]....
        /*096c*/ 	.word	0xffffffff


	//   ....[75]....
        /*0970*/ 	.word	0xffffffff


	//   ....[76]....
        /*0974*/ 	.word	0xffffffff


	//   ....[77]....
        /*0978*/ 	.word	0xffffffff


	//   ....[78]....
        /*097c*/ 	.word	0xffffffff


	//   ....[79]....
        /*0980*/ 	.word	0xffffffff


	//   ....[80]....
        /*0984*/ 	.word	0xffffffff


	//   ....[81]....
        /*0988*/ 	.word	0xffffffff


	//   ....[82]....
        /*098c*/ 	.word	0xffffffff


	//   ....[83]....
        /*0990*/ 	.word	0xffffffff


	//   ....[84]....
        /*0994*/ 	.word	0xffffffff


	//   ....[85]....
        /*0998*/ 	.word	0xffffffff


	//   ....[86]....
        /*099c*/ 	.word	0xffffffff


	//   ....[87]....
        /*09a0*/ 	.word	0xffffffff


	//   ....[88]....
        /*09a4*/ 	.word	0xffffffff


	//   ....[89]....
        /*09a8*/ 	.word	0xffffffff


	//   ....[90]....
        /*09ac*/ 	.word	0xffffffff


	//   ....[91]....
        /*09b0*/ 	.word	0xffffffff


	//   ....[92]....
        /*09b4*/ 	.word	0xffffffff


	//   ....[93]....
        /*09b8*/ 	.word	0xffffffff


	//   ....[94]....
        /*09bc*/ 	.word	0xffffffff


	//   ....[95]....
        /*09c0*/ 	.word	0xffffffff


	//   ....[96]....
        /*09c4*/ 	.word	0xffffffff


	//   ....[97]....
        /*09c8*/ 	.word	0xffffffff


	//   ....[98]....
        /*09cc*/ 	.word	0xffffffff


	//   ....[99]....
        /*09d0*/ 	.word	0xffffffff


	//   ....[100]....
        /*09d4*/ 	.word	0xffffffff


	//   ....[101]....
        /*09d8*/ 	.word	0xffffffff


	//   ....[102]....
        /*09dc*/ 	.word	0xffffffff


	//   ....[103]....
        /*09e0*/ 	.word	0xffffffff


	//   ....[104]....
        /*09e4*/ 	.word	0xffffffff


	//   ....[105]....
        /*09e8*/ 	.word	0xffffffff


	//   ....[106]....
        /*09ec*/ 	.word	0xffffffff


	//   ....[107]....
        /*09f0*/ 	.word	0xffffffff


	//   ....[108]....
        /*09f4*/ 	.word	0xffffffff


	//   ....[109]....
        /*09f8*/ 	.word	0xffffffff


	//   ....[110]....
        /*09fc*/ 	.word	0xffffffff


	//   ....[111]....
        /*0a00*/ 	.word	0xffffffff


	//   ....[112]....
        /*0a04*/ 	.word	0xffffffff


	//   ....[113]....
        /*0a08*/ 	.word	0xffffffff


	//   ....[114]....
        /*0a0c*/ 	.word	0xffffffff


	//   ....[115]....
        /*0a10*/ 	.word	0xffffffff


	//   ....[116]....
        /*0a14*/ 	.word	0x0500000f


	//   ....[117]....
        /*0a18*/ 	.word	0x0500000f


	//   ....[118]....
        /*0a1c*/ 	.word	0x0500000f


	//   ....[119]....
        /*0a20*/ 	.word	0x0500000f


	//   ....[120]....
        /*0a24*/ 	.word	0x0500000f


	//   ....[121]....
        /*0a28*/ 	.word	0x0500000f


	//   ....[122]....
        /*0a2c*/ 	.word	0x0500000f


	//   ....[123]....
        /*0a30*/ 	.word	0x0500000f


	//   ....[124]....
        /*0a34*/ 	.word	0x0500000f


	//   ....[125]....
        /*0a38*/ 	.word	0x0500000f


	//   ....[126]....
        /*0a3c*/ 	.word	0x0500000f


	//   ....[127]....
        /*0a40*/ 	.word	0x0500000f


	//   ....[128]....
        /*0a44*/ 	.word	0x0500000f


	//   ....[129]....
        /*0a48*/ 	.word	0x0500000f


	//   ....[130]....
        /*0a4c*/ 	.word	0x0500000f


	//   ....[131]....
        /*0a50*/ 	.word	0x0500000f


	//   ....[132]....
        /*0a54*/ 	.word	0x0500000f


	//   ....[133]....
        /*0a58*/ 	.word	0x0500000f


	//   ....[134]....
        /*0a5c*/ 	.word	0x0500000f


	//   ....[135]....
        /*0a60*/ 	.word	0x0500000f


	//   ....[136]....
        /*0a64*/ 	.word	0x0500000f


	//   ....[137]....
        /*0a68*/ 	.word	0x0500000f


	//   ....[138]....
        /*0a6c*/ 	.word	0x0500000f


	//   ....[139]....
        /*0a70*/ 	.word	0x0500000f


	//   ....[140]....
        /*0a74*/ 	.word	0x0500000f


	//   ....[141]....
        /*0a78*/ 	.word	0x0500000f


	//   ....[142]....
        /*0a7c*/ 	.word	0x0500000f


	//   ....[143]....
        /*0a80*/ 	.word	0x0500000f


	//   ....[144]....
        /*0a84*/ 	.word	0x0500000f


	//   ....[145]....
        /*0a88*/ 	.word	0x0500000f


	//   ....[146]....
        /*0a8c*/ 	.word	0x0500000f


	//   ....[147]....
        /*0a90*/ 	.word	0x0500000f


	//   ....[148]....
        /*0a94*/ 	.word	0x0500000f


	//   ....[149]....
        /*0a98*/ 	.word	0x0500000f


	//   ....[150]....
        /*0a9c*/ 	.word	0x0500000f


	//   ....[151]....
        /*0aa0*/ 	.word	0x0500000f


	//   ....[152]....
        /*0aa4*/ 	.word	0x0500000f


	//   ....[153]....
        /*0aa8*/ 	.word	0x0500000f


	//   ....[154]....
        /*0aac*/ 	.word	0x0500000f


	//   ....[155]....
        /*0ab0*/ 	.word	0x0500000f


	//   ....[156]....
        /*0ab4*/ 	.word	0x0500000f


	//   ....[157]....
        /*0ab8*/ 	.word	0x0500000f


	//   ....[158]....
        /*0abc*/ 	.word	0x0500000f


	//   ....[159]....
        /*0ac0*/ 	.word	0x0500000f


	//   ....[160]....
        /*0ac4*/ 	.word	0x0500000f


	//   ....[161]....
        /*0ac8*/ 	.word	0x0500000f


	//   ....[162]....
        /*0acc*/ 	.word	0x0500000f


	//   ....[163]....
        /*0ad0*/ 	.word	0x0500000f


	//   ....[164]....
        /*0ad4*/ 	.word	0x0500000f


	//   ....[165]....
        /*0ad8*/ 	.word	0x0500000f


	//   ....[166]....
        /*0adc*/ 	.word	0x0500000f


	//   ....[167]....
        /*0ae0*/ 	.word	0x0500000f


	//----- nvinfo : EIATTR_COOP_GROUP_INSTR_OFFSETS
	.align		4
.L_593:
        /*0ae4*/ 	.byte	0x04, 0x28
        /*0ae6*/ 	.short	(.L_595 - .L_594)


	//   ....[0]....
.L_594:
        /*0ae8*/ 	.word	0x00000060


	//   ....[1]....
        /*0aec*/ 	.word	0x000001a0


	//   ....[2]....
        /*0af0*/ 	.word	0x000001f0


	//   ....[3]....
        /*0af4*/ 	.word	0x00000420


	//   ....[4]....
        /*0af8*/ 	.word	0x00000580


	//   ....[5]....
        /*0afc*/ 	.word	0x000006a0


	//   ....[6]....
        /*0b00*/ 	.word	0x00000800


	//   ....[7]....
        /*0b04*/ 	.word	0x0000a760


	//   ....[8]....
        /*0b08*/ 	.word	0x0000ae40


	//   ....[9]....
        /*0b0c*/ 	.word	0x0000ae50


	//   ....[10]....
        /*0b10*/ 	.word	0x0000ae60


	//   ....[11]....
        /*0b14*/ 	.word	0x0000ae70


	//   ....[12]....
        /*0b18*/ 	.word	0x0000b640


	//   ....[13]....
        /*0b1c*/ 	.word	0x0000b650


	//   ....[14]....
        /*0b20*/ 	.word	0x0000b660


	//   ....[15]....
        /*0b24*/ 	.word	0x0000b670


	//   ....[16]....
        /*0b28*/ 	.word	0x0000e3d0


	//   ....[17]....
        /*0b2c*/ 	.word	0x0000e3e0


	//   ....[18]....
        /*0b30*/ 	.word	0x0000e3f0


	//   ....[19]....
        /*0b34*/ 	.word	0x0000e400


	//   ....[20]....
        /*0b38*/ 	.word	0x0000e9f0


	//   ....[21]....
        /*0b3c*/ 	.word	0x0000ea00


	//   ....[22]....
        /*0b40*/ 	.word	0x0000ea10


	//   ....[23]....
        /*0b44*/ 	.word	0x0000ea20


	//   ....[24]....
        /*0b48*/ 	.word	0x00012130


	//   ....[25]....
        /*0b4c*/ 	.word	0x000128a0


	//   ....[26]....
        /*0b50*/ 	.word	0x00012900


	//   ....[27]....
        /*0b54*/ 	.word	0x000129a0


	//   ....[28]....
        /*0b58*/ 	.word	0x000132f0


	//   ....[29]....
        /*0b5c*/ 	.word	0x00013350


	//   ....[30]....
        /*0b60*/ 	.word	0x00014ee0


	//   ....[31]....
        /*0b64*/ 	.word	0x000155f0


	//   ....[32]....
        /*0b68*/ 	.word	0x000156b0


	//   ....[33]....
        /*0b6c*/ 	.word	0x000156d0


	//   ....[34]....
        /*0b70*/ 	.word	0x00016000


	//   ....[35]....
        /*0b74*/ 	.word	0x000160e0


	//   ....[36]....
        /*0b78*/ 	.word	0x00018040


	//   ....[37]....
        /*0b7c*/ 	.word	0x00018070


	//   ....[38]....
        /*0b80*/ 	.word	0x000185a0


	//   ....[39]....
        /*0b84*/ 	.word	0x00018600


	//   ....[40]....
        /*0b88*/ 	.word	0x00019c90


	//   ....[41]....
        /*0b8c*/ 	.word	0x00019ca0


	//   ....[42]....
        /*0b90*/ 	.word	0x00019cf0


	//   ....[43]....
        /*0b94*/ 	.word	0x00019d00


	//   ....[44]....
        /*0b98*/ 	.word	0x0001ad60


	//   ....[45]....
        /*0b9c*/ 	.word	0x0001ada0


	//   ....[46]....
        /*0ba0*/ 	.word	0x0001ade0


	//   ....[47]....
        /*0ba4*/ 	.word	0x0001ae10


	//   ....[48]....
        /*0ba8*/ 	.word	0x0001b370


	//   ....[49]....
        /*0bac*/ 	.word	0x0001b380


	//   ....[50]....
        /*0bb0*/ 	.word	0x0001b440


	//   ....[51]....
        /*0bb4*/ 	.word	0x0001b460


	//   ....[52]....
        /*0bb8*/ 	.word	0x0001b520


	//   ....[53]....
        /*0bbc*/ 	.word	0x0001b540


	//   ....[54]....
        /*0bc0*/ 	.word	0x0001b610


	//   ....[55]....
        /*0bc4*/ 	.word	0x0001b630


	//   ....[56]....
        /*0bc8*/ 	.word	0x0001be40


	//   ....[57]....
        /*0bcc*/ 	.word	0x0001be50


	//   ....[58]....
        /*0bd0*/ 	.word	0x0001bf10


	//   ....[59]....
        /*0bd4*/ 	.word	0x0001bf30


	//   ....[60]....
        /*0bd8*/ 	.word	0x0001bff0


	//   ....[61]....
        /*0bdc*/ 	.word	0x0001c010


	//   ....[62]....
        /*0be0*/ 	.word	0x0001c0e0


	//   ....[63]....
        /*0be4*/ 	.word	0x0001c100


	//   ....[64]....
        /*0be8*/ 	.word	0x0001c250


	//   ....[65]....
        /*0bec*/ 	.word	0x0001c420


	//   ....[66]....
        /*0bf0*/ 	.word	0x0001c450


	//   ....[67]....
        /*0bf4*/ 	.word	0x0001c480


	//   ....[68]....
        /*0bf8*/ 	.word	0x0001c4b0


	//   ....[69]....
        /*0bfc*/ 	.word	0x0001c4e0


	//   ....[70]....
        /*0c00*/ 	.word	0x0001c510


	//   ....[71]....
        /*0c04*/ 	.word	0x0001c680


	//   ....[72]....
        /*0c08*/ 	.word	0x0001c6b0


	//   ....[73]....
        /*0c0c*/ 	.word	0x0001c6e0


	//   ....[74]....
        /*0c10*/ 	.word	0x0001c710


	//   ....[75]....
        /*0c14*/ 	.word	0x0001c740


	//   ....[76]....
        /*0c18*/ 	.word	0x0001c770


	//   ....[77]....
        /*0c1c*/ 	.word	0x0001c810


	//   ....[78]....
        /*0c20*/ 	.word	0x0001c870


	//   ....[79]....
        /*0c24*/ 	.word	0x0001c900


	//   ....[80]....
        /*0c28*/ 	.word	0x0001d830


	//   ....[81]....
        /*0c2c*/ 	.word	0x0001f2e0


	//   ....[82]....
        /*0c30*/ 	.word	0x0001ff90


	//   ....[83]....
        /*0c34*/ 	.word	0x0001ffa0


	//   ....[84]....
        /*0c38*/ 	.word	0x0001ffc0


	//   ....[85]....
        /*0c3c*/ 	.word	0x00020080


	//   ....[86]....
        /*0c40*/ 	.word	0x000200b0


	//   ....[87]....
        /*0c44*/ 	.word	0x00020140


	//   ....[88]....
        /*0c48*/ 	.word	0x00020170


	//   ....[89]....
        /*0c4c*/ 	.word	0x00020200


	//   ....[90]....
        /*0c50*/ 	.word	0x00020230


	//   ....[91]....
        /*0c54*/ 	.word	0x000202c0


	//   ....[92]....
        /*0c58*/ 	.word	0x000202f0


	//   ....[93]....
        /*0c5c*/ 	.word	0x00020380


	//   ....[94]....
        /*0c60*/ 	.word	0x000203b0


	//   ....[95]....
        /*0c64*/ 	.word	0x00020440


	//   ....[96]....
        /*0c68*/ 	.word	0x00020450


	//   ....[97]....
        /*0c6c*/ 	.word	0x000204e0


	//   ....[98]....
        /*0c70*/ 	.word	0x000231b0


	//   ....[99]....
        /*0c74*/ 	.word	0x00023200


	//   ....[100]....
        /*0c78*/ 	.word	0x00023230


	//   ....[101]....
        /*0c7c*/ 	.word	0x00023240


	//   ....[102]....
        /*0c80*/ 	.word	0x00023270


	//   ....[103]....
        /*0c84*/ 	.word	0x000232a0


	//   ....[104]....
        /*0c88*/ 	.word	0x000232d0


	//   ....[105]....
        /*0c8c*/ 	.word	0x00023300


	//   ....[106]....
        /*0c90*/ 	.word	0x00023480


	//   ....[107]....
        /*0c94*/ 	.word	0x000234c0


	//   ....[108]....
        /*0c98*/ 	.word	0x000234f0


	//   ....[109]....
        /*0c9c*/ 	.word	0x00023520


	//   ....[110]....
        /*0ca0*/ 	.word	0x00023550


	//   ....[111]....
        /*0ca4*/ 	.word	0x00023580


	//   ....[112]....
        /*0ca8*/ 	.word	0x00023640


	//   ....[113]....
        /*0cac*/ 	.word	0x00023660


	//   ....[114]....
        /*0cb0*/ 	.word	0x000236d0


	//   ....[115]....
        /*0cb4*/ 	.word	0x00023da0


	//   ....[116]....
        /*0cb8*/ 	.word	0x00024200


	//   ....[117]....
        /*0cbc*/ 	.word	0x00024290


	//   ....[118]....
        /*0cc0*/ 	.word	0x000242e0


	//   ....[119]....
        /*0cc4*/ 	.word	0x00024330


	//   ....[120]....
        /*0cc8*/ 	.word	0x000243c0


	//   ....[121]....
        /*0ccc*/ 	.word	0x00024450


	//   ....[122]....
        /*0cd0*/ 	.word	0x000244a0


	//   ....[123]....
        /*0cd4*/ 	.word	0x000244f0


	//   ....[124]....
        /*0cd8*/ 	.word	0x000245e0


	//   ....[125]....
        /*0cdc*/ 	.word	0x00024670


	//   ....[126]....
        /*0ce0*/ 	.word	0x000246c0


	//   ....[127]....
        /*0ce4*/ 	.word	0x00024710


	//   ....[128]....
        /*0ce8*/ 	.word	0x000247c0


	//   ....[129]....
        /*0cec*/ 	.word	0x00024850


	//   ....[130]....
        /*0cf0*/ 	.word	0x000248b0


	//   ....[131]....
        /*0cf4*/ 	.word	0x00024910


	//   ....[132]....
        /*0cf8*/ 	.word	0x00024c00


	//   ....[133]....
        /*0cfc*/ 	.word	0x00024f00


	//   ....[134]....
        /*0d00*/ 	.word	0x00025070


	//   ....[135]....
        /*0d04*/ 	.word	0x000250c0


	//   ....[136]....
        /*0d08*/ 	.word	0x00025170


	//   ....[137]....
        /*0d0c*/ 	.word	0x00025200


	//   ....[138]....
        /*0d10*/ 	.word	0x000252e0


	//   ....[139]....
        /*0d14*/ 	.word	0x000253c0


	//   ....[140]....
        /*0d18*/ 	.word	0x00025490


	//   ....[141]....
        /*0d1c*/ 	.word	0x00025520


	//   ....[142]....
        /*0d20*/ 	.word	0x00025610


	//   ....[143]....
        /*0d24*/ 	.word	0x000256a0


	//   ....[144]....
        /*0d28*/ 	.word	0x00025790


	//   ....[145]....
        /*0d2c*/ 	.word	0x00025820


	//   ....[146]....
        /*0d30*/ 	.word	0x00025910


	//   ....[147]....
        /*0d34*/ 	.word	0x000259a0


	//   ....[148]....
        /*0d38*/ 	.word	0x00025a90


	//   ....[149]....
        /*0d3c*/ 	.word	0x00025b90


	//   ....[150]....
        /*0d40*/ 	.word	0x00025ec0


	//   ....[151]....
        /*0d44*/ 	.word	0x00025f70


	//   ....[152]....
        /*0d48*/ 	.word	0x00026070


	//   ....[153]....
        /*0d4c*/ 	.word	0x00026100


	//   ....[154]....
        /*0d50*/ 	.word	0x00026180


	//   ....[155]....
        /*0d54*/ 	.word	0x00026200


	//   ....[156]....
        /*0d58*/ 	.word	0x00026280


	//   ....[157]....
        /*0d5c*/ 	.word	0x00026310


	//   ....[158]....
        /*0d60*/ 	.word	0x000263b0


	//   ....[159]....
        /*0d64*/ 	.word	0x00026480


	//   ....[160]....
        /*0d68*/ 	.word	0x00026500


	//   ....[161]....
        /*0d6c*/ 	.word	0x00026580


	//   ....[162]....
        /*0d70*/ 	.word	0x00026600


	//   ....[163]....
        /*0d74*/ 	.word	0x00026690


	//   ....[164]....
        /*0d78*/ 	.word	0x00026710


	//   ....[165]....
        /*0d7c*/ 	.word	0x000267b0


	//   ....[166]....
        /*0d80*/ 	.word	0x00026840


	//   ....[167]....
        /*0d84*/ 	.word	0x00026970


	//----- nvinfo : EIATTR_REG_RECONFIG
	.align		4
.L_595:
        /*0d88*/ 	.byte	0x01, 0x54
	.zero		2


	//----- nvinfo : EIATTR_SYSCALL_OFFSETS
	.align		4
        /*0d8c*/ 	.byte	0x04, 0x46
        /*0d8e*/ 	.short	(.L_597 - .L_596)


	//   ....[0]....
.L_596:
        /*0d90*/ 	.word	0x00001ae0


	//   ....[1]....
        /*0d94*/ 	.word	0x00001c30


	//   ....[2]....
        /*0d98*/ 	.word	0x0000a910


	//   ....[3]....
        /*0d9c*/ 	.word	0x0000ac00


	//   ....[4]....
        /*0da0*/ 	.word	0x0001eee0


	//   ....[5]....
        /*0da4*/ 	.word	0x0001f040


	//   ....[6]....
        /*0da8*/ 	.word	0x0001f140


	//   ....[7]....
        /*0dac*/ 	.word	0x0001fb40


	//----- nvinfo : EIATTR_MBARRIER_INSTR_OFFSETS
	.align		4
.L_597:
        /*0db0*/ 	.byte	0x04, 0x39
        /*0db2*/ 	.short	(.L_599 - .L_598)


	//   ....[0]....
.L_598:
        /*0db4*/ 	.word	0x000002d0
        /*0db8*/ 	.word	0x000000ff
        /*0dbc*/ 	.word	0x00034800
        /*0dc0*/ 	.short	0x0100
        /*0dc2*/ 	.byte	0x08
	.zero		1


	//   ....[1]....
        /*0dc4*/ 	.word	0x000002e0
        /*0dc8*/ 	.word	0x000000ff
        /*0dcc*/ 	.word	0x00034820
        /*0dd0*/ 	.short	0x0100
        /*0dd2*/ 	.byte	0x08
	.zero		1


	//   ....[2]....
        /*0dd4*/ 	.word	0x000003d0
        /*0dd8*/ 	.word	0x000000ff
        /*0ddc*/ 	.word	0x00034830
        /*0de0*/ 	.short	0x0100
        /*0de2*/ 	.byte	0x08
	.zero		1


	//   ....[3]....
        /*0de4*/ 	.word	0x000003e0
        /*0de8*/ 	.word	0x000000ff
        /*0dec*/ 	.word	0x00034840
        /*0df0*/ 	.short	0x0100
        /*0df2*/ 	.byte	0x08
	.zero		1


	//   ....[4]....
        /*0df4*/ 	.word	0x000003f0
        /*0df8*/ 	.word	0x000000ff
        /*0dfc*/ 	.word	0x00034838
        /*0e00*/ 	.short	0x0100
        /*0e02*/ 	.byte	0x08
	.zero		1


	//   ....[5]....
        /*0e04*/ 	.word	0x00000400
        /*0e08*/ 	.word	0x000000ff
        /*0e0c*/ 	.word	0x00034848
        /*0e10*/ 	.short	0x0100
        /*0e12*/ 	.byte	0x08
	.zero		1


	//   ....[6]....
        /*0e14*/ 	.word	0x00000530
        /*0e18*/ 	.word	0x000000ff
        /*0e1c*/ 	.word	0x00034850
        /*0e20*/ 	.short	0x0100
        /*0e22*/ 	.byte	0x08
	.zero		1


	//   ....[7]....
        /*0e24*/ 	.word	0x00000540
        /*0e28*/ 	.word	0x000000ff
        /*0e2c*/ 	.word	0x00034860
        /*0e30*/ 	.short	0x0100
        /*0e32*/ 	.byte	0x08
	.zero		1


	//   ....[8]....
        /*0e34*/ 	.word	0x00000550
        /*0e38*/ 	.word	0x000000ff
        /*0e3c*/ 	.word	0x00034858
        /*0e40*/ 	.short	0x0100
        /*0e42*/ 	.byte	0x08
	.zero		1


	//   ....[9]....
        /*0e44*/ 	.word	0x00000560
        /*0e48*/ 	.word	0x000000ff
        /*0e4c*/ 	.word	0x00034868
        /*0e50*/ 	.short	0x0100
        /*0e52*/ 	.byte	0x08
	.zero		1


	//   ....[10]....
        /*0e54*/ 	.word	0x00000650
        /*0e58*/ 	.word	0x000000ff
        /*0e5c*/ 	.word	0x00034870
        /*0e60*/ 	.short	0x0100
        /*0e62*/ 	.byte	0x06
	.zero		1


	//   ....[11]....
        /*0e64*/ 	.word	0x00000660
        /*0e68*/ 	.word	0x000000ff
        /*0e6c*/ 	.word	0x00034880
        /*0e70*/ 	.short	0x0100
        /*0e72*/ 	.byte	0x06
	.zero		1


	//   ....[12]....
        /*0e74*/ 	.word	0x00000670
        /*0e78*/ 	.word	0x000000ff
        /*0e7c*/ 	.word	0x00034878
        /*0e80*/ 	.short	0x0100
        /*0e82*/ 	.byte	0x06
	.zero		1


	//   ....[13]....
        /*0e84*/ 	.word	0x00000680
        /*0e88*/ 	.word	0x000000ff
        /*0e8c*/ 	.word	0x00034888
        /*0e90*/ 	.short	0x0100
        /*0e92*/ 	.byte	0x06
	.zero		1


	//   ....[14]....
        /*0e94*/ 	.word	0x000007b0
        /*0e98*/ 	.word	0x000000ff
        /*0e9c*/ 	.word	0x00034890
        /*0ea0*/ 	.short	0x0100
        /*0ea2*/ 	.byte	0x08
	.zero		1


	//   ....[15]....
        /*0ea4*/ 	.word	0x000007c0
        /*0ea8*/ 	.word	0x000000ff
        /*0eac*/ 	.word	0x000348a0
        /*0eb0*/ 	.short	0x0100
        /*0eb2*/ 	.byte	0x08
	.zero		1


	//   ....[16]....
        /*0eb4*/ 	.word	0x000007d0
        /*0eb8*/ 	.word	0x000000ff
        /*0ebc*/ 	.word	0x00034898
        /*0ec0*/ 	.short	0x0100
        /*0ec2*/ 	.byte	0x08
	.zero		1


	//   ....[17]....
        /*0ec4*/ 	.word	0x000007e0
        /*0ec8*/ 	.word	0x000000ff
        /*0ecc*/ 	.word	0x000348a8
        /*0ed0*/ 	.short	0x0100
        /*0ed2*/ 	.byte	0x08
	.zero		1


	//   ....[18]....
        /*0ed4*/ 	.word	0x00000910
        /*0ed8*/ 	.word	0x000000ff
        /*0edc*/ 	.word	0x000348b0
        /*0ee0*/ 	.short	0x0100
        /*0ee2*/ 	.byte	0x08
	.zero		1


	//   ....[19]....
        /*0ee4*/ 	.word	0x00000920
        /*0ee8*/ 	.word	0x000000ff
        /*0eec*/ 	.word	0x000348c0
        /*0ef0*/ 	.short	0x0100
        /*0ef2*/ 	.byte	0x08
	.zero		1


	//   ....[20]....
        /*0ef4*/ 	.word	0x00000930
        /*0ef8*/ 	.word	0x000000ff
        /*0efc*/ 	.word	0x000348b8
        /*0f00*/ 	.short	0x0100
        /*0f02*/ 	.byte	0x08
	.zero		1


	//   ....[21]....
        /*0f04*/ 	.word	0x00000940
        /*0f08*/ 	.word	0x000000ff
        /*0f0c*/ 	.word	0x000348c8
        /*0f10*/ 	.short	0x0100
        /*0f12*/ 	.byte	0x08
	.zero		1


	//   ....[22]....
        /*0f14*/ 	.word	0x00003790
        /*0f18*/ 	.word	0x00000003
        /*0f1c*/ 	.word	0x00034890
        /*0f20*/ 	.short	0x010a
        /*0f22*/ 	.byte	0x3f
	.zero		1


	//   ....[23]....
        /*0f24*/ 	.word	0x000069d0
        /*0f28*/ 	.word	0x00000003
        /*0f2c*/ 	.word	0x00034890
        /*0f30*/ 	.short	0x010a
        /*0f32*/ 	.byte	0x3f
	.zero		1


	//   ....[24]....
        /*0f34*/ 	.word	0x00009a80
        /*0f38*/ 	.word	0x00000003
        /*0f3c*/ 	.word	0x00034890
        /*0f40*/ 	.short	0x010a
        /*0f42*/ 	.byte	0x3f
	.zero		1


	//   ....[25]....
        /*0f44*/ 	.word	0x00009e50
        /*0f48*/ 	.word	0x00000020
        /*0f4c*/ 	.word	0x00000000
        /*0f50*/ 	.short	0x0101
        /*0f52*/ 	.byte	0x3f
	.zero		1


	//   ....[26]....
        /*0f54*/ 	.word	0x00009e90
        /*0f58*/ 	.word	0x00000003
        /*0f5c*/ 	.word	0x000348b0
        /*0f60*/ 	.short	0x010a
        /*0f62*/ 	.byte	0x3f
	.zero		1


	//   ....[27]....
        /*0f64*/ 	.word	0x0000a340
        /*0f68*/ 	.word	0x00000003
        /*0f6c*/ 	.word	0x00000000
        /*0f70*/ 	.short	0x0101
        /*0f72*/ 	.byte	0x3f
	.zero		1


	//   ....[28]....
        /*0f74*/ 	.word	0x0000a990
        /*0f78*/ 	.word	0x00000010
        /*0f7c*/ 	.word	0x00034800
        /*0f80*/ 	.short	0x010a
        /*0f82*/ 	.byte	0x3f
	.zero		1


	//   ....[29]....
        /*0f84*/ 	.word	0x0000a9e0
        /*0f88*/ 	.word	0x00000010
        /*0f8c*/ 	.word	0x00034800
        /*0f90*/ 	.short	0x010a
        /*0f92*/ 	.byte	0x3f
	.zero		1


	//   ....[30]....
        /*0f94*/ 	.word	0x0000bd10
        /*0f98*/ 	.word	0x00000010
        /*0f9c*/ 	.word	0x00034800
        /*0fa0*/ 	.short	0x010a
        /*0fa2*/ 	.byte	0x3f
	.zero		1


	//   ....[31]....
        /*0fa4*/ 	.word	0x0000eeb0
        /*0fa8*/ 	.word	0x00000010
        /*0fac*/ 	.word	0x00034800
        /*0fb0*/ 	.short	0x010a
        /*0fb2*/ 	.byte	0x3f
	.zero		1


	//   ....[32]....
        /*0fb4*/ 	.word	0x000116d0
        /*0fb8*/ 	.word	0x00000003
        /*0fbc*/ 	.word	0x00034830
        /*0fc0*/ 	.short	0x010a
        /*0fc2*/ 	.byte	0x3f
	.zero		1


	//   ....[33]....
        /*0fc4*/ 	.word	0x00011740
        /*0fc8*/ 	.word	0x00000003
        /*0fcc*/ 	.word	0x00034830
        /*0fd0*/ 	.short	0x010a
        /*0fd2*/ 	.byte	0x3f
	.zero		1


	//   ....[34]....
        /*0fd4*/ 	.word	0x00012310
        /*0fd8*/ 	.word	0x00000003
        /*0fdc*/ 	.word	0x00000000
        /*0fe0*/ 	.short	0x0101
        /*0fe2*/ 	.byte	0x3f
	.zero		1


	//   ....[35]....
        /*0fe4*/ 	.word	0x00014070
        /*0fe8*/ 	.word	0x0000000f
        /*0fec*/ 	.word	0x00034830
        /*0ff0*/ 	.short	0x010a
        /*0ff2*/ 	.byte	0x3f
	.zero		1


	//   ....[36]....
        /*0ff4*/ 	.word	0x000140e0
        /*0ff8*/ 	.word	0x0000000f
        /*0ffc*/ 	.word	0x00034830
        /*1000*/ 	.short	0x010a
        /*1002*/ 	.byte	0x3f
	.zero		1


	//   ....[37]....
        /*1004*/ 	.word	0x00014cc0
        /*1008*/ 	.word	0x0000000c
        /*100c*/ 	.word	0x00034850
        /*1010*/ 	.short	0x010a
        /*1012*/ 	.byte	0x3f
	.zero		1


	//   ....[38]....
        /*1014*/ 	.word	0x00014d10
        /*1018*/ 	.word	0x0000000c
        /*101c*/ 	.word	0x00034850
        /*1020*/ 	.short	0x010a
        /*1022*/ 	.byte	0x3f
	.zero		1


	//   ....[39]....
        /*1024*/ 	.word	0x00016880
        /*1028*/ 	.word	0x0000000f
        /*102c*/ 	.word	0x00000000
        /*1030*/ 	.short	0x0101
        /*1032*/ 	.byte	0x3f
	.zero		1


	//   ....[40]....
        /*1034*/ 	.word	0x000168c0
        /*1038*/ 	.word	0x00000007
        /*103c*/ 	.word	0x00000000
        /*1040*/ 	.short	0x0101
        /*1042*/ 	.byte	0x3f
	.zero		1


	//   ....[41]....
        /*1044*/ 	.word	0x00016f40
        /*1048*/ 	.word	0x00000000
        /*104c*/ 	.word	0x00034830
        /*1050*/ 	.short	0x010a
        /*1052*/ 	.byte	0x3f
	.zero		1


	//   ....[42]....
        /*1054*/ 	.word	0x00016fb0
        /*1058*/ 	.word	0x00000000
        /*105c*/ 	.word	0x00034830
        /*1060*/ 	.short	0x010a
        /*1062*/ 	.byte	0x3f
	.zero		1


	//   ....[43]....
        /*1064*/ 	.word	0x00017b90
        /*1068*/ 	.word	0x0000000f
        /*106c*/ 	.word	0x00034850
        /*1070*/ 	.short	0x010a
        /*1072*/ 	.byte	0x3f
	.zero		1


	//   ....[44]....
        /*1074*/ 	.word	0x00017be0
        /*1078*/ 	.word	0x0000000f
        /*107c*/ 	.word	0x00034850
        /*1080*/ 	.short	0x010a
        /*1082*/ 	.byte	0x3f
	.zero		1


	//   ....[45]....
        /*1084*/ 	.word	0x00018da0
        /*1088*/ 	.word	0x0000000b
        /*108c*/ 	.word	0x00000000
        /*1090*/ 	.short	0x0101
        /*1092*/ 	.byte	0x3f
	.zero		1


	//   ....[46]....
        /*1094*/ 	.word	0x00018e30
        /*1098*/ 	.word	0x0000000f
        /*109c*/ 	.word	0x00000000
        /*10a0*/ 	.short	0x0101
        /*10a2*/ 	.byte	0x3f
	.zero		1


	//   ....[47]....
        /*10a4*/ 	.word	0x00019820
        /*10a8*/ 	.word	0x0000000b
        /*10ac*/ 	.word	0x00034850
        /*10b0*/ 	.short	0x010a
        /*10b2*/ 	.byte	0x3f
	.zero		1


	//   ....[48]....
        /*10b4*/ 	.word	0x000198c0
        /*10b8*/ 	.word	0x0000000b
        /*10bc*/ 	.word	0x00034850
        /*10c0*/ 	.short	0x010a
        /*10c2*/ 	.byte	0x3f
	.zero		1


	//   ....[49]....
        /*10c4*/ 	.word	0x00019ea0
        /*10c8*/ 	.word	0x00000008
        /*10cc*/ 	.word	0x00000000
        /*10d0*/ 	.short	0x0101
        /*10d2*/ 	.byte	0x3f
	.zero		1


	//   ....[50]....
        /*10d4*/ 	.word	0x0001b360
        /*10d8*/ 	.word	0x00000000
        /*10dc*/ 	.word	0x00000000
        /*10e0*/ 	.short	0x0101
        /*10e2*/ 	.byte	0x3f
	.zero		1


	//   ....[51]....
        /*10e4*/ 	.word	0x0001d920
        /*10e8*/ 	.word	0x00000004
        /*10ec*/ 	.word	0x00034820
        /*10f0*/ 	.short	0x010a
        /*10f2*/ 	.byte	0x3f
	.zero		1


	//   ....[52]....
        /*10f4*/ 	.word	0x0001da00
        /*10f8*/ 	.word	0x00000004
        /*10fc*/ 	.word	0x000348a0
        /*1100*/ 	.short	0x010a
        /*1102*/ 	.byte	0x3f
	.zero		1


	//   ....[53]....
        /*1104*/ 	.word	0x0001de30
        /*1108*/ 	.word	0x00000004
        /*110c*/ 	.word	0x000348c0
        /*1110*/ 	.short	0x010a
        /*1112*/ 	.byte	0x3f
	.zero		1


	//   ....[54]....
        /*1114*/ 	.word	0x0001e340
        /*1118*/ 	.word	0x00000006
        /*111c*/ 	.word	0x000348a0
        /*1120*/ 	.short	0x010a
        /*1122*/ 	.byte	0x3f
	.zero		1


	//   ....[55]....
        /*1124*/ 	.word	0x0001e760
        /*1128*/ 	.word	0x00000006
        /*112c*/ 	.word	0x000348c0
        /*1130*/ 	.short	0x010a
        /*1132*/ 	.byte	0x3f
	.zero		1


	//   ....[56]....
        /*1134*/ 	.word	0x0001f590
        /*1138*/ 	.word	0x00000000
        /*113c*/ 	.word	0x00034840
        /*1140*/ 	.short	0x010a
        /*1142*/ 	.byte	0x3f
	.zero		1


	//   ....[57]....
        /*1144*/ 	.word	0x000205f0
        /*1148*/ 	.word	0x00000008
        /*114c*/ 	.word	0x00034800
        /*1150*/ 	.short	0x0107
        /*1152*/ 	.byte	0x3f
	.zero		1


	//   ....[58]....
        /*1154*/ 	.word	0x000206f0
        /*1158*/ 	.word	0x00000002
        /*115c*/ 	.word	0x00034800
        /*1160*/ 	.short	0x0101
        /*1162*/ 	.byte	0x3f
	.zero		1


	//   ....[59]....
        /*1164*/ 	.word	0x00020710
        /*1168*/ 	.word	0x00000002
        /*116c*/ 	.word	0x00034820
        /*1170*/ 	.short	0x010a
        /*1172*/ 	.byte	0x3f
	.zero		1


	//   ....[60]....
        /*1174*/ 	.word	0x00020a70
        /*1178*/ 	.word	0x00000003
        /*117c*/ 	.word	0x00034840
        /*1180*/ 	.short	0x010a
        /*1182*/ 	.byte	0x3f
	.zero		1


	//   ....[61]....
        /*1184*/ 	.word	0x00020f20
        /*1188*/ 	.word	0x00000000
        /*118c*/ 	.word	0x00034860
        /*1190*/ 	.short	0x010a
        /*1192*/ 	.byte	0x3f
	.zero		1


	//   ....[62]....
        /*1194*/ 	.word	0x00021610
        /*1198*/ 	.word	0x00000003
        /*119c*/ 	.word	0x00034840
        /*11a0*/ 	.short	0x010a
        /*11a2*/ 	.byte	0x3f
	.zero		1


	//   ....[63]....
        /*11a4*/ 	.word	0x00021ac0
        /*11a8*/ 	.word	0x00000002
        /*11ac*/ 	.word	0x00034860
        /*11b0*/ 	.short	0x010a
        /*11b2*/ 	.byte	0x3f
	.zero		1


	//   ....[64]....
        /*11b4*/ 	.word	0x00022120
        /*11b8*/ 	.word	0x00000003
        /*11bc*/ 	.word	0x00034840
        /*11c0*/ 	.short	0x010a
        /*11c2*/ 	.byte	0x3f
	.zero		1


	//   ....[65]....
        /*11c4*/ 	.word	0x000225c0
        /*11c8*/ 	.word	0x00000002
        /*11cc*/ 	.word	0x00034860
        /*11d0*/ 	.short	0x010a
        /*11d2*/ 	.byte	0x3f
	.zero		1


	//   ....[66]....
        /*11d4*/ 	.word	0x00022ba0
        /*11d8*/ 	.word	0x00000000
        /*11dc*/ 	.word	0x00034860
        /*11e0*/ 	.short	0x010a
        /*11e2*/ 	.byte	0x3f
	.zero		1


	//   ....[67]....
        /*11e4*/ 	.word	0x00023d20
        /*11e8*/ 	.word	0x00000000
        /*11ec*/ 	.word	0x00034820
        /*11f0*/ 	.short	0x010a
        /*11f2*/ 	.byte	0x3f
	.zero		1


	//   ....[68]....
        /*11f4*/ 	.word	0x00023ef0
        /*11f8*/ 	.word	0x00000006
        /*11fc*/ 	.word	0x00000000
        /*1200*/ 	.short	0x010a
        /*1202*/ 	.byte	0x3f
	.zero		1


	//   ....[69]....
        /*1204*/ 	.word	0x00023f60
        /*1208*/ 	.word	0x00000007
        /*120c*/ 	.word	0x00000000
        /*1210*/ 	.short	0x010a
        /*1212*/ 	.byte	0x3f
	.zero		1


	//   ....[70]....
        /*1214*/ 	.word	0x00023fd0
        /*1218*/ 	.word	0x00000004
        /*121c*/ 	.word	0x00000000
        /*1220*/ 	.short	0x010a
        /*1222*/ 	.byte	0x3f
	.zero		1


	//   ....[71]....
        /*1224*/ 	.word	0x00024000
        /*1228*/ 	.word	0x00000003
        /*122c*/ 	.word	0x00000000
        /*1230*/ 	.short	0x010a
        /*1232*/ 	.byte	0x3f
	.zero		1


	//   ....[72]....
        /*1234*/ 	.word	0x00024060
        /*1238*/ 	.word	0x00000003
        /*123c*/ 	.word	0x00034890
        /*1240*/ 	.short	0x010a
        /*1242*/ 	.byte	0x3f
	.zero		1


	//   ....[73]....
        /*1244*/ 	.word	0x000240b0
        /*1248*/ 	.word	0x00000003
        /*124c*/ 	.word	0x00034890
        /*1250*/ 	.short	0x010a
        /*1252*/ 	.byte	0x3f
	.zero		1


	//   ....[74]....
        /*1254*/ 	.word	0x00024100
        /*1258*/ 	.word	0x00000003
        /*125c*/ 	.word	0x00034890
        /*1260*/ 	.short	0x010a
        /*1262*/ 	.byte	0x3f
	.zero		1


	//   ....[75]....
        /*1264*/ 	.word	0x00024150
        /*1268*/ 	.word	0x00000003
        /*126c*/ 	.word	0x000348b0
        /*1270*/ 	.short	0x010a
        /*1272*/ 	.byte	0x3f
	.zero		1


	//   ....[76]....
        /*1274*/ 	.word	0x00024530
        /*1278*/ 	.word	0x00000010
        /*127c*/ 	.word	0x00034800
        /*1280*/ 	.short	0x010a
        /*1282*/ 	.byte	0x3f
	.zero		1


	//   ....[77]....
        /*1284*/ 	.word	0x00024940
        /*1288*/ 	.word	0x00000010
        /*128c*/ 	.word	0x00034800
        /*1290*/ 	.short	0x010a
        /*1292*/ 	.byte	0x3f
	.zero		1


	//   ....[78]....
        /*1294*/ 	.word	0x00024990
        /*1298*/ 	.word	0x00000003
        /*129c*/ 	.word	0x00034830
        /*12a0*/ 	.short	0x010a
        /*12a2*/ 	.byte	0x3f
	.zero		1


	//   ....[79]....
        /*12a4*/ 	.word	0x000249e0
        /*12a8*/ 	.word	0x0000000f
        /*12ac*/ 	.word	0x00034830
        /*12b0*/ 	.short	0x010a
        /*12b2*/ 	.byte	0x3f
	.zero		1


	//   ....[80]....
        /*12b4*/ 	.word	0x00024a30
        /*12b8*/ 	.word	0x0000000c
        /*12bc*/ 	.word	0x00034850
        /*12c0*/ 	.short	0x010a
        /*12c2*/ 	.byte	0x3f
	.zero		1


	//   ....[81]....
        /*12c4*/ 	.word	0x00024a80
        /*12c8*/ 	.word	0x00000000
        /*12cc*/ 	.word	0x00034830
        /*12d0*/ 	.short	0x010a
        /*12d2*/ 	.byte	0x3f
	.zero		1


	//   ....[82]....
        /*12d4*/ 	.word	0x00024ad0
        /*12d8*/ 	.word	0x0000000f
        /*12dc*/ 	.word	0x00034850
        /*12e0*/ 	.short	0x010a
        /*12e2*/ 	.byte	0x3f
	.zero		1


	//   ....[83]....
        /*12e4*/ 	.word	0x00024b20
        /*12e8*/ 	.word	0x0000000b
        /*12ec*/ 	.word	0x00034850
        /*12f0*/ 	.short	0x010a
        /*12f2*/ 	.byte	0x3f
	.zero		1


	//   ....[84]....
        /*12f4*/ 	.word	0x00024ce0
        /*12f8*/ 	.word	0x00000003
        /*12fc*/ 	.word	0x00034820
        /*1300*/ 	.short	0x010a
        /*1302*/ 	.byte	0x3f
	.zero		1


	//   ....[85]....
        /*1304*/ 	.word	0x00024d30
        /*1308*/ 	.word	0x00000004
        /*130c*/ 	.word	0x000348a0
        /*1310*/ 	.short	0x010a
        /*1312*/ 	.byte	0x3f
	.zero		1


	//   ....[86]....
        /*1314*/ 	.word	0x00024d80
        /*1318*/ 	.word	0x00000004
        /*131c*/ 	.word	0x000348c0
        /*1320*/ 	.short	0x010a
        /*1322*/ 	.byte	0x3f
	.zero		1


	//   ....[87]....
        /*1324*/ 	.word	0x00024dd0
        /*1328*/ 	.word	0x00000006
        /*132c*/ 	.word	0x000348a0
        /*1330*/ 	.short	0x010a
        /*1332*/ 	.byte	0x3f
	.zero		1


	//   ....[88]....
        /*1334*/ 	.word	0x00024e20
        /*1338*/ 	.word	0x00000006
        /*133c*/ 	.word	0x000348c0
        /*1340*/ 	.short	0x010a
        /*1342*/ 	.byte	0x3f
	.zero		1


	//   ....[89]....
        /*1344*/ 	.word	0x00024fc0
        /*1348*/ 	.word	0x00000000
        /*134c*/ 	.word	0x00034840
        /*1350*/ 	.short	0x010a
        /*1352*/ 	.byte	0x3f
	.zero		1


	//   ....[90]....
        /*1354*/ 	.word	0x00025be0
        /*1358*/ 	.word	0x00000002
        /*135c*/ 	.word	0x00034820
        /*1360*/ 	.short	0x010a
        /*1362*/ 	.byte	0x3f
	.zero		1


	//   ....[91]....
        /*1364*/ 	.word	0x00025c30
        /*1368*/ 	.word	0x00000003
        /*136c*/ 	.word	0x00034840
        /*1370*/ 	.short	0x010a
        /*1372*/ 	.byte	0x3f
	.zero		1


	//   ....[92]....
        /*1374*/ 	.word	0x00025c80
        /*1378*/ 	.word	0x00000000
        /*137c*/ 	.word	0x00034860
        /*1380*/ 	.short	0x010a
        /*1382*/ 	.byte	0x3f
	.zero		1


	//   ....[93]....
        /*1384*/ 	.word	0x00025cd0
        /*1388*/ 	.word	0x00000003
        /*138c*/ 	.word	0x00034840
        /*1390*/ 	.short	0x010a
        /*1392*/ 	.byte	0x3f
	.zero		1


	//   ....[94]....
        /*1394*/ 	.word	0x00025d20
        /*1398*/ 	.word	0x00000002
        /*139c*/ 	.word	0x00034860
        /*13a0*/ 	.short	0x010a
        /*13a2*/ 	.byte	0x3f
	.zero		1


	//   ....[95]....
        /*13a4*/ 	.word	0x00025d70
        /*13a8*/ 	.word	0x00000003
        /*13ac*/ 	.word	0x00034840
        /*13b0*/ 	.short	0x010a
        /*13b2*/ 	.byte	0x3f
	.zero		1


	//   ....[96]....
        /*13b4*/ 	.word	0x00025dc0
        /*13b8*/ 	.word	0x00000002
        /*13bc*/ 	.word	0x00034860
        /*13c0*/ 	.short	0x010a
        /*13c2*/ 	.byte	0x3f
	.zero		1


	//   ....[97]....
        /*13c4*/ 	.word	0x00025e10
        /*13c8*/ 	.word	0x00000000
        /*13cc*/ 	.word	0x00034860
        /*13d0*/ 	.short	0x010a
        /*13d2*/ 	.byte	0x3f
	.zero		1


	//   ....[98]....
        /*13d4*/ 	.word	0x00026890
        /*13d8*/ 	.word	0x00000000
        /*13dc*/ 	.word	0x00034820
        /*13e0*/ 	.short	0x010a
        /*13e2*/ 	.byte	0x3f
	.zero		1


	//   ....[99]....
        /*13e4*/ 	.word	0x00026a30
        /*13e8*/ 	.word	0x00000006
        /*13ec*/ 	.word	0x00000000
        /*13f0*/ 	.short	0x010a
        /*13f2*/ 	.byte	0x3f
	.zero		1


	//   ....[100]....
        /*13f4*/ 	.word	0x00026a80
        /*13f8*/ 	.word	0x00000007
        /*13fc*/ 	.word	0x00000000
        /*1400*/ 	.short	0x010a
        /*1402*/ 	.byte	0x3f
	.zero		1


	//   ....[101]....
        /*1404*/ 	.word	0x00026ad0
        /*1408*/ 	.word	0x00000004
        /*140c*/ 	.word	0x00000000
        /*1410*/ 	.short	0x010a
        /*1412*/ 	.byte	0x3f
	.zero		1


	//----- nvinfo : EIATTR_NUM_MBARRIERS
	.align		4
.L_599:
        /*1414*/ 	.byte	0x03, 0x38
        /*1416*/ 	.short	0x0016


	//----- nvinfo : EIATTR_EXIT_INSTR_OFFSETS
	.align		4
        /*1418*/ 	.byte	0x04, 0x1c
        /*141a*/ 	.short	(.L_601 - .L_600)


	//   ....[0]....
.L_600:
        /*141c*/ 	.word	0x00024050


	//----- nvinfo : EIATTR_MAX_THREADS
	.align		4
.L_601:
        /*1420*/ 	.byte	0x04, 0x05
        /*1422*/ 	.short	(.L_603 - .L_602)
.L_602:
        /*1424*/ 	.word	0x00000180
        /*1428*/ 	.word	0x00000001
        /*142c*/ 	.word	0x00000001


	//----- nvinfo : EIATTR_CRS_STACK_SIZE
	.align		4
.L_603:
        /*1430*/ 	.byte	0x04, 0x1e
        /*1432*/ 	.short	(.L_605 - .L_604)
.L_604:
        /*1434*/ 	.word	0x00000000


	//----- nvinfo : EIATTR_CBANK_PARAM_SIZE
	.align		4
.L_605:
        /*1438*/ 	.byte	0x03, 0x19
        /*143a*/ 	.short	0x0af0


	//----- nvinfo : EIATTR_PARAM_CBANK
	.align		4
        /*143c*/ 	.byte	0x04, 0x0a
        /*143e*/ 	.short	(.L_607 - .L_606)
	.align		4
.L_606:
        /*1440*/ 	.word	index@(.nv.constant0._ZN7cutlass13device_kernelIN5flash11enable_sm90INS1_16FlashAttnFwdSm90INS1_25CollectiveMainloopFwdSm90ILi2EN4cute5tupleIJNS5_1CILi1EEES8_S8_EEENS6_IJNS7_ILi128EEESA_NS7_ILi192EEEEEELi128ENS_6half_tEfNS_4arch4Sm90ELb1ELb0ELb0ELb1ELb0ELb1ELb0ELb1ELb1ELb1ELb0ELb0EEENS1_21CollectiveEpilogueFwdINS6_IJSA_SA_SA_EEES9_SD_SF_Li256ELb1ELb1ELb0ELb0EEENS1_36VarlenDynamicPersistentTileSchedulerILi128ELi128ELi256ELi128ELb0ELb1ELb1ELb1ELb1ELb1EEEEEEEEEvNT_6ParamsE)
        /*1444*/ 	.short	0x0210
        /*1446*/ 	.short	0x0af0


	//----- nvinfo : EIATTR_SW_WAR
	.align		4
.L_607:
        /*1448*/ 	.byte	0x04, 0x36
        /*144a*/ 	.short	(.L_609 - .L_608)
.L_608:
        /*144c*/ 	.word	0x00000008
.L_609:


//--------------------- .nv.info._ZN7cutlass13device_kernelIN5flash11enable_sm90INS1_16FlashAttnFwdSm90INS1_25CollectiveMainloopFwdSm90ILi2EN4cute5tupleIJNS5_1CILi1EEES8_S8_EEENS6_IJNS7_ILi64EEESA_SA_EEELi512ENS_6half_tEfNS_4arch4Sm90ELb0ELb0ELb0ELb0ELb0ELb0ELb0ELb0ELb0ELb1ELb0ELb0EEENS1_21CollectiveEpilogueFwdINS6_IJSA_NS7_ILi512EEESA_EEES9_SC_SE_Li256ELb0ELb1ELb0ELb0EEENS1_29StaticPersistentTileSchedulerILb0EEEEEEEEEvNT_6ParamsE --------------------------
	.section	.nv.info._ZN7cutlass13device_kernelIN5flash11enable_sm90INS1_16FlashAttnFwdSm90INS1_25CollectiveMainloopFwdSm90ILi2EN4cute5tupleIJNS5_1CILi1EEES8_S8_EEENS6_IJNS7_ILi64EEESA_SA_EEELi512ENS_6half_tEfNS_4arch4Sm90ELb0ELb0ELb0ELb0ELb0ELb0ELb0ELb0ELb0ELb1ELb0ELb0EEENS1_21CollectiveEpilogueFwdINS6_IJSA_NS7_ILi512EEESA_EEES9_SC_SE_Li256ELb0ELb1ELb0ELb0EEENS1_29StaticPersistentTileSchedulerILb0EEEEEEEEEvNT_6ParamsE,"",@"SHT_CUDA_INFO"
	.sectionflags	@""
	.align	4


	//----- nvinfo : EIATTR_CUDA_API_VERSION
	.align		4
        /*0000*/ 	.byte	0x04, 0x37
        /*0002*/ 	.short	(.L_611 - .L_610)
.L_610:
        /*0004*/ 	.word	0x00000082


	//----- nvinfo : EIATTR_KPARAM_INFO
	.align		4
.L_611:
        /*0008*/ 	.byte	0x04, 0x17
        /*000a*/ 	.short	(.L_613 - .L_612)
.L_612:
        /*000c*/ 	.word	0x00000000
        /*0010*/ 	.short	0x0000
        /*0012*/ 	.short	0x0070
        /*0014*/ 	.byte	0x00, 0xf0, 0x01, 0x28


	//----- nvinfo : EIATTR_SPARSE_MMA_MASK
	.align		4
.L_613:
        /*0018*/ 	.byte	0x03, 0x50
        /*001a*/ 	.short	0x0000


	//----- nvinfo : EIATTR_MAXREG_COUNT
	.align		4
        /*001c*/ 	.byte	0x03, 0x1b
        /*001e*/ 	.short	0x00a8


	//----- nvinfo : EIATTR_NUM_BARRIERS
	.align		4
        /*0020*/ 	.byte	0x02, 0x4c
        /*0022*/ 	.byte	0x10
	.zero		1


	//----- nvinfo : EIATTR_EXTERNS
	.align		4
        /*0024*/ 	.byte	0x04, 0x0f
        /*0026*/ 	.short	(.L_615 - .L_614)


	//   ....[0]....
	.align		4
.L_614:
        /*0028*/ 	.word	index@(__assertfail)


	//----- nvinfo : EIATTR_ANNOTATIONS
	.align		4
.L_615:
        /*002c*/ 	.byte	0x04, 0x55
        /*002e*/ 	.short	(.L_617 - .L_616)


	//   ....[0]....
.L_616:
        /* <DEDUP_REMOVED lines=28> */


	//----- nvinfo : EIATTR_MERCURY_ISA_VERSION
	.align		4
.L_617:
        /*01d8*/ 	.byte	0x03, 0x5f
        /*01da*/ 	.short	0x0101


	//----- nvinfo : EIATTR_INT_WARP_WIDE_INSTR_OFFSETS
	.align		4
        /*01dc*/ 	.byte	0x04, 0x31
        /*01de*/ 	.short	(.L_619 - .L_618)


	//   ....[0]....
.L_618:
        /*01e0*/ 	.word	0x00000130


	//   ....[1]....
        /*01e4*/ 	.word	0x00000170


	//   ....[2]....
        /*01e8*/ 	.word	0x000001e0


	//----- nvinfo : EIATTR_COOP_GROUP_MASK_REGIDS
	.align		4
.L_619:
        /*01ec*/ 	.byte	0x04, 0x29
        /*01ee*/ 	.short	(.L_621 - .L_620)


	//   ....[0]....
.L_620:
        /*01f0*/ 	.word	0xffffffff


	//   ....[1]....
        /*01f4*/ 	.word	0xffffffff


	//   ....[2]....
        /*01f8*/ 	.word	0xffffffff


	//   ....[3]....
        /*01fc*/ 	.word	0xffffffff


	//   ....[4]....
        /*0200*/ 	.word	0xffffffff


	//   ....[5]....
        /*0204*/ 	.word	0xffffffff


	//   ....[6]....
        /*0208*/ 	.word	0xffffffff


	//   ....[7]....
        /*020c*/ 	.word	0xffffffff


	//   ....[8]....
        /*0210*/ 	.word	0xffffffff


	//   ....[9]....
        /*0214*/ 	.word	0xffffffff


	//   ....[10]....
        /*0218*/ 	.word	0xffffffff


	//   ....[11]....
        /*021c*/ 	.word	0xffffffff


	//   ....[12]....
        /*0220*/ 	.word	0xffffffff


	//   ....[13]....
        /*0224*/ 	.word	0xffffffff


	//   ....[14]....
        /*0228*/ 	.word	0xffffffff


	//   ....[15]....
        /*022c*/ 	.word	0xffffffff


	//   ....[16]....
        /*0230*/ 	.word	0xffffffff


	//   ....[17]....
        /*0234*/ 	.word	0xffffffff


	//   ....[18]....
        /*0238*/ 	.word	0xffffffff


	//   ....[19]....
        /*023c*/ 	.word	0xffffffff


	//   ....[20]....
        /*0240*/ 	.word	0xffffffff


	//   ....[21]....
        /*0244*/ 	.word	0xffffffff


	//   ....[22]....
        /*0248*/ 	.word	0xffffffff


	//   ....[23]....
        /*024c*/ 	.word	0xffffffff


	//   ....[24]....
        /*0250*/ 	.word	0xffffffff


	//   ....[25]....
        /*0254*/ 	.word	0xffffffff


	//   ....[26]....
        /*0258*/ 	.word	0xffffffff


	//   ....[27]....
        /*025c*/ 	.word	0xffffffff


	//   ....[28]....
        /*0260*/ 	.word	0xffffffff


	//   ....[29]....
        /*0264*/ 	.word	0xffffffff


	//   ....[30]....
        /*0268*/ 	.word	0xffffffff


	//   ....[31]....
        /*026c*/ 	.word	0xffffffff


	//   ....[32]....
        /*0270*/ 	.word	0xffffffff


	//   ....[33]....
        /*0274*/ 	.word	0xffffffff


	//   ....[34]....
        /*0278*/ 	.word	0xffffffff


	//   ....[35]....
        /*027c*/ 	.word	0xffffffff


	//   ....[36]....
        /*0280*/ 	.word	0xffffffff


	//   ....[37]....
        /*0284*/ 	.word	0xffffffff


	//   ....[38]....
        /*0288*/ 	.word	0xffffffff


	//   ....[39]....
        /*028c*/ 	.word	0xffffffff


	//   ....[40]....
        /*0290*/ 	.word	0xffffffff


	//   ....[41]....
        /*0294*/ 	.word	0xffffffff


	//   ....[42]....
        /*0298*/ 	.word	0x0500000f


	//   ....[43]....
        /*029c*/ 	.word	0x0500000f


	//   ....[44]....
        /*02a0*/ 	.word	0x0500000f


	//   ....[45]....
        /*02a4*/ 	.word	0x0500000f


	//   ....[46]....
        /*02a8*/ 	.word	0x0500000f


	//   ....[47]....
        /*02ac*/ 	.word	0x0500000f


	//   ....[48]....
        /*02b0*/ 	.word	0x0500000f


	//   ....[49]....
        /*02b4*/ 	.word	0x0500000f


	//   ....[50]....
        /*02b8*/ 	.word	0x0500000f


	//   ....[51]....
        /*02bc*/ 	.word	0x0500000f


	//----- nvinfo : EIATTR_COOP_GROUP_INSTR_OFFSETS
	.align		4
.L_621:
        /*02c0*/ 	.byte	0x04, 0x28
        /*02c2*/ 	.short	(.L_623 - .L_622)


	//   ....[0]....
.L_622:
        /*02c4*/ 	.word	0x00000060


	//   ....[1]....
        /*02c8*/ 	.word	0x00000140


	//   ....[2]....
        /*02cc*/ 	.word	0x00000190


	//   ....[3]....
        /*02d0*/ 	.word	0x00000380


	//   ....[4]....
        /*02d4*/ 	.word	0x000004e0


	//   ....[5]....
        /*02d8*/ 	.word	0x00000600


	//   ....[6]....
        /*02dc*/ 	.word	0x00000760


	//   ....[7]....
        /*02e0*/ 	.word	0x000011b0


	//   ....[8]....
        /*02e4*/ 	.word	0x00002ad0


	//   ....[9]....
        /*02e8*/ 	.word	0x000034b0


	//   ....[10]....
        /*02ec*/ 	.word	0x00003500


	//   ....[11]....
        /*02f0*/ 	.word	0x00003710


	//   ....[12]....
        /*02f4*/ 	.word	0x000037c0


	//   ....[13]....
        /*02f8*/ 	.word	0x000040b0


	//   ....[14]....
        /*02fc*/ 	.word	0x00004520


	//   ....[15]....
        /*0300*/ 	.word	0x00004550


	//   ....[16]....
        /*0304*/ 	.word	0x00004780


	//   ....[17]....
        /*0308*/ 	.word	0x000048b0


	//   ....[18]....
        /*030c*/ 	.word	0x000059c0


	//   ....[19]....
        /*0310*/ 	.word	0x00005a00


	//   ....[20]....
        /*0314*/ 	.word	0x00005a40


	//   ....[21]....
        /*0318*/ 	.word	0x00005ac0


	//   ....[22]....
        /*031c*/ 	.word	0x00005ae0


	//   ....[23]....
        /*0320*/ 	.word	0x000064b0


	//   ....[24]....
        /*0324*/ 	.word	0x00007830


	//   ....[25]....
        /*0328*/ 	.word	0x00007860


	//   ....[26]....
        /*032c*/ 	.word	0x00007880


	//   ....[27]....
        /*0330*/ 	.word	0x000078a0


	//   ....[28]....
        /*0334*/ 	.word	0x00007ee0


	//   ....[29]....
        /*0338*/ 	.word	0x00007ef0


	//   ....[30]....
        /*033c*/ 	.word	0x00008130


	//   ....[31]....
        /*0340*/ 	.word	0x00008160


	//   ....[32]....
        /*0344*/ 	.word	0x00008c90


	//   ....[33]....
        /*0348*/ 	.word	0x000095f0


	//   ....[34]....
        /*034c*/ 	.word	0x00009620


	//   ....[35]....
        /*0350*/ 	.word	0x000096f0


	//   ....[36]....
        /*0354*/ 	.word	0x00009700


	//   ....[37]....
        /*0358*/ 	.word	0x00009780


	//   ....[38]....
        /*035c*/ 	.word	0x00009790


	//   ....[39]....
        /*0360*/ 	.word	0x000097a0


	//   ....[40]....
        /*0364*/ 	.word	0x000097b0


	//   ....[41]....
        /*0368*/ 	.word	0x0000ce50


	//   ....[42]....
        /*036c*/ 	.word	0x0000d3e0


	//   ....[43]....
        /*0370*/ 	.word	0x0000d550


	//   ....[44]....
        /*0374*/ 	.word	0x0000d5b0


	//   ....[45]....
        /*0378*/ 	.word	0x0000d670


	//   ....[46]....
        /*037c*/ 	.word	0x0000d770


	//   ....[47]....
        /*0380*/ 	.word	0x0000d7d0


	//   ....[48]....
        /*0384*/ 	.word	0x0000d8c0


	//   ....[49]....
        /*0388*/ 	.word	0x0000d920


	//   ....[50]....
        /*038c*/ 	.word	0x0000d9c0


	//   ....[51]....
        /*0390*/ 	.word	0x0000ddb0


	//----- nvinfo : EIATTR_REG_RECONFIG
	.align		4
.L_623:
        /*0394*/ 	.byte	0x01, 0x54
	.zero		2


	//----- nvinfo : EIATTR_SYSCALL_OFFSETS
	.align		4
        /*0398*/ 	.byte	0x04, 0x46
        /*039a*/ 	.short	(.L_625 - .L_624)


	//   ....[0]....
.L_624:
        /*039c*/ 	.word	0x00002c90


	//   ....[1]....
        /*03a0*/ 	.word	0x000088f0


	//   ....[2]....
        /*03a4*/ 	.word	0x00008a30


	//   ....[3]....
        /*03a8*/ 	.word	0x00008b20


	//   ....[4]....
        /*03ac*/ 	.word	0x00009220


	//----- nvinfo : EIATTR_MBARRIER_INSTR_OFFSETS
	.align		4
.L_625:
        /*03b0*/ 	.byte	0x04, 0x39
        /*03b2*/ 	.short	(.L_627 - .L_626)


	//   ....[0]....
.L_626:
        /*03b4*/ 	.word	0x00000270
        /*03b8*/ 	.word	0x000000ff
        /*03bc*/ 	.word	0x00028c00
        /*03c0*/ 	.short	0x0100
        /*03c2*/ 	.byte	0x08
	.zero		1


	//   ....[1]....
        /*03c4*/ 	.word	0x00000280
        /*03c8*/ 	.word	0x000000ff
        /*03cc*/ 	.word	0x00028c20
        /*03d0*/ 	.short	0x0100
        /*03d2*/ 	.byte	0x08
	.zero		1


	//   ....[2]....
        /*03d4*/ 	.word	0x00000330
        /*03d8*/ 	.word	0x000000ff
        /*03dc*/ 	.word	0x00028c30
        /*03e0*/ 	.short	0x0100
        /*03e2*/ 	.byte	0x06
	.zero		1


	//   ....[3]....
        /*03e4*/ 	.word	0x00000340
        /*03e8*/ 	.word	0x000000ff
        /*03ec*/ 	.word	0x00028c40
        /*03f0*/ 	.short	0x0100
        /*03f2*/ 	.byte	0x06
	.zero		1


	//   ....[4]....
        /*03f4*/ 	.word	0x00000350
        /*03f8*/ 	.word	0x000000ff
        /*03fc*/ 	.word	0x00028c38
        /*0400*/ 	.short	0x0100
        /*0402*/ 	.byte	0x06
	.zero		1


	//   ....[5]....
        /*0404*/ 	.word	0x00000360
        /*0408*/ 	.word	0x000000ff
        /*040c*/ 	.word	0x00028c48
        /*0410*/ 	.short	0x0100
        /*0412*/ 	.byte	0x06
	.zero		1


	//   ....[6]....
        /*0414*/ 	.word	0x00000490
        /*0418*/ 	.word	0x000000ff
        /*041c*/ 	.word	0x00028c50
        /*0420*/ 	.short	0x0100
        /*0422*/ 	.byte	0x08
	.zero		1


	//   ....[7]....
        /*0424*/ 	.word	0x000004a0
        /*0428*/ 	.word	0x000000ff
        /*042c*/ 	.word	0x00028c60
        /*0430*/ 	.short	0x0100
        /*0432*/ 	.byte	0x08
	.zero		1


	//   ....[8]....
        /*0434*/ 	.word	0x000004b0
        /*0438*/ 	.word	0x000000ff
        /*043c*/ 	.word	0x00028c58
        /*0440*/ 	.short	0x0100
        /*0442*/ 	.byte	0x08
	.zero		1


	//   ....[9]....
        /*0444*/ 	.word	0x000004c0
        /*0448*/ 	.word	0x000000ff
        /*044c*/ 	.word	0x00028c68
        /*0450*/ 	.short	0x0100
        /*0452*/ 	.byte	0x08
	.zero		1


	//   ....[10]....
        /*0454*/ 	.word	0x000005b0
        /*0458*/ 	.word	0x000000ff
        /*045c*/ 	.word	0x00028c70
        /*0460*/ 	.short	0x0100
        /*0462*/ 	.byte	0x06
	.zero		1


	//   ....[11]....
        /*0464*/ 	.word	0x000005c0
        /*0468*/ 	.word	0x000000ff
        /*046c*/ 	.word	0x00028c80
        /*0470*/ 	.short	0x0100
        /*0472*/ 	.byte	0x06
	.zero		1


	//   ....[12]....
        /*0474*/ 	.word	0x000005d0
        /*0478*/ 	.word	0x000000ff
        /*047c*/ 	.word	0x00028c78
        /*0480*/ 	.short	0x0100
        /*0482*/ 	.byte	0x06
	.zero		1


	//   ....[13]....
        /*0484*/ 	.word	0x000005e0
        /*0488*/ 	.word	0x000000ff
        /*048c*/ 	.word	0x00028c88
        /*0490*/ 	.short	0x0100
        /*0492*/ 	.byte	0x06
	.zero		1


	//   ....[14]....
        /*0494*/ 	.word	0x00000710
        /*0498*/ 	.word	0x000000ff
        /*049c*/ 	.word	0x00028c90
        /*04a0*/ 	.short	0x0100
        /*04a2*/ 	.byte	0x08
	.zero		1


	//   ....[15]....
        /*04a4*/ 	.word	0x00000720
        /*04a8*/ 	.word	0x000000ff
        /*04ac*/ 	.word	0x00028ca0
        /*04b0*/ 	.short	0x0100
        /*04b2*/ 	.byte	0x08
	.zero		1


	//   ....[16]....
        /*04b4*/ 	.word	0x00000730
        /*04b8*/ 	.word	0x000000ff
        /*04bc*/ 	.word	0x00028c98
        /*04c0*/ 	.short	0x0100
        /*04c2*/ 	.byte	0x08
	.zero		1


	//   ....[17]....
        /*04c4*/ 	.word	0x00000740
        /*04c8*/ 	.word	0x000000ff
        /*04cc*/ 	.word	0x00028ca8
        /*04d0*/ 	.short	0x0100
        /*04d2*/ 	.byte	0x08
	.zero		1


	//   ....[18]....
        /*04d4*/ 	.word	0x00000870
        /*04d8*/ 	.word	0x000000ff
        /*04dc*/ 	.word	0x00028cb0
        /*04e0*/ 	.short	0x0100
        /*04e2*/ 	.byte	0x08
	.zero		1


	//   ....[19]....
        /*04e4*/ 	.word	0x00000880
        /*04e8*/ 	.word	0x000000ff
        /*04ec*/ 	.word	0x00028cc0
        /*04f0*/ 	.short	0x0100
        /*04f2*/ 	.byte	0x08
	.zero		1


	//   ....[20]....
        /*04f4*/ 	.word	0x00000890
        /*04f8*/ 	.word	0x000000ff
        /*04fc*/ 	.word	0x00028cb8
        /*0500*/ 	.short	0x0100
        /*0502*/ 	.byte	0x08
	.zero		1


	//   ....[21]....
        /*0504*/ 	.word	0x000008a0
        /*0508*/ 	.word	0x000000ff
        /*050c*/ 	.word	0x00028cc8
        /*0510*/ 	.short	0x0100
        /*0512*/ 	.byte	0x08
	.zero		1


	//   ....[22]....
        /*0514*/ 	.word	0x000012c0
        /*0518*/ 	.word	0x000000ff
        /*051c*/ 	.word	0x00028c50
        /*0520*/ 	.short	0x010a
        /*0522*/ 	.byte	0x10
	.zero		1


	//   ....[23]....
        /*0524*/ 	.word	0x000015a0
        /*0528*/ 	.word	0x00000000
        /*052c*/ 	.word	0x00000000
        /*0530*/ 	.short	0x0101
        /*0532*/ 	.byte	0x3f
	.zero		1


	//   ....[24]....
        /*0534*/ 	.word	0x00001f30
        /*0538*/ 	.word	0x000000ff
        /*053c*/ 	.word	0x00028c50
        /*0540*/ 	.short	0x010a
        /*0542*/ 	.byte	0x06
	.zero		1


	//   ....[25]....
        /*0544*/ 	.word	0x00001f70
        /*0548*/ 	.word	0x000000ff
        /*054c*/ 	.word	0x00028c50
        /*0550*/ 	.short	0x010a
        /*0552*/ 	.byte	0x06
	.zero		1


	//   ....[26]....
        /*0554*/ 	.word	0x000021c0
        /*0558*/ 	.word	0x00000003
        /*055c*/ 	.word	0x00000000
        /*0560*/ 	.short	0x0101
        /*0562*/ 	.byte	0x3f
	.zero		1


	//   ....[27]....
        /*0564*/ 	.word	0x00002d10
        /*0568*/ 	.word	0x000000ff
        /*056c*/ 	.word	0x00028c00
        /*0570*/ 	.short	0x010a
        /*0572*/ 	.byte	0x29
	.zero		1


	//   ....[28]....
        /*0574*/ 	.word	0x00002d90
        /*0578*/ 	.word	0x00000007
        /*057c*/ 	.word	0x00028c30
        /*0580*/ 	.short	0x010a
        /*0582*/ 	.byte	0x3f
	.zero		1


	//   ....[29]....
        /*0584*/ 	.word	0x00002dd0
        /*0588*/ 	.word	0x00000007
        /*058c*/ 	.word	0x00028c30
        /*0590*/ 	.short	0x010a
        /*0592*/ 	.byte	0x3f
	.zero		1


	//   ....[30]....
        /*0594*/ 	.word	0x000039b0
        /*0598*/ 	.word	0x00000005
        /*059c*/ 	.word	0x00000000
        /*05a0*/ 	.short	0x0101
        /*05a2*/ 	.byte	0x3f
	.zero		1


	//   ....[31]....
        /*05a4*/ 	.word	0x00003e20
        /*05a8*/ 	.word	0x00000007
        /*05ac*/ 	.word	0x00028c50
        /*05b0*/ 	.short	0x010a
        /*05b2*/ 	.byte	0x3f
	.zero		1


	//   ....[32]....
        /*05b4*/ 	.word	0x00003e70
        /*05b8*/ 	.word	0x00000007
        /*05bc*/ 	.word	0x00028c50
        /*05c0*/ 	.short	0x010a
        /*05c2*/ 	.byte	0x3f
	.zero		1


	//   ....[33]....
        /*05c4*/ 	.word	0x000040d0
        /*05c8*/ 	.word	0x00000007
        /*05cc*/ 	.word	0x00000000
        /*05d0*/ 	.short	0x0101
        /*05d2*/ 	.byte	0x3f
	.zero		1


	//   ....[34]....
        /*05d4*/ 	.word	0x00004210
        /*05d8*/ 	.word	0x000000ff
        /*05dc*/ 	.word	0x00028c30
        /*05e0*/ 	.short	0x010a
        /*05e2*/ 	.byte	0x16
	.zero		1


	//   ....[35]....
        /*05e4*/ 	.word	0x00004250
        /*05e8*/ 	.word	0x000000ff
        /*05ec*/ 	.word	0x00028c30
        /*05f0*/ 	.short	0x010a
        /*05f2*/ 	.byte	0x16
	.zero		1


	//   ....[36]....
        /*05f4*/ 	.word	0x00004cd0
        /*05f8*/ 	.word	0x0000009a
        /*05fc*/ 	.word	0x00000000
        /*0600*/ 	.short	0x0101
        /*0602*/ 	.byte	0x3f
	.zero		1


	//   ....[37]....
        /*0604*/ 	.word	0x00005730
        /*0608*/ 	.word	0x000000ff
        /*060c*/ 	.word	0x00028c50
        /*0610*/ 	.short	0x010a
        /*0612*/ 	.byte	0x16
	.zero		1


	//   ....[38]....
        /*0614*/ 	.word	0x00005770
        /*0618*/ 	.word	0x000000ff
        /*061c*/ 	.word	0x00028c50
        /*0620*/ 	.short	0x010a
        /*0622*/ 	.byte	0x16
	.zero		1


	//   ....[39]....
        /*0624*/ 	.word	0x000059e0
        /*0628*/ 	.word	0x000000aa
        /*062c*/ 	.word	0x00000000
        /*0630*/ 	.short	0x0101
        /*0632*/ 	.byte	0x3f
	.zero		1


	//   ....[40]....
        /*0634*/ 	.word	0x00007f00
        /*0638*/ 	.word	0x000000ff
        /*063c*/ 	.word	0x00000000
        /*0640*/ 	.short	0x0101
        /*0642*/ 	.byte	0x04
	.zero		1


	//   ....[41]....
        /*0644*/ 	.word	0x00008ec0
        /*0648*/ 	.word	0x00000000
        /*064c*/ 	.word	0x00028c40
        /*0650*/ 	.short	0x010a
        /*0652*/ 	.byte	0x3f
	.zero		1


	//   ....[42]....
        /*0654*/ 	.word	0x000098b0
        /*0658*/ 	.word	0x000000ff
        /*065c*/ 	.word	0x00028c00
        /*0660*/ 	.short	0x0107
        /*0662*/ 	.byte	0x24
	.zero		1


	//   ....[43]....
        /*0664*/ 	.word	0x00009910
        /*0668*/ 	.word	0x000000ff
        /*066c*/ 	.word	0x00028c00
        /*0670*/ 	.short	0x0101
        /*0672*/ 	.byte	0x24
	.zero		1


	//   ....[44]....
        /*0674*/ 	.word	0x00009930
        /*0678*/ 	.word	0x000000ff
        /*067c*/ 	.word	0x00028c20
        /*0680*/ 	.short	0x010a
        /*0682*/ 	.byte	0x24
	.zero		1


	//   ....[45]....
        /*0684*/ 	.word	0x00009a10
        /*0688*/ 	.word	0x00000003
        /*068c*/ 	.word	0x00028c60
        /*0690*/ 	.short	0x010a
        /*0692*/ 	.byte	0x3f
	.zero		1


	//   ....[46]....
        /*0694*/ 	.word	0x0000a5e0
        /*0698*/ 	.word	0x00000003
        /*069c*/ 	.word	0x00028c40
        /*06a0*/ 	.short	0x010a
        /*06a2*/ 	.byte	0x3f
	.zero		1


	//   ....[47]....
        /*06a4*/ 	.word	0x0000a820
        /*06a8*/ 	.word	0x00000003
        /*06ac*/ 	.word	0x00028c60
        /*06b0*/ 	.short	0x010a
        /*06b2*/ 	.byte	0x3f
	.zero		1


	//   ....[48]....
        /*06b4*/ 	.word	0x0000b3f0
        /*06b8*/ 	.word	0x00000004
        /*06bc*/ 	.word	0x00028c40
        /*06c0*/ 	.short	0x010a
        /*06c2*/ 	.byte	0x3f
	.zero		1


	//   ....[49]....
        /*06c4*/ 	.word	0x0000b610
        /*06c8*/ 	.word	0x00000004
        /*06cc*/ 	.word	0x00028c60
        /*06d0*/ 	.short	0x010a
        /*06d2*/ 	.byte	0x3f
	.zero		1


	//   ....[50]....
        /*06d4*/ 	.word	0x0000c130
        /*06d8*/ 	.word	0x00000004
        /*06dc*/ 	.word	0x00028c40
        /*06e0*/ 	.short	0x010a
        /*06e2*/ 	.byte	0x3f
	.zero		1


	//   ....[51]....
        /*06e4*/ 	.word	0x0000c370
        /*06e8*/ 	.word	0x00000004
        /*06ec*/ 	.word	0x00028c60
        /*06f0*/ 	.short	0x010a
        /*06f2*/ 	.byte	0x3f
	.zero		1


	//   ....[52]....
        /*06f4*/ 	.word	0x0000cdd0
        /*06f8*/ 	.word	0x00000000
        /*06fc*/ 	.word	0x00028c20
        /*0700*/ 	.short	0x010a
        /*0702*/ 	.byte	0x3f
	.zero		1


	//   ....[53]....
        /*0704*/ 	.word	0x0000cfa0
        /*0708*/ 	.word	0x00000006
        /*070c*/ 	.word	0x00000000
        /*0710*/ 	.short	0x010a
        /*0712*/ 	.byte	0x3f
	.zero		1


	//   ....[54]....
        /*0714*/ 	.word	0x0000cff0
        /*0718*/ 	.word	0x00000003
        /*071c*/ 	.word	0x00000000
        /*0720*/ 	.short	0x010a
        /*0722*/ 	.byte	0x3f
	.zero		1


	//   ....[55]....
        /*0724*/ 	.word	0x0000d050
        /*0728*/ 	.word	0x00000012
        /*072c*/ 	.word	0x00000000
        /*0730*/ 	.short	0x010a
        /*0732*/ 	.byte	0x3f
	.zero		1


	//   ....[56]....
        /*0734*/ 	.word	0x0000d080
        /*0738*/ 	.word	0x00000003
        /*073c*/ 	.word	0x00000000
        /*0740*/ 	.short	0x010a
        /*0742*/ 	.byte	0x3f
	.zero		1


	//   ....[57]....
        /*0744*/ 	.word	0x0000d0f0
        /*0748*/ 	.word	0x00000003
        /*074c*/ 	.word	0x00028c50
        /*0750*/ 	.short	0x010a
        /*0752*/ 	.byte	0x3f
	.zero		1


	//   ....[58]....
        /*0754*/ 	.word	0x0000d150
        /*0758*/ 	.word	0x00000004
        /*075c*/ 	.word	0x00028c50
        /*0760*/ 	.short	0x010a
        /*0762*/ 	.byte	0x3f
	.zero		1


	//   ....[59]....
        /*0764*/ 	.word	0x0000d1b0
        /*0768*/ 	.word	0x00000003
        /*076c*/ 	.word	0x00028c00
        /*0770*/ 	.short	0x010a
        /*0772*/ 	.byte	0x3f
	.zero		1


	//   ....[60]....
        /*0774*/ 	.word	0x0000d200
        /*0778*/ 	.word	0x00000007
        /*077c*/ 	.word	0x00028c30
        /*0780*/ 	.short	0x010a
        /*0782*/ 	.byte	0x3f
	.zero		1


	//   ....[61]....
        /*0784*/ 	.word	0x0000d250
        /*0788*/ 	.word	0x00000007
        /*078c*/ 	.word	0x00028c50
        /*0790*/ 	.short	0x010a
        /*0792*/ 	.byte	0x3f
	.zero		1


	//   ....[62]....
        /*0794*/ 	.word	0x0000d2b0
        /*0798*/ 	.word	0x00000000
        /*079c*/ 	.word	0x00028c30
        /*07a0*/ 	.short	0x010a
        /*07a2*/ 	.byte	0x3f
	.zero		1


	//   ....[63]....
        /*07a4*/ 	.word	0x0000d300
        /*07a8*/ 	.word	0x000000aa
        /*07ac*/ 	.word	0x00028c50
        /*07b0*/ 	.short	0x010a
        /*07b2*/ 	.byte	0x3f
	.zero		1


	//   ....[64]....
        /*07b4*/ 	.word	0x0000d4a0
        /*07b8*/ 	.word	0x00000000
        /*07bc*/ 	.word	0x00028c40
        /*07c0*/ 	.short	0x010a
        /*07c2*/ 	.byte	0x3f
	.zero		1


	//   ....[65]....
        /*07c4*/ 	.word	0x0000da50
        /*07c8*/ 	.word	0x00000003
        /*07cc*/ 	.word	0x00028c20
        /*07d0*/ 	.short	0x010a
        /*07d2*/ 	.byte	0x3f
	.zero		1


	//   ....[66]....
        /*07d4*/ 	.word	0x0000daa0
        /*07d8*/ 	.word	0x00000003
        /*07dc*/ 	.word	0x00028c60
        /*07e0*/ 	.short	0x010a
        /*07e2*/ 	.byte	0x3f
	.zero		1


	//   ....[67]....
        /*07e4*/ 	.word	0x0000daf0
        /*07e8*/ 	.word	0x00000003
        /*07ec*/ 	.word	0x00028c40
        /*07f0*/ 	.short	0x010a
        /*07f2*/ 	.byte	0x3f
	.zero		1


	//   ....[68]....
        /*07f4*/ 	.word	0x0000db40
        /*07f8*/ 	.word	0x00000003
        /*07fc*/ 	.word	0x00028c60
        /*0800*/ 	.short	0x010a
        /*0802*/ 	.byte	0x3f
	.zero		1


	//   ....[69]....
        /*0804*/ 	.word	0x0000db90
        /*0808*/ 	.word	0x00000004
        /*080c*/ 	.word	0x00028c40
        /*0810*/ 	.short	0x010a
        /*0812*/ 	.byte	0x3f
	.zero		1


	//   ....[70]....
        /*0814*/ 	.word	0x0000dbe0
        /*0818*/ 	.word	0x00000004
        /*081c*/ 	.word	0x00028c60
        /*0820*/ 	.short	0x010a
        /*0822*/ 	.byte	0x3f
	.zero		1


	//   ....[71]....
        /*0824*/ 	.word	0x0000dc30
        /*0828*/ 	.word	0x00000004
        /*082c*/ 	.word	0x00028c40
        /*0830*/ 	.short	0x010a
        /*0832*/ 	.byte	0x3f
	.zero		1


	//   ....[72]....
        /*0834*/ 	.word	0x0000dc80
        /*0838*/ 	.word	0x00000004
        /*083c*/ 	.word	0x00028c60
        /*0840*/ 	.short	0x010a
        /*0842*/ 	.byte	0x3f
	.zero		1


	//   ....[73]....
        /*0844*/ 	.word	0x0000dcd0
        /*0848*/ 	.word	0x00000000
        /*084c*/ 	.word	0x00028c20
        /*0850*/ 	.short	0x010a
        /*0852*/ 	.byte	0x3f
	.zero		1


	//   ....[74]....
        /*0854*/ 	.word	0x0000de70
        /*0858*/ 	.word	0x00000006
        /*085c*/ 	.word	0x00000000
        /*0860*/ 	.short	0x010a
        /*0862*/ 	.byte	0x3f
	.zero		1


	//   ....[75]....
        /*0864*/ 	.word	0x0000dec0
        /*0868*/ 	.word	0x00000003
        /*086c*/ 	.word	0x00000000
        /*0870*/ 	.short	0x010a
        /*0872*/ 	.byte	0x3f
	.zero		1


	//   ....[76]....
        /*0874*/ 	.word	0x0000df10
        /*0878*/ 	.word	0x00000012
        /*087c*/ 	.word	0x00000000
        /*0880*/ 	.short	0x010a
        /*0882*/ 	.byte	0x3f
	.zero		1


	//----- nvinfo : EIATTR_NUM_MBARRIERS
	.align		4
.L_627:
        /*0884*/ 	.byte	0x03, 0x38
        /*0886*/ 	.short	0x0016


	//----- nvinfo : EIATTR_EXIT_INSTR_OFFSETS
	.align		4
        /*0888*/ 	.byte	0x04, 0x1c
        /*088a*/ 	.short	(.L_629 - .L_628)


	//   ....[0]....
.L_628:
        /*088c*/ 	.word	0x000009f0


	//   ....[1]....
        /*0890*/ 	.word	0x000083b0


	//   ....[2]....
        /*0894*/ 	.word	0x0000d0d0


	//----- nvinfo : EIATTR_MAX_THREADS
	.align		4
.L_629:
        /*0898*/ 	.byte	0x04, 0x05
        /*089a*/ 	.short	(.L_631 - .L_630)
.L_630:
        /*089c*/ 	.word	0x00000180
        /*08a0*/ 	.word	0x00000001
        /*08a4*/ 	.word	0x00000001


	//----- nvinfo : EIATTR_CRS_STACK_SIZE
	.align		4
.L_631:
        /*08a8*/ 	.byte	0x04, 0x1e
        /*08aa*/ 	.short	(.L_633 - .L_632)
.L_632:
        /*08ac*/ 	.word	0x00000000


	//----- nvinfo : EIATTR_CBANK_PARAM_SIZE
	.align		4
.L_633:
        /*08b0*/ 	.byte	0x03, 0x19
        /*08b2*/ 	.short	0x0a70


	//----- nvinfo : EIATTR_PARAM_CBANK
	.align		4
        /*08b4*/ 	.byte	0x04, 0x0a
        /*08b6*/ 	.short	(.L_635 - .L_634)
	.align		4
.L_634:
        /*08b8*/ 	.word	index@(.nv.constant0._ZN7cutlass13device_kernelIN5flash11enable_sm90INS1_16FlashAttnFwdSm90INS1_25CollectiveMainloopFwdSm90ILi2EN4cute5tupleIJNS5_1CILi1EEES8_S8_EEENS6_IJNS7_ILi64EEESA_SA_EEELi512ENS_6half_tEfNS_4arch4Sm90ELb0ELb0ELb0ELb0ELb0ELb0ELb0ELb0ELb0ELb1ELb0ELb0EEENS1_21CollectiveEpilogueFwdINS6_IJSA_NS7_ILi512EEESA_EEES9_SC_SE_Li256ELb0ELb1ELb0ELb0EEENS1_29StaticPersistentTileSchedulerILb0EEEEEEEEEvNT_6ParamsE)
        /*08bc*/ 	.short	0x0210
        /*08be*/ 	.short	0x0a70


	//----- nvinfo : EIATTR_SW_WAR
	.align		4
.L_635:
        /*08c0*/ 	.byte	0x04, 0x36
        /*08c2*/ 	.short	(.L_637 - .L_636)
.L_636:
        /*08c4*/ 	.word	0x00000008
.L_637:


//--------------------- .nv.info._ZN7cutlass13device_kernelIN5flash11enable_sm90INS1_16FlashAttnFwdSm90INS1_25CollectiveMainloopFwdSm90ILi2EN4cute5tupleIJNS5_1CILi1EEES8_S8_EEENS6_IJNS7_ILi64EEESA_SA_EEELi512ENS_6half_tEfNS_4arch4Sm90ELb0ELb0ELb0ELb0ELb0ELb0ELb1ELb0ELb0ELb1ELb0ELb0EEENS1_21CollectiveEpilogueFwdINS6_IJSA_NS7_ILi512EEESA_EEES9_SC_SE_Li256ELb0ELb1ELb0ELb0EEENS1_29StaticPersistentTileSchedulerILb0EEEEEEEEEvNT_6ParamsE --------------------------
	.section	.nv.info._ZN7cutlass13device_kernelIN5flash11enable_sm90INS1_16FlashAttnFwdSm90INS1_25CollectiveMainloopFwdSm90ILi2EN4cute5tupleIJNS5_1CILi1EEES8_S8_EEENS6_IJNS7_ILi64EEESA_SA_EEELi512ENS_6half_tEfNS_4arch4Sm90ELb0ELb0ELb0ELb0ELb0ELb0ELb1ELb0ELb0ELb1ELb0ELb0EEENS1_21CollectiveEpilogueFwdINS6_IJSA_NS7_ILi512EEESA_EEES9_SC_SE_Li256ELb0ELb1ELb0ELb0EEENS1_29StaticPersistentTileSchedulerILb0EEEEEEEEEvNT_6ParamsE,"",@"SHT_CUDA_INFO"
	.sectionflags	@""
	.align	4


	//----- nvinfo : EIATTR_CUDA_API_VERSION
	.align		4
        /*0000*/ 	.byte	0x04, 0x37
        /*0002*/ 	.short	(.L_639 - .L_638)
.L_638:
        /*0004*/ 	.word	0x00000082


	//----- nvinfo : EIATTR_KPARAM_INFO
	.align		4
.L_639:
        /*0008*/ 	.byte	0x04, 0x17
        /*000a*/ 	.short	(.L_641 - .L_640)
.L_640:
        /*000c*/ 	.word	0x00000000
        /*0010*/ 	.short	0x0000
        /*0012*/ 	.short	0x0070
        /*0014*/ 	.byte	0x00, 0xf0, 0x01, 0x2c


	//----- nvinfo : EIATTR_SPARSE_MMA_MASK
	.align		4
.L_641:
        /*0018*/ 	.byte	0x03, 0x50
        /*001a*/ 	.short	0x0000


	//----- nvinfo : EIATTR_MAXREG_COUNT
	.align		4
        /*001c*/ 	.byte	0x03, 0x1b
        /*001e*/ 	.short	0x00a8


	//----- nvinfo : EIATTR_NUM_BARRIERS
	.align		4
        /*0020*/ 	.byte	0x02, 0x4c
        /*0022*/ 	.byte	0x10
	.zero		1


	//----- nvinfo : EIATTR_EXTERNS
	.align		4
        /*0024*/ 	.byte	0x04, 0x0f
        /*0026*/ 	.short	(.L_643 - .L_642)


	//   ....[0]....
	.align		4
.L_642:
        /*0028*/ 	.word	index@(__assertfail)


	//----- nvinfo : EIATTR_ANNOTATIONS
	.align		4
.L_643:
        /*002c*/ 	.byte	0x04, 0x55
        /*002e*/ 	.short	(.L_645 - .L_644)


	//   ....[0]....
.L_644:
        /* <DEDUP_REMOVED lines=43> */


	//----- nvinfo : EIATTR_MERCURY_ISA_VERSION
	.align		4
.L_645:
        /*02d0*/ 	.byte	0x03, 0x5f
        /*02d2*/ 	.short	0x0101


	//----- nvinfo : EIATTR_INT_WARP_WIDE_INSTR_OFFSETS
	.align		4
        /*02d4*/ 	.byte	0x04, 0x31
        /*02d6*/ 	.short	(.L_647 - .L_646)


	//   ....[0]....
.L_646:
        /*02d8*/ 	.word	0x00000130


	//   ....[1]....
        /*02dc*/ 	.word	0x00000170


	//   ....[2]....
        /*02e0*/ 	.word	0x000001e0


	//   ....[3]....
        /*02e4*/ 	.word	0x00000250


	//----- nvinfo : EIATTR_COOP_GROUP_MASK_REGIDS
	.align		4
.L_647:
        /*02e8*/ 	.byte	0x04, 0x29
        /*02ea*/ 	.short	(.L_649 - .L_648)


	//   ....[0]....
.L_648:
        /*02ec*/ 	.word	0xffffffff


	//   ....[1]....
        /*02f0*/ 	.word	0xffffffff


	//   ....[2]....
        /*02f4*/ 	.word	0xffffffff


	//   ....[3]....
        /*02f8*/ 	.word	0xffffffff


	//   ....[4]....
        /*02fc*/ 	.word	0xffffffff


	//   ....[5]....
        /*0300*/ 	.word	0xffffffff


	//   ....[6]....
        /*0304*/ 	.word	0xffffffff


	//   ....[7]....
        /*0308*/ 	.word	0xffffffff


	//   ....[8]....
        /*030c*/ 	.word	0xffffffff


	//   ....[9]....
        /*0310*/ 	.word	0xffffffff


	//   ....[10]....
        /*0314*/ 	.word	0xffffffff


	//   ....[11]....
        /*0318*/ 	.word	0xffffffff


	//   ....[12]....
        /*031c*/ 	.word	0xffffffff


	//   ....[13]....
        /*0320*/ 	.word	0xffffffff


	//   ....[14]....
        /*0324*/ 	.word	0xffffffff


	//   ....[15]....
        /*0328*/ 	.word	0xffffffff


	//   ....[16]....
        /*032c*/ 	.word	0xffffffff


	//   ....[17]....
        /*0330*/ 	.word	0xffffffff


	//   ....[18]....
        /*0334*/ 	.word	0xffffffff


	//   ....[19]....
        /*0338*/ 	.word	0xffffffff


	//   ....[20]....
        /*033c*/ 	.word	0xffffffff


	//   ....[21]....
        /*0340*/ 	.word	0xffffffff


	//   ....[22]....
        /*0344*/ 	.word	0xffffffff


	//   ....[23]....
        /*0348*/ 	.word	0xffffffff


	//   ....[24]....
        /*034c*/ 	.word	0xffffffff


	//   ....[25]....
        /*0350*/ 	.word	0xffffffff


	//   ....[26]....
        /*0354*/ 	.word	0xffffffff


	//   ....[27]....
        /*0358*/ 	.word	0xffffffff


	//   ....[28]....
        /*035c*/ 	.word	0xffffffff


	//   ....[29]....
        /*0360*/ 	.word	0xffffffff


	//   ....[30]....
        /*0364*/ 	.word	0xffffffff


	//   ....[31]....
        /*0368*/ 	.word	0xffffffff


	//   ....[32]....
        /*036c*/ 	.word	0xffffffff


	//   ....[33]....
        /*0370*/ 	.word	0xffffffff


	//   ....[34]....
        /*0374*/ 	.word	0xffffffff


	//   ....[35]....
        /*0378*/ 	.word	0xffffffff


	//   ....[36]....
        /*037c*/ 	.word	0xffffffff


	//   ....[37]....
        /*0380*/ 	.word	0xffffffff


	//   ....[38]....
        /*0384*/ 	.word	0xffffffff


	//   ....[39]....
        /*0388*/ 	.word	0xffffffff


	//   ....[40]....
        /*038c*/ 	.word	0xffffffff


	//   ....[41]....
        /*0390*/ 	.word	0xffffffff


	//   ....[42]....
        /*0394*/ 	.word	0xffffffff


	//   ....[43]....
        /*0398*/ 	.word	0xffffffff


	//   ....[44]....
        /*039c*/ 	.word	0xffffffff


	//   ....[45]....
        /*03a0*/ 	.word	0xffffffff


	//   ....[46]....
        /*03a4*/ 	.word	0xffffffff


	//   ....[47]....
        /*03a8*/ 	.word	0xffffffff


	//   ....[48]....
        /*03ac*/ 	.word	0xffffffff


	//   ....[49]....
        /*03b0*/ 	.word	0xffffffff


	//   ....[50]....
        /*03b4*/ 	.word	0xffffffff


	//   ....[51]....
        /*03b8*/ 	.word	0xffffffff


	//   ....[52]....
        /*03bc*/ 	.word	0x0500000f


	//   ....[53]....
        /*03c0*/ 	.word	0x0500000f


	//   ....[54]....
        /*03c4*/ 	.word	0x0500000f


	//   ....[55]....
        /*03c8*/ 	.word	0x0500000f


	//   ....[56]....
        /*03cc*/ 	.word	0x0500000f


	//   ....[57]....
        /*03d0*/ 	.word	0x0500000f


	//   ....[58]....
        /*03d4*/ 	.word	0x0500000f


	//   ....[59]....
        /*03d8*/ 	.word	0x0500000f


	//   ....[60]....
        /*03dc*/ 	.word	0x0500000f


	//   ....[61]....
        /*03e0*/ 	.word	0x0500000f


	//   ....[62]....
        /*03e4*/ 	.word	0x0500000f


	//   ....[63]....
        /*03e8*/ 	.word	0x0500000f


	//   ....[64]....
        /*03ec*/ 	.word	0x0500000f


	//   ....[65]....
        /*03f0*/ 	.word	0x0500000f


	//   ....[66]....
        /*03f4*/ 	.word	0x0500000f


	//   ....[67]....
        /*03f8*/ 	.word	0x0500000f


	//   ....[68]....
        /*03fc*/ 	.word	0x0500000f


	//   ....[69]....
        /*0400*/ 	.word	0x0500000f


	//----- nvinfo : EIATTR_COOP_GROUP_INSTR_OFFSETS
	.align		4
.L_649:
        /*0404*/ 	.byte	0x04, 0x28
        /*0406*/ 	.short	(.L_651 - .L_650)


	//   ....[0]....
.L_650:
        /*0408*/ 	.word	0x00000060


	//   ....[1]....
        /*040c*/ 	.word	0x00000140


	//   ....[2]....
        /*0410*/ 	.word	0x00000180


	//   ....[3]....
        /*0414*/ 	.word	0x00000390


	//   ....[4]....
        /*0418*/ 	.word	0x000004f0


	//   ....[5]....
        /*041c*/ 	.word	0x00000610


	//   ....[6]....
        /*0420*/ 	.word	0x00000770


	//   ....[7]....
        /*0424*/ 	.word	0x00001150


	//   ....[8]....
        /*0428*/ 	.word	0x000028b0


	//   ....[9]....
        /*042c*/ 	.word	0x00003100


	//   ....[10]....
        /*0430*/ 	.word	0x00004470


	//   ....[11]....
        /*0434*/ 	.word	0x000044d0


	//   ....[12]....
        /*0438*/ 	.word	0x00004710


	//   ....[13]....
        /*043c*/ 	.word	0x000047b0


	//   ....[14]....
        /*0440*/ 	.word	0x00004fa0


	//   ....[15]....
        /*0444*/ 	.word	0x000054b0


	//   ....[16]....
        /*0448*/ 	.word	0x000065b0


	//   ....[17]....
        /*044c*/ 	.word	0x00006650


	//   ....[18]....
        /*0450*/ 	.word	0x000067c0


	//   ....[19]....
        /*0454*/ 	.word	0x000068b0


	//   ....[20]....
        /*0458*/ 	.word	0x00007990


	//   ....[21]....
        /*045c*/ 	.word	0x000079d0


	//   ....[22]....
        /*0460*/ 	.word	0x00007a00


	//   ....[23]....
        /*0464*/ 	.word	0x00007a90


	//   ....[24]....
        /*0468*/ 	.word	0x00007aa0


	//   ....[25]....
        /*046c*/ 	.word	0x00008470


	//   ....[26]....
        /*0470*/ 	.word	0x000097d0


	//   ....[27]....
        /*0474*/ 	.word	0x00009810


	//   ....[28]....
        /*0478*/ 	.word	0x00009830


	//   ....[29]....
        /*047c*/ 	.word	0x00009850


	//   ....[30]....
        /*0480*/ 	.word	0x00009e90


	//   ....[31]....
        /*0484*/ 	.word	0x00009ea0


	//   ....[32]....
        /*0488*/ 	.word	0x0000a0e0


	//   ....[33]....
        /*048c*/ 	.word	0x0000a110


	//   ....[34]....
        /*0490*/ 	.word	0x0000ad00


	//   ....[35]....
        /*0494*/ 	.word	0x0000b6b0


	//   ....[36]....
        /*0498*/ 	.word	0x0000b6e0


	//   ....[37]....
        /*049c*/ 	.word	0x0000b760


	//   ....[38]....
        /*04a0*/ 	.word	0x0000b7e0


	//   ....[39]....
        /*04a4*/ 	.word	0x0000b810


	//   ....[40]....
        /*04a8*/ 	.word	0x0000b870


	//   ....[41]....
        /*04ac*/ 	.word	0x0000b880


	//   ....[42]....
        /*04b0*/ 	.word	0x0000b8f0


	//   ....[43]....
        /*04b4*/ 	.word	0x0000c200


	//   ....[44]....
        /*04b8*/ 	.word	0x0000c220


	//   ....[45]....
        /*04bc*/ 	.word	0x0000c240


	//   ....[46]....
        /*04c0*/ 	.word	0x0000c370


	//   ....[47]....
        /*04c4*/ 	.word	0x0000c530


	//   ....[48]....
        /*04c8*/ 	.word	0x0000c540


	//   ....[49]....
        /*04cc*/ 	.word	0x0000c690


	//   ....[50]....
        /*04d0*/ 	.word	0x0000c6a0


	//   ....[51]....
        /*04d4*/ 	.word	0x0000fe20


	//   ....[52]....
        /*04d8*/ 	.word	0x000102f0


	//   ....[53]....
        /*04dc*/ 	.word	0x00010460


	//   ....[54]....
        /*04e0*/ 	.word	0x000104c0


	//   ....[55]....
        /*04e4*/ 	.word	0x00010580


	//   ....[56]....
        /*04e8*/ 	.word	0x00010610


	//   ....[57]....
        /*04ec*/ 	.word	0x000106e0


	//   ....[58]....
        /*04f0*/ 	.word	0x000107a0


	//   ....[59]....
        /*04f4*/ 	.word	0x00010870


	//   ....[60]....
        /*04f8*/ 	.word	0x00010950


	//   ....[61]....
        /*04fc*/ 	.word	0x000109f0


	//   ....[62]....
        /*0500*/ 	.word	0x00010aa0


	//   ....[63]....
        /*0504*/ 	.word	0x00010d80


	//   ....[64]....
        /*0508*/ 	.word	0x00010dd0


	//   ....[65]....
        /*050c*/ 	.word	0x00010f30


	//   ....[66]....
        /*0510*/ 	.word	0x00011080


	//   ....[67]....
        /*0514*/ 	.word	0x00011250


	//   ....[68]....
        /*0518*/ 	.word	0x000112a0


	//   ....[69]....
        /*051c*/ 	.word	0x00011650


	//----- nvinfo : EIATTR_REG_RECONFIG
	.align		4
.L_651:
        /*0520*/ 	.byte	0x01, 0x54
	.zero		2


	//----- nvinfo : EIATTR_SYSCALL_OFFSETS
	.align		4
        /*0524*/ 	.byte	0x04, 0x46
        /*0526*/ 	.short	(.L_653 - .L_652)


	//   ....[0]....
.L_652:
        /*0528*/ 	.word	0x00002ab0


	//   ....[1]....
        /*052c*/ 	.word	0x0000a920


	//   ....[2]....
        /*0530*/ 	.word	0x0000aa60


	//   ....[3]....
        /*0534*/ 	.word	0x0000ab50


	//   ....[4]....
        /*0538*/ 	.word	0x0000b2d0


	//   ....[5]....
        /*053c*/ 	.word	0x0000bb90


	//----- nvinfo : EIATTR_MBARRIER_INSTR_OFFSETS
	.align		4
.L_653:
        /*0540*/ 	.byte	0x04, 0x39
        /*0542*/ 	.short	(.L_655 - .L_654)


	//   ....[0]....
.L_654:
        /*0544*/ 	.word	0x00000270
        /*0548*/ 	.word	0x000000ff
        /*054c*/ 	.word	0x00038800
        /*0550*/ 	.short	0x0100
        /*0552*/ 	.byte	0x08
	.zero		1


	//   ....[1]....
        /*0554*/ 	.word	0x00000280
        /*0558*/ 	.word	0x000000ff
        /*055c*/ 	.word	0x00038810
        /*0560*/ 	.short	0x0100
        /*0562*/ 	.byte	0x08
	.zero		1


	//   ....[2]....
        /*0564*/ 	.word	0x00000290
        /*0568*/ 	.word	0x000000ff
        /*056c*/ 	.word	0x00038820
        /*0570*/ 	.short	0x0100
        /*0572*/ 	.byte	0x08
	.zero		1


	//   ....[3]....
        /*0574*/ 	.word	0x00000340
        /*0578*/ 	.word	0x000000ff
        /*057c*/ 	.word	0x00038830
        /*0580*/ 	.short	0x0100
        /*0582*/ 	.byte	0x06
	.zero		1


	//   ....[4]....
        /*0584*/ 	.word	0x00000350
        /*0588*/ 	.word	0x000000ff
        /*058c*/ 	.word	0x00038840
        /*0590*/ 	.short	0x0100
        /*0592*/ 	.byte	0x06
	.zero		1


	//   ....[5]....
        /*0594*/ 	.word	0x00000360
        /*0598*/ 	.word	0x000000ff
        /*059c*/ 	.word	0x00038838
        /*05a0*/ 	.short	0x0100
        /*05a2*/ 	.byte	0x06
	.zero		1


	//   ....[6]....
        /*05a4*/ 	.word	0x00000370
        /*05a8*/ 	.word	0x000000ff
        /*05ac*/ 	.word	0x00038848
        /*05b0*/ 	.short	0x0100
        /*05b2*/ 	.byte	0x06
	.zero		1


	//   ....[7]....
        /*05b4*/ 	.word	0x000004a0
        /*05b8*/ 	.word	0x000000ff
        /*05bc*/ 	.word	0x00038850
        /*05c0*/ 	.short	0x0100
        /*05c2*/ 	.byte	0x08
	.zero		1


	//   ....[8]....
        /*05c4*/ 	.word	0x000004b0
        /*05c8*/ 	.word	0x000000ff
        /*05cc*/ 	.word	0x00038860
        /*05d0*/ 	.short	0x0100
        /*05d2*/ 	.byte	0x08
	.zero		1


	//   ....[9]....
        /*05d4*/ 	.word	0x000004c0
        /*05d8*/ 	.word	0x000000ff
        /*05dc*/ 	.word	0x00038858
        /*05e0*/ 	.short	0x0100
        /*05e2*/ 	.byte	0x08
	.zero		1


	//   ....[10]....
        /*05e4*/ 	.word	0x000004d0
        /*05e8*/ 	.word	0x000000ff
        /*05ec*/ 	.word	0x00038868
        /*05f0*/ 	.short	0x0100
        /*05f2*/ 	.byte	0x08
	.zero		1


	//   ....[11]....
        /*05f4*/ 	.word	0x000005c0
        /*05f8*/ 	.word	0x000000ff
        /*05fc*/ 	.word	0x00038870
        /*0600*/ 	.short	0x0100
        /*0602*/ 	.byte	0x06
	.zero		1


	//   ....[12]....
        /*0604*/ 	.word	0x000005d0
        /*0608*/ 	.word	0x000000ff
        /*060c*/ 	.word	0x00038880
        /*0610*/ 	.short	0x0100
        /*0612*/ 	.byte	0x06
	.zero		1


	//   ....[13]....
        /*0614*/ 	.word	0x000005e0
        /*0618*/ 	.word	0x000000ff
        /*061c*/ 	.word	0x00038878
        /*0620*/ 	.short	0x0100
        /*0622*/ 	.byte	0x06
	.zero		1


	//   ....[14]....
        /*0624*/ 	.word	0x000005f0
        /*0628*/ 	.word	0x000000ff
        /*062c*/ 	.word	0x00038888
        /*0630*/ 	.short	0x0100
        /*0632*/ 	.byte	0x06
	.zero		1


	//   ....[15]....
        /*0634*/ 	.word	0x00000720
        /*0638*/ 	.word	0x000000ff
        /*063c*/ 	.word	0x00038890
        /*0640*/ 	.short	0x0100
        /*0642*/ 	.byte	0x08
	.zero		1


	//   ....[16]....
        /*0644*/ 	.word	0x00000730
        /*0648*/ 	.word	0x000000ff
        /*064c*/ 	.word	0x000388a0
        /*0650*/ 	.short	0x0100
        /*0652*/ 	.byte	0x08
	.zero		1


	//   ....[17]....
        /*0654*/ 	.word	0x00000740
        /*0658*/ 	.word	0x000000ff
        /*065c*/ 	.word	0x00038898
        /*0660*/ 	.short	0x0100
        /*0662*/ 	.byte	0x08
	.zero		1


	//   ....[18]....
        /*0664*/ 	.word	0x00000750
        /*0668*/ 	.word	0x000000ff
        /*066c*/ 	.word	0x000388a8
        /*0670*/ 	.short	0x0100
        /*0672*/ 	.byte	0x08
	.zero		1


	//   ....[19]....
        /*0674*/ 	.word	0x00000880
        /*0678*/ 	.word	0x000000ff
        /*067c*/ 	.word	0x000388b0
        /*0680*/ 	.short	0x0100
        /*0682*/ 	.byte	0x08
	.zero		1


	//   ....[20]....
        /*0684*/ 	.word	0x00000890
        /*0688*/ 	.word	0x000000ff
        /*068c*/ 	.word	0x000388c0
        /*0690*/ 	.short	0x0100
        /*0692*/ 	.byte	0x08
	.zero		1


	//   ....[21]....
        /*0694*/ 	.word	0x000008a0
        /*0698*/ 	.word	0x000000ff
        /*069c*/ 	.word	0x000388b8
        /*06a0*/ 	.short	0x0100
        /*06a2*/ 	.byte	0x08
	.zero		1


	//   ....[22]....
        /*06a4*/ 	.word	0x000008b0
        /*06a8*/ 	.word	0x000000ff
        /*06ac*/ 	.word	0x000388c8
        /*06b0*/ 	.short	0x0100
        /*06b2*/ 	.byte	0x08
	.zero		1


	//   ....[23]....
        /*06b4*/ 	.word	0x000014b0
        /*06b8*/ 	.word	0x00000000
        /*06bc*/ 	.word	0x00000000
        /*06c0*/ 	.short	0x0101
        /*06c2*/ 	.byte	0x3f
	.zero		1


	//   ....[24]....
        /*06c4*/ 	.word	0x00001fa0
        /*06c8*/ 	.word	0x00000000
        /*06cc*/ 	.word	0x00000000
        /*06d0*/ 	.short	0x0101
        /*06d2*/ 	.byte	0x3f
	.zero		1


	//   ....[25]....
        /*06d4*/ 	.word	0x00002b10
        /*06d8*/ 	.word	0x000000ff
        /*06dc*/ 	.word	0x00038800
        /*06e0*/ 	.short	0x010a
        /*06e2*/ 	.byte	0x25
	.zero		1


	//   ....[26]....
        /*06e4*/ 	.word	0x00002b90
        /*06e8*/ 	.word	0x00000006
        /*06ec*/ 	.word	0x00038830
        /*06f0*/ 	.short	0x010a
        /*06f2*/ 	.byte	0x3f
	.zero		1


	//   ....[27]....
        /*06f4*/ 	.word	0x00002bd0
        /*06f8*/ 	.word	0x00000006
        /*06fc*/ 	.word	0x00038830
        /*0700*/ 	.short	0x010a
        /*0702*/ 	.byte	0x3f
	.zero		1


	//   ....[28]....
        /*0704*/ 	.word	0x00002e50
        /*0708*/ 	.word	0x000000ff
        /*070c*/ 	.word	0x00038810
        /*0710*/ 	.short	0x010a
        /*0712*/ 	.byte	0x25
	.zero		1


	//   ....[29]....
        /*0714*/ 	.word	0x00002e90
        /*0718*/ 	.word	0x00000006
        /*071c*/ 	.word	0x00038850
        /*0720*/ 	.short	0x010a
        /*0722*/ 	.byte	0x3f
	.zero		1


	//   ....[30]....
        /*0724*/ 	.word	0x00002ed0
        /*0728*/ 	.word	0x00000006
        /*072c*/ 	.word	0x00038850
        /*0730*/ 	.short	0x010a
        /*0732*/ 	.byte	0x3f
	.zero		1


	//   ....[31]....
        /*0734*/ 	.word	0x000049f0
        /*0738*/ 	.word	0x00000018
        /*073c*/ 	.word	0x00000000
        /*0740*/ 	.short	0x0101
        /*0742*/ 	.byte	0x3f
	.zero		1


	//   ....[32]....
        /*0744*/ 	.word	0x00004fc0
        /*0748*/ 	.word	0x00000006
        /*074c*/ 	.word	0x00000000
        /*0750*/ 	.short	0x0101
        /*0752*/ 	.byte	0x3f
	.zero		1


	//   ....[33]....
        /*0754*/ 	.word	0x000050e0
        /*0758*/ 	.word	0x000000ff
        /*075c*/ 	.word	0x00038830
        /*0760*/ 	.short	0x010a
        /*0762*/ 	.byte	0x05
	.zero		1


	//   ....[34]....
        /*0764*/ 	.word	0x00005120
        /*0768*/ 	.word	0x000000ff
        /*076c*/ 	.word	0x00038830
        /*0770*/ 	.short	0x010a
        /*0772*/ 	.byte	0x05
	.zero		1


	//   ....[35]....
        /*0774*/ 	.word	0x00005300
        /*0778*/ 	.word	0x000000ff
        /*077c*/ 	.word	0x00038850
        /*0780*/ 	.short	0x010a
        /*0782*/ 	.byte	0x05
	.zero		1


	//   ....[36]....
        /*0784*/ 	.word	0x00005340
        /*0788*/ 	.word	0x000000ff
        /*078c*/ 	.word	0x00038850
        /*0790*/ 	.short	0x010a
        /*0792*/ 	.byte	0x05
	.zero		1


	//   ....[37]....
        /*0794*/ 	.word	0x00006c50
        /*0798*/ 	.word	0x00000099
        /*079c*/ 	.word	0x00000000
        /*07a0*/ 	.short	0x0101
        /*07a2*/ 	.byte	0x3f
	.zero		1


	//   ....[38]....
        /*07a4*/ 	.word	0x000079b0
        /*07a8*/ 	.word	0x000000b3
        /*07ac*/ 	.word	0x00000000
        /*07b0*/ 	.short	0x0101
        /*07b2*/ 	.byte	0x3f
	.zero		1


	//   ....[39]....
        /*07b4*/ 	.word	0x00009eb0
        /*07b8*/ 	.word	0x000000ff
        /*07bc*/ 	.word	0x00000000
        /*07c0*/ 	.short	0x0101
        /*07c2*/ 	.byte	0x04
	.zero		1


	//   ....[40]....
        /*07c4*/ 	.word	0x0000af20
        /*07c8*/ 	.word	0x00000000
        /*07cc*/ 	.word	0x00038840
        /*07d0*/ 	.short	0x010a
        /*07d2*/ 	.byte	0x3f
	.zero		1


	//   ....[41]....
        /*07d4*/ 	.word	0x0000b9a0
        /*07d8*/ 	.word	0x000000ff
        /*07dc*/ 	.word	0x00038800
        /*07e0*/ 	.short	0x0107
        /*07e2*/ 	.byte	0x24
	.zero		1


	//   ....[42]....
        /*07e4*/ 	.word	0x0000ba10
        /*07e8*/ 	.word	0x000000ff
        /*07ec*/ 	.word	0x00038800
        /*07f0*/ 	.short	0x0101
        /*07f2*/ 	.byte	0x24
	.zero		1


	//   ....[43]....
        /*07f4*/ 	.word	0x0000c8c0
        /*07f8*/ 	.word	0x000000ff
        /*07fc*/ 	.word	0x00038810
        /*0800*/ 	.short	0x0107
        /*0802*/ 	.byte	0x24
	.zero		1


	//   ....[44]....
        /*0804*/ 	.word	0x0000c920
        /*0808*/ 	.word	0x000000ff
        /*080c*/ 	.word	0x00038810
        /*0810*/ 	.short	0x0101
        /*0812*/ 	.byte	0x24
	.zero		1


	//   ....[45]....
        /*0814*/ 	.word	0x0000c940
        /*0818*/ 	.word	0x000000ff
        /*081c*/ 	.word	0x00038820
        /*0820*/ 	.short	0x010a
        /*0822*/ 	.byte	0x24
	.zero		1


	//   ....[46]....
        /*0824*/ 	.word	0x0000ca10
        /*0828*/ 	.word	0x00000003
        /*082c*/ 	.word	0x00038860
        /*0830*/ 	.short	0x010a
        /*0832*/ 	.byte	0x3f
	.zero		1


	//   ....[47]....
        /*0834*/ 	.word	0x0000d5d0
        /*0838*/ 	.word	0x00000003
        /*083c*/ 	.word	0x00038840
        /*0840*/ 	.short	0x010a
        /*0842*/ 	.byte	0x3f
	.zero		1


	//   ....[48]....
        /*0844*/ 	.word	0x0000d810
        /*0848*/ 	.word	0x00000003
        /*084c*/ 	.word	0x00038860
        /*0850*/ 	.short	0x010a
        /*0852*/ 	.byte	0x3f
	.zero		1


	//   ....[49]....
        /*0854*/ 	.word	0x0000e3d0
        /*0858*/ 	.word	0x00000004
        /*085c*/ 	.word	0x00038840
        /*0860*/ 	.short	0x010a
        /*0862*/ 	.byte	0x3f
	.zero		1


	//   ....[50]....
        /*0864*/ 	.word	0x0000e5f0
        /*0868*/ 	.word	0x00000004
        /*086c*/ 	.word	0x00038860
        /*0870*/ 	.short	0x010a
        /*0872*/ 	.byte	0x3f
	.zero		1


	//   ....[51]....
        /*0874*/ 	.word	0x0000f100
        /*0878*/ 	.word	0x00000004
        /*087c*/ 	.word	0x00038840
        /*0880*/ 	.short	0x010a
        /*0882*/ 	.byte	0x3f
	.zero		1


	//   ....[52]....
        /*0884*/ 	.word	0x0000f340
        /*0888*/ 	.word	0x00000004
        /*088c*/ 	.word	0x00038860
        /*0890*/ 	.short	0x010a
        /*0892*/ 	.byte	0x3f
	.zero		1


	//   ....[53]....
        /*0894*/ 	.word	0x0000fda0
        /*0898*/ 	.word	0x00000009
        /*089c*/ 	.word	0x00038820
        /*08a0*/ 	.short	0x010a
        /*08a2*/ 	.byte	0x3f
	.zero		1


	//   ....[54]....
        /*08a4*/ 	.word	0x0000ff20
        /*08a8*/ 	.word	0x00000005
        /*08ac*/ 	.word	0x00000000
        /*08b0*/ 	.short	0x010a
        /*08b2*/ 	.byte	0x3f
	.zero		1


	//   ....[55]....
        /*08b4*/ 	.word	0x0000ff70
        /*08b8*/ 	.word	0x00000007
        /*08bc*/ 	.word	0x00000000
        /*08c0*/ 	.short	0x010a
        /*08c2*/ 	.byte	0x3f
	.zero		1


	//   ....[56]....
        /*08c4*/ 	.word	0x0000ffb0
        /*08c8*/ 	.word	0x00000013
        /*08cc*/ 	.word	0x00000000
        /*08d0*/ 	.short	0x010a
        /*08d2*/ 	.byte	0x3f
	.zero		1


	//   ....[57]....
        /*08d4*/ 	.word	0x0000ffe0
        /*08d8*/ 	.word	0x00000003
        /*08dc*/ 	.word	0x00000000
        /*08e0*/ 	.short	0x010a
        /*08e2*/ 	.byte	0x3f
	.zero		1


	//   ....[58]....
        /*08e4*/ 	.word	0x00010050
        /*08e8*/ 	.word	0x00000003
        /*08ec*/ 	.word	0x00038800
        /*08f0*/ 	.short	0x010a
        /*08f2*/ 	.byte	0x3f
	.zero		1


	//   ....[59]....
        /*08f4*/ 	.word	0x000100a0
        /*08f8*/ 	.word	0x00000006
        /*08fc*/ 	.word	0x00038830
        /*0900*/ 	.short	0x010a
        /*0902*/ 	.byte	0x3f
	.zero		1


	//   ....[60]....
        /*0904*/ 	.word	0x00010100
        /*0908*/ 	.word	0x00000007
        /*090c*/ 	.word	0x00038810
        /*0910*/ 	.short	0x010a
        /*0912*/ 	.byte	0x3f
	.zero		1


	//   ....[61]....
        /*0914*/ 	.word	0x00010150
        /*0918*/ 	.word	0x00000006
        /*091c*/ 	.word	0x00038850
        /*0920*/ 	.short	0x010a
        /*0922*/ 	.byte	0x3f
	.zero		1


	//   ....[62]....
        /*0924*/ 	.word	0x000101b0
        /*0928*/ 	.word	0x00000005
        /*092c*/ 	.word	0x00038830
        /*0930*/ 	.short	0x010a
        /*0932*/ 	.byte	0x3f
	.zero		1


	//   ....[63]....
        /*0934*/ 	.word	0x00010210
        /*0938*/ 	.word	0x00000005
        /*093c*/ 	.word	0x00038850
        /*0940*/ 	.short	0x010a
        /*0942*/ 	.byte	0x3f
	.zero		1


	//   ....[64]....
        /*0944*/ 	.word	0x000103b0
        /*0948*/ 	.word	0x00000000
        /*094c*/ 	.word	0x00038840
        /*0950*/ 	.short	0x010a
        /*0952*/ 	.byte	0x3f
	.zero		1


	//   ....[65]....
        /*0954*/ 	.word	0x000112f0
        /*0958*/ 	.word	0x00000003
        /*095c*/ 	.word	0x00038820
        /*0960*/ 	.short	0x010a
        /*0962*/ 	.byte	0x3f
	.zero		1


	//   ....[66]....
        /*0964*/ 	.word	0x00011340
        /*0968*/ 	.word	0x00000003
        /*096c*/ 	.word	0x00038860
        /*0970*/ 	.short	0x010a
        /*0972*/ 	.byte	0x3f
	.zero		1


	//   ....[67]....
        /*0974*/ 	.word	0x00011390
        /*0978*/ 	.word	0x00000003
        /*097c*/ 	.word	0x00038840
        /*0980*/ 	.short	0x010a
        /*0982*/ 	.byte	0x3f
	.zero		1


	//   ....[68]....
        /*0984*/ 	.word	0x000113e0
        /*0988*/ 	.word	0x00000003
        /*098c*/ 	.word	0x00038860
        /*0990*/ 	.short	0x010a
        /*0992*/ 	.byte	0x3f
	.zero		1


	//   ....[69]....
        /*0994*/ 	.word	0x00011430
        /*0998*/ 	.word	0x00000004
        /*099c*/ 	.word	0x00038840
        /*09a0*/ 	.short	0x010a
        /*09a2*/ 	.byte	0x3f
	.zero		1


	//   ....[70]....
        /*09a4*/ 	.word	0x00011480
        /*09a8*/ 	.word	0x00000004
        /*09ac*/ 	.word	0x00038860
        /*09b0*/ 	.short	0x010a
        /*09b2*/ 	.byte	0x3f
	.zero		1


	//   ....[71]....
        /*09b4*/ 	.word	0x000114d0
        /*09b8*/ 	.word	0x00000004
        /*09bc*/ 	.word	0x00038840
        /*09c0*/ 	.short	0x010a
        /*09c2*/ 	.byte	0x3f
	.zero		1


	//   ....[72]....
        /*09c4*/ 	.word	0x00011520
        /*09c8*/ 	.word	0x00000004
        /*09cc*/ 	.word	0x00038860
        /*09d0*/ 	.short	0x010a
        /*09d2*/ 	.byte	0x3f
	.zero		1


	//   ....[73]....
        /*09d4*/ 	.word	0x00011570
        /*09d8*/ 	.word	0x00000009
        /*09dc*/ 	.word	0x00038820
        /*09e0*/ 	.short	0x010a
        /*09e2*/ 	.byte	0x3f
	.zero		1


	//   ....[74]....
        /*09e4*/ 	.word	0x00011710
        /*09e8*/ 	.word	0x00000005
        /*09ec*/ 	.word	0x00000000
        /*09f0*/ 	.short	0x010a
        /*09f2*/ 	.byte	0x3f
	.zero		1


	//   ....[75]....
        /*09f4*/ 	.word	0x00011760
        /*09f8*/ 	.word	0x00000007
        /*09fc*/ 	.word	0x00000000
        /*0a00*/ 	.short	0x010a
        /*0a02*/ 	.byte	0x3f
	.zero		1


	//   ....[76]....
        /*0a04*/ 	.word	0x000117b0
        /*0a08*/ 	.word	0x00000013
        /*0a0c*/ 	.word	0x00000000
        /*0a10*/ 	.short	0x010a
        /*0a12*/ 	.byte	0x3f
	.zero		1


	//----- nvinfo : EIATTR_NUM_MBARRIERS
	.align		4
.L_655:
        /*0a14*/ 	.byte	0x03, 0x38
        /*0a16*/ 	.short	0x0017


	//----- nvinfo : EIATTR_EXIT_INSTR_OFFSETS
	.align		4
        /*0a18*/ 	.byte	0x04, 0x1c
        /*0a1a*/ 	.short	(.L_657 - .L_656)


	//   ....[0]....
.L_656:
        /*0a1c*/ 	.word	0x000009e0


	//   ....[1]....
        /*0a20*/ 	.word	0x0000a360


	//   ....[2]....
        /*0a24*/ 	.word	0x00010030


	//----- nvinfo : EIATTR_MAX_THREADS
	.align		4
.L_657:
        /*0a28*/ 	.byte	0x04, 0x05
        /*0a2a*/ 	.short	(.L_659 - .L_658)
.L_658:
        /*0a2c*/ 	.word	0x00000180
        /*0a30*/ 	.word	0x00000001
        /*0a34*/ 	.word	0x00000001


	//----- nvinfo : EIATTR_CRS_STACK_SIZE
	.align		4
.L_659:
        /*0a38*/ 	.byte	0x04, 0x1e
        /*0a3a*/ 	.short	(.L_661 - .L_660)
.L_660:
        /*0a3c*/ 	.word	0x00000000


	//----- nvinfo : EIATTR_CBANK_PARAM_SIZE
	.align		4
.L_661:
        /*0a40*/ 	.byte	0x03, 0x19
        /*0a42*/ 	.short	0x0b70


	//----- nvinfo : EIATTR_PARAM_CBANK
	.align		4
        /*0a44*/ 	.byte	0x04, 0x0a
        /*0a46*/ 	.short	(.L_663 - .L_662)
	.align		4
.L_662:
        /*0a48*/ 	.word	index@(.nv.constant0._ZN7cutlass13device_kernelIN5flash11enable_sm90INS1_16FlashAttnFwdSm90INS1_25CollectiveMainloopFwdSm90ILi2EN4cute5tupleIJNS5_1CILi1EEES8_S8_EEENS6_IJNS7_ILi64EEESA_SA_EEELi512ENS_6half_tEfNS_4arch4Sm90ELb0ELb0ELb0ELb0ELb0ELb0ELb1ELb0ELb0ELb1ELb0ELb0EEENS1_21CollectiveEpilogueFwdINS6_IJSA_NS7_ILi512EEESA_EEES9_SC_SE_Li256ELb0ELb1ELb0ELb0EEENS1_29StaticPersistentTileSchedulerILb0EEEEEEEEEvNT_6ParamsE)
        /*0a4c*/ 	.short	0x0210
        /*0a4e*/ 	.short	0x0b70


	//----- nvinfo : EIATTR_SW_WAR
	.align		4
.L_663:
        /*0a50*/ 	.byte	0x04, 0x36
        /*0a52*/ 	.short	(.L_665 - .L_664)
.L_664:
        /*0a54*/ 	.word	0x00000008
.L_665:


//--------------------- .nv.info._ZN7cutlass13device_kernelIN5flash11enable_sm90INS1_16FlashAttnFwdSm90INS1_25CollectiveMainloopFwdSm90ILi2EN4cute5tupleIJNS5_1CILi1EEES8_S8_EEENS6_IJNS7_ILi64EEESA_SA_EEELi512ENS_6half_tEfNS_4arch4Sm90ELb0ELb0ELb0ELb1ELb0ELb0ELb0ELb0ELb0ELb1ELb0ELb0EEENS1_21CollectiveEpilogueFwdINS6_IJSA_NS7_ILi512EEESA_EEES9_SC_SE_Li256ELb1ELb1ELb0ELb0EEENS1_36VarlenDynamicPersistentTileSchedulerILi64ELi64ELi256ELi128ELb0ELb1ELb1ELb0ELb1ELb1EEEEEEEEEvNT_6ParamsE --------------------------
	.section	.nv.info._ZN7cutlass13device_kernelIN5flash11enable_sm90INS1_16FlashAttnFwdSm90INS1_25CollectiveMainloopFwdSm90ILi2EN4cute5tupleIJNS5_1CILi1EEES8_S8_EEENS6_IJNS7_ILi64EEESA_SA_EEELi512ENS_6half_tEfNS_4arch4Sm90ELb0ELb0ELb0ELb1ELb0ELb0ELb0ELb0ELb0ELb1ELb0ELb0EEENS1_21CollectiveEpilogueFwdINS6_IJSA_NS7_ILi512EEESA_EEES9_SC_SE_Li256ELb1ELb1ELb0ELb0EEENS1_36VarlenDynamicPersistentTileSchedulerILi64ELi64ELi256ELi128ELb0ELb1ELb1ELb0ELb1ELb1EEEEEEEEEvNT_6ParamsE,"",@"SHT_CUDA_INFO"
	.sectionflags	@""
	.align	4


	//----- nvinfo : EIATTR_CUDA_API_VERSION
	.align		4
        /*0000*/ 	.byte	0x04, 0x37
        /*0002*/ 	.short	(.L_667 - .L_666)
.L_666:
        /*0004*/ 	.word	0x00000082


	//----- nvinfo : EIATTR_KPARAM_INFO
	.align		4
.L_667:
        /*0008*/ 	.byte	0x04, 0x17
        /*000a*/ 	.short	(.L_669 - .L_668)
.L_668:
        /*000c*/ 	.word	0x00000000
        /*0010*/ 	.short	0x0000
        /*0012*/ 	.short	0x0070
        /*0014*/ 	.byte	0x00, 0xf0, 0x01, 0x2a


	//----- nvinfo : EIATTR_SPARSE_MMA_MASK
	.align		4
.L_669:
        /*0018*/ 	.byte	0x03, 0x50
        /*001a*/ 	.short	0x0000


	//----- nvinfo : EIATTR_MAXREG_COUNT
	.align		4
        /*001c*/ 	.byte	0x03, 0x1b
        /*001e*/ 	.short	0x00a8


	//----- nvinfo : EIATTR_NUM_BARRIERS
	.align		4
        /*0020*/ 	.byte	0x02, 0x4c
        /*0022*/ 	.byte	0x10
	.zero		1


	//----- nvinfo : EIATTR_EXTERNS
	.align		4
        /*0024*/ 	.byte	0x04, 0x0f
        /*0026*/ 	.short	(.L_671 - .L_670)


	//   ....[0]....
	.align		4
.L_670:
        /*0028*/ 	.word	index@(__assertfail)


	//----- nvinfo : EIATTR_ANNOTATIONS
	.align		4
.L_671:
        /*002c*/ 	.byte	0x04, 0x55
        /*002e*/ 	.short	(.L_673 - .L_672)


	//   ....[0]....
.L_672:
        /* <DEDUP_REMOVED lines=81> */


	//----- nvinfo : EIATTR_MERCURY_ISA_VERSION
	.align		4
.L_673:
        /*0530*/ 	.byte	0x03, 0x5f
        /*0532*/ 	.short	0x0101


	//----- nvinfo : EIATTR_UNUSED_LOAD_BYTE_OFFSET
	.align		4
        /*0534*/ 	.byte	0x04, 0x44
        /*0536*/ 	.short	(.L_675 - .L_674)


	//   ....[0]....
.L_674:
        /*0538*/ 	.word	0x00000a20
        /*053c*/ 	.word	0x0000fff0


	//   ....[1]....
        /*0540*/ 	.word	0x00006b50
        /*0544*/ 	.word	0x0000fff0


	//----- nvinfo : EIATTR_INT_WARP_WIDE_INSTR_OFFSETS
	.align		4
.L_675:
        /*0548*/ 	.byte	0x04, 0x31
        /*054a*/ 	.short	(.L_677 - .L_676)


	//   ....[0]....
.L_676:
        /*054c*/ 	.word	0x00000130


	//   ....[1]....
        /*0550*/ 	.word	0x00000170


	//   ....[2]....
        /*0554*/ 	.word	0x000001e0


	//   ....[3]....
        /*0558*/ 	.word	0x0000ab50


	//   ....[4]....
        /*055c*/ 	.word	0x0000abe0


	//   ....[5]....
        /*0560*/ 	.word	0x0000f8d0


	//   ....[6]....
        /*0564*/ 	.word	0x0000f960


	//----- nvinfo : EIATTR_COOP_GROUP_MASK_REGIDS
	.align		4
.L_677:
        /*0568*/ 	.byte	0x04, 0x29
        /*056a*/ 	.short	(.L_679 - .L_678)


	//   ....[0]....
.L_678:
        /*056c*/ 	.word	0xffffffff


	//   ....[1]....
        /*0570*/ 	.word	0xffffffff


	//   ....[2]....
        /*0574*/ 	.word	0xffffffff


	//   ....[3]....
        /*0578*/ 	.word	0xffffffff


	//   ....[4]....
        /*057c*/ 	.word	0xffffffff


	//   ....[5]....
        /*0580*/ 	.word	0xffffffff


	//   ....[6]....
        /*0584*/ 	.word	0xffffffff


	//   ....[7]....
        /*0588*/ 	.word	0xffffffff


	//   ....[8]....
        /*058c*/ 	.word	0xffffffff


	//   ....[9]....
        /*0590*/ 	.word	0xffffffff


	//   ....[10]....
        /*0594*/ 	.word	0xffffffff


	//   ....[11]....
        /*0598*/ 	.word	0xffffffff


	//   ....[12]....
        /*059c*/ 	.word	0xffffffff


	//   ....[13]....
        /*05a0*/ 	.word	0xffffffff


	//   ....[14]....
        /*05a4*/ 	.word	0xffffffff


	//   ....[15]....
        /*05a8*/ 	.word	0xffffffff


	//   ....[16]....
        /*05ac*/ 	.word	0xffffffff


	//   ....[17]....
        /*05b0*/ 	.word	0xffffffff


	//   ....[18]....
        /*05b4*/ 	.word	0xffffffff


	//   ....[19]....
        /*05b8*/ 	.word	0xffffffff


	//   ....[20]....
        /*05bc*/ 	.word	0xffffffff


	//   ....[21]....
        /*05c0*/ 	.word	0xffffffff


	//   ....[22]....
        /*05c4*/ 	.word	0xffffffff


	//   ....[23]....
        /*05c8*/ 	.word	0xffffffff


	//   ....[24]....
        /*05cc*/ 	.word	0xffffffff


	//   ....[25]....
        /*05d0*/ 	.word	0xffffffff


	//   ....[26]....
        /*05d4*/ 	.word	0xffffffff


	//   ....[27]....
        /*05d8*/ 	.word	0xffffffff


	//   ....[28]....
        /*05dc*/ 	.word	0xffffffff


	//   ....[29]....
        /*05e0*/ 	.word	0xffffffff


	//   ....[30]....
        /*05e4*/ 	.word	0xffffffff


	//   ....[31]....
        /*05e8*/ 	.word	0xffffffff


	//   ....[32]....
        /*05ec*/ 	.word	0xffffffff


	//   ....[33]....
        /*05f0*/ 	.word	0xffffffff


	//   ....[34]....
        /*05f4*/ 	.word	0xffffffff


	//   ....[35]....
        /*05f8*/ 	.word	0xffffffff


	//   ....[36]....
        /*05fc*/ 	.word	0xffffffff


	//   ....[37]....
        /*0600*/ 	.word	0xffffffff


	//   ....[38]....
        /*0604*/ 	.word	0xffffffff


	//   ....[39]....
        /*0608*/ 	.word	0xffffffff


	//   ....[40]....
        /*060c*/ 	.word	0xffffffff


	//   ....[41]....
        /*0610*/ 	.word	0xffffffff


	//   ....[42]....
        /*0614*/ 	.word	0xffffffff


	//   ....[43]....
        /*0618*/ 	.word	0xffffffff


	//   ....[44]....
        /*061c*/ 	.word	0xffffffff


	//   ....[45]....
        /*0620*/ 	.word	0xffffffff


	//   ....[46]....
        /*0624*/ 	.word	0xffffffff


	//   ....[47]....
        /*0628*/ 	.word	0xffffffff


	//   ....[48]....
        /*062c*/ 	.word	0xffffffff


	//   ....[49]....
        /*0630*/ 	.word	0xffffffff


	//   ....[50]....
        /*0634*/ 	.word	0xffffffff


	//   ....[51]....
        /*0638*/ 	.word	0xffffffff


	//   ....[52]....
        /*063c*/ 	.word	0xffffffff


	//   ....[53]....
        /*0640*/ 	.word	0xffffffff


	//   ....[54]....
        /*0644*/ 	.word	0xffffffff


	//   ....[55]....
        /*0648*/ 	.word	0xffffffff


	//   ....[56]....
        /*064c*/ 	.word	0xffffffff


	//   ....[57]....
        /*0650*/ 	.word	0xffffffff


	//   ....[58]....
        /*0654*/ 	.word	0xffffffff


	//   ....[59]....
        /*0658*/ 	.word	0xffffffff


	//   ....[60]....
        /*065c*/ 	.word	0xffffffff


	//   ....[61]....
        /*0660*/ 	.word	0xffffffff


	//   ....[62]....
        /*0664*/ 	.word	0xffffffff


	//   ....[63]....
        /*0668*/ 	.word	0xffffffff


	//   ....[64]....
        /*066c*/ 	.word	0xffffffff


	//   ....[65]....
        /*0670*/ 	.word	0xffffffff


	//   ....[66]....
        /*0674*/ 	.word	0xffffffff


	//   ....[67]....
        /*0678*/ 	.word	0xffffffff


	//   ....[68]....
        /*067c*/ 	.word	0xffffffff


	//   ....[69]....
        /*0680*/ 	.word	0xffffffff


	//   ....[70]....
        /*0684*/ 	.word	0xffffffff


	//   ....[71]....
        /*0688*/ 	.word	0xffffffff


	//   ....[72]....
        /*068c*/ 	.word	0xffffffff


	//   ....[73]....
        /*0690*/ 	.word	0xffffffff


	//   ....[74]....
        /*0694*/ 	.word	0xffffffff


	//   ....[75]....
        /*0698*/ 	.word	0xffffffff


	//   ....[76]....
        /*069c*/ 	.word	0xffffffff


	//   ....[77]....
        /*06a0*/ 	.word	0xffffffff


	//   ....[78]....
        /*06a4*/ 	.word	0xffffffff


	//   ....[79]....
        /*06a8*/ 	.word	0x0500000f


	//   ....[80]....
        /*06ac*/ 	.word	0x0500000f


	//   ....[81]....
        /*06b0*/ 	.word	0x0500000f


	//   ....[82]....
        /*06b4*/ 	.word	0x0500000f


	//   ....[83]....
        /*06b8*/ 	.word	0x0500000f


	//   ....[84]....
        /*06bc*/ 	.word	0x0500000f


	//   ....[85]....
        /*06c0*/ 	.word	0x0500000f


	//   ....[86]....
        /*06c4*/ 	.word	0x0500000f


	//   ....[87]....
        /*06c8*/ 	.word	0x0500000f


	//   ....[88]....
        /*06cc*/ 	.word	0x0500000f


	//   ....[89]....
        /*06d0*/ 	.word	0x0500000f


	//   ....[90]....
        /*06d4*/ 	.word	0x0500000f


	//   ....[91]....
        /*06d8*/ 	.word	0x0500000f


	//   ....[92]....
        /*06dc*/ 	.word	0x0500000f


	//   ....[93]....
        /*06e0*/ 	.word	0x0500000f


	//   ....[94]....
        /*06e4*/ 	.word	0x0500000f


	//   ....[95]....
        /*06e8*/ 	.word	0x0500000f


	//   ....[96]....
        /*06ec*/ 	.word	0x0500000f


	//   ....[97]....
        /*06f0*/ 	.word	0x0500000f


	//   ....[98]....
        /*06f4*/ 	.word	0x0500000f


	//   ....[99]....
        /*06f8*/ 	.word	0x0500000f


	//   ....[100]....
        /*06fc*/ 	.word	0x0500000f


	//   ....[101]....
        /*0700*/ 	.word	0x0500000f


	//   ....[102]....
        /*0704*/ 	.word	0x0500000f


	//   ....[103]....
        /*0708*/ 	.word	0x0500000f


	//   ....[104]....
        /*070c*/ 	.word	0x0500000f


	//   ....[105]....
        /*0710*/ 	.word	0x0500000f


	//----- nvinfo : EIATTR_COOP_GROUP_INSTR_OFFSETS
	.align		4
.L_679:
        /*0714*/ 	.byte	0x04, 0x28
        /*0716*/ 	.short	(.L_681 - .L_680)


	//   ....[0]....
.L_680:
        /*0718*/ 	.word	0x00000060


	//   ....[1]....
        /*071c*/ 	.word	0x00000140


	//   ....[2]....
        /*0720*/ 	.word	0x00000190


	//   ....[3]....
        /*0724*/ 	.word	0x00000380


	//   ....[4]....
        /*0728*/ 	.word	0x000004e0


	//   ....[5]....
        /*072c*/ 	.word	0x00000600


	//   ....[6]....
        /*0730*/ 	.word	0x00000760


	//   ....[7]....
        /*0734*/ 	.word	0x00001810


	//   ....[8]....
        /*0738*/ 	.word	0x00003150


	//   ....[9]....
        /*073c*/ 	.word	0x00003b20


	//   ....[10]....
        /*0740*/ 	.word	0x00003b70


	//   ....[11]....
        /*0744*/ 	.word	0x00003d80


	//   ....[12]....
        /*0748*/ 	.word	0x00003e30


	//   ....[13]....
        /*074c*/ 	.word	0x00004710


	//   ....[14]....
        /*0750*/ 	.word	0x00004b70


	//   ....[15]....
        /*0754*/ 	.word	0x00004ba0


	//   ....[16]....
        /*0758*/ 	.word	0x00004e20


	//   ....[17]....
        /*075c*/ 	.word	0x00004ff0


	//   ....[18]....
        /*0760*/ 	.word	0x00006010


	//   ....[19]....
        /*0764*/ 	.word	0x00006050


	//   ....[20]....
        /*0768*/ 	.word	0x00006080


	//   ....[21]....
        /*076c*/ 	.word	0x000060d0


	//   ....[22]....
        /*0770*/ 	.word	0x000060f0


	//   ....[23]....
        /*0774*/ 	.word	0x00007a60


	//   ....[24]....
        /*0778*/ 	.word	0x000080a0


	//   ....[25]....
        /*077c*/ 	.word	0x000080d0


	//   ....[26]....
        /*0780*/ 	.word	0x00008100


	//   ....[27]....
        /*0784*/ 	.word	0x00008120


	//   ....[28]....
        /*0788*/ 	.word	0x000087c0


	//   ....[29]....
        /*078c*/ 	.word	0x000087e0


	//   ....[30]....
        /*0790*/ 	.word	0x00008a10


	//   ....[31]....
        /*0794*/ 	.word	0x00008a30


	//   ....[32]....
        /*0798*/ 	.word	0x00009600


	//   ....[33]....
        /*079c*/ 	.word	0x00009640


	//   ....[34]....
        /*07a0*/ 	.word	0x00009880


	//   ....[35]....
        /*07a4*/ 	.word	0x000098a0


	//   ....[36]....
        /*07a8*/ 	.word	0x00009b30


	//   ....[37]....
        /*07ac*/ 	.word	0x00009d10


	//   ....[38]....
        /*07b0*/ 	.word	0x00009d40


	//   ....[39]....
        /*07b4*/ 	.word	0x00009d70


	//   ....[40]....
        /*07b8*/ 	.word	0x00009da0


	//   ....[41]....
        /*07bc*/ 	.word	0x00009dd0


	//   ....[42]....
        /*07c0*/ 	.word	0x00009e00


	//   ....[43]....
        /*07c4*/ 	.word	0x00009f70


	//   ....[44]....
        /*07c8*/ 	.word	0x00009fa0


	//   ....[45]....
        /*07cc*/ 	.word	0x00009fd0


	//   ....[46]....
        /*07d0*/ 	.word	0x0000a000


	//   ....[47]....
        /*07d4*/ 	.word	0x0000a030


	//   ....[48]....
        /*07d8*/ 	.word	0x0000a060


	//   ....[49]....
        /*07dc*/ 	.word	0x0000a100


	//   ....[50]....
        /*07e0*/ 	.word	0x0000a130


	//   ....[51]....
        /*07e4*/ 	.word	0x0000a1c0


	//   ....[52]....
        /*07e8*/ 	.word	0x0000b160


	//   ....[53]....
        /*07ec*/ 	.word	0x0000bcb0


	//   ....[54]....
        /*07f0*/ 	.word	0x0000bcc0


	//   ....[55]....
        /*07f4*/ 	.word	0x0000bce0


	//   ....[56]....
        /*07f8*/ 	.word	0x0000bd80


	//   ....[57]....
        /*07fc*/ 	.word	0x0000bdb0


	//   ....[58]....
        /*0800*/ 	.word	0x0000be20


	//   ....[59]....
        /*0804*/ 	.word	0x0000be30


	//   ....[60]....
        /*0808*/ 	.word	0x0000bea0


	//   ....[61]....
        /*080c*/ 	.word	0x0000fb60


	//   ....[62]....
        /*0810*/ 	.word	0x0000fb90


	//   ....[63]....
        /*0814*/ 	.word	0x0000fbd0


	//   ....[64]....
        /*0818*/ 	.word	0x0000fc00


	//   ....[65]....
        /*081c*/ 	.word	0x0000fc30


	//   ....[66]....
        /*0820*/ 	.word	0x0000fc60


	//   ....[67]....
        /*0824*/ 	.word	0x0000fc90


	//   ....[68]....
        /*0828*/ 	.word	0x0000fcc0


	//   ....[69]....
        /*082c*/ 	.word	0x0000fe40


	//   ....[70]....
        /*0830*/ 	.word	0x0000fe70


	//   ....[71]....
        /*0834*/ 	.word	0x0000fea0


	//   ....[72]....
        /*0838*/ 	.word	0x0000fed0


	//   ....[73]....
        /*083c*/ 	.word	0x0000ff00


	//   ....[74]....
        /*0840*/ 	.word	0x0000ff30


	//   ....[75]....
        /*0844*/ 	.word	0x0000fff0


	//   ....[76]....
        /*0848*/ 	.word	0x00010010


	//   ....[77]....
        /*084c*/ 	.word	0x00010080


	//   ....[78]....
        /*0850*/ 	.word	0x00010510


	//   ....[79]....
        /*0854*/ 	.word	0x00010ac0


	//   ....[80]....
        /*0858*/ 	.word	0x00010c70


	//   ....[81]....
        /*085c*/ 	.word	0x00010cc0


	//   ....[82]....
        /*0860*/ 	.word	0x00010d20


	//   ....[83]....
        /*0864*/ 	.word	0x00010dc0


	//   ....[84]....
        /*0868*/ 	.word	0x00010e70


	//   ....[85]....
        /*086c*/ 	.word	0x00010f10


	//   ....[86]....
        /*0870*/ 	.word	0x00010fd0


	//   ....[87]....
        /*0874*/ 	.word	0x000110b0


	//   ....[88]....
        /*0878*/ 	.word	0x000113e0


	//   ....[89]....
        /*087c*/ 	.word	0x00011480


	//   ....[90]....
        /*0880*/ 	.word	0x000115a0


	//   ....[91]....
        /*0884*/ 	.word	0x00011610


	//   ....[92]....
        /*0888*/ 	.word	0x00011680


	//   ....[93]....
        /*088c*/ 	.word	0x000116f0


	//   ....[94]....
        /*0890*/ 	.word	0x00011760


	//   ....[95]....
        /*0894*/ 	.word	0x000117e0


	//   ....[96]....
        /*0898*/ 	.word	0x00011870


	//   ....[97]....
        /*089c*/ 	.word	0x00011910


	//   ....[98]....
        /*08a0*/ 	.word	0x00011980


	//   ....[99]....
        /*08a4*/ 	.word	0x000119f0


	//   ....[100]....
        /*08a8*/ 	.word	0x00011a60


	//   ....[101]....
        /*08ac*/ 	.word	0x00011ae0


	//   ....[102]....
        /*08b0*/ 	.word	0x00011b50


	//   ....[103]....
        /*08b4*/ 	.word	0x00011bf0


	//   ....[104]....
        /*08b8*/ 	.word	0x00011c80


	//   ....[105]....
        /*08bc*/ 	.word	0x00011da0


	//----- nvinfo : EIATTR_REG_RECONFIG
	.align		4
.L_681:
        /*08c0*/ 	.byte	0x01, 0x54
	.zero		2


	//----- nvinfo : EIATTR_SYSCALL_OFFSETS
	.align		4
        /*08c4*/ 	.byte	0x04, 0x46
        /*08c6*/ 	.short	(.L_683 - .L_682)


	//   ....[0]....
.L_682:
        /*08c8*/ 	.word	0x00003310


	//   ....[1]....
        /*08cc*/ 	.word	0x0000ad50


	//   ....[2]....
        /*08d0*/ 	.word	0x0000aeb0


	//   ....[3]....
        /*08d4*/ 	.word	0x0000afb0


	//   ....[4]....
        /*08d8*/ 	.word	0x0000b8e0


	//----- nvinfo : EIATTR_MBARRIER_INSTR_OFFSETS
	.align		4
.L_683:
        /*08dc*/ 	.byte	0x04, 0x39
        /*08de*/ 	.short	(.L_685 - .L_684)


	//   ....[0]....
.L_684:
        /*08e0*/ 	.word	0x00000270
        /*08e4*/ 	.word	0x000000ff
        /*08e8*/ 	.word	0x00028c00
        /*08ec*/ 	.short	0x0100
        /*08ee*/ 	.byte	0x08
	.zero		1


	//   ....[1]....
        /*08f0*/ 	.word	0x00000280
        /*08f4*/ 	.word	0x000000ff
        /*08f8*/ 	.word	0x00028c20
        /*08fc*/ 	.short	0x0100
        /*08fe*/ 	.byte	0x08
	.zero		1


	//   ....[2]....
        /*0900*/ 	.word	0x00000330
        /*0904*/ 	.word	0x000000ff
        /*0908*/ 	.word	0x00028c30
        /*090c*/ 	.short	0x0100
        /*090e*/ 	.byte	0x06
	.zero		1


	//   ....[3]....
        /*0910*/ 	.word	0x00000340
        /*0914*/ 	.word	0x000000ff
        /*0918*/ 	.word	0x00028c40
        /*091c*/ 	.short	0x0100
        /*091e*/ 	.byte	0x06
	.zero		1


	//   ....[4]....
        /*0920*/ 	.word	0x00000350
        /*0924*/ 	.word	0x000000ff
        /*0928*/ 	.word	0x00028c38
        /*092c*/ 	.short	0x0100
        /*092e*/ 	.byte	0x06
	.zero		1


	//   ....[5]....
        /*0930*/ 	.word	0x00000360
        /*0934*/ 	.word	0x000000ff
        /*0938*/ 	.word	0x00028c48
        /*093c*/ 	.short	0x0100
        /*093e*/ 	.byte	0x06
	.zero		1


	//   ....[6]....
        /*0940*/ 	.word	0x00000490
        /*0944*/ 	.word	0x000000ff
        /*0948*/ 	.word	0x00028c50
        /*094c*/ 	.short	0x0100
        /*094e*/ 	.byte	0x08
	.zero		1


	//   ....[7]....
        /*0950*/ 	.word	0x000004a0
        /*0954*/ 	.word	0x000000ff
        /*0958*/ 	.word	0x00028c60
        /*095c*/ 	.short	0x0100
        /*095e*/ 	.byte	0x08
	.zero		1


	//   ....[8]....
        /*0960*/ 	.word	0x000004b0
        /*0964*/ 	.word	0x000000ff
        /*0968*/ 	.word	0x00028c58
        /*096c*/ 	.short	0x0100
        /*096e*/ 	.byte	0x08
	.zero		1


	//   ....[9]....
        /*0970*/ 	.word	0x000004c0
        /*0974*/ 	.word	0x000000ff
        /*0978*/ 	.word	0x00028c68
        /*097c*/ 	.short	0x0100
        /*097e*/ 	.byte	0x08
	.zero		1


	//   ....[10]....
        /*0980*/ 	.word	0x000005b0
        /*0984*/ 	.word	0x000000ff
        /*0988*/ 	.word	0x00028c70
        /*098c*/ 	.short	0x0100
        /*098e*/ 	.byte	0x06
	.zero		1


	//   ....[11]....
        /*0990*/ 	.word	0x000005c0
        /*0994*/ 	.word	0x000000ff
        /*0998*/ 	.word	0x00028c80
        /*099c*/ 	.short	0x0100
        /*099e*/ 	.byte	0x06
	.zero		1


	//   ....[12]....
        /*09a0*/ 	.word	0x000005d0
        /*09a4*/ 	.word	0x000000ff
        /*09a8*/ 	.word	0x00028c78
        /*09ac*/ 	.short	0x0100
        /*09ae*/ 	.byte	0x06
	.zero		1


	//   ....[13]....
        /*09b0*/ 	.word	0x000005e0
        /*09b4*/ 	.word	0x000000ff
        /*09b8*/ 	.word	0x00028c88
        /*09bc*/ 	.short	0x0100
        /*09be*/ 	.byte	0x06
	.zero		1


	//   ....[14]....
        /*09c0*/ 	.word	0x00000710
        /*09c4*/ 	.word	0x000000ff
        /*09c8*/ 	.word	0x00028c90
        /*09cc*/ 	.short	0x0100
        /*09ce*/ 	.byte	0x08
	.zero		1


	//   ....[15]....
        /*09d0*/ 	.word	0x00000720
        /*09d4*/ 	.word	0x000000ff
        /*09d8*/ 	.word	0x00028ca0
        /*09dc*/ 	.short	0x0100
        /*09de*/ 	.byte	0x08
	.zero		1


	//   ....[16]....
        /*09e0*/ 	.word	0x00000730
        /*09e4*/ 	.word	0x000000ff
        /*09e8*/ 	.word	0x00028c98
        /*09ec*/ 	.short	0x0100
        /*09ee*/ 	.byte	0x08
	.zero		1


	//   ....[17]....
        /*09f0*/ 	.word	0x00000740
        /*09f4*/ 	.word	0x000000ff
        /*09f8*/ 	.word	0x00028ca8
        /*09fc*/ 	.short	0x0100
        /*09fe*/ 	.byte	0x08
	.zero		1


	//   ....[18]....
        /*0a00*/ 	.word	0x00000870
        /*0a04*/ 	.word	0x000000ff
        /*0a08*/ 	.word	0x00028cb0
        /*0a0c*/ 	.short	0x0100
        /*0a0e*/ 	.byte	0x08
	.zero		1


	//   ....[19]....
        /*0a10*/ 	.word	0x00000880
        /*0a14*/ 	.word	0x000000ff
        /*0a18*/ 	.word	0x00028cc0
        /*0a1c*/ 	.short	0x0100
        /*0a1e*/ 	.byte	0x08
	.zero		1


	//   ....[20]....
        /*0a20*/ 	.word	0x00000890
        /*0a24*/ 	.word	0x000000ff
        /*0a28*/ 	.word	0x00028cb8
        /*0a2c*/ 	.short	0x0100
        /*0a2e*/ 	.byte	0x08
	.zero		1


	//   ....[21]....
        /*0a30*/ 	.word	0x000008a0
        /*0a34*/ 	.word	0x000000ff
        /*0a38*/ 	.word	0x00028cc8
        /*0a3c*/ 	.short	0x0100
        /*0a3e*/ 	.byte	0x08
	.zero		1


	//   ....[22]....
        /*0a40*/ 	.word	0x00001920
        /*0a44*/ 	.word	0x000000ff
        /*0a48*/ 	.word	0x00028c50
        /*0a4c*/ 	.short	0x010a
        /*0a4e*/ 	.byte	0x10
	.zero		1


	//   ....[23]....
        /*0a50*/ 	.word	0x00001bf0
        /*0a54*/ 	.word	0x00000000
        /*0a58*/ 	.word	0x00000000
        /*0a5c*/ 	.short	0x0101
        /*0a5e*/ 	.byte	0x3f
	.zero		1


	//   ....[24]....
        /*0a60*/ 	.word	0x00002570
        /*0a64*/ 	.word	0x000000ff
        /*0a68*/ 	.word	0x00028c50
        /*0a6c*/ 	.short	0x010a
        /*0a6e*/ 	.byte	0x06
	.zero		1


	//   ....[25]....
        /*0a70*/ 	.word	0x000025b0
        /*0a74*/ 	.word	0x000000ff
        /*0a78*/ 	.word	0x00028c50
        /*0a7c*/ 	.short	0x010a
        /*0a7e*/ 	.byte	0x06
	.zero		1


	//   ....[26]....
        /*0a80*/ 	.word	0x00002800
        /*0a84*/ 	.word	0x00000000
        /*0a88*/ 	.word	0x00000000
        /*0a8c*/ 	.short	0x0101
        /*0a8e*/ 	.byte	0x3f
	.zero		1


	//   ....[27]....
        /*0a90*/ 	.word	0x00003390
        /*0a94*/ 	.word	0x000000ff
        /*0a98*/ 	.word	0x00028c00
        /*0a9c*/ 	.short	0x010a
        /*0a9e*/ 	.byte	0x2a
	.zero		1


	//   ....[28]....
        /*0aa0*/ 	.word	0x00003410
        /*0aa4*/ 	.word	0x00000007
        /*0aa8*/ 	.word	0x00028c30
        /*0aac*/ 	.short	0x010a
        /*0aae*/ 	.byte	0x3f
	.zero		1


	//   ....[29]....
        /*0ab0*/ 	.word	0x00003450
        /*0ab4*/ 	.word	0x00000007
        /*0ab8*/ 	.word	0x00028c30
        /*0abc*/ 	.short	0x010a
        /*0abe*/ 	.byte	0x3f
	.zero		1


	//   ....[30]....
        /*0ac0*/ 	.word	0x00004020
        /*0ac4*/ 	.word	0x00000005
        /*0ac8*/ 	.word	0x00000000
        /*0acc*/ 	.short	0x0101
        /*0ace*/ 	.byte	0x3f
	.zero		1


	//   ....[31]....
        /*0ad0*/ 	.word	0x00004490
        /*0ad4*/ 	.word	0x00000007
        /*0ad8*/ 	.word	0x00028c50
        /*0adc*/ 	.short	0x010a
        /*0ade*/ 	.byte	0x3f
	.zero		1


	//   ....[32]....
        /*0ae0*/ 	.word	0x000044e0
        /*0ae4*/ 	.word	0x00000007
        /*0ae8*/ 	.word	0x00028c50
        /*0aec*/ 	.short	0x010a
        /*0aee*/ 	.byte	0x3f
	.zero		1


	//   ....[33]....
        /*0af0*/ 	.word	0x00004730
        /*0af4*/ 	.word	0x00000007
        /*0af8*/ 	.word	0x00000000
        /*0afc*/ 	.short	0x0101
        /*0afe*/ 	.byte	0x3f
	.zero		1


	//   ....[34]....
        /*0b00*/ 	.word	0x00004860
        /*0b04*/ 	.word	0x000000ff
        /*0b08*/ 	.word	0x00028c30
        /*0b0c*/ 	.short	0x010a
        /*0b0e*/ 	.byte	0x16
	.zero		1


	//   ....[35]....
        /*0b10*/ 	.word	0x000048a0
        /*0b14*/ 	.word	0x000000ff
        /*0b18*/ 	.word	0x00028c30
        /*0b1c*/ 	.short	0x010a
        /*0b1e*/ 	.byte	0x16
	.zero		1


	//   ....[36]....
        /*0b20*/ 	.word	0x00005400
        /*0b24*/ 	.word	0x0000009a
        /*0b28*/ 	.word	0x00000000
        /*0b2c*/ 	.short	0x0101
        /*0b2e*/ 	.byte	0x3f
	.zero		1


	//   ....[37]....
        /*0b30*/ 	.word	0x00005d80
        /*0b34*/ 	.word	0x000000ff
        /*0b38*/ 	.word	0x00028c50
        /*0b3c*/ 	.short	0x010a
        /*0b3e*/ 	.byte	0x16
	.zero		1


	//   ....[38]....
        /*0b40*/ 	.word	0x00005dc0
        /*0b44*/ 	.word	0x000000ff
        /*0b48*/ 	.word	0x00028c50
        /*0b4c*/ 	.short	0x010a
        /*0b4e*/ 	.byte	0x16
	.zero		1


	//   ....[39]....
        /*0b50*/ 	.word	0x00006030
        /*0b54*/ 	.word	0x000000ab
        /*0b58*/ 	.word	0x00000000
        /*0b5c*/ 	.short	0x0101
        /*0b5e*/ 	.byte	0x3f
	.zero		1


	//   ....[40]....
        /*0b60*/ 	.word	0x000087d0
        /*0b64*/ 	.word	0x000000ff
        /*0b68*/ 	.word	0x00000000
        /*0b6c*/ 	.short	0x0101
        /*0b6e*/ 	.byte	0x04
	.zero		1


	//   ....[41]....
        /*0b70*/ 	.word	0x0000b3e0
        /*0b74*/ 	.word	0x00000000
        /*0b78*/ 	.word	0x00028c40
        /*0b7c*/ 	.short	0x010a
        /*0b7e*/ 	.byte	0x3f
	.zero		1


	//   ....[42]....
        /*0b80*/ 	.word	0x0000bf50
        /*0b84*/ 	.word	0x00000008
        /*0b88*/ 	.word	0x00028c00
        /*0b8c*/ 	.short	0x0107
        /*0b8e*/ 	.byte	0x3f
	.zero		1


	//   ....[43]....
        /*0b90*/ 	.word	0x0000c050
        /*0b94*/ 	.word	0x00000002
        /*0b98*/ 	.word	0x00028c00
        /*0b9c*/ 	.short	0x0101
        /*0b9e*/ 	.byte	0x3f
	.zero		1


	//   ....[44]....
        /*0ba0*/ 	.word	0x0000c070
        /*0ba4*/ 	.word	0x00000002
        /*0ba8*/ 	.word	0x00028c20
        /*0bac*/ 	.short	0x010a
        /*0bae*/ 	.byte	0x3f
	.zero		1


	//   ....[45]....
        /*0bb0*/ 	.word	0x0000c180
        /*0bb4*/ 	.word	0x00000003
        /*0bb8*/ 	.word	0x00028c60
        /*0bbc*/ 	.short	0x010a
        /*0bbe*/ 	.byte	0x3f
	.zero		1


	//   ....[46]....
        /*0bc0*/ 	.word	0x0000ce90
        /*0bc4*/ 	.word	0x00000003
        /*0bc8*/ 	.word	0x00028c40
        /*0bcc*/ 	.short	0x010a
        /*0bce*/ 	.byte	0x3f
	.zero		1


	//   ....[47]....
        /*0bd0*/ 	.word	0x0000d0f0
        /*0bd4*/ 	.word	0x00000003
        /*0bd8*/ 	.word	0x00028c60
        /*0bdc*/ 	.short	0x010a
        /*0bde*/ 	.byte	0x3f
	.zero		1


	//   ....[48]....
        /*0be0*/ 	.word	0x0000dd90
        /*0be4*/ 	.word	0x00000004
        /*0be8*/ 	.word	0x00028c40
        /*0bec*/ 	.short	0x010a
        /*0bee*/ 	.byte	0x3f
	.zero		1


	//   ....[49]....
        /*0bf0*/ 	.word	0x0000dfe0
        /*0bf4*/ 	.word	0x00000004
        /*0bf8*/ 	.word	0x00028c60
        /*0bfc*/ 	.short	0x010a
        /*0bfe*/ 	.byte	0x3f
	.zero		1


	//   ....[50]....
        /*0c00*/ 	.word	0x0000ebf0
        /*0c04*/ 	.word	0x00000004
        /*0c08*/ 	.word	0x00028c40
        /*0c0c*/ 	.short	0x010a
        /*0c0e*/ 	.byte	0x3f
	.zero		1


	//   ....[51]....
        /*0c10*/ 	.word	0x0000ee50
        /*0c14*/ 	.word	0x00000004
        /*0c18*/ 	.word	0x00028c60
        /*0c1c*/ 	.short	0x010a
        /*0c1e*/ 	.byte	0x3f
	.zero		1


	//   ....[52]....
        /*0c20*/ 	.word	0x00010490
        /*0c24*/ 	.word	0x00000000
        /*0c28*/ 	.word	0x00028c20
        /*0c2c*/ 	.short	0x010a
        /*0c2e*/ 	.byte	0x3f
	.zero		1


	//   ....[53]....
        /*0c30*/ 	.word	0x00010650
        /*0c34*/ 	.word	0x00000006
        /*0c38*/ 	.word	0x00000000
        /*0c3c*/ 	.short	0x010a
        /*0c3e*/ 	.byte	0x3f
	.zero		1


	//   ....[54]....
        /*0c40*/ 	.word	0x000106c0
        /*0c44*/ 	.word	0x00000007
        /*0c48*/ 	.word	0x00000000
        /*0c4c*/ 	.short	0x010a
        /*0c4e*/ 	.byte	0x3f
	.zero		1


	//   ....[55]....
        /*0c50*/ 	.word	0x00010730
        /*0c54*/ 	.word	0x00000004
        /*0c58*/ 	.word	0x00000000
        /*0c5c*/ 	.short	0x010a
        /*0c5e*/ 	.byte	0x3f
	.zero		1


	//   ....[56]....
        /*0c60*/ 	.word	0x00010760
        /*0c64*/ 	.word	0x00000003
        /*0c68*/ 	.word	0x00000000
        /*0c6c*/ 	.short	0x010a
        /*0c6e*/ 	.byte	0x3f
	.zero		1


	//   ....[57]....
        /*0c70*/ 	.word	0x000107d0
        /*0c74*/ 	.word	0x00000003
        /*0c78*/ 	.word	0x00028c50
        /*0c7c*/ 	.short	0x010a
        /*0c7e*/ 	.byte	0x3f
	.zero		1


	//   ....[58]....
        /*0c80*/ 	.word	0x00010830
        /*0c84*/ 	.word	0x00000003
        /*0c88*/ 	.word	0x00028c50
        /*0c8c*/ 	.short	0x010a
        /*0c8e*/ 	.byte	0x3f
	.zero		1


	//   ....[59]....
        /*0c90*/ 	.word	0x00010890
        /*0c94*/ 	.word	0x00000003
        /*0c98*/ 	.word	0x00028c00
        /*0c9c*/ 	.short	0x010a
        /*0c9e*/ 	.byte	0x3f
	.zero		1


	//   ....[60]....
        /*0ca0*/ 	.word	0x000108e0
        /*0ca4*/ 	.word	0x00000007
        /*0ca8*/ 	.word	0x00028c30
        /*0cac*/ 	.short	0x010a
        /*0cae*/ 	.byte	0x3f
	.zero		1


	//   ....[61]....
        /*0cb0*/ 	.word	0x00010930
        /*0cb4*/ 	.word	0x00000007
        /*0cb8*/ 	.word	0x00028c50
        /*0cbc*/ 	.short	0x010a
        /*0cbe*/ 	.byte	0x3f
	.zero		1


	//   ....[62]....
        /*0cc0*/ 	.word	0x00010990
        /*0cc4*/ 	.word	0x00000003
        /*0cc8*/ 	.word	0x00028c30
        /*0ccc*/ 	.short	0x010a
        /*0cce*/ 	.byte	0x3f
	.zero		1


	//   ....[63]....
        /*0cd0*/ 	.word	0x000109e0
        /*0cd4*/ 	.word	0x000000ab
        /*0cd8*/ 	.word	0x00028c50
        /*0cdc*/ 	.short	0x010a
        /*0cde*/ 	.byte	0x3f
	.zero		1


	//   ....[64]....
        /*0ce0*/ 	.word	0x00010b80
        /*0ce4*/ 	.word	0x00000000
        /*0ce8*/ 	.word	0x00028c40
        /*0cec*/ 	.short	0x010a
        /*0cee*/ 	.byte	0x3f
	.zero		1


	//   ....[65]....
        /*0cf0*/ 	.word	0x00011100
        /*0cf4*/ 	.word	0x00000002
        /*0cf8*/ 	.word	0x00028c20
        /*0cfc*/ 	.short	0x010a
        /*0cfe*/ 	.byte	0x3f
	.zero		1


	//   ....[66]....
        /*0d00*/ 	.word	0x00011150
        /*0d04*/ 	.word	0x00000003
        /*0d08*/ 	.word	0x00028c60
        /*0d0c*/ 	.short	0x010a
        /*0d0e*/ 	.byte	0x3f
	.zero		1


	//   ....[67]....
        /*0d10*/ 	.word	0x000111a0
        /*0d14*/ 	.word	0x00000003
        /*0d18*/ 	.word	0x00028c40
        /*0d1c*/ 	.short	0x010a
        /*0d1e*/ 	.byte	0x3f
	.zero		1


	//   ....[68]....
        /*0d20*/ 	.word	0x000111f0
        /*0d24*/ 	.word	0x00000003
        /*0d28*/ 	.word	0x00028c60
        /*0d2c*/ 	.short	0x010a
        /*0d2e*/ 	.byte	0x3f
	.zero		1


	//   ....[69]....
        /*0d30*/ 	.word	0x00011240
        /*0d34*/ 	.word	0x00000004
        /*0d38*/ 	.word	0x00028c40
        /*0d3c*/ 	.short	0x010a
        /*0d3e*/ 	.byte	0x3f
	.zero		1


	//   ....[70]....
        /*0d40*/ 	.word	0x00011290
        /*0d44*/ 	.word	0x00000004
        /*0d48*/ 	.word	0x00028c60
        /*0d4c*/ 	.short	0x010a
        /*0d4e*/ 	.byte	0x3f
	.zero		1


	//   ....[71]....
        /*0d50*/ 	.word	0x000112e0
        /*0d54*/ 	.word	0x00000004
        /*0d58*/ 	.word	0x00028c40
        /*0d5c*/ 	.short	0x010a
        /*0d5e*/ 	.byte	0x3f
	.zero		1


	//   ....[72]....
        /*0d60*/ 	.word	0x00011330
        /*0d64*/ 	.word	0x00000004
        /*0d68*/ 	.word	0x00028c60
        /*0d6c*/ 	.short	0x010a
        /*0d6e*/ 	.byte	0x3f
	.zero		1


	//   ....[73]....
        /*0d70*/ 	.word	0x00011cc0
        /*0d74*/ 	.word	0x00000000
        /*0d78*/ 	.word	0x00028c20
        /*0d7c*/ 	.short	0x010a
        /*0d7e*/ 	.byte	0x3f
	.zero		1


	//   ....[74]....
        /*0d80*/ 	.word	0x00011e60
        /*0d84*/ 	.word	0x00000006
        /*0d88*/ 	.word	0x00000000
        /*0d8c*/ 	.short	0x010a
        /*0d8e*/ 	.byte	0x3f
	.zero		1


	//   ....[75]....
        /*0d90*/ 	.word	0x00011eb0
        /*0d94*/ 	.word	0x00000007
        /*0d98*/ 	.word	0x00000000
        /*0d9c*/ 	.short	0x010a
        /*0d9e*/ 	.byte	0x3f
	.zero		1


	//   ....[76]....
        /*0da0*/ 	.word	0x00011f00
        /*0da4*/ 	.word	0x00000004
        /*0da8*/ 	.word	0x00000000
        /*0dac*/ 	.short	0x010a
        /*0dae*/ 	.byte	0x3f
	.zero		1


	//----- nvinfo : EIATTR_NUM_MBARRIERS
	.align		4
.L_685:
        /*0db0*/ 	.byte	0x03, 0x38
        /*0db2*/ 	.short	0x0016


	//----- nvinfo : EIATTR_EXIT_INSTR_OFFSETS
	.align		4
        /*0db4*/ 	.byte	0x04, 0x1c
        /*0db6*/ 	.short	(.L_687 - .L_686)


	//   ....[0]....
.L_686:
        /*0db8*/ 	.word	0x00000a50


	//   ....[1]....
        /*0dbc*/ 	.word	0x00009af0


	//   ....[2]....
        /*0dc0*/ 	.word	0x000107b0


	//----- nvinfo : EIATTR_MAX_THREADS
	.align		4
.L_687:
        /*0dc4*/ 	.byte	0x04, 0x05
        /*0dc6*/ 	.short	(.L_689 - .L_688)
.L_688:
        /*0dc8*/ 	.word	0x00000180
        /*0dcc*/ 	.word	0x00000001
        /*0dd0*/ 	.word	0x00000001


	//----- nvinfo : EIATTR_CRS_STACK_SIZE
	.align		4
.L_689:
        /*0dd4*/ 	.byte	0x04, 0x1e
        /*0dd6*/ 	.short	(.L_691 - .L_690)
.L_690:
        /*0dd8*/ 	.word	0x00000000


	//----- nvinfo : EIATTR_CBANK_PARAM_SIZE
	.align		4
.L_691:
        /*0ddc*/ 	.byte	0x03, 0x19
        /*0dde*/ 	.short	0x0af0


	//----- nvinfo : EIATTR_PARAM_CBANK
	.align		4
        /*0de0*/ 	.byte	0x04, 0x0a
        /*0de2*/ 	.short	(.L_693 - .L_692)
	.align		4
.L_692:
        /*0de4*/ 	.word	index@(.nv.constant0._ZN7cutlass13device_kernelIN5flash11enable_sm90INS1_16FlashAttnFwdSm90INS1_25CollectiveMainloopFwdSm90ILi2EN4cute5tupleIJNS5_1CILi1EEES8_S8_EEENS6_IJNS7_ILi64EEESA_SA_EEELi512ENS_6half_tEfNS_4arch4Sm90ELb0ELb0ELb0ELb1ELb0ELb0ELb0ELb0ELb0ELb1ELb0ELb0EEENS1_21CollectiveEpilogueFwdINS6_IJSA_NS7_ILi512EEESA_EEES9_SC_SE_Li256ELb1ELb1ELb0ELb0EEENS1_36VarlenDynamicPersistentTileSchedulerILi64ELi64ELi256ELi128ELb0ELb1ELb1ELb0ELb1ELb1EEEEEEEEEvNT_6ParamsE)
        /*0de8*/ 	.short	0x0210
        /*0dea*/ 	.short	0x0af0


	//----- nvinfo : EIATTR_SW_WAR
	.align		4
.L_693:
        /*0dec*/ 	.byte	0x04, 0x36
        /*0dee*/ 	.short	(.L_695 - .L_694)
.L_694:
        /*0df0*/ 	.word	0x00000008
.L_695:


//--------------------- .nv.info._ZN7cutlass13device_kernelIN5flash11enable_sm90INS1_16FlashAttnFwdSm90INS1_25CollectiveMainloopFwdSm90ILi2EN4cute5tupleIJNS5_1CILi1EEES8_S8_EEENS6_IJNS7_ILi64EEESA_SA_EEELi512ENS_6half_tEfNS_4arch4Sm90ELb0ELb0ELb0ELb1ELb0ELb1ELb0ELb0ELb0ELb1ELb0ELb0EEENS1_21CollectiveEpilogueFwdINS6_IJSA_NS7_ILi512EEESA_EEES9_SC_SE_Li256ELb1ELb1ELb0ELb0EEENS1_36VarlenDynamicPersistentTileSchedulerILi64ELi64ELi256ELi128ELb0ELb1ELb1ELb0ELb1ELb1EEEEEEEEEvNT_6ParamsE --------------------------
	.section	.nv.info._ZN7cutlass13device_kernelIN5flash11enable_sm90INS1_16FlashAttnFwdSm90INS1_25CollectiveMainloopFwdSm90ILi2EN4cute5tupleIJNS5_1CILi1EEES8_S8_EEENS6_IJNS7_ILi64EEESA_SA_EEELi512ENS_6half_tEfNS_4arch4Sm90ELb0ELb0ELb0ELb1ELb0ELb1ELb0ELb0ELb0ELb1ELb0ELb0EEENS1_21CollectiveEpilogueFwdINS6_IJSA_NS7_ILi512EEESA_EEES9_SC_SE_Li256ELb1ELb1ELb0ELb0EEENS1_36VarlenDynamicPersistentTileSchedulerILi64ELi64ELi256ELi128ELb0ELb1ELb1ELb0ELb1ELb1EEEEEEEEEvNT_6ParamsE,"",@"SHT_CUDA_INFO"
	.sectionflags	@""
	.align	4


	//----- nvinfo : EIATTR_CUDA_API_VERSION
	.align		4
        /*0000*/ 	.byte	0x04, 0x37
        /*0002*/ 	.short	(.L_697 - .L_696)
.L_696:
        /*0004*/ 	.word	0x00000082


	//----- nvinfo : EIATTR_KPARAM_INFO
	.align		4
.L_697:
        /*0008*/ 	.byte	0x04, 0x17
        /*000a*/ 	.short	(.L_699 - .L_698)
.L_698:
        /*000c*/ 	.word	0x00000000
        /*0010*/ 	.short	0x0000
        /*0012*/ 	.short	0x0070
        /*0014*/ 	.byte	0x00, 0xf0, 0x01, 0x2a


	//----- nvinfo : EIATTR_SPARSE_MMA_MASK
	.align		4
.L_699:
        /*0018*/ 	.byte	0x03, 0x50
        /*001a*/ 	.short	0x0000


	//----- nvinfo : EIATTR_MAXREG_COUNT
	.align		4
        /*001c*/ 	.byte	0x03, 0x1b
        /*001e*/ 	.short	0x00a8


	//----- nvinfo : EIATTR_NUM_BARRIERS
	.align		4
        /*0020*/ 	.byte	0x02, 0x4c
        /*0022*/ 	.byte	0x10
	.zero		1


	//----- nvinfo : EIATTR_EXTERNS
	.align		4
        /*0024*/ 	.byte	0x04, 0x0f
        /*0026*/ 	.short	(.L_701 - .L_700)


	//   ....[0]....
	.align		4
.L_700:
        /*0028*/ 	.word	index@(__assertfail)


	//----- nvinfo : EIATTR_ANNOTATIONS
	.align		4
.L_701:
        /*002c*/ 	.byte	0x04, 0x55
        /*002e*/ 	.short	(.L_703 - .L_702)


	//   ....[0]....
.L_702:
        /* <DEDUP_REMOVED lines=99> */


	//----- nvinfo : EIATTR_MERCURY_ISA_VERSION
	.align		4
.L_703:
        /*0650*/ 	.byte	0x03, 0x5f
        /*0652*/ 	.short	0x0101


	//----- nvinfo : EIATTR_UNUSED_LOAD_BYTE_OFFSET
	.align		4
        /*0654*/ 	.byte	0x04, 0x44
        /*0656*/ 	.short	(.L_705 - .L_704)


	//   ....[0]....
.L_704:
        /*0658*/ 	.word	0x00000ab0
        /*065c*/ 	.word	0x0000fff0


	//   ....[1]....
        /*0660*/ 	.word	0x0000c0e0
        /*0664*/ 	.word	0x0000fff0


	//----- nvinfo : EIATTR_INT_WARP_WIDE_INSTR_OFFSETS
	.align		4
.L_705:
        /*0668*/ 	.byte	0x04, 0x31
        /*066a*/ 	.short	(.L_707 - .L_706)


	//   ....[0]....
.L_706:
        /*066c*/ 	.word	0x00000190


	//   ....[1]....
        /*0670*/ 	.word	0x000001d0


	//   ....[2]....
        /*0674*/ 	.word	0x000002a0


	//   ....[3]....
        /*0678*/ 	.word	0x00011bf0


	//   ....[4]....
        /*067c*/ 	.word	0x00011c80


	//   ....[5]....
        /*0680*/ 	.word	0x000169b0


	//   ....[6]....
        /*0684*/ 	.word	0x00016a40


	//----- nvinfo : EIATTR_COOP_GROUP_MASK_REGIDS
	.align		4
.L_707:
        /*0688*/ 	.byte	0x04, 0x29
        /*068a*/ 	.short	(.L_709 - .L_708)


	//   ....[0]....
.L_708:
        /*068c*/ 	.word	0xffffffff


	//   ....[1]....
        /*0690*/ 	.word	0xffffffff


	//   ....[2]....
        /*0694*/ 	.word	0xffffffff


	//   ....[3]....
        /*0698*/ 	.word	0xffffffff


	//   ....[4]....
        /*069c*/ 	.word	0xffffffff


	//   ....[5]....
        /*06a0*/ 	.word	0xffffffff


	//   ....[6]....
        /*06a4*/ 	.word	0xffffffff


	//   ....[7]....
        /*06a8*/ 	.word	0xffffffff


	//   ....[8]....
        /*06ac*/ 	.word	0xffffffff


	//   ....[9]....
        /*06b0*/ 	.word	0xffffffff


	//   ....[10]....
        /*06b4*/ 	.word	0xffffffff


	//   ....[11]....
        /*06b8*/ 	.word	0xffffffff


	//   ....[12]....
        /*06bc*/ 	.word	0xffffffff


	//   ....[13]....
        /*06c0*/ 	.word	0xffffffff


	//   ....[14]....
        /*06c4*/ 	.word	0xffffffff


	//   ....[15]....
        /*06c8*/ 	.word	0xffffffff


	//   ....[16]....
        /*06cc*/ 	.word	0xffffffff


	//   ....[17]....
        /*06d0*/ 	.word	0xffffffff


	//   ....[18]....
        /*06d4*/ 	.word	0xffffffff


	//   ....[19]....
        /*06d8*/ 	.word	0xffffffff


	//   ....[20]....
        /*06dc*/ 	.word	0xffffffff


	//   ....[21]....
        /*06e0*/ 	.word	0xffffffff


	//   ....[22]....
        /*06e4*/ 	.word	0xffffffff


	//   ....[23]....
        /*06e8*/ 	.word	0xffffffff


	//   ....[24]....
        /*06ec*/ 	.word	0xffffffff


	//   ....[25]....
        /*06f0*/ 	.word	0xffffffff


	//   ....[26]....
        /*06f4*/ 	.word	0xffffffff


	//   ....[27]....
        /*06f8*/ 	.word	0xffffffff


	//   ....[28]....
        /*06fc*/ 	.word	0xffffffff


	//   ....[29]....
        /*0700*/ 	.word	0xffffffff


	//   ....[30]....
        /*0704*/ 	.word	0xffffffff


	//   ....[31]....
        /*0708*/ 	.word	0xffffffff


	//   ....[32]....
        /*070c*/ 	.word	0xffffffff


	//   ....[33]....
        /*0710*/ 	.word	0xffffffff


	//   ....[34]....
        /*0714*/ 	.word	0xffffffff


	//   ....[35]....
        /*0718*/ 	.word	0xffffffff


	//   ....[36]....
        /*071c*/ 	.word	0xffffffff


	//   ....[37]....
        /*0720*/ 	.word	0xffffffff


	//   ....[38]....
        /*0724*/ 	.word	0xffffffff


	//   ....[39]....
        /*0728*/ 	.word	0xffffffff


	//   ....[40]....
        /*072c*/ 	.word	0xffffffff


	//   ....[41]....
        /*0730*/ 	.word	0xffffffff


	//   ....[42]....
        /*0734*/ 	.word	0xffffffff


	//   ....[43]....
        /*0738*/ 	.word	0xffffffff


	//   ....[44]....
        /*073c*/ 	.word	0xffffffff


	//   ....[45]....
        /*0740*/ 	.word	0xffffffff


	//   ....[46]....
        /*0744*/ 	.word	0xffffffff


	//   ....[47]....
        /*0748*/ 	.word	0xffffffff


	//   ....[48]....
        /*074c*/ 	.word	0xffffffff


	//   ....[49]....
        /*0750*/ 	.word	0xffffffff


	//   ....[50]....
        /*0754*/ 	.word	0xffffffff


	//   ....[51]....
        /*0758*/ 	.word	0xffffffff


	//   ....[52]....
        /*075c*/ 	.word	0xffffffff


	//   ....[53]....
        /*0760*/ 	.word	0xffffffff


	//   ....[54]....
        /*0764*/ 	.word	0xffffffff


	//   ....[55]....
        /*0768*/ 	.word	0xffffffff


	//   ....[56]....
        /*076c*/ 	.word	0xffffffff


	//   ....[57]....
        /*0770*/ 	.word	0xffffffff


	//   ....[58]....
        /*0774*/ 	.word	0xffffffff


	//   ....[59]....
        /*0778*/ 	.word	0xffffffff


	//   ....[60]....
        /*077c*/ 	.word	0xffffffff


	//   ....[61]....
        /*0780*/ 	.word	0xffffffff


	//   ....[62]....
        /*0784*/ 	.word	0xffffffff


	//   ....[63]....
        /*0788*/ 	.word	0xffffffff


	//   ....[64]....
        /*078c*/ 	.word	0xffffffff


	//   ....[65]....
        /*0790*/ 	.word	0xffffffff


	//   ....[66]....
        /*0794*/ 	.word	0xffffffff


	//   ....[67]....
        /*0798*/ 	.word	0xffffffff


	//   ....[68]....
        /*079c*/ 	.word	0xffffffff


	//   ....[69]....
        /*07a0*/ 	.word	0xffffffff


	//   ....[70]....
        /*07a4*/ 	.word	0xffffffff


	//   ....[71]....
        /*07a8*/ 	.word	0xffffffff


	//   ....[72]....
        /*07ac*/ 	.word	0xffffffff


	//   ....[73]....
        /*07b0*/ 	.word	0xffffffff


	//   ....[74]....
        /*07b4*/ 	.word	0xffffffff


	//   ....[75]....
        /*07b8*/ 	.word	0xffffffff


	//   ....[76]....
        /*07bc*/ 	.word	0xffffffff


	//   ....[77]....
        /*07c0*/ 	.word	0xffffffff


	//   ....[78]....
        /*07c4*/ 	.word	0xffffffff


	//   ....[79]....
        /*07c8*/ 	.word	0xffffffff


	//   ....[80]....
        /*07cc*/ 	.word	0xffffffff


	//   ....[81]....
        /*07d0*/ 	.word	0xffffffff


	//   ....[82]....
        /*07d4*/ 	.word	0xffffffff


	//   ....[83]....
        /*07d8*/ 	.word	0xffffffff


	//   ....[84]....
        /*07dc*/ 	.word	0xffffffff


	//   ....[85]....
        /*07e0*/ 	.word	0xffffffff


	//   ....[86]....
        /*07e4*/ 	.word	0xffffffff


	//   ....[87]....
        /*07e8*/ 	.word	0xffffffff


	//   ....[88]....
        /*07ec*/ 	.word	0x0500000f


	//   ....[89]....
        /*07f0*/ 	.word	0x0500000f


	//   ....[90]....
        /*07f4*/ 	.word	0x0500000f


	//   ....[91]....
        /*07f8*/ 	.word	0x0500000f


	//   ....[92]....
        /*07fc*/ 	.word	0x0500000f


	//   ....[93]....
        /*0800*/ 	.word	0x0500000f


	//   ....[94]....
        /*0804*/ 	.word	0x0500000f


	//   ....[95]....
        /*0808*/ 	.word	0x0500000f


	//   ....[96]....
        /*080c*/ 	.word	0x0500000f


	//   ....[97]....
        /*0810*/ 	.word	0x0500000f


	//   ....[98]....
        /*0814*/ 	.word	0x0500000f


	//   ....[99]....
        /*0818*/ 	.word	0x0500000f


	//   ....[100]....
        /*081c*/ 	.word	0x0500000f


	//   ....[101]....
        /*0820*/ 	.word	0x0500000f


	//   ....[102]....
        /*0824*/ 	.word	0x0500000f


	//   ....[103]....
        /*0828*/ 	.word	0x0500000f


	//   ....[104]....
        /*082c*/ 	.word	0x0500000f


	//   ....[105]....
        /*0830*/ 	.word	0x0500000f


	//   ....[106]....
        /*0834*/ 	.word	0x0500000f


	//   ....[107]....
        /*0838*/ 	.word	0x0500000f


	//   ....[108]....
        /*083c*/ 	.word	0x0500000f


	//   ....[109]....
        /*0840*/ 	.word	0x0500000f


	//   ....[110]....
        /*0844*/ 	.word	0x0500000f


	//   ....[111]....
        /*0848*/ 	.word	0x0500000f


	//   ....[112]....
        /*084c*/ 	.word	0x0500000f


	//   ....[113]....
        /*0850*/ 	.word	0x0500000f


	//   ....[114]....
        /*0854*/ 	.word	0x0500000f


	//   ....[115]....
        /*0858*/ 	.word	0x0500000f


	//   ....[116]....
        /*085c*/ 	.word	0x0500000f


	//   ....[117]....
        /*0860*/ 	.word	0x0500000f


	//   ....[118]....
        /*0864*/ 	.word	0x0500000f


	//   ....[119]....
        /*0868*/ 	.word	0x0500000f


	//   ....[120]....
        /*086c*/ 	.word	0x0500000f


	//   ....[121]....
        /*0870*/ 	.word	0x0500000f


	//   ....[122]....
        /*0874*/ 	.word	0x0500000f


	//   ....[123]....
        /*0878*/ 	.word	0x0500000f


	//----- nvinfo : EIATTR_COOP_GROUP_INSTR_OFFSETS
	.align		4
.L_709:
        /*087c*/ 	.byte	0x04, 0x28
        /*087e*/ 	.short	(.L_711 - .L_710)


	//   ....[0]....
.L_710:
        /*0880*/ 	.word	0x00000060


	//   ....[1]....
        /*0884*/ 	.word	0x000001a0


	//   ....[2]....
        /*0888*/ 	.word	0x000001e0


	//   ....[3]....
        /*088c*/ 	.word	0x000003d0


	//   ....[4]....
        /*0890*/ 	.word	0x00000530


	//   ....[5]....
        /*0894*/ 	.word	0x00000650


	//   ....[6]....
        /*0898*/ 	.word	0x000007b0


	//   ....[7]....
        /*089c*/ 	.word	0x000046e0


	//   ....[8]....
        /*08a0*/ 	.word	0x000061c0


	//   ....[9]....
        /*08a4*/ 	.word	0x00006780


	//   ....[10]....
        /*08a8*/ 	.word	0x00006790


	//   ....[11]....
        /*08ac*/ 	.word	0x000067a0


	//   ....[12]....
        /*08b0*/ 	.word	0x000067b0


	//   ....[13]....
        /*08b4*/ 	.word	0x00007760


	//   ....[14]....
        /*08b8*/ 	.word	0x00007770


	//   ....[15]....
        /*08bc*/ 	.word	0x00007780


	//   ....[16]....
        /*08c0*/ 	.word	0x00007790


	//   ....[17]....
        /*08c4*/ 	.word	0x00008e90


	//   ....[18]....
        /*08c8*/ 	.word	0x00008f70


	//   ....[19]....
        /*08cc*/ 	.word	0x000090e0


	//   ....[20]....
        /*08d0*/ 	.word	0x000091c0


	//   ....[21]....
        /*08d4*/ 	.word	0x00009b50


	//   ....[22]....
        /*08d8*/ 	.word	0x0000a080


	//   ....[23]....
        /*08dc*/ 	.word	0x0000a0a0


	//   ....[24]....
        /*08e0*/ 	.word	0x0000a850


	//   ....[25]....
        /*08e4*/ 	.word	0x0000a8b0


	//   ....[26]....
        /*08e8*/ 	.word	0x0000b5a0


	//   ....[27]....
        /*08ec*/ 	.word	0x0000b5f0


	//   ....[28]....
        /*08f0*/ 	.word	0x0000b620


	//   ....[29]....
        /*08f4*/ 	.word	0x0000b6b0


	//   ....[30]....
        /*08f8*/ 	.word	0x0000b6c0


	//   ....[31]....
        /*08fc*/ 	.word	0x0000d090


	//   ....[32]....
        /*0900*/ 	.word	0x0000d570


	//   ....[33]....
        /*0904*/ 	.word	0x0000d5b0


	//   ....[34]....
        /*0908*/ 	.word	0x0000d5d0


	//   ....[35]....
        /*090c*/ 	.word	0x0000d5f0


	//   ....[36]....
        /*0910*/ 	.word	0x0000dbf0


	//   ....[37]....
        /*0914*/ 	.word	0x0000dc50


	//   ....[38]....
        /*0918*/ 	.word	0x0000de90


	//   ....[39]....
        /*091c*/ 	.word	0x0000deb0


	//   ....[40]....
        /*0920*/ 	.word	0x0000e9b0


	//   ....[41]....
        /*0924*/ 	.word	0x0000e9d0


	//   ....[42]....
        /*0928*/ 	.word	0x0000ec00


	//   ....[43]....
        /*092c*/ 	.word	0x0000ec20


	//   ....[44]....
        /*0930*/ 	.word	0x0000eec0


	//   ....[45]....
        /*0934*/ 	.word	0x0000f0b0


	//   ....[46]....
        /*0938*/ 	.word	0x0000f0e0


	//   ....[47]....
        /*093c*/ 	.word	0x0000f110


	//   ....[48]....
        /*0940*/ 	.word	0x0000f140


	//   ....[49]....
        /*0944*/ 	.word	0x0000f170


	//   ....[50]....
        /*0948*/ 	.word	0x0000f1a0


	//   ....[51]....
        /*094c*/ 	.word	0x0000f310


	//   ....[52]....
        /*0950*/ 	.word	0x0000f340


	//   ....[53]....
        /*0954*/ 	.word	0x0000f370


	//   ....[54]....
        /*0958*/ 	.word	0x0000f3a0


	//   ....[55]....
        /*095c*/ 	.word	0x0000f3d0


	//   ....[56]....
        /*0960*/ 	.word	0x0000f400


	//   ....[57]....
        /*0964*/ 	.word	0x0000f4a0


	//   ....[58]....
        /*0968*/ 	.word	0x0000f4d0


	//   ....[59]....
        /*096c*/ 	.word	0x0000f560


	//   ....[60]....
        /*0970*/ 	.word	0x00010090


	//   ....[61]....
        /*0974*/ 	.word	0x00012200


	//   ....[62]....
        /*0978*/ 	.word	0x00012d90


	//   ....[63]....
        /*097c*/ 	.word	0x00012da0


	//   ....[64]....
        /*0980*/ 	.word	0x00012dc0


	//   ....[65]....
        /*0984*/ 	.word	0x00012e60


	//   ....[66]....
        /*0988*/ 	.word	0x00012e90


	//   ....[67]....
        /*098c*/ 	.word	0x00012f00


	//   ....[68]....
        /*0990*/ 	.word	0x00012f10


	//   ....[69]....
        /*0994*/ 	.word	0x00012f80


	//   ....[70]....
        /*0998*/ 	.word	0x00016c40


	//   ....[71]....
        /*099c*/ 	.word	0x00016ca0


	//   ....[72]....
        /*09a0*/ 	.word	0x00016cd0


	//   ....[73]....
        /*09a4*/ 	.word	0x00016d00


	//   ....[74]....
        /*09a8*/ 	.word	0x00016d30


	//   ....[75]....
        /*09ac*/ 	.word	0x00016d60


	//   ....[76]....
        /*09b0*/ 	.word	0x00016d90


	//   ....[77]....
        /*09b4*/ 	.word	0x00016da0


	//   ....[78]....
        /*09b8*/ 	.word	0x00016f20


	//   ....[79]....
        /*09bc*/ 	.word	0x00016f50


	//   ....[80]....
        /*09c0*/ 	.word	0x00016f80


	//   ....[81]....
        /*09c4*/ 	.word	0x00016fb0


	//   ....[82]....
        /*09c8*/ 	.word	0x00016fe0


	//   ....[83]....
        /*09cc*/ 	.word	0x00017010


	//   ....[84]....
        /*09d0*/ 	.word	0x000170d0


	//   ....[85]....
        /*09d4*/ 	.word	0x000170f0


	//   ....[86]....
        /*09d8*/ 	.word	0x00017160


	//   ....[87]....
        /*09dc*/ 	.word	0x000175f0


	//   ....[88]....
        /*09e0*/ 	.word	0x00017ad0


	//   ....[89]....
        /*09e4*/ 	.word	0x00017b60


	//   ....[90]....
        /*09e8*/ 	.word	0x00017bb0


	//   ....[91]....
        /*09ec*/ 	.word	0x00017c00


	//   ....[92]....
        /*09f0*/ 	.word	0x00017ce0


	//   ....[93]....
        /*09f4*/ 	.word	0x00017d70


	//   ....[94]....
        /*09f8*/ 	.word	0x00017dc0


	//   ....[95]....
        /*09fc*/ 	.word	0x00017e10


	//   ....[96]....
        /*0a00*/ 	.word	0x00018080


	//   ....[97]....
        /*0a04*/ 	.word	0x00018370


	//   ....[98]....
        /*0a08*/ 	.word	0x00018520


	//   ....[99]....
        /*0a0c*/ 	.word	0x00018570


	//   ....[100]....
        /*0a10*/ 	.word	0x000185d0


	//   ....[101]....
        /*0a14*/ 	.word	0x00018670


	//   ....[102]....
        /*0a18*/ 	.word	0x00018720


	//   ....[103]....
        /*0a1c*/ 	.word	0x000187c0


	//   ....[104]....
        /*0a20*/ 	.word	0x00018880


	//   ....[105]....
        /*0a24*/ 	.word	0x00018960


	//   ....[106]....
        /*0a28*/ 	.word	0x00018c90


	//   ....[107]....
        /*0a2c*/ 	.word	0x00018d30


	//   ....[108]....
        /*0a30*/ 	.word	0x00018e50


	//   ....[109]....
        /*0a34*/ 	.word	0x00018ed0


	//   ....[110]....
        /*0a38*/ 	.word	0x00018f50


	//   ....[111]....
        /*0a3c*/ 	.word	0x00018fd0


	//   ....[112]....
        /*0a40*/ 	.word	0x00019050


	//   ....[113]....
        /*0a44*/ 	.word	0x000190e0


	//   ....[114]....
        /*0a48*/ 	.word	0x00019180


	//   ....[115]....
        /*0a4c*/ 	.word	0x00019220


	//   ....[116]....
        /*0a50*/ 	.word	0x000192a0


	//   ....[117]....
        /*0a54*/ 	.word	0x00019320


	//   ....[118]....
        /*0a58*/ 	.word	0x000193a0


	//   ....[119]....
        /*0a5c*/ 	.word	0x00019430


	//   ....[120]....
        /*0a60*/ 	.word	0x000194b0


	//   ....[121]....
        /*0a64*/ 	.word	0x00019550


	//   ....[122]....
        /*0a68*/ 	.word	0x000195e0


	//   ....[123]....
        /*0a6c*/ 	.word	0x00019710


	//----- nvinfo : EIATTR_REG_RECONFIG
	.align		4
.L_711:
        /*0a70*/ 	.byte	0x01, 0x54
	.zero		2


	//----- nvinfo : EIATTR_SYSCALL_OFFSETS
	.align		4
        /*0a74*/ 	.byte	0x04, 0x46
        /*0a76*/ 	.short	(.L_713 - .L_712)


	//   ....[0]....
.L_712:
        /*0a78*/ 	.word	0x00001980


	//   ....[1]....
        /*0a7c*/ 	.word	0x00001ad0


	//   ....[2]....
        /*0a80*/ 	.word	0x00006370


	//   ....[3]....
        /*0a84*/ 	.word	0x000066f0


	//   ....[4]....
        /*0a88*/ 	.word	0x00011df0


	//   ....[5]....
        /*0a8c*/ 	.word	0x00011f50


	//   ....[6]....
        /*0a90*/ 	.word	0x00012050


	//   ....[7]....
        /*0a94*/ 	.word	0x000129c0


	//----- nvinfo : EIATTR_MBARRIER_INSTR_OFFSETS
	.align		4
.L_713:
        /*0a98*/ 	.byte	0x04, 0x39
        /*0a9a*/ 	.short	(.L_715 - .L_714)


	//   ....[0]....
.L_714:
        /*0a9c*/ 	.word	0x000002c0
        /*0aa0*/ 	.word	0x000000ff
        /*0aa4*/ 	.word	0x00028c00
        /*0aa8*/ 	.short	0x0100
        /*0aaa*/ 	.byte	0x08
	.zero		1


	//   ....[1]....
        /*0aac*/ 	.word	0x000002d0
        /*0ab0*/ 	.word	0x000000ff
        /*0ab4*/ 	.word	0x00028c20
        /*0ab8*/ 	.short	0x0100
        /*0aba*/ 	.byte	0x08
	.zero		1


	//   ....[2]....
        /*0abc*/ 	.word	0x00000380
        /*0ac0*/ 	.word	0x000000ff
        /*0ac4*/ 	.word	0x00028c30
        /*0ac8*/ 	.short	0x0100
        /*0aca*/ 	.byte	0x06
	.zero		1


	//   ....[3]....
        /*0acc*/ 	.word	0x00000390
        /*0ad0*/ 	.word	0x000000ff
        /*0ad4*/ 	.word	0x00028c40
        /*0ad8*/ 	.short	0x0100
        /*0ada*/ 	.byte	0x06
	.zero		1


	//   ....[4]....
        /*0adc*/ 	.word	0x000003a0
        /*0ae0*/ 	.word	0x000000ff
        /*0ae4*/ 	.word	0x00028c38
        /*0ae8*/ 	.short	0x0100
        /*0aea*/ 	.byte	0x06
	.zero		1


	//   ....[5]....
        /*0aec*/ 	.word	0x000003b0
        /*0af0*/ 	.word	0x000000ff
        /*0af4*/ 	.word	0x00028c48
        /*0af8*/ 	.short	0x0100
        /*0afa*/ 	.byte	0x06
	.zero		1


	//   ....[6]....
        /*0afc*/ 	.word	0x000004e0
        /*0b00*/ 	.word	0x000000ff
        /*0b04*/ 	.word	0x00028c50
        /*0b08*/ 	.short	0x0100
        /*0b0a*/ 	.byte	0x08
	.zero		1


	//   ....[7]....
        /*0b0c*/ 	.word	0x000004f0
        /*0b10*/ 	.word	0x000000ff
        /*0b14*/ 	.word	0x00028c60
        /*0b18*/ 	.short	0x0100
        /*0b1a*/ 	.byte	0x08
	.zero		1


	//   ....[8]....
        /*0b1c*/ 	.word	0x00000500
        /*0b20*/ 	.word	0x000000ff
        /*0b24*/ 	.word	0x00028c58
        /*0b28*/ 	.short	0x0100
        /*0b2a*/ 	.byte	0x08
	.zero		1


	//   ....[9]....
        /*0b2c*/ 	.word	0x00000510
        /*0b30*/ 	.word	0x000000ff
        /*0b34*/ 	.word	0x00028c68
        /*0b38*/ 	.short	0x0100
        /*0b3a*/ 	.byte	0x08
	.zero		1


	//   ....[10]....
        /*0b3c*/ 	.word	0x00000600
        /*0b40*/ 	.word	0x000000ff
        /*0b44*/ 	.word	0x00028c70
        /*0b48*/ 	.short	0x0100
        /*0b4a*/ 	.byte	0x06
	.zero		1


	//   ....[11]....
        /*0b4c*/ 	.word	0x00000610
        /*0b50*/ 	.word	0x000000ff
        /*0b54*/ 	.word	0x00028c80
        /*0b58*/ 	.short	0x0100
        /*0b5a*/ 	.byte	0x06
	.zero		1


	//   ....[12]....
        /*0b5c*/ 	.word	0x00000620
        /*0b60*/ 	.word	0x000000ff
        /*0b64*/ 	.word	0x00028c78
        /*0b68*/ 	.short	0x0100
        /*0b6a*/ 	.byte	0x06
	.zero		1


	//   ....[13]....
        /*0b6c*/ 	.word	0x00000630
        /*0b70*/ 	.word	0x000000ff
        /*0b74*/ 	.word	0x00028c88
        /*0b78*/ 	.short	0x0100
        /*0b7a*/ 	.byte	0x06
	.zero		1


	//   ....[14]....
        /*0b7c*/ 	.word	0x00000760
        /*0b80*/ 	.word	0x000000ff
        /*0b84*/ 	.word	0x00028c90
        /*0b88*/ 	.short	0x0100
        /*0b8a*/ 	.byte	0x08
	.zero		1


	//   ....[15]....
        /*0b8c*/ 	.word	0x00000770
        /*0b90*/ 	.word	0x000000ff
        /*0b94*/ 	.word	0x00028ca0
        /*0b98*/ 	.short	0x0100
        /*0b9a*/ 	.byte	0x08
	.zero		1


	//   ....[16]....
        /*0b9c*/ 	.word	0x00000780
        /*0ba0*/ 	.word	0x000000ff
        /*0ba4*/ 	.word	0x00028c98
        /*0ba8*/ 	.short	0x0100
        /*0baa*/ 	.byte	0x08
	.zero		1


	//   ....[17]....
        /*0bac*/ 	.word	0x00000790
        /*0bb0*/ 	.word	0x000000ff
        /*0bb4*/ 	.word	0x00028ca8
        /*0bb8*/ 	.short	0x0100
        /*0bba*/ 	.byte	0x08
	.zero		1


	//   ....[18]....
        /*0bbc*/ 	.word	0x000008c0
        /*0bc0*/ 	.word	0x000000ff
        /*0bc4*/ 	.word	0x00028cb0
        /*0bc8*/ 	.short	0x0100
        /*0bca*/ 	.byte	0x08
	.zero		1


	//   ....[19]....
        /*0bcc*/ 	.word	0x000008d0
        /*0bd0*/ 	.word	0x000000ff
        /*0bd4*/ 	.word	0x00028cc0
        /*0bd8*/ 	.short	0x0100
        /*0bda*/ 	.byte	0x08
	.zero		1


	//   ....[20]....
        /*0bdc*/ 	.word	0x000008e0
        /*0be0*/ 	.word	0x000000ff
        /*0be4*/ 	.word	0x00028cb8
        /*0be8*/ 	.short	0x0100
        /*0bea*/ 	.byte	0x08
	.zero		1


	//   ....[21]....
        /*0bec*/ 	.word	0x000008f0
        /*0bf0*/ 	.word	0x000000ff
        /*0bf4*/ 	.word	0x00028cc8
        /*0bf8*/ 	.short	0x0100
        /*0bfa*/ 	.byte	0x08
	.zero		1


	//   ....[22]....
        /*0bfc*/ 	.word	0x00002690
        /*0c00*/ 	.word	0x00000042
        /*0c04*/ 	.word	0x00028c90
        /*0c08*/ 	.short	0x010a
        /*0c0a*/ 	.byte	0x3f
	.zero		1


	//   ....[23]....
        /*0c0c*/ 	.word	0x00003040
        /*0c10*/ 	.word	0x00000042
        /*0c14*/ 	.word	0x00028c90
        /*0c18*/ 	.short	0x010a
        /*0c1a*/ 	.byte	0x3f
	.zero		1


	//   ....[24]....
        /*0c1c*/ 	.word	0x000038c0
        /*0c20*/ 	.word	0x00000042
        /*0c24*/ 	.word	0x00028c90
        /*0c28*/ 	.short	0x010a
        /*0c2a*/ 	.byte	0x3f
	.zero		1


	//   ....[25]....
        /*0c2c*/ 	.word	0x00003ac0
        /*0c30*/ 	.word	0x00000004
        /*0c34*/ 	.word	0x00000000
        /*0c38*/ 	.short	0x0101
        /*0c3a*/ 	.byte	0x3f
	.zero		1


	//   ....[26]....
        /*0c3c*/ 	.word	0x00003b00
        /*0c40*/ 	.word	0x00000042
        /*0c44*/ 	.word	0x00028cb0
        /*0c48*/ 	.short	0x010a
        /*0c4a*/ 	.byte	0x3f
	.zero		1


	//   ....[27]....
        /*0c4c*/ 	.word	0x00004160
        /*0c50*/ 	.word	0x00000042
        /*0c54*/ 	.word	0x00000000
        /*0c58*/ 	.short	0x0101
        /*0c5a*/ 	.byte	0x3f
	.zero		1


	//   ....[28]....
        /*0c5c*/ 	.word	0x000047f0
        /*0c60*/ 	.word	0x0000000d
        /*0c64*/ 	.word	0x00028c50
        /*0c68*/ 	.short	0x010a
        /*0c6a*/ 	.byte	0x3f
	.zero		1


	//   ....[29]....
        /*0c6c*/ 	.word	0x00004b90
        /*0c70*/ 	.word	0x00000000
        /*0c74*/ 	.word	0x00000000
        /*0c78*/ 	.short	0x0101
        /*0c7a*/ 	.byte	0x3f
	.zero		1


	//   ....[30]....
        /*0c7c*/ 	.word	0x000054e0
        /*0c80*/ 	.word	0x00000000
        /*0c84*/ 	.word	0x00028c50
        /*0c88*/ 	.short	0x010a
        /*0c8a*/ 	.byte	0x3f
	.zero		1


	//   ....[31]....
        /*0c8c*/ 	.word	0x00005530
        /*0c90*/ 	.word	0x00000000
        /*0c94*/ 	.word	0x00028c50
        /*0c98*/ 	.short	0x010a
        /*0c9a*/ 	.byte	0x3f
	.zero		1


	//   ....[32]....
        /*0c9c*/ 	.word	0x00005880
        /*0ca0*/ 	.word	0x00000000
        /*0ca4*/ 	.word	0x00000000
        /*0ca8*/ 	.short	0x0101
        /*0caa*/ 	.byte	0x3f
	.zero		1


	//   ....[33]....
        /*0cac*/ 	.word	0x00006400
        /*0cb0*/ 	.word	0x00000002
        /*0cb4*/ 	.word	0x00028c00
        /*0cb8*/ 	.short	0x010a
        /*0cba*/ 	.byte	0x3f
	.zero		1


	//   ....[34]....
        /*0cbc*/ 	.word	0x00006450
        /*0cc0*/ 	.word	0x00000002
        /*0cc4*/ 	.word	0x00028c00
        /*0cc8*/ 	.short	0x010a
        /*0cca*/ 	.byte	0x3f
	.zero		1


	//   ....[35]....
        /*0ccc*/ 	.word	0x00006a70
        /*0cd0*/ 	.word	0x00000002
        /*0cd4*/ 	.word	0x00028c00
        /*0cd8*/ 	.short	0x010a
        /*0cda*/ 	.byte	0x3f
	.zero		1


	//   ....[36]....
        /*0cdc*/ 	.word	0x00007940
        /*0ce0*/ 	.word	0x00000002
        /*0ce4*/ 	.word	0x00028c00
        /*0ce8*/ 	.short	0x010a
        /*0cea*/ 	.byte	0x3f
	.zero		1


	//   ....[37]....
        /*0cec*/ 	.word	0x000086e0
        /*0cf0*/ 	.word	0x0000000f
        /*0cf4*/ 	.word	0x00028c30
        /*0cf8*/ 	.short	0x010a
        /*0cfa*/ 	.byte	0x3f
	.zero		1


	//   ....[38]....
        /*0cfc*/ 	.word	0x00008790
        /*0d00*/ 	.word	0x0000000f
        /*0d04*/ 	.word	0x00028c30
        /*0d08*/ 	.short	0x010a
        /*0d0a*/ 	.byte	0x3f
	.zero		1


	//   ....[39]....
        /*0d0c*/ 	.word	0x000093e0
        /*0d10*/ 	.word	0x0000000b
        /*0d14*/ 	.word	0x00000000
        /*0d18*/ 	.short	0x0101
        /*0d1a*/ 	.byte	0x3f
	.zero		1


	//   ....[40]....
        /*0d1c*/ 	.word	0x00009830
        /*0d20*/ 	.word	0x0000000f
        /*0d24*/ 	.word	0x00028c50
        /*0d28*/ 	.short	0x010a
        /*0d2a*/ 	.byte	0x3f
	.zero		1


	//   ....[41]....
        /*0d2c*/ 	.word	0x000098c0
        /*0d30*/ 	.word	0x0000000f
        /*0d34*/ 	.word	0x00028c50
        /*0d38*/ 	.short	0x010a
        /*0d3a*/ 	.byte	0x3f
	.zero		1


	//   ....[42]....
        /*0d3c*/ 	.word	0x00009b70
        /*0d40*/ 	.word	0x0000000f
        /*0d44*/ 	.word	0x00000000
        /*0d48*/ 	.short	0x0101
        /*0d4a*/ 	.byte	0x3f
	.zero		1


	//   ....[43]....
        /*0d4c*/ 	.word	0x00009c80
        /*0d50*/ 	.word	0x000000d8
        /*0d54*/ 	.word	0x00028c30
        /*0d58*/ 	.short	0x010a
        /*0d5a*/ 	.byte	0x3f
	.zero		1


	//   ....[44]....
        /*0d5c*/ 	.word	0x00009d30
        /*0d60*/ 	.word	0x000000d8
        /*0d64*/ 	.word	0x00028c30
        /*0d68*/ 	.short	0x010a
        /*0d6a*/ 	.byte	0x3f
	.zero		1


	//   ....[45]....
        /*0d6c*/ 	.word	0x0000a230
        /*0d70*/ 	.word	0x0000000e
        /*0d74*/ 	.word	0x00000000
        /*0d78*/ 	.short	0x0101
        /*0d7a*/ 	.byte	0x3f
	.zero		1


	//   ....[46]....
        /*0d7c*/ 	.word	0x0000b290
        /*0d80*/ 	.word	0x000000d8
        /*0d84*/ 	.word	0x00028c50
        /*0d88*/ 	.short	0x010a
        /*0d8a*/ 	.byte	0x3f
	.zero		1


	//   ....[47]....
        /*0d8c*/ 	.word	0x0000b2e0
        /*0d90*/ 	.word	0x000000d8
        /*0d94*/ 	.word	0x00028c50
        /*0d98*/ 	.short	0x010a
        /*0d9a*/ 	.byte	0x3f
	.zero		1


	//   ....[48]....
        /*0d9c*/ 	.word	0x0000b5c0
        /*0da0*/ 	.word	0x000000d8
        /*0da4*/ 	.word	0x00000000
        /*0da8*/ 	.short	0x0101
        /*0daa*/ 	.byte	0x3f
	.zero		1


	//   ....[49]....
        /*0dac*/ 	.word	0x0000dbd0
        /*0db0*/ 	.word	0x00000000
        /*0db4*/ 	.word	0x00000000
        /*0db8*/ 	.short	0x0101
        /*0dba*/ 	.byte	0x3f
	.zero		1


	//   ....[50]....
        /*0dbc*/ 	.word	0x00010180
        /*0dc0*/ 	.word	0x00000006
        /*0dc4*/ 	.word	0x00028c20
        /*0dc8*/ 	.short	0x010a
        /*0dca*/ 	.byte	0x3f
	.zero		1


	//   ....[51]....
        /*0dcc*/ 	.word	0x00010270
        /*0dd0*/ 	.word	0x00000005
        /*0dd4*/ 	.word	0x00028ca0
        /*0dd8*/ 	.short	0x010a
        /*0dda*/ 	.byte	0x3f
	.zero		1


	//   ....[52]....
        /*0ddc*/ 	.word	0x000104c0
        /*0de0*/ 	.word	0x00000005
        /*0de4*/ 	.word	0x00028cc0
        /*0de8*/ 	.short	0x010a
        /*0dea*/ 	.byte	0x3f
	.zero		1


	//   ....[53]....
        /*0dec*/ 	.word	0x00010f40
        /*0df0*/ 	.word	0x00000005
        /*0df4*/ 	.word	0x00028ca0
        /*0df8*/ 	.short	0x010a
        /*0dfa*/ 	.byte	0x3f
	.zero		1


	//   ....[54]....
        /*0dfc*/ 	.word	0x00011180
        /*0e00*/ 	.word	0x00000005
        /*0e04*/ 	.word	0x00028cc0
        /*0e08*/ 	.short	0x010a
        /*0e0a*/ 	.byte	0x3f
	.zero		1


	//   ....[55]....
        /*0e0c*/ 	.word	0x000124a0
        /*0e10*/ 	.word	0x00000000
        /*0e14*/ 	.word	0x00028c40
        /*0e18*/ 	.short	0x010a
        /*0e1a*/ 	.byte	0x3f
	.zero		1


	//   ....[56]....
        /*0e1c*/ 	.word	0x00013030
        /*0e20*/ 	.word	0x00000008
        /*0e24*/ 	.word	0x00028c00
        /*0e28*/ 	.short	0x0107
        /*0e2a*/ 	.byte	0x3f
	.zero		1


	//   ....[57]....
        /*0e2c*/ 	.word	0x00013130
        /*0e30*/ 	.word	0x00000002
        /*0e34*/ 	.word	0x00028c00
        /*0e38*/ 	.short	0x0101
        /*0e3a*/ 	.byte	0x3f
	.zero		1


	//   ....[58]....
        /*0e3c*/ 	.word	0x00013150
        /*0e40*/ 	.word	0x00000002
        /*0e44*/ 	.word	0x00028c20
        /*0e48*/ 	.short	0x010a
        /*0e4a*/ 	.byte	0x3f
	.zero		1


	//   ....[59]....
        /*0e4c*/ 	.word	0x00013260
        /*0e50*/ 	.word	0x00000003
        /*0e54*/ 	.word	0x00028c60
        /*0e58*/ 	.short	0x010a
        /*0e5a*/ 	.byte	0x3f
	.zero		1


	//   ....[60]....
        /*0e5c*/ 	.word	0x00013f70
        /*0e60*/ 	.word	0x00000003
        /*0e64*/ 	.word	0x00028c40
        /*0e68*/ 	.short	0x010a
        /*0e6a*/ 	.byte	0x3f
	.zero		1


	//   ....[61]....
        /*0e6c*/ 	.word	0x000141d0
        /*0e70*/ 	.word	0x00000003
        /*0e74*/ 	.word	0x00028c60
        /*0e78*/ 	.short	0x010a
        /*0e7a*/ 	.byte	0x3f
	.zero		1


	//   ....[62]....
        /*0e7c*/ 	.word	0x00014e70
        /*0e80*/ 	.word	0x00000004
        /*0e84*/ 	.word	0x00028c40
        /*0e88*/ 	.short	0x010a
        /*0e8a*/ 	.byte	0x3f
	.zero		1


	//   ....[63]....
        /*0e8c*/ 	.word	0x000150c0
        /*0e90*/ 	.word	0x00000004
        /*0e94*/ 	.word	0x00028c60
        /*0e98*/ 	.short	0x010a
        /*0e9a*/ 	.byte	0x3f
	.zero		1


	//   ....[64]....
        /*0e9c*/ 	.word	0x00015cd0
        /*0ea0*/ 	.word	0x00000004
        /*0ea4*/ 	.word	0x00028c40
        /*0ea8*/ 	.short	0x010a
        /*0eaa*/ 	.byte	0x3f
	.zero		1


	//   ....[65]....
        /*0eac*/ 	.word	0x00015f30
        /*0eb0*/ 	.word	0x00000004
        /*0eb4*/ 	.word	0x00028c60
        /*0eb8*/ 	.short	0x010a
        /*0eba*/ 	.byte	0x3f
	.zero		1


	//   ....[66]....
        /*0ebc*/ 	.word	0x00017570
        /*0ec0*/ 	.word	0x00000000
        /*0ec4*/ 	.word	0x00028c20
        /*0ec8*/ 	.short	0x010a
        /*0eca*/ 	.byte	0x3f
	.zero		1


	//   ....[67]....
        /*0ecc*/ 	.word	0x00017720
        /*0ed0*/ 	.word	0x00000006
        /*0ed4*/ 	.word	0x00000000
        /*0ed8*/ 	.short	0x010a
        /*0eda*/ 	.byte	0x3f
	.zero		1


	//   ....[68]....
        /*0edc*/ 	.word	0x00017790
        /*0ee0*/ 	.word	0x00000007
        /*0ee4*/ 	.word	0x00000000
        /*0ee8*/ 	.short	0x010a
        /*0eea*/ 	.byte	0x3f
	.zero		1


	//   ....[69]....
        /*0eec*/ 	.word	0x00017800
        /*0ef0*/ 	.word	0x00000004
        /*0ef4*/ 	.word	0x00000000
        /*0ef8*/ 	.short	0x010a
        /*0efa*/ 	.byte	0x3f
	.zero		1


	//   ....[70]....
        /*0efc*/ 	.word	0x00017830
        /*0f00*/ 	.word	0x00000003
        /*0f04*/ 	.word	0x00000000
        /*0f08*/ 	.short	0x010a
        /*0f0a*/ 	.byte	0x3f
	.zero		1


	//   ....[71]....
        /*0f0c*/ 	.word	0x00017890
        /*0f10*/ 	.word	0x00000042
        /*0f14*/ 	.word	0x00028c90
        /*0f18*/ 	.short	0x010a
        /*0f1a*/ 	.byte	0x3f
	.zero		1


	//   ....[72]....
        /*0f1c*/ 	.word	0x000178e0
        /*0f20*/ 	.word	0x00000042
        /*0f24*/ 	.word	0x00028c90
        /*0f28*/ 	.short	0x010a
        /*0f2a*/ 	.byte	0x3f
	.zero		1


	//   ....[73]....
        /*0f2c*/ 	.word	0x00017930
        /*0f30*/ 	.word	0x00000042
        /*0f34*/ 	.word	0x00028c90
        /*0f38*/ 	.short	0x010a
        /*0f3a*/ 	.byte	0x3f
	.zero		1


	//   ....[74]....
        /*0f3c*/ 	.word	0x00017980
        /*0f40*/ 	.word	0x00000042
        /*0f44*/ 	.word	0x00028cb0
        /*0f48*/ 	.short	0x010a
        /*0f4a*/ 	.byte	0x3f
	.zero		1


	//   ....[75]....
        /*0f4c*/ 	.word	0x000179d0
        /*0f50*/ 	.word	0x0000000d
        /*0f54*/ 	.word	0x00028c50
        /*0f58*/ 	.short	0x010a
        /*0f5a*/ 	.byte	0x3f
	.zero		1


	//   ....[76]....
        /*0f5c*/ 	.word	0x00017a20
        /*0f60*/ 	.word	0x00000000
        /*0f64*/ 	.word	0x00028c50
        /*0f68*/ 	.short	0x010a
        /*0f6a*/ 	.byte	0x3f
	.zero		1


	//   ....[77]....
        /*0f6c*/ 	.word	0x00017c30
        /*0f70*/ 	.word	0x00000002
        /*0f74*/ 	.word	0x00028c00
        /*0f78*/ 	.short	0x010a
        /*0f7a*/ 	.byte	0x3f
	.zero		1


	//   ....[78]....
        /*0f7c*/ 	.word	0x00017e60
        /*0f80*/ 	.word	0x00000002
        /*0f84*/ 	.word	0x00028c00
        /*0f88*/ 	.short	0x010a
        /*0f8a*/ 	.byte	0x3f
	.zero		1


	//   ....[79]....
        /*0f8c*/ 	.word	0x00017eb0
        /*0f90*/ 	.word	0x0000000f
        /*0f94*/ 	.word	0x00028c30
        /*0f98*/ 	.short	0x010a
        /*0f9a*/ 	.byte	0x3f
	.zero		1


	//   ....[80]....
        /*0f9c*/ 	.word	0x00017f00
        /*0fa0*/ 	.word	0x0000000f
        /*0fa4*/ 	.word	0x00028c50
        /*0fa8*/ 	.short	0x010a
        /*0faa*/ 	.byte	0x3f
	.zero		1


	//   ....[81]....
        /*0fac*/ 	.word	0x00017f50
        /*0fb0*/ 	.word	0x000000d8
        /*0fb4*/ 	.word	0x00028c30
        /*0fb8*/ 	.short	0x010a
        /*0fba*/ 	.byte	0x3f
	.zero		1


	//   ....[82]....
        /*0fbc*/ 	.word	0x00017fa0
        /*0fc0*/ 	.word	0x000000d8
        /*0fc4*/ 	.word	0x00028c50
        /*0fc8*/ 	.short	0x010a
        /*0fca*/ 	.byte	0x3f
	.zero		1


	//   ....[83]....
        /*0fcc*/ 	.word	0x00018150
        /*0fd0*/ 	.word	0x00000005
        /*0fd4*/ 	.word	0x00028c20
        /*0fd8*/ 	.short	0x010a
        /*0fda*/ 	.byte	0x3f
	.zero		1


	//   ....[84]....
        /*0fdc*/ 	.word	0x000181a0
        /*0fe0*/ 	.word	0x00000005
        /*0fe4*/ 	.word	0x00028ca0
        /*0fe8*/ 	.short	0x010a
        /*0fea*/ 	.byte	0x3f
	.zero		1


	//   ....[85]....
        /*0fec*/ 	.word	0x000181f0
        /*0ff0*/ 	.word	0x00000005
        /*0ff4*/ 	.word	0x00028cc0
        /*0ff8*/ 	.short	0x010a
        /*0ffa*/ 	.byte	0x3f
	.zero		1


	//   ....[86]....
        /*0ffc*/ 	.word	0x00018240
        /*1000*/ 	.word	0x00000005
        /*1004*/ 	.word	0x00028ca0
        /*1008*/ 	.short	0x010a
        /*100a*/ 	.byte	0x3f
	.zero		1


	//   ....[87]....
        /*100c*/ 	.word	0x00018290
        /*1010*/ 	.word	0x00000005
        /*1014*/ 	.word	0x00028cc0
        /*1018*/ 	.short	0x010a
        /*101a*/ 	.byte	0x3f
	.zero		1


	//   ....[88]....
        /*101c*/ 	.word	0x00018430
        /*1020*/ 	.word	0x00000000
        /*1024*/ 	.word	0x00028c40
        /*1028*/ 	.short	0x010a
        /*102a*/ 	.byte	0x3f
	.zero		1


	//   ....[89]....
        /*102c*/ 	.word	0x000189b0
        /*1030*/ 	.word	0x00000002
        /*1034*/ 	.word	0x00028c20
        /*1038*/ 	.short	0x010a
        /*103a*/ 	.byte	0x3f
	.zero		1


	//   ....[90]....
        /*103c*/ 	.word	0x00018a00
        /*1040*/ 	.word	0x00000003
        /*1044*/ 	.word	0x00028c60
        /*1048*/ 	.short	0x010a
        /*104a*/ 	.byte	0x3f
	.zero		1


	//   ....[91]....
        /*104c*/ 	.word	0x00018a50
        /*1050*/ 	.word	0x00000003
        /*1054*/ 	.word	0x00028c40
        /*1058*/ 	.short	0x010a
        /*105a*/ 	.byte	0x3f
	.zero		1


	//   ....[92]....
        /*105c*/ 	.word	0x00018aa0
        /*1060*/ 	.word	0x00000003
        /*1064*/ 	.word	0x00028c60
        /*1068*/ 	.short	0x010a
        /*106a*/ 	.byte	0x3f
	.zero		1


	//   ....[93]....
        /*106c*/ 	.word	0x00018af0
        /*1070*/ 	.word	0x00000004
        /*1074*/ 	.word	0x00028c40
        /*1078*/ 	.short	0x010a
        /*107a*/ 	.byte	0x3f
	.zero		1


	//   ....[94]....
        /*107c*/ 	.word	0x00018b40
        /*1080*/ 	.word	0x00000004
        /*1084*/ 	.word	0x00028c60
        /*1088*/ 	.short	0x010a
        /*108a*/ 	.byte	0x3f
	.zero		1


	//   ....[95]....
        /*108c*/ 	.word	0x00018b90
        /*1090*/ 	.word	0x00000004
        /*1094*/ 	.word	0x00028c40
        /*1098*/ 	.short	0x010a
        /*109a*/ 	.byte	0x3f
	.zero		1


	//   ....[96]....
        /*109c*/ 	.word	0x00018be0
        /*10a0*/ 	.word	0x00000004
        /*10a4*/ 	.word	0x00028c60
        /*10a8*/ 	.short	0x010a
        /*10aa*/ 	.byte	0x3f
	.zero		1


	//   ....[97]....
        /*10ac*/ 	.word	0x00019630
        /*10b0*/ 	.word	0x00000000
        /*10b4*/ 	.word	0x00028c20
        /*10b8*/ 	.short	0x010a
        /*10ba*/ 	.byte	0x3f
	.zero		1


	//   ....[98]....
        /*10bc*/ 	.word	0x000197d0
        /*10c0*/ 	.word	0x00000006
        /*10c4*/ 	.word	0x00000000
        /*10c8*/ 	.short	0x010a
        /*10ca*/ 	.byte	0x3f
	.zero		1


	//   ....[99]....
        /*10cc*/ 	.word	0x00019820
        /*10d0*/ 	.word	0x00000007
        /*10d4*/ 	.word	0x00000000
        /*10d8*/ 	.short	0x010a
        /*10da*/ 	.byte	0x3f
	.zero		1


	//   ....[100]....
        /*10dc*/ 	.word	0x00019870
        /*10e0*/ 	.word	0x00000004
        /*10e4*/ 	.word	0x00000000
        /*10e8*/ 	.short	0x010a
        /*10ea*/ 	.byte	0x3f
	.zero		1


	//----- nvinfo : EIATTR_NUM_MBARRIERS
	.align		4
.L_715:
        /*10ec*/ 	.byte	0x03, 0x38
        /*10ee*/ 	.short	0x0016


	//----- nvinfo : EIATTR_EXIT_INSTR_OFFSETS
	.align		4
        /*10f0*/ 	.byte	0x04, 0x1c
        /*10f2*/ 	.short	(.L_717 - .L_716)


	//   ....[0]....
.L_716:
        /*10f4*/ 	.word	0x00017880


	//----- nvinfo : EIATTR_MAX_THREADS
	.align		4
.L_717:
        /*10f8*/ 	.byte	0x04, 0x05
        /*10fa*/ 	.short	(.L_719 - .L_718)
.L_718:
        /*10fc*/ 	.word	0x00000180
        /*1100*/ 	.word	0x00000001
        /*1104*/ 	.word	0x00000001


	//----- nvinfo : EIATTR_CRS_STACK_SIZE
	.align		4
.L_719:
        /*1108*/ 	.byte	0x04, 0x1e
        /*110a*/ 	.short	(.L_721 - .L_720)
.L_720:
        /*110c*/ 	.word	0x00000000


	//----- nvinfo : EIATTR_CBANK_PARAM_SIZE
	.align		4
.L_721:
        /*1110*/ 	.byte	0x03, 0x19
        /*1112*/ 	.short	0x0af0


	//----- nvinfo : EIATTR_PARAM_CBANK
	.align		4
        /*1114*/ 	.byte	0x04, 0x0a
        /*1116*/ 	.short	(.L_723 - .L_722)
	.align		4
.L_722:
        /*1118*/ 	.word	index@(.nv.constant0._ZN7cutlass13device_kernelIN5flash11enable_sm90INS1_16FlashAttnFwdSm90INS1_25CollectiveMainloopFwdSm90ILi2EN4cute5tupleIJNS5_1CILi1EEES8_S8_EEENS6_IJNS7_ILi64EEESA_SA_EEELi512ENS_6half_tEfNS_4arch4Sm90ELb0ELb0ELb0ELb1ELb0ELb1ELb0ELb0ELb0ELb1ELb0ELb0EEENS1_21CollectiveEpilogueFwdINS6_IJSA_NS7_ILi512EEESA_EEES9_SC_SE_Li256ELb1ELb1ELb0ELb0EEENS1_36VarlenDynamicPersistentTileSchedulerILi64ELi64ELi256ELi128ELb0ELb1ELb1ELb0ELb1ELb1EEEEEEEEEvNT_6ParamsE)
        /*111c*/ 	.short	0x0210
        /*111e*/ 	.short	0x0af0


	//----- nvinfo : EIATTR_SW_WAR
	.align		4
.L_723:
        /*1120*/ 	.byte	0x04, 0x36
        /*1122*/ 	.short	(.L_725 - .L_724)
.L_724:
        /*1124*/ 	.word	0x00000008
.L_725:


//--------------------- .nv.info._ZN7cutlass13device_kernelIN5flash11enable_sm90INS1_16FlashAttnFwdSm90INS1_25CollectiveMainloopFwdSm90ILi2EN4cute5tupleIJNS5_1CILi1EEES8_S8_EEENS6_IJNS7_ILi64EEESA_SA_EEELi512ENS_6half_tEfNS_4arch4Sm90ELb0ELb0ELb0ELb1ELb0ELb0ELb1ELb0ELb0ELb1ELb0ELb0EEENS1_21CollectiveEpilogueFwdINS6_IJSA_NS7_ILi512EEESA_EEES9_SC_SE_Li256ELb1ELb1ELb0ELb0EEENS1_36VarlenDynamicPersistentTileSchedulerILi64ELi64ELi256ELi128ELb0ELb1ELb1ELb0ELb1ELb1EEEEEEEEEvNT_6ParamsE --------------------------
	.section	.nv.info._ZN7cutlass13device_kernelIN5flash11enable_sm90INS1_16FlashAttnFwdSm90INS1_25CollectiveMainloopFwdSm90ILi2EN4cute5tupleIJNS5_1CILi1EEES8_S8_EEENS6_IJNS7_ILi64EEESA_SA_EEELi512ENS_6half_tEfNS_4arch4Sm90ELb0ELb0ELb0ELb1ELb0ELb0ELb1ELb0ELb0ELb1ELb0ELb0EEENS1_21CollectiveEpilogueFwdINS6_IJSA_NS7_ILi512EEESA_EEES9_SC_SE_Li256ELb1ELb1ELb0ELb0EEENS1_36VarlenDynamicPersistentTileSchedulerILi64ELi64ELi256ELi128ELb0ELb1ELb1ELb0ELb1ELb1EEEEEEEEEvNT_6ParamsE,"",@"SHT_CUDA_INFO"
	.sectionflags	@""
	.align	4


	//----- nvinfo : EIATTR_CUDA_API_VERSION
	.align		4
        /*0000*/ 	.byte	0x04, 0x37
        /*0002*/ 	.short	(.L_727 - .L_726)
.L_726:
        /*0004*/ 	.word	0x00000082


	//----- nvinfo : EIATTR_KPARAM_INFO
	.align		4
.L_727:
        /*0008*/ 	.byte	0x04, 0x17
        /*000a*/ 	.short	(.L_729 - .L_728)
.L_728:
        /*000c*/ 	.word	0x00000000
        /*0010*/ 	.short	0x0000
        /*0012*/ 	.short	0x0070
        /*0014*/ 	.byte	0x00, 0xf0, 0x01, 0x2e


	//----- nvinfo : EIATTR_SPARSE_MMA_MASK
	.align		4
.L_729:
        /*0018*/ 	.byte	0x03, 0x50
        /*001a*/ 	.short	0x0000


	//----- nvinfo : EIATTR_MAXREG_COUNT
	.align		4
        /*001c*/ 	.byte	0x03, 0x1b
        /*001e*/ 	.short	0x00a8


	//----- nvinfo : EIATTR_NUM_BARRIERS
	.align		4
        /*0020*/ 	.byte	0x02, 0x4c
        /*0022*/ 	.byte	0x10
	.zero		1


	//----- nvinfo : EIATTR_EXTERNS
	.align		4
        /*0024*/ 	.byte	0x04, 0x0f
        /*0026*/ 	.short	(.L_731 - .L_730)


	//   ....[0]....
	.align		4
.L_730:
        /*0028*/ 	.word	index@(__assertfail)


	//----- nvinfo : EIATTR_ANNOTATIONS
	.align		4
.L_731:
        /*002c*/ 	.byte	0x04, 0x55
        /*002e*/ 	.short	(.L_733 - .L_732)


	//   ....[0]....
.L_732:
        /* <DEDUP_REMOVED lines=103> */


	//----- nvinfo : EIATTR_MERCURY_ISA_VERSION
	.align		4
.L_733:
        /*0690*/ 	.byte	0x03, 0x5f
        /*0692*/ 	.short	0x0101


	//----- nvinfo : EIATTR_UNUSED_LOAD_BYTE_OFFSET
	.align		4
        /*0694*/ 	.byte	0x04, 0x44
        /*0696*/ 	.short	(.L_735 - .L_734)


	//   ....[0]....
.L_734:
        /*0698*/ 	.word	0x00000a10
        /*069c*/ 	.word	0x0000fff0


	//   ....[1]....
        /*06a0*/ 	.word	0x00008b70
        /*06a4*/ 	.word	0x0000fff0


	//----- nvinfo : EIATTR_INT_WARP_WIDE_INSTR_OFFSETS
	.align		4
.L_735:
        /*06a8*/ 	.byte	0x04, 0x31
        /*06aa*/ 	.short	(.L_737 - .L_736)


	//   ....[0]....
.L_736:
        /*06ac*/ 	.word	0x00000130


	//   ....[1]....
        /*06b0*/ 	.word	0x00000170


	//   ....[2]....
        /*06b4*/ 	.word	0x000001e0


	//   ....[3]....
        /*06b8*/ 	.word	0x00000250


	//   ....[4]....
        /*06bc*/ 	.word	0x0000cc10


	//   ....[5]....
        /*06c0*/ 	.word	0x0000cc70


	//   ....[6]....
        /*06c4*/ 	.word	0x00012a50


	//   ....[7]....
        /*06c8*/ 	.word	0x00012ab0


	//----- nvinfo : EIATTR_COOP_GROUP_MASK_REGIDS
	.align		4
.L_737:
        /*06cc*/ 	.byte	0x04, 0x29
        /*06ce*/ 	.short	(.L_739 - .L_738)


	//   ....[0]....
.L_738:
        /*06d0*/ 	.word	0xffffffff


	//   ....[1]....
        /*06d4*/ 	.word	0xffffffff


	//   ....[2]....
        /*06d8*/ 	.word	0xffffffff


	//   ....[3]....
        /*06dc*/ 	.word	0xffffffff


	//   ....[4]....
        /*06e0*/ 	.word	0xffffffff


	//   ....[5]....
        /*06e4*/ 	.word	0xffffffff


	//   ....[6]....
        /*06e8*/ 	.word	0xffffffff


	//   ....[7]....
        /*06ec*/ 	.word	0xffffffff


	//   ....[8]....
        /*06f0*/ 	.word	0xffffffff


	//   ....[9]....
        /*06f4*/ 	.word	0xffffffff


	//   ....[10]....
        /*06f8*/ 	.word	0xffffffff


	//   ....[11]....
        /*06fc*/ 	.word	0xffffffff


	//   ....[12]....
        /*0700*/ 	.word	0xffffffff


	//   ....[13]....
        /*0704*/ 	.word	0xffffffff


	//   ....[14]....
        /*0708*/ 	.word	0xffffffff


	//   ....[15]....
        /*070c*/ 	.word	0xffffffff


	//   ....[16]....
        /*0710*/ 	.word	0xffffffff


	//   ....[17]....
        /*0714*/ 	.word	0xffffffff


	//   ....[18]....
        /*0718*/ 	.word	0xffffffff


	//   ....[19]....
        /*071c*/ 	.word	0xffffffff


	//   ....[20]....
        /*0720*/ 	.word	0xffffffff


	//   ....[21]....
        /*0724*/ 	.word	0xffffffff


	//   ....[22]....
        /*0728*/ 	.word	0xffffffff


	//   ....[23]....
        /*072c*/ 	.word	0xffffffff


	//   ....[24]....
        /*0730*/ 	.word	0xffffffff


	//   ....[25]....
        /*0734*/ 	.word	0xffffffff


	//   ....[26]....
        /*0738*/ 	.word	0xffffffff


	//   ....[27]....
        /*073c*/ 	.word	0xffffffff


	//   ....[28]....
        /*0740*/ 	.word	0xffffffff


	//   ....[29]....
        /*0744*/ 	.word	0xffffffff


	//   ....[30]....
        /*0748*/ 	.word	0xffffffff


	//   ....[31]....
        /*074c*/ 	.word	0xffffffff


	//   ....[32]....
        /*0750*/ 	.word	0xffffffff


	//   ....[33]....
        /*0754*/ 	.word	0xffffffff


	//   ....[34]....
        /*0758*/ 	.word	0xffffffff


	//   ....[35]....
        /*075c*/ 	.word	0xffffffff


	//   ....[36]....
        /*0760*/ 	.word	0xffffffff


	//   ....[37]....
        /*0764*/ 	.word	0xffffffff


	//   ....[38]....
        /*0768*/ 	.word	0xffffffff


	//   ....[39]....
        /*076c*/ 	.word	0xffffffff


	//   ....[40]....
        /*0770*/ 	.word	0xffffffff


	//   ....[41]....
        /*0774*/ 	.word	0xffffffff


	//   ....[42]....
        /*0778*/ 	.word	0xffffffff


	//   ....[43]....
        /*077c*/ 	.word	0xffffffff


	//   ....[44]....
        /*0780*/ 	.word	0xffffffff


	//   ....[45]....
        /*0784*/ 	.word	0xffffffff


	//   ....[46]....
        /*0788*/ 	.word	0xffffffff


	//   ....[47]....
        /*078c*/ 	.word	0xffffffff


	//   ....[48]....
        /*0790*/ 	.word	0xffffffff


	//   ....[49]....
        /*0794*/ 	.word	0xffffffff


	//   ....[50]....
        /*0798*/ 	.word	0xffffffff


	//   ....[51]....
        /*079c*/ 	.word	0xffffffff


	//   ....[52]....
        /*07a0*/ 	.word	0xffffffff


	//   ....[53]....
        /*07a4*/ 	.word	0xffffffff


	//   ....[54]....
        /*07a8*/ 	.word	0xffffffff


	//   ....[55]....
        /*07ac*/ 	.word	0xffffffff


	//   ....[56]....
        /*07b0*/ 	.word	0xffffffff


	//   ....[57]....
        /*07b4*/ 	.word	0xffffffff


	//   ....[58]....
        /*07b8*/ 	.word	0xffffffff


	//   ....[59]....
        /*07bc*/ 	.word	0xffffffff


	//   ....[60]....
        /*07c0*/ 	.word	0xffffffff


	//   ....[61]....
        /*07c4*/ 	.word	0xffffffff


	//   ....[62]....
        /*07c8*/ 	.word	0xffffffff


	//   ....[63]....
        /*07cc*/ 	.word	0xffffffff


	//   ....[64]....
        /*07d0*/ 	.word	0xffffffff


	//   ....[65]....
        /*07d4*/ 	.word	0xffffffff


	//   ....[66]....
        /*07d8*/ 	.word	0xffffffff


	//   ....[67]....
        /*07dc*/ 	.word	0xffffffff


	//   ....[68]....
        /*07e0*/ 	.word	0xffffffff


	//   ....[69]....
        /*07e4*/ 	.word	0xffffffff


	//   ....[70]....
        /*07e8*/ 	.word	0xffffffff


	//   ....[71]....
        /*07ec*/ 	.word	0xffffffff


	//   ....[72]....
        /*07f0*/ 	.word	0xffffffff


	//   ....[73]....
        /*07f4*/ 	.word	0xffffffff


	//   ....[74]....
        /*07f8*/ 	.word	0xffffffff


	//   ....[75]....
        /*07fc*/ 	.word	0xffffffff


	//   ....[76]....
        /*0800*/ 	.word	0xffffffff


	//   ....[77]....
        /*0804*/ 	.word	0xffffffff


	//   ....[78]....
        /*0808*/ 	.word	0xffffffff


	//   ....[79]....
        /*080c*/ 	.word	0xffffffff


	//   ....[80]....
        /*0810*/ 	.word	0xffffffff


	//   ....[81]....
        /*0814*/ 	.word	0xffffffff


	//   ....[82]....
        /*0818*/ 	.word	0xffffffff


	//   ....[83]....
        /*081c*/ 	.word	0xffffffff


	//   ....[84]....
        /*0820*/ 	.word	0xffffffff


	//   ....[85]....
        /*0824*/ 	.word	0xffffffff


	//   ....[86]....
        /*0828*/ 	.word	0xffffffff


	//   ....[87]....
        /*082c*/ 	.word	0xffffffff


	//   ....[88]....
        /*0830*/ 	.word	0xffffffff


	//   ....[89]....
        /*0834*/ 	.word	0x0500000f


	//   ....[90]....
        /*0838*/ 	.word	0x0500000f


	//   ....[91]....
        /*083c*/ 	.word	0x0500000f


	//   ....[92]....
        /*0840*/ 	.word	0x0500000f


	//   ....[93]....
        /*0844*/ 	.word	0x0500000f


	//   ....[94]....
        /*0848*/ 	.word	0x0500000f


	//   ....[95]....
        /*084c*/ 	.word	0x0500000f


	//   ....[96]....
        /*0850*/ 	.word	0x0500000f


	//   ....[97]....
        /*0854*/ 	.word	0x0500000f


	//   ....[98]....
        /*0858*/ 	.word	0x0500000f


	//   ....[99]....
        /*085c*/ 	.word	0x0500000f


	//   ....[100]....
        /*0860*/ 	.word	0x0500000f


	//   ....[101]....
        /*0864*/ 	.word	0x0500000f


	//   ....[102]....
        /*0868*/ 	.word	0x0500000f


	//   ....[103]....
        /*086c*/ 	.word	0x0500000f


	//   ....[104]....
        /*0870*/ 	.word	0x0500000f


	//   ....[105]....
        /*0874*/ 	.word	0x0500000f


	//   ....[106]....
        /*0878*/ 	.word	0x0500000f


	//   ....[107]....
        /*087c*/ 	.word	0x0500000f


	//   ....[108]....
        /*0880*/ 	.word	0x0500000f


	//   ....[109]....
        /*0884*/ 	.word	0x0500000f


	//   ....[110]....
        /*0888*/ 	.word	0x0500000f


	//   ....[111]....
        /*088c*/ 	.word	0x0500000f


	//   ....[112]....
        /*0890*/ 	.word	0x0500000f


	//   ....[113]....
        /*0894*/ 	.word	0x0500000f


	//   ....[114]....
        /*0898*/ 	.word	0x0500000f


	//   ....[115]....
        /*089c*/ 	.word	0x0500000f


	//   ....[116]....
        /*08a0*/ 	.word	0x0500000f


	//   ....[117]....
        /*08a4*/ 	.word	0x0500000f


	//   ....[118]....
        /*08a8*/ 	.word	0x0500000f


	//   ....[119]....
        /*08ac*/ 	.word	0x0500000f


	//   ....[120]....
        /*08b0*/ 	.word	0x0500000f


	//   ....[121]....
        /*08b4*/ 	.word	0x0500000f


	//   ....[122]....
        /*08b8*/ 	.word	0x0500000f


	//   ....[123]....
        /*08bc*/ 	.word	0x0500000f


	//----- nvinfo : EIATTR_COOP_GROUP_INSTR_OFFSETS
	.align		4
.L_739:
        /*08c0*/ 	.byte	0x04, 0x28
        /*08c2*/ 	.short	(.L_741 - .L_740)


	//   ....[0]....
.L_740:
        /*08c4*/ 	.word	0x00000060


	//   ....[1]....
        /*08c8*/ 	.word	0x00000140


	//   ....[2]....
        /*08cc*/ 	.word	0x00000180


	//   ....[3]....
        /*08d0*/ 	.word	0x00000390


	//   ....[4]....
        /*08d4*/ 	.word	0x000004f0


	//   ....[5]....
        /*08d8*/ 	.word	0x00000610


	//   ....[6]....
        /*08dc*/ 	.word	0x00000770


	//   ....[7]....
        /*08e0*/ 	.word	0x00001800


	//   ....[8]....
        /*08e4*/ 	.word	0x00002f50


	//   ....[9]....
        /*08e8*/ 	.word	0x000036e0


	//   ....[10]....
        /*08ec*/ 	.word	0x00004ac0


	//   ....[11]....
        /*08f0*/ 	.word	0x00004b40


	//   ....[12]....
        /*08f4*/ 	.word	0x00004d70


	//   ....[13]....
        /*08f8*/ 	.word	0x00004df0


	//   ....[14]....
        /*08fc*/ 	.word	0x00005610


	//   ....[15]....
        /*0900*/ 	.word	0x00005b30


	//   ....[16]....
        /*0904*/ 	.word	0x00006c20


	//   ....[17]....
        /*0908*/ 	.word	0x00006c50


	//   ....[18]....
        /*090c*/ 	.word	0x00006f50


	//   ....[19]....
        /*0910*/ 	.word	0x00007120


	//   ....[20]....
        /*0914*/ 	.word	0x00008030


	//   ....[21]....
        /*0918*/ 	.word	0x00008070


	//   ....[22]....
        /*091c*/ 	.word	0x000080a0


	//   ....[23]....
        /*0920*/ 	.word	0x00008120


	//   ....[24]....
        /*0924*/ 	.word	0x00008150


	//   ....[25]....
        /*0928*/ 	.word	0x00009a80


	//   ....[26]....
        /*092c*/ 	.word	0x0000a0b0


	//   ....[27]....
        /*0930*/ 	.word	0x0000a0e0


	//   ....[28]....
        /*0934*/ 	.word	0x0000a100


	//   ....[29]....
        /*0938*/ 	.word	0x0000a130


	//   ....[30]....
        /*093c*/ 	.word	0x0000a7e0


	//   ....[31]....
        /*0940*/ 	.word	0x0000a800


	//   ....[32]....
        /*0944*/ 	.word	0x0000aa30


	//   ....[33]....
        /*0948*/ 	.word	0x0000aa50


	//   ....[34]....
        /*094c*/ 	.word	0x0000b640


	//   ....[35]....
        /*0950*/ 	.word	0x0000b660


	//   ....[36]....
        /*0954*/ 	.word	0x0000b8a0


	//   ....[37]....
        /*0958*/ 	.word	0x0000b8c0


	//   ....[38]....
        /*095c*/ 	.word	0x0000bb60


	//   ....[39]....
        /*0960*/ 	.word	0x0000bd50


	//   ....[40]....
        /*0964*/ 	.word	0x0000bd80


	//   ....[41]....
        /*0968*/ 	.word	0x0000bdb0


	//   ....[42]....
        /*096c*/ 	.word	0x0000bde0


	//   ....[43]....
        /*0970*/ 	.word	0x0000be10


	//   ....[44]....
        /*0974*/ 	.word	0x0000be40


	//   ....[45]....
        /*0978*/ 	.word	0x0000bfb0


	//   ....[46]....
        /*097c*/ 	.word	0x0000bfe0


	//   ....[47]....
        /*0980*/ 	.word	0x0000c010


	//   ....[48]....
        /*0984*/ 	.word	0x0000c040


	//   ....[49]....
        /*0988*/ 	.word	0x0000c070


	//   ....[50]....
        /*098c*/ 	.word	0x0000c0a0


	//   ....[51]....
        /*0990*/ 	.word	0x0000c140


	//   ....[52]....
        /*0994*/ 	.word	0x0000c170


	//   ....[53]....
        /*0998*/ 	.word	0x0000c200


	//   ....[54]....
        /*099c*/ 	.word	0x0000d220


	//   ....[55]....
        /*09a0*/ 	.word	0x0000dda0


	//   ....[56]....
        /*09a4*/ 	.word	0x0000ddb0


	//   ....[57]....
        /*09a8*/ 	.word	0x0000ddd0


	//   ....[58]....
        /*09ac*/ 	.word	0x0000dea0


	//   ....[59]....
        /*09b0*/ 	.word	0x0000ded0


	//   ....[60]....
        /*09b4*/ 	.word	0x0000df30


	//   ....[61]....
        /*09b8*/ 	.word	0x0000df40


	//   ....[62]....
        /*09bc*/ 	.word	0x0000dfb0


	//   ....[63]....
        /*09c0*/ 	.word	0x0000e900


	//   ....[64]....
        /*09c4*/ 	.word	0x0000e910


	//   ....[65]....
        /*09c8*/ 	.word	0x0000ea40


	//   ....[66]....
        /*09cc*/ 	.word	0x0000ea70


	//   ....[67]....
        /*09d0*/ 	.word	0x0000ecf0


	//   ....[68]....
        /*09d4*/ 	.word	0x0000ed20


	//   ....[69]....
        /*09d8*/ 	.word	0x0000ee90


	//   ....[70]....
        /*09dc*/ 	.word	0x0000eea0


	//   ....[71]....
        /*09e0*/ 	.word	0x00012ce0


	//   ....[72]....
        /*09e4*/ 	.word	0x00012d10


	//   ....[73]....
        /*09e8*/ 	.word	0x00012d50


	//   ....[74]....
        /*09ec*/ 	.word	0x00012d80


	//   ....[75]....
        /*09f0*/ 	.word	0x00012db0


	//   ....[76]....
        /*09f4*/ 	.word	0x00012de0


	//   ....[77]....
        /*09f8*/ 	.word	0x00012e10


	//   ....[78]....
        /*09fc*/ 	.word	0x00012e40


	//   ....[79]....
        /*0a00*/ 	.word	0x00012fc0


	//   ....[80]....
        /*0a04*/ 	.word	0x00012ff0


	//   ....[81]....
        /*0a08*/ 	.word	0x00013020


	//   ....[82]....
        /*0a0c*/ 	.word	0x00013050


	//   ....[83]....
        /*0a10*/ 	.word	0x00013080


	//   ....[84]....
        /*0a14*/ 	.word	0x000130b0


	//   ....[85]....
        /*0a18*/ 	.word	0x00013170


	//   ....[86]....
        /*0a1c*/ 	.word	0x00013190


	//   ....[87]....
        /*0a20*/ 	.word	0x00013200


	//   ....[88]....
        /*0a24*/ 	.word	0x00013690


	//   ....[89]....
        /*0a28*/ 	.word	0x00013b80


	//   ....[90]....
        /*0a2c*/ 	.word	0x00013d00


	//   ....[91]....
        /*0a30*/ 	.word	0x00013d50


	//   ....[92]....
        /*0a34*/ 	.word	0x00013db0


	//   ....[93]....
        /*0a38*/ 	.word	0x00013e10


	//   ....[94]....
        /*0a3c*/ 	.word	0x00013f60


	//   ....[95]....
        /*0a40*/ 	.word	0x00014000


	//   ....[96]....
        /*0a44*/ 	.word	0x000140b0


	//   ....[97]....
        /*0a48*/ 	.word	0x00014190


	//   ....[98]....
        /*0a4c*/ 	.word	0x00014360


	//   ....[99]....
        /*0a50*/ 	.word	0x00014420


	//   ....[100]....
        /*0a54*/ 	.word	0x000146d0


	//   ....[101]....
        /*0a58*/ 	.word	0x000147f0


	//   ....[102]....
        /*0a5c*/ 	.word	0x000149c0


	//   ....[103]....
        /*0a60*/ 	.word	0x00014a90


	//   ....[104]....
        /*0a64*/ 	.word	0x00014c90


	//   ....[105]....
        /*0a68*/ 	.word	0x00014d20


	//   ....[106]....
        /*0a6c*/ 	.word	0x00015050


	//   ....[107]....
        /*0a70*/ 	.word	0x000150f0


	//   ....[108]....
        /*0a74*/ 	.word	0x00015210


	//   ....[109]....
        /*0a78*/ 	.word	0x00015290


	//   ....[110]....
        /*0a7c*/ 	.word	0x00015310


	//   ....[111]....
        /*0a80*/ 	.word	0x00015390


	//   ....[112]....
        /*0a84*/ 	.word	0x00015410


	//   ....[113]....
        /*0a88*/ 	.word	0x000154a0


	//   ....[114]....
        /*0a8c*/ 	.word	0x00015540


	//   ....[115]....
        /*0a90*/ 	.word	0x000155f0


	//   ....[116]....
        /*0a94*/ 	.word	0x00015670


	//   ....[117]....
        /*0a98*/ 	.word	0x000156f0


	//   ....[118]....
        /*0a9c*/ 	.word	0x00015770


	//   ....[119]....
        /*0aa0*/ 	.word	0x00015800


	//   ....[120]....
        /*0aa4*/ 	.word	0x00015880


	//   ....[121]....
        /*0aa8*/ 	.word	0x00015920


	//   ....[122]....
        /*0aac*/ 	.word	0x000159b0


	//   ....[123]....
        /*0ab0*/ 	.word	0x00015ae0


	//----- nvinfo : EIATTR_REG_RECONFIG
	.align		4
.L_741:
        /*0ab4*/ 	.byte	0x01, 0x54
	.zero		2


	//----- nvinfo : EIATTR_SYSCALL_OFFSETS
	.align		4
        /*0ab8*/ 	.byte	0x04, 0x46
        /*0aba*/ 	.short	(.L_743 - .L_742)


	//   ....[0]....
.L_742:
        /*0abc*/ 	.word	0x00003110


	//   ....[1]....
        /*0ac0*/ 	.word	0x0000ce10


	//   ....[2]....
        /*0ac4*/ 	.word	0x0000cf70


	//   ....[3]....
        /*0ac8*/ 	.word	0x0000d070


	//   ....[4]....
        /*0acc*/ 	.word	0x0000d980


	//   ....[5]....
        /*0ad0*/ 	.word	0x0000e2d0


	//----- nvinfo : EIATTR_MBARRIER_INSTR_OFFSETS
	.align		4
.L_743:
        /*0ad4*/ 	.byte	0x04, 0x39
        /*0ad6*/ 	.short	(.L_745 - .L_744)


	//   ....[0]....
.L_744:
        /*0ad8*/ 	.word	0x00000270
        /*0adc*/ 	.word	0x000000ff
        /*0ae0*/ 	.word	0x00038800
        /*0ae4*/ 	.short	0x0100
        /*0ae6*/ 	.byte	0x08
	.zero		1


	//   ....[1]....
        /*0ae8*/ 	.word	0x00000280
        /*0aec*/ 	.word	0x000000ff
        /*0af0*/ 	.word	0x00038810
        /*0af4*/ 	.short	0x0100
        /*0af6*/ 	.byte	0x08
	.zero		1


	//   ....[2]....
        /*0af8*/ 	.word	0x00000290
        /*0afc*/ 	.word	0x000000ff
        /*0b00*/ 	.word	0x00038820
        /*0b04*/ 	.short	0x0100
        /*0b06*/ 	.byte	0x08
	.zero		1


	//   ....[3]....
        /*0b08*/ 	.word	0x00000340
        /*0b0c*/ 	.word	0x000000ff
        /*0b10*/ 	.word	0x00038830
        /*0b14*/ 	.short	0x0100
        /*0b16*/ 	.byte	0x06
	.zero		1


	//   ....[4]....
        /*0b18*/ 	.word	0x00000350
        /*0b1c*/ 	.word	0x000000ff
        /*0b20*/ 	.word	0x00038840
        /*0b24*/ 	.short	0x0100
        /*0b26*/ 	.byte	0x06
	.zero		1


	//   ....[5]....
        /*0b28*/ 	.word	0x00000360
        /*0b2c*/ 	.word	0x000000ff
        /*0b30*/ 	.word	0x00038838
        /*0b34*/ 	.short	0x0100
        /*0b36*/ 	.byte	0x06
	.zero		1


	//   ....[6]....
        /*0b38*/ 	.word	0x00000370
        /*0b3c*/ 	.word	0x000000ff
        /*0b40*/ 	.word	0x00038848
        /*0b44*/ 	.short	0x0100
        /*0b46*/ 	.byte	0x06
	.zero		1


	//   ....[7]....
        /*0b48*/ 	.word	0x000004a0
        /*0b4c*/ 	.word	0x000000ff
        /*0b50*/ 	.word	0x00038850
        /*0b54*/ 	.short	0x0100
        /*0b56*/ 	.byte	0x08
	.zero		1


	//   ....[8]....
        /*0b58*/ 	.word	0x000004b0
        /*0b5c*/ 	.word	0x000000ff
        /*0b60*/ 	.word	0x00038860
        /*0b64*/ 	.short	0x0100
        /*0b66*/ 	.byte	0x08
	.zero		1


	//   ....[9]....
        /*0b68*/ 	.word	0x000004c0
        /*0b6c*/ 	.word	0x000000ff
        /*0b70*/ 	.word	0x00038858
        /*0b74*/ 	.short	0x0100
        /*0b76*/ 	.byte	0x08
	.zero		1


	//   ....[10]....
        /*0b78*/ 	.word	0x000004d0
        /*0b7c*/ 	.word	0x000000ff
        /*0b80*/ 	.word	0x00038868
        /*0b84*/ 	.short	0x0100
        /*0b86*/ 	.byte	0x08
	.zero		1


	//   ....[11]....
        /*0b88*/ 	.word	0x000005c0
        /*0b8c*/ 	.word	0x000000ff
        /*0b90*/ 	.word	0x00038870
        /*0b94*/ 	.short	0x0100
        /*0b96*/ 	.byte	0x06
	.zero		1


	//   ....[12]....
        /*0b98*/ 	.word	0x000005d0
        /*0b9c*/ 	.word	0x000000ff
        /*0ba0*/ 	.word	0x00038880
        /*0ba4*/ 	.short	0x0100
        /*0ba6*/ 	.byte	0x06
	.zero		1


	//   ....[13]....
        /*0ba8*/ 	.word	0x000005e0
        /*0bac*/ 	.word	0x000000ff
        /*0bb0*/ 	.word	0x00038878
        /*0bb4*/ 	.short	0x0100
        /*0bb6*/ 	.byte	0x06
	.zero		1


	//   ....[14]....
        /*0bb8*/ 	.word	0x000005f0
        /*0bbc*/ 	.word	0x000000ff
        /*0bc0*/ 	.word	0x00038888
        /*0bc4*/ 	.short	0x0100
        /*0bc6*/ 	.byte	0x06
	.zero		1


	//   ....[15]....
        /*0bc8*/ 	.word	0x00000720
        /*0bcc*/ 	.word	0x000000ff
        /*0bd0*/ 	.word	0x00038890
        /*0bd4*/ 	.short	0x0100
        /*0bd6*/ 	.byte	0x08
	.zero		1


	//   ....[16]....
        /*0bd8*/ 	.word	0x00000730
        /*0bdc*/ 	.word	0x000000ff
        /*0be0*/ 	.word	0x000388a0
        /*0be4*/ 	.short	0x0100
        /*0be6*/ 	.byte	0x08
	.zero		1


	//   ....[17]....
        /*0be8*/ 	.word	0x00000740
        /*0bec*/ 	.word	0x000000ff
        /*0bf0*/ 	.word	0x00038898
        /*0bf4*/ 	.short	0x0100
        /*0bf6*/ 	.byte	0x08
	.zero		1


	//   ....[18]....
        /*0bf8*/ 	.word	0x00000750
        /*0bfc*/ 	.word	0x000000ff
        /*0c00*/ 	.word	0x000388a8
        /*0c04*/ 	.short	0x0100
        /*0c06*/ 	.byte	0x08
	.zero		1


	//   ....[19]....
        /*0c08*/ 	.word	0x00000880
        /*0c0c*/ 	.word	0x000000ff
        /*0c10*/ 	.word	0x000388b0
        /*0c14*/ 	.short	0x0100
        /*0c16*/ 	.byte	0x08
	.zero		1


	//   ....[20]....
        /*0c18*/ 	.word	0x00000890
        /*0c1c*/ 	.word	0x000000ff
        /*0c20*/ 	.word	0x000388c0
        /*0c24*/ 	.short	0x0100
        /*0c26*/ 	.byte	0x08
	.zero		1


	//   ....[21]....
        /*0c28*/ 	.word	0x000008a0
        /*0c2c*/ 	.word	0x000000ff
        /*0c30*/ 	.word	0x000388b8
        /*0c34*/ 	.short	0x0100
        /*0c36*/ 	.byte	0x08
	.zero		1


	//   ....[22]....
        /*0c38*/ 	.word	0x000008b0
        /*0c3c*/ 	.word	0x000000ff
        /*0c40*/ 	.word	0x000388c8
        /*0c44*/ 	.short	0x0100
        /*0c46*/ 	.byte	0x08
	.zero		1


	//   ....[23]....
        /*0c48*/ 	.word	0x00001b60
        /*0c4c*/ 	.word	0x00000003
        /*0c50*/ 	.word	0x00000000
        /*0c54*/ 	.short	0x0101
        /*0c56*/ 	.byte	0x3f
	.zero		1


	//   ....[24]....
        /*0c58*/ 	.word	0x00002620
        /*0c5c*/ 	.word	0x00000003
        /*0c60*/ 	.word	0x00000000
        /*0c64*/ 	.short	0x0101
        /*0c66*/ 	.byte	0x3f
	.zero		1


	//   ....[25]....
        /*0c68*/ 	.word	0x00003170
        /*0c6c*/ 	.word	0x000000ff
        /*0c70*/ 	.word	0x00038800
        /*0c74*/ 	.short	0x010a
        /*0c76*/ 	.byte	0x25
	.zero		1


	//   ....[26]....
        /*0c78*/ 	.word	0x000031f0
        /*0c7c*/ 	.word	0x00000004
        /*0c80*/ 	.word	0x00038830
        /*0c84*/ 	.short	0x010a
        /*0c86*/ 	.byte	0x3f
	.zero		1


	//   ....[27]....
        /*0c88*/ 	.word	0x00003230
        /*0c8c*/ 	.word	0x00000004
        /*0c90*/ 	.word	0x00038830
        /*0c94*/ 	.short	0x010a
        /*0c96*/ 	.byte	0x3f
	.zero		1


	//   ....[28]....
        /*0c98*/ 	.word	0x000034b0
        /*0c9c*/ 	.word	0x000000ff
        /*0ca0*/ 	.word	0x00038810
        /*0ca4*/ 	.short	0x010a
        /*0ca6*/ 	.byte	0x25
	.zero		1


	//   ....[29]....
        /*0ca8*/ 	.word	0x000034f0
        /*0cac*/ 	.word	0x00000004
        /*0cb0*/ 	.word	0x00038850
        /*0cb4*/ 	.short	0x010a
        /*0cb6*/ 	.byte	0x3f
	.zero		1


	//   ....[30]....
        /*0cb8*/ 	.word	0x00003530
        /*0cbc*/ 	.word	0x00000004
        /*0cc0*/ 	.word	0x00038850
        /*0cc4*/ 	.short	0x010a
        /*0cc6*/ 	.byte	0x3f
	.zero		1


	//   ....[31]....
        /*0cc8*/ 	.word	0x00005040
        /*0ccc*/ 	.word	0x00000018
        /*0cd0*/ 	.word	0x00000000
        /*0cd4*/ 	.short	0x0101
        /*0cd6*/ 	.byte	0x3f
	.zero		1


	//   ....[32]....
        /*0cd8*/ 	.word	0x00005630
        /*0cdc*/ 	.word	0x00000004
        /*0ce0*/ 	.word	0x00000000
        /*0ce4*/ 	.short	0x0101
        /*0ce6*/ 	.byte	0x3f
	.zero		1


	//   ....[33]....
        /*0ce8*/ 	.word	0x00005750
        /*0cec*/ 	.word	0x000000ff
        /*0cf0*/ 	.word	0x00038830
        /*0cf4*/ 	.short	0x010a
        /*0cf6*/ 	.byte	0x05
	.zero		1


	//   ....[34]....
        /*0cf8*/ 	.word	0x00005790
        /*0cfc*/ 	.word	0x000000ff
        /*0d00*/ 	.word	0x00038830
        /*0d04*/ 	.short	0x010a
        /*0d06*/ 	.byte	0x05
	.zero		1


	//   ....[35]....
        /*0d08*/ 	.word	0x00005970
        /*0d0c*/ 	.word	0x000000ff
        /*0d10*/ 	.word	0x00038850
        /*0d14*/ 	.short	0x010a
        /*0d16*/ 	.byte	0x05
	.zero		1


	//   ....[36]....
        /*0d18*/ 	.word	0x000059b0
        /*0d1c*/ 	.word	0x000000ff
        /*0d20*/ 	.word	0x00038850
        /*0d24*/ 	.short	0x010a
        /*0d26*/ 	.byte	0x05
	.zero		1


	//   ....[37]....
        /*0d28*/ 	.word	0x00007500
        /*0d2c*/ 	.word	0x00000099
        /*0d30*/ 	.word	0x00000000
        /*0d34*/ 	.short	0x0101
        /*0d36*/ 	.byte	0x3f
	.zero		1


	//   ....[38]....
        /*0d38*/ 	.word	0x00008050
        /*0d3c*/ 	.word	0x000000b3
        /*0d40*/ 	.word	0x00000000
        /*0d44*/ 	.short	0x0101
        /*0d46*/ 	.byte	0x3f
	.zero		1


	//   ....[39]....
        /*0d48*/ 	.word	0x0000a7f0
        /*0d4c*/ 	.word	0x000000ff
        /*0d50*/ 	.word	0x00000000
        /*0d54*/ 	.short	0x0101
        /*0d56*/ 	.byte	0x04
	.zero		1


	//   ....[40]....
        /*0d58*/ 	.word	0x0000d4c0
        /*0d5c*/ 	.word	0x00000000
        /*0d60*/ 	.word	0x00038840
        /*0d64*/ 	.short	0x010a
        /*0d66*/ 	.byte	0x3f
	.zero		1


	//   ....[41]....
        /*0d68*/ 	.word	0x0000e070
        /*0d6c*/ 	.word	0x00000008
        /*0d70*/ 	.word	0x00038800
        /*0d74*/ 	.short	0x0107
        /*0d76*/ 	.byte	0x3f
	.zero		1


	//   ....[42]....
        /*0d78*/ 	.word	0x0000e120
        /*0d7c*/ 	.word	0x00000000
        /*0d80*/ 	.word	0x00038800
        /*0d84*/ 	.short	0x0101
        /*0d86*/ 	.byte	0x3f
	.zero		1


	//   ....[43]....
        /*0d88*/ 	.word	0x0000f0d0
        /*0d8c*/ 	.word	0x00000000
        /*0d90*/ 	.word	0x00038810
        /*0d94*/ 	.short	0x0107
        /*0d96*/ 	.byte	0x3f
	.zero		1


	//   ....[44]....
        /*0d98*/ 	.word	0x0000f1d0
        /*0d9c*/ 	.word	0x00000002
        /*0da0*/ 	.word	0x00038810
        /*0da4*/ 	.short	0x0101
        /*0da6*/ 	.byte	0x3f
	.zero		1


	//   ....[45]....
        /*0da8*/ 	.word	0x0000f1f0
        /*0dac*/ 	.word	0x00000002
        /*0db0*/ 	.word	0x00038820
        /*0db4*/ 	.short	0x010a
        /*0db6*/ 	.byte	0x3f
	.zero		1


	//   ....[46]....
        /*0db8*/ 	.word	0x0000f300
        /*0dbc*/ 	.word	0x00000003
        /*0dc0*/ 	.word	0x00038860
        /*0dc4*/ 	.short	0x010a
        /*0dc6*/ 	.byte	0x3f
	.zero		1


	//   ....[47]....
        /*0dc8*/ 	.word	0x00010010
        /*0dcc*/ 	.word	0x00000003
        /*0dd0*/ 	.word	0x00038840
        /*0dd4*/ 	.short	0x010a
        /*0dd6*/ 	.byte	0x3f
	.zero		1


	//   ....[48]....
        /*0dd8*/ 	.word	0x00010270
        /*0ddc*/ 	.word	0x00000003
        /*0de0*/ 	.word	0x00038860
        /*0de4*/ 	.short	0x010a
        /*0de6*/ 	.byte	0x3f
	.zero		1


	//   ....[49]....
        /*0de8*/ 	.word	0x00010f10
        /*0dec*/ 	.word	0x00000004
        /*0df0*/ 	.word	0x00038840
        /*0df4*/ 	.short	0x010a
        /*0df6*/ 	.byte	0x3f
	.zero		1


	//   ....[50]....
        /*0df8*/ 	.word	0x00011160
        /*0dfc*/ 	.word	0x00000004
        /*0e00*/ 	.word	0x00038860
        /*0e04*/ 	.short	0x010a
        /*0e06*/ 	.byte	0x3f
	.zero		1


	//   ....[51]....
        /*0e08*/ 	.word	0x00011d70
        /*0e0c*/ 	.word	0x00000004
        /*0e10*/ 	.word	0x00038840
        /*0e14*/ 	.short	0x010a
        /*0e16*/ 	.byte	0x3f
	.zero		1


	//   ....[52]....
        /*0e18*/ 	.word	0x00011fd0
        /*0e1c*/ 	.word	0x00000004
        /*0e20*/ 	.word	0x00038860
        /*0e24*/ 	.short	0x010a
        /*0e26*/ 	.byte	0x3f
	.zero		1


	//   ....[53]....
        /*0e28*/ 	.word	0x00013610
        /*0e2c*/ 	.word	0x00000009
        /*0e30*/ 	.word	0x00038820
        /*0e34*/ 	.short	0x010a
        /*0e36*/ 	.byte	0x3f
	.zero		1


	//   ....[54]....
        /*0e38*/ 	.word	0x00013780
        /*0e3c*/ 	.word	0x00000005
        /*0e40*/ 	.word	0x00000000
        /*0e44*/ 	.short	0x010a
        /*0e46*/ 	.byte	0x3f
	.zero		1


	//   ....[55]....
        /*0e48*/ 	.word	0x00013800
        /*0e4c*/ 	.word	0x00000007
        /*0e50*/ 	.word	0x00000000
        /*0e54*/ 	.short	0x010a
        /*0e56*/ 	.byte	0x3f
	.zero		1


	//   ....[56]....
        /*0e58*/ 	.word	0x00013840
        /*0e5c*/ 	.word	0x00000005
        /*0e60*/ 	.word	0x00000000
        /*0e64*/ 	.short	0x010a
        /*0e66*/ 	.byte	0x3f
	.zero		1


	//   ....[57]....
        /*0e68*/ 	.word	0x00013870
        /*0e6c*/ 	.word	0x00000003
        /*0e70*/ 	.word	0x00000000
        /*0e74*/ 	.short	0x010a
        /*0e76*/ 	.byte	0x3f
	.zero		1


	//   ....[58]....
        /*0e78*/ 	.word	0x000138e0
        /*0e7c*/ 	.word	0x00000000
        /*0e80*/ 	.word	0x00038800
        /*0e84*/ 	.short	0x010a
        /*0e86*/ 	.byte	0x3f
	.zero		1


	//   ....[59]....
        /*0e88*/ 	.word	0x00013930
        /*0e8c*/ 	.word	0x00000004
        /*0e90*/ 	.word	0x00038830
        /*0e94*/ 	.short	0x010a
        /*0e96*/ 	.byte	0x3f
	.zero		1


	//   ....[60]....
        /*0e98*/ 	.word	0x00013990
        /*0e9c*/ 	.word	0x00000006
        /*0ea0*/ 	.word	0x00038810
        /*0ea4*/ 	.short	0x010a
        /*0ea6*/ 	.byte	0x3f
	.zero		1


	//   ....[61]....
        /*0ea8*/ 	.word	0x000139e0
        /*0eac*/ 	.word	0x00000004
        /*0eb0*/ 	.word	0x00038850
        /*0eb4*/ 	.short	0x010a
        /*0eb6*/ 	.byte	0x3f
	.zero		1


	//   ....[62]....
        /*0eb8*/ 	.word	0x00013a40
        /*0ebc*/ 	.word	0x0000000a
        /*0ec0*/ 	.word	0x00038830
        /*0ec4*/ 	.short	0x010a
        /*0ec6*/ 	.byte	0x3f
	.zero		1


	//   ....[63]....
        /*0ec8*/ 	.word	0x00013aa0
        /*0ecc*/ 	.word	0x0000000a
        /*0ed0*/ 	.word	0x00038850
        /*0ed4*/ 	.short	0x010a
        /*0ed6*/ 	.byte	0x3f
	.zero		1


	//   ....[64]....
        /*0ed8*/ 	.word	0x00013c40
        /*0edc*/ 	.word	0x00000000
        /*0ee0*/ 	.word	0x00038840
        /*0ee4*/ 	.short	0x010a
        /*0ee6*/ 	.byte	0x3f
	.zero		1


	//   ....[65]....
        /*0ee8*/ 	.word	0x00014d70
        /*0eec*/ 	.word	0x00000002
        /*0ef0*/ 	.word	0x00038820
        /*0ef4*/ 	.short	0x010a
        /*0ef6*/ 	.byte	0x3f
	.zero		1


	//   ....[66]....
        /*0ef8*/ 	.word	0x00014dc0
        /*0efc*/ 	.word	0x00000003
        /*0f00*/ 	.word	0x00038860
        /*0f04*/ 	.short	0x010a
        /*0f06*/ 	.byte	0x3f
	.zero		1


	//   ....[67]....
        /*0f08*/ 	.word	0x00014e10
        /*0f0c*/ 	.word	0x00000003
        /*0f10*/ 	.word	0x00038840
        /*0f14*/ 	.short	0x010a
        /*0f16*/ 	.byte	0x3f
	.zero		1


	//   ....[68]....
        /*0f18*/ 	.word	0x00014e60
        /*0f1c*/ 	.word	0x00000003
        /*0f20*/ 	.word	0x00038860
        /*0f24*/ 	.short	0x010a
        /*0f26*/ 	.byte	0x3f
	.zero		1


	//   ....[69]....
        /*0f28*/ 	.word	0x00014eb0
        /*0f2c*/ 	.word	0x00000004
        /*0f30*/ 	.word	0x00038840
        /*0f34*/ 	.short	0x010a
        /*0f36*/ 	.byte	0x3f
	.zero		1


	//   ....[70]....
        /*0f38*/ 	.word	0x00014f00
        /*0f3c*/ 	.word	0x00000004
        /*0f40*/ 	.word	0x00038860
        /*0f44*/ 	.short	0x010a
        /*0f46*/ 	.byte	0x3f
	.zero		1


	//   ....[71]....
        /*0f48*/ 	.word	0x00014f50
        /*0f4c*/ 	.word	0x00000004
        /*0f50*/ 	.word	0x00038840
        /*0f54*/ 	.short	0x010a
        /*0f56*/ 	.byte	0x3f
	.zero		1


	//   ....[72]....
        /*0f58*/ 	.word	0x00014fa0
        /*0f5c*/ 	.word	0x00000004
        /*0f60*/ 	.word	0x00038860
        /*0f64*/ 	.short	0x010a
        /*0f66*/ 	.byte	0x3f
	.zero		1


	//   ....[73]....
        /*0f68*/ 	.word	0x00015a00
        /*0f6c*/ 	.word	0x00000009
        /*0f70*/ 	.word	0x00038820
        /*0f74*/ 	.short	0x010a
        /*0f76*/ 	.byte	0x3f
	.zero		1


	//   ....[74]....
        /*0f78*/ 	.word	0x00015ba0
        /*0f7c*/ 	.word	0x00000005
        /*0f80*/ 	.word	0x00000000
        /*0f84*/ 	.short	0x010a
        /*0f86*/ 	.byte	0x3f
	.zero		1


	//   ....[75]....
        /*0f88*/ 	.word	0x00015bf0
        /*0f8c*/ 	.word	0x00000007
        /*0f90*/ 	.word	0x00000000
        /*0f94*/ 	.short	0x010a
        /*0f96*/ 	.byte	0x3f
	.zero		1


	//   ....[76]....
        /*0f98*/ 	.word	0x00015c40
        /*0f9c*/ 	.word	0x00000005
        /*0fa0*/ 	.word	0x00000000
        /*0fa4*/ 	.short	0x010a
        /*0fa6*/ 	.byte	0x3f
	.zero		1


	//----- nvinfo : EIATTR_NUM_MBARRIERS
	.align		4
.L_745:
        /*0fa8*/ 	.byte	0x03, 0x38
        /*0faa*/ 	.short	0x0017


	//----- nvinfo : EIATTR_EXIT_INSTR_OFFSETS
	.align		4
        /*0fac*/ 	.byte	0x04, 0x1c
        /*0fae*/ 	.short	(.L_747 - .L_746)


	//   ....[0]....
.L_746:
        /*0fb0*/ 	.word	0x00000a40


	//   ....[1]....
        /*0fb4*/ 	.word	0x0000bb10


	//   ....[2]....
        /*0fb8*/ 	.word	0x000138c0


	//----- nvinfo : EIATTR_MAX_THREADS
	.align		4
.L_747:
        /*0fbc*/ 	.byte	0x04, 0x05
        /*0fbe*/ 	.short	(.L_749 - .L_748)
.L_748:
        /*0fc0*/ 	.word	0x00000180
        /*0fc4*/ 	.word	0x00000001
        /*0fc8*/ 	.word	0x00000001


	//----- nvinfo : EIATTR_CRS_STACK_SIZE
	.align		4
.L_749:
        /*0fcc*/ 	.byte	0x04, 0x1e
        /*0fce*/ 	.short	(.L_751 - .L_750)
.L_750:
        /*0fd0*/ 	.word	0x00000000


	//----- nvinfo : EIATTR_CBANK_PARAM_SIZE
	.align		4
.L_751:
        /*0fd4*/ 	.byte	0x03, 0x19
        /*0fd6*/ 	.short	0x0bf0


	//----- nvinfo : EIATTR_PARAM_CBANK
	.align		4
        /*0fd8*/ 	.byte	0x04, 0x0a
        /*0fda*/ 	.short	(.L_753 - .L_752)
	.align		4
.L_752:
        /*0fdc*/ 	.word	index@(.nv.constant0._ZN7cutlass13device_kernelIN5flash11enable_sm90INS1_16FlashAttnFwdSm90INS1_25CollectiveMainloopFwdSm90ILi2EN4cute5tupleIJNS5_1CILi1EEES8_S8_EEENS6_IJNS7_ILi64EEESA_SA_EEELi512ENS_6half_tEfNS_4arch4Sm90ELb0ELb0ELb0ELb1ELb0ELb0ELb1ELb0ELb0ELb1ELb0ELb0EEENS1_21CollectiveEpilogueFwdINS6_IJSA_NS7_ILi512EEESA_EEES9_SC_SE_Li256ELb1ELb1ELb0ELb0EEENS1_36VarlenDynamicPersistentTileSchedulerILi64ELi64ELi256ELi128ELb0ELb1ELb1ELb0ELb1ELb1EEEEEEEEEvNT_6ParamsE)
        /*0fe0*/ 	.short	0x0210
        /*0fe2*/ 	.short	0x0bf0


	//----- nvinfo : EIATTR_SW_WAR
	.align		4
.L_753:
        /*0fe4*/ 	.byte	0x04, 0x36
        /*0fe6*/ 	.short	(.L_755 - .L_754)
.L_754:
        /*0fe8*/ 	.word	0x00000008
.L_755:


//--------------------- .nv.info._ZN7cutlass13device_kernelIN5flash11enable_sm90INS1_16FlashAttnFwdSm90INS1_25CollectiveMainloopFwdSm90ILi2EN4cute5tupleIJNS5_1CILi1EEES8_S8_EEENS6_IJNS7_ILi64EEESA_SA_EEELi512ENS_6half_tEfNS_4arch4Sm90ELb0ELb0ELb0ELb1ELb0ELb1ELb1ELb0ELb0ELb1ELb0ELb0EEENS1_21CollectiveEpilogueFwdINS6_IJSA_NS7_ILi512EEESA_EEES9_SC_SE_Li256ELb1ELb1ELb0ELb0EEENS1_36VarlenDynamicPersistentTileSchedulerILi64ELi64ELi256ELi128ELb0ELb1ELb1ELb0ELb1ELb1EEEEEEEEEvNT_6ParamsE --------------------------
	.section	.nv.info._ZN7cutlass13device_kernelIN5flash11enable_sm90INS1_16FlashAttnFwdSm90INS1_25CollectiveMainloopFwdSm90ILi2EN4cute5tupleIJNS5_1CILi1EEES8_S8_EEENS6_IJNS7_ILi64EEESA_SA_EEELi512ENS_6half_tEfNS_4arch4Sm90ELb0ELb0ELb0ELb1ELb0ELb1ELb1ELb0ELb0ELb1ELb0ELb0EEENS1_21CollectiveEpilogueFwdINS6_IJSA_NS7_ILi512EEESA_EEES9_SC_SE_Li256ELb1ELb1ELb0ELb0EEENS1_36VarlenDynamicPersistentTileSchedulerILi64ELi64ELi256ELi128ELb0ELb1ELb1ELb0ELb1ELb1EEEEEEEEEvNT_6ParamsE,"",@"SHT_CUDA_INFO"
	.sectionflags	@""
	.align	4


	//----- nvinfo : EIATTR_CUDA_API_VERSION
	.align		4
        /*0000*/ 	.byte	0x04, 0x37
        /*0002*/ 	.short	(.L_757 - .L_756)
.L_756:
        /*0004*/ 	.word	0x00000082


	//----- nvinfo : EIATTR_KPARAM_INFO
	.align		4
.L_757:
        /*0008*/ 	.byte	0x04, 0x17
        /*000a*/ 	.short	(.L_759 - .L_758)
.L_758:
        /*000c*/ 	.word	0x00000000
        /*0010*/ 	.short	0x0000
        /*0012*/ 	.short	0x0070
        /*0014*/ 	.byte	0x00, 0xf0, 0x01, 0x2e


	//----- nvinfo : EIATTR_SPARSE_MMA_MASK
	.align		4
.L_759:
        /*0018*/ 	.byte	0x03, 0x50
        /*001a*/ 	.short	0x0000


	//----- nvinfo : EIATTR_MAXREG_COUNT
	.align		4
        /*001c*/ 	.byte	0x03, 0x1b
        /*001e*/ 	.short	0x00a8


	//----- nvinfo : EIATTR_NUM_BARRIERS
	.align		4
        /*0020*/ 	.byte	0x02, 0x4c
        /*0022*/ 	.byte	0x10
	.zero		1


	//----- nvinfo : EIATTR_EXTERNS
	.align		4
        /*0024*/ 	.byte	0x04, 0x0f
        /*0026*/ 	.short	(.L_761 - .L_760)


	//   ....[0]....
	.align		4
.L_760:
        /*0028*/ 	.word	index@(__assertfail)


	//----- nvinfo : EIATTR_ANNOTATIONS
	.align		4
.L_761:
        /*002c*/ 	.byte	0x04, 0x55
        /*002e*/ 	.short	(.L_763 - .L_762)


	//   ....[0]....
.L_762:
        /* <DEDUP_REMOVED lines=118> */


	//----- nvinfo : EIATTR_MERCURY_ISA_VERSION
	.align		4
.L_763:
        /*0780*/ 	.byte	0x03, 0x5f
        /*0782*/ 	.short	0x0101


	//----- nvinfo : EIATTR_UNUSED_LOAD_BYTE_OFFSET
	.align		4
        /*0784*/ 	.byte	0x04, 0x44
        /*0786*/ 	.short	(.L_765 - .L_764)


	//   ....[0]....
.L_764:
        /*0788*/ 	.word	0x00000ad0
        /*078c*/ 	.word	0x0000fff0


	//   ....[1]....
        /*0790*/ 	.word	0x0000f140
        /*0794*/ 	.word	0x0000fff0


	//----- nvinfo : EIATTR_INT_WARP_WIDE_INSTR_OFFSETS
	.align		4
.L_765:
        /*0798*/ 	.byte	0x04, 0x31
        /*079a*/ 	.short	(.L_767 - .L_766)


	//   ....[0]....
.L_766:
        /*079c*/ 	.word	0x00000190


	//   ....[1]....
        /*07a0*/ 	.word	0x000001d0


	//   ....[2]....
        /*07a4*/ 	.word	0x00000240


	//   ....[3]....
        /*07a8*/ 	.word	0x000002b0


	//   ....[4]....
        /*07ac*/ 	.word	0x00014d70


	//   ....[5]....
        /*07b0*/ 	.word	0x00014dd0


	//   ....[6]....
        /*07b4*/ 	.word	0x0001abb0


	//   ....[7]....
        /*07b8*/ 	.word	0x0001ac10


	//----- nvinfo : EIATTR_COOP_GROUP_MASK_REGIDS
	.align		4
.L_767:
        /*07bc*/ 	.byte	0x04, 0x29
        /*07be*/ 	.short	(.L_769 - .L_768)


	//   ....[0]....
.L_768:
        /*07c0*/ 	.word	0xffffffff


	//   ....[1]....
        /*07c4*/ 	.word	0xffffffff


	//   ....[2]....
        /*07c8*/ 	.word	0xffffffff


	//   ....[3]....
        /*07cc*/ 	.word	0xffffffff


	//   ....[4]....
        /*07d0*/ 	.word	0xffffffff


	//   ....[5]....
        /*07d4*/ 	.word	0xffffffff


	//   ....[6]....
        /*07d8*/ 	.word	0xffffffff


	//   ....[7]....
        /*07dc*/ 	.word	0xffffffff


	//   ....[8]....
        /*07e0*/ 	.word	0xffffffff


	//   ....[9]....
        /*07e4*/ 	.word	0xffffffff


	//   ....[10]....
        /*07e8*/ 	.word	0xffffffff


	//   ....[11]....
        /*07ec*/ 	.word	0xffffffff


	//   ....[12]....
        /*07f0*/ 	.word	0xffffffff


	//   ....[13]....
        /*07f4*/ 	.word	0xffffffff


	//   ....[14]....
        /*07f8*/ 	.word	0xffffffff


	//   ....[15]....
        /*07fc*/ 	.word	0xffffffff


	//   ....[16]....
        /*0800*/ 	.word	0xffffffff


	//   ....[17]....
        /*0804*/ 	.word	0xffffffff


	//   ....[18]....
        /*0808*/ 	.word	0xffffffff


	//   ....[19]....
        /*080c*/ 	.word	0xffffffff


	//   ....[20]....
        /*0810*/ 	.word	0xffffffff


	//   ....[21]....
        /*0814*/ 	.word	0xffffffff


	//   ....[22]....
        /*0818*/ 	.word	0xffffffff


	//   ....[23]....
        /*081c*/ 	.word	0xffffffff


	//   ....[24]....
        /*0820*/ 	.word	0xffffffff


	//   ....[25]....
        /*0824*/ 	.word	0xffffffff


	//   ....[26]....
        /*0828*/ 	.word	0xffffffff


	//   ....[27]....
        /*082c*/ 	.word	0xffffffff


	//   ....[28]....
        /*0830*/ 	.word	0xffffffff


	//   ....[29]....
        /*0834*/ 	.word	0xffffffff


	//   ....[30]....
        /*0838*/ 	.word	0xffffffff


	//   ....[31]....
        /*083c*/ 	.word	0xffffffff


	//   ....[32]....
        /*0840*/ 	.word	0xffffffff


	//   ....[33]....
        /*0844*/ 	.word	0xffffffff


	//   ....[34]....
        /*0848*/ 	.word	0xffffffff


	//   ....[35]....
        /*084c*/ 	.word	0xffffffff


	//   ....[36]....
        /*0850*/ 	.word	0xffffffff


	//   ....[37]....
        /*0854*/ 	.word	0xffffffff


	//   ....[38]....
        /*0858*/ 	.word	0xffffffff


	//   ....[39]....
        /*085c*/ 	.word	0xffffffff


	//   ....[40]....
        /*0860*/ 	.word	0xffffffff


	//   ....[41]....
        /*0864*/ 	.word	0xffffffff


	//   ....[42]....
        /*0868*/ 	.word	0xffffffff


	//   ....[43]....
        /*086c*/ 	.word	0xffffffff


	//   ....[44]....
        /*0870*/ 	.word	0xffffffff


	//   ....[45]....
        /*0874*/ 	.word	0xffffffff


	//   ....[46]....
        /*0878*/ 	.word	0xffffffff


	//   ....[47]....
        /*087c*/ 	.word	0xffffffff


	//   ....[48]....
        /*0880*/ 	.word	0xffffffff


	//   ....[49]....
        /*0884*/ 	.word	0xffffffff


	//   ....[50]....
        /*0888*/ 	.word	0xffffffff


	//   ....[51]....
        /*088c*/ 	.word	0xffffffff


	//   ....[52]....
        /*0890*/ 	.word	0xffffffff


	//   ....[53]....
        /*0894*/ 	.word	0xffffffff


	//   ....[54]....
        /*0898*/ 	.word	0xffffffff


	//   ....[55]....
        /*089c*/ 	.word	0xffffffff


	//   ....[56]....
        /*08a0*/ 	.word	0xffffffff


	//   ....[57]....
        /*08a4*/ 	.word	0xffffffff


	//   ....[58]....
        /*08a8*/ 	.word	0xffffffff


	//   ....[59]....
        /*08ac*/ 	.word	0xffffffff


	//   ....[60]....
        /*08b0*/ 	.word	0xffffffff


	//   ....[61]....
        /*08b4*/ 	.word	0xffffffff


	//   ....[62]....
        /*08b8*/ 	.word	0xffffffff


	//   ....[63]....
        /*08bc*/ 	.word	0xffffffff


	//   ....[64]....
        /*08c0*/ 	.word	0xffffffff


	//   ....[65]....
        /*08c4*/ 	.word	0xffffffff


	//   ....[66]....
        /*08c8*/ 	.word	0xffffffff


	//   ....[67]....
        /*08cc*/ 	.word	0xffffffff


	//   ....[68]....
        /*08d0*/ 	.word	0xffffffff


	//   ....[69]....
        /*08d4*/ 	.word	0xffffffff


	//   ....[70]....
        /*08d8*/ 	.word	0xffffffff


	//   ....[71]....
        /*08dc*/ 	.word	0xffffffff


	//   ....[72]....
        /*08e0*/ 	.word	0xffffffff


	//   ....[73]....
        /*08e4*/ 	.word	0xffffffff


	//   ....[74]....
        /*08e8*/ 	.word	0xffffffff


	//   ....[75]....
        /*08ec*/ 	.word	0xffffffff


	//   ....[76]....
        /*08f0*/ 	.word	0xffffffff


	//   ....[77]....
        /*08f4*/ 	.word	0xffffffff


	//   ....[78]....
        /*08f8*/ 	.word	0xffffffff


	//   ....[79]....
        /*08fc*/ 	.word	0xffffffff


	//   ....[80]....
        /*0900*/ 	.word	0xffffffff


	//   ....[81]....
        /*0904*/ 	.word	0xffffffff


	//   ....[82]....
        /*0908*/ 	.word	0xffffffff


	//   ....[83]....
        /*090c*/ 	.word	0xffffffff


	//   ....[84]....
        /*0910*/ 	.word	0xffffffff


	//   ....[85]....
        /*0914*/ 	.word	0xffffffff


	//   ....[86]....
        /*0918*/ 	.word	0xffffffff


	//   ....[87]....
        /*091c*/ 	.word	0xffffffff


	//   ....[88]....
        /*0920*/ 	.word	0xffffffff


	//   ....[89]....
        /*0924*/ 	.word	0xffffffff


	//   ....[90]....
        /*0928*/ 	.word	0xffffffff


	//   ....[91]....
        /*092c*/ 	.word	0xffffffff


	//   ....[92]....
        /*0930*/ 	.word	0xffffffff


	//   ....[93]....
        /*0934*/ 	.word	0xffffffff


	//   ....[94]....
        /*0938*/ 	.word	0xffffffff


	//   ....[95]....
        /*093c*/ 	.word	0xffffffff


	//   ....[96]....
        /*0940*/ 	.word	0xffffffff


	//   ....[97]....
        /*0944*/ 	.word	0xffffffff


	//   ....[98]....
        /*0948*/ 	.word	0x0500000f


	//   ....[99]....
        /*094c*/ 	.word	0x0500000f


	//   ....[100]....
        /*0950*/ 	.word	0x0500000f


	//   ....[101]....
        /*0954*/ 	.word	0x0500000f


	//   ....[102]....
        /*0958*/ 	.word	0x0500000f


	//   ....[103]....
        /*095c*/ 	.word	0x0500000f


	//   ....[104]....
        /*0960*/ 	.word	0x0500000f


	//   ....[105]....
        /*0964*/ 	.word	0x0500000f


	//   ....[106]....
        /*0968*/ 	.word	0x0500000f


	//   ....[107]....
        /*096c*/ 	.word	0x0500000f


	//   ....[108]....
        /*0970*/ 	.word	0x0500000f


	//   ....[109]....
        /*0974*/ 	.word	0x0500000f


	//   ....[110]....
        /*0978*/ 	.word	0x0500000f


	//   ....[111]....
        /*097c*/ 	.word	0x0500000f


	//   ....[112]....
        /*0980*/ 	.word	0x0500000f


	//   ....[113]....
        /*0984*/ 	.word	0x0500000f


	//   ....[114]....
        /*0988*/ 	.word	0x0500000f


	//   ....[115]....
        /*098c*/ 	.word	0x0500000f


	//   ....[116]....
        /*0990*/ 	.word	0x0500000f


	//   ....[117]....
        /*0994*/ 	.word	0x0500000f


	//   ....[118]....
        /*0998*/ 	.word	0x0500000f


	//   ....[119]....
        /*099c*/ 	.word	0x0500000f


	//   ....[120]....
        /*09a0*/ 	.word	0x0500000f


	//   ....[121]....
        /*09a4*/ 	.word	0x0500000f


	//   ....[122]....
        /*09a8*/ 	.word	0x0500000f


	//   ....[123]....
        /*09ac*/ 	.word	0x0500000f


	//   ....[124]....
        /*09b0*/ 	.word	0x0500000f


	//   ....[125]....
        /*09b4*/ 	.word	0x0500000f


	//   ....[126]....
        /*09b8*/ 	.word	0x0500000f


	//   ....[127]....
        /*09bc*/ 	.word	0x0500000f


	//   ....[128]....
        /*09c0*/ 	.word	0x0500000f


	//   ....[129]....
        /*09c4*/ 	.word	0x0500000f


	//   ....[130]....
        /*09c8*/ 	.word	0x0500000f


	//   ....[131]....
        /*09cc*/ 	.word	0x0500000f


	//   ....[132]....
        /*09d0*/ 	.word	0x0500000f


	//   ....[133]....
        /*09d4*/ 	.word	0x0500000f


	//   ....[134]....
        /*09d8*/ 	.word	0x0500000f


	//   ....[135]....
        /*09dc*/ 	.word	0x0500000f


	//   ....[136]....
        /*09e0*/ 	.word	0x0500000f


	//   ....[137]....
        /*09e4*/ 	.word	0x0500000f


	//   ....[138]....
        /*09e8*/ 	.word	0x0500000f


	//   ....[139]....
        /*09ec*/ 	.word	0x0500000f


	//   ....[140]....
        /*09f0*/ 	.word	0x0500000f


	//   ....[141]....
        /*09f4*/ 	.word	0x0500000f


	//----- nvinfo : EIATTR_COOP_GROUP_INSTR_OFFSETS
	.align		4
.L_769:
        /*09f8*/ 	.byte	0x04, 0x28
        /*09fa*/ 	.short	(.L_771 - .L_770)


	//   ....[0]....
.L_770:
        /*09fc*/ 	.word	0x00000060


	//   ....[1]....
        /*0a00*/ 	.word	0x000001a0


	//   ....[2]....
        /*0a04*/ 	.word	0x000001e0


	//   ....[3]....
        /*0a08*/ 	.word	0x000003f0


	//   ....[4]....
        /*0a0c*/ 	.word	0x00000550


	//   ....[5]....
        /*0a10*/ 	.word	0x00000670


	//   ....[6]....
        /*0a14*/ 	.word	0x000007d0


	//   ....[7]....
        /*0a18*/ 	.word	0x000046f0


	//   ....[8]....
        /*0a1c*/ 	.word	0x00005ff0


	//   ....[9]....
        /*0a20*/ 	.word	0x000065b0


	//   ....[10]....
        /*0a24*/ 	.word	0x000065c0


	//   ....[11]....
        /*0a28*/ 	.word	0x000065d0


	//   ....[12]....
        /*0a2c*/ 	.word	0x000065e0


	//   ....[13]....
        /*0a30*/ 	.word	0x00007590


	//   ....[14]....
        /*0a34*/ 	.word	0x000075a0


	//   ....[15]....
        /*0a38*/ 	.word	0x000075b0


	//   ....[16]....
        /*0a3c*/ 	.word	0x000075c0


	//   ....[17]....
        /*0a40*/ 	.word	0x00008c40


	//   ....[18]....
        /*0a44*/ 	.word	0x0000a6e0


	//   ....[19]....
        /*0a48*/ 	.word	0x0000a7c0


	//   ....[20]....
        /*0a4c*/ 	.word	0x0000a970


	//   ....[21]....
        /*0a50*/ 	.word	0x0000aa20


	//   ....[22]....
        /*0a54*/ 	.word	0x0000b2f0


	//   ....[23]....
        /*0a58*/ 	.word	0x0000b970


	//   ....[24]....
        /*0a5c*/ 	.word	0x0000d2d0


	//   ....[25]....
        /*0a60*/ 	.word	0x0000d2e0


	//   ....[26]....
        /*0a64*/ 	.word	0x0000d310


	//   ....[27]....
        /*0a68*/ 	.word	0x0000d3a0


	//   ....[28]....
        /*0a6c*/ 	.word	0x0000e610


	//   ....[29]....
        /*0a70*/ 	.word	0x0000e660


	//   ....[30]....
        /*0a74*/ 	.word	0x0000e690


	//   ....[31]....
        /*0a78*/ 	.word	0x0000e6f0


	//   ....[32]....
        /*0a7c*/ 	.word	0x0000e710


	//   ....[33]....
        /*0a80*/ 	.word	0x000100f0


	//   ....[34]....
        /*0a84*/ 	.word	0x000105c0


	//   ....[35]....
        /*0a88*/ 	.word	0x00010600


	//   ....[36]....
        /*0a8c*/ 	.word	0x00010620


	//   ....[37]....
        /*0a90*/ 	.word	0x00010640


	//   ....[38]....
        /*0a94*/ 	.word	0x00010c50


	//   ....[39]....
        /*0a98*/ 	.word	0x00010cb0


	//   ....[40]....
        /*0a9c*/ 	.word	0x00010f20


	//   ....[41]....
        /*0aa0*/ 	.word	0x00010f40


	//   ....[42]....
        /*0aa4*/ 	.word	0x00011aa0


	//   ....[43]....
        /*0aa8*/ 	.word	0x00011ac0


	//   ....[44]....
        /*0aac*/ 	.word	0x00011cf0


	//   ....[45]....
        /*0ab0*/ 	.word	0x00011d10


	//   ....[46]....
        /*0ab4*/ 	.word	0x00011fb0


	//   ....[47]....
        /*0ab8*/ 	.word	0x000121a0


	//   ....[48]....
        /*0abc*/ 	.word	0x000121d0


	//   ....[49]....
        /*0ac0*/ 	.word	0x00012200


	//   ....[50]....
        /*0ac4*/ 	.word	0x00012230


	//   ....[51]....
        /*0ac8*/ 	.word	0x00012260


	//   ....[52]....
        /*0acc*/ 	.word	0x00012290


	//   ....[53]....
        /*0ad0*/ 	.word	0x00012400


	//   ....[54]....
        /*0ad4*/ 	.word	0x00012430


	//   ....[55]....
        /*0ad8*/ 	.word	0x00012460


	//   ....[56]....
        /*0adc*/ 	.word	0x00012490


	//   ....[57]....
        /*0ae0*/ 	.word	0x000124c0


	//   ....[58]....
        /*0ae4*/ 	.word	0x000124f0


	//   ....[59]....
        /*0ae8*/ 	.word	0x00012590


	//   ....[60]....
        /*0aec*/ 	.word	0x000125c0


	//   ....[61]....
        /*0af0*/ 	.word	0x00012650


	//   ....[62]....
        /*0af4*/ 	.word	0x00013210


	//   ....[63]....
        /*0af8*/ 	.word	0x00015380


	//   ....[64]....
        /*0afc*/ 	.word	0x00015f00


	//   ....[65]....
        /*0b00*/ 	.word	0x00015f10


	//   ....[66]....
        /*0b04*/ 	.word	0x00015f30


	//   ....[67]....
        /*0b08*/ 	.word	0x00016000


	//   ....[68]....
        /*0b0c*/ 	.word	0x00016030


	//   ....[69]....
        /*0b10*/ 	.word	0x00016090


	//   ....[70]....
        /*0b14*/ 	.word	0x000160a0


	//   ....[71]....
        /*0b18*/ 	.word	0x00016110


	//   ....[72]....
        /*0b1c*/ 	.word	0x00016a60


	//   ....[73]....
        /*0b20*/ 	.word	0x00016a70


	//   ....[74]....
        /*0b24*/ 	.word	0x00016bb0


	//   ....[75]....
        /*0b28*/ 	.word	0x00016bc0


	//   ....[76]....
        /*0b2c*/ 	.word	0x00016e70


	//   ....[77]....
        /*0b30*/ 	.word	0x00016e80


	//   ....[78]....
        /*0b34*/ 	.word	0x00016ff0


	//   ....[79]....
        /*0b38*/ 	.word	0x00017000


	//   ....[80]....
        /*0b3c*/ 	.word	0x0001ae40


	//   ....[81]....
        /*0b40*/ 	.word	0x0001ae70


	//   ....[82]....
        /*0b44*/ 	.word	0x0001aeb0


	//   ....[83]....
        /*0b48*/ 	.word	0x0001aee0


	//   ....[84]....
        /*0b4c*/ 	.word	0x0001af10


	//   ....[85]....
        /*0b50*/ 	.word	0x0001af40


	//   ....[86]....
        /*0b54*/ 	.word	0x0001af70


	//   ....[87]....
        /*0b58*/ 	.word	0x0001afa0


	//   ....[88]....
        /*0b5c*/ 	.word	0x0001b120


	//   ....[89]....
        /*0b60*/ 	.word	0x0001b150


	//   ....[90]....
        /*0b64*/ 	.word	0x0001b180


	//   ....[91]....
        /*0b68*/ 	.word	0x0001b1b0


	//   ....[92]....
        /*0b6c*/ 	.word	0x0001b1e0


	//   ....[93]....
        /*0b70*/ 	.word	0x0001b210


	//   ....[94]....
        /*0b74*/ 	.word	0x0001b2d0


	//   ....[95]....
        /*0b78*/ 	.word	0x0001b2f0


	//   ....[96]....
        /*0b7c*/ 	.word	0x0001b360


	//   ....[97]....
        /*0b80*/ 	.word	0x0001b800


	//   ....[98]....
        /*0b84*/ 	.word	0x0001bc40


	//   ....[99]....
        /*0b88*/ 	.word	0x0001bcd0


	//   ....[100]....
        /*0b8c*/ 	.word	0x0001bd20


	//   ....[101]....
        /*0b90*/ 	.word	0x0001bd70


	//   ....[102]....
        /*0b94*/ 	.word	0x0001be50


	//   ....[103]....
        /*0b98*/ 	.word	0x0001bee0


	//   ....[104]....
        /*0b9c*/ 	.word	0x0001bf40


	//   ....[105]....
        /*0ba0*/ 	.word	0x0001bfa0


	//   ....[106]....
        /*0ba4*/ 	.word	0x0001c240


	//   ....[107]....
        /*0ba8*/ 	.word	0x0001c530


	//   ....[108]....
        /*0bac*/ 	.word	0x0001c6b0


	//   ....[109]....
        /*0bb0*/ 	.word	0x0001c700


	//   ....[110]....
        /*0bb4*/ 	.word	0x0001c760


	//   ....[111]....
        /*0bb8*/ 	.word	0x0001c7c0


	//   ....[112]....
        /*0bbc*/ 	.word	0x0001c910


	//   ....[113]....
        /*0bc0*/ 	.word	0x0001c9b0


	//   ....[114]....
        /*0bc4*/ 	.word	0x0001ca60


	//   ....[115]....
        /*0bc8*/ 	.word	0x0001cb40


	//   ....[116]....
        /*0bcc*/ 	.word	0x0001cd10


	//   ....[117]....
        /*0bd0*/ 	.word	0x0001cdd0


	//   ....[118]....
        /*0bd4*/ 	.word	0x0001d080


	//   ....[119]....
        /*0bd8*/ 	.word	0x0001d1a0


	//   ....[120]....
        /*0bdc*/ 	.word	0x0001d370


	//   ....[121]....
        /*0be0*/ 	.word	0x0001d440


	//   ....[122]....
        /*0be4*/ 	.word	0x0001d640


	//   ....[123]....
        /*0be8*/ 	.word	0x0001d6d0


	//   ....[124]....
        /*0bec*/ 	.word	0x0001da00


	//   ....[125]....
        /*0bf0*/ 	.word	0x0001daa0


	//   ....[126]....
        /*0bf4*/ 	.word	0x0001dbc0


	//   ....[127]....
        /*0bf8*/ 	.word	0x0001dc40


	//   ....[128]....
        /*0bfc*/ 	.word	0x0001dcc0


	//   ....[129]....
        /*0c00*/ 	.word	0x0001dd40


	//   ....[130]....
        /*0c04*/ 	.word	0x0001ddc0


	//   ....[131]....
        /*0c08*/ 	.word	0x0001de50


	//   ....[132]....
        /*0c0c*/ 	.word	0x0001def0


	//   ....[133]....
        /*0c10*/ 	.word	0x0001dfa0


	//   ....[134]....
        /*0c14*/ 	.word	0x0001e020


	//   ....[135]....
        /*0c18*/ 	.word	0x0001e0a0


	//   ....[136]....
        /*0c1c*/ 	.word	0x0001e120


	//   ....[137]....
        /*0c20*/ 	.word	0x0001e1b0


	//   ....[138]....
        /*0c24*/ 	.word	0x0001e230


	//   ....[139]....
        /*0c28*/ 	.word	0x0001e2d0


	//   ....[140]....
        /*0c2c*/ 	.word	0x0001e360


	//   ....[141]....
        /*0c30*/ 	.word	0x0001e490


	//----- nvinfo : EIATTR_REG_RECONFIG
	.align		4
.L_771:
        /*0c34*/ 	.byte	0x01, 0x54
	.zero		2


	//----- nvinfo : EIATTR_SYSCALL_OFFSETS
	.align		4
        /*0c38*/ 	.byte	0x04, 0x46
        /*0c3a*/ 	.short	(.L_773 - .L_772)


	//   ....[0]....
.L_772:
        /*0c3c*/ 	.word	0x000019a0


	//   ....[1]....
        /*0c40*/ 	.word	0x00001af0


	//   ....[2]....
        /*0c44*/ 	.word	0x000061a0


	//   ....[3]....
        /*0c48*/ 	.word	0x00006520


	//   ....[4]....
        /*0c4c*/ 	.word	0x00014f70


	//   ....[5]....
        /*0c50*/ 	.word	0x000150d0


	//   ....[6]....
        /*0c54*/ 	.word	0x000151d0


	//   ....[7]....
        /*0c58*/ 	.word	0x00015ae0


	//   ....[8]....
        /*0c5c*/ 	.word	0x00016430


	//----- nvinfo : EIATTR_MBARRIER_INSTR_OFFSETS
	.align		4
.L_773:
        /*0c60*/ 	.byte	0x04, 0x39
        /*0c62*/ 	.short	(.L_775 - .L_774)


	//   ....[0]....
.L_774:
        /*0c64*/ 	.word	0x000002d0
        /*0c68*/ 	.word	0x000000ff
        /*0c6c*/ 	.word	0x00038800
        /*0c70*/ 	.short	0x0100
        /*0c72*/ 	.byte	0x08
	.zero		1


	//   ....[1]....
        /*0c74*/ 	.word	0x000002e0
        /*0c78*/ 	.word	0x000000ff
        /*0c7c*/ 	.word	0x00038810
        /*0c80*/ 	.short	0x0100
        /*0c82*/ 	.byte	0x08
	.zero		1


	//   ....[2]....
        /*0c84*/ 	.word	0x000002f0
        /*0c88*/ 	.word	0x000000ff
        /*0c8c*/ 	.word	0x00038820
        /*0c90*/ 	.short	0x0100
        /*0c92*/ 	.byte	0x08
	.zero		1


	//   ....[3]....
        /*0c94*/ 	.word	0x000003a0
        /*0c98*/ 	.word	0x000000ff
        /*0c9c*/ 	.word	0x00038830
        /*0ca0*/ 	.short	0x0100
        /*0ca2*/ 	.byte	0x06
	.zero		1


	//   ....[4]....
        /*0ca4*/ 	.word	0x000003b0
        /*0ca8*/ 	.word	0x000000ff
        /*0cac*/ 	.word	0x00038840
        /*0cb0*/ 	.short	0x0100
        /*0cb2*/ 	.byte	0x06
	.zero		1


	//   ....[5]....
        /*0cb4*/ 	.word	0x000003c0
        /*0cb8*/ 	.word	0x000000ff
        /*0cbc*/ 	.word	0x00038838
        /*0cc0*/ 	.short	0x0100
        /*0cc2*/ 	.byte	0x06
	.zero		1


	//   ....[6]....
        /*0cc4*/ 	.word	0x000003d0
        /*0cc8*/ 	.word	0x000000ff
        /*0ccc*/ 	.word	0x00038848
        /*0cd0*/ 	.short	0x0100
        /*0cd2*/ 	.byte	0x06
	.zero		1


	//   ....[7]....
        /*0cd4*/ 	.word	0x00000500
        /*0cd8*/ 	.word	0x000000ff
        /*0cdc*/ 	.word	0x00038850
        /*0ce0*/ 	.short	0x0100
        /*0ce2*/ 	.byte	0x08
	.zero		1


	//   ....[8]....
        /*0ce4*/ 	.word	0x00000510
        /*0ce8*/ 	.word	0x000000ff
        /*0cec*/ 	.word	0x00038860
        /*0cf0*/ 	.short	0x0100
        /*0cf2*/ 	.byte	0x08
	.zero		1


	//   ....[9]....
        /*0cf4*/ 	.word	0x00000520
        /*0cf8*/ 	.word	0x000000ff
        /*0cfc*/ 	.word	0x00038858
        /*0d00*/ 	.short	0x0100
        /*0d02*/ 	.byte	0x08
	.zero		1


	//   ....[10]....
        /*0d04*/ 	.word	0x00000530
        /*0d08*/ 	.word	0x000000ff
        /*0d0c*/ 	.word	0x00038868
        /*0d10*/ 	.short	0x0100
        /*0d12*/ 	.byte	0x08
	.zero		1


	//   ....[11]....
        /*0d14*/ 	.word	0x00000620
        /*0d18*/ 	.word	0x000000ff
        /*0d1c*/ 	.word	0x00038870
        /*0d20*/ 	.short	0x0100
        /*0d22*/ 	.byte	0x06
	.zero		1


	//   ....[12]....
        /*0d24*/ 	.word	0x00000630
        /*0d28*/ 	.word	0x000000ff
        /*0d2c*/ 	.word	0x00038880
        /*0d30*/ 	.short	0x0100
        /*0d32*/ 	.byte	0x06
	.zero		1


	//   ....[13]....
        /*0d34*/ 	.word	0x00000640
        /*0d38*/ 	.word	0x000000ff
        /*0d3c*/ 	.word	0x00038878
        /*0d40*/ 	.short	0x0100
        /*0d42*/ 	.byte	0x06
	.zero		1


	//   ....[14]....
        /*0d44*/ 	.word	0x00000650
        /*0d48*/ 	.word	0x000000ff
        /*0d4c*/ 	.word	0x00038888
        /*0d50*/ 	.short	0x0100
        /*0d52*/ 	.byte	0x06
	.zero		1


	//   ....[15]....
        /*0d54*/ 	.word	0x00000780
        /*0d58*/ 	.word	0x000000ff
        /*0d5c*/ 	.word	0x00038890
        /*0d60*/ 	.short	0x0100
        /*0d62*/ 	.byte	0x08
	.zero		1


	//   ....[16]....
        /*0d64*/ 	.word	0x00000790
        /*0d68*/ 	.word	0x000000ff
        /*0d6c*/ 	.word	0x000388a0
        /*0d70*/ 	.short	0x0100
        /*0d72*/ 	.byte	0x08
	.zero		1


	//   ....[17]....
        /*0d74*/ 	.word	0x000007a0
        /*0d78*/ 	.word	0x000000ff
        /*0d7c*/ 	.word	0x00038898
        /*0d80*/ 	.short	0x0100
        /*0d82*/ 	.byte	0x08
	.zero		1


	//   ....[18]....
        /*0d84*/ 	.word	0x000007b0
        /*0d88*/ 	.word	0x000000ff
        /*0d8c*/ 	.word	0x000388a8
        /*0d90*/ 	.short	0x0100
        /*0d92*/ 	.byte	0x08
	.zero		1


	//   ....[19]....
        /*0d94*/ 	.word	0x000008e0
        /*0d98*/ 	.word	0x000000ff
        /*0d9c*/ 	.word	0x000388b0
        /*0da0*/ 	.short	0x0100
        /*0da2*/ 	.byte	0x08
	.zero		1


	//   ....[20]....
        /*0da4*/ 	.word	0x000008f0
        /*0da8*/ 	.word	0x000000ff
        /*0dac*/ 	.word	0x000388c0
        /*0db0*/ 	.short	0x0100
        /*0db2*/ 	.byte	0x08
	.zero		1


	//   ....[21]....
        /*0db4*/ 	.word	0x00000900
        /*0db8*/ 	.word	0x000000ff
        /*0dbc*/ 	.word	0x000388b8
        /*0dc0*/ 	.short	0x0100
        /*0dc2*/ 	.byte	0x08
	.zero		1


	//   ....[22]....
        /*0dc4*/ 	.word	0x00000910
        /*0dc8*/ 	.word	0x000000ff
        /*0dcc*/ 	.word	0x000388c8
        /*0dd0*/ 	.short	0x0100
        /*0dd2*/ 	.byte	0x08
	.zero		1


	//   ....[23]....
        /*0dd4*/ 	.word	0x000026b0
        /*0dd8*/ 	.word	0x00000042
        /*0ddc*/ 	.word	0x00038890
        /*0de0*/ 	.short	0x010a
        /*0de2*/ 	.byte	0x3f
	.zero		1


	//   ....[24]....
        /*0de4*/ 	.word	0x00003060
        /*0de8*/ 	.word	0x00000042
        /*0dec*/ 	.word	0x00038890
        /*0df0*/ 	.short	0x010a
        /*0df2*/ 	.byte	0x3f
	.zero		1


	//   ....[25]....
        /*0df4*/ 	.word	0x000038e0
        /*0df8*/ 	.word	0x00000042
        /*0dfc*/ 	.word	0x00038890
        /*0e00*/ 	.short	0x010a
        /*0e02*/ 	.byte	0x3f
	.zero		1


	//   ....[26]....
        /*0e04*/ 	.word	0x00003ae0
        /*0e08*/ 	.word	0x00000004
        /*0e0c*/ 	.word	0x00000000
        /*0e10*/ 	.short	0x0101
        /*0e12*/ 	.byte	0x3f
	.zero		1


	//   ....[27]....
        /*0e14*/ 	.word	0x00003b20
        /*0e18*/ 	.word	0x00000042
        /*0e1c*/ 	.word	0x000388b0
        /*0e20*/ 	.short	0x010a
        /*0e22*/ 	.byte	0x3f
	.zero		1


	//   ....[28]....
        /*0e24*/ 	.word	0x00004180
        /*0e28*/ 	.word	0x00000042
        /*0e2c*/ 	.word	0x00000000
        /*0e30*/ 	.short	0x0101
        /*0e32*/ 	.byte	0x3f
	.zero		1


	//   ....[29]....
        /*0e34*/ 	.word	0x00004b30
        /*0e38*/ 	.word	0x00000000
        /*0e3c*/ 	.word	0x00000000
        /*0e40*/ 	.short	0x0101
        /*0e42*/ 	.byte	0x3f
	.zero		1


	//   ....[30]....
        /*0e44*/ 	.word	0x000056a0
        /*0e48*/ 	.word	0x00000000
        /*0e4c*/ 	.word	0x00000000
        /*0e50*/ 	.short	0x0101
        /*0e52*/ 	.byte	0x3f
	.zero		1


	//   ....[31]....
        /*0e54*/ 	.word	0x00006230
        /*0e58*/ 	.word	0x00000002
        /*0e5c*/ 	.word	0x00038800
        /*0e60*/ 	.short	0x010a
        /*0e62*/ 	.byte	0x3f
	.zero		1


	//   ....[32]....
        /*0e64*/ 	.word	0x00006280
        /*0e68*/ 	.word	0x00000002
        /*0e6c*/ 	.word	0x00038800
        /*0e70*/ 	.short	0x010a
        /*0e72*/ 	.byte	0x3f
	.zero		1


	//   ....[33]....
        /*0e74*/ 	.word	0x000068a0
        /*0e78*/ 	.word	0x00000002
        /*0e7c*/ 	.word	0x00038800
        /*0e80*/ 	.short	0x010a
        /*0e82*/ 	.byte	0x3f
	.zero		1


	//   ....[34]....
        /*0e84*/ 	.word	0x00007770
        /*0e88*/ 	.word	0x00000002
        /*0e8c*/ 	.word	0x00038800
        /*0e90*/ 	.short	0x010a
        /*0e92*/ 	.byte	0x3f
	.zero		1


	//   ....[35]....
        /*0e94*/ 	.word	0x00008520
        /*0e98*/ 	.word	0x00000014
        /*0e9c*/ 	.word	0x00038830
        /*0ea0*/ 	.short	0x010a
        /*0ea2*/ 	.byte	0x3f
	.zero		1


	//   ....[36]....
        /*0ea4*/ 	.word	0x000085d0
        /*0ea8*/ 	.word	0x00000014
        /*0eac*/ 	.word	0x00038830
        /*0eb0*/ 	.short	0x010a
        /*0eb2*/ 	.byte	0x3f
	.zero		1


	//   ....[37]....
        /*0eb4*/ 	.word	0x000088e0
        /*0eb8*/ 	.word	0x00000002
        /*0ebc*/ 	.word	0x00038810
        /*0ec0*/ 	.short	0x010a
        /*0ec2*/ 	.byte	0x3f
	.zero		1


	//   ....[38]....
        /*0ec4*/ 	.word	0x00008930
        /*0ec8*/ 	.word	0x00000014
        /*0ecc*/ 	.word	0x00038850
        /*0ed0*/ 	.short	0x010a
        /*0ed2*/ 	.byte	0x3f
	.zero		1


	//   ....[39]....
        /*0ed4*/ 	.word	0x000089f0
        /*0ed8*/ 	.word	0x00000014
        /*0edc*/ 	.word	0x00038850
        /*0ee0*/ 	.short	0x010a
        /*0ee2*/ 	.byte	0x3f
	.zero		1


	//   ....[40]....
        /*0ee4*/ 	.word	0x0000ad50
        /*0ee8*/ 	.word	0x0000000e
        /*0eec*/ 	.word	0x00000000
        /*0ef0*/ 	.short	0x0101
        /*0ef2*/ 	.byte	0x3f
	.zero		1


	//   ....[41]....
        /*0ef4*/ 	.word	0x0000b310
        /*0ef8*/ 	.word	0x00000014
        /*0efc*/ 	.word	0x00000000
        /*0f00*/ 	.short	0x0101
        /*0f02*/ 	.byte	0x3f
	.zero		1


	//   ....[42]....
        /*0f04*/ 	.word	0x0000b420
        /*0f08*/ 	.word	0x0000000e
        /*0f0c*/ 	.word	0x00038830
        /*0f10*/ 	.short	0x010a
        /*0f12*/ 	.byte	0x3f
	.zero		1


	//   ....[43]....
        /*0f14*/ 	.word	0x0000b4d0
        /*0f18*/ 	.word	0x0000000e
        /*0f1c*/ 	.word	0x00038830
        /*0f20*/ 	.short	0x010a
        /*0f22*/ 	.byte	0x3f
	.zero		1


	//   ....[44]....
        /*0f24*/ 	.word	0x0000b740
        /*0f28*/ 	.word	0x0000000e
        /*0f2c*/ 	.word	0x00038850
        /*0f30*/ 	.short	0x010a
        /*0f32*/ 	.byte	0x3f
	.zero		1


	//   ....[45]....
        /*0f34*/ 	.word	0x0000b790
        /*0f38*/ 	.word	0x0000000e
        /*0f3c*/ 	.word	0x00038850
        /*0f40*/ 	.short	0x010a
        /*0f42*/ 	.byte	0x3f
	.zero		1


	//   ....[46]....
        /*0f44*/ 	.word	0x0000d6c0
        /*0f48*/ 	.word	0x000000a2
        /*0f4c*/ 	.word	0x00000000
        /*0f50*/ 	.short	0x0101
        /*0f52*/ 	.byte	0x3f
	.zero		1


	//   ....[47]....
        /*0f54*/ 	.word	0x0000e630
        /*0f58*/ 	.word	0x0000000e
        /*0f5c*/ 	.word	0x00000000
        /*0f60*/ 	.short	0x0101
        /*0f62*/ 	.byte	0x3f
	.zero		1


	//   ....[48]....
        /*0f64*/ 	.word	0x00010cd0
        /*0f68*/ 	.word	0x00000000
        /*0f6c*/ 	.word	0x00000000
        /*0f70*/ 	.short	0x0101
        /*0f72*/ 	.byte	0x3f
	.zero		1


	//   ....[49]....
        /*0f74*/ 	.word	0x00013300
        /*0f78*/ 	.word	0x00000005
        /*0f7c*/ 	.word	0x00038820
        /*0f80*/ 	.short	0x010a
        /*0f82*/ 	.byte	0x3f
	.zero		1


	//   ....[50]....
        /*0f84*/ 	.word	0x000133f0
        /*0f88*/ 	.word	0x00000004
        /*0f8c*/ 	.word	0x000388a0
        /*0f90*/ 	.short	0x010a
        /*0f92*/ 	.byte	0x3f
	.zero		1


	//   ....[51]....
        /*0f94*/ 	.word	0x00013640
        /*0f98*/ 	.word	0x00000004
        /*0f9c*/ 	.word	0x000388c0
        /*0fa0*/ 	.short	0x010a
        /*0fa2*/ 	.byte	0x3f
	.zero		1


	//   ....[52]....
        /*0fa4*/ 	.word	0x000140c0
        /*0fa8*/ 	.word	0x00000004
        /*0fac*/ 	.word	0x000388a0
        /*0fb0*/ 	.short	0x010a
        /*0fb2*/ 	.byte	0x3f
	.zero		1


	//   ....[53]....
        /*0fb4*/ 	.word	0x00014300
        /*0fb8*/ 	.word	0x00000004
        /*0fbc*/ 	.word	0x000388c0
        /*0fc0*/ 	.short	0x010a
        /*0fc2*/ 	.byte	0x3f
	.zero		1


	//   ....[54]....
        /*0fc4*/ 	.word	0x00015620
        /*0fc8*/ 	.word	0x00000000
        /*0fcc*/ 	.word	0x00038840
        /*0fd0*/ 	.short	0x010a
        /*0fd2*/ 	.byte	0x3f
	.zero		1


	//   ....[55]....
        /*0fd4*/ 	.word	0x000161d0
        /*0fd8*/ 	.word	0x00000008
        /*0fdc*/ 	.word	0x00038800
        /*0fe0*/ 	.short	0x0107
        /*0fe2*/ 	.byte	0x3f
	.zero		1


	//   ....[56]....
        /*0fe4*/ 	.word	0x00016280
        /*0fe8*/ 	.word	0x00000000
        /*0fec*/ 	.word	0x00038800
        /*0ff0*/ 	.short	0x0101
        /*0ff2*/ 	.byte	0x3f
	.zero		1


	//   ....[57]....
        /*0ff4*/ 	.word	0x00017230
        /*0ff8*/ 	.word	0x00000000
        /*0ffc*/ 	.word	0x00038810
        /*1000*/ 	.short	0x0107
        /*1002*/ 	.byte	0x3f
	.zero		1


	//   ....[58]....
        /*1004*/ 	.word	0x00017330
        /*1008*/ 	.word	0x00000002
        /*100c*/ 	.word	0x00038810
        /*1010*/ 	.short	0x0101
        /*1012*/ 	.byte	0x3f
	.zero		1


	//   ....[59]....
        /*1014*/ 	.word	0x00017350
        /*1018*/ 	.word	0x00000002
        /*101c*/ 	.word	0x00038820
        /*1020*/ 	.short	0x010a
        /*1022*/ 	.byte	0x3f
	.zero		1


	//   ....[60]....
        /*1024*/ 	.word	0x00017460
        /*1028*/ 	.word	0x00000003
        /*102c*/ 	.word	0x00038860
        /*1030*/ 	.short	0x010a
        /*1032*/ 	.byte	0x3f
	.zero		1


	//   ....[61]....
        /*1034*/ 	.word	0x00018170
        /*1038*/ 	.word	0x00000002
        /*103c*/ 	.word	0x00038840
        /*1040*/ 	.short	0x010a
        /*1042*/ 	.byte	0x3f
	.zero		1


	//   ....[62]....
        /*1044*/ 	.word	0x000183d0
        /*1048*/ 	.word	0x00000002
        /*104c*/ 	.word	0x00038860
        /*1050*/ 	.short	0x010a
        /*1052*/ 	.byte	0x3f
	.zero		1


	//   ....[63]....
        /*1054*/ 	.word	0x00019070
        /*1058*/ 	.word	0x00000002
        /*105c*/ 	.word	0x00038840
        /*1060*/ 	.short	0x010a
        /*1062*/ 	.byte	0x3f
	.zero		1


	//   ....[64]....
        /*1064*/ 	.word	0x000192c0
        /*1068*/ 	.word	0x00000002
        /*106c*/ 	.word	0x00038860
        /*1070*/ 	.short	0x010a
        /*1072*/ 	.byte	0x3f
	.zero		1


	//   ....[65]....
        /*1074*/ 	.word	0x00019ed0
        /*1078*/ 	.word	0x00000002
        /*107c*/ 	.word	0x00038840
        /*1080*/ 	.short	0x010a
        /*1082*/ 	.byte	0x3f
	.zero		1


	//   ....[66]....
        /*1084*/ 	.word	0x0001a130
        /*1088*/ 	.word	0x00000002
        /*108c*/ 	.word	0x00038860
        /*1090*/ 	.short	0x010a
        /*1092*/ 	.byte	0x3f
	.zero		1


	//   ....[67]....
        /*1094*/ 	.word	0x0001b780
        /*1098*/ 	.word	0x00000000
        /*109c*/ 	.word	0x00038820
        /*10a0*/ 	.short	0x010a
        /*10a2*/ 	.byte	0x3f
	.zero		1


	//   ....[68]....
        /*10a4*/ 	.word	0x0001b930
        /*10a8*/ 	.word	0x00000006
        /*10ac*/ 	.word	0x00000000
        /*10b0*/ 	.short	0x010a
        /*10b2*/ 	.byte	0x3f
	.zero		1


	//   ....[69]....
        /*10b4*/ 	.word	0x0001b9a0
        /*10b8*/ 	.word	0x00000007
        /*10bc*/ 	.word	0x00000000
        /*10c0*/ 	.short	0x010a
        /*10c2*/ 	.byte	0x3f
	.zero		1


	//   ....[70]....
        /*10c4*/ 	.word	0x0001ba10
        /*10c8*/ 	.word	0x00000004
        /*10cc*/ 	.word	0x00000000
        /*10d0*/ 	.short	0x010a
        /*10d2*/ 	.byte	0x3f
	.zero		1


	//   ....[71]....
        /*10d4*/ 	.word	0x0001ba40
        /*10d8*/ 	.word	0x00000003
        /*10dc*/ 	.word	0x00000000
        /*10e0*/ 	.short	0x010a
        /*10e2*/ 	.byte	0x3f
	.zero		1


	//   ....[72]....
        /*10e4*/ 	.word	0x0001baa0
        /*10e8*/ 	.word	0x00000042
        /*10ec*/ 	.word	0x00038890
        /*10f0*/ 	.short	0x010a
        /*10f2*/ 	.byte	0x3f
	.zero		1


	//   ....[73]....
        /*10f4*/ 	.word	0x0001baf0
        /*10f8*/ 	.word	0x00000042
        /*10fc*/ 	.word	0x00038890
        /*1100*/ 	.short	0x010a
        /*1102*/ 	.byte	0x3f
	.zero		1


	//   ....[74]....
        /*1104*/ 	.word	0x0001bb40
        /*1108*/ 	.word	0x00000042
        /*110c*/ 	.word	0x00038890
        /*1110*/ 	.short	0x010a
        /*1112*/ 	.byte	0x3f
	.zero		1


	//   ....[75]....
        /*1114*/ 	.word	0x0001bb90
        /*1118*/ 	.word	0x00000042
        /*111c*/ 	.word	0x000388b0
        /*1120*/ 	.short	0x010a
        /*1122*/ 	.byte	0x3f
	.zero		1


	//   ....[76]....
        /*1124*/ 	.word	0x0001bda0
        /*1128*/ 	.word	0x00000002
        /*112c*/ 	.word	0x00038800
        /*1130*/ 	.short	0x010a
        /*1132*/ 	.byte	0x3f
	.zero		1


	//   ....[77]....
        /*1134*/ 	.word	0x0001bfd0
        /*1138*/ 	.word	0x00000002
        /*113c*/ 	.word	0x00038800
        /*1140*/ 	.short	0x010a
        /*1142*/ 	.byte	0x3f
	.zero		1


	//   ....[78]....
        /*1144*/ 	.word	0x0001c020
        /*1148*/ 	.word	0x00000014
        /*114c*/ 	.word	0x00038830
        /*1150*/ 	.short	0x010a
        /*1152*/ 	.byte	0x3f
	.zero		1


	//   ....[79]....
        /*1154*/ 	.word	0x0001c070
        /*1158*/ 	.word	0x00000002
        /*115c*/ 	.word	0x00038810
        /*1160*/ 	.short	0x010a
        /*1162*/ 	.byte	0x3f
	.zero		1


	//   ....[80]....
        /*1164*/ 	.word	0x0001c0c0
        /*1168*/ 	.word	0x00000014
        /*116c*/ 	.word	0x00038850
        /*1170*/ 	.short	0x010a
        /*1172*/ 	.byte	0x3f
	.zero		1


	//   ....[81]....
        /*1174*/ 	.word	0x0001c110
        /*1178*/ 	.word	0x0000000e
        /*117c*/ 	.word	0x00038830
        /*1180*/ 	.short	0x010a
        /*1182*/ 	.byte	0x3f
	.zero		1


	//   ....[82]....
        /*1184*/ 	.word	0x0001c160
        /*1188*/ 	.word	0x0000000e
        /*118c*/ 	.word	0x00038850
        /*1190*/ 	.short	0x010a
        /*1192*/ 	.byte	0x3f
	.zero		1


	//   ....[83]....
        /*1194*/ 	.word	0x0001c310
        /*1198*/ 	.word	0x00000004
        /*119c*/ 	.word	0x00038820
        /*11a0*/ 	.short	0x010a
        /*11a2*/ 	.byte	0x3f
	.zero		1


	//   ....[84]....
        /*11a4*/ 	.word	0x0001c360
        /*11a8*/ 	.word	0x00000004
        /*11ac*/ 	.word	0x000388a0
        /*11b0*/ 	.short	0x010a
        /*11b2*/ 	.byte	0x3f
	.zero		1


	//   ....[85]....
        /*11b4*/ 	.word	0x0001c3b0
        /*11b8*/ 	.word	0x00000004
        /*11bc*/ 	.word	0x000388c0
        /*11c0*/ 	.short	0x010a
        /*11c2*/ 	.byte	0x3f
	.zero		1


	//   ....[86]....
        /*11c4*/ 	.word	0x0001c400
        /*11c8*/ 	.word	0x00000004
        /*11cc*/ 	.word	0x000388a0
        /*11d0*/ 	.short	0x010a
        /*11d2*/ 	.byte	0x3f
	.zero		1


	//   ....[87]....
        /*11d4*/ 	.word	0x0001c450
        /*11d8*/ 	.word	0x00000004
        /*11dc*/ 	.word	0x000388c0
        /*11e0*/ 	.short	0x010a
        /*11e2*/ 	.byte	0x3f
	.zero		1


	//   ....[88]....
        /*11e4*/ 	.word	0x0001c5f0
        /*11e8*/ 	.word	0x00000000
        /*11ec*/ 	.word	0x00038840
        /*11f0*/ 	.short	0x010a
        /*11f2*/ 	.byte	0x3f
	.zero		1


	//   ....[89]....
        /*11f4*/ 	.word	0x0001d720
        /*11f8*/ 	.word	0x00000002
        /*11fc*/ 	.word	0x00038820
        /*1200*/ 	.short	0x010a
        /*1202*/ 	.byte	0x3f
	.zero		1


	//   ....[90]....
        /*1204*/ 	.word	0x0001d770
        /*1208*/ 	.word	0x00000003
        /*120c*/ 	.word	0x00038860
        /*1210*/ 	.short	0x010a
        /*1212*/ 	.byte	0x3f
	.zero		1


	//   ....[91]....
        /*1214*/ 	.word	0x0001d7c0
        /*1218*/ 	.word	0x00000002
        /*121c*/ 	.word	0x00038840
        /*1220*/ 	.short	0x010a
        /*1222*/ 	.byte	0x3f
	.zero		1


	//   ....[92]....
        /*1224*/ 	.word	0x0001d810
        /*1228*/ 	.word	0x00000002
        /*122c*/ 	.word	0x00038860
        /*1230*/ 	.short	0x010a
        /*1232*/ 	.byte	0x3f
	.zero		1


	//   ....[93]....
        /*1234*/ 	.word	0x0001d860
        /*1238*/ 	.word	0x00000002
        /*123c*/ 	.word	0x00038840
        /*1240*/ 	.short	0x010a
        /*1242*/ 	.byte	0x3f
	.zero		1


	//   ....[94]....
        /*1244*/ 	.word	0x0001d8b0
        /*1248*/ 	.word	0x00000002
        /*124c*/ 	.word	0x00038860
        /*1250*/ 	.short	0x010a
        /*1252*/ 	.byte	0x3f
	.zero		1


	//   ....[95]....
        /*1254*/ 	.word	0x0001d900
        /*1258*/ 	.word	0x00000002
        /*125c*/ 	.word	0x00038840
        /*1260*/ 	.short	0x010a
        /*1262*/ 	.byte	0x3f
	.zero		1


	//   ....[96]....
        /*1264*/ 	.word	0x0001d950
        /*1268*/ 	.word	0x00000002
        /*126c*/ 	.word	0x00038860
        /*1270*/ 	.short	0x010a
        /*1272*/ 	.byte	0x3f
	.zero		1


	//   ....[97]....
        /*1274*/ 	.word	0x0001e3b0
        /*1278*/ 	.word	0x00000000
        /*127c*/ 	.word	0x00038820
        /*1280*/ 	.short	0x010a
        /*1282*/ 	.byte	0x3f
	.zero		1


	//   ....[98]....
        /*1284*/ 	.word	0x0001e550
        /*1288*/ 	.word	0x00000006
        /*128c*/ 	.word	0x00000000
        /*1290*/ 	.short	0x010a
        /*1292*/ 	.byte	0x3f
	.zero		1


	//   ....[99]....
        /*1294*/ 	.word	0x0001e5a0
        /*1298*/ 	.word	0x00000007
        /*129c*/ 	.word	0x00000000
        /*12a0*/ 	.short	0x010a
        /*12a2*/ 	.byte	0x3f
	.zero		1


	//   ....[100]....
        /*12a4*/ 	.word	0x0001e5f0
        /*12a8*/ 	.word	0x00000004
        /*12ac*/ 	.word	0x00000000
        /*12b0*/ 	.short	0x010a
        /*12b2*/ 	.byte	0x3f
	.zero		1


	//----- nvinfo : EIATTR_NUM_MBARRIERS
	.align		4
.L_775:
        /*12b4*/ 	.byte	0x03, 0x38
        /*12b6*/ 	.short	0x0017


	//----- nvinfo : EIATTR_EXIT_INSTR_OFFSETS
	.align		4
        /*12b8*/ 	.byte	0x04, 0x1c
        /*12ba*/ 	.short	(.L_777 - .L_776)


	//   ....[0]....
.L_776:
        /*12bc*/ 	.word	0x0001ba90


	//----- nvinfo : EIATTR_MAX_THREADS
	.align		4
.L_777:
        /*12c0*/ 	.byte	0x04, 0x05
        /*12c2*/ 	.short	(.L_779 - .L_778)
.L_778:
        /*12c4*/ 	.word	0x00000180
        /*12c8*/ 	.word	0x00000001
        /*12cc*/ 	.word	0x00000001


	//----- nvinfo : EIATTR_CRS_STACK_SIZE
	.align		4
.L_779:
        /*12d0*/ 	.byte	0x04, 0x1e
        /*12d2*/ 	.short	(.L_781 - .L_780)
.L_780:
        /*12d4*/ 	.word	0x00000000


	//----- nvinfo : EIATTR_CBANK_PARAM_SIZE
	.align		4
.L_781:
        /*12d8*/ 	.byte	0x03, 0x19
        /*12da*/ 	.short	0x0bf0


	//----- nvinfo : EIATTR_PARAM_CBANK
	.align		4
        /*12dc*/ 	.byte	0x04, 0x0a
        /*12de*/ 	.short	(.L_783 - .L_782)
	.align		4
.L_782:
        /*12e0*/ 	.word	index@(.nv.constant0._ZN7cutlass13device_kernelIN5flash11enable_sm90INS1_16FlashAttnFwdSm90INS1_25CollectiveMainloopFwdSm90ILi2EN4cute5tupleIJNS5_1CILi1EEES8_S8_EEENS6_IJNS7_ILi64EEESA_SA_EEELi512ENS_6half_tEfNS_4arch4Sm90ELb0ELb0ELb0ELb1ELb0ELb1ELb1ELb0ELb0ELb1ELb0ELb0EEENS1_21CollectiveEpilogueFwdINS6_IJSA_NS7_ILi512EEESA_EEES9_SC_SE_Li256ELb1ELb1ELb0ELb0EEENS1_36VarlenDynamicPersistentTileSchedulerILi64ELi64ELi256ELi128ELb0ELb1ELb1ELb0ELb1ELb1EEEEEEEEEvNT_6ParamsE)
        /*12e4*/ 	.short	0x0210
        /*12e6*/ 	.short	0x0bf0


	//----- nvinfo : EIATTR_SW_WAR
	.align		4
.L_783:
        /*12e8*/ 	.byte	0x04, 0x36
        /*12ea*/ 	.short	(.L_785 - .L_784)
.L_784:
        /*12ec*/ 	.word	0x00000008
.L_785:


//--------------------- .nv.info._ZN7cutlass13device_kernelIN5flash11enable_sm90INS1_16FlashAttnFwdSm90INS1_25CollectiveMainloopFwdSm90ILi2EN4cute5tupleIJNS5_1CILi1EEES8_S8_EEENS6_IJNS7_ILi64EEESA_SA_EEELi512ENS_6half_tEfNS_4arch4Sm90ELb0ELb1ELb0ELb0ELb0ELb0ELb0ELb0ELb0ELb1ELb0ELb0EEENS1_21CollectiveEpilogueFwdINS6_IJSA_NS7_ILi512EEESA_EEES9_SC_SE_Li256ELb0ELb1ELb0ELb0EEENS1_30DynamicPersistentTileSchedulerILi256ELi128ELb0ELb1ELb1EEEEEEEEEvNT_6ParamsE --------------------------
	.section	.nv.info._ZN7cutlass13device_kernelIN5flash11enable_sm90INS1_16FlashAttnFwdSm90INS1_25CollectiveMainloopFwdSm90ILi2EN4cute5tupleIJNS5_1CILi1EEES8_S8_EEENS6_IJNS7_ILi64EEESA_SA_EEELi512ENS_6half_tEfNS_4arch4Sm90ELb0ELb1ELb0ELb0ELb0ELb0ELb0ELb0ELb0ELb1ELb0ELb0EEENS1_21CollectiveEpilogueFwdINS6_IJSA_NS7_ILi512EEESA_EEES9_SC_SE_Li256ELb0ELb1ELb0ELb0EEENS1_30DynamicPersistentTileSchedulerILi256ELi128ELb0ELb1ELb1EEEEEEEEEvNT_6ParamsE,"",@"SHT_CUDA_INFO"
	.sectionflags	@""
	.align	4


	//----- nvinfo : EIATTR_CUDA_API_VERSION
	.align		4
        /*0000*/ 	.byte	0x04, 0x37
        /*0002*/ 	.short	(.L_787 - .L_786)
.L_786:
        /*0004*/ 	.word	0x00000082


	//----- nvinfo : EIATTR_KPARAM_INFO
	.align		4
.L_787:
        /*0008*/ 	.byte	0x04, 0x17
        /*000a*/ 	.short	(.L_789 - .L_788)
.L_788:
        /*000c*/ 	.word	0x00000000
        /*0010*/ 	.short	0x0000
        /*0012*/ 	.short	0x0070
        /*0014*/ 	.byte	0x00, 0xf0, 0x01, 0x2a


	//----- nvinfo : EIATTR_SPARSE_MMA_MASK
	.align		4
.L_789:
        /*0018*/ 	.byte	0x03, 0x50
        /*001a*/ 	.short	0x0000


	//----- nvinfo : EIATTR_MAXREG_COUNT
	.align		4
        /*001c*/ 	.byte	0x03, 0x1b
        /*001e*/ 	.short	0x00a8


	//----- nvinfo : EIATTR_NUM_BARRIERS
	.align		4
        /*0020*/ 	.byte	0x02, 0x4c
        /*0022*/ 	.byte	0x10
	.zero		1


	//----- nvinfo : EIATTR_EXTERNS
	.align		4
        /*0024*/ 	.byte	0x04, 0x0f
        /*0026*/ 	.short	(.L_791 - .L_790)


	//   ....[0]....
	.align		4
.L_790:
        /*0028*/ 	.word	index@(__assertfail)


	//----- nvinfo : EIATTR_ANNOTATIONS
	.align		4
.L_791:
        /*002c*/ 	.byte	0x04, 0x55
        /*002e*/ 	.short	(.L_793 - .L_792)


	//   ....[0]....
.L_792:
        /* <DEDUP_REMOVED lines=24> */


	//----- nvinfo : EIATTR_MERCURY_ISA_VERSION
	.align		4
.L_793:
        /*01a0*/ 	.byte	0x03, 0x5f
        /*01a2*/ 	.short	0x0101


	//----- nvinfo : EIATTR_INT_WARP_WIDE_INSTR_OFFSETS
	.align		4
        /*01a4*/ 	.byte	0x04, 0x31
        /*01a6*/ 	.short	(.L_795 - .L_794)


	//   ....[0]....
.L_794:
        /*01a8*/ 	.word	0x00000130


	//   ....[1]....
        /*01ac*/ 	.word	0x00000170


	//   ....[2]....
        /*01b0*/ 	.word	0x000001e0


	//   ....[3]....
        /*01b4*/ 	.word	0x000104f0


	//   ....[4]....
        /*01b8*/ 	.word	0x00010580


	//   ....[5]....
        /*01bc*/ 	.word	0x00014ba0


	//   ....[6]....
        /*01c0*/ 	.word	0x00014c30


	//----- nvinfo : EIATTR_COOP_GROUP_MASK_REGIDS
	.align		4
.L_795:
        /*01c4*/ 	.byte	0x04, 0x29
        /*01c6*/ 	.short	(.L_797 - .L_796)


	//   ....[0]....
.L_796:
        /*01c8*/ 	.word	0xffffffff


	//   ....[1]....
        /*01cc*/ 	.word	0xffffffff


	//   ....[2]....
        /*01d0*/ 	.word	0xffffffff


	//   ....[3]....
        /*01d4*/ 	.word	0xffffffff


	//   ....[4]....
        /*01d8*/ 	.word	0xffffffff


	//   ....[5]....
        /*01dc*/ 	.word	0xffffffff


	//   ....[6]....
        /*01e0*/ 	.word	0xffffffff


	//   ....[7]....
        /*01e4*/ 	.word	0xffffffff


	//   ....[8]....
        /*01e8*/ 	.word	0xffffffff


	//   ....[9]....
        /*01ec*/ 	.word	0xffffffff


	//   ....[10]....
        /*01f0*/ 	.word	0xffffffff


	//   ....[11]....
        /*01f4*/ 	.word	0xffffffff


	//   ....[12]....
        /*01f8*/ 	.word	0xffffffff


	//   ....[13]....
        /*01fc*/ 	.word	0xffffffff


	//   ....[14]....
        /*0200*/ 	.word	0xffffffff


	//   ....[15]....
        /*0204*/ 	.word	0xffffffff


	//   ....[16]....
        /*0208*/ 	.word	0xffffffff


	//   ....[17]....
        /*020c*/ 	.word	0xffffffff


	//   ....[18]....
        /*0210*/ 	.word	0xffffffff


	//   ....[19]....
        /*0214*/ 	.word	0xffffffff


	//   ....[20]....
        /*0218*/ 	.word	0xffffffff


	//   ....[21]....
        /*021c*/ 	.word	0xffffffff


	//   ....[22]....
        /*0220*/ 	.word	0xffffffff


	//   ....[23]....
        /*0224*/ 	.word	0xffffffff


	//   ....[24]....
        /*0228*/ 	.word	0xffffffff


	//   ....[25]....
        /*022c*/ 	.word	0xffffffff


	//   ....[26]....
        /*0230*/ 	.word	0xffffffff


	//   ....[27]....
        /*0234*/ 	.word	0xffffffff


	//   ....[28]....
        /*0238*/ 	.word	0xffffffff


	//   ....[29]....
        /*023c*/ 	.word	0xffffffff


	//   ....[30]....
        /*0240*/ 	.word	0xffffffff


	//   ....[31]....
        /*0244*/ 	.word	0xffffffff


	//   ....[32]....
        /*0248*/ 	.word	0xffffffff


	//   ....[33]....
        /*024c*/ 	.word	0xffffffff


	//   ....[34]....
        /*0250*/ 	.word	0xffffffff


	//   ....[35]....
        /*0254*/ 	.word	0xffffffff


	//   ....[36]....
        /*0258*/ 	.word	0xffffffff


	//   ....[37]....
        /*025c*/ 	.word	0xffffffff


	//   ....[38]....
        /*0260*/ 	.word	0xffffffff


	//   ....[39]....
        /*0264*/ 	.word	0xffffffff


	//   ....[40]....
        /*0268*/ 	.word	0xffffffff


	//   ....[41]....
        /*026c*/ 	.word	0xffffffff


	//   ....[42]....
        /*0270*/ 	.word	0xffffffff


	//   ....[43]....
        /*0274*/ 	.word	0xffffffff


	//   ....[44]....
        /*0278*/ 	.word	0xffffffff


	//   ....[45]....
        /*027c*/ 	.word	0xffffffff


	//   ....[46]....
        /*0280*/ 	.word	0xffffffff


	//   ....[47]....
        /*0284*/ 	.word	0xffffffff


	//   ....[48]....
        /*0288*/ 	.word	0xffffffff


	//   ....[49]....
        /*028c*/ 	.word	0xffffffff


	//   ....[50]....
        /*0290*/ 	.word	0xffffffff


	//   ....[51]....
        /*0294*/ 	.word	0xffffffff


	//   ....[52]....
        /*0298*/ 	.word	0xffffffff


	//   ....[53]....
        /*029c*/ 	.word	0xffffffff


	//   ....[54]....
        /*02a0*/ 	.word	0xffffffff


	//   ....[55]....
        /*02a4*/ 	.word	0xffffffff


	//   ....[56]....
        /*02a8*/ 	.word	0xffffffff


	//   ....[57]....
        /*02ac*/ 	.word	0xffffffff


	//   ....[58]....
        /*02b0*/ 	.word	0xffffffff


	//   ....[59]....
        /*02b4*/ 	.word	0xffffffff


	//   ....[60]....
        /*02b8*/ 	.word	0xffffffff


	//   ....[61]....
        /*02bc*/ 	.word	0xffffffff


	//   ....[62]....
        /*02c0*/ 	.word	0xffffffff


	//   ....[63]....
        /*02c4*/ 	.word	0xffffffff


	//   ....[64]....
        /*02c8*/ 	.word	0x0500000f


	//   ....[65]....
        /*02cc*/ 	.word	0x0500000f


	//   ....[66]....
        /*02d0*/ 	.word	0x0500000f


	//   ....[67]....
        /*02d4*/ 	.word	0x0500000f


	//   ....[68]....
        /*02d8*/ 	.word	0x0500000f


	//   ....[69]....
        /*02dc*/ 	.word	0x0500000f


	//   ....[70]....
        /*02e0*/ 	.word	0x0500000f


	//   ....[71]....
        /*02e4*/ 	.word	0x0500000f


	//   ....[72]....
        /*02e8*/ 	.word	0x0500000f


	//   ....[73]....
        /*02ec*/ 	.word	0x0500000f


	//   ....[74]....
        /*02f0*/ 	.word	0x0500000f


	//----- nvinfo : EIATTR_COOP_GROUP_INSTR_OFFSETS
	.align		4
.L_797:
        /*02f4*/ 	.byte	0x04, 0x28
        /*02f6*/ 	.short	(.L_799 - .L_798)


	//   ....[0]....
.L_798:
        /*02f8*/ 	.word	0x00000060


	//   ....[1]....
        /*02fc*/ 	.word	0x00000140


	//   ....[2]....
        /*0300*/ 	.word	0x00000190


	//   ....[3]....
        /*0304*/ 	.word	0x00000380


	//   ....[4]....
        /*0308*/ 	.word	0x000004e0


	//   ....[5]....
        /*030c*/ 	.word	0x00000600


	//   ....[6]....
        /*0310*/ 	.word	0x00000760


	//   ....[7]....
        /*0314*/ 	.word	0x00001c10


	//   ....[8]....
        /*0318*/ 	.word	0x00003d20


	//   ....[9]....
        /*031c*/ 	.word	0x00004310


	//   ....[10]....
        /*0320*/ 	.word	0x00004650


	//   ....[11]....
        /*0324*/ 	.word	0x00005040


	//   ....[12]....
        /*0328*/ 	.word	0x000050f0


	//   ....[13]....
        /*032c*/ 	.word	0x000056c0


	//   ....[14]....
        /*0330*/ 	.word	0x00005760


	//   ....[15]....
        /*0334*/ 	.word	0x00005f70


	//   ....[16]....
        /*0338*/ 	.word	0x000063e0


	//   ....[17]....
        /*033c*/ 	.word	0x00006710


	//   ....[18]....
        /*0340*/ 	.word	0x00006df0


	//   ....[19]....
        /*0344*/ 	.word	0x00006eb0


	//   ....[20]....
        /*0348*/ 	.word	0x00007270


	//   ....[21]....
        /*034c*/ 	.word	0x00007330


	//   ....[22]....
        /*0350*/ 	.word	0x000084d0


	//   ....[23]....
        /*0354*/ 	.word	0x00008b80


	//   ....[24]....
        /*0358*/ 	.word	0x00008bb0


	//   ....[25]....
        /*035c*/ 	.word	0x00008de0


	//   ....[26]....
        /*0360*/ 	.word	0x00008fb0


	//   ....[27]....
        /*0364*/ 	.word	0x0000a020


	//   ....[28]....
        /*0368*/ 	.word	0x0000a340


	//   ....[29]....
        /*036c*/ 	.word	0x0000a640


	//   ....[30]....
        /*0370*/ 	.word	0x0000ad20


	//   ....[31]....
        /*0374*/ 	.word	0x0000ae20


	//   ....[32]....
        /*0378*/ 	.word	0x0000b0a0


	//   ....[33]....
        /*037c*/ 	.word	0x0000b1f0


	//   ....[34]....
        /*0380*/ 	.word	0x0000c400


	//   ....[35]....
        /*0384*/ 	.word	0x0000c440


	//   ....[36]....
        /*0388*/ 	.word	0x0000c480


	//   ....[37]....
        /*038c*/ 	.word	0x0000c4f0


	//   ....[38]....
        /*0390*/ 	.word	0x0000c520


	//   ....[39]....
        /*0394*/ 	.word	0x0000cfa0


	//   ....[40]....
        /*0398*/ 	.word	0x0000e260


	//   ....[41]....
        /*039c*/ 	.word	0x0000e290


	//   ....[42]....
        /*03a0*/ 	.word	0x0000e2c0


	//   ....[43]....
        /*03a4*/ 	.word	0x0000e2e0


	//   ....[44]....
        /*03a8*/ 	.word	0x0000e930


	//   ....[45]....
        /*03ac*/ 	.word	0x0000e940


	//   ....[46]....
        /*03b0*/ 	.word	0x0000eb70


	//   ....[47]....
        /*03b4*/ 	.word	0x0000eb90


	//   ....[48]....
        /*03b8*/ 	.word	0x0000f520


	//   ....[49]....
        /*03bc*/ 	.word	0x0000f540


	//   ....[50]....
        /*03c0*/ 	.word	0x0000f770


	//   ....[51]....
        /*03c4*/ 	.word	0x0000f790


	//   ....[52]....
        /*03c8*/ 	.word	0x0000fa50


	//   ....[53]....
        /*03cc*/ 	.word	0x00010ae0


	//   ....[54]....
        /*03d0*/ 	.word	0x00011420


	//   ....[55]....
        /*03d4*/ 	.word	0x00011430


	//   ....[56]....
        /*03d8*/ 	.word	0x000114f0


	//   ....[57]....
        /*03dc*/ 	.word	0x00011500


	//   ....[58]....
        /*03e0*/ 	.word	0x00011570


	//   ....[59]....
        /*03e4*/ 	.word	0x00011580


	//   ....[60]....
        /*03e8*/ 	.word	0x00011590


	//   ....[61]....
        /*03ec*/ 	.word	0x000115d0


	//   ....[62]....
        /*03f0*/ 	.word	0x00014d90


	//   ....[63]....
        /*03f4*/ 	.word	0x00014f80


	//   ....[64]....
        /*03f8*/ 	.word	0x00015630


	//   ....[65]....
        /*03fc*/ 	.word	0x00015790


	//   ....[66]....
        /*0400*/ 	.word	0x000157f0


	//   ....[67]....
        /*0404*/ 	.word	0x000158b0


	//   ....[68]....
        /*0408*/ 	.word	0x00015980


	//   ....[69]....
        /*040c*/ 	.word	0x000159e0


	//   ....[70]....
        /*0410*/ 	.word	0x00015ac0


	//   ....[71]....
        /*0414*/ 	.word	0x00015b20


	//   ....[72]....
        /*0418*/ 	.word	0x00015be0


	//   ....[73]....
        /*041c*/ 	.word	0x00015f00


	//   ....[74]....
        /*0420*/ 	.word	0x00016020


	//----- nvinfo : EIATTR_REG_RECONFIG
	.align		4
.L_799:
        /*0424*/ 	.byte	0x01, 0x54
	.zero		2


	//----- nvinfo : EIATTR_SYSCALL_OFFSETS
	.align		4
        /*0428*/ 	.byte	0x04, 0x46
        /*042a*/ 	.short	(.L_801 - .L_800)


	//   ....[0]....
.L_800:
        /*042c*/ 	.word	0x00003ef0


	//   ....[1]....
        /*0430*/ 	.word	0x000106f0


	//   ....[2]....
        /*0434*/ 	.word	0x00010840


	//   ....[3]....
        /*0438*/ 	.word	0x00010930


	//   ....[4]....
        /*043c*/ 	.word	0x00011060


	//----- nvinfo : EIATTR_MBARRIER_INSTR_OFFSETS
	.align		4
.L_801:
        /*0440*/ 	.byte	0x04, 0x39
        /*0442*/ 	.short	(.L_803 - .L_802)


	//   ....[0]....
.L_802:
        /*0444*/ 	.word	0x00000270
        /*0448*/ 	.word	0x000000ff
        /*044c*/ 	.word	0x00028c00
        /*0450*/ 	.short	0x0100
        /*0452*/ 	.byte	0x08
	.zero		1


	//   ....[1]....
        /*0454*/ 	.word	0x00000280
        /*0458*/ 	.word	0x000000ff
        /*045c*/ 	.word	0x00028c20
        /*0460*/ 	.short	0x0100
        /*0462*/ 	.byte	0x08
	.zero		1


	//   ....[2]....
        /*0464*/ 	.word	0x00000330
        /*0468*/ 	.word	0x000000ff
        /*046c*/ 	.word	0x00028c30
        /*0470*/ 	.short	0x0100
        /*0472*/ 	.byte	0x06
	.zero		1


	//   ....[3]....
        /*0474*/ 	.word	0x00000340
        /*0478*/ 	.word	0x000000ff
        /*047c*/ 	.word	0x00028c40
        /*0480*/ 	.short	0x0100
        /*0482*/ 	.byte	0x06
	.zero		1


	//   ....[4]....
        /*0484*/ 	.word	0x00000350
        /*0488*/ 	.word	0x000000ff
        /*048c*/ 	.word	0x00028c38
        /*0490*/ 	.short	0x0100
        /*0492*/ 	.byte	0x06
	.zero		1


	//   ....[5]....
        /*0494*/ 	.word	0x00000360
        /*0498*/ 	.word	0x000000ff
        /*049c*/ 	.word	0x00028c48
        /*04a0*/ 	.short	0x0100
        /*04a2*/ 	.byte	0x06
	.zero		1


	//   ....[6]....
        /*04a4*/ 	.word	0x00000490
        /*04a8*/ 	.word	0x000000ff
        /*04ac*/ 	.word	0x00028c50
        /*04b0*/ 	.short	0x0100
        /*04b2*/ 	.byte	0x08
	.zero		1


	//   ....[7]....
        /*04b4*/ 	.word	0x000004a0
        /*04b8*/ 	.word	0x000000ff
        /*04bc*/ 	.word	0x00028c60
        /*04c0*/ 	.short	0x0100
        /*04c2*/ 	.byte	0x08
	.zero		1


	//   ....[8]....
        /*04c4*/ 	.word	0x000004b0
        /*04c8*/ 	.word	0x000000ff
        /*04cc*/ 	.word	0x00028c58
        /*04d0*/ 	.short	0x0100
        /*04d2*/ 	.byte	0x08
	.zero		1


	//   ....[9]....
        /*04d4*/ 	.word	0x000004c0
        /*04d8*/ 	.word	0x000000ff
        /*04dc*/ 	.word	0x00028c68
        /*04e0*/ 	.short	0x0100
        /*04e2*/ 	.byte	0x08
	.zero		1


	//   ....[10]....
        /*04e4*/ 	.word	0x000005b0
        /*04e8*/ 	.word	0x000000ff
        /*04ec*/ 	.word	0x00028c70
        /*04f0*/ 	.short	0x0100
        /*04f2*/ 	.byte	0x06
	.zero		1


	//   ....[11]....
        /*04f4*/ 	.word	0x000005c0
        /*04f8*/ 	.word	0x000000ff
        /*04fc*/ 	.word	0x00028c80
        /*0500*/ 	.short	0x0100
        /*0502*/ 	.byte	0x06
	.zero		1


	//   ....[12]....
        /*0504*/ 	.word	0x000005d0
        /*0508*/ 	.word	0x000000ff
        /*050c*/ 	.word	0x00028c78
        /*0510*/ 	.short	0x0100
        /*0512*/ 	.byte	0x06
	.zero		1


	//   ....[13]....
        /*0514*/ 	.word	0x000005e0
        /*0518*/ 	.word	0x000000ff
        /*051c*/ 	.word	0x00028c88
        /*0520*/ 	.short	0x0100
        /*0522*/ 	.byte	0x06
	.zero		1


	//   ....[14]....
        /*0524*/ 	.word	0x00000710
        /*0528*/ 	.word	0x000000ff
        /*052c*/ 	.word	0x00028c90
        /*0530*/ 	.short	0x0100
        /*0532*/ 	.byte	0x08
	.zero		1


	//   ....[15]....
        /*0534*/ 	.word	0x00000720
        /*0538*/ 	.word	0x000000ff
        /*053c*/ 	.word	0x00028ca0
        /*0540*/ 	.short	0x0100
        /*0542*/ 	.byte	0x08
	.zero		1


	//   ....[16]....
        /*0544*/ 	.word	0x00000730
        /*0548*/ 	.word	0x000000ff
        /*054c*/ 	.word	0x00028c98
        /*0550*/ 	.short	0x0100
        /*0552*/ 	.byte	0x08
	.zero		1


	//   ....[17]....
        /*0554*/ 	.word	0x00000740
        /*0558*/ 	.word	0x000000ff
        /*055c*/ 	.word	0x00028ca8
        /*0560*/ 	.short	0x0100
        /*0562*/ 	.byte	0x08
	.zero		1


	//   ....[18]....
        /*0564*/ 	.word	0x00000870
        /*0568*/ 	.word	0x000000ff
        /*056c*/ 	.word	0x00028cb0
        /*0570*/ 	.short	0x0100
        /*0572*/ 	.byte	0x08
	.zero		1


	//   ....[19]....
        /*0574*/ 	.word	0x00000880
        /*0578*/ 	.word	0x000000ff
        /*057c*/ 	.word	0x00028cc0
        /*0580*/ 	.short	0x0100
        /*0582*/ 	.byte	0x08
	.zero		1


	//   ....[20]....
        /*0584*/ 	.word	0x00000890
        /*0588*/ 	.word	0x000000ff
        /*058c*/ 	.word	0x00028cb8
        /*0590*/ 	.short	0x0100
        /*0592*/ 	.byte	0x08
	.zero		1


	//   ....[21]....
        /*0594*/ 	.word	0x000008a0
        /*0598*/ 	.word	0x000000ff
        /*059c*/ 	.word	0x00028cc8
        /*05a0*/ 	.short	0x0100
        /*05a2*/ 	.byte	0x08
	.zero		1


	//   ....[22]....
        /*05a4*/ 	.word	0x00001d20
        /*05a8*/ 	.word	0x000000ff
        /*05ac*/ 	.word	0x00028c50
        /*05b0*/ 	.short	0x010a
        /*05b2*/ 	.byte	0x15
	.zero		1


	//   ....[23]....
        /*05b4*/ 	.word	0x00001ff0
        /*05b8*/ 	.word	0x00000000
        /*05bc*/ 	.word	0x00000000
        /*05c0*/ 	.short	0x0101
        /*05c2*/ 	.byte	0x3f
	.zero		1


	//   ....[24]....
        /*05c4*/ 	.word	0x00002930
        /*05c8*/ 	.word	0x000000ff
        /*05cc*/ 	.word	0x00028c50
        /*05d0*/ 	.short	0x010a
        /*05d2*/ 	.byte	0x15
	.zero		1


	//   ....[25]....
        /*05d4*/ 	.word	0x00002970
        /*05d8*/ 	.word	0x000000ff
        /*05dc*/ 	.word	0x00028c50
        /*05e0*/ 	.short	0x010a
        /*05e2*/ 	.byte	0x15
	.zero		1


	//   ....[26]....
        /*05e4*/ 	.word	0x00002b40
        /*05e8*/ 	.word	0x00000000
        /*05ec*/ 	.word	0x00000000
        /*05f0*/ 	.short	0x0101
        /*05f2*/ 	.byte	0x3f
	.zero		1


	//   ....[27]....
        /*05f4*/ 	.word	0x00003f70
        /*05f8*/ 	.word	0x000000ff
        /*05fc*/ 	.word	0x00028c00
        /*0600*/ 	.short	0x010a
        /*0602*/ 	.byte	0x2b
	.zero		1


	//   ....[28]....
        /*0604*/ 	.word	0x00003ff0
        /*0608*/ 	.word	0x00000007
        /*060c*/ 	.word	0x00028c30
        /*0610*/ 	.short	0x010a
        /*0612*/ 	.byte	0x3f
	.zero		1


	//   ....[29]....
        /*0614*/ 	.word	0x00004030
        /*0618*/ 	.word	0x00000007
        /*061c*/ 	.word	0x00028c30
        /*0620*/ 	.short	0x010a
        /*0622*/ 	.byte	0x3f
	.zero		1


	//   ....[30]....
        /*0624*/ 	.word	0x00004450
        /*0628*/ 	.word	0x00000003
        /*062c*/ 	.word	0x00000000
        /*0630*/ 	.short	0x0101
        /*0632*/ 	.byte	0x3f
	.zero		1


	//   ....[31]....
        /*0634*/ 	.word	0x00005cc0
        /*0638*/ 	.word	0x00000007
        /*063c*/ 	.word	0x00028c50
        /*0640*/ 	.short	0x010a
        /*0642*/ 	.byte	0x3f
	.zero		1


	//   ....[32]....
        /*0644*/ 	.word	0x00005d00
        /*0648*/ 	.word	0x00000007
        /*064c*/ 	.word	0x00028c50
        /*0650*/ 	.short	0x010a
        /*0652*/ 	.byte	0x3f
	.zero		1


	//   ....[33]....
        /*0654*/ 	.word	0x00005f90
        /*0658*/ 	.word	0x00000007
        /*065c*/ 	.word	0x00000000
        /*0660*/ 	.short	0x0101
        /*0662*/ 	.byte	0x3f
	.zero		1


	//   ....[34]....
        /*0664*/ 	.word	0x00006250
        /*0668*/ 	.word	0x000000ff
        /*066c*/ 	.word	0x00028c30
        /*0670*/ 	.short	0x010a
        /*0672*/ 	.byte	0x1b
	.zero		1


	//   ....[35]....
        /*0674*/ 	.word	0x00006290
        /*0678*/ 	.word	0x000000ff
        /*067c*/ 	.word	0x00028c30
        /*0680*/ 	.short	0x010a
        /*0682*/ 	.byte	0x1b
	.zero		1


	//   ....[36]....
        /*0684*/ 	.word	0x00006570
        /*0688*/ 	.word	0x00000008
        /*068c*/ 	.word	0x00000000
        /*0690*/ 	.short	0x0101
        /*0692*/ 	.byte	0x3f
	.zero		1


	//   ....[37]....
        /*0694*/ 	.word	0x00008220
        /*0698*/ 	.word	0x000000ff
        /*069c*/ 	.word	0x00028c50
        /*06a0*/ 	.short	0x010a
        /*06a2*/ 	.byte	0x1b
	.zero		1


	//   ....[38]....
        /*06a4*/ 	.word	0x00008260
        /*06a8*/ 	.word	0x000000ff
        /*06ac*/ 	.word	0x00028c50
        /*06b0*/ 	.short	0x010a
        /*06b2*/ 	.byte	0x1b
	.zero		1


	//   ....[39]....
        /*06b4*/ 	.word	0x000084f0
        /*06b8*/ 	.word	0x00000007
        /*06bc*/ 	.word	0x00000000
        /*06c0*/ 	.short	0x0101
        /*06c2*/ 	.byte	0x3f
	.zero		1


	//   ....[40]....
        /*06c4*/ 	.word	0x000088b0
        /*06c8*/ 	.word	0x000000ff
        /*06cc*/ 	.word	0x00028c30
        /*06d0*/ 	.short	0x010a
        /*06d2*/ 	.byte	0x17
	.zero		1


	//   ....[41]....
        /*06d4*/ 	.word	0x000088f0
        /*06d8*/ 	.word	0x000000ff
        /*06dc*/ 	.word	0x00028c30
        /*06e0*/ 	.short	0x010a
        /*06e2*/ 	.byte	0x17
	.zero		1


	//   ....[42]....
        /*06e4*/ 	.word	0x00009350
        /*06e8*/ 	.word	0x0000009a
        /*06ec*/ 	.word	0x00000000
        /*06f0*/ 	.short	0x0101
        /*06f2*/ 	.byte	0x3f
	.zero		1


	//   ....[43]....
        /*06f4*/ 	.word	0x00009d90
        /*06f8*/ 	.word	0x000000ff
        /*06fc*/ 	.word	0x00028c50
        /*0700*/ 	.short	0x010a
        /*0702*/ 	.byte	0x17
	.zero		1


	//   ....[44]....
        /*0704*/ 	.word	0x00009dd0
        /*0708*/ 	.word	0x000000ff
        /*070c*/ 	.word	0x00028c50
        /*0710*/ 	.short	0x010a
        /*0712*/ 	.byte	0x17
	.zero		1


	//   ....[45]....
        /*0714*/ 	.word	0x0000a040
        /*0718*/ 	.word	0x000000ab
        /*071c*/ 	.word	0x00000000
        /*0720*/ 	.short	0x0101
        /*0722*/ 	.byte	0x3f
	.zero		1


	//   ....[46]....
        /*0724*/ 	.word	0x0000a1b0
        /*0728*/ 	.word	0x000000ff
        /*072c*/ 	.word	0x00028c30
        /*0730*/ 	.short	0x010a
        /*0732*/ 	.byte	0x1a
	.zero		1


	//   ....[47]....
        /*0734*/ 	.word	0x0000a1f0
        /*0738*/ 	.word	0x000000ff
        /*073c*/ 	.word	0x00028c30
        /*0740*/ 	.short	0x010a
        /*0742*/ 	.byte	0x1a
	.zero		1


	//   ....[48]....
        /*0744*/ 	.word	0x0000a4a0
        /*0748*/ 	.word	0x00000006
        /*074c*/ 	.word	0x00000000
        /*0750*/ 	.short	0x0101
        /*0752*/ 	.byte	0x3f
	.zero		1


	//   ....[49]....
        /*0754*/ 	.word	0x0000c150
        /*0758*/ 	.word	0x000000ff
        /*075c*/ 	.word	0x00028c50
        /*0760*/ 	.short	0x010a
        /*0762*/ 	.byte	0x1a
	.zero		1


	//   ....[50]....
        /*0764*/ 	.word	0x0000c190
        /*0768*/ 	.word	0x000000ff
        /*076c*/ 	.word	0x00028c50
        /*0770*/ 	.short	0x010a
        /*0772*/ 	.byte	0x1a
	.zero		1


	//   ....[51]....
        /*0774*/ 	.word	0x0000c420
        /*0778*/ 	.word	0x00000008
        /*077c*/ 	.word	0x00000000
        /*0780*/ 	.short	0x0101
        /*0782*/ 	.byte	0x3f
	.zero		1


	//   ....[52]....
        /*0784*/ 	.word	0x0000e8e0
        /*0788*/ 	.word	0x000000ff
        /*078c*/ 	.word	0x00000000
        /*0790*/ 	.short	0x0101
        /*0792*/ 	.byte	0x05
	.zero		1


	//   ....[53]....
        /*0794*/ 	.word	0x00010d40
        /*0798*/ 	.word	0x00000003
        /*079c*/ 	.word	0x00028c40
        /*07a0*/ 	.short	0x010a
        /*07a2*/ 	.byte	0x3f
	.zero		1


	//   ....[54]....
        /*07a4*/ 	.word	0x00011680
        /*07a8*/ 	.word	0x00000011
        /*07ac*/ 	.word	0x00028c00
        /*07b0*/ 	.short	0x0107
        /*07b2*/ 	.byte	0x3f
	.zero		1


	//   ....[55]....
        /*07b4*/ 	.word	0x00011770
        /*07b8*/ 	.word	0x00000011
        /*07bc*/ 	.word	0x00028c00
        /*07c0*/ 	.short	0x0101
        /*07c2*/ 	.byte	0x3f
	.zero		1


	//   ....[56]....
        /*07c4*/ 	.word	0x00011790
        /*07c8*/ 	.word	0x00000011
        /*07cc*/ 	.word	0x00028c20
        /*07d0*/ 	.short	0x010a
        /*07d2*/ 	.byte	0x3f
	.zero		1


	//   ....[57]....
        /*07d4*/ 	.word	0x00011870
        /*07d8*/ 	.word	0x00000000
        /*07dc*/ 	.word	0x00028c60
        /*07e0*/ 	.short	0x010a
        /*07e2*/ 	.byte	0x3f
	.zero		1


	//   ....[58]....
        /*07e4*/ 	.word	0x00012440
        /*07e8*/ 	.word	0x00000002
        /*07ec*/ 	.word	0x00028c40
        /*07f0*/ 	.short	0x010a
        /*07f2*/ 	.byte	0x3f
	.zero		1


	//   ....[59]....
        /*07f4*/ 	.word	0x00012680
        /*07f8*/ 	.word	0x00000002
        /*07fc*/ 	.word	0x00028c60
        /*0800*/ 	.short	0x010a
        /*0802*/ 	.byte	0x3f
	.zero		1


	//   ....[60]....
        /*0804*/ 	.word	0x00013220
        /*0808*/ 	.word	0x00000004
        /*080c*/ 	.word	0x00028c40
        /*0810*/ 	.short	0x010a
        /*0812*/ 	.byte	0x3f
	.zero		1


	//   ....[61]....
        /*0814*/ 	.word	0x00013460
        /*0818*/ 	.word	0x00000004
        /*081c*/ 	.word	0x00028c60
        /*0820*/ 	.short	0x010a
        /*0822*/ 	.byte	0x3f
	.zero		1


	//   ....[62]....
        /*0824*/ 	.word	0x00013f90
        /*0828*/ 	.word	0x00000004
        /*082c*/ 	.word	0x00028c40
        /*0830*/ 	.short	0x010a
        /*0832*/ 	.byte	0x3f
	.zero		1


	//   ....[63]....
        /*0834*/ 	.word	0x000141d0
        /*0838*/ 	.word	0x00000004
        /*083c*/ 	.word	0x00028c60
        /*0840*/ 	.short	0x010a
        /*0842*/ 	.byte	0x3f
	.zero		1


	//   ....[64]....
        /*0844*/ 	.word	0x00014f00
        /*0848*/ 	.word	0x00000000
        /*084c*/ 	.word	0x00028c20
        /*0850*/ 	.short	0x010a
        /*0852*/ 	.byte	0x3f
	.zero		1


	//   ....[65]....
        /*0854*/ 	.word	0x000150d0
        /*0858*/ 	.word	0x00000006
        /*085c*/ 	.word	0x00000000
        /*0860*/ 	.short	0x010a
        /*0862*/ 	.byte	0x3f
	.zero		1


	//   ....[66]....
        /*0864*/ 	.word	0x00015120
        /*0868*/ 	.word	0x00000003
        /*086c*/ 	.word	0x00000000
        /*0870*/ 	.short	0x010a
        /*0872*/ 	.byte	0x3f
	.zero		1


	//   ....[67]....
        /*0874*/ 	.word	0x00015180
        /*0878*/ 	.word	0x00000012
        /*087c*/ 	.word	0x00000000
        /*0880*/ 	.short	0x010a
        /*0882*/ 	.byte	0x3f
	.zero		1


	//   ....[68]....
        /*0884*/ 	.word	0x000151b0
        /*0888*/ 	.word	0x00000003
        /*088c*/ 	.word	0x00000000
        /*0890*/ 	.short	0x010a
        /*0892*/ 	.byte	0x3f
	.zero		1


	//   ....[69]....
        /*0894*/ 	.word	0x00015220
        /*0898*/ 	.word	0x00000003
        /*089c*/ 	.word	0x00028c50
        /*08a0*/ 	.short	0x010a
        /*08a2*/ 	.byte	0x3f
	.zero		1


	//   ....[70]....
        /*08a4*/ 	.word	0x00015280
        /*08a8*/ 	.word	0x00000003
        /*08ac*/ 	.word	0x00028c50
        /*08b0*/ 	.short	0x010a
        /*08b2*/ 	.byte	0x3f
	.zero		1


	//   ....[71]....
        /*08b4*/ 	.word	0x000152e0
        /*08b8*/ 	.word	0x00000003
        /*08bc*/ 	.word	0x00028c00
        /*08c0*/ 	.short	0x010a
        /*08c2*/ 	.byte	0x3f
	.zero		1


	//   ....[72]....
        /*08c4*/ 	.word	0x00015330
        /*08c8*/ 	.word	0x00000007
        /*08cc*/ 	.word	0x00028c30
        /*08d0*/ 	.short	0x010a
        /*08d2*/ 	.byte	0x3f
	.zero		1


	//   ....[73]....
        /*08d4*/ 	.word	0x00015380
        /*08d8*/ 	.word	0x00000007
        /*08dc*/ 	.word	0x00028c50
        /*08e0*/ 	.short	0x010a
        /*08e2*/ 	.byte	0x3f
	.zero		1


	//   ....[74]....
        /*08e4*/ 	.word	0x000153e0
        /*08e8*/ 	.word	0x00000007
        /*08ec*/ 	.word	0x00028c30
        /*08f0*/ 	.short	0x010a
        /*08f2*/ 	.byte	0x3f
	.zero		1


	//   ....[75]....
        /*08f4*/ 	.word	0x00015430
        /*08f8*/ 	.word	0x00000007
        /*08fc*/ 	.word	0x00028c50
        /*0900*/ 	.short	0x010a
        /*0902*/ 	.byte	0x3f
	.zero		1


	//   ....[76]....
        /*0904*/ 	.word	0x00015490
        /*0908*/ 	.word	0x00000005
        /*090c*/ 	.word	0x00028c30
        /*0910*/ 	.short	0x010a
        /*0912*/ 	.byte	0x3f
	.zero		1


	//   ....[77]....
        /*0914*/ 	.word	0x000154e0
        /*0918*/ 	.word	0x000000ab
        /*091c*/ 	.word	0x00028c50
        /*0920*/ 	.short	0x010a
        /*0922*/ 	.byte	0x3f
	.zero		1


	//   ....[78]....
        /*0924*/ 	.word	0x00015540
        /*0928*/ 	.word	0x00000006
        /*092c*/ 	.word	0x00028c30
        /*0930*/ 	.short	0x010a
        /*0932*/ 	.byte	0x3f
	.zero		1


	//   ....[79]....
        /*0934*/ 	.word	0x00015590
        /*0938*/ 	.word	0x00000008
        /*093c*/ 	.word	0x00028c50
        /*0940*/ 	.short	0x010a
        /*0942*/ 	.byte	0x3f
	.zero		1


	//   ....[80]....
        /*0944*/ 	.word	0x000156e0
        /*0948*/ 	.word	0x00000003
        /*094c*/ 	.word	0x00028c40
        /*0950*/ 	.short	0x010a
        /*0952*/ 	.byte	0x3f
	.zero		1


	//   ....[81]....
        /*0954*/ 	.word	0x00015c20
        /*0958*/ 	.word	0x00000011
        /*095c*/ 	.word	0x00028c20
        /*0960*/ 	.short	0x010a
        /*0962*/ 	.byte	0x3f
	.zero		1


	//   ....[82]....
        /*0964*/ 	.word	0x00015c70
        /*0968*/ 	.word	0x00000000
        /*096c*/ 	.word	0x00028c60
        /*0970*/ 	.short	0x010a
        /*0972*/ 	.byte	0x3f
	.zero		1


	//   ....[83]....
        /*0974*/ 	.word	0x00015cc0
        /*0978*/ 	.word	0x00000002
        /*097c*/ 	.word	0x00028c40
        /*0980*/ 	.short	0x010a
        /*0982*/ 	.byte	0x3f
	.zero		1


	//   ....[84]....
        /*0984*/ 	.word	0x00015d10
        /*0988*/ 	.word	0x00000002
        /*098c*/ 	.word	0x00028c60
        /*0990*/ 	.short	0x010a
        /*0992*/ 	.byte	0x3f
	.zero		1


	//   ....[85]....
        /*0994*/ 	.word	0x00015d60
        /*0998*/ 	.word	0x00000004
        /*099c*/ 	.word	0x00028c40
        /*09a0*/ 	.short	0x010a
        /*09a2*/ 	.byte	0x3f
	.zero		1


	//   ....[86]....
        /*09a4*/ 	.word	0x00015db0
        /*09a8*/ 	.word	0x00000004
        /*09ac*/ 	.word	0x00028c60
        /*09b0*/ 	.short	0x010a
        /*09b2*/ 	.byte	0x3f
	.zero		1


	//   ....[87]....
        /*09b4*/ 	.word	0x00015e00
        /*09b8*/ 	.word	0x00000004
        /*09bc*/ 	.word	0x00028c40
        /*09c0*/ 	.short	0x010a
        /*09c2*/ 	.byte	0x3f
	.zero		1


	//   ....[88]....
        /*09c4*/ 	.word	0x00015e50
        /*09c8*/ 	.word	0x00000004
        /*09cc*/ 	.word	0x00028c60
        /*09d0*/ 	.short	0x010a
        /*09d2*/ 	.byte	0x3f
	.zero		1


	//   ....[89]....
        /*09d4*/ 	.word	0x00015f40
        /*09d8*/ 	.word	0x00000000
        /*09dc*/ 	.word	0x00028c20
        /*09e0*/ 	.short	0x010a
        /*09e2*/ 	.byte	0x3f
	.zero		1


	//   ....[90]....
        /*09e4*/ 	.word	0x000160e0
        /*09e8*/ 	.word	0x00000006
        /*09ec*/ 	.word	0x00000000
        /*09f0*/ 	.short	0x010a
        /*09f2*/ 	.byte	0x3f
	.zero		1


	//   ....[91]....
        /*09f4*/ 	.word	0x00016130
        /*09f8*/ 	.word	0x00000003
        /*09fc*/ 	.word	0x00000000
        /*0a00*/ 	.short	0x010a
        /*0a02*/ 	.byte	0x3f
	.zero		1


	//   ....[92]....
        /*0a04*/ 	.word	0x00016180
        /*0a08*/ 	.word	0x00000012
        /*0a0c*/ 	.word	0x00000000
        /*0a10*/ 	.short	0x010a
        /*0a12*/ 	.byte	0x3f
	.zero		1


	//----- nvinfo : EIATTR_NUM_MBARRIERS
	.align		4
.L_803:
        /*0a14*/ 	.byte	0x03, 0x38
        /*0a16*/ 	.short	0x0016


	//----- nvinfo : EIATTR_EXIT_INSTR_OFFSETS
	.align		4
        /*0a18*/ 	.byte	0x04, 0x1c
        /*0a1a*/ 	.short	(.L_805 - .L_804)


	//   ....[0]....
.L_804:
        /*0a1c*/ 	.word	0x00000a00


	//   ....[1]....
        /*0a20*/ 	.word	0x0000f9f0


	//   ....[2]....
        /*0a24*/ 	.word	0x00015200


	//----- nvinfo : EIATTR_MAX_THREADS
	.align		4
.L_805:
        /*0a28*/ 	.byte	0x04, 0x05
        /*0a2a*/ 	.short	(.L_807 - .L_806)
.L_806:
        /*0a2c*/ 	.word	0x00000180
        /*0a30*/ 	.word	0x00000001
        /*0a34*/ 	.word	0x00000001


	//----- nvinfo : EIATTR_CRS_STACK_SIZE
	.align		4
.L_807:
        /*0a38*/ 	.byte	0x04, 0x1e
        /*0a3a*/ 	.short	(.L_809 - .L_808)
.L_808:
        /*0a3c*/ 	.word	0x00000000


	//----- nvinfo : EIATTR_CBANK_PARAM_SIZE
	.align		4
.L_809:
        /*0a40*/ 	.byte	0x03, 0x19
        /*0a42*/ 	.short	0x0af0


	//----- nvinfo : EIATTR_PARAM_CBANK
	.align		4
        /*0a44*/ 	.byte	0x04, 0x0a
        /*0a46*/ 	.short	(.L_811 - .L_810)
	.align		4
.L_810:
        /*0a48*/ 	.word	index@(.nv.constant0._ZN7cutlass13device_kernelIN5flash11enable_sm90INS1_16FlashAttnFwdSm90INS1_25CollectiveMainloopFwdSm90ILi2EN4cute5tupleIJNS5_1CILi1EEES8_S8_EEENS6_IJNS7_ILi64EEESA_SA_EEELi512ENS_6half_tEfNS_4arch4Sm90ELb0ELb1ELb0ELb0ELb0ELb0ELb0ELb0ELb0ELb1ELb0ELb0EEENS1_21CollectiveEpilogueFwdINS6_IJSA_NS7_ILi512EEESA_EEES9_SC_SE_Li256ELb0ELb1ELb0ELb0EEENS1_30DynamicPersistentTileSchedulerILi256ELi128ELb0ELb1ELb1EEEEEEEEEvNT_6ParamsE)
        /*0a4c*/ 	.short	0x0210
        /*0a4e*/ 	.short	0x0af0


	//----- nvinfo : EIATTR_SW_WAR
	.align		4
.L_811:
        /*0a50*/ 	.byte	0x04, 0x36
        /*0a52*/ 	.short	(.L_813 - .L_812)
.L_812:
        /*0a54*/ 	.word	0x00000008
.L_813:


//--------------------- .nv.info._ZN7cutlass13device_kernelIN5flash11enable_sm90INS1_16FlashAttnFwdSm90INS1_25CollectiveMainloopFwdSm90ILi2EN4cute5tupleIJNS5_1CILi1EEES8_S8_EEENS6_IJNS7_ILi64EEESA_SA_EEELi512ENS_6half_tEfNS_4arch4Sm90ELb0ELb1ELb0ELb0ELb0ELb0ELb1ELb0ELb0ELb1ELb0ELb0EEENS1_21CollectiveEpilogueFwdINS6_IJSA_NS7_ILi512EEESA_EEES9_SC_SE_Li256ELb0ELb1ELb0ELb0EEENS1_30DynamicPersistentTileSchedulerILi256ELi128ELb0ELb1ELb1EEEEEEEEEvNT_6ParamsE --------------------------
	.section	.nv.info._ZN7cutlass13device_kernelIN5flash11enable_sm90INS1_16FlashAttnFwdSm90INS1_25CollectiveMainloopFwdSm90ILi2EN4cute5tupleIJNS5_1CILi1EEES8_S8_EEENS6_IJNS7_ILi64EEESA_SA_EEELi512ENS_6half_tEfNS_4arch4Sm90ELb0ELb1ELb0ELb0ELb0ELb0ELb1ELb0ELb0ELb1ELb0ELb0EEENS1_21CollectiveEpilogueFwdINS6_IJSA_NS7_ILi512EEESA_EEES9_SC_SE_Li256ELb0ELb1ELb0ELb0EEENS1_30DynamicPersistentTileSchedulerILi256ELi128ELb0ELb1ELb1EEEEEEEEEvNT_6ParamsE,"",@"SHT_CUDA_INFO"
	.sectionflags	@""
	.align	4


	//----- nvinfo : EIATTR_CUDA_API_VERSION
	.align		4
        /*0000*/ 	.byte	0x04, 0x37
        /*0002*/ 	.short	(.L_815 - .L_814)
.L_814:
        /*0004*/ 	.word	0x00000082


	//----- nvinfo : EIATTR_KPARAM_INFO
	.align		4
.L_815:
        /*0008*/ 	.byte	0x04, 0x17
        /*000a*/ 	.short	(.L_817 - .L_816)
.L_816:
        /*000c*/ 	.word	0x00000000
        /*0010*/ 	.short	0x0000
        /*0012*/ 	.short	0x0070
        /*0014*/ 	.byte	0x00, 0xf0, 0x01, 0x2e


	//----- nvinfo : EIATTR_SPARSE_MMA_MASK
	.align		4
.L_817:
        /*0018*/ 	.byte	0x03, 0x50
        /*001a*/ 	.short	0x0000


	//----- nvinfo : EIATTR_MAXREG_COUNT
	.align		4
        /*001c*/ 	.byte	0x03, 0x1b
        /*001e*/ 	.short	0x00a8


	//----- nvinfo : EIATTR_NUM_BARRIERS
	.align		4
        /*0020*/ 	.byte	0x02, 0x4c
        /*0022*/ 	.byte	0x10
	.zero		1


	//----- nvinfo : EIATTR_EXTERNS
	.align		4
        /*0024*/ 	.byte	0x04, 0x0f
        /*0026*/ 	.short	(.L_819 - .L_818)


	//   ....[0]....
	.align		4
.L_818:
        /*0028*/ 	.word	index@(__assertfail)


	//----- nvinfo : EIATTR_ANNOTATIONS
	.align		4
.L_819:
        /*002c*/ 	.byte	0x04, 0x55
        /*002e*/ 	.short	(.L_821 - .L_820)


	//   ....[0]....
.L_820:
        /* <DEDUP_REMOVED lines=36> */


	//----- nvinfo : EIATTR_MERCURY_ISA_VERSION
	.align		4
.L_821:
        /*0258*/ 	.byte	0x03, 0x5f
        /*025a*/ 	.short	0x0101


	//----- nvinfo : EIATTR_INT_WARP_WIDE_INSTR_OFFSETS
	.align		4
        /*025c*/ 	.byte	0x04, 0x31
        /*025e*/ 	.short	(.L_823 - .L_822)


	//   ....[0]....
.L_822:
        /*0260*/ 	.word	0x00000130


	//   ....[1]....
        /*0264*/ 	.word	0x00000170


	//   ....[2]....
        /*0268*/ 	.word	0x000001e0


	//   ....[3]....
        /*026c*/ 	.word	0x00000250


	//   ....[4]....
        /*0270*/ 	.word	0x00014370


	//   ....[5]....
        /*0274*/ 	.word	0x000143d0


	//   ....[6]....
        /*0278*/ 	.word	0x00019a90


	//   ....[7]....
        /*027c*/ 	.word	0x00019af0


	//----- nvinfo : EIATTR_COOP_GROUP_MASK_REGIDS
	.align		4
.L_823:
        /*0280*/ 	.byte	0x04, 0x29
        /*0282*/ 	.short	(.L_825 - .L_824)


	//   ....[0]....
.L_824:
        /*0284*/ 	.word	0xffffffff


	//   ....[1]....
        /*0288*/ 	.word	0xffffffff


	//   ....[2]....
        /*028c*/ 	.word	0xffffffff


	//   ....[3]....
        /*0290*/ 	.word	0xffffffff


	//   ....[4]....
        /*0294*/ 	.word	0xffffffff


	//   ....[5]....
        /*0298*/ 	.word	0xffffffff


	//   ....[6]....
        /*029c*/ 	.word	0xffffffff


	//   ....[7]....
        /*02a0*/ 	.word	0xffffffff


	//   ....[8]....
        /*02a4*/ 	.word	0xffffffff


	//   ....[9]....
        /*02a8*/ 	.word	0xffffffff


	//   ....[10]....
        /*02ac*/ 	.word	0xffffffff


	//   ....[11]....
        /*02b0*/ 	.word	0xffffffff


	//   ....[12]....
        /*02b4*/ 	.word	0xffffffff


	//   ....[13]....
        /*02b8*/ 	.word	0xffffffff


	//   ....[14]....
        /*02bc*/ 	.word	0xffffffff


	//   ....[15]....
        /*02c0*/ 	.word	0xffffffff


	//   ....[16]....
        /*02c4*/ 	.word	0xffffffff


	//   ....[17]....
        /*02c8*/ 	.word	0xffffffff


	//   ....[18]....
        /*02cc*/ 	.word	0xffffffff


	//   ....[19]....
        /*02d0*/ 	.word	0xffffffff


	//   ....[20]....
        /*02d4*/ 	.word	0xffffffff


	//   ....[21]....
        /*02d8*/ 	.word	0xffffffff


	//   ....[22]....
        /*02dc*/ 	.word	0xffffffff


	//   ....[23]....
        /*02e0*/ 	.word	0xffffffff


	//   ....[24]....
        /*02e4*/ 	.word	0xffffffff


	//   ....[25]....
        /*02e8*/ 	.word	0xffffffff


	//   ....[26]....
        /*02ec*/ 	.word	0xffffffff


	//   ....[27]....
        /*02f0*/ 	.word	0xffffffff


	//   ....[28]....
        /*02f4*/ 	.word	0xffffffff


	//   ....[29]....
        /*02f8*/ 	.word	0xffffffff


	//   ....[30]....
        /*02fc*/ 	.word	0xffffffff


	//   ....[31]....
        /*0300*/ 	.word	0xffffffff


	//   ....[32]....
        /*0304*/ 	.word	0xffffffff


	//   ....[33]....
        /*0308*/ 	.word	0xffffffff


	//   ....[34]....
        /*030c*/ 	.word	0xffffffff


	//   ....[35]....
        /*0310*/ 	.word	0xffffffff


	//   ....[36]....
        /*0314*/ 	.word	0xffffffff


	//   ....[37]....
        /*0318*/ 	.word	0xffffffff


	//   ....[38]....
        /*031c*/ 	.word	0xffffffff


	//   ....[39]....
        /*0320*/ 	.word	0xffffffff


	//   ....[40]....
        /*0324*/ 	.word	0xffffffff


	//   ....[41]....
        /*0328*/ 	.word	0xffffffff


	//   ....[42]....
        /*032c*/ 	.word	0xffffffff


	//   ....[43]....
        /*0330*/ 	.word	0xffffffff


	//   ....[44]....
        /*0334*/ 	.word	0xffffffff


	//   ....[45]....
        /*0338*/ 	.word	0xffffffff


	//   ....[46]....
        /*033c*/ 	.word	0xffffffff


	//   ....[47]....
        /*0340*/ 	.word	0xffffffff


	//   ....[48]....
        /*0344*/ 	.word	0xffffffff


	//   ....[49]....
        /*0348*/ 	.word	0xffffffff


	//   ....[50]....
        /*034c*/ 	.word	0xffffffff


	//   ....[51]....
        /*0350*/ 	.word	0xffffffff


	//   ....[52]....
        /*0354*/ 	.word	0xffffffff


	//   ....[53]....
        /*0358*/ 	.word	0xffffffff


	//   ....[54]....
        /*035c*/ 	.word	0xffffffff


	//   ....[55]....
        /*0360*/ 	.word	0xffffffff


	//   ....[56]....
        /*0364*/ 	.word	0xffffffff


	//   ....[57]....
        /*0368*/ 	.word	0xffffffff


	//   ....[58]....
        /*036c*/ 	.word	0xffffffff


	//   ....[59]....
        /*0370*/ 	.word	0xffffffff


	//   ....[60]....
        /*0374*/ 	.word	0xffffffff


	//   ....[61]....
        /*0378*/ 	.word	0xffffffff


	//   ....[62]....
        /*037c*/ 	.word	0xffffffff


	//   ....[63]....
        /*0380*/ 	.word	0xffffffff


	//   ....[64]....
        /*0384*/ 	.word	0xffffffff


	//   ....[65]....
        /*0388*/ 	.word	0xffffffff


	//   ....[66]....
        /*038c*/ 	.word	0xffffffff


	//   ....[67]....
        /*0390*/ 	.word	0xffffffff


	//   ....[68]....
        /*0394*/ 	.word	0xffffffff


	//   ....[69]....
        /*0398*/ 	.word	0xffffffff


	//   ....[70]....
        /*039c*/ 	.word	0xffffffff


	//   ....[71]....
        /*03a0*/ 	.word	0xffffffff


	//   ....[72]....
        /*03a4*/ 	.word	0xffffffff


	//   ....[73]....
        /*03a8*/ 	.word	0xffffffff


	//   ....[74]....
        /*03ac*/ 	.word	0xffffffff


	//   ....[75]....
        /*03b0*/ 	.word	0xffffffff


	//   ....[76]....
        /*03b4*/ 	.word	0x0500000f


	//   ....[77]....
        /*03b8*/ 	.word	0x0500000f


	//   ....[78]....
        /*03bc*/ 	.word	0x0500000f


	//   ....[79]....
        /*03c0*/ 	.word	0x0500000f


	//   ....[80]....
        /*03c4*/ 	.word	0x0500000f


	//   ....[81]....
        /*03c8*/ 	.word	0x0500000f


	//   ....[82]....
        /*03cc*/ 	.word	0x0500000f


	//   ....[83]....
        /*03d0*/ 	.word	0x0500000f


	//   ....[84]....
        /*03d4*/ 	.word	0x0500000f


	//   ....[85]....
        /*03d8*/ 	.word	0x0500000f


	//   ....[86]....
        /*03dc*/ 	.word	0x0500000f


	//   ....[87]....
        /*03e0*/ 	.word	0x0500000f


	//   ....[88]....
        /*03e4*/ 	.word	0x0500000f


	//   ....[89]....
        /*03e8*/ 	.word	0x0500000f


	//   ....[90]....
        /*03ec*/ 	.word	0x0500000f


	//   ....[91]....
        /*03f0*/ 	.word	0x0500000f


	//   ....[92]....
        /*03f4*/ 	.word	0x0500000f


	//   ....[93]....
        /*03f8*/ 	.word	0x0500000f


	//   ....[94]....
        /*03fc*/ 	.word	0x0500000f


	//----- nvinfo : EIATTR_COOP_GROUP_INSTR_OFFSETS
	.align		4
.L_825:
        /*0400*/ 	.byte	0x04, 0x28
        /*0402*/ 	.short	(.L_827 - .L_826)


	//   ....[0]....
.L_826:
        /*0404*/ 	.word	0x00000060


	//   ....[1]....
        /*0408*/ 	.word	0x00000140


	//   ....[2]....
        /*040c*/ 	.word	0x00000180


	//   ....[3]....
        /*0410*/ 	.word	0x00000390


	//   ....[4]....
        /*0414*/ 	.word	0x000004f0


	//   ....[5]....
        /*0418*/ 	.word	0x00000610


	//   ....[6]....
        /*041c*/ 	.word	0x00000770


	//   ....[7]....
        /*0420*/ 	.word	0x00001c50


	//   ....[8]....
        /*0424*/ 	.word	0x00003c20


	//   ....[9]....
        /*0428*/ 	.word	0x00004400


	//   ....[10]....
        /*042c*/ 	.word	0x000054a0


	//   ....[11]....
        /*0430*/ 	.word	0x00005b90


	//   ....[12]....
        /*0434*/ 	.word	0x000060f0


	//   ....[13]....
        /*0438*/ 	.word	0x00006200


	//   ....[14]....
        /*043c*/ 	.word	0x00006550


	//   ....[15]....
        /*0440*/ 	.word	0x000065f0


	//   ....[16]....
        /*0444*/ 	.word	0x00006da0


	//   ....[17]....
        /*0448*/ 	.word	0x00007360


	//   ....[18]....
        /*044c*/ 	.word	0x00008380


	//   ....[19]....
        /*0450*/ 	.word	0x000085f0


	//   ....[20]....
        /*0454*/ 	.word	0x00008d20


	//   ....[21]....
        /*0458*/ 	.word	0x00008e20


	//   ....[22]....
        /*045c*/ 	.word	0x000091d0


	//   ....[23]....
        /*0460*/ 	.word	0x00009260


	//   ....[24]....
        /*0464*/ 	.word	0x0000a320


	//   ....[25]....
        /*0468*/ 	.word	0x0000a9e0


	//   ....[26]....
        /*046c*/ 	.word	0x0000bad0


	//   ....[27]....
        /*0470*/ 	.word	0x0000bb00


	//   ....[28]....
        /*0474*/ 	.word	0x0000be00


	//   ....[29]....
        /*0478*/ 	.word	0x0000bfd0


	//   ....[30]....
        /*047c*/ 	.word	0x0000ceb0


	//   ....[31]....
        /*0480*/ 	.word	0x0000d330


	//   ....[32]....
        /*0484*/ 	.word	0x0000d440


	//   ....[33]....
        /*0488*/ 	.word	0x0000e590


	//   ....[34]....
        /*048c*/ 	.word	0x0000ecb0


	//   ....[35]....
        /*0490*/ 	.word	0x0000edb0


	//   ....[36]....
        /*0494*/ 	.word	0x0000f170


	//   ....[37]....
        /*0498*/ 	.word	0x0000f1f0


	//   ....[38]....
        /*049c*/ 	.word	0x000102b0


	//   ....[39]....
        /*04a0*/ 	.word	0x000102f0


	//   ....[40]....
        /*04a4*/ 	.word	0x00010320


	//   ....[41]....
        /*04a8*/ 	.word	0x000103a0


	//   ....[42]....
        /*04ac*/ 	.word	0x000103d0


	//   ....[43]....
        /*04b0*/ 	.word	0x00011690


	//   ....[44]....
        /*04b4*/ 	.word	0x000120e0


	//   ....[45]....
        /*04b8*/ 	.word	0x00012120


	//   ....[46]....
        /*04bc*/ 	.word	0x00012150


	//   ....[47]....
        /*04c0*/ 	.word	0x00012170


	//   ....[48]....
        /*04c4*/ 	.word	0x00012780


	//   ....[49]....
        /*04c8*/ 	.word	0x000127a0


	//   ....[50]....
        /*04cc*/ 	.word	0x000129d0


	//   ....[51]....
        /*04d0*/ 	.word	0x000129f0


	//   ....[52]....
        /*04d4*/ 	.word	0x00013310


	//   ....[53]....
        /*04d8*/ 	.word	0x00013340


	//   ....[54]....
        /*04dc*/ 	.word	0x00013580


	//   ....[55]....
        /*04e0*/ 	.word	0x000135a0


	//   ....[56]....
        /*04e4*/ 	.word	0x00013870


	//   ....[57]....
        /*04e8*/ 	.word	0x00014970


	//   ....[58]....
        /*04ec*/ 	.word	0x000152c0


	//   ....[59]....
        /*04f0*/ 	.word	0x000152f0


	//   ....[60]....
        /*04f4*/ 	.word	0x000153f0


	//   ....[61]....
        /*04f8*/ 	.word	0x00015400


	//   ....[62]....
        /*04fc*/ 	.word	0x00015480


	//   ....[63]....
        /*0500*/ 	.word	0x00015490


	//   ....[64]....
        /*0504*/ 	.word	0x000154a0


	//   ....[65]....
        /*0508*/ 	.word	0x000154b0


	//   ....[66]....
        /*050c*/ 	.word	0x00015ef0


	//   ....[67]....
        /*0510*/ 	.word	0x00015f10


	//   ....[68]....
        /*0514*/ 	.word	0x00015f30


	//   ....[69]....
        /*0518*/ 	.word	0x00016060


	//   ....[70]....
        /*051c*/ 	.word	0x00016220


	//   ....[71]....
        /*0520*/ 	.word	0x00016230


	//   ....[72]....
        /*0524*/ 	.word	0x00016380


	//   ....[73]....
        /*0528*/ 	.word	0x00016390


	//   ....[74]....
        /*052c*/ 	.word	0x00019c70


	//   ....[75]....
        /*0530*/ 	.word	0x00019e60


	//   ....[76]....
        /*0534*/ 	.word	0x0001a4e0


	//   ....[77]....
        /*0538*/ 	.word	0x0001a640


	//   ....[78]....
        /*053c*/ 	.word	0x0001a6c0


	//   ....[79]....
        /*0540*/ 	.word	0x0001a770


	//   ....[80]....
        /*0544*/ 	.word	0x0001a860


	//   ....[81]....
        /*0548*/ 	.word	0x0001a8c0


	//   ....[82]....
        /*054c*/ 	.word	0x0001a9b0


	//   ....[83]....
        /*0550*/ 	.word	0x0001aa10


	//   ....[84]....
        /*0554*/ 	.word	0x0001aab0


	//   ....[85]....
        /*0558*/ 	.word	0x0001ab90


	//   ....[86]....
        /*055c*/ 	.word	0x0001ac40


	//   ....[87]....
        /*0560*/ 	.word	0x0001af20


	//   ....[88]....
        /*0564*/ 	.word	0x0001af70


	//   ....[89]....
        /*0568*/ 	.word	0x0001b0d0


	//   ....[90]....
        /*056c*/ 	.word	0x0001b220


	//   ....[91]....
        /*0570*/ 	.word	0x0001b3f0


	//   ....[92]....
        /*0574*/ 	.word	0x0001b440


	//   ....[93]....
        /*0578*/ 	.word	0x0001b760


	//   ....[94]....
        /*057c*/ 	.word	0x0001b880


	//----- nvinfo : EIATTR_REG_RECONFIG
	.align		4
.L_827:
        /*0580*/ 	.byte	0x01, 0x54
	.zero		2


	//----- nvinfo : EIATTR_SYSCALL_OFFSETS
	.align		4
        /*0584*/ 	.byte	0x04, 0x46
        /*0586*/ 	.short	(.L_829 - .L_828)


	//   ....[0]....
.L_828:
        /*0588*/ 	.word	0x00003df0


	//   ....[1]....
        /*058c*/ 	.word	0x00014570


	//   ....[2]....
        /*0590*/ 	.word	0x000146c0


	//   ....[3]....
        /*0594*/ 	.word	0x000147b0


	//   ....[4]....
        /*0598*/ 	.word	0x00014f10


	//   ....[5]....
        /*059c*/ 	.word	0x00015800


	//----- nvinfo : EIATTR_MBARRIER_INSTR_OFFSETS
	.align		4
.L_829:
        /*05a0*/ 	.byte	0x04, 0x39
        /*05a2*/ 	.short	(.L_831 - .L_830)


	//   ....[0]....
.L_830:
        /*05a4*/ 	.word	0x00000270
        /*05a8*/ 	.word	0x000000ff
        /*05ac*/ 	.word	0x00038800
        /*05b0*/ 	.short	0x0100
        /*05b2*/ 	.byte	0x08
	.zero		1


	//   ....[1]....
        /*05b4*/ 	.word	0x00000280
        /*05b8*/ 	.word	0x000000ff
        /*05bc*/ 	.word	0x00038810
        /*05c0*/ 	.short	0x0100
        /*05c2*/ 	.byte	0x08
	.zero		1


	//   ....[2]....
        /*05c4*/ 	.word	0x00000290
        /*05c8*/ 	.word	0x000000ff
        /*05cc*/ 	.word	0x00038820
        /*05d0*/ 	.short	0x0100
        /*05d2*/ 	.byte	0x08
	.zero		1


	//   ....[3]....
        /*05d4*/ 	.word	0x00000340
        /*05d8*/ 	.word	0x000000ff
        /*05dc*/ 	.word	0x00038830
        /*05e0*/ 	.short	0x0100
        /*05e2*/ 	.byte	0x06
	.zero		1


	//   ....[4]....
        /*05e4*/ 	.word	0x00000350
        /*05e8*/ 	.word	0x000000ff
        /*05ec*/ 	.word	0x00038840
        /*05f0*/ 	.short	0x0100
        /*05f2*/ 	.byte	0x06
	.zero		1


	//   ....[5]....
        /*05f4*/ 	.word	0x00000360
        /*05f8*/ 	.word	0x000000ff
        /*05fc*/ 	.word	0x00038838
        /*0600*/ 	.short	0x0100
        /*0602*/ 	.byte	0x06
	.zero		1


	//   ....[6]....
        /*0604*/ 	.word	0x00000370
        /*0608*/ 	.word	0x000000ff
        /*060c*/ 	.word	0x00038848
        /*0610*/ 	.short	0x0100
        /*0612*/ 	.byte	0x06
	.zero		1


	//   ....[7]....
        /*0614*/ 	.word	0x000004a0
        /*0618*/ 	.word	0x000000ff
        /*061c*/ 	.word	0x00038850
        /*0620*/ 	.short	0x0100
        /*0622*/ 	.byte	0x08
	.zero		1


	//   ....[8]....
        /*0624*/ 	.word	0x000004b0
        /*0628*/ 	.word	0x000000ff
        /*062c*/ 	.word	0x00038860
        /*0630*/ 	.short	0x0100
        /*0632*/ 	.byte	0x08
	.zero		1


	//   ....[9]....
        /*0634*/ 	.word	0x000004c0
        /*0638*/ 	.word	0x000000ff
        /*063c*/ 	.word	0x00038858
        /*0640*/ 	.short	0x0100
        /*0642*/ 	.byte	0x08
	.zero		1


	//   ....[10]....
        /*0644*/ 	.word	0x000004d0
        /*0648*/ 	.word	0x000000ff
        /*064c*/ 	.word	0x00038868
        /*0650*/ 	.short	0x0100
        /*0652*/ 	.byte	0x08
	.zero		1


	//   ....[11]....
        /*0654*/ 	.word	0x000005c0
        /*0658*/ 	.word	0x000000ff
        /*065c*/ 	.word	0x00038870
        /*0660*/ 	.short	0x0100
        /*0662*/ 	.byte	0x06
	.zero		1


	//   ....[12]....
        /*0664*/ 	.word	0x000005d0
        /*0668*/ 	.word	0x000000ff
        /*066c*/ 	.word	0x00038880
        /*0670*/ 	.short	0x0100
        /*0672*/ 	.byte	0x06
	.zero		1


	//   ....[13]....
        /*0674*/ 	.word	0x000005e0
        /*0678*/ 	.word	0x000000ff
        /*067c*/ 	.word	0x00038878
        /*0680*/ 	.short	0x0100
        /*0682*/ 	.byte	0x06
	.zero		1


	//   ....[14]....
        /*0684*/ 	.word	0x000005f0
        /*0688*/ 	.word	0x000000ff
        /*068c*/ 	.word	0x00038888
        /*0690*/ 	.short	0x0100
        /*0692*/ 	.byte	0x06
	.zero		1


	//   ....[15]....
        /*0694*/ 	.word	0x00000720
        /*0698*/ 	.word	0x000000ff
        /*069c*/ 	.word	0x00038890
        /*06a0*/ 	.short	0x0100
        /*06a2*/ 	.byte	0x08
	.zero		1


	//   ....[16]....
        /*06a4*/ 	.word	0x00000730
        /*06a8*/ 	.word	0x000000ff
        /*06ac*/ 	.word	0x000388a0
        /*06b0*/ 	.short	0x0100
        /*06b2*/ 	.byte	0x08
	.zero		1


	//   ....[17]....
        /*06b4*/ 	.word	0x00000740
        /*06b8*/ 	.word	0x000000ff
        /*06bc*/ 	.word	0x00038898
        /*06c0*/ 	.short	0x0100
        /*06c2*/ 	.byte	0x08
	.zero		1


	//   ....[18]....
        /*06c4*/ 	.word	0x00000750
        /*06c8*/ 	.word	0x000000ff
        /*06cc*/ 	.word	0x000388a8
        /*06d0*/ 	.short	0x0100
        /*06d2*/ 	.byte	0x08
	.zero		1


	//   ....[19]....
        /*06d4*/ 	.word	0x00000880
        /*06d8*/ 	.word	0x000000ff
        /*06dc*/ 	.word	0x000388b0
        /*06e0*/ 	.short	0x0100
        /*06e2*/ 	.byte	0x08
	.zero		1


	//   ....[20]....
        /*06e4*/ 	.word	0x00000890
        /*06e8*/ 	.word	0x000000ff
        /*06ec*/ 	.word	0x000388c0
        /*06f0*/ 	.short	0x0100
        /*06f2*/ 	.byte	0x08
	.zero		1


	//   ....[21]....
        /*06f4*/ 	.word	0x000008a0
        /*06f8*/ 	.word	0x000000ff
        /*06fc*/ 	.word	0x000388b8
        /*0700*/ 	.short	0x0100
        /*0702*/ 	.byte	0x08
	.zero		1


	//   ....[22]....
        /*0704*/ 	.word	0x000008b0
        /*0708*/ 	.word	0x000000ff
        /*070c*/ 	.word	0x000388c8
        /*0710*/ 	.short	0x0100
        /*0712*/ 	.byte	0x08
	.zero		1


	//   ....[23]....
        /*0714*/ 	.word	0x00001fc0
        /*0718*/ 	.word	0x00000000
        /*071c*/ 	.word	0x00000000
        /*0720*/ 	.short	0x0101
        /*0722*/ 	.byte	0x3f
	.zero		1


	//   ....[24]....
        /*0724*/ 	.word	0x00002a70
        /*0728*/ 	.word	0x00000000
        /*072c*/ 	.word	0x00000000
        /*0730*/ 	.short	0x0101
        /*0732*/ 	.byte	0x3f
	.zero		1


	//   ....[25]....
        /*0734*/ 	.word	0x00003e50
        /*0738*/ 	.word	0x000000ff
        /*073c*/ 	.word	0x00038800
        /*0740*/ 	.short	0x010a
        /*0742*/ 	.byte	0x25
	.zero		1


	//   ....[26]....
        /*0744*/ 	.word	0x00003ec0
        /*0748*/ 	.word	0x00000003
        /*074c*/ 	.word	0x00038830
        /*0750*/ 	.short	0x010a
        /*0752*/ 	.byte	0x3f
	.zero		1


	//   ....[27]....
        /*0754*/ 	.word	0x00003f00
        /*0758*/ 	.word	0x00000003
        /*075c*/ 	.word	0x00038830
        /*0760*/ 	.short	0x010a
        /*0762*/ 	.byte	0x3f
	.zero		1


	//   ....[28]....
        /*0764*/ 	.word	0x00004180
        /*0768*/ 	.word	0x000000ff
        /*076c*/ 	.word	0x00038810
        /*0770*/ 	.short	0x010a
        /*0772*/ 	.byte	0x25
	.zero		1


	//   ....[29]....
        /*0774*/ 	.word	0x000041c0
        /*0778*/ 	.word	0x00000003
        /*077c*/ 	.word	0x00038850
        /*0780*/ 	.short	0x010a
        /*0782*/ 	.byte	0x3f
	.zero		1


	//   ....[30]....
        /*0784*/ 	.word	0x00004200
        /*0788*/ 	.word	0x00000003
        /*078c*/ 	.word	0x00038850
        /*0790*/ 	.short	0x010a
        /*0792*/ 	.byte	0x3f
	.zero		1


	//   ....[31]....
        /*0794*/ 	.word	0x00005500
        /*0798*/ 	.word	0x00000004
        /*079c*/ 	.word	0x00000000
        /*07a0*/ 	.short	0x0101
        /*07a2*/ 	.byte	0x3f
	.zero		1


	//   ....[32]....
        /*07a4*/ 	.word	0x00006dc0
        /*07a8*/ 	.word	0x00000003
        /*07ac*/ 	.word	0x00000000
        /*07b0*/ 	.short	0x0101
        /*07b2*/ 	.byte	0x3f
	.zero		1


	//   ....[33]....
        /*07b4*/ 	.word	0x00007010
        /*07b8*/ 	.word	0x000000ff
        /*07bc*/ 	.word	0x00038830
        /*07c0*/ 	.short	0x010a
        /*07c2*/ 	.byte	0x05
	.zero		1


	//   ....[34]....
        /*07c4*/ 	.word	0x00007050
        /*07c8*/ 	.word	0x000000ff
        /*07cc*/ 	.word	0x00038830
        /*07d0*/ 	.short	0x010a
        /*07d2*/ 	.byte	0x05
	.zero		1


	//   ....[35]....
        /*07d4*/ 	.word	0x000071e0
        /*07d8*/ 	.word	0x000000ff
        /*07dc*/ 	.word	0x00038850
        /*07e0*/ 	.short	0x010a
        /*07e2*/ 	.byte	0x05
	.zero		1


	//   ....[36]....
        /*07e4*/ 	.word	0x00007220
        /*07e8*/ 	.word	0x000000ff
        /*07ec*/ 	.word	0x00038850
        /*07f0*/ 	.short	0x010a
        /*07f2*/ 	.byte	0x05
	.zero		1


	//   ....[37]....
        /*07f4*/ 	.word	0x000083e0
        /*07f8*/ 	.word	0x0000000a
        /*07fc*/ 	.word	0x00000000
        /*0800*/ 	.short	0x0101
        /*0802*/ 	.byte	0x3f
	.zero		1


	//   ....[38]....
        /*0804*/ 	.word	0x0000a340
        /*0808*/ 	.word	0x0000000c
        /*080c*/ 	.word	0x00000000
        /*0810*/ 	.short	0x0101
        /*0812*/ 	.byte	0x3f
	.zero		1


	//   ....[39]....
        /*0814*/ 	.word	0x0000a6e0
        /*0818*/ 	.word	0x000000ff
        /*081c*/ 	.word	0x00038830
        /*0820*/ 	.short	0x010a
        /*0822*/ 	.byte	0x05
	.zero		1


	//   ....[40]....
        /*0824*/ 	.word	0x0000a720
        /*0828*/ 	.word	0x000000ff
        /*082c*/ 	.word	0x00038830
        /*0830*/ 	.short	0x010a
        /*0832*/ 	.byte	0x05
	.zero		1


	//   ....[41]....
        /*0834*/ 	.word	0x0000a8b0
        /*0838*/ 	.word	0x000000ff
        /*083c*/ 	.word	0x00038850
        /*0840*/ 	.short	0x010a
        /*0842*/ 	.byte	0x05
	.zero		1


	//   ....[42]....
        /*0844*/ 	.word	0x0000a8f0
        /*0848*/ 	.word	0x000000ff
        /*084c*/ 	.word	0x00038850
        /*0850*/ 	.short	0x010a
        /*0852*/ 	.byte	0x05
	.zero		1


	//   ....[43]....
        /*0854*/ 	.word	0x0000c380
        /*0858*/ 	.word	0x00000099
        /*085c*/ 	.word	0x00000000
        /*0860*/ 	.short	0x0101
        /*0862*/ 	.byte	0x3f
	.zero		1


	//   ....[44]....
        /*0864*/ 	.word	0x0000ced0
        /*0868*/ 	.word	0x000000b3
        /*086c*/ 	.word	0x00000000
        /*0870*/ 	.short	0x0101
        /*0872*/ 	.byte	0x3f
	.zero		1


	//   ....[45]....
        /*0874*/ 	.word	0x0000cfe0
        /*0878*/ 	.word	0x000000ff
        /*087c*/ 	.word	0x00038830
        /*0880*/ 	.short	0x010a
        /*0882*/ 	.byte	0x05
	.zero		1


	//   ....[46]....
        /*0884*/ 	.word	0x0000d020
        /*0888*/ 	.word	0x000000ff
        /*088c*/ 	.word	0x00038830
        /*0890*/ 	.short	0x010a
        /*0892*/ 	.byte	0x05
	.zero		1


	//   ....[47]....
        /*0894*/ 	.word	0x0000d1b0
        /*0898*/ 	.word	0x000000ff
        /*089c*/ 	.word	0x00038850
        /*08a0*/ 	.short	0x010a
        /*08a2*/ 	.byte	0x05
	.zero		1


	//   ....[48]....
        /*08a4*/ 	.word	0x0000d1f0
        /*08a8*/ 	.word	0x000000ff
        /*08ac*/ 	.word	0x00038850
        /*08b0*/ 	.short	0x010a
        /*08b2*/ 	.byte	0x05
	.zero		1


	//   ....[49]....
        /*08b4*/ 	.word	0x0000e3f0
        /*08b8*/ 	.word	0x00000008
        /*08bc*/ 	.word	0x00000000
        /*08c0*/ 	.short	0x0101
        /*08c2*/ 	.byte	0x3f
	.zero		1


	//   ....[50]....
        /*08c4*/ 	.word	0x000102d0
        /*08c8*/ 	.word	0x0000000a
        /*08cc*/ 	.word	0x00000000
        /*08d0*/ 	.short	0x0101
        /*08d2*/ 	.byte	0x3f
	.zero		1


	//   ....[51]....
        /*08d4*/ 	.word	0x00012770
        /*08d8*/ 	.word	0x000000ff
        /*08dc*/ 	.word	0x00000000
        /*08e0*/ 	.short	0x0101
        /*08e2*/ 	.byte	0x04
	.zero		1


	//   ....[52]....
        /*08e4*/ 	.word	0x00014ba0
        /*08e8*/ 	.word	0x00000000
        /*08ec*/ 	.word	0x00038840
        /*08f0*/ 	.short	0x010a
        /*08f2*/ 	.byte	0x3f
	.zero		1


	//   ....[53]....
        /*08f4*/ 	.word	0x000155d0
        /*08f8*/ 	.word	0x00000011
        /*08fc*/ 	.word	0x00038800
        /*0900*/ 	.short	0x0107
        /*0902*/ 	.byte	0x3f
	.zero		1


	//   ....[54]....
        /*0904*/ 	.word	0x00015670
        /*0908*/ 	.word	0x00000011
        /*090c*/ 	.word	0x00038800
        /*0910*/ 	.short	0x0101
        /*0912*/ 	.byte	0x3f
	.zero		1


	//   ....[55]....
        /*0914*/ 	.word	0x000165a0
        /*0918*/ 	.word	0x00000011
        /*091c*/ 	.word	0x00038810
        /*0920*/ 	.short	0x0107
        /*0922*/ 	.byte	0x3f
	.zero		1


	//   ....[56]....
        /*0924*/ 	.word	0x000166a0
        /*0928*/ 	.word	0x00000011
        /*092c*/ 	.word	0x00038810
        /*0930*/ 	.short	0x0101
        /*0932*/ 	.byte	0x3f
	.zero		1


	//   ....[57]....
        /*0934*/ 	.word	0x000166c0
        /*0938*/ 	.word	0x00000011
        /*093c*/ 	.word	0x00038820
        /*0940*/ 	.short	0x010a
        /*0942*/ 	.byte	0x3f
	.zero		1


	//   ....[58]....
        /*0944*/ 	.word	0x00016790
        /*0948*/ 	.word	0x00000000
        /*094c*/ 	.word	0x00038860
        /*0950*/ 	.short	0x010a
        /*0952*/ 	.byte	0x3f
	.zero		1


	//   ....[59]....
        /*0954*/ 	.word	0x00017350
        /*0958*/ 	.word	0x00000003
        /*095c*/ 	.word	0x00038840
        /*0960*/ 	.short	0x010a
        /*0962*/ 	.byte	0x3f
	.zero		1


	//   ....[60]....
        /*0964*/ 	.word	0x00017590
        /*0968*/ 	.word	0x00000003
        /*096c*/ 	.word	0x00038860
        /*0970*/ 	.short	0x010a
        /*0972*/ 	.byte	0x3f
	.zero		1


	//   ....[61]....
        /*0974*/ 	.word	0x00018120
        /*0978*/ 	.word	0x00000004
        /*097c*/ 	.word	0x00038840
        /*0980*/ 	.short	0x010a
        /*0982*/ 	.byte	0x3f
	.zero		1


	//   ....[62]....
        /*0984*/ 	.word	0x00018360
        /*0988*/ 	.word	0x00000004
        /*098c*/ 	.word	0x00038860
        /*0990*/ 	.short	0x010a
        /*0992*/ 	.byte	0x3f
	.zero		1


	//   ....[63]....
        /*0994*/ 	.word	0x00018e80
        /*0998*/ 	.word	0x00000004
        /*099c*/ 	.word	0x00038840
        /*09a0*/ 	.short	0x010a
        /*09a2*/ 	.byte	0x3f
	.zero		1


	//   ....[64]....
        /*09a4*/ 	.word	0x000190c0
        /*09a8*/ 	.word	0x00000004
        /*09ac*/ 	.word	0x00038860
        /*09b0*/ 	.short	0x010a
        /*09b2*/ 	.byte	0x3f
	.zero		1


	//   ....[65]....
        /*09b4*/ 	.word	0x00019de0
        /*09b8*/ 	.word	0x00000000
        /*09bc*/ 	.word	0x00038820
        /*09c0*/ 	.short	0x010a
        /*09c2*/ 	.byte	0x3f
	.zero		1


	//   ....[66]....
        /*09c4*/ 	.word	0x00019fd0
        /*09c8*/ 	.word	0x00000006
        /*09cc*/ 	.word	0x00000000
        /*09d0*/ 	.short	0x010a
        /*09d2*/ 	.byte	0x3f
	.zero		1


	//   ....[67]....
        /*09d4*/ 	.word	0x0001a000
        /*09d8*/ 	.word	0x00000007
        /*09dc*/ 	.word	0x00000000
        /*09e0*/ 	.short	0x010a
        /*09e2*/ 	.byte	0x3f
	.zero		1


	//   ....[68]....
        /*09e4*/ 	.word	0x0001a060
        /*09e8*/ 	.word	0x00000004
        /*09ec*/ 	.word	0x00000000
        /*09f0*/ 	.short	0x010a
        /*09f2*/ 	.byte	0x3f
	.zero		1


	//   ....[69]....
        /*09f4*/ 	.word	0x0001a090
        /*09f8*/ 	.word	0x00000003
        /*09fc*/ 	.word	0x00000000
        /*0a00*/ 	.short	0x010a
        /*0a02*/ 	.byte	0x3f
	.zero		1


	//   ....[70]....
        /*0a04*/ 	.word	0x0001a100
        /*0a08*/ 	.word	0x00000003
        /*0a0c*/ 	.word	0x00038800
        /*0a10*/ 	.short	0x010a
        /*0a12*/ 	.byte	0x3f
	.zero		1


	//   ....[71]....
        /*0a14*/ 	.word	0x0001a150
        /*0a18*/ 	.word	0x00000003
        /*0a1c*/ 	.word	0x00038830
        /*0a20*/ 	.short	0x010a
        /*0a22*/ 	.byte	0x3f
	.zero		1


	//   ....[72]....
        /*0a24*/ 	.word	0x0001a1b0
        /*0a28*/ 	.word	0x00000005
        /*0a2c*/ 	.word	0x00038810
        /*0a30*/ 	.short	0x010a
        /*0a32*/ 	.byte	0x3f
	.zero		1


	//   ....[73]....
        /*0a34*/ 	.word	0x0001a200
        /*0a38*/ 	.word	0x00000003
        /*0a3c*/ 	.word	0x00038850
        /*0a40*/ 	.short	0x010a
        /*0a42*/ 	.byte	0x3f
	.zero		1


	//   ....[74]....
        /*0a44*/ 	.word	0x0001a260
        /*0a48*/ 	.word	0x00000009
        /*0a4c*/ 	.word	0x00038830
        /*0a50*/ 	.short	0x010a
        /*0a52*/ 	.byte	0x3f
	.zero		1


	//   ....[75]....
        /*0a54*/ 	.word	0x0001a2c0
        /*0a58*/ 	.word	0x00000009
        /*0a5c*/ 	.word	0x00038850
        /*0a60*/ 	.short	0x010a
        /*0a62*/ 	.byte	0x3f
	.zero		1


	//   ....[76]....
        /*0a64*/ 	.word	0x0001a320
        /*0a68*/ 	.word	0x00000006
        /*0a6c*/ 	.word	0x00038830
        /*0a70*/ 	.short	0x010a
        /*0a72*/ 	.byte	0x3f
	.zero		1


	//   ....[77]....
        /*0a74*/ 	.word	0x0001a380
        /*0a78*/ 	.word	0x00000006
        /*0a7c*/ 	.word	0x00038850
        /*0a80*/ 	.short	0x010a
        /*0a82*/ 	.byte	0x3f
	.zero		1


	//   ....[78]....
        /*0a84*/ 	.word	0x0001a3e0
        /*0a88*/ 	.word	0x00000008
        /*0a8c*/ 	.word	0x00038830
        /*0a90*/ 	.short	0x010a
        /*0a92*/ 	.byte	0x3f
	.zero		1


	//   ....[79]....
        /*0a94*/ 	.word	0x0001a440
        /*0a98*/ 	.word	0x00000008
        /*0a9c*/ 	.word	0x00038850
        /*0aa0*/ 	.short	0x010a
        /*0aa2*/ 	.byte	0x3f
	.zero		1


	//   ....[80]....
        /*0aa4*/ 	.word	0x0001a590
        /*0aa8*/ 	.word	0x00000000
        /*0aac*/ 	.word	0x00038840
        /*0ab0*/ 	.short	0x010a
        /*0ab2*/ 	.byte	0x3f
	.zero		1


	//   ....[81]....
        /*0ab4*/ 	.word	0x0001b480
        /*0ab8*/ 	.word	0x00000011
        /*0abc*/ 	.word	0x00038820
        /*0ac0*/ 	.short	0x010a
        /*0ac2*/ 	.byte	0x3f
	.zero		1


	//   ....[82]....
        /*0ac4*/ 	.word	0x0001b4d0
        /*0ac8*/ 	.word	0x00000000
        /*0acc*/ 	.word	0x00038860
        /*0ad0*/ 	.short	0x010a
        /*0ad2*/ 	.byte	0x3f
	.zero		1


	//   ....[83]....
        /*0ad4*/ 	.word	0x0001b520
        /*0ad8*/ 	.word	0x00000003
        /*0adc*/ 	.word	0x00038840
        /*0ae0*/ 	.short	0x010a
        /*0ae2*/ 	.byte	0x3f
	.zero		1


	//   ....[84]....
        /*0ae4*/ 	.word	0x0001b570
        /*0ae8*/ 	.word	0x00000003
        /*0aec*/ 	.word	0x00038860
        /*0af0*/ 	.short	0x010a
        /*0af2*/ 	.byte	0x3f
	.zero		1


	//   ....[85]....
        /*0af4*/ 	.word	0x0001b5c0
        /*0af8*/ 	.word	0x00000004
        /*0afc*/ 	.word	0x00038840
        /*0b00*/ 	.short	0x010a
        /*0b02*/ 	.byte	0x3f
	.zero		1


	//   ....[86]....
        /*0b04*/ 	.word	0x0001b610
        /*0b08*/ 	.word	0x00000004
        /*0b0c*/ 	.word	0x00038860
        /*0b10*/ 	.short	0x010a
        /*0b12*/ 	.byte	0x3f
	.zero		1


	//   ....[87]....
        /*0b14*/ 	.word	0x0001b660
        /*0b18*/ 	.word	0x00000004
        /*0b1c*/ 	.word	0x00038840
        /*0b20*/ 	.short	0x010a
        /*0b22*/ 	.byte	0x3f
	.zero		1


	//   ....[88]....
        /*0b24*/ 	.word	0x0001b6b0
        /*0b28*/ 	.word	0x00000004
        /*0b2c*/ 	.word	0x00038860
        /*0b30*/ 	.short	0x010a
        /*0b32*/ 	.byte	0x3f
	.zero		1


	//   ....[89]....
        /*0b34*/ 	.word	0x0001b7a0
        /*0b38*/ 	.word	0x00000000
        /*0b3c*/ 	.word	0x00038820
        /*0b40*/ 	.short	0x010a
        /*0b42*/ 	.byte	0x3f
	.zero		1


	//   ....[90]....
        /*0b44*/ 	.word	0x0001b940
        /*0b48*/ 	.word	0x00000006
        /*0b4c*/ 	.word	0x00000000
        /*0b50*/ 	.short	0x010a
        /*0b52*/ 	.byte	0x3f
	.zero		1


	//   ....[91]....
        /*0b54*/ 	.word	0x0001b990
        /*0b58*/ 	.word	0x00000007
        /*0b5c*/ 	.word	0x00000000
        /*0b60*/ 	.short	0x010a
        /*0b62*/ 	.byte	0x3f
	.zero		1


	//   ....[92]....
        /*0b64*/ 	.word	0x0001b9e0
        /*0b68*/ 	.word	0x00000004
        /*0b6c*/ 	.word	0x00000000
        /*0b70*/ 	.short	0x010a
        /*0b72*/ 	.byte	0x3f
	.zero		1


	//----- nvinfo : EIATTR_NUM_MBARRIERS
	.align		4
.L_831:
        /*0b74*/ 	.byte	0x03, 0x38
        /*0b76*/ 	.short	0x0017


	//----- nvinfo : EIATTR_EXIT_INSTR_OFFSETS
	.align		4
        /*0b78*/ 	.byte	0x04, 0x1c
        /*0b7a*/ 	.short	(.L_833 - .L_832)


	//   ....[0]....
.L_832:
        /*0b7c*/ 	.word	0x00000a20


	//   ....[1]....
        /*0b80*/ 	.word	0x000137f0


	//   ....[2]....
        /*0b84*/ 	.word	0x0001a0e0


	//----- nvinfo : EIATTR_MAX_THREADS
	.align		4
.L_833:
        /*0b88*/ 	.byte	0x04, 0x05
        /*0b8a*/ 	.short	(.L_835 - .L_834)
.L_834:
        /*0b8c*/ 	.word	0x00000180
        /*0b90*/ 	.word	0x00000001
        /*0b94*/ 	.word	0x00000001


	//----- nvinfo : EIATTR_CRS_STACK_SIZE
	.align		4
.L_835:
        /*0b98*/ 	.byte	0x04, 0x1e
        /*0b9a*/ 	.short	(.L_837 - .L_836)
.L_836:
        /*0b9c*/ 	.word	0x00000000


	//----- nvinfo : EIATTR_CBANK_PARAM_SIZE
	.align		4
.L_837:
        /*0ba0*/ 	.byte	0x03, 0x19
        /*0ba2*/ 	.short	0x0bf0


	//----- nvinfo : EIATTR_PARAM_CBANK
	.align		4
        /*0ba4*/ 	.byte	0x04, 0x0a
        /*0ba6*/ 	.short	(.L_839 - .L_838)
	.align		4
.L_838:
        /*0ba8*/ 	.word	index@(.nv.constant0._ZN7cutlass13device_kernelIN5flash11enable_sm90INS1_16FlashAttnFwdSm90INS1_25CollectiveMainloopFwdSm90ILi2EN4cute5tupleIJNS5_1CILi1EEES8_S8_EEENS6_IJNS7_ILi64EEESA_SA_EEELi512ENS_6half_tEfNS_4arch4Sm90ELb0ELb1ELb0ELb0ELb0ELb0ELb1ELb0ELb0ELb1ELb0ELb0EEENS1_21CollectiveEpilogueFwdINS6_IJSA_NS7_ILi512EEESA_EEES9_SC_SE_Li256ELb0ELb1ELb0ELb0EEENS1_30DynamicPersistentTileSchedulerILi256ELi128ELb0ELb1ELb1EEEEEEEEEvNT_6ParamsE)
        /*0bac*/ 	.short	0x0210
        /*0bae*/ 	.short	0x0bf0


	//----- nvinfo : EIATTR_SW_WAR
	.align		4
.L_839:
        /*0bb0*/ 	.byte	0x04, 0x36
        /*0bb2*/ 	.short	(.L_841 - .L_840)
.L_840:
        /*0bb4*/ 	.word	0x00000008
.L_841:


//--------------------- .nv.info._ZN7cutlass13device_kernelIN5flash11enable_sm90INS1_16FlashAttnFwdSm90INS1_25CollectiveMainloopFwdSm90ILi2EN4cute5tupleIJNS5_1CILi1EEES8_S8_EEENS6_IJNS7_ILi64EEESA_SA_EEELi512ENS_6half_tEfNS_4arch4Sm90ELb0ELb1ELb0ELb1ELb0ELb0ELb0ELb0ELb0ELb1ELb0ELb0EEENS1_21CollectiveEpilogueFwdINS6_IJSA_NS7_ILi512EEESA_EEES9_SC_SE_Li256ELb1ELb1ELb0ELb0EEENS1_36VarlenDynamicPersistentTileSchedulerILi64ELi64ELi256ELi128ELb0ELb1ELb1ELb1ELb0ELb1EEEEEEEEEvNT_6ParamsE --------------------------
	.section	.nv.info._ZN7cutlass13device_kernelIN5flash11enable_sm90INS1_16FlashAttnFwdSm90INS1_25CollectiveMainloopFwdSm90ILi2EN4cute5tupleIJNS5_1CILi1EEES8_S8_EEENS6_IJNS7_ILi64EEESA_SA_EEELi512ENS_6half_tEfNS_4arch4Sm90ELb0ELb1ELb0ELb1ELb0ELb0ELb0ELb0ELb0ELb1ELb0ELb0EEENS1_21CollectiveEpilogueFwdINS6_IJSA_NS7_ILi512EEESA_EEES9_SC_SE_Li256ELb1ELb1ELb0ELb0EEENS1_36VarlenDynamicPersistentTileSchedulerILi64ELi64ELi256ELi128ELb0ELb1ELb1ELb1ELb0ELb1EEEEEEEEEvNT_6ParamsE,"",@"SHT_CUDA_INFO"
	.sectionflags	@""
	.align	4


	//----- nvinfo : EIATTR_CUDA_API_VERSION
	.align		4
        /*0000*/ 	.byte	0x04, 0x37
        /*0002*/ 	.short	(.L_843 - .L_842)
.L_842:
        /*0004*/ 	.word	0x00000082


	//----- nvinfo : EIATTR_KPARAM_INFO
	.align		4
.L_843:
        /*0008*/ 	.byte	0x04, 0x17
        /*000a*/ 	.short	(.L_845 - .L_844)
.L_844:
        /*000c*/ 	.word	0x00000000
        /*0010*/ 	.short	0x0000
        /*0012*/ 	.short	0x0070
        /*0014*/ 	.byte	0x00, 0xf0, 0x01, 0x2a


	//----- nvinfo : EIATTR_SPARSE_MMA_MASK
	.align		4
.L_845:
        /*0018*/ 	.byte	0x03, 0x50
        /*001a*/ 	.short	0x0000


	//----- nvinfo : EIATTR_MAXREG_COUNT
	.align		4
        /*001c*/ 	.byte	0x03, 0x1b
        /*001e*/ 	.short	0x00a8


	//----- nvinfo : EIATTR_NUM_BARRIERS
	.align		4
        /*0020*/ 	.byte	0x02, 0x4c
        /*0022*/ 	.byte	0x10
	.zero		1


	//----- nvinfo : EIATTR_EXTERNS
	.align		4
        /*0024*/ 	.byte	0x04, 0x0f
        /*0026*/ 	.short	(.L_847 - .L_846)


	//   ....[0]....
	.align		4
.L_846:
        /*0028*/ 	.word	index@(__assertfail)


	//----- nvinfo : EIATTR_ANNOTATIONS
	.align		4
.L_847:
        /*002c*/ 	.byte	0x04, 0x55
        /*002e*/ 	.short	(.L_849 - .L_848)


	//   ....[0]....
.L_848:
        /* <DEDUP_REMOVED lines=55> */


	//----- nvinfo : EIATTR_MERCURY_ISA_VERSION
	.align		4
.L_849:
        /*0390*/ 	.byte	0x03, 0x5f
        /*0392*/ 	.short	0x0101


	//----- nvinfo : EIATTR_UNUSED_LOAD_BYTE_OFFSET
	.align		4
        /*0394*/ 	.byte	0x04, 0x44
        /*0396*/ 	.short	(.L_851 - .L_850)


	//   ....[0]....
.L_850:
        /*0398*/ 	.word	0x00000a10
        /*039c*/ 	.word	0x0000fff0


	//   ....[1]....
        /*03a0*/ 	.word	0x0000ce80
        /*03a4*/ 	.word	0x0000fff0


	//----- nvinfo : EIATTR_INT_WARP_WIDE_INSTR_OFFSETS
	.align		4
.L_851:
        /*03a8*/ 	.byte	0x04, 0x31
        /*03aa*/ 	.short	(.L_853 - .L_852)


	//   ....[0]....
.L_852:
        /*03ac*/ 	.word	0x00000130


	//   ....[1]....
        /*03b0*/ 	.word	0x00000170


	//   ....[2]....
        /*03b4*/ 	.word	0x000001e0


	//   ....[3]....
        /*03b8*/ 	.word	0x000113e0


	//   ....[4]....
        /*03bc*/ 	.word	0x00011470


	//   ....[5]....
        /*03c0*/ 	.word	0x00015ea0


	//   ....[6]....
        /*03c4*/ 	.word	0x00015f30


	//----- nvinfo : EIATTR_COOP_GROUP_MASK_REGIDS
	.align		4
.L_853:
        /*03c8*/ 	.byte	0x04, 0x29
        /*03ca*/ 	.short	(.L_855 - .L_854)


	//   ....[0]....
.L_854:
        /*03cc*/ 	.word	0xffffffff


	//   ....[1]....
        /*03d0*/ 	.word	0xffffffff


	//   ....[2]....
        /*03d4*/ 	.word	0xffffffff


	//   ....[3]....
        /*03d8*/ 	.word	0xffffffff


	//   ....[4]....
        /*03dc*/ 	.word	0xffffffff


	//   ....[5]....
        /*03e0*/ 	.word	0xffffffff


	//   ....[6]....
        /*03e4*/ 	.word	0xffffffff


	//   ....[7]....
        /*03e8*/ 	.word	0xffffffff


	//   ....[8]....
        /*03ec*/ 	.word	0xffffffff


	//   ....[9]....
        /*03f0*/ 	.word	0xffffffff


	//   ....[10]....
        /*03f4*/ 	.word	0xffffffff


	//   ....[11]....
        /*03f8*/ 	.word	0xffffffff


	//   ....[12]....
        /*03fc*/ 	.word	0xffffffff


	//   ....[13]....
        /*0400*/ 	.word	0xffffffff


	//   ....[14]....
        /*0404*/ 	.word	0xffffffff


	//   ....[15]....
        /*0408*/ 	.word	0xffffffff


	//   ....[16]....
        /*040c*/ 	.word	0xffffffff


	//   ....[17]....
        /*0410*/ 	.word	0xffffffff


	//   ....[18]....
        /*0414*/ 	.word	0xffffffff


	//   ....[19]....
        /*0418*/ 	.word	0xffffffff


	//   ....[20]....
        /*041c*/ 	.word	0xffffffff


	//   ....[21]....
        /*0420*/ 	.word	0xffffffff


	//   ....[22]....
        /*0424*/ 	.word	0xffffffff


	//   ....[23]....
        /*0428*/ 	.word	0xffffffff


	//   ....[24]....
        /*042c*/ 	.word	0xffffffff


	//   ....[25]....
        /*0430*/ 	.word	0xffffffff


	//   ....[26]....
        /*0434*/ 	.word	0xffffffff


	//   ....[27]....
        /*0438*/ 	.word	0xffffffff


	//   ....[28]....
        /*043c*/ 	.word	0xffffffff


	//   ....[29]....
        /*0440*/ 	.word	0xffffffff


	//   ....[30]....
        /*0444*/ 	.word	0xffffffff


	//   ....[31]....
        /*0448*/ 	.word	0xffffffff


	//   ....[32]....
        /*044c*/ 	.word	0xffffffff


	//   ....[33]....
        /*0450*/ 	.word	0xffffffff


	//   ....[34]....
        /*0454*/ 	.word	0xffffffff


	//   ....[35]....
        /*0458*/ 	.word	0xffffffff


	//   ....[36]....
        /*045c*/ 	.word	0xffffffff


	//   ....[37]....
        /*0460*/ 	.word	0xffffffff


	//   ....[38]....
        /*0464*/ 	.word	0xffffffff


	//   ....[39]....
        /*0468*/ 	.word	0xffffffff


	//   ....[40]....
        /*046c*/ 	.word	0xffffffff


	//   ....[41]....
        /*0470*/ 	.word	0xffffffff


	//   ....[42]....
        /*0474*/ 	.word	0xffffffff


	//   ....[43]....
        /*0478*/ 	.word	0xffffffff


	//   ....[44]....
        /*047c*/ 	.word	0xffffffff


	//   ....[45]....
        /*0480*/ 	.word	0xffffffff


	//   ....[46]....
        /*0484*/ 	.word	0xffffffff


	//   ....[47]....
        /*0488*/ 	.word	0xffffffff


	//   ....[48]....
        /*048c*/ 	.word	0xffffffff


	//   ....[49]....
        /*0490*/ 	.word	0xffffffff


	//   ....[50]....
        /*0494*/ 	.word	0xffffffff


	//   ....[51]....
        /*0498*/ 	.word	0xffffffff


	//   ....[52]....
        /*049c*/ 	.word	0xffffffff


	//   ....[53]....
        /*04a0*/ 	.word	0xffffffff


	//   ....[54]....
        /*04a4*/ 	.word	0xffffffff


	//   ....[55]....
        /*04a8*/ 	.word	0xffffffff


	//   ....[56]....
        /*04ac*/ 	.word	0xffffffff


	//   ....[57]....
        /*04b0*/ 	.word	0xffffffff


	//   ....[58]....
        /*04b4*/ 	.word	0xffffffff


	//   ....[59]....
        /*04b8*/ 	.word	0xffffffff


	//   ....[60]....
        /*04bc*/ 	.word	0xffffffff


	//   ....[61]....
        /*04c0*/ 	.word	0xffffffff


	//   ....[62]....
        /*04c4*/ 	.word	0xffffffff


	//   ....[63]....
        /*04c8*/ 	.word	0xffffffff


	//   ....[64]....
        /*04cc*/ 	.word	0xffffffff


	//   ....[65]....
        /*04d0*/ 	.word	0xffffffff


	//   ....[66]....
        /*04d4*/ 	.word	0xffffffff


	//   ....[67]....
        /*04d8*/ 	.word	0xffffffff


	//   ....[68]....
        /*04dc*/ 	.word	0xffffffff


	//   ....[69]....
        /*04e0*/ 	.word	0xffffffff


	//   ....[70]....
        /*04e4*/ 	.word	0xffffffff


	//   ....[71]....
        /*04e8*/ 	.word	0xffffffff


	//   ....[72]....
        /*04ec*/ 	.word	0xffffffff


	//   ....[73]....
        /*04f0*/ 	.word	0xffffffff


	//   ....[74]....
        /*04f4*/ 	.word	0xffffffff


	//   ....[75]....
        /*04f8*/ 	.word	0xffffffff


	//   ....[76]....
        /*04fc*/ 	.word	0xffffffff


	//   ....[77]....
        /*0500*/ 	.word	0xffffffff


	//   ....[78]....
        /*0504*/ 	.word	0xffffffff


	//   ....[79]....
        /*0508*/ 	.word	0xffffffff


	//   ....[80]....
        /*050c*/ 	.word	0xffffffff


	//   ....[81]....
        /*0510*/ 	.word	0xffffffff


	//   ....[82]....
        /*0514*/ 	.word	0xffffffff


	//   ....[83]....
        /*0518*/ 	.word	0xffffffff


	//   ....[84]....
        /*051c*/ 	.word	0xffffffff


	//   ....[85]....
        /*0520*/ 	.word	0xffffffff


	//   ....[86]....
        /*0524*/ 	.word	0xffffffff


	//   ....[87]....
        /*0528*/ 	.word	0xffffffff


	//   ....[88]....
        /*052c*/ 	.word	0xffffffff


	//   ....[89]....
        /*0530*/ 	.word	0xffffffff


	//   ....[90]....
        /*0534*/ 	.word	0xffffffff


	//   ....[91]....
        /*0538*/ 	.word	0xffffffff


	//   ....[92]....
        /*053c*/ 	.word	0xffffffff


	//   ....[93]....
        /*0540*/ 	.word	0xffffffff


	//   ....[94]....
        /*0544*/ 	.word	0xffffffff


	//   ....[95]....
        /*0548*/ 	.word	0x0500000f


	//   ....[96]....
        /*054c*/ 	.word	0x0500000f


	//   ....[97]....
        /*0550*/ 	.word	0x0500000f


	//   ....[98]....
        /*0554*/ 	.word	0x0500000f


	//   ....[99]....
        /*0558*/ 	.word	0x0500000f


	//   ....[100]....
        /*055c*/ 	.word	0x0500000f


	//   ....[101]....
        /*0560*/ 	.word	0x0500000f


	//   ....[102]....
        /*0564*/ 	.word	0x0500000f


	//   ....[103]....
        /*0568*/ 	.word	0x0500000f


	//   ....[104]....
        /*056c*/ 	.word	0x0500000f


	//   ....[105]....
        /*0570*/ 	.word	0x0500000f


	//   ....[106]....
        /*0574*/ 	.word	0x0500000f


	//   ....[107]....
        /*0578*/ 	.word	0x0500000f


	//   ....[108]....
        /*057c*/ 	.word	0x0500000f


	//   ....[109]....
        /*0580*/ 	.word	0x0500000f


	//   ....[110]....
        /*0584*/ 	.word	0x0500000f


	//   ....[111]....
        /*0588*/ 	.word	0x0500000f


	//   ....[112]....
        /*058c*/ 	.word	0x0500000f


	//   ....[113]....
        /*0590*/ 	.word	0x0500000f


	//   ....[114]....
        /*0594*/ 	.word	0x0500000f


	//   ....[115]....
        /*0598*/ 	.word	0x0500000f


	//   ....[116]....
        /*059c*/ 	.word	0x0500000f


	//   ....[117]....
        /*05a0*/ 	.word	0x0500000f


	//   ....[118]....
        /*05a4*/ 	.word	0x0500000f


	//   ....[119]....
        /*05a8*/ 	.word	0x0500000f


	//   ....[120]....
        /*05ac*/ 	.word	0x0500000f


	//   ....[121]....
        /*05b0*/ 	.word	0x0500000f


	//----- nvinfo : EIATTR_COOP_GROUP_INSTR_OFFSETS
	.align		4
.L_855:
        /*05b4*/ 	.byte	0x04, 0x28
        /*05b6*/ 	.short	(.L_857 - .L_856)


	//   ....[0]....
.L_856:
        /*05b8*/ 	.word	0x00000060


	//   ....[1]....
        /*05bc*/ 	.word	0x00000140


	//   ....[2]....
        /*05c0*/ 	.word	0x00000190


	//   ....[3]....
        /*05c4*/ 	.word	0x00000380


	//   ....[4]....
        /*05c8*/ 	.word	0x000004e0


	//   ....[5]....
        /*05cc*/ 	.word	0x00000600


	//   ....[6]....
        /*05d0*/ 	.word	0x00000760


	//   ....[7]....
        /*05d4*/ 	.word	0x00001da0


	//   ....[8]....
        /*05d8*/ 	.word	0x00003e90


	//   ....[9]....
        /*05dc*/ 	.word	0x000044d0


	//   ....[10]....
        /*05e0*/ 	.word	0x00004c50


	//   ....[11]....
        /*05e4*/ 	.word	0x00005100


	//   ....[12]....
        /*05e8*/ 	.word	0x00005220


	//   ....[13]....
        /*05ec*/ 	.word	0x00005580


	//   ....[14]....
        /*05f0*/ 	.word	0x00005650


	//   ....[15]....
        /*05f4*/ 	.word	0x00005f10


	//   ....[16]....
        /*05f8*/ 	.word	0x000063c0


	//   ....[17]....
        /*05fc*/ 	.word	0x00006670


	//   ....[18]....
        /*0600*/ 	.word	0x00006d50


	//   ....[19]....
        /*0604*/ 	.word	0x00006e50


	//   ....[20]....
        /*0608*/ 	.word	0x000071e0


	//   ....[21]....
        /*060c*/ 	.word	0x000072b0


	//   ....[22]....
        /*0610*/ 	.word	0x00008430


	//   ....[23]....
        /*0614*/ 	.word	0x00008af0


	//   ....[24]....
        /*0618*/ 	.word	0x00008b20


	//   ....[25]....
        /*061c*/ 	.word	0x00008d60


	//   ....[26]....
        /*0620*/ 	.word	0x00008f30


	//   ....[27]....
        /*0624*/ 	.word	0x00009f90


	//   ....[28]....
        /*0628*/ 	.word	0x0000a2f0


	//   ....[29]....
        /*062c*/ 	.word	0x0000a590


	//   ....[30]....
        /*0630*/ 	.word	0x0000ac60


	//   ....[31]....
        /*0634*/ 	.word	0x0000ad20


	//   ....[32]....
        /*0638*/ 	.word	0x0000b110


	//   ....[33]....
        /*063c*/ 	.word	0x0000b1c0


	//   ....[34]....
        /*0640*/ 	.word	0x0000c340


	//   ....[35]....
        /*0644*/ 	.word	0x0000c380


	//   ....[36]....
        /*0648*/ 	.word	0x0000c3b0


	//   ....[37]....
        /*064c*/ 	.word	0x0000c420


	//   ....[38]....
        /*0650*/ 	.word	0x0000c450


	//   ....[39]....
        /*0654*/ 	.word	0x0000dda0


	//   ....[40]....
        /*0658*/ 	.word	0x0000e3e0


	//   ....[41]....
        /*065c*/ 	.word	0x0000e410


	//   ....[42]....
        /*0660*/ 	.word	0x0000e430


	//   ....[43]....
        /*0664*/ 	.word	0x0000e450


	//   ....[44]....
        /*0668*/ 	.word	0x0000eae0


	//   ....[45]....
        /*066c*/ 	.word	0x0000eaf0


	//   ....[46]....
        /*0670*/ 	.word	0x0000ed20


	//   ....[47]....
        /*0674*/ 	.word	0x0000ed40


	//   ....[48]....
        /*0678*/ 	.word	0x0000f8e0


	//   ....[49]....
        /*067c*/ 	.word	0x0000f910


	//   ....[50]....
        /*0680*/ 	.word	0x0000fb50


	//   ....[51]....
        /*0684*/ 	.word	0x0000fb70


	//   ....[52]....
        /*0688*/ 	.word	0x0000fe30


	//   ....[53]....
        /*068c*/ 	.word	0x00010000


	//   ....[54]....
        /*0690*/ 	.word	0x00010030


	//   ....[55]....
        /*0694*/ 	.word	0x00010060


	//   ....[56]....
        /*0698*/ 	.word	0x00010090


	//   ....[57]....
        /*069c*/ 	.word	0x000100c0


	//   ....[58]....
        /*06a0*/ 	.word	0x000100f0


	//   ....[59]....
        /*06a4*/ 	.word	0x00010260


	//   ....[60]....
        /*06a8*/ 	.word	0x00010290


	//   ....[61]....
        /*06ac*/ 	.word	0x000102c0


	//   ....[62]....
        /*06b0*/ 	.word	0x000102f0


	//   ....[63]....
        /*06b4*/ 	.word	0x00010320


	//   ....[64]....
        /*06b8*/ 	.word	0x00010350


	//   ....[65]....
        /*06bc*/ 	.word	0x000103f0


	//   ....[66]....
        /*06c0*/ 	.word	0x00010450


	//   ....[67]....
        /*06c4*/ 	.word	0x000104e0


	//   ....[68]....
        /*06c8*/ 	.word	0x000119a0


	//   ....[69]....
        /*06cc*/ 	.word	0x000124d0


	//   ....[70]....
        /*06d0*/ 	.word	0x000124f0


	//   ....[71]....
        /*06d4*/ 	.word	0x000125a0


	//   ....[72]....
        /*06d8*/ 	.word	0x000125b0


	//   ....[73]....
        /*06dc*/ 	.word	0x00012630


	//   ....[74]....
        /*06e0*/ 	.word	0x00012640


	//   ....[75]....
        /*06e4*/ 	.word	0x00012650


	//   ....[76]....
        /*06e8*/ 	.word	0x00012660


	//   ....[77]....
        /*06ec*/ 	.word	0x00016130


	//   ....[78]....
        /*06f0*/ 	.word	0x00016160


	//   ....[79]....
        /*06f4*/ 	.word	0x000161a0


	//   ....[80]....
        /*06f8*/ 	.word	0x000161d0


	//   ....[81]....
        /*06fc*/ 	.word	0x00016200


	//   ....[82]....
        /*0700*/ 	.word	0x00016230


	//   ....[83]....
        /*0704*/ 	.word	0x00016260


	//   ....[84]....
        /*0708*/ 	.word	0x00016290


	//   ....[85]....
        /*070c*/ 	.word	0x00016410


	//   ....[86]....
        /*0710*/ 	.word	0x00016440


	//   ....[87]....
        /*0714*/ 	.word	0x00016470


	//   ....[88]....
        /*0718*/ 	.word	0x000164a0


	//   ....[89]....
        /*071c*/ 	.word	0x000164d0


	//   ....[90]....
        /*0720*/ 	.word	0x00016500


	//   ....[91]....
        /*0724*/ 	.word	0x000165c0


	//   ....[92]....
        /*0728*/ 	.word	0x000165e0


	//   ....[93]....
        /*072c*/ 	.word	0x00016650


	//   ....[94]....
        /*0730*/ 	.word	0x00016d10


	//   ....[95]....
        /*0734*/ 	.word	0x00017420


	//   ....[96]....
        /*0738*/ 	.word	0x000175e0


	//   ....[97]....
        /*073c*/ 	.word	0x00017630


	//   ....[98]....
        /*0740*/ 	.word	0x00017690


	//   ....[99]....
        /*0744*/ 	.word	0x00017780


	//   ....[100]....
        /*0748*/ 	.word	0x000177e0


	//   ....[101]....
        /*074c*/ 	.word	0x000178d0


	//   ....[102]....
        /*0750*/ 	.word	0x00017930


	//   ....[103]....
        /*0754*/ 	.word	0x00017a00


	//   ....[104]....
        /*0758*/ 	.word	0x00017d30


	//   ....[105]....
        /*075c*/ 	.word	0x00017dd0


	//   ....[106]....
        /*0760*/ 	.word	0x00017ef0


	//   ....[107]....
        /*0764*/ 	.word	0x00017f60


	//   ....[108]....
        /*0768*/ 	.word	0x00017fd0


	//   ....[109]....
        /*076c*/ 	.word	0x00018040


	//   ....[110]....
        /*0770*/ 	.word	0x000180b0


	//   ....[111]....
        /*0774*/ 	.word	0x00018130


	//   ....[112]....
        /*0778*/ 	.word	0x000181c0


	//   ....[113]....
        /*077c*/ 	.word	0x00018250


	//   ....[114]....
        /*0780*/ 	.word	0x000182c0


	//   ....[115]....
        /*0784*/ 	.word	0x00018330


	//   ....[116]....
        /*0788*/ 	.word	0x000183a0


	//   ....[117]....
        /*078c*/ 	.word	0x00018420


	//   ....[118]....
        /*0790*/ 	.word	0x00018490


	//   ....[119]....
        /*0794*/ 	.word	0x00018530


	//   ....[120]....
        /*0798*/ 	.word	0x000185c0


	//   ....[121]....
        /*079c*/ 	.word	0x000186f0


	//----- nvinfo : EIATTR_REG_RECONFIG
	.align		4
.L_857:
        /*07a0*/ 	.byte	0x01, 0x54
	.zero		2


	//----- nvinfo : EIATTR_SYSCALL_OFFSETS
	.align		4
        /*07a4*/ 	.byte	0x04, 0x46
        /*07a6*/ 	.short	(.L_859 - .L_858)


	//   ....[0]....
.L_858:
        /*07a8*/ 	.word	0x00004060


	//   ....[1]....
        /*07ac*/ 	.word	0x000115e0


	//   ....[2]....
        /*07b0*/ 	.word	0x00011730


	//   ....[3]....
        /*07b4*/ 	.word	0x00011820


	//   ....[4]....
        /*07b8*/ 	.word	0x00012090


	//----- nvinfo : EIATTR_MBARRIER_INSTR_OFFSETS
	.align		4
.L_859:
        /*07bc*/ 	.byte	0x04, 0x39
        /*07be*/ 	.short	(.L_861 - .L_860)


	//   ....[0]....
.L_860:
        /*07c0*/ 	.word	0x00000270
        /*07c4*/ 	.word	0x000000ff
        /*07c8*/ 	.word	0x00028c00
        /*07cc*/ 	.short	0x0100
        /*07ce*/ 	.byte	0x08
	.zero		1


	//   ....[1]....
        /*07d0*/ 	.word	0x00000280
        /*07d4*/ 	.word	0x000000ff
        /*07d8*/ 	.word	0x00028c20
        /*07dc*/ 	.short	0x0100
        /*07de*/ 	.byte	0x08
	.zero		1


	//   ....[2]....
        /*07e0*/ 	.word	0x00000330
        /*07e4*/ 	.word	0x000000ff
        /*07e8*/ 	.word	0x00028c30
        /*07ec*/ 	.short	0x0100
        /*07ee*/ 	.byte	0x06
	.zero		1


	//   ....[3]....
        /*07f0*/ 	.word	0x00000340
        /*07f4*/ 	.word	0x000000ff
        /*07f8*/ 	.word	0x00028c40
        /*07fc*/ 	.short	0x0100
        /*07fe*/ 	.byte	0x06
	.zero		1


	//   ....[4]....
        /*0800*/ 	.word	0x00000350
        /*0804*/ 	.word	0x000000ff
        /*0808*/ 	.word	0x00028c38
        /*080c*/ 	.short	0x0100
        /*080e*/ 	.byte	0x06
	.zero		1


	//   ....[5]....
        /*0810*/ 	.word	0x00000360
        /*0814*/ 	.word	0x000000ff
        /*0818*/ 	.word	0x00028c48
        /*081c*/ 	.short	0x0100
        /*081e*/ 	.byte	0x06
	.zero		1


	//   ....[6]....
        /*0820*/ 	.word	0x00000490
        /*0824*/ 	.word	0x000000ff
        /*0828*/ 	.word	0x00028c50
        /*082c*/ 	.short	0x0100
        /*082e*/ 	.byte	0x08
	.zero		1


	//   ....[7]....
        /*0830*/ 	.word	0x000004a0
        /*0834*/ 	.word	0x000000ff
        /*0838*/ 	.word	0x00028c60
        /*083c*/ 	.short	0x0100
        /*083e*/ 	.byte	0x08
	.zero		1


	//   ....[8]....
        /*0840*/ 	.word	0x000004b0
        /*0844*/ 	.word	0x000000ff
        /*0848*/ 	.word	0x00028c58
        /*084c*/ 	.short	0x0100
        /*084e*/ 	.byte	0x08
	.zero		1


	//   ....[9]....
        /*0850*/ 	.word	0x000004c0
        /*0854*/ 	.word	0x000000ff
        /*0858*/ 	.word	0x00028c68
        /*085c*/ 	.short	0x0100
        /*085e*/ 	.byte	0x08
	.zero		1


	//   ....[10]....
        /*0860*/ 	.word	0x000005b0
        /*0864*/ 	.word	0x000000ff
        /*0868*/ 	.word	0x00028c70
        /*086c*/ 	.short	0x0100
        /*086e*/ 	.byte	0x06
	.zero		1


	//   ....[11]....
        /*0870*/ 	.word	0x000005c0
        /*0874*/ 	.word	0x000000ff
        /*0878*/ 	.word	0x00028c80
        /*087c*/ 	.short	0x0100
        /*087e*/ 	.byte	0x06
	.zero		1


	//   ....[12]....
        /*0880*/ 	.word	0x000005d0
        /*0884*/ 	.word	0x000000ff
        /*0888*/ 	.word	0x00028c78
        /*088c*/ 	.short	0x0100
        /*088e*/ 	.byte	0x06
	.zero		1


	//   ....[13]....
        /*0890*/ 	.word	0x000005e0
        /*0894*/ 	.word	0x000000ff
        /*0898*/ 	.word	0x00028c88
        /*089c*/ 	.short	0x0100
        /*089e*/ 	.byte	0x06
	.zero		1


	//   ....[14]....
        /*08a0*/ 	.word	0x00000710
        /*08a4*/ 	.word	0x000000ff
        /*08a8*/ 	.word	0x00028c90
        /*08ac*/ 	.short	0x0100
        /*08ae*/ 	.byte	0x08
	.zero		1


	//   ....[15]....
        /*08b0*/ 	.word	0x00000720
        /*08b4*/ 	.word	0x000000ff
        /*08b8*/ 	.word	0x00028ca0
        /*08bc*/ 	.short	0x0100
        /*08be*/ 	.byte	0x08
	.zero		1


	//   ....[16]....
        /*08c0*/ 	.word	0x00000730
        /*08c4*/ 	.word	0x000000ff
        /*08c8*/ 	.word	0x00028c98
        /*08cc*/ 	.short	0x0100
        /*08ce*/ 	.byte	0x08
	.zero		1


	//   ....[17]....
        /*08d0*/ 	.word	0x00000740
        /*08d4*/ 	.word	0x000000ff
        /*08d8*/ 	.word	0x00028ca8
        /*08dc*/ 	.short	0x0100
        /*08de*/ 	.byte	0x08
	.zero		1


	//   ....[18]....
        /*08e0*/ 	.word	0x00000870
        /*08e4*/ 	.word	0x000000ff
        /*08e8*/ 	.word	0x00028cb0
        /*08ec*/ 	.short	0x0100
        /*08ee*/ 	.byte	0x08
	.zero		1


	//   ....[19]....
        /*08f0*/ 	.word	0x00000880
        /*08f4*/ 	.word	0x000000ff
        /*08f8*/ 	.word	0x00028cc0
        /*08fc*/ 	.short	0x0100
        /*08fe*/ 	.byte	0x08
	.zero		1


	//   ....[20]....
        /*0900*/ 	.word	0x00000890
        /*0904*/ 	.word	0x000000ff
        /*0908*/ 	.word	0x00028cb8
        /*090c*/ 	.short	0x0100
        /*090e*/ 	.byte	0x08
	.zero		1


	//   ....[21]....
        /*0910*/ 	.word	0x000008a0
        /*0914*/ 	.word	0x000000ff
        /*0918*/ 	.word	0x00028cc8
        /*091c*/ 	.short	0x0100
        /*091e*/ 	.byte	0x08
	.zero		1


	//   ....[22]....
        /*0920*/ 	.word	0x00001eb0
        /*0924*/ 	.word	0x000000ff
        /*0928*/ 	.word	0x00028c50
        /*092c*/ 	.short	0x010a
        /*092e*/ 	.byte	0x15
	.zero		1


	//   ....[23]....
        /*0930*/ 	.word	0x00002180
        /*0934*/ 	.word	0x00000000
        /*0938*/ 	.word	0x00000000
        /*093c*/ 	.short	0x0101
        /*093e*/ 	.byte	0x3f
	.zero		1


	//   ....[24]....
        /*0940*/ 	.word	0x00002ac0
        /*0944*/ 	.word	0x000000ff
        /*0948*/ 	.word	0x00028c50
        /*094c*/ 	.short	0x010a
        /*094e*/ 	.byte	0x15
	.zero		1


	//   ....[25]....
        /*0950*/ 	.word	0x00002b00
        /*0954*/ 	.word	0x000000ff
        /*0958*/ 	.word	0x00028c50
        /*095c*/ 	.short	0x010a
        /*095e*/ 	.byte	0x15
	.zero		1


	//   ....[26]....
        /*0960*/ 	.word	0x00002cd0
        /*0964*/ 	.word	0x00000000
        /*0968*/ 	.word	0x00000000
        /*096c*/ 	.short	0x0101
        /*096e*/ 	.byte	0x3f
	.zero		1


	//   ....[27]....
        /*0970*/ 	.word	0x000040e0
        /*0974*/ 	.word	0x000000ff
        /*0978*/ 	.word	0x00028c00
        /*097c*/ 	.short	0x010a
        /*097e*/ 	.byte	0x2e
	.zero		1


	//   ....[28]....
        /*0980*/ 	.word	0x00004160
        /*0984*/ 	.word	0x00000007
        /*0988*/ 	.word	0x00028c30
        /*098c*/ 	.short	0x010a
        /*098e*/ 	.byte	0x3f
	.zero		1


	//   ....[29]....
        /*0990*/ 	.word	0x000041a0
        /*0994*/ 	.word	0x00000007
        /*0998*/ 	.word	0x00028c30
        /*099c*/ 	.short	0x010a
        /*099e*/ 	.byte	0x3f
	.zero		1


	//   ....[30]....
        /*09a0*/ 	.word	0x000045c0
        /*09a4*/ 	.word	0x00000003
        /*09a8*/ 	.word	0x00000000
        /*09ac*/ 	.short	0x0101
        /*09ae*/ 	.byte	0x3f
	.zero		1


	//   ....[31]....
        /*09b0*/ 	.word	0x00005c30
        /*09b4*/ 	.word	0x00000007
        /*09b8*/ 	.word	0x00028c50
        /*09bc*/ 	.short	0x010a
        /*09be*/ 	.byte	0x3f
	.zero		1


	//   ....[32]....
        /*09c0*/ 	.word	0x00005c70
        /*09c4*/ 	.word	0x00000007
        /*09c8*/ 	.word	0x00028c50
        /*09cc*/ 	.short	0x010a
        /*09ce*/ 	.byte	0x3f
	.zero		1


	//   ....[33]....
        /*09d0*/ 	.word	0x00005f30
        /*09d4*/ 	.word	0x00000007
        /*09d8*/ 	.word	0x00000000
        /*09dc*/ 	.short	0x0101
        /*09de*/ 	.byte	0x3f
	.zero		1


	//   ....[34]....
        /*09e0*/ 	.word	0x000061c0
        /*09e4*/ 	.word	0x000000ff
        /*09e8*/ 	.word	0x00028c30
        /*09ec*/ 	.short	0x010a
        /*09ee*/ 	.byte	0x1a
	.zero		1


	//   ....[35]....
        /*09f0*/ 	.word	0x00006200
        /*09f4*/ 	.word	0x000000ff
        /*09f8*/ 	.word	0x00028c30
        /*09fc*/ 	.short	0x010a
        /*09fe*/ 	.byte	0x1a
	.zero		1


	//   ....[36]....
        /*0a00*/ 	.word	0x00006470
        /*0a04*/ 	.word	0x00000008
        /*0a08*/ 	.word	0x00000000
        /*0a0c*/ 	.short	0x0101
        /*0a0e*/ 	.byte	0x3f
	.zero		1


	//   ....[37]....
        /*0a10*/ 	.word	0x00008180
        /*0a14*/ 	.word	0x000000ff
        /*0a18*/ 	.word	0x00028c50
        /*0a1c*/ 	.short	0x010a
        /*0a1e*/ 	.byte	0x1a
	.zero		1


	//   ....[38]....
        /*0a20*/ 	.word	0x000081c0
        /*0a24*/ 	.word	0x000000ff
        /*0a28*/ 	.word	0x00028c50
        /*0a2c*/ 	.short	0x010a
        /*0a2e*/ 	.byte	0x1a
	.zero		1


	//   ....[39]....
        /*0a30*/ 	.word	0x00008450
        /*0a34*/ 	.word	0x0000000a
        /*0a38*/ 	.word	0x00000000
        /*0a3c*/ 	.short	0x0101
        /*0a3e*/ 	.byte	0x3f
	.zero		1


	//   ....[40]....
        /*0a40*/ 	.word	0x00008820
        /*0a44*/ 	.word	0x000000ff
        /*0a48*/ 	.word	0x00028c30
        /*0a4c*/ 	.short	0x010a
        /*0a4e*/ 	.byte	0x17
	.zero		1


	//   ....[41]....
        /*0a50*/ 	.word	0x00008860
        /*0a54*/ 	.word	0x000000ff
        /*0a58*/ 	.word	0x00028c30
        /*0a5c*/ 	.short	0x010a
        /*0a5e*/ 	.byte	0x17
	.zero		1


	//   ....[42]....
        /*0a60*/ 	.word	0x00009280
        /*0a64*/ 	.word	0x0000009a
        /*0a68*/ 	.word	0x00000000
        /*0a6c*/ 	.short	0x0101
        /*0a6e*/ 	.byte	0x3f
	.zero		1


	//   ....[43]....
        /*0a70*/ 	.word	0x00009d00
        /*0a74*/ 	.word	0x000000ff
        /*0a78*/ 	.word	0x00028c50
        /*0a7c*/ 	.short	0x010a
        /*0a7e*/ 	.byte	0x17
	.zero		1


	//   ....[44]....
        /*0a80*/ 	.word	0x00009d40
        /*0a84*/ 	.word	0x000000ff
        /*0a88*/ 	.word	0x00028c50
        /*0a8c*/ 	.short	0x010a
        /*0a8e*/ 	.byte	0x17
	.zero		1


	//   ....[45]....
        /*0a90*/ 	.word	0x00009fb0
        /*0a94*/ 	.word	0x000000aa
        /*0a98*/ 	.word	0x00000000
        /*0a9c*/ 	.short	0x0101
        /*0a9e*/ 	.byte	0x3f
	.zero		1


	//   ....[46]....
        /*0aa0*/ 	.word	0x0000a110
        /*0aa4*/ 	.word	0x000000ff
        /*0aa8*/ 	.word	0x00028c30
        /*0aac*/ 	.short	0x010a
        /*0aae*/ 	.byte	0x19
	.zero		1


	//   ....[47]....
        /*0ab0*/ 	.word	0x0000a150
        /*0ab4*/ 	.word	0x000000ff
        /*0ab8*/ 	.word	0x00028c30
        /*0abc*/ 	.short	0x010a
        /*0abe*/ 	.byte	0x19
	.zero		1


	//   ....[48]....
        /*0ac0*/ 	.word	0x0000a390
        /*0ac4*/ 	.word	0x00000006
        /*0ac8*/ 	.word	0x00000000
        /*0acc*/ 	.short	0x0101
        /*0ace*/ 	.byte	0x3f
	.zero		1


	//   ....[49]....
        /*0ad0*/ 	.word	0x0000c090
        /*0ad4*/ 	.word	0x000000ff
        /*0ad8*/ 	.word	0x00028c50
        /*0adc*/ 	.short	0x010a
        /*0ade*/ 	.byte	0x19
	.zero		1


	//   ....[50]....
        /*0ae0*/ 	.word	0x0000c0d0
        /*0ae4*/ 	.word	0x000000ff
        /*0ae8*/ 	.word	0x00028c50
        /*0aec*/ 	.short	0x010a
        /*0aee*/ 	.byte	0x19
	.zero		1


	//   ....[51]....
        /*0af0*/ 	.word	0x0000c360
        /*0af4*/ 	.word	0x0000000a
        /*0af8*/ 	.word	0x00000000
        /*0afc*/ 	.short	0x0101
        /*0afe*/ 	.byte	0x3f
	.zero		1


	//   ....[52]....
        /*0b00*/ 	.word	0x0000eac0
        /*0b04*/ 	.word	0x000000ff
        /*0b08*/ 	.word	0x00000000
        /*0b0c*/ 	.short	0x0101
        /*0b0e*/ 	.byte	0x04
	.zero		1


	//   ....[53]....
        /*0b10*/ 	.word	0x00011c30
        /*0b14*/ 	.word	0x00000000
        /*0b18*/ 	.word	0x00028c40
        /*0b1c*/ 	.short	0x010a
        /*0b1e*/ 	.byte	0x3f
	.zero		1


	//   ....[54]....
        /*0b20*/ 	.word	0x00012760
        /*0b24*/ 	.word	0x00000008
        /*0b28*/ 	.word	0x00028c00
        /*0b2c*/ 	.short	0x0107
        /*0b2e*/ 	.byte	0x3f
	.zero		1


	//   ....[55]....
        /*0b30*/ 	.word	0x00012860
        /*0b34*/ 	.word	0x00000002
        /*0b38*/ 	.word	0x00028c00
        /*0b3c*/ 	.short	0x0101
        /*0b3e*/ 	.byte	0x3f
	.zero		1


	//   ....[56]....
        /*0b40*/ 	.word	0x00012880
        /*0b44*/ 	.word	0x00000002
        /*0b48*/ 	.word	0x00028c20
        /*0b4c*/ 	.short	0x010a
        /*0b4e*/ 	.byte	0x3f
	.zero		1


	//   ....[57]....
        /*0b50*/ 	.word	0x00012980
        /*0b54*/ 	.word	0x00000000
        /*0b58*/ 	.word	0x00028c60
        /*0b5c*/ 	.short	0x010a
        /*0b5e*/ 	.byte	0x3f
	.zero		1


	//   ....[58]....
        /*0b60*/ 	.word	0x00013600
        /*0b64*/ 	.word	0x00000003
        /*0b68*/ 	.word	0x00028c40
        /*0b6c*/ 	.short	0x010a
        /*0b6e*/ 	.byte	0x3f
	.zero		1


	//   ....[59]....
        /*0b70*/ 	.word	0x00013850
        /*0b74*/ 	.word	0x00000003
        /*0b78*/ 	.word	0x00028c60
        /*0b7c*/ 	.short	0x010a
        /*0b7e*/ 	.byte	0x3f
	.zero		1


	//   ....[60]....
        /*0b80*/ 	.word	0x00014470
        /*0b84*/ 	.word	0x00000004
        /*0b88*/ 	.word	0x00028c40
        /*0b8c*/ 	.short	0x010a
        /*0b8e*/ 	.byte	0x3f
	.zero		1


	//   ....[61]....
        /*0b90*/ 	.word	0x000146b0
        /*0b94*/ 	.word	0x00000004
        /*0b98*/ 	.word	0x00028c60
        /*0b9c*/ 	.short	0x010a
        /*0b9e*/ 	.byte	0x3f
	.zero		1


	//   ....[62]....
        /*0ba0*/ 	.word	0x00015240
        /*0ba4*/ 	.word	0x00000004
        /*0ba8*/ 	.word	0x00028c40
        /*0bac*/ 	.short	0x010a
        /*0bae*/ 	.byte	0x3f
	.zero		1


	//   ....[63]....
        /*0bb0*/ 	.word	0x00015490
        /*0bb4*/ 	.word	0x00000004
        /*0bb8*/ 	.word	0x00028c60
        /*0bbc*/ 	.short	0x010a
        /*0bbe*/ 	.byte	0x3f
	.zero		1


	//   ....[64]....
        /*0bc0*/ 	.word	0x00016c90
        /*0bc4*/ 	.word	0x00000000
        /*0bc8*/ 	.word	0x00028c20
        /*0bcc*/ 	.short	0x010a
        /*0bce*/ 	.byte	0x3f
	.zero		1


	//   ....[65]....
        /*0bd0*/ 	.word	0x00016e50
        /*0bd4*/ 	.word	0x00000006
        /*0bd8*/ 	.word	0x00000000
        /*0bdc*/ 	.short	0x010a
        /*0bde*/ 	.byte	0x3f
	.zero		1


	//   ....[66]....
        /*0be0*/ 	.word	0x00016ec0
        /*0be4*/ 	.word	0x00000007
        /*0be8*/ 	.word	0x00000000
        /*0bec*/ 	.short	0x010a
        /*0bee*/ 	.byte	0x3f
	.zero		1


	//   ....[67]....
        /*0bf0*/ 	.word	0x00016f30
        /*0bf4*/ 	.word	0x00000004
        /*0bf8*/ 	.word	0x00000000
        /*0bfc*/ 	.short	0x010a
        /*0bfe*/ 	.byte	0x3f
	.zero		1


	//   ....[68]....
        /*0c00*/ 	.word	0x00016f60
        /*0c04*/ 	.word	0x00000003
        /*0c08*/ 	.word	0x00000000
        /*0c0c*/ 	.short	0x010a
        /*0c0e*/ 	.byte	0x3f
	.zero		1


	//   ....[69]....
        /*0c10*/ 	.word	0x00016fd0
        /*0c14*/ 	.word	0x00000003
        /*0c18*/ 	.word	0x00028c50
        /*0c1c*/ 	.short	0x010a
        /*0c1e*/ 	.byte	0x3f
	.zero		1


	//   ....[70]....
        /*0c20*/ 	.word	0x00017030
        /*0c24*/ 	.word	0x00000003
        /*0c28*/ 	.word	0x00028c50
        /*0c2c*/ 	.short	0x010a
        /*0c2e*/ 	.byte	0x3f
	.zero		1


	//   ....[71]....
        /*0c30*/ 	.word	0x00017090
        /*0c34*/ 	.word	0x00000003
        /*0c38*/ 	.word	0x00028c00
        /*0c3c*/ 	.short	0x010a
        /*0c3e*/ 	.byte	0x3f
	.zero		1


	//   ....[72]....
        /*0c40*/ 	.word	0x000170e0
        /*0c44*/ 	.word	0x00000007
        /*0c48*/ 	.word	0x00028c30
        /*0c4c*/ 	.short	0x010a
        /*0c4e*/ 	.byte	0x3f
	.zero		1


	//   ....[73]....
        /*0c50*/ 	.word	0x00017130
        /*0c54*/ 	.word	0x00000007
        /*0c58*/ 	.word	0x00028c50
        /*0c5c*/ 	.short	0x010a
        /*0c5e*/ 	.byte	0x3f
	.zero		1


	//   ....[74]....
        /*0c60*/ 	.word	0x00017190
        /*0c64*/ 	.word	0x00000008
        /*0c68*/ 	.word	0x00028c30
        /*0c6c*/ 	.short	0x010a
        /*0c6e*/ 	.byte	0x3f
	.zero		1


	//   ....[75]....
        /*0c70*/ 	.word	0x000171e0
        /*0c74*/ 	.word	0x0000000a
        /*0c78*/ 	.word	0x00028c50
        /*0c7c*/ 	.short	0x010a
        /*0c7e*/ 	.byte	0x3f
	.zero		1


	//   ....[76]....
        /*0c80*/ 	.word	0x00017240
        /*0c84*/ 	.word	0x00000006
        /*0c88*/ 	.word	0x00028c30
        /*0c8c*/ 	.short	0x010a
        /*0c8e*/ 	.byte	0x3f
	.zero		1


	//   ....[77]....
        /*0c90*/ 	.word	0x00017290
        /*0c94*/ 	.word	0x000000aa
        /*0c98*/ 	.word	0x00028c50
        /*0c9c*/ 	.short	0x010a
        /*0c9e*/ 	.byte	0x3f
	.zero		1


	//   ....[78]....
        /*0ca0*/ 	.word	0x000172f0
        /*0ca4*/ 	.word	0x00000006
        /*0ca8*/ 	.word	0x00028c30
        /*0cac*/ 	.short	0x010a
        /*0cae*/ 	.byte	0x3f
	.zero		1


	//   ....[79]....
        /*0cb0*/ 	.word	0x00017340
        /*0cb4*/ 	.word	0x0000000a
        /*0cb8*/ 	.word	0x00028c50
        /*0cbc*/ 	.short	0x010a
        /*0cbe*/ 	.byte	0x3f
	.zero		1


	//   ....[80]....
        /*0cc0*/ 	.word	0x000174e0
        /*0cc4*/ 	.word	0x00000000
        /*0cc8*/ 	.word	0x00028c40
        /*0ccc*/ 	.short	0x010a
        /*0cce*/ 	.byte	0x3f
	.zero		1


	//   ....[81]....
        /*0cd0*/ 	.word	0x00017a50
        /*0cd4*/ 	.word	0x00000002
        /*0cd8*/ 	.word	0x00028c20
        /*0cdc*/ 	.short	0x010a
        /*0cde*/ 	.byte	0x3f
	.zero		1


	//   ....[82]....
        /*0ce0*/ 	.word	0x00017aa0
        /*0ce4*/ 	.word	0x00000000
        /*0ce8*/ 	.word	0x00028c60
        /*0cec*/ 	.short	0x010a
        /*0cee*/ 	.byte	0x3f
	.zero		1


	//   ....[83]....
        /*0cf0*/ 	.word	0x00017af0
        /*0cf4*/ 	.word	0x00000003
        /*0cf8*/ 	.word	0x00028c40
        /*0cfc*/ 	.short	0x010a
        /*0cfe*/ 	.byte	0x3f
	.zero		1


	//   ....[84]....
        /*0d00*/ 	.word	0x00017b40
        /*0d04*/ 	.word	0x00000003
        /*0d08*/ 	.word	0x00028c60
        /*0d0c*/ 	.short	0x010a
        /*0d0e*/ 	.byte	0x3f
	.zero		1


	//   ....[85]....
        /*0d10*/ 	.word	0x00017b90
        /*0d14*/ 	.word	0x00000004
        /*0d18*/ 	.word	0x00028c40
        /*0d1c*/ 	.short	0x010a
        /*0d1e*/ 	.byte	0x3f
	.zero		1


	//   ....[86]....
        /*0d20*/ 	.word	0x00017be0
        /*0d24*/ 	.word	0x00000004
        /*0d28*/ 	.word	0x00028c60
        /*0d2c*/ 	.short	0x010a
        /*0d2e*/ 	.byte	0x3f
	.zero		1


	//   ....[87]....
        /*0d30*/ 	.word	0x00017c30
        /*0d34*/ 	.word	0x00000004
        /*0d38*/ 	.word	0x00028c40
        /*0d3c*/ 	.short	0x010a
        /*0d3e*/ 	.byte	0x3f
	.zero		1


	//   ....[88]....
        /*0d40*/ 	.word	0x00017c80
        /*0d44*/ 	.word	0x00000004
        /*0d48*/ 	.word	0x00028c60
        /*0d4c*/ 	.short	0x010a
        /*0d4e*/ 	.byte	0x3f
	.zero		1


	//   ....[89]....
        /*0d50*/ 	.word	0x00018610
        /*0d54*/ 	.word	0x00000000
        /*0d58*/ 	.word	0x00028c20
        /*0d5c*/ 	.short	0x010a
        /*0d5e*/ 	.byte	0x3f
	.zero		1


	//   ....[90]....
        /*0d60*/ 	.word	0x000187b0
        /*0d64*/ 	.word	0x00000006
        /*0d68*/ 	.word	0x00000000
        /*0d6c*/ 	.short	0x010a
        /*0d6e*/ 	.byte	0x3f
	.zero		1


	//   ....[91]....
        /*0d70*/ 	.word	0x00018800
        /*0d74*/ 	.word	0x00000007
        /*0d78*/ 	.word	0x00000000
        /*0d7c*/ 	.short	0x010a
        /*0d7e*/ 	.byte	0x3f
	.zero		1


	//   ....[92]....
        /*0d80*/ 	.word	0x00018850
        /*0d84*/ 	.word	0x00000004
        /*0d88*/ 	.word	0x00000000
        /*0d8c*/ 	.short	0x010a
        /*0d8e*/ 	.byte	0x3f
	.zero		1


	//----- nvinfo : EIATTR_NUM_MBARRIERS
	.align		4
.L_861:
        /*0d90*/ 	.byte	0x03, 0x38
        /*0d92*/ 	.short	0x0016


	//----- nvinfo : EIATTR_EXIT_INSTR_OFFSETS
	.align		4
        /*0d94*/ 	.byte	0x04, 0x1c
        /*0d96*/ 	.short	(.L_863 - .L_862)


	//   ....[0]....
.L_862:
        /*0d98*/ 	.word	0x00000a40


	//   ....[1]....
        /*0d9c*/ 	.word	0x0000fdd0


	//   ....[2]....
        /*0da0*/ 	.word	0x00016fb0


	//----- nvinfo : EIATTR_MAX_THREADS
	.align		4
.L_863:
        /*0da4*/ 	.byte	0x04, 0x05
        /*0da6*/ 	.short	(.L_865 - .L_864)
.L_864:
        /*0da8*/ 	.word	0x00000180
        /*0dac*/ 	.word	0x00000001
        /*0db0*/ 	.word	0x00000001


	//----- nvinfo : EIATTR_CRS_STACK_SIZE
	.align		4
.L_865:
        /*0db4*/ 	.byte	0x04, 0x1e
        /*0db6*/ 	.short	(.L_867 - .L_866)
.L_866:
        /*0db8*/ 	.word	0x00000000


	//----- nvinfo : EIATTR_CBANK_PARAM_SIZE
	.align		4
.L_867:
        /*0dbc*/ 	.byte	0x03, 0x19
        /*0dbe*/ 	.short	0x0af0


	//----- nvinfo : EIATTR_PARAM_CBANK
	.align		4
        /*0dc0*/ 	.byte	0x04, 0x0a
        /*0dc2*/ 	.short	(.L_869 - .L_868)
	.align		4
.L_868:
        /*0dc4*/ 	.word	index@(.nv.constant0._ZN7cutlass13device_kernelIN5flash11enable_sm90INS1_16FlashAttnFwdSm90INS1_25CollectiveMainloopFwdSm90ILi2EN4cute5tupleIJNS5_1CILi1EEES8_S8_EEENS6_IJNS7_ILi64EEESA_SA_EEELi512ENS_6half_tEfNS_4arch4Sm90ELb0ELb1ELb0ELb1ELb0ELb0ELb0ELb0ELb0ELb1ELb0ELb0EEENS1_21CollectiveEpilogueFwdINS6_IJSA_NS7_ILi512EEESA_EEES9_SC_SE_Li256ELb1ELb1ELb0ELb0EEENS1_36VarlenDynamicPersistentTileSchedulerILi64ELi64ELi256ELi128ELb0ELb1ELb1ELb1ELb0ELb1EEEEEEEEEvNT_6ParamsE)
        /*0dc8*/ 	.short	0x0210
        /*0dca*/ 	.short	0x0af0


	//----- nvinfo : EIATTR_SW_WAR
	.align		4
.L_869:
        /*0dcc*/ 	.byte	0x04, 0x36
        /*0dce*/ 	.short	(.L_871 - .L_870)
.L_870:
        /*0dd0*/ 	.word	0x00000008
.L_871:


//--------------------- .nv.info._ZN7cutlass13device_kernelIN5flash11enable_sm90INS1_16FlashAttnFwdSm90INS1_25CollectiveMainloopFwdSm90ILi2EN4cute5tupleIJNS5_1CILi1EEES8_S8_EEENS6_IJNS7_ILi64EEESA_SA_EEELi512ENS_6half_tEfNS_4arch4Sm90ELb0ELb1ELb0ELb1ELb0ELb1ELb0ELb0ELb0ELb1ELb0ELb0EEENS1_21CollectiveEpilogueFwdINS6_IJSA_NS7_ILi512EEESA_EEES9_SC_SE_Li256ELb1ELb1ELb0ELb0EEENS1_36VarlenDynamicPersistentTileSchedulerILi64ELi64ELi256ELi128ELb0ELb1ELb1ELb1ELb0ELb1EEEEEEEEEvNT_6ParamsE --------------------------
	.section	.nv.info._ZN7cutlass13device_kernelIN5flash11enable_sm90INS1_16FlashAttnFwdSm90INS1_25CollectiveMainloopFwdSm90ILi2EN4cute5tupleIJNS5_1CILi1EEES8_S8_EEENS6_IJNS7_ILi64EEESA_SA_EEELi512ENS_6half_tEfNS_4arch4Sm90ELb0ELb1ELb0ELb1ELb0ELb1ELb0ELb0ELb0ELb1ELb0ELb0EEENS1_21CollectiveEpilogueFwdINS6_IJSA_NS7_ILi512EEESA_EEES9_SC_SE_Li256ELb1ELb1ELb0ELb0EEENS1_36VarlenDynamicPersistentTileSchedulerILi64ELi64ELi256ELi128ELb0ELb1ELb1ELb1ELb0ELb1EEEEEEEEEvNT_6ParamsE,"",@"SHT_CUDA_INFO"
	.sectionflags	@""
	.align	4


	//----- nvinfo : EIATTR_CUDA_API_VERSION
	.align		4
        /*0000*/ 	.byte	0x04, 0x37
        /*0002*/ 	.short	(.L_873 - .L_872)
.L_872:
        /*0004*/ 	.word	0x00000082


	//----- nvinfo : EIATTR_KPARAM_INFO
	.align		4
.L_873:
        /*0008*/ 	.byte	0x04, 0x17
        /*000a*/ 	.short	(.L_875 - .L_874)
.L_874:
        /*000c*/ 	.word	0x00000000
        /*0010*/ 	.short	0x0000
        /*0012*/ 	.short	0x0070
        /*0014*/ 	.byte	0x00, 0xf0, 0x01, 0x2a


	//----- nvinfo : EIATTR_SPARSE_MMA_MASK
	.align		4
.L_875:
        /*0018*/ 	.byte	0x03, 0x50
        /*001a*/ 	.short	0x0000


	//----- nvinfo : EIATTR_MAXREG_COUNT
	.align		4
        /*001c*/ 	.byte	0x03, 0x1b
        /*001e*/ 	.short	0x00a8


	//----- nvinfo : EIATTR_NUM_BARRIERS
	.align		4
        /*0020*/ 	.byte	0x02, 0x4c
        /*0022*/ 	.byte	0x10
	.zero		1


	//----- nvinfo : EIATTR_EXTERNS
	.align		4
        /*0024*/ 	.byte	0x04, 0x0f
        /*0026*/ 	.short	(.L_877 - .L_876)


	//   ....[0]....
	.align		4
.L_876:
        /*0028*/ 	.word	index@(__assertfail)


	//----- nvinfo : EIATTR_ANNOTATIONS
	.align		4
.L_877:
        /*002c*/ 	.byte	0x04, 0x55
        /*002e*/ 	.short	(.L_879 - .L_878)


	//   ....[0]....
.L_878:
        /* <DEDUP_REMOVED lines=69> */


	//----- nvinfo : EIATTR_MERCURY_ISA_VERSION
	.align		4
.L_879:
        /*0470*/ 	.byte	0x03, 0x5f
        /*0472*/ 	.short	0x0101


	//----- nvinfo : EIATTR_UNUSED_LOAD_BYTE_OFFSET
	.align		4
        /*0474*/ 	.byte	0x04, 0x44
        /*0476*/ 	.short	(.L_881 - .L_880)


	//   ....[0]....
.L_880:
        /*0478*/ 	.word	0x00000a80
        /*047c*/ 	.word	0x0000fff0


	//   ....[1]....
        /*0480*/ 	.word	0x00013310
        /*0484*/ 	.word	0x0000fff0


	//----- nvinfo : EIATTR_INT_WARP_WIDE_INSTR_OFFSETS
	.align		4
.L_881:
        /*0488*/ 	.byte	0x04, 0x31
        /*048a*/ 	.short	(.L_883 - .L_882)


	//   ....[0]....
.L_882:
        /*048c*/ 	.word	0x00000190


	//   ....[1]....
        /*0490*/ 	.word	0x000001d0


	//   ....[2]....
        /*0494*/ 	.word	0x00000240


	//   ....[3]....
        /*0498*/ 	.word	0x000198c0


	//   ....[4]....
        /*049c*/ 	.word	0x00019950


	//   ....[5]....
        /*04a0*/ 	.word	0x0001e380


	//   ....[6]....
        /*04a4*/ 	.word	0x0001e410


	//----- nvinfo : EIATTR_COOP_GROUP_MASK_REGIDS
	.align		4
.L_883:
        /*04a8*/ 	.byte	0x04, 0x29
        /*04aa*/ 	.short	(.L_885 - .L_884)


	//   ....[0]....
.L_884:
        /*04ac*/ 	.word	0xffffffff


	//   ....[1]....
        /*04b0*/ 	.word	0xffffffff


	//   ....[2]....
        /*04b4*/ 	.word	0xffffffff


	//   ....[3]....
        /*04b8*/ 	.word	0xffffffff


	//   ....[4]....
        /*04bc*/ 	.word	0xffffffff


	//   ....[5]....
        /*04c0*/ 	.word	0xffffffff


	//   ....[6]....
        /*04c4*/ 	.word	0xffffffff


	//   ....[7]....
        /*04c8*/ 	.word	0xffffffff


	//   ....[8]....
        /*04cc*/ 	.word	0xffffffff


	//   ....[9]....
        /*04d0*/ 	.word	0xffffffff


	//   ....[10]....
        /*04d4*/ 	.word	0xffffffff


	//   ....[11]....
        /*04d8*/ 	.word	0xffffffff


	//   ....[12]....
        /*04dc*/ 	.word	0xffffffff


	//   ....[13]....
        /*04e0*/ 	.word	0xffffffff


	//   ....[14]....
        /*04e4*/ 	.word	0xffffffff


	//   ....[15]....
        /*04e8*/ 	.word	0xffffffff


	//   ....[16]....
        /*04ec*/ 	.word	0xffffffff


	//   ....[17]....
        /*04f0*/ 	.word	0xffffffff


	//   ....[18]....
        /*04f4*/ 	.word	0xffffffff


	//   ....[19]....
        /*04f8*/ 	.word	0xffffffff


	//   ....[20]....
        /*04fc*/ 	.word	0xffffffff


	//   ....[21]....
        /*0500*/ 	.word	0xffffffff


	//   ....[22]....
        /*0504*/ 	.word	0xffffffff


	//   ....[23]....
        /*0508*/ 	.word	0xffffffff


	//   ....[24]....
        /*050c*/ 	.word	0xffffffff


	//   ....[25]....
        /*0510*/ 	.word	0xffffffff


	//   ....[26]....
        /*0514*/ 	.word	0xffffffff


	//   ....[27]....
        /*0518*/ 	.word	0xffffffff


	//   ....[28]....
        /*051c*/ 	.word	0xffffffff


	//   ....[29]....
        /*0520*/ 	.word	0xffffffff


	//   ....[30]....
        /*0524*/ 	.word	0xffffffff


	//   ....[31]....
        /*0528*/ 	.word	0xffffffff


	//   ....[32]....
        /*052c*/ 	.word	0xffffffff


	//   ....[33]....
        /*0530*/ 	.word	0xffffffff


	//   ....[34]....
        /*0534*/ 	.word	0xffffffff


	//   ....[35]....
        /*0538*/ 	.word	0xffffffff


	//   ....[36]....
        /*053c*/ 	.word	0xffffffff


	//   ....[37]....
        /*0540*/ 	.word	0xffffffff


	//   ....[38]....
        /*0544*/ 	.word	0xffffffff


	//   ....[39]....
        /*0548*/ 	.word	0xffffffff


	//   ....[40]....
        /*054c*/ 	.word	0xffffffff


	//   ....[41]....
        /*0550*/ 	.word	0xffffffff


	//   ....[42]....
        /*0554*/ 	.word	0xffffffff


	//   ....[43]....
        /*0558*/ 	.word	0xffffffff


	//   ....[44]....
        /*055c*/ 	.word	0xffffffff


	//   ....[45]....
        /*0560*/ 	.word	0xffffffff


	//   ....[46]....
        /*0564*/ 	.word	0xffffffff


	//   ....[47]....
        /*0568*/ 	.word	0xffffffff


	//   ....[48]....
        /*056c*/ 	.word	0xffffffff


	//   ....[49]....
        /*0570*/ 	.word	0xffffffff


	//   ....[50]....
        /*0574*/ 	.word	0xffffffff


	//   ....[51]....
        /*0578*/ 	.word	0xffffffff


	//   ....[52]....
        /*057c*/ 	.word	0xffffffff


	//   ....[53]....
        /*0580*/ 	.word	0xffffffff


	//   ....[54]....
        /*0584*/ 	.word	0xffffffff


	//   ....[55]....
        /*0588*/ 	.word	0xffffffff


	//   ....[56]....
        /*058c*/ 	.word	0xffffffff


	//   ....[57]....
        /*0590*/ 	.word	0xffffffff


	//   ....[58]....
        /*0594*/ 	.word	0xffffffff


	//   ....[59]....
        /*0598*/ 	.word	0xffffffff


	//   ....[60]....
        /*059c*/ 	.word	0xffffffff


	//   ....[61]....
        /*05a0*/ 	.word	0xffffffff


	//   ....[62]....
        /*05a4*/ 	.word	0xffffffff


	//   ....[63]....
        /*05a8*/ 	.word	0xffffffff


	//   ....[64]....
        /*05ac*/ 	.word	0xffffffff


	//   ....[65]....
        /*05b0*/ 	.word	0xffffffff


	//   ....[66]....
        /*05b4*/ 	.word	0xffffffff


	//   ....[67]....
        /*05b8*/ 	.word	0xffffffff


	//   ....[68]....
        /*05bc*/ 	.word	0xffffffff


	//   ....[69]....
        /*05c0*/ 	.word	0xffffffff


	//   ....[70]....
        /*05c4*/ 	.word	0xffffffff


	//   ....[71]....
        /*05c8*/ 	.word	0xffffffff


	//   ....[72]....
        /*05cc*/ 	.word	0xffffffff


	//   ....[73]....
        /*05d0*/ 	.word	0xffffffff


	//   ....[74]....
        /*05d4*/ 	.word	0xffffffff


	//   ....[75]....
        /*05d8*/ 	.word	0xffffffff


	//   ....[76]....
        /*05dc*/ 	.word	0xffffffff


	//   ....[77]....
        /*05e0*/ 	.word	0xffffffff


	//   ....[78]....
        /*05e4*/ 	.word	0xffffffff


	//   ....[79]....
        /*05e8*/ 	.word	0xffffffff


	//   ....[80]....
        /*05ec*/ 	.word	0xffffffff


	//   ....[81]....
        /*05f0*/ 	.word	0xffffffff


	//   ....[82]....
        /*05f4*/ 	.word	0xffffffff


	//   ....[83]....
        /*05f8*/ 	.word	0xffffffff


	//   ....[84]....
        /*05fc*/ 	.word	0xffffffff


	//   ....[85]....
        /*0600*/ 	.word	0xffffffff


	//   ....[86]....
        /*0604*/ 	.word	0xffffffff


	//   ....[87]....
        /*0608*/ 	.word	0xffffffff


	//   ....[88]....
        /*060c*/ 	.word	0xffffffff


	//   ....[89]....
        /*0610*/ 	.word	0xffffffff


	//   ....[90]....
        /*0614*/ 	.word	0xffffffff


	//   ....[91]....
        /*0618*/ 	.word	0xffffffff


	//   ....[92]....
        /*061c*/ 	.word	0xffffffff


	//   ....[93]....
        /*0620*/ 	.word	0xffffffff


	//   ....[94]....
        /*0624*/ 	.word	0xffffffff


	//   ....[95]....
        /*0628*/ 	.word	0xffffffff


	//   ....[96]....
        /*062c*/ 	.word	0xffffffff


	//   ....[97]....
        /*0630*/ 	.word	0xffffffff


	//   ....[98]....
        /*0634*/ 	.word	0xffffffff


	//   ....[99]....
        /*0638*/ 	.word	0xffffffff


	//   ....[100]....
        /*063c*/ 	.word	0xffffffff


	//   ....[101]....
        /*0640*/ 	.word	0xffffffff


	//   ....[102]....
        /*0644*/ 	.word	0xffffffff


	//   ....[103]....
        /*0648*/ 	.word	0xffffffff


	//   ....[104]....
        /*064c*/ 	.word	0xffffffff


	//   ....[105]....
        /*0650*/ 	.word	0xffffffff


	//   ....[106]....
        /*0654*/ 	.word	0xffffffff


	//   ....[107]....
        /*0658*/ 	.word	0xffffffff


	//   ....[108]....
        /*065c*/ 	.word	0xffffffff


	//   ....[109]....
        /*0660*/ 	.word	0xffffffff


	//   ....[110]....
        /*0664*/ 	.word	0xffffffff


	//   ....[111]....
        /*0668*/ 	.word	0xffffffff


	//   ....[112]....
        /*066c*/ 	.word	0x0500000f


	//   ....[113]....
        /*0670*/ 	.word	0x0500000f


	//   ....[114]....
        /*0674*/ 	.word	0x0500000f


	//   ....[115]....
        /*0678*/ 	.word	0x0500000f


	//   ....[116]....
        /*067c*/ 	.word	0x0500000f


	//   ....[117]....
        /*0680*/ 	.word	0x0500000f


	//   ....[118]....
        /*0684*/ 	.word	0x0500000f


	//   ....[119]....
        /*0688*/ 	.word	0x0500000f


	//   ....[120]....
        /*068c*/ 	.word	0x0500000f


	//   ....[121]....
        /*0690*/ 	.word	0x0500000f


	//   ....[122]....
        /*0694*/ 	.word	0x0500000f


	//   ....[123]....
        /*0698*/ 	.word	0x0500000f


	//   ....[124]....
        /*069c*/ 	.word	0x0500000f


	//   ....[125]....
        /*06a0*/ 	.word	0x0500000f


	//   ....[126]....
        /*06a4*/ 	.word	0x0500000f


	//   ....[127]....
        /*06a8*/ 	.word	0x0500000f


	//   ....[128]....
        /*06ac*/ 	.word	0x0500000f


	//   ....[129]....
        /*06b0*/ 	.word	0x0500000f


	//   ....[130]....
        /*06b4*/ 	.word	0x0500000f


	//   ....[131]....
        /*06b8*/ 	.word	0x0500000f


	//   ....[132]....
        /*06bc*/ 	.word	0x0500000f


	//   ....[133]....
        /*06c0*/ 	.word	0x0500000f


	//   ....[134]....
        /*06c4*/ 	.word	0x0500000f


	//   ....[135]....
        /*06c8*/ 	.word	0x0500000f


	//   ....[136]....
        /*06cc*/ 	.word	0x0500000f


	//   ....[137]....
        /*06d0*/ 	.word	0x0500000f


	//   ....[138]....
        /*06d4*/ 	.word	0x0500000f


	//   ....[139]....
        /*06d8*/ 	.word	0x0500000f


	//   ....[140]....
        /*06dc*/ 	.word	0x0500000f


	//   ....[141]....
        /*06e0*/ 	.word	0x0500000f


	//   ....[142]....
        /*06e4*/ 	.word	0x0500000f


	//   ....[143]....
        /*06e8*/ 	.word	0x0500000f


	//   ....[144]....
        /*06ec*/ 	.word	0x0500000f


	//   ....[145]....
        /*06f0*/ 	.word	0x0500000f


	//   ....[146]....
        /*06f4*/ 	.word	0x0500000f


	//   ....[147]....
        /*06f8*/ 	.word	0x0500000f


	//   ....[148]....
        /*06fc*/ 	.word	0x0500000f


	//   ....[149]....
        /*0700*/ 	.word	0x0500000f


	//   ....[150]....
        /*0704*/ 	.word	0x0500000f


	//   ....[151]....
        /*0708*/ 	.word	0x0500000f


	//   ....[152]....
        /*070c*/ 	.word	0x0500000f


	//   ....[153]....
        /*0710*/ 	.word	0x0500000f


	//   ....[154]....
        /*0714*/ 	.word	0x0500000f


	//   ....[155]....
        /*0718*/ 	.word	0x0500000f


	//----- nvinfo : EIATTR_COOP_GROUP_INSTR_OFFSETS
	.align		4
.L_885:
        /*071c*/ 	.byte	0x04, 0x28
        /*071e*/ 	.short	(.L_887 - .L_886)


	//   ....[0]....
.L_886:
        /*0720*/ 	.word	0x00000060


	//   ....[1]....
        /*0724*/ 	.word	0x000001a0


	//   ....[2]....
        /*0728*/ 	.word	0x000001f0


	//   ....[3]....
        /*072c*/ 	.word	0x000003e0


	//   ....[4]....
        /*0730*/ 	.word	0x00000540


	//   ....[5]....
        /*0734*/ 	.word	0x00000660


	//   ....[6]....
        /*0738*/ 	.word	0x000007c0


	//   ....[7]....
        /*073c*/ 	.word	0x00004e20


	//   ....[8]....
        /*0740*/ 	.word	0x000070f0


	//   ....[9]....
        /*0744*/ 	.word	0x00007820


	//   ....[10]....
        /*0748*/ 	.word	0x00007830


	//   ....[11]....
        /*074c*/ 	.word	0x00007840


	//   ....[12]....
        /*0750*/ 	.word	0x00007850


	//   ....[13]....
        /*0754*/ 	.word	0x00007b60


	//   ....[14]....
        /*0758*/ 	.word	0x00007b70


	//   ....[15]....
        /*075c*/ 	.word	0x00007b80


	//   ....[16]....
        /*0760*/ 	.word	0x00007b90


	//   ....[17]....
        /*0764*/ 	.word	0x00008d60


	//   ....[18]....
        /*0768*/ 	.word	0x00008d70


	//   ....[19]....
        /*076c*/ 	.word	0x00008d80


	//   ....[20]....
        /*0770*/ 	.word	0x00008d90


	//   ....[21]....
        /*0774*/ 	.word	0x00008fe0


	//   ....[22]....
        /*0778*/ 	.word	0x00008ff0


	//   ....[23]....
        /*077c*/ 	.word	0x00009000


	//   ....[24]....
        /*0780*/ 	.word	0x00009010


	//   ....[25]....
        /*0784*/ 	.word	0x0000a450


	//   ....[26]....
        /*0788*/ 	.word	0x0000a6e0


	//   ....[27]....
        /*078c*/ 	.word	0x0000aff0


	//   ....[28]....
        /*0790*/ 	.word	0x0000b110


	//   ....[29]....
        /*0794*/ 	.word	0x0000b500


	//   ....[30]....
        /*0798*/ 	.word	0x0000b580


	//   ....[31]....
        /*079c*/ 	.word	0x0000bf00


	//   ....[32]....
        /*07a0*/ 	.word	0x0000c420


	//   ....[33]....
        /*07a4*/ 	.word	0x0000c7e0


	//   ....[34]....
        /*07a8*/ 	.word	0x0000ce40


	//   ....[35]....
        /*07ac*/ 	.word	0x0000cf20


	//   ....[36]....
        /*07b0*/ 	.word	0x0000d4f0


	//   ....[37]....
        /*07b4*/ 	.word	0x0000d6c0


	//   ....[38]....
        /*07b8*/ 	.word	0x0000e5a0


	//   ....[39]....
        /*07bc*/ 	.word	0x0000ed80


	//   ....[40]....
        /*07c0*/ 	.word	0x0000eda0


	//   ....[41]....
        /*07c4*/ 	.word	0x0000f4f0


	//   ....[42]....
        /*07c8*/ 	.word	0x0000f560


	//   ....[43]....
        /*07cc*/ 	.word	0x000102a0


	//   ....[44]....
        /*07d0*/ 	.word	0x00010710


	//   ....[45]....
        /*07d4*/ 	.word	0x00010990


	//   ....[46]....
        /*07d8*/ 	.word	0x00010f60


	//   ....[47]....
        /*07dc*/ 	.word	0x00010f80


	//   ....[48]....
        /*07e0*/ 	.word	0x000118c0


	//   ....[49]....
        /*07e4*/ 	.word	0x00011a50


	//   ....[50]....
        /*07e8*/ 	.word	0x000127d0


	//   ....[51]....
        /*07ec*/ 	.word	0x00012820


	//   ....[52]....
        /*07f0*/ 	.word	0x00012850


	//   ....[53]....
        /*07f4*/ 	.word	0x000128b0


	//   ....[54]....
        /*07f8*/ 	.word	0x000128d0


	//   ....[55]....
        /*07fc*/ 	.word	0x000142a0


	//   ....[56]....
        /*0800*/ 	.word	0x000147c0


	//   ....[57]....
        /*0804*/ 	.word	0x000147e0


	//   ....[58]....
        /*0808*/ 	.word	0x00014810


	//   ....[59]....
        /*080c*/ 	.word	0x00014820


	//   ....[60]....
        /*0810*/ 	.word	0x00014e30


	//   ....[61]....
        /*0814*/ 	.word	0x00014e90


	//   ....[62]....
        /*0818*/ 	.word	0x00015120


	//   ....[63]....
        /*081c*/ 	.word	0x00015140


	//   ....[64]....
        /*0820*/ 	.word	0x00015cc0


	//   ....[65]....
        /*0824*/ 	.word	0x00015ce0


	//   ....[66]....
        /*0828*/ 	.word	0x00015f10


	//   ....[67]....
        /*082c*/ 	.word	0x00015f30


	//   ....[68]....
        /*0830*/ 	.word	0x000161e0


	//   ....[69]....
        /*0834*/ 	.word	0x000163b0


	//   ....[70]....
        /*0838*/ 	.word	0x000163e0


	//   ....[71]....
        /*083c*/ 	.word	0x00016410


	//   ....[72]....
        /*0840*/ 	.word	0x00016440


	//   ....[73]....
        /*0844*/ 	.word	0x00016470


	//   ....[74]....
        /*0848*/ 	.word	0x000164a0


	//   ....[75]....
        /*084c*/ 	.word	0x00016610


	//   ....[76]....
        /*0850*/ 	.word	0x00016640


	//   ....[77]....
        /*0854*/ 	.word	0x00016670


	//   ....[78]....
        /*0858*/ 	.word	0x000166a0


	//   ....[79]....
        /*085c*/ 	.word	0x000166d0


	//   ....[80]....
        /*0860*/ 	.word	0x00016700


	//   ....[81]....
        /*0864*/ 	.word	0x000167a0


	//   ....[82]....
        /*0868*/ 	.word	0x00016800


	//   ....[83]....
        /*086c*/ 	.word	0x00016890


	//   ....[84]....
        /*0870*/ 	.word	0x00017940


	//   ....[85]....
        /*0874*/ 	.word	0x00019e80


	//   ....[86]....
        /*0878*/ 	.word	0x0001a9b0


	//   ....[87]....
        /*087c*/ 	.word	0x0001a9d0


	//   ....[88]....
        /*0880*/ 	.word	0x0001aa80


	//   ....[89]....
        /*0884*/ 	.word	0x0001aa90


	//   ....[90]....
        /*0888*/ 	.word	0x0001ab10


	//   ....[91]....
        /*088c*/ 	.word	0x0001ab20


	//   ....[92]....
        /*0890*/ 	.word	0x0001ab70


	//   ....[93]....
        /*0894*/ 	.word	0x0001ab90


	//   ....[94]....
        /*0898*/ 	.word	0x0001e610


	//   ....[95]....
        /*089c*/ 	.word	0x0001e640


	//   ....[96]....
        /*08a0*/ 	.word	0x0001e680


	//   ....[97]....
        /*08a4*/ 	.word	0x0001e6b0


	//   ....[98]....
        /*08a8*/ 	.word	0x0001e6e0


	//   ....[99]....
        /*08ac*/ 	.word	0x0001e710


	//   ....[100]....
        /*08b0*/ 	.word	0x0001e740


	//   ....[101]....
        /*08b4*/ 	.word	0x0001e770


	//   ....[102]....
        /*08b8*/ 	.word	0x0001e8f0


	//   ....[103]....
        /*08bc*/ 	.word	0x0001e920


	//   ....[104]....
        /*08c0*/ 	.word	0x0001e950


	//   ....[105]....
        /*08c4*/ 	.word	0x0001e980


	//   ....[106]....
        /*08c8*/ 	.word	0x0001e9b0


	//   ....[107]....
        /*08cc*/ 	.word	0x0001e9e0


	//   ....[108]....
        /*08d0*/ 	.word	0x0001eaa0


	//   ....[109]....
        /*08d4*/ 	.word	0x0001eac0


	//   ....[110]....
        /*08d8*/ 	.word	0x0001eb30


	//   ....[111]....
        /*08dc*/ 	.word	0x0001f1f0


	//   ....[112]....
        /*08e0*/ 	.word	0x0001f6d0


	//   ....[113]....
        /*08e4*/ 	.word	0x0001f760


	//   ....[114]....
        /*08e8*/ 	.word	0x0001f7b0


	//   ....[115]....
        /*08ec*/ 	.word	0x0001f800


	//   ....[116]....
        /*08f0*/ 	.word	0x0001f890


	//   ....[117]....
        /*08f4*/ 	.word	0x0001f920


	//   ....[118]....
        /*08f8*/ 	.word	0x0001f970


	//   ....[119]....
        /*08fc*/ 	.word	0x0001f9c0


	//   ....[120]....
        /*0900*/ 	.word	0x0001faa0


	//   ....[121]....
        /*0904*/ 	.word	0x0001fb30


	//   ....[122]....
        /*0908*/ 	.word	0x0001fb80


	//   ....[123]....
        /*090c*/ 	.word	0x0001fbe0


	//   ....[124]....
        /*0910*/ 	.word	0x0001fc80


	//   ....[125]....
        /*0914*/ 	.word	0x0001fd10


	//   ....[126]....
        /*0918*/ 	.word	0x0001fd60


	//   ....[127]....
        /*091c*/ 	.word	0x0001fdb0


	//   ....[128]....
        /*0920*/ 	.word	0x00020160


	//   ....[129]....
        /*0924*/ 	.word	0x00020450


	//   ....[130]....
        /*0928*/ 	.word	0x00020610


	//   ....[131]....
        /*092c*/ 	.word	0x00020660


	//   ....[132]....
        /*0930*/ 	.word	0x000206c0


	//   ....[133]....
        /*0934*/ 	.word	0x000207b0


	//   ....[134]....
        /*0938*/ 	.word	0x00020810


	//   ....[135]....
        /*093c*/ 	.word	0x00020900


	//   ....[136]....
        /*0940*/ 	.word	0x00020960


	//   ....[137]....
        /*0944*/ 	.word	0x00020a30


	//   ....[138]....
        /*0948*/ 	.word	0x00020d60


	//   ....[139]....
        /*094c*/ 	.word	0x00020e00


	//   ....[140]....
        /*0950*/ 	.word	0x00020f20


	//   ....[141]....
        /*0954*/ 	.word	0x00020f90


	//   ....[142]....
        /*0958*/ 	.word	0x00021000


	//   ....[143]....
        /*095c*/ 	.word	0x00021070


	//   ....[144]....
        /*0960*/ 	.word	0x000210e0


	//   ....[145]....
        /*0964*/ 	.word	0x00021160


	//   ....[146]....
        /*0968*/ 	.word	0x000211f0


	//   ....[147]....
        /*096c*/ 	.word	0x00021290


	//   ....[148]....
        /*0970*/ 	.word	0x00021300


	//   ....[149]....
        /*0974*/ 	.word	0x00021370


	//   ....[150]....
        /*0978*/ 	.word	0x000213e0


	//   ....[151]....
        /*097c*/ 	.word	0x00021460


	//   ....[152]....
        /*0980*/ 	.word	0x000214d0


	//   ....[153]....
        /*0984*/ 	.word	0x00021570


	//   ....[154]....
        /*0988*/ 	.word	0x00021600


	//   ....[155]....
        /*098c*/ 	.word	0x00021730


	//----- nvinfo : EIATTR_REG_RECONFIG
	.align		4
.L_887:
        /*0990*/ 	.byte	0x01, 0x54
	.zero		2


	//----- nvinfo : EIATTR_SYSCALL_OFFSETS
	.align		4
        /*0994*/ 	.byte	0x04, 0x46
        /*0996*/ 	.short	(.L_889 - .L_888)


	//   ....[0]....
.L_888:
        /*0998*/ 	.word	0x00001cf0


	//   ....[1]....
        /*099c*/ 	.word	0x00001e40


	//   ....[2]....
        /*09a0*/ 	.word	0x000072b0


	//   ....[3]....
        /*09a4*/ 	.word	0x000075d0


	//   ....[4]....
        /*09a8*/ 	.word	0x00019ac0


	//   ....[5]....
        /*09ac*/ 	.word	0x00019c10


	//   ....[6]....
        /*09b0*/ 	.word	0x00019d00


	//   ....[7]....
        /*09b4*/ 	.word	0x0001a570


	//----- nvinfo : EIATTR_MBARRIER_INSTR_OFFSETS
	.align		4
.L_889:
        /*09b8*/ 	.byte	0x04, 0x39
        /*09ba*/ 	.short	(.L_891 - .L_890)


	//   ....[0]....
.L_890:
        /*09bc*/ 	.word	0x000002d0
        /*09c0*/ 	.word	0x000000ff
        /*09c4*/ 	.word	0x00028c00
        /*09c8*/ 	.short	0x0100
        /*09ca*/ 	.byte	0x08
	.zero		1


	//   ....[1]....
        /*09cc*/ 	.word	0x000002e0
        /*09d0*/ 	.word	0x000000ff
        /*09d4*/ 	.word	0x00028c20
        /*09d8*/ 	.short	0x0100
        /*09da*/ 	.byte	0x08
	.zero		1


	//   ....[2]....
        /*09dc*/ 	.word	0x00000390
        /*09e0*/ 	.word	0x000000ff
        /*09e4*/ 	.word	0x00028c30
        /*09e8*/ 	.short	0x0100
        /*09ea*/ 	.byte	0x06
	.zero		1


	//   ....[3]....
        /*09ec*/ 	.word	0x000003a0
        /*09f0*/ 	.word	0x000000ff
        /*09f4*/ 	.word	0x00028c40
        /*09f8*/ 	.short	0x0100
        /*09fa*/ 	.byte	0x06
	.zero		1


	//   ....[4]....
        /*09fc*/ 	.word	0x000003b0
        /*0a00*/ 	.word	0x000000ff
        /*0a04*/ 	.word	0x00028c38
        /*0a08*/ 	.short	0x0100
        /*0a0a*/ 	.byte	0x06
	.zero		1


	//   ....[5]....
        /*0a0c*/ 	.word	0x000003c0
        /*0a10*/ 	.word	0x000000ff
        /*0a14*/ 	.word	0x00028c48
        /*0a18*/ 	.short	0x0100
        /*0a1a*/ 	.byte	0x06
	.zero		1


	//   ....[6]....
        /*0a1c*/ 	.word	0x000004f0
        /*0a20*/ 	.word	0x000000ff
        /*0a24*/ 	.word	0x00028c50
        /*0a28*/ 	.short	0x0100
        /*0a2a*/ 	.byte	0x08
	.zero		1


	//   ....[7]....
        /*0a2c*/ 	.word	0x00000500
        /*0a30*/ 	.word	0x000000ff
        /*0a34*/ 	.word	0x00028c60
        /*0a38*/ 	.short	0x0100
        /*0a3a*/ 	.byte	0x08
	.zero		1


	//   ....[8]....
        /*0a3c*/ 	.word	0x00000510
        /*0a40*/ 	.word	0x000000ff
        /*0a44*/ 	.word	0x00028c58
        /*0a48*/ 	.short	0x0100
        /*0a4a*/ 	.byte	0x08
	.zero		1


	//   ....[9]....
        /*0a4c*/ 	.word	0x00000520
        /*0a50*/ 	.word	0x000000ff
        /*0a54*/ 	.word	0x00028c68
        /*0a58*/ 	.short	0x0100
        /*0a5a*/ 	.byte	0x08
	.zero		1


	//   ....[10]....
        /*0a5c*/ 	.word	0x00000610
        /*0a60*/ 	.word	0x000000ff
        /*0a64*/ 	.word	0x00028c70
        /*0a68*/ 	.short	0x0100
        /*0a6a*/ 	.byte	0x06
	.zero		1


	//   ....[11]....
        /*0a6c*/ 	.word	0x00000620
        /*0a70*/ 	.word	0x000000ff
        /*0a74*/ 	.word	0x00028c80
        /*0a78*/ 	.short	0x0100
        /*0a7a*/ 	.byte	0x06
	.zero		1


	//   ....[12]....
        /*0a7c*/ 	.word	0x00000630
        /*0a80*/ 	.word	0x000000ff
        /*0a84*/ 	.word	0x00028c78
        /*0a88*/ 	.short	0x0100
        /*0a8a*/ 	.byte	0x06
	.zero		1


	//   ....[13]....
        /*0a8c*/ 	.word	0x00000640
        /*0a90*/ 	.word	0x000000ff
        /*0a94*/ 	.word	0x00028c88
        /*0a98*/ 	.short	0x0100
        /*0a9a*/ 	.byte	0x06
	.zero		1


	//   ....[14]....
        /*0a9c*/ 	.word	0x00000770
        /*0aa0*/ 	.word	0x000000ff
        /*0aa4*/ 	.word	0x00028c90
        /*0aa8*/ 	.short	0x0100
        /*0aaa*/ 	.byte	0x08
	.zero		1


	//   ....[15]....
        /*0aac*/ 	.word	0x00000780
        /*0ab0*/ 	.word	0x000000ff
        /*0ab4*/ 	.word	0x00028ca0
        /*0ab8*/ 	.short	0x0100
        /*0aba*/ 	.byte	0x08
	.zero		1


	//   ....[16]....
        /*0abc*/ 	.word	0x00000790
        /*0ac0*/ 	.word	0x000000ff
        /*0ac4*/ 	.word	0x00028c98
        /*0ac8*/ 	.short	0x0100
        /*0aca*/ 	.byte	0x08
	.zero		1


	//   ....[17]....
        /*0acc*/ 	.word	0x000007a0
        /*0ad0*/ 	.word	0x000000ff
        /*0ad4*/ 	.word	0x00028ca8
        /*0ad8*/ 	.short	0x0100
        /*0ada*/ 	.byte	0x08
	.zero		1


	//   ....[18]....
        /*0adc*/ 	.word	0x000008d0
        /*0ae0*/ 	.word	0x000000ff
        /*0ae4*/ 	.word	0x00028cb0
        /*0ae8*/ 	.short	0x0100
        /*0aea*/ 	.byte	0x08
	.zero		1


	//   ....[19]....
        /*0aec*/ 	.word	0x000008e0
        /*0af0*/ 	.word	0x000000ff
        /*0af4*/ 	.word	0x00028cc0
        /*0af8*/ 	.short	0x0100
        /*0afa*/ 	.byte	0x08
	.zero		1


	//   ....[20]....
        /*0afc*/ 	.word	0x000008f0
        /*0b00*/ 	.word	0x000000ff
        /*0b04*/ 	.word	0x00028cb8
        /*0b08*/ 	.short	0x0100
        /*0b0a*/ 	.byte	0x08
	.zero		1


	//   ....[21]....
        /*0b0c*/ 	.word	0x00000900
        /*0b10*/ 	.word	0x000000ff
        /*0b14*/ 	.word	0x00028cc8
        /*0b18*/ 	.short	0x0100
        /*0b1a*/ 	.byte	0x08
	.zero		1


	//   ....[22]....
        /*0b1c*/ 	.word	0x000029f0
        /*0b20*/ 	.word	0x00000040
        /*0b24*/ 	.word	0x00028c90
        /*0b28*/ 	.short	0x010a
        /*0b2a*/ 	.byte	0x3f
	.zero		1


	//   ....[23]....
        /*0b2c*/ 	.word	0x000033b0
        /*0b30*/ 	.word	0x00000040
        /*0b34*/ 	.word	0x00028c90
        /*0b38*/ 	.short	0x010a
        /*0b3a*/ 	.byte	0x3f
	.zero		1


	//   ....[24]....
        /*0b3c*/ 	.word	0x00003c40
        /*0b40*/ 	.word	0x00000040
        /*0b44*/ 	.word	0x00028c90
        /*0b48*/ 	.short	0x010a
        /*0b4a*/ 	.byte	0x3f
	.zero		1


	//   ....[25]....
        /*0b4c*/ 	.word	0x00003e40
        /*0b50*/ 	.word	0x00000004
        /*0b54*/ 	.word	0x00000000
        /*0b58*/ 	.short	0x0101
        /*0b5a*/ 	.byte	0x3f
	.zero		1


	//   ....[26]....
        /*0b5c*/ 	.word	0x00003e80
        /*0b60*/ 	.word	0x00000040
        /*0b64*/ 	.word	0x00028cb0
        /*0b68*/ 	.short	0x010a
        /*0b6a*/ 	.byte	0x3f
	.zero		1


	//   ....[27]....
        /*0b6c*/ 	.word	0x000044d0
        /*0b70*/ 	.word	0x00000040
        /*0b74*/ 	.word	0x00000000
        /*0b78*/ 	.short	0x0101
        /*0b7a*/ 	.byte	0x3f
	.zero		1


	//   ....[28]....
        /*0b7c*/ 	.word	0x00004f40
        /*0b80*/ 	.word	0x00000016
        /*0b84*/ 	.word	0x00028c50
        /*0b88*/ 	.short	0x010a
        /*0b8a*/ 	.byte	0x3f
	.zero		1


	//   ....[29]....
        /*0b8c*/ 	.word	0x00005300
        /*0b90*/ 	.word	0x00000000
        /*0b94*/ 	.word	0x00000000
        /*0b98*/ 	.short	0x0101
        /*0b9a*/ 	.byte	0x3f
	.zero		1


	//   ....[30]....
        /*0b9c*/ 	.word	0x00005c20
        /*0ba0*/ 	.word	0x00000000
        /*0ba4*/ 	.word	0x00028c50
        /*0ba8*/ 	.short	0x010a
        /*0baa*/ 	.byte	0x3f
	.zero		1


	//   ....[31]....
        /*0bac*/ 	.word	0x00005c70
        /*0bb0*/ 	.word	0x00000000
        /*0bb4*/ 	.word	0x00028c50
        /*0bb8*/ 	.short	0x010a
        /*0bba*/ 	.byte	0x3f
	.zero		1


	//   ....[32]....
        /*0bbc*/ 	.word	0x00005f30
        /*0bc0*/ 	.word	0x00000000
        /*0bc4*/ 	.word	0x00000000
        /*0bc8*/ 	.short	0x0101
        /*0bca*/ 	.byte	0x3f
	.zero		1


	//   ....[33]....
        /*0bcc*/ 	.word	0x00007340
        /*0bd0*/ 	.word	0x00000002
        /*0bd4*/ 	.word	0x00028c00
        /*0bd8*/ 	.short	0x010a
        /*0bda*/ 	.byte	0x3f
	.zero		1


	//   ....[34]....
        /*0bdc*/ 	.word	0x00007390
        /*0be0*/ 	.word	0x00000002
        /*0be4*/ 	.word	0x00028c00
        /*0be8*/ 	.short	0x010a
        /*0bea*/ 	.byte	0x3f
	.zero		1


	//   ....[35]....
        /*0bec*/ 	.word	0x00007dd0
        /*0bf0*/ 	.word	0x00000002
        /*0bf4*/ 	.word	0x00028c00
        /*0bf8*/ 	.short	0x010a
        /*0bfa*/ 	.byte	0x3f
	.zero		1


	//   ....[36]....
        /*0bfc*/ 	.word	0x000091c0
        /*0c00*/ 	.word	0x00000002
        /*0c04*/ 	.word	0x00028c00
        /*0c08*/ 	.short	0x010a
        /*0c0a*/ 	.byte	0x3f
	.zero		1


	//   ....[37]....
        /*0c0c*/ 	.word	0x00009fb0
        /*0c10*/ 	.word	0x0000000e
        /*0c14*/ 	.word	0x00028c30
        /*0c18*/ 	.short	0x010a
        /*0c1a*/ 	.byte	0x3f
	.zero		1


	//   ....[38]....
        /*0c1c*/ 	.word	0x0000a040
        /*0c20*/ 	.word	0x0000000e
        /*0c24*/ 	.word	0x00028c30
        /*0c28*/ 	.short	0x010a
        /*0c2a*/ 	.byte	0x3f
	.zero		1


	//   ....[39]....
        /*0c2c*/ 	.word	0x0000a510
        /*0c30*/ 	.word	0x00000000
        /*0c34*/ 	.word	0x00000000
        /*0c38*/ 	.short	0x0101
        /*0c3a*/ 	.byte	0x3f
	.zero		1


	//   ....[40]....
        /*0c3c*/ 	.word	0x0000bb80
        /*0c40*/ 	.word	0x0000000e
        /*0c44*/ 	.word	0x00028c50
        /*0c48*/ 	.short	0x010a
        /*0c4a*/ 	.byte	0x3f
	.zero		1


	//   ....[41]....
        /*0c4c*/ 	.word	0x0000bc30
        /*0c50*/ 	.word	0x0000000e
        /*0c54*/ 	.word	0x00028c50
        /*0c58*/ 	.short	0x010a
        /*0c5a*/ 	.byte	0x3f
	.zero		1


	//   ....[42]....
        /*0c5c*/ 	.word	0x0000bf20
        /*0c60*/ 	.word	0x0000000e
        /*0c64*/ 	.word	0x00000000
        /*0c68*/ 	.short	0x0101
        /*0c6a*/ 	.byte	0x3f
	.zero		1


	//   ....[43]....
        /*0c6c*/ 	.word	0x0000c1f0
        /*0c70*/ 	.word	0x000000d4
        /*0c74*/ 	.word	0x00028c30
        /*0c78*/ 	.short	0x010a
        /*0c7a*/ 	.byte	0x3f
	.zero		1


	//   ....[44]....
        /*0c7c*/ 	.word	0x0000c260
        /*0c80*/ 	.word	0x000000d4
        /*0c84*/ 	.word	0x00028c30
        /*0c88*/ 	.short	0x010a
        /*0c8a*/ 	.byte	0x3f
	.zero		1


	//   ....[45]....
        /*0c8c*/ 	.word	0x0000c570
        /*0c90*/ 	.word	0x0000000d
        /*0c94*/ 	.word	0x00000000
        /*0c98*/ 	.short	0x0101
        /*0c9a*/ 	.byte	0x3f
	.zero		1


	//   ....[46]....
        /*0c9c*/ 	.word	0x0000e270
        /*0ca0*/ 	.word	0x000000d4
        /*0ca4*/ 	.word	0x00028c50
        /*0ca8*/ 	.short	0x010a
        /*0caa*/ 	.byte	0x3f
	.zero		1


	//   ....[47]....
        /*0cac*/ 	.word	0x0000e2c0
        /*0cb0*/ 	.word	0x000000d4
        /*0cb4*/ 	.word	0x00028c50
        /*0cb8*/ 	.short	0x010a
        /*0cba*/ 	.byte	0x3f
	.zero		1


	//   ....[48]....
        /*0cbc*/ 	.word	0x0000e5c0
        /*0cc0*/ 	.word	0x000000d4
        /*0cc4*/ 	.word	0x00000000
        /*0cc8*/ 	.short	0x0101
        /*0cca*/ 	.byte	0x3f
	.zero		1


	//   ....[49]....
        /*0ccc*/ 	.word	0x0000e9b0
        /*0cd0*/ 	.word	0x0000000e
        /*0cd4*/ 	.word	0x00028c30
        /*0cd8*/ 	.short	0x010a
        /*0cda*/ 	.byte	0x3f
	.zero		1


	//   ....[50]....
        /*0cdc*/ 	.word	0x0000ea20
        /*0ce0*/ 	.word	0x0000000e
        /*0ce4*/ 	.word	0x00028c30
        /*0ce8*/ 	.short	0x010a
        /*0cea*/ 	.byte	0x3f
	.zero		1


	//   ....[51]....
        /*0cec*/ 	.word	0x0000ef30
        /*0cf0*/ 	.word	0x00000014
        /*0cf4*/ 	.word	0x00000000
        /*0cf8*/ 	.short	0x0101
        /*0cfa*/ 	.byte	0x3f
	.zero		1


	//   ....[52]....
        /*0cfc*/ 	.word	0x0000ff90
        /*0d00*/ 	.word	0x0000000e
        /*0d04*/ 	.word	0x00028c50
        /*0d08*/ 	.short	0x010a
        /*0d0a*/ 	.byte	0x3f
	.zero		1


	//   ....[53]....
        /*0d0c*/ 	.word	0x0000ffe0
        /*0d10*/ 	.word	0x0000000e
        /*0d14*/ 	.word	0x00028c50
        /*0d18*/ 	.short	0x010a
        /*0d1a*/ 	.byte	0x3f
	.zero		1


	//   ....[54]....
        /*0d1c*/ 	.word	0x000102c0
        /*0d20*/ 	.word	0x0000000e
        /*0d24*/ 	.word	0x00000000
        /*0d28*/ 	.short	0x0101
        /*0d2a*/ 	.byte	0x3f
	.zero		1


	//   ....[55]....
        /*0d2c*/ 	.word	0x00010400
        /*0d30*/ 	.word	0x000000ce
        /*0d34*/ 	.word	0x00028c30
        /*0d38*/ 	.short	0x010a
        /*0d3a*/ 	.byte	0x3f
	.zero		1


	//   ....[56]....
        /*0d3c*/ 	.word	0x00010470
        /*0d40*/ 	.word	0x000000ce
        /*0d44*/ 	.word	0x00028c30
        /*0d48*/ 	.short	0x010a
        /*0d4a*/ 	.byte	0x3f
	.zero		1


	//   ....[57]....
        /*0d4c*/ 	.word	0x000107e0
        /*0d50*/ 	.word	0x0000000c
        /*0d54*/ 	.word	0x00000000
        /*0d58*/ 	.short	0x0101
        /*0d5a*/ 	.byte	0x3f
	.zero		1


	//   ....[58]....
        /*0d5c*/ 	.word	0x000124a0
        /*0d60*/ 	.word	0x000000ce
        /*0d64*/ 	.word	0x00028c50
        /*0d68*/ 	.short	0x010a
        /*0d6a*/ 	.byte	0x3f
	.zero		1


	//   ....[59]....
        /*0d6c*/ 	.word	0x000124f0
        /*0d70*/ 	.word	0x000000ce
        /*0d74*/ 	.word	0x00028c50
        /*0d78*/ 	.short	0x010a
        /*0d7a*/ 	.byte	0x3f
	.zero		1


	//   ....[60]....
        /*0d7c*/ 	.word	0x000127f0
        /*0d80*/ 	.word	0x000000ce
        /*0d84*/ 	.word	0x00000000
        /*0d88*/ 	.short	0x0101
        /*0d8a*/ 	.byte	0x3f
	.zero		1


	//   ....[61]....
        /*0d8c*/ 	.word	0x00014eb0
        /*0d90*/ 	.word	0x00000000
        /*0d94*/ 	.word	0x00000000
        /*0d98*/ 	.short	0x0101
        /*0d9a*/ 	.byte	0x3f
	.zero		1


	//   ....[62]....
        /*0d9c*/ 	.word	0x00017a30
        /*0da0*/ 	.word	0x00000007
        /*0da4*/ 	.word	0x00028c20
        /*0da8*/ 	.short	0x010a
        /*0daa*/ 	.byte	0x3f
	.zero		1


	//   ....[63]....
        /*0dac*/ 	.word	0x00017b10
        /*0db0*/ 	.word	0x00000006
        /*0db4*/ 	.word	0x00028ca0
        /*0db8*/ 	.short	0x010a
        /*0dba*/ 	.byte	0x3f
	.zero		1


	//   ....[64]....
        /*0dbc*/ 	.word	0x00017d60
        /*0dc0*/ 	.word	0x00000006
        /*0dc4*/ 	.word	0x00028cc0
        /*0dc8*/ 	.short	0x010a
        /*0dca*/ 	.byte	0x3f
	.zero		1


	//   ....[65]....
        /*0dcc*/ 	.word	0x000187e0
        /*0dd0*/ 	.word	0x00000005
        /*0dd4*/ 	.word	0x00028ca0
        /*0dd8*/ 	.short	0x010a
        /*0dda*/ 	.byte	0x3f
	.zero		1


	//   ....[66]....
        /*0ddc*/ 	.word	0x00018a20
        /*0de0*/ 	.word	0x00000005
        /*0de4*/ 	.word	0x00028cc0
        /*0de8*/ 	.short	0x010a
        /*0dea*/ 	.byte	0x3f
	.zero		1


	//   ....[67]....
        /*0dec*/ 	.word	0x0001a110
        /*0df0*/ 	.word	0x00000000
        /*0df4*/ 	.word	0x00028c40
        /*0df8*/ 	.short	0x010a
        /*0dfa*/ 	.byte	0x3f
	.zero		1


	//   ....[68]....
        /*0dfc*/ 	.word	0x0001ac40
        /*0e00*/ 	.word	0x00000008
        /*0e04*/ 	.word	0x00028c00
        /*0e08*/ 	.short	0x0107
        /*0e0a*/ 	.byte	0x3f
	.zero		1


	//   ....[69]....
        /*0e0c*/ 	.word	0x0001ad40
        /*0e10*/ 	.word	0x00000002
        /*0e14*/ 	.word	0x00028c00
        /*0e18*/ 	.short	0x0101
        /*0e1a*/ 	.byte	0x3f
	.zero		1


	//   ....[70]....
        /*0e1c*/ 	.word	0x0001ad60
        /*0e20*/ 	.word	0x00000002
        /*0e24*/ 	.word	0x00028c20
        /*0e28*/ 	.short	0x010a
        /*0e2a*/ 	.byte	0x3f
	.zero		1


	//   ....[71]....
        /*0e2c*/ 	.word	0x0001ae60
        /*0e30*/ 	.word	0x00000000
        /*0e34*/ 	.word	0x00028c60
        /*0e38*/ 	.short	0x010a
        /*0e3a*/ 	.byte	0x3f
	.zero		1


	//   ....[72]....
        /*0e3c*/ 	.word	0x0001bae0
        /*0e40*/ 	.word	0x00000003
        /*0e44*/ 	.word	0x00028c40
        /*0e48*/ 	.short	0x010a
        /*0e4a*/ 	.byte	0x3f
	.zero		1


	//   ....[73]....
        /*0e4c*/ 	.word	0x0001bd30
        /*0e50*/ 	.word	0x00000003
        /*0e54*/ 	.word	0x00028c60
        /*0e58*/ 	.short	0x010a
        /*0e5a*/ 	.byte	0x3f
	.zero		1


	//   ....[74]....
        /*0e5c*/ 	.word	0x0001c950
        /*0e60*/ 	.word	0x00000002
        /*0e64*/ 	.word	0x00028c40
        /*0e68*/ 	.short	0x010a
        /*0e6a*/ 	.byte	0x3f
	.zero		1


	//   ....[75]....
        /*0e6c*/ 	.word	0x0001cb90
        /*0e70*/ 	.word	0x00000002
        /*0e74*/ 	.word	0x00028c60
        /*0e78*/ 	.short	0x010a
        /*0e7a*/ 	.byte	0x3f
	.zero		1


	//   ....[76]....
        /*0e7c*/ 	.word	0x0001d720
        /*0e80*/ 	.word	0x00000003
        /*0e84*/ 	.word	0x00028c40
        /*0e88*/ 	.short	0x010a
        /*0e8a*/ 	.byte	0x3f
	.zero		1


	//   ....[77]....
        /*0e8c*/ 	.word	0x0001d970
        /*0e90*/ 	.word	0x00000003
        /*0e94*/ 	.word	0x00028c60
        /*0e98*/ 	.short	0x010a
        /*0e9a*/ 	.byte	0x3f
	.zero		1


	//   ....[78]....
        /*0e9c*/ 	.word	0x0001f170
        /*0ea0*/ 	.word	0x00000000
        /*0ea4*/ 	.word	0x00028c20
        /*0ea8*/ 	.short	0x010a
        /*0eaa*/ 	.byte	0x3f
	.zero		1


	//   ....[79]....
        /*0eac*/ 	.word	0x0001f320
        /*0eb0*/ 	.word	0x00000006
        /*0eb4*/ 	.word	0x00000000
        /*0eb8*/ 	.short	0x010a
        /*0eba*/ 	.byte	0x3f
	.zero		1


	//   ....[80]....
        /*0ebc*/ 	.word	0x0001f390
        /*0ec0*/ 	.word	0x00000007
        /*0ec4*/ 	.word	0x00000000
        /*0ec8*/ 	.short	0x010a
        /*0eca*/ 	.byte	0x3f
	.zero		1


	//   ....[81]....
        /*0ecc*/ 	.word	0x0001f400
        /*0ed0*/ 	.word	0x00000004
        /*0ed4*/ 	.word	0x00000000
        /*0ed8*/ 	.short	0x010a
        /*0eda*/ 	.byte	0x3f
	.zero		1


	//   ....[82]....
        /*0edc*/ 	.word	0x0001f430
        /*0ee0*/ 	.word	0x00000003
        /*0ee4*/ 	.word	0x00000000
        /*0ee8*/ 	.short	0x010a
        /*0eea*/ 	.byte	0x3f
	.zero		1


	//   ....[83]....
        /*0eec*/ 	.word	0x0001f490
        /*0ef0*/ 	.word	0x00000040
        /*0ef4*/ 	.word	0x00028c90
        /*0ef8*/ 	.short	0x010a
        /*0efa*/ 	.byte	0x3f
	.zero		1


	//   ....[84]....
        /*0efc*/ 	.word	0x0001f4e0
        /*0f00*/ 	.word	0x00000040
        /*0f04*/ 	.word	0x00028c90
        /*0f08*/ 	.short	0x010a
        /*0f0a*/ 	.byte	0x3f
	.zero		1


	//   ....[85]....
        /*0f0c*/ 	.word	0x0001f530
        /*0f10*/ 	.word	0x00000040
        /*0f14*/ 	.word	0x00028c90
        /*0f18*/ 	.short	0x010a
        /*0f1a*/ 	.byte	0x3f
	.zero		1


	//   ....[86]....
        /*0f1c*/ 	.word	0x0001f580
        /*0f20*/ 	.word	0x00000040
        /*0f24*/ 	.word	0x00028cb0
        /*0f28*/ 	.short	0x010a
        /*0f2a*/ 	.byte	0x3f
	.zero		1


	//   ....[87]....
        /*0f2c*/ 	.word	0x0001f5d0
        /*0f30*/ 	.word	0x00000016
        /*0f34*/ 	.word	0x00028c50
        /*0f38*/ 	.short	0x010a
        /*0f3a*/ 	.byte	0x3f
	.zero		1


	//   ....[88]....
        /*0f3c*/ 	.word	0x0001f620
        /*0f40*/ 	.word	0x00000000
        /*0f44*/ 	.word	0x00028c50
        /*0f48*/ 	.short	0x010a
        /*0f4a*/ 	.byte	0x3f
	.zero		1


	//   ....[89]....
        /*0f4c*/ 	.word	0x0001f9f0
        /*0f50*/ 	.word	0x00000002
        /*0f54*/ 	.word	0x00028c00
        /*0f58*/ 	.short	0x010a
        /*0f5a*/ 	.byte	0x3f
	.zero		1


	//   ....[90]....
        /*0f5c*/ 	.word	0x0001fe00
        /*0f60*/ 	.word	0x00000002
        /*0f64*/ 	.word	0x00028c00
        /*0f68*/ 	.short	0x010a
        /*0f6a*/ 	.byte	0x3f
	.zero		1


	//   ....[91]....
        /*0f6c*/ 	.word	0x0001fe50
        /*0f70*/ 	.word	0x0000000e
        /*0f74*/ 	.word	0x00028c30
        /*0f78*/ 	.short	0x010a
        /*0f7a*/ 	.byte	0x3f
	.zero		1


	//   ....[92]....
        /*0f7c*/ 	.word	0x0001fea0
        /*0f80*/ 	.word	0x0000000e
        /*0f84*/ 	.word	0x00028c50
        /*0f88*/ 	.short	0x010a
        /*0f8a*/ 	.byte	0x3f
	.zero		1


	//   ....[93]....
        /*0f8c*/ 	.word	0x0001fef0
        /*0f90*/ 	.word	0x000000d4
        /*0f94*/ 	.word	0x00028c30
        /*0f98*/ 	.short	0x010a
        /*0f9a*/ 	.byte	0x3f
	.zero		1


	//   ....[94]....
        /*0f9c*/ 	.word	0x0001ff40
        /*0fa0*/ 	.word	0x000000d4
        /*0fa4*/ 	.word	0x00028c50
        /*0fa8*/ 	.short	0x010a
        /*0faa*/ 	.byte	0x3f
	.zero		1


	//   ....[95]....
        /*0fac*/ 	.word	0x0001ff90
        /*0fb0*/ 	.word	0x0000000e
        /*0fb4*/ 	.word	0x00028c30
        /*0fb8*/ 	.short	0x010a
        /*0fba*/ 	.byte	0x3f
	.zero		1


	//   ....[96]....
        /*0fbc*/ 	.word	0x0001ffe0
        /*0fc0*/ 	.word	0x0000000e
        /*0fc4*/ 	.word	0x00028c50
        /*0fc8*/ 	.short	0x010a
        /*0fca*/ 	.byte	0x3f
	.zero		1


	//   ....[97]....
        /*0fcc*/ 	.word	0x00020030
        /*0fd0*/ 	.word	0x000000ce
        /*0fd4*/ 	.word	0x00028c30
        /*0fd8*/ 	.short	0x010a
        /*0fda*/ 	.byte	0x3f
	.zero		1


	//   ....[98]....
        /*0fdc*/ 	.word	0x00020080
        /*0fe0*/ 	.word	0x000000ce
        /*0fe4*/ 	.word	0x00028c50
        /*0fe8*/ 	.short	0x010a
        /*0fea*/ 	.byte	0x3f
	.zero		1


	//   ....[99]....
        /*0fec*/ 	.word	0x00020230
        /*0ff0*/ 	.word	0x00000006
        /*0ff4*/ 	.word	0x00028c20
        /*0ff8*/ 	.short	0x010a
        /*0ffa*/ 	.byte	0x3f
	.zero		1


	//   ....[100]....
        /*0ffc*/ 	.word	0x00020280
        /*1000*/ 	.word	0x00000006
        /*1004*/ 	.word	0x00028ca0
        /*1008*/ 	.short	0x010a
        /*100a*/ 	.byte	0x3f
	.zero		1


	//   ....[101]....
        /*100c*/ 	.word	0x000202d0
        /*1010*/ 	.word	0x00000006
        /*1014*/ 	.word	0x00028cc0
        /*1018*/ 	.short	0x010a
        /*101a*/ 	.byte	0x3f
	.zero		1


	//   ....[102]....
        /*101c*/ 	.word	0x00020320
        /*1020*/ 	.word	0x00000005
        /*1024*/ 	.word	0x00028ca0
        /*1028*/ 	.short	0x010a
        /*102a*/ 	.byte	0x3f
	.zero		1


	//   ....[103]....
        /*102c*/ 	.word	0x00020370
        /*1030*/ 	.word	0x00000005
        /*1034*/ 	.word	0x00028cc0
        /*1038*/ 	.short	0x010a
        /*103a*/ 	.byte	0x3f
	.zero		1


	//   ....[104]....
        /*103c*/ 	.word	0x00020510
        /*1040*/ 	.word	0x00000000
        /*1044*/ 	.word	0x00028c40
        /*1048*/ 	.short	0x010a
        /*104a*/ 	.byte	0x3f
	.zero		1


	//   ....[105]....
        /*104c*/ 	.word	0x00020a80
        /*1050*/ 	.word	0x00000002
        /*1054*/ 	.word	0x00028c20
        /*1058*/ 	.short	0x010a
        /*105a*/ 	.byte	0x3f
	.zero		1


	//   ....[106]....
        /*105c*/ 	.word	0x00020ad0
        /*1060*/ 	.word	0x00000000
        /*1064*/ 	.word	0x00028c60
        /*1068*/ 	.short	0x010a
        /*106a*/ 	.byte	0x3f
	.zero		1


	//   ....[107]....
        /*106c*/ 	.word	0x00020b20
        /*1070*/ 	.word	0x00000003
        /*1074*/ 	.word	0x00028c40
        /*1078*/ 	.short	0x010a
        /*107a*/ 	.byte	0x3f
	.zero		1


	//   ....[108]....
        /*107c*/ 	.word	0x00020b70
        /*1080*/ 	.word	0x00000003
        /*1084*/ 	.word	0x00028c60
        /*1088*/ 	.short	0x010a
        /*108a*/ 	.byte	0x3f
	.zero		1


	//   ....[109]....
        /*108c*/ 	.word	0x00020bc0
        /*1090*/ 	.word	0x00000002
        /*1094*/ 	.word	0x00028c40
        /*1098*/ 	.short	0x010a
        /*109a*/ 	.byte	0x3f
	.zero		1


	//   ....[110]....
        /*109c*/ 	.word	0x00020c10
        /*10a0*/ 	.word	0x00000002
        /*10a4*/ 	.word	0x00028c60
        /*10a8*/ 	.short	0x010a
        /*10aa*/ 	.byte	0x3f
	.zero		1


	//   ....[111]....
        /*10ac*/ 	.word	0x00020c60
        /*10b0*/ 	.word	0x00000003
        /*10b4*/ 	.word	0x00028c40
        /*10b8*/ 	.short	0x010a
        /*10ba*/ 	.byte	0x3f
	.zero		1


	//   ....[112]....
        /*10bc*/ 	.word	0x00020cb0
        /*10c0*/ 	.word	0x00000003
        /*10c4*/ 	.word	0x00028c60
        /*10c8*/ 	.short	0x010a
        /*10ca*/ 	.byte	0x3f
	.zero		1


	//   ....[113]....
        /*10cc*/ 	.word	0x00021650
        /*10d0*/ 	.word	0x00000000
        /*10d4*/ 	.word	0x00028c20
        /*10d8*/ 	.short	0x010a
        /*10da*/ 	.byte	0x3f
	.zero		1


	//   ....[114]....
        /*10dc*/ 	.word	0x000217f0
        /*10e0*/ 	.word	0x00000006
        /*10e4*/ 	.word	0x00000000
        /*10e8*/ 	.short	0x010a
        /*10ea*/ 	.byte	0x3f
	.zero		1


	//   ....[115]....
        /*10ec*/ 	.word	0x00021840
        /*10f0*/ 	.word	0x00000007
        /*10f4*/ 	.word	0x00000000
        /*10f8*/ 	.short	0x010a
        /*10fa*/ 	.byte	0x3f
	.zero		1


	//   ....[116]....
        /*10fc*/ 	.word	0x00021890
        /*1100*/ 	.word	0x00000004
        /*1104*/ 	.word	0x00000000
        /*1108*/ 	.short	0x010a
        /*110a*/ 	.byte	0x3f
	.zero		1


	//----- nvinfo : EIATTR_NUM_MBARRIERS
	.align		4
.L_891:
        /*110c*/ 	.byte	0x03, 0x38
        /*110e*/ 	.short	0x0016


	//----- nvinfo : EIATTR_EXIT_INSTR_OFFSETS
	.align		4
        /*1110*/ 	.byte	0x04, 0x1c
        /*1112*/ 	.short	(.L_893 - .L_892)


	//   ....[0]....
.L_892:
        /*1114*/ 	.word	0x0001f480


	//----- nvinfo : EIATTR_MAX_THREADS
	.align		4
.L_893:
        /*1118*/ 	.byte	0x04, 0x05
        /*111a*/ 	.short	(.L_895 - .L_894)
.L_894:
        /*111c*/ 	.word	0x00000180
        /*1120*/ 	.word	0x00000001
        /*1124*/ 	.word	0x00000001


	//----- nvinfo : EIATTR_CRS_STACK_SIZE
	.align		4
.L_895:
        /*1128*/ 	.byte	0x04, 0x1e
        /*112a*/ 	.short	(.L_897 - .L_896)
.L_896:
        /*112c*/ 	.word	0x00000000


	//----- nvinfo : EIATTR_CBANK_PARAM_SIZE
	.align		4
.L_897:
        /*1130*/ 	.byte	0x03, 0x19
        /*1132*/ 	.short	0x0af0


	//----- nvinfo : EIATTR_PARAM_CBANK
	.align		4
        /*1134*/ 	.byte	0x04, 0x0a
        /*1136*/ 	.short	(.L_899 - .L_898)
	.align		4
.L_898:
        /*1138*/ 	.word	index@(.nv.constant0._ZN7cutlass13device_kernelIN5flash11enable_sm90INS1_16FlashAttnFwdSm90INS1_25CollectiveMainloopFwdSm90ILi2EN4cute5tupleIJNS5_1CILi1EEES8_S8_EEENS6_IJNS7_ILi64EEESA_SA_EEELi512ENS_6half_tEfNS_4arch4Sm90ELb0ELb1ELb0ELb1ELb0ELb1ELb0ELb0ELb0ELb1ELb0ELb0EEENS1_21CollectiveEpilogueFwdINS6_IJSA_NS7_ILi512EEESA_EEES9_SC_SE_Li256ELb1ELb1ELb0ELb0EEENS1_36VarlenDynamicPersistentTileSchedulerILi64ELi64ELi256ELi128ELb0ELb1ELb1ELb1ELb0ELb1EEEEEEEEEvNT_6ParamsE)
        /*113c*/ 	.short	0x0210
        /*113e*/ 	.short	0x0af0


	//----- nvinfo : EIATTR_SW_WAR
	.align		4
.L_899:
        /*1140*/ 	.byte	0x04, 0x36
        /*1142*/ 	.short	(.L_901 - .L_900)
.L_900:
        /*1144*/ 	.word	0x00000008
.L_901:


//--------------------- .nv.info._ZN7cutlass13device_kernelIN5flash11enable_sm90INS1_16FlashAttnFwdSm90INS1_25CollectiveMainloopFwdSm90ILi2EN4cute5tupleIJNS5_1CILi1EEES8_S8_EEENS6_IJNS7_ILi64EEESA_SA_EEELi512ENS_6half_tEfNS_4arch4Sm90ELb0ELb1ELb0ELb1ELb0ELb0ELb1ELb0ELb0ELb1ELb0ELb0EEENS1_21CollectiveEpilogueFwdINS6_IJSA_NS7_ILi512EEESA_EEES9_SC_SE_Li256ELb1ELb1ELb0ELb0EEENS1_36VarlenDynamicPersistentTileSchedulerILi64ELi64ELi256ELi128ELb0ELb1ELb1ELb1ELb0ELb1EEEEEEEEEvNT_6ParamsE --------------------------
	.section	.nv.info._ZN7cutlass13device_kernelIN5flash11enable_sm90INS1_16FlashAttnFwdSm90INS1_25CollectiveMainloopFwdSm90ILi2EN4cute5tupleIJNS5_1CILi1EEES8_S8_EEENS6_IJNS7_ILi64EEESA_SA_EEELi512ENS_6half_tEfNS_4arch4Sm90ELb0ELb1ELb0ELb1ELb0ELb0ELb1ELb0ELb0ELb1ELb0ELb0EEENS1_21CollectiveEpilogueFwdINS6_IJSA_NS7_ILi512EEESA_EEES9_SC_SE_Li256ELb1ELb1ELb0ELb0EEENS1_36VarlenDynamicPersistentTileSchedulerILi64ELi64ELi256ELi128ELb0ELb1ELb1ELb1ELb0ELb1EEEEEEEEEvNT_6ParamsE,"",@"SHT_CUDA_INFO"
	.sectionflags	@""
	.align	4


	//----- nvinfo : EIATTR_CUDA_API_VERSION
	.align		4
        /*0000*/ 	.byte	0x04, 0x37
        /*0002*/ 	.short	(.L_903 - .L_902)
.L_902:
        /*0004*/ 	.word	0x00000082


	//----- nvinfo : EIATTR_KPARAM_INFO
	.align		4
.L_903:
        /*0008*/ 	.byte	0x04, 0x17
        /*000a*/ 	.short	(.L_905 - .L_904)
.L_904:
        /*000c*/ 	.word	0x00000000
        /*0010*/ 	.short	0x0000
        /*0012*/ 	.short	0x0070
        /*0014*/ 	.byte	0x00, 0xf0, 0x01, 0x2e


	//----- nvinfo : EIATTR_SPARSE_MMA_MASK
	.align		4
.L_905:
        /*0018*/ 	.byte	0x03, 0x50
        /*001a*/ 	.short	0x0000


	//----- nvinfo : EIATTR_MAXREG_COUNT
	.align		4
        /*001c*/ 	.byte	0x03, 0x1b
        /*001e*/ 	.short	0x00a8


	//----- nvinfo : EIATTR_NUM_BARRIERS
	.align		4
        /*0020*/ 	.byte	0x02, 0x4c
        /*0022*/ 	.byte	0x10
	.zero		1


	//----- nvinfo : EIATTR_EXTERNS
	.align		4
        /*0024*/ 	.byte	0x04, 0x0f
        /*0026*/ 	.short	(.L_907 - .L_906)


	//   ....[0]....
	.align		4
.L_906:
        /*0028*/ 	.word	index@(__assertfail)


	//----- nvinfo : EIATTR_ANNOTATIONS
	.align		4
.L_907:
        /*002c*/ 	.byte	0x04, 0x55
        /*002e*/ 	.short	(.L_909 - .L_908)


	//   ....[0]....
.L_908:
        /* <DEDUP_REMOVED lines=83> */


	//----- nvinfo : EIATTR_MERCURY_ISA_VERSION
	.align		4
.L_909:
        /*0550*/ 	.byte	0x03, 0x5f
        /*0552*/ 	.short	0x0101


	//----- nvinfo : EIATTR_UNUSED_LOAD_BYTE_OFFSET
	.align		4
        /*0554*/ 	.byte	0x04, 0x44
        /*0556*/ 	.short	(.L_911 - .L_910)


	//   ....[0]....
.L_910:
        /*0558*/ 	.word	0x00000a30
        /*055c*/ 	.word	0x0000fff0


	//   ....[1]....
        /*0560*/ 	.word	0x00010d20
        /*0564*/ 	.word	0x0000fff0


	//----- nvinfo : EIATTR_INT_WARP_WIDE_INSTR_OFFSETS
	.align		4
.L_911:
        /*0568*/ 	.byte	0x04, 0x31
        /*056a*/ 	.short	(.L_913 - .L_912)


	//   ....[0]....
.L_912:
        /*056c*/ 	.word	0x00000130


	//   ....[1]....
        /*0570*/ 	.word	0x00000170


	//   ....[2]....
        /*0574*/ 	.word	0x000001e0


	//   ....[3]....
        /*0578*/ 	.word	0x00000250


	//   ....[4]....
        /*057c*/ 	.word	0x00015160


	//   ....[5]....
        /*0580*/ 	.word	0x000151c0


	//   ....[6]....
        /*0584*/ 	.word	0x0001ad50


	//   ....[7]....
        /*0588*/ 	.word	0x0001adb0


	//----- nvinfo : EIATTR_COOP_GROUP_MASK_REGIDS
	.align		4
.L_913:
        /*058c*/ 	.byte	0x04, 0x29
        /*058e*/ 	.short	(.L_915 - .L_914)


	//   ....[0]....
.L_914:
        /*0590*/ 	.word	0xffffffff


	//   ....[1]....
        /*0594*/ 	.word	0xffffffff


	//   ....[2]....
        /*0598*/ 	.word	0xffffffff


	//   ....[3]....
        /*059c*/ 	.word	0xffffffff


	//   ....[4]....
        /*05a0*/ 	.word	0xffffffff


	//   ....[5]....
        /*05a4*/ 	.word	0xffffffff


	//   ....[6]....
        /*05a8*/ 	.word	0xffffffff


	//   ....[7]....
        /*05ac*/ 	.word	0xffffffff


	//   ....[8]....
        /*05b0*/ 	.word	0xffffffff


	//   ....[9]....
        /*05b4*/ 	.word	0xffffffff


	//   ....[10]....
        /*05b8*/ 	.word	0xffffffff


	//   ....[11]....
        /*05bc*/ 	.word	0xffffffff


	//   ....[12]....
        /*05c0*/ 	.word	0xffffffff


	//   ....[13]....
        /*05c4*/ 	.word	0xffffffff


	//   ....[14]....
        /*05c8*/ 	.word	0xffffffff


	//   ....[15]....
        /*05cc*/ 	.word	0xffffffff


	//   ....[16]....
        /*05d0*/ 	.word	0xffffffff


	//   ....[17]....
        /*05d4*/ 	.word	0xffffffff


	//   ....[18]....
        /*05d8*/ 	.word	0xffffffff


	//   ....[19]....
        /*05dc*/ 	.word	0xffffffff


	//   ....[20]....
        /*05e0*/ 	.word	0xffffffff


	//   ....[21]....
        /*05e4*/ 	.word	0xffffffff


	//   ....[22]....
        /*05e8*/ 	.word	0xffffffff


	//   ....[23]....
        /*05ec*/ 	.word	0xffffffff


	//   ....[24]....
        /*05f0*/ 	.word	0xffffffff


	//   ....[25]....
        /*05f4*/ 	.word	0xffffffff


	//   ....[26]....
        /*05f8*/ 	.word	0xffffffff


	//   ....[27]....
        /*05fc*/ 	.word	0xffffffff


	//   ....[28]....
        /*0600*/ 	.word	0xffffffff


	//   ....[29]....
        /*0604*/ 	.word	0xffffffff


	//   ....[30]....
        /*0608*/ 	.word	0xffffffff


	//   ....[31]....
        /*060c*/ 	.word	0xffffffff


	//   ....[32]....
        /*0610*/ 	.word	0xffffffff


	//   ....[33]....
        /*0614*/ 	.word	0xffffffff


	//   ....[34]....
        /*0618*/ 	.word	0xffffffff


	//   ....[35]....
        /*061c*/ 	.word	0xffffffff


	//   ....[36]....
        /*0620*/ 	.word	0xffffffff


	//   ....[37]....
        /*0624*/ 	.word	0xffffffff


	//   ....[38]....
        /*0628*/ 	.word	0xffffffff


	//   ....[39]....
        /*062c*/ 	.word	0xffffffff


	//   ....[40]....
        /*0630*/ 	.word	0xffffffff


	//   ....[41]....
        /*0634*/ 	.word	0xffffffff


	//   ....[42]....
        /*0638*/ 	.word	0xffffffff


	//   ....[43]....
        /*063c*/ 	.word	0xffffffff


	//   ....[44]....
        /*0640*/ 	.word	0xffffffff


	//   ....[45]....
        /*0644*/ 	.word	0xffffffff


	//   ....[46]....
        /*0648*/ 	.word	0xffffffff


	//   ....[47]....
        /*064c*/ 	.word	0xffffffff


	//   ....[48]....
        /*0650*/ 	.word	0xffffffff


	//   ....[49]....
        /*0654*/ 	.word	0xffffffff


	//   ....[50]....
        /*0658*/ 	.word	0xffffffff


	//   ....[51]....
        /*065c*/ 	.word	0xffffffff


	//   ....[52]....
        /*0660*/ 	.word	0xffffffff


	//   ....[53]....
        /*0664*/ 	.word	0xffffffff


	//   ....[54]....
        /*0668*/ 	.word	0xffffffff


	//   ....[55]....
        /*066c*/ 	.word	0xffffffff


	//   ....[56]....
        /*0670*/ 	.word	0xffffffff


	//   ....[57]....
        /*0674*/ 	.word	0xffffffff


	//   ....[58]....
        /*0678*/ 	.word	0xffffffff


	//   ....[59]....
        /*067c*/ 	.word	0xffffffff


	//   ....[60]....
        /*0680*/ 	.word	0xffffffff


	//   ....[61]....
        /*0684*/ 	.word	0xffffffff


	//   ....[62]....
        /*0688*/ 	.word	0xffffffff


	//   ....[63]....
        /*068c*/ 	.word	0xffffffff


	//   ....[64]....
        /*0690*/ 	.word	0xffffffff


	//   ....[65]....
        /*0694*/ 	.word	0xffffffff


	//   ....[66]....
        /*0698*/ 	.word	0xffffffff


	//   ....[67]....
        /*069c*/ 	.word	0xffffffff


	//   ....[68]....
        /*06a0*/ 	.word	0xffffffff


	//   ....[69]....
        /*06a4*/ 	.word	0xffffffff


	//   ....[70]....
        /*06a8*/ 	.word	0xffffffff


	//   ....[71]....
        /*06ac*/ 	.word	0xffffffff


	//   ....[72]....
        /*06b0*/ 	.word	0xffffffff


	//   ....[73]....
        /*06b4*/ 	.word	0xffffffff


	//   ....[74]....
        /*06b8*/ 	.word	0xffffffff


	//   ....[75]....
        /*06bc*/ 	.word	0xffffffff


	//   ....[76]....
        /*06c0*/ 	.word	0xffffffff


	//   ....[77]....
        /*06c4*/ 	.word	0xffffffff


	//   ....[78]....
        /*06c8*/ 	.word	0xffffffff


	//   ....[79]....
        /*06cc*/ 	.word	0xffffffff


	//   ....[80]....
        /*06d0*/ 	.word	0xffffffff


	//   ....[81]....
        /*06d4*/ 	.word	0xffffffff


	//   ....[82]....
        /*06d8*/ 	.word	0xffffffff


	//   ....[83]....
        /*06dc*/ 	.word	0xffffffff


	//   ....[84]....
        /*06e0*/ 	.word	0xffffffff


	//   ....[85]....
        /*06e4*/ 	.word	0xffffffff


	//   ....[86]....
        /*06e8*/ 	.word	0xffffffff


	//   ....[87]....
        /*06ec*/ 	.word	0xffffffff


	//   ....[88]....
        /*06f0*/ 	.word	0xffffffff


	//   ....[89]....
        /*06f4*/ 	.word	0xffffffff


	//   ....[90]....
        /*06f8*/ 	.word	0xffffffff


	//   ....[91]....
        /*06fc*/ 	.word	0xffffffff


	//   ....[92]....
        /*0700*/ 	.word	0xffffffff


	//   ....[93]....
        /*0704*/ 	.word	0xffffffff


	//   ....[94]....
        /*0708*/ 	.word	0xffffffff


	//   ....[95]....
        /*070c*/ 	.word	0xffffffff


	//   ....[96]....
        /*0710*/ 	.word	0xffffffff


	//   ....[97]....
        /*0714*/ 	.word	0xffffffff


	//   ....[98]....
        /*0718*/ 	.word	0xffffffff


	//   ....[99]....
        /*071c*/ 	.word	0xffffffff


	//   ....[100]....
        /*0720*/ 	.word	0xffffffff


	//   ....[101]....
        /*0724*/ 	.word	0xffffffff


	//   ....[102]....
        /*0728*/ 	.word	0xffffffff


	//   ....[103]....
        /*072c*/ 	.word	0xffffffff


	//   ....[104]....
        /*0730*/ 	.word	0xffffffff


	//   ....[105]....
        /*0734*/ 	.word	0xffffffff


	//   ....[106]....
        /*0738*/ 	.word	0xffffffff


	//   ....[107]....
        /*073c*/ 	.word	0x0500000f


	//   ....[108]....
        /*0740*/ 	.word	0x0500000f


	//   ....[109]....
        /*0744*/ 	.word	0x0500000f


	//   ....[110]....
        /*0748*/ 	.word	0x0500000f


	//   ....[111]....
        /*074c*/ 	.word	0x0500000f


	//   ....[112]....
        /*0750*/ 	.word	0x0500000f


	//   ....[113]....
        /*0754*/ 	.word	0x0500000f


	//   ....[114]....
        /*0758*/ 	.word	0x0500000f


	//   ....[115]....
        /*075c*/ 	.word	0x0500000f


	//   ....[116]....
        /*0760*/ 	.word	0x0500000f


	//   ....[117]....
        /*0764*/ 	.word	0x0500000f


	//   ....[118]....
        /*0768*/ 	.word	0x0500000f


	//   ....[119]....
        /*076c*/ 	.word	0x0500000f


	//   ....[120]....
        /*0770*/ 	.word	0x0500000f


	//   ....[121]....
        /*0774*/ 	.word	0x0500000f


	//   ....[122]....
        /*0778*/ 	.word	0x0500000f


	//   ....[123]....
        /*077c*/ 	.word	0x0500000f


	//   ....[124]....
        /*0780*/ 	.word	0x0500000f


	//   ....[125]....
        /*0784*/ 	.word	0x0500000f


	//   ....[126]....
        /*0788*/ 	.word	0x0500000f


	//   ....[127]....
        /*078c*/ 	.word	0x0500000f


	//   ....[128]....
        /*0790*/ 	.word	0x0500000f


	//   ....[129]....
        /*0794*/ 	.word	0x0500000f


	//   ....[130]....
        /*0798*/ 	.word	0x0500000f


	//   ....[131]....
        /*079c*/ 	.word	0x0500000f


	//   ....[132]....
        /*07a0*/ 	.word	0x0500000f


	//   ....[133]....
        /*07a4*/ 	.word	0x0500000f


	//   ....[134]....
        /*07a8*/ 	.word	0x0500000f


	//   ....[135]....
        /*07ac*/ 	.word	0x0500000f


	//   ....[136]....
        /*07b0*/ 	.word	0x0500000f


	//   ....[137]....
        /*07b4*/ 	.word	0x0500000f


	//   ....[138]....
        /*07b8*/ 	.word	0x0500000f


	//   ....[139]....
        /*07bc*/ 	.word	0x0500000f


	//   ....[140]....
        /*07c0*/ 	.word	0x0500000f


	//   ....[141]....
        /*07c4*/ 	.word	0x0500000f


	//----- nvinfo : EIATTR_COOP_GROUP_INSTR_OFFSETS
	.align		4
.L_915:
        /*07c8*/ 	.byte	0x04, 0x28
        /*07ca*/ 	.short	(.L_917 - .L_916)


	//   ....[0]....
.L_916:
        /*07cc*/ 	.word	0x00000060


	//   ....[1]....
        /*07d0*/ 	.word	0x00000140


	//   ....[2]....
        /*07d4*/ 	.word	0x00000180


	//   ....[3]....
        /*07d8*/ 	.word	0x00000390


	//   ....[4]....
        /*07dc*/ 	.word	0x000004f0


	//   ....[5]....
        /*07e0*/ 	.word	0x00000610


	//   ....[6]....
        /*07e4*/ 	.word	0x00000770


	//   ....[7]....
        /*07e8*/ 	.word	0x00001ca0


	//   ....[8]....
        /*07ec*/ 	.word	0x00003c50


	//   ....[9]....
        /*07f0*/ 	.word	0x00004420


	//   ....[10]....
        /*07f4*/ 	.word	0x000054b0


	//   ....[11]....
        /*07f8*/ 	.word	0x00005b60


	//   ....[12]....
        /*07fc*/ 	.word	0x000060c0


	//   ....[13]....
        /*0800*/ 	.word	0x000061c0


	//   ....[14]....
        /*0804*/ 	.word	0x00006530


	//   ....[15]....
        /*0808*/ 	.word	0x000065c0


	//   ....[16]....
        /*080c*/ 	.word	0x00006da0


	//   ....[17]....
        /*0810*/ 	.word	0x00007350


	//   ....[18]....
        /*0814*/ 	.word	0x00008350


	//   ....[19]....
        /*0818*/ 	.word	0x000085b0


	//   ....[20]....
        /*081c*/ 	.word	0x00008cd0


	//   ....[21]....
        /*0820*/ 	.word	0x00008dd0


	//   ....[22]....
        /*0824*/ 	.word	0x00009180


	//   ....[23]....
        /*0828*/ 	.word	0x00009210


	//   ....[24]....
        /*082c*/ 	.word	0x0000a2c0


	//   ....[25]....
        /*0830*/ 	.word	0x0000a970


	//   ....[26]....
        /*0834*/ 	.word	0x0000ba60


	//   ....[27]....
        /*0838*/ 	.word	0x0000ba90


	//   ....[28]....
        /*083c*/ 	.word	0x0000bd90


	//   ....[29]....
        /*0840*/ 	.word	0x0000bf60


	//   ....[30]....
        /*0844*/ 	.word	0x0000ce40


	//   ....[31]....
        /*0848*/ 	.word	0x0000d2b0


	//   ....[32]....
        /*084c*/ 	.word	0x0000d3d0


	//   ....[33]....
        /*0850*/ 	.word	0x0000e4e0


	//   ....[34]....
        /*0854*/ 	.word	0x0000ebf0


	//   ....[35]....
        /*0858*/ 	.word	0x0000ecf0


	//   ....[36]....
        /*085c*/ 	.word	0x0000f0d0


	//   ....[37]....
        /*0860*/ 	.word	0x0000f140


	//   ....[38]....
        /*0864*/ 	.word	0x000101e0


	//   ....[39]....
        /*0868*/ 	.word	0x00010220


	//   ....[40]....
        /*086c*/ 	.word	0x00010250


	//   ....[41]....
        /*0870*/ 	.word	0x000102f0


	//   ....[42]....
        /*0874*/ 	.word	0x00010320


	//   ....[43]....
        /*0878*/ 	.word	0x00011ce0


	//   ....[44]....
        /*087c*/ 	.word	0x000121c0


	//   ....[45]....
        /*0880*/ 	.word	0x000121f0


	//   ....[46]....
        /*0884*/ 	.word	0x00012210


	//   ....[47]....
        /*0888*/ 	.word	0x00012240


	//   ....[48]....
        /*088c*/ 	.word	0x000128b0


	//   ....[49]....
        /*0890*/ 	.word	0x000128c0


	//   ....[50]....
        /*0894*/ 	.word	0x00012af0


	//   ....[51]....
        /*0898*/ 	.word	0x00012b10


	//   ....[52]....
        /*089c*/ 	.word	0x00013600


	//   ....[53]....
        /*08a0*/ 	.word	0x00013630


	//   ....[54]....
        /*08a4*/ 	.word	0x00013870


	//   ....[55]....
        /*08a8*/ 	.word	0x00013890


	//   ....[56]....
        /*08ac*/ 	.word	0x00013b40


	//   ....[57]....
        /*08b0*/ 	.word	0x00013d10


	//   ....[58]....
        /*08b4*/ 	.word	0x00013d40


	//   ....[59]....
        /*08b8*/ 	.word	0x00013d70


	//   ....[60]....
        /*08bc*/ 	.word	0x00013da0


	//   ....[61]....
        /*08c0*/ 	.word	0x00013dd0


	//   ....[62]....
        /*08c4*/ 	.word	0x00013e00


	//   ....[63]....
        /*08c8*/ 	.word	0x00013f70


	//   ....[64]....
        /*08cc*/ 	.word	0x00013fa0


	//   ....[65]....
        /*08d0*/ 	.word	0x00013fd0


	//   ....[66]....
        /*08d4*/ 	.word	0x00014000


	//   ....[67]....
        /*08d8*/ 	.word	0x00014030


	//   ....[68]....
        /*08dc*/ 	.word	0x00014060


	//   ....[69]....
        /*08e0*/ 	.word	0x00014100


	//   ....[70]....
        /*08e4*/ 	.word	0x00014160


	//   ....[71]....
        /*08e8*/ 	.word	0x000141f0


	//   ....[72]....
        /*08ec*/ 	.word	0x00015720


	//   ....[73]....
        /*08f0*/ 	.word	0x00016290


	//   ....[74]....
        /*08f4*/ 	.word	0x000162a0


	//   ....[75]....
        /*08f8*/ 	.word	0x000162d0


	//   ....[76]....
        /*08fc*/ 	.word	0x000163b0


	//   ....[77]....
        /*0900*/ 	.word	0x000163e0


	//   ....[78]....
        /*0904*/ 	.word	0x00016440


	//   ....[79]....
        /*0908*/ 	.word	0x00016450


	//   ....[80]....
        /*090c*/ 	.word	0x000164c0


	//   ....[81]....
        /*0910*/ 	.word	0x00016e80


	//   ....[82]....
        /*0914*/ 	.word	0x00016e90


	//   ....[83]....
        /*0918*/ 	.word	0x00016fb0


	//   ....[84]....
        /*091c*/ 	.word	0x00016fc0


	//   ....[85]....
        /*0920*/ 	.word	0x00017250


	//   ....[86]....
        /*0924*/ 	.word	0x00017260


	//   ....[87]....
        /*0928*/ 	.word	0x000173d0


	//   ....[88]....
        /*092c*/ 	.word	0x000173e0


	//   ....[89]....
        /*0930*/ 	.word	0x0001afe0


	//   ....[90]....
        /*0934*/ 	.word	0x0001b010


	//   ....[91]....
        /*0938*/ 	.word	0x0001b050


	//   ....[92]....
        /*093c*/ 	.word	0x0001b080


	//   ....[93]....
        /*0940*/ 	.word	0x0001b0b0


	//   ....[94]....
        /*0944*/ 	.word	0x0001b0e0


	//   ....[95]....
        /*0948*/ 	.word	0x0001b110


	//   ....[96]....
        /*094c*/ 	.word	0x0001b140


	//   ....[97]....
        /*0950*/ 	.word	0x0001b2c0


	//   ....[98]....
        /*0954*/ 	.word	0x0001b2f0


	//   ....[99]....
        /*0958*/ 	.word	0x0001b320


	//   ....[100]....
        /*095c*/ 	.word	0x0001b350


	//   ....[101]....
        /*0960*/ 	.word	0x0001b380


	//   ....[102]....
        /*0964*/ 	.word	0x0001b3b0


	//   ....[103]....
        /*0968*/ 	.word	0x0001b470


	//   ....[104]....
        /*096c*/ 	.word	0x0001b490


	//   ....[105]....
        /*0970*/ 	.word	0x0001b500


	//   ....[106]....
        /*0974*/ 	.word	0x0001bbd0


	//   ....[107]....
        /*0978*/ 	.word	0x0001c2b0


	//   ....[108]....
        /*097c*/ 	.word	0x0001c440


	//   ....[109]....
        /*0980*/ 	.word	0x0001c4a0


	//   ....[110]....
        /*0984*/ 	.word	0x0001c500


	//   ....[111]....
        /*0988*/ 	.word	0x0001c550


	//   ....[112]....
        /*098c*/ 	.word	0x0001c6b0


	//   ....[113]....
        /*0990*/ 	.word	0x0001c750


	//   ....[114]....
        /*0994*/ 	.word	0x0001c800


	//   ....[115]....
        /*0998*/ 	.word	0x0001c8e0


	//   ....[116]....
        /*099c*/ 	.word	0x0001cac0


	//   ....[117]....
        /*09a0*/ 	.word	0x0001cb90


	//   ....[118]....
        /*09a4*/ 	.word	0x0001ce40


	//   ....[119]....
        /*09a8*/ 	.word	0x0001cf50


	//   ....[120]....
        /*09ac*/ 	.word	0x0001d120


	//   ....[121]....
        /*09b0*/ 	.word	0x0001d1f0


	//   ....[122]....
        /*09b4*/ 	.word	0x0001d420


	//   ....[123]....
        /*09b8*/ 	.word	0x0001d470


	//   ....[124]....
        /*09bc*/ 	.word	0x0001d7a0


	//   ....[125]....
        /*09c0*/ 	.word	0x0001d840


	//   ....[126]....
        /*09c4*/ 	.word	0x0001d960


	//   ....[127]....
        /*09c8*/ 	.word	0x0001d9e0


	//   ....[128]....
        /*09cc*/ 	.word	0x0001da60


	//   ....[129]....
        /*09d0*/ 	.word	0x0001dae0


	//   ....[130]....
        /*09d4*/ 	.word	0x0001db60


	//   ....[131]....
        /*09d8*/ 	.word	0x0001dbf0


	//   ....[132]....
        /*09dc*/ 	.word	0x0001dc90


	//   ....[133]....
        /*09e0*/ 	.word	0x0001dd40


	//   ....[134]....
        /*09e4*/ 	.word	0x0001ddc0


	//   ....[135]....
        /*09e8*/ 	.word	0x0001de40


	//   ....[136]....
        /*09ec*/ 	.word	0x0001dec0


	//   ....[137]....
        /*09f0*/ 	.word	0x0001df50


	//   ....[138]....
        /*09f4*/ 	.word	0x0001dfd0


	//   ....[139]....
        /*09f8*/ 	.word	0x0001e070


	//   ....[140]....
        /*09fc*/ 	.word	0x0001e100


	//   ....[141]....
        /*0a00*/ 	.word	0x0001e230


	//----- nvinfo : EIATTR_REG_RECONFIG
	.align		4
.L_917:
        /*0a04*/ 	.byte	0x01, 0x54
	.zero		2


	//----- nvinfo : EIATTR_SYSCALL_OFFSETS
	.align		4
        /*0a08*/ 	.byte	0x04, 0x46
        /*0a0a*/ 	.short	(.L_919 - .L_918)


	//   ....[0]....
.L_918:
        /*0a0c*/ 	.word	0x00003e20


	//   ....[1]....
        /*0a10*/ 	.word	0x00015360


	//   ....[2]....
        /*0a14*/ 	.word	0x000154b0


	//   ....[3]....
        /*0a18*/ 	.word	0x000155a0


	//   ....[4]....
        /*0a1c*/ 	.word	0x00015e50


	//   ....[5]....
        /*0a20*/ 	.word	0x000167f0


	//----- nvinfo : EIATTR_MBARRIER_INSTR_OFFSETS
	.align		4
.L_919:
        /*0a24*/ 	.byte	0x04, 0x39
        /*0a26*/ 	.short	(.L_921 - .L_920)


	//   ....[0]....
.L_920:
        /*0a28*/ 	.word	0x00000270
        /*0a2c*/ 	.word	0x000000ff
        /*0a30*/ 	.word	0x00038800
        /*0a34*/ 	.short	0x0100
        /*0a36*/ 	.byte	0x08
	.zero		1


	//   ....[1]....
        /*0a38*/ 	.word	0x00000280
        /*0a3c*/ 	.word	0x000000ff
        /*0a40*/ 	.word	0x00038810
        /*0a44*/ 	.short	0x0100
        /*0a46*/ 	.byte	0x08
	.zero		1


	//   ....[2]....
        /*0a48*/ 	.word	0x00000290
        /*0a4c*/ 	.word	0x000000ff
        /*0a50*/ 	.word	0x00038820
        /*0a54*/ 	.short	0x0100
        /*0a56*/ 	.byte	0x08
	.zero		1


	//   ....[3]....
        /*0a58*/ 	.word	0x00000340
        /*0a5c*/ 	.word	0x000000ff
        /*0a60*/ 	.word	0x00038830
        /*0a64*/ 	.short	0x0100
        /*0a66*/ 	.byte	0x06
	.zero		1


	//   ....[4]....
        /*0a68*/ 	.word	0x00000350
        /*0a6c*/ 	.word	0x000000ff
        /*0a70*/ 	.word	0x00038840
        /*0a74*/ 	.short	0x0100
        /*0a76*/ 	.byte	0x06
	.zero		1


	//   ....[5]....
        /*0a78*/ 	.word	0x00000360
        /*0a7c*/ 	.word	0x000000ff
        /*0a80*/ 	.word	0x00038838
        /*0a84*/ 	.short	0x0100
        /*0a86*/ 	.byte	0x06
	.zero		1


	//   ....[6]....
        /*0a88*/ 	.word	0x00000370
        /*0a8c*/ 	.word	0x000000ff
        /*0a90*/ 	.word	0x00038848
        /*0a94*/ 	.short	0x0100
        /*0a96*/ 	.byte	0x06
	.zero		1


	//   ....[7]....
        /*0a98*/ 	.word	0x000004a0
        /*0a9c*/ 	.word	0x000000ff
        /*0aa0*/ 	.word	0x00038850
        /*0aa4*/ 	.short	0x0100
        /*0aa6*/ 	.byte	0x08
	.zero		1


	//   ....[8]....
        /*0aa8*/ 	.word	0x000004b0
        /*0aac*/ 	.word	0x000000ff
        /*0ab0*/ 	.word	0x00038860
        /*0ab4*/ 	.short	0x0100
        /*0ab6*/ 	.byte	0x08
	.zero		1


	//   ....[9]....
        /*0ab8*/ 	.word	0x000004c0
        /*0abc*/ 	.word	0x000000ff
        /*0ac0*/ 	.word	0x00038858
        /*0ac4*/ 	.short	0x0100
        /*0ac6*/ 	.byte	0x08
	.zero		1


	//   ....[10]....
        /*0ac8*/ 	.word	0x000004d0
        /*0acc*/ 	.word	0x000000ff
        /*0ad0*/ 	.word	0x00038868
        /*0ad4*/ 	.short	0x0100
        /*0ad6*/ 	.byte	0x08
	.zero		1


	//   ....[11]....
        /*0ad8*/ 	.word	0x000005c0
        /*0adc*/ 	.word	0x000000ff
        /*0ae0*/ 	.word	0x00038870
        /*0ae4*/ 	.short	0x0100
        /*0ae6*/ 	.byte	0x06
	.zero		1


	//   ....[12]....
        /*0ae8*/ 	.word	0x000005d0
        /*0aec*/ 	.word	0x000000ff
        /*0af0*/ 	.word	0x00038880
        /*0af4*/ 	.short	0x0100
        /*0af6*/ 	.byte	0x06
	.zero		1


	//   ....[13]....
        /*0af8*/ 	.word	0x000005e0
        /*0afc*/ 	.word	0x000000ff
        /*0b00*/ 	.word	0x00038878
        /*0b04*/ 	.short	0x0100
        /*0b06*/ 	.byte	0x06
	.zero		1


	//   ....[14]....
        /*0b08*/ 	.word	0x000005f0
        /*0b0c*/ 	.word	0x000000ff
        /*0b10*/ 	.word	0x00038888
        /*0b14*/ 	.short	0x0100
        /*0b16*/ 	.byte	0x06
	.zero		1


	//   ....[15]....
        /*0b18*/ 	.word	0x00000720
        /*0b1c*/ 	.word	0x000000ff
        /*0b20*/ 	.word	0x00038890
        /*0b24*/ 	.short	0x0100
        /*0b26*/ 	.byte	0x08
	.zero		1


	//   ....[16]....
        /*0b28*/ 	.word	0x00000730
        /*0b2c*/ 	.word	0x000000ff
        /*0b30*/ 	.word	0x000388a0
        /*0b34*/ 	.short	0x0100
        /*0b36*/ 	.byte	0x08
	.zero		1


	//   ....[17]....
        /*0b38*/ 	.word	0x00000740
        /*0b3c*/ 	.word	0x000000ff
        /*0b40*/ 	.word	0x00038898
        /*0b44*/ 	.short	0x0100
        /*0b46*/ 	.byte	0x08
	.zero		1


	//   ....[18]....
        /*0b48*/ 	.word	0x00000750
        /*0b4c*/ 	.word	0x000000ff
        /*0b50*/ 	.word	0x000388a8
        /*0b54*/ 	.short	0x0100
        /*0b56*/ 	.byte	0x08
	.zero		1


	//   ....[19]....
        /*0b58*/ 	.word	0x00000880
        /*0b5c*/ 	.word	0x000000ff
        /*0b60*/ 	.word	0x000388b0
        /*0b64*/ 	.short	0x0100
        /*0b66*/ 	.byte	0x08
	.zero		1


	//   ....[20]....
        /*0b68*/ 	.word	0x00000890
        /*0b6c*/ 	.word	0x000000ff
        /*0b70*/ 	.word	0x000388c0
        /*0b74*/ 	.short	0x0100
        /*0b76*/ 	.byte	0x08
	.zero		1


	//   ....[21]....
        /*0b78*/ 	.word	0x000008a0
        /*0b7c*/ 	.word	0x000000ff
        /*0b80*/ 	.word	0x000388b8
        /*0b84*/ 	.short	0x0100
        /*0b86*/ 	.byte	0x08
	.zero		1


	//   ....[22]....
        /*0b88*/ 	.word	0x000008b0
        /*0b8c*/ 	.word	0x000000ff
        /*0b90*/ 	.word	0x000388c8
        /*0b94*/ 	.short	0x0100
        /*0b96*/ 	.byte	0x08
	.zero		1


	//   ....[23]....
        /*0b98*/ 	.word	0x00002010
        /*0b9c*/ 	.word	0x00000000
        /*0ba0*/ 	.word	0x00000000
        /*0ba4*/ 	.short	0x0101
        /*0ba6*/ 	.byte	0x3f
	.zero		1


	//   ....[24]....
        /*0ba8*/ 	.word	0x00002ac0
        /*0bac*/ 	.word	0x00000000
        /*0bb0*/ 	.word	0x00000000
        /*0bb4*/ 	.short	0x0101
        /*0bb6*/ 	.byte	0x3f
	.zero		1


	//   ....[25]....
        /*0bb8*/ 	.word	0x00003e80
        /*0bbc*/ 	.word	0x000000ff
        /*0bc0*/ 	.word	0x00038800
        /*0bc4*/ 	.short	0x010a
        /*0bc6*/ 	.byte	0x25
	.zero		1


	//   ....[26]....
        /*0bc8*/ 	.word	0x00003ef0
        /*0bcc*/ 	.word	0x00000003
        /*0bd0*/ 	.word	0x00038830
        /*0bd4*/ 	.short	0x010a
        /*0bd6*/ 	.byte	0x3f
	.zero		1


	//   ....[27]....
        /*0bd8*/ 	.word	0x00003f30
        /*0bdc*/ 	.word	0x00000003
        /*0be0*/ 	.word	0x00038830
        /*0be4*/ 	.short	0x010a
        /*0be6*/ 	.byte	0x3f
	.zero		1


	//   ....[28]....
        /*0be8*/ 	.word	0x000041b0
        /*0bec*/ 	.word	0x000000ff
        /*0bf0*/ 	.word	0x00038810
        /*0bf4*/ 	.short	0x010a
        /*0bf6*/ 	.byte	0x25
	.zero		1


	//   ....[29]....
        /*0bf8*/ 	.word	0x000041f0
        /*0bfc*/ 	.word	0x00000003
        /*0c00*/ 	.word	0x00038850
        /*0c04*/ 	.short	0x010a
        /*0c06*/ 	.byte	0x3f
	.zero		1


	//   ....[30]....
        /*0c08*/ 	.word	0x00004230
        /*0c0c*/ 	.word	0x00000003
        /*0c10*/ 	.word	0x00038850
        /*0c14*/ 	.short	0x010a
        /*0c16*/ 	.byte	0x3f
	.zero		1


	//   ....[31]....
        /*0c18*/ 	.word	0x00005500
        /*0c1c*/ 	.word	0x00000004
        /*0c20*/ 	.word	0x00000000
        /*0c24*/ 	.short	0x0101
        /*0c26*/ 	.byte	0x3f
	.zero		1


	//   ....[32]....
        /*0c28*/ 	.word	0x00006dc0
        /*0c2c*/ 	.word	0x00000003
        /*0c30*/ 	.word	0x00000000
        /*0c34*/ 	.short	0x0101
        /*0c36*/ 	.byte	0x3f
	.zero		1


	//   ....[33]....
        /*0c38*/ 	.word	0x00007010
        /*0c3c*/ 	.word	0x000000ff
        /*0c40*/ 	.word	0x00038830
        /*0c44*/ 	.short	0x010a
        /*0c46*/ 	.byte	0x05
	.zero		1


	//   ....[34]....
        /*0c48*/ 	.word	0x00007050
        /*0c4c*/ 	.word	0x000000ff
        /*0c50*/ 	.word	0x00038830
        /*0c54*/ 	.short	0x010a
        /*0c56*/ 	.byte	0x05
	.zero		1


	//   ....[35]....
        /*0c58*/ 	.word	0x000071e0
        /*0c5c*/ 	.word	0x000000ff
        /*0c60*/ 	.word	0x00038850
        /*0c64*/ 	.short	0x010a
        /*0c66*/ 	.byte	0x05
	.zero		1


	//   ....[36]....
        /*0c68*/ 	.word	0x00007220
        /*0c6c*/ 	.word	0x000000ff
        /*0c70*/ 	.word	0x00038850
        /*0c74*/ 	.short	0x010a
        /*0c76*/ 	.byte	0x05
	.zero		1


	//   ....[37]....
        /*0c78*/ 	.word	0x000083b0
        /*0c7c*/ 	.word	0x00000008
        /*0c80*/ 	.word	0x00000000
        /*0c84*/ 	.short	0x0101
        /*0c86*/ 	.byte	0x3f
	.zero		1


	//   ....[38]....
        /*0c88*/ 	.word	0x0000a2e0
        /*0c8c*/ 	.word	0x0000000a
        /*0c90*/ 	.word	0x00000000
        /*0c94*/ 	.short	0x0101
        /*0c96*/ 	.byte	0x3f
	.zero		1


	//   ....[39]....
        /*0c98*/ 	.word	0x0000a670
        /*0c9c*/ 	.word	0x000000ff
        /*0ca0*/ 	.word	0x00038830
        /*0ca4*/ 	.short	0x010a
        /*0ca6*/ 	.byte	0x05
	.zero		1


	//   ....[40]....
        /*0ca8*/ 	.word	0x0000a6b0
        /*0cac*/ 	.word	0x000000ff
        /*0cb0*/ 	.word	0x00038830
        /*0cb4*/ 	.short	0x010a
        /*0cb6*/ 	.byte	0x05
	.zero		1


	//   ....[41]....
        /*0cb8*/ 	.word	0x0000a840
        /*0cbc*/ 	.word	0x000000ff
        /*0cc0*/ 	.word	0x00038850
        /*0cc4*/ 	.short	0x010a
        /*0cc6*/ 	.byte	0x05
	.zero		1


	//   ....[42]....
        /*0cc8*/ 	.word	0x0000a880
        /*0ccc*/ 	.word	0x000000ff
        /*0cd0*/ 	.word	0x00038850
        /*0cd4*/ 	.short	0x010a
        /*0cd6*/ 	.byte	0x05
	.zero		1


	//   ....[43]....
        /*0cd8*/ 	.word	0x0000c310
        /*0cdc*/ 	.word	0x00000099
        /*0ce0*/ 	.word	0x00000000
        /*0ce4*/ 	.short	0x0101
        /*0ce6*/ 	.byte	0x3f
	.zero		1


	//   ....[44]....
        /*0ce8*/ 	.word	0x0000ce60
        /*0cec*/ 	.word	0x000000b3
        /*0cf0*/ 	.word	0x00000000
        /*0cf4*/ 	.short	0x0101
        /*0cf6*/ 	.byte	0x3f
	.zero		1


	//   ....[45]....
        /*0cf8*/ 	.word	0x0000cf70
        /*0cfc*/ 	.word	0x000000ff
        /*0d00*/ 	.word	0x00038830
        /*0d04*/ 	.short	0x010a
        /*0d06*/ 	.byte	0x05
	.zero		1


	//   ....[46]....
        /*0d08*/ 	.word	0x0000cfb0
        /*0d0c*/ 	.word	0x000000ff
        /*0d10*/ 	.word	0x00038830
        /*0d14*/ 	.short	0x010a
        /*0d16*/ 	.byte	0x05
	.zero		1


	//   ....[47]....
        /*0d18*/ 	.word	0x0000d140
        /*0d1c*/ 	.word	0x000000ff
        /*0d20*/ 	.word	0x00038850
        /*0d24*/ 	.short	0x010a
        /*0d26*/ 	.byte	0x05
	.zero		1


	//   ....[48]....
        /*0d28*/ 	.word	0x0000d180
        /*0d2c*/ 	.word	0x000000ff
        /*0d30*/ 	.word	0x00038850
        /*0d34*/ 	.short	0x010a
        /*0d36*/ 	.byte	0x05
	.zero		1


	//   ....[49]....
        /*0d38*/ 	.word	0x0000e2e0
        /*0d3c*/ 	.word	0x00000007
        /*0d40*/ 	.word	0x00000000
        /*0d44*/ 	.short	0x0101
        /*0d46*/ 	.byte	0x3f
	.zero		1


	//   ....[50]....
        /*0d48*/ 	.word	0x00010200
        /*0d4c*/ 	.word	0x0000000a
        /*0d50*/ 	.word	0x00000000
        /*0d54*/ 	.short	0x0101
        /*0d56*/ 	.byte	0x3f
	.zero		1


	//   ....[51]....
        /*0d58*/ 	.word	0x00012860
        /*0d5c*/ 	.word	0x000000ff
        /*0d60*/ 	.word	0x00000000
        /*0d64*/ 	.short	0x0101
        /*0d66*/ 	.byte	0x05
	.zero		1


	//   ....[52]....
        /*0d68*/ 	.word	0x000159b0
        /*0d6c*/ 	.word	0x00000000
        /*0d70*/ 	.word	0x00038840
        /*0d74*/ 	.short	0x010a
        /*0d76*/ 	.byte	0x3f
	.zero		1


	//   ....[53]....
        /*0d78*/ 	.word	0x00016590
        /*0d7c*/ 	.word	0x00000008
        /*0d80*/ 	.word	0x00038800
        /*0d84*/ 	.short	0x0107
        /*0d86*/ 	.byte	0x3f
	.zero		1


	//   ....[54]....
        /*0d88*/ 	.word	0x00016640
        /*0d8c*/ 	.word	0x00000000
        /*0d90*/ 	.word	0x00038800
        /*0d94*/ 	.short	0x0101
        /*0d96*/ 	.byte	0x3f
	.zero		1


	//   ....[55]....
        /*0d98*/ 	.word	0x00017610
        /*0d9c*/ 	.word	0x00000000
        /*0da0*/ 	.word	0x00038810
        /*0da4*/ 	.short	0x0107
        /*0da6*/ 	.byte	0x3f
	.zero		1


	//   ....[56]....
        /*0da8*/ 	.word	0x00017710
        /*0dac*/ 	.word	0x00000002
        /*0db0*/ 	.word	0x00038810
        /*0db4*/ 	.short	0x0101
        /*0db6*/ 	.byte	0x3f
	.zero		1


	//   ....[57]....
        /*0db8*/ 	.word	0x00017730
        /*0dbc*/ 	.word	0x00000002
        /*0dc0*/ 	.word	0x00038820
        /*0dc4*/ 	.short	0x010a
        /*0dc6*/ 	.byte	0x3f
	.zero		1


	//   ....[58]....
        /*0dc8*/ 	.word	0x00017830
        /*0dcc*/ 	.word	0x00000000
        /*0dd0*/ 	.word	0x00038860
        /*0dd4*/ 	.short	0x010a
        /*0dd6*/ 	.byte	0x3f
	.zero		1


	//   ....[59]....
        /*0dd8*/ 	.word	0x000184b0
        /*0ddc*/ 	.word	0x00000003
        /*0de0*/ 	.word	0x00038840
        /*0de4*/ 	.short	0x010a
        /*0de6*/ 	.byte	0x3f
	.zero		1


	//   ....[60]....
        /*0de8*/ 	.word	0x00018700
        /*0dec*/ 	.word	0x00000003
        /*0df0*/ 	.word	0x00038860
        /*0df4*/ 	.short	0x010a
        /*0df6*/ 	.byte	0x3f
	.zero		1


	//   ....[61]....
        /*0df8*/ 	.word	0x00019320
        /*0dfc*/ 	.word	0x00000004
        /*0e00*/ 	.word	0x00038840
        /*0e04*/ 	.short	0x010a
        /*0e06*/ 	.byte	0x3f
	.zero		1


	//   ....[62]....
        /*0e08*/ 	.word	0x00019560
        /*0e0c*/ 	.word	0x00000004
        /*0e10*/ 	.word	0x00038860
        /*0e14*/ 	.short	0x010a
        /*0e16*/ 	.byte	0x3f
	.zero		1


	//   ....[63]....
        /*0e18*/ 	.word	0x0001a0f0
        /*0e1c*/ 	.word	0x00000002
        /*0e20*/ 	.word	0x00038840
        /*0e24*/ 	.short	0x010a
        /*0e26*/ 	.byte	0x3f
	.zero		1


	//   ....[64]....
        /*0e28*/ 	.word	0x0001a340
        /*0e2c*/ 	.word	0x00000002
        /*0e30*/ 	.word	0x00038860
        /*0e34*/ 	.short	0x010a
        /*0e36*/ 	.byte	0x3f
	.zero		1


	//   ....[65]....
        /*0e38*/ 	.word	0x0001bb50
        /*0e3c*/ 	.word	0x00000000
        /*0e40*/ 	.word	0x00038820
        /*0e44*/ 	.short	0x010a
        /*0e46*/ 	.byte	0x3f
	.zero		1


	//   ....[66]....
        /*0e48*/ 	.word	0x0001bd10
        /*0e4c*/ 	.word	0x00000006
        /*0e50*/ 	.word	0x00000000
        /*0e54*/ 	.short	0x010a
        /*0e56*/ 	.byte	0x3f
	.zero		1


	//   ....[67]....
        /*0e58*/ 	.word	0x0001bd80
        /*0e5c*/ 	.word	0x00000007
        /*0e60*/ 	.word	0x00000000
        /*0e64*/ 	.short	0x010a
        /*0e66*/ 	.byte	0x3f
	.zero		1


	//   ....[68]....
        /*0e68*/ 	.word	0x0001bdf0
        /*0e6c*/ 	.word	0x00000004
        /*0e70*/ 	.word	0x00000000
        /*0e74*/ 	.short	0x010a
        /*0e76*/ 	.byte	0x3f
	.zero		1


	//   ....[69]....
        /*0e78*/ 	.word	0x0001be20
        /*0e7c*/ 	.word	0x00000003
        /*0e80*/ 	.word	0x00000000
        /*0e84*/ 	.short	0x010a
        /*0e86*/ 	.byte	0x3f
	.zero		1


	//   ....[70]....
        /*0e88*/ 	.word	0x0001be90
        /*0e8c*/ 	.word	0x00000003
        /*0e90*/ 	.word	0x00038800
        /*0e94*/ 	.short	0x010a
        /*0e96*/ 	.byte	0x3f
	.zero		1


	//   ....[71]....
        /*0e98*/ 	.word	0x0001bee0
        /*0e9c*/ 	.word	0x00000003
        /*0ea0*/ 	.word	0x00038830
        /*0ea4*/ 	.short	0x010a
        /*0ea6*/ 	.byte	0x3f
	.zero		1


	//   ....[72]....
        /*0ea8*/ 	.word	0x0001bf40
        /*0eac*/ 	.word	0x00000005
        /*0eb0*/ 	.word	0x00038810
        /*0eb4*/ 	.short	0x010a
        /*0eb6*/ 	.byte	0x3f
	.zero		1


	//   ....[73]....
        /*0eb8*/ 	.word	0x0001bf90
        /*0ebc*/ 	.word	0x00000003
        /*0ec0*/ 	.word	0x00038850
        /*0ec4*/ 	.short	0x010a
        /*0ec6*/ 	.byte	0x3f
	.zero		1


	//   ....[74]....
        /*0ec8*/ 	.word	0x0001bff0
        /*0ecc*/ 	.word	0x00000009
        /*0ed0*/ 	.word	0x00038830
        /*0ed4*/ 	.short	0x010a
        /*0ed6*/ 	.byte	0x3f
	.zero		1


	//   ....[75]....
        /*0ed8*/ 	.word	0x0001c050
        /*0edc*/ 	.word	0x00000009
        /*0ee0*/ 	.word	0x00038850
        /*0ee4*/ 	.short	0x010a
        /*0ee6*/ 	.byte	0x3f
	.zero		1


	//   ....[76]....
        /*0ee8*/ 	.word	0x0001c0b0
        /*0eec*/ 	.word	0x00000006
        /*0ef0*/ 	.word	0x00038830
        /*0ef4*/ 	.short	0x010a
        /*0ef6*/ 	.byte	0x3f
	.zero		1


	//   ....[77]....
        /*0ef8*/ 	.word	0x0001c110
        /*0efc*/ 	.word	0x00000006
        /*0f00*/ 	.word	0x00038850
        /*0f04*/ 	.short	0x010a
        /*0f06*/ 	.byte	0x3f
	.zero		1


	//   ....[78]....
        /*0f08*/ 	.word	0x0001c170
        /*0f0c*/ 	.word	0x00000008
        /*0f10*/ 	.word	0x00038830
        /*0f14*/ 	.short	0x010a
        /*0f16*/ 	.byte	0x3f
	.zero		1


	//   ....[79]....
        /*0f18*/ 	.word	0x0001c1d0
        /*0f1c*/ 	.word	0x00000008
        /*0f20*/ 	.word	0x00038850
        /*0f24*/ 	.short	0x010a
        /*0f26*/ 	.byte	0x3f
	.zero		1


	//   ....[80]....
        /*0f28*/ 	.word	0x0001c370
        /*0f2c*/ 	.word	0x00000000
        /*0f30*/ 	.word	0x00038840
        /*0f34*/ 	.short	0x010a
        /*0f36*/ 	.byte	0x3f
	.zero		1


	//   ....[81]....
        /*0f38*/ 	.word	0x0001d4c0
        /*0f3c*/ 	.word	0x00000002
        /*0f40*/ 	.word	0x00038820
        /*0f44*/ 	.short	0x010a
        /*0f46*/ 	.byte	0x3f
	.zero		1


	//   ....[82]....
        /*0f48*/ 	.word	0x0001d510
        /*0f4c*/ 	.word	0x00000000
        /*0f50*/ 	.word	0x00038860
        /*0f54*/ 	.short	0x010a
        /*0f56*/ 	.byte	0x3f
	.zero		1


	//   ....[83]....
        /*0f58*/ 	.word	0x0001d560
        /*0f5c*/ 	.word	0x00000003
        /*0f60*/ 	.word	0x00038840
        /*0f64*/ 	.short	0x010a
        /*0f66*/ 	.byte	0x3f
	.zero		1


	//   ....[84]....
        /*0f68*/ 	.word	0x0001d5b0
        /*0f6c*/ 	.word	0x00000003
        /*0f70*/ 	.word	0x00038860
        /*0f74*/ 	.short	0x010a
        /*0f76*/ 	.byte	0x3f
	.zero		1


	//   ....[85]....
        /*0f78*/ 	.word	0x0001d600
        /*0f7c*/ 	.word	0x00000004
        /*0f80*/ 	.word	0x00038840
        /*0f84*/ 	.short	0x010a
        /*0f86*/ 	.byte	0x3f
	.zero		1


	//   ....[86]....
        /*0f88*/ 	.word	0x0001d650
        /*0f8c*/ 	.word	0x00000004
        /*0f90*/ 	.word	0x00038860
        /*0f94*/ 	.short	0x010a
        /*0f96*/ 	.byte	0x3f
	.zero		1


	//   ....[87]....
        /*0f98*/ 	.word	0x0001d6a0
        /*0f9c*/ 	.word	0x00000002
        /*0fa0*/ 	.word	0x00038840
        /*0fa4*/ 	.short	0x010a
        /*0fa6*/ 	.byte	0x3f
	.zero		1


	//   ....[88]....
        /*0fa8*/ 	.word	0x0001d6f0
        /*0fac*/ 	.word	0x00000002
        /*0fb0*/ 	.word	0x00038860
        /*0fb4*/ 	.short	0x010a
        /*0fb6*/ 	.byte	0x3f
	.zero		1


	//   ....[89]....
        /*0fb8*/ 	.word	0x0001e150
        /*0fbc*/ 	.word	0x00000000
        /*0fc0*/ 	.word	0x00038820
        /*0fc4*/ 	.short	0x010a
        /*0fc6*/ 	.byte	0x3f
	.zero		1


	//   ....[90]....
        /*0fc8*/ 	.word	0x0001e2f0
        /*0fcc*/ 	.word	0x00000006
        /*0fd0*/ 	.word	0x00000000
        /*0fd4*/ 	.short	0x010a
        /*0fd6*/ 	.byte	0x3f
	.zero		1


	//   ....[91]....
        /*0fd8*/ 	.word	0x0001e340
        /*0fdc*/ 	.word	0x00000007
        /*0fe0*/ 	.word	0x00000000
        /*0fe4*/ 	.short	0x010a
        /*0fe6*/ 	.byte	0x3f
	.zero		1


	//   ....[92]....
        /*0fe8*/ 	.word	0x0001e390
        /*0fec*/ 	.word	0x00000004
        /*0ff0*/ 	.word	0x00000000
        /*0ff4*/ 	.short	0x010a
        /*0ff6*/ 	.byte	0x3f
	.zero		1


	//----- nvinfo : EIATTR_NUM_MBARRIERS
	.align		4
.L_921:
        /*0ff8*/ 	.byte	0x03, 0x38
        /*0ffa*/ 	.short	0x0017


	//----- nvinfo : EIATTR_EXIT_INSTR_OFFSETS
	.align		4
        /*0ffc*/ 	.byte	0x04, 0x1c
        /*0ffe*/ 	.short	(.L_923 - .L_922)


	//   ....[0]....
.L_922:
        /*1000*/ 	.word	0x00000a60


	//   ....[1]....
        /*1004*/ 	.word	0x00013ae0


	//   ....[2]....
        /*1008*/ 	.word	0x0001be70


	//----- nvinfo : EIATTR_MAX_THREADS
	.align		4
.L_923:
        /*100c*/ 	.byte	0x04, 0x05
        /*100e*/ 	.short	(.L_925 - .L_924)
.L_924:
        /*1010*/ 	.word	0x00000180
        /*1014*/ 	.word	0x00000001
        /*1018*/ 	.word	0x00000001


	//----- nvinfo : EIATTR_CRS_STACK_SIZE
	.align		4
.L_925:
        /*101c*/ 	.byte	0x04, 0x1e
        /*101e*/ 	.short	(.L_927 - .L_926)
.L_926:
        /*1020*/ 	.word	0x00000000


	//----- nvinfo : EIATTR_CBANK_PARAM_SIZE
	.align		4
.L_927:
        /*1024*/ 	.byte	0x03, 0x19
        /*1026*/ 	.short	0x0bf0


	//----- nvinfo : EIATTR_PARAM_CBANK
	.align		4
        /*1028*/ 	.byte	0x04, 0x0a
        /*102a*/ 	.short	(.L_929 - .L_928)
	.align		4
.L_928:
        /*102c*/ 	.word	index@(.nv.constant0._ZN7cutlass13device_kernelIN5flash11enable_sm90INS1_16FlashAttnFwdSm90INS1_25CollectiveMainloopFwdSm90ILi2EN4cute5tupleIJNS5_1CILi1EEES8_S8_EEENS6_IJNS7_ILi64EEESA_SA_EEELi512ENS_6half_tEfNS_4arch4Sm90ELb0ELb1ELb0ELb1ELb0ELb0ELb1ELb0ELb0ELb1ELb0ELb0EEENS1_21CollectiveEpilogueFwdINS6_IJSA_NS7_ILi512EEESA_EEES9_SC_SE_Li256ELb1ELb1ELb0ELb0EEENS1_36VarlenDynamicPersistentTileSchedulerILi64ELi64ELi256ELi128ELb0ELb1ELb1ELb1ELb0ELb1EEEEEEEEEvNT_6ParamsE)
        /*1030*/ 	.short	0x0210
        /*1032*/ 	.short	0x0bf0


	//----- nvinfo : EIATTR_SW_WAR
	.align		4
.L_929:
        /*1034*/ 	.byte	0x04, 0x36
        /*1036*/ 	.short	(.L_931 - .L_930)
.L_930:
        /*1038*/ 	.word	0x00000008
.L_931:


//--------------------- .nv.info._ZN7cutlass13device_kernelIN5flash11enable_sm90INS1_16FlashAttnFwdSm90INS1_25CollectiveMainloopFwdSm90ILi2EN4cute5tupleIJNS5_1CILi1EEES8_S8_EEENS6_IJNS7_ILi64EEESA_SA_EEELi512ENS_6half_tEfNS_4arch4Sm90ELb0ELb1ELb0ELb1ELb0ELb1ELb1ELb0ELb0ELb1ELb0ELb0EEENS1_21CollectiveEpilogueFwdINS6_IJSA_NS7_ILi512EEESA_EEES9_SC_SE_Li256ELb1ELb1ELb0ELb0EEENS1_36VarlenDynamicPersistentTileSchedulerILi64ELi64ELi256ELi128ELb0ELb1ELb1ELb1ELb0ELb1EEEEEEEEEvNT_6ParamsE --------------------------
	.section	.nv.info._ZN7cutlass13device_kernelIN5flash11enable_sm90INS1_16FlashAttnFwdSm90INS1_25CollectiveMainloopFwdSm90ILi2EN4cute5tupleIJNS5_1CILi1EEES8_S8_EEENS6_IJNS7_ILi64EEESA_SA_EEELi512ENS_6half_tEfNS_4arch4Sm90ELb0ELb1ELb0ELb1ELb0ELb1ELb1ELb0ELb0ELb1ELb0ELb0EEENS1_21CollectiveEpilogueFwdINS6_IJSA_NS7_ILi512EEESA_EEES9_SC_SE_Li256ELb1ELb1ELb0ELb0EEENS1_36VarlenDynamicPersistentTileSchedulerILi64ELi64ELi256ELi128ELb0ELb1ELb1ELb1ELb0ELb1EEEEEEEEEvNT_6ParamsE,"",@"SHT_CUDA_INFO"
	.sectionflags	@""
	.align	4


	//----- nvinfo : EIATTR_CUDA_API_VERSION
	.align		4
        /*0000*/ 	.byte	0x04, 0x37
        /*0002*/ 	.short	(.L_933 - .L_932)
.L_932:
        /*0004*/ 	.word	0x00000082


	//----- nvinfo : EIATTR_KPARAM_INFO
	.align		4
.L_933:
        /*0008*/ 	.byte	0x04, 0x17
        /*000a*/ 	.short	(.L_935 - .L_934)
.L_934:
        /*000c*/ 	.word	0x00000000
        /*0010*/ 	.short	0x0000
        /*0012*/ 	.short	0x0070
        /*0014*/ 	.byte	0x00, 0xf0, 0x01, 0x2e


	//----- nvinfo : EIATTR_SPARSE_MMA_MASK
	.align		4
.L_935:
        /*0018*/ 	.byte	0x03, 0x50
        /*001a*/ 	.short	0x0000


	//----- nvinfo : EIATTR_MAXREG_COUNT
	.align		4
        /*001c*/ 	.byte	0x03, 0x1b
        /*001e*/ 	.short	0x00a8


	//----- nvinfo : EIATTR_NUM_BARRIERS
	.align		4
        /*0020*/ 	.byte	0x02, 0x4c
        /*0022*/ 	.byte	0x10
	.zero		1


	//----- nvinfo : EIATTR_EXTERNS
	.align		4
        /*0024*/ 	.byte	0x04, 0x0f
        /*0026*/ 	.short	(.L_937 - .L_936)


	//   ....[0]....
	.align		4
.L_936:
        /*0028*/ 	.word	index@(__assertfail)


	//----- nvinfo : EIATTR_ANNOTATIONS
	.align		4
.L_937:
        /*002c*/ 	.byte	0x04, 0x55
        /*002e*/ 	.short	(.L_939 - .L_938)


	//   ....[0]....
.L_938:
        /* <DEDUP_REMOVED lines=95> */


	//----- nvinfo : EIATTR_MERCURY_ISA_VERSION
	.align		4
.L_939:
        /*0608*/ 	.byte	0x03, 0x5f
        /*060a*/ 	.short	0x0101


	//----- nvinfo : EIATTR_UNUSED_LOAD_BYTE_OFFSET
	.align		4
        /*060c*/ 	.byte	0x04, 0x44
        /*060e*/ 	.short	(.L_941 - .L_940)


	//   ....[0]....
.L_940:
        /*0610*/ 	.word	0x00000ab0
        /*0614*/ 	.word	0x0000fff0


	//   ....[1]....
        /*0618*/ 	.word	0x00019320
        /*061c*/ 	.word	0x0000fff0


	//----- nvinfo : EIATTR_INT_WARP_WIDE_INSTR_OFFSETS
	.align		4
.L_941:
        /*0620*/ 	.byte	0x04, 0x31
        /*0622*/ 	.short	(.L_943 - .L_942)


	//   ....[0]....
.L_942:
        /*0624*/ 	.word	0x00000190


	//   ....[1]....
        /*0628*/ 	.word	0x000001d0


	//   ....[2]....
        /*062c*/ 	.word	0x00000240


	//   ....[3]....
        /*0630*/ 	.word	0x00000250


	//   ....[4]....
        /*0634*/ 	.word	0x0001f960


	//   ....[5]....
        /*0638*/ 	.word	0x0001f9c0


	//   ....[6]....
        /*063c*/ 	.word	0x00025550


	//   ....[7]....
        /*0640*/ 	.word	0x000255b0


	//----- nvinfo : EIATTR_COOP_GROUP_MASK_REGIDS
	.align		4
.L_943:
        /*0644*/ 	.byte	0x04, 0x29
        /*0646*/ 	.short	(.L_945 - .L_944)


	//   ....[0]....
.L_944:
        /*0648*/ 	.word	0xffffffff


	//   ....[1]....
        /*064c*/ 	.word	0xffffffff


	//   ....[2]....
        /*0650*/ 	.word	0xffffffff


	//   ....[3]....
        /*0654*/ 	.word	0xffffffff


	//   ....[4]....
        /*0658*/ 	.word	0xffffffff


	//   ....[5]....
        /*065c*/ 	.word	0xffffffff


	//   ....[6]....
        /*0660*/ 	.word	0xffffffff


	//   ....[7]....
        /*0664*/ 	.word	0xffffffff


	//   ....[8]....
        /*0668*/ 	.word	0xffffffff


	//   ....[9]....
        /*066c*/ 	.word	0xffffffff


	//   ....[10]....
        /*0670*/ 	.word	0xffffffff


	//   ....[11]....
        /*0674*/ 	.word	0xffffffff


	//   ....[12]....
        /*0678*/ 	.word	0xffffffff


	//   ....[13]....
        /*067c*/ 	.word	0xffffffff


	//   ....[14]....
        /*0680*/ 	.word	0xffffffff


	//   ....[15]....
        /*0684*/ 	.word	0xffffffff


	//   ....[16]....
        /*0688*/ 	.word	0xffffffff


	//   ....[17]....
        /*068c*/ 	.word	0xffffffff


	//   ....[18]....
        /*0690*/ 	.word	0xffffffff


	//   ....[19]....
        /*0694*/ 	.word	0xffffffff


	//   ....[20]....
        /*0698*/ 	.word	0xffffffff


	//   ....[21]....
        /*069c*/ 	.word	0xffffffff


	//   ....[22]....
        /*06a0*/ 	.word	0xffffffff


	//   ....[23]....
        /*06a4*/ 	.word	0xffffffff


	//   ....[24]....
        /*06a8*/ 	.word	0xffffffff


	//   ....[25]....
        /*06ac*/ 	.word	0xffffffff


	//   ....[26]....
        /*06b0*/ 	.word	0xffffffff


	//   ....[27]....
        /*06b4*/ 	.word	0xffffffff


	//   ....[28]....
        /*06b8*/ 	.word	0xffffffff


	//   ....[29]....
        /*06bc*/ 	.word	0xffffffff


	//   ....[30]....
        /*06c0*/ 	.word	0xffffffff


	//   ....[31]....
        /*06c4*/ 	.word	0xffffffff


	//   ....[32]....
        /*06c8*/ 	.word	0xffffffff


	//   ....[33]....
        /*06cc*/ 	.word	0xffffffff


	//   ....[34]....
        /*06d0*/ 	.word	0xffffffff


	//   ....[35]....
        /*06d4*/ 	.word	0xffffffff


	//   ....[36]....
        /*06d8*/ 	.word	0xffffffff


	//   ....[37]....
        /*06dc*/ 	.word	0xffffffff


	//   ....[38]....
        /*06e0*/ 	.word	0xffffffff


	//   ....[39]....
        /*06e4*/ 	.word	0xffffffff


	//   ....[40]....
        /*06e8*/ 	.word	0xffffffff


	//   ....[41]....
        /*06ec*/ 	.word	0xffffffff


	//   ....[42]....
        /*06f0*/ 	.word	0xffffffff


	//   ....[43]....
        /*06f4*/ 	.word	0xffffffff


	//   ....[44]....
        /*06f8*/ 	.word	0xffffffff


	//   ....[45]....
        /*06fc*/ 	.word	0xffffffff


	//   ....[46]....
        /*0700*/ 	.word	0xffffffff


	//   ....[47]....
        /*0704*/ 	.word	0xffffffff


	//   ....[48]....
        /*0708*/ 	.word	0xffffffff


	//   ....[49]....
        /*070c*/ 	.word	0xffffffff


	//   ....[50]....
        /*0710*/ 	.word	0xffffffff


	//   ....[51]....
        /*0714*/ 	.word	0xffffffff


	//   ....[52]....
        /*0718*/ 	.word	0xffffffff


	//   ....[53]....
        /*071c*/ 	.word	0xffffffff


	//   ....[54]....
        /*0720*/ 	.word	0xffffffff


	//   ....[55]....
        /*0724*/ 	.word	0xffffffff


	//   ....[56]....
        /*0728*/ 	.word	0xffffffff


	//   ....[57]....
        /*072c*/ 	.word	0xffffffff


	//   ....[58]....
        /*0730*/ 	.word	0xffffffff


	//   ....[59]....
        /*0734*/ 	.word	0xffffffff


	//   ....[60]....
        /*0738*/ 	.word	0xffffffff


	//   ....[61]....
        /*073c*/ 	.word	0xffffffff


	//   ....[62]....
        /*0740*/ 	.word	0xffffffff


	//   ....[63]....
        /*0744*/ 	.word	0xffffffff


	//   ....[64]....
        /*0748*/ 	.word	0xffffffff


	//   ....[65]....
        /*074c*/ 	.word	0xffffffff


	//   ....[66]....
        /*0750*/ 	.word	0xffffffff


	//   ....[67]....
        /*0754*/ 	.word	0xffffffff


	//   ....[68]....
        /*0758*/ 	.word	0xffffffff


	//   ....[69]....
        /*075c*/ 	.word	0xffffffff


	//   ....[70]....
        /*0760*/ 	.word	0xffffffff


	//   ....[71]....
        /*0764*/ 	.word	0xffffffff


	//   ....[72]....
        /*0768*/ 	.word	0xffffffff


	//   ....[73]....
        /*076c*/ 	.word	0xffffffff


	//   ....[74]....
        /*0770*/ 	.word	0xffffffff


	//   ....[75]....
        /*0774*/ 	.word	0xffffffff


	//   ....[76]....
        /*0778*/ 	.word	0xffffffff


	//   ....[77]....
        /*077c*/ 	.word	0xffffffff


	//   ....[78]....
        /*0780*/ 	.word	0xffffffff


	//   ....[79]....
        /*0784*/ 	.word	0xffffffff


	//   ....[80]....
        /*0788*/ 	.word	0xffffffff


	//   ....[81]....
        /*078c*/ 	.word	0xffffffff


	//   ....[82]....
        /*0790*/ 	.word	0xffffffff


	//   ....[83]....
        /*0794*/ 	.word	0xffffffff


	//   ....[84]....
        /*0798*/ 	.word	0xffffffff


	//   ....[85]....
        /*079c*/ 	.word	0xffffffff


	//   ....[86]....
        /*07a0*/ 	.word	0xffffffff


	//   ....[87]....
        /*07a4*/ 	.word	0xffffffff


	//   ....[88]....
        /*07a8*/ 	.word	0xffffffff


	//   ....[89]....
        /*07ac*/ 	.word	0xffffffff


	//   ....[90]....
        /*07b0*/ 	.word	0xffffffff


	//   ....[91]....
        /*07b4*/ 	.word	0xffffffff


	//   ....[92]....
        /*07b8*/ 	.word	0xffffffff


	//   ....[93]....
        /*07bc*/ 	.word	0xffffffff


	//   ....[94]....
        /*07c0*/ 	.word	0xffffffff


	//   ....[95]....
        /*07c4*/ 	.word	0xffffffff


	//   ....[96]....
        /*07c8*/ 	.word	0xffffffff


	//   ....[97]....
        /*07cc*/ 	.word	0xffffffff


	//   ....[98]....
        /*07d0*/ 	.word	0xffffffff


	//   ....[99]....
        /*07d4*/ 	.word	0xffffffff


	//   ....[100]....
        /*07d8*/ 	.word	0xffffffff


	//   ....[101]....
        /*07dc*/ 	.word	0xffffffff


	//   ....[102]....
        /*07e0*/ 	.word	0xffffffff


	//   ....[103]....
        /*07e4*/ 	.word	0xffffffff


	//   ....[104]....
        /*07e8*/ 	.word	0xffffffff


	//   ....[105]....
        /*07ec*/ 	.word	0xffffffff


	//   ....[106]....
        /*07f0*/ 	.word	0xffffffff


	//   ....[107]....
        /*07f4*/ 	.word	0xffffffff


	//   ....[108]....
        /*07f8*/ 	.word	0xffffffff


	//   ....[109]....
        /*07fc*/ 	.word	0xffffffff


	//   ....[110]....
        /*0800*/ 	.word	0xffffffff


	//   ....[111]....
        /*0804*/ 	.word	0xffffffff


	//   ....[112]....
        /*0808*/ 	.word	0xffffffff


	//   ....[113]....
        /*080c*/ 	.word	0xffffffff


	//   ....[114]....
        /*0810*/ 	.word	0xffffffff


	//   ....[115]....
        /*0814*/ 	.word	0xffffffff


	//   ....[116]....
        /*0818*/ 	.word	0xffffffff


	//   ....[117]....
        /*081c*/ 	.word	0xffffffff


	//   ....[118]....
        /*0820*/ 	.word	0xffffffff


	//   ....[119]....
        /*0824*/ 	.word	0xffffffff


	//   ....[120]....
        /*0828*/ 	.word	0xffffffff


	//   ....[121]....
        /*082c*/ 	.word	0xffffffff


	//   ....[122]....
        /*0830*/ 	.word	0xffffffff


	//   ....[123]....
        /*0834*/ 	.word	0xffffffff


	//   ....[124]....
        /*0838*/ 	.word	0x0500000f


	//   ....[125]....
        /*083c*/ 	.word	0x0500000f


	//   ....[126]....
        /*0840*/ 	.word	0x0500000f


	//   ....[127]....
        /*0844*/ 	.word	0x0500000f


	//   ....[128]....
        /*0848*/ 	.word	0x0500000f


	//   ....[129]....
        /*084c*/ 	.word	0x0500000f


	//   ....[130]....
        /*0850*/ 	.word	0x0500000f


	//   ....[131]....
        /*0854*/ 	.word	0x0500000f


	//   ....[132]....
        /*0858*/ 	.word	0x0500000f


	//   ....[133]....
        /*085c*/ 	.word	0x0500000f


	//   ....[134]....
        /*0860*/ 	.word	0x0500000f


	//   ....[135]....
        /*0864*/ 	.word	0x0500000f


	//   ....[136]....
        /*0868*/ 	.word	0x0500000f


	//   ....[137]....
        /*086c*/ 	.word	0x0500000f


	//   ....[138]....
        /*0870*/ 	.word	0x0500000f


	//   ....[139]....
        /*0874*/ 	.word	0x0500000f


	//   ....[140]....
        /*0878*/ 	.word	0x0500000f


	//   ....[141]....
        /*087c*/ 	.word	0x0500000f


	//   ....[142]....
        /*0880*/ 	.word	0x0500000f


	//   ....[143]....
        /*0884*/ 	.word	0x0500000f


	//   ....[144]....
        /*0888*/ 	.word	0x0500000f


	//   ....[145]....
        /*088c*/ 	.word	0x0500000f


	//   ....[146]....
        /*0890*/ 	.word	0x0500000f


	//   ....[147]....
        /*0894*/ 	.word	0x0500000f


	//   ....[148]....
        /*0898*/ 	.word	0x0500000f


	//   ....[149]....
        /*089c*/ 	.word	0x0500000f


	//   ....[150]....
        /*08a0*/ 	.word	0x0500000f


	//   ....[151]....
        /*08a4*/ 	.word	0x0500000f


	//   ....[152]....
        /*08a8*/ 	.word	0x0500000f


	//   ....[153]....
        /*08ac*/ 	.word	0x0500000f


	//   ....[154]....
        /*08b0*/ 	.word	0x0500000f


	//   ....[155]....
        /*08b4*/ 	.word	0x0500000f


	//   ....[156]....
        /*08b8*/ 	.word	0x0500000f


	//   ....[157]....
        /*08bc*/ 	.word	0x0500000f


	//   ....[158]....
        /*08c0*/ 	.word	0x0500000f


	//   ....[159]....
        /*08c4*/ 	.word	0x0500000f


	//   ....[160]....
        /*08c8*/ 	.word	0x0500000f


	//   ....[161]....
        /*08cc*/ 	.word	0x0500000f


	//   ....[162]....
        /*08d0*/ 	.word	0x0500000f


	//   ....[163]....
        /*08d4*/ 	.word	0x0500000f


	//   ....[164]....
        /*08d8*/ 	.word	0x0500000f


	//   ....[165]....
        /*08dc*/ 	.word	0x0500000f


	//   ....[166]....
        /*08e0*/ 	.word	0x0500000f


	//   ....[167]....
        /*08e4*/ 	.word	0x0500000f


	//   ....[168]....
        /*08e8*/ 	.word	0x0500000f


	//   ....[169]....
        /*08ec*/ 	.word	0x0500000f


	//   ....[170]....
        /*08f0*/ 	.word	0x0500000f


	//   ....[171]....
        /*08f4*/ 	.word	0x0500000f


	//   ....[172]....
        /*08f8*/ 	.word	0x0500000f


	//   ....[173]....
        /*08fc*/ 	.word	0x0500000f


	//   ....[174]....
        /*0900*/ 	.word	0x0500000f


	//   ....[175]....
        /*0904*/ 	.word	0x0500000f


	//----- nvinfo : EIATTR_COOP_GROUP_INSTR_OFFSETS
	.align		4
.L_945:
        /*0908*/ 	.byte	0x04, 0x28
        /*090a*/ 	.short	(.L_947 - .L_946)


	//   ....[0]....
.L_946:
        /*090c*/ 	.word	0x00000070


	//   ....[1]....
        /*0910*/ 	.word	0x000001a0


	//   ....[2]....
        /*0914*/ 	.word	0x000001f0


	//   ....[3]....
        /*0918*/ 	.word	0x00000400


	//   ....[4]....
        /*091c*/ 	.word	0x00000560


	//   ....[5]....
        /*0920*/ 	.word	0x00000680


	//   ....[6]....
        /*0924*/ 	.word	0x000007e0


	//   ....[7]....
        /*0928*/ 	.word	0x00004e40


	//   ....[8]....
        /*092c*/ 	.word	0x00006f80


	//   ....[9]....
        /*0930*/ 	.word	0x000076b0


	//   ....[10]....
        /*0934*/ 	.word	0x000076c0


	//   ....[11]....
        /*0938*/ 	.word	0x000076d0


	//   ....[12]....
        /*093c*/ 	.word	0x000076e0


	//   ....[13]....
        /*0940*/ 	.word	0x000079d0


	//   ....[14]....
        /*0944*/ 	.word	0x000079e0


	//   ....[15]....
        /*0948*/ 	.word	0x000079f0


	//   ....[16]....
        /*094c*/ 	.word	0x00007a00


	//   ....[17]....
        /*0950*/ 	.word	0x00008bc0


	//   ....[18]....
        /*0954*/ 	.word	0x00008bd0


	//   ....[19]....
        /*0958*/ 	.word	0x00008be0


	//   ....[20]....
        /*095c*/ 	.word	0x00008bf0


	//   ....[21]....
        /*0960*/ 	.word	0x00008e20


	//   ....[22]....
        /*0964*/ 	.word	0x00008e30


	//   ....[23]....
        /*0968*/ 	.word	0x00008e40


	//   ....[24]....
        /*096c*/ 	.word	0x00008e50


	//   ....[25]....
        /*0970*/ 	.word	0x0000a4c0


	//   ....[26]....
        /*0974*/ 	.word	0x0000bc00


	//   ....[27]....
        /*0978*/ 	.word	0x0000c390


	//   ....[28]....
        /*097c*/ 	.word	0x0000ca10


	//   ....[29]....
        /*0980*/ 	.word	0x0000ca80


	//   ....[30]....
        /*0984*/ 	.word	0x0000cd60


	//   ....[31]....
        /*0988*/ 	.word	0x0000ce60


	//   ....[32]....
        /*098c*/ 	.word	0x0000d600


	//   ....[33]....
        /*0990*/ 	.word	0x0000de20


	//   ....[34]....
        /*0994*/ 	.word	0x0000f3d0


	//   ....[35]....
        /*0998*/ 	.word	0x0000f7d0


	//   ....[36]....
        /*099c*/ 	.word	0x0000feb0


	//   ....[37]....
        /*09a0*/ 	.word	0x0000ffa0


	//   ....[38]....
        /*09a4*/ 	.word	0x00010570


	//   ....[39]....
        /*09a8*/ 	.word	0x00010740


	//   ....[40]....
        /*09ac*/ 	.word	0x00011570


	//   ....[41]....
        /*09b0*/ 	.word	0x00011e50


	//   ....[42]....
        /*09b4*/ 	.word	0x00013780


	//   ....[43]....
        /*09b8*/ 	.word	0x00013790


	//   ....[44]....
        /*09bc*/ 	.word	0x000137c0


	//   ....[45]....
        /*09c0*/ 	.word	0x00013850


	//   ....[46]....
        /*09c4*/ 	.word	0x00014ac0


	//   ....[47]....
        /*09c8*/ 	.word	0x00015110


	//   ....[48]....
        /*09cc*/ 	.word	0x000166b0


	//   ....[49]....
        /*09d0*/ 	.word	0x00016a70


	//   ....[50]....
        /*09d4*/ 	.word	0x00017030


	//   ....[51]....
        /*09d8*/ 	.word	0x00017050


	//   ....[52]....
        /*09dc*/ 	.word	0x00017960


	//   ....[53]....
        /*09e0*/ 	.word	0x00017b30


	//   ....[54]....
        /*09e4*/ 	.word	0x000187c0


	//   ....[55]....
        /*09e8*/ 	.word	0x00018830


	//   ....[56]....
        /*09ec*/ 	.word	0x00018850


	//   ....[57]....
        /*09f0*/ 	.word	0x000188a0


	//   ....[58]....
        /*09f4*/ 	.word	0x000188c0


	//   ....[59]....
        /*09f8*/ 	.word	0x0001a2b0


	//   ....[60]....
        /*09fc*/ 	.word	0x0001a7b0


	//   ....[61]....
        /*0a00*/ 	.word	0x0001a7e0


	//   ....[62]....
        /*0a04*/ 	.word	0x0001a810


	//   ....[63]....
        /*0a08*/ 	.word	0x0001a820


	//   ....[64]....
        /*0a0c*/ 	.word	0x0001aeb0


	//   ....[65]....
        /*0a10*/ 	.word	0x0001aee0


	//   ....[66]....
        /*0a14*/ 	.word	0x0001b130


	//   ....[67]....
        /*0a18*/ 	.word	0x0001b150


	//   ....[68]....
        /*0a1c*/ 	.word	0x0001bcc0


	//   ....[69]....
        /*0a20*/ 	.word	0x0001bcf0


	//   ....[70]....
        /*0a24*/ 	.word	0x0001bf30


	//   ....[71]....
        /*0a28*/ 	.word	0x0001bf50


	//   ....[72]....
        /*0a2c*/ 	.word	0x0001c200


	//   ....[73]....
        /*0a30*/ 	.word	0x0001c3d0


	//   ....[74]....
        /*0a34*/ 	.word	0x0001c400


	//   ....[75]....
        /*0a38*/ 	.word	0x0001c430


	//   ....[76]....
        /*0a3c*/ 	.word	0x0001c460


	//   ....[77]....
        /*0a40*/ 	.word	0x0001c490


	//   ....[78]....
        /*0a44*/ 	.word	0x0001c4c0


	//   ....[79]....
        /*0a48*/ 	.word	0x0001c630


	//   ....[80]....
        /*0a4c*/ 	.word	0x0001c660


	//   ....[81]....
        /*0a50*/ 	.word	0x0001c690


	//   ....[82]....
        /*0a54*/ 	.word	0x0001c6c0


	//   ....[83]....
        /*0a58*/ 	.word	0x0001c6f0


	//   ....[84]....
        /*0a5c*/ 	.word	0x0001c720


	//   ....[85]....
        /*0a60*/ 	.word	0x0001c7c0


	//   ....[86]....
        /*0a64*/ 	.word	0x0001c820


	//   ....[87]....
        /*0a68*/ 	.word	0x0001c8b0


	//   ....[88]....
        /*0a6c*/ 	.word	0x0001d9e0


	//   ....[89]....
        /*0a70*/ 	.word	0x0001ff20


	//   ....[90]....
        /*0a74*/ 	.word	0x00020a90


	//   ....[91]....
        /*0a78*/ 	.word	0x00020aa0


	//   ....[92]....
        /*0a7c*/ 	.word	0x00020ad0


	//   ....[93]....
        /*0a80*/ 	.word	0x00020bb0


	//   ....[94]....
        /*0a84*/ 	.word	0x00020be0


	//   ....[95]....
        /*0a88*/ 	.word	0x00020c40


	//   ....[96]....
        /*0a8c*/ 	.word	0x00020c50


	//   ....[97]....
        /*0a90*/ 	.word	0x00020cc0


	//   ....[98]....
        /*0a94*/ 	.word	0x00021680


	//   ....[99]....
        /*0a98*/ 	.word	0x00021690


	//   ....[100]....
        /*0a9c*/ 	.word	0x000217b0


	//   ....[101]....
        /*0aa0*/ 	.word	0x000217c0


	//   ....[102]....
        /*0aa4*/ 	.word	0x00021a50


	//   ....[103]....
        /*0aa8*/ 	.word	0x00021a60


	//   ....[104]....
        /*0aac*/ 	.word	0x00021bd0


	//   ....[105]....
        /*0ab0*/ 	.word	0x00021be0


	//   ....[106]....
        /*0ab4*/ 	.word	0x000257e0


	//   ....[107]....
        /*0ab8*/ 	.word	0x00025810


	//   ....[108]....
        /*0abc*/ 	.word	0x00025850


	//   ....[109]....
        /*0ac0*/ 	.word	0x00025880


	//   ....[110]....
        /*0ac4*/ 	.word	0x000258b0


	//   ....[111]....
        /*0ac8*/ 	.word	0x000258e0


	//   ....[112]....
        /*0acc*/ 	.word	0x00025910


	//   ....[113]....
        /*0ad0*/ 	.word	0x00025940


	//   ....[114]....
        /*0ad4*/ 	.word	0x00025ac0


	//   ....[115]....
        /*0ad8*/ 	.word	0x00025af0


	//   ....[116]....
        /*0adc*/ 	.word	0x00025b20


	//   ....[117]....
        /*0ae0*/ 	.word	0x00025b50


	//   ....[118]....
        /*0ae4*/ 	.word	0x00025b80


	//   ....[119]....
        /*0ae8*/ 	.word	0x00025bb0


	//   ....[120]....
        /*0aec*/ 	.word	0x00025c70


	//   ....[121]....
        /*0af0*/ 	.word	0x00025c90


	//   ....[122]....
        /*0af4*/ 	.word	0x00025d00


	//   ....[123]....
        /*0af8*/ 	.word	0x000263d0


	//   ....[124]....
        /*0afc*/ 	.word	0x00026810


	//   ....[125]....
        /*0b00*/ 	.word	0x000268a0


	//   ....[126]....
        /*0b04*/ 	.word	0x000268f0


	//   ....[127]....
        /*0b08*/ 	.word	0x00026940


	//   ....[128]....
        /*0b0c*/ 	.word	0x000269d0


	//   ....[129]....
        /*0b10*/ 	.word	0x00026a60


	//   ....[130]....
        /*0b14*/ 	.word	0x00026ab0


	//   ....[131]....
        /*0b18*/ 	.word	0x00026b00


	//   ....[132]....
        /*0b1c*/ 	.word	0x00026be0


	//   ....[133]....
        /*0b20*/ 	.word	0x00026c70


	//   ....[134]....
        /*0b24*/ 	.word	0x00026cc0


	//   ....[135]....
        /*0b28*/ 	.word	0x00026d10


	//   ....[136]....
        /*0b2c*/ 	.word	0x00026da0


	//   ....[137]....
        /*0b30*/ 	.word	0x00026e30


	//   ....[138]....
        /*0b34*/ 	.word	0x00026e80


	//   ....[139]....
        /*0b38*/ 	.word	0x00026ed0


	//   ....[140]....
        /*0b3c*/ 	.word	0x000272b0


	//   ....[141]....
        /*0b40*/ 	.word	0x000275a0


	//   ....[142]....
        /*0b44*/ 	.word	0x00027730


	//   ....[143]....
        /*0b48*/ 	.word	0x00027790


	//   ....[144]....
        /*0b4c*/ 	.word	0x000277f0


	//   ....[145]....
        /*0b50*/ 	.word	0x00027840


	//   ....[146]....
        /*0b54*/ 	.word	0x000279a0


	//   ....[147]....
        /*0b58*/ 	.word	0x00027a40


	//   ....[148]....
        /*0b5c*/ 	.word	0x00027af0


	//   ....[149]....
        /*0b60*/ 	.word	0x00027bd0


	//   ....[150]....
        /*0b64*/ 	.word	0x00027db0


	//   ....[151]....
        /*0b68*/ 	.word	0x00027e80


	//   ....[152]....
        /*0b6c*/ 	.word	0x00028130


	//   ....[153]....
        /*0b70*/ 	.word	0x00028240


	//   ....[154]....
        /*0b74*/ 	.word	0x00028410


	//   ....[155]....
        /*0b78*/ 	.word	0x000284e0


	//   ....[156]....
        /*0b7c*/ 	.word	0x00028710


	//   ....[157]....
        /*0b80*/ 	.word	0x00028760


	//   ....[158]....
        /*0b84*/ 	.word	0x00028a90


	//   ....[159]....
        /*0b88*/ 	.word	0x00028b30


	//   ....[160]....
        /*0b8c*/ 	.word	0x00028c50


	//   ....[161]....
        /*0b90*/ 	.word	0x00028cd0


	//   ....[162]....
        /*0b94*/ 	.word	0x00028d50


	//   ....[163]....
        /*0b98*/ 	.word	0x00028dd0


	//   ....[164]....
        /*0b9c*/ 	.word	0x00028e50


	//   ....[165]....
        /*0ba0*/ 	.word	0x00028ee0


	//   ....[166]....
        /*0ba4*/ 	.word	0x00028f80


	//   ....[167]....
        /*0ba8*/ 	.word	0x00029030


	//   ....[168]....
        /*0bac*/ 	.word	0x000290b0


	//   ....[169]....
        /*0bb0*/ 	.word	0x00029130


	//   ....[170]....
        /*0bb4*/ 	.word	0x000291b0


	//   ....[171]....
        /*0bb8*/ 	.word	0x00029240


	//   ....[172]....
        /*0bbc*/ 	.word	0x000292c0


	//   ....[173]....
        /*0bc0*/ 	.word	0x00029360


	//   ....[174]....
        /*0bc4*/ 	.word	0x000293f0


	//   ....[175]....
        /*0bc8*/ 	.word	0x00029520


	//----- nvinfo : EIATTR_REG_RECONFIG
	.align		4
.L_947:
        /*0bcc*/ 	.byte	0x01, 0x54
	.zero		2


	//----- nvinfo : EIATTR_SYSCALL_OFFSETS
	.align		4
        /*0bd0*/ 	.byte	0x04, 0x46
        /*0bd2*/ 	.short	(.L_949 - .L_948)


	//   ....[0]....
.L_948:
        /*0bd4*/ 	.word	0x00001d40


	//   ....[1]....
        /*0bd8*/ 	.word	0x00001e90


	//   ....[2]....
        /*0bdc*/ 	.word	0x00007140


	//   ....[3]....
        /*0be0*/ 	.word	0x00007460


	//   ....[4]....
        /*0be4*/ 	.word	0x0001fb60


	//   ....[5]....
        /*0be8*/ 	.word	0x0001fcb0


	//   ....[6]....
        /*0bec*/ 	.word	0x0001fda0


	//   ....[7]....
        /*0bf0*/ 	.word	0x00020650


	//   ....[8]....
        /*0bf4*/ 	.word	0x00020ff0


	//----- nvinfo : EIATTR_MBARRIER_INSTR_OFFSETS
	.align		4
.L_949:
        /*0bf8*/ 	.byte	0x04, 0x39
        /*0bfa*/ 	.short	(.L_951 - .L_950)


	//   ....[0]....
.L_950:
        /*0bfc*/ 	.word	0x000002e0
        /*0c00*/ 	.word	0x000000ff
        /*0c04*/ 	.word	0x00038800
        /*0c08*/ 	.short	0x0100
        /*0c0a*/ 	.byte	0x08
	.zero		1


	//   ....[1]....
        /*0c0c*/ 	.word	0x000002f0
        /*0c10*/ 	.word	0x000000ff
        /*0c14*/ 	.word	0x00038810
        /*0c18*/ 	.short	0x0100
        /*0c1a*/ 	.byte	0x08
	.zero		1


	//   ....[2]....
        /*0c1c*/ 	.word	0x00000300
        /*0c20*/ 	.word	0x000000ff
        /*0c24*/ 	.word	0x00038820
        /*0c28*/ 	.short	0x0100
        /*0c2a*/ 	.byte	0x08
	.zero		1


	//   ....[3]....
        /*0c2c*/ 	.word	0x000003b0
        /*0c30*/ 	.word	0x000000ff
        /*0c34*/ 	.word	0x00038830
        /*0c38*/ 	.short	0x0100
        /*0c3a*/ 	.byte	0x06
	.zero		1


	//   ....[4]....
        /*0c3c*/ 	.word	0x000003c0
        /*0c40*/ 	.word	0x000000ff
        /*0c44*/ 	.word	0x00038840
        /*0c48*/ 	.short	0x0100
        /*0c4a*/ 	.byte	0x06
	.zero		1


	//   ....[5]....
        /*0c4c*/ 	.word	0x000003d0
        /*0c50*/ 	.word	0x000000ff
        /*0c54*/ 	.word	0x00038838
        /*0c58*/ 	.short	0x0100
        /*0c5a*/ 	.byte	0x06
	.zero		1


	//   ....[6]....
        /*0c5c*/ 	.word	0x000003e0
        /*0c60*/ 	.word	0x000000ff
        /*0c64*/ 	.word	0x00038848
        /*0c68*/ 	.short	0x0100
        /*0c6a*/ 	.byte	0x06
	.zero		1


	//   ....[7]....
        /*0c6c*/ 	.word	0x00000510
        /*0c70*/ 	.word	0x000000ff
        /*0c74*/ 	.word	0x00038850
        /*0c78*/ 	.short	0x0100
        /*0c7a*/ 	.byte	0x08
	.zero		1


	//   ....[8]....
        /*0c7c*/ 	.word	0x00000520
        /*0c80*/ 	.word	0x000000ff
        /*0c84*/ 	.word	0x00038860
        /*0c88*/ 	.short	0x0100
        /*0c8a*/ 	.byte	0x08
	.zero		1


	//   ....[9]....
        /*0c8c*/ 	.word	0x00000530
        /*0c90*/ 	.word	0x000000ff
        /*0c94*/ 	.word	0x00038858
        /*0c98*/ 	.short	0x0100
        /*0c9a*/ 	.byte	0x08
	.zero		1


	//   ....[10]....
        /*0c9c*/ 	.word	0x00000540
        /*0ca0*/ 	.word	0x000000ff
        /*0ca4*/ 	.word	0x00038868
        /*0ca8*/ 	.short	0x0100
        /*0caa*/ 	.byte	0x08
	.zero		1


	//   ....[11]....
        /*0cac*/ 	.word	0x00000630
        /*0cb0*/ 	.word	0x000000ff
        /*0cb4*/ 	.word	0x00038870
        /*0cb8*/ 	.short	0x0100
        /*0cba*/ 	.byte	0x06
	.zero		1


	//   ....[12]....
        /*0cbc*/ 	.word	0x00000640
        /*0cc0*/ 	.word	0x000000ff
        /*0cc4*/ 	.word	0x00038880
        /*0cc8*/ 	.short	0x0100
        /*0cca*/ 	.byte	0x06
	.zero		1


	//   ....[13]....
        /*0ccc*/ 	.word	0x00000650
        /*0cd0*/ 	.word	0x000000ff
        /*0cd4*/ 	.word	0x00038878
        /*0cd8*/ 	.short	0x0100
        /*0cda*/ 	.byte	0x06
	.zero		1


	//   ....[14]....
        /*0cdc*/ 	.word	0x00000660
        /*0ce0*/ 	.word	0x000000ff
        /*0ce4*/ 	.word	0x00038888
        /*0ce8*/ 	.short	0x0100
        /*0cea*/ 	.byte	0x06
	.zero		1


	//   ....[15]....
        /*0cec*/ 	.word	0x00000790
        /*0cf0*/ 	.word	0x000000ff
        /*0cf4*/ 	.word	0x00038890
        /*0cf8*/ 	.short	0x0100
        /*0cfa*/ 	.byte	0x08
	.zero		1


	//   ....[16]....
        /*0cfc*/ 	.word	0x000007a0
        /*0d00*/ 	.word	0x000000ff
        /*0d04*/ 	.word	0x000388a0
        /*0d08*/ 	.short	0x0100
        /*0d0a*/ 	.byte	0x08
	.zero		1


	//   ....[17]....
        /*0d0c*/ 	.word	0x000007b0
        /*0d10*/ 	.word	0x000000ff
        /*0d14*/ 	.word	0x00038898
        /*0d18*/ 	.short	0x0100
        /*0d1a*/ 	.byte	0x08
	.zero		1


	//   ....[18]....
        /*0d1c*/ 	.word	0x000007c0
        /*0d20*/ 	.word	0x000000ff
        /*0d24*/ 	.word	0x000388a8
        /*0d28*/ 	.short	0x0100
        /*0d2a*/ 	.byte	0x08
	.zero		1


	//   ....[19]....
        /*0d2c*/ 	.word	0x000008f0
        /*0d30*/ 	.word	0x000000ff
        /*0d34*/ 	.word	0x000388b0
        /*0d38*/ 	.short	0x0100
        /*0d3a*/ 	.byte	0x08
	.zero		1


	//   ....[20]....
        /*0d3c*/ 	.word	0x00000900
        /*0d40*/ 	.word	0x000000ff
        /*0d44*/ 	.word	0x000388c0
        /*0d48*/ 	.short	0x0100
        /*0d4a*/ 	.byte	0x08
	.zero		1


	//   ....[21]....
        /*0d4c*/ 	.word	0x00000910
        /*0d50*/ 	.word	0x000000ff
        /*0d54*/ 	.word	0x000388b8
        /*0d58*/ 	.short	0x0100
        /*0d5a*/ 	.byte	0x08
	.zero		1


	//   ....[22]....
        /*0d5c*/ 	.word	0x00000920
        /*0d60*/ 	.word	0x000000ff
        /*0d64*/ 	.word	0x000388c8
        /*0d68*/ 	.short	0x0100
        /*0d6a*/ 	.byte	0x08
	.zero		1


	//   ....[23]....
        /*0d6c*/ 	.word	0x00002a50
        /*0d70*/ 	.word	0x00000040
        /*0d74*/ 	.word	0x00038890
        /*0d78*/ 	.short	0x010a
        /*0d7a*/ 	.byte	0x3f
	.zero		1


	//   ....[24]....
        /*0d7c*/ 	.word	0x00003410
        /*0d80*/ 	.word	0x00000040
        /*0d84*/ 	.word	0x00038890
        /*0d88*/ 	.short	0x010a
        /*0d8a*/ 	.byte	0x3f
	.zero		1


	//   ....[25]....
        /*0d8c*/ 	.word	0x00003c90
        /*0d90*/ 	.word	0x00000040
        /*0d94*/ 	.word	0x00038890
        /*0d98*/ 	.short	0x010a
        /*0d9a*/ 	.byte	0x3f
	.zero		1


	//   ....[26]....
        /*0d9c*/ 	.word	0x00003e90
        /*0da0*/ 	.word	0x00000004
        /*0da4*/ 	.word	0x00000000
        /*0da8*/ 	.short	0x0101
        /*0daa*/ 	.byte	0x3f
	.zero		1


	//   ....[27]....
        /*0dac*/ 	.word	0x00003ed0
        /*0db0*/ 	.word	0x00000040
        /*0db4*/ 	.word	0x000388b0
        /*0db8*/ 	.short	0x010a
        /*0dba*/ 	.byte	0x3f
	.zero		1


	//   ....[28]....
        /*0dbc*/ 	.word	0x00004520
        /*0dc0*/ 	.word	0x00000040
        /*0dc4*/ 	.word	0x00000000
        /*0dc8*/ 	.short	0x0101
        /*0dca*/ 	.byte	0x3f
	.zero		1


	//   ....[29]....
        /*0dcc*/ 	.word	0x00005290
        /*0dd0*/ 	.word	0x00000000
        /*0dd4*/ 	.word	0x00000000
        /*0dd8*/ 	.short	0x0101
        /*0dda*/ 	.byte	0x3f
	.zero		1


	//   ....[30]....
        /*0ddc*/ 	.word	0x00005e00
        /*0de0*/ 	.word	0x00000000
        /*0de4*/ 	.word	0x00000000
        /*0de8*/ 	.short	0x0101
        /*0dea*/ 	.byte	0x3f
	.zero		1


	//   ....[31]....
        /*0dec*/ 	.word	0x000071d0
        /*0df0*/ 	.word	0x00000012
        /*0df4*/ 	.word	0x00038800
        /*0df8*/ 	.short	0x010a
        /*0dfa*/ 	.byte	0x3f
	.zero		1


	//   ....[32]....
        /*0dfc*/ 	.word	0x00007220
        /*0e00*/ 	.word	0x00000012
        /*0e04*/ 	.word	0x00038800
        /*0e08*/ 	.short	0x010a
        /*0e0a*/ 	.byte	0x3f
	.zero		1


	//   ....[33]....
        /*0e0c*/ 	.word	0x00007c20
        /*0e10*/ 	.word	0x00000012
        /*0e14*/ 	.word	0x00038800
        /*0e18*/ 	.short	0x010a
        /*0e1a*/ 	.byte	0x3f
	.zero		1


	//   ....[34]....
        /*0e1c*/ 	.word	0x00008fe0
        /*0e20*/ 	.word	0x00000012
        /*0e24*/ 	.word	0x00038800
        /*0e28*/ 	.short	0x010a
        /*0e2a*/ 	.byte	0x3f
	.zero		1


	//   ....[35]....
        /*0e2c*/ 	.word	0x00009de0
        /*0e30*/ 	.word	0x00000000
        /*0e34*/ 	.word	0x00038830
        /*0e38*/ 	.short	0x010a
        /*0e3a*/ 	.byte	0x3f
	.zero		1


	//   ....[36]....
        /*0e3c*/ 	.word	0x00009e90
        /*0e40*/ 	.word	0x00000000
        /*0e44*/ 	.word	0x00038830
        /*0e48*/ 	.short	0x010a
        /*0e4a*/ 	.byte	0x3f
	.zero		1


	//   ....[37]....
        /*0e4c*/ 	.word	0x0000a1a0
        /*0e50*/ 	.word	0x00000012
        /*0e54*/ 	.word	0x00038810
        /*0e58*/ 	.short	0x010a
        /*0e5a*/ 	.byte	0x3f
	.zero		1


	//   ....[38]....
        /*0e5c*/ 	.word	0x0000a1f0
        /*0e60*/ 	.word	0x00000000
        /*0e64*/ 	.word	0x00038850
        /*0e68*/ 	.short	0x010a
        /*0e6a*/ 	.byte	0x3f
	.zero		1


	//   ....[39]....
        /*0e6c*/ 	.word	0x0000a280
        /*0e70*/ 	.word	0x00000000
        /*0e74*/ 	.word	0x00038850
        /*0e78*/ 	.short	0x010a
        /*0e7a*/ 	.byte	0x3f
	.zero		1


	//   ....[40]....
        /*0e7c*/ 	.word	0x0000bcf0
        /*0e80*/ 	.word	0x00000008
        /*0e84*/ 	.word	0x00000000
        /*0e88*/ 	.short	0x0101
        /*0e8a*/ 	.byte	0x3f
	.zero		1


	//   ....[41]....
        /*0e8c*/ 	.word	0x0000d620
        /*0e90*/ 	.word	0x00000000
        /*0e94*/ 	.word	0x00000000
        /*0e98*/ 	.short	0x0101
        /*0e9a*/ 	.byte	0x3f
	.zero		1


	//   ....[42]....
        /*0e9c*/ 	.word	0x0000d950
        /*0ea0*/ 	.word	0x000000c9
        /*0ea4*/ 	.word	0x00038830
        /*0ea8*/ 	.short	0x010a
        /*0eaa*/ 	.byte	0x3f
	.zero		1


	//   ....[43]....
        /*0eac*/ 	.word	0x0000d9c0
        /*0eb0*/ 	.word	0x000000c9
        /*0eb4*/ 	.word	0x00038830
        /*0eb8*/ 	.short	0x010a
        /*0eba*/ 	.byte	0x3f
	.zero		1


	//   ....[44]....
        /*0ebc*/ 	.word	0x0000dc30
        /*0ec0*/ 	.word	0x000000c9
        /*0ec4*/ 	.word	0x00038850
        /*0ec8*/ 	.short	0x010a
        /*0eca*/ 	.byte	0x3f
	.zero		1


	//   ....[45]....
        /*0ecc*/ 	.word	0x0000dc80
        /*0ed0*/ 	.word	0x000000c9
        /*0ed4*/ 	.word	0x00038850
        /*0ed8*/ 	.short	0x010a
        /*0eda*/ 	.byte	0x3f
	.zero		1


	//   ....[46]....
        /*0edc*/ 	.word	0x0000f5e0
        /*0ee0*/ 	.word	0x00000015
        /*0ee4*/ 	.word	0x00000000
        /*0ee8*/ 	.short	0x0101
        /*0eea*/ 	.byte	0x3f
	.zero		1


	//   ....[47]....
        /*0eec*/ 	.word	0x00011590
        /*0ef0*/ 	.word	0x000000c9
        /*0ef4*/ 	.word	0x00000000
        /*0ef8*/ 	.short	0x0101
        /*0efa*/ 	.byte	0x3f
	.zero		1


	//   ....[48]....
        /*0efc*/ 	.word	0x00011980
        /*0f00*/ 	.word	0x0000000f
        /*0f04*/ 	.word	0x00038830
        /*0f08*/ 	.short	0x010a
        /*0f0a*/ 	.byte	0x3f
	.zero		1


	//   ....[49]....
        /*0f0c*/ 	.word	0x000119f0
        /*0f10*/ 	.word	0x0000000f
        /*0f14*/ 	.word	0x00038830
        /*0f18*/ 	.short	0x010a
        /*0f1a*/ 	.byte	0x3f
	.zero		1


	//   ....[50]....
        /*0f1c*/ 	.word	0x00011c60
        /*0f20*/ 	.word	0x0000000f
        /*0f24*/ 	.word	0x00038850
        /*0f28*/ 	.short	0x010a
        /*0f2a*/ 	.byte	0x3f
	.zero		1


	//   ....[51]....
        /*0f2c*/ 	.word	0x00011cb0
        /*0f30*/ 	.word	0x0000000f
        /*0f34*/ 	.word	0x00038850
        /*0f38*/ 	.short	0x010a
        /*0f3a*/ 	.byte	0x3f
	.zero		1


	//   ....[52]....
        /*0f3c*/ 	.word	0x00013af0
        /*0f40*/ 	.word	0x000000a2
        /*0f44*/ 	.word	0x00000000
        /*0f48*/ 	.short	0x0101
        /*0f4a*/ 	.byte	0x3f
	.zero		1


	//   ....[53]....
        /*0f4c*/ 	.word	0x00014ae0
        /*0f50*/ 	.word	0x0000000f
        /*0f54*/ 	.word	0x00000000
        /*0f58*/ 	.short	0x0101
        /*0f5a*/ 	.byte	0x3f
	.zero		1


	//   ....[54]....
        /*0f5c*/ 	.word	0x00014c20
        /*0f60*/ 	.word	0x00000015
        /*0f64*/ 	.word	0x00038830
        /*0f68*/ 	.short	0x010a
        /*0f6a*/ 	.byte	0x3f
	.zero		1


	//   ....[55]....
        /*0f6c*/ 	.word	0x00014c90
        /*0f70*/ 	.word	0x00000015
        /*0f74*/ 	.word	0x00038830
        /*0f78*/ 	.short	0x010a
        /*0f7a*/ 	.byte	0x3f
	.zero		1


	//   ....[56]....
        /*0f7c*/ 	.word	0x00014f00
        /*0f80*/ 	.word	0x00000015
        /*0f84*/ 	.word	0x00038850
        /*0f88*/ 	.short	0x010a
        /*0f8a*/ 	.byte	0x3f
	.zero		1


	//   ....[57]....
        /*0f8c*/ 	.word	0x00014f50
        /*0f90*/ 	.word	0x00000015
        /*0f94*/ 	.word	0x00038850
        /*0f98*/ 	.short	0x010a
        /*0f9a*/ 	.byte	0x3f
	.zero		1


	//   ....[58]....
        /*0f9c*/ 	.word	0x00016870
        /*0fa0*/ 	.word	0x0000000e
        /*0fa4*/ 	.word	0x00000000
        /*0fa8*/ 	.short	0x0101
        /*0faa*/ 	.byte	0x3f
	.zero		1


	//   ....[59]....
        /*0fac*/ 	.word	0x000187e0
        /*0fb0*/ 	.word	0x00000015
        /*0fb4*/ 	.word	0x00000000
        /*0fb8*/ 	.short	0x0101
        /*0fba*/ 	.byte	0x3f
	.zero		1


	//   ....[60]....
        /*0fbc*/ 	.word	0x0001ae50
        /*0fc0*/ 	.word	0x00000000
        /*0fc4*/ 	.word	0x00000000
        /*0fc8*/ 	.short	0x0101
        /*0fca*/ 	.byte	0x3f
	.zero		1


	//   ....[61]....
        /*0fcc*/ 	.word	0x0001dad0
        /*0fd0*/ 	.word	0x00000006
        /*0fd4*/ 	.word	0x00038820
        /*0fd8*/ 	.short	0x010a
        /*0fda*/ 	.byte	0x3f
	.zero		1


	//   ....[62]....
        /*0fdc*/ 	.word	0x0001dbb0
        /*0fe0*/ 	.word	0x00000005
        /*0fe4*/ 	.word	0x000388a0
        /*0fe8*/ 	.short	0x010a
        /*0fea*/ 	.byte	0x3f
	.zero		1


	//   ....[63]....
        /*0fec*/ 	.word	0x0001de00
        /*0ff0*/ 	.word	0x00000005
        /*0ff4*/ 	.word	0x000388c0
        /*0ff8*/ 	.short	0x010a
        /*0ffa*/ 	.byte	0x3f
	.zero		1


	//   ....[64]....
        /*0ffc*/ 	.word	0x0001e880
        /*1000*/ 	.word	0x00000005
        /*1004*/ 	.word	0x000388a0
        /*1008*/ 	.short	0x010a
        /*100a*/ 	.byte	0x3f
	.zero		1


	//   ....[65]....
        /*100c*/ 	.word	0x0001eac0
        /*1010*/ 	.word	0x00000005
        /*1014*/ 	.word	0x000388c0
        /*1018*/ 	.short	0x010a
        /*101a*/ 	.byte	0x3f
	.zero		1


	//   ....[66]....
        /*101c*/ 	.word	0x000201b0
        /*1020*/ 	.word	0x00000000
        /*1024*/ 	.word	0x00038840
        /*1028*/ 	.short	0x010a
        /*102a*/ 	.byte	0x3f
	.zero		1


	//   ....[67]....
        /*102c*/ 	.word	0x00020d90
        /*1030*/ 	.word	0x00000008
        /*1034*/ 	.word	0x00038800
        /*1038*/ 	.short	0x0107
        /*103a*/ 	.byte	0x3f
	.zero		1


	//   ....[68]....
        /*103c*/ 	.word	0x00020e40
        /*1040*/ 	.word	0x00000000
        /*1044*/ 	.word	0x00038800
        /*1048*/ 	.short	0x0101
        /*104a*/ 	.byte	0x3f
	.zero		1


	//   ....[69]....
        /*104c*/ 	.word	0x00021e10
        /*1050*/ 	.word	0x00000000
        /*1054*/ 	.word	0x00038810
        /*1058*/ 	.short	0x0107
        /*105a*/ 	.byte	0x3f
	.zero		1


	//   ....[70]....
        /*105c*/ 	.word	0x00021f10
        /*1060*/ 	.word	0x00000002
        /*1064*/ 	.word	0x00038810
        /*1068*/ 	.short	0x0101
        /*106a*/ 	.byte	0x3f
	.zero		1


	//   ....[71]....
        /*106c*/ 	.word	0x00021f30
        /*1070*/ 	.word	0x00000002
        /*1074*/ 	.word	0x00038820
        /*1078*/ 	.short	0x010a
        /*107a*/ 	.byte	0x3f
	.zero		1


	//   ....[72]....
        /*107c*/ 	.word	0x00022030
        /*1080*/ 	.word	0x00000000
        /*1084*/ 	.word	0x00038860
        /*1088*/ 	.short	0x010a
        /*108a*/ 	.byte	0x3f
	.zero		1


	//   ....[73]....
        /*108c*/ 	.word	0x00022cb0
        /*1090*/ 	.word	0x00000002
        /*1094*/ 	.word	0x00038840
        /*1098*/ 	.short	0x010a
        /*109a*/ 	.byte	0x3f
	.zero		1


	//   ....[74]....
        /*109c*/ 	.word	0x00022f00
        /*10a0*/ 	.word	0x00000002
        /*10a4*/ 	.word	0x00038860
        /*10a8*/ 	.short	0x010a
        /*10aa*/ 	.byte	0x3f
	.zero		1


	//   ....[75]....
        /*10ac*/ 	.word	0x00023b20
        /*10b0*/ 	.word	0x00000003
        /*10b4*/ 	.word	0x00038840
        /*10b8*/ 	.short	0x010a
        /*10ba*/ 	.byte	0x3f
	.zero		1


	//   ....[76]....
        /*10bc*/ 	.word	0x00023d60
        /*10c0*/ 	.word	0x00000003
        /*10c4*/ 	.word	0x00038860
        /*10c8*/ 	.short	0x010a
        /*10ca*/ 	.byte	0x3f
	.zero		1


	//   ....[77]....
        /*10cc*/ 	.word	0x000248f0
        /*10d0*/ 	.word	0x00000003
        /*10d4*/ 	.word	0x00038840
        /*10d8*/ 	.short	0x010a
        /*10da*/ 	.byte	0x3f
	.zero		1


	//   ....[78]....
        /*10dc*/ 	.word	0x00024b40
        /*10e0*/ 	.word	0x00000003
        /*10e4*/ 	.word	0x00038860
        /*10e8*/ 	.short	0x010a
        /*10ea*/ 	.byte	0x3f
	.zero		1


	//   ....[79]....
        /*10ec*/ 	.word	0x00026350
        /*10f0*/ 	.word	0x00000000
        /*10f4*/ 	.word	0x00038820
        /*10f8*/ 	.short	0x010a
        /*10fa*/ 	.byte	0x3f
	.zero		1


	//   ....[80]....
        /*10fc*/ 	.word	0x00026500
        /*1100*/ 	.word	0x00000006
        /*1104*/ 	.word	0x00000000
        /*1108*/ 	.short	0x010a
        /*110a*/ 	.byte	0x3f
	.zero		1


	//   ....[81]....
        /*110c*/ 	.word	0x00026570
        /*1110*/ 	.word	0x00000007
        /*1114*/ 	.word	0x00000000
        /*1118*/ 	.short	0x010a
        /*111a*/ 	.byte	0x3f
	.zero		1


	//   ....[82]....
        /*111c*/ 	.word	0x000265e0
        /*1120*/ 	.word	0x00000004
        /*1124*/ 	.word	0x00000000
        /*1128*/ 	.short	0x010a
        /*112a*/ 	.byte	0x3f
	.zero		1


	//   ....[83]....
        /*112c*/ 	.word	0x00026610
        /*1130*/ 	.word	0x00000003
        /*1134*/ 	.word	0x00000000
        /*1138*/ 	.short	0x010a
        /*113a*/ 	.byte	0x3f
	.zero		1


	//   ....[84]....
        /*113c*/ 	.word	0x00026670
        /*1140*/ 	.word	0x00000040
        /*1144*/ 	.word	0x00038890
        /*1148*/ 	.short	0x010a
        /*114a*/ 	.byte	0x3f
	.zero		1


	//   ....[85]....
        /*114c*/ 	.word	0x000266c0
        /*1150*/ 	.word	0x00000040
        /*1154*/ 	.word	0x00038890
        /*1158*/ 	.short	0x010a
        /*115a*/ 	.byte	0x3f
	.zero		1


	//   ....[86]....
        /*115c*/ 	.word	0x00026710
        /*1160*/ 	.word	0x00000040
        /*1164*/ 	.word	0x00038890
        /*1168*/ 	.short	0x010a
        /*116a*/ 	.byte	0x3f
	.zero		1


	//   ....[87]....
        /*116c*/ 	.word	0x00026760
        /*1170*/ 	.word	0x00000040
        /*1174*/ 	.word	0x000388b0
        /*1178*/ 	.short	0x010a
        /*117a*/ 	.byte	0x3f
	.zero		1


	//   ....[88]....
        /*117c*/ 	.word	0x00026b30
        /*1180*/ 	.word	0x00000012
        /*1184*/ 	.word	0x00038800
        /*1188*/ 	.short	0x010a
        /*118a*/ 	.byte	0x3f
	.zero		1


	//   ....[89]....
        /*118c*/ 	.word	0x00026f00
        /*1190*/ 	.word	0x00000012
        /*1194*/ 	.word	0x00038800
        /*1198*/ 	.short	0x010a
        /*119a*/ 	.byte	0x3f
	.zero		1


	//   ....[90]....
        /*119c*/ 	.word	0x00026f50
        /*11a0*/ 	.word	0x00000000
        /*11a4*/ 	.word	0x00038830
        /*11a8*/ 	.short	0x010a
        /*11aa*/ 	.byte	0x3f
	.zero		1


	//   ....[91]....
        /*11ac*/ 	.word	0x00026fa0
        /*11b0*/ 	.word	0x00000012
        /*11b4*/ 	.word	0x00038810
        /*11b8*/ 	.short	0x010a
        /*11ba*/ 	.byte	0x3f
	.zero		1


	//   ....[92]....
        /*11bc*/ 	.word	0x00026ff0
        /*11c0*/ 	.word	0x00000000
        /*11c4*/ 	.word	0x00038850
        /*11c8*/ 	.short	0x010a
        /*11ca*/ 	.byte	0x3f
	.zero		1


	//   ....[93]....
        /*11cc*/ 	.word	0x00027040
        /*11d0*/ 	.word	0x000000c9
        /*11d4*/ 	.word	0x00038830
        /*11d8*/ 	.short	0x010a
        /*11da*/ 	.byte	0x3f
	.zero		1


	//   ....[94]....
        /*11dc*/ 	.word	0x00027090
        /*11e0*/ 	.word	0x000000c9
        /*11e4*/ 	.word	0x00038850
        /*11e8*/ 	.short	0x010a
        /*11ea*/ 	.byte	0x3f
	.zero		1


	//   ....[95]....
        /*11ec*/ 	.word	0x000270e0
        /*11f0*/ 	.word	0x0000000f
        /*11f4*/ 	.word	0x00038830
        /*11f8*/ 	.short	0x010a
        /*11fa*/ 	.byte	0x3f
	.zero		1


	//   ....[96]....
        /*11fc*/ 	.word	0x00027130
        /*1200*/ 	.word	0x0000000f
        /*1204*/ 	.word	0x00038850
        /*1208*/ 	.short	0x010a
        /*120a*/ 	.byte	0x3f
	.zero		1


	//   ....[97]....
        /*120c*/ 	.word	0x00027180
        /*1210*/ 	.word	0x00000015
        /*1214*/ 	.word	0x00038830
        /*1218*/ 	.short	0x010a
        /*121a*/ 	.byte	0x3f
	.zero		1


	//   ....[98]....
        /*121c*/ 	.word	0x000271d0
        /*1220*/ 	.word	0x00000015
        /*1224*/ 	.word	0x00038850
        /*1228*/ 	.short	0x010a
        /*122a*/ 	.byte	0x3f
	.zero		1


	//   ....[99]....
        /*122c*/ 	.word	0x00027380
        /*1230*/ 	.word	0x00000005
        /*1234*/ 	.word	0x00038820
        /*1238*/ 	.short	0x010a
        /*123a*/ 	.byte	0x3f
	.zero		1


	//   ....[100]....
        /*123c*/ 	.word	0x000273d0
        /*1240*/ 	.word	0x00000005
        /*1244*/ 	.word	0x000388a0
        /*1248*/ 	.short	0x010a
        /*124a*/ 	.byte	0x3f
	.zero		1


	//   ....[101]....
        /*124c*/ 	.word	0x00027420
        /*1250*/ 	.word	0x00000005
        /*1254*/ 	.word	0x000388c0
        /*1258*/ 	.short	0x010a
        /*125a*/ 	.byte	0x3f
	.zero		1


	//   ....[102]....
        /*125c*/ 	.word	0x00027470
        /*1260*/ 	.word	0x00000005
        /*1264*/ 	.word	0x000388a0
        /*1268*/ 	.short	0x010a
        /*126a*/ 	.byte	0x3f
	.zero		1


	//   ....[103]....
        /*126c*/ 	.word	0x000274c0
        /*1270*/ 	.word	0x00000005
        /*1274*/ 	.word	0x000388c0
        /*1278*/ 	.short	0x010a
        /*127a*/ 	.byte	0x3f
	.zero		1


	//   ....[104]....
        /*127c*/ 	.word	0x00027660
        /*1280*/ 	.word	0x00000000
        /*1284*/ 	.word	0x00038840
        /*1288*/ 	.short	0x010a
        /*128a*/ 	.byte	0x3f
	.zero		1


	//   ....[105]....
        /*128c*/ 	.word	0x000287b0
        /*1290*/ 	.word	0x00000002
        /*1294*/ 	.word	0x00038820
        /*1298*/ 	.short	0x010a
        /*129a*/ 	.byte	0x3f
	.zero		1


	//   ....[106]....
        /*129c*/ 	.word	0x00028800
        /*12a0*/ 	.word	0x00000000
        /*12a4*/ 	.word	0x00038860
        /*12a8*/ 	.short	0x010a
        /*12aa*/ 	.byte	0x3f
	.zero		1


	//   ....[107]....
        /*12ac*/ 	.word	0x00028850
        /*12b0*/ 	.word	0x00000002
        /*12b4*/ 	.word	0x00038840
        /*12b8*/ 	.short	0x010a
        /*12ba*/ 	.byte	0x3f
	.zero		1


	//   ....[108]....
        /*12bc*/ 	.word	0x000288a0
        /*12c0*/ 	.word	0x00000002
        /*12c4*/ 	.word	0x00038860
        /*12c8*/ 	.short	0x010a
        /*12ca*/ 	.byte	0x3f
	.zero		1


	//   ....[109]....
        /*12cc*/ 	.word	0x000288f0
        /*12d0*/ 	.word	0x00000003
        /*12d4*/ 	.word	0x00038840
        /*12d8*/ 	.short	0x010a
        /*12da*/ 	.byte	0x3f
	.zero		1


	//   ....[110]....
        /*12dc*/ 	.word	0x00028940
        /*12e0*/ 	.word	0x00000003
        /*12e4*/ 	.word	0x00038860
        /*12e8*/ 	.short	0x010a
        /*12ea*/ 	.byte	0x3f
	.zero		1


	//   ....[111]....
        /*12ec*/ 	.word	0x00028990
        /*12f0*/ 	.word	0x00000003
        /*12f4*/ 	.word	0x00038840
        /*12f8*/ 	.short	0x010a
        /*12fa*/ 	.byte	0x3f
	.zero		1


	//   ....[112]....
        /*12fc*/ 	.word	0x000289e0
        /*1300*/ 	.word	0x00000003
        /*1304*/ 	.word	0x00038860
        /*1308*/ 	.short	0x010a
        /*130a*/ 	.byte	0x3f
	.zero		1


	//   ....[113]....
        /*130c*/ 	.word	0x00029440
        /*1310*/ 	.word	0x00000000
        /*1314*/ 	.word	0x00038820
        /*1318*/ 	.short	0x010a
        /*131a*/ 	.byte	0x3f
	.zero		1


	//   ....[114]....
        /*131c*/ 	.word	0x000295e0
        /*1320*/ 	.word	0x00000006
        /*1324*/ 	.word	0x00000000
        /*1328*/ 	.short	0x010a
        /*132a*/ 	.byte	0x3f
	.zero		1


	//   ....[115]....
        /*132c*/ 	.word	0x00029630
        /*1330*/ 	.word	0x00000007
        /*1334*/ 	.word	0x00000000
        /*1338*/ 	.short	0x010a
        /*133a*/ 	.byte	0x3f
	.zero		1


	//   ....[116]....
        /*133c*/ 	.word	0x00029680
        /*1340*/ 	.word	0x00000004
        /*1344*/ 	.word	0x00000000
        /*1348*/ 	.short	0x010a
        /*134a*/ 	.byte	0x3f
	.zero		1


	//----- nvinfo : EIATTR_NUM_MBARRIERS
	.align		4
.L_951:
        /*134c*/ 	.byte	0x03, 0x38
        /*134e*/ 	.short	0x0017


	//----- nvinfo : EIATTR_EXIT_INSTR_OFFSETS
	.align		4
        /*1350*/ 	.byte	0x04, 0x1c
        /*1352*/ 	.short	(.L_953 - .L_952)


	//   ....[0]....
.L_952:
        /*1354*/ 	.word	0x00026660


	//----- nvinfo : EIATTR_MAX_THREADS
	.align		4
.L_953:
        /*1358*/ 	.byte	0x04, 0x05
        /*135a*/ 	.short	(.L_955 - .L_954)
.L_954:
        /*135c*/ 	.word	0x00000180
        /*1360*/ 	.word	0x00000001
        /*1364*/ 	.word	0x00000001


	//----- nvinfo : EIATTR_CRS_STACK_SIZE
	.align		4
.L_955:
        /*1368*/ 	.byte	0x04, 0x1e
        /*136a*/ 	.short	(.L_957 - .L_956)
.L_956:
        /*136c*/ 	.word	0x00000000


	//----- nvinfo : EIATTR_CBANK_PARAM_SIZE
	.align		4
.L_957:
        /*1370*/ 	.byte	0x03, 0x19
        /*1372*/ 	.short	0x0bf0


	//----- nvinfo : EIATTR_PARAM_CBANK
	.align		4
        /*1374*/ 	.byte	0x04, 0x0a
        /*1376*/ 	.short	(.L_959 - .L_958)
	.align		4
.L_958:
        /*1378*/ 	.word	index@(.nv.constant0._ZN7cutlass13device_kernelIN5flash11enable_sm90INS1_16FlashAttnFwdSm90INS1_25CollectiveMainloopFwdSm90ILi2EN4cute5tupleIJNS5_1CILi1EEES8_S8_EEENS6_IJNS7_ILi64EEESA_SA_EEELi512ENS_6half_tEfNS_4arch4Sm90ELb0ELb1ELb0ELb1ELb0ELb1ELb1ELb0ELb0ELb1ELb0ELb0EEENS1_21CollectiveEpilogueFwdINS6_IJSA_NS7_ILi512EEESA_EEES9_SC_SE_Li256ELb1ELb1ELb0ELb0EEENS1_36VarlenDynamicPersistentTileSchedulerILi64ELi64ELi256ELi128ELb0ELb1ELb1ELb1ELb0ELb1EEEEEEEEEvNT_6ParamsE)
        /*137c*/ 	.short	0x0210
        /*137e*/ 	.short	0x0bf0


	//----- nvinfo : EIATTR_SW_WAR
	.align		4
.L_959:
        /*1380*/ 	.byte	0x04, 0x36
        /*1382*/ 	.short	(.L_961 - .L_960)
.L_960:
        /*1384*/ 	.word	0x00000008
.L_961:


//--------------------- .nv.info._ZN7cutlass13device_kernelIN5flash11enable_sm90INS1_16FlashAttnFwdSm90INS1_25CollectiveMainloopFwdSm90ILi2EN4cute5tupleIJNS5_1CILi1EEES8_S8_EEENS6_IJNS7_ILi64EEESA_SA_EEELi512ENS_6half_tEfNS_4arch4Sm90ELb1ELb0ELb0ELb0ELb0ELb0ELb0ELb0ELb0ELb1ELb0ELb0EEENS1_21CollectiveEpilogueFwdINS6_IJSA_NS7_ILi512EEESA_EEES9_SC_SE_Li256ELb0ELb1ELb0ELb0EEENS1_30DynamicPersistentTileSchedulerILi256ELi128ELb0ELb1ELb1EEEEEEEEEvNT_6ParamsE --------------------------
	.section	.nv.info._ZN7cutlass13device_kernelIN5flash11enable_sm90INS1_16FlashAttnFwdSm90INS1_25CollectiveMainloopFwdSm90ILi2EN4cute5tupleIJNS5_1CILi1EEES8_S8_EEENS6_IJNS7_ILi64EEESA_SA_EEELi512ENS_6half_tEfNS_4arch4Sm90ELb1ELb0ELb0ELb0ELb0ELb0ELb0ELb0ELb0ELb1ELb0ELb0EEENS1_21CollectiveEpilogueFwdINS6_IJSA_NS7_ILi512EEESA_EEES9_SC_SE_Li256ELb0ELb1ELb0ELb0EEENS1_30DynamicPersistentTileSchedulerILi256ELi128ELb0ELb1ELb1EEEEEEEEEvNT_6ParamsE,"",@"SHT_CUDA_INFO"
	.sectionflags	@""
	.align	4


	//----- nvinfo : EIATTR_CUDA_API_VERSION
	.align		4
        /*0000*/ 	.byte	0x04, 0x37
        /*0002*/ 	.short	(.L_963 - .L_962)
.L_962:
        /*0004*/ 	.word	0x00000082


	//----- nvinfo : EIATTR_KPARAM_INFO
	.align		4
.L_963:
        /*0008*/ 	.byte	0x04, 0x17
        /*000a*/ 	.short	(.L_965 - .L_964)
.L_964:
        /*000c*/ 	.word	0x00000000
        /*0010*/ 	.short	0x0000
        /*0012*/ 	.short	0x0070
        /*0014*/ 	.byte	0x00, 0xf0, 0x01, 0x2a


	//----- nvinfo : EIATTR_SPARSE_MMA_MASK
	.align		4
.L_965:
        /*0018*/ 	.byte	0x03, 0x50
        /*001a*/ 	.short	0x0000


	//----- nvinfo : EIATTR_MAXREG_COUNT
	.align		4
        /*001c*/ 	.byte	0x03, 0x1b
        /*001e*/ 	.short	0x00a8


	//----- nvinfo : EIATTR_NUM_BARRIERS
	.align		4
        /*0020*/ 	.byte	0x02, 0x4c
        /*0022*/ 	.byte	0x10
	.zero		1


	//----- nvinfo : EIATTR_EXTERNS
	.align		4
        /*0024*/ 	.byte	0x04, 0x0f
        /*0026*/ 	.short	(.L_967 - .L_966)


	//   ....[0]....
	.align		4
.L_966:
        /*0028*/ 	.word	index@(__assertfail)


	//----- nvinfo : EIATTR_ANNOTATIONS
	.align		4
.L_967:
        /*002c*/ 	.byte	0x04, 0x55
        /*002e*/ 	.short	(.L_969 - .L_968)


	//   ....[0]....
.L_968:
        /* <DEDUP_REMOVED lines=24> */


	//----- nvinfo : EIATTR_MERCURY_ISA_VERSION
	.align		4
.L_969:
        /*01a0*/ 	.byte	0x03, 0x5f
        /*01a2*/ 	.short	0x0101


	//----- nvinfo : EIATTR_INT_WARP_WIDE_INSTR_OFFSETS
	.align		4
        /*01a4*/ 	.byte	0x04, 0x31
        /*01a6*/ 	.short	(.L_971 - .L_970)


	//   ....[0]....
.L_970:
        /*01a8*/ 	.word	0x00000130


	//   ....[1]....
        /*01ac*/ 	.word	0x00000170


	//   ....[2]....
        /*01b0*/ 	.word	0x000001e0


	//   ....[3]....
        /*01b4*/ 	.word	0x0000c3e0


	//   ....[4]....
        /*01b8*/ 	.word	0x0000c470


	//   ....[5]....
        /*01bc*/ 	.word	0x00010a60


	//   ....[6]....
        /*01c0*/ 	.word	0x00010af0


	//----- nvinfo : EIATTR_COOP_GROUP_MASK_REGIDS
	.align		4
.L_971:
        /*01c4*/ 	.byte	0x04, 0x29
        /*01c6*/ 	.short	(.L_973 - .L_972)


	//   ....[0]....
.L_972:
        /*01c8*/ 	.word	0xffffffff


	//   ....[1]....
        /*01cc*/ 	.word	0xffffffff


	//   ....[2]....
        /*01d0*/ 	.word	0xffffffff


	//   ....[3]....
        /*01d4*/ 	.word	0xffffffff


	//   ....[4]....
        /*01d8*/ 	.word	0xffffffff


	//   ....[5]....
        /*01dc*/ 	.word	0xffffffff


	//   ....[6]....
        /*01e0*/ 	.word	0xffffffff


	//   ....[7]....
        /*01e4*/ 	.word	0xffffffff


	//   ....[8]....
        /*01e8*/ 	.word	0xffffffff


	//   ....[9]....
        /*01ec*/ 	.word	0xffffffff


	//   ....[10]....
        /*01f0*/ 	.word	0xffffffff


	//   ....[11]....
        /*01f4*/ 	.word	0xffffffff


	//   ....[12]....
        /*01f8*/ 	.word	0xffffffff


	//   ....[13]....
        /*01fc*/ 	.word	0xffffffff


	//   ....[14]....
        /*0200*/ 	.word	0xffffffff


	//   ....[15]....
        /*0204*/ 	.word	0xffffffff


	//   ....[16]....
        /*0208*/ 	.word	0xffffffff


	//   ....[17]....
        /*020c*/ 	.word	0xffffffff


	//   ....[18]....
        /*0210*/ 	.word	0xffffffff


	//   ....[19]....
        /*0214*/ 	.word	0xffffffff


	//   ....[20]....
        /*0218*/ 	.word	0xffffffff


	//   ....[21]....
        /*021c*/ 	.word	0xffffffff


	//   ....[22]....
        /*0220*/ 	.word	0xffffffff


	//   ....[23]....
        /*0224*/ 	.word	0xffffffff


	//   ....[24]....
        /*0228*/ 	.word	0xffffffff


	//   ....[25]....
        /*022c*/ 	.word	0xffffffff


	//   ....[26]....
        /*0230*/ 	.word	0xffffffff


	//   ....[27]....
        /*0234*/ 	.word	0xffffffff


	//   ....[28]....
        /*0238*/ 	.word	0xffffffff


	//   ....[29]....
        /*023c*/ 	.word	0xffffffff


	//   ....[30]....
        /*0240*/ 	.word	0xffffffff


	//   ....[31]....
        /*0244*/ 	.word	0xffffffff


	//   ....[32]....
        /*0248*/ 	.word	0xffffffff


	//   ....[33]....
        /*024c*/ 	.word	0xffffffff


	//   ....[34]....
        /*0250*/ 	.word	0xffffffff


	//   ....[35]....
        /*0254*/ 	.word	0xffffffff


	//   ....[36]....
        /*0258*/ 	.word	0xffffffff


	//   ....[37]....
        /*025c*/ 	.word	0xffffffff


	//   ....[38]....
        /*0260*/ 	.word	0xffffffff


	//   ....[39]....
        /*0264*/ 	.word	0xffffffff


	//   ....[40]....
        /*0268*/ 	.word	0xffffffff


	//   ....[41]....
        /*026c*/ 	.word	0xffffffff


	//   ....[42]....
        /*0270*/ 	.word	0xffffffff


	//   ....[43]....
        /*0274*/ 	.word	0xffffffff


	//   ....[44]....
        /*0278*/ 	.word	0xffffffff


	//   ....[45]....
        /*027c*/ 	.word	0xffffffff


	//   ....[46]....
        /*0280*/ 	.word	0xffffffff


	//   ....[47]....
        /*0284*/ 	.word	0xffffffff


	//   ....[48]....
        /*0288*/ 	.word	0xffffffff


	//   ....[49]....
        /*028c*/ 	.word	0xffffffff


	//   ....[50]....
        /*0290*/ 	.word	0xffffffff


	//   ....[51]....
        /*0294*/ 	.word	0xffffffff


	//   ....[52]....
        /*0298*/ 	.word	0xffffffff


	//   ....[53]....
        /*029c*/ 	.word	0xffffffff


	//   ....[54]....
        /*02a0*/ 	.word	0xffffffff


	//   ....[55]....
        /*02a4*/ 	.word	0xffffffff


	//   ....[56]....
        /*02a8*/ 	.word	0xffffffff


	//   ....[57]....
        /*02ac*/ 	.word	0x0500000f


	//   ....[58]....
        /*02b0*/ 	.word	0x0500000f


	//   ....[59]....
        /*02b4*/ 	.word	0x0500000f


	//   ....[60]....
        /*02b8*/ 	.word	0x0500000f


	//   ....[61]....
        /*02bc*/ 	.word	0x0500000f


	//   ....[62]....
        /*02c0*/ 	.word	0x0500000f


	//   ....[63]....
        /*02c4*/ 	.word	0x0500000f


	//   ....[64]....
        /*02c8*/ 	.word	0x0500000f


	//   ....[65]....
        /*02cc*/ 	.word	0x0500000f


	//   ....[66]....
        /*02d0*/ 	.word	0x0500000f


	//   ....[67]....
        /*02d4*/ 	.word	0x0500000f


	//----- nvinfo : EIATTR_COOP_GROUP_INSTR_OFFSETS
	.align		4
.L_973:
        /*02d8*/ 	.byte	0x04, 0x28
        /*02da*/ 	.short	(.L_975 - .L_974)


	//   ....[0]....
.L_974:
        /*02dc*/ 	.word	0x00000060


	//   ....[1]....
        /*02e0*/ 	.word	0x00000140


	//   ....[2]....
        /*02e4*/ 	.word	0x00000190


	//   ....[3]....
        /*02e8*/ 	.word	0x00000380


	//   ....[4]....
        /*02ec*/ 	.word	0x000004e0


	//   ....[5]....
        /*02f0*/ 	.word	0x00000600


	//   ....[6]....
        /*02f4*/ 	.word	0x00000760


	//   ....[7]....
        /*02f8*/ 	.word	0x00001900


	//   ....[8]....
        /*02fc*/ 	.word	0x000036c0


	//   ....[9]....
        /*0300*/ 	.word	0x00003cb0


	//   ....[10]....
        /*0304*/ 	.word	0x00003cd0


	//   ....[11]....
        /*0308*/ 	.word	0x00004110


	//   ....[12]....
        /*030c*/ 	.word	0x00004210


	//   ....[13]....
        /*0310*/ 	.word	0x00004440


	//   ....[14]....
        /*0314*/ 	.word	0x00004590


	//   ....[15]....
        /*0318*/ 	.word	0x00004f80


	//   ....[16]....
        /*031c*/ 	.word	0x00005270


	//   ....[17]....
        /*0320*/ 	.word	0x00005290


	//   ....[18]....
        /*0324*/ 	.word	0x00005690


	//   ....[19]....
        /*0328*/ 	.word	0x00005790


	//   ....[20]....
        /*032c*/ 	.word	0x000059e0


	//   ....[21]....
        /*0330*/ 	.word	0x00005b30


	//   ....[22]....
        /*0334*/ 	.word	0x00006d90


	//   ....[23]....
        /*0338*/ 	.word	0x000071a0


	//   ....[24]....
        /*033c*/ 	.word	0x000071d0


	//   ....[25]....
        /*0340*/ 	.word	0x00007490


	//   ....[26]....
        /*0344*/ 	.word	0x00007660


	//   ....[27]....
        /*0348*/ 	.word	0x00008660


	//   ....[28]....
        /*034c*/ 	.word	0x000086a0


	//   ....[29]....
        /*0350*/ 	.word	0x000086e0


	//   ....[30]....
        /*0354*/ 	.word	0x00008750


	//   ....[31]....
        /*0358*/ 	.word	0x00008780


	//   ....[32]....
        /*035c*/ 	.word	0x00009200


	//   ....[33]....
        /*0360*/ 	.word	0x0000a4c0


	//   ....[34]....
        /*0364*/ 	.word	0x0000a4f0


	//   ....[35]....
        /*0368*/ 	.word	0x0000a520


	//   ....[36]....
        /*036c*/ 	.word	0x0000a540


	//   ....[37]....
        /*0370*/ 	.word	0x0000ab90


	//   ....[38]....
        /*0374*/ 	.word	0x0000aba0


	//   ....[39]....
        /*0378*/ 	.word	0x0000add0


	//   ....[40]....
        /*037c*/ 	.word	0x0000adf0


	//   ....[41]....
        /*0380*/ 	.word	0x0000b780


	//   ....[42]....
        /*0384*/ 	.word	0x0000b7a0


	//   ....[43]....
        /*0388*/ 	.word	0x0000b9d0


	//   ....[44]....
        /*038c*/ 	.word	0x0000b9f0


	//   ....[45]....
        /*0390*/ 	.word	0x0000bcb0


	//   ....[46]....
        /*0394*/ 	.word	0x0000c9d0


	//   ....[47]....
        /*0398*/ 	.word	0x0000d310


	//   ....[48]....
        /*039c*/ 	.word	0x0000d340


	//   ....[49]....
        /*03a0*/ 	.word	0x0000d3f0


	//   ....[50]....
        /*03a4*/ 	.word	0x0000d400


	//   ....[51]....
        /*03a8*/ 	.word	0x0000d470


	//   ....[52]....
        /*03ac*/ 	.word	0x0000d480


	//   ....[53]....
        /*03b0*/ 	.word	0x0000d490


	//   ....[54]....
        /*03b4*/ 	.word	0x0000d4d0


	//   ....[55]....
        /*03b8*/ 	.word	0x00010c50


	//   ....[56]....
        /*03bc*/ 	.word	0x00010e40


	//   ....[57]....
        /*03c0*/ 	.word	0x00011440


	//   ....[58]....
        /*03c4*/ 	.word	0x000115a0


	//   ....[59]....
        /*03c8*/ 	.word	0x00011600


	//   ....[60]....
        /*03cc*/ 	.word	0x00011690


	//   ....[61]....
        /*03d0*/ 	.word	0x00011770


	//   ....[62]....
        /*03d4*/ 	.word	0x000117d0


	//   ....[63]....
        /*03d8*/ 	.word	0x000118b0


	//   ....[64]....
        /*03dc*/ 	.word	0x00011910


	//   ....[65]....
        /*03e0*/ 	.word	0x000119d0


	//   ....[66]....
        /*03e4*/ 	.word	0x00011cf0


	//   ....[67]....
        /*03e8*/ 	.word	0x00011e10


	//----- nvinfo : EIATTR_REG_RECONFIG
	.align		4
.L_975:
        /*03ec*/ 	.byte	0x01, 0x54
	.zero		2


	//----- nvinfo : EIATTR_SYSCALL_OFFSETS
	.align		4
        /*03f0*/ 	.byte	0x04, 0x46
        /*03f2*/ 	.short	(.L_977 - .L_976)


	//   ....[0]....
.L_976:
        /*03f4*/ 	.word	0x00003890


	//   ....[1]....
        /*03f8*/ 	.word	0x0000c5e0


	//   ....[2]....
        /*03fc*/ 	.word	0x0000c730


	//   ....[3]....
        /*0400*/ 	.word	0x0000c820


	//   ....[4]....
        /*0404*/ 	.word	0x0000cf50


	//----- nvinfo : EIATTR_MBARRIER_INSTR_OFFSETS
	.align		4
.L_977:
        /*0408*/ 	.byte	0x04, 0x39
        /*040a*/ 	.short	(.L_979 - .L_978)


	//   ....[0]....
.L_978:
        /*040c*/ 	.word	0x00000270
        /*0410*/ 	.word	0x000000ff
        /*0414*/ 	.word	0x00028c00
        /*0418*/ 	.short	0x0100
        /*041a*/ 	.byte	0x08
	.zero		1


	//   ....[1]....
        /*041c*/ 	.word	0x00000280
        /*0420*/ 	.word	0x000000ff
        /*0424*/ 	.word	0x00028c20
        /*0428*/ 	.short	0x0100
        /*042a*/ 	.byte	0x08
	.zero		1


	//   ....[2]....
        /*042c*/ 	.word	0x00000330
        /*0430*/ 	.word	0x000000ff
        /*0434*/ 	.word	0x00028c30
        /*0438*/ 	.short	0x0100
        /*043a*/ 	.byte	0x06
	.zero		1


	//   ....[3]....
        /*043c*/ 	.word	0x00000340
        /*0440*/ 	.word	0x000000ff
        /*0444*/ 	.word	0x00028c40
        /*0448*/ 	.short	0x0100
        /*044a*/ 	.byte	0x06
	.zero		1


	//   ....[4]....
        /*044c*/ 	.word	0x00000350
        /*0450*/ 	.word	0x000000ff
        /*0454*/ 	.word	0x00028c38
        /*0458*/ 	.short	0x0100
        /*045a*/ 	.byte	0x06
	.zero		1


	//   ....[5]....
        /*045c*/ 	.word	0x00000360
        /*0460*/ 	.word	0x000000ff
        /*0464*/ 	.word	0x00028c48
        /*0468*/ 	.short	0x0100
        /*046a*/ 	.byte	0x06
	.zero		1


	//   ....[6]....
        /*046c*/ 	.word	0x00000490
        /*0470*/ 	.word	0x000000ff
        /*0474*/ 	.word	0x00028c50
        /*0478*/ 	.short	0x0100
        /*047a*/ 	.byte	0x08
	.zero		1


	//   ....[7]....
        /*047c*/ 	.word	0x000004a0
        /*0480*/ 	.word	0x000000ff
        /*0484*/ 	.word	0x00028c60
        /*0488*/ 	.short	0x0100
        /*048a*/ 	.byte	0x08
	.zero		1


	//   ....[8]....
        /*048c*/ 	.word	0x000004b0
        /*0490*/ 	.word	0x000000ff
        /*0494*/ 	.word	0x00028c58
        /*0498*/ 	.short	0x0100
        /*049a*/ 	.byte	0x08
	.zero		1


	//   ....[9]....
        /*049c*/ 	.word	0x000004c0
        /*04a0*/ 	.word	0x000000ff
        /*04a4*/ 	.word	0x00028c68
        /*04a8*/ 	.short	0x0100
        /*04aa*/ 	.byte	0x08
	.zero		1


	//   ....[10]....
        /*04ac*/ 	.word	0x000005b0
        /*04b0*/ 	.word	0x000000ff
        /*04b4*/ 	.word	0x00028c70
        /*04b8*/ 	.short	0x0100
        /*04ba*/ 	.byte	0x06
	.zero		1


	//   ....[11]....
        /*04bc*/ 	.word	0x000005c0
        /*04c0*/ 	.word	0x000000ff
        /*04c4*/ 	.word	0x00028c80
        /*04c8*/ 	.short	0x0100
        /*04ca*/ 	.byte	0x06
	.zero		1


	//   ....[12]....
        /*04cc*/ 	.word	0x000005d0
        /*04d0*/ 	.word	0x000000ff
        /*04d4*/ 	.word	0x00028c78
        /*04d8*/ 	.short	0x0100
        /*04da*/ 	.byte	0x06
	.zero		1


	//   ....[13]....
        /*04dc*/ 	.word	0x000005e0
        /*04e0*/ 	.word	0x000000ff
        /*04e4*/ 	.word	0x00028c88
        /*04e8*/ 	.short	0x0100
        /*04ea*/ 	.byte	0x06
	.zero		1


	//   ....[14]....
        /*04ec*/ 	.word	0x00000710
        /*04f0*/ 	.word	0x000000ff
        /*04f4*/ 	.word	0x00028c90
        /*04f8*/ 	.short	0x0100
        /*04fa*/ 	.byte	0x08
	.zero		1


	//   ....[15]....
        /*04fc*/ 	.word	0x00000720
        /*0500*/ 	.word	0x000000ff
        /*0504*/ 	.word	0x00028ca0
        /*0508*/ 	.short	0x0100
        /*050a*/ 	.byte	0x08
	.zero		1


	//   ....[16]....
        /*050c*/ 	.word	0x00000730
        /*0510*/ 	.word	0x000000ff
        /*0514*/ 	.word	0x00028c98
        /*0518*/ 	.short	0x0100
        /*051a*/ 	.byte	0x08
	.zero		1


	//   ....[17]....
        /*051c*/ 	.word	0x00000740
        /*0520*/ 	.word	0x000000ff
        /*0524*/ 	.word	0x00028ca8
        /*0528*/ 	.short	0x0100
        /*052a*/ 	.byte	0x08
	.zero		1


	//   ....[18]....
        /*052c*/ 	.word	0x00000870
        /*0530*/ 	.word	0x000000ff
        /*0534*/ 	.word	0x00028cb0
        /*0538*/ 	.short	0x0100
        /*053a*/ 	.byte	0x08
	.zero		1


	//   ....[19]....
        /*053c*/ 	.word	0x00000880
        /*0540*/ 	.word	0x000000ff
        /*0544*/ 	.word	0x00028cc0
        /*0548*/ 	.short	0x0100
        /*054a*/ 	.byte	0x08
	.zero		1


	//   ....[20]....
        /*054c*/ 	.word	0x00000890
        /*0550*/ 	.word	0x000000ff
        /*0554*/ 	.word	0x00028cb8
        /*0558*/ 	.short	0x0100
        /*055a*/ 	.byte	0x08
	.zero		1


	//   ....[21]....
        /*055c*/ 	.word	0x000008a0
        /*0560*/ 	.word	0x000000ff
        /*0564*/ 	.word	0x00028cc8
        /*0568*/ 	.short	0x0100
        /*056a*/ 	.byte	0x08
	.zero		1


	//   ....[22]....
        /*056c*/ 	.word	0x00001a10
        /*0570*/ 	.word	0x000000ff
        /*0574*/ 	.word	0x00028c50
        /*0578*/ 	.short	0x010a
        /*057a*/ 	.byte	0x15
	.zero		1


	//   ....[23]....
        /*057c*/ 	.word	0x00001cd0
        /*0580*/ 	.word	0x00000000
        /*0584*/ 	.word	0x00000000
        /*0588*/ 	.short	0x0101
        /*058a*/ 	.byte	0x3f
	.zero		1


	//   ....[24]....
        /*058c*/ 	.word	0x00002620
        /*0590*/ 	.word	0x000000ff
        /*0594*/ 	.word	0x00028c50
        /*0598*/ 	.short	0x010a
        /*059a*/ 	.byte	0x15
	.zero		1


	//   ....[25]....
        /*059c*/ 	.word	0x00002660
        /*05a0*/ 	.word	0x000000ff
        /*05a4*/ 	.word	0x00028c50
        /*05a8*/ 	.short	0x010a
        /*05aa*/ 	.byte	0x15
	.zero		1


	//   ....[26]....
        /*05ac*/ 	.word	0x00002830
        /*05b0*/ 	.word	0x00000000
        /*05b4*/ 	.word	0x00000000
        /*05b8*/ 	.short	0x0101
        /*05ba*/ 	.byte	0x3f
	.zero		1


	//   ....[27]....
        /*05bc*/ 	.word	0x00003910
        /*05c0*/ 	.word	0x000000ff
        /*05c4*/ 	.word	0x00028c00
        /*05c8*/ 	.short	0x010a
        /*05ca*/ 	.byte	0x2b
	.zero		1


	//   ....[28]....
        /*05cc*/ 	.word	0x00003990
        /*05d0*/ 	.word	0x00000007
        /*05d4*/ 	.word	0x00028c30
        /*05d8*/ 	.short	0x010a
        /*05da*/ 	.byte	0x3f
	.zero		1


	//   ....[29]....
        /*05dc*/ 	.word	0x000039d0
        /*05e0*/ 	.word	0x00000007
        /*05e4*/ 	.word	0x00028c30
        /*05e8*/ 	.short	0x010a
        /*05ea*/ 	.byte	0x3f
	.zero		1


	//   ....[30]....
        /*05ec*/ 	.word	0x00004790
        /*05f0*/ 	.word	0x00000003
        /*05f4*/ 	.word	0x00000000
        /*05f8*/ 	.short	0x0101
        /*05fa*/ 	.byte	0x3f
	.zero		1


	//   ....[31]....
        /*05fc*/ 	.word	0x00004c30
        /*0600*/ 	.word	0x00000007
        /*0604*/ 	.word	0x00028c50
        /*0608*/ 	.short	0x010a
        /*060a*/ 	.byte	0x3f
	.zero		1


	//   ....[32]....
        /*060c*/ 	.word	0x00004c70
        /*0610*/ 	.word	0x00000007
        /*0614*/ 	.word	0x00028c50
        /*0618*/ 	.short	0x010a
        /*061a*/ 	.byte	0x3f
	.zero		1


	//   ....[33]....
        /*061c*/ 	.word	0x00004fa0
        /*0620*/ 	.word	0x00000007
        /*0624*/ 	.word	0x00000000
        /*0628*/ 	.short	0x0101
        /*062a*/ 	.byte	0x3f
	.zero		1


	//   ....[34]....
        /*062c*/ 	.word	0x000050b0
        /*0630*/ 	.word	0x000000ff
        /*0634*/ 	.word	0x00028c30
        /*0638*/ 	.short	0x010a
        /*063a*/ 	.byte	0x19
	.zero		1


	//   ....[35]....
        /*063c*/ 	.word	0x000050f0
        /*0640*/ 	.word	0x000000ff
        /*0644*/ 	.word	0x00028c30
        /*0648*/ 	.short	0x010a
        /*064a*/ 	.byte	0x19
	.zero		1


	//   ....[36]....
        /*064c*/ 	.word	0x00005e40
        /*0650*/ 	.word	0x000000a7
        /*0654*/ 	.word	0x00000000
        /*0658*/ 	.short	0x0101
        /*065a*/ 	.byte	0x3f
	.zero		1


	//   ....[37]....
        /*065c*/ 	.word	0x00006ad0
        /*0660*/ 	.word	0x000000ff
        /*0664*/ 	.word	0x00028c50
        /*0668*/ 	.short	0x010a
        /*066a*/ 	.byte	0x19
	.zero		1


	//   ....[38]....
        /*066c*/ 	.word	0x00006b10
        /*0670*/ 	.word	0x000000ff
        /*0674*/ 	.word	0x00028c50
        /*0678*/ 	.short	0x010a
        /*067a*/ 	.byte	0x19
	.zero		1


	//   ....[39]....
        /*067c*/ 	.word	0x00006db0
        /*0680*/ 	.word	0x000000aa
        /*0684*/ 	.word	0x00000000
        /*0688*/ 	.short	0x0101
        /*068a*/ 	.byte	0x3f
	.zero		1


	//   ....[40]....
        /*068c*/ 	.word	0x00006ed0
        /*0690*/ 	.word	0x000000ff
        /*0694*/ 	.word	0x00028c30
        /*0698*/ 	.short	0x010a
        /*069a*/ 	.byte	0x17
	.zero		1


	//   ....[41]....
        /*069c*/ 	.word	0x00006f10
        /*06a0*/ 	.word	0x000000ff
        /*06a4*/ 	.word	0x00028c30
        /*06a8*/ 	.short	0x010a
        /*06aa*/ 	.byte	0x17
	.zero		1


	//   ....[42]....
        /*06ac*/ 	.word	0x000079e0
        /*06b0*/ 	.word	0x0000009a
        /*06b4*/ 	.word	0x00000000
        /*06b8*/ 	.short	0x0101
        /*06ba*/ 	.byte	0x3f
	.zero		1


	//   ....[43]....
        /*06bc*/ 	.word	0x000083b0
        /*06c0*/ 	.word	0x000000ff
        /*06c4*/ 	.word	0x00028c50
        /*06c8*/ 	.short	0x010a
        /*06ca*/ 	.byte	0x17
	.zero		1


	//   ....[44]....
        /*06cc*/ 	.word	0x000083f0
        /*06d0*/ 	.word	0x000000ff
        /*06d4*/ 	.word	0x00028c50
        /*06d8*/ 	.short	0x010a
        /*06da*/ 	.byte	0x17
	.zero		1


	//   ....[45]....
        /*06dc*/ 	.word	0x00008680
        /*06e0*/ 	.word	0x000000aa
        /*06e4*/ 	.word	0x00000000
        /*06e8*/ 	.short	0x0101
        /*06ea*/ 	.byte	0x3f
	.zero		1


	//   ....[46]....
        /*06ec*/ 	.word	0x0000ab40
        /*06f0*/ 	.word	0x000000ff
        /*06f4*/ 	.word	0x00000000
        /*06f8*/ 	.short	0x0101
        /*06fa*/ 	.byte	0x05
	.zero		1


	//   ....[47]....
        /*06fc*/ 	.word	0x0000cc30
        /*0700*/ 	.word	0x00000003
        /*0704*/ 	.word	0x00028c40
        /*0708*/ 	.short	0x010a
        /*070a*/ 	.byte	0x3f
	.zero		1


	//   ....[48]....
        /*070c*/ 	.word	0x0000d580
        /*0710*/ 	.word	0x00000011
        /*0714*/ 	.word	0x00028c00
        /*0718*/ 	.short	0x0107
        /*071a*/ 	.byte	0x3f
	.zero		1


	//   ....[49]....
        /*071c*/ 	.word	0x0000d670
        /*0720*/ 	.word	0x00000011
        /*0724*/ 	.word	0x00028c00
        /*0728*/ 	.short	0x0101
        /*072a*/ 	.byte	0x3f
	.zero		1


	//   ....[50]....
        /*072c*/ 	.word	0x0000d690
        /*0730*/ 	.word	0x00000011
        /*0734*/ 	.word	0x00028c20
        /*0738*/ 	.short	0x010a
        /*073a*/ 	.byte	0x3f
	.zero		1


	//   ....[51]....
        /*073c*/ 	.word	0x0000d770
        /*0740*/ 	.word	0x00000000
        /*0744*/ 	.word	0x00028c60
        /*0748*/ 	.short	0x010a
        /*074a*/ 	.byte	0x3f
	.zero		1


	//   ....[52]....
        /*074c*/ 	.word	0x0000e350
        /*0750*/ 	.word	0x00000002
        /*0754*/ 	.word	0x00028c40
        /*0758*/ 	.short	0x010a
        /*075a*/ 	.byte	0x3f
	.zero		1


	//   ....[53]....
        /*075c*/ 	.word	0x0000e570
        /*0760*/ 	.word	0x00000002
        /*0764*/ 	.word	0x00028c60
        /*0768*/ 	.short	0x010a
        /*076a*/ 	.byte	0x3f
	.zero		1


	//   ....[54]....
        /*076c*/ 	.word	0x0000f110
        /*0770*/ 	.word	0x00000004
        /*0774*/ 	.word	0x00028c40
        /*0778*/ 	.short	0x010a
        /*077a*/ 	.byte	0x3f
	.zero		1


	//   ....[55]....
        /*077c*/ 	.word	0x0000f330
        /*0780*/ 	.word	0x00000004
        /*0784*/ 	.word	0x00028c60
        /*0788*/ 	.short	0x010a
        /*078a*/ 	.byte	0x3f
	.zero		1


	//   ....[56]....
        /*078c*/ 	.word	0x0000fe70
        /*0790*/ 	.word	0x00000004
        /*0794*/ 	.word	0x00028c40
        /*0798*/ 	.short	0x010a
        /*079a*/ 	.byte	0x3f
	.zero		1


	//   ....[57]....
        /*079c*/ 	.word	0x00010090
        /*07a0*/ 	.word	0x00000004
        /*07a4*/ 	.word	0x00028c60
        /*07a8*/ 	.short	0x010a
        /*07aa*/ 	.byte	0x3f
	.zero		1


	//   ....[58]....
        /*07ac*/ 	.word	0x00010dc0
        /*07b0*/ 	.word	0x00000000
        /*07b4*/ 	.word	0x00028c20
        /*07b8*/ 	.short	0x010a
        /*07ba*/ 	.byte	0x3f
	.zero		1


	//   ....[59]....
        /*07bc*/ 	.word	0x00010f90
        /*07c0*/ 	.word	0x00000006
        /*07c4*/ 	.word	0x00000000
        /*07c8*/ 	.short	0x010a
        /*07ca*/ 	.byte	0x3f
	.zero		1


	//   ....[60]....
        /*07cc*/ 	.word	0x00010fe0
        /*07d0*/ 	.word	0x00000003
        /*07d4*/ 	.word	0x00000000
        /*07d8*/ 	.short	0x010a
        /*07da*/ 	.byte	0x3f
	.zero		1


	//   ....[61]....
        /*07dc*/ 	.word	0x00011040
        /*07e0*/ 	.word	0x00000012
        /*07e4*/ 	.word	0x00000000
        /*07e8*/ 	.short	0x010a
        /*07ea*/ 	.byte	0x3f
	.zero		1


	//   ....[62]....
        /*07ec*/ 	.word	0x00011070
        /*07f0*/ 	.word	0x00000003
        /*07f4*/ 	.word	0x00000000
        /*07f8*/ 	.short	0x010a
        /*07fa*/ 	.byte	0x3f
	.zero		1


	//   ....[63]....
        /*07fc*/ 	.word	0x000110e0
        /*0800*/ 	.word	0x00000003
        /*0804*/ 	.word	0x00028c50
        /*0808*/ 	.short	0x010a
        /*080a*/ 	.byte	0x3f
	.zero		1


	//   ....[64]....
        /*080c*/ 	.word	0x00011140
        /*0810*/ 	.word	0x00000003
        /*0814*/ 	.word	0x00028c50
        /*0818*/ 	.short	0x010a
        /*081a*/ 	.byte	0x3f
	.zero		1


	//   ....[65]....
        /*081c*/ 	.word	0x000111a0
        /*0820*/ 	.word	0x00000003
        /*0824*/ 	.word	0x00028c00
        /*0828*/ 	.short	0x010a
        /*082a*/ 	.byte	0x3f
	.zero		1


	//   ....[66]....
        /*082c*/ 	.word	0x000111f0
        /*0830*/ 	.word	0x00000007
        /*0834*/ 	.word	0x00028c30
        /*0838*/ 	.short	0x010a
        /*083a*/ 	.byte	0x3f
	.zero		1


	//   ....[67]....
        /*083c*/ 	.word	0x00011240
        /*0840*/ 	.word	0x00000007
        /*0844*/ 	.word	0x00028c50
        /*0848*/ 	.short	0x010a
        /*084a*/ 	.byte	0x3f
	.zero		1


	//   ....[68]....
        /*084c*/ 	.word	0x000112a0
        /*0850*/ 	.word	0x00000006
        /*0854*/ 	.word	0x00028c30
        /*0858*/ 	.short	0x010a
        /*085a*/ 	.byte	0x3f
	.zero		1


	//   ....[69]....
        /*085c*/ 	.word	0x000112f0
        /*0860*/ 	.word	0x000000aa
        /*0864*/ 	.word	0x00028c50
        /*0868*/ 	.short	0x010a
        /*086a*/ 	.byte	0x3f
	.zero		1


	//   ....[70]....
        /*086c*/ 	.word	0x00011350
        /*0870*/ 	.word	0x00000006
        /*0874*/ 	.word	0x00028c30
        /*0878*/ 	.short	0x010a
        /*087a*/ 	.byte	0x3f
	.zero		1


	//   ....[71]....
        /*087c*/ 	.word	0x000113a0
        /*0880*/ 	.word	0x000000aa
        /*0884*/ 	.word	0x00028c50
        /*0888*/ 	.short	0x010a
        /*088a*/ 	.byte	0x3f
	.zero		1


	//   ....[72]....
        /*088c*/ 	.word	0x000114f0
        /*0890*/ 	.word	0x00000003
        /*0894*/ 	.word	0x00028c40
        /*0898*/ 	.short	0x010a
        /*089a*/ 	.byte	0x3f
	.zero		1


	//   ....[73]....
        /*089c*/ 	.word	0x00011a10
        /*08a0*/ 	.word	0x00000011
        /*08a4*/ 	.word	0x00028c20
        /*08a8*/ 	.short	0x010a
        /*08aa*/ 	.byte	0x3f
	.zero		1


	//   ....[74]....
        /*08ac*/ 	.word	0x00011a60
        /*08b0*/ 	.word	0x00000000
        /*08b4*/ 	.word	0x00028c60
        /*08b8*/ 	.short	0x010a
        /*08ba*/ 	.byte	0x3f
	.zero		1


	//   ....[75]....
        /*08bc*/ 	.word	0x00011ab0
        /*08c0*/ 	.word	0x00000002
        /*08c4*/ 	.word	0x00028c40
        /*08c8*/ 	.short	0x010a
        /*08ca*/ 	.byte	0x3f
	.zero		1


	//   ....[76]....
        /*08cc*/ 	.word	0x00011b00
        /*08d0*/ 	.word	0x00000002
        /*08d4*/ 	.word	0x00028c60
        /*08d8*/ 	.short	0x010a
        /*08da*/ 	.byte	0x3f
	.zero		1


	//   ....[77]....
        /*08dc*/ 	.word	0x00011b50
        /*08e0*/ 	.word	0x00000004
        /*08e4*/ 	.word	0x00028c40
        /*08e8*/ 	.short	0x010a
        /*08ea*/ 	.byte	0x3f
	.zero		1


	//   ....[78]....
        /*08ec*/ 	.word	0x00011ba0
        /*08f0*/ 	.word	0x00000004
        /*08f4*/ 	.word	0x00028c60
        /*08f8*/ 	.short	0x010a
        /*08fa*/ 	.byte	0x3f
	.zero		1


	//   ....[79]....
        /*08fc*/ 	.word	0x00011bf0
        /*0900*/ 	.word	0x00000004
        /*0904*/ 	.word	0x00028c40
        /*0908*/ 	.short	0x010a
        /*090a*/ 	.byte	0x3f
	.zero		1


	//   ....[80]....
        /*090c*/ 	.word	0x00011c40
        /*0910*/ 	.word	0x00000004
        /*0914*/ 	.word	0x00028c60
        /*0918*/ 	.short	0x010a
        /*091a*/ 	.byte	0x3f
	.zero		1


	//   ....[81]....
        /*091c*/ 	.word	0x00011d30
        /*0920*/ 	.word	0x00000000
        /*0924*/ 	.word	0x00028c20
        /*0928*/ 	.short	0x010a
        /*092a*/ 	.byte	0x3f
	.zero		1


	//   ....[82]....
        /*092c*/ 	.word	0x00011ed0
        /*0930*/ 	.word	0x00000006
        /*0934*/ 	.word	0x00000000
        /*0938*/ 	.short	0x010a
        /*093a*/ 	.byte	0x3f
	.zero		1


	//   ....[83]....
        /*093c*/ 	.word	0x00011f20
        /*0940*/ 	.word	0x00000003
        /*0944*/ 	.word	0x00000000
        /*0948*/ 	.short	0x010a
        /*094a*/ 	.byte	0x3f
	.zero		1


	//   ....[84]....
        /*094c*/ 	.word	0x00011f70
        /*0950*/ 	.word	0x00000012
        /*0954*/ 	.word	0x00000000
        /*0958*/ 	.short	0x010a
        /*095a*/ 	.byte	0x3f
	.zero		1


	//----- nvinfo : EIATTR_NUM_MBARRIERS
	.align		4
.L_979:
        /*095c*/ 	.byte	0x03, 0x38
        /*095e*/ 	.short	0x0016


	//----- nvinfo : EIATTR_EXIT_INSTR_OFFSETS
	.align		4
        /*0960*/ 	.byte	0x04, 0x1c
        /*0962*/ 	.short	(.L_981 - .L_980)


	//   ....[0]....
.L_980:
        /*0964*/ 	.word	0x00000a10


	//   ....[1]....
        /*0968*/ 	.word	0x0000bc50


	//   ....[2]....
        /*096c*/ 	.word	0x000110c0


	//----- nvinfo : EIATTR_MAX_THREADS
	.align		4
.L_981:
        /*0970*/ 	.byte	0x04, 0x05
        /*0972*/ 	.short	(.L_983 - .L_982)
.L_982:
        /*0974*/ 	.word	0x00000180
        /*0978*/ 	.word	0x00000001
        /*097c*/ 	.word	0x00000001


	//----- nvinfo : EIATTR_CRS_STACK_SIZE
	.align		4
.L_983:
        /*0980*/ 	.byte	0x04, 0x1e
        /*0982*/ 	.short	(.L_985 - .L_984)
.L_984:
        /*0984*/ 	.word	0x00000000


	//----- nvinfo : EIATTR_CBANK_PARAM_SIZE
	.align		4
.L_985:
        /*0988*/ 	.byte	0x03, 0x19
        /*098a*/ 	.short	0x0af0


	//----- nvinfo : EIATTR_PARAM_CBANK
	.align		4
        /*098c*/ 	.byte	0x04, 0x0a
        /*098e*/ 	.short	(.L_987 - .L_986)
	.align		4
.L_986:
        /*0990*/ 	.word	index@(.nv.constant0._ZN7cutlass13device_kernelIN5flash11enable_sm90INS1_16FlashAttnFwdSm90INS1_25CollectiveMainloopFwdSm90ILi2EN4cute5tupleIJNS5_1CILi1EEES8_S8_EEENS6_IJNS7_ILi64EEESA_SA_EEELi512ENS_6half_tEfNS_4arch4Sm90ELb1ELb0ELb0ELb0ELb0ELb0ELb0ELb0ELb0ELb1ELb0ELb0EEENS1_21CollectiveEpilogueFwdINS6_IJSA_NS7_ILi512EEESA_EEES9_SC_SE_Li256ELb0ELb1ELb0ELb0EEENS1_30DynamicPersistentTileSchedulerILi256ELi128ELb0ELb1ELb1EEEEEEEEEvNT_6ParamsE)
        /*0994*/ 	.short	0x0210
        /*0996*/ 	.short	0x0af0


	//----- nvinfo : EIATTR_SW_WAR
	.align		4
.L_987:
        /*0998*/ 	.byte	0x04, 0x36
        /*099a*/ 	.short	(.L_989 - .L_988)
.L_988:
        /*099c*/ 	.word	0x00000008
.L_989:


//--------------------- .nv.info._ZN7cutlass13device_kernelIN5flash11enable_sm90INS1_16FlashAttnFwdSm90INS1_25CollectiveMainloopFwdSm90ILi2EN4cute5tupleIJNS5_1CILi1EEES8_S8_EEENS6_IJNS7_ILi64EEESA_SA_EEELi512ENS_6half_tEfNS_4arch4Sm90ELb1ELb0ELb0ELb0ELb0ELb0ELb1ELb0ELb0ELb1ELb0ELb0EEENS1_21CollectiveEpilogueFwdINS6_IJSA_NS7_ILi512EEESA_EEES9_SC_SE_Li256ELb0ELb1ELb0ELb0EEENS1_30DynamicPersistentTileSchedulerILi256ELi128ELb0ELb1ELb1EEEEEEEEEvNT_6ParamsE --------------------------
	.section	.nv.info._ZN7cutlass13device_kernelIN5flash11enable_sm90INS1_16FlashAttnFwdSm90INS1_25CollectiveMainloopFwdSm90ILi2EN4cute5tupleIJNS5_1CILi1EEES8_S8_EEENS6_IJNS7_ILi64EEESA_SA_EEELi512ENS_6half_tEfNS_4arch4Sm90ELb1ELb0ELb0ELb0ELb0ELb0ELb1ELb0ELb0ELb1ELb0ELb0EEENS1_21CollectiveEpilogueFwdINS6_IJSA_NS7_ILi512EEESA_EEES9_SC_SE_Li256ELb0ELb1ELb0ELb0EEENS1_30DynamicPersistentTileSchedulerILi256ELi128ELb0ELb1ELb1EEEEEEEEEvNT_6ParamsE,"",@"SHT_CUDA_INFO"
	.sectionflags	@""
	.align	4


	//----- nvinfo : EIATTR_CUDA_API_VERSION
	.align		4
        /*0000*/ 	.byte	0x04, 0x37
        /*0002*/ 	.short	(.L_991 - .L_990)
.L_990:
        /*0004*/ 	.word	0x00000082


	//----- nvinfo : EIATTR_KPARAM_INFO
	.align		4
.L_991:
        /*0008*/ 	.byte	0x04, 0x17
        /*000a*/ 	.short	(.L_993 - .L_992)
.L_992:
        /*000c*/ 	.word	0x00000000
        /*0010*/ 	.short	0x0000
        /*0012*/ 	.short	0x0070
        /*0014*/ 	.byte	0x00, 0xf0, 0x01, 0x2e


	//----- nvinfo : EIATTR_SPARSE_MMA_MASK
	.align		4
.L_993:
        /*0018*/ 	.byte	0x03, 0x50
        /*001a*/ 	.short	0x0000


	//----- nvinfo : EIATTR_MAXREG_COUNT
	.align		4
        /*001c*/ 	.byte	0x03, 0x1b
        /*001e*/ 	.short	0x00a8


	//----- nvinfo : EIATTR_NUM_BARRIERS
	.align		4
        /*0020*/ 	.byte	0x02, 0x4c
        /*0022*/ 	.byte	0x10
	.zero		1


	//----- nvinfo : EIATTR_EXTERNS
	.align		4
        /*0024*/ 	.byte	0x04, 0x0f
        /*0026*/ 	.short	(.L_995 - .L_994)


	//   ....[0]....
	.align		4
.L_994:
        /*0028*/ 	.word	index@(__assertfail)


	//----- nvinfo : EIATTR_ANNOTATIONS
	.align		4
.L_995:
        /*002c*/ 	.byte	0x04, 0x55
        /*002e*/ 	.short	(.L_997 - .L_996)


	//   ....[0]....
.L_996:
        /* <DEDUP_REMOVED lines=33> */


	//----- nvinfo : EIATTR_MERCURY_ISA_VERSION
	.align		4
.L_997:
        /*0230*/ 	.byte	0x03, 0x5f
        /*0232*/ 	.short	0x0101


	//----- nvinfo : EIATTR_INT_WARP_WIDE_INSTR_OFFSETS
	.align		4
        /*0234*/ 	.byte	0x04, 0x31
        /*0236*/ 	.short	(.L_999 - .L_998)


	//   ....[0]....
.L_998:
        /*0238*/ 	.word	0x00000130


	//   ....[1]....
        /*023c*/ 	.word	0x00000170


	//   ....[2]....
        /*0240*/ 	.word	0x000001e0


	//   ....[3]....
        /*0244*/ 	.word	0x000001f0


	//   ....[4]....
        /*0248*/ 	.word	0x00010190


	//   ....[5]....
        /*024c*/ 	.word	0x00010220


	//   ....[6]....
        /*0250*/ 	.word	0x00015870


	//   ....[7]....
        /*0254*/ 	.word	0x00015900


	//----- nvinfo : EIATTR_COOP_GROUP_MASK_REGIDS
	.align		4
.L_999:
        /*0258*/ 	.byte	0x04, 0x29
        /*025a*/ 	.short	(.L_1001 - .L_1000)


	//   ....[0]....
.L_1000:
        /*025c*/ 	.word	0xffffffff


	//   ....[1]....
        /*0260*/ 	.word	0xffffffff


	//   ....[2]....
        /*0264*/ 	.word	0xffffffff


	//   ....[3]....
        /*0268*/ 	.word	0xffffffff


	//   ....[4]....
        /*026c*/ 	.word	0xffffffff


	//   ....[5]....
        /*0270*/ 	.word	0xffffffff


	//   ....[6]....
        /*0274*/ 	.word	0xffffffff


	//   ....[7]....
        /*0278*/ 	.word	0xffffffff


	//   ....[8]....
        /*027c*/ 	.word	0xffffffff


	//   ....[9]....
        /*0280*/ 	.word	0xffffffff


	//   ....[10]....
        /*0284*/ 	.word	0xffffffff


	//   ....[11]....
        /*0288*/ 	.word	0xffffffff


	//   ....[12]....
        /*028c*/ 	.word	0xffffffff


	//   ....[13]....
        /*0290*/ 	.word	0xffffffff


	//   ....[14]....
        /*0294*/ 	.word	0xffffffff


	//   ....[15]....
        /*0298*/ 	.word	0xffffffff


	//   ....[16]....
        /*029c*/ 	.word	0xffffffff


	//   ....[17]....
        /*02a0*/ 	.word	0xffffffff


	//   ....[18]....
        /*02a4*/ 	.word	0xffffffff


	//   ....[19]....
        /*02a8*/ 	.word	0xffffffff


	//   ....[20]....
        /*02ac*/ 	.word	0xffffffff


	//   ....[21]....
        /*02b0*/ 	.word	0xffffffff


	//   ....[22]....
        /*02b4*/ 	.word	0xffffffff


	//   ....[23]....
        /*02b8*/ 	.word	0xffffffff


	//   ....[24]....
        /*02bc*/ 	.word	0xffffffff


	//   ....[25]....
        /*02c0*/ 	.word	0xffffffff


	//   ....[26]....
        /*02c4*/ 	.word	0xffffffff


	//   ....[27]....
        /*02c8*/ 	.word	0xffffffff


	//   ....[28]....
        /*02cc*/ 	.word	0xffffffff


	//   ....[29]....
        /*02d0*/ 	.word	0xffffffff


	//   ....[30]....
        /*02d4*/ 	.word	0xffffffff


	//   ....[31]....
        /*02d8*/ 	.word	0xffffffff


	//   ....[32]....
        /*02dc*/ 	.word	0xffffffff


	//   ....[33]....
        /*02e0*/ 	.word	0xffffffff


	//   ....[34]....
        /*02e4*/ 	.word	0xffffffff


	//   ....[35]....
        /*02e8*/ 	.word	0xffffffff


	//   ....[36]....
        /*02ec*/ 	.word	0xffffffff


	//   ....[37]....
        /*02f0*/ 	.word	0xffffffff


	//   ....[38]....
        /*02f4*/ 	.word	0xffffffff


	//   ....[39]....
        /*02f8*/ 	.word	0xffffffff


	//   ....[40]....
        /*02fc*/ 	.word	0xffffffff


	//   ....[41]....
        /*0300*/ 	.word	0xffffffff


	//   ....[42]....
        /*0304*/ 	.word	0xffffffff


	//   ....[43]....
        /*0308*/ 	.word	0xffffffff


	//   ....[44]....
        /*030c*/ 	.word	0xffffffff


	//   ....[45]....
        /*0310*/ 	.word	0xffffffff


	//   ....[46]....
        /*0314*/ 	.word	0xffffffff


	//   ....[47]....
        /*0318*/ 	.word	0xffffffff


	//   ....[48]....
        /*031c*/ 	.word	0xffffffff


	//   ....[49]....
        /*0320*/ 	.word	0xffffffff


	//   ....[50]....
        /*0324*/ 	.word	0xffffffff


	//   ....[51]....
        /*0328*/ 	.word	0xffffffff


	//   ....[52]....
        /*032c*/ 	.word	0xffffffff


	//   ....[53]....
        /*0330*/ 	.word	0xffffffff


	//   ....[54]....
        /*0334*/ 	.word	0xffffffff


	//   ....[55]....
        /*0338*/ 	.word	0xffffffff


	//   ....[56]....
        /*033c*/ 	.word	0xffffffff


	//   ....[57]....
        /*0340*/ 	.word	0xffffffff


	//   ....[58]....
        /*0344*/ 	.word	0xffffffff


	//   ....[59]....
        /*0348*/ 	.word	0xffffffff


	//   ....[60]....
        /*034c*/ 	.word	0xffffffff


	//   ....[61]....
        /*0350*/ 	.word	0xffffffff


	//   ....[62]....
        /*0354*/ 	.word	0xffffffff


	//   ....[63]....
        /*0358*/ 	.word	0xffffffff


	//   ....[64]....
        /*035c*/ 	.word	0xffffffff


	//   ....[65]....
        /*0360*/ 	.word	0xffffffff


	//   ....[66]....
        /*0364*/ 	.word	0xffffffff


	//   ....[67]....
        /*0368*/ 	.word	0xffffffff


	//   ....[68]....
        /*036c*/ 	.word	0x0500000f


	//   ....[69]....
        /*0370*/ 	.word	0x0500000f


	//   ....[70]....
        /*0374*/ 	.word	0x0500000f


	//   ....[71]....
        /*0378*/ 	.word	0x0500000f


	//   ....[72]....
        /*037c*/ 	.word	0x0500000f


	//   ....[73]....
        /*0380*/ 	.word	0x0500000f


	//   ....[74]....
        /*0384*/ 	.word	0x0500000f


	//   ....[75]....
        /*0388*/ 	.word	0x0500000f


	//   ....[76]....
        /*038c*/ 	.word	0x0500000f


	//   ....[77]....
        /*0390*/ 	.word	0x0500000f


	//   ....[78]....
        /*0394*/ 	.word	0x0500000f


	//   ....[79]....
        /*0398*/ 	.word	0x0500000f


	//   ....[80]....
        /*039c*/ 	.word	0x0500000f


	//   ....[81]....
        /*03a0*/ 	.word	0x0500000f


	//   ....[82]....
        /*03a4*/ 	.word	0x0500000f


	//   ....[83]....
        /*03a8*/ 	.word	0x0500000f


	//   ....[84]....
        /*03ac*/ 	.word	0x0500000f


	//   ....[85]....
        /*03b0*/ 	.word	0x0500000f


	//   ....[86]....
        /*03b4*/ 	.word	0x0500000f


	//----- nvinfo : EIATTR_COOP_GROUP_INSTR_OFFSETS
	.align		4
.L_1001:
        /*03b8*/ 	.byte	0x04, 0x28
        /*03ba*/ 	.short	(.L_1003 - .L_1002)


	//   ....[0]....
.L_1002:
        /*03bc*/ 	.word	0x00000070


	//   ....[1]....
        /*03c0*/ 	.word	0x00000140


	//   ....[2]....
        /*03c4*/ 	.word	0x00000190


	//   ....[3]....
        /*03c8*/ 	.word	0x000003a0


	//   ....[4]....
        /*03cc*/ 	.word	0x00000500


	//   ....[5]....
        /*03d0*/ 	.word	0x00000620


	//   ....[6]....
        /*03d4*/ 	.word	0x00000780


	//   ....[7]....
        /*03d8*/ 	.word	0x00001940


	//   ....[8]....
        /*03dc*/ 	.word	0x00003640


	//   ....[9]....
        /*03e0*/ 	.word	0x00004680


	//   ....[10]....
        /*03e4*/ 	.word	0x000051f0


	//   ....[11]....
        /*03e8*/ 	.word	0x00005210


	//   ....[12]....
        /*03ec*/ 	.word	0x00005680


	//   ....[13]....
        /*03f0*/ 	.word	0x000057b0


	//   ....[14]....
        /*03f4*/ 	.word	0x000059e0


	//   ....[15]....
        /*03f8*/ 	.word	0x00005b00


	//   ....[16]....
        /*03fc*/ 	.word	0x00006430


	//   ....[17]....
        /*0400*/ 	.word	0x000070d0


	//   ....[18]....
        /*0404*/ 	.word	0x00007c70


	//   ....[19]....
        /*0408*/ 	.word	0x00007fd0


	//   ....[20]....
        /*040c*/ 	.word	0x00008020


	//   ....[21]....
        /*0410*/ 	.word	0x000080c0


	//   ....[22]....
        /*0414*/ 	.word	0x000084a0


	//   ....[23]....
        /*0418*/ 	.word	0x00008510


	//   ....[24]....
        /*041c*/ 	.word	0x000096a0


	//   ....[25]....
        /*0420*/ 	.word	0x0000a310


	//   ....[26]....
        /*0424*/ 	.word	0x0000afa0


	//   ....[27]....
        /*0428*/ 	.word	0x0000afd0


	//   ....[28]....
        /*042c*/ 	.word	0x0000b210


	//   ....[29]....
        /*0430*/ 	.word	0x0000b3e0


	//   ....[30]....
        /*0434*/ 	.word	0x0000c3c0


	//   ....[31]....
        /*0438*/ 	.word	0x0000c400


	//   ....[32]....
        /*043c*/ 	.word	0x0000c430


	//   ....[33]....
        /*0440*/ 	.word	0x0000c490


	//   ....[34]....
        /*0444*/ 	.word	0x0000c4b0


	//   ....[35]....
        /*0448*/ 	.word	0x0000cfd0


	//   ....[36]....
        /*044c*/ 	.word	0x0000e1f0


	//   ....[37]....
        /*0450*/ 	.word	0x0000e220


	//   ....[38]....
        /*0454*/ 	.word	0x0000e250


	//   ....[39]....
        /*0458*/ 	.word	0x0000e270


	//   ....[40]....
        /*045c*/ 	.word	0x0000e8b0


	//   ....[41]....
        /*0460*/ 	.word	0x0000e8d0


	//   ....[42]....
        /*0464*/ 	.word	0x0000eb00


	//   ....[43]....
        /*0468*/ 	.word	0x0000eb20


	//   ....[44]....
        /*046c*/ 	.word	0x0000f4a0


	//   ....[45]....
        /*0470*/ 	.word	0x0000f4c0


	//   ....[46]....
        /*0474*/ 	.word	0x0000f700


	//   ....[47]....
        /*0478*/ 	.word	0x0000f720


	//   ....[48]....
        /*047c*/ 	.word	0x0000fa00


	//   ....[49]....
        /*0480*/ 	.word	0x00010790


	//   ....[50]....
        /*0484*/ 	.word	0x000110e0


	//   ....[51]....
        /*0488*/ 	.word	0x00011110


	//   ....[52]....
        /*048c*/ 	.word	0x00011220


	//   ....[53]....
        /*0490*/ 	.word	0x00011230


	//   ....[54]....
        /*0494*/ 	.word	0x000112b0


	//   ....[55]....
        /*0498*/ 	.word	0x000112c0


	//   ....[56]....
        /*049c*/ 	.word	0x000112d0


	//   ....[57]....
        /*04a0*/ 	.word	0x000112e0


	//   ....[58]....
        /*04a4*/ 	.word	0x00011cd0


	//   ....[59]....
        /*04a8*/ 	.word	0x00011d10


	//   ....[60]....
        /*04ac*/ 	.word	0x00011d90


	//   ....[61]....
        /*04b0*/ 	.word	0x00011e60


	//   ....[62]....
        /*04b4*/ 	.word	0x00012030


	//   ....[63]....
        /*04b8*/ 	.word	0x00012040


	//   ....[64]....
        /*04bc*/ 	.word	0x00012190


	//   ....[65]....
        /*04c0*/ 	.word	0x000121a0


	//   ....[66]....
        /*04c4*/ 	.word	0x00015a50


	//   ....[67]....
        /*04c8*/ 	.word	0x00015c40


	//   ....[68]....
        /*04cc*/ 	.word	0x000161a0


	//   ....[69]....
        /*04d0*/ 	.word	0x00016300


	//   ....[70]....
        /*04d4*/ 	.word	0x00016380


	//   ....[71]....
        /*04d8*/ 	.word	0x00016440


	//   ....[72]....
        /*04dc*/ 	.word	0x00016530


	//   ....[73]....
        /*04e0*/ 	.word	0x00016590


	//   ....[74]....
        /*04e4*/ 	.word	0x00016680


	//   ....[75]....
        /*04e8*/ 	.word	0x000166e0


	//   ....[76]....
        /*04ec*/ 	.word	0x00016780


	//   ....[77]....
        /*04f0*/ 	.word	0x00016860


	//   ....[78]....
        /*04f4*/ 	.word	0x00016910


	//   ....[79]....
        /*04f8*/ 	.word	0x00016bf0


	//   ....[80]....
        /*04fc*/ 	.word	0x00016c40


	//   ....[81]....
        /*0500*/ 	.word	0x00016da0


	//   ....[82]....
        /*0504*/ 	.word	0x00016ef0


	//   ....[83]....
        /*0508*/ 	.word	0x000170c0


	//   ....[84]....
        /*050c*/ 	.word	0x00017110


	//   ....[85]....
        /*0510*/ 	.word	0x00017430


	//   ....[86]....
        /*0514*/ 	.word	0x00017550


	//----- nvinfo : EIATTR_REG_RECONFIG
	.align		4
.L_1003:
        /*0518*/ 	.byte	0x01, 0x54
	.zero		2


	//----- nvinfo : EIATTR_SYSCALL_OFFSETS
	.align		4
        /*051c*/ 	.byte	0x04, 0x46
        /*051e*/ 	.short	(.L_1005 - .L_1004)


	//   ....[0]....
.L_1004:
        /*0520*/ 	.word	0x000037f0


	//   ....[1]....
        /*0524*/ 	.word	0x00010390


	//   ....[2]....
        /*0528*/ 	.word	0x000104e0


	//   ....[3]....
        /*052c*/ 	.word	0x000105d0


	//   ....[4]....
        /*0530*/ 	.word	0x00010d30


	//   ....[5]....
        /*0534*/ 	.word	0x00011630


	//----- nvinfo : EIATTR_MBARRIER_INSTR_OFFSETS
	.align		4
.L_1005:
        /*0538*/ 	.byte	0x04, 0x39
        /*053a*/ 	.short	(.L_1007 - .L_1006)


	//   ....[0]....
.L_1006:
        /*053c*/ 	.word	0x00000280
        /*0540*/ 	.word	0x000000ff
        /*0544*/ 	.word	0x00038800
        /*0548*/ 	.short	0x0100
        /*054a*/ 	.byte	0x08
	.zero		1


	//   ....[1]....
        /*054c*/ 	.word	0x00000290
        /*0550*/ 	.word	0x000000ff
        /*0554*/ 	.word	0x00038810
        /*0558*/ 	.short	0x0100
        /*055a*/ 	.byte	0x08
	.zero		1


	//   ....[2]....
        /*055c*/ 	.word	0x000002a0
        /*0560*/ 	.word	0x000000ff
        /*0564*/ 	.word	0x00038820
        /*0568*/ 	.short	0x0100
        /*056a*/ 	.byte	0x08
	.zero		1


	//   ....[3]....
        /*056c*/ 	.word	0x00000350
        /*0570*/ 	.word	0x000000ff
        /*0574*/ 	.word	0x00038830
        /*0578*/ 	.short	0x0100
        /*057a*/ 	.byte	0x06
	.zero		1


	//   ....[4]....
        /*057c*/ 	.word	0x00000360
        /*0580*/ 	.word	0x000000ff
        /*0584*/ 	.word	0x00038840
        /*0588*/ 	.short	0x0100
        /*058a*/ 	.byte	0x06
	.zero		1


	//   ....[5]....
        /*058c*/ 	.word	0x00000370
        /*0590*/ 	.word	0x000000ff
        /*0594*/ 	.word	0x00038838
        /*0598*/ 	.short	0x0100
        /*059a*/ 	.byte	0x06
	.zero		1


	//   ....[6]....
        /*059c*/ 	.word	0x00000380
        /*05a0*/ 	.word	0x000000ff
        /*05a4*/ 	.word	0x00038848
        /*05a8*/ 	.short	0x0100
        /*05aa*/ 	.byte	0x06
	.zero		1


	//   ....[7]....
        /*05ac*/ 	.word	0x000004b0
        /*05b0*/ 	.word	0x000000ff
        /*05b4*/ 	.word	0x00038850
        /*05b8*/ 	.short	0x0100
        /*05ba*/ 	.byte	0x08
	.zero		1


	//   ....[8]....
        /*05bc*/ 	.word	0x000004c0
        /*05c0*/ 	.word	0x000000ff
        /*05c4*/ 	.word	0x00038860
        /*05c8*/ 	.short	0x0100
        /*05ca*/ 	.byte	0x08
	.zero		1


	//   ....[9]....
        /*05cc*/ 	.word	0x000004d0
        /*05d0*/ 	.word	0x000000ff
        /*05d4*/ 	.word	0x00038858
        /*05d8*/ 	.short	0x0100
        /*05da*/ 	.byte	0x08
	.zero		1


	//   ....[10]....
        /*05dc*/ 	.word	0x000004e0
        /*05e0*/ 	.word	0x000000ff
        /*05e4*/ 	.word	0x00038868
        /*05e8*/ 	.short	0x0100
        /*05ea*/ 	.byte	0x08
	.zero		1


	//   ....[11]....
        /*05ec*/ 	.word	0x000005d0
        /*05f0*/ 	.word	0x000000ff
        /*05f4*/ 	.word	0x00038870
        /*05f8*/ 	.short	0x0100
        /*05fa*/ 	.byte	0x06
	.zero		1


	//   ....[12]....
        /*05fc*/ 	.word	0x000005e0
        /*0600*/ 	.word	0x000000ff
        /*0604*/ 	.word	0x00038880
        /*0608*/ 	.short	0x0100
        /*060a*/ 	.byte	0x06
	.zero		1


	//   ....[13]....
        /*060c*/ 	.word	0x000005f0
        /*0610*/ 	.word	0x000000ff
        /*0614*/ 	.word	0x00038878
        /*0618*/ 	.short	0x0100
        /*061a*/ 	.byte	0x06
	.zero		1


	//   ....[14]....
        /*061c*/ 	.word	0x00000600
        /*0620*/ 	.word	0x000000ff
        /*0624*/ 	.word	0x00038888
        /*0628*/ 	.short	0x0100
        /*062a*/ 	.byte	0x06
	.zero		1


	//   ....[15]....
        /*062c*/ 	.word	0x00000730
        /*0630*/ 	.word	0x000000ff
        /*0634*/ 	.word	0x00038890
        /*0638*/ 	.short	0x0100
        /*063a*/ 	.byte	0x08
	.zero		1


	//   ....[16]....
        /*063c*/ 	.word	0x00000740
        /*0640*/ 	.word	0x000000ff
        /*0644*/ 	.word	0x000388a0
        /*0648*/ 	.short	0x0100
        /*064a*/ 	.byte	0x08
	.zero		1


	//   ....[17]....
        /*064c*/ 	.word	0x00000750
        /*0650*/ 	.word	0x000000ff
        /*0654*/ 	.word	0x00038898
        /*0658*/ 	.short	0x0100
        /*065a*/ 	.byte	0x08
	.zero		1


	//   ....[18]....
        /*065c*/ 	.word	0x00000760
        /*0660*/ 	.word	0x000000ff
        /*0664*/ 	.word	0x000388a8
        /*0668*/ 	.short	0x0100
        /*066a*/ 	.byte	0x08
	.zero		1


	//   ....[19]....
        /*066c*/ 	.word	0x00000890
        /*0670*/ 	.word	0x000000ff
        /*0674*/ 	.word	0x000388b0
        /*0678*/ 	.short	0x0100
        /*067a*/ 	.byte	0x08
	.zero		1


	//   ....[20]....
        /*067c*/ 	.word	0x000008a0
        /*0680*/ 	.word	0x000000ff
        /*0684*/ 	.word	0x000388c0
        /*0688*/ 	.short	0x0100
        /*068a*/ 	.byte	0x08
	.zero		1


	//   ....[21]....
        /*068c*/ 	.word	0x000008b0
        /*0690*/ 	.word	0x000000ff
        /*0694*/ 	.word	0x000388b8
        /*0698*/ 	.short	0x0100
        /*069a*/ 	.byte	0x08
	.zero		1


	//   ....[22]....
        /*069c*/ 	.word	0x000008c0
        /*06a0*/ 	.word	0x000000ff
        /*06a4*/ 	.word	0x000388c8
        /*06a8*/ 	.short	0x0100
        /*06aa*/ 	.byte	0x08
	.zero		1


	//   ....[23]....
        /*06ac*/ 	.word	0x00001cf0
        /*06b0*/ 	.word	0x00000000
        /*06b4*/ 	.word	0x00000000
        /*06b8*/ 	.short	0x0101
        /*06ba*/ 	.byte	0x3f
	.zero		1


	//   ....[24]....
        /*06bc*/ 	.word	0x000027c0
        /*06c0*/ 	.word	0x00000000
        /*06c4*/ 	.word	0x00000000
        /*06c8*/ 	.short	0x0101
        /*06ca*/ 	.byte	0x3f
	.zero		1


	//   ....[25]....
        /*06cc*/ 	.word	0x00003870
        /*06d0*/ 	.word	0x00000011
        /*06d4*/ 	.word	0x00038800
        /*06d8*/ 	.short	0x010a
        /*06da*/ 	.byte	0x3f
	.zero		1


	//   ....[26]....
        /*06dc*/ 	.word	0x000038d0
        /*06e0*/ 	.word	0x00000006
        /*06e4*/ 	.word	0x00038830
        /*06e8*/ 	.short	0x010a
        /*06ea*/ 	.byte	0x3f
	.zero		1


	//   ....[27]....
        /*06ec*/ 	.word	0x00003940
        /*06f0*/ 	.word	0x00000006
        /*06f4*/ 	.word	0x00038830
        /*06f8*/ 	.short	0x010a
        /*06fa*/ 	.byte	0x3f
	.zero		1


	//   ....[28]....
        /*06fc*/ 	.word	0x00003bc0
        /*0700*/ 	.word	0x00000011
        /*0704*/ 	.word	0x00038810
        /*0708*/ 	.short	0x010a
        /*070a*/ 	.byte	0x3f
	.zero		1


	//   ....[29]....
        /*070c*/ 	.word	0x00003c00
        /*0710*/ 	.word	0x00000006
        /*0714*/ 	.word	0x00038850
        /*0718*/ 	.short	0x010a
        /*071a*/ 	.byte	0x3f
	.zero		1


	//   ....[30]....
        /*071c*/ 	.word	0x00003cd0
        /*0720*/ 	.word	0x00000006
        /*0724*/ 	.word	0x00038850
        /*0728*/ 	.short	0x010a
        /*072a*/ 	.byte	0x3f
	.zero		1


	//   ....[31]....
        /*072c*/ 	.word	0x00005d30
        /*0730*/ 	.word	0x00000018
        /*0734*/ 	.word	0x00000000
        /*0738*/ 	.short	0x0101
        /*073a*/ 	.byte	0x3f
	.zero		1


	//   ....[32]....
        /*073c*/ 	.word	0x00006450
        /*0740*/ 	.word	0x00000006
        /*0744*/ 	.word	0x00000000
        /*0748*/ 	.short	0x0101
        /*074a*/ 	.byte	0x3f
	.zero		1


	//   ....[33]....
        /*074c*/ 	.word	0x00006570
        /*0750*/ 	.word	0x00000009
        /*0754*/ 	.word	0x00038830
        /*0758*/ 	.short	0x010a
        /*075a*/ 	.byte	0x3f
	.zero		1


	//   ....[34]....
        /*075c*/ 	.word	0x000065c0
        /*0760*/ 	.word	0x00000009
        /*0764*/ 	.word	0x00038830
        /*0768*/ 	.short	0x010a
        /*076a*/ 	.byte	0x3f
	.zero		1


	//   ....[35]....
        /*076c*/ 	.word	0x00006760
        /*0770*/ 	.word	0x00000009
        /*0774*/ 	.word	0x00038850
        /*0778*/ 	.short	0x010a
        /*077a*/ 	.byte	0x3f
	.zero		1


	//   ....[36]....
        /*077c*/ 	.word	0x000067a0
        /*0780*/ 	.word	0x00000009
        /*0784*/ 	.word	0x00038850
        /*0788*/ 	.short	0x010a
        /*078a*/ 	.byte	0x3f
	.zero		1


	//   ....[37]....
        /*078c*/ 	.word	0x00008760
        /*0790*/ 	.word	0x00000098
        /*0794*/ 	.word	0x00000000
        /*0798*/ 	.short	0x0101
        /*079a*/ 	.byte	0x3f
	.zero		1


	//   ....[38]....
        /*079c*/ 	.word	0x000096c0
        /*07a0*/ 	.word	0x00000009
        /*07a4*/ 	.word	0x00000000
        /*07a8*/ 	.short	0x0101
        /*07aa*/ 	.byte	0x3f
	.zero		1


	//   ....[39]....
        /*07ac*/ 	.word	0x000097d0
        /*07b0*/ 	.word	0x00000009
        /*07b4*/ 	.word	0x00038830
        /*07b8*/ 	.short	0x010a
        /*07ba*/ 	.byte	0x3f
	.zero		1


	//   ....[40]....
        /*07bc*/ 	.word	0x00009820
        /*07c0*/ 	.word	0x00000009
        /*07c4*/ 	.word	0x00038830
        /*07c8*/ 	.short	0x010a
        /*07ca*/ 	.byte	0x3f
	.zero		1


	//   ....[41]....
        /*07cc*/ 	.word	0x000099a0
        /*07d0*/ 	.word	0x00000009
        /*07d4*/ 	.word	0x00038850
        /*07d8*/ 	.short	0x010a
        /*07da*/ 	.byte	0x3f
	.zero		1


	//   ....[42]....
        /*07dc*/ 	.word	0x000099e0
        /*07e0*/ 	.word	0x00000009
        /*07e4*/ 	.word	0x00038850
        /*07e8*/ 	.short	0x010a
        /*07ea*/ 	.byte	0x3f
	.zero		1


	//   ....[43]....
        /*07ec*/ 	.word	0x0000b780
        /*07f0*/ 	.word	0x00000099
        /*07f4*/ 	.word	0x00000000
        /*07f8*/ 	.short	0x0101
        /*07fa*/ 	.byte	0x3f
	.zero		1


	//   ....[44]....
        /*07fc*/ 	.word	0x0000c3e0
        /*0800*/ 	.word	0x00000009
        /*0804*/ 	.word	0x00000000
        /*0808*/ 	.short	0x0101
        /*080a*/ 	.byte	0x3f
	.zero		1


	//   ....[45]....
        /*080c*/ 	.word	0x0000e8a0
        /*0810*/ 	.word	0x00000000
        /*0814*/ 	.word	0x00000000
        /*0818*/ 	.short	0x0101
        /*081a*/ 	.byte	0x3f
	.zero		1


	//   ....[46]....
        /*081c*/ 	.word	0x000109c0
        /*0820*/ 	.word	0x00000000
        /*0824*/ 	.word	0x00038840
        /*0828*/ 	.short	0x010a
        /*082a*/ 	.byte	0x3f
	.zero		1


	//   ....[47]....
        /*082c*/ 	.word	0x00011400
        /*0830*/ 	.word	0x00000011
        /*0834*/ 	.word	0x00038800
        /*0838*/ 	.short	0x0107
        /*083a*/ 	.byte	0x3f
	.zero		1


	//   ....[48]....
        /*083c*/ 	.word	0x000114a0
        /*0840*/ 	.word	0x00000011
        /*0844*/ 	.word	0x00038800
        /*0848*/ 	.short	0x0101
        /*084a*/ 	.byte	0x3f
	.zero		1


	//   ....[49]....
        /*084c*/ 	.word	0x000123c0
        /*0850*/ 	.word	0x00000011
        /*0854*/ 	.word	0x00038810
        /*0858*/ 	.short	0x0107
        /*085a*/ 	.byte	0x3f
	.zero		1


	//   ....[50]....
        /*085c*/ 	.word	0x000124c0
        /*0860*/ 	.word	0x00000011
        /*0864*/ 	.word	0x00038810
        /*0868*/ 	.short	0x0101
        /*086a*/ 	.byte	0x3f
	.zero		1


	//   ....[51]....
        /*086c*/ 	.word	0x000124e0
        /*0870*/ 	.word	0x00000011
        /*0874*/ 	.word	0x00038820
        /*0878*/ 	.short	0x010a
        /*087a*/ 	.byte	0x3f
	.zero		1


	//   ....[52]....
        /*087c*/ 	.word	0x000125b0
        /*0880*/ 	.word	0x00000000
        /*0884*/ 	.word	0x00038860
        /*0888*/ 	.short	0x010a
        /*088a*/ 	.byte	0x3f
	.zero		1


	//   ....[53]....
        /*088c*/ 	.word	0x00013180
        /*0890*/ 	.word	0x00000003
        /*0894*/ 	.word	0x00038840
        /*0898*/ 	.short	0x010a
        /*089a*/ 	.byte	0x3f
	.zero		1


	//   ....[54]....
        /*089c*/ 	.word	0x000133a0
        /*08a0*/ 	.word	0x00000003
        /*08a4*/ 	.word	0x00038860
        /*08a8*/ 	.short	0x010a
        /*08aa*/ 	.byte	0x3f
	.zero		1


	//   ....[55]....
        /*08ac*/ 	.word	0x00013f30
        /*08b0*/ 	.word	0x00000004
        /*08b4*/ 	.word	0x00038840
        /*08b8*/ 	.short	0x010a
        /*08ba*/ 	.byte	0x3f
	.zero		1


	//   ....[56]....
        /*08bc*/ 	.word	0x00014150
        /*08c0*/ 	.word	0x00000004
        /*08c4*/ 	.word	0x00038860
        /*08c8*/ 	.short	0x010a
        /*08ca*/ 	.byte	0x3f
	.zero		1


	//   ....[57]....
        /*08cc*/ 	.word	0x00014c80
        /*08d0*/ 	.word	0x00000004
        /*08d4*/ 	.word	0x00038840
        /*08d8*/ 	.short	0x010a
        /*08da*/ 	.byte	0x3f
	.zero		1


	//   ....[58]....
        /*08dc*/ 	.word	0x00014ea0
        /*08e0*/ 	.word	0x00000004
        /*08e4*/ 	.word	0x00038860
        /*08e8*/ 	.short	0x010a
        /*08ea*/ 	.byte	0x3f
	.zero		1


	//   ....[59]....
        /*08ec*/ 	.word	0x00015bc0
        /*08f0*/ 	.word	0x00000000
        /*08f4*/ 	.word	0x00038820
        /*08f8*/ 	.short	0x010a
        /*08fa*/ 	.byte	0x3f
	.zero		1


	//   ....[60]....
        /*08fc*/ 	.word	0x00015db0
        /*0900*/ 	.word	0x00000006
        /*0904*/ 	.word	0x00000000
        /*0908*/ 	.short	0x010a
        /*090a*/ 	.byte	0x3f
	.zero		1


	//   ....[61]....
        /*090c*/ 	.word	0x00015de0
        /*0910*/ 	.word	0x00000007
        /*0914*/ 	.word	0x00000000
        /*0918*/ 	.short	0x010a
        /*091a*/ 	.byte	0x3f
	.zero		1


	//   ....[62]....
        /*091c*/ 	.word	0x00015e40
        /*0920*/ 	.word	0x00000004
        /*0924*/ 	.word	0x00000000
        /*0928*/ 	.short	0x010a
        /*092a*/ 	.byte	0x3f
	.zero		1


	//   ....[63]....
        /*092c*/ 	.word	0x00015e70
        /*0930*/ 	.word	0x00000003
        /*0934*/ 	.word	0x00000000
        /*0938*/ 	.short	0x010a
        /*093a*/ 	.byte	0x3f
	.zero		1


	//   ....[64]....
        /*093c*/ 	.word	0x00015ed0
        /*0940*/ 	.word	0x00000011
        /*0944*/ 	.word	0x00038800
        /*0948*/ 	.short	0x010a
        /*094a*/ 	.byte	0x3f
	.zero		1


	//   ....[65]....
        /*094c*/ 	.word	0x00015f20
        /*0950*/ 	.word	0x00000006
        /*0954*/ 	.word	0x00038830
        /*0958*/ 	.short	0x010a
        /*095a*/ 	.byte	0x3f
	.zero		1


	//   ....[66]....
        /*095c*/ 	.word	0x00015f70
        /*0960*/ 	.word	0x00000011
        /*0964*/ 	.word	0x00038810
        /*0968*/ 	.short	0x010a
        /*096a*/ 	.byte	0x3f
	.zero		1


	//   ....[67]....
        /*096c*/ 	.word	0x00015fc0
        /*0970*/ 	.word	0x00000006
        /*0974*/ 	.word	0x00038850
        /*0978*/ 	.short	0x010a
        /*097a*/ 	.byte	0x3f
	.zero		1


	//   ....[68]....
        /*097c*/ 	.word	0x00016010
        /*0980*/ 	.word	0x00000009
        /*0984*/ 	.word	0x00038830
        /*0988*/ 	.short	0x010a
        /*098a*/ 	.byte	0x3f
	.zero		1


	//   ....[69]....
        /*098c*/ 	.word	0x00016060
        /*0990*/ 	.word	0x00000009
        /*0994*/ 	.word	0x00038850
        /*0998*/ 	.short	0x010a
        /*099a*/ 	.byte	0x3f
	.zero		1


	//   ....[70]....
        /*099c*/ 	.word	0x000160b0
        /*09a0*/ 	.word	0x00000009
        /*09a4*/ 	.word	0x00038830
        /*09a8*/ 	.short	0x010a
        /*09aa*/ 	.byte	0x3f
	.zero		1


	//   ....[71]....
        /*09ac*/ 	.word	0x00016100
        /*09b0*/ 	.word	0x00000009
        /*09b4*/ 	.word	0x00038850
        /*09b8*/ 	.short	0x010a
        /*09ba*/ 	.byte	0x3f
	.zero		1


	//   ....[72]....
        /*09bc*/ 	.word	0x00016250
        /*09c0*/ 	.word	0x00000000
        /*09c4*/ 	.word	0x00038840
        /*09c8*/ 	.short	0x010a
        /*09ca*/ 	.byte	0x3f
	.zero		1


	//   ....[73]....
        /*09cc*/ 	.word	0x00017150
        /*09d0*/ 	.word	0x00000011
        /*09d4*/ 	.word	0x00038820
        /*09d8*/ 	.short	0x010a
        /*09da*/ 	.byte	0x3f
	.zero		1


	//   ....[74]....
        /*09dc*/ 	.word	0x000171a0
        /*09e0*/ 	.word	0x00000000
        /*09e4*/ 	.word	0x00038860
        /*09e8*/ 	.short	0x010a
        /*09ea*/ 	.byte	0x3f
	.zero		1


	//   ....[75]....
        /*09ec*/ 	.word	0x000171f0
        /*09f0*/ 	.word	0x00000003
        /*09f4*/ 	.word	0x00038840
        /*09f8*/ 	.short	0x010a
        /*09fa*/ 	.byte	0x3f
	.zero		1


	//   ....[76]....
        /*09fc*/ 	.word	0x00017240
        /*0a00*/ 	.word	0x00000003
        /*0a04*/ 	.word	0x00038860
        /*0a08*/ 	.short	0x010a
        /*0a0a*/ 	.byte	0x3f
	.zero		1


	//   ....[77]....
        /*0a0c*/ 	.word	0x00017290
        /*0a10*/ 	.word	0x00000004
        /*0a14*/ 	.word	0x00038840
        /*0a18*/ 	.short	0x010a
        /*0a1a*/ 	.byte	0x3f
	.zero		1


	//   ....[78]....
        /*0a1c*/ 	.word	0x000172e0
        /*0a20*/ 	.word	0x00000004
        /*0a24*/ 	.word	0x00038860
        /*0a28*/ 	.short	0x010a
        /*0a2a*/ 	.byte	0x3f
	.zero		1


	//   ....[79]....
        /*0a2c*/ 	.word	0x00017330
        /*0a30*/ 	.word	0x00000004
        /*0a34*/ 	.word	0x00038840
        /*0a38*/ 	.short	0x010a
        /*0a3a*/ 	.byte	0x3f
	.zero		1


	//   ....[80]....
        /*0a3c*/ 	.word	0x00017380
        /*0a40*/ 	.word	0x00000004
        /*0a44*/ 	.word	0x00038860
        /*0a48*/ 	.short	0x010a
        /*0a4a*/ 	.byte	0x3f
	.zero		1


	//   ....[81]....
        /*0a4c*/ 	.word	0x00017470
        /*0a50*/ 	.word	0x00000000
        /*0a54*/ 	.word	0x00038820
        /*0a58*/ 	.short	0x010a
        /*0a5a*/ 	.byte	0x3f
	.zero		1


	//   ....[82]....
        /*0a5c*/ 	.word	0x00017610
        /*0a60*/ 	.word	0x00000006
        /*0a64*/ 	.word	0x00000000
        /*0a68*/ 	.short	0x010a
        /*0a6a*/ 	.byte	0x3f
	.zero		1


	//   ....[83]....
        /*0a6c*/ 	.word	0x00017660
        /*0a70*/ 	.word	0x00000007
        /*0a74*/ 	.word	0x00000000
        /*0a78*/ 	.short	0x010a
        /*0a7a*/ 	.byte	0x3f
	.zero		1


	//   ....[84]....
        /*0a7c*/ 	.word	0x000176b0
        /*0a80*/ 	.word	0x00000004
        /*0a84*/ 	.word	0x00000000
        /*0a88*/ 	.short	0x010a
        /*0a8a*/ 	.byte	0x3f
	.zero		1


	//----- nvinfo : EIATTR_NUM_MBARRIERS
	.align		4
.L_1007:
        /*0a8c*/ 	.byte	0x03, 0x38
        /*0a8e*/ 	.short	0x0017


	//----- nvinfo : EIATTR_EXIT_INSTR_OFFSETS
	.align		4
        /*0a90*/ 	.byte	0x04, 0x1c
        /*0a92*/ 	.short	(.L_1009 - .L_1008)


	//   ....[0]....
.L_1008:
        /*0a94*/ 	.word	0x00000a30


	//   ....[1]....
        /*0a98*/ 	.word	0x0000f980


	//   ....[2]....
        /*0a9c*/ 	.word	0x00015ec0


	//----- nvinfo : EIATTR_MAX_THREADS
	.align		4
.L_1009:
        /*0aa0*/ 	.byte	0x04, 0x05
        /*0aa2*/ 	.short	(.L_1011 - .L_1010)
.L_1010:
        /*0aa4*/ 	.word	0x00000180
        /*0aa8*/ 	.word	0x00000001
        /*0aac*/ 	.word	0x00000001


	//----- nvinfo : EIATTR_CRS_STACK_SIZE
	.align		4
.L_1011:
        /*0ab0*/ 	.byte	0x04, 0x1e
        /*0ab2*/ 	.short	(.L_1013 - .L_1012)
.L_1012:
        /*0ab4*/ 	.word	0x00000000


	//----- nvinfo : EIATTR_CBANK_PARAM_SIZE
	.align		4
.L_1013:
        /*0ab8*/ 	.byte	0x03, 0x19
        /*0aba*/ 	.short	0x0bf0


	//----- nvinfo : EIATTR_PARAM_CBANK
	.align		4
        /*0abc*/ 	.byte	0x04, 0x0a
        /*0abe*/ 	.short	(.L_1015 - .L_1014)
	.align		4
.L_1014:
        /*0ac0*/ 	.word	index@(.nv.constant0._ZN7cutlass13device_kernelIN5flash11enable_sm90INS1_16FlashAttnFwdSm90INS1_25CollectiveMainloopFwdSm90ILi2EN4cute5tupleIJNS5_1CILi1EEES8_S8_EEENS6_IJNS7_ILi64EEESA_SA_EEELi512ENS_6half_tEfNS_4arch4Sm90ELb1ELb0ELb0ELb0ELb0ELb0ELb1ELb0ELb0ELb1ELb0ELb0EEENS1_21CollectiveEpilogueFwdINS6_IJSA_NS7_ILi512EEESA_EEES9_SC_SE_Li256ELb0ELb1ELb0ELb0EEENS1_30DynamicPersistentTileSchedulerILi256ELi128ELb0ELb1ELb1EEEEEEEEEvNT_6ParamsE)
        /*0ac4*/ 	.short	0x0210
        /*0ac6*/ 	.short	0x0bf0


	//----- nvinfo : EIATTR_SW_WAR
	.align		4
.L_1015:
        /*0ac8*/ 	.byte	0x04, 0x36
        /*0aca*/ 	.short	(.L_1017 - .L_1016)
.L_1016:
        /*0acc*/ 	.word	0x00000008
.L_1017:


//--------------------- .nv.info._ZN7cutlass13device_kernelIN5flash11enable_sm90INS1_16FlashAttnFwdSm90INS1_25CollectiveMainloopFwdSm90ILi2EN4cute5tupleIJNS5_1CILi1EEES8_S8_EEENS6_IJNS7_ILi64EEESA_SA_EEELi512ENS_6half_tEfNS_4arch4Sm90ELb1ELb0ELb0ELb1ELb0ELb0ELb0ELb0ELb0ELb1ELb0ELb0EEENS1_21CollectiveEpilogueFwdINS6_IJSA_NS7_ILi512EEESA_EEES9_SC_SE_Li256ELb1ELb1ELb0ELb0EEENS1_36VarlenDynamicPersistentTileSchedulerILi64ELi64ELi256ELi128ELb0ELb1ELb1ELb1ELb1ELb1EEEEEEEEEvNT_6ParamsE --------------------------
	.section	.nv.info._ZN7cutlass13device_kernelIN5flash11enable_sm90INS1_16FlashAttnFwdSm90INS1_25CollectiveMainloopFwdSm90ILi2EN4cute5tupleIJNS5_1CILi1EEES8_S8_EEENS6_IJNS7_ILi64EEESA_SA_EEELi512ENS_6half_tEfNS_4arch4Sm90ELb1ELb0ELb0ELb1ELb0ELb0ELb0ELb0ELb0ELb1ELb0ELb0EEENS1_21CollectiveEpilogueFwdINS6_IJSA_NS7_ILi512EEESA_EEES9_SC_SE_Li256ELb1ELb1ELb0ELb0EEENS1_36VarlenDynamicPersistentTileSchedulerILi64ELi64ELi256ELi128ELb0ELb1ELb1ELb1ELb1ELb1EEEEEEEEEvNT_6ParamsE,"",@"SHT_CUDA_INFO"
	.sectionflags	@""
	.align	4


	//----- nvinfo : EIATTR_CUDA_API_VERSION
	.align		4
        /*0000*/ 	.byte	0x04, 0x37
        /*0002*/ 	.short	(.L_1019 - .L_1018)
.L_1018:
        /*0004*/ 	.word	0x00000082


	//----- nvinfo : EIATTR_KPARAM_INFO
	.align		4
.L_1019:
        /*0008*/ 	.byte	0x04, 0x17
        /*000a*/ 	.short	(.L_1021 - .L_1020)
.L_1020:
        /*000c*/ 	.word	0x00000000
        /*0010*/ 	.short	0x0000
        /*0012*/ 	.short	0x0070
        /*0014*/ 	.byte	0x00, 0xf0, 0x01, 0x2a


	//----- nvinfo : EIATTR_SPARSE_MMA_MASK
	.align		4
.L_1021:
        /*0018*/ 	.byte	0x03, 0x50
        /*001a*/ 	.short	0x0000


	//----- nvinfo : EIATTR_MAXREG_COUNT
	.align		4
        /*001c*/ 	.byte	0x03, 0x1b
        /*001e*/ 	.short	0x00a8


	//----- nvinfo : EIATTR_NUM_BARRIERS
	.align		4
        /*0020*/ 	.byte	0x02, 0x4c
        /*0022*/ 	.byte	0x10
	.zero		1


	//----- nvinfo : EIATTR_EXTERNS
	.align		4
        /*0024*/ 	.byte	0x04, 0x0f
        /*0026*/ 	.short	(.L_1023 - .L_1022)


	//   ....[0]....
	.align		4
.L_1022:
        /*0028*/ 	.word	index@(__assertfail)


	//----- nvinfo : EIATTR_ANNOTATIONS
	.align		4
.L_1023:
        /*002c*/ 	.byte	0x04, 0x55
        /*002e*/ 	.short	(.L_1025 - .L_1024)


	//   ....[0]....
.L_1024:
        /* <DEDUP_REMOVED lines=79> */


	//----- nvinfo : EIATTR_MERCURY_ISA_VERSION
	.align		4
.L_1025:
        /*0508*/ 	.byte	0x03, 0x5f
        /*050a*/ 	.short	0x0101


	//----- nvinfo : EIATTR_UNUSED_LOAD_BYTE_OFFSET
	.align		4
        /*050c*/ 	.byte	0x04, 0x44
        /*050e*/ 	.short	(.L_1027 - .L_1026)


	//   ....[0]....
.L_1026:
        /*0510*/ 	.word	0x00000a20
        /*0514*/ 	.word	0x0000fff0


	//   ....[1]....
        /*0518*/ 	.word	0x00009300
        /*051c*/ 	.word	0x0000fff0


	//----- nvinfo : EIATTR_INT_WARP_WIDE_INSTR_OFFSETS
	.align		4
.L_1027:
        /*0520*/ 	.byte	0x04, 0x31
        /*0522*/ 	.short	(.L_1029 - .L_1028)


	//   ....[0]....
.L_1028:
        /*0524*/ 	.word	0x00000130


	//   ....[1]....
        /*0528*/ 	.word	0x00000170


	//   ....[2]....
        /*052c*/ 	.word	0x000001e0


	//   ....[3]....
        /*0530*/ 	.word	0x0000d5a0


	//   ....[4]....
        /*0534*/ 	.word	0x0000d630


	//   ....[5]....
        /*0538*/ 	.word	0x000122e0


	//   ....[6]....
        /*053c*/ 	.word	0x00012370


	//----- nvinfo : EIATTR_COOP_GROUP_MASK_REGIDS
	.align		4
.L_1029:
        /*0540*/ 	.byte	0x04, 0x29
        /*0542*/ 	.short	(.L_1031 - .L_1030)


	//   ....[0]....
.L_1030:
        /*0544*/ 	.word	0xffffffff


	//   ....[1]....
        /*0548*/ 	.word	0xffffffff


	//   ....[2]....
        /*054c*/ 	.word	0xffffffff


	//   ....[3]....
        /*0550*/ 	.word	0xffffffff


	//   ....[4]....
        /*0554*/ 	.word	0xffffffff


	//   ....[5]....
        /*0558*/ 	.word	0xffffffff


	//   ....[6]....
        /*055c*/ 	.word	0xffffffff


	//   ....[7]....
        /*0560*/ 	.word	0xffffffff


	//   ....[8]....
        /*0564*/ 	.word	0xffffffff


	//   ....[9]....
        /*0568*/ 	.word	0xffffffff


	//   ....[10]....
        /*056c*/ 	.word	0xffffffff


	//   ....[11]....
        /*0570*/ 	.word	0xffffffff


	//   ....[12]....
        /*0574*/ 	.word	0xffffffff


	//   ....[13]....
        /*0578*/ 	.word	0xffffffff


	//   ....[14]....
        /*057c*/ 	.word	0xffffffff


	//   ....[15]....
        /*0580*/ 	.word	0xffffffff


	//   ....[16]....
        /*0584*/ 	.word	0xffffffff


	//   ....[17]....
        /*0588*/ 	.word	0xffffffff


	//   ....[18]....
        /*058c*/ 	.word	0xffffffff


	//   ....[19]....
        /*0590*/ 	.word	0xffffffff


	//   ....[20]....
        /*0594*/ 	.word	0xffffffff


	//   ....[21]....
        /*0598*/ 	.word	0xffffffff


	//   ....[22]....
        /*059c*/ 	.word	0xffffffff


	//   ....[23]....
        /*05a0*/ 	.word	0xffffffff


	//   ....[24]....
        /*05a4*/ 	.word	0xffffffff


	//   ....[25]....
        /*05a8*/ 	.word	0xffffffff


	//   ....[26]....
        /*05ac*/ 	.word	0xffffffff


	//   ....[27]....
        /*05b0*/ 	.word	0xffffffff


	//   ....[28]....
        /*05b4*/ 	.word	0xffffffff


	//   ....[29]....
        /*05b8*/ 	.word	0xffffffff


	//   ....[30]....
        /*05bc*/ 	.word	0xffffffff


	//   ....[31]....
        /*05c0*/ 	.word	0xffffffff


	//   ....[32]....
        /*05c4*/ 	.word	0xffffffff


	//   ....[33]....
        /*05c8*/ 	.word	0xffffffff


	//   ....[34]....
        /*05cc*/ 	.word	0xffffffff


	//   ....[35]....
        /*05d0*/ 	.word	0xffffffff


	//   ....[36]....
        /*05d4*/ 	.word	0xffffffff


	//   ....[37]....
        /*05d8*/ 	.word	0xffffffff


	//   ....[38]....
        /*05dc*/ 	.word	0xffffffff


	//   ....[39]....
        /*05e0*/ 	.word	0xffffffff


	//   ....[40]....
        /*05e4*/ 	.word	0xffffffff


	//   ....[41]....
        /*05e8*/ 	.word	0xffffffff


	//   ....[42]....
        /*05ec*/ 	.word	0xffffffff


	//   ....[43]....
        /*05f0*/ 	.word	0xffffffff


	//   ....[44]....
        /*05f4*/ 	.word	0xffffffff


	//   ....[45]....
        /*05f8*/ 	.word	0xffffffff


	//   ....[46]....
        /*05fc*/ 	.word	0xffffffff


	//   ....[47]....
        /*0600*/ 	.word	0xffffffff


	//   ....[48]....
        /*0604*/ 	.word	0xffffffff


	//   ....[49]....
        /*0608*/ 	.word	0xffffffff


	//   ....[50]....
        /*060c*/ 	.word	0xffffffff


	//   ....[51]....
        /*0610*/ 	.word	0xffffffff


	//   ....[52]....
        /*0614*/ 	.word	0xffffffff


	//   ....[53]....
        /*0618*/ 	.word	0xffffffff


	//   ....[54]....
        /*061c*/ 	.word	0xffffffff


	//   ....[55]....
        /*0620*/ 	.word	0xffffffff


	//   ....[56]....
        /*0624*/ 	.word	0xffffffff


	//   ....[57]....
        /*0628*/ 	.word	0xffffffff


	//   ....[58]....
        /*062c*/ 	.word	0xffffffff


	//   ....[59]....
        /*0630*/ 	.word	0xffffffff


	//   ....[60]....
        /*0634*/ 	.word	0xffffffff


	//   ....[61]....
        /*0638*/ 	.word	0xffffffff


	//   ....[62]....
        /*063c*/ 	.word	0xffffffff


	//   ....[63]....
        /*0640*/ 	.word	0xffffffff


	//   ....[64]....
        /*0644*/ 	.word	0xffffffff


	//   ....[65]....
        /*0648*/ 	.word	0xffffffff


	//   ....[66]....
        /*064c*/ 	.word	0xffffffff


	//   ....[67]....
        /*0650*/ 	.word	0xffffffff


	//   ....[68]....
        /*0654*/ 	.word	0xffffffff


	//   ....[69]....
        /*0658*/ 	.word	0xffffffff


	//   ....[70]....
        /*065c*/ 	.word	0xffffffff


	//   ....[71]....
        /*0660*/ 	.word	0xffffffff


	//   ....[72]....
        /*0664*/ 	.word	0xffffffff


	//   ....[73]....
        /*0668*/ 	.word	0xffffffff


	//   ....[74]....
        /*066c*/ 	.word	0xffffffff


	//   ....[75]....
        /*0670*/ 	.word	0xffffffff


	//   ....[76]....
        /*0674*/ 	.word	0xffffffff


	//   ....[77]....
        /*0678*/ 	.word	0xffffffff


	//   ....[78]....
        /*067c*/ 	.word	0xffffffff


	//   ....[79]....
        /*0680*/ 	.word	0xffffffff


	//   ....[80]....
        /*0684*/ 	.word	0xffffffff


	//   ....[81]....
        /*0688*/ 	.word	0xffffffff


	//   ....[82]....
        /*068c*/ 	.word	0xffffffff


	//   ....[83]....
        /*0690*/ 	.word	0xffffffff


	//   ....[84]....
        /*0694*/ 	.word	0xffffffff


	//   ....[85]....
        /*0698*/ 	.word	0xffffffff


	//   ....[86]....
        /*069c*/ 	.word	0xffffffff


	//   ....[87]....
        /*06a0*/ 	.word	0xffffffff


	//   ....[88]....
        /*06a4*/ 	.word	0x0500000f


	//   ....[89]....
        /*06a8*/ 	.word	0x0500000f


	//   ....[90]....
        /*06ac*/ 	.word	0x0500000f


	//   ....[91]....
        /*06b0*/ 	.word	0x0500000f


	//   ....[92]....
        /*06b4*/ 	.word	0x0500000f


	//   ....[93]....
        /*06b8*/ 	.word	0x0500000f


	//   ....[94]....
        /*06bc*/ 	.word	0x0500000f


	//   ....[95]....
        /*06c0*/ 	.word	0x0500000f


	//   ....[96]....
        /*06c4*/ 	.word	0x0500000f


	//   ....[97]....
        /*06c8*/ 	.word	0x0500000f


	//   ....[98]....
        /*06cc*/ 	.word	0x0500000f


	//   ....[99]....
        /*06d0*/ 	.word	0x0500000f


	//   ....[100]....
        /*06d4*/ 	.word	0x0500000f


	//   ....[101]....
        /*06d8*/ 	.word	0x0500000f


	//   ....[102]....
        /*06dc*/ 	.word	0x0500000f


	//   ....[103]....
        /*06e0*/ 	.word	0x0500000f


	//   ....[104]....
        /*06e4*/ 	.word	0x0500000f


	//   ....[105]....
        /*06e8*/ 	.word	0x0500000f


	//   ....[106]....
        /*06ec*/ 	.word	0x0500000f


	//   ....[107]....
        /*06f0*/ 	.word	0x0500000f


	//   ....[108]....
        /*06f4*/ 	.word	0x0500000f


	//   ....[109]....
        /*06f8*/ 	.word	0x0500000f


	//   ....[110]....
        /*06fc*/ 	.word	0x0500000f


	//   ....[111]....
        /*0700*/ 	.word	0x0500000f


	//   ....[112]....
        /*0704*/ 	.word	0x0500000f


	//   ....[113]....
        /*0708*/ 	.word	0x0500000f


	//   ....[114]....
        /*070c*/ 	.word	0x0500000f


	//----- nvinfo : EIATTR_COOP_GROUP_INSTR_OFFSETS
	.align		4
.L_1031:
        /*0710*/ 	.byte	0x04, 0x28
        /*0712*/ 	.short	(.L_1033 - .L_1032)


	//   ....[0]....
.L_1032:
        /*0714*/ 	.word	0x00000060


	//   ....[1]....
        /*0718*/ 	.word	0x00000140


	//   ....[2]....
        /*071c*/ 	.word	0x00000190


	//   ....[3]....
        /*0720*/ 	.word	0x00000380


	//   ....[4]....
        /*0724*/ 	.word	0x000004e0


	//   ....[5]....
        /*0728*/ 	.word	0x00000600


	//   ....[6]....
        /*072c*/ 	.word	0x00000760


	//   ....[7]....
        /*0730*/ 	.word	0x00001ad0


	//   ....[8]....
        /*0734*/ 	.word	0x00003870


	//   ....[9]....
        /*0738*/ 	.word	0x00003e60


	//   ....[10]....
        /*073c*/ 	.word	0x00003e90


	//   ....[11]....
        /*0740*/ 	.word	0x00004290


	//   ....[12]....
        /*0744*/ 	.word	0x00004390


	//   ....[13]....
        /*0748*/ 	.word	0x000045c0


	//   ....[14]....
        /*074c*/ 	.word	0x00004710


	//   ....[15]....
        /*0750*/ 	.word	0x000050f0


	//   ....[16]....
        /*0754*/ 	.word	0x000053d0


	//   ....[17]....
        /*0758*/ 	.word	0x000053f0


	//   ....[18]....
        /*075c*/ 	.word	0x000057f0


	//   ....[19]....
        /*0760*/ 	.word	0x000058f0


	//   ....[20]....
        /*0764*/ 	.word	0x00005b40


	//   ....[21]....
        /*0768*/ 	.word	0x00005c90


	//   ....[22]....
        /*076c*/ 	.word	0x00006ef0


	//   ....[23]....
        /*0770*/ 	.word	0x00007300


	//   ....[24]....
        /*0774*/ 	.word	0x00007330


	//   ....[25]....
        /*0778*/ 	.word	0x000075f0


	//   ....[26]....
        /*077c*/ 	.word	0x000077c0


	//   ....[27]....
        /*0780*/ 	.word	0x000087c0


	//   ....[28]....
        /*0784*/ 	.word	0x00008800


	//   ....[29]....
        /*0788*/ 	.word	0x00008830


	//   ....[30]....
        /*078c*/ 	.word	0x000088a0


	//   ....[31]....
        /*0790*/ 	.word	0x000088d0


	//   ....[32]....
        /*0794*/ 	.word	0x0000a220


	//   ....[33]....
        /*0798*/ 	.word	0x0000a850


	//   ....[34]....
        /*079c*/ 	.word	0x0000a880


	//   ....[35]....
        /*07a0*/ 	.word	0x0000a8a0


	//   ....[36]....
        /*07a4*/ 	.word	0x0000a8c0


	//   ....[37]....
        /*07a8*/ 	.word	0x0000af40


	//   ....[38]....
        /*07ac*/ 	.word	0x0000af60


	//   ....[39]....
        /*07b0*/ 	.word	0x0000b190


	//   ....[40]....
        /*07b4*/ 	.word	0x0000b1b0


	//   ....[41]....
        /*07b8*/ 	.word	0x0000bd60


	//   ....[42]....
        /*07bc*/ 	.word	0x0000bd90


	//   ....[43]....
        /*07c0*/ 	.word	0x0000bfd0


	//   ....[44]....
        /*07c4*/ 	.word	0x0000bff0


	//   ....[45]....
        /*07c8*/ 	.word	0x0000c2a0


	//   ....[46]....
        /*07cc*/ 	.word	0x0000c470


	//   ....[47]....
        /*07d0*/ 	.word	0x0000c4a0


	//   ....[48]....
        /*07d4*/ 	.word	0x0000c4d0


	//   ....[49]....
        /*07d8*/ 	.word	0x0000c500


	//   ....[50]....
        /*07dc*/ 	.word	0x0000c530


	//   ....[51]....
        /*07e0*/ 	.word	0x0000c560


	//   ....[52]....
        /*07e4*/ 	.word	0x0000c6d0


	//   ....[53]....
        /*07e8*/ 	.word	0x0000c700


	//   ....[54]....
        /*07ec*/ 	.word	0x0000c730


	//   ....[55]....
        /*07f0*/ 	.word	0x0000c760


	//   ....[56]....
        /*07f4*/ 	.word	0x0000c790


	//   ....[57]....
        /*07f8*/ 	.word	0x0000c7c0


	//   ....[58]....
        /*07fc*/ 	.word	0x0000c860


	//   ....[59]....
        /*0800*/ 	.word	0x0000c8c0


	//   ....[60]....
        /*0804*/ 	.word	0x0000c950


	//   ....[61]....
        /*0808*/ 	.word	0x0000dba0


	//   ....[62]....
        /*080c*/ 	.word	0x0000e6f0


	//   ....[63]....
        /*0810*/ 	.word	0x0000e720


	//   ....[64]....
        /*0814*/ 	.word	0x0000e7c0


	//   ....[65]....
        /*0818*/ 	.word	0x0000e7e0


	//   ....[66]....
        /*081c*/ 	.word	0x0000e860


	//   ....[67]....
        /*0820*/ 	.word	0x0000e880


	//   ....[68]....
        /*0824*/ 	.word	0x0000e890


	//   ....[69]....
        /*0828*/ 	.word	0x0000e900


	//   ....[70]....
        /*082c*/ 	.word	0x00012570


	//   ....[71]....
        /*0830*/ 	.word	0x000125a0


	//   ....[72]....
        /*0834*/ 	.word	0x000125e0


	//   ....[73]....
        /*0838*/ 	.word	0x00012610


	//   ....[74]....
        /*083c*/ 	.word	0x00012640


	//   ....[75]....
        /*0840*/ 	.word	0x00012670


	//   ....[76]....
        /*0844*/ 	.word	0x000126a0


	//   ....[77]....
        /*0848*/ 	.word	0x000126d0


	//   ....[78]....
        /*084c*/ 	.word	0x00012850


	//   ....[79]....
        /*0850*/ 	.word	0x00012880


	//   ....[80]....
        /*0854*/ 	.word	0x000128b0


	//   ....[81]....
        /*0858*/ 	.word	0x000128e0


	//   ....[82]....
        /*085c*/ 	.word	0x00012910


	//   ....[83]....
        /*0860*/ 	.word	0x00012940


	//   ....[84]....
        /*0864*/ 	.word	0x00012a00


	//   ....[85]....
        /*0868*/ 	.word	0x00012a20


	//   ....[86]....
        /*086c*/ 	.word	0x00012a90


	//   ....[87]....
        /*0870*/ 	.word	0x00013150


	//   ....[88]....
        /*0874*/ 	.word	0x000137b0


	//   ....[89]....
        /*0878*/ 	.word	0x00013930


	//   ....[90]....
        /*087c*/ 	.word	0x000139a0


	//   ....[91]....
        /*0880*/ 	.word	0x00013a00


	//   ....[92]....
        /*0884*/ 	.word	0x00013af0


	//   ....[93]....
        /*0888*/ 	.word	0x00013b50


	//   ....[94]....
        /*088c*/ 	.word	0x00013c50


	//   ....[95]....
        /*0890*/ 	.word	0x00013cb0


	//   ....[96]....
        /*0894*/ 	.word	0x00013d90


	//   ....[97]....
        /*0898*/ 	.word	0x000140c0


	//   ....[98]....
        /*089c*/ 	.word	0x00014160


	//   ....[99]....
        /*08a0*/ 	.word	0x00014280


	//   ....[100]....
        /*08a4*/ 	.word	0x000142f0


	//   ....[101]....
        /*08a8*/ 	.word	0x00014360


	//   ....[102]....
        /*08ac*/ 	.word	0x000143d0


	//   ....[103]....
        /*08b0*/ 	.word	0x00014440


	//   ....[104]....
        /*08b4*/ 	.word	0x000144c0


	//   ....[105]....
        /*08b8*/ 	.word	0x00014550


	//   ....[106]....
        /*08bc*/ 	.word	0x000145e0


	//   ....[107]....
        /*08c0*/ 	.word	0x00014650


	//   ....[108]....
        /*08c4*/ 	.word	0x000146c0


	//   ....[109]....
        /*08c8*/ 	.word	0x00014730


	//   ....[110]....
        /*08cc*/ 	.word	0x000147b0


	//   ....[111]....
        /*08d0*/ 	.word	0x00014820


	//   ....[112]....
        /*08d4*/ 	.word	0x000148c0


	//   ....[113]....
        /*08d8*/ 	.word	0x00014950


	//   ....[114]....
        /*08dc*/ 	.word	0x00014a80


	//----- nvinfo : EIATTR_REG_RECONFIG
	.align		4
.L_1033:
        /*08e0*/ 	.byte	0x01, 0x54
	.zero		2


	//----- nvinfo : EIATTR_SYSCALL_OFFSETS
	.align		4
        /*08e4*/ 	.byte	0x04, 0x46
        /*08e6*/ 	.short	(.L_1035 - .L_1034)


	//   ....[0]....
.L_1034:
        /*08e8*/ 	.word	0x00003a40


	//   ....[1]....
        /*08ec*/ 	.word	0x0000d7a0


	//   ....[2]....
        /*08f0*/ 	.word	0x0000d900


	//   ....[3]....
        /*08f4*/ 	.word	0x0000da00


	//   ....[4]....
        /*08f8*/ 	.word	0x0000e330


	//----- nvinfo : EIATTR_MBARRIER_INSTR_OFFSETS
	.align		4
.L_1035:
        /*08fc*/ 	.byte	0x04, 0x39
        /*08fe*/ 	.short	(.L_1037 - .L_1036)


	//   ....[0]....
.L_1036:
        /*0900*/ 	.word	0x00000270
        /*0904*/ 	.word	0x000000ff
        /*0908*/ 	.word	0x00028c00
        /*090c*/ 	.short	0x0100
        /*090e*/ 	.byte	0x08
	.zero		1


	//   ....[1]....
        /*0910*/ 	.word	0x00000280
        /*0914*/ 	.word	0x000000ff
        /*0918*/ 	.word	0x00028c20
        /*091c*/ 	.short	0x0100
        /*091e*/ 	.byte	0x08
	.zero		1


	//   ....[2]....
        /*0920*/ 	.word	0x00000330
        /*0924*/ 	.word	0x000000ff
        /*0928*/ 	.word	0x00028c30
        /*092c*/ 	.short	0x0100
        /*092e*/ 	.byte	0x06
	.zero		1


	//   ....[3]....
        /*0930*/ 	.word	0x00000340
        /*0934*/ 	.word	0x000000ff
        /*0938*/ 	.word	0x00028c40
        /*093c*/ 	.short	0x0100
        /*093e*/ 	.byte	0x06
	.zero		1


	//   ....[4]....
        /*0940*/ 	.word	0x00000350
        /*0944*/ 	.word	0x000000ff
        /*0948*/ 	.word	0x00028c38
        /*094c*/ 	.short	0x0100
        /*094e*/ 	.byte	0x06
	.zero		1


	//   ....[5]....
        /*0950*/ 	.word	0x00000360
        /*0954*/ 	.word	0x000000ff
        /*0958*/ 	.word	0x00028c48
        /*095c*/ 	.short	0x0100
        /*095e*/ 	.byte	0x06
	.zero		1


	//   ....[6]....
        /*0960*/ 	.word	0x00000490
        /*0964*/ 	.word	0x000000ff
        /*0968*/ 	.word	0x00028c50
        /*096c*/ 	.short	0x0100
        /*096e*/ 	.byte	0x08
	.zero		1


	//   ....[7]....
        /*0970*/ 	.word	0x000004a0
        /*0974*/ 	.word	0x000000ff
        /*0978*/ 	.word	0x00028c60
        /*097c*/ 	.short	0x0100
        /*097e*/ 	.byte	0x08
	.zero		1


	//   ....[8]....
        /*0980*/ 	.word	0x000004b0
        /*0984*/ 	.word	0x000000ff
        /*0988*/ 	.word	0x00028c58
        /*098c*/ 	.short	0x0100
        /*098e*/ 	.byte	0x08
	.zero		1


	//   ....[9]....
        /*0990*/ 	.word	0x000004c0
        /*0994*/ 	.word	0x000000ff
        /*0998*/ 	.word	0x00028c68
        /*099c*/ 	.short	0x0100
        /*099e*/ 	.byte	0x08
	.zero		1


	//   ....[10]....
        /*09a0*/ 	.word	0x000005b0
        /*09a4*/ 	.word	0x000000ff
        /*09a8*/ 	.word	0x00028c70
        /*09ac*/ 	.short	0x0100
        /*09ae*/ 	.byte	0x06
	.zero		1


	//   ....[11]....
        /*09b0*/ 	.word	0x000005c0
        /*09b4*/ 	.word	0x000000ff
        /*09b8*/ 	.word	0x00028c80
        /*09bc*/ 	.short	0x0100
        /*09be*/ 	.byte	0x06
	.zero		1


	//   ....[12]....
        /*09c0*/ 	.word	0x000005d0
        /*09c4*/ 	.word	0x000000ff
        /*09c8*/ 	.word	0x00028c78
        /*09cc*/ 	.short	0x0100
        /*09ce*/ 	.byte	0x06
	.zero		1


	//   ....[13]....
        /*09d0*/ 	.word	0x000005e0
        /*09d4*/ 	.word	0x000000ff
        /*09d8*/ 	.word	0x00028c88
        /*09dc*/ 	.short	0x0100
        /*09de*/ 	.byte	0x06
	.zero		1


	//   ....[14]....
        /*09e0*/ 	.word	0x00000710
        /*09e4*/ 	.word	0x000000ff
        /*09e8*/ 	.word	0x00028c90
        /*09ec*/ 	.short	0x0100
        /*09ee*/ 	.byte	0x08
	.zero		1


	//   ....[15]....
        /*09f0*/ 	.word	0x00000720
        /*09f4*/ 	.word	0x000000ff
        /*09f8*/ 	.word	0x00028ca0
        /*09fc*/ 	.short	0x0100
        /*09fe*/ 	.byte	0x08
	.zero		1


	//   ....[16]....
        /*0a00*/ 	.word	0x00000730
        /*0a04*/ 	.word	0x000000ff
        /*0a08*/ 	.word	0x00028c98
        /*0a0c*/ 	.short	0x0100
        /*0a0e*/ 	.byte	0x08
	.zero		1


	//   ....[17]....
        /*0a10*/ 	.word	0x00000740
        /*0a14*/ 	.word	0x000000ff
        /*0a18*/ 	.word	0x00028ca8
        /*0a1c*/ 	.short	0x0100
        /*0a1e*/ 	.byte	0x08
	.zero		1


	//   ....[18]....
        /*0a20*/ 	.word	0x00000870
        /*0a24*/ 	.word	0x000000ff
        /*0a28*/ 	.word	0x00028cb0
        /*0a2c*/ 	.short	0x0100
        /*0a2e*/ 	.byte	0x08
	.zero		1


	//   ....[19]....
        /*0a30*/ 	.word	0x00000880
        /*0a34*/ 	.word	0x000000ff
        /*0a38*/ 	.word	0x00028cc0
        /*0a3c*/ 	.short	0x0100
        /*0a3e*/ 	.byte	0x08
	.zero		1


	//   ....[20]....
        /*0a40*/ 	.word	0x00000890
        /*0a44*/ 	.word	0x000000ff
        /*0a48*/ 	.word	0x00028cb8
        /*0a4c*/ 	.short	0x0100
        /*0a4e*/ 	.byte	0x08
	.zero		1


	//   ....[21]....
        /*0a50*/ 	.word	0x000008a0
        /*0a54*/ 	.word	0x000000ff
        /*0a58*/ 	.word	0x00028cc8
        /*0a5c*/ 	.short	0x0100
        /*0a5e*/ 	.byte	0x08
	.zero		1


	//   ....[22]....
        /*0a60*/ 	.word	0x00001be0
        /*0a64*/ 	.word	0x000000ff
        /*0a68*/ 	.word	0x00028c50
        /*0a6c*/ 	.short	0x010a
        /*0a6e*/ 	.byte	0x15
	.zero		1


	//   ....[23]....
        /*0a70*/ 	.word	0x00001ea0
        /*0a74*/ 	.word	0x00000000
        /*0a78*/ 	.word	0x00000000
        /*0a7c*/ 	.short	0x0101
        /*0a7e*/ 	.byte	0x3f
	.zero		1


	//   ....[24]....
        /*0a80*/ 	.word	0x000027f0
        /*0a84*/ 	.word	0x000000ff
        /*0a88*/ 	.word	0x00028c50
        /*0a8c*/ 	.short	0x010a
        /*0a8e*/ 	.byte	0x15
	.zero		1


	//   ....[25]....
        /*0a90*/ 	.word	0x00002830
        /*0a94*/ 	.word	0x000000ff
        /*0a98*/ 	.word	0x00028c50
        /*0a9c*/ 	.short	0x010a
        /*0a9e*/ 	.byte	0x15
	.zero		1


	//   ....[26]....
        /*0aa0*/ 	.word	0x00002a00
        /*0aa4*/ 	.word	0x00000000
        /*0aa8*/ 	.word	0x00000000
        /*0aac*/ 	.short	0x0101
        /*0aae*/ 	.byte	0x3f
	.zero		1


	//   ....[27]....
        /*0ab0*/ 	.word	0x00003ac0
        /*0ab4*/ 	.word	0x000000ff
        /*0ab8*/ 	.word	0x00028c00
        /*0abc*/ 	.short	0x010a
        /*0abe*/ 	.byte	0x2e
	.zero		1


	//   ....[28]....
        /*0ac0*/ 	.word	0x00003b40
        /*0ac4*/ 	.word	0x00000007
        /*0ac8*/ 	.word	0x00028c30
        /*0acc*/ 	.short	0x010a
        /*0ace*/ 	.byte	0x3f
	.zero		1


	//   ....[29]....
        /*0ad0*/ 	.word	0x00003b80
        /*0ad4*/ 	.word	0x00000007
        /*0ad8*/ 	.word	0x00028c30
        /*0adc*/ 	.short	0x010a
        /*0ade*/ 	.byte	0x3f
	.zero		1


	//   ....[30]....
        /*0ae0*/ 	.word	0x00004910
        /*0ae4*/ 	.word	0x00000003
        /*0ae8*/ 	.word	0x00000000
        /*0aec*/ 	.short	0x0101
        /*0aee*/ 	.byte	0x3f
	.zero		1


	//   ....[31]....
        /*0af0*/ 	.word	0x00004db0
        /*0af4*/ 	.word	0x00000007
        /*0af8*/ 	.word	0x00028c50
        /*0afc*/ 	.short	0x010a
        /*0afe*/ 	.byte	0x3f
	.zero		1


	//   ....[32]....
        /*0b00*/ 	.word	0x00004df0
        /*0b04*/ 	.word	0x00000007
        /*0b08*/ 	.word	0x00028c50
        /*0b0c*/ 	.short	0x010a
        /*0b0e*/ 	.byte	0x3f
	.zero		1


	//   ....[33]....
        /*0b10*/ 	.word	0x00005110
        /*0b14*/ 	.word	0x00000007
        /*0b18*/ 	.word	0x00000000
        /*0b1c*/ 	.short	0x0101
        /*0b1e*/ 	.byte	0x3f
	.zero		1


	//   ....[34]....
        /*0b20*/ 	.word	0x00005210
        /*0b24*/ 	.word	0x000000ff
        /*0b28*/ 	.word	0x00028c30
        /*0b2c*/ 	.short	0x010a
        /*0b2e*/ 	.byte	0x18
	.zero		1


	//   ....[35]....
        /*0b30*/ 	.word	0x00005250
        /*0b34*/ 	.word	0x000000ff
        /*0b38*/ 	.word	0x00028c30
        /*0b3c*/ 	.short	0x010a
        /*0b3e*/ 	.byte	0x18
	.zero		1


	//   ....[36]....
        /*0b40*/ 	.word	0x00005fa0
        /*0b44*/ 	.word	0x000000a7
        /*0b48*/ 	.word	0x00000000
        /*0b4c*/ 	.short	0x0101
        /*0b4e*/ 	.byte	0x3f
	.zero		1


	//   ....[37]....
        /*0b50*/ 	.word	0x00006c30
        /*0b54*/ 	.word	0x000000ff
        /*0b58*/ 	.word	0x00028c50
        /*0b5c*/ 	.short	0x010a
        /*0b5e*/ 	.byte	0x18
	.zero		1


	//   ....[38]....
        /*0b60*/ 	.word	0x00006c70
        /*0b64*/ 	.word	0x000000ff
        /*0b68*/ 	.word	0x00028c50
        /*0b6c*/ 	.short	0x010a
        /*0b6e*/ 	.byte	0x18
	.zero		1


	//   ....[39]....
        /*0b70*/ 	.word	0x00006f10
        /*0b74*/ 	.word	0x000000aa
        /*0b78*/ 	.word	0x00000000
        /*0b7c*/ 	.short	0x0101
        /*0b7e*/ 	.byte	0x3f
	.zero		1


	//   ....[40]....
        /*0b80*/ 	.word	0x00007030
        /*0b84*/ 	.word	0x000000ff
        /*0b88*/ 	.word	0x00028c30
        /*0b8c*/ 	.short	0x010a
        /*0b8e*/ 	.byte	0x17
	.zero		1


	//   ....[41]....
        /*0b90*/ 	.word	0x00007070
        /*0b94*/ 	.word	0x000000ff
        /*0b98*/ 	.word	0x00028c30
        /*0b9c*/ 	.short	0x010a
        /*0b9e*/ 	.byte	0x17
	.zero		1


	//   ....[42]....
        /*0ba0*/ 	.word	0x00007b40
        /*0ba4*/ 	.word	0x0000009a
        /*0ba8*/ 	.word	0x00000000
        /*0bac*/ 	.short	0x0101
        /*0bae*/ 	.byte	0x3f
	.zero		1


	//   ....[43]....
        /*0bb0*/ 	.word	0x00008510
        /*0bb4*/ 	.word	0x000000ff
        /*0bb8*/ 	.word	0x00028c50
        /*0bbc*/ 	.short	0x010a
        /*0bbe*/ 	.byte	0x17
	.zero		1


	//   ....[44]....
        /*0bc0*/ 	.word	0x00008550
        /*0bc4*/ 	.word	0x000000ff
        /*0bc8*/ 	.word	0x00028c50
        /*0bcc*/ 	.short	0x010a
        /*0bce*/ 	.byte	0x17
	.zero		1


	//   ....[45]....
        /*0bd0*/ 	.word	0x000087e0
        /*0bd4*/ 	.word	0x000000aa
        /*0bd8*/ 	.word	0x00000000
        /*0bdc*/ 	.short	0x0101
        /*0bde*/ 	.byte	0x3f
	.zero		1


	//   ....[46]....
        /*0be0*/ 	.word	0x0000af50
        /*0be4*/ 	.word	0x000000ff
        /*0be8*/ 	.word	0x00000000
        /*0bec*/ 	.short	0x0101
        /*0bee*/ 	.byte	0x04
	.zero		1


	//   ....[47]....
        /*0bf0*/ 	.word	0x0000de30
        /*0bf4*/ 	.word	0x00000000
        /*0bf8*/ 	.word	0x00028c40
        /*0bfc*/ 	.short	0x010a
        /*0bfe*/ 	.byte	0x3f
	.zero		1


	//   ....[48]....
        /*0c00*/ 	.word	0x0000e9b0
        /*0c04*/ 	.word	0x00000008
        /*0c08*/ 	.word	0x00028c00
        /*0c0c*/ 	.short	0x0107
        /*0c0e*/ 	.byte	0x3f
	.zero		1


	//   ....[49]....
        /*0c10*/ 	.word	0x0000eab0
        /*0c14*/ 	.word	0x00000002
        /*0c18*/ 	.word	0x00028c00
        /*0c1c*/ 	.short	0x0101
        /*0c1e*/ 	.byte	0x3f
	.zero		1


	//   ....[50]....
        /*0c20*/ 	.word	0x0000ead0
        /*0c24*/ 	.word	0x00000002
        /*0c28*/ 	.word	0x00028c20
        /*0c2c*/ 	.short	0x010a
        /*0c2e*/ 	.byte	0x3f
	.zero		1


	//   ....[51]....
        /*0c30*/ 	.word	0x0000ebe0
        /*0c34*/ 	.word	0x00000000
        /*0c38*/ 	.word	0x00028c60
        /*0c3c*/ 	.short	0x010a
        /*0c3e*/ 	.byte	0x3f
	.zero		1


	//   ....[52]....
        /*0c40*/ 	.word	0x0000f8c0
        /*0c44*/ 	.word	0x00000003
        /*0c48*/ 	.word	0x00028c40
        /*0c4c*/ 	.short	0x010a
        /*0c4e*/ 	.byte	0x3f
	.zero		1


	//   ....[53]....
        /*0c50*/ 	.word	0x0000fb20
        /*0c54*/ 	.word	0x00000003
        /*0c58*/ 	.word	0x00028c60
        /*0c5c*/ 	.short	0x010a
        /*0c5e*/ 	.byte	0x3f
	.zero		1


	//   ....[54]....
        /*0c60*/ 	.word	0x000107a0
        /*0c64*/ 	.word	0x00000004
        /*0c68*/ 	.word	0x00028c40
        /*0c6c*/ 	.short	0x010a
        /*0c6e*/ 	.byte	0x3f
	.zero		1


	//   ....[55]....
        /*0c70*/ 	.word	0x000109f0
        /*0c74*/ 	.word	0x00000004
        /*0c78*/ 	.word	0x00028c60
        /*0c7c*/ 	.short	0x010a
        /*0c7e*/ 	.byte	0x3f
	.zero		1


	//   ....[56]....
        /*0c80*/ 	.word	0x00011600
        /*0c84*/ 	.word	0x00000004
        /*0c88*/ 	.word	0x00028c40
        /*0c8c*/ 	.short	0x010a
        /*0c8e*/ 	.byte	0x3f
	.zero		1


	//   ....[57]....
        /*0c90*/ 	.word	0x00011860
        /*0c94*/ 	.word	0x00000004
        /*0c98*/ 	.word	0x00028c60
        /*0c9c*/ 	.short	0x010a
        /*0c9e*/ 	.byte	0x3f
	.zero		1


	//   ....[58]....
        /*0ca0*/ 	.word	0x000130d0
        /*0ca4*/ 	.word	0x00000000
        /*0ca8*/ 	.word	0x00028c20
        /*0cac*/ 	.short	0x010a
        /*0cae*/ 	.byte	0x3f
	.zero		1


	//   ....[59]....
        /*0cb0*/ 	.word	0x00013290
        /*0cb4*/ 	.word	0x00000006
        /*0cb8*/ 	.word	0x00000000
        /*0cbc*/ 	.short	0x010a
        /*0cbe*/ 	.byte	0x3f
	.zero		1


	//   ....[60]....
        /*0cc0*/ 	.word	0x00013300
        /*0cc4*/ 	.word	0x00000007
        /*0cc8*/ 	.word	0x00000000
        /*0ccc*/ 	.short	0x010a
        /*0cce*/ 	.byte	0x3f
	.zero		1


	//   ....[61]....
        /*0cd0*/ 	.word	0x00013370
        /*0cd4*/ 	.word	0x00000004
        /*0cd8*/ 	.word	0x00000000
        /*0cdc*/ 	.short	0x010a
        /*0cde*/ 	.byte	0x3f
	.zero		1


	//   ....[62]....
        /*0ce0*/ 	.word	0x000133a0
        /*0ce4*/ 	.word	0x00000003
        /*0ce8*/ 	.word	0x00000000
        /*0cec*/ 	.short	0x010a
        /*0cee*/ 	.byte	0x3f
	.zero		1


	//   ....[63]....
        /*0cf0*/ 	.word	0x00013410
        /*0cf4*/ 	.word	0x00000003
        /*0cf8*/ 	.word	0x00028c50
        /*0cfc*/ 	.short	0x010a
        /*0cfe*/ 	.byte	0x3f
	.zero		1


	//   ....[64]....
        /*0d00*/ 	.word	0x00013470
        /*0d04*/ 	.word	0x00000003
        /*0d08*/ 	.word	0x00028c50
        /*0d0c*/ 	.short	0x010a
        /*0d0e*/ 	.byte	0x3f
	.zero		1


	//   ....[65]....
        /*0d10*/ 	.word	0x000134d0
        /*0d14*/ 	.word	0x00000003
        /*0d18*/ 	.word	0x00028c00
        /*0d1c*/ 	.short	0x010a
        /*0d1e*/ 	.byte	0x3f
	.zero		1


	//   ....[66]....
        /*0d20*/ 	.word	0x00013520
        /*0d24*/ 	.word	0x00000007
        /*0d28*/ 	.word	0x00028c30
        /*0d2c*/ 	.short	0x010a
        /*0d2e*/ 	.byte	0x3f
	.zero		1


	//   ....[67]....
        /*0d30*/ 	.word	0x00013570
        /*0d34*/ 	.word	0x00000007
        /*0d38*/ 	.word	0x00028c50
        /*0d3c*/ 	.short	0x010a
        /*0d3e*/ 	.byte	0x3f
	.zero		1


	//   ....[68]....
        /*0d40*/ 	.word	0x000135d0
        /*0d44*/ 	.word	0x00000006
        /*0d48*/ 	.word	0x00028c30
        /*0d4c*/ 	.short	0x010a
        /*0d4e*/ 	.byte	0x3f
	.zero		1


	//   ....[69]....
        /*0d50*/ 	.word	0x00013620
        /*0d54*/ 	.word	0x000000aa
        /*0d58*/ 	.word	0x00028c50
        /*0d5c*/ 	.short	0x010a
        /*0d5e*/ 	.byte	0x3f
	.zero		1


	//   ....[70]....
        /*0d60*/ 	.word	0x00013680
        /*0d64*/ 	.word	0x00000006
        /*0d68*/ 	.word	0x00028c30
        /*0d6c*/ 	.short	0x010a
        /*0d6e*/ 	.byte	0x3f
	.zero		1


	//   ....[71]....
        /*0d70*/ 	.word	0x000136d0
        /*0d74*/ 	.word	0x000000aa
        /*0d78*/ 	.word	0x00028c50
        /*0d7c*/ 	.short	0x010a
        /*0d7e*/ 	.byte	0x3f
	.zero		1


	//   ....[72]....
        /*0d80*/ 	.word	0x00013870
        /*0d84*/ 	.word	0x00000000
        /*0d88*/ 	.word	0x00028c40
        /*0d8c*/ 	.short	0x010a
        /*0d8e*/ 	.byte	0x3f
	.zero		1


	//   ....[73]....
        /*0d90*/ 	.word	0x00013de0
        /*0d94*/ 	.word	0x00000002
        /*0d98*/ 	.word	0x00028c20
        /*0d9c*/ 	.short	0x010a
        /*0d9e*/ 	.byte	0x3f
	.zero		1


	//   ....[74]....
        /*0da0*/ 	.word	0x00013e30
        /*0da4*/ 	.word	0x00000000
        /*0da8*/ 	.word	0x00028c60
        /*0dac*/ 	.short	0x010a
        /*0dae*/ 	.byte	0x3f
	.zero		1


	//   ....[75]....
        /*0db0*/ 	.word	0x00013e80
        /*0db4*/ 	.word	0x00000003
        /*0db8*/ 	.word	0x00028c40
        /*0dbc*/ 	.short	0x010a
        /*0dbe*/ 	.byte	0x3f
	.zero		1


	//   ....[76]....
        /*0dc0*/ 	.word	0x00013ed0
        /*0dc4*/ 	.word	0x00000003
        /*0dc8*/ 	.word	0x00028c60
        /*0dcc*/ 	.short	0x010a
        /*0dce*/ 	.byte	0x3f
	.zero		1


	//   ....[77]....
        /*0dd0*/ 	.word	0x00013f20
        /*0dd4*/ 	.word	0x00000004
        /*0dd8*/ 	.word	0x00028c40
        /*0ddc*/ 	.short	0x010a
        /*0dde*/ 	.byte	0x3f
	.zero		1


	//   ....[78]....
        /*0de0*/ 	.word	0x00013f70
        /*0de4*/ 	.word	0x00000004
        /*0de8*/ 	.word	0x00028c60
        /*0dec*/ 	.short	0x010a
        /*0dee*/ 	.byte	0x3f
	.zero		1


	//   ....[79]....
        /*0df0*/ 	.word	0x00013fc0
        /*0df4*/ 	.word	0x00000004
        /*0df8*/ 	.word	0x00028c40
        /*0dfc*/ 	.short	0x010a
        /*0dfe*/ 	.byte	0x3f
	.zero		1


	//   ....[80]....
        /*0e00*/ 	.word	0x00014010
        /*0e04*/ 	.word	0x00000004
        /*0e08*/ 	.word	0x00028c60
        /*0e0c*/ 	.short	0x010a
        /*0e0e*/ 	.byte	0x3f
	.zero		1


	//   ....[81]....
        /*0e10*/ 	.word	0x000149a0
        /*0e14*/ 	.word	0x00000000
        /*0e18*/ 	.word	0x00028c20
        /*0e1c*/ 	.short	0x010a
        /*0e1e*/ 	.byte	0x3f
	.zero		1


	//   ....[82]....
        /*0e20*/ 	.word	0x00014b40
        /*0e24*/ 	.word	0x00000006
        /*0e28*/ 	.word	0x00000000
        /*0e2c*/ 	.short	0x010a
        /*0e2e*/ 	.byte	0x3f
	.zero		1


	//   ....[83]....
        /*0e30*/ 	.word	0x00014b90
        /*0e34*/ 	.word	0x00000007
        /*0e38*/ 	.word	0x00000000
        /*0e3c*/ 	.short	0x010a
        /*0e3e*/ 	.byte	0x3f
	.zero		1


	//   ....[84]....
        /*0e40*/ 	.word	0x00014be0
        /*0e44*/ 	.word	0x00000004
        /*0e48*/ 	.word	0x00000000
        /*0e4c*/ 	.short	0x010a
        /*0e4e*/ 	.byte	0x3f
	.zero		1


	//----- nvinfo : EIATTR_NUM_MBARRIERS
	.align		4
.L_1037:
        /*0e50*/ 	.byte	0x03, 0x38
        /*0e52*/ 	.short	0x0016


	//----- nvinfo : EIATTR_EXIT_INSTR_OFFSETS
	.align		4
        /*0e54*/ 	.byte	0x04, 0x1c
        /*0e56*/ 	.short	(.L_1039 - .L_1038)


	//   ....[0]....
.L_1038:
        /*0e58*/ 	.word	0x00000a50


	//   ....[1]....
        /*0e5c*/ 	.word	0x0000c250


	//   ....[2]....
        /*0e60*/ 	.word	0x000133f0


	//----- nvinfo : EIATTR_MAX_THREADS
	.align		4
.L_1039:
        /*0e64*/ 	.byte	0x04, 0x05
        /*0e66*/ 	.short	(.L_1041 - .L_1040)
.L_1040:
        /*0e68*/ 	.word	0x00000180
        /*0e6c*/ 	.word	0x00000001
        /*0e70*/ 	.word	0x00000001


	//----- nvinfo : EIATTR_CRS_STACK_SIZE
	.align		4
.L_1041:
        /*0e74*/ 	.byte	0x04, 0x1e
        /*0e76*/ 	.short	(.L_1043 - .L_1042)
.L_1042:
        /*0e78*/ 	.word	0x00000000


	//----- nvinfo : EIATTR_CBANK_PARAM_SIZE
	.align		4
.L_1043:
        /*0e7c*/ 	.byte	0x03, 0x19
        /*0e7e*/ 	.short	0x0af0


	//----- nvinfo : EIATTR_PARAM_CBANK
	.align		4
        /*0e80*/ 	.byte	0x04, 0x0a
        /*0e82*/ 	.short	(.L_1045 - .L_1044)
	.align		4
.L_1044:
        /*0e84*/ 	.word	index@(.nv.constant0._ZN7cutlass13device_kernelIN5flash11enable_sm90INS1_16FlashAttnFwdSm90INS1_25CollectiveMainloopFwdSm90ILi2EN4cute5tupleIJNS5_1CILi1EEES8_S8_EEENS6_IJNS7_ILi64EEESA_SA_EEELi512ENS_6half_tEfNS_4arch4Sm90ELb1ELb0ELb0ELb1ELb0ELb0ELb0ELb0ELb0ELb1ELb0ELb0EEENS1_21CollectiveEpilogueFwdINS6_IJSA_NS7_ILi512EEESA_EEES9_SC_SE_Li256ELb1ELb1ELb0ELb0EEENS1_36VarlenDynamicPersistentTileSchedulerILi64ELi64ELi256ELi128ELb0ELb1ELb1ELb1ELb1ELb1EEEEEEEEEvNT_6ParamsE)
        /*0e88*/ 	.short	0x0210
        /*0e8a*/ 	.short	0x0af0


	//----- nvinfo : EIATTR_SW_WAR
	.align		4
.L_1045:
        /*0e8c*/ 	.byte	0x04, 0x36
        /*0e8e*/ 	.short	(.L_1047 - .L_1046)
.L_1046:
        /*0e90*/ 	.word	0x00000008
.L_1047:


//--------------------- .nv.info._ZN7cutlass13device_kernelIN5flash11enable_sm90INS1_16FlashAttnFwdSm90INS1_25CollectiveMainloopFwdSm90ILi2EN4cute5tupleIJNS5_1CILi1EEES8_S8_EEENS6_IJNS7_ILi64EEESA_SA_EEELi512ENS_6half_tEfNS_4arch4Sm90ELb1ELb0ELb0ELb1ELb0ELb1ELb0ELb0ELb0ELb1ELb0ELb0EEENS1_21CollectiveEpilogueFwdINS6_IJSA_NS7_ILi512EEESA_EEES9_SC_SE_Li256ELb1ELb1ELb0ELb0EEENS1_36VarlenDynamicPersistentTileSchedulerILi64ELi64ELi256ELi128ELb0ELb1ELb1ELb1ELb1ELb1EEEEEEEEEvNT_6ParamsE --------------------------
	.section	.nv.info._ZN7cutlass13device_kernelIN5flash11enable_sm90INS1_16FlashAttnFwdSm90INS1_25CollectiveMainloopFwdSm90ILi2EN4cute5tupleIJNS5_1CILi1EEES8_S8_EEENS6_IJNS7_ILi64EEESA_SA_EEELi512ENS_6half_tEfNS_4arch4Sm90ELb1ELb0ELb0ELb1ELb0ELb1ELb0ELb0ELb0ELb1ELb0ELb0EEENS1_21CollectiveEpilogueFwdINS6_IJSA_NS7_ILi512EEESA_EEES9_SC_SE_Li256ELb1ELb1ELb0ELb0EEENS1_36VarlenDynamicPersistentTileSchedulerILi64ELi64ELi256ELi128ELb0ELb1ELb1ELb1ELb1ELb1EEEEEEEEEvNT_6ParamsE,"",@"SHT_CUDA_INFO"
	.sectionflags	@""
	.align	4


	//----- nvinfo : EIATTR_CUDA_API_VERSION
	.align		4
        /*0000*/ 	.byte	0x04, 0x37
        /*0002*/ 	.short	(.L_1049 - .L_1048)
.L_1048:
        /*0004*/ 	.word	0x00000082


	//----- nvinfo : EIATTR_KPARAM_INFO
	.align		4
.L_1049:
        /*0008*/ 	.byte	0x04, 0x17
        /*000a*/ 	.short	(.L_1051 - .L_1050)
.L_1050:
        /*000c*/ 	.word	0x00000000
        /*0010*/ 	.short	0x0000
        /*0012*/ 	.short	0x0070
        /*0014*/ 	.byte	0x00, 0xf0, 0x01, 0x2a


	//----- nvinfo : EIATTR_SPARSE_MMA_MASK
	.align		4
.L_1051:
        /*0018*/ 	.byte	0x03, 0x50
        /*001a*/ 	.short	0x0000


	//----- nvinfo : EIATTR_MAXREG_COUNT
	.align		4
        /*001c*/ 	.byte	0x03, 0x1b
        /*001e*/ 	.short	0x00a8


	//----- nvinfo : EIATTR_NUM_BARRIERS
	.align		4
        /*0020*/ 	.byte	0x02, 0x4c
        /*0022*/ 	.byte	0x10
	.zero		1


	//----- nvinfo : EIATTR_EXTERNS
	.align		4
        /*0024*/ 	.byte	0x04, 0x0f
        /*0026*/ 	.short	(.L_1053 - .L_1052)


	//   ....[0]....
	.align		4
.L_1052:
        /*0028*/ 	.word	index@(__assertfail)


	//----- nvinfo : EIATTR_ANNOTATIONS
	.align		4
.L_1053:
        /*002c*/ 	.byte	0x04, 0x55
        /*002e*/ 	.short	(.L_1055 - .L_1054)


	//   ....[0]....
.L_1054:
        /* <DEDUP_REMOVED lines=100> */


	//----- nvinfo : EIATTR_MERCURY_ISA_VERSION
	.align		4
.L_1055:
        /*0658*/ 	.byte	0x03, 0x5f
        /*065a*/ 	.short	0x0101


	//----- nvinfo : EIATTR_UNUSED_LOAD_BYTE_OFFSET
	.align		4
        /*065c*/ 	.byte	0x04, 0x44
        /*065e*/ 	.short	(.L_1057 - .L_1056)


	//   ....[0]....
.L_1056:
        /*0660*/ 	.word	0x00000a90
        /*0664*/ 	.word	0x0000fff0


	//   ....[1]....
        /*0668*/ 	.word	0x0000f360
        /*066c*/ 	.word	0x0000fff0


	//----- nvinfo : EIATTR_INT_WARP_WIDE_INSTR_OFFSETS
	.align		4
.L_1057:
        /*0670*/ 	.byte	0x04, 0x31
        /*0672*/ 	.short	(.L_1059 - .L_1058)


	//   ....[0]....
.L_1058:
        /*0674*/ 	.word	0x00000190


	//   ....[1]....
        /*0678*/ 	.word	0x000001d0


	//   ....[2]....
        /*067c*/ 	.word	0x000002a0


	//   ....[3]....
        /*0680*/ 	.word	0x000152a0


	//   ....[4]....
        /*0684*/ 	.word	0x00015330


	//   ....[5]....
        /*0688*/ 	.word	0x0001a010


	//   ....[6]....
        /*068c*/ 	.word	0x0001a0a0


	//----- nvinfo : EIATTR_COOP_GROUP_MASK_REGIDS
	.align		4
.L_1059:
        /*0690*/ 	.byte	0x04, 0x29
        /*0692*/ 	.short	(.L_1061 - .L_1060)


	//   ....[0]....
.L_1060:
        /*0694*/ 	.word	0xffffffff


	//   ....[1]....
        /*0698*/ 	.word	0xffffffff


	//   ....[2]....
        /*069c*/ 	.word	0xffffffff


	//   ....[3]....
        /*06a0*/ 	.word	0xffffffff


	//   ....[4]....
        /*06a4*/ 	.word	0xffffffff


	//   ....[5]....
        /*06a8*/ 	.word	0xffffffff


	//   ....[6]....
        /*06ac*/ 	.word	0xffffffff


	//   ....[7]....
        /*06b0*/ 	.word	0xffffffff


	//   ....[8]....
        /*06b4*/ 	.word	0xffffffff


	//   ....[9]....
        /*06b8*/ 	.word	0xffffffff


	//   ....[10]....
        /*06bc*/ 	.word	0xffffffff


	//   ....[11]....
        /*06c0*/ 	.word	0xffffffff


	//   ....[12]....
        /*06c4*/ 	.word	0xffffffff


	//   ....[13]....
        /*06c8*/ 	.word	0xffffffff


	//   ....[14]....
        /*06cc*/ 	.word	0xffffffff


	//   ....[15]....
        /*06d0*/ 	.word	0xffffffff


	//   ....[16]....
        /*06d4*/ 	.word	0xffffffff


	//   ....[17]....
        /*06d8*/ 	.word	0xffffffff


	//   ....[18]....
        /*06dc*/ 	.word	0xffffffff


	//   ....[19]....
        /*06e0*/ 	.word	0xffffffff


	//   ....[20]....
        /*06e4*/ 	.word	0xffffffff


	//   ....[21]....
        /*06e8*/ 	.word	0xffffffff


	//   ....[22]....
        /*06ec*/ 	.word	0xffffffff


	//   ....[23]....
        /*06f0*/ 	.word	0xffffffff


	//   ....[24]....
        /*06f4*/ 	.word	0xffffffff


	//   ....[25]....
        /*06f8*/ 	.word	0xffffffff


	//   ....[26]....
        /*06fc*/ 	.word	0xffffffff


	//   ....[27]....
        /*0700*/ 	.word	0xffffffff


	//   ....[28]....
        /*0704*/ 	.word	0xffffffff


	//   ....[29]....
        /*0708*/ 	.word	0xffffffff


	//   ....[30]....
        /*070c*/ 	.word	0xffffffff


	//   ....[31]....
        /*0710*/ 	.word	0xffffffff


	//   ....[32]....
        /*0714*/ 	.word	0xffffffff


	//   ....[33]....
        /*0718*/ 	.word	0xffffffff


	//   ....[34]....
        /*071c*/ 	.word	0xffffffff


	//   ....[35]....
        /*0720*/ 	.word	0xffffffff


	//   ....[36]....
        /*0724*/ 	.word	0xffffffff


	//   ....[37]....
        /*0728*/ 	.word	0xffffffff


	//   ....[38]....
        /*072c*/ 	.word	0xffffffff


	//   ....[39]....
        /*0730*/ 	.word	0xffffffff


	//   ....[40]....
        /*0734*/ 	.word	0xffffffff


	//   ....[41]....
        /*0738*/ 	.word	0xffffffff


	//   ....[42]....
        /*073c*/ 	.word	0xffffffff


	//   ....[43]....
        /*0740*/ 	.word	0xffffffff


	//   ....[44]....
        /*0744*/ 	.word	0xffffffff


	//   ....[45]....
        /*0748*/ 	.word	0xffffffff


	//   ....[46]....
        /*074c*/ 	.word	0xffffffff


	//   ....[47]....
        /*0750*/ 	.word	0xffffffff


	//   ....[48]....
        /*0754*/ 	.word	0xffffffff


	//   ....[49]....
        /*0758*/ 	.word	0xffffffff


	//   ....[50]....
        /*075c*/ 	.word	0xffffffff


	//   ....[51]....
        /*0760*/ 	.word	0xffffffff


	//   ....[52]....
        /*0764*/ 	.word	0xffffffff


	//   ....[53]....
        /*0768*/ 	.word	0xffffffff


	//   ....[54]....
        /*076c*/ 	.word	0xffffffff


	//   ....[55]....
        /*0770*/ 	.word	0xffffffff


	//   ....[56]....
        /*0774*/ 	.word	0xffffffff


	//   ....[57]....
        /*0778*/ 	.word	0xffffffff


	//   ....[58]....
        /*077c*/ 	.word	0xffffffff


	//   ....[59]....
        /*0780*/ 	.word	0xffffffff


	//   ....[60]....
        /*0784*/ 	.word	0xffffffff


	//   ....[61]....
        /*0788*/ 	.word	0xffffffff


	//   ....[62]....
        /*078c*/ 	.word	0xffffffff


	//   ....[63]....
        /*0790*/ 	.word	0xffffffff


	//   ....[64]....
        /*0794*/ 	.word	0xffffffff


	//   ....[65]....
        /*0798*/ 	.word	0xffffffff


	//   ....[66]....
        /*079c*/ 	.word	0xffffffff


	//   ....[67]....
        /*07a0*/ 	.word	0xffffffff


	//   ....[68]....
        /*07a4*/ 	.word	0xffffffff


	//   ....[69]....
        /*07a8*/ 	.word	0xffffffff


	//   ....[70]....
        /*07ac*/ 	.word	0xffffffff


	//   ....[71]....
        /*07b0*/ 	.word	0xffffffff


	//   ....[72]....
        /*07b4*/ 	.word	0xffffffff


	//   ....[73]....
        /*07b8*/ 	.word	0xffffffff


	//   ....[74]....
        /*07bc*/ 	.word	0xffffffff


	//   ....[75]....
        /*07c0*/ 	.word	0xffffffff


	//   ....[76]....
        /*07c4*/ 	.word	0xffffffff


	//   ....[77]....
        /*07c8*/ 	.word	0xffffffff


	//   ....[78]....
        /*07cc*/ 	.word	0xffffffff


	//   ....[79]....
        /*07d0*/ 	.word	0xffffffff


	//   ....[80]....
        /*07d4*/ 	.word	0xffffffff


	//   ....[81]....
        /*07d8*/ 	.word	0xffffffff


	//   ....[82]....
        /*07dc*/ 	.word	0xffffffff


	//   ....[83]....
        /*07e0*/ 	.word	0xffffffff


	//   ....[84]....
        /*07e4*/ 	.word	0xffffffff


	//   ....[85]....
        /*07e8*/ 	.word	0xffffffff


	//   ....[86]....
        /*07ec*/ 	.word	0xffffffff


	//   ....[87]....
        /*07f0*/ 	.word	0xffffffff


	//   ....[88]....
        /*07f4*/ 	.word	0xffffffff


	//   ....[89]....
        /*07f8*/ 	.word	0xffffffff


	//   ....[90]....
        /*07fc*/ 	.word	0xffffffff


	//   ....[91]....
        /*0800*/ 	.word	0xffffffff


	//   ....[92]....
        /*0804*/ 	.word	0xffffffff


	//   ....[93]....
        /*0808*/ 	.word	0xffffffff


	//   ....[94]....
        /*080c*/ 	.word	0xffffffff


	//   ....[95]....
        /*0810*/ 	.word	0xffffffff


	//   ....[96]....
        /*0814*/ 	.word	0xffffffff


	//   ....[97]....
        /*0818*/ 	.word	0xffffffff


	//   ....[98]....
        /*081c*/ 	.word	0xffffffff


	//   ....[99]....
        /*0820*/ 	.word	0xffffffff


	//   ....[100]....
        /*0824*/ 	.word	0xffffffff


	//   ....[101]....
        /*0828*/ 	.word	0xffffffff


	//   ....[102]....
        /*082c*/ 	.word	0xffffffff


	//   ....[103]....
        /*0830*/ 	.word	0xffffffff


	//   ....[104]....
        /*0834*/ 	.word	0xffffffff


	//   ....[105]....
        /*0838*/ 	.word	0x0500000f


	//   ....[106]....
        /*083c*/ 	.word	0x0500000f


	//   ....[107]....
        /*0840*/ 	.word	0x0500000f


	//   ....[108]....
        /*0844*/ 	.word	0x0500000f


	//   ....[109]....
        /*0848*/ 	.word	0x0500000f


	//   ....[110]....
        /*084c*/ 	.word	0x0500000f


	//   ....[111]....
        /*0850*/ 	.word	0x0500000f


	//   ....[112]....
        /*0854*/ 	.word	0x0500000f


	//   ....[113]....
        /*0858*/ 	.word	0x0500000f


	//   ....[114]....
        /*085c*/ 	.word	0x0500000f


	//   ....[115]....
        /*0860*/ 	.word	0x0500000f


	//   ....[116]....
        /*0864*/ 	.word	0x0500000f


	//   ....[117]....
        /*0868*/ 	.word	0x0500000f


	//   ....[118]....
        /*086c*/ 	.word	0x0500000f


	//   ....[119]....
        /*0870*/ 	.word	0x0500000f


	//   ....[120]....
        /*0874*/ 	.word	0x0500000f


	//   ....[121]....
        /*0878*/ 	.word	0x0500000f


	//   ....[122]....
        /*087c*/ 	.word	0x0500000f


	//   ....[123]....
        /*0880*/ 	.word	0x0500000f


	//   ....[124]....
        /*0884*/ 	.word	0x0500000f


	//   ....[125]....
        /*0888*/ 	.word	0x0500000f


	//   ....[126]....
        /*088c*/ 	.word	0x0500000f


	//   ....[127]....
        /*0890*/ 	.word	0x0500000f


	//   ....[128]....
        /*0894*/ 	.word	0x0500000f


	//   ....[129]....
        /*0898*/ 	.word	0x0500000f


	//   ....[130]....
        /*089c*/ 	.word	0x0500000f


	//   ....[131]....
        /*08a0*/ 	.word	0x0500000f


	//   ....[132]....
        /*08a4*/ 	.word	0x0500000f


	//   ....[133]....
        /*08a8*/ 	.word	0x0500000f


	//   ....[134]....
        /*08ac*/ 	.word	0x0500000f


	//   ....[135]....
        /*08b0*/ 	.word	0x0500000f


	//   ....[136]....
        /*08b4*/ 	.word	0x0500000f


	//   ....[137]....
        /*08b8*/ 	.word	0x0500000f


	//   ....[138]....
        /*08bc*/ 	.word	0x0500000f


	//   ....[139]....
        /*08c0*/ 	.word	0x0500000f


	//   ....[140]....
        /*08c4*/ 	.word	0x0500000f


	//   ....[141]....
        /*08c8*/ 	.word	0x0500000f


	//   ....[142]....
        /*08cc*/ 	.word	0x0500000f


	//   ....[143]....
        /*08d0*/ 	.word	0x0500000f


	//   ....[144]....
        /*08d4*/ 	.word	0x0500000f


	//   ....[145]....
        /*08d8*/ 	.word	0x0500000f


	//   ....[146]....
        /*08dc*/ 	.word	0x0500000f


	//   ....[147]....
        /*08e0*/ 	.word	0x0500000f


	//   ....[148]....
        /*08e4*/ 	.word	0x0500000f


	//----- nvinfo : EIATTR_COOP_GROUP_INSTR_OFFSETS
	.align		4
.L_1061:
        /*08e8*/ 	.byte	0x04, 0x28
        /*08ea*/ 	.short	(.L_1063 - .L_1062)


	//   ....[0]....
.L_1062:
        /*08ec*/ 	.word	0x00000060


	//   ....[1]....
        /*08f0*/ 	.word	0x000001a0


	//   ....[2]....
        /*08f4*/ 	.word	0x000001e0


	//   ....[3]....
        /*08f8*/ 	.word	0x000003d0


	//   ....[4]....
        /*08fc*/ 	.word	0x00000530


	//   ....[5]....
        /*0900*/ 	.word	0x00000650


	//   ....[6]....
        /*0904*/ 	.word	0x000007b0


	//   ....[7]....
        /*0908*/ 	.word	0x000047e0


	//   ....[8]....
        /*090c*/ 	.word	0x00006750


	//   ....[9]....
        /*0910*/ 	.word	0x00006e70


	//   ....[10]....
        /*0914*/ 	.word	0x00006e80


	//   ....[11]....
        /*0918*/ 	.word	0x00006e90


	//   ....[12]....
        /*091c*/ 	.word	0x00006ea0


	//   ....[13]....
        /*0920*/ 	.word	0x000071b0


	//   ....[14]....
        /*0924*/ 	.word	0x000071c0


	//   ....[15]....
        /*0928*/ 	.word	0x000071d0


	//   ....[16]....
        /*092c*/ 	.word	0x000071e0


	//   ....[17]....
        /*0930*/ 	.word	0x000083b0


	//   ....[18]....
        /*0934*/ 	.word	0x000083c0


	//   ....[19]....
        /*0938*/ 	.word	0x000083d0


	//   ....[20]....
        /*093c*/ 	.word	0x000083e0


	//   ....[21]....
        /*0940*/ 	.word	0x00008630


	//   ....[22]....
        /*0944*/ 	.word	0x00008640


	//   ....[23]....
        /*0948*/ 	.word	0x00008650


	//   ....[24]....
        /*094c*/ 	.word	0x00008660


	//   ....[25]....
        /*0950*/ 	.word	0x00009a80


	//   ....[26]....
        /*0954*/ 	.word	0x00009aa0


	//   ....[27]....
        /*0958*/ 	.word	0x00009e30


	//   ....[28]....
        /*095c*/ 	.word	0x00009ef0


	//   ....[29]....
        /*0960*/ 	.word	0x0000a230


	//   ....[30]....
        /*0964*/ 	.word	0x0000a2e0


	//   ....[31]....
        /*0968*/ 	.word	0x0000ad10


	//   ....[32]....
        /*096c*/ 	.word	0x0000af30


	//   ....[33]....
        /*0970*/ 	.word	0x0000b010


	//   ....[34]....
        /*0974*/ 	.word	0x0000b730


	//   ....[35]....
        /*0978*/ 	.word	0x0000b820


	//   ....[36]....
        /*097c*/ 	.word	0x0000bdd0


	//   ....[37]....
        /*0980*/ 	.word	0x0000bfa0


	//   ....[38]....
        /*0984*/ 	.word	0x0000cdd0


	//   ....[39]....
        /*0988*/ 	.word	0x0000d2e0


	//   ....[40]....
        /*098c*/ 	.word	0x0000d310


	//   ....[41]....
        /*0990*/ 	.word	0x0000da50


	//   ....[42]....
        /*0994*/ 	.word	0x0000dac0


	//   ....[43]....
        /*0998*/ 	.word	0x0000e820


	//   ....[44]....
        /*099c*/ 	.word	0x0000e870


	//   ....[45]....
        /*09a0*/ 	.word	0x0000e8a0


	//   ....[46]....
        /*09a4*/ 	.word	0x0000e910


	//   ....[47]....
        /*09a8*/ 	.word	0x0000e930


	//   ....[48]....
        /*09ac*/ 	.word	0x00010310


	//   ....[49]....
        /*09b0*/ 	.word	0x000107e0


	//   ....[50]....
        /*09b4*/ 	.word	0x00010810


	//   ....[51]....
        /*09b8*/ 	.word	0x00010840


	//   ....[52]....
        /*09bc*/ 	.word	0x00010850


	//   ....[53]....
        /*09c0*/ 	.word	0x00010e60


	//   ....[54]....
        /*09c4*/ 	.word	0x00010ec0


	//   ....[55]....
        /*09c8*/ 	.word	0x00011140


	//   ....[56]....
        /*09cc*/ 	.word	0x00011160


	//   ....[57]....
        /*09d0*/ 	.word	0x00011cc0


	//   ....[58]....
        /*09d4*/ 	.word	0x00011ce0


	//   ....[59]....
        /*09d8*/ 	.word	0x00011f10


	//   ....[60]....
        /*09dc*/ 	.word	0x00011f30


	//   ....[61]....
        /*09e0*/ 	.word	0x000121e0


	//   ....[62]....
        /*09e4*/ 	.word	0x000123b0


	//   ....[63]....
        /*09e8*/ 	.word	0x000123e0


	//   ....[64]....
        /*09ec*/ 	.word	0x00012410


	//   ....[65]....
        /*09f0*/ 	.word	0x00012440


	//   ....[66]....
        /*09f4*/ 	.word	0x00012470


	//   ....[67]....
        /*09f8*/ 	.word	0x000124a0


	//   ....[68]....
        /*09fc*/ 	.word	0x00012610


	//   ....[69]....
        /*0a00*/ 	.word	0x00012640


	//   ....[70]....
        /*0a04*/ 	.word	0x00012670


	//   ....[71]....
        /*0a08*/ 	.word	0x000126a0


	//   ....[72]....
        /*0a0c*/ 	.word	0x000126d0


	//   ....[73]....
        /*0a10*/ 	.word	0x00012700


	//   ....[74]....
        /*0a14*/ 	.word	0x000127a0


	//   ....[75]....
        /*0a18*/ 	.word	0x00012800


	//   ....[76]....
        /*0a1c*/ 	.word	0x00012890


	//   ....[77]....
        /*0a20*/ 	.word	0x00013690


	//   ....[78]....
        /*0a24*/ 	.word	0x000158a0


	//   ....[79]....
        /*0a28*/ 	.word	0x00016450


	//   ....[80]....
        /*0a2c*/ 	.word	0x00016460


	//   ....[81]....
        /*0a30*/ 	.word	0x00016480


	//   ....[82]....
        /*0a34*/ 	.word	0x00016520


	//   ....[83]....
        /*0a38*/ 	.word	0x00016550


	//   ....[84]....
        /*0a3c*/ 	.word	0x000165c0


	//   ....[85]....
        /*0a40*/ 	.word	0x000165d0


	//   ....[86]....
        /*0a44*/ 	.word	0x00016640


	//   ....[87]....
        /*0a48*/ 	.word	0x0001a2a0


	//   ....[88]....
        /*0a4c*/ 	.word	0x0001a300


	//   ....[89]....
        /*0a50*/ 	.word	0x0001a330


	//   ....[90]....
        /*0a54*/ 	.word	0x0001a360


	//   ....[91]....
        /*0a58*/ 	.word	0x0001a390


	//   ....[92]....
        /*0a5c*/ 	.word	0x0001a3c0


	//   ....[93]....
        /*0a60*/ 	.word	0x0001a3f0


	//   ....[94]....
        /*0a64*/ 	.word	0x0001a400


	//   ....[95]....
        /*0a68*/ 	.word	0x0001a580


	//   ....[96]....
        /*0a6c*/ 	.word	0x0001a5b0


	//   ....[97]....
        /*0a70*/ 	.word	0x0001a5e0


	//   ....[98]....
        /*0a74*/ 	.word	0x0001a610


	//   ....[99]....
        /*0a78*/ 	.word	0x0001a640


	//   ....[100]....
        /*0a7c*/ 	.word	0x0001a670


	//   ....[101]....
        /*0a80*/ 	.word	0x0001a730


	//   ....[102]....
        /*0a84*/ 	.word	0x0001a750


	//   ....[103]....
        /*0a88*/ 	.word	0x0001a7c0


	//   ....[104]....
        /*0a8c*/ 	.word	0x0001ae90


	//   ....[105]....
        /*0a90*/ 	.word	0x0001b370


	//   ....[106]....
        /*0a94*/ 	.word	0x0001b400


	//   ....[107]....
        /*0a98*/ 	.word	0x0001b450


	//   ....[108]....
        /*0a9c*/ 	.word	0x0001b4a0


	//   ....[109]....
        /*0aa0*/ 	.word	0x0001b530


	//   ....[110]....
        /*0aa4*/ 	.word	0x0001b5c0


	//   ....[111]....
        /*0aa8*/ 	.word	0x0001b610


	//   ....[112]....
        /*0aac*/ 	.word	0x0001b660


	//   ....[113]....
        /*0ab0*/ 	.word	0x0001b740


	//   ....[114]....
        /*0ab4*/ 	.word	0x0001b7d0


	//   ....[115]....
        /*0ab8*/ 	.word	0x0001b820


	//   ....[116]....
        /*0abc*/ 	.word	0x0001b880


	//   ....[117]....
        /*0ac0*/ 	.word	0x0001b920


	//   ....[118]....
        /*0ac4*/ 	.word	0x0001b9b0


	//   ....[119]....
        /*0ac8*/ 	.word	0x0001ba00


	//   ....[120]....
        /*0acc*/ 	.word	0x0001ba50


	//   ....[121]....
        /*0ad0*/ 	.word	0x0001bd60


	//   ....[122]....
        /*0ad4*/ 	.word	0x0001c050


	//   ....[123]....
        /*0ad8*/ 	.word	0x0001c200


	//   ....[124]....
        /*0adc*/ 	.word	0x0001c250


	//   ....[125]....
        /*0ae0*/ 	.word	0x0001c2b0


	//   ....[126]....
        /*0ae4*/ 	.word	0x0001c350


	//   ....[127]....
        /*0ae8*/ 	.word	0x0001c400


	//   ....[128]....
        /*0aec*/ 	.word	0x0001c4a0


	//   ....[129]....
        /*0af0*/ 	.word	0x0001c560


	//   ....[130]....
        /*0af4*/ 	.word	0x0001c640


	//   ....[131]....
        /*0af8*/ 	.word	0x0001c970


	//   ....[132]....
        /*0afc*/ 	.word	0x0001ca10


	//   ....[133]....
        /*0b00*/ 	.word	0x0001cb30


	//   ....[134]....
        /*0b04*/ 	.word	0x0001cba0


	//   ....[135]....
        /*0b08*/ 	.word	0x0001cc20


	//   ....[136]....
        /*0b0c*/ 	.word	0x0001cca0


	//   ....[137]....
        /*0b10*/ 	.word	0x0001cd20


	//   ....[138]....
        /*0b14*/ 	.word	0x0001cdb0


	//   ....[139]....
        /*0b18*/ 	.word	0x0001ce50


	//   ....[140]....
        /*0b1c*/ 	.word	0x0001cef0


	//   ....[141]....
        /*0b20*/ 	.word	0x0001cf60


	//   ....[142]....
        /*0b24*/ 	.word	0x0001cfd0


	//   ....[143]....
        /*0b28*/ 	.word	0x0001d040


	//   ....[144]....
        /*0b2c*/ 	.word	0x0001d0c0


	//   ....[145]....
        /*0b30*/ 	.word	0x0001d140


	//   ....[146]....
        /*0b34*/ 	.word	0x0001d1e0


	//   ....[147]....
        /*0b38*/ 	.word	0x0001d270


	//   ....[148]....
        /*0b3c*/ 	.word	0x0001d3a0


	//----- nvinfo : EIATTR_REG_RECONFIG
	.align		4
.L_1063:
        /*0b40*/ 	.byte	0x01, 0x54
	.zero		2


	//----- nvinfo : EIATTR_SYSCALL_OFFSETS
	.align		4
        /*0b44*/ 	.byte	0x04, 0x46
        /*0b46*/ 	.short	(.L_1065 - .L_1064)


	//   ....[0]....
.L_1064:
        /*0b48*/ 	.word	0x00001a10


	//   ....[1]....
        /*0b4c*/ 	.word	0x00001b60


	//   ....[2]....
        /*0b50*/ 	.word	0x00006900


	//   ....[3]....
        /*0b54*/ 	.word	0x00006c20


	//   ....[4]....
        /*0b58*/ 	.word	0x000154a0


	//   ....[5]....
        /*0b5c*/ 	.word	0x00015600


	//   ....[6]....
        /*0b60*/ 	.word	0x00015700


	//   ....[7]....
        /*0b64*/ 	.word	0x00016070


	//----- nvinfo : EIATTR_MBARRIER_INSTR_OFFSETS
	.align		4
.L_1065:
        /*0b68*/ 	.byte	0x04, 0x39
        /*0b6a*/ 	.short	(.L_1067 - .L_1066)


	//   ....[0]....
.L_1066:
        /*0b6c*/ 	.word	0x000002c0
        /*0b70*/ 	.word	0x000000ff
        /*0b74*/ 	.word	0x00028c00
        /*0b78*/ 	.short	0x0100
        /*0b7a*/ 	.byte	0x08
	.zero		1


	//   ....[1]....
        /*0b7c*/ 	.word	0x000002d0
        /*0b80*/ 	.word	0x000000ff
        /*0b84*/ 	.word	0x00028c20
        /*0b88*/ 	.short	0x0100
        /*0b8a*/ 	.byte	0x08
	.zero		1


	//   ....[2]....
        /*0b8c*/ 	.word	0x00000380
        /*0b90*/ 	.word	0x000000ff
        /*0b94*/ 	.word	0x00028c30
        /*0b98*/ 	.short	0x0100
        /*0b9a*/ 	.byte	0x06
	.zero		1


	//   ....[3]....
        /*0b9c*/ 	.word	0x00000390
        /*0ba0*/ 	.word	0x000000ff
        /*0ba4*/ 	.word	0x00028c40
        /*0ba8*/ 	.short	0x0100
        /*0baa*/ 	.byte	0x06
	.zero		1


	//   ....[4]....
        /*0bac*/ 	.word	0x000003a0
        /*0bb0*/ 	.word	0x000000ff
        /*0bb4*/ 	.word	0x00028c38
        /*0bb8*/ 	.short	0x0100
        /*0bba*/ 	.byte	0x06
	.zero		1


	//   ....[5]....
        /*0bbc*/ 	.word	0x000003b0
        /*0bc0*/ 	.word	0x000000ff
        /*0bc4*/ 	.word	0x00028c48
        /*0bc8*/ 	.short	0x0100
        /*0bca*/ 	.byte	0x06
	.zero		1


	//   ....[6]....
        /*0bcc*/ 	.word	0x000004e0
        /*0bd0*/ 	.word	0x000000ff
        /*0bd4*/ 	.word	0x00028c50
        /*0bd8*/ 	.short	0x0100
        /*0bda*/ 	.byte	0x08
	.zero		1


	//   ....[7]....
        /*0bdc*/ 	.word	0x000004f0
        /*0be0*/ 	.word	0x000000ff
        /*0be4*/ 	.word	0x00028c60
        /*0be8*/ 	.short	0x0100
        /*0bea*/ 	.byte	0x08
	.zero		1


	//   ....[8]....
        /*0bec*/ 	.word	0x00000500
        /*0bf0*/ 	.word	0x000000ff
        /*0bf4*/ 	.word	0x00028c58
        /*0bf8*/ 	.short	0x0100
        /*0bfa*/ 	.byte	0x08
	.zero		1


	//   ....[9]....
        /*0bfc*/ 	.word	0x00000510
        /*0c00*/ 	.word	0x000000ff
        /*0c04*/ 	.word	0x00028c68
        /*0c08*/ 	.short	0x0100
        /*0c0a*/ 	.byte	0x08
	.zero		1


	//   ....[10]....
        /*0c0c*/ 	.word	0x00000600
        /*0c10*/ 	.word	0x000000ff
        /*0c14*/ 	.word	0x00028c70
        /*0c18*/ 	.short	0x0100
        /*0c1a*/ 	.byte	0x06
	.zero		1


	//   ....[11]....
        /*0c1c*/ 	.word	0x00000610
        /*0c20*/ 	.word	0x000000ff
        /*0c24*/ 	.word	0x00028c80
        /*0c28*/ 	.short	0x0100
        /*0c2a*/ 	.byte	0x06
	.zero		1


	//   ....[12]....
        /*0c2c*/ 	.word	0x00000620
        /*0c30*/ 	.word	0x000000ff
        /*0c34*/ 	.word	0x00028c78
        /*0c38*/ 	.short	0x0100
        /*0c3a*/ 	.byte	0x06
	.zero		1


	//   ....[13]....
        /*0c3c*/ 	.word	0x00000630
        /*0c40*/ 	.word	0x000000ff
        /*0c44*/ 	.word	0x00028c88
        /*0c48*/ 	.short	0x0100
        /*0c4a*/ 	.byte	0x06
	.zero		1


	//   ....[14]....
        /*0c4c*/ 	.word	0x00000760
        /*0c50*/ 	.word	0x000000ff
        /*0c54*/ 	.word	0x00028c90
        /*0c58*/ 	.short	0x0100
        /*0c5a*/ 	.byte	0x08
	.zero		1


	//   ....[15]....
        /*0c5c*/ 	.word	0x00000770
        /*0c60*/ 	.word	0x000000ff
        /*0c64*/ 	.word	0x00028ca0
        /*0c68*/ 	.short	0x0100
        /*0c6a*/ 	.byte	0x08
	.zero		1


	//   ....[16]....
        /*0c6c*/ 	.word	0x00000780
        /*0c70*/ 	.word	0x000000ff
        /*0c74*/ 	.word	0x00028c98
        /*0c78*/ 	.short	0x0100
        /*0c7a*/ 	.byte	0x08
	.zero		1


	//   ....[17]....
        /*0c7c*/ 	.word	0x00000790
        /*0c80*/ 	.word	0x000000ff
        /*0c84*/ 	.word	0x00028ca8
        /*0c88*/ 	.short	0x0100
        /*0c8a*/ 	.byte	0x08
	.zero		1


	//   ....[18]....
        /*0c8c*/ 	.word	0x000008c0
        /*0c90*/ 	.word	0x000000ff
        /*0c94*/ 	.word	0x00028cb0
        /*0c98*/ 	.short	0x0100
        /*0c9a*/ 	.byte	0x08
	.zero		1


	//   ....[19]....
        /*0c9c*/ 	.word	0x000008d0
        /*0ca0*/ 	.word	0x000000ff
        /*0ca4*/ 	.word	0x00028cc0
        /*0ca8*/ 	.short	0x0100
        /*0caa*/ 	.byte	0x08
	.zero		1


	//   ....[20]....
        /*0cac*/ 	.word	0x000008e0
        /*0cb0*/ 	.word	0x000000ff
        /*0cb4*/ 	.word	0x00028cb8
        /*0cb8*/ 	.short	0x0100
        /*0cba*/ 	.byte	0x08
	.zero		1


	//   ....[21]....
        /*0cbc*/ 	.word	0x000008f0
        /*0cc0*/ 	.word	0x000000ff
        /*0cc4*/ 	.word	0x00028cc8
        /*0cc8*/ 	.short	0x0100
        /*0cca*/ 	.byte	0x08
	.zero		1


	//   ....[22]....
        /*0ccc*/ 	.word	0x00002720
        /*0cd0*/ 	.word	0x00000044
        /*0cd4*/ 	.word	0x00028c90
        /*0cd8*/ 	.short	0x010a
        /*0cda*/ 	.byte	0x3f
	.zero		1


	//   ....[23]....
        /*0cdc*/ 	.word	0x000030d0
        /*0ce0*/ 	.word	0x00000044
        /*0ce4*/ 	.word	0x00028c90
        /*0ce8*/ 	.short	0x010a
        /*0cea*/ 	.byte	0x3f
	.zero		1


	//   ....[24]....
        /*0cec*/ 	.word	0x00003940
        /*0cf0*/ 	.word	0x00000044
        /*0cf4*/ 	.word	0x00028c90
        /*0cf8*/ 	.short	0x010a
        /*0cfa*/ 	.byte	0x3f
	.zero		1


	//   ....[25]....
        /*0cfc*/ 	.word	0x00003b40
        /*0d00*/ 	.word	0x00000004
        /*0d04*/ 	.word	0x00000000
        /*0d08*/ 	.short	0x0101
        /*0d0a*/ 	.byte	0x3f
	.zero		1


	//   ....[26]....
        /*0d0c*/ 	.word	0x00003b80
        /*0d10*/ 	.word	0x00000044
        /*0d14*/ 	.word	0x00028cb0
        /*0d18*/ 	.short	0x010a
        /*0d1a*/ 	.byte	0x3f
	.zero		1


	//   ....[27]....
        /*0d1c*/ 	.word	0x000041e0
        /*0d20*/ 	.word	0x00000044
        /*0d24*/ 	.word	0x00000000
        /*0d28*/ 	.short	0x0101
        /*0d2a*/ 	.byte	0x3f
	.zero		1


	//   ....[28]....
        /*0d2c*/ 	.word	0x000048f0
        /*0d30*/ 	.word	0x00000014
        /*0d34*/ 	.word	0x00028c50
        /*0d38*/ 	.short	0x010a
        /*0d3a*/ 	.byte	0x3f
	.zero		1


	//   ....[29]....
        /*0d3c*/ 	.word	0x00004ca0
        /*0d40*/ 	.word	0x00000000
        /*0d44*/ 	.word	0x00000000
        /*0d48*/ 	.short	0x0101
        /*0d4a*/ 	.byte	0x3f
	.zero		1


	//   ....[30]....
        /*0d4c*/ 	.word	0x000055d0
        /*0d50*/ 	.word	0x00000003
        /*0d54*/ 	.word	0x00028c50
        /*0d58*/ 	.short	0x010a
        /*0d5a*/ 	.byte	0x3f
	.zero		1


	//   ....[31]....
        /*0d5c*/ 	.word	0x00005620
        /*0d60*/ 	.word	0x00000003
        /*0d64*/ 	.word	0x00028c50
        /*0d68*/ 	.short	0x010a
        /*0d6a*/ 	.byte	0x3f
	.zero		1


	//   ....[32]....
        /*0d6c*/ 	.word	0x000058e0
        /*0d70*/ 	.word	0x00000003
        /*0d74*/ 	.word	0x00000000
        /*0d78*/ 	.short	0x0101
        /*0d7a*/ 	.byte	0x3f
	.zero		1


	//   ....[33]....
        /*0d7c*/ 	.word	0x00006990
        /*0d80*/ 	.word	0x00000002
        /*0d84*/ 	.word	0x00028c00
        /*0d88*/ 	.short	0x010a
        /*0d8a*/ 	.byte	0x3f
	.zero		1


	//   ....[34]....
        /*0d8c*/ 	.word	0x000069e0
        /*0d90*/ 	.word	0x00000002
        /*0d94*/ 	.word	0x00028c00
        /*0d98*/ 	.short	0x010a
        /*0d9a*/ 	.byte	0x3f
	.zero		1


	//   ....[35]....
        /*0d9c*/ 	.word	0x00007420
        /*0da0*/ 	.word	0x00000002
        /*0da4*/ 	.word	0x00028c00
        /*0da8*/ 	.short	0x010a
        /*0daa*/ 	.byte	0x3f
	.zero		1


	//   ....[36]....
        /*0dac*/ 	.word	0x00008810
        /*0db0*/ 	.word	0x00000002
        /*0db4*/ 	.word	0x00028c00
        /*0db8*/ 	.short	0x010a
        /*0dba*/ 	.byte	0x3f
	.zero		1


	//   ....[37]....
        /*0dbc*/ 	.word	0x000095f0
        /*0dc0*/ 	.word	0x00000015
        /*0dc4*/ 	.word	0x00028c30
        /*0dc8*/ 	.short	0x010a
        /*0dca*/ 	.byte	0x3f
	.zero		1


	//   ....[38]....
        /*0dcc*/ 	.word	0x00009690
        /*0dd0*/ 	.word	0x00000015
        /*0dd4*/ 	.word	0x00028c30
        /*0dd8*/ 	.short	0x010a
        /*0dda*/ 	.byte	0x3f
	.zero		1


	//   ....[39]....
        /*0ddc*/ 	.word	0x0000a540
        /*0de0*/ 	.word	0x00000000
        /*0de4*/ 	.word	0x00000000
        /*0de8*/ 	.short	0x0101
        /*0dea*/ 	.byte	0x3f
	.zero		1


	//   ....[40]....
        /*0dec*/ 	.word	0x0000a960
        /*0df0*/ 	.word	0x00000015
        /*0df4*/ 	.word	0x00028c50
        /*0df8*/ 	.short	0x010a
        /*0dfa*/ 	.byte	0x3f
	.zero		1


	//   ....[41]....
        /*0dfc*/ 	.word	0x0000aa00
        /*0e00*/ 	.word	0x00000015
        /*0e04*/ 	.word	0x00028c50
        /*0e08*/ 	.short	0x010a
        /*0e0a*/ 	.byte	0x3f
	.zero		1


	//   ....[42]....
        /*0e0c*/ 	.word	0x0000ad30
        /*0e10*/ 	.word	0x00000015
        /*0e14*/ 	.word	0x00000000
        /*0e18*/ 	.short	0x0101
        /*0e1a*/ 	.byte	0x3f
	.zero		1


	//   ....[43]....
        /*0e1c*/ 	.word	0x0000ae50
        /*0e20*/ 	.word	0x000000d6
        /*0e24*/ 	.word	0x00028c30
        /*0e28*/ 	.short	0x010a
        /*0e2a*/ 	.byte	0x3f
	.zero		1


	//   ....[44]....
        /*0e2c*/ 	.word	0x0000af00
        /*0e30*/ 	.word	0x000000d6
        /*0e34*/ 	.word	0x00028c30
        /*0e38*/ 	.short	0x010a
        /*0e3a*/ 	.byte	0x3f
	.zero		1


	//   ....[45]....
        /*0e3c*/ 	.word	0x0000b9e0
        /*0e40*/ 	.word	0x0000000f
        /*0e44*/ 	.word	0x00000000
        /*0e48*/ 	.short	0x0101
        /*0e4a*/ 	.byte	0x3f
	.zero		1


	//   ....[46]....
        /*0e4c*/ 	.word	0x0000caa0
        /*0e50*/ 	.word	0x000000d6
        /*0e54*/ 	.word	0x00028c50
        /*0e58*/ 	.short	0x010a
        /*0e5a*/ 	.byte	0x3f
	.zero		1


	//   ....[47]....
        /*0e5c*/ 	.word	0x0000caf0
        /*0e60*/ 	.word	0x000000d6
        /*0e64*/ 	.word	0x00028c50
        /*0e68*/ 	.short	0x010a
        /*0e6a*/ 	.byte	0x3f
	.zero		1


	//   ....[48]....
        /*0e6c*/ 	.word	0x0000cdf0
        /*0e70*/ 	.word	0x000000d6
        /*0e74*/ 	.word	0x00000000
        /*0e78*/ 	.short	0x0101
        /*0e7a*/ 	.byte	0x3f
	.zero		1


	//   ....[49]....
        /*0e7c*/ 	.word	0x0000cf20
        /*0e80*/ 	.word	0x00000015
        /*0e84*/ 	.word	0x00028c30
        /*0e88*/ 	.short	0x010a
        /*0e8a*/ 	.byte	0x3f
	.zero		1


	//   ....[50]....
        /*0e8c*/ 	.word	0x0000cf90
        /*0e90*/ 	.word	0x00000015
        /*0e94*/ 	.word	0x00028c30
        /*0e98*/ 	.short	0x010a
        /*0e9a*/ 	.byte	0x3f
	.zero		1


	//   ....[51]....
        /*0e9c*/ 	.word	0x0000d490
        /*0ea0*/ 	.word	0x0000000e
        /*0ea4*/ 	.word	0x00000000
        /*0ea8*/ 	.short	0x0101
        /*0eaa*/ 	.byte	0x3f
	.zero		1


	//   ....[52]....
        /*0eac*/ 	.word	0x0000e4f0
        /*0eb0*/ 	.word	0x00000015
        /*0eb4*/ 	.word	0x00028c50
        /*0eb8*/ 	.short	0x010a
        /*0eba*/ 	.byte	0x3f
	.zero		1


	//   ....[53]....
        /*0ebc*/ 	.word	0x0000e540
        /*0ec0*/ 	.word	0x00000015
        /*0ec4*/ 	.word	0x00028c50
        /*0ec8*/ 	.short	0x010a
        /*0eca*/ 	.byte	0x3f
	.zero		1


	//   ....[54]....
        /*0ecc*/ 	.word	0x0000e840
        /*0ed0*/ 	.word	0x00000015
        /*0ed4*/ 	.word	0x00000000
        /*0ed8*/ 	.short	0x0101
        /*0eda*/ 	.byte	0x3f
	.zero		1


	//   ....[55]....
        /*0edc*/ 	.word	0x00010e30
        /*0ee0*/ 	.word	0x00000000
        /*0ee4*/ 	.word	0x00000000
        /*0ee8*/ 	.short	0x0101
        /*0eea*/ 	.byte	0x3f
	.zero		1


	//   ....[56]....
        /*0eec*/ 	.word	0x00013780
        /*0ef0*/ 	.word	0x00000006
        /*0ef4*/ 	.word	0x00028c20
        /*0ef8*/ 	.short	0x010a
        /*0efa*/ 	.byte	0x3f
	.zero		1


	//   ....[57]....
        /*0efc*/ 	.word	0x00013860
        /*0f00*/ 	.word	0x00000005
        /*0f04*/ 	.word	0x00028ca0
        /*0f08*/ 	.short	0x010a
        /*0f0a*/ 	.byte	0x3f
	.zero		1


	//   ....[58]....
        /*0f0c*/ 	.word	0x00013ab0
        /*0f10*/ 	.word	0x00000005
        /*0f14*/ 	.word	0x00028cc0
        /*0f18*/ 	.short	0x010a
        /*0f1a*/ 	.byte	0x3f
	.zero		1


	//   ....[59]....
        /*0f1c*/ 	.word	0x00014530
        /*0f20*/ 	.word	0x00000005
        /*0f24*/ 	.word	0x00028ca0
        /*0f28*/ 	.short	0x010a
        /*0f2a*/ 	.byte	0x3f
	.zero		1


	//   ....[60]....
        /*0f2c*/ 	.word	0x00014770
        /*0f30*/ 	.word	0x00000005
        /*0f34*/ 	.word	0x00028cc0
        /*0f38*/ 	.short	0x010a
        /*0f3a*/ 	.byte	0x3f
	.zero		1


	//   ....[61]....
        /*0f3c*/ 	.word	0x00015b50
        /*0f40*/ 	.word	0x00000000
        /*0f44*/ 	.word	0x00028c40
        /*0f48*/ 	.short	0x010a
        /*0f4a*/ 	.byte	0x3f
	.zero		1


	//   ....[62]....
        /*0f4c*/ 	.word	0x000166f0
        /*0f50*/ 	.word	0x00000008
        /*0f54*/ 	.word	0x00028c00
        /*0f58*/ 	.short	0x0107
        /*0f5a*/ 	.byte	0x3f
	.zero		1


	//   ....[63]....
        /*0f5c*/ 	.word	0x000167f0
        /*0f60*/ 	.word	0x00000002
        /*0f64*/ 	.word	0x00028c00
        /*0f68*/ 	.short	0x0101
        /*0f6a*/ 	.byte	0x3f
	.zero		1


	//   ....[64]....
        /*0f6c*/ 	.word	0x00016810
        /*0f70*/ 	.word	0x00000002
        /*0f74*/ 	.word	0x00028c20
        /*0f78*/ 	.short	0x010a
        /*0f7a*/ 	.byte	0x3f
	.zero		1


	//   ....[65]....
        /*0f7c*/ 	.word	0x00016910
        /*0f80*/ 	.word	0x00000000
        /*0f84*/ 	.word	0x00028c60
        /*0f88*/ 	.short	0x010a
        /*0f8a*/ 	.byte	0x3f
	.zero		1


	//   ....[66]....
        /*0f8c*/ 	.word	0x000175f0
        /*0f90*/ 	.word	0x00000003
        /*0f94*/ 	.word	0x00028c40
        /*0f98*/ 	.short	0x010a
        /*0f9a*/ 	.byte	0x3f
	.zero		1


	//   ....[67]....
        /*0f9c*/ 	.word	0x00017850
        /*0fa0*/ 	.word	0x00000003
        /*0fa4*/ 	.word	0x00028c60
        /*0fa8*/ 	.short	0x010a
        /*0faa*/ 	.byte	0x3f
	.zero		1


	//   ....[68]....
        /*0fac*/ 	.word	0x000184d0
        /*0fb0*/ 	.word	0x00000004
        /*0fb4*/ 	.word	0x00028c40
        /*0fb8*/ 	.short	0x010a
        /*0fba*/ 	.byte	0x3f
	.zero		1


	//   ....[69]....
        /*0fbc*/ 	.word	0x00018720
        /*0fc0*/ 	.word	0x00000004
        /*0fc4*/ 	.word	0x00028c60
        /*0fc8*/ 	.short	0x010a
        /*0fca*/ 	.byte	0x3f
	.zero		1


	//   ....[70]....
        /*0fcc*/ 	.word	0x00019330
        /*0fd0*/ 	.word	0x00000004
        /*0fd4*/ 	.word	0x00028c40
        /*0fd8*/ 	.short	0x010a
        /*0fda*/ 	.byte	0x3f
	.zero		1


	//   ....[71]....
        /*0fdc*/ 	.word	0x00019590
        /*0fe0*/ 	.word	0x00000004
        /*0fe4*/ 	.word	0x00028c60
        /*0fe8*/ 	.short	0x010a
        /*0fea*/ 	.byte	0x3f
	.zero		1


	//   ....[72]....
        /*0fec*/ 	.word	0x0001ae10
        /*0ff0*/ 	.word	0x00000000
        /*0ff4*/ 	.word	0x00028c20
        /*0ff8*/ 	.short	0x010a
        /*0ffa*/ 	.byte	0x3f
	.zero		1


	//   ....[73]....
        /*0ffc*/ 	.word	0x0001afc0
        /*1000*/ 	.word	0x00000006
        /*1004*/ 	.word	0x00000000
        /*1008*/ 	.short	0x010a
        /*100a*/ 	.byte	0x3f
	.zero		1


	//   ....[74]....
        /*100c*/ 	.word	0x0001b030
        /*1010*/ 	.word	0x00000007
        /*1014*/ 	.word	0x00000000
        /*1018*/ 	.short	0x010a
        /*101a*/ 	.byte	0x3f
	.zero		1


	//   ....[75]....
        /*101c*/ 	.word	0x0001b0a0
        /*1020*/ 	.word	0x00000004
        /*1024*/ 	.word	0x00000000
        /*1028*/ 	.short	0x010a
        /*102a*/ 	.byte	0x3f
	.zero		1


	//   ....[76]....
        /*102c*/ 	.word	0x0001b0d0
        /*1030*/ 	.word	0x00000003
        /*1034*/ 	.word	0x00000000
        /*1038*/ 	.short	0x010a
        /*103a*/ 	.byte	0x3f
	.zero		1


	//   ....[77]....
        /*103c*/ 	.word	0x0001b130
        /*1040*/ 	.word	0x00000044
        /*1044*/ 	.word	0x00028c90
        /*1048*/ 	.short	0x010a
        /*104a*/ 	.byte	0x3f
	.zero		1


	//   ....[78]....
        /*104c*/ 	.word	0x0001b180
        /*1050*/ 	.word	0x00000044
        /*1054*/ 	.word	0x00028c90
        /*1058*/ 	.short	0x010a
        /*105a*/ 	.byte	0x3f
	.zero		1


	//   ....[79]....
        /*105c*/ 	.word	0x0001b1d0
        /*1060*/ 	.word	0x00000044
        /*1064*/ 	.word	0x00028c90
        /*1068*/ 	.short	0x010a
        /*106a*/ 	.byte	0x3f
	.zero		1


	//   ....[80]....
        /*106c*/ 	.word	0x0001b220
        /*1070*/ 	.word	0x00000044
        /*1074*/ 	.word	0x00028cb0
        /*1078*/ 	.short	0x010a
        /*107a*/ 	.byte	0x3f
	.zero		1


	//   ....[81]....
        /*107c*/ 	.word	0x0001b270
        /*1080*/ 	.word	0x00000014
        /*1084*/ 	.word	0x00028c50
        /*1088*/ 	.short	0x010a
        /*108a*/ 	.byte	0x3f
	.zero		1


	//   ....[82]....
        /*108c*/ 	.word	0x0001b2c0
        /*1090*/ 	.word	0x00000003
        /*1094*/ 	.word	0x00028c50
        /*1098*/ 	.short	0x010a
        /*109a*/ 	.byte	0x3f
	.zero		1


	//   ....[83]....
        /*109c*/ 	.word	0x0001b690
        /*10a0*/ 	.word	0x00000002
        /*10a4*/ 	.word	0x00028c00
        /*10a8*/ 	.short	0x010a
        /*10aa*/ 	.byte	0x3f
	.zero		1


	//   ....[84]....
        /*10ac*/ 	.word	0x0001baa0
        /*10b0*/ 	.word	0x00000002
        /*10b4*/ 	.word	0x00028c00
        /*10b8*/ 	.short	0x010a
        /*10ba*/ 	.byte	0x3f
	.zero		1


	//   ....[85]....
        /*10bc*/ 	.word	0x0001baf0
        /*10c0*/ 	.word	0x00000015
        /*10c4*/ 	.word	0x00028c30
        /*10c8*/ 	.short	0x010a
        /*10ca*/ 	.byte	0x3f
	.zero		1


	//   ....[86]....
        /*10cc*/ 	.word	0x0001bb40
        /*10d0*/ 	.word	0x00000015
        /*10d4*/ 	.word	0x00028c50
        /*10d8*/ 	.short	0x010a
        /*10da*/ 	.byte	0x3f
	.zero		1


	//   ....[87]....
        /*10dc*/ 	.word	0x0001bb90
        /*10e0*/ 	.word	0x000000d6
        /*10e4*/ 	.word	0x00028c30
        /*10e8*/ 	.short	0x010a
        /*10ea*/ 	.byte	0x3f
	.zero		1


	//   ....[88]....
        /*10ec*/ 	.word	0x0001bbe0
        /*10f0*/ 	.word	0x000000d6
        /*10f4*/ 	.word	0x00028c50
        /*10f8*/ 	.short	0x010a
        /*10fa*/ 	.byte	0x3f
	.zero		1


	//   ....[89]....
        /*10fc*/ 	.word	0x0001bc30
        /*1100*/ 	.word	0x00000015
        /*1104*/ 	.word	0x00028c30
        /*1108*/ 	.short	0x010a
        /*110a*/ 	.byte	0x3f
	.zero		1


	//   ....[90]....
        /*110c*/ 	.word	0x0001bc80
        /*1110*/ 	.word	0x00000015
        /*1114*/ 	.word	0x00028c50
        /*1118*/ 	.short	0x010a
        /*111a*/ 	.byte	0x3f
	.zero		1


	//   ....[91]....
        /*111c*/ 	.word	0x0001be30
        /*1120*/ 	.word	0x00000005
        /*1124*/ 	.word	0x00028c20
        /*1128*/ 	.short	0x010a
        /*112a*/ 	.byte	0x3f
	.zero		1


	//   ....[92]....
        /*112c*/ 	.word	0x0001be80
        /*1130*/ 	.word	0x00000005
        /*1134*/ 	.word	0x00028ca0
        /*1138*/ 	.short	0x010a
        /*113a*/ 	.byte	0x3f
	.zero		1


	//   ....[93]....
        /*113c*/ 	.word	0x0001bed0
        /*1140*/ 	.word	0x00000005
        /*1144*/ 	.word	0x00028cc0
        /*1148*/ 	.short	0x010a
        /*114a*/ 	.byte	0x3f
	.zero		1


	//   ....[94]....
        /*114c*/ 	.word	0x0001bf20
        /*1150*/ 	.word	0x00000005
        /*1154*/ 	.word	0x00028ca0
        /*1158*/ 	.short	0x010a
        /*115a*/ 	.byte	0x3f
	.zero		1


	//   ....[95]....
        /*115c*/ 	.word	0x0001bf70
        /*1160*/ 	.word	0x00000005
        /*1164*/ 	.word	0x00028cc0
        /*1168*/ 	.short	0x010a
        /*116a*/ 	.byte	0x3f
	.zero		1


	//   ....[96]....
        /*116c*/ 	.word	0x0001c110
        /*1170*/ 	.word	0x00000000
        /*1174*/ 	.word	0x00028c40
        /*1178*/ 	.short	0x010a
        /*117a*/ 	.byte	0x3f
	.zero		1


	//   ....[97]....
        /*117c*/ 	.word	0x0001c690
        /*1180*/ 	.word	0x00000002
        /*1184*/ 	.word	0x00028c20
        /*1188*/ 	.short	0x010a
        /*118a*/ 	.byte	0x3f
	.zero		1


	//   ....[98]....
        /*118c*/ 	.word	0x0001c6e0
        /*1190*/ 	.word	0x00000000
        /*1194*/ 	.word	0x00028c60
        /*1198*/ 	.short	0x010a
        /*119a*/ 	.byte	0x3f
	.zero		1


	//   ....[99]....
        /*119c*/ 	.word	0x0001c730
        /*11a0*/ 	.word	0x00000003
        /*11a4*/ 	.word	0x00028c40
        /*11a8*/ 	.short	0x010a
        /*11aa*/ 	.byte	0x3f
	.zero		1


	//   ....[100]....
        /*11ac*/ 	.word	0x0001c780
        /*11b0*/ 	.word	0x00000003
        /*11b4*/ 	.word	0x00028c60
        /*11b8*/ 	.short	0x010a
        /*11ba*/ 	.byte	0x3f
	.zero		1


	//   ....[101]....
        /*11bc*/ 	.word	0x0001c7d0
        /*11c0*/ 	.word	0x00000004
        /*11c4*/ 	.word	0x00028c40
        /*11c8*/ 	.short	0x010a
        /*11ca*/ 	.byte	0x3f
	.zero		1


	//   ....[102]....
        /*11cc*/ 	.word	0x0001c820
        /*11d0*/ 	.word	0x00000004
        /*11d4*/ 	.word	0x00028c60
        /*11d8*/ 	.short	0x010a
        /*11da*/ 	.byte	0x3f
	.zero		1


	//   ....[103]....
        /*11dc*/ 	.word	0x0001c870
        /*11e0*/ 	.word	0x00000004
        /*11e4*/ 	.word	0x00028c40
        /*11e8*/ 	.short	0x010a
        /*11ea*/ 	.byte	0x3f
	.zero		1


	//   ....[104]....
        /*11ec*/ 	.word	0x0001c8c0
        /*11f0*/ 	.word	0x00000004
        /*11f4*/ 	.word	0x00028c60
        /*11f8*/ 	.short	0x010a
        /*11fa*/ 	.byte	0x3f
	.zero		1


	//   ....[105]....
        /*11fc*/ 	.word	0x0001d2c0
        /*1200*/ 	.word	0x00000000
        /*1204*/ 	.word	0x00028c20
        /*1208*/ 	.short	0x010a
        /*120a*/ 	.byte	0x3f
	.zero		1


	//   ....[106]....
        /*120c*/ 	.word	0x0001d460
        /*1210*/ 	.word	0x00000006
        /*1214*/ 	.word	0x00000000
        /*1218*/ 	.short	0x010a
        /*121a*/ 	.byte	0x3f
	.zero		1


	//   ....[107]....
        /*121c*/ 	.word	0x0001d4b0
        /*1220*/ 	.word	0x00000007
        /*1224*/ 	.word	0x00000000
        /*1228*/ 	.short	0x010a
        /*122a*/ 	.byte	0x3f
	.zero		1


	//   ....[108]....
        /*122c*/ 	.word	0x0001d500
        /*1230*/ 	.word	0x00000004
        /*1234*/ 	.word	0x00000000
        /*1238*/ 	.short	0x010a
        /*123a*/ 	.byte	0x3f
	.zero		1


	//----- nvinfo : EIATTR_NUM_MBARRIERS
	.align		4
.L_1067:
        /*123c*/ 	.byte	0x03, 0x38
        /*123e*/ 	.short	0x0016


	//----- nvinfo : EIATTR_EXIT_INSTR_OFFSETS
	.align		4
        /*1240*/ 	.byte	0x04, 0x1c
        /*1242*/ 	.short	(.L_1069 - .L_1068)


	//   ....[0]....
.L_1068:
        /*1244*/ 	.word	0x0001b120


	//----- nvinfo : EIATTR_MAX_THREADS
	.align		4
.L_1069:
        /*1248*/ 	.byte	0x04, 0x05
        /*124a*/ 	.short	(.L_1071 - .L_1070)
.L_1070:
        /*124c*/ 	.word	0x00000180
        /*1250*/ 	.word	0x00000001
        /*1254*/ 	.word	0x00000001


	//----- nvinfo : EIATTR_CRS_STACK_SIZE
	.align		4
.L_1071:
        /*1258*/ 	.byte	0x04, 0x1e
        /*125a*/ 	.short	(.L_1073 - .L_1072)
.L_1072:
        /*125c*/ 	.word	0x00000000


	//----- nvinfo : EIATTR_CBANK_PARAM_SIZE
	.align		4
.L_1073:
        /*1260*/ 	.byte	0x03, 0x19
        /*1262*/ 	.short	0x0af0


	//----- nvinfo : EIATTR_PARAM_CBANK
	.align		4
        /*1264*/ 	.byte	0x04, 0x0a
        /*1266*/ 	.short	(.L_1075 - .L_1074)
	.align		4
.L_1074:
        /*1268*/ 	.word	index@(.nv.constant0._ZN7cutlass13device_kernelIN5flash11enable_sm90INS1_16FlashAttnFwdSm90INS1_25CollectiveMainloopFwdSm90ILi2EN4cute5tupleIJNS5_1CILi1EEES8_S8_EEENS6_IJNS7_ILi64EEESA_SA_EEELi512ENS_6half_tEfNS_4arch4Sm90ELb1ELb0ELb0ELb1ELb0ELb1ELb0ELb0ELb0ELb1ELb0ELb0EEENS1_21CollectiveEpilogueFwdINS6_IJSA_NS7_ILi512EEESA_EEES9_SC_SE_Li256ELb1ELb1ELb0ELb0EEENS1_36VarlenDynamicPersistentTileSchedulerILi64ELi64ELi256ELi128ELb0ELb1ELb1ELb1ELb1ELb1EEEEEEEEEvNT_6ParamsE)
        /*126c*/ 	.short	0x0210
        /*126e*/ 	.short	0x0af0


	//----- nvinfo : EIATTR_SW_WAR
	.align		4
.L_1075:
        /*1270*/ 	.byte	0x04, 0x36
        /*1272*/ 	.short	(.L_1077 - .L_1076)
.L_1076:
        /*1274*/ 	.word	0x00000008
.L_1077:


//--------------------- .nv.info._ZN7cutlass13device_kernelIN5flash11enable_sm90INS1_16FlashAttnFwdSm90INS1_25CollectiveMainloopFwdSm90ILi2EN4cute5tupleIJNS5_1CILi1EEES8_S8_EEENS6_IJNS7_ILi64EEESA_SA_EEELi512ENS_6half_tEfNS_4arch4Sm90ELb1ELb0ELb0ELb1ELb0ELb0ELb1ELb0ELb0ELb1ELb0ELb0EEENS1_21CollectiveEpilogueFwdINS6_IJSA_NS7_ILi512EEESA_EEES9_SC_SE_Li256ELb1ELb1ELb0ELb0EEENS1_36VarlenDynamicPersistentTileSchedulerILi64ELi64ELi256ELi128ELb0ELb1ELb1ELb1ELb1ELb1EEEEEEEEEvNT_6ParamsE --------------------------
	.section	.nv.info._ZN7cutlass13device_kernelIN5flash11enable_sm90INS1_16FlashAttnFwdSm90INS1_25CollectiveMainloopFwdSm90ILi2EN4cute5tupleIJNS5_1CILi1EEES8_S8_EEENS6_IJNS7_ILi64EEESA_SA_EEELi512ENS_6half_tEfNS_4arch4Sm90ELb1ELb0ELb0ELb1ELb0ELb0ELb1ELb0ELb0ELb1ELb0ELb0EEENS1_21CollectiveEpilogueFwdINS6_IJSA_NS7_ILi512EEESA_EEES9_SC_SE_Li256ELb1ELb1ELb0ELb0EEENS1_36VarlenDynamicPersistentTileSchedulerILi64ELi64ELi256ELi128ELb0ELb1ELb1ELb1ELb1ELb1EEEEEEEEEvNT_6ParamsE,"",@"SHT_CUDA_INFO"
	.sectionflags	@""
	.align	4


	//----- nvinfo : EIATTR_CUDA_API_VERSION
	.align		4
        /*0000*/ 	.byte	0x04, 0x37
        /*0002*/ 	.short	(.L_1079 - .L_1078)
.L_1078:
        /*0004*/ 	.word	0x00000082


	//----- nvinfo : EIATTR_KPARAM_INFO
	.align		4
.L_1079:
        /*0008*/ 	.byte	0x04, 0x17
        /*000a*/ 	.short	(.L_1081 - .L_1080)
.L_1080:
        /*000c*/ 	.word	0x00000000
        /*0010*/ 	.short	0x0000
        /*0012*/ 	.short	0x0070
        /*0014*/ 	.byte	0x00, 0xf0, 0x01, 0x2e


	//----- nvinfo : EIATTR_SPARSE_MMA_MASK
	.align		4
.L_1081:
        /*0018*/ 	.byte	0x03, 0x50
        /*001a*/ 	.short	0x0000


	//----- nvinfo : EIATTR_MAXREG_COUNT
	.align		4
        /*001c*/ 	.byte	0x03, 0x1b
        /*001e*/ 	.short	0x00a8


	//----- nvinfo : EIATTR_NUM_BARRIERS
	.align		4
        /*0020*/ 	.byte	0x02, 0x4c
        /*0022*/ 	.byte	0x10
	.zero		1


	//----- nvinfo : EIATTR_EXTERNS
	.align		4
        /*0024*/ 	.byte	0x04, 0x0f
        /*0026*/ 	.short	(.L_1083 - .L_1082)


	//   ....[0]....
	.align		4
.L_1082:
        /*0028*/ 	.word	index@(__assertfail)


	//----- nvinfo : EIATTR_ANNOTATIONS
	.align		4
.L_1083:
        /*002c*/ 	.byte	0x04, 0x55
        /*002e*/ 	.short	(.L_1085 - .L_1084)


	//   ....[0]....
.L_1084:
        /* <DEDUP_REMOVED lines=100> */


	//----- nvinfo : EIATTR_MERCURY_ISA_VERSION
	.align		4
.L_1085:
        /*0658*/ 	.byte	0x03, 0x5f
        /*065a*/ 	.short	0x0101


	//----- nvinfo : EIATTR_UNUSED_LOAD_BYTE_OFFSET
	.align		4
        /*065c*/ 	.byte	0x04, 0x44
        /*065e*/ 	.short	(.L_1087 - .L_1086)


	//   ....[0]....
.L_1086:
        /*0660*/ 	.word	0x00000a50
        /*0664*/ 	.word	0x0000fff0


	//   ....[1]....
        /*0668*/ 	.word	0x0000cf60
        /*066c*/ 	.word	0x0000fff0


	//----- nvinfo : EIATTR_INT_WARP_WIDE_INSTR_OFFSETS
	.align		4
.L_1087:
        /*0670*/ 	.byte	0x04, 0x31
        /*0672*/ 	.short	(.L_1089 - .L_1088)


	//   ....[0]....
.L_1088:
        /*0674*/ 	.word	0x00000130


	//   ....[1]....
        /*0678*/ 	.word	0x00000170


	//   ....[2]....
        /*067c*/ 	.word	0x000001e0


	//   ....[3]....
        /*0680*/ 	.word	0x000001f0


	//   ....[4]....
        /*0684*/ 	.word	0x00011270


	//   ....[5]....
        /*0688*/ 	.word	0x000112d0


	//   ....[6]....
        /*068c*/ 	.word	0x00017060


	//   ....[7]....
        /*0690*/ 	.word	0x000170f0


	//----- nvinfo : EIATTR_COOP_GROUP_MASK_REGIDS
	.align		4
.L_1089:
        /*0694*/ 	.byte	0x04, 0x29
        /*0696*/ 	.short	(.L_1091 - .L_1090)


	//   ....[0]....
.L_1090:
        /*0698*/ 	.word	0xffffffff


	//   ....[1]....
        /*069c*/ 	.word	0xffffffff


	//   ....[2]....
        /*06a0*/ 	.word	0xffffffff


	//   ....[3]....
        /*06a4*/ 	.word	0xffffffff


	//   ....[4]....
        /*06a8*/ 	.word	0xffffffff


	//   ....[5]....
        /*06ac*/ 	.word	0xffffffff


	//   ....[6]....
        /*06b0*/ 	.word	0xffffffff


	//   ....[7]....
        /*06b4*/ 	.word	0xffffffff


	//   ....[8]....
        /*06b8*/ 	.word	0xffffffff


	//   ....[9]....
        /*06bc*/ 	.word	0xffffffff


	//   ....[10]....
        /*06c0*/ 	.word	0xffffffff


	//   ....[11]....
        /*06c4*/ 	.word	0xffffffff


	//   ....[12]....
        /*06c8*/ 	.word	0xffffffff


	//   ....[13]....
        /*06cc*/ 	.word	0xffffffff


	//   ....[14]....
        /*06d0*/ 	.word	0xffffffff


	//   ....[15]....
        /*06d4*/ 	.word	0xffffffff


	//   ....[16]....
        /*06d8*/ 	.word	0xffffffff


	//   ....[17]....
        /*06dc*/ 	.word	0xffffffff


	//   ....[18]....
        /*06e0*/ 	.word	0xffffffff


	//   ....[19]....
        /*06e4*/ 	.word	0xffffffff


	//   ....[20]....
        /*06e8*/ 	.word	0xffffffff


	//   ....[21]....
        /*06ec*/ 	.word	0xffffffff


	//   ....[22]....
        /*06f0*/ 	.word	0xffffffff


	//   ....[23]....
        /*06f4*/ 	.word	0xffffffff


	//   ....[24]....
        /*06f8*/ 	.word	0xffffffff


	//   ....[25]....
        /*06fc*/ 	.word	0xffffffff


	//   ....[26]....
        /*0700*/ 	.word	0xffffffff


	//   ....[27]....
        /*0704*/ 	.word	0xffffffff


	//   ....[28]....
        /*0708*/ 	.word	0xffffffff


	//   ....[29]....
        /*070c*/ 	.word	0xffffffff


	//   ....[30]....
        /*0710*/ 	.word	0xffffffff


	//   ....[31]....
        /*0714*/ 	.word	0xffffffff


	//   ....[32]....
        /*0718*/ 	.word	0xffffffff


	//   ....[33]....
        /*071c*/ 	.word	0xffffffff


	//   ....[34]....
        /*0720*/ 	.word	0xffffffff


	//   ....[35]....
        /*0724*/ 	.word	0xffffffff


	//   ....[36]....
        /*0728*/ 	.word	0xffffffff


	//   ....[37]....
        /*072c*/ 	.word	0xffffffff


	//   ....[38]....
        /*0730*/ 	.word	0xffffffff


	//   ....[39]....
        /*0734*/ 	.word	0xffffffff


	//   ....[40]....
        /*0738*/ 	.word	0xffffffff


	//   ....[41]....
        /*073c*/ 	.word	0xffffffff


	//   ....[42]....
        /*0740*/ 	.word	0xffffffff


	//   ....[43]....
        /*0744*/ 	.word	0xffffffff


	//   ....[44]....
        /*0748*/ 	.word	0xffffffff


	//   ....[45]....
        /*074c*/ 	.word	0xffffffff


	//   ....[46]....
        /*0750*/ 	.word	0xffffffff


	//   ....[47]....
        /*0754*/ 	.word	0xffffffff


	//   ....[48]....
        /*0758*/ 	.word	0xffffffff


	//   ....[49]....
        /*075c*/ 	.word	0xffffffff


	//   ....[50]....
        /*0760*/ 	.word	0xffffffff


	//   ....[51]....
        /*0764*/ 	.word	0xffffffff


	//   ....[52]....
        /*0768*/ 	.word	0xffffffff


	//   ....[53]....
        /*076c*/ 	.word	0xffffffff


	//   ....[54]....
        /*0770*/ 	.word	0xffffffff


	//   ....[55]....
        /*0774*/ 	.word	0xffffffff


	//   ....[56]....
        /*0778*/ 	.word	0xffffffff


	//   ....[57]....
        /*077c*/ 	.word	0xffffffff


	//   ....[58]....
        /*0780*/ 	.word	0xffffffff


	//   ....[59]....
        /*0784*/ 	.word	0xffffffff


	//   ....[60]....
        /*0788*/ 	.word	0xffffffff


	//   ....[61]....
        /*078c*/ 	.word	0xffffffff


	//   ....[62]....
        /*0790*/ 	.word	0xffffffff


	//   ....[63]....
        /*0794*/ 	.word	0xffffffff


	//   ....[64]....
        /*0798*/ 	.word	0xffffffff


	//   ....[65]....
        /*079c*/ 	.word	0xffffffff


	//   ....[66]....
        /*07a0*/ 	.word	0xffffffff


	//   ....[67]....
        /*07a4*/ 	.word	0xffffffff


	//   ....[68]....
        /*07a8*/ 	.word	0xffffffff


	//   ....[69]....
        /*07ac*/ 	.word	0xffffffff


	//   ....[70]....
        /*07b0*/ 	.word	0xffffffff


	//   ....[71]....
        /*07b4*/ 	.word	0xffffffff


	//   ....[72]....
        /*07b8*/ 	.word	0xffffffff


	//   ....[73]....
        /*07bc*/ 	.word	0xffffffff


	//   ....[74]....
        /*07c0*/ 	.word	0xffffffff


	//   ....[75]....
        /*07c4*/ 	.word	0xffffffff


	//   ....[76]....
        /*07c8*/ 	.word	0xffffffff


	//   ....[77]....
        /*07cc*/ 	.word	0xffffffff


	//   ....[78]....
        /*07d0*/ 	.word	0xffffffff


	//   ....[79]....
        /*07d4*/ 	.word	0xffffffff


	//   ....[80]....
        /*07d8*/ 	.word	0xffffffff


	//   ....[81]....
        /*07dc*/ 	.word	0xffffffff


	//   ....[82]....
        /*07e0*/ 	.word	0xffffffff


	//   ....[83]....
        /*07e4*/ 	.word	0xffffffff


	//   ....[84]....
        /*07e8*/ 	.word	0xffffffff


	//   ....[85]....
        /*07ec*/ 	.word	0xffffffff


	//   ....[86]....
        /*07f0*/ 	.word	0xffffffff


	//   ....[87]....
        /*07f4*/ 	.word	0xffffffff


	//   ....[88]....
        /*07f8*/ 	.word	0xffffffff


	//   ....[89]....
        /*07fc*/ 	.word	0xffffffff


	//   ....[90]....
        /*0800*/ 	.word	0xffffffff


	//   ....[91]....
        /*0804*/ 	.word	0xffffffff


	//   ....[92]....
        /*0808*/ 	.word	0xffffffff


	//   ....[93]....
        /*080c*/ 	.word	0xffffffff


	//   ....[94]....
        /*0810*/ 	.word	0xffffffff


	//   ....[95]....
        /*0814*/ 	.word	0xffffffff


	//   ....[96]....
        /*0818*/ 	.word	0xffffffff


	//   ....[97]....
        /*081c*/ 	.word	0xffffffff


	//   ....[98]....
        /*0820*/ 	.word	0xffffffff


	//   ....[99]....
        /*0824*/ 	.word	0x0500000f


	//   ....[100]....
        /*0828*/ 	.word	0x0500000f


	//   ....[101]....
        /*082c*/ 	.word	0x0500000f


	//   ....[102]....
        /*0830*/ 	.word	0x0500000f


	//   ....[103]....
        /*0834*/ 	.word	0x0500000f


	//   ....[104]....
        /*0838*/ 	.word	0x0500000f


	//   ....[105]....
        /*083c*/ 	.word	0x0500000f


	//   ....[106]....
        /*0840*/ 	.word	0x0500000f


	//   ....[107]....
        /*0844*/ 	.word	0x0500000f


	//   ....[108]....
        /*0848*/ 	.word	0x0500000f


	//   ....[109]....
        /*084c*/ 	.word	0x0500000f


	//   ....[110]....
        /*0850*/ 	.word	0x0500000f


	//   ....[111]....
        /*0854*/ 	.word	0x0500000f


	//   ....[112]....
        /*0858*/ 	.word	0x0500000f


	//   ....[113]....
        /*085c*/ 	.word	0x0500000f


	//   ....[114]....
        /*0860*/ 	.word	0x0500000f


	//   ....[115]....
        /*0864*/ 	.word	0x0500000f


	//   ....[116]....
        /*0868*/ 	.word	0x0500000f


	//   ....[117]....
        /*086c*/ 	.word	0x0500000f


	//   ....[118]....
        /*0870*/ 	.word	0x0500000f


	//   ....[119]....
        /*0874*/ 	.word	0x0500000f


	//   ....[120]....
        /*0878*/ 	.word	0x0500000f


	//   ....[121]....
        /*087c*/ 	.word	0x0500000f


	//   ....[122]....
        /*0880*/ 	.word	0x0500000f


	//   ....[123]....
        /*0884*/ 	.word	0x0500000f


	//   ....[124]....
        /*0888*/ 	.word	0x0500000f


	//   ....[125]....
        /*088c*/ 	.word	0x0500000f


	//   ....[126]....
        /*0890*/ 	.word	0x0500000f


	//   ....[127]....
        /*0894*/ 	.word	0x0500000f


	//   ....[128]....
        /*0898*/ 	.word	0x0500000f


	//   ....[129]....
        /*089c*/ 	.word	0x0500000f


	//   ....[130]....
        /*08a0*/ 	.word	0x0500000f


	//   ....[131]....
        /*08a4*/ 	.word	0x0500000f


	//   ....[132]....
        /*08a8*/ 	.word	0x0500000f


	//   ....[133]....
        /*08ac*/ 	.word	0x0500000f


	//----- nvinfo : EIATTR_COOP_GROUP_INSTR_OFFSETS
	.align		4
.L_1091:
        /*08b0*/ 	.byte	0x04, 0x28
        /*08b2*/ 	.short	(.L_1093 - .L_1092)


	//   ....[0]....
.L_1092:
        /*08b4*/ 	.word	0x00000070


	//   ....[1]....
        /*08b8*/ 	.word	0x00000140


	//   ....[2]....
        /*08bc*/ 	.word	0x00000190


	//   ....[3]....
        /*08c0*/ 	.word	0x000003a0


	//   ....[4]....
        /*08c4*/ 	.word	0x00000500


	//   ....[5]....
        /*08c8*/ 	.word	0x00000620


	//   ....[6]....
        /*08cc*/ 	.word	0x00000780


	//   ....[7]....
        /*08d0*/ 	.word	0x00001a90


	//   ....[8]....
        /*08d4*/ 	.word	0x00003780


	//   ....[9]....
        /*08d8*/ 	.word	0x00004770


	//   ....[10]....
        /*08dc*/ 	.word	0x00005350


	//   ....[11]....
        /*08e0*/ 	.word	0x00005380


	//   ....[12]....
        /*08e4*/ 	.word	0x00005730


	//   ....[13]....
        /*08e8*/ 	.word	0x00005830


	//   ....[14]....
        /*08ec*/ 	.word	0x00005b30


	//   ....[15]....
        /*08f0*/ 	.word	0x00005c00


	//   ....[16]....
        /*08f4*/ 	.word	0x000064e0


	//   ....[17]....
        /*08f8*/ 	.word	0x00007170


	//   ....[18]....
        /*08fc*/ 	.word	0x00007d30


	//   ....[19]....
        /*0900*/ 	.word	0x00007d40


	//   ....[20]....
        /*0904*/ 	.word	0x000080b0


	//   ....[21]....
        /*0908*/ 	.word	0x000081b0


	//   ....[22]....
        /*090c*/ 	.word	0x000084f0


	//   ....[23]....
        /*0910*/ 	.word	0x000085a0


	//   ....[24]....
        /*0914*/ 	.word	0x00009720


	//   ....[25]....
        /*0918*/ 	.word	0x0000a380


	//   ....[26]....
        /*091c*/ 	.word	0x0000b010


	//   ....[27]....
        /*0920*/ 	.word	0x0000b040


	//   ....[28]....
        /*0924*/ 	.word	0x0000b280


	//   ....[29]....
        /*0928*/ 	.word	0x0000b450


	//   ....[30]....
        /*092c*/ 	.word	0x0000c430


	//   ....[31]....
        /*0930*/ 	.word	0x0000c470


	//   ....[32]....
        /*0934*/ 	.word	0x0000c4b0


	//   ....[33]....
        /*0938*/ 	.word	0x0000c520


	//   ....[34]....
        /*093c*/ 	.word	0x0000c560


	//   ....[35]....
        /*0940*/ 	.word	0x0000de70


	//   ....[36]....
        /*0944*/ 	.word	0x0000e490


	//   ....[37]....
        /*0948*/ 	.word	0x0000e4c0


	//   ....[38]....
        /*094c*/ 	.word	0x0000e4e0


	//   ....[39]....
        /*0950*/ 	.word	0x0000e500


	//   ....[40]....
        /*0954*/ 	.word	0x0000eb70


	//   ....[41]....
        /*0958*/ 	.word	0x0000eb90


	//   ....[42]....
        /*095c*/ 	.word	0x0000edd0


	//   ....[43]....
        /*0960*/ 	.word	0x0000edf0


	//   ....[44]....
        /*0964*/ 	.word	0x0000f9a0


	//   ....[45]....
        /*0968*/ 	.word	0x0000f9d0


	//   ....[46]....
        /*096c*/ 	.word	0x0000fc10


	//   ....[47]....
        /*0970*/ 	.word	0x0000fc30


	//   ....[48]....
        /*0974*/ 	.word	0x0000fee0


	//   ....[49]....
        /*0978*/ 	.word	0x000100c0


	//   ....[50]....
        /*097c*/ 	.word	0x000100f0


	//   ....[51]....
        /*0980*/ 	.word	0x00010120


	//   ....[52]....
        /*0984*/ 	.word	0x00010150


	//   ....[53]....
        /*0988*/ 	.word	0x00010180


	//   ....[54]....
        /*098c*/ 	.word	0x000101b0


	//   ....[55]....
        /*0990*/ 	.word	0x00010320


	//   ....[56]....
        /*0994*/ 	.word	0x00010350


	//   ....[57]....
        /*0998*/ 	.word	0x00010380


	//   ....[58]....
        /*099c*/ 	.word	0x000103b0


	//   ....[59]....
        /*09a0*/ 	.word	0x000103e0


	//   ....[60]....
        /*09a4*/ 	.word	0x00010410


	//   ....[61]....
        /*09a8*/ 	.word	0x000104b0


	//   ....[62]....
        /*09ac*/ 	.word	0x00010510


	//   ....[63]....
        /*09b0*/ 	.word	0x000105a0


	//   ....[64]....
        /*09b4*/ 	.word	0x00011870


	//   ....[65]....
        /*09b8*/ 	.word	0x00012400


	//   ....[66]....
        /*09bc*/ 	.word	0x00012410


	//   ....[67]....
        /*09c0*/ 	.word	0x00012430


	//   ....[68]....
        /*09c4*/ 	.word	0x00012500


	//   ....[69]....
        /*09c8*/ 	.word	0x00012530


	//   ....[70]....
        /*09cc*/ 	.word	0x00012590


	//   ....[71]....
        /*09d0*/ 	.word	0x000125a0


	//   ....[72]....
        /*09d4*/ 	.word	0x00012610


	//   ....[73]....
        /*09d8*/ 	.word	0x00012f60


	//   ....[74]....
        /*09dc*/ 	.word	0x00012f70


	//   ....[75]....
        /*09e0*/ 	.word	0x000130a0


	//   ....[76]....
        /*09e4*/ 	.word	0x000130d0


	//   ....[77]....
        /*09e8*/ 	.word	0x00013350


	//   ....[78]....
        /*09ec*/ 	.word	0x00013380


	//   ....[79]....
        /*09f0*/ 	.word	0x000134f0


	//   ....[80]....
        /*09f4*/ 	.word	0x00013500


	//   ....[81]....
        /*09f8*/ 	.word	0x000172f0


	//   ....[82]....
        /*09fc*/ 	.word	0x00017320


	//   ....[83]....
        /*0a00*/ 	.word	0x00017360


	//   ....[84]....
        /*0a04*/ 	.word	0x00017390


	//   ....[85]....
        /*0a08*/ 	.word	0x000173c0


	//   ....[86]....
        /*0a0c*/ 	.word	0x000173f0


	//   ....[87]....
        /*0a10*/ 	.word	0x00017420


	//   ....[88]....
        /*0a14*/ 	.word	0x00017450


	//   ....[89]....
        /*0a18*/ 	.word	0x000175d0


	//   ....[90]....
        /*0a1c*/ 	.word	0x00017600


	//   ....[91]....
        /*0a20*/ 	.word	0x00017630


	//   ....[92]....
        /*0a24*/ 	.word	0x00017660


	//   ....[93]....
        /*0a28*/ 	.word	0x00017690


	//   ....[94]....
        /*0a2c*/ 	.word	0x000176c0


	//   ....[95]....
        /*0a30*/ 	.word	0x00017780


	//   ....[96]....
        /*0a34*/ 	.word	0x000177a0


	//   ....[97]....
        /*0a38*/ 	.word	0x00017810


	//   ....[98]....
        /*0a3c*/ 	.word	0x00017ee0


	//   ....[99]....
        /*0a40*/ 	.word	0x000184a0


	//   ....[100]....
        /*0a44*/ 	.word	0x00018620


	//   ....[101]....
        /*0a48*/ 	.word	0x00018670


	//   ....[102]....
        /*0a4c*/ 	.word	0x000186d0


	//   ....[103]....
        /*0a50*/ 	.word	0x00018730


	//   ....[104]....
        /*0a54*/ 	.word	0x00018880


	//   ....[105]....
        /*0a58*/ 	.word	0x00018920


	//   ....[106]....
        /*0a5c*/ 	.word	0x000189d0


	//   ....[107]....
        /*0a60*/ 	.word	0x00018ab0


	//   ....[108]....
        /*0a64*/ 	.word	0x00018c80


	//   ....[109]....
        /*0a68*/ 	.word	0x00018d40


	//   ....[110]....
        /*0a6c*/ 	.word	0x00018ff0


	//   ....[111]....
        /*0a70*/ 	.word	0x00019110


	//   ....[112]....
        /*0a74*/ 	.word	0x000192e0


	//   ....[113]....
        /*0a78*/ 	.word	0x000193b0


	//   ....[114]....
        /*0a7c*/ 	.word	0x000195b0


	//   ....[115]....
        /*0a80*/ 	.word	0x00019640


	//   ....[116]....
        /*0a84*/ 	.word	0x00019970


	//   ....[117]....
        /*0a88*/ 	.word	0x00019a10


	//   ....[118]....
        /*0a8c*/ 	.word	0x00019b30


	//   ....[119]....
        /*0a90*/ 	.word	0x00019bb0


	//   ....[120]....
        /*0a94*/ 	.word	0x00019c30


	//   ....[121]....
        /*0a98*/ 	.word	0x00019cb0


	//   ....[122]....
        /*0a9c*/ 	.word	0x00019d30


	//   ....[123]....
        /*0aa0*/ 	.word	0x00019dc0


	//   ....[124]....
        /*0aa4*/ 	.word	0x00019e60


	//   ....[125]....
        /*0aa8*/ 	.word	0x00019f10


	//   ....[126]....
        /*0aac*/ 	.word	0x00019f90


	//   ....[127]....
        /*0ab0*/ 	.word	0x0001a010


	//   ....[128]....
        /*0ab4*/ 	.word	0x0001a090


	//   ....[129]....
        /*0ab8*/ 	.word	0x0001a120


	//   ....[130]....
        /*0abc*/ 	.word	0x0001a1a0


	//   ....[131]....
        /*0ac0*/ 	.word	0x0001a240


	//   ....[132]....
        /*0ac4*/ 	.word	0x0001a2d0


	//   ....[133]....
        /*0ac8*/ 	.word	0x0001a400


	//----- nvinfo : EIATTR_REG_RECONFIG
	.align		4
.L_1093:
        /*0acc*/ 	.byte	0x01, 0x54
	.zero		2


	//----- nvinfo : EIATTR_SYSCALL_OFFSETS
	.align		4
        /*0ad0*/ 	.byte	0x04, 0x46
        /*0ad2*/ 	.short	(.L_1095 - .L_1094)


	//   ....[0]....
.L_1094:
        /*0ad4*/ 	.word	0x00003930


	//   ....[1]....
        /*0ad8*/ 	.word	0x00011470


	//   ....[2]....
        /*0adc*/ 	.word	0x000115d0


	//   ....[3]....
        /*0ae0*/ 	.word	0x000116d0


	//   ....[4]....
        /*0ae4*/ 	.word	0x00011fe0


	//   ....[5]....
        /*0ae8*/ 	.word	0x00012930


	//----- nvinfo : EIATTR_MBARRIER_INSTR_OFFSETS
	.align		4
.L_1095:
        /*0aec*/ 	.byte	0x04, 0x39
        /*0aee*/ 	.short	(.L_1097 - .L_1096)


	//   ....[0]....
.L_1096:
        /*0af0*/ 	.word	0x00000280
        /*0af4*/ 	.word	0x000000ff
        /*0af8*/ 	.word	0x00038800
        /*0afc*/ 	.short	0x0100
        /*0afe*/ 	.byte	0x08
	.zero		1


	//   ....[1]....
        /*0b00*/ 	.word	0x00000290
        /*0b04*/ 	.word	0x000000ff
        /*0b08*/ 	.word	0x00038810
        /*0b0c*/ 	.short	0x0100
        /*0b0e*/ 	.byte	0x08
	.zero		1


	//   ....[2]....
        /*0b10*/ 	.word	0x000002a0
        /*0b14*/ 	.word	0x000000ff
        /*0b18*/ 	.word	0x00038820
        /*0b1c*/ 	.short	0x0100
        /*0b1e*/ 	.byte	0x08
	.zero		1


	//   ....[3]....
        /*0b20*/ 	.word	0x00000350
        /*0b24*/ 	.word	0x000000ff
        /*0b28*/ 	.word	0x00038830
        /*0b2c*/ 	.short	0x0100
        /*0b2e*/ 	.byte	0x06
	.zero		1


	//   ....[4]....
        /*0b30*/ 	.word	0x00000360
        /*0b34*/ 	.word	0x000000ff
        /*0b38*/ 	.word	0x00038840
        /*0b3c*/ 	.short	0x0100
        /*0b3e*/ 	.byte	0x06
	.zero		1


	//   ....[5]....
        /*0b40*/ 	.word	0x00000370
        /*0b44*/ 	.word	0x000000ff
        /*0b48*/ 	.word	0x00038838
        /*0b4c*/ 	.short	0x0100
        /*0b4e*/ 	.byte	0x06
	.zero		1


	//   ....[6]....
        /*0b50*/ 	.word	0x00000380
        /*0b54*/ 	.word	0x000000ff
        /*0b58*/ 	.word	0x00038848
        /*0b5c*/ 	.short	0x0100
        /*0b5e*/ 	.byte	0x06
	.zero		1


	//   ....[7]....
        /*0b60*/ 	.word	0x000004b0
        /*0b64*/ 	.word	0x000000ff
        /*0b68*/ 	.word	0x00038850
        /*0b6c*/ 	.short	0x0100
        /*0b6e*/ 	.byte	0x08
	.zero		1


	//   ....[8]....
        /*0b70*/ 	.word	0x000004c0
        /*0b74*/ 	.word	0x000000ff
        /*0b78*/ 	.word	0x00038860
        /*0b7c*/ 	.short	0x0100
        /*0b7e*/ 	.byte	0x08
	.zero		1


	//   ....[9]....
        /*0b80*/ 	.word	0x000004d0
        /*0b84*/ 	.word	0x000000ff
        /*0b88*/ 	.word	0x00038858
        /*0b8c*/ 	.short	0x0100
        /*0b8e*/ 	.byte	0x08
	.zero		1


	//   ....[10]....
        /*0b90*/ 	.word	0x000004e0
        /*0b94*/ 	.word	0x000000ff
        /*0b98*/ 	.word	0x00038868
        /*0b9c*/ 	.short	0x0100
        /*0b9e*/ 	.byte	0x08
	.zero		1


	//   ....[11]....
        /*0ba0*/ 	.word	0x000005d0
        /*0ba4*/ 	.word	0x000000ff
        /*0ba8*/ 	.word	0x00038870
        /*0bac*/ 	.short	0x0100
        /*0bae*/ 	.byte	0x06
	.zero		1


	//   ....[12]....
        /*0bb0*/ 	.word	0x000005e0
        /*0bb4*/ 	.word	0x000000ff
        /*0bb8*/ 	.word	0x00038880
        /*0bbc*/ 	.short	0x0100
        /*0bbe*/ 	.byte	0x06
	.zero		1


	//   ....[13]....
        /*0bc0*/ 	.word	0x000005f0
        /*0bc4*/ 	.word	0x000000ff
        /*0bc8*/ 	.word	0x00038878
        /*0bcc*/ 	.short	0x0100
        /*0bce*/ 	.byte	0x06
	.zero		1


	//   ....[14]....
        /*0bd0*/ 	.word	0x00000600
        /*0bd4*/ 	.word	0x000000ff
        /*0bd8*/ 	.word	0x00038888
        /*0bdc*/ 	.short	0x0100
        /*0bde*/ 	.byte	0x06
	.zero		1


	//   ....[15]....
        /*0be0*/ 	.word	0x00000730
        /*0be4*/ 	.word	0x000000ff
        /*0be8*/ 	.word	0x00038890
        /*0bec*/ 	.short	0x0100
        /*0bee*/ 	.byte	0x08
	.zero		1


	//   ....[16]....
        /*0bf0*/ 	.word	0x00000740
        /*0bf4*/ 	.word	0x000000ff
        /*0bf8*/ 	.word	0x000388a0
        /*0bfc*/ 	.short	0x0100
        /*0bfe*/ 	.byte	0x08
	.zero		1


	//   ....[17]....
        /*0c00*/ 	.word	0x00000750
        /*0c04*/ 	.word	0x000000ff
        /*0c08*/ 	.word	0x00038898
        /*0c0c*/ 	.short	0x0100
        /*0c0e*/ 	.byte	0x08
	.zero		1


	//   ....[18]....
        /*0c10*/ 	.word	0x00000760
        /*0c14*/ 	.word	0x000000ff
        /*0c18*/ 	.word	0x000388a8
        /*0c1c*/ 	.short	0x0100
        /*0c1e*/ 	.byte	0x08
	.zero		1


	//   ....[19]....
        /*0c20*/ 	.word	0x00000890
        /*0c24*/ 	.word	0x000000ff
        /*0c28*/ 	.word	0x000388b0
        /*0c2c*/ 	.short	0x0100
        /*0c2e*/ 	.byte	0x08
	.zero		1


	//   ....[20]....
        /*0c30*/ 	.word	0x000008a0
        /*0c34*/ 	.word	0x000000ff
        /*0c38*/ 	.word	0x000388c0
        /*0c3c*/ 	.short	0x0100
        /*0c3e*/ 	.byte	0x08
	.zero		1


	//   ....[21]....
        /*0c40*/ 	.word	0x000008b0
        /*0c44*/ 	.word	0x000000ff
        /*0c48*/ 	.word	0x000388b8
        /*0c4c*/ 	.short	0x0100
        /*0c4e*/ 	.byte	0x08
	.zero		1


	//   ....[22]....
        /*0c50*/ 	.word	0x000008c0
        /*0c54*/ 	.word	0x000000ff
        /*0c58*/ 	.word	0x000388c8
        /*0c5c*/ 	.short	0x0100
        /*0c5e*/ 	.byte	0x08
	.zero		1


	//   ....[23]....
        /*0c60*/ 	.word	0x00001e40
        /*0c64*/ 	.word	0x00000000
        /*0c68*/ 	.word	0x00000000
        /*0c6c*/ 	.short	0x0101
        /*0c6e*/ 	.byte	0x3f
	.zero		1


	//   ....[24]....
        /*0c70*/ 	.word	0x00002910
        /*0c74*/ 	.word	0x00000000
        /*0c78*/ 	.word	0x00000000
        /*0c7c*/ 	.short	0x0101
        /*0c7e*/ 	.byte	0x3f
	.zero		1


	//   ....[25]....
        /*0c80*/ 	.word	0x000039b0
        /*0c84*/ 	.word	0x00000011
        /*0c88*/ 	.word	0x00038800
        /*0c8c*/ 	.short	0x010a
        /*0c8e*/ 	.byte	0x3f
	.zero		1


	//   ....[26]....
        /*0c90*/ 	.word	0x00003a10
        /*0c94*/ 	.word	0x00000005
        /*0c98*/ 	.word	0x00038830
        /*0c9c*/ 	.short	0x010a
        /*0c9e*/ 	.byte	0x3f
	.zero		1


	//   ....[27]....
        /*0ca0*/ 	.word	0x00003a80
        /*0ca4*/ 	.word	0x00000005
        /*0ca8*/ 	.word	0x00038830
        /*0cac*/ 	.short	0x010a
        /*0cae*/ 	.byte	0x3f
	.zero		1


	//   ....[28]....
        /*0cb0*/ 	.word	0x00003d00
        /*0cb4*/ 	.word	0x00000011
        /*0cb8*/ 	.word	0x00038810
        /*0cbc*/ 	.short	0x010a
        /*0cbe*/ 	.byte	0x3f
	.zero		1


	//   ....[29]....
        /*0cc0*/ 	.word	0x00003d40
        /*0cc4*/ 	.word	0x00000005
        /*0cc8*/ 	.word	0x00038850
        /*0ccc*/ 	.short	0x010a
        /*0cce*/ 	.byte	0x3f
	.zero		1


	//   ....[30]....
        /*0cd0*/ 	.word	0x00003e10
        /*0cd4*/ 	.word	0x00000005
        /*0cd8*/ 	.word	0x00038850
        /*0cdc*/ 	.short	0x010a
        /*0cde*/ 	.byte	0x3f
	.zero		1


	//   ....[31]....
        /*0ce0*/ 	.word	0x00005e30
        /*0ce4*/ 	.word	0x00000018
        /*0ce8*/ 	.word	0x00000000
        /*0cec*/ 	.short	0x0101
        /*0cee*/ 	.byte	0x3f
	.zero		1


	//   ....[32]....
        /*0cf0*/ 	.word	0x00006500
        /*0cf4*/ 	.word	0x00000005
        /*0cf8*/ 	.word	0x00000000
        /*0cfc*/ 	.short	0x0101
        /*0cfe*/ 	.byte	0x3f
	.zero		1


	//   ....[33]....
        /*0d00*/ 	.word	0x00006610
        /*0d04*/ 	.word	0x00000009
        /*0d08*/ 	.word	0x00038830
        /*0d0c*/ 	.short	0x010a
        /*0d0e*/ 	.byte	0x3f
	.zero		1


	//   ....[34]....
        /*0d10*/ 	.word	0x00006660
        /*0d14*/ 	.word	0x00000009
        /*0d18*/ 	.word	0x00038830
        /*0d1c*/ 	.short	0x010a
        /*0d1e*/ 	.byte	0x3f
	.zero		1


	//   ....[35]....
        /*0d20*/ 	.word	0x000067e0
        /*0d24*/ 	.word	0x00000009
        /*0d28*/ 	.word	0x00038850
        /*0d2c*/ 	.short	0x010a
        /*0d2e*/ 	.byte	0x3f
	.zero		1


	//   ....[36]....
        /*0d30*/ 	.word	0x00006820
        /*0d34*/ 	.word	0x00000009
        /*0d38*/ 	.word	0x00038850
        /*0d3c*/ 	.short	0x010a
        /*0d3e*/ 	.byte	0x3f
	.zero		1


	//   ....[37]....
        /*0d40*/ 	.word	0x000087f0
        /*0d44*/ 	.word	0x00000098
        /*0d48*/ 	.word	0x00000000
        /*0d4c*/ 	.short	0x0101
        /*0d4e*/ 	.byte	0x3f
	.zero		1


	//   ....[38]....
        /*0d50*/ 	.word	0x00009740
        /*0d54*/ 	.word	0x00000009
        /*0d58*/ 	.word	0x00000000
        /*0d5c*/ 	.short	0x0101
        /*0d5e*/ 	.byte	0x3f
	.zero		1


	//   ....[39]....
        /*0d60*/ 	.word	0x00009850
        /*0d64*/ 	.word	0x00000009
        /*0d68*/ 	.word	0x00038830
        /*0d6c*/ 	.short	0x010a
        /*0d6e*/ 	.byte	0x3f
	.zero		1


	//   ....[40]....
        /*0d70*/ 	.word	0x000098a0
        /*0d74*/ 	.word	0x00000009
        /*0d78*/ 	.word	0x00038830
        /*0d7c*/ 	.short	0x010a
        /*0d7e*/ 	.byte	0x3f
	.zero		1


	//   ....[41]....
        /*0d80*/ 	.word	0x00009a20
        /*0d84*/ 	.word	0x00000009
        /*0d88*/ 	.word	0x00038850
        /*0d8c*/ 	.short	0x010a
        /*0d8e*/ 	.byte	0x3f
	.zero		1


	//   ....[42]....
        /*0d90*/ 	.word	0x00009a60
        /*0d94*/ 	.word	0x00000009
        /*0d98*/ 	.word	0x00038850
        /*0d9c*/ 	.short	0x010a
        /*0d9e*/ 	.byte	0x3f
	.zero		1


	//   ....[43]....
        /*0da0*/ 	.word	0x0000b7f0
        /*0da4*/ 	.word	0x00000099
        /*0da8*/ 	.word	0x00000000
        /*0dac*/ 	.short	0x0101
        /*0dae*/ 	.byte	0x3f
	.zero		1


	//   ....[44]....
        /*0db0*/ 	.word	0x0000c450
        /*0db4*/ 	.word	0x00000009
        /*0db8*/ 	.word	0x00000000
        /*0dbc*/ 	.short	0x0101
        /*0dbe*/ 	.byte	0x3f
	.zero		1


	//   ....[45]....
        /*0dc0*/ 	.word	0x0000eba0
        /*0dc4*/ 	.word	0x00000000
        /*0dc8*/ 	.word	0x00000000
        /*0dcc*/ 	.short	0x0101
        /*0dce*/ 	.byte	0x3f
	.zero		1


	//   ....[46]....
        /*0dd0*/ 	.word	0x00011b20
        /*0dd4*/ 	.word	0x00000000
        /*0dd8*/ 	.word	0x00038840
        /*0ddc*/ 	.short	0x010a
        /*0dde*/ 	.byte	0x3f
	.zero		1


	//   ....[47]....
        /*0de0*/ 	.word	0x000126d0
        /*0de4*/ 	.word	0x00000008
        /*0de8*/ 	.word	0x00038800
        /*0dec*/ 	.short	0x0107
        /*0dee*/ 	.byte	0x3f
	.zero		1


	//   ....[48]....
        /*0df0*/ 	.word	0x00012780
        /*0df4*/ 	.word	0x00000000
        /*0df8*/ 	.word	0x00038800
        /*0dfc*/ 	.short	0x0101
        /*0dfe*/ 	.byte	0x3f
	.zero		1


	//   ....[49]....
        /*0e00*/ 	.word	0x00013730
        /*0e04*/ 	.word	0x00000000
        /*0e08*/ 	.word	0x00038810
        /*0e0c*/ 	.short	0x0107
        /*0e0e*/ 	.byte	0x3f
	.zero		1


	//   ....[50]....
        /*0e10*/ 	.word	0x00013830
        /*0e14*/ 	.word	0x00000002
        /*0e18*/ 	.word	0x00038810
        /*0e1c*/ 	.short	0x0101
        /*0e1e*/ 	.byte	0x3f
	.zero		1


	//   ....[51]....
        /*0e20*/ 	.word	0x00013850
        /*0e24*/ 	.word	0x00000002
        /*0e28*/ 	.word	0x00038820
        /*0e2c*/ 	.short	0x010a
        /*0e2e*/ 	.byte	0x3f
	.zero		1


	//   ....[52]....
        /*0e30*/ 	.word	0x00013960
        /*0e34*/ 	.word	0x00000000
        /*0e38*/ 	.word	0x00038860
        /*0e3c*/ 	.short	0x010a
        /*0e3e*/ 	.byte	0x3f
	.zero		1


	//   ....[53]....
        /*0e40*/ 	.word	0x00014640
        /*0e44*/ 	.word	0x00000003
        /*0e48*/ 	.word	0x00038840
        /*0e4c*/ 	.short	0x010a
        /*0e4e*/ 	.byte	0x3f
	.zero		1


	//   ....[54]....
        /*0e50*/ 	.word	0x000148a0
        /*0e54*/ 	.word	0x00000003
        /*0e58*/ 	.word	0x00038860
        /*0e5c*/ 	.short	0x010a
        /*0e5e*/ 	.byte	0x3f
	.zero		1


	//   ....[55]....
        /*0e60*/ 	.word	0x00015520
        /*0e64*/ 	.word	0x00000004
        /*0e68*/ 	.word	0x00038840
        /*0e6c*/ 	.short	0x010a
        /*0e6e*/ 	.byte	0x3f
	.zero		1


	//   ....[56]....
        /*0e70*/ 	.word	0x00015770
        /*0e74*/ 	.word	0x00000004
        /*0e78*/ 	.word	0x00038860
        /*0e7c*/ 	.short	0x010a
        /*0e7e*/ 	.byte	0x3f
	.zero		1


	//   ....[57]....
        /*0e80*/ 	.word	0x00016380
        /*0e84*/ 	.word	0x00000004
        /*0e88*/ 	.word	0x00038840
        /*0e8c*/ 	.short	0x010a
        /*0e8e*/ 	.byte	0x3f
	.zero		1


	//   ....[58]....
        /*0e90*/ 	.word	0x000165e0
        /*0e94*/ 	.word	0x00000004
        /*0e98*/ 	.word	0x00038860
        /*0e9c*/ 	.short	0x010a
        /*0e9e*/ 	.byte	0x3f
	.zero		1


	//   ....[59]....
        /*0ea0*/ 	.word	0x00017e60
        /*0ea4*/ 	.word	0x00000000
        /*0ea8*/ 	.word	0x00038820
        /*0eac*/ 	.short	0x010a
        /*0eae*/ 	.byte	0x3f
	.zero		1


	//   ....[60]....
        /*0eb0*/ 	.word	0x00018020
        /*0eb4*/ 	.word	0x00000006
        /*0eb8*/ 	.word	0x00000000
        /*0ebc*/ 	.short	0x010a
        /*0ebe*/ 	.byte	0x3f
	.zero		1


	//   ....[61]....
        /*0ec0*/ 	.word	0x00018090
        /*0ec4*/ 	.word	0x00000007
        /*0ec8*/ 	.word	0x00000000
        /*0ecc*/ 	.short	0x010a
        /*0ece*/ 	.byte	0x3f
	.zero		1


	//   ....[62]....
        /*0ed0*/ 	.word	0x00018100
        /*0ed4*/ 	.word	0x00000004
        /*0ed8*/ 	.word	0x00000000
        /*0edc*/ 	.short	0x010a
        /*0ede*/ 	.byte	0x3f
	.zero		1


	//   ....[63]....
        /*0ee0*/ 	.word	0x00018130
        /*0ee4*/ 	.word	0x00000003
        /*0ee8*/ 	.word	0x00000000
        /*0eec*/ 	.short	0x010a
        /*0eee*/ 	.byte	0x3f
	.zero		1


	//   ....[64]....
        /*0ef0*/ 	.word	0x00018190
        /*0ef4*/ 	.word	0x00000011
        /*0ef8*/ 	.word	0x00038800
        /*0efc*/ 	.short	0x010a
        /*0efe*/ 	.byte	0x3f
	.zero		1


	//   ....[65]....
        /*0f00*/ 	.word	0x000181e0
        /*0f04*/ 	.word	0x00000005
        /*0f08*/ 	.word	0x00038830
        /*0f0c*/ 	.short	0x010a
        /*0f0e*/ 	.byte	0x3f
	.zero		1


	//   ....[66]....
        /*0f10*/ 	.word	0x00018230
        /*0f14*/ 	.word	0x00000011
        /*0f18*/ 	.word	0x00038810
        /*0f1c*/ 	.short	0x010a
        /*0f1e*/ 	.byte	0x3f
	.zero		1


	//   ....[67]....
        /*0f20*/ 	.word	0x00018280
        /*0f24*/ 	.word	0x00000005
        /*0f28*/ 	.word	0x00038850
        /*0f2c*/ 	.short	0x010a
        /*0f2e*/ 	.byte	0x3f
	.zero		1


	//   ....[68]....
        /*0f30*/ 	.word	0x000182d0
        /*0f34*/ 	.word	0x00000009
        /*0f38*/ 	.word	0x00038830
        /*0f3c*/ 	.short	0x010a
        /*0f3e*/ 	.byte	0x3f
	.zero		1


	//   ....[69]....
        /*0f40*/ 	.word	0x00018320
        /*0f44*/ 	.word	0x00000009
        /*0f48*/ 	.word	0x00038850
        /*0f4c*/ 	.short	0x010a
        /*0f4e*/ 	.byte	0x3f
	.zero		1


	//   ....[70]....
        /*0f50*/ 	.word	0x00018370
        /*0f54*/ 	.word	0x00000009
        /*0f58*/ 	.word	0x00038830
        /*0f5c*/ 	.short	0x010a
        /*0f5e*/ 	.byte	0x3f
	.zero		1


	//   ....[71]....
        /*0f60*/ 	.word	0x000183c0
        /*0f64*/ 	.word	0x00000009
        /*0f68*/ 	.word	0x00038850
        /*0f6c*/ 	.short	0x010a
        /*0f6e*/ 	.byte	0x3f
	.zero		1


	//   ....[72]....
        /*0f70*/ 	.word	0x00018560
        /*0f74*/ 	.word	0x00000000
        /*0f78*/ 	.word	0x00038840
        /*0f7c*/ 	.short	0x010a
        /*0f7e*/ 	.byte	0x3f
	.zero		1


	//   ....[73]....
        /*0f80*/ 	.word	0x00019690
        /*0f84*/ 	.word	0x00000002
        /*0f88*/ 	.word	0x00038820
        /*0f8c*/ 	.short	0x010a
        /*0f8e*/ 	.byte	0x3f
	.zero		1


	//   ....[74]....
        /*0f90*/ 	.word	0x000196e0
        /*0f94*/ 	.word	0x00000000
        /*0f98*/ 	.word	0x00038860
        /*0f9c*/ 	.short	0x010a
        /*0f9e*/ 	.byte	0x3f
	.zero		1


	//   ....[75]....
        /*0fa0*/ 	.word	0x00019730
        /*0fa4*/ 	.word	0x00000003
        /*0fa8*/ 	.word	0x00038840
        /*0fac*/ 	.short	0x010a
        /*0fae*/ 	.byte	0x3f
	.zero		1


	//   ....[76]....
        /*0fb0*/ 	.word	0x00019780
        /*0fb4*/ 	.word	0x00000003
        /*0fb8*/ 	.word	0x00038860
        /*0fbc*/ 	.short	0x010a
        /*0fbe*/ 	.byte	0x3f
	.zero		1


	//   ....[77]....
        /*0fc0*/ 	.word	0x000197d0
        /*0fc4*/ 	.word	0x00000004
        /*0fc8*/ 	.word	0x00038840
        /*0fcc*/ 	.short	0x010a
        /*0fce*/ 	.byte	0x3f
	.zero		1


	//   ....[78]....
        /*0fd0*/ 	.word	0x00019820
        /*0fd4*/ 	.word	0x00000004
        /*0fd8*/ 	.word	0x00038860
        /*0fdc*/ 	.short	0x010a
        /*0fde*/ 	.byte	0x3f
	.zero		1


	//   ....[79]....
        /*0fe0*/ 	.word	0x00019870
        /*0fe4*/ 	.word	0x00000004
        /*0fe8*/ 	.word	0x00038840
        /*0fec*/ 	.short	0x010a
        /*0fee*/ 	.byte	0x3f
	.zero		1


	//   ....[80]....
        /*0ff0*/ 	.word	0x000198c0
        /*0ff4*/ 	.word	0x00000004
        /*0ff8*/ 	.word	0x00038860
        /*0ffc*/ 	.short	0x010a
        /*0ffe*/ 	.byte	0x3f
	.zero		1


	//   ....[81]....
        /*1000*/ 	.word	0x0001a320
        /*1004*/ 	.word	0x00000000
        /*1008*/ 	.word	0x00038820
        /*100c*/ 	.short	0x010a
        /*100e*/ 	.byte	0x3f
	.zero		1


	//   ....[82]....
        /*1010*/ 	.word	0x0001a4c0
        /*1014*/ 	.word	0x00000006
        /*1018*/ 	.word	0x00000000
        /*101c*/ 	.short	0x010a
        /*101e*/ 	.byte	0x3f
	.zero		1


	//   ....[83]....
        /*1020*/ 	.word	0x0001a510
        /*1024*/ 	.word	0x00000007
        /*1028*/ 	.word	0x00000000
        /*102c*/ 	.short	0x010a
        /*102e*/ 	.byte	0x3f
	.zero		1


	//   ....[84]....
        /*1030*/ 	.word	0x0001a560
        /*1034*/ 	.word	0x00000004
        /*1038*/ 	.word	0x00000000
        /*103c*/ 	.short	0x010a
        /*103e*/ 	.byte	0x3f
	.zero		1


	//----- nvinfo : EIATTR_NUM_MBARRIERS
	.align		4
.L_1097:
        /*1040*/ 	.byte	0x03, 0x38
        /*1042*/ 	.short	0x0017


	//----- nvinfo : EIATTR_EXIT_INSTR_OFFSETS
	.align		4
        /*1044*/ 	.byte	0x04, 0x1c
        /*1046*/ 	.short	(.L_1099 - .L_1098)


	//   ....[0]....
.L_1098:
        /*1048*/ 	.word	0x00000a80


	//   ....[1]....
        /*104c*/ 	.word	0x0000fe80


	//   ....[2]....
        /*1050*/ 	.word	0x00018180


	//----- nvinfo : EIATTR_MAX_THREADS
	.align		4
.L_1099:
        /*1054*/ 	.byte	0x04, 0x05
        /*1056*/ 	.short	(.L_1101 - .L_1100)
.L_1100:
        /*1058*/ 	.word	0x00000180
        /*105c*/ 	.word	0x00000001
        /*1060*/ 	.word	0x00000001


	//----- nvinfo : EIATTR_CRS_STACK_SIZE
	.align		4
.L_1101:
        /*1064*/ 	.byte	0x04, 0x1e
        /*1066*/ 	.short	(.L_1103 - .L_1102)
.L_1102:
        /*1068*/ 	.word	0x00000000


	//----- nvinfo : EIATTR_CBANK_PARAM_SIZE
	.align		4
.L_1103:
        /*106c*/ 	.byte	0x03, 0x19
        /*106e*/ 	.short	0x0bf0


	//----- nvinfo : EIATTR_PARAM_CBANK
	.align		4
        /*1070*/ 	.byte	0x04, 0x0a
        /*1072*/ 	.short	(.L_1105 - .L_1104)
	.align		4
.L_1104:
        /*1074*/ 	.word	index@(.nv.constant0._ZN7cutlass13device_kernelIN5flash11enable_sm90INS1_16FlashAttnFwdSm90INS1_25CollectiveMainloopFwdSm90ILi2EN4cute5tupleIJNS5_1CILi1EEES8_S8_EEENS6_IJNS7_ILi64EEESA_SA_EEELi512ENS_6half_tEfNS_4arch4Sm90ELb1ELb0ELb0ELb1ELb0ELb0ELb1ELb0ELb0ELb1ELb0ELb0EEENS1_21CollectiveEpilogueFwdINS6_IJSA_NS7_ILi512EEESA_EEES9_SC_SE_Li256ELb1ELb1ELb0ELb0EEENS1_36VarlenDynamicPersistentTileSchedulerILi64ELi64ELi256ELi128ELb0ELb1ELb1ELb1ELb1ELb1EEEEEEEEEvNT_6ParamsE)
        /*1078*/ 	.short	0x0210
        /*107a*/ 	.short	0x0bf0


	//----- nvinfo : EIATTR_SW_WAR
	.align		4
.L_1105:
        /*107c*/ 	.byte	0x04, 0x36
        /*107e*/ 	.short	(.L_1107 - .L_1106)
.L_1106:
        /*1080*/ 	.word	0x00000008
.L_1107:


//--------------------- .nv.info._ZN7cutlass13device_kernelIN5flash11enable_sm90INS1_16FlashAttnFwdSm90INS1_25CollectiveMainloopFwdSm90ILi2EN4cute5tupleIJNS5_1CILi1EEES8_S8_EEENS6_IJNS7_ILi64EEESA_SA_EEELi512ENS_6half_tEfNS_4arch4Sm90ELb1ELb0ELb0ELb1ELb0ELb1ELb1ELb0ELb0ELb1ELb0ELb0EEENS1_21CollectiveEpilogueFwdINS6_IJSA_NS7_ILi512EEESA_EEES9_SC_SE_Li256ELb1ELb1ELb0ELb0EEENS1_36VarlenDynamicPersistentTileSchedulerILi64ELi64ELi256ELi128ELb0ELb1ELb1ELb1ELb1ELb1EEEEEEEEEvNT_6ParamsE --------------------------
	.section	.nv.info._ZN7cutlass13device_kernelIN5flash11enable_sm90INS1_16FlashAttnFwdSm90INS1_25CollectiveMainloopFwdSm90ILi2EN4cute5tupleIJNS5_1CILi1EEES8_S8_EEENS6_IJNS7_ILi64EEESA_SA_EEELi512ENS_6half_tEfNS_4arch4Sm90ELb1ELb0ELb0ELb1ELb0ELb1ELb1ELb0ELb0ELb1ELb0ELb0EEENS1_21CollectiveEpilogueFwdINS6_IJSA_NS7_ILi512EEESA_EEES9_SC_SE_Li256ELb1ELb1ELb0ELb0EEENS1_36VarlenDynamicPersistentTileSchedulerILi64ELi64ELi256ELi128ELb0ELb1ELb1ELb1ELb1ELb1EEEEEEEEEvNT_6ParamsE,"",@"SHT_CUDA_INFO"
	.sectionflags	@""
	.align	4


	//----- nvinfo : EIATTR_CUDA_API_VERSION
	.align		4
        /*0000*/ 	.byte	0x04, 0x37
        /*0002*/ 	.short	(.L_1109 - .L_1108)
.L_1108:
        /*0004*/ 	.word	0x00000082


	//----- nvinfo : EIATTR_KPARAM_INFO
	.align		4
.L_1109:
        /*0008*/ 	.byte	0x04, 0x17
        /*000a*/ 	.short	(.L_1111 - .L_1110)
.L_1110:
        /*000c*/ 	.word	0x00000000
        /*0010*/ 	.short	0x0000
        /*0012*/ 	.short	0x0070
        /*0014*/ 	.byte	0x00, 0xf0, 0x01, 0x2e


	//----- nvinfo : EIATTR_SPARSE_MMA_MASK
	.align		4
.L_1111:
        /*0018*/ 	.byte	0x03, 0x50
        /*001a*/ 	.short	0x0000


	//----- nvinfo : EIATTR_MAXREG_COUNT
	.align		4
        /*001c*/ 	.byte	0x03, 0x1b
        /*001e*/ 	.short	0x00a8


	//----- nvinfo : EIATTR_NUM_BARRIERS
	.align		4
        /*0020*/ 	.byte	0x02, 0x4c
        /*0022*/ 	.byte	0x10
	.zero		1


	//----- nvinfo : EIATTR_EXTERNS
	.align		4
        /*0024*/ 	.byte	0x04, 0x0f
        /*0026*/ 	.short	(.L_1113 - .L_1112)


	//   ....[0]....
	.align		4
.L_1112:
        /*0028*/ 	.word	index@(__assertfail)


	//----- nvinfo : EIATTR_ANNOTATIONS
	.align		4
.L_1113:
        /*002c*/ 	.byte	0x04, 0x55
        /*002e*/ 	.short	(.L_1115 - .L_1114)


	//   ....[0]....
.L_1114:
        /* <DEDUP_REMOVED lines=119> */


	//----- nvinfo : EIATTR_MERCURY_ISA_VERSION
	.align		4
.L_1115:
        /*0788*/ 	.byte	0x03, 0x5f
        /*078a*/ 	.short	0x0101


	//----- nvinfo : EIATTR_UNUSED_LOAD_BYTE_OFFSET
	.align		4
        /*078c*/ 	.byte	0x04, 0x44
        /*078e*/ 	.short	(.L_1117 - .L_1116)


	//   ....[0]....
.L_1116:
        /*0790*/ 	.word	0x00000ad0
        /*0794*/ 	.word	0x0000fff0


	//   ....[1]....
        /*0798*/ 	.word	0x00013af0
        /*079c*/ 	.word	0x0000fff0


	//----- nvinfo : EIATTR_INT_WARP_WIDE_INSTR_OFFSETS
	.align		4
.L_1117:
        /*07a0*/ 	.byte	0x04, 0x31
        /*07a2*/ 	.short	(.L_1119 - .L_1118)


	//   ....[0]....
.L_1118:
        /*07a4*/ 	.word	0x00000190


	//   ....[1]....
        /*07a8*/ 	.word	0x000001d0


	//   ....[2]....
        /*07ac*/ 	.word	0x00000240


	//   ....[3]....
        /*07b0*/ 	.word	0x000002b0


	//   ....[4]....
        /*07b4*/ 	.word	0x00019b70


	//   ....[5]....
        /*07b8*/ 	.word	0x00019bd0


	//   ....[6]....
        /*07bc*/ 	.word	0x0001f970


	//   ....[7]....
        /*07c0*/ 	.word	0x0001f9d0


	//----- nvinfo : EIATTR_COOP_GROUP_MASK_REGIDS
	.align		4
.L_1119:
        /*07c4*/ 	.byte	0x04, 0x29
        /*07c6*/ 	.short	(.L_1121 - .L_1120)


	//   ....[0]....
.L_1120:
        /*07c8*/ 	.word	0xffffffff


	//   ....[1]....
        /*07cc*/ 	.word	0xffffffff


	//   ....[2]....
        /*07d0*/ 	.word	0xffffffff


	//   ....[3]....
        /*07d4*/ 	.word	0xffffffff


	//   ....[4]....
        /*07d8*/ 	.word	0xffffffff


	//   ....[5]....
        /*07dc*/ 	.word	0xffffffff


	//   ....[6]....
        /*07e0*/ 	.word	0xffffffff


	//   ....[7]....
        /*07e4*/ 	.word	0xffffffff


	//   ....[8]....
        /*07e8*/ 	.word	0xffffffff


	//   ....[9]....
        /*07ec*/ 	.word	0xffffffff


	//   ....[10]....
        /*07f0*/ 	.word	0xffffffff


	//   ....[11]....
        /*07f4*/ 	.word	0xffffffff


	//   ....[12]....
        /*07f8*/ 	.word	0xffffffff


	//   ....[13]....
        /*07fc*/ 	.word	0xffffffff


	//   ....[14]....
        /*0800*/ 	.word	0xffffffff


	//   ....[15]....
        /*0804*/ 	.word	0xffffffff


	//   ....[16]....
        /*0808*/ 	.word	0xffffffff


	//   ....[17]....
        /*080c*/ 	.word	0xffffffff


	//   ....[18]....
        /*0810*/ 	.word	0xffffffff


	//   ....[19]....
        /*0814*/ 	.word	0xffffffff


	//   ....[20]....
        /*0818*/ 	.word	0xffffffff


	//   ....[21]....
        /*081c*/ 	.word	0xffffffff


	//   ....[22]....
        /*0820*/ 	.word	0xffffffff


	//   ....[23]....
        /*0824*/ 	.word	0xffffffff


	//   ....[24]....
        /*0828*/ 	.word	0xffffffff


	//   ....[25]....
        /*082c*/ 	.word	0xffffffff


	//   ....[26]....
        /*0830*/ 	.word	0xffffffff


	//   ....[27]....
        /*0834*/ 	.word	0xffffffff


	//   ....[28]....
        /*0838*/ 	.word	0xffffffff


	//   ....[29]....
        /*083c*/ 	.word	0xffffffff


	//   ....[30]....
        /*0840*/ 	.word	0xffffffff


	//   ....[31]....
        /*0844*/ 	.word	0xffffffff


	//   ....[32]....
        /*0848*/ 	.word	0xffffffff


	//   ....[33]....
        /*084c*/ 	.word	0xffffffff


	//   ....[34]....
        /*0850*/ 	.word	0xffffffff


	//   ....[35]....
        /*0854*/ 	.word	0xffffffff


	//   ....[36]....
        /*0858*/ 	.word	0xffffffff


	//   ....[37]....
        /*085c*/ 	.word	0xffffffff


	//   ....[38]....
        /*0860*/ 	.word	0xffffffff


	//   ....[39]....
        /*0864*/ 	.word	0xffffffff


	//   ....[40]....
        /*0868*/ 	.word	0xffffffff


	//   ....[41]....
        /*086c*/ 	.word	0xffffffff


	//   ....[42]....
        /*0870*/ 	.word	0xffffffff


	//   ....[43]....
        /*0874*/ 	.word	0xffffffff


	//   ....[44]....
        /*0878*/ 	.word	0xffffffff


	//   ....[45]....
        /*087c*/ 	.word	0xffffffff


	//   ....[46]....
        /*0880*/ 	.word	0xffffffff


	//   ....[47]....
        /*0884*/ 	.word	0xffffffff


	//   ....[48]....
        /*0888*/ 	.word	0xffffffff


	//   ....[49]....
        /*088c*/ 	.word	0xffffffff


	//   ....[50]....
        /*0890*/ 	.word	0xffffffff


	//   ....[51]....
        /*0894*/ 	.word	0xffffffff


	//   ....[52]....
        /*0898*/ 	.word	0xffffffff


	//   ....[53]....
        /*089c*/ 	.word	0xffffffff


	//   ....[54]....
        /*08a0*/ 	.word	0xffffffff


	//   ....[55]....
        /*08a4*/ 	.word	0xffffffff


	//   ....[56]....
        /*08a8*/ 	.word	0xffffffff


	//   ....[57]....
        /*08ac*/ 	.word	0xffffffff


	//   ....[58]....
        /*08b0*/ 	.word	0xffffffff


	//   ....[59]....
        /*08b4*/ 	.word	0xffffffff


	//   ....[60]....
        /*08b8*/ 	.word	0xffffffff


	//   ....[61]....
        /*08bc*/ 	.word	0xffffffff


	//   ....[62]....
        /*08c0*/ 	.word	0xffffffff


	//   ....[63]....
        /*08c4*/ 	.word	0xffffffff


	//   ....[64]....
        /*08c8*/ 	.word	0xffffffff


	//   ....[65]....
        /*08cc*/ 	.word	0xffffffff


	//   ....[66]....
        /*08d0*/ 	.word	0xffffffff


	//   ....[67]....
        /*08d4*/ 	.word	0xffffffff


	//   ....[68]....
        /*08d8*/ 	.word	0xffffffff


	//   ....[69]....
        /*08dc*/ 	.word	0xffffffff


	//   ....[70]....
        /*08e0*/ 	.word	0xffffffff


	//   ....[71]....
        /*08e4*/ 	.word	0xffffffff


	//   ....[72]....
        /*08e8*/ 	.word	0xffffffff


	//   ....[73]....
        /*08ec*/ 	.word	0xffffffff


	//   ....[74]....
        /*08f0*/ 	.word	0xffffffff


	//   ....[75]....
        /*08f4*/ 	.word	0xffffffff


	//   ....[76]....
        /*08f8*/ 	.word	0xffffffff


	//   ....[77]....
        /*08fc*/ 	.word	0xffffffff


	//   ....[78]....
        /*0900*/ 	.word	0xffffffff


	//   ....[79]....
        /*0904*/ 	.word	0xffffffff


	//   ....[80]....
        /*0908*/ 	.word	0xffffffff


	//   ....[81]....
        /*090c*/ 	.word	0xffffffff


	//   ....[82]....
        /*0910*/ 	.word	0xffffffff


	//   ....[83]....
        /*0914*/ 	.word	0xffffffff


	//   ....[84]....
        /*0918*/ 	.word	0xffffffff


	//   ....[85]....
        /*091c*/ 	.word	0xffffffff


	//   ....[86]....
        /*0920*/ 	.word	0xffffffff


	//   ....[87]....
        /*0924*/ 	.word	0xffffffff


	//   ....[88]....
        /*0928*/ 	.word	0xffffffff


	//   ....[89]....
        /*092c*/ 	.word	0xffffffff


	//   ....[90]....
        /*0930*/ 	.word	0xffffffff


	//   ....[91]....
        /*0934*/ 	.word	0xffffffff


	//   ....[92]....
        /*0938*/ 	.word	0xffffffff


	//   ....[93]....
        /*093c*/ 	.word	0xffffffff


	//   ....[94]....
        /*0940*/ 	.word	0xffffffff


	//   ....[95]....
        /*0944*/ 	.word	0xffffffff


	//   ....[96]....
        /*0948*/ 	.word	0xffffffff


	//   ....[97]....
        /*094c*/ 	.word	0xffffffff


	//   ....[98]....
        /*0950*/ 	.word	0xffffffff


	//   ....[99]....
        /*0954*/ 	.word	0xffffffff


	//   ....[100]....
        /*0958*/ 	.word	0xffffffff


	//   ....[101]....
        /*095c*/ 	.word	0xffffffff


	//   ....[102]....
        /*0960*/ 	.word	0xffffffff


	//   ....[103]....
        /*0964*/ 	.word	0xffffffff


	//   ....[104]....
        /*0968*/ 	.word	0xffffffff


	//   ....[105]....
        /*096c*/ 	.word	0xffffffff


	//   ....[106]....
        /*0970*/ 	.word	0xffffffff


	//   ....[107]....
        /*0974*/ 	.word	0xffffffff


	//   ....[108]....
        /*0978*/ 	.word	0xffffffff


	//   ....[109]....
        /*097c*/ 	.word	0xffffffff


	//   ....[110]....
        /*0980*/ 	.word	0xffffffff


	//   ....[111]....
        /*0984*/ 	.word	0xffffffff


	//   ....[112]....
        /*0988*/ 	.word	0xffffffff


	//   ....[113]....
        /*098c*/ 	.word	0xffffffff


	//   ....[114]....
        /*0990*/ 	.word	0xffffffff


	//   ....[115]....
        /*0994*/ 	.word	0xffffffff


	//   ....[116]....
        /*0998*/ 	.word	0x0500000f


	//   ....[117]....
        /*099c*/ 	.word	0x0500000f


	//   ....[118]....
        /*09a0*/ 	.word	0x0500000f


	//   ....[119]....
        /*09a4*/ 	.word	0x0500000f


	//   ....[120]....
        /*09a8*/ 	.word	0x0500000f


	//   ....[121]....
        /*09ac*/ 	.word	0x0500000f


	//   ....[122]....
        /*09b0*/ 	.word	0x0500000f


	//   ....[123]....
        /*09b4*/ 	.word	0x0500000f


	//   ....[124]....
        /*09b8*/ 	.word	0x0500000f


	//   ....[125]....
        /*09bc*/ 	.word	0x0500000f


	//   ....[126]....
        /*09c0*/ 	.word	0x0500000f


	//   ....[127]....
        /*09c4*/ 	.word	0x0500000f


	//   ....[128]....
        /*09c8*/ 	.word	0x0500000f


	//   ....[129]....
        /*09cc*/ 	.word	0x0500000f


	//   ....[130]....
        /*09d0*/ 	.word	0x0500000f


	//   ....[131]....
        /*09d4*/ 	.word	0x0500000f


	//   ....[132]....
        /*09d8*/ 	.word	0x0500000f


	//   ....[133]....
        /*09dc*/ 	.word	0x0500000f


	//   ....[134]....
        /*09e0*/ 	.word	0x0500000f


	//   ....[135]....
        /*09e4*/ 	.word	0x0500000f


	//   ....[136]....
        /*09e8*/ 	.word	0x0500000f


	//   ....[137]....
        /*09ec*/ 	.word	0x0500000f


	//   ....[138]....
        /*09f0*/ 	.word	0x0500000f


	//   ....[139]....
        /*09f4*/ 	.word	0x0500000f


	//   ....[140]....
        /*09f8*/ 	.word	0x0500000f


	//   ....[141]....
        /*09fc*/ 	.word	0x0500000f


	//   ....[142]....
        /*0a00*/ 	.word	0x0500000f


	//   ....[143]....
        /*0a04*/ 	.word	0x0500000f


	//   ....[144]....
        /*0a08*/ 	.word	0x0500000f


	//   ....[145]....
        /*0a0c*/ 	.word	0x0500000f


	//   ....[146]....
        /*0a10*/ 	.word	0x0500000f


	//   ....[147]....
        /*0a14*/ 	.word	0x0500000f


	//   ....[148]....
        /*0a18*/ 	.word	0x0500000f


	//   ....[149]....
        /*0a1c*/ 	.word	0x0500000f


	//   ....[150]....
        /*0a20*/ 	.word	0x0500000f


	//   ....[151]....
        /*0a24*/ 	.word	0x0500000f


	//   ....[152]....
        /*0a28*/ 	.word	0x0500000f


	//   ....[153]....
        /*0a2c*/ 	.word	0x0500000f


	//   ....[154]....
        /*0a30*/ 	.word	0x0500000f


	//   ....[155]....
        /*0a34*/ 	.word	0x0500000f


	//   ....[156]....
        /*0a38*/ 	.word	0x0500000f


	//   ....[157]....
        /*0a3c*/ 	.word	0x0500000f


	//   ....[158]....
        /*0a40*/ 	.word	0x0500000f


	//   ....[159]....
        /*0a44*/ 	.word	0x0500000f


	//   ....[160]....
        /*0a48*/ 	.word	0x0500000f


	//   ....[161]....
        /*0a4c*/ 	.word	0x0500000f


	//   ....[162]....
        /*0a50*/ 	.word	0x0500000f


	//   ....[163]....
        /*0a54*/ 	.word	0x0500000f


	//   ....[164]....
        /*0a58*/ 	.word	0x0500000f


	//   ....[165]....
        /*0a5c*/ 	.word	0x0500000f


	//   ....[166]....
        /*0a60*/ 	.word	0x0500000f


	//   ....[167]....
        /*0a64*/ 	.word	0x0500000f


	//----- nvinfo : EIATTR_COOP_GROUP_INSTR_OFFSETS
	.align		4
.L_1121:
        /*0a68*/ 	.byte	0x04, 0x28
        /*0a6a*/ 	.short	(.L_1123 - .L_1122)


	//   ....[0]....
.L_1122:
        /*0a6c*/ 	.word	0x00000060


	//   ....[1]....
        /*0a70*/ 	.word	0x000001a0


	//   ....[2]....
        /*0a74*/ 	.word	0x000001e0


	//   ....[3]....
        /*0a78*/ 	.word	0x000003f0


	//   ....[4]....
        /*0a7c*/ 	.word	0x00000550


	//   ....[5]....
        /*0a80*/ 	.word	0x00000670


	//   ....[6]....
        /*0a84*/ 	.word	0x000007d0


	//   ....[7]....
        /*0a88*/ 	.word	0x00004820


	//   ....[8]....
        /*0a8c*/ 	.word	0x00006620


	//   ....[9]....
        /*0a90*/ 	.word	0x00006d40


	//   ....[10]....
        /*0a94*/ 	.word	0x00006d50


	//   ....[11]....
        /*0a98*/ 	.word	0x00006d60


	//   ....[12]....
        /*0a9c*/ 	.word	0x00006d70


	//   ....[13]....
        /*0aa0*/ 	.word	0x00007060


	//   ....[14]....
        /*0aa4*/ 	.word	0x00007070


	//   ....[15]....
        /*0aa8*/ 	.word	0x00007080


	//   ....[16]....
        /*0aac*/ 	.word	0x00007090


	//   ....[17]....
        /*0ab0*/ 	.word	0x00008270


	//   ....[18]....
        /*0ab4*/ 	.word	0x00008280


	//   ....[19]....
        /*0ab8*/ 	.word	0x00008290


	//   ....[20]....
        /*0abc*/ 	.word	0x000082a0


	//   ....[21]....
        /*0ac0*/ 	.word	0x000084f0


	//   ....[22]....
        /*0ac4*/ 	.word	0x00008500


	//   ....[23]....
        /*0ac8*/ 	.word	0x00008510


	//   ....[24]....
        /*0acc*/ 	.word	0x00008520


	//   ....[25]....
        /*0ad0*/ 	.word	0x00009c10


	//   ....[26]....
        /*0ad4*/ 	.word	0x0000b340


	//   ....[27]....
        /*0ad8*/ 	.word	0x0000b360


	//   ....[28]....
        /*0adc*/ 	.word	0x0000b710


	//   ....[29]....
        /*0ae0*/ 	.word	0x0000b810


	//   ....[30]....
        /*0ae4*/ 	.word	0x0000ba50


	//   ....[31]....
        /*0ae8*/ 	.word	0x0000bba0


	//   ....[32]....
        /*0aec*/ 	.word	0x0000c510


	//   ....[33]....
        /*0af0*/ 	.word	0x0000cb10


	//   ....[34]....
        /*0af4*/ 	.word	0x0000e260


	//   ....[35]....
        /*0af8*/ 	.word	0x0000e500


	//   ....[36]....
        /*0afc*/ 	.word	0x0000e610


	//   ....[37]....
        /*0b00*/ 	.word	0x0000e810


	//   ....[38]....
        /*0b04*/ 	.word	0x0000e990


	//   ....[39]....
        /*0b08*/ 	.word	0x0000ead0


	//   ....[40]....
        /*0b0c*/ 	.word	0x0000fcd0


	//   ....[41]....
        /*0b10*/ 	.word	0x00010330


	//   ....[42]....
        /*0b14*/ 	.word	0x00011c40


	//   ....[43]....
        /*0b18*/ 	.word	0x00011c50


	//   ....[44]....
        /*0b1c*/ 	.word	0x00011c70


	//   ....[45]....
        /*0b20*/ 	.word	0x00011df0


	//   ....[46]....
        /*0b24*/ 	.word	0x00012fb0


	//   ....[47]....
        /*0b28*/ 	.word	0x00013000


	//   ....[48]....
        /*0b2c*/ 	.word	0x00013030


	//   ....[49]....
        /*0b30*/ 	.word	0x000130d0


	//   ....[50]....
        /*0b34*/ 	.word	0x000130e0


	//   ....[51]....
        /*0b38*/ 	.word	0x00014ab0


	//   ....[52]....
        /*0b3c*/ 	.word	0x00014f90


	//   ....[53]....
        /*0b40*/ 	.word	0x00014fd0


	//   ....[54]....
        /*0b44*/ 	.word	0x00014ff0


	//   ....[55]....
        /*0b48*/ 	.word	0x00015010


	//   ....[56]....
        /*0b4c*/ 	.word	0x00015620


	//   ....[57]....
        /*0b50*/ 	.word	0x00015680


	//   ....[58]....
        /*0b54*/ 	.word	0x00015920


	//   ....[59]....
        /*0b58*/ 	.word	0x00015940


	//   ....[60]....
        /*0b5c*/ 	.word	0x000164c0


	//   ....[61]....
        /*0b60*/ 	.word	0x000164e0


	//   ....[62]....
        /*0b64*/ 	.word	0x00016710


	//   ....[63]....
        /*0b68*/ 	.word	0x00016730


	//   ....[64]....
        /*0b6c*/ 	.word	0x000169e0


	//   ....[65]....
        /*0b70*/ 	.word	0x00016bc0


	//   ....[66]....
        /*0b74*/ 	.word	0x00016bf0


	//   ....[67]....
        /*0b78*/ 	.word	0x00016c20


	//   ....[68]....
        /*0b7c*/ 	.word	0x00016c50


	//   ....[69]....
        /*0b80*/ 	.word	0x00016c80


	//   ....[70]....
        /*0b84*/ 	.word	0x00016cb0


	//   ....[71]....
        /*0b88*/ 	.word	0x00016e20


	//   ....[72]....
        /*0b8c*/ 	.word	0x00016e50


	//   ....[73]....
        /*0b90*/ 	.word	0x00016e80


	//   ....[74]....
        /*0b94*/ 	.word	0x00016eb0


	//   ....[75]....
        /*0b98*/ 	.word	0x00016ee0


	//   ....[76]....
        /*0b9c*/ 	.word	0x00016f10


	//   ....[77]....
        /*0ba0*/ 	.word	0x00016fb0


	//   ....[78]....
        /*0ba4*/ 	.word	0x00017010


	//   ....[79]....
        /*0ba8*/ 	.word	0x000170a0


	//   ....[80]....
        /*0bac*/ 	.word	0x00017f50


	//   ....[81]....
        /*0bb0*/ 	.word	0x0001a170


	//   ....[82]....
        /*0bb4*/ 	.word	0x0001ad00


	//   ....[83]....
        /*0bb8*/ 	.word	0x0001ad10


	//   ....[84]....
        /*0bbc*/ 	.word	0x0001ad30


	//   ....[85]....
        /*0bc0*/ 	.word	0x0001ae00


	//   ....[86]....
        /*0bc4*/ 	.word	0x0001ae30


	//   ....[87]....
        /*0bc8*/ 	.word	0x0001ae90


	//   ....[88]....
        /*0bcc*/ 	.word	0x0001aea0


	//   ....[89]....
        /*0bd0*/ 	.word	0x0001af10


	//   ....[90]....
        /*0bd4*/ 	.word	0x0001b860


	//   ....[91]....
        /*0bd8*/ 	.word	0x0001b870


	//   ....[92]....
        /*0bdc*/ 	.word	0x0001b9b0


	//   ....[93]....
        /*0be0*/ 	.word	0x0001b9c0


	//   ....[94]....
        /*0be4*/ 	.word	0x0001bc70


	//   ....[95]....
        /*0be8*/ 	.word	0x0001bc80


	//   ....[96]....
        /*0bec*/ 	.word	0x0001bdf0


	//   ....[97]....
        /*0bf0*/ 	.word	0x0001be00


	//   ....[98]....
        /*0bf4*/ 	.word	0x0001fc00


	//   ....[99]....
        /*0bf8*/ 	.word	0x0001fc30


	//   ....[100]....
        /*0bfc*/ 	.word	0x0001fc70


	//   ....[101]....
        /*0c00*/ 	.word	0x0001fca0


	//   ....[102]....
        /*0c04*/ 	.word	0x0001fcd0


	//   ....[103]....
        /*0c08*/ 	.word	0x0001fd00


	//   ....[104]....
        /*0c0c*/ 	.word	0x0001fd30


	//   ....[105]....
        /*0c10*/ 	.word	0x0001fd60


	//   ....[106]....
        /*0c14*/ 	.word	0x0001fee0


	//   ....[107]....
        /*0c18*/ 	.word	0x0001ff10


	//   ....[108]....
        /*0c1c*/ 	.word	0x0001ff40


	//   ....[109]....
        /*0c20*/ 	.word	0x0001ff70


	//   ....[110]....
        /*0c24*/ 	.word	0x0001ffa0


	//   ....[111]....
        /*0c28*/ 	.word	0x0001ffd0


	//   ....[112]....
        /*0c2c*/ 	.word	0x00020090


	//   ....[113]....
        /*0c30*/ 	.word	0x000200b0


	//   ....[114]....
        /*0c34*/ 	.word	0x00020120


	//   ....[115]....
        /*0c38*/ 	.word	0x000207f0


	//   ....[116]....
        /*0c3c*/ 	.word	0x00020c30


	//   ....[117]....
        /*0c40*/ 	.word	0x00020cc0


	//   ....[118]....
        /*0c44*/ 	.word	0x00020d10


	//   ....[119]....
        /*0c48*/ 	.word	0x00020d60


	//   ....[120]....
        /*0c4c*/ 	.word	0x00020df0


	//   ....[121]....
        /*0c50*/ 	.word	0x00020e80


	//   ....[122]....
        /*0c54*/ 	.word	0x00020ed0


	//   ....[123]....
        /*0c58*/ 	.word	0x00020f20


	//   ....[124]....
        /*0c5c*/ 	.word	0x00021000


	//   ....[125]....
        /*0c60*/ 	.word	0x00021090


	//   ....[126]....
        /*0c64*/ 	.word	0x000210e0


	//   ....[127]....
        /*0c68*/ 	.word	0x00021140


	//   ....[128]....
        /*0c6c*/ 	.word	0x000211e0


	//   ....[129]....
        /*0c70*/ 	.word	0x00021270


	//   ....[130]....
        /*0c74*/ 	.word	0x000212c0


	//   ....[131]....
        /*0c78*/ 	.word	0x00021310


	//   ....[132]....
        /*0c7c*/ 	.word	0x00021670


	//   ....[133]....
        /*0c80*/ 	.word	0x00021960


	//   ....[134]....
        /*0c84*/ 	.word	0x00021ae0


	//   ....[135]....
        /*0c88*/ 	.word	0x00021b30


	//   ....[136]....
        /*0c8c*/ 	.word	0x00021b90


	//   ....[137]....
        /*0c90*/ 	.word	0x00021bf0


	//   ....[138]....
        /*0c94*/ 	.word	0x00021d40


	//   ....[139]....
        /*0c98*/ 	.word	0x00021de0


	//   ....[140]....
        /*0c9c*/ 	.word	0x00021e90


	//   ....[141]....
        /*0ca0*/ 	.word	0x00021f70


	//   ....[142]....
        /*0ca4*/ 	.word	0x00022140


	//   ....[143]....
        /*0ca8*/ 	.word	0x00022200


	//   ....[144]....
        /*0cac*/ 	.word	0x000224b0


	//   ....[145]....
        /*0cb0*/ 	.word	0x000225d0


	//   ....[146]....
        /*0cb4*/ 	.word	0x000227a0


	//   ....[147]....
        /*0cb8*/ 	.word	0x00022870


	//   ....[148]....
        /*0cbc*/ 	.word	0x00022a70


	//   ....[149]....
        /*0cc0*/ 	.word	0x00022b00


	//   ....[150]....
        /*0cc4*/ 	.word	0x00022e30


	//   ....[151]....
        /*0cc8*/ 	.word	0x00022ed0


	//   ....[152]....
        /*0ccc*/ 	.word	0x00022ff0


	//   ....[153]....
        /*0cd0*/ 	.word	0x00023070


	//   ....[154]....
        /*0cd4*/ 	.word	0x000230f0


	//   ....[155]....
        /*0cd8*/ 	.word	0x00023170


	//   ....[156]....
        /*0cdc*/ 	.word	0x000231f0


	//   ....[157]....
        /*0ce0*/ 	.word	0x00023280


	//   ....[158]....
        /*0ce4*/ 	.word	0x00023320


	//   ....[159]....
        /*0ce8*/ 	.word	0x000233d0


	//   ....[160]....
        /*0cec*/ 	.word	0x00023450


	//   ....[161]....
        /*0cf0*/ 	.word	0x000234d0


	//   ....[162]....
        /*0cf4*/ 	.word	0x00023550


	//   ....[163]....
        /*0cf8*/ 	.word	0x000235e0


	//   ....[164]....
        /*0cfc*/ 	.word	0x00023660


	//   ....[165]....
        /*0d00*/ 	.word	0x00023700


	//   ....[166]....
        /*0d04*/ 	.word	0x00023790


	//   ....[167]....
        /*0d08*/ 	.word	0x000238c0


	//----- nvinfo : EIATTR_REG_RECONFIG
	.align		4
.L_1123:
        /*0d0c*/ 	.byte	0x01, 0x54
	.zero		2


	//----- nvinfo : EIATTR_SYSCALL_OFFSETS
	.align		4
        /*0d10*/ 	.byte	0x04, 0x46
        /*0d12*/ 	.short	(.L_1125 - .L_1124)


	//   ....[0]....
.L_1124:
        /*0d14*/ 	.word	0x00001a70


	//   ....[1]....
        /*0d18*/ 	.word	0x00001bc0


	//   ....[2]....
        /*0d1c*/ 	.word	0x000067d0


	//   ....[3]....
        /*0d20*/ 	.word	0x00006af0


	//   ....[4]....
        /*0d24*/ 	.word	0x00019d70


	//   ....[5]....
        /*0d28*/ 	.word	0x00019ed0


	//   ....[6]....
        /*0d2c*/ 	.word	0x00019fd0


	//   ....[7]....
        /*0d30*/ 	.word	0x0001a8e0


	//   ....[8]....
        /*0d34*/ 	.word	0x0001b230


	//----- nvinfo : EIATTR_MBARRIER_INSTR_OFFSETS
	.align		4
.L_1125:
        /*0d38*/ 	.byte	0x04, 0x39
        /*0d3a*/ 	.short	(.L_1127 - .L_1126)


	//   ....[0]....
.L_1126:
        /*0d3c*/ 	.word	0x000002d0
        /*0d40*/ 	.word	0x000000ff
        /*0d44*/ 	.word	0x00038800
        /*0d48*/ 	.short	0x0100
        /*0d4a*/ 	.byte	0x08
	.zero		1


	//   ....[1]....
        /*0d4c*/ 	.word	0x000002e0
        /*0d50*/ 	.word	0x000000ff
        /*0d54*/ 	.word	0x00038810
        /*0d58*/ 	.short	0x0100
        /*0d5a*/ 	.byte	0x08
	.zero		1


	//   ....[2]....
        /*0d5c*/ 	.word	0x000002f0
        /*0d60*/ 	.word	0x000000ff
        /*0d64*/ 	.word	0x00038820
        /*0d68*/ 	.short	0x0100
        /*0d6a*/ 	.byte	0x08
	.zero		1


	//   ....[3]....
        /*0d6c*/ 	.word	0x000003a0
        /*0d70*/ 	.word	0x000000ff
        /*0d74*/ 	.word	0x00038830
        /*0d78*/ 	.short	0x0100
        /*0d7a*/ 	.byte	0x06
	.zero		1


	//   ....[4]....
        /*0d7c*/ 	.word	0x000003b0
        /*0d80*/ 	.word	0x000000ff
        /*0d84*/ 	.word	0x00038840
        /*0d88*/ 	.short	0x0100
        /*0d8a*/ 	.byte	0x06
	.zero		1


	//   ....[5]....
        /*0d8c*/ 	.word	0x000003c0
        /*0d90*/ 	.word	0x000000ff
        /*0d94*/ 	.word	0x00038838
        /*0d98*/ 	.short	0x0100
        /*0d9a*/ 	.byte	0x06
	.zero		1


	//   ....[6]....
        /*0d9c*/ 	.word	0x000003d0
        /*0da0*/ 	.word	0x000000ff
        /*0da4*/ 	.word	0x00038848
        /*0da8*/ 	.short	0x0100
        /*0daa*/ 	.byte	0x06
	.zero		1


	//   ....[7]....
        /*0dac*/ 	.word	0x00000500
        /*0db0*/ 	.word	0x000000ff
        /*0db4*/ 	.word	0x00038850
        /*0db8*/ 	.short	0x0100
        /*0dba*/ 	.byte	0x08
	.zero		1


	//   ....[8]....
        /*0dbc*/ 	.word	0x00000510
        /*0dc0*/ 	.word	0x000000ff
        /*0dc4*/ 	.word	0x00038860
        /*0dc8*/ 	.short	0x0100
        /*0dca*/ 	.byte	0x08
	.zero		1


	//   ....[9]....
        /*0dcc*/ 	.word	0x00000520
        /*0dd0*/ 	.word	0x000000ff
        /*0dd4*/ 	.word	0x00038858
        /*0dd8*/ 	.short	0x0100
        /*0dda*/ 	.byte	0x08
	.zero		1


	//   ....[10]....
        /*0ddc*/ 	.word	0x00000530
        /*0de0*/ 	.word	0x000000ff
        /*0de4*/ 	.word	0x00038868
        /*0de8*/ 	.short	0x0100
        /*0dea*/ 	.byte	0x08
	.zero		1


	//   ....[11]....
        /*0dec*/ 	.word	0x00000620
        /*0df0*/ 	.word	0x000000ff
        /*0df4*/ 	.word	0x00038870
        /*0df8*/ 	.short	0x0100
        /*0dfa*/ 	.byte	0x06
	.zero		1


	//   ....[12]....
        /*0dfc*/ 	.word	0x00000630
        /*0e00*/ 	.word	0x000000ff
        /*0e04*/ 	.word	0x00038880
        /*0e08*/ 	.short	0x0100
        /*0e0a*/ 	.byte	0x06
	.zero		1


	//   ....[13]....
        /*0e0c*/ 	.word	0x00000640
        /*0e10*/ 	.word	0x000000ff
        /*0e14*/ 	.word	0x00038878
        /*0e18*/ 	.short	0x0100
        /*0e1a*/ 	.byte	0x06
	.zero		1


	//   ....[14]....
        /*0e1c*/ 	.word	0x00000650
        /*0e20*/ 	.word	0x000000ff
        /*0e24*/ 	.word	0x00038888
        /*0e28*/ 	.short	0x0100
        /*0e2a*/ 	.byte	0x06
	.zero		1


	//   ....[15]....
        /*0e2c*/ 	.word	0x00000780
        /*0e30*/ 	.word	0x000000ff
        /*0e34*/ 	.word	0x00038890
        /*0e38*/ 	.short	0x0100
        /*0e3a*/ 	.byte	0x08
	.zero		1


	//   ....[16]....
        /*0e3c*/ 	.word	0x00000790
        /*0e40*/ 	.word	0x000000ff
        /*0e44*/ 	.word	0x000388a0
        /*0e48*/ 	.short	0x0100
        /*0e4a*/ 	.byte	0x08
	.zero		1


	//   ....[17]....
        /*0e4c*/ 	.word	0x000007a0
        /*0e50*/ 	.word	0x000000ff
        /*0e54*/ 	.word	0x00038898
        /*0e58*/ 	.short	0x0100
        /*0e5a*/ 	.byte	0x08
	.zero		1


	//   ....[18]....
        /*0e5c*/ 	.word	0x000007b0
        /*0e60*/ 	.word	0x000000ff
        /*0e64*/ 	.word	0x000388a8
        /*0e68*/ 	.short	0x0100
        /*0e6a*/ 	.byte	0x08
	.zero		1


	//   ....[19]....
        /*0e6c*/ 	.word	0x000008e0
        /*0e70*/ 	.word	0x000000ff
        /*0e74*/ 	.word	0x000388b0
        /*0e78*/ 	.short	0x0100
        /*0e7a*/ 	.byte	0x08
	.zero		1


	//   ....[20]....
        /*0e7c*/ 	.word	0x000008f0
        /*0e80*/ 	.word	0x000000ff
        /*0e84*/ 	.word	0x000388c0
        /*0e88*/ 	.short	0x0100
        /*0e8a*/ 	.byte	0x08
	.zero		1


	//   ....[21]....
        /*0e8c*/ 	.word	0x00000900
        /*0e90*/ 	.word	0x000000ff
        /*0e94*/ 	.word	0x000388b8
        /*0e98*/ 	.short	0x0100
        /*0e9a*/ 	.byte	0x08
	.zero		1


	//   ....[22]....
        /*0e9c*/ 	.word	0x00000910
        /*0ea0*/ 	.word	0x000000ff
        /*0ea4*/ 	.word	0x000388c8
        /*0ea8*/ 	.short	0x0100
        /*0eaa*/ 	.byte	0x08
	.zero		1


	//   ....[23]....
        /*0eac*/ 	.word	0x00002780
        /*0eb0*/ 	.word	0x00000044
        /*0eb4*/ 	.word	0x00038890
        /*0eb8*/ 	.short	0x010a
        /*0eba*/ 	.byte	0x3f
	.zero		1


	//   ....[24]....
        /*0ebc*/ 	.word	0x00003130
        /*0ec0*/ 	.word	0x00000044
        /*0ec4*/ 	.word	0x00038890
        /*0ec8*/ 	.short	0x010a
        /*0eca*/ 	.byte	0x3f
	.zero		1


	//   ....[25]....
        /*0ecc*/ 	.word	0x000039a0
        /*0ed0*/ 	.word	0x00000044
        /*0ed4*/ 	.word	0x00038890
        /*0ed8*/ 	.short	0x010a
        /*0eda*/ 	.byte	0x3f
	.zero		1


	//   ....[26]....
        /*0edc*/ 	.word	0x00003ba0
        /*0ee0*/ 	.word	0x00000004
        /*0ee4*/ 	.word	0x00000000
        /*0ee8*/ 	.short	0x0101
        /*0eea*/ 	.byte	0x3f
	.zero		1


	//   ....[27]....
        /*0eec*/ 	.word	0x00003be0
        /*0ef0*/ 	.word	0x00000044
        /*0ef4*/ 	.word	0x000388b0
        /*0ef8*/ 	.short	0x010a
        /*0efa*/ 	.byte	0x3f
	.zero		1


	//   ....[28]....
        /*0efc*/ 	.word	0x00004240
        /*0f00*/ 	.word	0x00000044
        /*0f04*/ 	.word	0x00000000
        /*0f08*/ 	.short	0x0101
        /*0f0a*/ 	.byte	0x3f
	.zero		1


	//   ....[29]....
        /*0f0c*/ 	.word	0x00004c60
        /*0f10*/ 	.word	0x00000003
        /*0f14*/ 	.word	0x00000000
        /*0f18*/ 	.short	0x0101
        /*0f1a*/ 	.byte	0x3f
	.zero		1


	//   ....[30]....
        /*0f1c*/ 	.word	0x000057e0
        /*0f20*/ 	.word	0x00000003
        /*0f24*/ 	.word	0x00000000
        /*0f28*/ 	.short	0x0101
        /*0f2a*/ 	.byte	0x3f
	.zero		1


	//   ....[31]....
        /*0f2c*/ 	.word	0x00006860
        /*0f30*/ 	.word	0x00000002
        /*0f34*/ 	.word	0x00038800
        /*0f38*/ 	.short	0x010a
        /*0f3a*/ 	.byte	0x3f
	.zero		1


	//   ....[32]....
        /*0f3c*/ 	.word	0x000068b0
        /*0f40*/ 	.word	0x00000002
        /*0f44*/ 	.word	0x00038800
        /*0f48*/ 	.short	0x010a
        /*0f4a*/ 	.byte	0x3f
	.zero		1


	//   ....[33]....
        /*0f4c*/ 	.word	0x000072d0
        /*0f50*/ 	.word	0x00000002
        /*0f54*/ 	.word	0x00038800
        /*0f58*/ 	.short	0x010a
        /*0f5a*/ 	.byte	0x3f
	.zero		1


	//   ....[34]....
        /*0f5c*/ 	.word	0x000086d0
        /*0f60*/ 	.word	0x00000002
        /*0f64*/ 	.word	0x00038800
        /*0f68*/ 	.short	0x010a
        /*0f6a*/ 	.byte	0x3f
	.zero		1


	//   ....[35]....
        /*0f6c*/ 	.word	0x000094d0
        /*0f70*/ 	.word	0x00000015
        /*0f74*/ 	.word	0x00038830
        /*0f78*/ 	.short	0x010a
        /*0f7a*/ 	.byte	0x3f
	.zero		1


	//   ....[36]....
        /*0f7c*/ 	.word	0x00009580
        /*0f80*/ 	.word	0x00000015
        /*0f84*/ 	.word	0x00038830
        /*0f88*/ 	.short	0x010a
        /*0f8a*/ 	.byte	0x3f
	.zero		1


	//   ....[37]....
        /*0f8c*/ 	.word	0x00009890
        /*0f90*/ 	.word	0x00000002
        /*0f94*/ 	.word	0x00038810
        /*0f98*/ 	.short	0x010a
        /*0f9a*/ 	.byte	0x3f
	.zero		1


	//   ....[38]....
        /*0f9c*/ 	.word	0x000098e0
        /*0fa0*/ 	.word	0x00000015
        /*0fa4*/ 	.word	0x00038850
        /*0fa8*/ 	.short	0x010a
        /*0faa*/ 	.byte	0x3f
	.zero		1


	//   ....[39]....
        /*0fac*/ 	.word	0x00009990
        /*0fb0*/ 	.word	0x00000015
        /*0fb4*/ 	.word	0x00038850
        /*0fb8*/ 	.short	0x010a
        /*0fba*/ 	.byte	0x3f
	.zero		1


	//   ....[40]....
        /*0fbc*/ 	.word	0x0000be00
        /*0fc0*/ 	.word	0x00000018
        /*0fc4*/ 	.word	0x00000000
        /*0fc8*/ 	.short	0x0101
        /*0fca*/ 	.byte	0x3f
	.zero		1


	//   ....[41]....
        /*0fcc*/ 	.word	0x0000c530
        /*0fd0*/ 	.word	0x00000015
        /*0fd4*/ 	.word	0x00000000
        /*0fd8*/ 	.short	0x0101
        /*0fda*/ 	.byte	0x3f
	.zero		1


	//   ....[42]....
        /*0fdc*/ 	.word	0x0000c640
        /*0fe0*/ 	.word	0x000000c5
        /*0fe4*/ 	.word	0x00038830
        /*0fe8*/ 	.short	0x010a
        /*0fea*/ 	.byte	0x3f
	.zero		1


	//   ....[43]....
        /*0fec*/ 	.word	0x0000c6b0
        /*0ff0*/ 	.word	0x000000c5
        /*0ff4*/ 	.word	0x00038830
        /*0ff8*/ 	.short	0x010a
        /*0ffa*/ 	.byte	0x3f
	.zero		1


	//   ....[44]....
        /*0ffc*/ 	.word	0x0000c920
        /*1000*/ 	.word	0x000000c5
        /*1004*/ 	.word	0x00038850
        /*1008*/ 	.short	0x010a
        /*100a*/ 	.byte	0x3f
	.zero		1


	//   ....[45]....
        /*100c*/ 	.word	0x0000c970
        /*1010*/ 	.word	0x000000c5
        /*1014*/ 	.word	0x00038850
        /*1018*/ 	.short	0x010a
        /*101a*/ 	.byte	0x3f
	.zero		1


	//   ....[46]....
        /*101c*/ 	.word	0x0000ed10
        /*1020*/ 	.word	0x000000a7
        /*1024*/ 	.word	0x00000000
        /*1028*/ 	.short	0x0101
        /*102a*/ 	.byte	0x3f
	.zero		1


	//   ....[47]....
        /*102c*/ 	.word	0x0000fcf0
        /*1030*/ 	.word	0x000000c5
        /*1034*/ 	.word	0x00000000
        /*1038*/ 	.short	0x0101
        /*103a*/ 	.byte	0x3f
	.zero		1


	//   ....[48]....
        /*103c*/ 	.word	0x0000fe40
        /*1040*/ 	.word	0x000000c1
        /*1044*/ 	.word	0x00038830
        /*1048*/ 	.short	0x010a
        /*104a*/ 	.byte	0x3f
	.zero		1


	//   ....[49]....
        /*104c*/ 	.word	0x0000feb0
        /*1050*/ 	.word	0x000000c1
        /*1054*/ 	.word	0x00038830
        /*1058*/ 	.short	0x010a
        /*105a*/ 	.byte	0x3f
	.zero		1


	//   ....[50]....
        /*105c*/ 	.word	0x00010120
        /*1060*/ 	.word	0x000000c1
        /*1064*/ 	.word	0x00038850
        /*1068*/ 	.short	0x010a
        /*106a*/ 	.byte	0x3f
	.zero		1


	//   ....[51]....
        /*106c*/ 	.word	0x00010170
        /*1070*/ 	.word	0x000000c1
        /*1074*/ 	.word	0x00038850
        /*1078*/ 	.short	0x010a
        /*107a*/ 	.byte	0x3f
	.zero		1


	//   ....[52]....
        /*107c*/ 	.word	0x00012140
        /*1080*/ 	.word	0x000000a2
        /*1084*/ 	.word	0x00000000
        /*1088*/ 	.short	0x0101
        /*108a*/ 	.byte	0x3f
	.zero		1


	//   ....[53]....
        /*108c*/ 	.word	0x00012fd0
        /*1090*/ 	.word	0x000000c1
        /*1094*/ 	.word	0x00000000
        /*1098*/ 	.short	0x0101
        /*109a*/ 	.byte	0x3f
	.zero		1


	//   ....[54]....
        /*109c*/ 	.word	0x000156a0
        /*10a0*/ 	.word	0x00000000
        /*10a4*/ 	.word	0x00000000
        /*10a8*/ 	.short	0x0101
        /*10aa*/ 	.byte	0x3f
	.zero		1


	//   ....[55]....
        /*10ac*/ 	.word	0x00018040
        /*10b0*/ 	.word	0x00000005
        /*10b4*/ 	.word	0x00038820
        /*10b8*/ 	.short	0x010a
        /*10ba*/ 	.byte	0x3f
	.zero		1


	//   ....[56]....
        /*10bc*/ 	.word	0x00018130
        /*10c0*/ 	.word	0x00000004
        /*10c4*/ 	.word	0x000388a0
        /*10c8*/ 	.short	0x010a
        /*10ca*/ 	.byte	0x3f
	.zero		1


	//   ....[57]....
        /*10cc*/ 	.word	0x00018380
        /*10d0*/ 	.word	0x00000004
        /*10d4*/ 	.word	0x000388c0
        /*10d8*/ 	.short	0x010a
        /*10da*/ 	.byte	0x3f
	.zero		1


	//   ....[58]....
        /*10dc*/ 	.word	0x00018e00
        /*10e0*/ 	.word	0x00000004
        /*10e4*/ 	.word	0x000388a0
        /*10e8*/ 	.short	0x010a
        /*10ea*/ 	.byte	0x3f
	.zero		1


	//   ....[59]....
        /*10ec*/ 	.word	0x00019040
        /*10f0*/ 	.word	0x00000004
        /*10f4*/ 	.word	0x000388c0
        /*10f8*/ 	.short	0x010a
        /*10fa*/ 	.byte	0x3f
	.zero		1


	//   ....[60]....
        /*10fc*/ 	.word	0x0001a420
        /*1100*/ 	.word	0x00000000
        /*1104*/ 	.word	0x00038840
        /*1108*/ 	.short	0x010a
        /*110a*/ 	.byte	0x3f
	.zero		1


	//   ....[61]....
        /*110c*/ 	.word	0x0001afd0
        /*1110*/ 	.word	0x00000008
        /*1114*/ 	.word	0x00038800
        /*1118*/ 	.short	0x0107
        /*111a*/ 	.byte	0x3f
	.zero		1


	//   ....[62]....
        /*111c*/ 	.word	0x0001b080
        /*1120*/ 	.word	0x00000000
        /*1124*/ 	.word	0x00038800
        /*1128*/ 	.short	0x0101
        /*112a*/ 	.byte	0x3f
	.zero		1


	//   ....[63]....
        /*112c*/ 	.word	0x0001c030
        /*1130*/ 	.word	0x00000000
        /*1134*/ 	.word	0x00038810
        /*1138*/ 	.short	0x0107
        /*113a*/ 	.byte	0x3f
	.zero		1


	//   ....[64]....
        /*113c*/ 	.word	0x0001c130
        /*1140*/ 	.word	0x00000002
        /*1144*/ 	.word	0x00038810
        /*1148*/ 	.short	0x0101
        /*114a*/ 	.byte	0x3f
	.zero		1


	//   ....[65]....
        /*114c*/ 	.word	0x0001c150
        /*1150*/ 	.word	0x00000002
        /*1154*/ 	.word	0x00038820
        /*1158*/ 	.short	0x010a
        /*115a*/ 	.byte	0x3f
	.zero		1


	//   ....[66]....
        /*115c*/ 	.word	0x0001c260
        /*1160*/ 	.word	0x00000000
        /*1164*/ 	.word	0x00038860
        /*1168*/ 	.short	0x010a
        /*116a*/ 	.byte	0x3f
	.zero		1


	//   ....[67]....
        /*116c*/ 	.word	0x0001cf50
        /*1170*/ 	.word	0x00000000
        /*1174*/ 	.word	0x00038840
        /*1178*/ 	.short	0x010a
        /*117a*/ 	.byte	0x3f
	.zero		1


	//   ....[68]....
        /*117c*/ 	.word	0x0001d1b0
        /*1180*/ 	.word	0x00000000
        /*1184*/ 	.word	0x00038860
        /*1188*/ 	.short	0x010a
        /*118a*/ 	.byte	0x3f
	.zero		1


	//   ....[69]....
        /*118c*/ 	.word	0x0001de30
        /*1190*/ 	.word	0x00000002
        /*1194*/ 	.word	0x00038840
        /*1198*/ 	.short	0x010a
        /*119a*/ 	.byte	0x3f
	.zero		1


	//   ....[70]....
        /*119c*/ 	.word	0x0001e080
        /*11a0*/ 	.word	0x00000002
        /*11a4*/ 	.word	0x00038860
        /*11a8*/ 	.short	0x010a
        /*11aa*/ 	.byte	0x3f
	.zero		1


	//   ....[71]....
        /*11ac*/ 	.word	0x0001ec90
        /*11b0*/ 	.word	0x00000002
        /*11b4*/ 	.word	0x00038840
        /*11b8*/ 	.short	0x010a
        /*11ba*/ 	.byte	0x3f
	.zero		1


	//   ....[72]....
        /*11bc*/ 	.word	0x0001eef0
        /*11c0*/ 	.word	0x00000002
        /*11c4*/ 	.word	0x00038860
        /*11c8*/ 	.short	0x010a
        /*11ca*/ 	.byte	0x3f
	.zero		1


	//   ....[73]....
        /*11cc*/ 	.word	0x00020770
        /*11d0*/ 	.word	0x00000000
        /*11d4*/ 	.word	0x00038820
        /*11d8*/ 	.short	0x010a
        /*11da*/ 	.byte	0x3f
	.zero		1


	//   ....[74]....
        /*11dc*/ 	.word	0x00020920
        /*11e0*/ 	.word	0x00000006
        /*11e4*/ 	.word	0x00000000
        /*11e8*/ 	.short	0x010a
        /*11ea*/ 	.byte	0x3f
	.zero		1


	//   ....[75]....
        /*11ec*/ 	.word	0x00020990
        /*11f0*/ 	.word	0x00000007
        /*11f4*/ 	.word	0x00000000
        /*11f8*/ 	.short	0x010a
        /*11fa*/ 	.byte	0x3f
	.zero		1


	//   ....[76]....
        /*11fc*/ 	.word	0x00020a00
        /*1200*/ 	.word	0x00000004
        /*1204*/ 	.word	0x00000000
        /*1208*/ 	.short	0x010a
        /*120a*/ 	.byte	0x3f
	.zero		1


	//   ....[77]....
        /*120c*/ 	.word	0x00020a30
        /*1210*/ 	.word	0x00000003
        /*1214*/ 	.word	0x00000000
        /*1218*/ 	.short	0x010a
        /*121a*/ 	.byte	0x3f
	.zero		1


	//   ....[78]....
        /*121c*/ 	.word	0x00020a90
        /*1220*/ 	.word	0x00000044
        /*1224*/ 	.word	0x00038890
        /*1228*/ 	.short	0x010a
        /*122a*/ 	.byte	0x3f
	.zero		1


	//   ....[79]....
        /*122c*/ 	.word	0x00020ae0
        /*1230*/ 	.word	0x00000044
        /*1234*/ 	.word	0x00038890
        /*1238*/ 	.short	0x010a
        /*123a*/ 	.byte	0x3f
	.zero		1


	//   ....[80]....
        /*123c*/ 	.word	0x00020b30
        /*1240*/ 	.word	0x00000044
        /*1244*/ 	.word	0x00038890
        /*1248*/ 	.short	0x010a
        /*124a*/ 	.byte	0x3f
	.zero		1


	//   ....[81]....
        /*124c*/ 	.word	0x00020b80
        /*1250*/ 	.word	0x00000044
        /*1254*/ 	.word	0x000388b0
        /*1258*/ 	.short	0x010a
        /*125a*/ 	.byte	0x3f
	.zero		1


	//   ....[82]....
        /*125c*/ 	.word	0x00020f50
        /*1260*/ 	.word	0x00000002
        /*1264*/ 	.word	0x00038800
        /*1268*/ 	.short	0x010a
        /*126a*/ 	.byte	0x3f
	.zero		1


	//   ....[83]....
        /*126c*/ 	.word	0x00021360
        /*1270*/ 	.word	0x00000002
        /*1274*/ 	.word	0x00038800
        /*1278*/ 	.short	0x010a
        /*127a*/ 	.byte	0x3f
	.zero		1


	//   ....[84]....
        /*127c*/ 	.word	0x000213b0
        /*1280*/ 	.word	0x00000015
        /*1284*/ 	.word	0x00038830
        /*1288*/ 	.short	0x010a
        /*128a*/ 	.byte	0x3f
	.zero		1


	//   ....[85]....
        /*128c*/ 	.word	0x00021400
        /*1290*/ 	.word	0x00000002
        /*1294*/ 	.word	0x00038810
        /*1298*/ 	.short	0x010a
        /*129a*/ 	.byte	0x3f
	.zero		1


	//   ....[86]....
        /*129c*/ 	.word	0x00021450
        /*12a0*/ 	.word	0x00000015
        /*12a4*/ 	.word	0x00038850
        /*12a8*/ 	.short	0x010a
        /*12aa*/ 	.byte	0x3f
	.zero		1


	//   ....[87]....
        /*12ac*/ 	.word	0x000214a0
        /*12b0*/ 	.word	0x000000c5
        /*12b4*/ 	.word	0x00038830
        /*12b8*/ 	.short	0x010a
        /*12ba*/ 	.byte	0x3f
	.zero		1


	//   ....[88]....
        /*12bc*/ 	.word	0x000214f0
        /*12c0*/ 	.word	0x000000c5
        /*12c4*/ 	.word	0x00038850
        /*12c8*/ 	.short	0x010a
        /*12ca*/ 	.byte	0x3f
	.zero		1


	//   ....[89]....
        /*12cc*/ 	.word	0x00021540
        /*12d0*/ 	.word	0x000000c1
        /*12d4*/ 	.word	0x00038830
        /*12d8*/ 	.short	0x010a
        /*12da*/ 	.byte	0x3f
	.zero		1


	//   ....[90]....
        /*12dc*/ 	.word	0x00021590
        /*12e0*/ 	.word	0x000000c1
        /*12e4*/ 	.word	0x00038850
        /*12e8*/ 	.short	0x010a
        /*12ea*/ 	.byte	0x3f
	.zero		1


	//   ....[91]....
        /*12ec*/ 	.word	0x00021740
        /*12f0*/ 	.word	0x00000004
        /*12f4*/ 	.word	0x00038820
        /*12f8*/ 	.short	0x010a
        /*12fa*/ 	.byte	0x3f
	.zero		1


	//   ....[92]....
        /*12fc*/ 	.word	0x00021790
        /*1300*/ 	.word	0x00000004
        /*1304*/ 	.word	0x000388a0
        /*1308*/ 	.short	0x010a
        /*130a*/ 	.byte	0x3f
	.zero		1


	//   ....[93]....
        /*130c*/ 	.word	0x000217e0
        /*1310*/ 	.word	0x00000004
        /*1314*/ 	.word	0x000388c0
        /*1318*/ 	.short	0x010a
        /*131a*/ 	.byte	0x3f
	.zero		1


	//   ....[94]....
        /*131c*/ 	.word	0x00021830
        /*1320*/ 	.word	0x00000004
        /*1324*/ 	.word	0x000388a0
        /*1328*/ 	.short	0x010a
        /*132a*/ 	.byte	0x3f
	.zero		1


	//   ....[95]....
        /*132c*/ 	.word	0x00021880
        /*1330*/ 	.word	0x00000004
        /*1334*/ 	.word	0x000388c0
        /*1338*/ 	.short	0x010a
        /*133a*/ 	.byte	0x3f
	.zero		1


	//   ....[96]....
        /*133c*/ 	.word	0x00021a20
        /*1340*/ 	.word	0x00000000
        /*1344*/ 	.word	0x00038840
        /*1348*/ 	.short	0x010a
        /*134a*/ 	.byte	0x3f
	.zero		1


	//   ....[97]....
        /*134c*/ 	.word	0x00022b50
        /*1350*/ 	.word	0x00000002
        /*1354*/ 	.word	0x00038820
        /*1358*/ 	.short	0x010a
        /*135a*/ 	.byte	0x3f
	.zero		1


	//   ....[98]....
        /*135c*/ 	.word	0x00022ba0
        /*1360*/ 	.word	0x00000000
        /*1364*/ 	.word	0x00038860
        /*1368*/ 	.short	0x010a
        /*136a*/ 	.byte	0x3f
	.zero		1


	//   ....[99]....
        /*136c*/ 	.word	0x00022bf0
        /*1370*/ 	.word	0x00000000
        /*1374*/ 	.word	0x00038840
        /*1378*/ 	.short	0x010a
        /*137a*/ 	.byte	0x3f
	.zero		1


	//   ....[100]....
        /*137c*/ 	.word	0x00022c40
        /*1380*/ 	.word	0x00000000
        /*1384*/ 	.word	0x00038860
        /*1388*/ 	.short	0x010a
        /*138a*/ 	.byte	0x3f
	.zero		1


	//   ....[101]....
        /*138c*/ 	.word	0x00022c90
        /*1390*/ 	.word	0x00000002
        /*1394*/ 	.word	0x00038840
        /*1398*/ 	.short	0x010a
        /*139a*/ 	.byte	0x3f
	.zero		1


	//   ....[102]....
        /*139c*/ 	.word	0x00022ce0
        /*13a0*/ 	.word	0x00000002
        /*13a4*/ 	.word	0x00038860
        /*13a8*/ 	.short	0x010a
        /*13aa*/ 	.byte	0x3f
	.zero		1


	//   ....[103]....
        /*13ac*/ 	.word	0x00022d30
        /*13b0*/ 	.word	0x00000002
        /*13b4*/ 	.word	0x00038840
        /*13b8*/ 	.short	0x010a
        /*13ba*/ 	.byte	0x3f
	.zero		1


	//   ....[104]....
        /*13bc*/ 	.word	0x00022d80
        /*13c0*/ 	.word	0x00000002
        /*13c4*/ 	.word	0x00038860
        /*13c8*/ 	.short	0x010a
        /*13ca*/ 	.byte	0x3f
	.zero		1


	//   ....[105]....
        /*13cc*/ 	.word	0x000237e0
        /*13d0*/ 	.word	0x00000000
        /*13d4*/ 	.word	0x00038820
        /*13d8*/ 	.short	0x010a
        /*13da*/ 	.byte	0x3f
	.zero		1


	//   ....[106]....
        /*13dc*/ 	.word	0x00023980
        /*13e0*/ 	.word	0x00000006
        /*13e4*/ 	.word	0x00000000
        /*13e8*/ 	.short	0x010a
        /*13ea*/ 	.byte	0x3f
	.zero		1


	//   ....[107]....
        /*13ec*/ 	.word	0x000239d0
        /*13f0*/ 	.word	0x00000007
        /*13f4*/ 	.word	0x00000000
        /*13f8*/ 	.short	0x010a
        /*13fa*/ 	.byte	0x3f
	.zero		1


	//   ....[108]....
        /*13fc*/ 	.word	0x00023a20
        /*1400*/ 	.word	0x00000004
        /*1404*/ 	.word	0x00000000
        /*1408*/ 	.short	0x010a
        /*140a*/ 	.byte	0x3f
	.zero		1


	//----- nvinfo : EIATTR_NUM_MBARRIERS
	.align		4
.L_1127:
        /*140c*/ 	.byte	0x03, 0x38
        /*140e*/ 	.short	0x0017


	//----- nvinfo : EIATTR_EXIT_INSTR_OFFSETS
	.align		4
        /*1410*/ 	.byte	0x04, 0x1c
        /*1412*/ 	.short	(.L_1129 - .L_1128)


	//   ....[0]....
.L_1128:
        /*1414*/ 	.word	0x00020a80


	//----- nvinfo : EIATTR_MAX_THREADS
	.align		4
.L_1129:
        /*1418*/ 	.byte	0x04, 0x05
        /*141a*/ 	.short	(.L_1131 - .L_1130)
.L_1130:
        /*141c*/ 	.word	0x00000180
        /*1420*/ 	.word	0x00000001
        /*1424*/ 	.word	0x00000001


	//----- nvinfo : EIATTR_CRS_STACK_SIZE
	.align		4
.L_1131:
        /*1428*/ 	.byte	0x04, 0x1e
        /*142a*/ 	.short	(.L_1133 - .L_1132)
.L_1132:
        /*142c*/ 	.word	0x00000000


	//----- nvinfo : EIATTR_CBANK_PARAM_SIZE
	.align		4
.L_1133:
        /*1430*/ 	.byte	0x03, 0x19
        /*1432*/ 	.short	0x0bf0


	//----- nvinfo : EIATTR_PARAM_CBANK
	.align		4
        /*1434*/ 	.byte	0x04, 0x0a
        /*1436*/ 	.short	(.L_1135 - .L_1134)
	.align		4
.L_1134:
        /*1438*/ 	.word	index@(.nv.constant0._ZN7cutlass13device_kernelIN5flash11enable_sm90INS1_16FlashAttnFwdSm90INS1_25CollectiveMainloopFwdSm90ILi2EN4cute5tupleIJNS5_1CILi1EEES8_S8_EEENS6_IJNS7_ILi64EEESA_SA_EEELi512ENS_6half_tEfNS_4arch4Sm90ELb1ELb0ELb0ELb1ELb0ELb1ELb1ELb0ELb0ELb1ELb0ELb0EEENS1_21CollectiveEpilogueFwdINS6_IJSA_NS7_ILi512EEESA_EEES9_SC_SE_Li256ELb1ELb1ELb0ELb0EEENS1_36VarlenDynamicPersistentTileSchedulerILi64ELi64ELi256ELi128ELb0ELb1ELb1ELb1ELb1ELb1EEEEEEEEEvNT_6ParamsE)
        /*143c*/ 	.short	0x0210
        /*143e*/ 	.short	0x0bf0


	//----- nvinfo : EIATTR_SW_WAR
	.align		4
.L_1135:
        /*1440*/ 	.byte	0x04, 0x36
        /*1442*/ 	.short	(.L_1137 - .L_1136)
.L_1136:
        /*1444*/ 	.word	0x00000008
.L_1137:


//--------------------- .nv.info._ZN7cutlass13device_kernelIN5flash11enable_sm90INS1_16FlashAttnFwdSm90INS1_25CollectiveMainloopFwdSm90ILi2EN4cute5tupleIJNS5_1CILi1EEES8_S8_EEENS6_IJNS7_ILi128EEENS7_ILi96EEENS7_ILi64EEEEEELi256ENS_6half_tEfNS_4arch4Sm90ELb0ELb0ELb0ELb0ELb0ELb0ELb0ELb1ELb0ELb1ELb0ELb0EEENS1_21CollectiveEpilogueFwdINS6_IJSA_NS7_ILi256EEESB_EEES9_SE_SG_Li256ELb0ELb1ELb0ELb0EEENS1_29StaticPersistentTileSchedulerILb0EEEEEEEEEvNT_6ParamsE --------------------------
	.section	.nv.info._ZN7cutlass13device_kernelIN5flash11enable_sm90INS1_16FlashAttnFwdSm90INS1_25CollectiveMainloopFwdSm90ILi2EN4cute5tupleIJNS5_1CILi1EEES8_S8_EEENS6_IJNS7_ILi128EEENS7_ILi96EEENS7_ILi64EEEEEELi256ENS_6half_tEfNS_4arch4Sm90ELb0ELb0ELb0ELb0ELb0ELb0ELb0ELb1ELb0ELb1ELb0ELb0EEENS1_21CollectiveEpilogueFwdINS6_IJSA_NS7_ILi256EEESB_EEES9_SE_SG_Li256ELb0ELb1ELb0ELb0EEENS1_29StaticPersistentTileSchedulerILb0EEEEEEEEEvNT_6ParamsE,"",@"SHT_CUDA_INFO"
	.sectionflags	@""
	.align	4


	//----- nvinfo : EIATTR_CUDA_API_VERSION
	.align		4
        /*0000*/ 	.byte	0x04, 0x37
        /*0002*/ 	.short	(.L_1139 - .L_1138)
.L_1138:
        /*0004*/ 	.word	0x00000082


	//----- nvinfo : EIATTR_KPARAM_INFO
	.align		4
.L_1139:
        /*0008*/ 	.byte	0x04, 0x17
        /*000a*/ 	.short	(.L_1141 - .L_1140)
.L_1140:
        /*000c*/ 	.word	0x00000000
        /*0010*/ 	.short	0x0000
        /*0012*/ 	.short	0x0070
        /*0014*/ 	.byte	0x00, 0xf0, 0x01, 0x28


	//----- nvinfo : EIATTR_SPARSE_MMA_MASK
	.align		4
.L_1141:
        /*0018*/ 	.byte	0x03, 0x50
        /*001a*/ 	.short	0x0000


	//----- nvinfo : EIATTR_MAXREG_COUNT
	.align		4
        /*001c*/ 	.byte	0x03, 0x1b
        /*001e*/ 	.short	0x00a8


	//----- nvinfo : EIATTR_NUM_BARRIERS
	.align		4
        /*0020*/ 	.byte	0x02, 0x4c
        /*0022*/ 	.byte	0x10
	.zero		1


	//----- nvinfo : EIATTR_EXTERNS
	.align		4
        /*0024*/ 	.byte	0x04, 0x0f
        /*0026*/ 	.short	(.L_1143 - .L_1142)


	//   ....[0]....
	.align		4
.L_1142:
        /*0028*/ 	.word	index@(__assertfail)


	//----- nvinfo : EIATTR_ANNOTATIONS
	.align		4
.L_1143:
        /*002c*/ 	.byte	0x04, 0x55
        /*002e*/ 	.short	(.L_1145 - .L_1144)


	//   ....[0]....
.L_1144:
        /* <DEDUP_REMOVED lines=28> */


	//----- nvinfo : EIATTR_MERCURY_ISA_VERSION
	.align		4
.L_1145:
        /*01d8*/ 	.byte	0x03, 0x5f
        /*01da*/ 	.short	0x0101


	//----- nvinfo : EIATTR_INT_WARP_WIDE_INSTR_OFFSETS
	.align		4
        /*01dc*/ 	.byte	0x04, 0x31
        /*01de*/ 	.short	(.L_1147 - .L_1146)


	//   ....[0]....
.L_1146:
        /*01e0*/ 	.word	0x00000130


	//   ....[1]....
        /*01e4*/ 	.word	0x00000170


	//   ....[2]....
        /*01e8*/ 	.word	0x000001e0


	//----- nvinfo : EIATTR_COOP_GROUP_MASK_REGIDS
	.align		4
.L_1147:
        /*01ec*/ 	.byte	0x04, 0x29
        /*01ee*/ 	.short	(.L_1149 - .L_1148)


	//   ....[0]....
.L_1148:
        /*01f0*/ 	.word	0xffffffff


	//   ....[1]....
        /*01f4*/ 	.word	0xffffffff


	//   ....[2]....
        /*01f8*/ 	.word	0xffffffff


	//   ....[3]....
        /*01fc*/ 	.word	0xffffffff


	//   ....[4]....
        /*0200*/ 	.word	0xffffffff


	//   ....[5]....
        /*0204*/ 	.word	0xffffffff


	//   ....[6]....
        /*0208*/ 	.word	0xffffffff


	//   ....[7]....
        /*020c*/ 	.word	0xffffffff


	//   ....[8]....
        /*0210*/ 	.word	0xffffffff


	//   ....[9]....
        /*0214*/ 	.word	0xffffffff


	//   ....[10]....
        /*0218*/ 	.word	0xffffffff


	//   ....[11]....
        /*021c*/ 	.word	0xffffffff


	//   ....[12]....
        /*0220*/ 	.word	0xffffffff


	//   ....[13]....
        /*0224*/ 	.word	0xffffffff


	//   ....[14]....
        /*0228*/ 	.word	0xffffffff


	//   ....[15]....
        /*022c*/ 	.word	0xffffffff


	//   ....[16]....
        /*0230*/ 	.word	0xffffffff


	//   ....[17]....
        /*0234*/ 	.word	0xffffffff


	//   ....[18]....
        /*0238*/ 	.word	0xffffffff


	//   ....[19]....
        /*023c*/ 	.word	0xffffffff


	//   ....[20]....
        /*0240*/ 	.word	0xffffffff


	//   ....[21]....
        /*0244*/ 	.word	0xffffffff


	//   ....[22]....
        /*0248*/ 	.word	0xffffffff


	//   ....[23]....
        /*024c*/ 	.word	0xffffffff


	//   ....[24]....
        /*0250*/ 	.word	0xffffffff


	//   ....[25]....
        /*0254*/ 	.word	0xffffffff


	//   ....[26]....
        /*0258*/ 	.word	0xffffffff


	//   ....[27]....
        /*025c*/ 	.word	0xffffffff


	//   ....[28]....
        /*0260*/ 	.word	0xffffffff


	//   ....[29]....
        /*0264*/ 	.word	0xffffffff


	//   ....[30]....
        /*0268*/ 	.word	0xffffffff


	//   ....[31]....
        /*026c*/ 	.word	0xffffffff


	//   ....[32]....
        /*0270*/ 	.word	0xffffffff


	//   ....[33]....
        /*0274*/ 	.word	0xffffffff


	//   ....[34]....
        /*0278*/ 	.word	0xffffffff


	//   ....[35]....
        /*027c*/ 	.word	0xffffffff


	//   ....[36]....
        /*0280*/ 	.word	0xffffffff


	//   ....[37]....
        /*0284*/ 	.word	0xffffffff


	//   ....[38]....
        /*0288*/ 	.word	0xffffffff


	//   ....[39]....
        /*028c*/ 	.word	0xffffffff


	//   ....[40]....
        /*0290*/ 	.word	0xffffffff


	//   ....[41]....
        /*0294*/ 	.word	0xffffffff


	//   ....[42]....
        /*0298*/ 	.word	0xffffffff


	//   ....[43]....
        /*029c*/ 	.word	0xffffffff


	//   ....[44]....
        /*02a0*/ 	.word	0xffffffff


	//   ....[45]....
        /*02a4*/ 	.word	0xffffffff


	//   ....[46]....
        /*02a8*/ 	.word	0xffffffff


	//   ....[47]....
        /*02ac*/ 	.word	0xffffffff


	//   ....[48]....
        /*02b0*/ 	.word	0xffffffff


	//   ....[49]....
        /*02b4*/ 	.word	0xffffffff


	//   ....[50]....
        /*02b8*/ 	.word	0x0500000f


	//   ....[51]....
        /*02bc*/ 	.word	0x0500000f


	//   ....[52]....
        /*02c0*/ 	.word	0x0500000f


	//   ....[53]....
        /*02c4*/ 	.word	0x0500000f


	//   ....[54]....
        /*02c8*/ 	.word	0x0500000f


	//   ....[55]....
        /*02cc*/ 	.word	0x0500000f


	//   ....[56]....
        /*02d0*/ 	.word	0x0500000f


	//   ....[57]....
        /*02d4*/ 	.word	0x0500000f


	//   ....[58]....
        /*02d8*/ 	.word	0x0500000f


	//   ....[59]....
        /*02dc*/ 	.word	0x0500000f


	//   ....[60]....
        /*02e0*/ 	.word	0x0500000f


	//   ....[61]....
        /*02e4*/ 	.word	0x0500000f


	//   ....[62]....
        /*02e8*/ 	.word	0x0500000f


	//   ....[63]....
        /*02ec*/ 	.word	0x0500000f


	//   ....[64]....
        /*02f0*/ 	.word	0x0500000f


	//   ....[65]....
        /*02f4*/ 	.word	0x0500000f


	//   ....[66]....
        /*02f8*/ 	.word	0x0500000f


	//   ....[67]....
        /*02fc*/ 	.word	0x0500000f


	//----- nvinfo : EIATTR_COOP_GROUP_INSTR_OFFSETS
	.align		4
.L_1149:
        /*0300*/ 	.byte	0x04, 0x28
        /*0302*/ 	.short	(.L_1151 - .L_1150)


	//   ....[0]....
.L_1150:
        /*0304*/ 	.word	0x00000070


	//   ....[1]....
        /*0308*/ 	.word	0x00000140


	//   ....[2]....
        /*030c*/ 	.word	0x00000190


	//   ....[3]....
        /*0310*/ 	.word	0x000003c0


	//   ....[4]....
        /*0314*/ 	.word	0x00000520


	//   ....[5]....
        /*0318*/ 	.word	0x00000640


	//   ....[6]....
        /*031c*/ 	.word	0x000007a0


	//   ....[7]....
        /*0320*/ 	.word	0x00000db0


	//   ....[8]....
        /*0324*/ 	.word	0x00001ad0


	//   ....[9]....
        /*0328*/ 	.word	0x00001b20


	//   ....[10]....
        /*032c*/ 	.word	0x00001f80


	//   ....[11]....
        /*0330*/ 	.word	0x00002000


	//   ....[12]....
        /*0334*/ 	.word	0x00003090


	//   ....[13]....
        /*0338*/ 	.word	0x000030c0


	//   ....[14]....
        /*033c*/ 	.word	0x000034c0


	//   ....[15]....
        /*0340*/ 	.word	0x00003690


	//   ....[16]....
        /*0344*/ 	.word	0x00004960


	//   ....[17]....
        /*0348*/ 	.word	0x00004990


	//   ....[18]....
        /*034c*/ 	.word	0x00004a10


	//   ....[19]....
        /*0350*/ 	.word	0x00004a30


	//   ....[20]....
        /*0354*/ 	.word	0x00006490


	//   ....[21]....
        /*0358*/ 	.word	0x000064c0


	//   ....[22]....
        /*035c*/ 	.word	0x00006650


	//   ....[23]....
        /*0360*/ 	.word	0x00006660


	//   ....[24]....
        /*0364*/ 	.word	0x00006b80


	//   ....[25]....
        /*0368*/ 	.word	0x00006ba0


	//   ....[26]....
        /*036c*/ 	.word	0x00006ce0


	//   ....[27]....
        /*0370*/ 	.word	0x00006d00


	//   ....[28]....
        /*0374*/ 	.word	0x00006e30


	//   ....[29]....
        /*0378*/ 	.word	0x00006e50


	//   ....[30]....
        /*037c*/ 	.word	0x00006f90


	//   ....[31]....
        /*0380*/ 	.word	0x00006fd0


	//   ....[32]....
        /*0384*/ 	.word	0x00007a00


	//   ....[33]....
        /*0388*/ 	.word	0x00008370


	//   ....[34]....
        /*038c*/ 	.word	0x00008380


	//   ....[35]....
        /*0390*/ 	.word	0x000083c0


	//   ....[36]....
        /*0394*/ 	.word	0x00008400


	//   ....[37]....
        /*0398*/ 	.word	0x00008500


	//   ....[38]....
        /*039c*/ 	.word	0x00008510


	//   ....[39]....
        /*03a0*/ 	.word	0x000085a0


	//   ....[40]....
        /*03a4*/ 	.word	0x000085b0


	//   ....[41]....
        /*03a8*/ 	.word	0x00008640


	//   ....[42]....
        /*03ac*/ 	.word	0x00008650


	//   ....[43]....
        /*03b0*/ 	.word	0x000086e0


	//   ....[44]....
        /*03b4*/ 	.word	0x000086f0


	//   ....[45]....
        /*03b8*/ 	.word	0x00008770


	//   ....[46]....
        /*03bc*/ 	.word	0x00008780


	//   ....[47]....
        /*03c0*/ 	.word	0x00008790


	//   ....[48]....
        /*03c4*/ 	.word	0x000087a0


	//   ....[49]....
        /*03c8*/ 	.word	0x0000af80


	//   ....[50]....
        /*03cc*/ 	.word	0x0000b480


	//   ....[51]....
        /*03d0*/ 	.word	0x0000b5f0


	//   ....[52]....
        /*03d4*/ 	.word	0x0000b650


	//   ....[53]....
        /*03d8*/ 	.word	0x0000b720


	//   ....[54]....
        /*03dc*/ 	.word	0x0000b7c0


	//   ....[55]....
        /*03e0*/ 	.word	0x0000b860


	//   ....[56]....
        /*03e4*/ 	.word	0x0000b970


	//   ....[57]....
        /*03e8*/ 	.word	0x0000b9d0


	//   ....[58]....
        /*03ec*/ 	.word	0x0000bad0


	//   ....[59]....
        /*03f0*/ 	.word	0x0000bb30


	//   ....[60]....
        /*03f4*/ 	.word	0x0000bc30


	//   ....[61]....
        /*03f8*/ 	.word	0x0000bc90


	//   ....[62]....
        /*03fc*/ 	.word	0x0000bd90


	//   ....[63]....
        /*0400*/ 	.word	0x0000bdf0


	//   ....[64]....
        /*0404*/ 	.word	0x0000bee0


	//   ....[65]....
        /*0408*/ 	.word	0x0000bf40


	//   ....[66]....
        /*040c*/ 	.word	0x0000bfe0


	//   ....[67]....
        /*0410*/ 	.word	0x0000c3d0


	//----- nvinfo : EIATTR_REG_RECONFIG
	.align		4
.L_1151:
        /*0414*/ 	.byte	0x01, 0x54
	.zero		2


	//----- nvinfo : EIATTR_SYSCALL_OFFSETS
	.align		4
        /*0418*/ 	.byte	0x04, 0x46
        /*041a*/ 	.short	(.L_1153 - .L_1152)


	//   ....[0]....
.L_1152:
        /*041c*/ 	.word	0x00001110


	//   ....[1]....
        /*0420*/ 	.word	0x00007660


	//   ....[2]....
        /*0424*/ 	.word	0x000077a0


	//   ....[3]....
        /*0428*/ 	.word	0x00007890


	//   ....[4]....
        /*042c*/ 	.word	0x00007f90


	//----- nvinfo : EIATTR_MBARRIER_INSTR_OFFSETS
	.align		4
.L_1153:
        /*0430*/ 	.byte	0x04, 0x39
        /*0432*/ 	.short	(.L_1155 - .L_1154)


	//   ....[0]....
.L_1154:
        /*0434*/ 	.word	0x00000270
        /*0438*/ 	.word	0x000000ff
        /*043c*/ 	.word	0x00022800
        /*0440*/ 	.short	0x0100
        /*0442*/ 	.byte	0x08
	.zero		1


	//   ....[1]....
        /*0444*/ 	.word	0x00000280
        /*0448*/ 	.word	0x000000ff
        /*044c*/ 	.word	0x00022820
        /*0450*/ 	.short	0x0100
        /*0452*/ 	.byte	0x08
	.zero		1


	//   ....[2]....
        /*0454*/ 	.word	0x00000370
        /*0458*/ 	.word	0x000000ff
        /*045c*/ 	.word	0x00022830
        /*0460*/ 	.short	0x0100
        /*0462*/ 	.byte	0x08
	.zero		1


	//   ....[3]....
        /*0464*/ 	.word	0x00000380
        /*0468*/ 	.word	0x000000ff
        /*046c*/ 	.word	0x00022840
        /*0470*/ 	.short	0x0100
        /*0472*/ 	.byte	0x08
	.zero		1


	//   ....[4]....
        /*0474*/ 	.word	0x00000390
        /*0478*/ 	.word	0x000000ff
        /*047c*/ 	.word	0x00022838
        /*0480*/ 	.short	0x0100
        /*0482*/ 	.byte	0x08
	.zero		1


	//   ....[5]....
        /*0484*/ 	.word	0x000003a0
        /*0488*/ 	.word	0x000000ff
        /*048c*/ 	.word	0x00022848
        /*0490*/ 	.short	0x0100
        /*0492*/ 	.byte	0x08
	.zero		1


	//   ....[6]....
        /*0494*/ 	.word	0x000004d0
        /*0498*/ 	.word	0x000000ff
        /*049c*/ 	.word	0x00022850
        /*04a0*/ 	.short	0x0100
        /*04a2*/ 	.byte	0x08
	.zero		1


	//   ....[7]....
        /*04a4*/ 	.word	0x000004e0
        /*04a8*/ 	.word	0x000000ff
        /*04ac*/ 	.word	0x00022860
        /*04b0*/ 	.short	0x0100
        /*04b2*/ 	.byte	0x08
	.zero		1


	//   ....[8]....
        /*04b4*/ 	.word	0x000004f0
        /*04b8*/ 	.word	0x000000ff
        /*04bc*/ 	.word	0x00022858
        /*04c0*/ 	.short	0x0100
        /*04c2*/ 	.byte	0x08
	.zero		1


	//   ....[9]....
        /*04c4*/ 	.word	0x00000500
        /*04c8*/ 	.word	0x000000ff
        /*04cc*/ 	.word	0x00022868
        /*04d0*/ 	.short	0x0100
        /*04d2*/ 	.byte	0x08
	.zero		1


	//   ....[10]....
        /*04d4*/ 	.word	0x000005f0
        /*04d8*/ 	.word	0x000000ff
        /*04dc*/ 	.word	0x00022870
        /*04e0*/ 	.short	0x0100
        /*04e2*/ 	.byte	0x06
	.zero		1


	//   ....[11]....
        /*04e4*/ 	.word	0x00000600
        /*04e8*/ 	.word	0x000000ff
        /*04ec*/ 	.word	0x00022880
        /*04f0*/ 	.short	0x0100
        /*04f2*/ 	.byte	0x06
	.zero		1


	//   ....[12]....
        /*04f4*/ 	.word	0x00000610
        /*04f8*/ 	.word	0x000000ff
        /*04fc*/ 	.word	0x00022878
        /*0500*/ 	.short	0x0100
        /*0502*/ 	.byte	0x06
	.zero		1


	//   ....[13]....
        /*0504*/ 	.word	0x00000620
        /*0508*/ 	.word	0x000000ff
        /*050c*/ 	.word	0x00022888
        /*0510*/ 	.short	0x0100
        /*0512*/ 	.byte	0x06
	.zero		1


	//   ....[14]....
        /*0514*/ 	.word	0x00000750
        /*0518*/ 	.word	0x000000ff
        /*051c*/ 	.word	0x00022890
        /*0520*/ 	.short	0x0100
        /*0522*/ 	.byte	0x08
	.zero		1


	//   ....[15]....
        /*0524*/ 	.word	0x00000760
        /*0528*/ 	.word	0x000000ff
        /*052c*/ 	.word	0x000228a0
        /*0530*/ 	.short	0x0100
        /*0532*/ 	.byte	0x08
	.zero		1


	//   ....[16]....
        /*0534*/ 	.word	0x00000770
        /*0538*/ 	.word	0x000000ff
        /*053c*/ 	.word	0x00022898
        /*0540*/ 	.short	0x0100
        /*0542*/ 	.byte	0x08
	.zero		1


	//   ....[17]....
        /*0544*/ 	.word	0x00000780
        /*0548*/ 	.word	0x000000ff
        /*054c*/ 	.word	0x000228a8
        /*0550*/ 	.short	0x0100
        /*0552*/ 	.byte	0x08
	.zero		1


	//   ....[18]....
        /*0554*/ 	.word	0x000008b0
        /*0558*/ 	.word	0x000000ff
        /*055c*/ 	.word	0x000228b0
        /*0560*/ 	.short	0x0100
        /*0562*/ 	.byte	0x08
	.zero		1


	//   ....[19]....
        /*0564*/ 	.word	0x000008c0
        /*0568*/ 	.word	0x000000ff
        /*056c*/ 	.word	0x000228c0
        /*0570*/ 	.short	0x0100
        /*0572*/ 	.byte	0x08
	.zero		1


	//   ....[20]....
        /*0574*/ 	.word	0x000008d0
        /*0578*/ 	.word	0x000000ff
        /*057c*/ 	.word	0x000228b8
        /*0580*/ 	.short	0x0100
        /*0582*/ 	.byte	0x08
	.zero		1


	//   ....[21]....
        /*0584*/ 	.word	0x000008e0
        /*0588*/ 	.word	0x000000ff
        /*058c*/ 	.word	0x000228c8
        /*0590*/ 	.short	0x0100
        /*0592*/ 	.byte	0x08
	.zero		1


	//   ....[22]....
        /*0594*/ 	.word	0x00001160
        /*0598*/ 	.word	0x000000ff
        /*059c*/ 	.word	0x00022800
        /*05a0*/ 	.short	0x010a
        /*05a2*/ 	.byte	0x2d
	.zero		1


	//   ....[23]....
        /*05a4*/ 	.word	0x00001230
        /*05a8*/ 	.word	0x000000ff
        /*05ac*/ 	.word	0x00022830
        /*05b0*/ 	.short	0x010a
        /*05b2*/ 	.byte	0x15
	.zero		1


	//   ....[24]....
        /*05b4*/ 	.word	0x00001270
        /*05b8*/ 	.word	0x000000ff
        /*05bc*/ 	.word	0x00022830
        /*05c0*/ 	.short	0x010a
        /*05c2*/ 	.byte	0x15
	.zero		1


	//   ....[25]....
        /*05c4*/ 	.word	0x00002440
        /*05c8*/ 	.word	0x00000004
        /*05cc*/ 	.word	0x00000000
        /*05d0*/ 	.short	0x0101
        /*05d2*/ 	.byte	0x3f
	.zero		1


	//   ....[26]....
        /*05d4*/ 	.word	0x00002870
        /*05d8*/ 	.word	0x000000ff
        /*05dc*/ 	.word	0x00022850
        /*05e0*/ 	.short	0x010a
        /*05e2*/ 	.byte	0x15
	.zero		1


	//   ....[27]....
        /*05e4*/ 	.word	0x000028b0
        /*05e8*/ 	.word	0x000000ff
        /*05ec*/ 	.word	0x00022850
        /*05f0*/ 	.short	0x010a
        /*05f2*/ 	.byte	0x15
	.zero		1


	//   ....[28]....
        /*05f4*/ 	.word	0x00002ba0
        /*05f8*/ 	.word	0x00000008
        /*05fc*/ 	.word	0x00000000
        /*0600*/ 	.short	0x0101
        /*0602*/ 	.byte	0x3f
	.zero		1


	//   ....[29]....
        /*0604*/ 	.word	0x00002d20
        /*0608*/ 	.word	0x000000ff
        /*060c*/ 	.word	0x00022830
        /*0610*/ 	.short	0x010a
        /*0612*/ 	.byte	0x17
	.zero		1


	//   ....[30]....
        /*0614*/ 	.word	0x00002d70
        /*0618*/ 	.word	0x000000ff
        /*061c*/ 	.word	0x00022830
        /*0620*/ 	.short	0x010a
        /*0622*/ 	.byte	0x17
	.zero		1


	//   ....[31]....
        /*0624*/ 	.word	0x00003a20
        /*0628*/ 	.word	0x0000009a
        /*062c*/ 	.word	0x00000000
        /*0630*/ 	.short	0x0101
        /*0632*/ 	.byte	0x3f
	.zero		1


	//   ....[32]....
        /*0634*/ 	.word	0x00004610
        /*0638*/ 	.word	0x000000ff
        /*063c*/ 	.word	0x00022850
        /*0640*/ 	.short	0x010a
        /*0642*/ 	.byte	0x17
	.zero		1


	//   ....[33]....
        /*0644*/ 	.word	0x00004660
        /*0648*/ 	.word	0x000000ff
        /*064c*/ 	.word	0x00022850
        /*0650*/ 	.short	0x010a
        /*0652*/ 	.byte	0x17
	.zero		1


	//   ....[34]....
        /*0654*/ 	.word	0x00004940
        /*0658*/ 	.word	0x000000b7
        /*065c*/ 	.word	0x00000000
        /*0660*/ 	.short	0x0101
        /*0662*/ 	.byte	0x3f
	.zero		1


	//   ....[35]....
        /*0664*/ 	.word	0x00006b60
        /*0668*/ 	.word	0x000000ce
        /*066c*/ 	.word	0x00000000
        /*0670*/ 	.short	0x0101
        /*0672*/ 	.byte	0x3f
	.zero		1


	//   ....[36]....
        /*0674*/ 	.word	0x00007c30
        /*0678*/ 	.word	0x00000000
        /*067c*/ 	.word	0x00022840
        /*0680*/ 	.short	0x010a
        /*0682*/ 	.byte	0x3f
	.zero		1


	//   ....[37]....
        /*0684*/ 	.word	0x000088a0
        /*0688*/ 	.word	0x000000ff
        /*068c*/ 	.word	0x00022800
        /*0690*/ 	.short	0x0107
        /*0692*/ 	.byte	0x24
	.zero		1


	//   ....[38]....
        /*0694*/ 	.word	0x00008900
        /*0698*/ 	.word	0x000000ff
        /*069c*/ 	.word	0x00022800
        /*06a0*/ 	.short	0x0101
        /*06a2*/ 	.byte	0x24
	.zero		1


	//   ....[39]....
        /*06a4*/ 	.word	0x00008920
        /*06a8*/ 	.word	0x000000ff
        /*06ac*/ 	.word	0x00022820
        /*06b0*/ 	.short	0x010a
        /*06b2*/ 	.byte	0x24
	.zero		1


	//   ....[40]....
        /*06b4*/ 	.word	0x00008a00
        /*06b8*/ 	.word	0x00000002
        /*06bc*/ 	.word	0x00022860
        /*06c0*/ 	.short	0x010a
        /*06c2*/ 	.byte	0x3f
	.zero		1


	//   ....[41]....
        /*06c4*/ 	.word	0x00009220
        /*06c8*/ 	.word	0x00000003
        /*06cc*/ 	.word	0x00022840
        /*06d0*/ 	.short	0x010a
        /*06d2*/ 	.byte	0x3f
	.zero		1


	//   ....[42]....
        /*06d4*/ 	.word	0x00009470
        /*06d8*/ 	.word	0x00000003
        /*06dc*/ 	.word	0x00022860
        /*06e0*/ 	.short	0x010a
        /*06e2*/ 	.byte	0x3f
	.zero		1


	//   ....[43]....
        /*06e4*/ 	.word	0x00009c80
        /*06e8*/ 	.word	0x00000004
        /*06ec*/ 	.word	0x00022840
        /*06f0*/ 	.short	0x010a
        /*06f2*/ 	.byte	0x3f
	.zero		1


	//   ....[44]....
        /*06f4*/ 	.word	0x00009eb0
        /*06f8*/ 	.word	0x00000004
        /*06fc*/ 	.word	0x00022860
        /*0700*/ 	.short	0x010a
        /*0702*/ 	.byte	0x3f
	.zero		1


	//   ....[45]....
        /*0704*/ 	.word	0x0000a610
        /*0708*/ 	.word	0x00000004
        /*070c*/ 	.word	0x00022840
        /*0710*/ 	.short	0x010a
        /*0712*/ 	.byte	0x3f
	.zero		1


	//   ....[46]....
        /*0714*/ 	.word	0x0000a860
        /*0718*/ 	.word	0x00000004
        /*071c*/ 	.word	0x00022860
        /*0720*/ 	.short	0x010a
        /*0722*/ 	.byte	0x3f
	.zero		1


	//   ....[47]....
        /*0724*/ 	.word	0x0000af00
        /*0728*/ 	.word	0x00000000
        /*072c*/ 	.word	0x00022820
        /*0730*/ 	.short	0x010a
        /*0732*/ 	.byte	0x3f
	.zero		1


	//   ....[48]....
        /*0734*/ 	.word	0x0000b0d0
        /*0738*/ 	.word	0x00000006
        /*073c*/ 	.word	0x00000000
        /*0740*/ 	.short	0x010a
        /*0742*/ 	.byte	0x3f
	.zero		1


	//   ....[49]....
        /*0744*/ 	.word	0x0000b120
        /*0748*/ 	.word	0x00000003
        /*074c*/ 	.word	0x00000000
        /*0750*/ 	.short	0x010a
        /*0752*/ 	.byte	0x3f
	.zero		1


	//   ....[50]....
        /*0754*/ 	.word	0x0000b180
        /*0758*/ 	.word	0x00000012
        /*075c*/ 	.word	0x00000000
        /*0760*/ 	.short	0x010a
        /*0762*/ 	.byte	0x3f
	.zero		1


	//   ....[51]....
        /*0764*/ 	.word	0x0000b1b0
        /*0768*/ 	.word	0x00000003
        /*076c*/ 	.word	0x00000000
        /*0770*/ 	.short	0x010a
        /*0772*/ 	.byte	0x3f
	.zero		1


	//   ....[52]....
        /*0774*/ 	.word	0x0000b220
        /*0778*/ 	.word	0x00000003
        /*077c*/ 	.word	0x00022800
        /*0780*/ 	.short	0x010a
        /*0782*/ 	.byte	0x3f
	.zero		1


	//   ....[53]....
        /*0784*/ 	.word	0x0000b280
        /*0788*/ 	.word	0x00000000
        /*078c*/ 	.word	0x00022830
        /*0790*/ 	.short	0x010a
        /*0792*/ 	.byte	0x3f
	.zero		1


	//   ....[54]....
        /*0794*/ 	.word	0x0000b2d0
        /*0798*/ 	.word	0x00000008
        /*079c*/ 	.word	0x00022850
        /*07a0*/ 	.short	0x010a
        /*07a2*/ 	.byte	0x3f
	.zero		1


	//   ....[55]....
        /*07a4*/ 	.word	0x0000b340
        /*07a8*/ 	.word	0x00000000
        /*07ac*/ 	.word	0x00022830
        /*07b0*/ 	.short	0x010a
        /*07b2*/ 	.byte	0x3f
	.zero		1


	//   ....[56]....
        /*07b4*/ 	.word	0x0000b3a0
        /*07b8*/ 	.word	0x000000b7
        /*07bc*/ 	.word	0x00022850
        /*07c0*/ 	.short	0x010a
        /*07c2*/ 	.byte	0x3f
	.zero		1


	//   ....[57]....
        /*07c4*/ 	.word	0x0000b540
        /*07c8*/ 	.word	0x00000000
        /*07cc*/ 	.word	0x00022840
        /*07d0*/ 	.short	0x010a
        /*07d2*/ 	.byte	0x3f
	.zero		1


	//   ....[58]....
        /*07d4*/ 	.word	0x0000c070
        /*07d8*/ 	.word	0x00000003
        /*07dc*/ 	.word	0x00022820
        /*07e0*/ 	.short	0x010a
        /*07e2*/ 	.byte	0x3f
	.zero		1


	//   ....[59]....
        /*07e4*/ 	.word	0x0000c0c0
        /*07e8*/ 	.word	0x00000002
        /*07ec*/ 	.word	0x00022860
        /*07f0*/ 	.short	0x010a
        /*07f2*/ 	.byte	0x3f
	.zero		1


	//   ....[60]....
        /*07f4*/ 	.word	0x0000c110
        /*07f8*/ 	.word	0x00000003
        /*07fc*/ 	.word	0x00022840
        /*0800*/ 	.short	0x010a
        /*0802*/ 	.byte	0x3f
	.zero		1


	//   ....[61]....
        /*0804*/ 	.word	0x0000c160
        /*0808*/ 	.word	0x00000003
        /*080c*/ 	.word	0x00022860
        /*0810*/ 	.short	0x010a
        /*0812*/ 	.byte	0x3f
	.zero		1


	//   ....[62]....
        /*0814*/ 	.word	0x0000c1b0
        /*0818*/ 	.word	0x00000004
        /*081c*/ 	.word	0x00022840
        /*0820*/ 	.short	0x010a
        /*0822*/ 	.byte	0x3f
	.zero		1


	//   ....[63]....
        /*0824*/ 	.word	0x0000c200
        /*0828*/ 	.word	0x00000004
        /*082c*/ 	.word	0x00022860
        /*0830*/ 	.short	0x010a
        /*0832*/ 	.byte	0x3f
	.zero		1


	//   ....[64]....
        /*0834*/ 	.word	0x0000c250
        /*0838*/ 	.word	0x00000004
        /*083c*/ 	.word	0x00022840
        /*0840*/ 	.short	0x010a
        /*0842*/ 	.byte	0x3f
	.zero		1


	//   ....[65]....
        /*0844*/ 	.word	0x0000c2a0
        /*0848*/ 	.word	0x00000004
        /*084c*/ 	.word	0x00022860
        /*0850*/ 	.short	0x010a
        /*0852*/ 	.byte	0x3f
	.zero		1


	//   ....[66]....
        /*0854*/ 	.word	0x0000c2f0
        /*0858*/ 	.word	0x00000000
        /*085c*/ 	.word	0x00022820
        /*0860*/ 	.short	0x010a
        /*0862*/ 	.byte	0x3f
	.zero		1


	//   ....[67]....
        /*0864*/ 	.word	0x0000c490
        /*0868*/ 	.word	0x00000006
        /*086c*/ 	.word	0x00000000
        /*0870*/ 	.short	0x010a
        /*0872*/ 	.byte	0x3f
	.zero		1


	//   ....[68]....
        /*0874*/ 	.word	0x0000c4e0
        /*0878*/ 	.word	0x00000003
        /*087c*/ 	.word	0x00000000
        /*0880*/ 	.short	0x010a
        /*0882*/ 	.byte	0x3f
	.zero		1


	//   ....[69]....
        /*0884*/ 	.word	0x0000c530
        /*0888*/ 	.word	0x00000012
        /*088c*/ 	.word	0x00000000
        /*0890*/ 	.short	0x010a
        /*0892*/ 	.byte	0x3f
	.zero		1


	//----- nvinfo : EIATTR_NUM_MBARRIERS
	.align		4
.L_1155:
        /*0894*/ 	.byte	0x03, 0x38
        /*0896*/ 	.short	0x0016


	//----- nvinfo : EIATTR_EXIT_INSTR_OFFSETS
	.align		4
        /*0898*/ 	.byte	0x04, 0x1c
        /*089a*/ 	.short	(.L_1157 - .L_1156)


	//   ....[0]....
.L_1156:
        /*089c*/ 	.word	0x00000a20


	//   ....[1]....
        /*08a0*/ 	.word	0x00007130


	//   ....[2]....
        /*08a4*/ 	.word	0x0000b200


	//----- nvinfo : EIATTR_MAX_THREADS
	.align		4
.L_1157:
        /*08a8*/ 	.byte	0x04, 0x05
        /*08aa*/ 	.short	(.L_1159 - .L_1158)
.L_1158:
        /*08ac*/ 	.word	0x00000180
        /*08b0*/ 	.word	0x00000001
        /*08b4*/ 	.word	0x00000001


	//----- nvinfo : EIATTR_CRS_STACK_SIZE
	.align		4
.L_1159:
        /*08b8*/ 	.byte	0x04, 0x1e
        /*08ba*/ 	.short	(.L_1161 - .L_1160)
.L_1160:
        /*08bc*/ 	.word	0x00000000


	//----- nvinfo : EIATTR_CBANK_PARAM_SIZE
	.align		4
.L_1161:
        /*08c0*/ 	.byte	0x03, 0x19
        /*08c2*/ 	.short	0x0a70


	//----- nvinfo : EIATTR_PARAM_CBANK
	.align		4
        /*08c4*/ 	.byte	0x04, 0x0a
        /*08c6*/ 	.short	(.L_1163 - .L_1162)
	.align		4
.L_1162:
        /*08c8*/ 	.word	index@(.nv.constant0._ZN7cutlass13device_kernelIN5flash11enable_sm90INS1_16FlashAttnFwdSm90INS1_25CollectiveMainloopFwdSm90ILi2EN4cute5tupleIJNS5_1CILi1EEES8_S8_EEENS6_IJNS7_ILi128EEENS7_ILi96EEENS7_ILi64EEEEEELi256ENS_6half_tEfNS_4arch4Sm90ELb0ELb0ELb0ELb0ELb0ELb0ELb0ELb1ELb0ELb1ELb0ELb0EEENS1_21CollectiveEpilogueFwdINS6_IJSA_NS7_ILi256EEESB_EEES9_SE_SG_Li256ELb0ELb1ELb0ELb0EEENS1_29StaticPersistentTileSchedulerILb0EEEEEEEEEvNT_6ParamsE)
        /*08cc*/ 	.short	0x0210
        /*08ce*/ 	.short	0x0a70


	//----- nvinfo : EIATTR_SW_WAR
	.align		4
.L_1163:
        /*08d0*/ 	.byte	0x04, 0x36
        /*08d2*/ 	.short	(.L_1165 - .L_1164)
.L_1164:
        /*08d4*/ 	.word	0x00000008
.L_1165:


//--------------------- .nv.info._ZN7cutlass13device_kernelIN5flash11enable_sm90INS1_16FlashAttnFwdSm90INS1_25CollectiveMainloopFwdSm90ILi2EN4cute5tupleIJNS5_1CILi1EEES8_S8_EEENS6_IJNS7_ILi128EEENS7_ILi96EEENS7_ILi64EEEEEELi256ENS_6half_tEfNS_4arch4Sm90ELb0ELb0ELb0ELb0ELb0ELb0ELb1ELb1ELb0ELb1ELb0ELb0EEENS1_21CollectiveEpilogueFwdINS6_IJSA_NS7_ILi256EEESB_EEES9_SE_SG_Li256ELb0ELb1ELb0ELb0EEENS1_29StaticPersistentTileSchedulerILb0EEEEEEEEEvNT_6ParamsE --------------------------
	.section	.nv.info._ZN7cutlass13device_kernelIN5flash11enable_sm90INS1_16FlashAttnFwdSm90INS1_25CollectiveMainloopFwdSm90ILi2EN4cute5tupleIJNS5_1CILi1EEES8_S8_EEENS6_IJNS7_ILi128EEENS7_ILi96EEENS7_ILi64EEEEEELi256ENS_6half_tEfNS_4arch4Sm90ELb0ELb0ELb0ELb0ELb0ELb0ELb1ELb1ELb0ELb1ELb0ELb0EEENS1_21CollectiveEpilogueFwdINS6_IJSA_NS7_ILi256EEESB_EEES9_SE_SG_Li256ELb0ELb1ELb0ELb0EEENS1_29StaticPersistentTileSchedulerILb0EEEEEEEEEvNT_6ParamsE,"",@"SHT_CUDA_INFO"
	.sectionflags	@""
	.align	4


	//----- nvinfo : EIATTR_CUDA_API_VERSION
	.align		4
        /*0000*/ 	.byte	0x04, 0x37
        /*0002*/ 	.short	(.L_1167 - .L_1166)
.L_1166:
        /*0004*/ 	.word	0x00000082


	//----- nvinfo : EIATTR_KPARAM_INFO
	.align		4
.L_1167:
        /*0008*/ 	.byte	0x04, 0x17
        /*000a*/ 	.short	(.L_1169 - .L_1168)
.L_1168:
        /*000c*/ 	.word	0x00000000
        /*0010*/ 	.short	0x0000
        /*0012*/ 	.short	0x0070
        /*0014*/ 	.byte	0x00, 0xf0, 0x01, 0x2c


	//----- nvinfo : EIATTR_SPARSE_MMA_MASK
	.align		4
.L_1169:
        /*0018*/ 	.byte	0x03, 0x50
        /*001a*/ 	.short	0x0000


	//----- nvinfo : EIATTR_MAXREG_COUNT
	.align		4
        /*001c*/ 	.byte	0x03, 0x1b
        /*001e*/ 	.short	0x00a8


	//----- nvinfo : EIATTR_NUM_BARRIERS
	.align		4
        /*0020*/ 	.byte	0x02, 0x4c
        /*0022*/ 	.byte	0x10
	.zero		1


	//----- nvinfo : EIATTR_EXTERNS
	.align		4
        /*0024*/ 	.byte	0x04, 0x0f
        /*0026*/ 	.short	(.L_1171 - .L_1170)


	//   ....[0]....
	.align		4
.L_1170:
        /*0028*/ 	.word	index@(__assertfail)


	//----- nvinfo : EIATTR_ANNOTATIONS
	.align		4
.L_1171:
        /*002c*/ 	.byte	0x04, 0x55
        /*002e*/ 	.short	(.L_1173 - .L_1172)


	//   ....[0]....
.L_1172:
        /* <DEDUP_REMOVED lines=50> */


	//----- nvinfo : EIATTR_MERCURY_ISA_VERSION
	.align		4
.L_1173:
        /*0338*/ 	.byte	0x03, 0x5f
        /*033a*/ 	.short	0x0101


	//----- nvinfo : EIATTR_INT_WARP_WIDE_INSTR_OFFSETS
	.align		4
        /*033c*/ 	.byte	0x04, 0x31
        /*033e*/ 	.short	(.L_1175 - .L_1174)


	//   ....[0]....
.L_1174:
        /*0340*/ 	.word	0x00000130


	//   ....[1]....
        /*0344*/ 	.word	0x00000170


	//   ....[2]....
        /*0348*/ 	.word	0x000001e0


	//   ....[3]....
        /*034c*/ 	.word	0x000001f0


	//----- nvinfo : EIATTR_COOP_GROUP_MASK_REGIDS
	.align		4
.L_1175:
        /*0350*/ 	.byte	0x04, 0x29
        /*0352*/ 	.short	(.L_1177 - .L_1176)


	//   ....[0]....
.L_1176:
        /*0354*/ 	.word	0xffffffff


	//   ....[1]....
        /*0358*/ 	.word	0xffffffff


	//   ....[2]....
        /*035c*/ 	.word	0xffffffff


	//   ....[3]....
        /*0360*/ 	.word	0xffffffff


	//   ....[4]....
        /*0364*/ 	.word	0xffffffff


	//   ....[5]....
        /*0368*/ 	.word	0xffffffff


	//   ....[6]....
        /*036c*/ 	.word	0xffffffff


	//   ....[7]....
        /*0370*/ 	.word	0xffffffff


	//   ....[8]....
        /*0374*/ 	.word	0xffffffff


	//   ....[9]....
        /*0378*/ 	.word	0xffffffff


	//   ....[10]....
        /*037c*/ 	.word	0xffffffff


	//   ....[11]....
        /*0380*/ 	.word	0xffffffff


	//   ....[12]....
        /*0384*/ 	.word	0xffffffff


	//   ....[13]....
        /*0388*/ 	.word	0xffffffff


	//   ....[14]....
        /*038c*/ 	.word	0xffffffff


	//   ....[15]....
        /*0390*/ 	.word	0xffffffff


	//   ....[16]....
        /*0394*/ 	.word	0xffffffff


	//   ....[17]....
        /*0398*/ 	.word	0xffffffff


	//   ....[18]....
        /*039c*/ 	.word	0xffffffff


	//   ....[19]....
        /*03a0*/ 	.word	0xffffffff


	//   ....[20]....
        /*03a4*/ 	.word	0xffffffff


	//   ....[21]....
        /*03a8*/ 	.word	0xffffffff


	//   ....[22]....
        /*03ac*/ 	.word	0xffffffff


	//   ....[23]....
        /*03b0*/ 	.word	0xffffffff


	//   ....[24]....
        /*03b4*/ 	.word	0xffffffff


	//   ....[25]....
        /*03b8*/ 	.word	0xffffffff


	//   ....[26]....
        /*03bc*/ 	.word	0xffffffff


	//   ....[27]....
        /*03c0*/ 	.word	0xffffffff


	//   ....[28]....
        /*03c4*/ 	.word	0xffffffff


	//   ....[29]....
        /*03c8*/ 	.word	0xffffffff


	//   ....[30]....
        /*03cc*/ 	.word	0xffffffff


	//   ....[31]....
        /*03d0*/ 	.word	0xffffffff


	//   ....[32]....
        /*03d4*/ 	.word	0xffffffff


	//   ....[33]....
        /*03d8*/ 	.word	0xffffffff


	//   ....[34]....
        /*03dc*/ 	.word	0xffffffff


	//   ....[35]....
        /*03e0*/ 	.word	0xffffffff


	//   ....[36]....
        /*03e4*/ 	.word	0xffffffff


	//   ....[37]....
        /*03e8*/ 	.word	0xffffffff


	//   ....[38]....
        /*03ec*/ 	.word	0xffffffff


	//   ....[39]....
        /*03f0*/ 	.word	0xffffffff


	//   ....[40]....
        /*03f4*/ 	.word	0xffffffff


	//   ....[41]....
        /*03f8*/ 	.word	0xffffffff


	//   ....[42]....
        /*03fc*/ 	.word	0xffffffff


	//   ....[43]....
        /*0400*/ 	.word	0xffffffff


	//   ....[44]....
        /*0404*/ 	.word	0xffffffff


	//   ....[45]....
        /*0408*/ 	.word	0xffffffff


	//   ....[46]....
        /*040c*/ 	.word	0xffffffff


	//   ....[47]....
        /*0410*/ 	.word	0xffffffff


	//   ....[48]....
        /*0414*/ 	.word	0xffffffff


	//   ....[49]....
        /*0418*/ 	.word	0xffffffff


	//   ....[50]....
        /*041c*/ 	.word	0xffffffff


	//   ....[51]....
        /*0420*/ 	.word	0xffffffff


	//   ....[52]....
        /*0424*/ 	.word	0xffffffff


	//   ....[53]....
        /*0428*/ 	.word	0xffffffff


	//   ....[54]....
        /*042c*/ 	.word	0xffffffff


	//   ....[55]....
        /*0430*/ 	.word	0xffffffff


	//   ....[56]....
        /*0434*/ 	.word	0xffffffff


	//   ....[57]....
        /*0438*/ 	.word	0xffffffff


	//   ....[58]....
        /*043c*/ 	.word	0xffffffff


	//   ....[59]....
        /*0440*/ 	.word	0xffffffff


	//   ....[60]....
        /*0444*/ 	.word	0xffffffff


	//   ....[61]....
        /*0448*/ 	.word	0xffffffff


	//   ....[62]....
        /*044c*/ 	.word	0xffffffff


	//   ....[63]....
        /*0450*/ 	.word	0xffffffff


	//   ....[64]....
        /*0454*/ 	.word	0xffffffff


	//   ....[65]....
        /*0458*/ 	.word	0xffffffff


	//   ....[66]....
        /*045c*/ 	.word	0x0500000f


	//   ....[67]....
        /*0460*/ 	.word	0x0500000f


	//   ....[68]....
        /*0464*/ 	.word	0x0500000f


	//   ....[69]....
        /*0468*/ 	.word	0x0500000f


	//   ....[70]....
        /*046c*/ 	.word	0x0500000f


	//   ....[71]....
        /*0470*/ 	.word	0x0500000f


	//   ....[72]....
        /*0474*/ 	.word	0x0500000f


	//   ....[73]....
        /*0478*/ 	.word	0x0500000f


	//   ....[74]....
        /*047c*/ 	.word	0x0500000f


	//   ....[75]....
        /*0480*/ 	.word	0x0500000f


	//   ....[76]....
        /*0484*/ 	.word	0x0500000f


	//   ....[77]....
        /*0488*/ 	.word	0x0500000f


	//   ....[78]....
        /*048c*/ 	.word	0x0500000f


	//   ....[79]....
        /*0490*/ 	.word	0x0500000f


	//   ....[80]....
        /*0494*/ 	.word	0x0500000f


	//   ....[81]....
        /*0498*/ 	.word	0x0500000f


	//   ....[82]....
        /*049c*/ 	.word	0x0500000f


	//   ....[83]....
        /*04a0*/ 	.word	0x0500000f


	//   ....[84]....
        /*04a4*/ 	.word	0x0500000f


	//   ....[85]....
        /*04a8*/ 	.word	0x0500000f


	//   ....[86]....
        /*04ac*/ 	.word	0x0500000f


	//   ....[87]....
        /*04b0*/ 	.word	0x0500000f


	//   ....[88]....
        /*04b4*/ 	.word	0x0500000f


	//   ....[89]....
        /*04b8*/ 	.word	0x0500000f


	//   ....[90]....
        /*04bc*/ 	.word	0x0500000f


	//   ....[91]....
        /*04c0*/ 	.word	0x0500000f


	//   ....[92]....
        /*04c4*/ 	.word	0x0500000f


	//   ....[93]....
        /*04c8*/ 	.word	0x0500000f


	//   ....[94]....
        /*04cc*/ 	.word	0x0500000f


	//   ....[95]....
        /*04d0*/ 	.word	0x0500000f


	//   ....[96]....
        /*04d4*/ 	.word	0x0500000f


	//   ....[97]....
        /*04d8*/ 	.word	0x0500000f


	//   ....[98]....
        /*04dc*/ 	.word	0x0500000f


	//   ....[99]....
        /*04e0*/ 	.word	0x0500000f


	//----- nvinfo : EIATTR_COOP_GROUP_INSTR_OFFSETS
	.align		4
.L_1177:
        /*04e4*/ 	.byte	0x04, 0x28
        /*04e6*/ 	.short	(.L_1179 - .L_1178)


	//   ....[0]....
.L_1178:
        /*04e8*/ 	.word	0x00000070


	//   ....[1]....
        /*04ec*/ 	.word	0x00000140


	//   ....[2]....
        /*04f0*/ 	.word	0x00000190


	//   ....[3]....
        /*04f4*/ 	.word	0x000003e0


	//   ....[4]....
        /*04f8*/ 	.word	0x00000540


	//   ....[5]....
        /*04fc*/ 	.word	0x00000660


	//   ....[6]....
        /*0500*/ 	.word	0x000007c0


	//   ....[7]....
        /*0504*/ 	.word	0x00000dd0


	//   ....[8]....
        /*0508*/ 	.word	0x00002520


	//   ....[9]....
        /*050c*/ 	.word	0x00002550


	//   ....[10]....
        /*0510*/ 	.word	0x00002570


	//   ....[11]....
        /*0514*/ 	.word	0x00002590


	//   ....[12]....
        /*0518*/ 	.word	0x00004110


	//   ....[13]....
        /*051c*/ 	.word	0x00004170


	//   ....[14]....
        /*0520*/ 	.word	0x00004190


	//   ....[15]....
        /*0524*/ 	.word	0x000041b0


	//   ....[16]....
        /*0528*/ 	.word	0x00005740


	//   ....[17]....
        /*052c*/ 	.word	0x00005770


	//   ....[18]....
        /*0530*/ 	.word	0x00005880


	//   ....[19]....
        /*0534*/ 	.word	0x000058b0


	//   ....[20]....
        /*0538*/ 	.word	0x00007270


	//   ....[21]....
        /*053c*/ 	.word	0x000072a0


	//   ....[22]....
        /*0540*/ 	.word	0x00007430


	//   ....[23]....
        /*0544*/ 	.word	0x00007440


	//   ....[24]....
        /*0548*/ 	.word	0x00007960


	//   ....[25]....
        /*054c*/ 	.word	0x00007980


	//   ....[26]....
        /*0550*/ 	.word	0x00007ac0


	//   ....[27]....
        /*0554*/ 	.word	0x00007ae0


	//   ....[28]....
        /*0558*/ 	.word	0x00007c10


	//   ....[29]....
        /*055c*/ 	.word	0x00007c30


	//   ....[30]....
        /*0560*/ 	.word	0x00007d70


	//   ....[31]....
        /*0564*/ 	.word	0x00007db0


	//   ....[32]....
        /*0568*/ 	.word	0x00008870


	//   ....[33]....
        /*056c*/ 	.word	0x00009260


	//   ....[34]....
        /*0570*/ 	.word	0x00009270


	//   ....[35]....
        /*0574*/ 	.word	0x000092b0


	//   ....[36]....
        /*0578*/ 	.word	0x000092e0


	//   ....[37]....
        /*057c*/ 	.word	0x000093f0


	//   ....[38]....
        /*0580*/ 	.word	0x00009460


	//   ....[39]....
        /*0584*/ 	.word	0x00009490


	//   ....[40]....
        /*0588*/ 	.word	0x00009510


	//   ....[41]....
        /*058c*/ 	.word	0x00009540


	//   ....[42]....
        /*0590*/ 	.word	0x000095c0


	//   ....[43]....
        /*0594*/ 	.word	0x000095f0


	//   ....[44]....
        /*0598*/ 	.word	0x00009670


	//   ....[45]....
        /*059c*/ 	.word	0x000096a0


	//   ....[46]....
        /*05a0*/ 	.word	0x00009700


	//   ....[47]....
        /*05a4*/ 	.word	0x00009710


	//   ....[48]....
        /*05a8*/ 	.word	0x00009780


	//   ....[49]....
        /*05ac*/ 	.word	0x00009df0


	//   ....[50]....
        /*05b0*/ 	.word	0x00009e00


	//   ....[51]....
        /*05b4*/ 	.word	0x00009e40


	//   ....[52]....
        /*05b8*/ 	.word	0x00009ef0


	//   ....[53]....
        /*05bc*/ 	.word	0x00009f80


	//   ....[54]....
        /*05c0*/ 	.word	0x00009f90


	//   ....[55]....
        /*05c4*/ 	.word	0x0000a020


	//   ....[56]....
        /*05c8*/ 	.word	0x0000a030


	//   ....[57]....
        /*05cc*/ 	.word	0x0000a060


	//   ....[58]....
        /*05d0*/ 	.word	0x0000a0c0


	//   ....[59]....
        /*05d4*/ 	.word	0x0000a0f0


	//   ....[60]....
        /*05d8*/ 	.word	0x0000a140


	//   ....[61]....
        /*05dc*/ 	.word	0x0000a180


	//   ....[62]....
        /*05e0*/ 	.word	0x0000a1d0


	//   ....[63]....
        /*05e4*/ 	.word	0x0000a210


	//   ....[64]....
        /*05e8*/ 	.word	0x0000a260


	//   ....[65]....
        /*05ec*/ 	.word	0x0000ca10


	//   ....[66]....
        /*05f0*/ 	.word	0x0000cf70


	//   ....[67]....
        /*05f4*/ 	.word	0x0000d0f0


	//   ....[68]....
        /*05f8*/ 	.word	0x0000d150


	//   ....[69]....
        /*05fc*/ 	.word	0x0000d210


	//   ....[70]....
        /*0600*/ 	.word	0x0000d2c0


	//   ....[71]....
        /*0604*/ 	.word	0x0000d3a0


	//   ....[72]....
        /*0608*/ 	.word	0x0000d440


	//   ....[73]....
        /*060c*/ 	.word	0x0000d540


	//   ....[74]....
        /*0610*/ 	.word	0x0000d640


	//   ....[75]....
        /*0614*/ 	.word	0x0000d6b0


	//   ....[76]....
        /*0618*/ 	.word	0x0000d750


	//   ....[77]....
        /*061c*/ 	.word	0x0000d820


	//   ....[78]....
        /*0620*/ 	.word	0x0000d8c0


	//   ....[79]....
        /*0624*/ 	.word	0x0000d990


	//   ....[80]....
        /*0628*/ 	.word	0x0000da30


	//   ....[81]....
        /*062c*/ 	.word	0x0000dae0


	//   ....[82]....
        /*0630*/ 	.word	0x0000dbd0


	//   ....[83]....
        /*0634*/ 	.word	0x0000dc70


	//   ....[84]....
        /*0638*/ 	.word	0x0000dd30


	//   ....[85]....
        /*063c*/ 	.word	0x0000df90


	//   ....[86]....
        /*0640*/ 	.word	0x0000e080


	//   ....[87]....
        /*0644*/ 	.word	0x0000e140


	//   ....[88]....
        /*0648*/ 	.word	0x0000e200


	//   ....[89]....
        /*064c*/ 	.word	0x0000e2c0


	//   ....[90]....
        /*0650*/ 	.word	0x0000e380


	//   ....[91]....
        /*0654*/ 	.word	0x0000e440


	//   ....[92]....
        /*0658*/ 	.word	0x0000e500


	//   ....[93]....
        /*065c*/ 	.word	0x0000e610


	//   ....[94]....
        /*0660*/ 	.word	0x0000e660


	//   ....[95]....
        /*0664*/ 	.word	0x0000e720


	//   ....[96]....
        /*0668*/ 	.word	0x0000e7d0


	//   ....[97]....
        /*066c*/ 	.word	0x0000e890


	//   ....[98]....
        /*0670*/ 	.word	0x0000e940


	//   ....[99]....
        /*0674*/ 	.word	0x0000ecf0


	//----- nvinfo : EIATTR_REG_RECONFIG
	.align		4
.L_1179:
        /*0678*/ 	.byte	0x01, 0x54
	.zero		2


	//----- nvinfo : EIATTR_SYSCALL_OFFSETS
	.align		4
        /*067c*/ 	.byte	0x04, 0x46
        /*067e*/ 	.short	(.L_1181 - .L_1180)


	//   ....[0]....
.L_1180:
        /*0680*/ 	.word	0x00001140


	//   ....[1]....
        /*0684*/ 	.word	0x00008490


	//   ....[2]....
        /*0688*/ 	.word	0x000085d0


	//   ....[3]....
        /*068c*/ 	.word	0x000086c0


	//   ....[4]....
        /*0690*/ 	.word	0x00008e50


	//   ....[5]....
        /*0694*/ 	.word	0x00009a50


	//----- nvinfo : EIATTR_MBARRIER_INSTR_OFFSETS
	.align		4
.L_1181:
        /*0698*/ 	.byte	0x04, 0x39
        /*069a*/ 	.short	(.L_1183 - .L_1182)


	//   ....[0]....
.L_1182:
        /*069c*/ 	.word	0x00000280
        /*06a0*/ 	.word	0x000000ff
        /*06a4*/ 	.word	0x00032400
        /*06a8*/ 	.short	0x0100
        /*06aa*/ 	.byte	0x08
	.zero		1


	//   ....[1]....
        /*06ac*/ 	.word	0x00000290
        /*06b0*/ 	.word	0x000000ff
        /*06b4*/ 	.word	0x00032410
        /*06b8*/ 	.short	0x0100
        /*06ba*/ 	.byte	0x08
	.zero		1


	//   ....[2]....
        /*06bc*/ 	.word	0x000002a0
        /*06c0*/ 	.word	0x000000ff
        /*06c4*/ 	.word	0x00032420
        /*06c8*/ 	.short	0x0100
        /*06ca*/ 	.byte	0x08
	.zero		1


	//   ....[3]....
        /*06cc*/ 	.word	0x00000390
        /*06d0*/ 	.word	0x000000ff
        /*06d4*/ 	.word	0x00032430
        /*06d8*/ 	.short	0x0100
        /*06da*/ 	.byte	0x08
	.zero		1


	//   ....[4]....
        /*06dc*/ 	.word	0x000003a0
        /*06e0*/ 	.word	0x000000ff
        /*06e4*/ 	.word	0x00032440
        /*06e8*/ 	.short	0x0100
        /*06ea*/ 	.byte	0x08
	.zero		1


	//   ....[5]....
        /*06ec*/ 	.word	0x000003b0
        /*06f0*/ 	.word	0x000000ff
        /*06f4*/ 	.word	0x00032438
        /*06f8*/ 	.short	0x0100
        /*06fa*/ 	.byte	0x08
	.zero		1


	//   ....[6]....
        /*06fc*/ 	.word	0x000003c0
        /*0700*/ 	.word	0x000000ff
        /*0704*/ 	.word	0x00032448
        /*0708*/ 	.short	0x0100
        /*070a*/ 	.byte	0x08
	.zero		1


	//   ....[7]....
        /*070c*/ 	.word	0x000004f0
        /*0710*/ 	.word	0x000000ff
        /*0714*/ 	.word	0x00032450
        /*0718*/ 	.short	0x0100
        /*071a*/ 	.byte	0x08
	.zero		1


	//   ....[8]....
        /*071c*/ 	.word	0x00000500
        /*0720*/ 	.word	0x000000ff
        /*0724*/ 	.word	0x00032460
        /*0728*/ 	.short	0x0100
        /*072a*/ 	.byte	0x08
	.zero		1


	//   ....[9]....
        /*072c*/ 	.word	0x00000510
        /*0730*/ 	.word	0x000000ff
        /*0734*/ 	.word	0x00032458
        /*0738*/ 	.short	0x0100
        /*073a*/ 	.byte	0x08
	.zero		1


	//   ....[10]....
        /*073c*/ 	.word	0x00000520
        /*0740*/ 	.word	0x000000ff
        /*0744*/ 	.word	0x00032468
        /*0748*/ 	.short	0x0100
        /*074a*/ 	.byte	0x08
	.zero		1


	//   ....[11]....
        /*074c*/ 	.word	0x00000610
        /*0750*/ 	.word	0x000000ff
        /*0754*/ 	.word	0x00032470
        /*0758*/ 	.short	0x0100
        /*075a*/ 	.byte	0x06
	.zero		1


	//   ....[12]....
        /*075c*/ 	.word	0x00000620
        /*0760*/ 	.word	0x000000ff
        /*0764*/ 	.word	0x00032480
        /*0768*/ 	.short	0x0100
        /*076a*/ 	.byte	0x06
	.zero		1


	//   ....[13]....
        /*076c*/ 	.word	0x00000630
        /*0770*/ 	.word	0x000000ff
        /*0774*/ 	.word	0x00032478
        /*0778*/ 	.short	0x0100
        /*077a*/ 	.byte	0x06
	.zero		1


	//   ....[14]....
        /*077c*/ 	.word	0x00000640
        /*0780*/ 	.word	0x000000ff
        /*0784*/ 	.word	0x00032488
        /*0788*/ 	.short	0x0100
        /*078a*/ 	.byte	0x06
	.zero		1


	//   ....[15]....
        /*078c*/ 	.word	0x00000770
        /*0790*/ 	.word	0x000000ff
        /*0794*/ 	.word	0x00032490
        /*0798*/ 	.short	0x0100
        /*079a*/ 	.byte	0x08
	.zero		1


	//   ....[16]....
        /*079c*/ 	.word	0x00000780
        /*07a0*/ 	.word	0x000000ff
        /*07a4*/ 	.word	0x000324a0
        /*07a8*/ 	.short	0x0100
        /*07aa*/ 	.byte	0x08
	.zero		1


	//   ....[17]....
        /*07ac*/ 	.word	0x00000790
        /*07b0*/ 	.word	0x000000ff
        /*07b4*/ 	.word	0x00032498
        /*07b8*/ 	.short	0x0100
        /*07ba*/ 	.byte	0x08
	.zero		1


	//   ....[18]....
        /*07bc*/ 	.word	0x000007a0
        /*07c0*/ 	.word	0x000000ff
        /*07c4*/ 	.word	0x000324a8
        /*07c8*/ 	.short	0x0100
        /*07ca*/ 	.byte	0x08
	.zero		1


	//   ....[19]....
        /*07cc*/ 	.word	0x000008d0
        /*07d0*/ 	.word	0x000000ff
        /*07d4*/ 	.word	0x000324b0
        /*07d8*/ 	.short	0x0100
        /*07da*/ 	.byte	0x08
	.zero		1


	//   ....[20]....
        /*07dc*/ 	.word	0x000008e0
        /*07e0*/ 	.word	0x000000ff
        /*07e4*/ 	.word	0x000324c0
        /*07e8*/ 	.short	0x0100
        /*07ea*/ 	.byte	0x08
	.zero		1


	//   ....[21]....
        /*07ec*/ 	.word	0x000008f0
        /*07f0*/ 	.word	0x000000ff
        /*07f4*/ 	.word	0x000324b8
        /*07f8*/ 	.short	0x0100
        /*07fa*/ 	.byte	0x08
	.zero		1


	//   ....[22]....
        /*07fc*/ 	.word	0x00000900
        /*0800*/ 	.word	0x000000ff
        /*0804*/ 	.word	0x000324c8
        /*0808*/ 	.short	0x0100
        /*080a*/ 	.byte	0x08
	.zero		1


	//   ....[23]....
        /*080c*/ 	.word	0x00001190
        /*0810*/ 	.word	0x000000ff
        /*0814*/ 	.word	0x00032400
        /*0818*/ 	.short	0x010a
        /*081a*/ 	.byte	0x32
	.zero		1


	//   ....[24]....
        /*081c*/ 	.word	0x00001260
        /*0820*/ 	.word	0x000000ff
        /*0824*/ 	.word	0x00032430
        /*0828*/ 	.short	0x010a
        /*082a*/ 	.byte	0x1a
	.zero		1


	//   ....[25]....
        /*082c*/ 	.word	0x000012a0
        /*0830*/ 	.word	0x000000ff
        /*0834*/ 	.word	0x00032430
        /*0838*/ 	.short	0x010a
        /*083a*/ 	.byte	0x1a
	.zero		1


	//   ....[26]....
        /*083c*/ 	.word	0x00001500
        /*0840*/ 	.word	0x000000ff
        /*0844*/ 	.word	0x00032410
        /*0848*/ 	.short	0x010a
        /*084a*/ 	.byte	0x32
	.zero		1


	//   ....[27]....
        /*084c*/ 	.word	0x00001540
        /*0850*/ 	.word	0x000000ff
        /*0854*/ 	.word	0x00032450
        /*0858*/ 	.short	0x010a
        /*085a*/ 	.byte	0x1a
	.zero		1


	//   ....[28]....
        /*085c*/ 	.word	0x00001580
        /*0860*/ 	.word	0x000000ff
        /*0864*/ 	.word	0x00032450
        /*0868*/ 	.short	0x010a
        /*086a*/ 	.byte	0x1a
	.zero		1


	//   ....[29]....
        /*086c*/ 	.word	0x00002920
        /*0870*/ 	.word	0x00000018
        /*0874*/ 	.word	0x00000000
        /*0878*/ 	.short	0x0101
        /*087a*/ 	.byte	0x3f
	.zero		1


	//   ....[30]....
        /*087c*/ 	.word	0x000032f0
        /*0880*/ 	.word	0x000000b8
        /*0884*/ 	.word	0x00000000
        /*0888*/ 	.short	0x0101
        /*088a*/ 	.byte	0x3f
	.zero		1


	//   ....[31]....
        /*088c*/ 	.word	0x00003450
        /*0890*/ 	.word	0x000000ff
        /*0894*/ 	.word	0x00032430
        /*0898*/ 	.short	0x010a
        /*089a*/ 	.byte	0x1c
	.zero		1


	//   ....[32]....
        /*089c*/ 	.word	0x00003490
        /*08a0*/ 	.word	0x000000ff
        /*08a4*/ 	.word	0x00032430
        /*08a8*/ 	.short	0x010a
        /*08aa*/ 	.byte	0x1c
	.zero		1


	//   ....[33]....
        /*08ac*/ 	.word	0x00003610
        /*08b0*/ 	.word	0x000000ff
        /*08b4*/ 	.word	0x00032450
        /*08b8*/ 	.short	0x010a
        /*08ba*/ 	.byte	0x1c
	.zero		1


	//   ....[34]....
        /*08bc*/ 	.word	0x00003650
        /*08c0*/ 	.word	0x000000ff
        /*08c4*/ 	.word	0x00032450
        /*08c8*/ 	.short	0x010a
        /*08ca*/ 	.byte	0x1c
	.zero		1


	//   ....[35]....
        /*08cc*/ 	.word	0x00004360
        /*08d0*/ 	.word	0x00000098
        /*08d4*/ 	.word	0x00000000
        /*08d8*/ 	.short	0x0101
        /*08da*/ 	.byte	0x3f
	.zero		1


	//   ....[36]....
        /*08dc*/ 	.word	0x00005720
        /*08e0*/ 	.word	0x00000014
        /*08e4*/ 	.word	0x00000000
        /*08e8*/ 	.short	0x0101
        /*08ea*/ 	.byte	0x3f
	.zero		1


	//   ....[37]....
        /*08ec*/ 	.word	0x00007940
        /*08f0*/ 	.word	0x000000ce
        /*08f4*/ 	.word	0x00000000
        /*08f8*/ 	.short	0x0101
        /*08fa*/ 	.byte	0x3f
	.zero		1


	//   ....[38]....
        /*08fc*/ 	.word	0x00008aa0
        /*0900*/ 	.word	0x00000000
        /*0904*/ 	.word	0x00032440
        /*0908*/ 	.short	0x010a
        /*090a*/ 	.byte	0x3f
	.zero		1


	//   ....[39]....
        /*090c*/ 	.word	0x00009860
        /*0910*/ 	.word	0x000000ff
        /*0914*/ 	.word	0x00032400
        /*0918*/ 	.short	0x0107
        /*091a*/ 	.byte	0x25
	.zero		1


	//   ....[40]....
        /*091c*/ 	.word	0x000098d0
        /*0920*/ 	.word	0x000000ff
        /*0924*/ 	.word	0x00032400
        /*0928*/ 	.short	0x0101
        /*092a*/ 	.byte	0x25
	.zero		1


	//   ....[41]....
        /*092c*/ 	.word	0x0000a370
        /*0930*/ 	.word	0x000000ff
        /*0934*/ 	.word	0x00032410
        /*0938*/ 	.short	0x0107
        /*093a*/ 	.byte	0x25
	.zero		1


	//   ....[42]....
        /*093c*/ 	.word	0x0000a3d0
        /*0940*/ 	.word	0x000000ff
        /*0944*/ 	.word	0x00032410
        /*0948*/ 	.short	0x0101
        /*094a*/ 	.byte	0x25
	.zero		1


	//   ....[43]....
        /*094c*/ 	.word	0x0000a3f0
        /*0950*/ 	.word	0x000000ff
        /*0954*/ 	.word	0x00032420
        /*0958*/ 	.short	0x010a
        /*095a*/ 	.byte	0x25
	.zero		1


	//   ....[44]....
        /*095c*/ 	.word	0x0000a4c0
        /*0960*/ 	.word	0x00000002
        /*0964*/ 	.word	0x00032460
        /*0968*/ 	.short	0x010a
        /*096a*/ 	.byte	0x3f
	.zero		1


	//   ....[45]....
        /*096c*/ 	.word	0x0000acd0
        /*0970*/ 	.word	0x00000003
        /*0974*/ 	.word	0x00032440
        /*0978*/ 	.short	0x010a
        /*097a*/ 	.byte	0x3f
	.zero		1


	//   ....[46]....
        /*097c*/ 	.word	0x0000af20
        /*0980*/ 	.word	0x00000003
        /*0984*/ 	.word	0x00032460
        /*0988*/ 	.short	0x010a
        /*098a*/ 	.byte	0x3f
	.zero		1


	//   ....[47]....
        /*098c*/ 	.word	0x0000b720
        /*0990*/ 	.word	0x00000004
        /*0994*/ 	.word	0x00032440
        /*0998*/ 	.short	0x010a
        /*099a*/ 	.byte	0x3f
	.zero		1


	//   ....[48]....
        /*099c*/ 	.word	0x0000b950
        /*09a0*/ 	.word	0x00000004
        /*09a4*/ 	.word	0x00032460
        /*09a8*/ 	.short	0x010a
        /*09aa*/ 	.byte	0x3f
	.zero		1


	//   ....[49]....
        /*09ac*/ 	.word	0x0000c0a0
        /*09b0*/ 	.word	0x00000004
        /*09b4*/ 	.word	0x00032440
        /*09b8*/ 	.short	0x010a
        /*09ba*/ 	.byte	0x3f
	.zero		1


	//   ....[50]....
        /*09bc*/ 	.word	0x0000c2f0
        /*09c0*/ 	.word	0x00000004
        /*09c4*/ 	.word	0x00032460
        /*09c8*/ 	.short	0x010a
        /*09ca*/ 	.byte	0x3f
	.zero		1


	//   ....[51]....
        /*09cc*/ 	.word	0x0000c990
        /*09d0*/ 	.word	0x00000000
        /*09d4*/ 	.word	0x00032420
        /*09d8*/ 	.short	0x010a
        /*09da*/ 	.byte	0x3f
	.zero		1


	//   ....[52]....
        /*09dc*/ 	.word	0x0000cb80
        /*09e0*/ 	.word	0x00000006
        /*09e4*/ 	.word	0x00000000
        /*09e8*/ 	.short	0x010a
        /*09ea*/ 	.byte	0x3f
	.zero		1


	//   ....[53]....
        /*09ec*/ 	.word	0x0000cbb0
        /*09f0*/ 	.word	0x00000007
        /*09f4*/ 	.word	0x00000000
        /*09f8*/ 	.short	0x010a
        /*09fa*/ 	.byte	0x3f
	.zero		1


	//   ....[54]....
        /*09fc*/ 	.word	0x0000cc10
        /*0a00*/ 	.word	0x00000004
        /*0a04*/ 	.word	0x00000000
        /*0a08*/ 	.short	0x010a
        /*0a0a*/ 	.byte	0x3f
	.zero		1


	//   ....[55]....
        /*0a0c*/ 	.word	0x0000cc40
        /*0a10*/ 	.word	0x00000003
        /*0a14*/ 	.word	0x00000000
        /*0a18*/ 	.short	0x010a
        /*0a1a*/ 	.byte	0x3f
	.zero		1


	//   ....[56]....
        /*0a1c*/ 	.word	0x0000ccb0
        /*0a20*/ 	.word	0x00000003
        /*0a24*/ 	.word	0x00032400
        /*0a28*/ 	.short	0x010a
        /*0a2a*/ 	.byte	0x3f
	.zero		1


	//   ....[57]....
        /*0a2c*/ 	.word	0x0000cd10
        /*0a30*/ 	.word	0x00000004
        /*0a34*/ 	.word	0x00032430
        /*0a38*/ 	.short	0x010a
        /*0a3a*/ 	.byte	0x3f
	.zero		1


	//   ....[58]....
        /*0a3c*/ 	.word	0x0000cd70
        /*0a40*/ 	.word	0x00000005
        /*0a44*/ 	.word	0x00032410
        /*0a48*/ 	.short	0x010a
        /*0a4a*/ 	.byte	0x3f
	.zero		1


	//   ....[59]....
        /*0a4c*/ 	.word	0x0000cdd0
        /*0a50*/ 	.word	0x00000000
        /*0a54*/ 	.word	0x00032450
        /*0a58*/ 	.short	0x010a
        /*0a5a*/ 	.byte	0x3f
	.zero		1


	//   ....[60]....
        /*0a5c*/ 	.word	0x0000ce30
        /*0a60*/ 	.word	0x00000003
        /*0a64*/ 	.word	0x00032430
        /*0a68*/ 	.short	0x010a
        /*0a6a*/ 	.byte	0x3f
	.zero		1


	//   ....[61]....
        /*0a6c*/ 	.word	0x0000ce90
        /*0a70*/ 	.word	0x00000003
        /*0a74*/ 	.word	0x00032450
        /*0a78*/ 	.short	0x010a
        /*0a7a*/ 	.byte	0x3f
	.zero		1


	//   ....[62]....
        /*0a7c*/ 	.word	0x0000d030
        /*0a80*/ 	.word	0x00000000
        /*0a84*/ 	.word	0x00032440
        /*0a88*/ 	.short	0x010a
        /*0a8a*/ 	.byte	0x3f
	.zero		1


	//   ....[63]....
        /*0a8c*/ 	.word	0x0000e990
        /*0a90*/ 	.word	0x00000003
        /*0a94*/ 	.word	0x00032420
        /*0a98*/ 	.short	0x010a
        /*0a9a*/ 	.byte	0x3f
	.zero		1


	//   ....[64]....
        /*0a9c*/ 	.word	0x0000e9e0
        /*0aa0*/ 	.word	0x00000002
        /*0aa4*/ 	.word	0x00032460
        /*0aa8*/ 	.short	0x010a
        /*0aaa*/ 	.byte	0x3f
	.zero		1


	//   ....[65]....
        /*0aac*/ 	.word	0x0000ea30
        /*0ab0*/ 	.word	0x00000003
        /*0ab4*/ 	.word	0x00032440
        /*0ab8*/ 	.short	0x010a
        /*0aba*/ 	.byte	0x3f
	.zero		1


	//   ....[66]....
        /*0abc*/ 	.word	0x0000ea80
        /*0ac0*/ 	.word	0x00000003
        /*0ac4*/ 	.word	0x00032460
        /*0ac8*/ 	.short	0x010a
        /*0aca*/ 	.byte	0x3f
	.zero		1


	//   ....[67]....
        /*0acc*/ 	.word	0x0000ead0
        /*0ad0*/ 	.word	0x00000004
        /*0ad4*/ 	.word	0x00032440
        /*0ad8*/ 	.short	0x010a
        /*0ada*/ 	.byte	0x3f
	.zero		1


	//   ....[68]....
        /*0adc*/ 	.word	0x0000eb20
        /*0ae0*/ 	.word	0x00000004
        /*0ae4*/ 	.word	0x00032460
        /*0ae8*/ 	.short	0x010a
        /*0aea*/ 	.byte	0x3f
	.zero		1


	//   ....[69]....
        /*0aec*/ 	.word	0x0000eb70
        /*0af0*/ 	.word	0x00000004
        /*0af4*/ 	.word	0x00032440
        /*0af8*/ 	.short	0x010a
        /*0afa*/ 	.byte	0x3f
	.zero		1


	//   ....[70]....
        /*0afc*/ 	.word	0x0000ebc0
        /*0b00*/ 	.word	0x00000004
        /*0b04*/ 	.word	0x00032460
        /*0b08*/ 	.short	0x010a
        /*0b0a*/ 	.byte	0x3f
	.zero		1


	//   ....[71]....
        /*0b0c*/ 	.word	0x0000ec10
        /*0b10*/ 	.word	0x00000000
        /*0b14*/ 	.word	0x00032420
        /*0b18*/ 	.short	0x010a
        /*0b1a*/ 	.byte	0x3f
	.zero		1


	//   ....[72]....
        /*0b1c*/ 	.word	0x0000edb0
        /*0b20*/ 	.word	0x00000006
        /*0b24*/ 	.word	0x00000000
        /*0b28*/ 	.short	0x010a
        /*0b2a*/ 	.byte	0x3f
	.zero		1


	//   ....[73]....
        /*0b2c*/ 	.word	0x0000ee00
        /*0b30*/ 	.word	0x00000007
        /*0b34*/ 	.word	0x00000000
        /*0b38*/ 	.short	0x010a
        /*0b3a*/ 	.byte	0x3f
	.zero		1


	//   ....[74]....
        /*0b3c*/ 	.word	0x0000ee50
        /*0b40*/ 	.word	0x00000004
        /*0b44*/ 	.word	0x00000000
        /*0b48*/ 	.short	0x010a
        /*0b4a*/ 	.byte	0x3f
	.zero		1


	//----- nvinfo : EIATTR_NUM_MBARRIERS
	.align		4
.L_1183:
        /*0b4c*/ 	.byte	0x03, 0x38
        /*0b4e*/ 	.short	0x0017


	//----- nvinfo : EIATTR_EXIT_INSTR_OFFSETS
	.align		4
        /*0b50*/ 	.byte	0x04, 0x1c
        /*0b52*/ 	.short	(.L_1185 - .L_1184)


	//   ....[0]....
.L_1184:
        /*0b54*/ 	.word	0x00000a40


	//   ....[1]....
        /*0b58*/ 	.word	0x00007f10


	//   ....[2]....
        /*0b5c*/ 	.word	0x0000cc90


	//----- nvinfo : EIATTR_MAX_THREADS
	.align		4
.L_1185:
        /*0b60*/ 	.byte	0x04, 0x05
        /*0b62*/ 	.short	(.L_1187 - .L_1186)
.L_1186:
        /*0b64*/ 	.word	0x00000180
        /*0b68*/ 	.word	0x00000001
        /*0b6c*/ 	.word	0x00000001


	//----- nvinfo : EIATTR_CRS_STACK_SIZE
	.align		4
.L_1187:
        /*0b70*/ 	.byte	0x04, 0x1e
        /*0b72*/ 	.short	(.L_1189 - .L_1188)
.L_1188:
        /*0b74*/ 	.word	0x00000000


	//----- nvinfo : EIATTR_CBANK_PARAM_SIZE
	.align		4
.L_1189:
        /*0b78*/ 	.byte	0x03, 0x19
        /*0b7a*/ 	.short	0x0b70


	//----- nvinfo : EIATTR_PARAM_CBANK
	.align		4
        /*0b7c*/ 	.byte	0x04, 0x0a
        /*0b7e*/ 	.short	(.L_1191 - .L_1190)
	.align		4
.L_1190:
        /*0b80*/ 	.word	index@(.nv.constant0._ZN7cutlass13device_kernelIN5flash11enable_sm90INS1_16FlashAttnFwdSm90INS1_25CollectiveMainloopFwdSm90ILi2EN4cute5tupleIJNS5_1CILi1EEES8_S8_EEENS6_IJNS7_ILi128EEENS7_ILi96EEENS7_ILi64EEEEEELi256ENS_6half_tEfNS_4arch4Sm90ELb0ELb0ELb0ELb0ELb0ELb0ELb1ELb1ELb0ELb1ELb0ELb0EEENS1_21CollectiveEpilogueFwdINS6_IJSA_NS7_ILi256EEESB_EEES9_SE_SG_Li256ELb0ELb1ELb0ELb0EEENS1_29StaticPersistentTileSchedulerILb0EEEEEEEEEvNT_6ParamsE)
        /*0b84*/ 	.short	0x0210
        /*0b86*/ 	.short	0x0b70


	//----- nvinfo : EIATTR_SW_WAR
	.align		4
.L_1191:
        /*0b88*/ 	.byte	0x04, 0x36
        /*0b8a*/ 	.short	(.L_1193 - .L_1192)
.L_1192:
        /*0b8c*/ 	.word	0x00000008
.L_1193:


//--------------------- .nv.info._ZN7cutlass13device_kernelIN5flash11enable_sm90INS1_16FlashAttnFwdSm90INS1_25CollectiveMainloopFwdSm90ILi2EN4cute5tupleIJNS5_1CILi1EEES8_S8_EEENS6_IJNS7_ILi128EEENS7_ILi96EEENS7_ILi64EEEEEELi256ENS_6half_tEfNS_4arch4Sm90ELb0ELb0ELb0ELb1ELb0ELb0ELb0ELb1ELb0ELb1ELb0ELb0EEENS1_21CollectiveEpilogueFwdINS6_IJSA_NS7_ILi256EEESB_EEES9_SE_SG_Li256ELb1ELb1ELb0ELb0EEENS1_36VarlenDynamicPersistentTileSchedulerILi128ELi96ELi256ELi128ELb0ELb1ELb1ELb0ELb1ELb1EEEEEEEEEvNT_6ParamsE --------------------------
	.section	.nv.info._ZN7cutlass13device_kernelIN5flash11enable_sm90INS1_16FlashAttnFwdSm90INS1_25CollectiveMainloopFwdSm90ILi2EN4cute5tupleIJNS5_1CILi1EEES8_S8_EEENS6_IJNS7_ILi128EEENS7_ILi96EEENS7_ILi64EEEEEELi256ENS_6half_tEfNS_4arch4Sm90ELb0ELb0ELb0ELb1ELb0ELb0ELb0ELb1ELb0ELb1ELb0ELb0EEENS1_21CollectiveEpilogueFwdINS6_IJSA_NS7_ILi256EEESB_EEES9_SE_SG_Li256ELb1ELb1ELb0ELb0EEENS1_36VarlenDynamicPersistentTileSchedulerILi128ELi96ELi256ELi128ELb0ELb1ELb1ELb0ELb1ELb1EEEEEEEEEvNT_6ParamsE,"",@"SHT_CUDA_INFO"
	.sectionflags	@""
	.align	4


	//----- nvinfo : EIATTR_CUDA_API_VERSION
	.align		4
        /*0000*/ 	.byte	0x04, 0x37
        /*0002*/ 	.short	(.L_1195 - .L_1194)
.L_1194:
        /*0004*/ 	.word	0x00000082


	//----- nvinfo : EIATTR_KPARAM_INFO
	.align		4
.L_1195:
        /*0008*/ 	.byte	0x04, 0x17
        /*000a*/ 	.short	(.L_1197 - .L_1196)
.L_1196:
        /*000c*/ 	.word	0x00000000
        /*0010*/ 	.short	0x0000
        /*0012*/ 	.short	0x0070
        /*0014*/ 	.byte	0x00, 0xf0, 0x01, 0x2a


	//----- nvinfo : EIATTR_SPARSE_MMA_MASK
	.align		4
.L_1197:
        /*0018*/ 	.byte	0x03, 0x50
        /*001a*/ 	.short	0x0000


	//----- nvinfo : EIATTR_MAXREG_COUNT
	.align		4
        /*001c*/ 	.byte	0x03, 0x1b
        /*001e*/ 	.short	0x00a8


	//----- nvinfo : EIATTR_NUM_BARRIERS
	.align		4
        /*0020*/ 	.byte	0x02, 0x4c
        /*0022*/ 	.byte	0x10
	.zero		1


	//----- nvinfo : EIATTR_EXTERNS
	.align		4
        /*0024*/ 	.byte	0x04, 0x0f
        /*0026*/ 	.short	(.L_1199 - .L_1198)


	//   ....[0]....
	.align		4
.L_1198:
        /*0028*/ 	.word	index@(__assertfail)


	//----- nvinfo : EIATTR_ANNOTATIONS
	.align		4
.L_1199:
        /*002c*/ 	.byte	0x04, 0x55
        /*002e*/ 	.short	(.L_1201 - .L_1200)


	//   ....[0]....
.L_1200:
        /* <DEDUP_REMOVED lines=73> */


	//----- nvinfo : EIATTR_MERCURY_ISA_VERSION
	.align		4
.L_1201:
        /*04b0*/ 	.byte	0x03, 0x5f
        /*04b2*/ 	.short	0x0101


	//----- nvinfo : EIATTR_UNUSED_LOAD_BYTE_OFFSET
	.align		4
        /*04b4*/ 	.byte	0x04, 0x44
        /*04b6*/ 	.short	(.L_1203 - .L_1202)


	//   ....[0]....
.L_1202:
        /*04b8*/ 	.word	0x00000a40
        /*04bc*/ 	.word	0x0000fff0


	//   ....[1]....
        /*04c0*/ 	.word	0x00005b00
        /*04c4*/ 	.word	0x0000fff0


	//----- nvinfo : EIATTR_INT_WARP_WIDE_INSTR_OFFSETS
	.align		4
.L_1203:
        /*04c8*/ 	.byte	0x04, 0x31
        /*04ca*/ 	.short	(.L_1205 - .L_1204)


	//   ....[0]....
.L_1204:
        /*04cc*/ 	.word	0x00000130


	//   ....[1]....
        /*04d0*/ 	.word	0x00000170


	//   ....[2]....
        /*04d4*/ 	.word	0x000001e0


	//   ....[3]....
        /*04d8*/ 	.word	0x00009920


	//   ....[4]....
        /*04dc*/ 	.word	0x000099b0


	//   ....[5]....
        /*04e0*/ 	.word	0x0000d8d0


	//   ....[6]....
        /*04e4*/ 	.word	0x0000d960


	//----- nvinfo : EIATTR_COOP_GROUP_MASK_REGIDS
	.align		4
.L_1205:
        /*04e8*/ 	.byte	0x04, 0x29
        /*04ea*/ 	.short	(.L_1207 - .L_1206)


	//   ....[0]....
.L_1206:
        /*04ec*/ 	.word	0xffffffff


	//   ....[1]....
        /*04f0*/ 	.word	0xffffffff


	//   ....[2]....
        /*04f4*/ 	.word	0xffffffff


	//   ....[3]....
        /*04f8*/ 	.word	0xffffffff


	//   ....[4]....
        /*04fc*/ 	.word	0xffffffff


	//   ....[5]....
        /*0500*/ 	.word	0xffffffff


	//   ....[6]....
        /*0504*/ 	.word	0xffffffff


	//   ....[7]....
        /*0508*/ 	.word	0xffffffff


	//   ....[8]....
        /*050c*/ 	.word	0xffffffff


	//   ....[9]....
        /*0510*/ 	.word	0xffffffff


	//   ....[10]....
        /*0514*/ 	.word	0xffffffff


	//   ....[11]....
        /*0518*/ 	.word	0xffffffff


	//   ....[12]....
        /*051c*/ 	.word	0xffffffff


	//   ....[13]....
        /*0520*/ 	.word	0xffffffff


	//   ....[14]....
        /*0524*/ 	.word	0xffffffff


	//   ....[15]....
        /*0528*/ 	.word	0xffffffff


	//   ....[16]....
        /*052c*/ 	.word	0xffffffff


	//   ....[17]....
        /*0530*/ 	.word	0xffffffff


	//   ....[18]....
        /*0534*/ 	.word	0xffffffff


	//   ....[19]....
        /*0538*/ 	.word	0xffffffff


	//   ....[20]....
        /*053c*/ 	.word	0xffffffff


	//   ....[21]....
        /*0540*/ 	.word	0xffffffff


	//   ....[22]....
        /*0544*/ 	.word	0xffffffff


	//   ....[23]....
        /*0548*/ 	.word	0xffffffff


	//   ....[24]....
        /*054c*/ 	.word	0xffffffff


	//   ....[25]....
        /*0550*/ 	.word	0xffffffff


	//   ....[26]....
        /*0554*/ 	.word	0xffffffff


	//   ....[27]....
        /*0558*/ 	.word	0xffffffff


	//   ....[28]....
        /*055c*/ 	.word	0xffffffff


	//   ....[29]....
        /*0560*/ 	.word	0xffffffff


	//   ....[30]....
        /*0564*/ 	.word	0xffffffff


	//   ....[31]....
        /*0568*/ 	.word	0xffffffff


	//   ....[32]....
        /*056c*/ 	.word	0xffffffff


	//   ....[33]....
        /*0570*/ 	.word	0xffffffff


	//   ....[34]....
        /*0574*/ 	.word	0xffffffff


	//   ....[35]....
        /*0578*/ 	.word	0xffffffff


	//   ....[36]....
        /*057c*/ 	.word	0xffffffff


	//   ....[37]....
        /*0580*/ 	.word	0xffffffff


	//   ....[38]....
        /*0584*/ 	.word	0xffffffff


	//   ....[39]....
        /*0588*/ 	.word	0xffffffff


	//   ....[40]....
        /*058c*/ 	.word	0xffffffff


	//   ....[41]....
        /*0590*/ 	.word	0xffffffff


	//   ....[42]....
        /*0594*/ 	.word	0xffffffff


	//   ....[43]....
        /*0598*/ 	.word	0xffffffff


	//   ....[44]....
        /*059c*/ 	.word	0xffffffff


	//   ....[45]....
        /*05a0*/ 	.word	0xffffffff


	//   ....[46]....
        /*05a4*/ 	.word	0xffffffff


	//   ....[47]....
        /*05a8*/ 	.word	0xffffffff


	//   ....[48]....
        /*05ac*/ 	.word	0xffffffff


	//   ....[49]....
        /*05b0*/ 	.word	0xffffffff


	//   ....[50]....
        /*05b4*/ 	.word	0xffffffff


	//   ....[51]....
        /*05b8*/ 	.word	0xffffffff


	//   ....[52]....
        /*05bc*/ 	.word	0xffffffff


	//   ....[53]....
        /*05c0*/ 	.word	0xffffffff


	//   ....[54]....
        /*05c4*/ 	.word	0xffffffff


	//   ....[55]....
        /*05c8*/ 	.word	0xffffffff


	//   ....[56]....
        /*05cc*/ 	.word	0xffffffff


	//   ....[57]....
        /*05d0*/ 	.word	0xffffffff


	//   ....[58]....
        /*05d4*/ 	.word	0xffffffff


	//   ....[59]....
        /*05d8*/ 	.word	0xffffffff


	//   ....[60]....
        /*05dc*/ 	.word	0xffffffff


	//   ....[61]....
        /*05e0*/ 	.word	0xffffffff


	//   ....[62]....
        /*05e4*/ 	.word	0xffffffff


	//   ....[63]....
        /*05e8*/ 	.word	0xffffffff


	//   ....[64]....
        /*05ec*/ 	.word	0xffffffff


	//   ....[65]....
        /*05f0*/ 	.word	0xffffffff


	//   ....[66]....
        /*05f4*/ 	.word	0xffffffff


	//   ....[67]....
        /*05f8*/ 	.word	0xffffffff


	//   ....[68]....
        /*05fc*/ 	.word	0xffffffff


	//   ....[69]....
        /*0600*/ 	.word	0xffffffff


	//   ....[70]....
        /*0604*/ 	.word	0xffffffff


	//   ....[71]....
        /*0608*/ 	.word	0xffffffff


	//   ....[72]....
        /*060c*/ 	.word	0xffffffff


	//   ....[73]....
        /*0610*/ 	.word	0xffffffff


	//   ....[74]....
        /*0614*/ 	.word	0xffffffff


	//   ....[75]....
        /*0618*/ 	.word	0xffffffff


	//   ....[76]....
        /*061c*/ 	.word	0xffffffff


	//   ....[77]....
        /*0620*/ 	.word	0xffffffff


	//   ....[78]....
        /*0624*/ 	.word	0xffffffff


	//   ....[79]....
        /*0628*/ 	.word	0xffffffff


	//   ....[80]....
        /*062c*/ 	.word	0xffffffff


	//   ....[81]....
        /*0630*/ 	.word	0xffffffff


	//   ....[82]....
        /*0634*/ 	.word	0xffffffff


	//   ....[83]....
        /*0638*/ 	.word	0xffffffff


	//   ....[84]....
        /*063c*/ 	.word	0xffffffff


	//   ....[85]....
        /*0640*/ 	.word	0xffffffff


	//   ....[86]....
        /*0644*/ 	.word	0xffffffff


	//   ....[87]....
        /*0648*/ 	.word	0xffffffff


	//   ....[88]....
        /*064c*/ 	.word	0xffffffff


	//   ....[89]....
        /*0650*/ 	.word	0xffffffff


	//   ....[90]....
        /*0654*/ 	.word	0xffffffff


	//   ....[91]....
        /*0658*/ 	.word	0x0500000f


	//   ....[92]....
        /*065c*/ 	.word	0x0500000f


	//   ....[93]....
        /*0660*/ 	.word	0x0500000f


	//   ....[94]....
        /*0664*/ 	.word	0x0500000f


	//   ....[95]....
        /*0668*/ 	.word	0x0500000f


	//   ....[96]....
        /*066c*/ 	.word	0x0500000f


	//   ....[97]....
        /*0670*/ 	.word	0x0500000f


	//   ....[98]....
        /*0674*/ 	.word	0x0500000f


	//   ....[99]....
        /*0678*/ 	.word	0x0500000f


	//   ....[100]....
        /*067c*/ 	.word	0x0500000f


	//   ....[101]....
        /*0680*/ 	.word	0x0500000f


	//   ....[102]....
        /*0684*/ 	.word	0x0500000f


	//   ....[103]....
        /*0688*/ 	.word	0x0500000f


	//   ....[104]....
        /*068c*/ 	.word	0x0500000f


	//   ....[105]....
        /*0690*/ 	.word	0x0500000f


	//   ....[106]....
        /*0694*/ 	.word	0x0500000f


	//   ....[107]....
        /*0698*/ 	.word	0x0500000f


	//   ....[108]....
        /*069c*/ 	.word	0x0500000f


	//   ....[109]....
        /*06a0*/ 	.word	0x0500000f


	//   ....[110]....
        /*06a4*/ 	.word	0x0500000f


	//   ....[111]....
        /*06a8*/ 	.word	0x0500000f


	//   ....[112]....
        /*06ac*/ 	.word	0x0500000f


	//   ....[113]....
        /*06b0*/ 	.word	0x0500000f


	//   ....[114]....
        /*06b4*/ 	.word	0x0500000f


	//   ....[115]....
        /*06b8*/ 	.word	0x0500000f


	//   ....[116]....
        /*06bc*/ 	.word	0x0500000f


	//   ....[117]....
        /*06c0*/ 	.word	0x0500000f


	//   ....[118]....
        /*06c4*/ 	.word	0x0500000f


	//   ....[119]....
        /*06c8*/ 	.word	0x0500000f


	//   ....[120]....
        /*06cc*/ 	.word	0x0500000f


	//   ....[121]....
        /*06d0*/ 	.word	0x0500000f


	//   ....[122]....
        /*06d4*/ 	.word	0x0500000f


	//   ....[123]....
        /*06d8*/ 	.word	0x0500000f


	//   ....[124]....
        /*06dc*/ 	.word	0x0500000f


	//   ....[125]....
        /*06e0*/ 	.word	0x0500000f


	//----- nvinfo : EIATTR_COOP_GROUP_INSTR_OFFSETS
	.align		4
.L_1207:
        /*06e4*/ 	.byte	0x04, 0x28
        /*06e6*/ 	.short	(.L_1209 - .L_1208)


	//   ....[0]....
.L_1208:
        /*06e8*/ 	.word	0x00000070


	//   ....[1]....
        /*06ec*/ 	.word	0x00000140


	//   ....[2]....
        /*06f0*/ 	.word	0x00000190


	//   ....[3]....
        /*06f4*/ 	.word	0x000003c0


	//   ....[4]....
        /*06f8*/ 	.word	0x00000520


	//   ....[5]....
        /*06fc*/ 	.word	0x00000640


	//   ....[6]....
        /*0700*/ 	.word	0x000007a0


	//   ....[7]....
        /*0704*/ 	.word	0x00001650


	//   ....[8]....
        /*0708*/ 	.word	0x00002250


	//   ....[9]....
        /*070c*/ 	.word	0x000022a0


	//   ....[10]....
        /*0710*/ 	.word	0x000026f0


	//   ....[11]....
        /*0714*/ 	.word	0x00002770


	//   ....[12]....
        /*0718*/ 	.word	0x000037d0


	//   ....[13]....
        /*071c*/ 	.word	0x00003800


	//   ....[14]....
        /*0720*/ 	.word	0x00003c60


	//   ....[15]....
        /*0724*/ 	.word	0x00003e30


	//   ....[16]....
        /*0728*/ 	.word	0x00005080


	//   ....[17]....
        /*072c*/ 	.word	0x000050c0


	//   ....[18]....
        /*0730*/ 	.word	0x00005160


	//   ....[19]....
        /*0734*/ 	.word	0x000051b0


	//   ....[20]....
        /*0738*/ 	.word	0x00006bc0


	//   ....[21]....
        /*073c*/ 	.word	0x00006c00


	//   ....[22]....
        /*0740*/ 	.word	0x00006ce0


	//   ....[23]....
        /*0744*/ 	.word	0x00006d10


	//   ....[24]....
        /*0748*/ 	.word	0x00007510


	//   ....[25]....
        /*074c*/ 	.word	0x00007540


	//   ....[26]....
        /*0750*/ 	.word	0x00007680


	//   ....[27]....
        /*0754*/ 	.word	0x000076a0


	//   ....[28]....
        /*0758*/ 	.word	0x000077e0


	//   ....[29]....
        /*075c*/ 	.word	0x00007800


	//   ....[30]....
        /*0760*/ 	.word	0x00007950


	//   ....[31]....
        /*0764*/ 	.word	0x00007970


	//   ....[32]....
        /*0768*/ 	.word	0x000082e0


	//   ....[33]....
        /*076c*/ 	.word	0x00008310


	//   ....[34]....
        /*0770*/ 	.word	0x00008460


	//   ....[35]....
        /*0774*/ 	.word	0x00008480


	//   ....[36]....
        /*0778*/ 	.word	0x000085c0


	//   ....[37]....
        /*077c*/ 	.word	0x000085e0


	//   ....[38]....
        /*0780*/ 	.word	0x00008730


	//   ....[39]....
        /*0784*/ 	.word	0x00008750


	//   ....[40]....
        /*0788*/ 	.word	0x00008900


	//   ....[41]....
        /*078c*/ 	.word	0x00008ae0


	//   ....[42]....
        /*0790*/ 	.word	0x00008b10


	//   ....[43]....
        /*0794*/ 	.word	0x00008b40


	//   ....[44]....
        /*0798*/ 	.word	0x00008b70


	//   ....[45]....
        /*079c*/ 	.word	0x00008ba0


	//   ....[46]....
        /*07a0*/ 	.word	0x00008bd0


	//   ....[47]....
        /*07a4*/ 	.word	0x00008d40


	//   ....[48]....
        /*07a8*/ 	.word	0x00008d70


	//   ....[49]....
        /*07ac*/ 	.word	0x00008da0


	//   ....[50]....
        /*07b0*/ 	.word	0x00008dd0


	//   ....[51]....
        /*07b4*/ 	.word	0x00008e00


	//   ....[52]....
        /*07b8*/ 	.word	0x00008e30


	//   ....[53]....
        /*07bc*/ 	.word	0x00008ed0


	//   ....[54]....
        /*07c0*/ 	.word	0x00008f00


	//   ....[55]....
        /*07c4*/ 	.word	0x00008f90


	//   ....[56]....
        /*07c8*/ 	.word	0x00009f30


	//   ....[57]....
        /*07cc*/ 	.word	0x0000aaa0


	//   ....[58]....
        /*07d0*/ 	.word	0x0000aac0


	//   ....[59]....
        /*07d4*/ 	.word	0x0000ab50


	//   ....[60]....
        /*07d8*/ 	.word	0x0000ab60


	//   ....[61]....
        /*07dc*/ 	.word	0x0000abe0


	//   ....[62]....
        /*07e0*/ 	.word	0x0000abf0


	//   ....[63]....
        /*07e4*/ 	.word	0x0000ac70


	//   ....[64]....
        /*07e8*/ 	.word	0x0000ac80


	//   ....[65]....
        /*07ec*/ 	.word	0x0000ad00


	//   ....[66]....
        /*07f0*/ 	.word	0x0000ad10


	//   ....[67]....
        /*07f4*/ 	.word	0x0000ad90


	//   ....[68]....
        /*07f8*/ 	.word	0x0000ada0


	//   ....[69]....
        /*07fc*/ 	.word	0x0000ae20


	//   ....[70]....
        /*0800*/ 	.word	0x0000ae30


	//   ....[71]....
        /*0804*/ 	.word	0x0000ae40


	//   ....[72]....
        /*0808*/ 	.word	0x0000ae90


	//   ....[73]....
        /*080c*/ 	.word	0x0000db60


	//   ....[74]....
        /*0810*/ 	.word	0x0000db90


	//   ....[75]....
        /*0814*/ 	.word	0x0000dbd0


	//   ....[76]....
        /*0818*/ 	.word	0x0000dc00


	//   ....[77]....
        /*081c*/ 	.word	0x0000dc30


	//   ....[78]....
        /*0820*/ 	.word	0x0000dc60


	//   ....[79]....
        /*0824*/ 	.word	0x0000dc90


	//   ....[80]....
        /*0828*/ 	.word	0x0000dcc0


	//   ....[81]....
        /*082c*/ 	.word	0x0000de40


	//   ....[82]....
        /*0830*/ 	.word	0x0000de70


	//   ....[83]....
        /*0834*/ 	.word	0x0000dea0


	//   ....[84]....
        /*0838*/ 	.word	0x0000ded0


	//   ....[85]....
        /*083c*/ 	.word	0x0000df00


	//   ....[86]....
        /*0840*/ 	.word	0x0000df30


	//   ....[87]....
        /*0844*/ 	.word	0x0000dff0


	//   ....[88]....
        /*0848*/ 	.word	0x0000e010


	//   ....[89]....
        /*084c*/ 	.word	0x0000e080


	//   ....[90]....
        /*0850*/ 	.word	0x0000e510


	//   ....[91]....
        /*0854*/ 	.word	0x0000e9f0


	//   ....[92]....
        /*0858*/ 	.word	0x0000eba0


	//   ....[93]....
        /*085c*/ 	.word	0x0000ebf0


	//   ....[94]....
        /*0860*/ 	.word	0x0000ec50


	//   ....[95]....
        /*0864*/ 	.word	0x0000ed40


	//   ....[96]....
        /*0868*/ 	.word	0x0000eda0


	//   ....[97]....
        /*086c*/ 	.word	0x0000ee90


	//   ....[98]....
        /*0870*/ 	.word	0x0000eef0


	//   ....[99]....
        /*0874*/ 	.word	0x0000efe0


	//   ....[100]....
        /*0878*/ 	.word	0x0000f040


	//   ....[101]....
        /*087c*/ 	.word	0x0000f130


	//   ....[102]....
        /*0880*/ 	.word	0x0000f190


	//   ....[103]....
        /*0884*/ 	.word	0x0000f280


	//   ....[104]....
        /*0888*/ 	.word	0x0000f2e0


	//   ....[105]....
        /*088c*/ 	.word	0x0000f3b0


	//   ....[106]....
        /*0890*/ 	.word	0x0000f430


	//   ....[107]....
        /*0894*/ 	.word	0x0000f500


	//   ....[108]....
        /*0898*/ 	.word	0x0000f830


	//   ....[109]....
        /*089c*/ 	.word	0x0000f8d0


	//   ....[110]....
        /*08a0*/ 	.word	0x0000f9f0


	//   ....[111]....
        /*08a4*/ 	.word	0x0000fa60


	//   ....[112]....
        /*08a8*/ 	.word	0x0000fad0


	//   ....[113]....
        /*08ac*/ 	.word	0x0000fb40


	//   ....[114]....
        /*08b0*/ 	.word	0x0000fbb0


	//   ....[115]....
        /*08b4*/ 	.word	0x0000fc30


	//   ....[116]....
        /*08b8*/ 	.word	0x0000fcc0


	//   ....[117]....
        /*08bc*/ 	.word	0x0000fd60


	//   ....[118]....
        /*08c0*/ 	.word	0x0000fdd0


	//   ....[119]....
        /*08c4*/ 	.word	0x0000fe40


	//   ....[120]....
        /*08c8*/ 	.word	0x0000feb0


	//   ....[121]....
        /*08cc*/ 	.word	0x0000ff30


	//   ....[122]....
        /*08d0*/ 	.word	0x0000ffa0


	//   ....[123]....
        /*08d4*/ 	.word	0x00010040


	//   ....[124]....
        /*08d8*/ 	.word	0x000100d0


	//   ....[125]....
        /*08dc*/ 	.word	0x000101f0


	//----- nvinfo : EIATTR_REG_RECONFIG
	.align		4
.L_1209:
        /*08e0*/ 	.byte	0x01, 0x54
	.zero		2


	//----- nvinfo : EIATTR_SYSCALL_OFFSETS
	.align		4
        /*08e4*/ 	.byte	0x04, 0x46
        /*08e6*/ 	.short	(.L_1211 - .L_1210)


	//   ....[0]....
.L_1210:
        /*08e8*/ 	.word	0x00001830


	//   ....[1]....
        /*08ec*/ 	.word	0x00009b20


	//   ....[2]....
        /*08f0*/ 	.word	0x00009c80


	//   ....[3]....
        /*08f4*/ 	.word	0x00009d80


	//   ....[4]....
        /*08f8*/ 	.word	0x0000a6b0


	//----- nvinfo : EIATTR_MBARRIER_INSTR_OFFSETS
	.align		4
.L_1211:
        /*08fc*/ 	.byte	0x04, 0x39
        /*08fe*/ 	.short	(.L_1213 - .L_1212)


	//   ....[0]....
.L_1212:
        /*0900*/ 	.word	0x00000270
        /*0904*/ 	.word	0x000000ff
        /*0908*/ 	.word	0x00022800
        /*090c*/ 	.short	0x0100
        /*090e*/ 	.byte	0x08
	.zero		1


	//   ....[1]....
        /*0910*/ 	.word	0x00000280
        /*0914*/ 	.word	0x000000ff
        /*0918*/ 	.word	0x00022820
        /*091c*/ 	.short	0x0100
        /*091e*/ 	.byte	0x08
	.zero		1


	//   ....[2]....
        /*0920*/ 	.word	0x00000370
        /*0924*/ 	.word	0x000000ff
        /*0928*/ 	.word	0x00022830
        /*092c*/ 	.short	0x0100
        /*092e*/ 	.byte	0x08
	.zero		1


	//   ....[3]....
        /*0930*/ 	.word	0x00000380
        /*0934*/ 	.word	0x000000ff
        /*0938*/ 	.word	0x00022840
        /*093c*/ 	.short	0x0100
        /*093e*/ 	.byte	0x08
	.zero		1


	//   ....[4]....
        /*0940*/ 	.word	0x00000390
        /*0944*/ 	.word	0x000000ff
        /*0948*/ 	.word	0x00022838
        /*094c*/ 	.short	0x0100
        /*094e*/ 	.byte	0x08
	.zero		1


	//   ....[5]....
        /*0950*/ 	.word	0x000003a0
        /*0954*/ 	.word	0x000000ff
        /*0958*/ 	.word	0x00022848
        /*095c*/ 	.short	0x0100
        /*095e*/ 	.byte	0x08
	.zero		1


	//   ....[6]....
        /*0960*/ 	.word	0x000004d0
        /*0964*/ 	.word	0x000000ff
        /*0968*/ 	.word	0x00022850
        /*096c*/ 	.short	0x0100
        /*096e*/ 	.byte	0x08
	.zero		1


	//   ....[7]....
        /*0970*/ 	.word	0x000004e0
        /*0974*/ 	.word	0x000000ff
        /*0978*/ 	.word	0x00022860
        /*097c*/ 	.short	0x0100
        /*097e*/ 	.byte	0x08
	.zero		1


	//   ....[8]....
        /*0980*/ 	.word	0x000004f0
        /*0984*/ 	.word	0x000000ff
        /*0988*/ 	.word	0x00022858
        /*098c*/ 	.short	0x0100
        /*098e*/ 	.byte	0x08
	.zero		1


	//   ....[9]....
        /*0990*/ 	.word	0x00000500
        /*0994*/ 	.word	0x000000ff
        /*0998*/ 	.word	0x00022868
        /*099c*/ 	.short	0x0100
        /*099e*/ 	.byte	0x08
	.zero		1


	//   ....[10]....
        /*09a0*/ 	.word	0x000005f0
        /*09a4*/ 	.word	0x000000ff
        /*09a8*/ 	.word	0x00022870
        /*09ac*/ 	.short	0x0100
        /*09ae*/ 	.byte	0x06
	.zero		1


	//   ....[11]....
        /*09b0*/ 	.word	0x00000600
        /*09b4*/ 	.word	0x000000ff
        /*09b8*/ 	.word	0x00022880
        /*09bc*/ 	.short	0x0100
        /*09be*/ 	.byte	0x06
	.zero		1


	//   ....[12]....
        /*09c0*/ 	.word	0x00000610
        /*09c4*/ 	.word	0x000000ff
        /*09c8*/ 	.word	0x00022878
        /*09cc*/ 	.short	0x0100
        /*09ce*/ 	.byte	0x06
	.zero		1


	//   ....[13]....
        /*09d0*/ 	.word	0x00000620
        /*09d4*/ 	.word	0x000000ff
        /*09d8*/ 	.word	0x00022888
        /*09dc*/ 	.short	0x0100
        /*09de*/ 	.byte	0x06
	.zero		1


	//   ....[14]....
        /*09e0*/ 	.word	0x00000750
        /*09e4*/ 	.word	0x000000ff
        /*09e8*/ 	.word	0x00022890
        /*09ec*/ 	.short	0x0100
        /*09ee*/ 	.byte	0x08
	.zero		1


	//   ....[15]....
        /*09f0*/ 	.word	0x00000760
        /*09f4*/ 	.word	0x000000ff
        /*09f8*/ 	.word	0x000228a0
        /*09fc*/ 	.short	0x0100
        /*09fe*/ 	.byte	0x08
	.zero		1


	//   ....[16]....
        /*0a00*/ 	.word	0x00000770
        /*0a04*/ 	.word	0x000000ff
        /*0a08*/ 	.word	0x00022898
        /*0a0c*/ 	.short	0x0100
        /*0a0e*/ 	.byte	0x08
	.zero		1


	//   ....[17]....
        /*0a10*/ 	.word	0x00000780
        /*0a14*/ 	.word	0x000000ff
        /*0a18*/ 	.word	0x000228a8
        /*0a1c*/ 	.short	0x0100
        /*0a1e*/ 	.byte	0x08
	.zero		1


	//   ....[18]....
        /*0a20*/ 	.word	0x000008b0
        /*0a24*/ 	.word	0x000000ff
        /*0a28*/ 	.word	0x000228b0
        /*0a2c*/ 	.short	0x0100
        /*0a2e*/ 	.byte	0x08
	.zero		1


	//   ....[19]....
        /*0a30*/ 	.word	0x000008c0
        /*0a34*/ 	.word	0x000000ff
        /*0a38*/ 	.word	0x000228c0
        /*0a3c*/ 	.short	0x0100
        /*0a3e*/ 	.byte	0x08
	.zero		1


	//   ....[20]....
        /*0a40*/ 	.word	0x000008d0
        /*0a44*/ 	.word	0x000000ff
        /*0a48*/ 	.word	0x000228b8
        /*0a4c*/ 	.short	0x0100
        /*0a4e*/ 	.byte	0x08
	.zero		1


	//   ....[21]....
        /*0a50*/ 	.word	0x000008e0
        /*0a54*/ 	.word	0x000000ff
        /*0a58*/ 	.word	0x000228c8
        /*0a5c*/ 	.short	0x0100
        /*0a5e*/ 	.byte	0x08
	.zero		1


	//   ....[22]....
        /*0a60*/ 	.word	0x000018e0
        /*0a64*/ 	.word	0x00000007
        /*0a68*/ 	.word	0x00022800
        /*0a6c*/ 	.short	0x010a
        /*0a6e*/ 	.byte	0x3f
	.zero		1


	//   ....[23]....
        /*0a70*/ 	.word	0x000019b0
        /*0a74*/ 	.word	0x00000005
        /*0a78*/ 	.word	0x00022830
        /*0a7c*/ 	.short	0x010a
        /*0a7e*/ 	.byte	0x3f
	.zero		1


	//   ....[24]....
        /*0a80*/ 	.word	0x000019f0
        /*0a84*/ 	.word	0x00000005
        /*0a88*/ 	.word	0x00022830
        /*0a8c*/ 	.short	0x010a
        /*0a8e*/ 	.byte	0x3f
	.zero		1


	//   ....[25]....
        /*0a90*/ 	.word	0x00002ba0
        /*0a94*/ 	.word	0x00000004
        /*0a98*/ 	.word	0x00000000
        /*0a9c*/ 	.short	0x0101
        /*0a9e*/ 	.byte	0x3f
	.zero		1


	//   ....[26]....
        /*0aa0*/ 	.word	0x00002fd0
        /*0aa4*/ 	.word	0x00000005
        /*0aa8*/ 	.word	0x00022850
        /*0aac*/ 	.short	0x010a
        /*0aae*/ 	.byte	0x3f
	.zero		1


	//   ....[27]....
        /*0ab0*/ 	.word	0x00003010
        /*0ab4*/ 	.word	0x00000005
        /*0ab8*/ 	.word	0x00022850
        /*0abc*/ 	.short	0x010a
        /*0abe*/ 	.byte	0x3f
	.zero		1


	//   ....[28]....
        /*0ac0*/ 	.word	0x00003310
        /*0ac4*/ 	.word	0x00000005
        /*0ac8*/ 	.word	0x00000000
        /*0acc*/ 	.short	0x0101
        /*0ace*/ 	.byte	0x3f
	.zero		1


	//   ....[29]....
        /*0ad0*/ 	.word	0x00003470
        /*0ad4*/ 	.word	0x000000ff
        /*0ad8*/ 	.word	0x00022830
        /*0adc*/ 	.short	0x010a
        /*0ade*/ 	.byte	0x17
	.zero		1


	//   ....[30]....
        /*0ae0*/ 	.word	0x000034b0
        /*0ae4*/ 	.word	0x000000ff
        /*0ae8*/ 	.word	0x00022830
        /*0aec*/ 	.short	0x010a
        /*0aee*/ 	.byte	0x17
	.zero		1


	//   ....[31]....
        /*0af0*/ 	.word	0x00004390
        /*0af4*/ 	.word	0x0000009a
        /*0af8*/ 	.word	0x00000000
        /*0afc*/ 	.short	0x0101
        /*0afe*/ 	.byte	0x3f
	.zero		1


	//   ....[32]....
        /*0b00*/ 	.word	0x00004d40
        /*0b04*/ 	.word	0x000000ff
        /*0b08*/ 	.word	0x00022850
        /*0b0c*/ 	.short	0x010a
        /*0b0e*/ 	.byte	0x17
	.zero		1


	//   ....[33]....
        /*0b10*/ 	.word	0x00004d80
        /*0b14*/ 	.word	0x000000ff
        /*0b18*/ 	.word	0x00022850
        /*0b1c*/ 	.short	0x010a
        /*0b1e*/ 	.byte	0x17
	.zero		1


	//   ....[34]....
        /*0b20*/ 	.word	0x00005060
        /*0b24*/ 	.word	0x000000ba
        /*0b28*/ 	.word	0x00000000
        /*0b2c*/ 	.short	0x0101
        /*0b2e*/ 	.byte	0x3f
	.zero		1


	//   ....[35]....
        /*0b30*/ 	.word	0x00007530
        /*0b34*/ 	.word	0x00000000
        /*0b38*/ 	.word	0x00000000
        /*0b3c*/ 	.short	0x0101
        /*0b3e*/ 	.byte	0x3f
	.zero		1


	//   ....[36]....
        /*0b40*/ 	.word	0x0000a1b0
        /*0b44*/ 	.word	0x00000000
        /*0b48*/ 	.word	0x00022840
        /*0b4c*/ 	.short	0x010a
        /*0b4e*/ 	.byte	0x3f
	.zero		1


	//   ....[37]....
        /*0b50*/ 	.word	0x0000af50
        /*0b54*/ 	.word	0x00000008
        /*0b58*/ 	.word	0x00022800
        /*0b5c*/ 	.short	0x0107
        /*0b5e*/ 	.byte	0x3f
	.zero		1


	//   ....[38]....
        /*0b60*/ 	.word	0x0000b050
        /*0b64*/ 	.word	0x00000002
        /*0b68*/ 	.word	0x00022800
        /*0b6c*/ 	.short	0x0101
        /*0b6e*/ 	.byte	0x3f
	.zero		1


	//   ....[39]....
        /*0b70*/ 	.word	0x0000b070
        /*0b74*/ 	.word	0x00000002
        /*0b78*/ 	.word	0x00022820
        /*0b7c*/ 	.short	0x010a
        /*0b7e*/ 	.byte	0x3f
	.zero		1


	//   ....[40]....
        /*0b80*/ 	.word	0x0000b180
        /*0b84*/ 	.word	0x00000002
        /*0b88*/ 	.word	0x00022860
        /*0b8c*/ 	.short	0x010a
        /*0b8e*/ 	.byte	0x3f
	.zero		1


	//   ....[41]....
        /*0b90*/ 	.word	0x0000ba90
        /*0b94*/ 	.word	0x00000003
        /*0b98*/ 	.word	0x00022840
        /*0b9c*/ 	.short	0x010a
        /*0b9e*/ 	.byte	0x3f
	.zero		1


	//   ....[42]....
        /*0ba0*/ 	.word	0x0000bcf0
        /*0ba4*/ 	.word	0x00000003
        /*0ba8*/ 	.word	0x00022860
        /*0bac*/ 	.short	0x010a
        /*0bae*/ 	.byte	0x3f
	.zero		1


	//   ....[43]....
        /*0bb0*/ 	.word	0x0000c590
        /*0bb4*/ 	.word	0x00000002
        /*0bb8*/ 	.word	0x00022840
        /*0bbc*/ 	.short	0x010a
        /*0bbe*/ 	.byte	0x3f
	.zero		1


	//   ....[44]....
        /*0bc0*/ 	.word	0x0000c7e0
        /*0bc4*/ 	.word	0x00000002
        /*0bc8*/ 	.word	0x00022860
        /*0bcc*/ 	.short	0x010a
        /*0bce*/ 	.byte	0x3f
	.zero		1


	//   ....[45]....
        /*0bd0*/ 	.word	0x0000cff0
        /*0bd4*/ 	.word	0x00000002
        /*0bd8*/ 	.word	0x00022840
        /*0bdc*/ 	.short	0x010a
        /*0bde*/ 	.byte	0x3f
	.zero		1


	//   ....[46]....
        /*0be0*/ 	.word	0x0000d250
        /*0be4*/ 	.word	0x00000002
        /*0be8*/ 	.word	0x00022860
        /*0bec*/ 	.short	0x010a
        /*0bee*/ 	.byte	0x3f
	.zero		1


	//   ....[47]....
        /*0bf0*/ 	.word	0x0000e490
        /*0bf4*/ 	.word	0x00000000
        /*0bf8*/ 	.word	0x00022820
        /*0bfc*/ 	.short	0x010a
        /*0bfe*/ 	.byte	0x3f
	.zero		1


	//   ....[48]....
        /*0c00*/ 	.word	0x0000e650
        /*0c04*/ 	.word	0x00000006
        /*0c08*/ 	.word	0x00000000
        /*0c0c*/ 	.short	0x010a
        /*0c0e*/ 	.byte	0x3f
	.zero		1


	//   ....[49]....
        /*0c10*/ 	.word	0x0000e6c0
        /*0c14*/ 	.word	0x00000007
        /*0c18*/ 	.word	0x00000000
        /*0c1c*/ 	.short	0x010a
        /*0c1e*/ 	.byte	0x3f
	.zero		1


	//   ....[50]....
        /*0c20*/ 	.word	0x0000e730
        /*0c24*/ 	.word	0x00000004
        /*0c28*/ 	.word	0x00000000
        /*0c2c*/ 	.short	0x010a
        /*0c2e*/ 	.byte	0x3f
	.zero		1


	//   ....[51]....
        /*0c30*/ 	.word	0x0000e760
        /*0c34*/ 	.word	0x00000003
        /*0c38*/ 	.word	0x00000000
        /*0c3c*/ 	.short	0x010a
        /*0c3e*/ 	.byte	0x3f
	.zero		1


	//   ....[52]....
        /*0c40*/ 	.word	0x0000e7c0
        /*0c44*/ 	.word	0x00000007
        /*0c48*/ 	.word	0x00022800
        /*0c4c*/ 	.short	0x010a
        /*0c4e*/ 	.byte	0x3f
	.zero		1


	//   ....[53]....
        /*0c50*/ 	.word	0x0000e810
        /*0c54*/ 	.word	0x00000005
        /*0c58*/ 	.word	0x00022830
        /*0c5c*/ 	.short	0x010a
        /*0c5e*/ 	.byte	0x3f
	.zero		1


	//   ....[54]....
        /*0c60*/ 	.word	0x0000e860
        /*0c64*/ 	.word	0x00000005
        /*0c68*/ 	.word	0x00022850
        /*0c6c*/ 	.short	0x010a
        /*0c6e*/ 	.byte	0x3f
	.zero		1


	//   ....[55]....
        /*0c70*/ 	.word	0x0000e8c0
        /*0c74*/ 	.word	0x00000000
        /*0c78*/ 	.word	0x00022830
        /*0c7c*/ 	.short	0x010a
        /*0c7e*/ 	.byte	0x3f
	.zero		1


	//   ....[56]....
        /*0c80*/ 	.word	0x0000e910
        /*0c84*/ 	.word	0x000000ba
        /*0c88*/ 	.word	0x00022850
        /*0c8c*/ 	.short	0x010a
        /*0c8e*/ 	.byte	0x3f
	.zero		1


	//   ....[57]....
        /*0c90*/ 	.word	0x0000eab0
        /*0c94*/ 	.word	0x00000000
        /*0c98*/ 	.word	0x00022840
        /*0c9c*/ 	.short	0x010a
        /*0c9e*/ 	.byte	0x3f
	.zero		1


	//   ....[58]....
        /*0ca0*/ 	.word	0x0000f550
        /*0ca4*/ 	.word	0x00000002
        /*0ca8*/ 	.word	0x00022820
        /*0cac*/ 	.short	0x010a
        /*0cae*/ 	.byte	0x3f
	.zero		1


	//   ....[59]....
        /*0cb0*/ 	.word	0x0000f5a0
        /*0cb4*/ 	.word	0x00000002
        /*0cb8*/ 	.word	0x00022860
        /*0cbc*/ 	.short	0x010a
        /*0cbe*/ 	.byte	0x3f
	.zero		1


	//   ....[60]....
        /*0cc0*/ 	.word	0x0000f5f0
        /*0cc4*/ 	.word	0x00000003
        /*0cc8*/ 	.word	0x00022840
        /*0ccc*/ 	.short	0x010a
        /*0cce*/ 	.byte	0x3f
	.zero		1


	//   ....[61]....
        /*0cd0*/ 	.word	0x0000f640
        /*0cd4*/ 	.word	0x00000003
        /*0cd8*/ 	.word	0x00022860
        /*0cdc*/ 	.short	0x010a
        /*0cde*/ 	.byte	0x3f
	.zero		1


	//   ....[62]....
        /*0ce0*/ 	.word	0x0000f690
        /*0ce4*/ 	.word	0x00000002
        /*0ce8*/ 	.word	0x00022840
        /*0cec*/ 	.short	0x010a
        /*0cee*/ 	.byte	0x3f
	.zero		1


	//   ....[63]....
        /*0cf0*/ 	.word	0x0000f6e0
        /*0cf4*/ 	.word	0x00000002
        /*0cf8*/ 	.word	0x00022860
        /*0cfc*/ 	.short	0x010a
        /*0cfe*/ 	.byte	0x3f
	.zero		1


	//   ....[64]....
        /*0d00*/ 	.word	0x0000f730
        /*0d04*/ 	.word	0x00000002
        /*0d08*/ 	.word	0x00022840
        /*0d0c*/ 	.short	0x010a
        /*0d0e*/ 	.byte	0x3f
	.zero		1


	//   ....[65]....
        /*0d10*/ 	.word	0x0000f780
        /*0d14*/ 	.word	0x00000002
        /*0d18*/ 	.word	0x00022860
        /*0d1c*/ 	.short	0x010a
        /*0d1e*/ 	.byte	0x3f
	.zero		1


	//   ....[66]....
        /*0d20*/ 	.word	0x00010110
        /*0d24*/ 	.word	0x00000000
        /*0d28*/ 	.word	0x00022820
        /*0d2c*/ 	.short	0x010a
        /*0d2e*/ 	.byte	0x3f
	.zero		1


	//   ....[67]....
        /*0d30*/ 	.word	0x000102b0
        /*0d34*/ 	.word	0x00000006
        /*0d38*/ 	.word	0x00000000
        /*0d3c*/ 	.short	0x010a
        /*0d3e*/ 	.byte	0x3f
	.zero		1


	//   ....[68]....
        /*0d40*/ 	.word	0x00010300
        /*0d44*/ 	.word	0x00000007
        /*0d48*/ 	.word	0x00000000
        /*0d4c*/ 	.short	0x010a
        /*0d4e*/ 	.byte	0x3f
	.zero		1


	//   ....[69]....
        /*0d50*/ 	.word	0x00010350
        /*0d54*/ 	.word	0x00000004
        /*0d58*/ 	.word	0x00000000
        /*0d5c*/ 	.short	0x010a
        /*0d5e*/ 	.byte	0x3f
	.zero		1


	//----- nvinfo : EIATTR_NUM_MBARRIERS
	.align		4
.L_1213:
        /*0d60*/ 	.byte	0x03, 0x38
        /*0d62*/ 	.short	0x0016


	//----- nvinfo : EIATTR_EXIT_INSTR_OFFSETS
	.align		4
        /*0d64*/ 	.byte	0x04, 0x1c
        /*0d66*/ 	.short	(.L_1215 - .L_1214)


	//   ....[0]....
.L_1214:
        /*0d68*/ 	.word	0x00000a80


	//   ....[1]....
        /*0d6c*/ 	.word	0x000088c0


	//   ....[2]....
        /*0d70*/ 	.word	0x0000e7b0


	//----- nvinfo : EIATTR_MAX_THREADS
	.align		4
.L_1215:
        /*0d74*/ 	.byte	0x04, 0x05
        /*0d76*/ 	.short	(.L_1217 - .L_1216)
.L_1216:
        /*0d78*/ 	.word	0x00000180
        /*0d7c*/ 	.word	0x00000001
        /*0d80*/ 	.word	0x00000001


	//----- nvinfo : EIATTR_CRS_STACK_SIZE
	.align		4
.L_1217:
        /*0d84*/ 	.byte	0x04, 0x1e
        /*0d86*/ 	.short	(.L_1219 - .L_1218)
.L_1218:
        /*0d88*/ 	.word	0x00000000


	//----- nvinfo : EIATTR_CBANK_PARAM_SIZE
	.align		4
.L_1219:
        /*0d8c*/ 	.byte	0x03, 0x19
        /*0d8e*/ 	.short	0x0af0


	//----- nvinfo : EIATTR_PARAM_CBANK
	.align		4
        /*0d90*/ 	.byte	0x04, 0x0a
        /*0d92*/ 	.short	(.L_1221 - .L_1220)
	.align		4
.L_1220:
        /*0d94*/ 	.word	index@(.nv.constant0._ZN7cutlass13device_kernelIN5flash11enable_sm90INS1_16FlashAttnFwdSm90INS1_25CollectiveMainloopFwdSm90ILi2EN4cute5tupleIJNS5_1CILi1EEES8_S8_EEENS6_IJNS7_ILi128EEENS7_ILi96EEENS7_ILi64EEEEEELi256ENS_6half_tEfNS_4arch4Sm90ELb0ELb0ELb0ELb1ELb0ELb0ELb0ELb1ELb0ELb1ELb0ELb0EEENS1_21CollectiveEpilogueFwdINS6_IJSA_NS7_ILi256EEESB_EEES9_SE_SG_Li256ELb1ELb1ELb0ELb0EEENS1_36VarlenDynamicPersistentTileSchedulerILi128ELi96ELi256ELi128ELb0ELb1ELb1ELb0ELb1ELb1EEEEEEEEEvNT_6ParamsE)
        /*0d98*/ 	.short	0x0210
        /*0d9a*/ 	.short	0x0af0


	//----- nvinfo : EIATTR_SW_WAR
	.align		4
.L_1221:
        /*0d9c*/ 	.byte	0x04, 0x36
        /*0d9e*/ 	.short	(.L_1223 - .L_1222)
.L_1222:
        /*0da0*/ 	.word	0x00000008
.L_1223:


//--------------------- .nv.info._ZN7cutlass13device_kernelIN5flash11enable_sm90INS1_16FlashAttnFwdSm90INS1_25CollectiveMainloopFwdSm90ILi2EN4cute5tupleIJNS5_1CILi1EEES8_S8_EEENS6_IJNS7_ILi128EEENS7_ILi96EEENS7_ILi64EEEEEELi256ENS_6half_tEfNS_4arch4Sm90ELb0ELb0ELb0ELb1ELb0ELb1ELb0ELb1ELb0ELb1ELb0ELb0EEENS1_21CollectiveEpilogueFwdINS6_IJSA_NS7_ILi256EEESB_EEES9_SE_SG_Li256ELb1ELb1ELb0ELb0EEENS1_36VarlenDynamicPersistentTileSchedulerILi128ELi96ELi256ELi128ELb0ELb1ELb1ELb0ELb1ELb1EEEEEEEEEvNT_6ParamsE --------------------------
	.section	.nv.info._ZN7cutlass13device_kernelIN5flash11enable_sm90INS1_16FlashAttnFwdSm90INS1_25CollectiveMainloopFwdSm90ILi2EN4cute5tupleIJNS5_1CILi1EEES8_S8_EEENS6_IJNS7_ILi128EEENS7_ILi96EEENS7_ILi64EEEEEELi256ENS_6half_tEfNS_4arch4Sm90ELb0ELb0ELb0ELb1ELb0ELb1ELb0ELb1ELb0ELb1ELb0ELb0EEENS1_21CollectiveEpilogueFwdINS6_IJSA_NS7_ILi256EEESB_EEES9_SE_SG_Li256ELb1ELb1ELb0ELb0EEENS1_36VarlenDynamicPersistentTileSchedulerILi128ELi96ELi256ELi128ELb0ELb1ELb1ELb0ELb1ELb1EEEEEEEEEvNT_6ParamsE,"",@"SHT_CUDA_INFO"
	.sectionflags	@""
	.align	4


	//----- nvinfo : EIATTR_CUDA_API_VERSION
	.align		4
        /*0000*/ 	.byte	0x04, 0x37
        /*0002*/ 	.short	(.L_1225 - .L_1224)
.L_1224:
        /*0004*/ 	.word	0x00000082


	//----- nvinfo : EIATTR_KPARAM_INFO
	.align		4
.L_1225:
        /*0008*/ 	.byte	0x04, 0x17
        /*000a*/ 	.short	(.L_1227 - .L_1226)
.L_1226:
        /*000c*/ 	.word	0x00000000
        /*0010*/ 	.short	0x0000
        /*0012*/ 	.short	0x0070
        /*0014*/ 	.byte	0x00, 0xf0, 0x01, 0x2a


	//----- nvinfo : EIATTR_SPARSE_MMA_MASK
	.align		4
.L_1227:
        /*0018*/ 	.byte	0x03, 0x50
        /*001a*/ 	.short	0x0000


	//----- nvinfo : EIATTR_MAXREG_COUNT
	.align		4
        /*001c*/ 	.byte	0x03, 0x1b
        /*001e*/ 	.short	0x00a8


	//----- nvinfo : EIATTR_NUM_BARRIERS
	.align		4
        /*0020*/ 	.byte	0x02, 0x4c
        /*0022*/ 	.byte	0x10
	.zero		1


	//----- nvinfo : EIATTR_EXTERNS
	.align		4
        /*0024*/ 	.byte	0x04, 0x0f
        /*0026*/ 	.short	(.L_1229 - .L_1228)


	//   ....[0]....
	.align		4
.L_1228:
        /*0028*/ 	.word	index@(__assertfail)


	//----- nvinfo : EIATTR_ANNOTATIONS
	.align		4
.L_1229:
        /*002c*/ 	.byte	0x04, 0x55
        /*002e*/ 	.short	(.L_1231 - .L_1230)


	//   ....[0]....
.L_1230:
        /* <DEDUP_REMOVED lines=91> */


	//----- nvinfo : EIATTR_MERCURY_ISA_VERSION
	.align		4
.L_1231:
        /*05d0*/ 	.byte	0x03, 0x5f
        /*05d2*/ 	.short	0x0101


	//----- nvinfo : EIATTR_UNUSED_LOAD_BYTE_OFFSET
	.align		4
        /*05d4*/ 	.byte	0x04, 0x44
        /*05d6*/ 	.short	(.L_1233 - .L_1232)


	//   ....[0]....
.L_1232:
        /*05d8*/ 	.word	0x00000ac0
        /*05dc*/ 	.word	0x0000fff0


	//   ....[1]....
        /*05e0*/ 	.word	0x0000c490
        /*05e4*/ 	.word	0x0000fff0


	//----- nvinfo : EIATTR_INT_WARP_WIDE_INSTR_OFFSETS
	.align		4
.L_1233:
        /*05e8*/ 	.byte	0x04, 0x31
        /*05ea*/ 	.short	(.L_1235 - .L_1234)


	//   ....[0]....
.L_1234:
        /*05ec*/ 	.word	0x00000180


	//   ....[1]....
        /*05f0*/ 	.word	0x00000220


	//   ....[2]....
        /*05f4*/ 	.word	0x00000290


	//   ....[3]....
        /*05f8*/ 	.word	0x00011850


	//   ....[4]....
        /*05fc*/ 	.word	0x000118e0


	//   ....[5]....
        /*0600*/ 	.word	0x00015880


	//   ....[6]....
        /*0604*/ 	.word	0x00015910


	//----- nvinfo : EIATTR_COOP_GROUP_MASK_REGIDS
	.align		4
.L_1235:
        /*0608*/ 	.byte	0x04, 0x29
        /*060a*/ 	.short	(.L_1237 - .L_1236)


	//   ....[0]....
.L_1236:
        /*060c*/ 	.word	0xffffffff


	//   ....[1]....
        /*0610*/ 	.word	0xffffffff


	//   ....[2]....
        /*0614*/ 	.word	0xffffffff


	//   ....[3]....
        /*0618*/ 	.word	0xffffffff


	//   ....[4]....
        /*061c*/ 	.word	0xffffffff


	//   ....[5]....
        /*0620*/ 	.word	0xffffffff


	//   ....[6]....
        /*0624*/ 	.word	0xffffffff


	//   ....[7]....
        /*0628*/ 	.word	0xffffffff


	//   ....[8]....
        /*062c*/ 	.word	0xffffffff


	//   ....[9]....
        /*0630*/ 	.word	0xffffffff


	//   ....[10]....
        /*0634*/ 	.word	0xffffffff


	//   ....[11]....
        /*0638*/ 	.word	0xffffffff


	//   ....[12]....
        /*063c*/ 	.word	0xffffffff


	//   ....[13]....
        /*0640*/ 	.word	0xffffffff


	//   ....[14]....
        /*0644*/ 	.word	0xffffffff


	//   ....[15]....
        /*0648*/ 	.word	0xffffffff


	//   ....[16]....
        /*064c*/ 	.word	0xffffffff


	//   ....[17]....
        /*0650*/ 	.word	0xffffffff


	//   ....[18]....
        /*0654*/ 	.word	0xffffffff


	//   ....[19]....
        /*0658*/ 	.word	0xffffffff


	//   ....[20]....
        /*065c*/ 	.word	0xffffffff


	//   ....[21]....
        /*0660*/ 	.word	0xffffffff


	//   ....[22]....
        /*0664*/ 	.word	0xffffffff


	//   ....[23]....
        /*0668*/ 	.word	0xffffffff


	//   ....[24]....
        /*066c*/ 	.word	0xffffffff


	//   ....[25]....
        /*0670*/ 	.word	0xffffffff


	//   ....[26]....
        /*0674*/ 	.word	0xffffffff


	//   ....[27]....
        /*0678*/ 	.word	0xffffffff


	//   ....[28]....
        /*067c*/ 	.word	0xffffffff


	//   ....[29]....
        /*0680*/ 	.word	0xffffffff


	//   ....[30]....
        /*0684*/ 	.word	0xffffffff


	//   ....[31]....
        /*0688*/ 	.word	0xffffffff


	//   ....[32]....
        /*068c*/ 	.word	0xffffffff


	//   ....[33]....
        /*0690*/ 	.word	0xffffffff


	//   ....[34]....
        /*0694*/ 	.word	0xffffffff


	//   ....[35]....
        /*0698*/ 	.word	0xffffffff


	//   ....[36]....
        /*069c*/ 	.word	0xffffffff


	//   ....[37]....
        /*06a0*/ 	.word	0xffffffff


	//   ....[38]....
        /*06a4*/ 	.word	0xffffffff


	//   ....[39]....
        /*06a8*/ 	.word	0xffffffff


	//   ....[40]....
        /*06ac*/ 	.word	0xffffffff


	//   ....[41]....
        /*06b0*/ 	.word	0xffffffff


	//   ....[42]....
        /*06b4*/ 	.word	0xffffffff


	//   ....[43]....
        /*06b8*/ 	.word	0xffffffff


	//   ....[44]....
        /*06bc*/ 	.word	0xffffffff


	//   ....[45]....
        /*06c0*/ 	.word	0xffffffff


	//   ....[46]....
        /*06c4*/ 	.word	0xffffffff


	//   ....[47]....
        /*06c8*/ 	.word	0xffffffff


	//   ....[48]....
        /*06cc*/ 	.word	0xffffffff


	//   ....[49]....
        /*06d0*/ 	.word	0xffffffff


	//   ....[50]....
        /*06d4*/ 	.word	0xffffffff


	//   ....[51]....
        /*06d8*/ 	.word	0xffffffff


	//   ....[52]....
        /*06dc*/ 	.word	0xffffffff


	//   ....[53]....
        /*06e0*/ 	.word	0xffffffff


	//   ....[54]....
        /*06e4*/ 	.word	0xffffffff


	//   ....[55]....
        /*06e8*/ 	.word	0xffffffff


	//   ....[56]....
        /*06ec*/ 	.word	0xffffffff


	//   ....[57]....
        /*06f0*/ 	.word	0xffffffff


	//   ....[58]....
        /*06f4*/ 	.word	0xffffffff


	//   ....[59]....
        /*06f8*/ 	.word	0xffffffff


	//   ....[60]....
        /*06fc*/ 	.word	0xffffffff


	//   ....[61]....
        /*0700*/ 	.word	0xffffffff


	//   ....[62]....
        /*0704*/ 	.word	0xffffffff


	//   ....[63]....
        /*0708*/ 	.word	0xffffffff


	//   ....[64]....
        /*070c*/ 	.word	0xffffffff


	//   ....[65]....
        /*0710*/ 	.word	0xffffffff


	//   ....[66]....
        /*0714*/ 	.word	0xffffffff


	//   ....[67]....
        /*0718*/ 	.word	0xffffffff


	//   ....[68]....
        /*071c*/ 	.word	0xffffffff


	//   ....[69]....
        /*0720*/ 	.word	0xffffffff


	//   ....[70]....
        /*0724*/ 	.word	0xffffffff


	//   ....[71]....
        /*0728*/ 	.word	0xffffffff


	//   ....[72]....
        /*072c*/ 	.word	0xffffffff


	//   ....[73]....
        /*0730*/ 	.word	0xffffffff


	//   ....[74]....
        /*0734*/ 	.word	0xffffffff


	//   ....[75]....
        /*0738*/ 	.word	0xffffffff


	//   ....[76]....
        /*073c*/ 	.word	0xffffffff


	//   ....[77]....
        /*0740*/ 	.word	0xffffffff


	//   ....[78]....
        /*0744*/ 	.word	0xffffffff


	//   ....[79]....
        /*0748*/ 	.word	0xffffffff


	//   ....[80]....
        /*074c*/ 	.word	0xffffffff


	//   ....[81]....
        /*0750*/ 	.word	0xffffffff


	//   ....[82]....
        /*0754*/ 	.word	0xffffffff


	//   ....[83]....
        /*0758*/ 	.word	0xffffffff


	//   ....[84]....
        /*075c*/ 	.word	0xffffffff


	//   ....[85]....
        /*0760*/ 	.word	0xffffffff


	//   ....[86]....
        /*0764*/ 	.word	0xffffffff


	//   ....[87]....
        /*0768*/ 	.word	0xffffffff


	//   ....[88]....
        /*076c*/ 	.word	0xffffffff


	//   ....[89]....
        /*0770*/ 	.word	0xffffffff


	//   ....[90]....
        /*0774*/ 	.word	0xffffffff


	//   ....[91]....
        /*0778*/ 	.word	0xffffffff


	//   ....[92]....
        /*077c*/ 	.word	0xffffffff


	//   ....[93]....
        /*0780*/ 	.word	0xffffffff


	//   ....[94]....
        /*0784*/ 	.word	0xffffffff


	//   ....[95]....
        /*0788*/ 	.word	0xffffffff


	//   ....[96]....
        /*078c*/ 	.word	0xffffffff


	//   ....[97]....
        /*0790*/ 	.word	0xffffffff


	//   ....[98]....
        /*0794*/ 	.word	0xffffffff


	//   ....[99]....
        /*0798*/ 	.word	0xffffffff


	//   ....[100]....
        /*079c*/ 	.word	0x0500000f


	//   ....[101]....
        /*07a0*/ 	.word	0x0500000f


	//   ....[102]....
        /*07a4*/ 	.word	0x0500000f


	//   ....[103]....
        /*07a8*/ 	.word	0x0500000f


	//   ....[104]....
        /*07ac*/ 	.word	0x0500000f


	//   ....[105]....
        /*07b0*/ 	.word	0x0500000f


	//   ....[106]....
        /*07b4*/ 	.word	0x0500000f


	//   ....[107]....
        /*07b8*/ 	.word	0x0500000f


	//   ....[108]....
        /*07bc*/ 	.word	0x0500000f


	//   ....[109]....
        /*07c0*/ 	.word	0x0500000f


	//   ....[110]....
        /*07c4*/ 	.word	0x0500000f


	//   ....[111]....
        /*07c8*/ 	.word	0x0500000f


	//   ....[112]....
        /*07cc*/ 	.word	0x0500000f


	//   ....[113]....
        /*07d0*/ 	.word	0x0500000f


	//   ....[114]....
        /*07d4*/ 	.word	0x0500000f


	//   ....[115]....
        /*07d8*/ 	.word	0x0500000f


	//   ....[116]....
        /*07dc*/ 	.word	0x0500000f


	//   ....[117]....
        /*07e0*/ 	.word	0x0500000f


	//   ....[118]....
        /*07e4*/ 	.word	0x0500000f


	//   ....[119]....
        /*07e8*/ 	.word	0x0500000f


	//   ....[120]....
        /*07ec*/ 	.word	0x0500000f


	//   ....[121]....
        /*07f0*/ 	.word	0x0500000f


	//   ....[122]....
        /*07f4*/ 	.word	0x0500000f


	//   ....[123]....
        /*07f8*/ 	.word	0x0500000f


	//   ....[124]....
        /*07fc*/ 	.word	0x0500000f


	//   ....[125]....
        /*0800*/ 	.word	0x0500000f


	//   ....[126]....
        /*0804*/ 	.word	0x0500000f


	//   ....[127]....
        /*0808*/ 	.word	0x0500000f


	//   ....[128]....
        /*080c*/ 	.word	0x0500000f


	//   ....[129]....
        /*0810*/ 	.word	0x0500000f


	//   ....[130]....
        /*0814*/ 	.word	0x0500000f


	//   ....[131]....
        /*0818*/ 	.word	0x0500000f


	//   ....[132]....
        /*081c*/ 	.word	0x0500000f


	//   ....[133]....
        /*0820*/ 	.word	0x0500000f


	//   ....[134]....
        /*0824*/ 	.word	0x0500000f


	//   ....[135]....
        /*0828*/ 	.word	0x0500000f


	//   ....[136]....
        /*082c*/ 	.word	0x0500000f


	//   ....[137]....
        /*0830*/ 	.word	0x0500000f


	//   ....[138]....
        /*0834*/ 	.word	0x0500000f


	//   ....[139]....
        /*0838*/ 	.word	0x0500000f


	//   ....[140]....
        /*083c*/ 	.word	0x0500000f


	//   ....[141]....
        /*0840*/ 	.word	0x0500000f


	//   ....[142]....
        /*0844*/ 	.word	0x0500000f


	//   ....[143]....
        /*0848*/ 	.word	0x0500000f


	//   ....[144]....
        /*084c*/ 	.word	0x0500000f


	//   ....[145]....
        /*0850*/ 	.word	0x0500000f


	//   ....[146]....
        /*0854*/ 	.word	0x0500000f


	//   ....[147]....
        /*0858*/ 	.word	0x0500000f


	//   ....[148]....
        /*085c*/ 	.word	0x0500000f


	//   ....[149]....
        /*0860*/ 	.word	0x0500000f


	//   ....[150]....
        /*0864*/ 	.word	0x0500000f


	//   ....[151]....
        /*0868*/ 	.word	0x0500000f


	//   ....[152]....
        /*086c*/ 	.word	0x0500000f


	//----- nvinfo : EIATTR_COOP_GROUP_INSTR_OFFSETS
	.align		4
.L_1237:
        /*0870*/ 	.byte	0x04, 0x28
        /*0872*/ 	.short	(.L_1239 - .L_1238)


	//   ....[0]....
.L_1238:
        /*0874*/ 	.word	0x00000060


	//   ....[1]....
        /*0878*/ 	.word	0x00000190


	//   ....[2]....
        /*087c*/ 	.word	0x00000240


	//   ....[3]....
        /*0880*/ 	.word	0x00000400


	//   ....[4]....
        /*0884*/ 	.word	0x00000560


	//   ....[5]....
        /*0888*/ 	.word	0x00000680


	//   ....[6]....
        /*088c*/ 	.word	0x000007e0


	//   ....[7]....
        /*0890*/ 	.word	0x00005a80


	//   ....[8]....
        /*0894*/ 	.word	0x00006020


	//   ....[9]....
        /*0898*/ 	.word	0x00006030


	//   ....[10]....
        /*089c*/ 	.word	0x00006040


	//   ....[11]....
        /*08a0*/ 	.word	0x00006050


	//   ....[12]....
        /*08a4*/ 	.word	0x00007000


	//   ....[13]....
        /*08a8*/ 	.word	0x00007010


	//   ....[14]....
        /*08ac*/ 	.word	0x00007020


	//   ....[15]....
        /*08b0*/ 	.word	0x00007030


	//   ....[16]....
        /*08b4*/ 	.word	0x000089a0


	//   ....[17]....
        /*08b8*/ 	.word	0x000089d0


	//   ....[18]....
        /*08bc*/ 	.word	0x00008df0


	//   ....[19]....
        /*08c0*/ 	.word	0x00008e50


	//   ....[20]....
        /*08c4*/ 	.word	0x0000a050


	//   ....[21]....
        /*08c8*/ 	.word	0x0000a070


	//   ....[22]....
        /*08cc*/ 	.word	0x0000a8b0


	//   ....[23]....
        /*08d0*/ 	.word	0x0000a940


	//   ....[24]....
        /*08d4*/ 	.word	0x0000ba10


	//   ....[25]....
        /*08d8*/ 	.word	0x0000ba70


	//   ....[26]....
        /*08dc*/ 	.word	0x0000bac0


	//   ....[27]....
        /*08e0*/ 	.word	0x0000baf0


	//   ....[28]....
        /*08e4*/ 	.word	0x0000d480


	//   ....[29]....
        /*08e8*/ 	.word	0x0000d4e0


	//   ....[30]....
        /*08ec*/ 	.word	0x0000d520


	//   ....[31]....
        /*08f0*/ 	.word	0x0000d550


	//   ....[32]....
        /*08f4*/ 	.word	0x0000dda0


	//   ....[33]....
        /*08f8*/ 	.word	0x0000dde0


	//   ....[34]....
        /*08fc*/ 	.word	0x0000df50


	//   ....[35]....
        /*0900*/ 	.word	0x0000df70


	//   ....[36]....
        /*0904*/ 	.word	0x0000e0b0


	//   ....[37]....
        /*0908*/ 	.word	0x0000e0d0


	//   ....[38]....
        /*090c*/ 	.word	0x0000e220


	//   ....[39]....
        /*0910*/ 	.word	0x0000e240


	//   ....[40]....
        /*0914*/ 	.word	0x0000eaa0


	//   ....[41]....
        /*0918*/ 	.word	0x0000eab0


	//   ....[42]....
        /*091c*/ 	.word	0x0000ec90


	//   ....[43]....
        /*0920*/ 	.word	0x0000eca0


	//   ....[44]....
        /*0924*/ 	.word	0x0000ee70


	//   ....[45]....
        /*0928*/ 	.word	0x0000ee80


	//   ....[46]....
        /*092c*/ 	.word	0x0000f050


	//   ....[47]....
        /*0930*/ 	.word	0x0000f060


	//   ....[48]....
        /*0934*/ 	.word	0x0000f280


	//   ....[49]....
        /*0938*/ 	.word	0x0000f470


	//   ....[50]....
        /*093c*/ 	.word	0x0000f4a0


	//   ....[51]....
        /*0940*/ 	.word	0x0000f4d0


	//   ....[52]....
        /*0944*/ 	.word	0x0000f500


	//   ....[53]....
        /*0948*/ 	.word	0x0000f530


	//   ....[54]....
        /*094c*/ 	.word	0x0000f560


	//   ....[55]....
        /*0950*/ 	.word	0x0000f6d0


	//   ....[56]....
        /*0954*/ 	.word	0x0000f700


	//   ....[57]....
        /*0958*/ 	.word	0x0000f730


	//   ....[58]....
        /*095c*/ 	.word	0x0000f760


	//   ....[59]....
        /*0960*/ 	.word	0x0000f790


	//   ....[60]....
        /*0964*/ 	.word	0x0000f7c0


	//   ....[61]....
        /*0968*/ 	.word	0x0000f860


	//   ....[62]....
        /*096c*/ 	.word	0x0000f890


	//   ....[63]....
        /*0970*/ 	.word	0x0000f920


	//   ....[64]....
        /*0974*/ 	.word	0x00010470


	//   ....[65]....
        /*0978*/ 	.word	0x00011e60


	//   ....[66]....
        /*097c*/ 	.word	0x00012a20


	//   ....[67]....
        /*0980*/ 	.word	0x00012a30


	//   ....[68]....
        /*0984*/ 	.word	0x00012ad0


	//   ....[69]....
        /*0988*/ 	.word	0x00012ae0


	//   ....[70]....
        /*098c*/ 	.word	0x00012b60


	//   ....[71]....
        /*0990*/ 	.word	0x00012b70


	//   ....[72]....
        /*0994*/ 	.word	0x00012bf0


	//   ....[73]....
        /*0998*/ 	.word	0x00012c00


	//   ....[74]....
        /*099c*/ 	.word	0x00012c80


	//   ....[75]....
        /*09a0*/ 	.word	0x00012c90


	//   ....[76]....
        /*09a4*/ 	.word	0x00012d10


	//   ....[77]....
        /*09a8*/ 	.word	0x00012d20


	//   ....[78]....
        /*09ac*/ 	.word	0x00012da0


	//   ....[79]....
        /*09b0*/ 	.word	0x00012db0


	//   ....[80]....
        /*09b4*/ 	.word	0x00012e00


	//   ....[81]....
        /*09b8*/ 	.word	0x00012e20


	//   ....[82]....
        /*09bc*/ 	.word	0x00015b10


	//   ....[83]....
        /*09c0*/ 	.word	0x00015b70


	//   ....[84]....
        /*09c4*/ 	.word	0x00015ba0


	//   ....[85]....
        /*09c8*/ 	.word	0x00015bd0


	//   ....[86]....
        /*09cc*/ 	.word	0x00015c00


	//   ....[87]....
        /*09d0*/ 	.word	0x00015c30


	//   ....[88]....
        /*09d4*/ 	.word	0x00015c60


	//   ....[89]....
        /*09d8*/ 	.word	0x00015c70


	//   ....[90]....
        /*09dc*/ 	.word	0x00015df0


	//   ....[91]....
        /*09e0*/ 	.word	0x00015e20


	//   ....[92]....
        /*09e4*/ 	.word	0x00015e50


	//   ....[93]....
        /*09e8*/ 	.word	0x00015e80


	//   ....[94]....
        /*09ec*/ 	.word	0x00015eb0


	//   ....[95]....
        /*09f0*/ 	.word	0x00015ee0


	//   ....[96]....
        /*09f4*/ 	.word	0x00015fa0


	//   ....[97]....
        /*09f8*/ 	.word	0x00015fc0


	//   ....[98]....
        /*09fc*/ 	.word	0x00016030


	//   ....[99]....
        /*0a00*/ 	.word	0x000164c0


	//   ....[100]....
        /*0a04*/ 	.word	0x00016900


	//   ....[101]....
        /*0a08*/ 	.word	0x000169a0


	//   ....[102]....
        /*0a0c*/ 	.word	0x00016a30


	//   ....[103]....
        /*0a10*/ 	.word	0x00016a80


	//   ....[104]....
        /*0a14*/ 	.word	0x00016ad0


	//   ....[105]....
        /*0a18*/ 	.word	0x00016bb0


	//   ....[106]....
        /*0a1c*/ 	.word	0x00016c40


	//   ....[107]....
        /*0a20*/ 	.word	0x00016c90


	//   ....[108]....
        /*0a24*/ 	.word	0x00016ce0


	//   ....[109]....
        /*0a28*/ 	.word	0x00016ef0


	//   ....[110]....
        /*0a2c*/ 	.word	0x00016f40


	//   ....[111]....
        /*0a30*/ 	.word	0x00016fd0


	//   ....[112]....
        /*0a34*/ 	.word	0x00017060


	//   ....[113]....
        /*0a38*/ 	.word	0x000170f0


	//   ....[114]....
        /*0a3c*/ 	.word	0x00017180


	//   ....[115]....
        /*0a40*/ 	.word	0x00017210


	//   ....[116]....
        /*0a44*/ 	.word	0x000172a0


	//   ....[117]....
        /*0a48*/ 	.word	0x00017360


	//   ....[118]....
        /*0a4c*/ 	.word	0x00017650


	//   ....[119]....
        /*0a50*/ 	.word	0x00017830


	//   ....[120]....
        /*0a54*/ 	.word	0x00017880


	//   ....[121]....
        /*0a58*/ 	.word	0x000178e0


	//   ....[122]....
        /*0a5c*/ 	.word	0x000179d0


	//   ....[123]....
        /*0a60*/ 	.word	0x00017a30


	//   ....[124]....
        /*0a64*/ 	.word	0x00017b20


	//   ....[125]....
        /*0a68*/ 	.word	0x00017b80


	//   ....[126]....
        /*0a6c*/ 	.word	0x00017c70


	//   ....[127]....
        /*0a70*/ 	.word	0x00017cd0


	//   ....[128]....
        /*0a74*/ 	.word	0x00017dc0


	//   ....[129]....
        /*0a78*/ 	.word	0x00017e20


	//   ....[130]....
        /*0a7c*/ 	.word	0x00017f10


	//   ....[131]....
        /*0a80*/ 	.word	0x00017f70


	//   ....[132]....
        /*0a84*/ 	.word	0x00018050


	//   ....[133]....
        /*0a88*/ 	.word	0x000180b0


	//   ....[134]....
        /*0a8c*/ 	.word	0x00018180


	//   ....[135]....
        /*0a90*/ 	.word	0x000184b0


	//   ....[136]....
        /*0a94*/ 	.word	0x00018550


	//   ....[137]....
        /*0a98*/ 	.word	0x00018670


	//   ....[138]....
        /*0a9c*/ 	.word	0x000186f0


	//   ....[139]....
        /*0aa0*/ 	.word	0x00018770


	//   ....[140]....
        /*0aa4*/ 	.word	0x000187f0


	//   ....[141]....
        /*0aa8*/ 	.word	0x00018870


	//   ....[142]....
        /*0aac*/ 	.word	0x00018900


	//   ....[143]....
        /*0ab0*/ 	.word	0x000189a0


	//   ....[144]....
        /*0ab4*/ 	.word	0x00018a40


	//   ....[145]....
        /*0ab8*/ 	.word	0x00018ac0


	//   ....[146]....
        /*0abc*/ 	.word	0x00018b40


	//   ....[147]....
        /*0ac0*/ 	.word	0x00018bc0


	//   ....[148]....
        /*0ac4*/ 	.word	0x00018c50


	//   ....[149]....
        /*0ac8*/ 	.word	0x00018cd0


	//   ....[150]....
        /*0acc*/ 	.word	0x00018d70


	//   ....[151]....
        /*0ad0*/ 	.word	0x00018e00


	//   ....[152]....
        /*0ad4*/ 	.word	0x00018f30


	//----- nvinfo : EIATTR_REG_RECONFIG
	.align		4
.L_1239:
        /*0ad8*/ 	.byte	0x01, 0x54
	.zero		2


	//----- nvinfo : EIATTR_SYSCALL_OFFSETS
	.align		4
        /*0adc*/ 	.byte	0x04, 0x46
        /*0ade*/ 	.short	(.L_1241 - .L_1240)


	//   ....[0]....
.L_1240:
        /*0ae0*/ 	.word	0x000017c0


	//   ....[1]....
        /*0ae4*/ 	.word	0x00001910


	//   ....[2]....
        /*0ae8*/ 	.word	0x00005c20


	//   ....[3]....
        /*0aec*/ 	.word	0x00005f90


	//   ....[4]....
        /*0af0*/ 	.word	0x00011a50


	//   ....[5]....
        /*0af4*/ 	.word	0x00011bb0


	//   ....[6]....
        /*0af8*/ 	.word	0x00011cb0


	//   ....[7]....
        /*0afc*/ 	.word	0x00012620


	//----- nvinfo : EIATTR_MBARRIER_INSTR_OFFSETS
	.align		4
.L_1241:
        /*0b00*/ 	.byte	0x04, 0x39
        /*0b02*/ 	.short	(.L_1243 - .L_1242)


	//   ....[0]....
.L_1242:
        /*0b04*/ 	.word	0x000002b0
        /*0b08*/ 	.word	0x000000ff
        /*0b0c*/ 	.word	0x00022800
        /*0b10*/ 	.short	0x0100
        /*0b12*/ 	.byte	0x08
	.zero		1


	//   ....[1]....
        /*0b14*/ 	.word	0x000002c0
        /*0b18*/ 	.word	0x000000ff
        /*0b1c*/ 	.word	0x00022820
        /*0b20*/ 	.short	0x0100
        /*0b22*/ 	.byte	0x08
	.zero		1


	//   ....[2]....
        /*0b24*/ 	.word	0x000003b0
        /*0b28*/ 	.word	0x000000ff
        /*0b2c*/ 	.word	0x00022830
        /*0b30*/ 	.short	0x0100
        /*0b32*/ 	.byte	0x08
	.zero		1


	//   ....[3]....
        /*0b34*/ 	.word	0x000003c0
        /*0b38*/ 	.word	0x000000ff
        /*0b3c*/ 	.word	0x00022840
        /*0b40*/ 	.short	0x0100
        /*0b42*/ 	.byte	0x08
	.zero		1


	//   ....[4]....
        /*0b44*/ 	.word	0x000003d0
        /*0b48*/ 	.word	0x000000ff
        /*0b4c*/ 	.word	0x00022838
        /*0b50*/ 	.short	0x0100
        /*0b52*/ 	.byte	0x08
	.zero		1


	//   ....[5]....
        /*0b54*/ 	.word	0x000003e0
        /*0b58*/ 	.word	0x000000ff
        /*0b5c*/ 	.word	0x00022848
        /*0b60*/ 	.short	0x0100
        /*0b62*/ 	.byte	0x08
	.zero		1


	//   ....[6]....
        /*0b64*/ 	.word	0x00000510
        /*0b68*/ 	.word	0x000000ff
        /*0b6c*/ 	.word	0x00022850
        /*0b70*/ 	.short	0x0100
        /*0b72*/ 	.byte	0x08
	.zero		1


	//   ....[7]....
        /*0b74*/ 	.word	0x00000520
        /*0b78*/ 	.word	0x000000ff
        /*0b7c*/ 	.word	0x00022860
        /*0b80*/ 	.short	0x0100
        /*0b82*/ 	.byte	0x08
	.zero		1


	//   ....[8]....
        /*0b84*/ 	.word	0x00000530
        /*0b88*/ 	.word	0x000000ff
        /*0b8c*/ 	.word	0x00022858
        /*0b90*/ 	.short	0x0100
        /*0b92*/ 	.byte	0x08
	.zero		1


	//   ....[9]....
        /*0b94*/ 	.word	0x00000540
        /*0b98*/ 	.word	0x000000ff
        /*0b9c*/ 	.word	0x00022868
        /*0ba0*/ 	.short	0x0100
        /*0ba2*/ 	.byte	0x08
	.zero		1


	//   ....[10]....
        /*0ba4*/ 	.word	0x00000630
        /*0ba8*/ 	.word	0x000000ff
        /*0bac*/ 	.word	0x00022870
        /*0bb0*/ 	.short	0x0100
        /*0bb2*/ 	.byte	0x06
	.zero		1


	//   ....[11]....
        /*0bb4*/ 	.word	0x00000640
        /*0bb8*/ 	.word	0x000000ff
        /*0bbc*/ 	.word	0x00022880
        /*0bc0*/ 	.short	0x0100
        /*0bc2*/ 	.byte	0x06
	.zero		1


	//   ....[12]....
        /*0bc4*/ 	.word	0x00000650
        /*0bc8*/ 	.word	0x000000ff
        /*0bcc*/ 	.word	0x00022878
        /*0bd0*/ 	.short	0x0100
        /*0bd2*/ 	.byte	0x06
	.zero		1


	//   ....[13]....
        /*0bd4*/ 	.word	0x00000660
        /*0bd8*/ 	.word	0x000000ff
        /*0bdc*/ 	.word	0x00022888
        /*0be0*/ 	.short	0x0100
        /*0be2*/ 	.byte	0x06
	.zero		1


	//   ....[14]....
        /*0be4*/ 	.word	0x00000790
        /*0be8*/ 	.word	0x000000ff
        /*0bec*/ 	.word	0x00022890
        /*0bf0*/ 	.short	0x0100
        /*0bf2*/ 	.byte	0x08
	.zero		1


	//   ....[15]....
        /*0bf4*/ 	.word	0x000007a0
        /*0bf8*/ 	.word	0x000000ff
        /*0bfc*/ 	.word	0x000228a0
        /*0c00*/ 	.short	0x0100
        /*0c02*/ 	.byte	0x08
	.zero		1


	//   ....[16]....
        /*0c04*/ 	.word	0x000007b0
        /*0c08*/ 	.word	0x000000ff
        /*0c0c*/ 	.word	0x00022898
        /*0c10*/ 	.short	0x0100
        /*0c12*/ 	.byte	0x08
	.zero		1


	//   ....[17]....
        /*0c14*/ 	.word	0x000007c0
        /*0c18*/ 	.word	0x000000ff
        /*0c1c*/ 	.word	0x000228a8
        /*0c20*/ 	.short	0x0100
        /*0c22*/ 	.byte	0x08
	.zero		1


	//   ....[18]....
        /*0c24*/ 	.word	0x000008f0
        /*0c28*/ 	.word	0x000000ff
        /*0c2c*/ 	.word	0x000228b0
        /*0c30*/ 	.short	0x0100
        /*0c32*/ 	.byte	0x08
	.zero		1


	//   ....[19]....
        /*0c34*/ 	.word	0x00000900
        /*0c38*/ 	.word	0x000000ff
        /*0c3c*/ 	.word	0x000228c0
        /*0c40*/ 	.short	0x0100
        /*0c42*/ 	.byte	0x08
	.zero		1


	//   ....[20]....
        /*0c44*/ 	.word	0x00000910
        /*0c48*/ 	.word	0x000000ff
        /*0c4c*/ 	.word	0x000228b8
        /*0c50*/ 	.short	0x0100
        /*0c52*/ 	.byte	0x08
	.zero		1


	//   ....[21]....
        /*0c54*/ 	.word	0x00000920
        /*0c58*/ 	.word	0x000000ff
        /*0c5c*/ 	.word	0x000228c8
        /*0c60*/ 	.short	0x0100
        /*0c62*/ 	.byte	0x08
	.zero		1


	//   ....[22]....
        /*0c64*/ 	.word	0x00002b30
        /*0c68*/ 	.word	0x00000061
        /*0c6c*/ 	.word	0x00022890
        /*0c70*/ 	.short	0x010a
        /*0c72*/ 	.byte	0x3f
	.zero		1


	//   ....[23]....
        /*0c74*/ 	.word	0x00003c80
        /*0c78*/ 	.word	0x00000061
        /*0c7c*/ 	.word	0x00022890
        /*0c80*/ 	.short	0x010a
        /*0c82*/ 	.byte	0x3f
	.zero		1


	//   ....[24]....
        /*0c84*/ 	.word	0x00004ca0
        /*0c88*/ 	.word	0x00000061
        /*0c8c*/ 	.word	0x00022890
        /*0c90*/ 	.short	0x010a
        /*0c92*/ 	.byte	0x3f
	.zero		1


	//   ....[25]....
        /*0c94*/ 	.word	0x00004eb0
        /*0c98*/ 	.word	0x0000001c
        /*0c9c*/ 	.word	0x00000000
        /*0ca0*/ 	.short	0x0101
        /*0ca2*/ 	.byte	0x3f
	.zero		1


	//   ....[26]....
        /*0ca4*/ 	.word	0x00004ef0
        /*0ca8*/ 	.word	0x00000061
        /*0cac*/ 	.word	0x000228b0
        /*0cb0*/ 	.short	0x010a
        /*0cb2*/ 	.byte	0x3f
	.zero		1


	//   ....[27]....
        /*0cb4*/ 	.word	0x00005540
        /*0cb8*/ 	.word	0x00000061
        /*0cbc*/ 	.word	0x00000000
        /*0cc0*/ 	.short	0x0101
        /*0cc2*/ 	.byte	0x3f
	.zero		1


	//   ....[28]....
        /*0cc4*/ 	.word	0x00005cb0
        /*0cc8*/ 	.word	0x00000012
        /*0ccc*/ 	.word	0x00022800
        /*0cd0*/ 	.short	0x010a
        /*0cd2*/ 	.byte	0x3f
	.zero		1


	//   ....[29]....
        /*0cd4*/ 	.word	0x00005d00
        /*0cd8*/ 	.word	0x00000012
        /*0cdc*/ 	.word	0x00022800
        /*0ce0*/ 	.short	0x010a
        /*0ce2*/ 	.byte	0x3f
	.zero		1


	//   ....[30]....
        /*0ce4*/ 	.word	0x00006310
        /*0ce8*/ 	.word	0x00000012
        /*0cec*/ 	.word	0x00022800
        /*0cf0*/ 	.short	0x010a
        /*0cf2*/ 	.byte	0x3f
	.zero		1


	//   ....[31]....
        /*0cf4*/ 	.word	0x000071f0
        /*0cf8*/ 	.word	0x00000012
        /*0cfc*/ 	.word	0x00022800
        /*0d00*/ 	.short	0x010a
        /*0d02*/ 	.byte	0x3f
	.zero		1


	//   ....[32]....
        /*0d04*/ 	.word	0x00007ff0
        /*0d08*/ 	.word	0x00000014
        /*0d0c*/ 	.word	0x00022830
        /*0d10*/ 	.short	0x010a
        /*0d12*/ 	.byte	0x3f
	.zero		1


	//   ....[33]....
        /*0d14*/ 	.word	0x00008090
        /*0d18*/ 	.word	0x00000014
        /*0d1c*/ 	.word	0x00022830
        /*0d20*/ 	.short	0x010a
        /*0d22*/ 	.byte	0x3f
	.zero		1


	//   ....[34]....
        /*0d24*/ 	.word	0x000092c0
        /*0d28*/ 	.word	0x0000000e
        /*0d2c*/ 	.word	0x00000000
        /*0d30*/ 	.short	0x0101
        /*0d32*/ 	.byte	0x3f
	.zero		1


	//   ....[35]....
        /*0d34*/ 	.word	0x00009710
        /*0d38*/ 	.word	0x00000014
        /*0d3c*/ 	.word	0x00022850
        /*0d40*/ 	.short	0x010a
        /*0d42*/ 	.byte	0x3f
	.zero		1


	//   ....[36]....
        /*0d44*/ 	.word	0x00009760
        /*0d48*/ 	.word	0x00000014
        /*0d4c*/ 	.word	0x00022850
        /*0d50*/ 	.short	0x010a
        /*0d52*/ 	.byte	0x3f
	.zero		1


	//   ....[37]....
        /*0d54*/ 	.word	0x00009b10
        /*0d58*/ 	.word	0x00000014
        /*0d5c*/ 	.word	0x00000000
        /*0d60*/ 	.short	0x0101
        /*0d62*/ 	.byte	0x3f
	.zero		1


	//   ....[38]....
        /*0d64*/ 	.word	0x00009c20
        /*0d68*/ 	.word	0x00000015
        /*0d6c*/ 	.word	0x00022830
        /*0d70*/ 	.short	0x010a
        /*0d72*/ 	.byte	0x3f
	.zero		1


	//   ....[39]....
        /*0d74*/ 	.word	0x00009c80
        /*0d78*/ 	.word	0x00000015
        /*0d7c*/ 	.word	0x00022830
        /*0d80*/ 	.short	0x010a
        /*0d82*/ 	.byte	0x3f
	.zero		1


	//   ....[40]....
        /*0d84*/ 	.word	0x0000ad80
        /*0d88*/ 	.word	0x0000009a
        /*0d8c*/ 	.word	0x00000000
        /*0d90*/ 	.short	0x0101
        /*0d92*/ 	.byte	0x3f
	.zero		1


	//   ....[41]....
        /*0d94*/ 	.word	0x0000b5f0
        /*0d98*/ 	.word	0x00000015
        /*0d9c*/ 	.word	0x00022850
        /*0da0*/ 	.short	0x010a
        /*0da2*/ 	.byte	0x3f
	.zero		1


	//   ....[42]....
        /*0da4*/ 	.word	0x0000b640
        /*0da8*/ 	.word	0x00000015
        /*0dac*/ 	.word	0x00022850
        /*0db0*/ 	.short	0x010a
        /*0db2*/ 	.byte	0x3f
	.zero		1


	//   ....[43]....
        /*0db4*/ 	.word	0x0000b9e0
        /*0db8*/ 	.word	0x00000015
        /*0dbc*/ 	.word	0x00000000
        /*0dc0*/ 	.short	0x0101
        /*0dc2*/ 	.byte	0x3f
	.zero		1


	//   ....[44]....
        /*0dc4*/ 	.word	0x0000dd90
        /*0dc8*/ 	.word	0x00000000
        /*0dcc*/ 	.word	0x00000000
        /*0dd0*/ 	.short	0x0101
        /*0dd2*/ 	.byte	0x3f
	.zero		1


	//   ....[45]....
        /*0dd4*/ 	.word	0x00010560
        /*0dd8*/ 	.word	0x00000006
        /*0ddc*/ 	.word	0x00022820
        /*0de0*/ 	.short	0x010a
        /*0de2*/ 	.byte	0x3f
	.zero		1


	//   ....[46]....
        /*0de4*/ 	.word	0x00010650
        /*0de8*/ 	.word	0x00000004
        /*0dec*/ 	.word	0x000228a0
        /*0df0*/ 	.short	0x010a
        /*0df2*/ 	.byte	0x3f
	.zero		1


	//   ....[47]....
        /*0df4*/ 	.word	0x000108a0
        /*0df8*/ 	.word	0x00000004
        /*0dfc*/ 	.word	0x000228c0
        /*0e00*/ 	.short	0x010a
        /*0e02*/ 	.byte	0x3f
	.zero		1


	//   ....[48]....
        /*0e04*/ 	.word	0x00010f60
        /*0e08*/ 	.word	0x00000005
        /*0e0c*/ 	.word	0x000228a0
        /*0e10*/ 	.short	0x010a
        /*0e12*/ 	.byte	0x3f
	.zero		1


	//   ....[49]....
        /*0e14*/ 	.word	0x000111a0
        /*0e18*/ 	.word	0x00000005
        /*0e1c*/ 	.word	0x000228c0
        /*0e20*/ 	.short	0x010a
        /*0e22*/ 	.byte	0x3f
	.zero		1


	//   ....[50]....
        /*0e24*/ 	.word	0x00012100
        /*0e28*/ 	.word	0x00000000
        /*0e2c*/ 	.word	0x00022840
        /*0e30*/ 	.short	0x010a
        /*0e32*/ 	.byte	0x3f
	.zero		1


	//   ....[51]....
        /*0e34*/ 	.word	0x00012f00
        /*0e38*/ 	.word	0x00000009
        /*0e3c*/ 	.word	0x00022800
        /*0e40*/ 	.short	0x0107
        /*0e42*/ 	.byte	0x3f
	.zero		1


	//   ....[52]....
        /*0e44*/ 	.word	0x00013000
        /*0e48*/ 	.word	0x00000002
        /*0e4c*/ 	.word	0x00022800
        /*0e50*/ 	.short	0x0101
        /*0e52*/ 	.byte	0x3f
	.zero		1


	//   ....[53]....
        /*0e54*/ 	.word	0x00013020
        /*0e58*/ 	.word	0x00000002
        /*0e5c*/ 	.word	0x00022820
        /*0e60*/ 	.short	0x010a
        /*0e62*/ 	.byte	0x3f
	.zero		1


	//   ....[54]....
        /*0e64*/ 	.word	0x00013130
        /*0e68*/ 	.word	0x00000002
        /*0e6c*/ 	.word	0x00022860
        /*0e70*/ 	.short	0x010a
        /*0e72*/ 	.byte	0x3f
	.zero		1


	//   ....[55]....
        /*0e74*/ 	.word	0x00013a40
        /*0e78*/ 	.word	0x00000002
        /*0e7c*/ 	.word	0x00022840
        /*0e80*/ 	.short	0x010a
        /*0e82*/ 	.byte	0x3f
	.zero		1


	//   ....[56]....
        /*0e84*/ 	.word	0x00013ca0
        /*0e88*/ 	.word	0x00000002
        /*0e8c*/ 	.word	0x00022860
        /*0e90*/ 	.short	0x010a
        /*0e92*/ 	.byte	0x3f
	.zero		1


	//   ....[57]....
        /*0e94*/ 	.word	0x00014540
        /*0e98*/ 	.word	0x00000003
        /*0e9c*/ 	.word	0x00022840
        /*0ea0*/ 	.short	0x010a
        /*0ea2*/ 	.byte	0x3f
	.zero		1


	//   ....[58]....
        /*0ea4*/ 	.word	0x00014790
        /*0ea8*/ 	.word	0x00000003
        /*0eac*/ 	.word	0x00022860
        /*0eb0*/ 	.short	0x010a
        /*0eb2*/ 	.byte	0x3f
	.zero		1


	//   ....[59]....
        /*0eb4*/ 	.word	0x00014fa0
        /*0eb8*/ 	.word	0x00000003
        /*0ebc*/ 	.word	0x00022840
        /*0ec0*/ 	.short	0x010a
        /*0ec2*/ 	.byte	0x3f
	.zero		1


	//   ....[60]....
        /*0ec4*/ 	.word	0x00015200
        /*0ec8*/ 	.word	0x00000003
        /*0ecc*/ 	.word	0x00022860
        /*0ed0*/ 	.short	0x010a
        /*0ed2*/ 	.byte	0x3f
	.zero		1


	//   ....[61]....
        /*0ed4*/ 	.word	0x00016440
        /*0ed8*/ 	.word	0x00000000
        /*0edc*/ 	.word	0x00022820
        /*0ee0*/ 	.short	0x010a
        /*0ee2*/ 	.byte	0x3f
	.zero		1


	//   ....[62]....
        /*0ee4*/ 	.word	0x000165f0
        /*0ee8*/ 	.word	0x00000006
        /*0eec*/ 	.word	0x00000000
        /*0ef0*/ 	.short	0x010a
        /*0ef2*/ 	.byte	0x3f
	.zero		1


	//   ....[63]....
        /*0ef4*/ 	.word	0x00016660
        /*0ef8*/ 	.word	0x00000007
        /*0efc*/ 	.word	0x00000000
        /*0f00*/ 	.short	0x010a
        /*0f02*/ 	.byte	0x3f
	.zero		1


	//   ....[64]....
        /*0f04*/ 	.word	0x000166d0
        /*0f08*/ 	.word	0x00000004
        /*0f0c*/ 	.word	0x00000000
        /*0f10*/ 	.short	0x010a
        /*0f12*/ 	.byte	0x3f
	.zero		1


	//   ....[65]....
        /*0f14*/ 	.word	0x00016700
        /*0f18*/ 	.word	0x00000003
        /*0f1c*/ 	.word	0x00000000
        /*0f20*/ 	.short	0x010a
        /*0f22*/ 	.byte	0x3f
	.zero		1


	//   ....[66]....
        /*0f24*/ 	.word	0x00016760
        /*0f28*/ 	.word	0x00000061
        /*0f2c*/ 	.word	0x00022890
        /*0f30*/ 	.short	0x010a
        /*0f32*/ 	.byte	0x3f
	.zero		1


	//   ....[67]....
        /*0f34*/ 	.word	0x000167b0
        /*0f38*/ 	.word	0x00000061
        /*0f3c*/ 	.word	0x00022890
        /*0f40*/ 	.short	0x010a
        /*0f42*/ 	.byte	0x3f
	.zero		1


	//   ....[68]....
        /*0f44*/ 	.word	0x00016800
        /*0f48*/ 	.word	0x00000061
        /*0f4c*/ 	.word	0x00022890
        /*0f50*/ 	.short	0x010a
        /*0f52*/ 	.byte	0x3f
	.zero		1


	//   ....[69]....
        /*0f54*/ 	.word	0x00016850
        /*0f58*/ 	.word	0x00000061
        /*0f5c*/ 	.word	0x000228b0
        /*0f60*/ 	.short	0x010a
        /*0f62*/ 	.byte	0x3f
	.zero		1


	//   ....[70]....
        /*0f64*/ 	.word	0x00016b00
        /*0f68*/ 	.word	0x00000012
        /*0f6c*/ 	.word	0x00022800
        /*0f70*/ 	.short	0x010a
        /*0f72*/ 	.byte	0x3f
	.zero		1


	//   ....[71]....
        /*0f74*/ 	.word	0x00016d10
        /*0f78*/ 	.word	0x00000012
        /*0f7c*/ 	.word	0x00022800
        /*0f80*/ 	.short	0x010a
        /*0f82*/ 	.byte	0x3f
	.zero		1


	//   ....[72]....
        /*0f84*/ 	.word	0x00016d60
        /*0f88*/ 	.word	0x00000014
        /*0f8c*/ 	.word	0x00022830
        /*0f90*/ 	.short	0x010a
        /*0f92*/ 	.byte	0x3f
	.zero		1


	//   ....[73]....
        /*0f94*/ 	.word	0x00016db0
        /*0f98*/ 	.word	0x00000014
        /*0f9c*/ 	.word	0x00022850
        /*0fa0*/ 	.short	0x010a
        /*0fa2*/ 	.byte	0x3f
	.zero		1


	//   ....[74]....
        /*0fa4*/ 	.word	0x00016e00
        /*0fa8*/ 	.word	0x00000015
        /*0fac*/ 	.word	0x00022830
        /*0fb0*/ 	.short	0x010a
        /*0fb2*/ 	.byte	0x3f
	.zero		1


	//   ....[75]....
        /*0fb4*/ 	.word	0x00016e50
        /*0fb8*/ 	.word	0x00000015
        /*0fbc*/ 	.word	0x00022850
        /*0fc0*/ 	.short	0x010a
        /*0fc2*/ 	.byte	0x3f
	.zero		1


	//   ....[76]....
        /*0fc4*/ 	.word	0x00017430
        /*0fc8*/ 	.word	0x00000005
        /*0fcc*/ 	.word	0x00022820
        /*0fd0*/ 	.short	0x010a
        /*0fd2*/ 	.byte	0x3f
	.zero		1


	//   ....[77]....
        /*0fd4*/ 	.word	0x00017480
        /*0fd8*/ 	.word	0x00000004
        /*0fdc*/ 	.word	0x000228a0
        /*0fe0*/ 	.short	0x010a
        /*0fe2*/ 	.byte	0x3f
	.zero		1


	//   ....[78]....
        /*0fe4*/ 	.word	0x000174d0
        /*0fe8*/ 	.word	0x00000004
        /*0fec*/ 	.word	0x000228c0
        /*0ff0*/ 	.short	0x010a
        /*0ff2*/ 	.byte	0x3f
	.zero		1


	//   ....[79]....
        /*0ff4*/ 	.word	0x00017520
        /*0ff8*/ 	.word	0x00000005
        /*0ffc*/ 	.word	0x000228a0
        /*1000*/ 	.short	0x010a
        /*1002*/ 	.byte	0x3f
	.zero		1


	//   ....[80]....
        /*1004*/ 	.word	0x00017570
        /*1008*/ 	.word	0x00000005
        /*100c*/ 	.word	0x000228c0
        /*1010*/ 	.short	0x010a
        /*1012*/ 	.byte	0x3f
	.zero		1


	//   ....[81]....
        /*1014*/ 	.word	0x00017710
        /*1018*/ 	.word	0x00000000
        /*101c*/ 	.word	0x00022840
        /*1020*/ 	.short	0x010a
        /*1022*/ 	.byte	0x3f
	.zero		1


	//   ....[82]....
        /*1024*/ 	.word	0x000181d0
        /*1028*/ 	.word	0x00000002
        /*102c*/ 	.word	0x00022820
        /*1030*/ 	.short	0x010a
        /*1032*/ 	.byte	0x3f
	.zero		1


	//   ....[83]....
        /*1034*/ 	.word	0x00018220
        /*1038*/ 	.word	0x00000002
        /*103c*/ 	.word	0x00022860
        /*1040*/ 	.short	0x010a
        /*1042*/ 	.byte	0x3f
	.zero		1


	//   ....[84]....
        /*1044*/ 	.word	0x00018270
        /*1048*/ 	.word	0x00000002
        /*104c*/ 	.word	0x00022840
        /*1050*/ 	.short	0x010a
        /*1052*/ 	.byte	0x3f
	.zero		1


	//   ....[85]....
        /*1054*/ 	.word	0x000182c0
        /*1058*/ 	.word	0x00000002
        /*105c*/ 	.word	0x00022860
        /*1060*/ 	.short	0x010a
        /*1062*/ 	.byte	0x3f
	.zero		1


	//   ....[86]....
        /*1064*/ 	.word	0x00018310
        /*1068*/ 	.word	0x00000003
        /*106c*/ 	.word	0x00022840
        /*1070*/ 	.short	0x010a
        /*1072*/ 	.byte	0x3f
	.zero		1


	//   ....[87]....
        /*1074*/ 	.word	0x00018360
        /*1078*/ 	.word	0x00000003
        /*107c*/ 	.word	0x00022860
        /*1080*/ 	.short	0x010a
        /*1082*/ 	.byte	0x3f
	.zero		1


	//   ....[88]....
        /*1084*/ 	.word	0x000183b0
        /*1088*/ 	.word	0x00000003
        /*108c*/ 	.word	0x00022840
        /*1090*/ 	.short	0x010a
        /*1092*/ 	.byte	0x3f
	.zero		1


	//   ....[89]....
        /*1094*/ 	.word	0x00018400
        /*1098*/ 	.word	0x00000003
        /*109c*/ 	.word	0x00022860
        /*10a0*/ 	.short	0x010a
        /*10a2*/ 	.byte	0x3f
	.zero		1


	//   ....[90]....
        /*10a4*/ 	.word	0x00018e50
        /*10a8*/ 	.word	0x00000000
        /*10ac*/ 	.word	0x00022820
        /*10b0*/ 	.short	0x010a
        /*10b2*/ 	.byte	0x3f
	.zero		1


	//   ....[91]....
        /*10b4*/ 	.word	0x00018ff0
        /*10b8*/ 	.word	0x00000006
        /*10bc*/ 	.word	0x00000000
        /*10c0*/ 	.short	0x010a
        /*10c2*/ 	.byte	0x3f
	.zero		1


	//   ....[92]....
        /*10c4*/ 	.word	0x00019040
        /*10c8*/ 	.word	0x00000007
        /*10cc*/ 	.word	0x00000000
        /*10d0*/ 	.short	0x010a
        /*10d2*/ 	.byte	0x3f
	.zero		1


	//   ....[93]....
        /*10d4*/ 	.word	0x00019090
        /*10d8*/ 	.word	0x00000004
        /*10dc*/ 	.word	0x00000000
        /*10e0*/ 	.short	0x010a
        /*10e2*/ 	.byte	0x3f
	.zero		1


	//----- nvinfo : EIATTR_NUM_MBARRIERS
	.align		4
.L_1243:
        /*10e4*/ 	.byte	0x03, 0x38
        /*10e6*/ 	.short	0x0016


	//----- nvinfo : EIATTR_EXIT_INSTR_OFFSETS
	.align		4
        /*10e8*/ 	.byte	0x04, 0x1c
        /*10ea*/ 	.short	(.L_1245 - .L_1244)


	//   ....[0]....
.L_1244:
        /*10ec*/ 	.word	0x00016750


	//----- nvinfo : EIATTR_MAX_THREADS
	.align		4
.L_1245:
        /*10f0*/ 	.byte	0x04, 0x05
        /*10f2*/ 	.short	(.L_1247 - .L_1246)
.L_1246:
        /*10f4*/ 	.word	0x00000180
        /*10f8*/ 	.word	0x00000001
        /*10fc*/ 	.word	0x00000001


	//----- nvinfo : EIATTR_CRS_STACK_SIZE
	.align		4
.L_1247:
        /*1100*/ 	.byte	0x04, 0x1e
        /*1102*/ 	.short	(.L_1249 - .L_1248)
.L_1248:
        /*1104*/ 	.word	0x00000000


	//----- nvinfo : EIATTR_CBANK_PARAM_SIZE
	.align		4
.L_1249:
        /*1108*/ 	.byte	0x03, 0x19
        /*110a*/ 	.short	0x0af0


	//----- nvinfo : EIATTR_PARAM_CBANK
	.align		4
        /*110c*/ 	.byte	0x04, 0x0a
        /*110e*/ 	.short	(.L_1251 - .L_1250)
	.align		4
.L_1250:
        /*1110*/ 	.word	index@(.nv.constant0._ZN7cutlass13device_kernelIN5flash11enable_sm90INS1_16FlashAttnFwdSm90INS1_25CollectiveMainloopFwdSm90ILi2EN4cute5tupleIJNS5_1CILi1EEES8_S8_EEENS6_IJNS7_ILi128EEENS7_ILi96EEENS7_ILi64EEEEEELi256ENS_6half_tEfNS_4arch4Sm90ELb0ELb0ELb0ELb1ELb0ELb1ELb0ELb1ELb0ELb1ELb0ELb0EEENS1_21CollectiveEpilogueFwdINS6_IJSA_NS7_ILi256EEESB_EEES9_SE_SG_Li256ELb1ELb1ELb0ELb0EEENS1_36VarlenDynamicPersistentTileSchedulerILi128ELi96ELi256ELi128ELb0ELb1ELb1ELb0ELb1ELb1EEEEEEEEEvNT_6ParamsE)
        /*1114*/ 	.short	0x0210
        /*1116*/ 	.short	0x0af0


	//----- nvinfo : EIATTR_SW_WAR
	.align		4
.L_1251:
        /*1118*/ 	.byte	0x04, 0x36
        /*111a*/ 	.short	(.L_1253 - .L_1252)
.L_1252:
        /*111c*/ 	.word	0x00000008
.L_1253:


//--------------------- .nv.info._ZN7cutlass13device_kernelIN5flash11enable_sm90INS1_16FlashAttnFwdSm90INS1_25CollectiveMainloopFwdSm90ILi2EN4cute5tupleIJNS5_1CILi1EEES8_S8_EEENS6_IJNS7_ILi128EEENS7_ILi96EEENS7_ILi64EEEEEELi256ENS_6half_tEfNS_4arch4Sm90ELb0ELb0ELb0ELb1ELb0ELb0ELb1ELb1ELb0ELb1ELb0ELb0EEENS1_21CollectiveEpilogueFwdINS6_IJSA_NS7_ILi256EEESB_EEES9_SE_SG_Li256ELb1ELb1ELb0ELb0EEENS1_36VarlenDynamicPersistentTileSchedulerILi128ELi96ELi256ELi128ELb0ELb1ELb1ELb0ELb1ELb1EEEEEEEEEvNT_6ParamsE --------------------------
	.section	.nv.info._ZN7cutlass13device_kernelIN5flash11enable_sm90INS1_16FlashAttnFwdSm90INS1_25CollectiveMainloopFwdSm90ILi2EN4cute5tupleIJNS5_1CILi1EEES8_S8_EEENS6_IJNS7_ILi128EEENS7_ILi96EEENS7_ILi64EEEEEELi256ENS_6half_tEfNS_4arch4Sm90ELb0ELb0ELb0ELb1ELb0ELb0ELb1ELb1ELb0ELb1ELb0ELb0EEENS1_21CollectiveEpilogueFwdINS6_IJSA_NS7_ILi256EEESB_EEES9_SE_SG_Li256ELb1ELb1ELb0ELb0EEENS1_36VarlenDynamicPersistentTileSchedulerILi128ELi96ELi256ELi128ELb0ELb1ELb1ELb0ELb1ELb1EEEEEEEEEvNT_6ParamsE,"",@"SHT_CUDA_INFO"
	.sectionflags	@""
	.align	4


	//----- nvinfo : EIATTR_CUDA_API_VERSION
	.align		4
        /*0000*/ 	.byte	0x04, 0x37
        /*0002*/ 	.short	(.L_1255 - .L_1254)
.L_1254:
        /*0004*/ 	.word	0x00000082


	//----- nvinfo : EIATTR_KPARAM_INFO
	.align		4
.L_1255:
        /*0008*/ 	.byte	0x04, 0x17
        /*000a*/ 	.short	(.L_1257 - .L_1256)
.L_1256:
        /*000c*/ 	.word	0x00000000
        /*0010*/ 	.short	0x0000
        /*0012*/ 	.short	0x0070
        /*0014*/ 	.byte	0x00, 0xf0, 0x01, 0x2e


	//----- nvinfo : EIATTR_SPARSE_MMA_MASK
	.align		4
.L_1257:
        /*0018*/ 	.byte	0x03, 0x50
        /*001a*/ 	.short	0x0000


	//----- nvinfo : EIATTR_MAXREG_COUNT
	.align		4
        /*001c*/ 	.byte	0x03, 0x1b
        /*001e*/ 	.short	0x00a8


	//----- nvinfo : EIATTR_NUM_BARRIERS
	.align		4
        /*0020*/ 	.byte	0x02, 0x4c
        /*0022*/ 	.byte	0x10
	.zero		1


	//----- nvinfo : EIATTR_EXTERNS
	.align		4
        /*0024*/ 	.byte	0x04, 0x0f
        /*0026*/ 	.short	(.L_1259 - .L_1258)


	//   ....[0]....
	.align		4
.L_1258:
        /*0028*/ 	.word	index@(__assertfail)


	//----- nvinfo : EIATTR_ANNOTATIONS
	.align		4
.L_1259:
        /*002c*/ 	.byte	0x04, 0x55
        /*002e*/ 	.short	(.L_1261 - .L_1260)


	//   ....[0]....
.L_1260:
        /* <DEDUP_REMOVED lines=99> */


	//----- nvinfo : EIATTR_MERCURY_ISA_VERSION
	.align		4
.L_1261:
        /*0650*/ 	.byte	0x03, 0x5f
        /*0652*/ 	.short	0x0101


	//----- nvinfo : EIATTR_UNUSED_LOAD_BYTE_OFFSET
	.align		4
        /*0654*/ 	.byte	0x04, 0x44
        /*0656*/ 	.short	(.L_1263 - .L_1262)


	//   ....[0]....
.L_1262:
        /*0658*/ 	.word	0x00000a80
        /*065c*/ 	.word	0x0000fff0


	//   ....[1]....
        /*0660*/ 	.word	0x00006a40
        /*0664*/ 	.word	0x0000fff0


	//----- nvinfo : EIATTR_INT_WARP_WIDE_INSTR_OFFSETS
	.align		4
.L_1263:
        /*0668*/ 	.byte	0x04, 0x31
        /*066a*/ 	.short	(.L_1265 - .L_1264)


	//   ....[0]....
.L_1264:
        /*066c*/ 	.word	0x00000130


	//   ....[1]....
        /*0670*/ 	.word	0x00000170


	//   ....[2]....
        /*0674*/ 	.word	0x000001e0


	//   ....[3]....
        /*0678*/ 	.word	0x000001f0


	//   ....[4]....
        /*067c*/ 	.word	0x0000a980


	//   ....[5]....
        /*0680*/ 	.word	0x0000aa10


	//   ....[6]....
        /*0684*/ 	.word	0x0000f620


	//   ....[7]....
        /*0688*/ 	.word	0x0000f6b0


	//----- nvinfo : EIATTR_COOP_GROUP_MASK_REGIDS
	.align		4
.L_1265:
        /*068c*/ 	.byte	0x04, 0x29
        /*068e*/ 	.short	(.L_1267 - .L_1266)


	//   ....[0]....
.L_1266:
        /*0690*/ 	.word	0xffffffff


	//   ....[1]....
        /*0694*/ 	.word	0xffffffff


	//   ....[2]....
        /*0698*/ 	.word	0xffffffff


	//   ....[3]....
        /*069c*/ 	.word	0xffffffff


	//   ....[4]....
        /*06a0*/ 	.word	0xffffffff


	//   ....[5]....
        /*06a4*/ 	.word	0xffffffff


	//   ....[6]....
        /*06a8*/ 	.word	0xffffffff


	//   ....[7]....
        /*06ac*/ 	.word	0xffffffff


	//   ....[8]....
        /*06b0*/ 	.word	0xffffffff


	//   ....[9]....
        /*06b4*/ 	.word	0xffffffff


	//   ....[10]....
        /*06b8*/ 	.word	0xffffffff


	//   ....[11]....
        /*06bc*/ 	.word	0xffffffff


	//   ....[12]....
        /*06c0*/ 	.word	0xffffffff


	//   ....[13]....
        /*06c4*/ 	.word	0xffffffff


	//   ....[14]....
        /*06c8*/ 	.word	0xffffffff


	//   ....[15]....
        /*06cc*/ 	.word	0xffffffff


	//   ....[16]....
        /*06d0*/ 	.word	0xffffffff


	//   ....[17]....
        /*06d4*/ 	.word	0xffffffff


	//   ....[18]....
        /*06d8*/ 	.word	0xffffffff


	//   ....[19]....
        /*06dc*/ 	.word	0xffffffff


	//   ....[20]....
        /*06e0*/ 	.word	0xffffffff


	//   ....[21]....
        /*06e4*/ 	.word	0xffffffff


	//   ....[22]....
        /*06e8*/ 	.word	0xffffffff


	//   ....[23]....
        /*06ec*/ 	.word	0xffffffff


	//   ....[24]....
        /*06f0*/ 	.word	0xffffffff


	//   ....[25]....
        /*06f4*/ 	.word	0xffffffff


	//   ....[26]....
        /*06f8*/ 	.word	0xffffffff


	//   ....[27]....
        /*06fc*/ 	.word	0xffffffff


	//   ....[28]....
        /*0700*/ 	.word	0xffffffff


	//   ....[29]....
        /*0704*/ 	.word	0xffffffff


	//   ....[30]....
        /*0708*/ 	.word	0xffffffff


	//   ....[31]....
        /*070c*/ 	.word	0xffffffff


	//   ....[32]....
        /*0710*/ 	.word	0xffffffff


	//   ....[33]....
        /*0714*/ 	.word	0xffffffff


	//   ....[34]....
        /*0718*/ 	.word	0xffffffff


	//   ....[35]....
        /*071c*/ 	.word	0xffffffff


	//   ....[36]....
        /*0720*/ 	.word	0xffffffff


	//   ....[37]....
        /*0724*/ 	.word	0xffffffff


	//   ....[38]....
        /*0728*/ 	.word	0xffffffff


	//   ....[39]....
        /*072c*/ 	.word	0xffffffff


	//   ....[40]....
        /*0730*/ 	.word	0xffffffff


	//   ....[41]....
        /*0734*/ 	.word	0xffffffff


	//   ....[42]....
        /*0738*/ 	.word	0xffffffff


	//   ....[43]....
        /*073c*/ 	.word	0xffffffff


	//   ....[44]....
        /*0740*/ 	.word	0xffffffff


	//   ....[45]....
        /*0744*/ 	.word	0xffffffff


	//   ....[46]....
        /*0748*/ 	.word	0xffffffff


	//   ....[47]....
        /*074c*/ 	.word	0xffffffff


	//   ....[48]....
        /*0750*/ 	.word	0xffffffff


	//   ....[49]....
        /*0754*/ 	.word	0xffffffff


	//   ....[50]....
        /*0758*/ 	.word	0xffffffff


	//   ....[51]....
        /*075c*/ 	.word	0xffffffff


	//   ....[52]....
        /*0760*/ 	.word	0xffffffff


	//   ....[53]....
        /*0764*/ 	.word	0xffffffff


	//   ....[54]....
        /*0768*/ 	.word	0xffffffff


	//   ....[55]....
        /*076c*/ 	.word	0xffffffff


	//   ....[56]....
        /*0770*/ 	.word	0xffffffff


	//   ....[57]....
        /*0774*/ 	.word	0xffffffff


	//   ....[58]....
        /*0778*/ 	.word	0xffffffff


	//   ....[59]....
        /*077c*/ 	.word	0xffffffff


	//   ....[60]....
        /*0780*/ 	.word	0xffffffff


	//   ....[61]....
        /*0784*/ 	.word	0xffffffff


	//   ....[62]....
        /*0788*/ 	.word	0xffffffff


	//   ....[63]....
        /*078c*/ 	.word	0xffffffff


	//   ....[64]....
        /*0790*/ 	.word	0xffffffff


	//   ....[65]....
        /*0794*/ 	.word	0xffffffff


	//   ....[66]....
        /*0798*/ 	.word	0xffffffff


	//   ....[67]....
        /*079c*/ 	.word	0xffffffff


	//   ....[68]....
        /*07a0*/ 	.word	0xffffffff


	//   ....[69]....
        /*07a4*/ 	.word	0xffffffff


	//   ....[70]....
        /*07a8*/ 	.word	0xffffffff


	//   ....[71]....
        /*07ac*/ 	.word	0xffffffff


	//   ....[72]....
        /*07b0*/ 	.word	0xffffffff


	//   ....[73]....
        /*07b4*/ 	.word	0xffffffff


	//   ....[74]....
        /*07b8*/ 	.word	0xffffffff


	//   ....[75]....
        /*07bc*/ 	.word	0xffffffff


	//   ....[76]....
        /*07c0*/ 	.word	0xffffffff


	//   ....[77]....
        /*07c4*/ 	.word	0xffffffff


	//   ....[78]....
        /*07c8*/ 	.word	0xffffffff


	//   ....[79]....
        /*07cc*/ 	.word	0xffffffff


	//   ....[80]....
        /*07d0*/ 	.word	0xffffffff


	//   ....[81]....
        /*07d4*/ 	.word	0xffffffff


	//   ....[82]....
        /*07d8*/ 	.word	0xffffffff


	//   ....[83]....
        /*07dc*/ 	.word	0xffffffff


	//   ....[84]....
        /*07e0*/ 	.word	0xffffffff


	//   ....[85]....
        /*07e4*/ 	.word	0xffffffff


	//   ....[86]....
        /*07e8*/ 	.word	0xffffffff


	//   ....[87]....
        /*07ec*/ 	.word	0xffffffff


	//   ....[88]....
        /*07f0*/ 	.word	0xffffffff


	//   ....[89]....
        /*07f4*/ 	.word	0xffffffff


	//   ....[90]....
        /*07f8*/ 	.word	0xffffffff


	//   ....[91]....
        /*07fc*/ 	.word	0xffffffff


	//   ....[92]....
        /*0800*/ 	.word	0xffffffff


	//   ....[93]....
        /*0804*/ 	.word	0xffffffff


	//   ....[94]....
        /*0808*/ 	.word	0xffffffff


	//   ....[95]....
        /*080c*/ 	.word	0xffffffff


	//   ....[96]....
        /*0810*/ 	.word	0xffffffff


	//   ....[97]....
        /*0814*/ 	.word	0xffffffff


	//   ....[98]....
        /*0818*/ 	.word	0xffffffff


	//   ....[99]....
        /*081c*/ 	.word	0xffffffff


	//   ....[100]....
        /*0820*/ 	.word	0xffffffff


	//   ....[101]....
        /*0824*/ 	.word	0xffffffff


	//   ....[102]....
        /*0828*/ 	.word	0xffffffff


	//   ....[103]....
        /*082c*/ 	.word	0xffffffff


	//   ....[104]....
        /*0830*/ 	.word	0xffffffff


	//   ....[105]....
        /*0834*/ 	.word	0xffffffff


	//   ....[106]....
        /*0838*/ 	.word	0xffffffff


	//   ....[107]....
        /*083c*/ 	.word	0x0500000f


	//   ....[108]....
        /*0840*/ 	.word	0x0500000f


	//   ....[109]....
        /*0844*/ 	.word	0x0500000f


	//   ....[110]....
        /*0848*/ 	.word	0x0500000f


	//   ....[111]....
        /*084c*/ 	.word	0x0500000f


	//   ....[112]....
        /*0850*/ 	.word	0x0500000f


	//   ....[113]....
        /*0854*/ 	.word	0x0500000f


	//   ....[114]....
        /*0858*/ 	.word	0x0500000f


	//   ....[115]....
        /*085c*/ 	.word	0x0500000f


	//   ....[116]....
        /*0860*/ 	.word	0x0500000f


	//   ....[117]....
        /*0864*/ 	.word	0x0500000f


	//   ....[118]....
        /*0868*/ 	.word	0x0500000f


	//   ....[119]....
        /*086c*/ 	.word	0x0500000f


	//   ....[120]....
        /*0870*/ 	.word	0x0500000f


	//   ....[121]....
        /*0874*/ 	.word	0x0500000f


	//   ....[122]....
        /*0878*/ 	.word	0x0500000f


	//   ....[123]....
        /*087c*/ 	.word	0x0500000f


	//   ....[124]....
        /*0880*/ 	.word	0x0500000f


	//   ....[125]....
        /*0884*/ 	.word	0x0500000f


	//   ....[126]....
        /*0888*/ 	.word	0x0500000f


	//   ....[127]....
        /*088c*/ 	.word	0x0500000f


	//   ....[128]....
        /*0890*/ 	.word	0x0500000f


	//   ....[129]....
        /*0894*/ 	.word	0x0500000f


	//   ....[130]....
        /*0898*/ 	.word	0x0500000f


	//   ....[131]....
        /*089c*/ 	.word	0x0500000f


	//   ....[132]....
        /*08a0*/ 	.word	0x0500000f


	//   ....[133]....
        /*08a4*/ 	.word	0x0500000f


	//   ....[134]....
        /*08a8*/ 	.word	0x0500000f


	//   ....[135]....
        /*08ac*/ 	.word	0x0500000f


	//   ....[136]....
        /*08b0*/ 	.word	0x0500000f


	//   ....[137]....
        /*08b4*/ 	.word	0x0500000f


	//   ....[138]....
        /*08b8*/ 	.word	0x0500000f


	//   ....[139]....
        /*08bc*/ 	.word	0x0500000f


	//   ....[140]....
        /*08c0*/ 	.word	0x0500000f


	//   ....[141]....
        /*08c4*/ 	.word	0x0500000f


	//   ....[142]....
        /*08c8*/ 	.word	0x0500000f


	//   ....[143]....
        /*08cc*/ 	.word	0x0500000f


	//   ....[144]....
        /*08d0*/ 	.word	0x0500000f


	//   ....[145]....
        /*08d4*/ 	.word	0x0500000f


	//   ....[146]....
        /*08d8*/ 	.word	0x0500000f


	//   ....[147]....
        /*08dc*/ 	.word	0x0500000f


	//   ....[148]....
        /*08e0*/ 	.word	0x0500000f


	//   ....[149]....
        /*08e4*/ 	.word	0x0500000f


	//   ....[150]....
        /*08e8*/ 	.word	0x0500000f


	//   ....[151]....
        /*08ec*/ 	.word	0x0500000f


	//   ....[152]....
        /*08f0*/ 	.word	0x0500000f


	//   ....[153]....
        /*08f4*/ 	.word	0x0500000f


	//   ....[154]....
        /*08f8*/ 	.word	0x0500000f


	//   ....[155]....
        /*08fc*/ 	.word	0x0500000f


	//   ....[156]....
        /*0900*/ 	.word	0x0500000f


	//   ....[157]....
        /*0904*/ 	.word	0x0500000f


	//----- nvinfo : EIATTR_COOP_GROUP_INSTR_OFFSETS
	.align		4
.L_1267:
        /*0908*/ 	.byte	0x04, 0x28
        /*090a*/ 	.short	(.L_1269 - .L_1268)


	//   ....[0]....
.L_1268:
        /*090c*/ 	.word	0x00000070


	//   ....[1]....
        /*0910*/ 	.word	0x00000140


	//   ....[2]....
        /*0914*/ 	.word	0x00000190


	//   ....[3]....
        /*0918*/ 	.word	0x000003e0


	//   ....[4]....
        /*091c*/ 	.word	0x00000540


	//   ....[5]....
        /*0920*/ 	.word	0x00000660


	//   ....[6]....
        /*0924*/ 	.word	0x000007c0


	//   ....[7]....
        /*0928*/ 	.word	0x000016b0


	//   ....[8]....
        /*092c*/ 	.word	0x00002e80


	//   ....[9]....
        /*0930*/ 	.word	0x00002ef0


	//   ....[10]....
        /*0934*/ 	.word	0x00002f10


	//   ....[11]....
        /*0938*/ 	.word	0x00002f30


	//   ....[12]....
        /*093c*/ 	.word	0x00004910


	//   ....[13]....
        /*0940*/ 	.word	0x00004970


	//   ....[14]....
        /*0944*/ 	.word	0x00004990


	//   ....[15]....
        /*0948*/ 	.word	0x000049b0


	//   ....[16]....
        /*094c*/ 	.word	0x00005fa0


	//   ....[17]....
        /*0950*/ 	.word	0x00005fe0


	//   ....[18]....
        /*0954*/ 	.word	0x000060a0


	//   ....[19]....
        /*0958*/ 	.word	0x000060f0


	//   ....[20]....
        /*095c*/ 	.word	0x00007b90


	//   ....[21]....
        /*0960*/ 	.word	0x00007bc0


	//   ....[22]....
        /*0964*/ 	.word	0x00007c70


	//   ....[23]....
        /*0968*/ 	.word	0x00007ca0


	//   ....[24]....
        /*096c*/ 	.word	0x000084a0


	//   ....[25]....
        /*0970*/ 	.word	0x000084d0


	//   ....[26]....
        /*0974*/ 	.word	0x00008610


	//   ....[27]....
        /*0978*/ 	.word	0x00008630


	//   ....[28]....
        /*097c*/ 	.word	0x00008770


	//   ....[29]....
        /*0980*/ 	.word	0x00008790


	//   ....[30]....
        /*0984*/ 	.word	0x000088e0


	//   ....[31]....
        /*0988*/ 	.word	0x00008900


	//   ....[32]....
        /*098c*/ 	.word	0x000092e0


	//   ....[33]....
        /*0990*/ 	.word	0x00009310


	//   ....[34]....
        /*0994*/ 	.word	0x00009460


	//   ....[35]....
        /*0998*/ 	.word	0x00009480


	//   ....[36]....
        /*099c*/ 	.word	0x000095c0


	//   ....[37]....
        /*09a0*/ 	.word	0x000095e0


	//   ....[38]....
        /*09a4*/ 	.word	0x00009730


	//   ....[39]....
        /*09a8*/ 	.word	0x00009750


	//   ....[40]....
        /*09ac*/ 	.word	0x00009910


	//   ....[41]....
        /*09b0*/ 	.word	0x00009b00


	//   ....[42]....
        /*09b4*/ 	.word	0x00009b30


	//   ....[43]....
        /*09b8*/ 	.word	0x00009b60


	//   ....[44]....
        /*09bc*/ 	.word	0x00009b90


	//   ....[45]....
        /*09c0*/ 	.word	0x00009bc0


	//   ....[46]....
        /*09c4*/ 	.word	0x00009bf0


	//   ....[47]....
        /*09c8*/ 	.word	0x00009d60


	//   ....[48]....
        /*09cc*/ 	.word	0x00009d90


	//   ....[49]....
        /*09d0*/ 	.word	0x00009dc0


	//   ....[50]....
        /*09d4*/ 	.word	0x00009df0


	//   ....[51]....
        /*09d8*/ 	.word	0x00009e20


	//   ....[52]....
        /*09dc*/ 	.word	0x00009e50


	//   ....[53]....
        /*09e0*/ 	.word	0x00009ef0


	//   ....[54]....
        /*09e4*/ 	.word	0x00009f20


	//   ....[55]....
        /*09e8*/ 	.word	0x00009fb0


	//   ....[56]....
        /*09ec*/ 	.word	0x0000af90


	//   ....[57]....
        /*09f0*/ 	.word	0x0000bb20


	//   ....[58]....
        /*09f4*/ 	.word	0x0000bb40


	//   ....[59]....
        /*09f8*/ 	.word	0x0000bb70


	//   ....[60]....
        /*09fc*/ 	.word	0x0000bb90


	//   ....[61]....
        /*0a00*/ 	.word	0x0000bc40


	//   ....[62]....
        /*0a04*/ 	.word	0x0000bcd0


	//   ....[63]....
        /*0a08*/ 	.word	0x0000bd00


	//   ....[64]....
        /*0a0c*/ 	.word	0x0000bd80


	//   ....[65]....
        /*0a10*/ 	.word	0x0000bdb0


	//   ....[66]....
        /*0a14*/ 	.word	0x0000be30


	//   ....[67]....
        /*0a18*/ 	.word	0x0000be60


	//   ....[68]....
        /*0a1c*/ 	.word	0x0000bee0


	//   ....[69]....
        /*0a20*/ 	.word	0x0000bf10


	//   ....[70]....
        /*0a24*/ 	.word	0x0000bf70


	//   ....[71]....
        /*0a28*/ 	.word	0x0000bf80


	//   ....[72]....
        /*0a2c*/ 	.word	0x0000bff0


	//   ....[73]....
        /*0a30*/ 	.word	0x0000c6f0


	//   ....[74]....
        /*0a34*/ 	.word	0x0000c750


	//   ....[75]....
        /*0a38*/ 	.word	0x0000c800


	//   ....[76]....
        /*0a3c*/ 	.word	0x0000c810


	//   ....[77]....
        /*0a40*/ 	.word	0x0000c8a0


	//   ....[78]....
        /*0a44*/ 	.word	0x0000c8b0


	//   ....[79]....
        /*0a48*/ 	.word	0x0000c940


	//   ....[80]....
        /*0a4c*/ 	.word	0x0000c950


	//   ....[81]....
        /*0a50*/ 	.word	0x0000c9c0


	//   ....[82]....
        /*0a54*/ 	.word	0x0000c9d0


	//   ....[83]....
        /*0a58*/ 	.word	0x0000ca50


	//   ....[84]....
        /*0a5c*/ 	.word	0x0000ca60


	//   ....[85]....
        /*0a60*/ 	.word	0x0000cae0


	//   ....[86]....
        /*0a64*/ 	.word	0x0000caf0


	//   ....[87]....
        /*0a68*/ 	.word	0x0000cb70


	//   ....[88]....
        /*0a6c*/ 	.word	0x0000cb80


	//   ....[89]....
        /*0a70*/ 	.word	0x0000f8b0


	//   ....[90]....
        /*0a74*/ 	.word	0x0000f8e0


	//   ....[91]....
        /*0a78*/ 	.word	0x0000f920


	//   ....[92]....
        /*0a7c*/ 	.word	0x0000f950


	//   ....[93]....
        /*0a80*/ 	.word	0x0000f980


	//   ....[94]....
        /*0a84*/ 	.word	0x0000f9b0


	//   ....[95]....
        /*0a88*/ 	.word	0x0000f9e0


	//   ....[96]....
        /*0a8c*/ 	.word	0x0000fa10


	//   ....[97]....
        /*0a90*/ 	.word	0x0000fb90


	//   ....[98]....
        /*0a94*/ 	.word	0x0000fbc0


	//   ....[99]....
        /*0a98*/ 	.word	0x0000fbf0


	//   ....[100]....
        /*0a9c*/ 	.word	0x0000fc20


	//   ....[101]....
        /*0aa0*/ 	.word	0x0000fc50


	//   ....[102]....
        /*0aa4*/ 	.word	0x0000fc80


	//   ....[103]....
        /*0aa8*/ 	.word	0x0000fd40


	//   ....[104]....
        /*0aac*/ 	.word	0x0000fd60


	//   ....[105]....
        /*0ab0*/ 	.word	0x0000fdd0


	//   ....[106]....
        /*0ab4*/ 	.word	0x00010260


	//   ....[107]....
        /*0ab8*/ 	.word	0x000107c0


	//   ....[108]....
        /*0abc*/ 	.word	0x00010940


	//   ....[109]....
        /*0ac0*/ 	.word	0x000109b0


	//   ....[110]....
        /*0ac4*/ 	.word	0x00010a10


	//   ....[111]....
        /*0ac8*/ 	.word	0x00010a70


	//   ....[112]....
        /*0acc*/ 	.word	0x00010b40


	//   ....[113]....
        /*0ad0*/ 	.word	0x00010c00


	//   ....[114]....
        /*0ad4*/ 	.word	0x00010d10


	//   ....[115]....
        /*0ad8*/ 	.word	0x00010db0


	//   ....[116]....
        /*0adc*/ 	.word	0x00010e80


	//   ....[117]....
        /*0ae0*/ 	.word	0x00010f20


	//   ....[118]....
        /*0ae4*/ 	.word	0x00010ff0


	//   ....[119]....
        /*0ae8*/ 	.word	0x00011090


	//   ....[120]....
        /*0aec*/ 	.word	0x00011160


	//   ....[121]....
        /*0af0*/ 	.word	0x00011200


	//   ....[122]....
        /*0af4*/ 	.word	0x000112b0


	//   ....[123]....
        /*0af8*/ 	.word	0x00011390


	//   ....[124]....
        /*0afc*/ 	.word	0x000115e0


	//   ....[125]....
        /*0b00*/ 	.word	0x000116b0


	//   ....[126]....
        /*0b04*/ 	.word	0x00011790


	//   ....[127]....
        /*0b08*/ 	.word	0x00011800


	//   ....[128]....
        /*0b0c*/ 	.word	0x00011910


	//   ....[129]....
        /*0b10*/ 	.word	0x000119d0


	//   ....[130]....
        /*0b14*/ 	.word	0x00011a90


	//   ....[131]....
        /*0b18*/ 	.word	0x00011b50


	//   ....[132]....
        /*0b1c*/ 	.word	0x00011c10


	//   ....[133]....
        /*0b20*/ 	.word	0x00011cd0


	//   ....[134]....
        /*0b24*/ 	.word	0x00011d90


	//   ....[135]....
        /*0b28*/ 	.word	0x00011e40


	//   ....[136]....
        /*0b2c*/ 	.word	0x00011f40


	//   ....[137]....
        /*0b30*/ 	.word	0x00011f90


	//   ....[138]....
        /*0b34*/ 	.word	0x00011ff0


	//   ....[139]....
        /*0b38*/ 	.word	0x000120d0


	//   ....[140]....
        /*0b3c*/ 	.word	0x00012400


	//   ....[141]....
        /*0b40*/ 	.word	0x000124a0


	//   ....[142]....
        /*0b44*/ 	.word	0x000125c0


	//   ....[143]....
        /*0b48*/ 	.word	0x00012640


	//   ....[144]....
        /*0b4c*/ 	.word	0x000126c0


	//   ....[145]....
        /*0b50*/ 	.word	0x00012740


	//   ....[146]....
        /*0b54*/ 	.word	0x000127c0


	//   ....[147]....
        /*0b58*/ 	.word	0x00012850


	//   ....[148]....
        /*0b5c*/ 	.word	0x000128f0


	//   ....[149]....
        /*0b60*/ 	.word	0x000129a0


	//   ....[150]....
        /*0b64*/ 	.word	0x00012a20


	//   ....[151]....
        /*0b68*/ 	.word	0x00012aa0


	//   ....[152]....
        /*0b6c*/ 	.word	0x00012b20


	//   ....[153]....
        /*0b70*/ 	.word	0x00012bb0


	//   ....[154]....
        /*0b74*/ 	.word	0x00012c30


	//   ....[155]....
        /*0b78*/ 	.word	0x00012cd0


	//   ....[156]....
        /*0b7c*/ 	.word	0x00012d60


	//   ....[157]....
        /*0b80*/ 	.word	0x00012e90


	//----- nvinfo : EIATTR_REG_RECONFIG
	.align		4
.L_1269:
        /*0b84*/ 	.byte	0x01, 0x54
	.zero		2


	//----- nvinfo : EIATTR_SYSCALL_OFFSETS
	.align		4
        /*0b88*/ 	.byte	0x04, 0x46
        /*0b8a*/ 	.short	(.L_1271 - .L_1270)


	//   ....[0]....
.L_1270:
        /*0b8c*/ 	.word	0x00001820


	//   ....[1]....
        /*0b90*/ 	.word	0x0000ab80


	//   ....[2]....
        /*0b94*/ 	.word	0x0000ace0


	//   ....[3]....
        /*0b98*/ 	.word	0x0000ade0


	//   ....[4]....
        /*0b9c*/ 	.word	0x0000b6f0


	//   ....[5]....
        /*0ba0*/ 	.word	0x0000c310


	//----- nvinfo : EIATTR_MBARRIER_INSTR_OFFSETS
	.align		4
.L_1271:
        /*0ba4*/ 	.byte	0x04, 0x39
        /*0ba6*/ 	.short	(.L_1273 - .L_1272)


	//   ....[0]....
.L_1272:
        /*0ba8*/ 	.word	0x00000280
        /*0bac*/ 	.word	0x000000ff
        /*0bb0*/ 	.word	0x00032400
        /*0bb4*/ 	.short	0x0100
        /*0bb6*/ 	.byte	0x08
	.zero		1


	//   ....[1]....
        /*0bb8*/ 	.word	0x00000290
        /*0bbc*/ 	.word	0x000000ff
        /*0bc0*/ 	.word	0x00032410
        /*0bc4*/ 	.short	0x0100
        /*0bc6*/ 	.byte	0x08
	.zero		1


	//   ....[2]....
        /*0bc8*/ 	.word	0x000002a0
        /*0bcc*/ 	.word	0x000000ff
        /*0bd0*/ 	.word	0x00032420
        /*0bd4*/ 	.short	0x0100
        /*0bd6*/ 	.byte	0x08
	.zero		1


	//   ....[3]....
        /*0bd8*/ 	.word	0x00000390
        /*0bdc*/ 	.word	0x000000ff
        /*0be0*/ 	.word	0x00032430
        /*0be4*/ 	.short	0x0100
        /*0be6*/ 	.byte	0x08
	.zero		1


	//   ....[4]....
        /*0be8*/ 	.word	0x000003a0
        /*0bec*/ 	.word	0x000000ff
        /*0bf0*/ 	.word	0x00032440
        /*0bf4*/ 	.short	0x0100
        /*0bf6*/ 	.byte	0x08
	.zero		1


	//   ....[5]....
        /*0bf8*/ 	.word	0x000003b0
        /*0bfc*/ 	.word	0x000000ff
        /*0c00*/ 	.word	0x00032438
        /*0c04*/ 	.short	0x0100
        /*0c06*/ 	.byte	0x08
	.zero		1


	//   ....[6]....
        /*0c08*/ 	.word	0x000003c0
        /*0c0c*/ 	.word	0x000000ff
        /*0c10*/ 	.word	0x00032448
        /*0c14*/ 	.short	0x0100
        /*0c16*/ 	.byte	0x08
	.zero		1


	//   ....[7]....
        /*0c18*/ 	.word	0x000004f0
        /*0c1c*/ 	.word	0x000000ff
        /*0c20*/ 	.word	0x00032450
        /*0c24*/ 	.short	0x0100
        /*0c26*/ 	.byte	0x08
	.zero		1


	//   ....[8]....
        /*0c28*/ 	.word	0x00000500
        /*0c2c*/ 	.word	0x000000ff
        /*0c30*/ 	.word	0x00032460
        /*0c34*/ 	.short	0x0100
        /*0c36*/ 	.byte	0x08
	.zero		1


	//   ....[9]....
        /*0c38*/ 	.word	0x00000510
        /*0c3c*/ 	.word	0x000000ff
        /*0c40*/ 	.word	0x00032458
        /*0c44*/ 	.short	0x0100
        /*0c46*/ 	.byte	0x08
	.zero		1


	//   ....[10]....
        /*0c48*/ 	.word	0x00000520
        /*0c4c*/ 	.word	0x000000ff
        /*0c50*/ 	.word	0x00032468
        /*0c54*/ 	.short	0x0100
        /*0c56*/ 	.byte	0x08
	.zero		1


	//   ....[11]....
        /*0c58*/ 	.word	0x00000610
        /*0c5c*/ 	.word	0x000000ff
        /*0c60*/ 	.word	0x00032470
        /*0c64*/ 	.short	0x0100
        /*0c66*/ 	.byte	0x06
	.zero		1


	//   ....[12]....
        /*0c68*/ 	.word	0x00000620
        /*0c6c*/ 	.word	0x000000ff
        /*0c70*/ 	.word	0x00032480
        /*0c74*/ 	.short	0x0100
        /*0c76*/ 	.byte	0x06
	.zero		1


	//   ....[13]....
        /*0c78*/ 	.word	0x00000630
        /*0c7c*/ 	.word	0x000000ff
        /*0c80*/ 	.word	0x00032478
        /*0c84*/ 	.short	0x0100
        /*0c86*/ 	.byte	0x06
	.zero		1


	//   ....[14]....
        /*0c88*/ 	.word	0x00000640
        /*0c8c*/ 	.word	0x000000ff
        /*0c90*/ 	.word	0x00032488
        /*0c94*/ 	.short	0x0100
        /*0c96*/ 	.byte	0x06
	.zero		1


	//   ....[15]....
        /*0c98*/ 	.word	0x00000770
        /*0c9c*/ 	.word	0x000000ff
        /*0ca0*/ 	.word	0x00032490
        /*0ca4*/ 	.short	0x0100
        /*0ca6*/ 	.byte	0x08
	.zero		1


	//   ....[16]....
        /*0ca8*/ 	.word	0x00000780
        /*0cac*/ 	.word	0x000000ff
        /*0cb0*/ 	.word	0x000324a0
        /*0cb4*/ 	.short	0x0100
        /*0cb6*/ 	.byte	0x08
	.zero		1


	//   ....[17]....
        /*0cb8*/ 	.word	0x00000790
        /*0cbc*/ 	.word	0x000000ff
        /*0cc0*/ 	.word	0x00032498
        /*0cc4*/ 	.short	0x0100
        /*0cc6*/ 	.byte	0x08
	.zero		1


	//   ....[18]....
        /*0cc8*/ 	.word	0x000007a0
        /*0ccc*/ 	.word	0x000000ff
        /*0cd0*/ 	.word	0x000324a8
        /*0cd4*/ 	.short	0x0100
        /*0cd6*/ 	.byte	0x08
	.zero		1


	//   ....[19]....
        /*0cd8*/ 	.word	0x000008d0
        /*0cdc*/ 	.word	0x000000ff
        /*0ce0*/ 	.word	0x000324b0
        /*0ce4*/ 	.short	0x0100
        /*0ce6*/ 	.byte	0x08
	.zero		1


	//   ....[20]....
        /*0ce8*/ 	.word	0x000008e0
        /*0cec*/ 	.word	0x000000ff
        /*0cf0*/ 	.word	0x000324c0
        /*0cf4*/ 	.short	0x0100
        /*0cf6*/ 	.byte	0x08
	.zero		1


	//   ....[21]....
        /*0cf8*/ 	.word	0x000008f0
        /*0cfc*/ 	.word	0x000000ff
        /*0d00*/ 	.word	0x000324b8
        /*0d04*/ 	.short	0x0100
        /*0d06*/ 	.byte	0x08
	.zero		1


	//   ....[22]....
        /*0d08*/ 	.word	0x00000900
        /*0d0c*/ 	.word	0x000000ff
        /*0d10*/ 	.word	0x000324c8
        /*0d14*/ 	.short	0x0100
        /*0d16*/ 	.byte	0x08
	.zero		1


	//   ....[23]....
        /*0d18*/ 	.word	0x000018e0
        /*0d1c*/ 	.word	0x00000005
        /*0d20*/ 	.word	0x00032400
        /*0d24*/ 	.short	0x010a
        /*0d26*/ 	.byte	0x3f
	.zero		1


	//   ....[24]....
        /*0d28*/ 	.word	0x000019c0
        /*0d2c*/ 	.word	0x00000003
        /*0d30*/ 	.word	0x00032430
        /*0d34*/ 	.short	0x010a
        /*0d36*/ 	.byte	0x3f
	.zero		1


	//   ....[25]....
        /*0d38*/ 	.word	0x00001a10
        /*0d3c*/ 	.word	0x00000003
        /*0d40*/ 	.word	0x00032430
        /*0d44*/ 	.short	0x010a
        /*0d46*/ 	.byte	0x3f
	.zero		1


	//   ....[26]....
        /*0d48*/ 	.word	0x00001d80
        /*0d4c*/ 	.word	0x00000005
        /*0d50*/ 	.word	0x00032410
        /*0d54*/ 	.short	0x010a
        /*0d56*/ 	.byte	0x3f
	.zero		1


	//   ....[27]....
        /*0d58*/ 	.word	0x00001dc0
        /*0d5c*/ 	.word	0x00000003
        /*0d60*/ 	.word	0x00032450
        /*0d64*/ 	.short	0x010a
        /*0d66*/ 	.byte	0x3f
	.zero		1


	//   ....[28]....
        /*0d68*/ 	.word	0x00001e00
        /*0d6c*/ 	.word	0x00000003
        /*0d70*/ 	.word	0x00032450
        /*0d74*/ 	.short	0x010a
        /*0d76*/ 	.byte	0x3f
	.zero		1


	//   ....[29]....
        /*0d78*/ 	.word	0x00003190
        /*0d7c*/ 	.word	0x00000018
        /*0d80*/ 	.word	0x00000000
        /*0d84*/ 	.short	0x0101
        /*0d86*/ 	.byte	0x3f
	.zero		1


	//   ....[30]....
        /*0d88*/ 	.word	0x00003c70
        /*0d8c*/ 	.word	0x00000003
        /*0d90*/ 	.word	0x00000000
        /*0d94*/ 	.short	0x0101
        /*0d96*/ 	.byte	0x3f
	.zero		1


	//   ....[31]....
        /*0d98*/ 	.word	0x00003dc0
        /*0d9c*/ 	.word	0x000000ff
        /*0da0*/ 	.word	0x00032430
        /*0da4*/ 	.short	0x010a
        /*0da6*/ 	.byte	0x04
	.zero		1


	//   ....[32]....
        /*0da8*/ 	.word	0x00003e00
        /*0dac*/ 	.word	0x000000ff
        /*0db0*/ 	.word	0x00032430
        /*0db4*/ 	.short	0x010a
        /*0db6*/ 	.byte	0x04
	.zero		1


	//   ....[33]....
        /*0db8*/ 	.word	0x00004010
        /*0dbc*/ 	.word	0x000000ff
        /*0dc0*/ 	.word	0x00032450
        /*0dc4*/ 	.short	0x010a
        /*0dc6*/ 	.byte	0x04
	.zero		1


	//   ....[34]....
        /*0dc8*/ 	.word	0x00004050
        /*0dcc*/ 	.word	0x000000ff
        /*0dd0*/ 	.word	0x00032450
        /*0dd4*/ 	.short	0x010a
        /*0dd6*/ 	.byte	0x04
	.zero		1


	//   ....[35]....
        /*0dd8*/ 	.word	0x00004c00
        /*0ddc*/ 	.word	0x00000098
        /*0de0*/ 	.word	0x00000000
        /*0de4*/ 	.short	0x0101
        /*0de6*/ 	.byte	0x3f
	.zero		1


	//   ....[36]....
        /*0de8*/ 	.word	0x00005e10
        /*0dec*/ 	.word	0x000000d6
        /*0df0*/ 	.word	0x00000000
        /*0df4*/ 	.short	0x0101
        /*0df6*/ 	.byte	0x3f
	.zero		1


	//   ....[37]....
        /*0df8*/ 	.word	0x000084c0
        /*0dfc*/ 	.word	0x00000000
        /*0e00*/ 	.word	0x00000000
        /*0e04*/ 	.short	0x0101
        /*0e06*/ 	.byte	0x3f
	.zero		1


	//   ....[38]....
        /*0e08*/ 	.word	0x0000b230
        /*0e0c*/ 	.word	0x00000000
        /*0e10*/ 	.word	0x00032440
        /*0e14*/ 	.short	0x010a
        /*0e16*/ 	.byte	0x3f
	.zero		1


	//   ....[39]....
        /*0e18*/ 	.word	0x0000c0b0
        /*0e1c*/ 	.word	0x00000008
        /*0e20*/ 	.word	0x00032400
        /*0e24*/ 	.short	0x0107
        /*0e26*/ 	.byte	0x3f
	.zero		1


	//   ....[40]....
        /*0e28*/ 	.word	0x0000c150
        /*0e2c*/ 	.word	0x00000002
        /*0e30*/ 	.word	0x00032400
        /*0e34*/ 	.short	0x0101
        /*0e36*/ 	.byte	0x3f
	.zero		1


	//   ....[41]....
        /*0e38*/ 	.word	0x0000cca0
        /*0e3c*/ 	.word	0x00000007
        /*0e40*/ 	.word	0x00032410
        /*0e44*/ 	.short	0x0107
        /*0e46*/ 	.byte	0x3f
	.zero		1


	//   ....[42]....
        /*0e48*/ 	.word	0x0000cda0
        /*0e4c*/ 	.word	0x00000002
        /*0e50*/ 	.word	0x00032410
        /*0e54*/ 	.short	0x0101
        /*0e56*/ 	.byte	0x3f
	.zero		1


	//   ....[43]....
        /*0e58*/ 	.word	0x0000cdc0
        /*0e5c*/ 	.word	0x00000002
        /*0e60*/ 	.word	0x00032420
        /*0e64*/ 	.short	0x010a
        /*0e66*/ 	.byte	0x3f
	.zero		1


	//   ....[44]....
        /*0e68*/ 	.word	0x0000ced0
        /*0e6c*/ 	.word	0x00000002
        /*0e70*/ 	.word	0x00032460
        /*0e74*/ 	.short	0x010a
        /*0e76*/ 	.byte	0x3f
	.zero		1


	//   ....[45]....
        /*0e78*/ 	.word	0x0000d7e0
        /*0e7c*/ 	.word	0x00000003
        /*0e80*/ 	.word	0x00032440
        /*0e84*/ 	.short	0x010a
        /*0e86*/ 	.byte	0x3f
	.zero		1


	//   ....[46]....
        /*0e88*/ 	.word	0x0000da40
        /*0e8c*/ 	.word	0x00000003
        /*0e90*/ 	.word	0x00032460
        /*0e94*/ 	.short	0x010a
        /*0e96*/ 	.byte	0x3f
	.zero		1


	//   ....[47]....
        /*0e98*/ 	.word	0x0000e2e0
        /*0e9c*/ 	.word	0x00000004
        /*0ea0*/ 	.word	0x00032440
        /*0ea4*/ 	.short	0x010a
        /*0ea6*/ 	.byte	0x3f
	.zero		1


	//   ....[48]....
        /*0ea8*/ 	.word	0x0000e530
        /*0eac*/ 	.word	0x00000004
        /*0eb0*/ 	.word	0x00032460
        /*0eb4*/ 	.short	0x010a
        /*0eb6*/ 	.byte	0x3f
	.zero		1


	//   ....[49]....
        /*0eb8*/ 	.word	0x0000ed40
        /*0ebc*/ 	.word	0x00000004
        /*0ec0*/ 	.word	0x00032440
        /*0ec4*/ 	.short	0x010a
        /*0ec6*/ 	.byte	0x3f
	.zero		1


	//   ....[50]....
        /*0ec8*/ 	.word	0x0000efa0
        /*0ecc*/ 	.word	0x00000004
        /*0ed0*/ 	.word	0x00032460
        /*0ed4*/ 	.short	0x010a
        /*0ed6*/ 	.byte	0x3f
	.zero		1


	//   ....[51]....
        /*0ed8*/ 	.word	0x000101e0
        /*0edc*/ 	.word	0x00000000
        /*0ee0*/ 	.word	0x00032420
        /*0ee4*/ 	.short	0x010a
        /*0ee6*/ 	.byte	0x3f
	.zero		1


	//   ....[52]....
        /*0ee8*/ 	.word	0x000103c0
        /*0eec*/ 	.word	0x00000006
        /*0ef0*/ 	.word	0x00000000
        /*0ef4*/ 	.short	0x010a
        /*0ef6*/ 	.byte	0x3f
	.zero		1


	//   ....[53]....
        /*0ef8*/ 	.word	0x00010430
        /*0efc*/ 	.word	0x00000007
        /*0f00*/ 	.word	0x00000000
        /*0f04*/ 	.short	0x010a
        /*0f06*/ 	.byte	0x3f
	.zero		1


	//   ....[54]....
        /*0f08*/ 	.word	0x000104a0
        /*0f0c*/ 	.word	0x00000004
        /*0f10*/ 	.word	0x00000000
        /*0f14*/ 	.short	0x010a
        /*0f16*/ 	.byte	0x3f
	.zero		1


	//   ....[55]....
        /*0f18*/ 	.word	0x000104d0
        /*0f1c*/ 	.word	0x00000003
        /*0f20*/ 	.word	0x00000000
        /*0f24*/ 	.short	0x010a
        /*0f26*/ 	.byte	0x3f
	.zero		1


	//   ....[56]....
        /*0f28*/ 	.word	0x00010530
        /*0f2c*/ 	.word	0x00000005
        /*0f30*/ 	.word	0x00032400
        /*0f34*/ 	.short	0x010a
        /*0f36*/ 	.byte	0x3f
	.zero		1


	//   ....[57]....
        /*0f38*/ 	.word	0x00010580
        /*0f3c*/ 	.word	0x00000003
        /*0f40*/ 	.word	0x00032430
        /*0f44*/ 	.short	0x010a
        /*0f46*/ 	.byte	0x3f
	.zero		1


	//   ....[58]....
        /*0f48*/ 	.word	0x000105d0
        /*0f4c*/ 	.word	0x00000005
        /*0f50*/ 	.word	0x00032410
        /*0f54*/ 	.short	0x010a
        /*0f56*/ 	.byte	0x3f
	.zero		1


	//   ....[59]....
        /*0f58*/ 	.word	0x00010620
        /*0f5c*/ 	.word	0x00000003
        /*0f60*/ 	.word	0x00032450
        /*0f64*/ 	.short	0x010a
        /*0f66*/ 	.byte	0x3f
	.zero		1


	//   ....[60]....
        /*0f68*/ 	.word	0x00010680
        /*0f6c*/ 	.word	0x00000099
        /*0f70*/ 	.word	0x00032430
        /*0f74*/ 	.short	0x010a
        /*0f76*/ 	.byte	0x3f
	.zero		1


	//   ....[61]....
        /*0f78*/ 	.word	0x000106e0
        /*0f7c*/ 	.word	0x000000d1
        /*0f80*/ 	.word	0x00032450
        /*0f84*/ 	.short	0x010a
        /*0f86*/ 	.byte	0x3f
	.zero		1


	//   ....[62]....
        /*0f88*/ 	.word	0x00010880
        /*0f8c*/ 	.word	0x00000000
        /*0f90*/ 	.word	0x00032440
        /*0f94*/ 	.short	0x010a
        /*0f96*/ 	.byte	0x3f
	.zero		1


	//   ....[63]....
        /*0f98*/ 	.word	0x00012120
        /*0f9c*/ 	.word	0x00000002
        /*0fa0*/ 	.word	0x00032420
        /*0fa4*/ 	.short	0x010a
        /*0fa6*/ 	.byte	0x3f
	.zero		1


	//   ....[64]....
        /*0fa8*/ 	.word	0x00012170
        /*0fac*/ 	.word	0x00000002
        /*0fb0*/ 	.word	0x00032460
        /*0fb4*/ 	.short	0x010a
        /*0fb6*/ 	.byte	0x3f
	.zero		1


	//   ....[65]....
        /*0fb8*/ 	.word	0x000121c0
        /*0fbc*/ 	.word	0x00000003
        /*0fc0*/ 	.word	0x00032440
        /*0fc4*/ 	.short	0x010a
        /*0fc6*/ 	.byte	0x3f
	.zero		1


	//   ....[66]....
        /*0fc8*/ 	.word	0x00012210
        /*0fcc*/ 	.word	0x00000003
        /*0fd0*/ 	.word	0x00032460
        /*0fd4*/ 	.short	0x010a
        /*0fd6*/ 	.byte	0x3f
	.zero		1


	//   ....[67]....
        /*0fd8*/ 	.word	0x00012260
        /*0fdc*/ 	.word	0x00000004
        /*0fe0*/ 	.word	0x00032440
        /*0fe4*/ 	.short	0x010a
        /*0fe6*/ 	.byte	0x3f
	.zero		1


	//   ....[68]....
        /*0fe8*/ 	.word	0x000122b0
        /*0fec*/ 	.word	0x00000004
        /*0ff0*/ 	.word	0x00032460
        /*0ff4*/ 	.short	0x010a
        /*0ff6*/ 	.byte	0x3f
	.zero		1


	//   ....[69]....
        /*0ff8*/ 	.word	0x00012300
        /*0ffc*/ 	.word	0x00000004
        /*1000*/ 	.word	0x00032440
        /*1004*/ 	.short	0x010a
        /*1006*/ 	.byte	0x3f
	.zero		1


	//   ....[70]....
        /*1008*/ 	.word	0x00012350
        /*100c*/ 	.word	0x00000004
        /*1010*/ 	.word	0x00032460
        /*1014*/ 	.short	0x010a
        /*1016*/ 	.byte	0x3f
	.zero		1


	//   ....[71]....
        /*1018*/ 	.word	0x00012db0
        /*101c*/ 	.word	0x00000000
        /*1020*/ 	.word	0x00032420
        /*1024*/ 	.short	0x010a
        /*1026*/ 	.byte	0x3f
	.zero		1


	//   ....[72]....
        /*1028*/ 	.word	0x00012f50
        /*102c*/ 	.word	0x00000006
        /*1030*/ 	.word	0x00000000
        /*1034*/ 	.short	0x010a
        /*1036*/ 	.byte	0x3f
	.zero		1


	//   ....[73]....
        /*1038*/ 	.word	0x00012fa0
        /*103c*/ 	.word	0x00000007
        /*1040*/ 	.word	0x00000000
        /*1044*/ 	.short	0x010a
        /*1046*/ 	.byte	0x3f
	.zero		1


	//   ....[74]....
        /*1048*/ 	.word	0x00012ff0
        /*104c*/ 	.word	0x00000004
        /*1050*/ 	.word	0x00000000
        /*1054*/ 	.short	0x010a
        /*1056*/ 	.byte	0x3f
	.zero		1


	//----- nvinfo : EIATTR_NUM_MBARRIERS
	.align		4
.L_1273:
        /*1058*/ 	.byte	0x03, 0x38
        /*105a*/ 	.short	0x0017


	//----- nvinfo : EIATTR_EXIT_INSTR_OFFSETS
	.align		4
        /*105c*/ 	.byte	0x04, 0x1c
        /*105e*/ 	.short	(.L_1275 - .L_1274)


	//   ....[0]....
.L_1274:
        /*1060*/ 	.word	0x00000ac0


	//   ....[1]....
        /*1064*/ 	.word	0x000098c0


	//   ....[2]....
        /*1068*/ 	.word	0x00010520


	//----- nvinfo : EIATTR_MAX_THREADS
	.align		4
.L_1275:
        /*106c*/ 	.byte	0x04, 0x05
        /*106e*/ 	.short	(.L_1277 - .L_1276)
.L_1276:
        /*1070*/ 	.word	0x00000180
        /*1074*/ 	.word	0x00000001
        /*1078*/ 	.word	0x00000001


	//----- nvinfo : EIATTR_CRS_STACK_SIZE
	.align		4
.L_1277:
        /*107c*/ 	.byte	0x04, 0x1e
        /*107e*/ 	.short	(.L_1279 - .L_1278)
.L_1278:
        /*1080*/ 	.word	0x00000000


	//----- nvinfo : EIATTR_CBANK_PARAM_SIZE
	.align		4
.L_1279:
        /*1084*/ 	.byte	0x03, 0x19
        /*1086*/ 	.short	0x0bf0


	//----- nvinfo : EIATTR_PARAM_CBANK
	.align		4
        /*1088*/ 	.byte	0x04, 0x0a
        /*108a*/ 	.short	(.L_1281 - .L_1280)
	.align		4
.L_1280:
        /*108c*/ 	.word	index@(.nv.constant0._ZN7cutlass13device_kernelIN5flash11enable_sm90INS1_16FlashAttnFwdSm90INS1_25CollectiveMainloopFwdSm90ILi2EN4cute5tupleIJNS5_1CILi1EEES8_S8_EEENS6_IJNS7_ILi128EEENS7_ILi96EEENS7_ILi64EEEEEELi256ENS_6half_tEfNS_4arch4Sm90ELb0ELb0ELb0ELb1ELb0ELb0ELb1ELb1ELb0ELb1ELb0ELb0EEENS1_21CollectiveEpilogueFwdINS6_IJSA_NS7_ILi256EEESB_EEES9_SE_SG_Li256ELb1ELb1ELb0ELb0EEENS1_36VarlenDynamicPersistentTileSchedulerILi128ELi96ELi256ELi128ELb0ELb1ELb1ELb0ELb1ELb1EEEEEEEEEvNT_6ParamsE)
        /*1090*/ 	.short	0x0210
        /*1092*/ 	.short	0x0bf0


	//----- nvinfo : EIATTR_SW_WAR
	.align		4
.L_1281:
        /*1094*/ 	.byte	0x04, 0x36
        /*1096*/ 	.short	(.L_1283 - .L_1282)
.L_1282:
        /*1098*/ 	.word	0x00000008
.L_1283:


//--------------------- .nv.info._ZN7cutlass13device_kernelIN5flash11enable_sm90INS1_16FlashAttnFwdSm90INS1_25CollectiveMainloopFwdSm90ILi2EN4cute5tupleIJNS5_1CILi1EEES8_S8_EEENS6_IJNS7_ILi128EEENS7_ILi96EEENS7_ILi64EEEEEELi256ENS_6half_tEfNS_4arch4Sm90ELb0ELb0ELb0ELb1ELb0ELb1ELb1ELb1ELb0ELb1ELb0ELb0EEENS1_21CollectiveEpilogueFwdINS6_IJSA_NS7_ILi256EEESB_EEES9_SE_SG_Li256ELb1ELb1ELb0ELb0EEENS1_36VarlenDynamicPersistentTileSchedulerILi128ELi96ELi256ELi128ELb0ELb1ELb1ELb0ELb1ELb1EEEEEEEEEvNT_6ParamsE --------------------------
	.section	.nv.info._ZN7cutlass13device_kernelIN5flash11enable_sm90INS1_16FlashAttnFwdSm90INS1_25CollectiveMainloopFwdSm90ILi2EN4cute5tupleIJNS5_1CILi1EEES8_S8_EEENS6_IJNS7_ILi128EEENS7_ILi96EEENS7_ILi64EEEEEELi256ENS_6half_tEfNS_4arch4Sm90ELb0ELb0ELb0ELb1ELb0ELb1ELb1ELb1ELb0ELb1ELb0ELb0EEENS1_21CollectiveEpilogueFwdINS6_IJSA_NS7_ILi256EEESB_EEES9_SE_SG_Li256ELb1ELb1ELb0ELb0EEENS1_36VarlenDynamicPersistentTileSchedulerILi128ELi96ELi256ELi128ELb0ELb1ELb1ELb0ELb1ELb1EEEEEEEEEvNT_6ParamsE,"",@"SHT_CUDA_INFO"
	.sectionflags	@""
	.align	4


	//----- nvinfo : EIATTR_CUDA_API_VERSION
	.align		4
        /*0000*/ 	.byte	0x04, 0x37
        /*0002*/ 	.short	(.L_1285 - .L_1284)
.L_1284:
        /*0004*/ 	.word	0x00000082


	//----- nvinfo : EIATTR_KPARAM_INFO
	.align		4
.L_1285:
        /*0008*/ 	.byte	0x04, 0x17
        /*000a*/ 	.short	(.L_1287 - .L_1286)
.L_1286:
        /*000c*/ 	.word	0x00000000
        /*0010*/ 	.short	0x0000
        /*0012*/ 	.short	0x0070
        /*0014*/ 	.byte	0x00, 0xf0, 0x01, 0x2e


	//----- nvinfo : EIATTR_SPARSE_MMA_MASK
	.align		4
.L_1287:
        /*0018*/ 	.byte	0x03, 0x50
        /*001a*/ 	.short	0x0000


	//----- nvinfo : EIATTR_MAXREG_COUNT
	.align		4
        /*001c*/ 	.byte	0x03, 0x1b
        /*001e*/ 	.short	0x00a8


	//----- nvinfo : EIATTR_NUM_BARRIERS
	.align		4
        /*0020*/ 	.byte	0x02, 0x4c
        /*0022*/ 	.byte	0x10
	.zero		1


	//----- nvinfo : EIATTR_EXTERNS
	.align		4
        /*0024*/ 	.byte	0x04, 0x0f
        /*0026*/ 	.short	(.L_1289 - .L_1288)


	//   ....[0]....
	.align		4
.L_1288:
        /*0028*/ 	.word	index@(__assertfail)


	//----- nvinfo : EIATTR_ANNOTATIONS
	.align		4
.L_1289:
        /*002c*/ 	.byte	0x04, 0x55
        /*002e*/ 	.short	(.L_1291 - .L_1290)


	//   ....[0]....
.L_1290:
        /* <DEDUP_REMOVED lines=130> */


	//----- nvinfo : EIATTR_MERCURY_ISA_VERSION
	.align		4
.L_1291:
        /*0840*/ 	.byte	0x03, 0x5f
        /*0842*/ 	.short	0x0101


	//----- nvinfo : EIATTR_UNUSED_LOAD_BYTE_OFFSET
	.align		4
        /*0844*/ 	.byte	0x04, 0x44
        /*0846*/ 	.short	(.L_1293 - .L_1292)


	//   ....[0]....
.L_1292:
        /*0848*/ 	.word	0x00000ae0
        /*084c*/ 	.word	0x0000fff0


	//   ....[1]....
        /*0850*/ 	.word	0x0000da40
        /*0854*/ 	.word	0x0000fff0


	//----- nvinfo : EIATTR_INT_WARP_WIDE_INSTR_OFFSETS
	.align		4
.L_1293:
        /*0858*/ 	.byte	0x04, 0x31
        /*085a*/ 	.short	(.L_1295 - .L_1294)


	//   ....[0]....
.L_1294:
        /*085c*/ 	.word	0x00000180


	//   ....[1]....
        /*0860*/ 	.word	0x000001c0


	//   ....[2]....
        /*0864*/ 	.word	0x00000230


	//   ....[3]....
        /*0868*/ 	.word	0x000002a0


	//   ....[4]....
        /*086c*/ 	.word	0x00012e70


	//   ....[5]....
        /*0870*/ 	.word	0x00012ed0


	//   ....[6]....
        /*0874*/ 	.word	0x00017c20


	//   ....[7]....
        /*0878*/ 	.word	0x00017c80


	//----- nvinfo : EIATTR_COOP_GROUP_MASK_REGIDS
	.align		4
.L_1295:
        /*087c*/ 	.byte	0x04, 0x29
        /*087e*/ 	.short	(.L_1297 - .L_1296)


	//   ....[0]....
.L_1296:
        /*0880*/ 	.word	0xffffffff


	//   ....[1]....
        /*0884*/ 	.word	0xffffffff


	//   ....[2]....
        /*0888*/ 	.word	0xffffffff


	//   ....[3]....
        /*088c*/ 	.word	0xffffffff


	//   ....[4]....
        /*0890*/ 	.word	0xffffffff


	//   ....[5]....
        /*0894*/ 	.word	0xffffffff


	//   ....[6]....
        /*0898*/ 	.word	0xffffffff


	//   ....[7]....
        /*089c*/ 	.word	0xffffffff


	//   ....[8]....
        /*08a0*/ 	.word	0xffffffff


	//   ....[9]....
        /*08a4*/ 	.word	0xffffffff


	//   ....[10]....
        /*08a8*/ 	.word	0xffffffff


	//   ....[11]....
        /*08ac*/ 	.word	0xffffffff


	//   ....[12]....
        /*08b0*/ 	.word	0xffffffff


	//   ....[13]....
        /*08b4*/ 	.word	0xffffffff


	//   ....[14]....
        /*08b8*/ 	.word	0xffffffff


	//   ....[15]....
        /*08bc*/ 	.word	0xffffffff


	//   ....[16]....
        /*08c0*/ 	.word	0xffffffff


	//   ....[17]....
        /*08c4*/ 	.word	0xffffffff


	//   ....[18]....
        /*08c8*/ 	.word	0xffffffff


	//   ....[19]....
        /*08cc*/ 	.word	0xffffffff


	//   ....[20]....
        /*08d0*/ 	.word	0xffffffff


	//   ....[21]....
        /*08d4*/ 	.word	0xffffffff


	//   ....[22]....
        /*08d8*/ 	.word	0xffffffff


	//   ....[23]....
        /*08dc*/ 	.word	0xffffffff


	//   ....[24]....
        /*08e0*/ 	.word	0xffffffff


	//   ....[25]....
        /*08e4*/ 	.word	0xffffffff


	//   ....[26]....
        /*08e8*/ 	.word	0xffffffff


	//   ....[27]....
        /*08ec*/ 	.word	0xffffffff


	//   ....[28]....
        /*08f0*/ 	.word	0xffffffff


	//   ....[29]....
        /*08f4*/ 	.word	0xffffffff


	//   ....[30]....
        /*08f8*/ 	.word	0xffffffff


	//   ....[31]....
        /*08fc*/ 	.word	0xffffffff


	//   ....[32]....
        /*0900*/ 	.word	0xffffffff


	//   ....[33]....
        /*0904*/ 	.word	0xffffffff


	//   ....[34]....
        /*0908*/ 	.word	0xffffffff


	//   ....[35]....
        /*090c*/ 	.word	0xffffffff


	//   ....[36]....
        /*0910*/ 	.word	0xffffffff


	//   ....[37]....
        /*0914*/ 	.word	0xffffffff


	//   ....[38]....
        /*0918*/ 	.word	0xffffffff


	//   ....[39]....
        /*091c*/ 	.word	0xffffffff


	//   ....[40]....
        /*0920*/ 	.word	0xffffffff


	//   ....[41]....
        /*0924*/ 	.word	0xffffffff


	//   ....[42]....
        /*0928*/ 	.word	0xffffffff


	//   ....[43]....
        /*092c*/ 	.word	0xffffffff


	//   ....[44]....
        /*0930*/ 	.word	0xffffffff


	//   ....[45]....
        /*0934*/ 	.word	0xffffffff


	//   ....[46]....
        /*0938*/ 	.word	0xffffffff


	//   ....[47]....
        /*093c*/ 	.word	0xffffffff


	//   ....[48]....
        /*0940*/ 	.word	0xffffffff


	//   ....[49]....
        /*0944*/ 	.word	0xffffffff


	//   ....[50]....
        /*0948*/ 	.word	0xffffffff


	//   ....[51]....
        /*094c*/ 	.word	0xffffffff


	//   ....[52]....
        /*0950*/ 	.word	0xffffffff


	//   ....[53]....
        /*0954*/ 	.word	0xffffffff


	//   ....[54]....
        /*0958*/ 	.word	0xffffffff


	//   ....[55]....
        /*095c*/ 	.word	0xffffffff


	//   ....[56]....
        /*0960*/ 	.word	0xffffffff


	//   ....[57]....
        /*0964*/ 	.word	0xffffffff


	//   ....[58]....
        /*0968*/ 	.word	0xffffffff


	//   ....[59]....
        /*096c*/ 	.word	0xffffffff


	//   ....[60]....
        /*0970*/ 	.word	0xffffffff


	//   ....[61]....
        /*0974*/ 	.word	0xffffffff


	//   ....[62]....
        /*0978*/ 	.word	0xffffffff


	//   ....[63]....
        /*097c*/ 	.word	0xffffffff


	//   ....[64]....
        /*0980*/ 	.word	0xffffffff


	//   ....[65]....
        /*0984*/ 	.word	0xffffffff


	//   ....[66]....
        /*0988*/ 	.word	0xffffffff


	//   ....[67]....
        /*098c*/ 	.word	0xffffffff


	//   ....[68]....
        /*0990*/ 	.word	0xffffffff


	//   ....[69]....
        /*0994*/ 	.word	0xffffffff


	//   ....[70]....
        /*0998*/ 	.word	0xffffffff


	//   ....[71]....
        /*099c*/ 	.word	0xffffffff


	//   ....[72]....
        /*09a0*/ 	.word	0xffffffff


	//   ....[73]....
        /*09a4*/ 	.word	0xffffffff


	//   ....[74]....
        /*09a8*/ 	.word	0xffffffff


	//   ....[75]....
        /*09ac*/ 	.word	0xffffffff


	//   ....[76]....
        /*09b0*/ 	.word	0xffffffff


	//   ....[77]....
        /*09b4*/ 	.word	0xffffffff


	//   ....[78]....
        /*09b8*/ 	.word	0xffffffff


	//   ....[79]....
        /*09bc*/ 	.word	0xffffffff


	//   ....[80]....
        /*09c0*/ 	.word	0xffffffff


	//   ....[81]....
        /*09c4*/ 	.word	0xffffffff


	//   ....[82]....
        /*09c8*/ 	.word	0xffffffff


	//   ....[83]....
        /*09cc*/ 	.word	0xffffffff


	//   ....[84]....
        /*09d0*/ 	.word	0xffffffff


	//   ....[85]....
        /*09d4*/ 	.word	0xffffffff


	//   ....[86]....
        /*09d8*/ 	.word	0xffffffff


	//   ....[87]....
        /*09dc*/ 	.word	0xffffffff


	//   ....[88]....
        /*09e0*/ 	.word	0xffffffff


	//   ....[89]....
        /*09e4*/ 	.word	0xffffffff


	//   ....[90]....
        /*09e8*/ 	.word	0xffffffff


	//   ....[91]....
        /*09ec*/ 	.word	0xffffffff


	//   ....[92]....
        /*09f0*/ 	.word	0xffffffff


	//   ....[93]....
        /*09f4*/ 	.word	0xffffffff


	//   ....[94]....
        /*09f8*/ 	.word	0xffffffff


	//   ....[95]....
        /*09fc*/ 	.word	0xffffffff


	//   ....[96]....
        /*0a00*/ 	.word	0xffffffff


	//   ....[97]....
        /*0a04*/ 	.word	0xffffffff


	//   ....[98]....
        /*0a08*/ 	.word	0xffffffff


	//   ....[99]....
        /*0a0c*/ 	.word	0xffffffff


	//   ....[100]....
        /*0a10*/ 	.word	0xffffffff


	//   ....[101]....
        /*0a14*/ 	.word	0xffffffff


	//   ....[102]....
        /*0a18*/ 	.word	0xffffffff


	//   ....[103]....
        /*0a1c*/ 	.word	0xffffffff


	//   ....[104]....
        /*0a20*/ 	.word	0xffffffff


	//   ....[105]....
        /*0a24*/ 	.word	0xffffffff


	//   ....[106]....
        /*0a28*/ 	.word	0xffffffff


	//   ....[107]....
        /*0a2c*/ 	.word	0xffffffff


	//   ....[108]....
        /*0a30*/ 	.word	0xffffffff


	//   ....[109]....
        /*0a34*/ 	.word	0xffffffff


	//   ....[110]....
        /*0a38*/ 	.word	0xffffffff


	//   ....[111]....
        /*0a3c*/ 	.word	0xffffffff


	//   ....[112]....
        /*0a40*/ 	.word	0xffffffff


	//   ....[113]....
        /*0a44*/ 	.word	0xffffffff


	//   ....[114]....
        /*0a48*/ 	.word	0xffffffff


	//   ....[115]....
        /*0a4c*/ 	.word	0xffffffff


	//   ....[116]....
        /*0a50*/ 	.word	0x0500000f


	//   ....[117]....
        /*0a54*/ 	.word	0x0500000f


	//   ....[118]....
        /*0a58*/ 	.word	0x0500000f


	//   ....[119]....
        /*0a5c*/ 	.word	0x0500000f


	//   ....[120]....
        /*0a60*/ 	.word	0x0500000f


	//   ....[121]....
        /*0a64*/ 	.word	0x0500000f


	//   ....[122]....
        /*0a68*/ 	.word	0x0500000f


	//   ....[123]....
        /*0a6c*/ 	.word	0x0500000f


	//   ....[124]....
        /*0a70*/ 	.word	0x0500000f


	//   ....[125]....
        /*0a74*/ 	.word	0x0500000f


	//   ....[126]....
        /*0a78*/ 	.word	0x0500000f


	//   ....[127]....
        /*0a7c*/ 	.word	0x0500000f


	//   ....[128]....
        /*0a80*/ 	.word	0x0500000f


	//   ....[129]....
        /*0a84*/ 	.word	0x0500000f


	//   ....[130]....
        /*0a88*/ 	.word	0x0500000f


	//   ....[131]....
        /*0a8c*/ 	.word	0x0500000f


	//   ....[132]....
        /*0a90*/ 	.word	0x0500000f


	//   ....[133]....
        /*0a94*/ 	.word	0x0500000f


	//   ....[134]....
        /*0a98*/ 	.word	0x0500000f


	//   ....[135]....
        /*0a9c*/ 	.word	0x0500000f


	//   ....[136]....
        /*0aa0*/ 	.word	0x0500000f


	//   ....[137]....
        /*0aa4*/ 	.word	0x0500000f


	//   ....[138]....
        /*0aa8*/ 	.word	0x0500000f


	//   ....[139]....
        /*0aac*/ 	.word	0x0500000f


	//   ....[140]....
        /*0ab0*/ 	.word	0x0500000f


	//   ....[141]....
        /*0ab4*/ 	.word	0x0500000f


	//   ....[142]....
        /*0ab8*/ 	.word	0x0500000f


	//   ....[143]....
        /*0abc*/ 	.word	0x0500000f


	//   ....[144]....
        /*0ac0*/ 	.word	0x0500000f


	//   ....[145]....
        /*0ac4*/ 	.word	0x0500000f


	//   ....[146]....
        /*0ac8*/ 	.word	0x0500000f


	//   ....[147]....
        /*0acc*/ 	.word	0x0500000f


	//   ....[148]....
        /*0ad0*/ 	.word	0x0500000f


	//   ....[149]....
        /*0ad4*/ 	.word	0x0500000f


	//   ....[150]....
        /*0ad8*/ 	.word	0x0500000f


	//   ....[151]....
        /*0adc*/ 	.word	0x0500000f


	//   ....[152]....
        /*0ae0*/ 	.word	0x0500000f


	//   ....[153]....
        /*0ae4*/ 	.word	0x0500000f


	//   ....[154]....
        /*0ae8*/ 	.word	0x0500000f


	//   ....[155]....
        /*0aec*/ 	.word	0x0500000f


	//   ....[156]....
        /*0af0*/ 	.word	0x0500000f


	//   ....[157]....
        /*0af4*/ 	.word	0x0500000f


	//   ....[158]....
        /*0af8*/ 	.word	0x0500000f


	//   ....[159]....
        /*0afc*/ 	.word	0x0500000f


	//   ....[160]....
        /*0b00*/ 	.word	0x0500000f


	//   ....[161]....
        /*0b04*/ 	.word	0x0500000f


	//   ....[162]....
        /*0b08*/ 	.word	0x0500000f


	//   ....[163]....
        /*0b0c*/ 	.word	0x0500000f


	//   ....[164]....
        /*0b10*/ 	.word	0x0500000f


	//   ....[165]....
        /*0b14*/ 	.word	0x0500000f


	//   ....[166]....
        /*0b18*/ 	.word	0x0500000f


	//   ....[167]....
        /*0b1c*/ 	.word	0x0500000f


	//   ....[168]....
        /*0b20*/ 	.word	0x0500000f


	//   ....[169]....
        /*0b24*/ 	.word	0x0500000f


	//   ....[170]....
        /*0b28*/ 	.word	0x0500000f


	//   ....[171]....
        /*0b2c*/ 	.word	0x0500000f


	//   ....[172]....
        /*0b30*/ 	.word	0x0500000f


	//   ....[173]....
        /*0b34*/ 	.word	0x0500000f


	//   ....[174]....
        /*0b38*/ 	.word	0x0500000f


	//   ....[175]....
        /*0b3c*/ 	.word	0x0500000f


	//   ....[176]....
        /*0b40*/ 	.word	0x0500000f


	//   ....[177]....
        /*0b44*/ 	.word	0x0500000f


	//   ....[178]....
        /*0b48*/ 	.word	0x0500000f


	//   ....[179]....
        /*0b4c*/ 	.word	0x0500000f


	//   ....[180]....
        /*0b50*/ 	.word	0x0500000f


	//   ....[181]....
        /*0b54*/ 	.word	0x0500000f


	//   ....[182]....
        /*0b58*/ 	.word	0x0500000f


	//   ....[183]....
        /*0b5c*/ 	.word	0x0500000f


	//   ....[184]....
        /*0b60*/ 	.word	0x0500000f


	//----- nvinfo : EIATTR_COOP_GROUP_INSTR_OFFSETS
	.align		4
.L_1297:
        /*0b64*/ 	.byte	0x04, 0x28
        /*0b66*/ 	.short	(.L_1299 - .L_1298)


	//   ....[0]....
.L_1298:
        /*0b68*/ 	.word	0x00000060


	//   ....[1]....
        /*0b6c*/ 	.word	0x00000190


	//   ....[2]....
        /*0b70*/ 	.word	0x00000250


	//   ....[3]....
        /*0b74*/ 	.word	0x00000420


	//   ....[4]....
        /*0b78*/ 	.word	0x00000580


	//   ....[5]....
        /*0b7c*/ 	.word	0x000006a0


	//   ....[6]....
        /*0b80*/ 	.word	0x00000800


	//   ....[7]....
        /*0b84*/ 	.word	0x00005a80


	//   ....[8]....
        /*0b88*/ 	.word	0x00005ff0


	//   ....[9]....
        /*0b8c*/ 	.word	0x00006000


	//   ....[10]....
        /*0b90*/ 	.word	0x00006010


	//   ....[11]....
        /*0b94*/ 	.word	0x00006020


	//   ....[12]....
        /*0b98*/ 	.word	0x00006fd0


	//   ....[13]....
        /*0b9c*/ 	.word	0x00006fe0


	//   ....[14]....
        /*0ba0*/ 	.word	0x00006ff0


	//   ....[15]....
        /*0ba4*/ 	.word	0x00007000


	//   ....[16]....
        /*0ba8*/ 	.word	0x000098c0


	//   ....[17]....
        /*0bac*/ 	.word	0x00009950


	//   ....[18]....
        /*0bb0*/ 	.word	0x00009970


	//   ....[19]....
        /*0bb4*/ 	.word	0x00009990


	//   ....[20]....
        /*0bb8*/ 	.word	0x0000b710


	//   ....[21]....
        /*0bbc*/ 	.word	0x0000b730


	//   ....[22]....
        /*0bc0*/ 	.word	0x0000b9e0


	//   ....[23]....
        /*0bc4*/ 	.word	0x0000ba00


	//   ....[24]....
        /*0bc8*/ 	.word	0x0000cfc0


	//   ....[25]....
        /*0bcc*/ 	.word	0x0000d020


	//   ....[26]....
        /*0bd0*/ 	.word	0x0000d060


	//   ....[27]....
        /*0bd4*/ 	.word	0x0000d0a0


	//   ....[28]....
        /*0bd8*/ 	.word	0x0000e9f0


	//   ....[29]....
        /*0bdc*/ 	.word	0x0000ea30


	//   ....[30]....
        /*0be0*/ 	.word	0x0000ea70


	//   ....[31]....
        /*0be4*/ 	.word	0x0000eab0


	//   ....[32]....
        /*0be8*/ 	.word	0x0000f380


	//   ....[33]....
        /*0bec*/ 	.word	0x0000f3c0


	//   ....[34]....
        /*0bf0*/ 	.word	0x0000f540


	//   ....[35]....
        /*0bf4*/ 	.word	0x0000f560


	//   ....[36]....
        /*0bf8*/ 	.word	0x0000f6a0


	//   ....[37]....
        /*0bfc*/ 	.word	0x0000f6c0


	//   ....[38]....
        /*0c00*/ 	.word	0x0000f800


	//   ....[39]....
        /*0c04*/ 	.word	0x0000f810


	//   ....[40]....
        /*0c08*/ 	.word	0x00010070


	//   ....[41]....
        /*0c0c*/ 	.word	0x00010080


	//   ....[42]....
        /*0c10*/ 	.word	0x00010260


	//   ....[43]....
        /*0c14*/ 	.word	0x00010270


	//   ....[44]....
        /*0c18*/ 	.word	0x00010440


	//   ....[45]....
        /*0c1c*/ 	.word	0x00010450


	//   ....[46]....
        /*0c20*/ 	.word	0x00010620


	//   ....[47]....
        /*0c24*/ 	.word	0x00010630


	//   ....[48]....
        /*0c28*/ 	.word	0x00010850


	//   ....[49]....
        /*0c2c*/ 	.word	0x00010a40


	//   ....[50]....
        /*0c30*/ 	.word	0x00010a70


	//   ....[51]....
        /*0c34*/ 	.word	0x00010aa0


	//   ....[52]....
        /*0c38*/ 	.word	0x00010ad0


	//   ....[53]....
        /*0c3c*/ 	.word	0x00010b00


	//   ....[54]....
        /*0c40*/ 	.word	0x00010b30


	//   ....[55]....
        /*0c44*/ 	.word	0x00010ca0


	//   ....[56]....
        /*0c48*/ 	.word	0x00010cd0


	//   ....[57]....
        /*0c4c*/ 	.word	0x00010d00


	//   ....[58]....
        /*0c50*/ 	.word	0x00010d30


	//   ....[59]....
        /*0c54*/ 	.word	0x00010d60


	//   ....[60]....
        /*0c58*/ 	.word	0x00010d90


	//   ....[61]....
        /*0c5c*/ 	.word	0x00010e30


	//   ....[62]....
        /*0c60*/ 	.word	0x00010e60


	//   ....[63]....
        /*0c64*/ 	.word	0x00010ef0


	//   ....[64]....
        /*0c68*/ 	.word	0x00011a90


	//   ....[65]....
        /*0c6c*/ 	.word	0x00013480


	//   ....[66]....
        /*0c70*/ 	.word	0x00014010


	//   ....[67]....
        /*0c74*/ 	.word	0x00014030


	//   ....[68]....
        /*0c78*/ 	.word	0x00014060


	//   ....[69]....
        /*0c7c*/ 	.word	0x00014080


	//   ....[70]....
        /*0c80*/ 	.word	0x00014130


	//   ....[71]....
        /*0c84*/ 	.word	0x000141c0


	//   ....[72]....
        /*0c88*/ 	.word	0x000141f0


	//   ....[73]....
        /*0c8c*/ 	.word	0x00014270


	//   ....[74]....
        /*0c90*/ 	.word	0x000142a0


	//   ....[75]....
        /*0c94*/ 	.word	0x00014320


	//   ....[76]....
        /*0c98*/ 	.word	0x00014350


	//   ....[77]....
        /*0c9c*/ 	.word	0x000143d0


	//   ....[78]....
        /*0ca0*/ 	.word	0x00014400


	//   ....[79]....
        /*0ca4*/ 	.word	0x00014460


	//   ....[80]....
        /*0ca8*/ 	.word	0x00014470


	//   ....[81]....
        /*0cac*/ 	.word	0x000144e0


	//   ....[82]....
        /*0cb0*/ 	.word	0x00014c00


	//   ....[83]....
        /*0cb4*/ 	.word	0x00014c20


	//   ....[84]....
        /*0cb8*/ 	.word	0x00014c40


	//   ....[85]....
        /*0cbc*/ 	.word	0x00014cf0


	//   ....[86]....
        /*0cc0*/ 	.word	0x00014db0


	//   ....[87]....
        /*0cc4*/ 	.word	0x00014dc0


	//   ....[88]....
        /*0cc8*/ 	.word	0x00014e80


	//   ....[89]....
        /*0ccc*/ 	.word	0x00014e90


	//   ....[90]....
        /*0cd0*/ 	.word	0x00014f30


	//   ....[91]....
        /*0cd4*/ 	.word	0x00014f40


	//   ....[92]....
        /*0cd8*/ 	.word	0x00014ff0


	//   ....[93]....
        /*0cdc*/ 	.word	0x00015000


	//   ....[94]....
        /*0ce0*/ 	.word	0x000150b0


	//   ....[95]....
        /*0ce4*/ 	.word	0x000150c0


	//   ....[96]....
        /*0ce8*/ 	.word	0x00015130


	//   ....[97]....
        /*0cec*/ 	.word	0x00015180


	//   ....[98]....
        /*0cf0*/ 	.word	0x00017eb0


	//   ....[99]....
        /*0cf4*/ 	.word	0x00017ee0


	//   ....[100]....
        /*0cf8*/ 	.word	0x00017f20


	//   ....[101]....
        /*0cfc*/ 	.word	0x00017f50


	//   ....[102]....
        /*0d00*/ 	.word	0x00017f80


	//   ....[103]....
        /*0d04*/ 	.word	0x00017fb0


	//   ....[104]....
        /*0d08*/ 	.word	0x00017fe0


	//   ....[105]....
        /*0d0c*/ 	.word	0x00018010


	//   ....[106]....
        /*0d10*/ 	.word	0x00018190


	//   ....[107]....
        /*0d14*/ 	.word	0x000181c0


	//   ....[108]....
        /*0d18*/ 	.word	0x000181f0


	//   ....[109]....
        /*0d1c*/ 	.word	0x00018220


	//   ....[110]....
        /*0d20*/ 	.word	0x00018250


	//   ....[111]....
        /*0d24*/ 	.word	0x00018280


	//   ....[112]....
        /*0d28*/ 	.word	0x00018340


	//   ....[113]....
        /*0d2c*/ 	.word	0x00018360


	//   ....[114]....
        /*0d30*/ 	.word	0x000183d0


	//   ....[115]....
        /*0d34*/ 	.word	0x00018860


	//   ....[116]....
        /*0d38*/ 	.word	0x00018ca0


	//   ....[117]....
        /*0d3c*/ 	.word	0x00018d40


	//   ....[118]....
        /*0d40*/ 	.word	0x00018dd0


	//   ....[119]....
        /*0d44*/ 	.word	0x00018e20


	//   ....[120]....
        /*0d48*/ 	.word	0x00018e70


	//   ....[121]....
        /*0d4c*/ 	.word	0x00018f50


	//   ....[122]....
        /*0d50*/ 	.word	0x00018fe0


	//   ....[123]....
        /*0d54*/ 	.word	0x00019030


	//   ....[124]....
        /*0d58*/ 	.word	0x00019080


	//   ....[125]....
        /*0d5c*/ 	.word	0x000192e0


	//   ....[126]....
        /*0d60*/ 	.word	0x00019330


	//   ....[127]....
        /*0d64*/ 	.word	0x000193c0


	//   ....[128]....
        /*0d68*/ 	.word	0x00019450


	//   ....[129]....
        /*0d6c*/ 	.word	0x000194e0


	//   ....[130]....
        /*0d70*/ 	.word	0x00019570


	//   ....[131]....
        /*0d74*/ 	.word	0x00019600


	//   ....[132]....
        /*0d78*/ 	.word	0x00019690


	//   ....[133]....
        /*0d7c*/ 	.word	0x00019750


	//   ....[134]....
        /*0d80*/ 	.word	0x00019a40


	//   ....[135]....
        /*0d84*/ 	.word	0x00019bc0


	//   ....[136]....
        /*0d88*/ 	.word	0x00019c30


	//   ....[137]....
        /*0d8c*/ 	.word	0x00019c90


	//   ....[138]....
        /*0d90*/ 	.word	0x00019cf0


	//   ....[139]....
        /*0d94*/ 	.word	0x00019dc0


	//   ....[140]....
        /*0d98*/ 	.word	0x00019e80


	//   ....[141]....
        /*0d9c*/ 	.word	0x00019f90


	//   ....[142]....
        /*0da0*/ 	.word	0x0001a030


	//   ....[143]....
        /*0da4*/ 	.word	0x0001a100


	//   ....[144]....
        /*0da8*/ 	.word	0x0001a1a0


	//   ....[145]....
        /*0dac*/ 	.word	0x0001a270


	//   ....[146]....
        /*0db0*/ 	.word	0x0001a310


	//   ....[147]....
        /*0db4*/ 	.word	0x0001a3e0


	//   ....[148]....
        /*0db8*/ 	.word	0x0001a480


	//   ....[149]....
        /*0dbc*/ 	.word	0x0001a530


	//   ....[150]....
        /*0dc0*/ 	.word	0x0001a610


	//   ....[151]....
        /*0dc4*/ 	.word	0x0001a860


	//   ....[152]....
        /*0dc8*/ 	.word	0x0001a930


	//   ....[153]....
        /*0dcc*/ 	.word	0x0001aa00


	//   ....[154]....
        /*0dd0*/ 	.word	0x0001aa70


	//   ....[155]....
        /*0dd4*/ 	.word	0x0001ab80


	//   ....[156]....
        /*0dd8*/ 	.word	0x0001ac70


	//   ....[157]....
        /*0ddc*/ 	.word	0x0001ad00


	//   ....[158]....
        /*0de0*/ 	.word	0x0001adf0


	//   ....[159]....
        /*0de4*/ 	.word	0x0001ae80


	//   ....[160]....
        /*0de8*/ 	.word	0x0001af70


	//   ....[161]....
        /*0dec*/ 	.word	0x0001b000


	//   ....[162]....
        /*0df0*/ 	.word	0x0001b0e0


	//   ....[163]....
        /*0df4*/ 	.word	0x0001b210


	//   ....[164]....
        /*0df8*/ 	.word	0x0001b260


	//   ....[165]....
        /*0dfc*/ 	.word	0x0001b2c0


	//   ....[166]....
        /*0e00*/ 	.word	0x0001b360


	//   ....[167]....
        /*0e04*/ 	.word	0x0001b700


	//   ....[168]....
        /*0e08*/ 	.word	0x0001b7a0


	//   ....[169]....
        /*0e0c*/ 	.word	0x0001b8c0


	//   ....[170]....
        /*0e10*/ 	.word	0x0001b940


	//   ....[171]....
        /*0e14*/ 	.word	0x0001b9c0


	//   ....[172]....
        /*0e18*/ 	.word	0x0001ba40


	//   ....[173]....
        /*0e1c*/ 	.word	0x0001bac0


	//   ....[174]....
        /*0e20*/ 	.word	0x0001bb50


	//   ....[175]....
        /*0e24*/ 	.word	0x0001bbf0


	//   ....[176]....
        /*0e28*/ 	.word	0x0001bca0


	//   ....[177]....
        /*0e2c*/ 	.word	0x0001bd20


	//   ....[178]....
        /*0e30*/ 	.word	0x0001bda0


	//   ....[179]....
        /*0e34*/ 	.word	0x0001be20


	//   ....[180]....
        /*0e38*/ 	.word	0x0001beb0


	//   ....[181]....
        /*0e3c*/ 	.word	0x0001bf30


	//   ....[182]....
        /*0e40*/ 	.word	0x0001bfd0


	//   ....[183]....
        /*0e44*/ 	.word	0x0001c060


	//   ....[184]....
        /*0e48*/ 	.word	0x0001c190


	//----- nvinfo : EIATTR_REG_RECONFIG
	.align		4
.L_1299:
        /*0e4c*/ 	.byte	0x01, 0x54
	.zero		2


	//----- nvinfo : EIATTR_SYSCALL_OFFSETS
	.align		4
        /*0e50*/ 	.byte	0x04, 0x46
        /*0e52*/ 	.short	(.L_1301 - .L_1300)


	//   ....[0]....
.L_1300:
        /*0e54*/ 	.word	0x000017e0


	//   ....[1]....
        /*0e58*/ 	.word	0x00001930


	//   ....[2]....
        /*0e5c*/ 	.word	0x00005bf0


	//   ....[3]....
        /*0e60*/ 	.word	0x00005f60


	//   ....[4]....
        /*0e64*/ 	.word	0x00013070


	//   ....[5]....
        /*0e68*/ 	.word	0x000131d0


	//   ....[6]....
        /*0e6c*/ 	.word	0x000132d0


	//   ....[7]....
        /*0e70*/ 	.word	0x00013be0


	//   ....[8]....
        /*0e74*/ 	.word	0x00014800


	//----- nvinfo : EIATTR_MBARRIER_INSTR_OFFSETS
	.align		4
.L_1301:
        /*0e78*/ 	.byte	0x04, 0x39
        /*0e7a*/ 	.short	(.L_1303 - .L_1302)


	//   ....[0]....
.L_1302:
        /*0e7c*/ 	.word	0x000002c0
        /*0e80*/ 	.word	0x000000ff
        /*0e84*/ 	.word	0x00032400
        /*0e88*/ 	.short	0x0100
        /*0e8a*/ 	.byte	0x08
	.zero		1


	//   ....[1]....
        /*0e8c*/ 	.word	0x000002d0
        /*0e90*/ 	.word	0x000000ff
        /*0e94*/ 	.word	0x00032410
        /*0e98*/ 	.short	0x0100
        /*0e9a*/ 	.byte	0x08
	.zero		1


	//   ....[2]....
        /*0e9c*/ 	.word	0x000002e0
        /*0ea0*/ 	.word	0x000000ff
        /*0ea4*/ 	.word	0x00032420
        /*0ea8*/ 	.short	0x0100
        /*0eaa*/ 	.byte	0x08
	.zero		1


	//   ....[3]....
        /*0eac*/ 	.word	0x000003d0
        /*0eb0*/ 	.word	0x000000ff
        /*0eb4*/ 	.word	0x00032430
        /*0eb8*/ 	.short	0x0100
        /*0eba*/ 	.byte	0x08
	.zero		1


	//   ....[4]....
        /*0ebc*/ 	.word	0x000003e0
        /*0ec0*/ 	.word	0x000000ff
        /*0ec4*/ 	.word	0x00032440
        /*0ec8*/ 	.short	0x0100
        /*0eca*/ 	.byte	0x08
	.zero		1


	//   ....[5]....
        /*0ecc*/ 	.word	0x000003f0
        /*0ed0*/ 	.word	0x000000ff
        /*0ed4*/ 	.word	0x00032438
        /*0ed8*/ 	.short	0x0100
        /*0eda*/ 	.byte	0x08
	.zero		1


	//   ....[6]....
        /*0edc*/ 	.word	0x00000400
        /*0ee0*/ 	.word	0x000000ff
        /*0ee4*/ 	.word	0x00032448
        /*0ee8*/ 	.short	0x0100
        /*0eea*/ 	.byte	0x08
	.zero		1


	//   ....[7]....
        /*0eec*/ 	.word	0x00000530
        /*0ef0*/ 	.word	0x000000ff
        /*0ef4*/ 	.word	0x00032450
        /*0ef8*/ 	.short	0x0100
        /*0efa*/ 	.byte	0x08
	.zero		1


	//   ....[8]....
        /*0efc*/ 	.word	0x00000540
        /*0f00*/ 	.word	0x000000ff
        /*0f04*/ 	.word	0x00032460
        /*0f08*/ 	.short	0x0100
        /*0f0a*/ 	.byte	0x08
	.zero		1


	//   ....[9]....
        /*0f0c*/ 	.word	0x00000550
        /*0f10*/ 	.word	0x000000ff
        /*0f14*/ 	.word	0x00032458
        /*0f18*/ 	.short	0x0100
        /*0f1a*/ 	.byte	0x08
	.zero		1


	//   ....[10]....
        /*0f1c*/ 	.word	0x00000560
        /*0f20*/ 	.word	0x000000ff
        /*0f24*/ 	.word	0x00032468
        /*0f28*/ 	.short	0x0100
        /*0f2a*/ 	.byte	0x08
	.zero		1


	//   ....[11]....
        /*0f2c*/ 	.word	0x00000650
        /*0f30*/ 	.word	0x000000ff
        /*0f34*/ 	.word	0x00032470
        /*0f38*/ 	.short	0x0100
        /*0f3a*/ 	.byte	0x06
	.zero		1


	//   ....[12]....
        /*0f3c*/ 	.word	0x00000660
        /*0f40*/ 	.word	0x000000ff
        /*0f44*/ 	.word	0x00032480
        /*0f48*/ 	.short	0x0100
        /*0f4a*/ 	.byte	0x06
	.zero		1


	//   ....[13]....
        /*0f4c*/ 	.word	0x00000670
        /*0f50*/ 	.word	0x000000ff
        /*0f54*/ 	.word	0x00032478
        /*0f58*/ 	.short	0x0100
        /*0f5a*/ 	.byte	0x06
	.zero		1


	//   ....[14]....
        /*0f5c*/ 	.word	0x00000680
        /*0f60*/ 	.word	0x000000ff
        /*0f64*/ 	.word	0x00032488
        /*0f68*/ 	.short	0x0100
        /*0f6a*/ 	.byte	0x06
	.zero		1


	//   ....[15]....
        /*0f6c*/ 	.word	0x000007b0
        /*0f70*/ 	.word	0x000000ff
        /*0f74*/ 	.word	0x00032490
        /*0f78*/ 	.short	0x0100
        /*0f7a*/ 	.byte	0x08
	.zero		1


	//   ....[16]....
        /*0f7c*/ 	.word	0x000007c0
        /*0f80*/ 	.word	0x000000ff
        /*0f84*/ 	.word	0x000324a0
        /*0f88*/ 	.short	0x0100
        /*0f8a*/ 	.byte	0x08
	.zero		1


	//   ....[17]....
        /*0f8c*/ 	.word	0x000007d0
        /*0f90*/ 	.word	0x000000ff
        /*0f94*/ 	.word	0x00032498
        /*0f98*/ 	.short	0x0100
        /*0f9a*/ 	.byte	0x08
	.zero		1


	//   ....[18]....
        /*0f9c*/ 	.word	0x000007e0
        /*0fa0*/ 	.word	0x000000ff
        /*0fa4*/ 	.word	0x000324a8
        /*0fa8*/ 	.short	0x0100
        /*0faa*/ 	.byte	0x08
	.zero		1


	//   ....[19]....
        /*0fac*/ 	.word	0x00000910
        /*0fb0*/ 	.word	0x000000ff
        /*0fb4*/ 	.word	0x000324b0
        /*0fb8*/ 	.short	0x0100
        /*0fba*/ 	.byte	0x08
	.zero		1


	//   ....[20]....
        /*0fbc*/ 	.word	0x00000920
        /*0fc0*/ 	.word	0x000000ff
        /*0fc4*/ 	.word	0x000324c0
        /*0fc8*/ 	.short	0x0100
        /*0fca*/ 	.byte	0x08
	.zero		1


	//   ....[21]....
        /*0fcc*/ 	.word	0x00000930
        /*0fd0*/ 	.word	0x000000ff
        /*0fd4*/ 	.word	0x000324b8
        /*0fd8*/ 	.short	0x0100
        /*0fda*/ 	.byte	0x08
	.zero		1


	//   ....[22]....
        /*0fdc*/ 	.word	0x00000940
        /*0fe0*/ 	.word	0x000000ff
        /*0fe4*/ 	.word	0x000324c8
        /*0fe8*/ 	.short	0x0100
        /*0fea*/ 	.byte	0x08
	.zero		1


	//   ....[23]....
        /*0fec*/ 	.word	0x00002b30
        /*0ff0*/ 	.word	0x0000005e
        /*0ff4*/ 	.word	0x00032490
        /*0ff8*/ 	.short	0x010a
        /*0ffa*/ 	.byte	0x3f
	.zero		1


	//   ....[24]....
        /*0ffc*/ 	.word	0x00003c80
        /*1000*/ 	.word	0x0000005e
        /*1004*/ 	.word	0x00032490
        /*1008*/ 	.short	0x010a
        /*100a*/ 	.byte	0x3f
	.zero		1


	//   ....[25]....
        /*100c*/ 	.word	0x00004c80
        /*1010*/ 	.word	0x0000005e
        /*1014*/ 	.word	0x00032490
        /*1018*/ 	.short	0x010a
        /*101a*/ 	.byte	0x3f
	.zero		1


	//   ....[26]....
        /*101c*/ 	.word	0x00004e90
        /*1020*/ 	.word	0x00000028
        /*1024*/ 	.word	0x00000000
        /*1028*/ 	.short	0x0101
        /*102a*/ 	.byte	0x3f
	.zero		1


	//   ....[27]....
        /*102c*/ 	.word	0x00004ed0
        /*1030*/ 	.word	0x0000005e
        /*1034*/ 	.word	0x000324b0
        /*1038*/ 	.short	0x010a
        /*103a*/ 	.byte	0x3f
	.zero		1


	//   ....[28]....
        /*103c*/ 	.word	0x00005530
        /*1040*/ 	.word	0x0000005e
        /*1044*/ 	.word	0x00000000
        /*1048*/ 	.short	0x0101
        /*104a*/ 	.byte	0x3f
	.zero		1


	//   ....[29]....
        /*104c*/ 	.word	0x00005c80
        /*1050*/ 	.word	0x00000012
        /*1054*/ 	.word	0x00032400
        /*1058*/ 	.short	0x010a
        /*105a*/ 	.byte	0x3f
	.zero		1


	//   ....[30]....
        /*105c*/ 	.word	0x00005cd0
        /*1060*/ 	.word	0x00000012
        /*1064*/ 	.word	0x00032400
        /*1068*/ 	.short	0x010a
        /*106a*/ 	.byte	0x3f
	.zero		1


	//   ....[31]....
        /*106c*/ 	.word	0x000062e0
        /*1070*/ 	.word	0x00000012
        /*1074*/ 	.word	0x00032400
        /*1078*/ 	.short	0x010a
        /*107a*/ 	.byte	0x3f
	.zero		1


	//   ....[32]....
        /*107c*/ 	.word	0x000071c0
        /*1080*/ 	.word	0x00000012
        /*1084*/ 	.word	0x00032400
        /*1088*/ 	.short	0x010a
        /*108a*/ 	.byte	0x3f
	.zero		1


	//   ....[33]....
        /*108c*/ 	.word	0x00007fc0
        /*1090*/ 	.word	0x00000004
        /*1094*/ 	.word	0x00032430
        /*1098*/ 	.short	0x010a
        /*109a*/ 	.byte	0x3f
	.zero		1


	//   ....[34]....
        /*109c*/ 	.word	0x00008030
        /*10a0*/ 	.word	0x00000004
        /*10a4*/ 	.word	0x00032430
        /*10a8*/ 	.short	0x010a
        /*10aa*/ 	.byte	0x3f
	.zero		1


	//   ....[35]....
        /*10ac*/ 	.word	0x00008420
        /*10b0*/ 	.word	0x00000012
        /*10b4*/ 	.word	0x00032410
        /*10b8*/ 	.short	0x010a
        /*10ba*/ 	.byte	0x3f
	.zero		1


	//   ....[36]....
        /*10bc*/ 	.word	0x00008470
        /*10c0*/ 	.word	0x00000004
        /*10c4*/ 	.word	0x00032450
        /*10c8*/ 	.short	0x010a
        /*10ca*/ 	.byte	0x3f
	.zero		1


	//   ....[37]....
        /*10cc*/ 	.word	0x000084f0
        /*10d0*/ 	.word	0x00000004
        /*10d4*/ 	.word	0x00032450
        /*10d8*/ 	.short	0x010a
        /*10da*/ 	.byte	0x3f
	.zero		1


	//   ....[38]....
        /*10dc*/ 	.word	0x00009b90
        /*10e0*/ 	.word	0x00000018
        /*10e4*/ 	.word	0x00000000
        /*10e8*/ 	.short	0x0101
        /*10ea*/ 	.byte	0x3f
	.zero		1


	//   ....[39]....
        /*10ec*/ 	.word	0x0000a7b0
        /*10f0*/ 	.word	0x00000004
        /*10f4*/ 	.word	0x00000000
        /*10f8*/ 	.short	0x0101
        /*10fa*/ 	.byte	0x3f
	.zero		1


	//   ....[40]....
        /*10fc*/ 	.word	0x0000a8c0
        /*1100*/ 	.word	0x00000005
        /*1104*/ 	.word	0x00032430
        /*1108*/ 	.short	0x010a
        /*110a*/ 	.byte	0x3f
	.zero		1


	//   ....[41]....
        /*110c*/ 	.word	0x0000a920
        /*1110*/ 	.word	0x00000005
        /*1114*/ 	.word	0x00032430
        /*1118*/ 	.short	0x010a
        /*111a*/ 	.byte	0x3f
	.zero		1


	//   ....[42]....
        /*111c*/ 	.word	0x0000abd0
        /*1120*/ 	.word	0x00000005
        /*1124*/ 	.word	0x00032450
        /*1128*/ 	.short	0x010a
        /*112a*/ 	.byte	0x3f
	.zero		1


	//   ....[43]....
        /*112c*/ 	.word	0x0000ac20
        /*1130*/ 	.word	0x00000005
        /*1134*/ 	.word	0x00032450
        /*1138*/ 	.short	0x010a
        /*113a*/ 	.byte	0x3f
	.zero		1


	//   ....[44]....
        /*113c*/ 	.word	0x0000c470
        /*1140*/ 	.word	0x00000007
        /*1144*/ 	.word	0x00000000
        /*1148*/ 	.short	0x0101
        /*114a*/ 	.byte	0x3f
	.zero		1


	//   ....[45]....
        /*114c*/ 	.word	0x0000cf90
        /*1150*/ 	.word	0x00000005
        /*1154*/ 	.word	0x00000000
        /*1158*/ 	.short	0x0101
        /*115a*/ 	.byte	0x3f
	.zero		1


	//   ....[46]....
        /*115c*/ 	.word	0x0000f370
        /*1160*/ 	.word	0x00000000
        /*1164*/ 	.word	0x00000000
        /*1168*/ 	.short	0x0101
        /*116a*/ 	.byte	0x3f
	.zero		1


	//   ....[47]....
        /*116c*/ 	.word	0x00011b80
        /*1170*/ 	.word	0x00000005
        /*1174*/ 	.word	0x00032420
        /*1178*/ 	.short	0x010a
        /*117a*/ 	.byte	0x3f
	.zero		1


	//   ....[48]....
        /*117c*/ 	.word	0x00011c70
        /*1180*/ 	.word	0x00000003
        /*1184*/ 	.word	0x000324a0
        /*1188*/ 	.short	0x010a
        /*118a*/ 	.byte	0x3f
	.zero		1


	//   ....[49]....
        /*118c*/ 	.word	0x00011ec0
        /*1190*/ 	.word	0x00000003
        /*1194*/ 	.word	0x000324c0
        /*1198*/ 	.short	0x010a
        /*119a*/ 	.byte	0x3f
	.zero		1


	//   ....[50]....
        /*119c*/ 	.word	0x00012580
        /*11a0*/ 	.word	0x00000004
        /*11a4*/ 	.word	0x000324a0
        /*11a8*/ 	.short	0x010a
        /*11aa*/ 	.byte	0x3f
	.zero		1


	//   ....[51]....
        /*11ac*/ 	.word	0x000127c0
        /*11b0*/ 	.word	0x00000004
        /*11b4*/ 	.word	0x000324c0
        /*11b8*/ 	.short	0x010a
        /*11ba*/ 	.byte	0x3f
	.zero		1


	//   ....[52]....
        /*11bc*/ 	.word	0x00013720
        /*11c0*/ 	.word	0x00000000
        /*11c4*/ 	.word	0x00032440
        /*11c8*/ 	.short	0x010a
        /*11ca*/ 	.byte	0x3f
	.zero		1


	//   ....[53]....
        /*11cc*/ 	.word	0x000145a0
        /*11d0*/ 	.word	0x00000008
        /*11d4*/ 	.word	0x00032400
        /*11d8*/ 	.short	0x0107
        /*11da*/ 	.byte	0x3f
	.zero		1


	//   ....[54]....
        /*11dc*/ 	.word	0x00014640
        /*11e0*/ 	.word	0x00000002
        /*11e4*/ 	.word	0x00032400
        /*11e8*/ 	.short	0x0101
        /*11ea*/ 	.byte	0x3f
	.zero		1


	//   ....[55]....
        /*11ec*/ 	.word	0x000152a0
        /*11f0*/ 	.word	0x00000008
        /*11f4*/ 	.word	0x00032410
        /*11f8*/ 	.short	0x0107
        /*11fa*/ 	.byte	0x3f
	.zero		1


	//   ....[56]....
        /*11fc*/ 	.word	0x000153a0
        /*1200*/ 	.word	0x00000002
        /*1204*/ 	.word	0x00032410
        /*1208*/ 	.short	0x0101
        /*120a*/ 	.byte	0x3f
	.zero		1


	//   ....[57]....
        /*120c*/ 	.word	0x000153c0
        /*1210*/ 	.word	0x00000002
        /*1214*/ 	.word	0x00032420
        /*1218*/ 	.short	0x010a
        /*121a*/ 	.byte	0x3f
	.zero		1


	//   ....[58]....
        /*121c*/ 	.word	0x000154d0
        /*1220*/ 	.word	0x00000002
        /*1224*/ 	.word	0x00032460
        /*1228*/ 	.short	0x010a
        /*122a*/ 	.byte	0x3f
	.zero		1


	//   ....[59]....
        /*122c*/ 	.word	0x00015de0
        /*1230*/ 	.word	0x00000002
        /*1234*/ 	.word	0x00032440
        /*1238*/ 	.short	0x010a
        /*123a*/ 	.byte	0x3f
	.zero		1


	//   ....[60]....
        /*123c*/ 	.word	0x00016040
        /*1240*/ 	.word	0x00000002
        /*1244*/ 	.word	0x00032460
        /*1248*/ 	.short	0x010a
        /*124a*/ 	.byte	0x3f
	.zero		1


	//   ....[61]....
        /*124c*/ 	.word	0x000168e0
        /*1250*/ 	.word	0x00000003
        /*1254*/ 	.word	0x00032440
        /*1258*/ 	.short	0x010a
        /*125a*/ 	.byte	0x3f
	.zero		1


	//   ....[62]....
        /*125c*/ 	.word	0x00016b30
        /*1260*/ 	.word	0x00000003
        /*1264*/ 	.word	0x00032460
        /*1268*/ 	.short	0x010a
        /*126a*/ 	.byte	0x3f
	.zero		1


	//   ....[63]....
        /*126c*/ 	.word	0x00017340
        /*1270*/ 	.word	0x00000003
        /*1274*/ 	.word	0x00032440
        /*1278*/ 	.short	0x010a
        /*127a*/ 	.byte	0x3f
	.zero		1


	//   ....[64]....
        /*127c*/ 	.word	0x000175a0
        /*1280*/ 	.word	0x00000003
        /*1284*/ 	.word	0x00032460
        /*1288*/ 	.short	0x010a
        /*128a*/ 	.byte	0x3f
	.zero		1


	//   ....[65]....
        /*128c*/ 	.word	0x000187e0
        /*1290*/ 	.word	0x00000000
        /*1294*/ 	.word	0x00032420
        /*1298*/ 	.short	0x010a
        /*129a*/ 	.byte	0x3f
	.zero		1


	//   ....[66]....
        /*129c*/ 	.word	0x00018990
        /*12a0*/ 	.word	0x00000006
        /*12a4*/ 	.word	0x00000000
        /*12a8*/ 	.short	0x010a
        /*12aa*/ 	.byte	0x3f
	.zero		1


	//   ....[67]....
        /*12ac*/ 	.word	0x00018a00
        /*12b0*/ 	.word	0x00000007
        /*12b4*/ 	.word	0x00000000
        /*12b8*/ 	.short	0x010a
        /*12ba*/ 	.byte	0x3f
	.zero		1


	//   ....[68]....
        /*12bc*/ 	.word	0x00018a70
        /*12c0*/ 	.word	0x00000004
        /*12c4*/ 	.word	0x00000000
        /*12c8*/ 	.short	0x010a
        /*12ca*/ 	.byte	0x3f
	.zero		1


	//   ....[69]....
        /*12cc*/ 	.word	0x00018aa0
        /*12d0*/ 	.word	0x00000003
        /*12d4*/ 	.word	0x00000000
        /*12d8*/ 	.short	0x010a
        /*12da*/ 	.byte	0x3f
	.zero		1


	//   ....[70]....
        /*12dc*/ 	.word	0x00018b00
        /*12e0*/ 	.word	0x0000005e
        /*12e4*/ 	.word	0x00032490
        /*12e8*/ 	.short	0x010a
        /*12ea*/ 	.byte	0x3f
	.zero		1


	//   ....[71]....
        /*12ec*/ 	.word	0x00018b50
        /*12f0*/ 	.word	0x0000005e
        /*12f4*/ 	.word	0x00032490
        /*12f8*/ 	.short	0x010a
        /*12fa*/ 	.byte	0x3f
	.zero		1


	//   ....[72]....
        /*12fc*/ 	.word	0x00018ba0
        /*1300*/ 	.word	0x0000005e
        /*1304*/ 	.word	0x00032490
        /*1308*/ 	.short	0x010a
        /*130a*/ 	.byte	0x3f
	.zero		1


	//   ....[73]....
        /*130c*/ 	.word	0x00018bf0
        /*1310*/ 	.word	0x0000005e
        /*1314*/ 	.word	0x000324b0
        /*1318*/ 	.short	0x010a
        /*131a*/ 	.byte	0x3f
	.zero		1


	//   ....[74]....
        /*131c*/ 	.word	0x00018ea0
        /*1320*/ 	.word	0x00000012
        /*1324*/ 	.word	0x00032400
        /*1328*/ 	.short	0x010a
        /*132a*/ 	.byte	0x3f
	.zero		1


	//   ....[75]....
        /*132c*/ 	.word	0x000190b0
        /*1330*/ 	.word	0x00000012
        /*1334*/ 	.word	0x00032400
        /*1338*/ 	.short	0x010a
        /*133a*/ 	.byte	0x3f
	.zero		1


	//   ....[76]....
        /*133c*/ 	.word	0x00019100
        /*1340*/ 	.word	0x00000004
        /*1344*/ 	.word	0x00032430
        /*1348*/ 	.short	0x010a
        /*134a*/ 	.byte	0x3f
	.zero		1


	//   ....[77]....
        /*134c*/ 	.word	0x00019150
        /*1350*/ 	.word	0x00000012
        /*1354*/ 	.word	0x00032410
        /*1358*/ 	.short	0x010a
        /*135a*/ 	.byte	0x3f
	.zero		1


	//   ....[78]....
        /*135c*/ 	.word	0x000191a0
        /*1360*/ 	.word	0x00000004
        /*1364*/ 	.word	0x00032450
        /*1368*/ 	.short	0x010a
        /*136a*/ 	.byte	0x3f
	.zero		1


	//   ....[79]....
        /*136c*/ 	.word	0x000191f0
        /*1370*/ 	.word	0x00000005
        /*1374*/ 	.word	0x00032430
        /*1378*/ 	.short	0x010a
        /*137a*/ 	.byte	0x3f
	.zero		1


	//   ....[80]....
        /*137c*/ 	.word	0x00019240
        /*1380*/ 	.word	0x00000005
        /*1384*/ 	.word	0x00032450
        /*1388*/ 	.short	0x010a
        /*138a*/ 	.byte	0x3f
	.zero		1


	//   ....[81]....
        /*138c*/ 	.word	0x00019820
        /*1390*/ 	.word	0x00000004
        /*1394*/ 	.word	0x00032420
        /*1398*/ 	.short	0x010a
        /*139a*/ 	.byte	0x3f
	.zero		1


	//   ....[82]....
        /*139c*/ 	.word	0x00019870
        /*13a0*/ 	.word	0x00000003
        /*13a4*/ 	.word	0x000324a0
        /*13a8*/ 	.short	0x010a
        /*13aa*/ 	.byte	0x3f
	.zero		1


	//   ....[83]....
        /*13ac*/ 	.word	0x000198c0
        /*13b0*/ 	.word	0x00000003
        /*13b4*/ 	.word	0x000324c0
        /*13b8*/ 	.short	0x010a
        /*13ba*/ 	.byte	0x3f
	.zero		1


	//   ....[84]....
        /*13bc*/ 	.word	0x00019910
        /*13c0*/ 	.word	0x00000004
        /*13c4*/ 	.word	0x000324a0
        /*13c8*/ 	.short	0x010a
        /*13ca*/ 	.byte	0x3f
	.zero		1


	//   ....[85]....
        /*13cc*/ 	.word	0x00019960
        /*13d0*/ 	.word	0x00000004
        /*13d4*/ 	.word	0x000324c0
        /*13d8*/ 	.short	0x010a
        /*13da*/ 	.byte	0x3f
	.zero		1


	//   ....[86]....
        /*13dc*/ 	.word	0x00019b00
        /*13e0*/ 	.word	0x00000000
        /*13e4*/ 	.word	0x00032440
        /*13e8*/ 	.short	0x010a
        /*13ea*/ 	.byte	0x3f
	.zero		1


	//   ....[87]....
        /*13ec*/ 	.word	0x0001b420
        /*13f0*/ 	.word	0x00000002
        /*13f4*/ 	.word	0x00032420
        /*13f8*/ 	.short	0x010a
        /*13fa*/ 	.byte	0x3f
	.zero		1


	//   ....[88]....
        /*13fc*/ 	.word	0x0001b470
        /*1400*/ 	.word	0x00000002
        /*1404*/ 	.word	0x00032460
        /*1408*/ 	.short	0x010a
        /*140a*/ 	.byte	0x3f
	.zero		1


	//   ....[89]....
        /*140c*/ 	.word	0x0001b4c0
        /*1410*/ 	.word	0x00000002
        /*1414*/ 	.word	0x00032440
        /*1418*/ 	.short	0x010a
        /*141a*/ 	.byte	0x3f
	.zero		1


	//   ....[90]....
        /*141c*/ 	.word	0x0001b510
        /*1420*/ 	.word	0x00000002
        /*1424*/ 	.word	0x00032460
        /*1428*/ 	.short	0x010a
        /*142a*/ 	.byte	0x3f
	.zero		1


	//   ....[91]....
        /*142c*/ 	.word	0x0001b560
        /*1430*/ 	.word	0x00000003
        /*1434*/ 	.word	0x00032440
        /*1438*/ 	.short	0x010a
        /*143a*/ 	.byte	0x3f
	.zero		1


	//   ....[92]....
        /*143c*/ 	.word	0x0001b5b0
        /*1440*/ 	.word	0x00000003
        /*1444*/ 	.word	0x00032460
        /*1448*/ 	.short	0x010a
        /*144a*/ 	.byte	0x3f
	.zero		1


	//   ....[93]....
        /*144c*/ 	.word	0x0001b600
        /*1450*/ 	.word	0x00000003
        /*1454*/ 	.word	0x00032440
        /*1458*/ 	.short	0x010a
        /*145a*/ 	.byte	0x3f
	.zero		1


	//   ....[94]....
        /*145c*/ 	.word	0x0001b650
        /*1460*/ 	.word	0x00000003
        /*1464*/ 	.word	0x00032460
        /*1468*/ 	.short	0x010a
        /*146a*/ 	.byte	0x3f
	.zero		1


	//   ....[95]....
        /*146c*/ 	.word	0x0001c0b0
        /*1470*/ 	.word	0x00000000
        /*1474*/ 	.word	0x00032420
        /*1478*/ 	.short	0x010a
        /*147a*/ 	.byte	0x3f
	.zero		1


	//   ....[96]....
        /*147c*/ 	.word	0x0001c250
        /*1480*/ 	.word	0x00000006
        /*1484*/ 	.word	0x00000000
        /*1488*/ 	.short	0x010a
        /*148a*/ 	.byte	0x3f
	.zero		1


	//   ....[97]....
        /*148c*/ 	.word	0x0001c2a0
        /*1490*/ 	.word	0x00000007
        /*1494*/ 	.word	0x00000000
        /*1498*/ 	.short	0x010a
        /*149a*/ 	.byte	0x3f
	.zero		1


	//   ....[98]....
        /*149c*/ 	.word	0x0001c2f0
        /*14a0*/ 	.word	0x00000004
        /*14a4*/ 	.word	0x00000000
        /*14a8*/ 	.short	0x010a
        /*14aa*/ 	.byte	0x3f
	.zero		1


	//----- nvinfo : EIATTR_NUM_MBARRIERS
	.align		4
.L_1303:
        /*14ac*/ 	.byte	0x03, 0x38
        /*14ae*/ 	.short	0x0017


	//----- nvinfo : EIATTR_EXIT_INSTR_OFFSETS
	.align		4
        /*14b0*/ 	.byte	0x04, 0x1c
        /*14b2*/ 	.short	(.L_1305 - .L_1304)


	//   ....[0]....
.L_1304:
        /*14b4*/ 	.word	0x00018af0


	//----- nvinfo : EIATTR_MAX_THREADS
	.align		4
.L_1305:
        /*14b8*/ 	.byte	0x04, 0x05
        /*14ba*/ 	.short	(.L_1307 - .L_1306)
.L_1306:
        /*14bc*/ 	.word	0x00000180
        /*14c0*/ 	.word	0x00000001
        /*14c4*/ 	.word	0x00000001


	//----- nvinfo : EIATTR_CRS_STACK_SIZE
	.align		4
.L_1307:
        /*14c8*/ 	.byte	0x04, 0x1e
        /*14ca*/ 	.short	(.L_1309 - .L_1308)
.L_1308:
        /*14cc*/ 	.word	0x00000000


	//----- nvinfo : EIATTR_CBANK_PARAM_SIZE
	.align		4
.L_1309:
        /*14d0*/ 	.byte	0x03, 0x19
        /*14d2*/ 	.short	0x0bf0


	//----- nvinfo : EIATTR_PARAM_CBANK
	.align		4
        /*14d4*/ 	.byte	0x04, 0x0a
        /*14d6*/ 	.short	(.L_1311 - .L_1310)
	.align		4
.L_1310:
        /*14d8*/ 	.word	index@(.nv.constant0._ZN7cutlass13device_kernelIN5flash11enable_sm90INS1_16FlashAttnFwdSm90INS1_25CollectiveMainloopFwdSm90ILi2EN4cute5tupleIJNS5_1CILi1EEES8_S8_EEENS6_IJNS7_ILi128EEENS7_ILi96EEENS7_ILi64EEEEEELi256ENS_6half_tEfNS_4arch4Sm90ELb0ELb0ELb0ELb1ELb0ELb1ELb1ELb1ELb0ELb1ELb0ELb0EEENS1_21CollectiveEpilogueFwdINS6_IJSA_NS7_ILi256EEESB_EEES9_SE_SG_Li256ELb1ELb1ELb0ELb0EEENS1_36VarlenDynamicPersistentTileSchedulerILi128ELi96ELi256ELi128ELb0ELb1ELb1ELb0ELb1ELb1EEEEEEEEEvNT_6ParamsE)
        /*14dc*/ 	.short	0x0210
        /*14de*/ 	.short	0x0bf0


	//----- nvinfo : EIATTR_SW_WAR
	.align		4
.L_1311:
        /*14e0*/ 	.byte	0x04, 0x36
        /*14e2*/ 	.short	(.L_1313 - .L_1312)
.L_1312:
        /*14e4*/ 	.word	0x00000008
.L_1313:


//--------------------- .nv.info._ZN7cutlass13device_kernelIN5flash11enable_sm90INS1_16FlashAttnFwdSm90INS1_25CollectiveMainloopFwdSm90ILi2EN4cute5tupleIJNS5_1CILi1EEES8_S8_EEENS6_IJNS7_ILi128EEENS7_ILi96EEENS7_ILi64EEEEEELi256ENS_6half_tEfNS_4arch4Sm90ELb0ELb1ELb0ELb0ELb0ELb0ELb0ELb1ELb0ELb1ELb0ELb0EEENS1_21CollectiveEpilogueFwdINS6_IJSA_NS7_ILi256EEESB_EEES9_SE_SG_Li256ELb0ELb1ELb0ELb0EEENS1_30DynamicPersistentTileSchedulerILi256ELi128ELb0ELb1ELb1EEEEEEEEEvNT_6ParamsE --------------------------
	.section	.nv.info._ZN7cutlass13device_kernelIN5flash11enable_sm90INS1_16FlashAttnFwdSm90INS1_25CollectiveMainloopFwdSm90ILi2EN4cute5tupleIJNS5_1CILi1EEES8_S8_EEENS6_IJNS7_ILi128EEENS7_ILi96EEENS7_ILi64EEEEEELi256ENS_6half_tEfNS_4arch4Sm90ELb0ELb1ELb0ELb0ELb0ELb0ELb0ELb1ELb0ELb1ELb0ELb0EEENS1_21CollectiveEpilogueFwdINS6_IJSA_NS7_ILi256EEESB_EEES9_SE_SG_Li256ELb0ELb1ELb0ELb0EEENS1_30DynamicPersistentTileSchedulerILi256ELi128ELb0ELb1ELb1EEEEEEEEEvNT_6ParamsE,"",@"SHT_CUDA_INFO"
	.sectionflags	@""
	.align	4


	//----- nvinfo : EIATTR_CUDA_API_VERSION
	.align		4
        /*0000*/ 	.byte	0x04, 0x37
        /*0002*/ 	.short	(.L_1315 - .L_1314)
.L_1314:
        /*0004*/ 	.word	0x00000082


	//----- nvinfo : EIATTR_KPARAM_INFO
	.align		4
.L_1315:
        /*0008*/ 	.byte	0x04, 0x17
        /*000a*/ 	.short	(.L_1317 - .L_1316)
.L_1316:
        /*000c*/ 	.word	0x00000000
        /*0010*/ 	.short	0x0000
        /*0012*/ 	.short	0x0070
        /*0014*/ 	.byte	0x00, 0xf0, 0x01, 0x2a


	//----- nvinfo : EIATTR_SPARSE_MMA_MASK
	.align		4
.L_1317:
        /*0018*/ 	.byte	0x03, 0x50
        /*001a*/ 	.short	0x0000


	//----- nvinfo : EIATTR_MAXREG_COUNT
	.align		4
        /*001c*/ 	.byte	0x03, 0x1b
        /*001e*/ 	.short	0x00a8


	//----- nvinfo : EIATTR_NUM_BARRIERS
	.align		4
        /*0020*/ 	.byte	0x02, 0x4c
        /*0022*/ 	.byte	0x10
	.zero		1


	//----- nvinfo : EIATTR_EXTERNS
	.align		4
        /*0024*/ 	.byte	0x04, 0x0f
        /*0026*/ 	.short	(.L_1319 - .L_1318)


	//   ....[0]....
	.align		4
.L_1318:
        /*0028*/ 	.word	index@(__assertfail)


	//----- nvinfo : EIATTR_ANNOTATIONS
	.align		4
.L_1319:
        /*002c*/ 	.byte	0x04, 0x55
        /*002e*/ 	.short	(.L_1321 - .L_1320)


	//   ....[0]....
.L_1320:
        /* <DEDUP_REMOVED lines=20> */


	//----- nvinfo : EIATTR_MERCURY_ISA_VERSION
	.align		4
.L_1321:
        /*0160*/ 	.byte	0x03, 0x5f
        /*0162*/ 	.short	0x0101


	//----- nvinfo : EIATTR_INT_WARP_WIDE_INSTR_OFFSETS
	.align		4
        /*0164*/ 	.byte	0x04, 0x31
        /*0166*/ 	.short	(.L_1323 - .L_1322)


	//   ....[0]....
.L_1322:
        /*0168*/ 	.word	0x00000130


	//   ....[1]....
        /*016c*/ 	.word	0x00000170


	//   ....[2]....
        /*0170*/ 	.word	0x000001e0


	//   ....[3]....
        /*0174*/ 	.word	0x000105d0


	//   ....[4]....
        /*0178*/ 	.word	0x00010660


	//   ....[5]....
        /*017c*/ 	.word	0x00013f80


	//   ....[6]....
        /*0180*/ 	.word	0x00014010


	//----- nvinfo : EIATTR_COOP_GROUP_MASK_REGIDS
	.align		4
.L_1323:
        /*0184*/ 	.byte	0x04, 0x29
        /*0186*/ 	.short	(.L_1325 - .L_1324)


	//   ....[0]....
.L_1324:
        /*0188*/ 	.word	0xffffffff


	//   ....[1]....
        /*018c*/ 	.word	0xffffffff


	//   ....[2]....
        /*0190*/ 	.word	0xffffffff


	//   ....[3]....
        /*0194*/ 	.word	0xffffffff


	//   ....[4]....
        /*0198*/ 	.word	0xffffffff


	//   ....[5]....
        /*019c*/ 	.word	0xffffffff


	//   ....[6]....
        /*01a0*/ 	.word	0xffffffff


	//   ....[7]....
        /*01a4*/ 	.word	0xffffffff


	//   ....[8]....
        /*01a8*/ 	.word	0xffffffff


	//   ....[9]....
        /*01ac*/ 	.word	0xffffffff


	//   ....[10]....
        /*01b0*/ 	.word	0xffffffff


	//   ....[11]....
        /*01b4*/ 	.word	0xffffffff


	//   ....[12]....
        /*01b8*/ 	.word	0xffffffff


	//   ....[13]....
        /*01bc*/ 	.word	0xffffffff


	//   ....[14]....
        /*01c0*/ 	.word	0xffffffff


	//   ....[15]....
        /*01c4*/ 	.word	0xffffffff


	//   ....[16]....
        /*01c8*/ 	.word	0xffffffff


	//   ....[17]....
        /*01cc*/ 	.word	0xffffffff


	//   ....[18]....
        /*01d0*/ 	.word	0xffffffff


	//   ....[19]....
        /*01d4*/ 	.word	0xffffffff


	//   ....[20]....
        /*01d8*/ 	.word	0xffffffff


	//   ....[21]....
        /*01dc*/ 	.word	0xffffffff


	//   ....[22]....
        /*01e0*/ 	.word	0xffffffff


	//   ....[23]....
        /*01e4*/ 	.word	0xffffffff


	//   ....[24]....
        /*01e8*/ 	.word	0xffffffff


	//   ....[25]....
        /*01ec*/ 	.word	0xffffffff


	//   ....[26]....
        /*01f0*/ 	.word	0xffffffff


	//   ....[27]....
        /*01f4*/ 	.word	0xffffffff


	//   ....[28]....
        /*01f8*/ 	.word	0xffffffff


	//   ....[29]....
        /*01fc*/ 	.word	0xffffffff


	//   ....[30]....
        /*0200*/ 	.word	0xffffffff


	//   ....[31]....
        /*0204*/ 	.word	0xffffffff


	//   ....[32]....
        /*0208*/ 	.word	0xffffffff


	//   ....[33]....
        /*020c*/ 	.word	0xffffffff


	//   ....[34]....
        /*0210*/ 	.word	0xffffffff


	//   ....[35]....
        /*0214*/ 	.word	0xffffffff


	//   ....[36]....
        /*0218*/ 	.word	0xffffffff


	//   ....[37]....
        /*021c*/ 	.word	0xffffffff


	//   ....[38]....
        /*0220*/ 	.word	0xffffffff


	//   ....[39]....
        /*0224*/ 	.word	0xffffffff


	//   ....[40]....
        /*0228*/ 	.word	0xffffffff


	//   ....[41]....
        /*022c*/ 	.word	0xffffffff


	//   ....[42]....
        /*0230*/ 	.word	0xffffffff


	//   ....[43]....
        /*0234*/ 	.word	0xffffffff


	//   ....[44]....
        /*0238*/ 	.word	0xffffffff


	//   ....[45]....
        /*023c*/ 	.word	0xffffffff


	//   ....[46]....
        /*0240*/ 	.word	0xffffffff


	//   ....[47]....
        /*0244*/ 	.word	0xffffffff


	//   ....[48]....
        /*0248*/ 	.word	0xffffffff


	//   ....[49]....
        /*024c*/ 	.word	0xffffffff


	//   ....[50]....
        /*0250*/ 	.word	0xffffffff


	//   ....[51]....
        /*0254*/ 	.word	0xffffffff


	//   ....[52]....
        /*0258*/ 	.word	0xffffffff


	//   ....[53]....
        /*025c*/ 	.word	0xffffffff


	//   ....[54]....
        /*0260*/ 	.word	0xffffffff


	//   ....[55]....
        /*0264*/ 	.word	0xffffffff


	//   ....[56]....
        /*0268*/ 	.word	0xffffffff


	//   ....[57]....
        /*026c*/ 	.word	0xffffffff


	//   ....[58]....
        /*0270*/ 	.word	0xffffffff


	//   ....[59]....
        /*0274*/ 	.word	0xffffffff


	//   ....[60]....
        /*0278*/ 	.word	0xffffffff


	//   ....[61]....
        /*027c*/ 	.word	0xffffffff


	//   ....[62]....
        /*0280*/ 	.word	0xffffffff


	//   ....[63]....
        /*0284*/ 	.word	0xffffffff


	//   ....[64]....
        /*0288*/ 	.word	0xffffffff


	//   ....[65]....
        /*028c*/ 	.word	0xffffffff


	//   ....[66]....
        /*0290*/ 	.word	0xffffffff


	//   ....[67]....
        /*0294*/ 	.word	0xffffffff


	//   ....[68]....
        /*0298*/ 	.word	0xffffffff


	//   ....[69]....
        /*029c*/ 	.word	0xffffffff


	//   ....[70]....
        /*02a0*/ 	.word	0xffffffff


	//   ....[71]....
        /*02a4*/ 	.word	0xffffffff


	//   ....[72]....
        /*02a8*/ 	.word	0xffffffff


	//   ....[73]....
        /*02ac*/ 	.word	0xffffffff


	//   ....[74]....
        /*02b0*/ 	.word	0x0500000f


	//   ....[75]....
        /*02b4*/ 	.word	0x0500000f


	//   ....[76]....
        /*02b8*/ 	.word	0x0500000f


	//   ....[77]....
        /*02bc*/ 	.word	0x0500000f


	//   ....[78]....
        /*02c0*/ 	.word	0x0500000f


	//   ....[79]....
        /*02c4*/ 	.word	0x0500000f


	//   ....[80]....
        /*02c8*/ 	.word	0x0500000f


	//   ....[81]....
        /*02cc*/ 	.word	0x0500000f


	//   ....[82]....
        /*02d0*/ 	.word	0x0500000f


	//   ....[83]....
        /*02d4*/ 	.word	0x0500000f


	//   ....[84]....
        /*02d8*/ 	.word	0x0500000f


	//   ....[85]....
        /*02dc*/ 	.word	0x0500000f


	//   ....[86]....
        /*02e0*/ 	.word	0x0500000f


	//   ....[87]....
        /*02e4*/ 	.word	0x0500000f


	//   ....[88]....
        /*02e8*/ 	.word	0x0500000f


	//   ....[89]....
        /*02ec*/ 	.word	0x0500000f


	//   ....[90]....
        /*02f0*/ 	.word	0x0500000f


	//   ....[91]....
        /*02f4*/ 	.word	0x0500000f


	//   ....[92]....
        /*02f8*/ 	.word	0x0500000f


	//----- nvinfo : EIATTR_COOP_GROUP_INSTR_OFFSETS
	.align		4
.L_1325:
        /*02fc*/ 	.byte	0x04, 0x28
        /*02fe*/ 	.short	(.L_1327 - .L_1326)


	//   ....[0]....
.L_1326:
        /*0300*/ 	.word	0x00000070


	//   ....[1]....
        /*0304*/ 	.word	0x00000140


	//   ....[2]....
        /*0308*/ 	.word	0x00000190


	//   ....[3]....
        /*030c*/ 	.word	0x000003c0


	//   ....[4]....
        /*0310*/ 	.word	0x00000520


	//   ....[5]....
        /*0314*/ 	.word	0x00000640


	//   ....[6]....
        /*0318*/ 	.word	0x000007a0


	//   ....[7]....
        /*031c*/ 	.word	0x00001a30


	//   ....[8]....
        /*0320*/ 	.word	0x000020b0


	//   ....[9]....
        /*0324*/ 	.word	0x00002b00


	//   ....[10]....
        /*0328*/ 	.word	0x00003130


	//   ....[11]....
        /*032c*/ 	.word	0x00003240


	//   ....[12]....
        /*0330*/ 	.word	0x00003820


	//   ....[13]....
        /*0334*/ 	.word	0x000038b0


	//   ....[14]....
        /*0338*/ 	.word	0x00004990


	//   ....[15]....
        /*033c*/ 	.word	0x000054b0


	//   ....[16]....
        /*0340*/ 	.word	0x00005a40


	//   ....[17]....
        /*0344*/ 	.word	0x00005b60


	//   ....[18]....
        /*0348*/ 	.word	0x000061b0


	//   ....[19]....
        /*034c*/ 	.word	0x00006230


	//   ....[20]....
        /*0350*/ 	.word	0x00007df0


	//   ....[21]....
        /*0354*/ 	.word	0x00007e10


	//   ....[22]....
        /*0358*/ 	.word	0x00008340


	//   ....[23]....
        /*035c*/ 	.word	0x00008510


	//   ....[24]....
        /*0360*/ 	.word	0x00009a90


	//   ....[25]....
        /*0364*/ 	.word	0x00009cf0


	//   ....[26]....
        /*0368*/ 	.word	0x0000aac0


	//   ....[27]....
        /*036c*/ 	.word	0x0000abe0


	//   ....[28]....
        /*0370*/ 	.word	0x0000b420


	//   ....[29]....
        /*0374*/ 	.word	0x0000b5f0


	//   ....[30]....
        /*0378*/ 	.word	0x0000c720


	//   ....[31]....
        /*037c*/ 	.word	0x0000c7a0


	//   ....[32]....
        /*0380*/ 	.word	0x0000c810


	//   ....[33]....
        /*0384*/ 	.word	0x0000c840


	//   ....[34]....
        /*0388*/ 	.word	0x0000e1f0


	//   ....[35]....
        /*038c*/ 	.word	0x0000e220


	//   ....[36]....
        /*0390*/ 	.word	0x0000e2c0


	//   ....[37]....
        /*0394*/ 	.word	0x0000e2f0


	//   ....[38]....
        /*0398*/ 	.word	0x0000e950


	//   ....[39]....
        /*039c*/ 	.word	0x0000e990


	//   ....[40]....
        /*03a0*/ 	.word	0x0000ead0


	//   ....[41]....
        /*03a4*/ 	.word	0x0000eaf0


	//   ....[42]....
        /*03a8*/ 	.word	0x0000ec30


	//   ....[43]....
        /*03ac*/ 	.word	0x0000ec50


	//   ....[44]....
        /*03b0*/ 	.word	0x0000eda0


	//   ....[45]....
        /*03b4*/ 	.word	0x0000edc0


	//   ....[46]....
        /*03b8*/ 	.word	0x0000f4e0


	//   ....[47]....
        /*03bc*/ 	.word	0x0000f500


	//   ....[48]....
        /*03c0*/ 	.word	0x0000f640


	//   ....[49]....
        /*03c4*/ 	.word	0x0000f660


	//   ....[50]....
        /*03c8*/ 	.word	0x0000f7a0


	//   ....[51]....
        /*03cc*/ 	.word	0x0000f7c0


	//   ....[52]....
        /*03d0*/ 	.word	0x0000f910


	//   ....[53]....
        /*03d4*/ 	.word	0x0000f930


	//   ....[54]....
        /*03d8*/ 	.word	0x0000fb30


	//   ....[55]....
        /*03dc*/ 	.word	0x00010bd0


	//   ....[56]....
        /*03e0*/ 	.word	0x00011510


	//   ....[57]....
        /*03e4*/ 	.word	0x00011520


	//   ....[58]....
        /*03e8*/ 	.word	0x00011530


	//   ....[59]....
        /*03ec*/ 	.word	0x00011570


	//   ....[60]....
        /*03f0*/ 	.word	0x000115d0


	//   ....[61]....
        /*03f4*/ 	.word	0x00011670


	//   ....[62]....
        /*03f8*/ 	.word	0x00011680


	//   ....[63]....
        /*03fc*/ 	.word	0x000116f0


	//   ....[64]....
        /*0400*/ 	.word	0x00011700


	//   ....[65]....
        /*0404*/ 	.word	0x00011770


	//   ....[66]....
        /*0408*/ 	.word	0x00011780


	//   ....[67]....
        /*040c*/ 	.word	0x000117f0


	//   ....[68]....
        /*0410*/ 	.word	0x00011800


	//   ....[69]....
        /*0414*/ 	.word	0x00011870


	//   ....[70]....
        /*0418*/ 	.word	0x00011880


	//   ....[71]....
        /*041c*/ 	.word	0x00011890


	//   ....[72]....
        /*0420*/ 	.word	0x00014160


	//   ....[73]....
        /*0424*/ 	.word	0x00014350


	//   ....[74]....
        /*0428*/ 	.word	0x00014950


	//   ....[75]....
        /*042c*/ 	.word	0x00014ad0


	//   ....[76]....
        /*0430*/ 	.word	0x00014b30


	//   ....[77]....
        /*0434*/ 	.word	0x00014bc0


	//   ....[78]....
        /*0438*/ 	.word	0x00014cb0


	//   ....[79]....
        /*043c*/ 	.word	0x00014d30


	//   ....[80]....
        /*0440*/ 	.word	0x00014e10


	//   ....[81]....
        /*0444*/ 	.word	0x00014e90


	//   ....[82]....
        /*0448*/ 	.word	0x00014f70


	//   ....[83]....
        /*044c*/ 	.word	0x00014fd0


	//   ....[84]....
        /*0450*/ 	.word	0x000150b0


	//   ....[85]....
        /*0454*/ 	.word	0x00015110


	//   ....[86]....
        /*0458*/ 	.word	0x000151f0


	//   ....[87]....
        /*045c*/ 	.word	0x00015250


	//   ....[88]....
        /*0460*/ 	.word	0x00015320


	//   ....[89]....
        /*0464*/ 	.word	0x00015380


	//   ....[90]....
        /*0468*/ 	.word	0x00015440


	//   ....[91]....
        /*046c*/ 	.word	0x00015750


	//   ....[92]....
        /*0470*/ 	.word	0x00015870


	//----- nvinfo : EIATTR_REG_RECONFIG
	.align		4
.L_1327:
        /*0474*/ 	.byte	0x01, 0x54
	.zero		2


	//----- nvinfo : EIATTR_SYSCALL_OFFSETS
	.align		4
        /*0478*/ 	.byte	0x04, 0x46
        /*047a*/ 	.short	(.L_1329 - .L_1328)


	//   ....[0]....
.L_1328:
        /*047c*/ 	.word	0x00001c10


	//   ....[1]....
        /*0480*/ 	.word	0x000107d0


	//   ....[2]....
        /*0484*/ 	.word	0x00010920


	//   ....[3]....
        /*0488*/ 	.word	0x00010a10


	//   ....[4]....
        /*048c*/ 	.word	0x00011150


	//----- nvinfo : EIATTR_MBARRIER_INSTR_OFFSETS
	.align		4
.L_1329:
        /*0490*/ 	.byte	0x04, 0x39
        /*0492*/ 	.short	(.L_1331 - .L_1330)


	//   ....[0]....
.L_1330:
        /*0494*/ 	.word	0x00000270
        /*0498*/ 	.word	0x000000ff
        /*049c*/ 	.word	0x00022800
        /*04a0*/ 	.short	0x0100
        /*04a2*/ 	.byte	0x08
	.zero		1


	//   ....[1]....
        /*04a4*/ 	.word	0x00000280
        /*04a8*/ 	.word	0x000000ff
        /*04ac*/ 	.word	0x00022820
        /*04b0*/ 	.short	0x0100
        /*04b2*/ 	.byte	0x08
	.zero		1


	//   ....[2]....
        /*04b4*/ 	.word	0x00000370
        /*04b8*/ 	.word	0x000000ff
        /*04bc*/ 	.word	0x00022830
        /*04c0*/ 	.short	0x0100
        /*04c2*/ 	.byte	0x08
	.zero		1


	//   ....[3]....
        /*04c4*/ 	.word	0x00000380
        /*04c8*/ 	.word	0x000000ff
        /*04cc*/ 	.word	0x00022840
        /*04d0*/ 	.short	0x0100
        /*04d2*/ 	.byte	0x08
	.zero		1


	//   ....[4]....
        /*04d4*/ 	.word	0x00000390
        /*04d8*/ 	.word	0x000000ff
        /*04dc*/ 	.word	0x00022838
        /*04e0*/ 	.short	0x0100
        /*04e2*/ 	.byte	0x08
	.zero		1


	//   ....[5]....
        /*04e4*/ 	.word	0x000003a0
        /*04e8*/ 	.word	0x000000ff
        /*04ec*/ 	.word	0x00022848
        /*04f0*/ 	.short	0x0100
        /*04f2*/ 	.byte	0x08
	.zero		1


	//   ....[6]....
        /*04f4*/ 	.word	0x000004d0
        /*04f8*/ 	.word	0x000000ff
        /*04fc*/ 	.word	0x00022850
        /*0500*/ 	.short	0x0100
        /*0502*/ 	.byte	0x08
	.zero		1


	//   ....[7]....
        /*0504*/ 	.word	0x000004e0
        /*0508*/ 	.word	0x000000ff
        /*050c*/ 	.word	0x00022860
        /*0510*/ 	.short	0x0100
        /*0512*/ 	.byte	0x08
	.zero		1


	//   ....[8]....
        /*0514*/ 	.word	0x000004f0
        /*0518*/ 	.word	0x000000ff
        /*051c*/ 	.word	0x00022858
        /*0520*/ 	.short	0x0100
        /*0522*/ 	.byte	0x08
	.zero		1


	//   ....[9]....
        /*0524*/ 	.word	0x00000500
        /*0528*/ 	.word	0x000000ff
        /*052c*/ 	.word	0x00022868
        /*0530*/ 	.short	0x0100
        /*0532*/ 	.byte	0x08
	.zero		1


	//   ....[10]....
        /*0534*/ 	.word	0x000005f0
        /*0538*/ 	.word	0x000000ff
        /*053c*/ 	.word	0x00022870
        /*0540*/ 	.short	0x0100
        /*0542*/ 	.byte	0x06
	.zero		1


	//   ....[11]....
        /*0544*/ 	.word	0x00000600
        /*0548*/ 	.word	0x000000ff
        /*054c*/ 	.word	0x00022880
        /*0550*/ 	.short	0x0100
        /*0552*/ 	.byte	0x06
	.zero		1


	//   ....[12]....
        /*0554*/ 	.word	0x00000610
        /*0558*/ 	.word	0x000000ff
        /*055c*/ 	.word	0x00022878
        /*0560*/ 	.short	0x0100
        /*0562*/ 	.byte	0x06
	.zero		1


	//   ....[13]....
        /*0564*/ 	.word	0x00000620
        /*0568*/ 	.word	0x000000ff
        /*056c*/ 	.word	0x00022888
        /*0570*/ 	.short	0x0100
        /*0572*/ 	.byte	0x06
	.zero		1


	//   ....[14]....
        /*0574*/ 	.word	0x00000750
        /*0578*/ 	.word	0x000000ff
        /*057c*/ 	.word	0x00022890
        /*0580*/ 	.short	0x0100
        /*0582*/ 	.byte	0x08
	.zero		1


	//   ....[15]....
        /*0584*/ 	.word	0x00000760
        /*0588*/ 	.word	0x000000ff
        /*058c*/ 	.word	0x000228a0
        /*0590*/ 	.short	0x0100
        /*0592*/ 	.byte	0x08
	.zero		1


	//   ....[16]....
        /*0594*/ 	.word	0x00000770
        /*0598*/ 	.word	0x000000ff
        /*059c*/ 	.word	0x00022898
        /*05a0*/ 	.short	0x0100
        /*05a2*/ 	.byte	0x08
	.zero		1


	//   ....[17]....
        /*05a4*/ 	.word	0x00000780
        /*05a8*/ 	.word	0x000000ff
        /*05ac*/ 	.word	0x000228a8
        /*05b0*/ 	.short	0x0100
        /*05b2*/ 	.byte	0x08
	.zero		1


	//   ....[18]....
        /*05b4*/ 	.word	0x000008b0
        /*05b8*/ 	.word	0x000000ff
        /*05bc*/ 	.word	0x000228b0
        /*05c0*/ 	.short	0x0100
        /*05c2*/ 	.byte	0x08
	.zero		1


	//   ....[19]....
        /*05c4*/ 	.word	0x000008c0
        /*05c8*/ 	.word	0x000000ff
        /*05cc*/ 	.word	0x000228c0
        /*05d0*/ 	.short	0x0100
        /*05d2*/ 	.byte	0x08
	.zero		1


	//   ....[20]....
        /*05d4*/ 	.word	0x000008d0
        /*05d8*/ 	.word	0x000000ff
        /*05dc*/ 	.word	0x000228b8
        /*05e0*/ 	.short	0x0100
        /*05e2*/ 	.byte	0x08
	.zero		1


	//   ....[21]....
        /*05e4*/ 	.word	0x000008e0
        /*05e8*/ 	.word	0x000000ff
        /*05ec*/ 	.word	0x000228c8
        /*05f0*/ 	.short	0x0100
        /*05f2*/ 	.byte	0x08
	.zero		1


	//   ....[22]....
        /*05f4*/ 	.word	0x00001cc0
        /*05f8*/ 	.word	0x00000005
        /*05fc*/ 	.word	0x00022800
        /*0600*/ 	.short	0x010a
        /*0602*/ 	.byte	0x3f
	.zero		1


	//   ....[23]....
        /*0604*/ 	.word	0x00001d90
        /*0608*/ 	.word	0x000000ff
        /*060c*/ 	.word	0x00022830
        /*0610*/ 	.short	0x010a
        /*0612*/ 	.byte	0x16
	.zero		1


	//   ....[24]....
        /*0614*/ 	.word	0x00001dd0
        /*0618*/ 	.word	0x000000ff
        /*061c*/ 	.word	0x00022830
        /*0620*/ 	.short	0x010a
        /*0622*/ 	.byte	0x16
	.zero		1


	//   ....[25]....
        /*0624*/ 	.word	0x000021f0
        /*0628*/ 	.word	0x00000000
        /*062c*/ 	.word	0x00000000
        /*0630*/ 	.short	0x0101
        /*0632*/ 	.byte	0x3f
	.zero		1


	//   ....[26]....
        /*0634*/ 	.word	0x000040e0
        /*0638*/ 	.word	0x000000ff
        /*063c*/ 	.word	0x00022850
        /*0640*/ 	.short	0x010a
        /*0642*/ 	.byte	0x16
	.zero		1


	//   ....[27]....
        /*0644*/ 	.word	0x00004120
        /*0648*/ 	.word	0x000000ff
        /*064c*/ 	.word	0x00022850
        /*0650*/ 	.short	0x010a
        /*0652*/ 	.byte	0x16
	.zero		1


	//   ....[28]....
        /*0654*/ 	.word	0x000044b0
        /*0658*/ 	.word	0x00000005
        /*065c*/ 	.word	0x00000000
        /*0660*/ 	.short	0x0101
        /*0662*/ 	.byte	0x3f
	.zero		1


	//   ....[29]....
        /*0664*/ 	.word	0x00004790
        /*0668*/ 	.word	0x000000ff
        /*066c*/ 	.word	0x00022830
        /*0670*/ 	.short	0x010a
        /*0672*/ 	.byte	0x1b
	.zero		1


	//   ....[30]....
        /*0674*/ 	.word	0x000047d0
        /*0678*/ 	.word	0x000000ff
        /*067c*/ 	.word	0x00022830
        /*0680*/ 	.short	0x010a
        /*0682*/ 	.byte	0x1b
	.zero		1


	//   ....[31]....
        /*0684*/ 	.word	0x00004ad0
        /*0688*/ 	.word	0x0000000a
        /*068c*/ 	.word	0x00000000
        /*0690*/ 	.short	0x0101
        /*0692*/ 	.byte	0x3f
	.zero		1


	//   ....[32]....
        /*0694*/ 	.word	0x00007330
        /*0698*/ 	.word	0x000000ff
        /*069c*/ 	.word	0x00022850
        /*06a0*/ 	.short	0x010a
        /*06a2*/ 	.byte	0x1b
	.zero		1


	//   ....[33]....
        /*06a4*/ 	.word	0x00007370
        /*06a8*/ 	.word	0x000000ff
        /*06ac*/ 	.word	0x00022850
        /*06b0*/ 	.short	0x010a
        /*06b2*/ 	.byte	0x1b
	.zero		1


	//   ....[34]....
        /*06b4*/ 	.word	0x00007670
        /*06b8*/ 	.word	0x0000000c
        /*06bc*/ 	.word	0x00000000
        /*06c0*/ 	.short	0x0101
        /*06c2*/ 	.byte	0x3f
	.zero		1


	//   ....[35]....
        /*06c4*/ 	.word	0x00007a80
        /*06c8*/ 	.word	0x000000ff
        /*06cc*/ 	.word	0x00022830
        /*06d0*/ 	.short	0x010a
        /*06d2*/ 	.byte	0x18
	.zero		1


	//   ....[36]....
        /*06d4*/ 	.word	0x00007ac0
        /*06d8*/ 	.word	0x000000ff
        /*06dc*/ 	.word	0x00022830
        /*06e0*/ 	.short	0x010a
        /*06e2*/ 	.byte	0x18
	.zero		1


	//   ....[37]....
        /*06e4*/ 	.word	0x00008840
        /*06e8*/ 	.word	0x0000009a
        /*06ec*/ 	.word	0x00000000
        /*06f0*/ 	.short	0x0101
        /*06f2*/ 	.byte	0x3f
	.zero		1


	//   ....[38]....
        /*06f4*/ 	.word	0x00009360
        /*06f8*/ 	.word	0x000000ff
        /*06fc*/ 	.word	0x00022850
        /*0700*/ 	.short	0x010a
        /*0702*/ 	.byte	0x18
	.zero		1


	//   ....[39]....
        /*0704*/ 	.word	0x000093a0
        /*0708*/ 	.word	0x000000ff
        /*070c*/ 	.word	0x00022850
        /*0710*/ 	.short	0x010a
        /*0712*/ 	.byte	0x18
	.zero		1


	//   ....[40]....
        /*0714*/ 	.word	0x00009690
        /*0718*/ 	.word	0x000000b2
        /*071c*/ 	.word	0x00000000
        /*0720*/ 	.short	0x0101
        /*0722*/ 	.byte	0x3f
	.zero		1


	//   ....[41]....
        /*0724*/ 	.word	0x00009820
        /*0728*/ 	.word	0x000000ff
        /*072c*/ 	.word	0x00022830
        /*0730*/ 	.short	0x010a
        /*0732*/ 	.byte	0x1b
	.zero		1


	//   ....[42]....
        /*0734*/ 	.word	0x00009860
        /*0738*/ 	.word	0x000000ff
        /*073c*/ 	.word	0x00022830
        /*0740*/ 	.short	0x010a
        /*0742*/ 	.byte	0x1b
	.zero		1


	//   ....[43]....
        /*0744*/ 	.word	0x00009b50
        /*0748*/ 	.word	0x00000002
        /*074c*/ 	.word	0x00000000
        /*0750*/ 	.short	0x0101
        /*0752*/ 	.byte	0x3f
	.zero		1


	//   ....[44]....
        /*0754*/ 	.word	0x0000c3b0
        /*0758*/ 	.word	0x000000ff
        /*075c*/ 	.word	0x00022850
        /*0760*/ 	.short	0x010a
        /*0762*/ 	.byte	0x1b
	.zero		1


	//   ....[45]....
        /*0764*/ 	.word	0x0000c3f0
        /*0768*/ 	.word	0x000000ff
        /*076c*/ 	.word	0x00022850
        /*0770*/ 	.short	0x010a
        /*0772*/ 	.byte	0x1b
	.zero		1


	//   ....[46]....
        /*0774*/ 	.word	0x0000c6e0
        /*0778*/ 	.word	0x00000008
        /*077c*/ 	.word	0x00000000
        /*0780*/ 	.short	0x0101
        /*0782*/ 	.byte	0x3f
	.zero		1


	//   ....[47]....
        /*0784*/ 	.word	0x0000e980
        /*0788*/ 	.word	0x000000b0
        /*078c*/ 	.word	0x00000000
        /*0790*/ 	.short	0x0101
        /*0792*/ 	.byte	0x3f
	.zero		1


	//   ....[48]....
        /*0794*/ 	.word	0x00010e30
        /*0798*/ 	.word	0x00000003
        /*079c*/ 	.word	0x00022840
        /*07a0*/ 	.short	0x010a
        /*07a2*/ 	.byte	0x3f
	.zero		1


	//   ....[49]....
        /*07a4*/ 	.word	0x000119a0
        /*07a8*/ 	.word	0x00000012
        /*07ac*/ 	.word	0x00022800
        /*07b0*/ 	.short	0x0107
        /*07b2*/ 	.byte	0x3f
	.zero		1


	//   ....[50]....
        /*07b4*/ 	.word	0x00011a90
        /*07b8*/ 	.word	0x00000012
        /*07bc*/ 	.word	0x00022800
        /*07c0*/ 	.short	0x0101
        /*07c2*/ 	.byte	0x3f
	.zero		1


	//   ....[51]....
        /*07c4*/ 	.word	0x00011ab0
        /*07c8*/ 	.word	0x00000012
        /*07cc*/ 	.word	0x00022820
        /*07d0*/ 	.short	0x010a
        /*07d2*/ 	.byte	0x3f
	.zero		1


	//   ....[52]....
        /*07d4*/ 	.word	0x00011b80
        /*07d8*/ 	.word	0x00000000
        /*07dc*/ 	.word	0x00022860
        /*07e0*/ 	.short	0x010a
        /*07e2*/ 	.byte	0x3f
	.zero		1


	//   ....[53]....
        /*07e4*/ 	.word	0x000123a0
        /*07e8*/ 	.word	0x00000004
        /*07ec*/ 	.word	0x00022840
        /*07f0*/ 	.short	0x010a
        /*07f2*/ 	.byte	0x3f
	.zero		1


	//   ....[54]....
        /*07f4*/ 	.word	0x000125c0
        /*07f8*/ 	.word	0x00000004
        /*07fc*/ 	.word	0x00022860
        /*0800*/ 	.short	0x010a
        /*0802*/ 	.byte	0x3f
	.zero		1


	//   ....[55]....
        /*0804*/ 	.word	0x00012db0
        /*0808*/ 	.word	0x00000004
        /*080c*/ 	.word	0x00022840
        /*0810*/ 	.short	0x010a
        /*0812*/ 	.byte	0x3f
	.zero		1


	//   ....[56]....
        /*0814*/ 	.word	0x00012fd0
        /*0818*/ 	.word	0x00000004
        /*081c*/ 	.word	0x00022860
        /*0820*/ 	.short	0x010a
        /*0822*/ 	.byte	0x3f
	.zero		1


	//   ....[57]....
        /*0824*/ 	.word	0x00013750
        /*0828*/ 	.word	0x00000004
        /*082c*/ 	.word	0x00022840
        /*0830*/ 	.short	0x010a
        /*0832*/ 	.byte	0x3f
	.zero		1


	//   ....[58]....
        /*0834*/ 	.word	0x00013970
        /*0838*/ 	.word	0x00000004
        /*083c*/ 	.word	0x00022860
        /*0840*/ 	.short	0x010a
        /*0842*/ 	.byte	0x3f
	.zero		1


	//   ....[59]....
        /*0844*/ 	.word	0x000142d0
        /*0848*/ 	.word	0x00000000
        /*084c*/ 	.word	0x00022820
        /*0850*/ 	.short	0x010a
        /*0852*/ 	.byte	0x3f
	.zero		1


	//   ....[60]....
        /*0854*/ 	.word	0x000144c0
        /*0858*/ 	.word	0x00000006
        /*085c*/ 	.word	0x00000000
        /*0860*/ 	.short	0x010a
        /*0862*/ 	.byte	0x3f
	.zero		1


	//   ....[61]....
        /*0864*/ 	.word	0x000144f0
        /*0868*/ 	.word	0x00000007
        /*086c*/ 	.word	0x00000000
        /*0870*/ 	.short	0x010a
        /*0872*/ 	.byte	0x3f
	.zero		1


	//   ....[62]....
        /*0874*/ 	.word	0x00014550
        /*0878*/ 	.word	0x00000004
        /*087c*/ 	.word	0x00000000
        /*0880*/ 	.short	0x010a
        /*0882*/ 	.byte	0x3f
	.zero		1


	//   ....[63]....
        /*0884*/ 	.word	0x00014580
        /*0888*/ 	.word	0x00000003
        /*088c*/ 	.word	0x00000000
        /*0890*/ 	.short	0x010a
        /*0892*/ 	.byte	0x3f
	.zero		1


	//   ....[64]....
        /*0894*/ 	.word	0x000145e0
        /*0898*/ 	.word	0x00000005
        /*089c*/ 	.word	0x00022800
        /*08a0*/ 	.short	0x010a
        /*08a2*/ 	.byte	0x3f
	.zero		1


	//   ....[65]....
        /*08a4*/ 	.word	0x00014640
        /*08a8*/ 	.word	0x00000003
        /*08ac*/ 	.word	0x00022830
        /*08b0*/ 	.short	0x010a
        /*08b2*/ 	.byte	0x3f
	.zero		1


	//   ....[66]....
        /*08b4*/ 	.word	0x000146a0
        /*08b8*/ 	.word	0x0000000b
        /*08bc*/ 	.word	0x00022850
        /*08c0*/ 	.short	0x010a
        /*08c2*/ 	.byte	0x3f
	.zero		1


	//   ....[67]....
        /*08c4*/ 	.word	0x00014700
        /*08c8*/ 	.word	0x00000004
        /*08cc*/ 	.word	0x00022830
        /*08d0*/ 	.short	0x010a
        /*08d2*/ 	.byte	0x3f
	.zero		1


	//   ....[68]....
        /*08d4*/ 	.word	0x00014750
        /*08d8*/ 	.word	0x0000000c
        /*08dc*/ 	.word	0x00022850
        /*08e0*/ 	.short	0x010a
        /*08e2*/ 	.byte	0x3f
	.zero		1


	//   ....[69]....
        /*08e4*/ 	.word	0x000147b0
        /*08e8*/ 	.word	0x00000002
        /*08ec*/ 	.word	0x00022830
        /*08f0*/ 	.short	0x010a
        /*08f2*/ 	.byte	0x3f
	.zero		1


	//   ....[70]....
        /*08f4*/ 	.word	0x00014800
        /*08f8*/ 	.word	0x000000b2
        /*08fc*/ 	.word	0x00022850
        /*0900*/ 	.short	0x010a
        /*0902*/ 	.byte	0x3f
	.zero		1


	//   ....[71]....
        /*0904*/ 	.word	0x00014860
        /*0908*/ 	.word	0x00000002
        /*090c*/ 	.word	0x00022830
        /*0910*/ 	.short	0x010a
        /*0912*/ 	.byte	0x3f
	.zero		1


	//   ....[72]....
        /*0914*/ 	.word	0x000148b0
        /*0918*/ 	.word	0x00000008
        /*091c*/ 	.word	0x00022850
        /*0920*/ 	.short	0x010a
        /*0922*/ 	.byte	0x3f
	.zero		1


	//   ....[73]....
        /*0924*/ 	.word	0x00014a00
        /*0928*/ 	.word	0x00000003
        /*092c*/ 	.word	0x00022840
        /*0930*/ 	.short	0x010a
        /*0932*/ 	.byte	0x3f
	.zero		1


	//   ....[74]....
        /*0934*/ 	.word	0x00015470
        /*0938*/ 	.word	0x00000012
        /*093c*/ 	.word	0x00022820
        /*0940*/ 	.short	0x010a
        /*0942*/ 	.byte	0x3f
	.zero		1


	//   ....[75]....
        /*0944*/ 	.word	0x000154c0
        /*0948*/ 	.word	0x00000000
        /*094c*/ 	.word	0x00022860
        /*0950*/ 	.short	0x010a
        /*0952*/ 	.byte	0x3f
	.zero		1


	//   ....[76]....
        /*0954*/ 	.word	0x00015510
        /*0958*/ 	.word	0x00000004
        /*095c*/ 	.word	0x00022840
        /*0960*/ 	.short	0x010a
        /*0962*/ 	.byte	0x3f
	.zero		1


	//   ....[77]....
        /*0964*/ 	.word	0x00015560
        /*0968*/ 	.word	0x00000004
        /*096c*/ 	.word	0x00022860
        /*0970*/ 	.short	0x010a
        /*0972*/ 	.byte	0x3f
	.zero		1


	//   ....[78]....
        /*0974*/ 	.word	0x000155b0
        /*0978*/ 	.word	0x00000004
        /*097c*/ 	.word	0x00022840
        /*0980*/ 	.short	0x010a
        /*0982*/ 	.byte	0x3f
	.zero		1


	//   ....[79]....
        /*0984*/ 	.word	0x00015600
        /*0988*/ 	.word	0x00000004
        /*098c*/ 	.word	0x00022860
        /*0990*/ 	.short	0x010a
        /*0992*/ 	.byte	0x3f
	.zero		1


	//   ....[80]....
        /*0994*/ 	.word	0x00015650
        /*0998*/ 	.word	0x00000004
        /*099c*/ 	.word	0x00022840
        /*09a0*/ 	.short	0x010a
        /*09a2*/ 	.byte	0x3f
	.zero		1


	//   ....[81]....
        /*09a4*/ 	.word	0x000156a0
        /*09a8*/ 	.word	0x00000004
        /*09ac*/ 	.word	0x00022860
        /*09b0*/ 	.short	0x010a
        /*09b2*/ 	.byte	0x3f
	.zero		1


	//   ....[82]....
        /*09b4*/ 	.word	0x00015790
        /*09b8*/ 	.word	0x00000000
        /*09bc*/ 	.word	0x00022820
        /*09c0*/ 	.short	0x010a
        /*09c2*/ 	.byte	0x3f
	.zero		1


	//   ....[83]....
        /*09c4*/ 	.word	0x00015930
        /*09c8*/ 	.word	0x00000006
        /*09cc*/ 	.word	0x00000000
        /*09d0*/ 	.short	0x010a
        /*09d2*/ 	.byte	0x3f
	.zero		1


	//   ....[84]....
        /*09d4*/ 	.word	0x00015980
        /*09d8*/ 	.word	0x00000007
        /*09dc*/ 	.word	0x00000000
        /*09e0*/ 	.short	0x010a
        /*09e2*/ 	.byte	0x3f
	.zero		1


	//   ....[85]....
        /*09e4*/ 	.word	0x000159d0
        /*09e8*/ 	.word	0x00000004
        /*09ec*/ 	.word	0x00000000
        /*09f0*/ 	.short	0x010a
        /*09f2*/ 	.byte	0x3f
	.zero		1


	//----- nvinfo : EIATTR_NUM_MBARRIERS
	.align		4
.L_1331:
        /*09f4*/ 	.byte	0x03, 0x38
        /*09f6*/ 	.short	0x0016


	//----- nvinfo : EIATTR_EXIT_INSTR_OFFSETS
	.align		4
        /*09f8*/ 	.byte	0x04, 0x1c
        /*09fa*/ 	.short	(.L_1333 - .L_1332)


	//   ....[0]....
.L_1332:
        /*09fc*/ 	.word	0x00000a40


	//   ....[1]....
        /*0a00*/ 	.word	0x0000fab0


	//   ....[2]....
        /*0a04*/ 	.word	0x000145d0


	//----- nvinfo : EIATTR_MAX_THREADS
	.align		4
.L_1333:
        /*0a08*/ 	.byte	0x04, 0x05
        /*0a0a*/ 	.short	(.L_1335 - .L_1334)
.L_1334:
        /*0a0c*/ 	.word	0x00000180
        /*0a10*/ 	.word	0x00000001
        /*0a14*/ 	.word	0x00000001


	//----- nvinfo : EIATTR_CRS_STACK_SIZE
	.align		4
.L_1335:
        /*0a18*/ 	.byte	0x04, 0x1e
        /*0a1a*/ 	.short	(.L_1337 - .L_1336)
.L_1336:
        /*0a1c*/ 	.word	0x00000000


	//----- nvinfo : EIATTR_CBANK_PARAM_SIZE
	.align		4
.L_1337:
        /*0a20*/ 	.byte	0x03, 0x19
        /*0a22*/ 	.short	0x0af0


	//----- nvinfo : EIATTR_PARAM_CBANK
	.align		4
        /*0a24*/ 	.byte	0x04, 0x0a
        /*0a26*/ 	.short	(.L_1339 - .L_1338)
	.align		4
.L_1338:
        /*0a28*/ 	.word	index@(.nv.constant0._ZN7cutlass13device_kernelIN5flash11enable_sm90INS1_16FlashAttnFwdSm90INS1_25CollectiveMainloopFwdSm90ILi2EN4cute5tupleIJNS5_1CILi1EEES8_S8_EEENS6_IJNS7_ILi128EEENS7_ILi96EEENS7_ILi64EEEEEELi256ENS_6half_tEfNS_4arch4Sm90ELb0ELb1ELb0ELb0ELb0ELb0ELb0ELb1ELb0ELb1ELb0ELb0EEENS1_21CollectiveEpilogueFwdINS6_IJSA_NS7_ILi256EEESB_EEES9_SE_SG_Li256ELb0ELb1ELb0ELb0EEENS1_30DynamicPersistentTileSchedulerILi256ELi128ELb0ELb1ELb1EEEEEEEEEvNT_6ParamsE)
        /*0a2c*/ 	.short	0x0210
        /*0a2e*/ 	.short	0x0af0


	//----- nvinfo : EIATTR_SW_WAR
	.align		4
.L_1339:
        /*0a30*/ 	.byte	0x04, 0x36
        /*0a32*/ 	.short	(.L_1341 - .L_1340)
.L_1340:
        /*0a34*/ 	.word	0x00000008
.L_1341:


//--------------------- .nv.info._ZN7cutlass13device_kernelIN5flash11enable_sm90INS1_16FlashAttnFwdSm90INS1_25CollectiveMainloopFwdSm90ILi2EN4cute5tupleIJNS5_1CILi1EEES8_S8_EEENS6_IJNS7_ILi128EEENS7_ILi96EEENS7_ILi64EEEEEELi256ENS_6half_tEfNS_4arch4Sm90ELb0ELb1ELb0ELb0ELb0ELb0ELb1ELb1ELb0ELb1ELb0ELb0EEENS1_21CollectiveEpilogueFwdINS6_IJSA_NS7_ILi256EEESB_EEES9_SE_SG_Li256ELb0ELb1ELb0ELb0EEENS1_30DynamicPersistentTileSchedulerILi256ELi128ELb0ELb1ELb1EEEEEEEEEvNT_6ParamsE --------------------------
	.section	.nv.info._ZN7cutlass13device_kernelIN5flash11enable_sm90INS1_16FlashAttnFwdSm90INS1_25CollectiveMainloopFwdSm90ILi2EN4cute5tupleIJNS5_1CILi1EEES8_S8_EEENS6_IJNS7_ILi128EEENS7_ILi96EEENS7_ILi64EEEEEELi256ENS_6half_tEfNS_4arch4Sm90ELb0ELb1ELb0ELb0ELb0ELb0ELb1ELb1ELb0ELb1ELb0ELb0EEENS1_21CollectiveEpilogueFwdINS6_IJSA_NS7_ILi256EEESB_EEES9_SE_SG_Li256ELb0ELb1ELb0ELb0EEENS1_30DynamicPersistentTileSchedulerILi256ELi128ELb0ELb1ELb1EEEEEEEEEvNT_6ParamsE,"",@"SHT_CUDA_INFO"
	.sectionflags	@""
	.align	4


	//----- nvinfo : EIATTR_CUDA_API_VERSION
	.align		4
        /*0000*/ 	.byte	0x04, 0x37
        /*0002*/ 	.short	(.L_1343 - .L_1342)
.L_1342:
        /*0004*/ 	.word	0x00000082


	//----- nvinfo : EIATTR_KPARAM_INFO
	.align		4
.L_1343:
        /*0008*/ 	.byte	0x04, 0x17
        /*000a*/ 	.short	(.L_1345 - .L_1344)
.L_1344:
        /*000c*/ 	.word	0x00000000
        /*0010*/ 	.short	0x0000
        /*0012*/ 	.short	0x0070
        /*0014*/ 	.byte	0x00, 0xf0, 0x01, 0x2e


	//----- nvinfo : EIATTR_SPARSE_MMA_MASK
	.align		4
.L_1345:
        /*0018*/ 	.byte	0x03, 0x50
        /*001a*/ 	.short	0x0000


	//----- nvinfo : EIATTR_MAXREG_COUNT
	.align		4
        /*001c*/ 	.byte	0x03, 0x1b
        /*001e*/ 	.short	0x00a8


	//----- nvinfo : EIATTR_NUM_BARRIERS
	.align		4
        /*0020*/ 	.byte	0x02, 0x4c
        /*0022*/ 	.byte	0x10
	.zero		1


	//----- nvinfo : EIATTR_EXTERNS
	.align		4
        /*0024*/ 	.byte	0x04, 0x0f
        /*0026*/ 	.short	(.L_1347 - .L_1346)


	//   ....[0]....
	.align		4
.L_1346:
        /*0028*/ 	.word	index@(__assertfail)


	//----- nvinfo : EIATTR_ANNOTATIONS
	.align		4
.L_1347:
        /*002c*/ 	.byte	0x04, 0x55
        /*002e*/ 	.short	(.L_1349 - .L_1348)


	//   ....[0]....
.L_1348:
        /* <DEDUP_REMOVED lines=48> */


	//----- nvinfo : EIATTR_MERCURY_ISA_VERSION
	.align		4
.L_1349:
        /*0320*/ 	.byte	0x03, 0x5f
        /*0322*/ 	.short	0x0101


	//----- nvinfo : EIATTR_INT_WARP_WIDE_INSTR_OFFSETS
	.align		4
        /*0324*/ 	.byte	0x04, 0x31
        /*0326*/ 	.short	(.L_1351 - .L_1350)


	//   ....[0]....
.L_1350:
        /*0328*/ 	.word	0x00000170


	//   ....[1]....
        /*032c*/ 	.word	0x000001b0


	//   ....[2]....
        /*0330*/ 	.word	0x00000220


	//   ....[3]....
        /*0334*/ 	.word	0x00000230


	//   ....[4]....
        /*0338*/ 	.word	0x00022170


	//   ....[5]....
        /*033c*/ 	.word	0x00022200


	//   ....[6]....
        /*0340*/ 	.word	0x00026800


	//   ....[7]....
        /*0344*/ 	.word	0x00026890


	//----- nvinfo : EIATTR_COOP_GROUP_MASK_REGIDS
	.align		4
.L_1351:
        /*0348*/ 	.byte	0x04, 0x29
        /*034a*/ 	.short	(.L_1353 - .L_1352)


	//   ....[0]....
.L_1352:
        /*034c*/ 	.word	0xffffffff


	//   ....[1]....
        /*0350*/ 	.word	0xffffffff


	//   ....[2]....
        /*0354*/ 	.word	0xffffffff


	//   ....[3]....
        /*0358*/ 	.word	0xffffffff


	//   ....[4]....
        /*035c*/ 	.word	0xffffffff


	//   ....[5]....
        /*0360*/ 	.word	0xffffffff


	//   ....[6]....
        /*0364*/ 	.word	0xffffffff


	//   ....[7]....
        /*0368*/ 	.word	0xffffffff


	//   ....[8]....
        /*036c*/ 	.word	0xffffffff


	//   ....[9]....
        /*0370*/ 	.word	0xffffffff


	//   ....[10]....
        /*0374*/ 	.word	0xffffffff


	//   ....[11]....
        /*0378*/ 	.word	0xffffffff


	//   ....[12]....
        /*037c*/ 	.word	0xffffffff


	//   ....[13]....
        /*0380*/ 	.word	0xffffffff


	//   ....[14]....
        /*0384*/ 	.word	0xffffffff


	//   ....[15]....
        /*0388*/ 	.word	0xffffffff


	//   ....[16]....
        /*038c*/ 	.word	0xffffffff


	//   ....[17]....
        /*0390*/ 	.word	0xffffffff


	//   ....[18]....
        /*0394*/ 	.word	0xffffffff


	//   ....[19]....
        /*0398*/ 	.word	0xffffffff


	//   ....[20]....
        /*039c*/ 	.word	0xffffffff


	//   ....[21]....
        /*03a0*/ 	.word	0xffffffff


	//   ....[22]....
        /*03a4*/ 	.word	0xffffffff


	//   ....[23]....
        /*03a8*/ 	.word	0xffffffff


	//   ....[24]....
        /*03ac*/ 	.word	0xffffffff


	//   ....[25]....
        /*03b0*/ 	.word	0xffffffff


	//   ....[26]....
        /*03b4*/ 	.word	0xffffffff


	//   ....[27]....
        /*03b8*/ 	.word	0xffffffff


	//   ....[28]....
        /*03bc*/ 	.word	0xffffffff


	//   ....[29]....
        /*03c0*/ 	.word	0xffffffff


	//   ....[30]....
        /*03c4*/ 	.word	0xffffffff


	//   ....[31]....
        /*03c8*/ 	.word	0xffffffff


	//   ....[32]....
        /*03cc*/ 	.word	0xffffffff


	//   ....[33]....
        /*03d0*/ 	.word	0xffffffff


	//   ....[34]....
        /*03d4*/ 	.word	0xffffffff


	//   ....[35]....
        /*03d8*/ 	.word	0xffffffff


	//   ....[36]....
        /*03dc*/ 	.word	0xffffffff


	//   ....[37]....
        /*03e0*/ 	.word	0xffffffff


	//   ....[38]....
        /*03e4*/ 	.word	0xffffffff


	//   ....[39]....
        /*03e8*/ 	.word	0xffffffff


	//   ....[40]....
        /*03ec*/ 	.word	0xffffffff


	//   ....[41]....
        /*03f0*/ 	.word	0xffffffff


	//   ....[42]....
        /*03f4*/ 	.word	0xffffffff


	//   ....[43]....
        /*03f8*/ 	.word	0xffffffff


	//   ....[44]....
        /*03fc*/ 	.word	0xffffffff


	//   ....[45]....
        /*0400*/ 	.word	0xffffffff


	//   ....[46]....
        /*0404*/ 	.word	0xffffffff


	//   ....[47]....
        /*0408*/ 	.word	0xffffffff


	//   ....[48]....
        /*040c*/ 	.word	0xffffffff


	//   ....[49]....
        /*0410*/ 	.word	0xffffffff


	//   ....[50]....
        /*0414*/ 	.word	0xffffffff


	//   ....[51]....
        /*0418*/ 	.word	0xffffffff


	//   ....[52]....
        /*041c*/ 	.word	0xffffffff


	//   ....[53]....
        /*0420*/ 	.word	0xffffffff


	//   ....[54]....
        /*0424*/ 	.word	0xffffffff


	//   ....[55]....
        /*0428*/ 	.word	0xffffffff


	//   ....[56]....
        /*042c*/ 	.word	0xffffffff


	//   ....[57]....
        /*0430*/ 	.word	0xffffffff


	//   ....[58]....
        /*0434*/ 	.word	0xffffffff


	//   ....[59]....
        /*0438*/ 	.word	0xffffffff


	//   ....[60]....
        /*043c*/ 	.word	0xffffffff


	//   ....[61]....
        /*0440*/ 	.word	0xffffffff


	//   ....[62]....
        /*0444*/ 	.word	0xffffffff


	//   ....[63]....
        /*0448*/ 	.word	0xffffffff


	//   ....[64]....
        /*044c*/ 	.word	0xffffffff


	//   ....[65]....
        /*0450*/ 	.word	0xffffffff


	//   ....[66]....
        /*0454*/ 	.word	0xffffffff


	//   ....[67]....
        /*0458*/ 	.word	0xffffffff


	//   ....[68]....
        /*045c*/ 	.word	0xffffffff


	//   ....[69]....
        /*0460*/ 	.word	0xffffffff


	//   ....[70]....
        /*0464*/ 	.word	0xffffffff


	//   ....[71]....
        /*0468*/ 	.word	0xffffffff


	//   ....[72]....
        /*046c*/ 	.word	0xffffffff


	//   ....[73]....
        /*0470*/ 	.word	0xffffffff


	//   ....[74]....
        /*0474*/ 	.word	0xffffffff


	//   ....[75]....
        /*0478*/ 	.word	0xffffffff


	//   ....[76]....
        /*047c*/ 	.word	0xffffffff


	//   ....[77]....
        /*0480*/ 	.word	0xffffffff


	//   ....[78]....
        /*0484*/ 	.word	0xffffffff


	//   ....[79]....
        /*0488*/ 	.word	0xffffffff


	//   ....[80]....
        /*048c*/ 	.word	0xffffffff


	//   ....[81]....
        /*0490*/ 	.word	0xffffffff


	//   ....[82]....
        /*0494*/ 	.word	0xffffffff


	//   ....[83]....
        /*0498*/ 	.word	0xffffffff


	//   ....[84]....
        /*049c*/ 	.word	0x0500000f


	//   ....[85]....
        /*04a0*/ 	.word	0x0500000f


	//   ....[86]....
        /*04a4*/ 	.word	0x0500000f


	//   ....[87]....
        /*04a8*/ 	.word	0x0500000f


	//   ....[88]....
        /*04ac*/ 	.word	0x0500000f


	//   ....[89]....
        /*04b0*/ 	.word	0x0500000f


	//   ....[90]....
        /*04b4*/ 	.word	0x0500000f


	//   ....[91]....
        /*04b8*/ 	.word	0x0500000f


	//   ....[92]....
        /*04bc*/ 	.word	0x0500000f


	//   ....[93]....
        /*04c0*/ 	.word	0x0500000f


	//   ....[94]....
        /*04c4*/ 	.word	0x0500000f


	//   ....[95]....
        /*04c8*/ 	.word	0x0500000f


	//   ....[96]....
        /*04cc*/ 	.word	0x0500000f


	//   ....[97]....
        /*04d0*/ 	.word	0x0500000f


	//   ....[98]....
        /*04d4*/ 	.word	0x0500000f


	//   ....[99]....
        /*04d8*/ 	.word	0x0500000f


	//   ....[100]....
        /*04dc*/ 	.word	0x0500000f


	//   ....[101]....
        /*04e0*/ 	.word	0x0500000f


	//   ....[102]....
        /*04e4*/ 	.word	0x0500000f


	//   ....[103]....
        /*04e8*/ 	.word	0x0500000f


	//   ....[104]....
        /*04ec*/ 	.word	0x0500000f


	//   ....[105]....
        /*04f0*/ 	.word	0x0500000f


	//   ....[106]....
        /*04f4*/ 	.word	0x0500000f


	//   ....[107]....
        /*04f8*/ 	.word	0x0500000f


	//   ....[108]....
        /*04fc*/ 	.word	0x0500000f


	//   ....[109]....
        /*0500*/ 	.word	0x0500000f


	//   ....[110]....
        /*0504*/ 	.word	0x0500000f


	//   ....[111]....
        /*0508*/ 	.word	0x0500000f


	//   ....[112]....
        /*050c*/ 	.word	0x0500000f


	//   ....[113]....
        /*0510*/ 	.word	0x0500000f


	//   ....[114]....
        /*0514*/ 	.word	0x0500000f


	//   ....[115]....
        /*0518*/ 	.word	0x0500000f


	//   ....[116]....
        /*051c*/ 	.word	0x0500000f


	//   ....[117]....
        /*0520*/ 	.word	0x0500000f


	//   ....[118]....
        /*0524*/ 	.word	0x0500000f


	//   ....[119]....
        /*0528*/ 	.word	0xffffffff


	//   ....[120]....
        /*052c*/ 	.word	0xffffffff


	//   ....[121]....
        /*0530*/ 	.word	0xffffffff


	//   ....[122]....
        /*0534*/ 	.word	0xffffffff


	//   ....[123]....
        /*0538*/ 	.word	0xffffffff


	//   ....[124]....
        /*053c*/ 	.word	0xffffffff


	//----- nvinfo : EIATTR_COOP_GROUP_INSTR_OFFSETS
	.align		4
.L_1353:
        /*0540*/ 	.byte	0x04, 0x28
        /*0542*/ 	.short	(.L_1355 - .L_1354)


	//   ....[0]....
.L_1354:
        /*0544*/ 	.word	0x000000b0


	//   ....[1]....
        /*0548*/ 	.word	0x00000180


	//   ....[2]....
        /*054c*/ 	.word	0x000001d0


	//   ....[3]....
        /*0550*/ 	.word	0x00000420


	//   ....[4]....
        /*0554*/ 	.word	0x00000580


	//   ....[5]....
        /*0558*/ 	.word	0x000006a0


	//   ....[6]....
        /*055c*/ 	.word	0x00000800


	//   ....[7]....
        /*0560*/ 	.word	0x00002010


	//   ....[8]....
        /*0564*/ 	.word	0x000041e0


	//   ....[9]....
        /*0568*/ 	.word	0x00004450


	//   ....[10]....
        /*056c*/ 	.word	0x00005ab0


	//   ....[11]....
        /*0570*/ 	.word	0x00005b30


	//   ....[12]....
        /*0574*/ 	.word	0x00005ec0


	//   ....[13]....
        /*0578*/ 	.word	0x00005ee0


	//   ....[14]....
        /*057c*/ 	.word	0x0000ad60


	//   ....[15]....
        /*0580*/ 	.word	0x0000adf0


	//   ....[16]....
        /*0584*/ 	.word	0x0000aeb0


	//   ....[17]....
        /*0588*/ 	.word	0x0000af00


	//   ....[18]....
        /*058c*/ 	.word	0x000145b0


	//   ....[19]....
        /*0590*/ 	.word	0x000147d0


	//   ....[20]....
        /*0594*/ 	.word	0x00015800


	//   ....[21]....
        /*0598*/ 	.word	0x000158d0


	//   ....[22]....
        /*059c*/ 	.word	0x00015a50


	//   ....[23]....
        /*05a0*/ 	.word	0x00015ac0


	//   ....[24]....
        /*05a4*/ 	.word	0x0001de30


	//   ....[25]....
        /*05a8*/ 	.word	0x0001de50


	//   ....[26]....
        /*05ac*/ 	.word	0x0001deb0


	//   ....[27]....
        /*05b0*/ 	.word	0x0001def0


	//   ....[28]....
        /*05b4*/ 	.word	0x0001fb00


	//   ....[29]....
        /*05b8*/ 	.word	0x0001fb10


	//   ....[30]....
        /*05bc*/ 	.word	0x0001fc20


	//   ....[31]....
        /*05c0*/ 	.word	0x0001fc50


	//   ....[32]....
        /*05c4*/ 	.word	0x000204c0


	//   ....[33]....
        /*05c8*/ 	.word	0x000204d0


	//   ....[34]....
        /*05cc*/ 	.word	0x00020620


	//   ....[35]....
        /*05d0*/ 	.word	0x00020640


	//   ....[36]....
        /*05d4*/ 	.word	0x00020780


	//   ....[37]....
        /*05d8*/ 	.word	0x000207a0


	//   ....[38]....
        /*05dc*/ 	.word	0x000208f0


	//   ....[39]....
        /*05e0*/ 	.word	0x00020910


	//   ....[40]....
        /*05e4*/ 	.word	0x00021020


	//   ....[41]....
        /*05e8*/ 	.word	0x00021040


	//   ....[42]....
        /*05ec*/ 	.word	0x00021180


	//   ....[43]....
        /*05f0*/ 	.word	0x000211a0


	//   ....[44]....
        /*05f4*/ 	.word	0x000212e0


	//   ....[45]....
        /*05f8*/ 	.word	0x00021300


	//   ....[46]....
        /*05fc*/ 	.word	0x00021450


	//   ....[47]....
        /*0600*/ 	.word	0x00021470


	//   ....[48]....
        /*0604*/ 	.word	0x00021670


	//   ....[49]....
        /*0608*/ 	.word	0x00022780


	//   ....[50]....
        /*060c*/ 	.word	0x000230f0


	//   ....[51]....
        /*0610*/ 	.word	0x00023120


	//   ....[52]....
        /*0614*/ 	.word	0x00023150


	//   ....[53]....
        /*0618*/ 	.word	0x00023170


	//   ....[54]....
        /*061c*/ 	.word	0x00023240


	//   ....[55]....
        /*0620*/ 	.word	0x000232a0


	//   ....[56]....
        /*0624*/ 	.word	0x000232b0


	//   ....[57]....
        /*0628*/ 	.word	0x00023350


	//   ....[58]....
        /*062c*/ 	.word	0x00023380


	//   ....[59]....
        /*0630*/ 	.word	0x00023400


	//   ....[60]....
        /*0634*/ 	.word	0x00023430


	//   ....[61]....
        /*0638*/ 	.word	0x000234b0


	//   ....[62]....
        /*063c*/ 	.word	0x000234e0


	//   ....[63]....
        /*0640*/ 	.word	0x00023500


	//   ....[64]....
        /*0644*/ 	.word	0x00023550


	//   ....[65]....
        /*0648*/ 	.word	0x00023560


	//   ....[66]....
        /*064c*/ 	.word	0x00023c90


	//   ....[67]....
        /*0650*/ 	.word	0x00023cb0


	//   ....[68]....
        /*0654*/ 	.word	0x00023cf0


	//   ....[69]....
        /*0658*/ 	.word	0x00023d90


	//   ....[70]....
        /*065c*/ 	.word	0x00023e20


	//   ....[71]....
        /*0660*/ 	.word	0x00023e30


	//   ....[72]....
        /*0664*/ 	.word	0x00023ec0


	//   ....[73]....
        /*0668*/ 	.word	0x00023ed0


	//   ....[74]....
        /*066c*/ 	.word	0x00023f40


	//   ....[75]....
        /*0670*/ 	.word	0x00023f50


	//   ....[76]....
        /*0674*/ 	.word	0x00023fd0


	//   ....[77]....
        /*0678*/ 	.word	0x00023fe0


	//   ....[78]....
        /*067c*/ 	.word	0x00024060


	//   ....[79]....
        /*0680*/ 	.word	0x00024070


	//   ....[80]....
        /*0684*/ 	.word	0x000240f0


	//   ....[81]....
        /*0688*/ 	.word	0x00024100


	//   ....[82]....
        /*068c*/ 	.word	0x000269f0


	//   ....[83]....
        /*0690*/ 	.word	0x00026be0


	//   ....[84]....
        /*0694*/ 	.word	0x00027160


	//   ....[85]....
        /*0698*/ 	.word	0x000272c0


	//   ....[86]....
        /*069c*/ 	.word	0x00027320


	//   ....[87]....
        /*06a0*/ 	.word	0x000273b0


	//   ....[88]....
        /*06a4*/ 	.word	0x00027450


	//   ....[89]....
        /*06a8*/ 	.word	0x00027520


	//   ....[90]....
        /*06ac*/ 	.word	0x00027620


	//   ....[91]....
        /*06b0*/ 	.word	0x00027680


	//   ....[92]....
        /*06b4*/ 	.word	0x00027720


	//   ....[93]....
        /*06b8*/ 	.word	0x000277f0


	//   ....[94]....
        /*06bc*/ 	.word	0x00027890


	//   ....[95]....
        /*06c0*/ 	.word	0x00027960


	//   ....[96]....
        /*06c4*/ 	.word	0x00027a00


	//   ....[97]....
        /*06c8*/ 	.word	0x00027ad0


	//   ....[98]....
        /*06cc*/ 	.word	0x00027b70


	//   ....[99]....
        /*06d0*/ 	.word	0x00027c20


	//   ....[100]....
        /*06d4*/ 	.word	0x00027cc0


	//   ....[101]....
        /*06d8*/ 	.word	0x00027da0


	//   ....[102]....
        /*06dc*/ 	.word	0x00027e60


	//   ....[103]....
        /*06e0*/ 	.word	0x00028090


	//   ....[104]....
        /*06e4*/ 	.word	0x00028110


	//   ....[105]....
        /*06e8*/ 	.word	0x00028250


	//   ....[106]....
        /*06ec*/ 	.word	0x00028300


	//   ....[107]....
        /*06f0*/ 	.word	0x000283d0


	//   ....[108]....
        /*06f4*/ 	.word	0x00028480


	//   ....[109]....
        /*06f8*/ 	.word	0x00028550


	//   ....[110]....
        /*06fc*/ 	.word	0x00028600


	//   ....[111]....
        /*0700*/ 	.word	0x00028700


	//   ....[112]....
        /*0704*/ 	.word	0x00028750


	//   ....[113]....
        /*0708*/ 	.word	0x00028830


	//   ....[114]....
        /*070c*/ 	.word	0x000288e0


	//   ....[115]....
        /*0710*/ 	.word	0x000289b0


	//   ....[116]....
        /*0714*/ 	.word	0x00028a60


	//   ....[117]....
        /*0718*/ 	.word	0x00028d80


	//   ....[118]....
        /*071c*/ 	.word	0x00028ea0


	//   ....[119]....
        /*0720*/ 	.word	0x0002b3d0


	//   ....[120]....
        /*0724*/ 	.word	0x0002b670


	//   ....[121]....
        /*0728*/ 	.word	0x0002c940


	//   ....[122]....
        /*072c*/ 	.word	0x0002c980


	//   ....[123]....
        /*0730*/ 	.word	0x0002c9f0


	//   ....[124]....
        /*0734*/ 	.word	0x0002ca10


	//----- nvinfo : EIATTR_REG_RECONFIG
	.align		4
.L_1355:
        /*0738*/ 	.byte	0x01, 0x54
	.zero		2


	//----- nvinfo : EIATTR_SYSCALL_OFFSETS
	.align		4
        /*073c*/ 	.byte	0x04, 0x46
        /*073e*/ 	.short	(.L_1357 - .L_1356)


	//   ....[0]....
.L_1356:
        /*0740*/ 	.word	0x00002580


	//   ....[1]....
        /*0744*/ 	.word	0x00022370


	//   ....[2]....
        /*0748*/ 	.word	0x000224c0


	//   ....[3]....
        /*074c*/ 	.word	0x000225b0


	//   ....[4]....
        /*0750*/ 	.word	0x00022d50


	//   ....[5]....
        /*0754*/ 	.word	0x000238b0


	//----- nvinfo : EIATTR_MBARRIER_INSTR_OFFSETS
	.align		4
.L_1357:
        /*0758*/ 	.byte	0x04, 0x39
        /*075a*/ 	.short	(.L_1359 - .L_1358)


	//   ....[0]....
.L_1358:
        /*075c*/ 	.word	0x000002c0
        /*0760*/ 	.word	0x000000ff
        /*0764*/ 	.word	0x00032400
        /*0768*/ 	.short	0x0100
        /*076a*/ 	.byte	0x08
	.zero		1


	//   ....[1]....
        /*076c*/ 	.word	0x000002d0
        /*0770*/ 	.word	0x000000ff
        /*0774*/ 	.word	0x00032410
        /*0778*/ 	.short	0x0100
        /*077a*/ 	.byte	0x08
	.zero		1


	//   ....[2]....
        /*077c*/ 	.word	0x000002e0
        /*0780*/ 	.word	0x000000ff
        /*0784*/ 	.word	0x00032420
        /*0788*/ 	.short	0x0100
        /*078a*/ 	.byte	0x08
	.zero		1


	//   ....[3]....
        /*078c*/ 	.word	0x000003d0
        /*0790*/ 	.word	0x000000ff
        /*0794*/ 	.word	0x00032430
        /*0798*/ 	.short	0x0100
        /*079a*/ 	.byte	0x08
	.zero		1


	//   ....[4]....
        /*079c*/ 	.word	0x000003e0
        /*07a0*/ 	.word	0x000000ff
        /*07a4*/ 	.word	0x00032440
        /*07a8*/ 	.short	0x0100
        /*07aa*/ 	.byte	0x08
	.zero		1


	//   ....[5]....
        /*07ac*/ 	.word	0x000003f0
        /*07b0*/ 	.word	0x000000ff
        /*07b4*/ 	.word	0x00032438
        /*07b8*/ 	.short	0x0100
        /*07ba*/ 	.byte	0x08
	.zero		1


	//   ....[6]....
        /*07bc*/ 	.word	0x00000400
        /*07c0*/ 	.word	0x000000ff
        /*07c4*/ 	.word	0x00032448
        /*07c8*/ 	.short	0x0100
        /*07ca*/ 	.byte	0x08
	.zero		1


	//   ....[7]....
        /*07cc*/ 	.word	0x00000530
        /*07d0*/ 	.word	0x000000ff
        /*07d4*/ 	.word	0x00032450
        /*07d8*/ 	.short	0x0100
        /*07da*/ 	.byte	0x08
	.zero		1


	//   ....[8]....
        /*07dc*/ 	.word	0x00000540
        /*07e0*/ 	.word	0x000000ff
        /*07e4*/ 	.word	0x00032460
        /*07e8*/ 	.short	0x0100
        /*07ea*/ 	.byte	0x08
	.zero		1


	//   ....[9]....
        /*07ec*/ 	.word	0x00000550
        /*07f0*/ 	.word	0x000000ff
        /*07f4*/ 	.word	0x00032458
        /*07f8*/ 	.short	0x0100
        /*07fa*/ 	.byte	0x08
	.zero		1


	//   ....[10]....
        /*07fc*/ 	.word	0x00000560
        /*0800*/ 	.word	0x000000ff
        /*0804*/ 	.word	0x00032468
        /*0808*/ 	.short	0x0100
        /*080a*/ 	.byte	0x08
	.zero		1


	//   ....[11]....
        /*080c*/ 	.word	0x00000650
        /*0810*/ 	.word	0x000000ff
        /*0814*/ 	.word	0x00032470
        /*0818*/ 	.short	0x0100
        /*081a*/ 	.byte	0x06
	.zero		1


	//   ....[12]....
        /*081c*/ 	.word	0x00000660
        /*0820*/ 	.word	0x000000ff
        /*0824*/ 	.word	0x00032480
        /*0828*/ 	.short	0x0100
        /*082a*/ 	.byte	0x06
	.zero		1


	//   ....[13]....
        /*082c*/ 	.word	0x00000670
        /*0830*/ 	.word	0x000000ff
        /*0834*/ 	.word	0x00032478
        /*0838*/ 	.short	0x0100
        /*083a*/ 	.byte	0x06
	.zero		1


	//   ....[14]....
        /*083c*/ 	.word	0x00000680
        /*0840*/ 	.word	0x000000ff
        /*0844*/ 	.word	0x00032488
        /*0848*/ 	.short	0x0100
        /*084a*/ 	.byte	0x06
	.zero		1


	//   ....[15]....
        /*084c*/ 	.word	0x000007b0
        /*0850*/ 	.word	0x000000ff
        /*0854*/ 	.word	0x00032490
        /*0858*/ 	.short	0x0100
        /*085a*/ 	.byte	0x08
	.zero		1


	//   ....[16]....
        /*085c*/ 	.word	0x000007c0
        /*0860*/ 	.word	0x000000ff
        /*0864*/ 	.word	0x000324a0
        /*0868*/ 	.short	0x0100
        /*086a*/ 	.byte	0x08
	.zero		1


	//   ....[17]....
        /*086c*/ 	.word	0x000007d0
        /*0870*/ 	.word	0x000000ff
        /*0874*/ 	.word	0x00032498
        /*0878*/ 	.short	0x0100
        /*087a*/ 	.byte	0x08
	.zero		1


	//   ....[18]....
        /*087c*/ 	.word	0x000007e0
        /*0880*/ 	.word	0x000000ff
        /*0884*/ 	.word	0x000324a8
        /*0888*/ 	.short	0x0100
        /*088a*/ 	.byte	0x08
	.zero		1


	//   ....[19]....
        /*088c*/ 	.word	0x00000910
        /*0890*/ 	.word	0x000000ff
        /*0894*/ 	.word	0x000324b0
        /*0898*/ 	.short	0x0100
        /*089a*/ 	.byte	0x08
	.zero		1


	//   ....[20]....
        /*089c*/ 	.word	0x00000920
        /*08a0*/ 	.word	0x000000ff
        /*08a4*/ 	.word	0x000324c0
        /*08a8*/ 	.short	0x0100
        /*08aa*/ 	.byte	0x08
	.zero		1


	//   ....[21]....
        /*08ac*/ 	.word	0x00000930
        /*08b0*/ 	.word	0x000000ff
        /*08b4*/ 	.word	0x000324b8
        /*08b8*/ 	.short	0x0100
        /*08ba*/ 	.byte	0x08
	.zero		1


	//   ....[22]....
        /*08bc*/ 	.word	0x00000940
        /*08c0*/ 	.word	0x000000ff
        /*08c4*/ 	.word	0x000324c8
        /*08c8*/ 	.short	0x0100
        /*08ca*/ 	.byte	0x08
	.zero		1


	//   ....[23]....
        /*08cc*/ 	.word	0x000027d0
        /*08d0*/ 	.word	0x000000ff
        /*08d4*/ 	.word	0x00032400
        /*08d8*/ 	.short	0x010a
        /*08da*/ 	.byte	0x2c
	.zero		1


	//   ....[24]....
        /*08dc*/ 	.word	0x00002c30
        /*08e0*/ 	.word	0x0000000c
        /*08e4*/ 	.word	0x00000000
        /*08e8*/ 	.short	0x010a
        /*08ea*/ 	.byte	0x3f
	.zero		1


	//   ....[25]....
        /*08ec*/ 	.word	0x00002c90
        /*08f0*/ 	.word	0x0000000c
        /*08f4*/ 	.word	0x00000000
        /*08f8*/ 	.short	0x010a
        /*08fa*/ 	.byte	0x3f
	.zero		1


	//   ....[26]....
        /*08fc*/ 	.word	0x00003040
        /*0900*/ 	.word	0x000000ff
        /*0904*/ 	.word	0x00032410
        /*0908*/ 	.short	0x010a
        /*090a*/ 	.byte	0x2c
	.zero		1


	//   ....[27]....
        /*090c*/ 	.word	0x00003140
        /*0910*/ 	.word	0x00000008
        /*0914*/ 	.word	0x00000000
        /*0918*/ 	.short	0x010a
        /*091a*/ 	.byte	0x3f
	.zero		1


	//   ....[28]....
        /*091c*/ 	.word	0x000031a0
        /*0920*/ 	.word	0x00000008
        /*0924*/ 	.word	0x00000000
        /*0928*/ 	.short	0x010a
        /*092a*/ 	.byte	0x3f
	.zero		1


	//   ....[29]....
        /*092c*/ 	.word	0x00003e90
        /*0930*/ 	.word	0x00000008
        /*0934*/ 	.word	0x00000000
        /*0938*/ 	.short	0x0101
        /*093a*/ 	.byte	0x3f
	.zero		1


	//   ....[30]....
        /*093c*/ 	.word	0x00009120
        /*0940*/ 	.word	0x0000000d
        /*0944*/ 	.word	0x00000000
        /*0948*/ 	.short	0x0101
        /*094a*/ 	.byte	0x3f
	.zero		1


	//   ....[31]....
        /*094c*/ 	.word	0x00009850
        /*0950*/ 	.word	0x00000003
        /*0954*/ 	.word	0x00000000
        /*0958*/ 	.short	0x010a
        /*095a*/ 	.byte	0x3f
	.zero		1


	//   ....[32]....
        /*095c*/ 	.word	0x00009950
        /*0960*/ 	.word	0x00000000
        /*0964*/ 	.word	0x00000000
        /*0968*/ 	.short	0x010a
        /*096a*/ 	.byte	0x3f
	.zero		1


	//   ....[33]....
        /*096c*/ 	.word	0x00009d80
        /*0970*/ 	.word	0x00000003
        /*0974*/ 	.word	0x00000000
        /*0978*/ 	.short	0x010a
        /*097a*/ 	.byte	0x3f
	.zero		1


	//   ....[34]....
        /*097c*/ 	.word	0x00009e30
        /*0980*/ 	.word	0x00000004
        /*0984*/ 	.word	0x00000000
        /*0988*/ 	.short	0x010a
        /*098a*/ 	.byte	0x3f
	.zero		1


	//   ....[35]....
        /*098c*/ 	.word	0x0000aaf0
        /*0990*/ 	.word	0x00000003
        /*0994*/ 	.word	0x00000000
        /*0998*/ 	.short	0x0101
        /*099a*/ 	.byte	0x3f
	.zero		1


	//   ....[36]....
        /*099c*/ 	.word	0x00012dd0
        /*09a0*/ 	.word	0x00000000
        /*09a4*/ 	.word	0x00000000
        /*09a8*/ 	.short	0x0101
        /*09aa*/ 	.byte	0x3f
	.zero		1


	//   ....[37]....
        /*09ac*/ 	.word	0x00012fd0
        /*09b0*/ 	.word	0x00000005
        /*09b4*/ 	.word	0x00000000
        /*09b8*/ 	.short	0x010a
        /*09ba*/ 	.byte	0x3f
	.zero		1


	//   ....[38]....
        /*09bc*/ 	.word	0x000130d0
        /*09c0*/ 	.word	0x00000000
        /*09c4*/ 	.word	0x00000000
        /*09c8*/ 	.short	0x010a
        /*09ca*/ 	.byte	0x3f
	.zero		1


	//   ....[39]....
        /*09cc*/ 	.word	0x00013500
        /*09d0*/ 	.word	0x00000005
        /*09d4*/ 	.word	0x00000000
        /*09d8*/ 	.short	0x010a
        /*09da*/ 	.byte	0x3f
	.zero		1


	//   ....[40]....
        /*09dc*/ 	.word	0x000135b0
        /*09e0*/ 	.word	0x00000004
        /*09e4*/ 	.word	0x00000000
        /*09e8*/ 	.short	0x010a
        /*09ea*/ 	.byte	0x3f
	.zero		1


	//   ....[41]....
        /*09ec*/ 	.word	0x00014270
        /*09f0*/ 	.word	0x00000004
        /*09f4*/ 	.word	0x00000000
        /*09f8*/ 	.short	0x0101
        /*09fa*/ 	.byte	0x3f
	.zero		1


	//   ....[42]....
        /*09fc*/ 	.word	0x0001d9c0
        /*0a00*/ 	.word	0x00000000
        /*0a04*/ 	.word	0x00000000
        /*0a08*/ 	.short	0x0101
        /*0a0a*/ 	.byte	0x3f
	.zero		1


	//   ....[43]....
        /*0a0c*/ 	.word	0x000204e0
        /*0a10*/ 	.word	0x000000ff
        /*0a14*/ 	.word	0x00000000
        /*0a18*/ 	.short	0x0101
        /*0a1a*/ 	.byte	0x05
	.zero		1


	//   ....[44]....
        /*0a1c*/ 	.word	0x000229c0
        /*0a20*/ 	.word	0x00000000
        /*0a24*/ 	.word	0x00032440
        /*0a28*/ 	.short	0x010a
        /*0a2a*/ 	.byte	0x3f
	.zero		1


	//   ....[45]....
        /*0a2c*/ 	.word	0x00023680
        /*0a30*/ 	.word	0x00000011
        /*0a34*/ 	.word	0x00032400
        /*0a38*/ 	.short	0x0107
        /*0a3a*/ 	.byte	0x3f
	.zero		1


	//   ....[46]....
        /*0a3c*/ 	.word	0x00023720
        /*0a40*/ 	.word	0x00000011
        /*0a44*/ 	.word	0x00032400
        /*0a48*/ 	.short	0x0101
        /*0a4a*/ 	.byte	0x3f
	.zero		1


	//   ....[47]....
        /*0a4c*/ 	.word	0x00024200
        /*0a50*/ 	.word	0x00000011
        /*0a54*/ 	.word	0x00032410
        /*0a58*/ 	.short	0x0107
        /*0a5a*/ 	.byte	0x3f
	.zero		1


	//   ....[48]....
        /*0a5c*/ 	.word	0x00024300
        /*0a60*/ 	.word	0x00000011
        /*0a64*/ 	.word	0x00032410
        /*0a68*/ 	.short	0x0101
        /*0a6a*/ 	.byte	0x3f
	.zero		1


	//   ....[49]....
        /*0a6c*/ 	.word	0x00024320
        /*0a70*/ 	.word	0x00000011
        /*0a74*/ 	.word	0x00032420
        /*0a78*/ 	.short	0x010a
        /*0a7a*/ 	.byte	0x3f
	.zero		1


	//   ....[50]....
        /*0a7c*/ 	.word	0x00024400
        /*0a80*/ 	.word	0x00000002
        /*0a84*/ 	.word	0x00032460
        /*0a88*/ 	.short	0x010a
        /*0a8a*/ 	.byte	0x3f
	.zero		1


	//   ....[51]....
        /*0a8c*/ 	.word	0x00024c20
        /*0a90*/ 	.word	0x00000003
        /*0a94*/ 	.word	0x00032440
        /*0a98*/ 	.short	0x010a
        /*0a9a*/ 	.byte	0x3f
	.zero		1


	//   ....[52]....
        /*0a9c*/ 	.word	0x00024e40
        /*0aa0*/ 	.word	0x00000003
        /*0aa4*/ 	.word	0x00032460
        /*0aa8*/ 	.short	0x010a
        /*0aaa*/ 	.byte	0x3f
	.zero		1


	//   ....[53]....
        /*0aac*/ 	.word	0x00025630
        /*0ab0*/ 	.word	0x00000004
        /*0ab4*/ 	.word	0x00032440
        /*0ab8*/ 	.short	0x010a
        /*0aba*/ 	.byte	0x3f
	.zero		1


	//   ....[54]....
        /*0abc*/ 	.word	0x00025850
        /*0ac0*/ 	.word	0x00000004
        /*0ac4*/ 	.word	0x00032460
        /*0ac8*/ 	.short	0x010a
        /*0aca*/ 	.byte	0x3f
	.zero		1


	//   ....[55]....
        /*0acc*/ 	.word	0x00025fd0
        /*0ad0*/ 	.word	0x00000004
        /*0ad4*/ 	.word	0x00032440
        /*0ad8*/ 	.short	0x010a
        /*0ada*/ 	.byte	0x3f
	.zero		1


	//   ....[56]....
        /*0adc*/ 	.word	0x000261f0
        /*0ae0*/ 	.word	0x00000004
        /*0ae4*/ 	.word	0x00032460
        /*0ae8*/ 	.short	0x010a
        /*0aea*/ 	.byte	0x3f
	.zero		1


	//   ....[57]....
        /*0aec*/ 	.word	0x00026b60
        /*0af0*/ 	.word	0x00000000
        /*0af4*/ 	.word	0x00032420
        /*0af8*/ 	.short	0x010a
        /*0afa*/ 	.byte	0x3f
	.zero		1


	//   ....[58]....
        /*0afc*/ 	.word	0x00026d30
        /*0b00*/ 	.word	0x00000006
        /*0b04*/ 	.word	0x00000000
        /*0b08*/ 	.short	0x010a
        /*0b0a*/ 	.byte	0x3f
	.zero		1


	//   ....[59]....
        /*0b0c*/ 	.word	0x00026d80
        /*0b10*/ 	.word	0x00000003
        /*0b14*/ 	.word	0x00000000
        /*0b18*/ 	.short	0x010a
        /*0b1a*/ 	.byte	0x3f
	.zero		1


	//   ....[60]....
        /*0b1c*/ 	.word	0x00026de0
        /*0b20*/ 	.word	0x00000012
        /*0b24*/ 	.word	0x00000000
        /*0b28*/ 	.short	0x010a
        /*0b2a*/ 	.byte	0x3f
	.zero		1


	//   ....[61]....
        /*0b2c*/ 	.word	0x00026e10
        /*0b30*/ 	.word	0x00000003
        /*0b34*/ 	.word	0x00000000
        /*0b38*/ 	.short	0x010a
        /*0b3a*/ 	.byte	0x3f
	.zero		1


	//   ....[62]....
        /*0b3c*/ 	.word	0x00026e80
        /*0b40*/ 	.word	0x00000009
        /*0b44*/ 	.word	0x00032400
        /*0b48*/ 	.short	0x010a
        /*0b4a*/ 	.byte	0x3f
	.zero		1


	//   ....[63]....
        /*0b4c*/ 	.word	0x00026ed0
        /*0b50*/ 	.word	0x0000000c
        /*0b54*/ 	.word	0x00000000
        /*0b58*/ 	.short	0x010a
        /*0b5a*/ 	.byte	0x3f
	.zero		1


	//   ....[64]....
        /*0b5c*/ 	.word	0x00026f30
        /*0b60*/ 	.word	0x00000009
        /*0b64*/ 	.word	0x00032410
        /*0b68*/ 	.short	0x010a
        /*0b6a*/ 	.byte	0x3f
	.zero		1


	//   ....[65]....
        /*0b6c*/ 	.word	0x00026f80
        /*0b70*/ 	.word	0x00000008
        /*0b74*/ 	.word	0x00000000
        /*0b78*/ 	.short	0x010a
        /*0b7a*/ 	.byte	0x3f
	.zero		1


	//   ....[66]....
        /*0b7c*/ 	.word	0x00026fd0
        /*0b80*/ 	.word	0x00000000
        /*0b84*/ 	.word	0x00000000
        /*0b88*/ 	.short	0x010a
        /*0b8a*/ 	.byte	0x3f
	.zero		1


	//   ....[67]....
        /*0b8c*/ 	.word	0x00027020
        /*0b90*/ 	.word	0x00000004
        /*0b94*/ 	.word	0x00000000
        /*0b98*/ 	.short	0x010a
        /*0b9a*/ 	.byte	0x3f
	.zero		1


	//   ....[68]....
        /*0b9c*/ 	.word	0x00027070
        /*0ba0*/ 	.word	0x00000000
        /*0ba4*/ 	.word	0x00000000
        /*0ba8*/ 	.short	0x010a
        /*0baa*/ 	.byte	0x3f
	.zero		1


	//   ....[69]....
        /*0bac*/ 	.word	0x000270c0
        /*0bb0*/ 	.word	0x00000004
        /*0bb4*/ 	.word	0x00000000
        /*0bb8*/ 	.short	0x010a
        /*0bba*/ 	.byte	0x3f
	.zero		1


	//   ....[70]....
        /*0bbc*/ 	.word	0x00027210
        /*0bc0*/ 	.word	0x00000000
        /*0bc4*/ 	.word	0x00032440
        /*0bc8*/ 	.short	0x010a
        /*0bca*/ 	.byte	0x3f
	.zero		1


	//   ....[71]....
        /*0bcc*/ 	.word	0x00028aa0
        /*0bd0*/ 	.word	0x00000011
        /*0bd4*/ 	.word	0x00032420
        /*0bd8*/ 	.short	0x010a
        /*0bda*/ 	.byte	0x3f
	.zero		1


	//   ....[72]....
        /*0bdc*/ 	.word	0x00028af0
        /*0be0*/ 	.word	0x00000002
        /*0be4*/ 	.word	0x00032460
        /*0be8*/ 	.short	0x010a
        /*0bea*/ 	.byte	0x3f
	.zero		1


	//   ....[73]....
        /*0bec*/ 	.word	0x00028b40
        /*0bf0*/ 	.word	0x00000003
        /*0bf4*/ 	.word	0x00032440
        /*0bf8*/ 	.short	0x010a
        /*0bfa*/ 	.byte	0x3f
	.zero		1


	//   ....[74]....
        /*0bfc*/ 	.word	0x00028b90
        /*0c00*/ 	.word	0x00000003
        /*0c04*/ 	.word	0x00032460
        /*0c08*/ 	.short	0x010a
        /*0c0a*/ 	.byte	0x3f
	.zero		1


	//   ....[75]....
        /*0c0c*/ 	.word	0x00028be0
        /*0c10*/ 	.word	0x00000004
        /*0c14*/ 	.word	0x00032440
        /*0c18*/ 	.short	0x010a
        /*0c1a*/ 	.byte	0x3f
	.zero		1


	//   ....[76]....
        /*0c1c*/ 	.word	0x00028c30
        /*0c20*/ 	.word	0x00000004
        /*0c24*/ 	.word	0x00032460
        /*0c28*/ 	.short	0x010a
        /*0c2a*/ 	.byte	0x3f
	.zero		1


	//   ....[77]....
        /*0c2c*/ 	.word	0x00028c80
        /*0c30*/ 	.word	0x00000004
        /*0c34*/ 	.word	0x00032440
        /*0c38*/ 	.short	0x010a
        /*0c3a*/ 	.byte	0x3f
	.zero		1


	//   ....[78]....
        /*0c3c*/ 	.word	0x00028cd0
        /*0c40*/ 	.word	0x00000004
        /*0c44*/ 	.word	0x00032460
        /*0c48*/ 	.short	0x010a
        /*0c4a*/ 	.byte	0x3f
	.zero		1


	//   ....[79]....
        /*0c4c*/ 	.word	0x00028dc0
        /*0c50*/ 	.word	0x00000000
        /*0c54*/ 	.word	0x00032420
        /*0c58*/ 	.short	0x010a
        /*0c5a*/ 	.byte	0x3f
	.zero		1


	//   ....[80]....
        /*0c5c*/ 	.word	0x00028f60
        /*0c60*/ 	.word	0x00000006
        /*0c64*/ 	.word	0x00000000
        /*0c68*/ 	.short	0x010a
        /*0c6a*/ 	.byte	0x3f
	.zero		1


	//   ....[81]....
        /*0c6c*/ 	.word	0x00028fb0
        /*0c70*/ 	.word	0x00000003
        /*0c74*/ 	.word	0x00000000
        /*0c78*/ 	.short	0x010a
        /*0c7a*/ 	.byte	0x3f
	.zero		1


	//   ....[82]....
        /*0c7c*/ 	.word	0x00029000
        /*0c80*/ 	.word	0x00000012
        /*0c84*/ 	.word	0x00000000
        /*0c88*/ 	.short	0x010a
        /*0c8a*/ 	.byte	0x3f
	.zero		1


	//   ....[83]....
        /*0c8c*/ 	.word	0x000293b0
        /*0c90*/ 	.word	0x0000000c
        /*0c94*/ 	.word	0x00000000
        /*0c98*/ 	.short	0x010a
        /*0c9a*/ 	.byte	0x3f
	.zero		1


	//   ....[84]....
        /*0c9c*/ 	.word	0x000294f0
        /*0ca0*/ 	.word	0x00000002
        /*0ca4*/ 	.word	0x00000000
        /*0ca8*/ 	.short	0x010a
        /*0caa*/ 	.byte	0x3f
	.zero		1


	//   ....[85]....
        /*0cac*/ 	.word	0x00029b50
        /*0cb0*/ 	.word	0x0000000b
        /*0cb4*/ 	.word	0x00000000
        /*0cb8*/ 	.short	0x010a
        /*0cba*/ 	.byte	0x3f
	.zero		1


	//   ....[86]....
        /*0cbc*/ 	.word	0x00029c90
        /*0cc0*/ 	.word	0x00000008
        /*0cc4*/ 	.word	0x00000000
        /*0cc8*/ 	.short	0x010a
        /*0cca*/ 	.byte	0x3f
	.zero		1


	//   ....[87]....
        /*0ccc*/ 	.word	0x0002af00
        /*0cd0*/ 	.word	0x00000002
        /*0cd4*/ 	.word	0x00000000
        /*0cd8*/ 	.short	0x0101
        /*0cda*/ 	.byte	0x3f
	.zero		1


	//   ....[88]....
        /*0cdc*/ 	.word	0x00044650
        /*0ce0*/ 	.word	0x00000004
        /*0ce4*/ 	.word	0x00000000
        /*0ce8*/ 	.short	0x0101
        /*0cea*/ 	.byte	0x3f
	.zero		1


	//   ....[89]....
        /*0cec*/ 	.word	0x00044690
        /*0cf0*/ 	.word	0x00000002
        /*0cf4*/ 	.word	0x00000000
        /*0cf8*/ 	.short	0x010a
        /*0cfa*/ 	.byte	0x3f
	.zero		1


	//   ....[90]....
        /*0cfc*/ 	.word	0x000446e0
        /*0d00*/ 	.word	0x00000008
        /*0d04*/ 	.word	0x00000000
        /*0d08*/ 	.short	0x010a
        /*0d0a*/ 	.byte	0x3f
	.zero		1


	//----- nvinfo : EIATTR_NUM_MBARRIERS
	.align		4
.L_1359:
        /*0d0c*/ 	.byte	0x03, 0x38
        /*0d0e*/ 	.short	0x0017


	//----- nvinfo : EIATTR_EXIT_INSTR_OFFSETS
	.align		4
        /*0d10*/ 	.byte	0x04, 0x1c
        /*0d12*/ 	.short	(.L_1361 - .L_1360)


	//   ....[0]....
.L_1360:
        /*0d14*/ 	.word	0x00000b50


	//   ....[1]....
        /*0d18*/ 	.word	0x000215f0


	//   ....[2]....
        /*0d1c*/ 	.word	0x00026e60


	//----- nvinfo : EIATTR_MAX_THREADS
	.align		4
.L_1361:
        /*0d20*/ 	.byte	0x04, 0x05
        /*0d22*/ 	.short	(.L_1363 - .L_1362)
.L_1362:
        /*0d24*/ 	.word	0x00000180
        /*0d28*/ 	.word	0x00000001
        /*0d2c*/ 	.word	0x00000001


	//----- nvinfo : EIATTR_CRS_STACK_SIZE
	.align		4
.L_1363:
        /*0d30*/ 	.byte	0x04, 0x1e
        /*0d32*/ 	.short	(.L_1365 - .L_1364)
.L_1364:
        /*0d34*/ 	.word	0x00000000


	//----- nvinfo : EIATTR_CBANK_PARAM_SIZE
	.align		4
.L_1365:
        /*0d38*/ 	.byte	0x03, 0x19
        /*0d3a*/ 	.short	0x0bf0


	//----- nvinfo : EIATTR_PARAM_CBANK
	.align		4
        /*0d3c*/ 	.byte	0x04, 0x0a
        /*0d3e*/ 	.short	(.L_1367 - .L_1366)
	.align		4
.L_1366:
        /*0d40*/ 	.word	index@(.nv.constant0._ZN7cutlass13device_kernelIN5flash11enable_sm90INS1_16FlashAttnFwdSm90INS1_25CollectiveMainloopFwdSm90ILi2EN4cute5tupleIJNS5_1CILi1EEES8_S8_EEENS6_IJNS7_ILi128EEENS7_ILi96EEENS7_ILi64EEEEEELi256ENS_6half_tEfNS_4arch4Sm90ELb0ELb1ELb0ELb0ELb0ELb0ELb1ELb1ELb0ELb1ELb0ELb0EEENS1_21CollectiveEpilogueFwdINS6_IJSA_NS7_ILi256EEESB_EEES9_SE_SG_Li256ELb0ELb1ELb0ELb0EEENS1_30DynamicPersistentTileSchedulerILi256ELi128ELb0ELb1ELb1EEEEEEEEEvNT_6ParamsE)
        /*0d44*/ 	.short	0x0210
        /*0d46*/ 	.short	0x0bf0


	//----- nvinfo : EIATTR_SW_WAR
	.align		4
.L_1367:
        /*0d48*/ 	.byte	0x04, 0x36
        /*0d4a*/ 	.short	(.L_1369 - .L_1368)
.L_1368:
        /*0d4c*/ 	.word	0x00000008
.L_1369:


//--------------------- .nv.info._ZN7cutlass13device_kernelIN5flash11enable_sm90INS1_16FlashAttnFwdSm90INS1_25CollectiveMainloopFwdSm90ILi2EN4cute5tupleIJNS5_1CILi1EEES8_S8_EEENS6_IJNS7_ILi128EEENS7_ILi96EEENS7_ILi64EEEEEELi256ENS_6half_tEfNS_4arch4Sm90ELb0ELb1ELb0ELb1ELb0ELb0ELb0ELb1ELb0ELb1ELb0ELb0EEENS1_21CollectiveEpilogueFwdINS6_IJSA_NS7_ILi256EEESB_EEES9_SE_SG_Li256ELb1ELb1ELb0ELb0EEENS1_36VarlenDynamicPersistentTileSchedulerILi128ELi96ELi256ELi128ELb0ELb1ELb1ELb1ELb0ELb1EEEEEEEEEvNT_6ParamsE --------------------------
	.section	.nv.info._ZN7cutlass13device_kernelIN5flash11enable_sm90INS1_16FlashAttnFwdSm90INS1_25CollectiveMainloopFwdSm90ILi2EN4cute5tupleIJNS5_1CILi1EEES8_S8_EEENS6_IJNS7_ILi128EEENS7_ILi96EEENS7_ILi64EEEEEELi256ENS_6half_tEfNS_4arch4Sm90ELb0ELb1ELb0ELb1ELb0ELb0ELb0ELb1ELb0ELb1ELb0ELb0EEENS1_21CollectiveEpilogueFwdINS6_IJSA_NS7_ILi256EEESB_EEES9_SE_SG_Li256ELb1ELb1ELb0ELb0EEENS1_36VarlenDynamicPersistentTileSchedulerILi128ELi96ELi256ELi128ELb0ELb1ELb1ELb1ELb0ELb1EEEEEEEEEvNT_6ParamsE,"",@"SHT_CUDA_INFO"
	.sectionflags	@""
	.align	4


	//----- nvinfo : EIATTR_CUDA_API_VERSION
	.align		4
        /*0000*/ 	.byte	0x04, 0x37
        /*0002*/ 	.short	(.L_1371 - .L_1370)
.L_1370:
        /*0004*/ 	.word	0x00000082


	//----- nvinfo : EIATTR_KPARAM_INFO
	.align		4
.L_1371:
        /*0008*/ 	.byte	0x04, 0x17
        /*000a*/ 	.short	(.L_1373 - .L_1372)
.L_1372:
        /*000c*/ 	.word	0x00000000
        /*0010*/ 	.short	0x0000
        /*0012*/ 	.short	0x0070
        /*0014*/ 	.byte	0x00, 0xf0, 0x01, 0x2a


	//----- nvinfo : EIATTR_SPARSE_MMA_MASK
	.align		4
.L_1373:
        /*0018*/ 	.byte	0x03, 0x50
        /*001a*/ 	.short	0x0000


	//----- nvinfo : EIATTR_MAXREG_COUNT
	.align		4
        /*001c*/ 	.byte	0x03, 0x1b
        /*001e*/ 	.short	0x00a8


	//----- nvinfo : EIATTR_NUM_BARRIERS
	.align		4
        /*0020*/ 	.byte	0x02, 0x4c
        /*0022*/ 	.byte	0x10
	.zero		1


	//----- nvinfo : EIATTR_EXTERNS
	.align		4
        /*0024*/ 	.byte	0x04, 0x0f
        /*0026*/ 	.short	(.L_1375 - .L_1374)


	//   ....[0]....
	.align		4
.L_1374:
        /*0028*/ 	.word	index@(__assertfail)


	//----- nvinfo : EIATTR_ANNOTATIONS
	.align		4
.L_1375:
        /*002c*/ 	.byte	0x04, 0x55
        /*002e*/ 	.short	(.L_1377 - .L_1376)


	//   ....[0]....
.L_1376:
        /* <DEDUP_REMOVED lines=57> */


	//----- nvinfo : EIATTR_MERCURY_ISA_VERSION
	.align		4
.L_1377:
        /*03b0*/ 	.byte	0x03, 0x5f
        /*03b2*/ 	.short	0x0101


	//----- nvinfo : EIATTR_UNUSED_LOAD_BYTE_OFFSET
	.align		4
        /*03b4*/ 	.byte	0x04, 0x44
        /*03b6*/ 	.short	(.L_1379 - .L_1378)


	//   ....[0]....
.L_1378:
        /*03b8*/ 	.word	0x00000a40
        /*03bc*/ 	.word	0x0000fff0


	//   ....[1]....
        /*03c0*/ 	.word	0x0000d180
        /*03c4*/ 	.word	0x0000fff0


	//----- nvinfo : EIATTR_INT_WARP_WIDE_INSTR_OFFSETS
	.align		4
.L_1379:
        /*03c8*/ 	.byte	0x04, 0x31
        /*03ca*/ 	.short	(.L_1381 - .L_1380)


	//   ....[0]....
.L_1380:
        /*03cc*/ 	.word	0x00000130


	//   ....[1]....
        /*03d0*/ 	.word	0x00000170


	//   ....[2]....
        /*03d4*/ 	.word	0x000001e0


	//   ....[3]....
        /*03d8*/ 	.word	0x00011510


	//   ....[4]....
        /*03dc*/ 	.word	0x000115a0


	//   ....[5]....
        /*03e0*/ 	.word	0x00015310


	//   ....[6]....
        /*03e4*/ 	.word	0x000153a0


	//----- nvinfo : EIATTR_COOP_GROUP_MASK_REGIDS
	.align		4
.L_1381:
        /*03e8*/ 	.byte	0x04, 0x29
        /*03ea*/ 	.short	(.L_1383 - .L_1382)


	//   ....[0]....
.L_1382:
        /*03ec*/ 	.word	0xffffffff


	//   ....[1]....
        /*03f0*/ 	.word	0xffffffff


	//   ....[2]....
        /*03f4*/ 	.word	0xffffffff


	//   ....[3]....
        /*03f8*/ 	.word	0xffffffff


	//   ....[4]....
        /*03fc*/ 	.word	0xffffffff


	//   ....[5]....
        /*0400*/ 	.word	0xffffffff


	//   ....[6]....
        /*0404*/ 	.word	0xffffffff


	//   ....[7]....
        /*0408*/ 	.word	0xffffffff


	//   ....[8]....
        /*040c*/ 	.word	0xffffffff


	//   ....[9]....
        /*0410*/ 	.word	0xffffffff


	//   ....[10]....
        /*0414*/ 	.word	0xffffffff


	//   ....[11]....
        /*0418*/ 	.word	0xffffffff


	//   ....[12]....
        /*041c*/ 	.word	0xffffffff


	//   ....[13]....
        /*0420*/ 	.word	0xffffffff


	//   ....[14]....
        /*0424*/ 	.word	0xffffffff


	//   ....[15]....
        /*0428*/ 	.word	0xffffffff


	//   ....[16]....
        /*042c*/ 	.word	0xffffffff


	//   ....[17]....
        /*0430*/ 	.word	0xffffffff


	//   ....[18]....
        /*0434*/ 	.word	0xffffffff


	//   ....[19]....
        /*0438*/ 	.word	0xffffffff


	//   ....[20]....
        /*043c*/ 	.word	0xffffffff


	//   ....[21]....
        /*0440*/ 	.word	0xffffffff


	//   ....[22]....
        /*0444*/ 	.word	0xffffffff


	//   ....[23]....
        /*0448*/ 	.word	0xffffffff


	//   ....[24]....
        /*044c*/ 	.word	0xffffffff


	//   ....[25]....
        /*0450*/ 	.word	0xffffffff


	//   ....[26]....
        /*0454*/ 	.word	0xffffffff


	//   ....[27]....
        /*0458*/ 	.word	0xffffffff


	//   ....[28]....
        /*045c*/ 	.word	0xffffffff


	//   ....[29]....
        /*0460*/ 	.word	0xffffffff


	//   ....[30]....
        /*0464*/ 	.word	0xffffffff


	//   ....[31]....
        /*0468*/ 	.word	0xffffffff


	//   ....[32]....
        /*046c*/ 	.word	0xffffffff


	//   ....[33]....
        /*0470*/ 	.word	0xffffffff


	//   ....[34]....
        /*0474*/ 	.word	0xffffffff


	//   ....[35]....
        /*0478*/ 	.word	0xffffffff


	//   ....[36]....
        /*047c*/ 	.word	0xffffffff


	//   ....[37]....
        /*0480*/ 	.word	0xffffffff


	//   ....[38]....
        /*0484*/ 	.word	0xffffffff


	//   ....[39]....
        /*0488*/ 	.word	0xffffffff


	//   ....[40]....
        /*048c*/ 	.word	0xffffffff


	//   ....[41]....
        /*0490*/ 	.word	0xffffffff


	//   ....[42]....
        /*0494*/ 	.word	0xffffffff


	//   ....[43]....
        /*0498*/ 	.word	0xffffffff


	//   ....[44]....
        /*049c*/ 	.word	0xffffffff


	//   ....[45]....
        /*04a0*/ 	.word	0xffffffff


	//   ....[46]....
        /*04a4*/ 	.word	0xffffffff


	//   ....[47]....
        /*04a8*/ 	.word	0xffffffff


	//   ....[48]....
        /*04ac*/ 	.word	0xffffffff


	//   ....[49]....
        /*04b0*/ 	.word	0xffffffff


	//   ....[50]....
        /*04b4*/ 	.word	0xffffffff


	//   ....[51]....
        /*04b8*/ 	.word	0xffffffff


	//   ....[52]....
        /*04bc*/ 	.word	0xffffffff


	//   ....[53]....
        /*04c0*/ 	.word	0xffffffff


	//   ....[54]....
        /*04c4*/ 	.word	0xffffffff


	//   ....[55]....
        /*04c8*/ 	.word	0xffffffff


	//   ....[56]....
        /*04cc*/ 	.word	0xffffffff


	//   ....[57]....
        /*04d0*/ 	.word	0xffffffff


	//   ....[58]....
        /*04d4*/ 	.word	0xffffffff


	//   ....[59]....
        /*04d8*/ 	.word	0xffffffff


	//   ....[60]....
        /*04dc*/ 	.word	0xffffffff


	//   ....[61]....
        /*04e0*/ 	.word	0xffffffff


	//   ....[62]....
        /*04e4*/ 	.word	0xffffffff


	//   ....[63]....
        /*04e8*/ 	.word	0xffffffff


	//   ....[64]....
        /*04ec*/ 	.word	0xffffffff


	//   ....[65]....
        /*04f0*/ 	.word	0xffffffff


	//   ....[66]....
        /*04f4*/ 	.word	0xffffffff


	//   ....[67]....
        /*04f8*/ 	.word	0xffffffff


	//   ....[68]....
        /*04fc*/ 	.word	0xffffffff


	//   ....[69]....
        /*0500*/ 	.word	0xffffffff


	//   ....[70]....
        /*0504*/ 	.word	0xffffffff


	//   ....[71]....
        /*0508*/ 	.word	0xffffffff


	//   ....[72]....
        /*050c*/ 	.word	0xffffffff


	//   ....[73]....
        /*0510*/ 	.word	0xffffffff


	//   ....[74]....
        /*0514*/ 	.word	0xffffffff


	//   ....[75]....
        /*0518*/ 	.word	0xffffffff


	//   ....[76]....
        /*051c*/ 	.word	0xffffffff


	//   ....[77]....
        /*0520*/ 	.word	0xffffffff


	//   ....[78]....
        /*0524*/ 	.word	0xffffffff


	//   ....[79]....
        /*0528*/ 	.word	0xffffffff


	//   ....[80]....
        /*052c*/ 	.word	0xffffffff


	//   ....[81]....
        /*0530*/ 	.word	0xffffffff


	//   ....[82]....
        /*0534*/ 	.word	0xffffffff


	//   ....[83]....
        /*0538*/ 	.word	0xffffffff


	//   ....[84]....
        /*053c*/ 	.word	0xffffffff


	//   ....[85]....
        /*0540*/ 	.word	0xffffffff


	//   ....[86]....
        /*0544*/ 	.word	0xffffffff


	//   ....[87]....
        /*0548*/ 	.word	0xffffffff


	//   ....[88]....
        /*054c*/ 	.word	0xffffffff


	//   ....[89]....
        /*0550*/ 	.word	0xffffffff


	//   ....[90]....
        /*0554*/ 	.word	0xffffffff


	//   ....[91]....
        /*0558*/ 	.word	0xffffffff


	//   ....[92]....
        /*055c*/ 	.word	0xffffffff


	//   ....[93]....
        /*0560*/ 	.word	0xffffffff


	//   ....[94]....
        /*0564*/ 	.word	0xffffffff


	//   ....[95]....
        /*0568*/ 	.word	0xffffffff


	//   ....[96]....
        /*056c*/ 	.word	0xffffffff


	//   ....[97]....
        /*0570*/ 	.word	0xffffffff


	//   ....[98]....
        /*0574*/ 	.word	0xffffffff


	//   ....[99]....
        /*0578*/ 	.word	0xffffffff


	//   ....[100]....
        /*057c*/ 	.word	0xffffffff


	//   ....[101]....
        /*0580*/ 	.word	0xffffffff


	//   ....[102]....
        /*0584*/ 	.word	0xffffffff


	//   ....[103]....
        /*0588*/ 	.word	0xffffffff


	//   ....[104]....
        /*058c*/ 	.word	0xffffffff


	//   ....[105]....
        /*0590*/ 	.word	0x0500000f


	//   ....[106]....
        /*0594*/ 	.word	0x0500000f


	//   ....[107]....
        /*0598*/ 	.word	0x0500000f


	//   ....[108]....
        /*059c*/ 	.word	0x0500000f


	//   ....[109]....
        /*05a0*/ 	.word	0x0500000f


	//   ....[110]....
        /*05a4*/ 	.word	0x0500000f


	//   ....[111]....
        /*05a8*/ 	.word	0x0500000f


	//   ....[112]....
        /*05ac*/ 	.word	0x0500000f


	//   ....[113]....
        /*05b0*/ 	.word	0x0500000f


	//   ....[114]....
        /*05b4*/ 	.word	0x0500000f


	//   ....[115]....
        /*05b8*/ 	.word	0x0500000f


	//   ....[116]....
        /*05bc*/ 	.word	0x0500000f


	//   ....[117]....
        /*05c0*/ 	.word	0x0500000f


	//   ....[118]....
        /*05c4*/ 	.word	0x0500000f


	//   ....[119]....
        /*05c8*/ 	.word	0x0500000f


	//   ....[120]....
        /*05cc*/ 	.word	0x0500000f


	//   ....[121]....
        /*05d0*/ 	.word	0x0500000f


	//   ....[122]....
        /*05d4*/ 	.word	0x0500000f


	//   ....[123]....
        /*05d8*/ 	.word	0x0500000f


	//   ....[124]....
        /*05dc*/ 	.word	0x0500000f


	//   ....[125]....
        /*05e0*/ 	.word	0x0500000f


	//   ....[126]....
        /*05e4*/ 	.word	0x0500000f


	//   ....[127]....
        /*05e8*/ 	.word	0x0500000f


	//   ....[128]....
        /*05ec*/ 	.word	0x0500000f


	//   ....[129]....
        /*05f0*/ 	.word	0x0500000f


	//   ....[130]....
        /*05f4*/ 	.word	0x0500000f


	//   ....[131]....
        /*05f8*/ 	.word	0x0500000f


	//   ....[132]....
        /*05fc*/ 	.word	0x0500000f


	//   ....[133]....
        /*0600*/ 	.word	0x0500000f


	//   ....[134]....
        /*0604*/ 	.word	0x0500000f


	//   ....[135]....
        /*0608*/ 	.word	0x0500000f


	//   ....[136]....
        /*060c*/ 	.word	0x0500000f


	//   ....[137]....
        /*0610*/ 	.word	0x0500000f


	//   ....[138]....
        /*0614*/ 	.word	0x0500000f


	//   ....[139]....
        /*0618*/ 	.word	0x0500000f


	//----- nvinfo : EIATTR_COOP_GROUP_INSTR_OFFSETS
	.align		4
.L_1383:
        /*061c*/ 	.byte	0x04, 0x28
        /*061e*/ 	.short	(.L_1385 - .L_1384)


	//   ....[0]....
.L_1384:
        /*0620*/ 	.word	0x00000070


	//   ....[1]....
        /*0624*/ 	.word	0x00000140


	//   ....[2]....
        /*0628*/ 	.word	0x00000190


	//   ....[3]....
        /*062c*/ 	.word	0x000003c0


	//   ....[4]....
        /*0630*/ 	.word	0x00000520


	//   ....[5]....
        /*0634*/ 	.word	0x00000640


	//   ....[6]....
        /*0638*/ 	.word	0x000007a0


	//   ....[7]....
        /*063c*/ 	.word	0x00001b50


	//   ....[8]....
        /*0640*/ 	.word	0x00002180


	//   ....[9]....
        /*0644*/ 	.word	0x00002c20


	//   ....[10]....
        /*0648*/ 	.word	0x000031e0


	//   ....[11]....
        /*064c*/ 	.word	0x000032e0


	//   ....[12]....
        /*0650*/ 	.word	0x00003890


	//   ....[13]....
        /*0654*/ 	.word	0x00003950


	//   ....[14]....
        /*0658*/ 	.word	0x00004a80


	//   ....[15]....
        /*065c*/ 	.word	0x00004d90


	//   ....[16]....
        /*0660*/ 	.word	0x00005b60


	//   ....[17]....
        /*0664*/ 	.word	0x00005c80


	//   ....[18]....
        /*0668*/ 	.word	0x000062e0


	//   ....[19]....
        /*066c*/ 	.word	0x00006350


	//   ....[20]....
        /*0670*/ 	.word	0x00007f10


	//   ....[21]....
        /*0674*/ 	.word	0x00007f30


	//   ....[22]....
        /*0678*/ 	.word	0x00008460


	//   ....[23]....
        /*067c*/ 	.word	0x00008630


	//   ....[24]....
        /*0680*/ 	.word	0x00009ba0


	//   ....[25]....
        /*0684*/ 	.word	0x00009e00


	//   ....[26]....
        /*0688*/ 	.word	0x0000aaa0


	//   ....[27]....
        /*068c*/ 	.word	0x0000abc0


	//   ....[28]....
        /*0690*/ 	.word	0x0000b400


	//   ....[29]....
        /*0694*/ 	.word	0x0000b5d0


	//   ....[30]....
        /*0698*/ 	.word	0x0000c700


	//   ....[31]....
        /*069c*/ 	.word	0x0000c780


	//   ....[32]....
        /*06a0*/ 	.word	0x0000c7e0


	//   ....[33]....
        /*06a4*/ 	.word	0x0000c810


	//   ....[34]....
        /*06a8*/ 	.word	0x0000e210


	//   ....[35]....
        /*06ac*/ 	.word	0x0000e250


	//   ....[36]....
        /*06b0*/ 	.word	0x0000e290


	//   ....[37]....
        /*06b4*/ 	.word	0x0000e2c0


	//   ....[38]....
        /*06b8*/ 	.word	0x0000eb60


	//   ....[39]....
        /*06bc*/ 	.word	0x0000eba0


	//   ....[40]....
        /*06c0*/ 	.word	0x0000ece0


	//   ....[41]....
        /*06c4*/ 	.word	0x0000ed00


	//   ....[42]....
        /*06c8*/ 	.word	0x0000ee40


	//   ....[43]....
        /*06cc*/ 	.word	0x0000ee60


	//   ....[44]....
        /*06d0*/ 	.word	0x0000efb0


	//   ....[45]....
        /*06d4*/ 	.word	0x0000efd0


	//   ....[46]....
        /*06d8*/ 	.word	0x0000f920


	//   ....[47]....
        /*06dc*/ 	.word	0x0000f940


	//   ....[48]....
        /*06e0*/ 	.word	0x0000fa80


	//   ....[49]....
        /*06e4*/ 	.word	0x0000faa0


	//   ....[50]....
        /*06e8*/ 	.word	0x0000fbe0


	//   ....[51]....
        /*06ec*/ 	.word	0x0000fc00


	//   ....[52]....
        /*06f0*/ 	.word	0x0000fd50


	//   ....[53]....
        /*06f4*/ 	.word	0x0000fd70


	//   ....[54]....
        /*06f8*/ 	.word	0x0000ff50


	//   ....[55]....
        /*06fc*/ 	.word	0x00010130


	//   ....[56]....
        /*0700*/ 	.word	0x00010160


	//   ....[57]....
        /*0704*/ 	.word	0x00010190


	//   ....[58]....
        /*0708*/ 	.word	0x000101c0


	//   ....[59]....
        /*070c*/ 	.word	0x000101f0


	//   ....[60]....
        /*0710*/ 	.word	0x00010220


	//   ....[61]....
        /*0714*/ 	.word	0x00010390


	//   ....[62]....
        /*0718*/ 	.word	0x000103c0


	//   ....[63]....
        /*071c*/ 	.word	0x000103f0


	//   ....[64]....
        /*0720*/ 	.word	0x00010420


	//   ....[65]....
        /*0724*/ 	.word	0x00010450


	//   ....[66]....
        /*0728*/ 	.word	0x00010480


	//   ....[67]....
        /*072c*/ 	.word	0x00010520


	//   ....[68]....
        /*0730*/ 	.word	0x00010580


	//   ....[69]....
        /*0734*/ 	.word	0x00010610


	//   ....[70]....
        /*0738*/ 	.word	0x00011ad0


	//   ....[71]....
        /*073c*/ 	.word	0x000125f0


	//   ....[72]....
        /*0740*/ 	.word	0x00012610


	//   ....[73]....
        /*0744*/ 	.word	0x000126c0


	//   ....[74]....
        /*0748*/ 	.word	0x000126d0


	//   ....[75]....
        /*074c*/ 	.word	0x00012750


	//   ....[76]....
        /*0750*/ 	.word	0x00012760


	//   ....[77]....
        /*0754*/ 	.word	0x000127e0


	//   ....[78]....
        /*0758*/ 	.word	0x000127f0


	//   ....[79]....
        /*075c*/ 	.word	0x00012870


	//   ....[80]....
        /*0760*/ 	.word	0x00012880


	//   ....[81]....
        /*0764*/ 	.word	0x00012900


	//   ....[82]....
        /*0768*/ 	.word	0x00012910


	//   ....[83]....
        /*076c*/ 	.word	0x00012990


	//   ....[84]....
        /*0770*/ 	.word	0x000129a0


	//   ....[85]....
        /*0774*/ 	.word	0x000129b0


	//   ....[86]....
        /*0778*/ 	.word	0x00012a00


	//   ....[87]....
        /*077c*/ 	.word	0x000155a0


	//   ....[88]....
        /*0780*/ 	.word	0x00015600


	//   ....[89]....
        /*0784*/ 	.word	0x00015630


	//   ....[90]....
        /*0788*/ 	.word	0x00015640


	//   ....[91]....
        /*078c*/ 	.word	0x00015670


	//   ....[92]....
        /*0790*/ 	.word	0x000156a0


	//   ....[93]....
        /*0794*/ 	.word	0x000156d0


	//   ....[94]....
        /*0798*/ 	.word	0x00015700


	//   ....[95]....
        /*079c*/ 	.word	0x00015880


	//   ....[96]....
        /*07a0*/ 	.word	0x000158b0


	//   ....[97]....
        /*07a4*/ 	.word	0x000158e0


	//   ....[98]....
        /*07a8*/ 	.word	0x00015910


	//   ....[99]....
        /*07ac*/ 	.word	0x00015940


	//   ....[100]....
        /*07b0*/ 	.word	0x00015970


	//   ....[101]....
        /*07b4*/ 	.word	0x00015a30


	//   ....[102]....
        /*07b8*/ 	.word	0x00015a50


	//   ....[103]....
        /*07bc*/ 	.word	0x00015ac0


	//   ....[104]....
        /*07c0*/ 	.word	0x00016180


	//   ....[105]....
        /*07c4*/ 	.word	0x000167c0


	//   ....[106]....
        /*07c8*/ 	.word	0x00016980


	//   ....[107]....
        /*07cc*/ 	.word	0x000169d0


	//   ....[108]....
        /*07d0*/ 	.word	0x00016a30


	//   ....[109]....
        /*07d4*/ 	.word	0x00016b20


	//   ....[110]....
        /*07d8*/ 	.word	0x00016b80


	//   ....[111]....
        /*07dc*/ 	.word	0x00016c70


	//   ....[112]....
        /*07e0*/ 	.word	0x00016cd0


	//   ....[113]....
        /*07e4*/ 	.word	0x00016dc0


	//   ....[114]....
        /*07e8*/ 	.word	0x00016e20


	//   ....[115]....
        /*07ec*/ 	.word	0x00016f10


	//   ....[116]....
        /*07f0*/ 	.word	0x00016f70


	//   ....[117]....
        /*07f4*/ 	.word	0x00017060


	//   ....[118]....
        /*07f8*/ 	.word	0x000170c0


	//   ....[119]....
        /*07fc*/ 	.word	0x00017190


	//   ....[120]....
        /*0800*/ 	.word	0x00017210


	//   ....[121]....
        /*0804*/ 	.word	0x000172e0


	//   ....[122]....
        /*0808*/ 	.word	0x00017610


	//   ....[123]....
        /*080c*/ 	.word	0x000176b0


	//   ....[124]....
        /*0810*/ 	.word	0x000177d0


	//   ....[125]....
        /*0814*/ 	.word	0x00017840


	//   ....[126]....
        /*0818*/ 	.word	0x000178b0


	//   ....[127]....
        /*081c*/ 	.word	0x00017920


	//   ....[128]....
        /*0820*/ 	.word	0x00017990


	//   ....[129]....
        /*0824*/ 	.word	0x00017a10


	//   ....[130]....
        /*0828*/ 	.word	0x00017aa0


	//   ....[131]....
        /*082c*/ 	.word	0x00017b30


	//   ....[132]....
        /*0830*/ 	.word	0x00017ba0


	//   ....[133]....
        /*0834*/ 	.word	0x00017c10


	//   ....[134]....
        /*0838*/ 	.word	0x00017c80


	//   ....[135]....
        /*083c*/ 	.word	0x00017d00


	//   ....[136]....
        /*0840*/ 	.word	0x00017d70


	//   ....[137]....
        /*0844*/ 	.word	0x00017e10


	//   ....[138]....
        /*0848*/ 	.word	0x00017ea0


	//   ....[139]....
        /*084c*/ 	.word	0x00017fd0


	//----- nvinfo : EIATTR_REG_RECONFIG
	.align		4
.L_1385:
        /*0850*/ 	.byte	0x01, 0x54
	.zero		2


	//----- nvinfo : EIATTR_SYSCALL_OFFSETS
	.align		4
        /*0854*/ 	.byte	0x04, 0x46
        /*0856*/ 	.short	(.L_1387 - .L_1386)


	//   ....[0]....
.L_1386:
        /*0858*/ 	.word	0x00001d30


	//   ....[1]....
        /*085c*/ 	.word	0x00011710


	//   ....[2]....
        /*0860*/ 	.word	0x00011860


	//   ....[3]....
        /*0864*/ 	.word	0x00011950


	//   ....[4]....
        /*0868*/ 	.word	0x000121c0


	//----- nvinfo : EIATTR_MBARRIER_INSTR_OFFSETS
	.align		4
.L_1387:
        /*086c*/ 	.byte	0x04, 0x39
        /*086e*/ 	.short	(.L_1389 - .L_1388)


	//   ....[0]....
.L_1388:
        /*0870*/ 	.word	0x00000270
        /*0874*/ 	.word	0x000000ff
        /*0878*/ 	.word	0x00022800
        /*087c*/ 	.short	0x0100
        /*087e*/ 	.byte	0x08
	.zero		1


	//   ....[1]....
        /*0880*/ 	.word	0x00000280
        /*0884*/ 	.word	0x000000ff
        /*0888*/ 	.word	0x00022820
        /*088c*/ 	.short	0x0100
        /*088e*/ 	.byte	0x08
	.zero		1


	//   ....[2]....
        /*0890*/ 	.word	0x00000370
        /*0894*/ 	.word	0x000000ff
        /*0898*/ 	.word	0x00022830
        /*089c*/ 	.short	0x0100
        /*089e*/ 	.byte	0x08
	.zero		1


	//   ....[3]....
        /*08a0*/ 	.word	0x00000380
        /*08a4*/ 	.word	0x000000ff
        /*08a8*/ 	.word	0x00022840
        /*08ac*/ 	.short	0x0100
        /*08ae*/ 	.byte	0x08
	.zero		1


	//   ....[4]....
        /*08b0*/ 	.word	0x00000390
        /*08b4*/ 	.word	0x000000ff
        /*08b8*/ 	.word	0x00022838
        /*08bc*/ 	.short	0x0100
        /*08be*/ 	.byte	0x08
	.zero		1


	//   ....[5]....
        /*08c0*/ 	.word	0x000003a0
        /*08c4*/ 	.word	0x000000ff
        /*08c8*/ 	.word	0x00022848
        /*08cc*/ 	.short	0x0100
        /*08ce*/ 	.byte	0x08
	.zero		1


	//   ....[6]....
        /*08d0*/ 	.word	0x000004d0
        /*08d4*/ 	.word	0x000000ff
        /*08d8*/ 	.word	0x00022850
        /*08dc*/ 	.short	0x0100
        /*08de*/ 	.byte	0x08
	.zero		1


	//   ....[7]....
        /*08e0*/ 	.word	0x000004e0
        /*08e4*/ 	.word	0x000000ff
        /*08e8*/ 	.word	0x00022860
        /*08ec*/ 	.short	0x0100
        /*08ee*/ 	.byte	0x08
	.zero		1


	//   ....[8]....
        /*08f0*/ 	.word	0x000004f0
        /*08f4*/ 	.word	0x000000ff
        /*08f8*/ 	.word	0x00022858
        /*08fc*/ 	.short	0x0100
        /*08fe*/ 	.byte	0x08
	.zero		1


	//   ....[9]....
        /*0900*/ 	.word	0x00000500
        /*0904*/ 	.word	0x000000ff
        /*0908*/ 	.word	0x00022868
        /*090c*/ 	.short	0x0100
        /*090e*/ 	.byte	0x08
	.zero		1


	//   ....[10]....
        /*0910*/ 	.word	0x000005f0
        /*0914*/ 	.word	0x000000ff
        /*0918*/ 	.word	0x00022870
        /*091c*/ 	.short	0x0100
        /*091e*/ 	.byte	0x06
	.zero		1


	//   ....[11]....
        /*0920*/ 	.word	0x00000600
        /*0924*/ 	.word	0x000000ff
        /*0928*/ 	.word	0x00022880
        /*092c*/ 	.short	0x0100
        /*092e*/ 	.byte	0x06
	.zero		1


	//   ....[12]....
        /*0930*/ 	.word	0x00000610
        /*0934*/ 	.word	0x000000ff
        /*0938*/ 	.word	0x00022878
        /*093c*/ 	.short	0x0100
        /*093e*/ 	.byte	0x06
	.zero		1


	//   ....[13]....
        /*0940*/ 	.word	0x00000620
        /*0944*/ 	.word	0x000000ff
        /*0948*/ 	.word	0x00022888
        /*094c*/ 	.short	0x0100
        /*094e*/ 	.byte	0x06
	.zero		1


	//   ....[14]....
        /*0950*/ 	.word	0x00000750
        /*0954*/ 	.word	0x000000ff
        /*0958*/ 	.word	0x00022890
        /*095c*/ 	.short	0x0100
        /*095e*/ 	.byte	0x08
	.zero		1


	//   ....[15]....
        /*0960*/ 	.word	0x00000760
        /*0964*/ 	.word	0x000000ff
        /*0968*/ 	.word	0x000228a0
        /*096c*/ 	.short	0x0100
        /*096e*/ 	.byte	0x08
	.zero		1


	//   ....[16]....
        /*0970*/ 	.word	0x00000770
        /*0974*/ 	.word	0x000000ff
        /*0978*/ 	.word	0x00022898
        /*097c*/ 	.short	0x0100
        /*097e*/ 	.byte	0x08
	.zero		1


	//   ....[17]....
        /*0980*/ 	.word	0x00000780
        /*0984*/ 	.word	0x000000ff
        /*0988*/ 	.word	0x000228a8
        /*098c*/ 	.short	0x0100
        /*098e*/ 	.byte	0x08
	.zero		1


	//   ....[18]....
        /*0990*/ 	.word	0x000008b0
        /*0994*/ 	.word	0x000000ff
        /*0998*/ 	.word	0x000228b0
        /*099c*/ 	.short	0x0100
        /*099e*/ 	.byte	0x08
	.zero		1


	//   ....[19]....
        /*09a0*/ 	.word	0x000008c0
        /*09a4*/ 	.word	0x000000ff
        /*09a8*/ 	.word	0x000228c0
        /*09ac*/ 	.short	0x0100
        /*09ae*/ 	.byte	0x08
	.zero		1


	//   ....[20]....
        /*09b0*/ 	.word	0x000008d0
        /*09b4*/ 	.word	0x000000ff
        /*09b8*/ 	.word	0x000228b8
        /*09bc*/ 	.short	0x0100
        /*09be*/ 	.byte	0x08
	.zero		1


	//   ....[21]....
        /*09c0*/ 	.word	0x000008e0
        /*09c4*/ 	.word	0x000000ff
        /*09c8*/ 	.word	0x000228c8
        /*09cc*/ 	.short	0x0100
        /*09ce*/ 	.byte	0x08
	.zero		1


	//   ....[22]....
        /*09d0*/ 	.word	0x00001de0
        /*09d4*/ 	.word	0x00000008
        /*09d8*/ 	.word	0x00022800
        /*09dc*/ 	.short	0x010a
        /*09de*/ 	.byte	0x3f
	.zero		1


	//   ....[23]....
        /*09e0*/ 	.word	0x00001eb0
        /*09e4*/ 	.word	0x00000005
        /*09e8*/ 	.word	0x00022830
        /*09ec*/ 	.short	0x010a
        /*09ee*/ 	.byte	0x3f
	.zero		1


	//   ....[24]....
        /*09f0*/ 	.word	0x00001ef0
        /*09f4*/ 	.word	0x00000005
        /*09f8*/ 	.word	0x00022830
        /*09fc*/ 	.short	0x010a
        /*09fe*/ 	.byte	0x3f
	.zero		1


	//   ....[25]....
        /*0a00*/ 	.word	0x00002380
        /*0a04*/ 	.word	0x00000000
        /*0a08*/ 	.word	0x00000000
        /*0a0c*/ 	.short	0x0101
        /*0a0e*/ 	.byte	0x3f
	.zero		1


	//   ....[26]....
        /*0a10*/ 	.word	0x00004200
        /*0a14*/ 	.word	0x00000005
        /*0a18*/ 	.word	0x00022850
        /*0a1c*/ 	.short	0x010a
        /*0a1e*/ 	.byte	0x3f
	.zero		1


	//   ....[27]....
        /*0a20*/ 	.word	0x00004240
        /*0a24*/ 	.word	0x00000005
        /*0a28*/ 	.word	0x00022850
        /*0a2c*/ 	.short	0x010a
        /*0a2e*/ 	.byte	0x3f
	.zero		1


	//   ....[28]....
        /*0a30*/ 	.word	0x000045c0
        /*0a34*/ 	.word	0x00000005
        /*0a38*/ 	.word	0x00000000
        /*0a3c*/ 	.short	0x0101
        /*0a3e*/ 	.byte	0x3f
	.zero		1


	//   ....[29]....
        /*0a40*/ 	.word	0x000048a0
        /*0a44*/ 	.word	0x000000ff
        /*0a48*/ 	.word	0x00022830
        /*0a4c*/ 	.short	0x010a
        /*0a4e*/ 	.byte	0x1b
	.zero		1


	//   ....[30]....
        /*0a50*/ 	.word	0x000048e0
        /*0a54*/ 	.word	0x000000ff
        /*0a58*/ 	.word	0x00022830
        /*0a5c*/ 	.short	0x010a
        /*0a5e*/ 	.byte	0x1b
	.zero		1


	//   ....[31]....
        /*0a60*/ 	.word	0x00004bd0
        /*0a64*/ 	.word	0x00000008
        /*0a68*/ 	.word	0x00000000
        /*0a6c*/ 	.short	0x0101
        /*0a6e*/ 	.byte	0x3f
	.zero		1


	//   ....[32]....
        /*0a70*/ 	.word	0x00007450
        /*0a74*/ 	.word	0x000000ff
        /*0a78*/ 	.word	0x00022850
        /*0a7c*/ 	.short	0x010a
        /*0a7e*/ 	.byte	0x1b
	.zero		1


	//   ....[33]....
        /*0a80*/ 	.word	0x00007490
        /*0a84*/ 	.word	0x000000ff
        /*0a88*/ 	.word	0x00022850
        /*0a8c*/ 	.short	0x010a
        /*0a8e*/ 	.byte	0x1b
	.zero		1


	//   ....[34]....
        /*0a90*/ 	.word	0x00007790
        /*0a94*/ 	.word	0x0000000b
        /*0a98*/ 	.word	0x00000000
        /*0a9c*/ 	.short	0x0101
        /*0a9e*/ 	.byte	0x3f
	.zero		1


	//   ....[35]....
        /*0aa0*/ 	.word	0x00007ba0
        /*0aa4*/ 	.word	0x000000ff
        /*0aa8*/ 	.word	0x00022830
        /*0aac*/ 	.short	0x010a
        /*0aae*/ 	.byte	0x18
	.zero		1


	//   ....[36]....
        /*0ab0*/ 	.word	0x00007be0
        /*0ab4*/ 	.word	0x000000ff
        /*0ab8*/ 	.word	0x00022830
        /*0abc*/ 	.short	0x010a
        /*0abe*/ 	.byte	0x18
	.zero		1


	//   ....[37]....
        /*0ac0*/ 	.word	0x00008960
        /*0ac4*/ 	.word	0x0000009a
        /*0ac8*/ 	.word	0x00000000
        /*0acc*/ 	.short	0x0101
        /*0ace*/ 	.byte	0x3f
	.zero		1


	//   ....[38]....
        /*0ad0*/ 	.word	0x00009480
        /*0ad4*/ 	.word	0x000000ff
        /*0ad8*/ 	.word	0x00022850
        /*0adc*/ 	.short	0x010a
        /*0ade*/ 	.byte	0x18
	.zero		1


	//   ....[39]....
        /*0ae0*/ 	.word	0x000094c0
        /*0ae4*/ 	.word	0x000000ff
        /*0ae8*/ 	.word	0x00022850
        /*0aec*/ 	.short	0x010a
        /*0aee*/ 	.byte	0x18
	.zero		1


	//   ....[40]....
        /*0af0*/ 	.word	0x000097b0
        /*0af4*/ 	.word	0x000000b2
        /*0af8*/ 	.word	0x00000000
        /*0afc*/ 	.short	0x0101
        /*0afe*/ 	.byte	0x3f
	.zero		1


	//   ....[41]....
        /*0b00*/ 	.word	0x00009930
        /*0b04*/ 	.word	0x000000ff
        /*0b08*/ 	.word	0x00022830
        /*0b0c*/ 	.short	0x010a
        /*0b0e*/ 	.byte	0x1a
	.zero		1


	//   ....[42]....
        /*0b10*/ 	.word	0x00009970
        /*0b14*/ 	.word	0x000000ff
        /*0b18*/ 	.word	0x00022830
        /*0b1c*/ 	.short	0x010a
        /*0b1e*/ 	.byte	0x1a
	.zero		1


	//   ....[43]....
        /*0b20*/ 	.word	0x00009c60
        /*0b24*/ 	.word	0x00000002
        /*0b28*/ 	.word	0x00000000
        /*0b2c*/ 	.short	0x0101
        /*0b2e*/ 	.byte	0x3f
	.zero		1


	//   ....[44]....
        /*0b30*/ 	.word	0x0000c390
        /*0b34*/ 	.word	0x000000ff
        /*0b38*/ 	.word	0x00022850
        /*0b3c*/ 	.short	0x010a
        /*0b3e*/ 	.byte	0x1a
	.zero		1


	//   ....[45]....
        /*0b40*/ 	.word	0x0000c3d0
        /*0b44*/ 	.word	0x000000ff
        /*0b48*/ 	.word	0x00022850
        /*0b4c*/ 	.short	0x010a
        /*0b4e*/ 	.byte	0x1a
	.zero		1


	//   ....[46]....
        /*0b50*/ 	.word	0x0000c6c0
        /*0b54*/ 	.word	0x00000008
        /*0b58*/ 	.word	0x00000000
        /*0b5c*/ 	.short	0x0101
        /*0b5e*/ 	.byte	0x3f
	.zero		1


	//   ....[47]....
        /*0b60*/ 	.word	0x0000eb90
        /*0b64*/ 	.word	0x00000002
        /*0b68*/ 	.word	0x00000000
        /*0b6c*/ 	.short	0x0101
        /*0b6e*/ 	.byte	0x3f
	.zero		1


	//   ....[48]....
        /*0b70*/ 	.word	0x00011d60
        /*0b74*/ 	.word	0x00000000
        /*0b78*/ 	.word	0x00022840
        /*0b7c*/ 	.short	0x010a
        /*0b7e*/ 	.byte	0x3f
	.zero		1


	//   ....[49]....
        /*0b80*/ 	.word	0x00012ac0
        /*0b84*/ 	.word	0x00000008
        /*0b88*/ 	.word	0x00022800
        /*0b8c*/ 	.short	0x0107
        /*0b8e*/ 	.byte	0x3f
	.zero		1


	//   ....[50]....
        /*0b90*/ 	.word	0x00012bc0
        /*0b94*/ 	.word	0x00000002
        /*0b98*/ 	.word	0x00022800
        /*0b9c*/ 	.short	0x0101
        /*0b9e*/ 	.byte	0x3f
	.zero		1


	//   ....[51]....
        /*0ba0*/ 	.word	0x00012be0
        /*0ba4*/ 	.word	0x00000002
        /*0ba8*/ 	.word	0x00022820
        /*0bac*/ 	.short	0x010a
        /*0bae*/ 	.byte	0x3f
	.zero		1


	//   ....[52]....
        /*0bb0*/ 	.word	0x00012cf0
        /*0bb4*/ 	.word	0x00000002
        /*0bb8*/ 	.word	0x00022860
        /*0bbc*/ 	.short	0x010a
        /*0bbe*/ 	.byte	0x3f
	.zero		1


	//   ....[53]....
        /*0bc0*/ 	.word	0x000135b0
        /*0bc4*/ 	.word	0x00000003
        /*0bc8*/ 	.word	0x00022840
        /*0bcc*/ 	.short	0x010a
        /*0bce*/ 	.byte	0x3f
	.zero		1


	//   ....[54]....
        /*0bd0*/ 	.word	0x00013800
        /*0bd4*/ 	.word	0x00000003
        /*0bd8*/ 	.word	0x00022860
        /*0bdc*/ 	.short	0x010a
        /*0bde*/ 	.byte	0x3f
	.zero		1


	//   ....[55]....
        /*0be0*/ 	.word	0x00014060
        /*0be4*/ 	.word	0x00000002
        /*0be8*/ 	.word	0x00022840
        /*0bec*/ 	.short	0x010a
        /*0bee*/ 	.byte	0x3f
	.zero		1


	//   ....[56]....
        /*0bf0*/ 	.word	0x000142a0
        /*0bf4*/ 	.word	0x00000002
        /*0bf8*/ 	.word	0x00022860
        /*0bfc*/ 	.short	0x010a
        /*0bfe*/ 	.byte	0x3f
	.zero		1


	//   ....[57]....
        /*0c00*/ 	.word	0x00014a70
        /*0c04*/ 	.word	0x00000003
        /*0c08*/ 	.word	0x00022840
        /*0c0c*/ 	.short	0x010a
        /*0c0e*/ 	.byte	0x3f
	.zero		1


	//   ....[58]....
        /*0c10*/ 	.word	0x00014cc0
        /*0c14*/ 	.word	0x00000003
        /*0c18*/ 	.word	0x00022860
        /*0c1c*/ 	.short	0x010a
        /*0c1e*/ 	.byte	0x3f
	.zero		1


	//   ....[59]....
        /*0c20*/ 	.word	0x00016100
        /*0c24*/ 	.word	0x00000000
        /*0c28*/ 	.word	0x00022820
        /*0c2c*/ 	.short	0x010a
        /*0c2e*/ 	.byte	0x3f
	.zero		1


	//   ....[60]....
        /*0c30*/ 	.word	0x000162c0
        /*0c34*/ 	.word	0x00000006
        /*0c38*/ 	.word	0x00000000
        /*0c3c*/ 	.short	0x010a
        /*0c3e*/ 	.byte	0x3f
	.zero		1


	//   ....[61]....
        /*0c40*/ 	.word	0x00016330
        /*0c44*/ 	.word	0x00000007
        /*0c48*/ 	.word	0x00000000
        /*0c4c*/ 	.short	0x010a
        /*0c4e*/ 	.byte	0x3f
	.zero		1


	//   ....[62]....
        /*0c50*/ 	.word	0x000163a0
        /*0c54*/ 	.word	0x00000004
        /*0c58*/ 	.word	0x00000000
        /*0c5c*/ 	.short	0x010a
        /*0c5e*/ 	.byte	0x3f
	.zero		1


	//   ....[63]....
        /*0c60*/ 	.word	0x000163d0
        /*0c64*/ 	.word	0x00000003
        /*0c68*/ 	.word	0x00000000
        /*0c6c*/ 	.short	0x010a
        /*0c6e*/ 	.byte	0x3f
	.zero		1


	//   ....[64]....
        /*0c70*/ 	.word	0x00016430
        /*0c74*/ 	.word	0x00000008
        /*0c78*/ 	.word	0x00022800
        /*0c7c*/ 	.short	0x010a
        /*0c7e*/ 	.byte	0x3f
	.zero		1


	//   ....[65]....
        /*0c80*/ 	.word	0x00016480
        /*0c84*/ 	.word	0x00000005
        /*0c88*/ 	.word	0x00022830
        /*0c8c*/ 	.short	0x010a
        /*0c8e*/ 	.byte	0x3f
	.zero		1


	//   ....[66]....
        /*0c90*/ 	.word	0x000164d0
        /*0c94*/ 	.word	0x00000005
        /*0c98*/ 	.word	0x00022850
        /*0c9c*/ 	.short	0x010a
        /*0c9e*/ 	.byte	0x3f
	.zero		1


	//   ....[67]....
        /*0ca0*/ 	.word	0x00016530
        /*0ca4*/ 	.word	0x00000009
        /*0ca8*/ 	.word	0x00022830
        /*0cac*/ 	.short	0x010a
        /*0cae*/ 	.byte	0x3f
	.zero		1


	//   ....[68]....
        /*0cb0*/ 	.word	0x00016580
        /*0cb4*/ 	.word	0x0000000b
        /*0cb8*/ 	.word	0x00022850
        /*0cbc*/ 	.short	0x010a
        /*0cbe*/ 	.byte	0x3f
	.zero		1


	//   ....[69]....
        /*0cc0*/ 	.word	0x000165e0
        /*0cc4*/ 	.word	0x00000002
        /*0cc8*/ 	.word	0x00022830
        /*0ccc*/ 	.short	0x010a
        /*0cce*/ 	.byte	0x3f
	.zero		1


	//   ....[70]....
        /*0cd0*/ 	.word	0x00016630
        /*0cd4*/ 	.word	0x000000b2
        /*0cd8*/ 	.word	0x00022850
        /*0cdc*/ 	.short	0x010a
        /*0cde*/ 	.byte	0x3f
	.zero		1


	//   ....[71]....
        /*0ce0*/ 	.word	0x00016690
        /*0ce4*/ 	.word	0x00000002
        /*0ce8*/ 	.word	0x00022830
        /*0cec*/ 	.short	0x010a
        /*0cee*/ 	.byte	0x3f
	.zero		1


	//   ....[72]....
        /*0cf0*/ 	.word	0x000166e0
        /*0cf4*/ 	.word	0x00000008
        /*0cf8*/ 	.word	0x00022850
        /*0cfc*/ 	.short	0x010a
        /*0cfe*/ 	.byte	0x3f
	.zero		1


	//   ....[73]....
        /*0d00*/ 	.word	0x00016880
        /*0d04*/ 	.word	0x00000000
        /*0d08*/ 	.word	0x00022840
        /*0d0c*/ 	.short	0x010a
        /*0d0e*/ 	.byte	0x3f
	.zero		1


	//   ....[74]....
        /*0d10*/ 	.word	0x00017330
        /*0d14*/ 	.word	0x00000002
        /*0d18*/ 	.word	0x00022820
        /*0d1c*/ 	.short	0x010a
        /*0d1e*/ 	.byte	0x3f
	.zero		1


	//   ....[75]....
        /*0d20*/ 	.word	0x00017380
        /*0d24*/ 	.word	0x00000002
        /*0d28*/ 	.word	0x00022860
        /*0d2c*/ 	.short	0x010a
        /*0d2e*/ 	.byte	0x3f
	.zero		1


	//   ....[76]....
        /*0d30*/ 	.word	0x000173d0
        /*0d34*/ 	.word	0x00000003
        /*0d38*/ 	.word	0x00022840
        /*0d3c*/ 	.short	0x010a
        /*0d3e*/ 	.byte	0x3f
	.zero		1


	//   ....[77]....
        /*0d40*/ 	.word	0x00017420
        /*0d44*/ 	.word	0x00000003
        /*0d48*/ 	.word	0x00022860
        /*0d4c*/ 	.short	0x010a
        /*0d4e*/ 	.byte	0x3f
	.zero		1


	//   ....[78]....
        /*0d50*/ 	.word	0x00017470
        /*0d54*/ 	.word	0x00000002
        /*0d58*/ 	.word	0x00022840
        /*0d5c*/ 	.short	0x010a
        /*0d5e*/ 	.byte	0x3f
	.zero		1


	//   ....[79]....
        /*0d60*/ 	.word	0x000174c0
        /*0d64*/ 	.word	0x00000002
        /*0d68*/ 	.word	0x00022860
        /*0d6c*/ 	.short	0x010a
        /*0d6e*/ 	.byte	0x3f
	.zero		1


	//   ....[80]....
        /*0d70*/ 	.word	0x00017510
        /*0d74*/ 	.word	0x00000003
        /*0d78*/ 	.word	0x00022840
        /*0d7c*/ 	.short	0x010a
        /*0d7e*/ 	.byte	0x3f
	.zero		1


	//   ....[81]....
        /*0d80*/ 	.word	0x00017560
        /*0d84*/ 	.word	0x00000003
        /*0d88*/ 	.word	0x00022860
        /*0d8c*/ 	.short	0x010a
        /*0d8e*/ 	.byte	0x3f
	.zero		1


	//   ....[82]....
        /*0d90*/ 	.word	0x00017ef0
        /*0d94*/ 	.word	0x00000000
        /*0d98*/ 	.word	0x00022820
        /*0d9c*/ 	.short	0x010a
        /*0d9e*/ 	.byte	0x3f
	.zero		1


	//   ....[83]....
        /*0da0*/ 	.word	0x00018090
        /*0da4*/ 	.word	0x00000006
        /*0da8*/ 	.word	0x00000000
        /*0dac*/ 	.short	0x010a
        /*0dae*/ 	.byte	0x3f
	.zero		1


	//   ....[84]....
        /*0db0*/ 	.word	0x000180e0
        /*0db4*/ 	.word	0x00000007
        /*0db8*/ 	.word	0x00000000
        /*0dbc*/ 	.short	0x010a
        /*0dbe*/ 	.byte	0x3f
	.zero		1


	//   ....[85]....
        /*0dc0*/ 	.word	0x00018130
        /*0dc4*/ 	.word	0x00000004
        /*0dc8*/ 	.word	0x00000000
        /*0dcc*/ 	.short	0x010a
        /*0dce*/ 	.byte	0x3f
	.zero		1


	//----- nvinfo : EIATTR_NUM_MBARRIERS
	.align		4
.L_1389:
        /*0dd0*/ 	.byte	0x03, 0x38
        /*0dd2*/ 	.short	0x0016


	//----- nvinfo : EIATTR_EXIT_INSTR_OFFSETS
	.align		4
        /*0dd4*/ 	.byte	0x04, 0x1c
        /*0dd6*/ 	.short	(.L_1391 - .L_1390)


	//   ....[0]....
.L_1390:
        /*0dd8*/ 	.word	0x00000a80


	//   ....[1]....
        /*0ddc*/ 	.word	0x0000fef0


	//   ....[2]....
        /*0de0*/ 	.word	0x00016420


	//----- nvinfo : EIATTR_MAX_THREADS
	.align		4
.L_1391:
        /*0de4*/ 	.byte	0x04, 0x05
        /*0de6*/ 	.short	(.L_1393 - .L_1392)
.L_1392:
        /*0de8*/ 	.word	0x00000180
        /*0dec*/ 	.word	0x00000001
        /*0df0*/ 	.word	0x00000001


	//----- nvinfo : EIATTR_CRS_STACK_SIZE
	.align		4
.L_1393:
        /*0df4*/ 	.byte	0x04, 0x1e
        /*0df6*/ 	.short	(.L_1395 - .L_1394)
.L_1394:
        /*0df8*/ 	.word	0x00000000


	//----- nvinfo : EIATTR_CBANK_PARAM_SIZE
	.align		4
.L_1395:
        /*0dfc*/ 	.byte	0x03, 0x19
        /*0dfe*/ 	.short	0x0af0


	//----- nvinfo : EIATTR_PARAM_CBANK
	.align		4
        /*0e00*/ 	.byte	0x04, 0x0a
        /*0e02*/ 	.short	(.L_1397 - .L_1396)
	.align		4
.L_1396:
        /*0e04*/ 	.word	index@(.nv.constant0._ZN7cutlass13device_kernelIN5flash11enable_sm90INS1_16FlashAttnFwdSm90INS1_25CollectiveMainloopFwdSm90ILi2EN4cute5tupleIJNS5_1CILi1EEES8_S8_EEENS6_IJNS7_ILi128EEENS7_ILi96EEENS7_ILi64EEEEEELi256ENS_6half_tEfNS_4arch4Sm90ELb0ELb1ELb0ELb1ELb0ELb0ELb0ELb1ELb0ELb1ELb0ELb0EEENS1_21CollectiveEpilogueFwdINS6_IJSA_NS7_ILi256EEESB_EEES9_SE_SG_Li256ELb1ELb1ELb0ELb0EEENS1_36VarlenDynamicPersistentTileSchedulerILi128ELi96ELi256ELi128ELb0ELb1ELb1ELb1ELb0ELb1EEEEEEEEEvNT_6ParamsE)
        /*0e08*/ 	.short	0x0210
        /*0e0a*/ 	.short	0x0af0


	//----- nvinfo : EIATTR_SW_WAR
	.align		4
.L_1397:
        /*0e0c*/ 	.byte	0x04, 0x36
        /*0e0e*/ 	.short	(.L_1399 - .L_1398)
.L_1398:
        /*0e10*/ 	.word	0x00000008
.L_1399:


//--------------------- .nv.info._ZN7cutlass13device_kernelIN5flash11enable_sm90INS1_16FlashAttnFwdSm90INS1_25CollectiveMainloopFwdSm90ILi2EN4cute5tupleIJNS5_1CILi1EEES8_S8_EEENS6_IJNS7_ILi128EEENS7_ILi96EEENS7_ILi64EEEEEELi256ENS_6half_tEfNS_4arch4Sm90ELb0ELb1ELb0ELb1ELb0ELb1ELb0ELb1ELb0ELb1ELb0ELb0EEENS1_21CollectiveEpilogueFwdINS6_IJSA_NS7_ILi256EEESB_EEES9_SE_SG_Li256ELb1ELb1ELb0ELb0EEENS1_36VarlenDynamicPersistentTileSchedulerILi128ELi96ELi256ELi128ELb0ELb1ELb1ELb1ELb0ELb1EEEEEEEEEvNT_6ParamsE --------------------------
	.section	.nv.info._ZN7cutlass13device_kernelIN5flash11enable_sm90INS1_16FlashAttnFwdSm90INS1_25CollectiveMainloopFwdSm90ILi2EN4cute5tupleIJNS5_1CILi1EEES8_S8_EEENS6_IJNS7_ILi128EEENS7_ILi96EEENS7_ILi64EEEEEELi256ENS_6half_tEfNS_4arch4Sm90ELb0ELb1ELb0ELb1ELb0ELb1ELb0ELb1ELb0ELb1ELb0ELb0EEENS1_21CollectiveEpilogueFwdINS6_IJSA_NS7_ILi256EEESB_EEES9_SE_SG_Li256ELb1ELb1ELb0ELb0EEENS1_36VarlenDynamicPersistentTileSchedulerILi128ELi96ELi256ELi128ELb0ELb1ELb1ELb1ELb0ELb1EEEEEEEEEvNT_6ParamsE,"",@"SHT_CUDA_INFO"
	.sectionflags	@""
	.align	4


	//----- nvinfo : EIATTR_CUDA_API_VERSION
	.align		4
        /*0000*/ 	.byte	0x04, 0x37
        /*0002*/ 	.short	(.L_1401 - .L_1400)
.L_1400:
        /*0004*/ 	.word	0x00000082


	//----- nvinfo : EIATTR_KPARAM_INFO
	.align		4
.L_1401:
        /*0008*/ 	.byte	0x04, 0x17
        /*000a*/ 	.short	(.L_1403 - .L_1402)
.L_1402:
        /*000c*/ 	.word	0x00000000
        /*0010*/ 	.short	0x0000
        /*0012*/ 	.short	0x0070
        /*0014*/ 	.byte	0x00, 0xf0, 0x01, 0x2a


	//----- nvinfo : EIATTR_SPARSE_MMA_MASK
	.align		4
.L_1403:
        /*0018*/ 	.byte	0x03, 0x50
        /*001a*/ 	.short	0x0000


	//----- nvinfo : EIATTR_MAXREG_COUNT
	.align		4
        /*001c*/ 	.byte	0x03, 0x1b
        /*001e*/ 	.short	0x00a8


	//----- nvinfo : EIATTR_NUM_BARRIERS
	.align		4
        /*0020*/ 	.byte	0x02, 0x4c
        /*0022*/ 	.byte	0x10
	.zero		1


	//----- nvinfo : EIATTR_EXTERNS
	.align		4
        /*0024*/ 	.byte	0x04, 0x0f
        /*0026*/ 	.short	(.L_1405 - .L_1404)


	//   ....[0]....
	.align		4
.L_1404:
        /*0028*/ 	.word	index@(__assertfail)


	//----- nvinfo : EIATTR_ANNOTATIONS
	.align		4
.L_1405:
        /*002c*/ 	.byte	0x04, 0x55
        /*002e*/ 	.short	(.L_1407 - .L_1406)


	//   ....[0]....
.L_1406:
        /* <DEDUP_REMOVED lines=79> */


	//----- nvinfo : EIATTR_MERCURY_ISA_VERSION
	.align		4
.L_1407:
        /*0510*/ 	.byte	0x03, 0x5f
        /*0512*/ 	.short	0x0101


	//----- nvinfo : EIATTR_UNUSED_LOAD_BYTE_OFFSET
	.align		4
        /*0514*/ 	.byte	0x04, 0x44
        /*0516*/ 	.short	(.L_1409 - .L_1408)


	//   ....[0]....
.L_1408:
        /*0518*/ 	.word	0x00000ac0
        /*051c*/ 	.word	0x0000fff0


	//   ....[1]....
        /*0520*/ 	.word	0x00014c90
        /*0524*/ 	.word	0x0000fff0


	//----- nvinfo : EIATTR_INT_WARP_WIDE_INSTR_OFFSETS
	.align		4
.L_1409:
        /*0528*/ 	.byte	0x04, 0x31
        /*052a*/ 	.short	(.L_1411 - .L_1410)


	//   ....[0]....
.L_1410:
        /*052c*/ 	.word	0x00000180


	//   ....[1]....
        /*0530*/ 	.word	0x00000220


	//   ....[2]....
        /*0534*/ 	.word	0x00000290


	//   ....[3]....
        /*0538*/ 	.word	0x0001aaa0


	//   ....[4]....
        /*053c*/ 	.word	0x0001ab30


	//   ....[5]....
        /*0540*/ 	.word	0x0001e8a0


	//   ....[6]....
        /*0544*/ 	.word	0x0001e930


	//----- nvinfo : EIATTR_COOP_GROUP_MASK_REGIDS
	.align		4
.L_1411:
        /*0548*/ 	.byte	0x04, 0x29
        /*054a*/ 	.short	(.L_1413 - .L_1412)


	//   ....[0]....
.L_1412:
        /*054c*/ 	.word	0xffffffff


	//   ....[1]....
        /*0550*/ 	.word	0xffffffff


	//   ....[2]....
        /*0554*/ 	.word	0xffffffff


	//   ....[3]....
        /*0558*/ 	.word	0xffffffff


	//   ....[4]....
        /*055c*/ 	.word	0xffffffff


	//   ....[5]....
        /*0560*/ 	.word	0xffffffff


	//   ....[6]....
        /*0564*/ 	.word	0xffffffff


	//   ....[7]....
        /*0568*/ 	.word	0xffffffff


	//   ....[8]....
        /*056c*/ 	.word	0xffffffff


	//   ....[9]....
        /*0570*/ 	.word	0xffffffff


	//   ....[10]....
        /*0574*/ 	.word	0xffffffff


	//   ....[11]....
        /*0578*/ 	.word	0xffffffff


	//   ....[12]....
        /*057c*/ 	.word	0xffffffff


	//   ....[13]....
        /*0580*/ 	.word	0xffffffff


	//   ....[14]....
        /*0584*/ 	.word	0xffffffff


	//   ....[15]....
        /*0588*/ 	.word	0xffffffff


	//   ....[16]....
        /*058c*/ 	.word	0xffffffff


	//   ....[17]....
        /*0590*/ 	.word	0xffffffff


	//   ....[18]....
        /*0594*/ 	.word	0xffffffff


	//   ....[19]....
        /*0598*/ 	.word	0xffffffff


	//   ....[20]....
        /*059c*/ 	.word	0xffffffff


	//   ....[21]....
        /*05a0*/ 	.word	0xffffffff


	//   ....[22]....
        /*05a4*/ 	.word	0xffffffff


	//   ....[23]....
        /*05a8*/ 	.word	0xffffffff


	//   ....[24]....
        /*05ac*/ 	.word	0xffffffff


	//   ....[25]....
        /*05b0*/ 	.word	0xffffffff


	//   ....[26]....
        /*05b4*/ 	.word	0xffffffff


	//   ....[27]....
        /*05b8*/ 	.word	0xffffffff


	//   ....[28]....
        /*05bc*/ 	.word	0xffffffff


	//   ....[29]....
        /*05c0*/ 	.word	0xffffffff


	//   ....[30]....
        /*05c4*/ 	.word	0xffffffff


	//   ....[31]....
        /*05c8*/ 	.word	0xffffffff


	//   ....[32]....
        /*05cc*/ 	.word	0xffffffff


	//   ....[33]....
        /*05d0*/ 	.word	0xffffffff


	//   ....[34]....
        /*05d4*/ 	.word	0xffffffff


	//   ....[35]....
        /*05d8*/ 	.word	0xffffffff


	//   ....[36]....
        /*05dc*/ 	.word	0xffffffff


	//   ....[37]....
        /*05e0*/ 	.word	0xffffffff


	//   ....[38]....
        /*05e4*/ 	.word	0xffffffff


	//   ....[39]....
        /*05e8*/ 	.word	0xffffffff


	//   ....[40]....
        /*05ec*/ 	.word	0xffffffff


	//   ....[41]....
        /*05f0*/ 	.word	0xffffffff


	//   ....[42]....
        /*05f4*/ 	.word	0xffffffff


	//   ....[43]....
        /*05f8*/ 	.word	0xffffffff


	//   ....[44]....
        /*05fc*/ 	.word	0xffffffff


	//   ....[45]....
        /*0600*/ 	.word	0xffffffff


	//   ....[46]....
        /*0604*/ 	.word	0xffffffff


	//   ....[47]....
        /*0608*/ 	.word	0xffffffff


	//   ....[48]....
        /*060c*/ 	.word	0xffffffff


	//   ....[49]....
        /*0610*/ 	.word	0xffffffff


	//   ....[50]....
        /*0614*/ 	.word	0xffffffff


	//   ....[51]....
        /*0618*/ 	.word	0xffffffff


	//   ....[52]....
        /*061c*/ 	.word	0xffffffff


	//   ....[53]....
        /*0620*/ 	.word	0xffffffff


	//   ....[54]....
        /*0624*/ 	.word	0xffffffff


	//   ....[55]....
        /*0628*/ 	.word	0xffffffff


	//   ....[56]....
        /*062c*/ 	.word	0xffffffff


	//   ....[57]....
        /*0630*/ 	.word	0xffffffff


	//   ....[58]....
        /*0634*/ 	.word	0xffffffff


	//   ....[59]....
        /*0638*/ 	.word	0xffffffff


	//   ....[60]....
        /*063c*/ 	.word	0xffffffff


	//   ....[61]....
        /*0640*/ 	.word	0xffffffff


	//   ....[62]....
        /*0644*/ 	.word	0xffffffff


	//   ....[63]....
        /*0648*/ 	.word	0xffffffff


	//   ....[64]....
        /*064c*/ 	.word	0xffffffff


	//   ....[65]....
        /*0650*/ 	.word	0xffffffff


	//   ....[66]....
        /*0654*/ 	.word	0xffffffff


	//   ....[67]....
        /*0658*/ 	.word	0xffffffff


	//   ....[68]....
        /*065c*/ 	.word	0xffffffff


	//   ....[69]....
        /*0660*/ 	.word	0xffffffff


	//   ....[70]....
        /*0664*/ 	.word	0xffffffff


	//   ....[71]....
        /*0668*/ 	.word	0xffffffff


	//   ....[72]....
        /*066c*/ 	.word	0xffffffff


	//   ....[73]....
        /*0670*/ 	.word	0xffffffff


	//   ....[74]....
        /*0674*/ 	.word	0xffffffff


	//   ....[75]....
        /*0678*/ 	.word	0xffffffff


	//   ....[76]....
        /*067c*/ 	.word	0xffffffff


	//   ....[77]....
        /*0680*/ 	.word	0xffffffff


	//   ....[78]....
        /*0684*/ 	.word	0xffffffff


	//   ....[79]....
        /*0688*/ 	.word	0xffffffff


	//   ....[80]....
        /*068c*/ 	.word	0xffffffff


	//   ....[81]....
        /*0690*/ 	.word	0xffffffff


	//   ....[82]....
        /*0694*/ 	.word	0xffffffff


	//   ....[83]....
        /*0698*/ 	.word	0xffffffff


	//   ....[84]....
        /*069c*/ 	.word	0xffffffff


	//   ....[85]....
        /*06a0*/ 	.word	0xffffffff


	//   ....[86]....
        /*06a4*/ 	.word	0xffffffff


	//   ....[87]....
        /*06a8*/ 	.word	0xffffffff


	//   ....[88]....
        /*06ac*/ 	.word	0xffffffff


	//   ....[89]....
        /*06b0*/ 	.word	0xffffffff


	//   ....[90]....
        /*06b4*/ 	.word	0xffffffff


	//   ....[91]....
        /*06b8*/ 	.word	0xffffffff


	//   ....[92]....
        /*06bc*/ 	.word	0xffffffff


	//   ....[93]....
        /*06c0*/ 	.word	0xffffffff


	//   ....[94]....
        /*06c4*/ 	.word	0xffffffff


	//   ....[95]....
        /*06c8*/ 	.word	0xffffffff


	//   ....[96]....
        /*06cc*/ 	.word	0xffffffff


	//   ....[97]....
        /*06d0*/ 	.word	0xffffffff


	//   ....[98]....
        /*06d4*/ 	.word	0xffffffff


	//   ....[99]....
        /*06d8*/ 	.word	0xffffffff


	//   ....[100]....
        /*06dc*/ 	.word	0xffffffff


	//   ....[101]....
        /*06e0*/ 	.word	0xffffffff


	//   ....[102]....
        /*06e4*/ 	.word	0xffffffff


	//   ....[103]....
        /*06e8*/ 	.word	0xffffffff


	//   ....[104]....
        /*06ec*/ 	.word	0xffffffff


	//   ....[105]....
        /*06f0*/ 	.word	0xffffffff


	//   ....[106]....
        /*06f4*/ 	.word	0xffffffff


	//   ....[107]....
        /*06f8*/ 	.word	0xffffffff


	//   ....[108]....
        /*06fc*/ 	.word	0xffffffff


	//   ....[109]....
        /*0700*/ 	.word	0xffffffff


	//   ....[110]....
        /*0704*/ 	.word	0xffffffff


	//   ....[111]....
        /*0708*/ 	.word	0xffffffff


	//   ....[112]....
        /*070c*/ 	.word	0xffffffff


	//   ....[113]....
        /*0710*/ 	.word	0xffffffff


	//   ....[114]....
        /*0714*/ 	.word	0xffffffff


	//   ....[115]....
        /*0718*/ 	.word	0xffffffff


	//   ....[116]....
        /*071c*/ 	.word	0xffffffff


	//   ....[117]....
        /*0720*/ 	.word	0xffffffff


	//   ....[118]....
        /*0724*/ 	.word	0xffffffff


	//   ....[119]....
        /*0728*/ 	.word	0xffffffff


	//   ....[120]....
        /*072c*/ 	.word	0xffffffff


	//   ....[121]....
        /*0730*/ 	.word	0xffffffff


	//   ....[122]....
        /*0734*/ 	.word	0x0500000f


	//   ....[123]....
        /*0738*/ 	.word	0x0500000f


	//   ....[124]....
        /*073c*/ 	.word	0x0500000f


	//   ....[125]....
        /*0740*/ 	.word	0x0500000f


	//   ....[126]....
        /*0744*/ 	.word	0x0500000f


	//   ....[127]....
        /*0748*/ 	.word	0x0500000f


	//   ....[128]....
        /*074c*/ 	.word	0x0500000f


	//   ....[129]....
        /*0750*/ 	.word	0x0500000f


	//   ....[130]....
        /*0754*/ 	.word	0x0500000f


	//   ....[131]....
        /*0758*/ 	.word	0x0500000f


	//   ....[132]....
        /*075c*/ 	.word	0x0500000f


	//   ....[133]....
        /*0760*/ 	.word	0x0500000f


	//   ....[134]....
        /*0764*/ 	.word	0x0500000f


	//   ....[135]....
        /*0768*/ 	.word	0x0500000f


	//   ....[136]....
        /*076c*/ 	.word	0x0500000f


	//   ....[137]....
        /*0770*/ 	.word	0x0500000f


	//   ....[138]....
        /*0774*/ 	.word	0x0500000f


	//   ....[139]....
        /*0778*/ 	.word	0x0500000f


	//   ....[140]....
        /*077c*/ 	.word	0x0500000f


	//   ....[141]....
        /*0780*/ 	.word	0x0500000f


	//   ....[142]....
        /*0784*/ 	.word	0x0500000f


	//   ....[143]....
        /*0788*/ 	.word	0x0500000f


	//   ....[144]....
        /*078c*/ 	.word	0x0500000f


	//   ....[145]....
        /*0790*/ 	.word	0x0500000f


	//   ....[146]....
        /*0794*/ 	.word	0x0500000f


	//   ....[147]....
        /*0798*/ 	.word	0x0500000f


	//   ....[148]....
        /*079c*/ 	.word	0x0500000f


	//   ....[149]....
        /*07a0*/ 	.word	0x0500000f


	//   ....[150]....
        /*07a4*/ 	.word	0x0500000f


	//   ....[151]....
        /*07a8*/ 	.word	0x0500000f


	//   ....[152]....
        /*07ac*/ 	.word	0x0500000f


	//   ....[153]....
        /*07b0*/ 	.word	0x0500000f


	//   ....[154]....
        /*07b4*/ 	.word	0x0500000f


	//   ....[155]....
        /*07b8*/ 	.word	0x0500000f


	//   ....[156]....
        /*07bc*/ 	.word	0x0500000f


	//   ....[157]....
        /*07c0*/ 	.word	0x0500000f


	//   ....[158]....
        /*07c4*/ 	.word	0x0500000f


	//   ....[159]....
        /*07c8*/ 	.word	0x0500000f


	//   ....[160]....
        /*07cc*/ 	.word	0x0500000f


	//   ....[161]....
        /*07d0*/ 	.word	0x0500000f


	//   ....[162]....
        /*07d4*/ 	.word	0x0500000f


	//   ....[163]....
        /*07d8*/ 	.word	0x0500000f


	//   ....[164]....
        /*07dc*/ 	.word	0x0500000f


	//   ....[165]....
        /*07e0*/ 	.word	0x0500000f


	//   ....[166]....
        /*07e4*/ 	.word	0x0500000f


	//   ....[167]....
        /*07e8*/ 	.word	0x0500000f


	//   ....[168]....
        /*07ec*/ 	.word	0x0500000f


	//   ....[169]....
        /*07f0*/ 	.word	0x0500000f


	//   ....[170]....
        /*07f4*/ 	.word	0x0500000f


	//   ....[171]....
        /*07f8*/ 	.word	0x0500000f


	//   ....[172]....
        /*07fc*/ 	.word	0x0500000f


	//   ....[173]....
        /*0800*/ 	.word	0x0500000f


	//   ....[174]....
        /*0804*/ 	.word	0x0500000f


	//   ....[175]....
        /*0808*/ 	.word	0x0500000f


	//   ....[176]....
        /*080c*/ 	.word	0x0500000f


	//   ....[177]....
        /*0810*/ 	.word	0x0500000f


	//   ....[178]....
        /*0814*/ 	.word	0x0500000f


	//   ....[179]....
        /*0818*/ 	.word	0x0500000f


	//   ....[180]....
        /*081c*/ 	.word	0x0500000f


	//   ....[181]....
        /*0820*/ 	.word	0x0500000f


	//   ....[182]....
        /*0824*/ 	.word	0x0500000f


	//----- nvinfo : EIATTR_COOP_GROUP_INSTR_OFFSETS
	.align		4
.L_1413:
        /*0828*/ 	.byte	0x04, 0x28
        /*082a*/ 	.short	(.L_1415 - .L_1414)


	//   ....[0]....
.L_1414:
        /*082c*/ 	.word	0x00000060


	//   ....[1]....
        /*0830*/ 	.word	0x00000190


	//   ....[2]....
        /*0834*/ 	.word	0x00000240


	//   ....[3]....
        /*0838*/ 	.word	0x00000400


	//   ....[4]....
        /*083c*/ 	.word	0x00000560


	//   ....[5]....
        /*0840*/ 	.word	0x00000680


	//   ....[6]....
        /*0844*/ 	.word	0x000007e0


	//   ....[7]....
        /*0848*/ 	.word	0x000062d0


	//   ....[8]....
        /*084c*/ 	.word	0x000069f0


	//   ....[9]....
        /*0850*/ 	.word	0x00006a00


	//   ....[10]....
        /*0854*/ 	.word	0x00006a10


	//   ....[11]....
        /*0858*/ 	.word	0x00006a20


	//   ....[12]....
        /*085c*/ 	.word	0x00006d10


	//   ....[13]....
        /*0860*/ 	.word	0x00006d20


	//   ....[14]....
        /*0864*/ 	.word	0x00006d30


	//   ....[15]....
        /*0868*/ 	.word	0x00006d40


	//   ....[16]....
        /*086c*/ 	.word	0x00007f30


	//   ....[17]....
        /*0870*/ 	.word	0x00007f50


	//   ....[18]....
        /*0874*/ 	.word	0x00007f60


	//   ....[19]....
        /*0878*/ 	.word	0x00007f70


	//   ....[20]....
        /*087c*/ 	.word	0x00008050


	//   ....[21]....
        /*0880*/ 	.word	0x00008060


	//   ....[22]....
        /*0884*/ 	.word	0x00008100


	//   ....[23]....
        /*0888*/ 	.word	0x00008130


	//   ....[24]....
        /*088c*/ 	.word	0x00009640


	//   ....[25]....
        /*0890*/ 	.word	0x0000a040


	//   ....[26]....
        /*0894*/ 	.word	0x0000a650


	//   ....[27]....
        /*0898*/ 	.word	0x0000a760


	//   ....[28]....
        /*089c*/ 	.word	0x0000ac20


	//   ....[29]....
        /*08a0*/ 	.word	0x0000ad10


	//   ....[30]....
        /*08a4*/ 	.word	0x0000c0c0


	//   ....[31]....
        /*08a8*/ 	.word	0x0000cb80


	//   ....[32]....
        /*08ac*/ 	.word	0x0000d120


	//   ....[33]....
        /*08b0*/ 	.word	0x0000d280


	//   ....[34]....
        /*08b4*/ 	.word	0x0000dc10


	//   ....[35]....
        /*08b8*/ 	.word	0x0000dde0


	//   ....[36]....
        /*08bc*/ 	.word	0x0000f6a0


	//   ....[37]....
        /*08c0*/ 	.word	0x0000f6c0


	//   ....[38]....
        /*08c4*/ 	.word	0x00010020


	//   ....[39]....
        /*08c8*/ 	.word	0x000100c0


	//   ....[40]....
        /*08cc*/ 	.word	0x00011350


	//   ....[41]....
        /*08d0*/ 	.word	0x00011f20


	//   ....[42]....
        /*08d4*/ 	.word	0x000124c0


	//   ....[43]....
        /*08d8*/ 	.word	0x000125e0


	//   ....[44]....
        /*08dc*/ 	.word	0x00013170


	//   ....[45]....
        /*08e0*/ 	.word	0x00013280


	//   ....[46]....
        /*08e4*/ 	.word	0x00014210


	//   ....[47]....
        /*08e8*/ 	.word	0x00014270


	//   ....[48]....
        /*08ec*/ 	.word	0x000142d0


	//   ....[49]....
        /*08f0*/ 	.word	0x00014320


	//   ....[50]....
        /*08f4*/ 	.word	0x00015c90


	//   ....[51]....
        /*08f8*/ 	.word	0x00015cd0


	//   ....[52]....
        /*08fc*/ 	.word	0x00015d00


	//   ....[53]....
        /*0900*/ 	.word	0x00015d30


	//   ....[54]....
        /*0904*/ 	.word	0x000166b0


	//   ....[55]....
        /*0908*/ 	.word	0x000166d0


	//   ....[56]....
        /*090c*/ 	.word	0x00016820


	//   ....[57]....
        /*0910*/ 	.word	0x00016840


	//   ....[58]....
        /*0914*/ 	.word	0x00016980


	//   ....[59]....
        /*0918*/ 	.word	0x000169a0


	//   ....[60]....
        /*091c*/ 	.word	0x00016ae0


	//   ....[61]....
        /*0920*/ 	.word	0x00016af0


	//   ....[62]....
        /*0924*/ 	.word	0x00017350


	//   ....[63]....
        /*0928*/ 	.word	0x00017360


	//   ....[64]....
        /*092c*/ 	.word	0x00017540


	//   ....[65]....
        /*0930*/ 	.word	0x00017550


	//   ....[66]....
        /*0934*/ 	.word	0x00017720


	//   ....[67]....
        /*0938*/ 	.word	0x00017730


	//   ....[68]....
        /*093c*/ 	.word	0x00017900


	//   ....[69]....
        /*0940*/ 	.word	0x00017910


	//   ....[70]....
        /*0944*/ 	.word	0x00017b40


	//   ....[71]....
        /*0948*/ 	.word	0x00017d10


	//   ....[72]....
        /*094c*/ 	.word	0x00017d40


	//   ....[73]....
        /*0950*/ 	.word	0x00017d70


	//   ....[74]....
        /*0954*/ 	.word	0x00017da0


	//   ....[75]....
        /*0958*/ 	.word	0x00017dd0


	//   ....[76]....
        /*095c*/ 	.word	0x00017e00


	//   ....[77]....
        /*0960*/ 	.word	0x00017f70


	//   ....[78]....
        /*0964*/ 	.word	0x00017fa0


	//   ....[79]....
        /*0968*/ 	.word	0x00017fd0


	//   ....[80]....
        /*096c*/ 	.word	0x00018000


	//   ....[81]....
        /*0970*/ 	.word	0x00018030


	//   ....[82]....
        /*0974*/ 	.word	0x00018060


	//   ....[83]....
        /*0978*/ 	.word	0x00018100


	//   ....[84]....
        /*097c*/ 	.word	0x00018160


	//   ....[85]....
        /*0980*/ 	.word	0x000181f0


	//   ....[86]....
        /*0984*/ 	.word	0x000192a0


	//   ....[87]....
        /*0988*/ 	.word	0x0001b060


	//   ....[88]....
        /*098c*/ 	.word	0x0001bb90


	//   ....[89]....
        /*0990*/ 	.word	0x0001bbb0


	//   ....[90]....
        /*0994*/ 	.word	0x0001bc60


	//   ....[91]....
        /*0998*/ 	.word	0x0001bc70


	//   ....[92]....
        /*099c*/ 	.word	0x0001bcf0


	//   ....[93]....
        /*09a0*/ 	.word	0x0001bd00


	//   ....[94]....
        /*09a4*/ 	.word	0x0001bd80


	//   ....[95]....
        /*09a8*/ 	.word	0x0001bd90


	//   ....[96]....
        /*09ac*/ 	.word	0x0001be10


	//   ....[97]....
        /*09b0*/ 	.word	0x0001be20


	//   ....[98]....
        /*09b4*/ 	.word	0x0001bea0


	//   ....[99]....
        /*09b8*/ 	.word	0x0001beb0


	//   ....[100]....
        /*09bc*/ 	.word	0x0001bf30


	//   ....[101]....
        /*09c0*/ 	.word	0x0001bf40


	//   ....[102]....
        /*09c4*/ 	.word	0x0001bf90


	//   ....[103]....
        /*09c8*/ 	.word	0x0001bfb0


	//   ....[104]....
        /*09cc*/ 	.word	0x0001eb30


	//   ....[105]....
        /*09d0*/ 	.word	0x0001eb90


	//   ....[106]....
        /*09d4*/ 	.word	0x0001ebc0


	//   ....[107]....
        /*09d8*/ 	.word	0x0001ebf0


	//   ....[108]....
        /*09dc*/ 	.word	0x0001ec20


	//   ....[109]....
        /*09e0*/ 	.word	0x0001ec50


	//   ....[110]....
        /*09e4*/ 	.word	0x0001ec80


	//   ....[111]....
        /*09e8*/ 	.word	0x0001ec90


	//   ....[112]....
        /*09ec*/ 	.word	0x0001ee10


	//   ....[113]....
        /*09f0*/ 	.word	0x0001ee40


	//   ....[114]....
        /*09f4*/ 	.word	0x0001ee70


	//   ....[115]....
        /*09f8*/ 	.word	0x0001eea0


	//   ....[116]....
        /*09fc*/ 	.word	0x0001eed0


	//   ....[117]....
        /*0a00*/ 	.word	0x0001ef00


	//   ....[118]....
        /*0a04*/ 	.word	0x0001efc0


	//   ....[119]....
        /*0a08*/ 	.word	0x0001efe0


	//   ....[120]....
        /*0a0c*/ 	.word	0x0001f050


	//   ....[121]....
        /*0a10*/ 	.word	0x0001f720


	//   ....[122]....
        /*0a14*/ 	.word	0x0001fbb0


	//   ....[123]....
        /*0a18*/ 	.word	0x0001fc50


	//   ....[124]....
        /*0a1c*/ 	.word	0x0001fce0


	//   ....[125]....
        /*0a20*/ 	.word	0x0001fd30


	//   ....[126]....
        /*0a24*/ 	.word	0x0001fd80


	//   ....[127]....
        /*0a28*/ 	.word	0x0001fe10


	//   ....[128]....
        /*0a2c*/ 	.word	0x0001fea0


	//   ....[129]....
        /*0a30*/ 	.word	0x0001fef0


	//   ....[130]....
        /*0a34*/ 	.word	0x0001ff40


	//   ....[131]....
        /*0a38*/ 	.word	0x00020030


	//   ....[132]....
        /*0a3c*/ 	.word	0x000200e0


	//   ....[133]....
        /*0a40*/ 	.word	0x00020160


	//   ....[134]....
        /*0a44*/ 	.word	0x000201e0


	//   ....[135]....
        /*0a48*/ 	.word	0x00020280


	//   ....[136]....
        /*0a4c*/ 	.word	0x00020340


	//   ....[137]....
        /*0a50*/ 	.word	0x00020390


	//   ....[138]....
        /*0a54*/ 	.word	0x000204a0


	//   ....[139]....
        /*0a58*/ 	.word	0x00020850


	//   ....[140]....
        /*0a5c*/ 	.word	0x000208a0


	//   ....[141]....
        /*0a60*/ 	.word	0x00020930


	//   ....[142]....
        /*0a64*/ 	.word	0x000209c0


	//   ....[143]....
        /*0a68*/ 	.word	0x00020a50


	//   ....[144]....
        /*0a6c*/ 	.word	0x00020ae0


	//   ....[145]....
        /*0a70*/ 	.word	0x00020b70


	//   ....[146]....
        /*0a74*/ 	.word	0x00020c00


	//   ....[147]....
        /*0a78*/ 	.word	0x00020cc0


	//   ....[148]....
        /*0a7c*/ 	.word	0x00020fb0


	//   ....[149]....
        /*0a80*/ 	.word	0x00021170


	//   ....[150]....
        /*0a84*/ 	.word	0x000211c0


	//   ....[151]....
        /*0a88*/ 	.word	0x00021220


	//   ....[152]....
        /*0a8c*/ 	.word	0x00021310


	//   ....[153]....
        /*0a90*/ 	.word	0x00021370


	//   ....[154]....
        /*0a94*/ 	.word	0x00021460


	//   ....[155]....
        /*0a98*/ 	.word	0x000214c0


	//   ....[156]....
        /*0a9c*/ 	.word	0x000215b0


	//   ....[157]....
        /*0aa0*/ 	.word	0x00021610


	//   ....[158]....
        /*0aa4*/ 	.word	0x00021700


	//   ....[159]....
        /*0aa8*/ 	.word	0x00021760


	//   ....[160]....
        /*0aac*/ 	.word	0x00021850


	//   ....[161]....
        /*0ab0*/ 	.word	0x000218b0


	//   ....[162]....
        /*0ab4*/ 	.word	0x00021980


	//   ....[163]....
        /*0ab8*/ 	.word	0x00021a00


	//   ....[164]....
        /*0abc*/ 	.word	0x00021ad0


	//   ....[165]....
        /*0ac0*/ 	.word	0x00021e00


	//   ....[166]....
        /*0ac4*/ 	.word	0x00021ea0


	//   ....[167]....
        /*0ac8*/ 	.word	0x00021fc0


	//   ....[168]....
        /*0acc*/ 	.word	0x00022030


	//   ....[169]....
        /*0ad0*/ 	.word	0x000220b0


	//   ....[170]....
        /*0ad4*/ 	.word	0x00022130


	//   ....[171]....
        /*0ad8*/ 	.word	0x000221b0


	//   ....[172]....
        /*0adc*/ 	.word	0x00022240


	//   ....[173]....
        /*0ae0*/ 	.word	0x000222e0


	//   ....[174]....
        /*0ae4*/ 	.word	0x00022380


	//   ....[175]....
        /*0ae8*/ 	.word	0x000223f0


	//   ....[176]....
        /*0aec*/ 	.word	0x00022460


	//   ....[177]....
        /*0af0*/ 	.word	0x000224d0


	//   ....[178]....
        /*0af4*/ 	.word	0x00022550


	//   ....[179]....
        /*0af8*/ 	.word	0x000225d0


	//   ....[180]....
        /*0afc*/ 	.word	0x00022670


	//   ....[181]....
        /*0b00*/ 	.word	0x00022700


	//   ....[182]....
        /*0b04*/ 	.word	0x00022830


	//----- nvinfo : EIATTR_REG_RECONFIG
	.align		4
.L_1415:
        /*0b08*/ 	.byte	0x01, 0x54
	.zero		2


	//----- nvinfo : EIATTR_SYSCALL_OFFSETS
	.align		4
        /*0b0c*/ 	.byte	0x04, 0x46
        /*0b0e*/ 	.short	(.L_1417 - .L_1416)


	//   ....[0]....
.L_1416:
        /*0b10*/ 	.word	0x00001b90


	//   ....[1]....
        /*0b14*/ 	.word	0x00001ce0


	//   ....[2]....
        /*0b18*/ 	.word	0x00006470


	//   ....[3]....
        /*0b1c*/ 	.word	0x00006780


	//   ....[4]....
        /*0b20*/ 	.word	0x0001aca0


	//   ....[5]....
        /*0b24*/ 	.word	0x0001adf0


	//   ....[6]....
        /*0b28*/ 	.word	0x0001aee0


	//   ....[7]....
        /*0b2c*/ 	.word	0x0001b750


	//----- nvinfo : EIATTR_MBARRIER_INSTR_OFFSETS
	.align		4
.L_1417:
        /*0b30*/ 	.byte	0x04, 0x39
        /*0b32*/ 	.short	(.L_1419 - .L_1418)


	//   ....[0]....
.L_1418:
        /*0b34*/ 	.word	0x000002b0
        /*0b38*/ 	.word	0x000000ff
        /*0b3c*/ 	.word	0x00022800
        /*0b40*/ 	.short	0x0100
        /*0b42*/ 	.byte	0x08
	.zero		1


	//   ....[1]....
        /*0b44*/ 	.word	0x000002c0
        /*0b48*/ 	.word	0x000000ff
        /*0b4c*/ 	.word	0x00022820
        /*0b50*/ 	.short	0x0100
        /*0b52*/ 	.byte	0x08
	.zero		1


	//   ....[2]....
        /*0b54*/ 	.word	0x000003b0
        /*0b58*/ 	.word	0x000000ff
        /*0b5c*/ 	.word	0x00022830
        /*0b60*/ 	.short	0x0100
        /*0b62*/ 	.byte	0x08
	.zero		1


	//   ....[3]....
        /*0b64*/ 	.word	0x000003c0
        /*0b68*/ 	.word	0x000000ff
        /*0b6c*/ 	.word	0x00022840
        /*0b70*/ 	.short	0x0100
        /*0b72*/ 	.byte	0x08
	.zero		1


	//   ....[4]....
        /*0b74*/ 	.word	0x000003d0
        /*0b78*/ 	.word	0x000000ff
        /*0b7c*/ 	.word	0x00022838
        /*0b80*/ 	.short	0x0100
        /*0b82*/ 	.byte	0x08
	.zero		1


	//   ....[5]....
        /*0b84*/ 	.word	0x000003e0
        /*0b88*/ 	.word	0x000000ff
        /*0b8c*/ 	.word	0x00022848
        /*0b90*/ 	.short	0x0100
        /*0b92*/ 	.byte	0x08
	.zero		1


	//   ....[6]....
        /*0b94*/ 	.word	0x00000510
        /*0b98*/ 	.word	0x000000ff
        /*0b9c*/ 	.word	0x00022850
        /*0ba0*/ 	.short	0x0100
        /*0ba2*/ 	.byte	0x08
	.zero		1


	//   ....[7]....
        /*0ba4*/ 	.word	0x00000520
        /*0ba8*/ 	.word	0x000000ff
        /*0bac*/ 	.word	0x00022860
        /*0bb0*/ 	.short	0x0100
        /*0bb2*/ 	.byte	0x08
	.zero		1


	//   ....[8]....
        /*0bb4*/ 	.word	0x00000530
        /*0bb8*/ 	.word	0x000000ff
        /*0bbc*/ 	.word	0x00022858
        /*0bc0*/ 	.short	0x0100
        /*0bc2*/ 	.byte	0x08
	.zero		1


	//   ....[9]....
        /*0bc4*/ 	.word	0x00000540
        /*0bc8*/ 	.word	0x000000ff
        /*0bcc*/ 	.word	0x00022868
        /*0bd0*/ 	.short	0x0100
        /*0bd2*/ 	.byte	0x08
	.zero		1


	//   ....[10]....
        /*0bd4*/ 	.word	0x00000630
        /*0bd8*/ 	.word	0x000000ff
        /*0bdc*/ 	.word	0x00022870
        /*0be0*/ 	.short	0x0100
        /*0be2*/ 	.byte	0x06
	.zero		1


	//   ....[11]....
        /*0be4*/ 	.word	0x00000640
        /*0be8*/ 	.word	0x000000ff
        /*0bec*/ 	.word	0x00022880
        /*0bf0*/ 	.short	0x0100
        /*0bf2*/ 	.byte	0x06
	.zero		1


	//   ....[12]....
        /*0bf4*/ 	.word	0x00000650
        /*0bf8*/ 	.word	0x000000ff
        /*0bfc*/ 	.word	0x00022878
        /*0c00*/ 	.short	0x0100
        /*0c02*/ 	.byte	0x06
	.zero		1


	//   ....[13]....
        /*0c04*/ 	.word	0x00000660
        /*0c08*/ 	.word	0x000000ff
        /*0c0c*/ 	.word	0x00022888
        /*0c10*/ 	.short	0x0100
        /*0c12*/ 	.byte	0x06
	.zero		1


	//   ....[14]....
        /*0c14*/ 	.word	0x00000790
        /*0c18*/ 	.word	0x000000ff
        /*0c1c*/ 	.word	0x00022890
        /*0c20*/ 	.short	0x0100
        /*0c22*/ 	.byte	0x08
	.zero		1


	//   ....[15]....
        /*0c24*/ 	.word	0x000007a0
        /*0c28*/ 	.word	0x000000ff
        /*0c2c*/ 	.word	0x000228a0
        /*0c30*/ 	.short	0x0100
        /*0c32*/ 	.byte	0x08
	.zero		1


	//   ....[16]....
        /*0c34*/ 	.word	0x000007b0
        /*0c38*/ 	.word	0x000000ff
        /*0c3c*/ 	.word	0x00022898
        /*0c40*/ 	.short	0x0100
        /*0c42*/ 	.byte	0x08
	.zero		1


	//   ....[17]....
        /*0c44*/ 	.word	0x000007c0
        /*0c48*/ 	.word	0x000000ff
        /*0c4c*/ 	.word	0x000228a8
        /*0c50*/ 	.short	0x0100
        /*0c52*/ 	.byte	0x08
	.zero		1


	//   ....[18]....
        /*0c54*/ 	.word	0x000008f0
        /*0c58*/ 	.word	0x000000ff
        /*0c5c*/ 	.word	0x000228b0
        /*0c60*/ 	.short	0x0100
        /*0c62*/ 	.byte	0x08
	.zero		1


	//   ....[19]....
        /*0c64*/ 	.word	0x00000900
        /*0c68*/ 	.word	0x000000ff
        /*0c6c*/ 	.word	0x000228c0
        /*0c70*/ 	.short	0x0100
        /*0c72*/ 	.byte	0x08
	.zero		1


	//   ....[20]....
        /*0c74*/ 	.word	0x00000910
        /*0c78*/ 	.word	0x000000ff
        /*0c7c*/ 	.word	0x000228b8
        /*0c80*/ 	.short	0x0100
        /*0c82*/ 	.byte	0x08
	.zero		1


	//   ....[21]....
        /*0c84*/ 	.word	0x00000920
        /*0c88*/ 	.word	0x000000ff
        /*0c8c*/ 	.word	0x000228c8
        /*0c90*/ 	.short	0x0100
        /*0c92*/ 	.byte	0x08
	.zero		1


	//   ....[22]....
        /*0c94*/ 	.word	0x00002f30
        /*0c98*/ 	.word	0x00000062
        /*0c9c*/ 	.word	0x00022890
        /*0ca0*/ 	.short	0x010a
        /*0ca2*/ 	.byte	0x3f
	.zero		1


	//   ....[23]....
        /*0ca4*/ 	.word	0x00004080
        /*0ca8*/ 	.word	0x00000062
        /*0cac*/ 	.word	0x00022890
        /*0cb0*/ 	.short	0x010a
        /*0cb2*/ 	.byte	0x3f
	.zero		1


	//   ....[24]....
        /*0cb4*/ 	.word	0x00005090
        /*0cb8*/ 	.word	0x00000062
        /*0cbc*/ 	.word	0x00022890
        /*0cc0*/ 	.short	0x010a
        /*0cc2*/ 	.byte	0x3f
	.zero		1


	//   ....[25]....
        /*0cc4*/ 	.word	0x000052a0
        /*0cc8*/ 	.word	0x00000020
        /*0ccc*/ 	.word	0x00000000
        /*0cd0*/ 	.short	0x0101
        /*0cd2*/ 	.byte	0x3f
	.zero		1


	//   ....[26]....
        /*0cd4*/ 	.word	0x000052e0
        /*0cd8*/ 	.word	0x00000062
        /*0cdc*/ 	.word	0x000228b0
        /*0ce0*/ 	.short	0x010a
        /*0ce2*/ 	.byte	0x3f
	.zero		1


	//   ....[27]....
        /*0ce4*/ 	.word	0x00005930
        /*0ce8*/ 	.word	0x00000062
        /*0cec*/ 	.word	0x00000000
        /*0cf0*/ 	.short	0x0101
        /*0cf2*/ 	.byte	0x3f
	.zero		1


	//   ....[28]....
        /*0cf4*/ 	.word	0x00006500
        /*0cf8*/ 	.word	0x00000010
        /*0cfc*/ 	.word	0x00022800
        /*0d00*/ 	.short	0x010a
        /*0d02*/ 	.byte	0x3f
	.zero		1


	//   ....[29]....
        /*0d04*/ 	.word	0x00006550
        /*0d08*/ 	.word	0x00000010
        /*0d0c*/ 	.word	0x00022800
        /*0d10*/ 	.short	0x010a
        /*0d12*/ 	.byte	0x3f
	.zero		1


	//   ....[30]....
        /*0d14*/ 	.word	0x00006f80
        /*0d18*/ 	.word	0x00000010
        /*0d1c*/ 	.word	0x00022800
        /*0d20*/ 	.short	0x010a
        /*0d22*/ 	.byte	0x3f
	.zero		1


	//   ....[31]....
        /*0d24*/ 	.word	0x00008380
        /*0d28*/ 	.word	0x00000010
        /*0d2c*/ 	.word	0x00022800
        /*0d30*/ 	.short	0x010a
        /*0d32*/ 	.byte	0x3f
	.zero		1


	//   ....[32]....
        /*0d34*/ 	.word	0x000091b0
        /*0d38*/ 	.word	0x00000006
        /*0d3c*/ 	.word	0x00022830
        /*0d40*/ 	.short	0x010a
        /*0d42*/ 	.byte	0x3f
	.zero		1


	//   ....[33]....
        /*0d44*/ 	.word	0x00009250
        /*0d48*/ 	.word	0x00000006
        /*0d4c*/ 	.word	0x00022830
        /*0d50*/ 	.short	0x010a
        /*0d52*/ 	.byte	0x3f
	.zero		1


	//   ....[34]....
        /*0d54*/ 	.word	0x00009780
        /*0d58*/ 	.word	0x00000000
        /*0d5c*/ 	.word	0x00000000
        /*0d60*/ 	.short	0x0101
        /*0d62*/ 	.byte	0x3f
	.zero		1


	//   ....[35]....
        /*0d64*/ 	.word	0x0000b5f0
        /*0d68*/ 	.word	0x00000006
        /*0d6c*/ 	.word	0x00022850
        /*0d70*/ 	.short	0x010a
        /*0d72*/ 	.byte	0x3f
	.zero		1


	//   ....[36]....
        /*0d74*/ 	.word	0x0000b640
        /*0d78*/ 	.word	0x00000006
        /*0d7c*/ 	.word	0x00022850
        /*0d80*/ 	.short	0x010a
        /*0d82*/ 	.byte	0x3f
	.zero		1


	//   ....[37]....
        /*0d84*/ 	.word	0x0000ba10
        /*0d88*/ 	.word	0x00000006
        /*0d8c*/ 	.word	0x00000000
        /*0d90*/ 	.short	0x0101
        /*0d92*/ 	.byte	0x3f
	.zero		1


	//   ....[38]....
        /*0d94*/ 	.word	0x0000bd40
        /*0d98*/ 	.word	0x000000c9
        /*0d9c*/ 	.word	0x00022830
        /*0da0*/ 	.short	0x010a
        /*0da2*/ 	.byte	0x3f
	.zero		1


	//   ....[39]....
        /*0da4*/ 	.word	0x0000bda0
        /*0da8*/ 	.word	0x000000c9
        /*0dac*/ 	.word	0x00022830
        /*0db0*/ 	.short	0x010a
        /*0db2*/ 	.byte	0x3f
	.zero		1


	//   ....[40]....
        /*0db4*/ 	.word	0x0000c110
        /*0db8*/ 	.word	0x0000000a
        /*0dbc*/ 	.word	0x00000000
        /*0dc0*/ 	.short	0x0101
        /*0dc2*/ 	.byte	0x3f
	.zero		1


	//   ....[41]....
        /*0dc4*/ 	.word	0x0000ea30
        /*0dc8*/ 	.word	0x000000c9
        /*0dcc*/ 	.word	0x00022850
        /*0dd0*/ 	.short	0x010a
        /*0dd2*/ 	.byte	0x3f
	.zero		1


	//   ....[42]....
        /*0dd4*/ 	.word	0x0000ea80
        /*0dd8*/ 	.word	0x000000c9
        /*0ddc*/ 	.word	0x00022850
        /*0de0*/ 	.short	0x010a
        /*0de2*/ 	.byte	0x3f
	.zero		1


	//   ....[43]....
        /*0de4*/ 	.word	0x0000ee40
        /*0de8*/ 	.word	0x000000c9
        /*0dec*/ 	.word	0x00000000
        /*0df0*/ 	.short	0x0101
        /*0df2*/ 	.byte	0x3f
	.zero		1


	//   ....[44]....
        /*0df4*/ 	.word	0x0000f240
        /*0df8*/ 	.word	0x00000006
        /*0dfc*/ 	.word	0x00022830
        /*0e00*/ 	.short	0x010a
        /*0e02*/ 	.byte	0x3f
	.zero		1


	//   ....[45]....
        /*0e04*/ 	.word	0x0000f2a0
        /*0e08*/ 	.word	0x00000006
        /*0e0c*/ 	.word	0x00022830
        /*0e10*/ 	.short	0x010a
        /*0e12*/ 	.byte	0x3f
	.zero		1


	//   ....[46]....
        /*0e14*/ 	.word	0x00010a20
        /*0e18*/ 	.word	0x0000009a
        /*0e1c*/ 	.word	0x00000000
        /*0e20*/ 	.short	0x0101
        /*0e22*/ 	.byte	0x3f
	.zero		1


	//   ....[47]....
        /*0e24*/ 	.word	0x00010c10
        /*0e28*/ 	.word	0x00000006
        /*0e2c*/ 	.word	0x00022850
        /*0e30*/ 	.short	0x010a
        /*0e32*/ 	.byte	0x3f
	.zero		1


	//   ....[48]....
        /*0e34*/ 	.word	0x00010c60
        /*0e38*/ 	.word	0x00000006
        /*0e3c*/ 	.word	0x00022850
        /*0e40*/ 	.short	0x010a
        /*0e42*/ 	.byte	0x3f
	.zero		1


	//   ....[49]....
        /*0e44*/ 	.word	0x00011000
        /*0e48*/ 	.word	0x00000006
        /*0e4c*/ 	.word	0x00000000
        /*0e50*/ 	.short	0x0101
        /*0e52*/ 	.byte	0x3f
	.zero		1


	//   ....[50]....
        /*0e54*/ 	.word	0x00011110
        /*0e58*/ 	.word	0x000000c9
        /*0e5c*/ 	.word	0x00022830
        /*0e60*/ 	.short	0x010a
        /*0e62*/ 	.byte	0x3f
	.zero		1


	//   ....[51]....
        /*0e64*/ 	.word	0x00011170
        /*0e68*/ 	.word	0x000000c9
        /*0e6c*/ 	.word	0x00022830
        /*0e70*/ 	.short	0x010a
        /*0e72*/ 	.byte	0x3f
	.zero		1


	//   ....[52]....
        /*0e74*/ 	.word	0x000114b0
        /*0e78*/ 	.word	0x00000000
        /*0e7c*/ 	.word	0x00000000
        /*0e80*/ 	.short	0x0101
        /*0e82*/ 	.byte	0x3f
	.zero		1


	//   ....[53]....
        /*0e84*/ 	.word	0x00013dd0
        /*0e88*/ 	.word	0x000000c9
        /*0e8c*/ 	.word	0x00022850
        /*0e90*/ 	.short	0x010a
        /*0e92*/ 	.byte	0x3f
	.zero		1


	//   ....[54]....
        /*0e94*/ 	.word	0x00013e20
        /*0e98*/ 	.word	0x000000c9
        /*0e9c*/ 	.word	0x00022850
        /*0ea0*/ 	.short	0x010a
        /*0ea2*/ 	.byte	0x3f
	.zero		1


	//   ....[55]....
        /*0ea4*/ 	.word	0x000141e0
        /*0ea8*/ 	.word	0x000000c9
        /*0eac*/ 	.word	0x00000000
        /*0eb0*/ 	.short	0x0101
        /*0eb2*/ 	.byte	0x3f
	.zero		1


	//   ....[56]....
        /*0eb4*/ 	.word	0x000166c0
        /*0eb8*/ 	.word	0x00000000
        /*0ebc*/ 	.word	0x00000000
        /*0ec0*/ 	.short	0x0101
        /*0ec2*/ 	.byte	0x3f
	.zero		1


	//   ....[57]....
        /*0ec4*/ 	.word	0x00019390
        /*0ec8*/ 	.word	0x00000007
        /*0ecc*/ 	.word	0x00022820
        /*0ed0*/ 	.short	0x010a
        /*0ed2*/ 	.byte	0x3f
	.zero		1


	//   ....[58]....
        /*0ed4*/ 	.word	0x00019470
        /*0ed8*/ 	.word	0x00000006
        /*0edc*/ 	.word	0x000228a0
        /*0ee0*/ 	.short	0x010a
        /*0ee2*/ 	.byte	0x3f
	.zero		1


	//   ....[59]....
        /*0ee4*/ 	.word	0x000196c0
        /*0ee8*/ 	.word	0x00000006
        /*0eec*/ 	.word	0x000228c0
        /*0ef0*/ 	.short	0x010a
        /*0ef2*/ 	.byte	0x3f
	.zero		1


	//   ....[60]....
        /*0ef4*/ 	.word	0x00019d80
        /*0ef8*/ 	.word	0x00000005
        /*0efc*/ 	.word	0x000228a0
        /*0f00*/ 	.short	0x010a
        /*0f02*/ 	.byte	0x3f
	.zero		1


	//   ....[61]....
        /*0f04*/ 	.word	0x00019fc0
        /*0f08*/ 	.word	0x00000005
        /*0f0c*/ 	.word	0x000228c0
        /*0f10*/ 	.short	0x010a
        /*0f12*/ 	.byte	0x3f
	.zero		1


	//   ....[62]....
        /*0f14*/ 	.word	0x0001b2f0
        /*0f18*/ 	.word	0x00000000
        /*0f1c*/ 	.word	0x00022840
        /*0f20*/ 	.short	0x010a
        /*0f22*/ 	.byte	0x3f
	.zero		1


	//   ....[63]....
        /*0f24*/ 	.word	0x0001c060
        /*0f28*/ 	.word	0x00000008
        /*0f2c*/ 	.word	0x00022800
        /*0f30*/ 	.short	0x0107
        /*0f32*/ 	.byte	0x3f
	.zero		1


	//   ....[64]....
        /*0f34*/ 	.word	0x0001c160
        /*0f38*/ 	.word	0x00000002
        /*0f3c*/ 	.word	0x00022800
        /*0f40*/ 	.short	0x0101
        /*0f42*/ 	.byte	0x3f
	.zero		1


	//   ....[65]....
        /*0f44*/ 	.word	0x0001c180
        /*0f48*/ 	.word	0x00000002
        /*0f4c*/ 	.word	0x00022820
        /*0f50*/ 	.short	0x010a
        /*0f52*/ 	.byte	0x3f
	.zero		1


	//   ....[66]....
        /*0f54*/ 	.word	0x0001c280
        /*0f58*/ 	.word	0x00000002
        /*0f5c*/ 	.word	0x00022860
        /*0f60*/ 	.short	0x010a
        /*0f62*/ 	.byte	0x3f
	.zero		1


	//   ....[67]....
        /*0f64*/ 	.word	0x0001cb40
        /*0f68*/ 	.word	0x00000002
        /*0f6c*/ 	.word	0x00022840
        /*0f70*/ 	.short	0x010a
        /*0f72*/ 	.byte	0x3f
	.zero		1


	//   ....[68]....
        /*0f74*/ 	.word	0x0001cd90
        /*0f78*/ 	.word	0x00000002
        /*0f7c*/ 	.word	0x00022860
        /*0f80*/ 	.short	0x010a
        /*0f82*/ 	.byte	0x3f
	.zero		1


	//   ....[69]....
        /*0f84*/ 	.word	0x0001d5f0
        /*0f88*/ 	.word	0x00000003
        /*0f8c*/ 	.word	0x00022840
        /*0f90*/ 	.short	0x010a
        /*0f92*/ 	.byte	0x3f
	.zero		1


	//   ....[70]....
        /*0f94*/ 	.word	0x0001d830
        /*0f98*/ 	.word	0x00000003
        /*0f9c*/ 	.word	0x00022860
        /*0fa0*/ 	.short	0x010a
        /*0fa2*/ 	.byte	0x3f
	.zero		1


	//   ....[71]....
        /*0fa4*/ 	.word	0x0001e000
        /*0fa8*/ 	.word	0x00000003
        /*0fac*/ 	.word	0x00022840
        /*0fb0*/ 	.short	0x010a
        /*0fb2*/ 	.byte	0x3f
	.zero		1


	//   ....[72]....
        /*0fb4*/ 	.word	0x0001e250
        /*0fb8*/ 	.word	0x00000003
        /*0fbc*/ 	.word	0x00022860
        /*0fc0*/ 	.short	0x010a
        /*0fc2*/ 	.byte	0x3f
	.zero		1


	//   ....[73]....
        /*0fc4*/ 	.word	0x0001f6a0
        /*0fc8*/ 	.word	0x00000000
        /*0fcc*/ 	.word	0x00022820
        /*0fd0*/ 	.short	0x010a
        /*0fd2*/ 	.byte	0x3f
	.zero		1


	//   ....[74]....
        /*0fd4*/ 	.word	0x0001f850
        /*0fd8*/ 	.word	0x00000006
        /*0fdc*/ 	.word	0x00000000
        /*0fe0*/ 	.short	0x010a
        /*0fe2*/ 	.byte	0x3f
	.zero		1


	//   ....[75]....
        /*0fe4*/ 	.word	0x0001f8c0
        /*0fe8*/ 	.word	0x00000007
        /*0fec*/ 	.word	0x00000000
        /*0ff0*/ 	.short	0x010a
        /*0ff2*/ 	.byte	0x3f
	.zero		1


	//   ....[76]....
        /*0ff4*/ 	.word	0x0001f930
        /*0ff8*/ 	.word	0x00000004
        /*0ffc*/ 	.word	0x00000000
        /*1000*/ 	.short	0x010a
        /*1002*/ 	.byte	0x3f
	.zero		1


	//   ....[77]....
        /*1004*/ 	.word	0x0001f960
        /*1008*/ 	.word	0x00000003
        /*100c*/ 	.word	0x00000000
        /*1010*/ 	.short	0x010a
        /*1012*/ 	.byte	0x3f
	.zero		1


	//   ....[78]....
        /*1014*/ 	.word	0x0001f9c0
        /*1018*/ 	.word	0x00000062
        /*101c*/ 	.word	0x00022890
        /*1020*/ 	.short	0x010a
        /*1022*/ 	.byte	0x3f
	.zero		1


	//   ....[79]....
        /*1024*/ 	.word	0x0001fa10
        /*1028*/ 	.word	0x00000062
        /*102c*/ 	.word	0x00022890
        /*1030*/ 	.short	0x010a
        /*1032*/ 	.byte	0x3f
	.zero		1


	//   ....[80]....
        /*1034*/ 	.word	0x0001fa60
        /*1038*/ 	.word	0x00000062
        /*103c*/ 	.word	0x00022890
        /*1040*/ 	.short	0x010a
        /*1042*/ 	.byte	0x3f
	.zero		1


	//   ....[81]....
        /*1044*/ 	.word	0x0001fab0
        /*1048*/ 	.word	0x00000062
        /*104c*/ 	.word	0x000228b0
        /*1050*/ 	.short	0x010a
        /*1052*/ 	.byte	0x3f
	.zero		1


	//   ....[82]....
        /*1054*/ 	.word	0x0001ff70
        /*1058*/ 	.word	0x00000010
        /*105c*/ 	.word	0x00022800
        /*1060*/ 	.short	0x010a
        /*1062*/ 	.byte	0x3f
	.zero		1


	//   ....[83]....
        /*1064*/ 	.word	0x00020530
        /*1068*/ 	.word	0x00000010
        /*106c*/ 	.word	0x00022800
        /*1070*/ 	.short	0x010a
        /*1072*/ 	.byte	0x3f
	.zero		1


	//   ....[84]....
        /*1074*/ 	.word	0x00020580
        /*1078*/ 	.word	0x00000006
        /*107c*/ 	.word	0x00022830
        /*1080*/ 	.short	0x010a
        /*1082*/ 	.byte	0x3f
	.zero		1


	//   ....[85]....
        /*1084*/ 	.word	0x000205d0
        /*1088*/ 	.word	0x00000006
        /*108c*/ 	.word	0x00022850
        /*1090*/ 	.short	0x010a
        /*1092*/ 	.byte	0x3f
	.zero		1


	//   ....[86]....
        /*1094*/ 	.word	0x00020620
        /*1098*/ 	.word	0x000000c9
        /*109c*/ 	.word	0x00022830
        /*10a0*/ 	.short	0x010a
        /*10a2*/ 	.byte	0x3f
	.zero		1


	//   ....[87]....
        /*10a4*/ 	.word	0x00020670
        /*10a8*/ 	.word	0x000000c9
        /*10ac*/ 	.word	0x00022850
        /*10b0*/ 	.short	0x010a
        /*10b2*/ 	.byte	0x3f
	.zero		1


	//   ....[88]....
        /*10b4*/ 	.word	0x000206c0
        /*10b8*/ 	.word	0x00000006
        /*10bc*/ 	.word	0x00022830
        /*10c0*/ 	.short	0x010a
        /*10c2*/ 	.byte	0x3f
	.zero		1


	//   ....[89]....
        /*10c4*/ 	.word	0x00020710
        /*10c8*/ 	.word	0x00000006
        /*10cc*/ 	.word	0x00022850
        /*10d0*/ 	.short	0x010a
        /*10d2*/ 	.byte	0x3f
	.zero		1


	//   ....[90]....
        /*10d4*/ 	.word	0x00020760
        /*10d8*/ 	.word	0x000000c9
        /*10dc*/ 	.word	0x00022830
        /*10e0*/ 	.short	0x010a
        /*10e2*/ 	.byte	0x3f
	.zero		1


	//   ....[91]....
        /*10e4*/ 	.word	0x000207b0
        /*10e8*/ 	.word	0x000000c9
        /*10ec*/ 	.word	0x00022850
        /*10f0*/ 	.short	0x010a
        /*10f2*/ 	.byte	0x3f
	.zero		1


	//   ....[92]....
        /*10f4*/ 	.word	0x00020d90
        /*10f8*/ 	.word	0x00000006
        /*10fc*/ 	.word	0x00022820
        /*1100*/ 	.short	0x010a
        /*1102*/ 	.byte	0x3f
	.zero		1


	//   ....[93]....
        /*1104*/ 	.word	0x00020de0
        /*1108*/ 	.word	0x00000006
        /*110c*/ 	.word	0x000228a0
        /*1110*/ 	.short	0x010a
        /*1112*/ 	.byte	0x3f
	.zero		1


	//   ....[94]....
        /*1114*/ 	.word	0x00020e30
        /*1118*/ 	.word	0x00000006
        /*111c*/ 	.word	0x000228c0
        /*1120*/ 	.short	0x010a
        /*1122*/ 	.byte	0x3f
	.zero		1


	//   ....[95]....
        /*1124*/ 	.word	0x00020e80
        /*1128*/ 	.word	0x00000005
        /*112c*/ 	.word	0x000228a0
        /*1130*/ 	.short	0x010a
        /*1132*/ 	.byte	0x3f
	.zero		1


	//   ....[96]....
        /*1134*/ 	.word	0x00020ed0
        /*1138*/ 	.word	0x00000005
        /*113c*/ 	.word	0x000228c0
        /*1140*/ 	.short	0x010a
        /*1142*/ 	.byte	0x3f
	.zero		1


	//   ....[97]....
        /*1144*/ 	.word	0x00021070
        /*1148*/ 	.word	0x00000000
        /*114c*/ 	.word	0x00022840
        /*1150*/ 	.short	0x010a
        /*1152*/ 	.byte	0x3f
	.zero		1


	//   ....[98]....
        /*1154*/ 	.word	0x00021b20
        /*1158*/ 	.word	0x00000002
        /*115c*/ 	.word	0x00022820
        /*1160*/ 	.short	0x010a
        /*1162*/ 	.byte	0x3f
	.zero		1


	//   ....[99]....
        /*1164*/ 	.word	0x00021b70
        /*1168*/ 	.word	0x00000002
        /*116c*/ 	.word	0x00022860
        /*1170*/ 	.short	0x010a
        /*1172*/ 	.byte	0x3f
	.zero		1


	//   ....[100]....
        /*1174*/ 	.word	0x00021bc0
        /*1178*/ 	.word	0x00000002
        /*117c*/ 	.word	0x00022840
        /*1180*/ 	.short	0x010a
        /*1182*/ 	.byte	0x3f
	.zero		1


	//   ....[101]....
        /*1184*/ 	.word	0x00021c10
        /*1188*/ 	.word	0x00000002
        /*118c*/ 	.word	0x00022860
        /*1190*/ 	.short	0x010a
        /*1192*/ 	.byte	0x3f
	.zero		1


	//   ....[102]....
        /*1194*/ 	.word	0x00021c60
        /*1198*/ 	.word	0x00000003
        /*119c*/ 	.word	0x00022840
        /*11a0*/ 	.short	0x010a
        /*11a2*/ 	.byte	0x3f
	.zero		1


	//   ....[103]....
        /*11a4*/ 	.word	0x00021cb0
        /*11a8*/ 	.word	0x00000003
        /*11ac*/ 	.word	0x00022860
        /*11b0*/ 	.short	0x010a
        /*11b2*/ 	.byte	0x3f
	.zero		1


	//   ....[104]....
        /*11b4*/ 	.word	0x00021d00
        /*11b8*/ 	.word	0x00000003
        /*11bc*/ 	.word	0x00022840
        /*11c0*/ 	.short	0x010a
        /*11c2*/ 	.byte	0x3f
	.zero		1


	//   ....[105]....
        /*11c4*/ 	.word	0x00021d50
        /*11c8*/ 	.word	0x00000003
        /*11cc*/ 	.word	0x00022860
        /*11d0*/ 	.short	0x010a
        /*11d2*/ 	.byte	0x3f
	.zero		1


	//   ....[106]....
        /*11d4*/ 	.word	0x00022750
        /*11d8*/ 	.word	0x00000000
        /*11dc*/ 	.word	0x00022820
        /*11e0*/ 	.short	0x010a
        /*11e2*/ 	.byte	0x3f
	.zero		1


	//   ....[107]....
        /*11e4*/ 	.word	0x000228f0
        /*11e8*/ 	.word	0x00000006
        /*11ec*/ 	.word	0x00000000
        /*11f0*/ 	.short	0x010a
        /*11f2*/ 	.byte	0x3f
	.zero		1


	//   ....[108]....
        /*11f4*/ 	.word	0x00022940
        /*11f8*/ 	.word	0x00000007
        /*11fc*/ 	.word	0x00000000
        /*1200*/ 	.short	0x010a
        /*1202*/ 	.byte	0x3f
	.zero		1


	//   ....[109]....
        /*1204*/ 	.word	0x00022990
        /*1208*/ 	.word	0x00000004
        /*120c*/ 	.word	0x00000000
        /*1210*/ 	.short	0x010a
        /*1212*/ 	.byte	0x3f
	.zero		1


	//----- nvinfo : EIATTR_NUM_MBARRIERS
	.align		4
.L_1419:
        /*1214*/ 	.byte	0x03, 0x38
        /*1216*/ 	.short	0x0016


	//----- nvinfo : EIATTR_EXIT_INSTR_OFFSETS
	.align		4
        /*1218*/ 	.byte	0x04, 0x1c
        /*121a*/ 	.short	(.L_1421 - .L_1420)


	//   ....[0]....
.L_1420:
        /*121c*/ 	.word	0x0001f9b0


	//----- nvinfo : EIATTR_MAX_THREADS
	.align		4
.L_1421:
        /*1220*/ 	.byte	0x04, 0x05
        /*1222*/ 	.short	(.L_1423 - .L_1422)
.L_1422:
        /*1224*/ 	.word	0x00000180
        /*1228*/ 	.word	0x00000001
        /*122c*/ 	.word	0x00000001


	//----- nvinfo : EIATTR_CRS_STACK_SIZE
	.align		4
.L_1423:
        /*1230*/ 	.byte	0x04, 0x1e
        /*1232*/ 	.short	(.L_1425 - .L_1424)
.L_1424:
        /*1234*/ 	.word	0x00000000


	//----- nvinfo : EIATTR_CBANK_PARAM_SIZE
	.align		4
.L_1425:
        /*1238*/ 	.byte	0x03, 0x19
        /*123a*/ 	.short	0x0af0


	//----- nvinfo : EIATTR_PARAM_CBANK
	.align		4
        /*123c*/ 	.byte	0x04, 0x0a
        /*123e*/ 	.short	(.L_1427 - .L_1426)
	.align		4
.L_1426:
        /*1240*/ 	.word	index@(.nv.constant0._ZN7cutlass13device_kernelIN5flash11enable_sm90INS1_16FlashAttnFwdSm90INS1_25CollectiveMainloopFwdSm90ILi2EN4cute5tupleIJNS5_1CILi1EEES8_S8_EEENS6_IJNS7_ILi128EEENS7_ILi96EEENS7_ILi64EEEEEELi256ENS_6half_tEfNS_4arch4Sm90ELb0ELb1ELb0ELb1ELb0ELb1ELb0ELb1ELb0ELb1ELb0ELb0EEENS1_21CollectiveEpilogueFwdINS6_IJSA_NS7_ILi256EEESB_EEES9_SE_SG_Li256ELb1ELb1ELb0ELb0EEENS1_36VarlenDynamicPersistentTileSchedulerILi128ELi96ELi256ELi128ELb0ELb1ELb1ELb1ELb0ELb1EEEEEEEEEvNT_6ParamsE)
        /*1244*/ 	.short	0x0210
        /*1246*/ 	.short	0x0af0


	//----- nvinfo : EIATTR_SW_WAR
	.align		4
.L_1427:
        /*1248*/ 	.byte	0x04, 0x36
        /*124a*/ 	.short	(.L_1429 - .L_1428)
.L_1428:
        /*124c*/ 	.word	0x00000008
.L_1429:


//--------------------- .nv.info._ZN7cutlass13device_kernelIN5flash11enable_sm90INS1_16FlashAttnFwdSm90INS1_25CollectiveMainloopFwdSm90ILi2EN4cute5tupleIJNS5_1CILi1EEES8_S8_EEENS6_IJNS7_ILi128EEENS7_ILi96EEENS7_ILi64EEEEEELi256ENS_6half_tEfNS_4arch4Sm90ELb0ELb1ELb0ELb1ELb0ELb0ELb1ELb1ELb0ELb1ELb0ELb0EEENS1_21CollectiveEpilogueFwdINS6_IJSA_NS7_ILi256EEESB_EEES9_SE_SG_Li256ELb1ELb1ELb0ELb0EEENS1_36VarlenDynamicPersistentTileSchedulerILi128ELi96ELi256ELi128ELb0ELb1ELb1ELb1ELb0ELb1EEEEEEEEEvNT_6ParamsE --------------------------
	.section	.nv.info._ZN7cutlass13device_kernelIN5flash11enable_sm90INS1_16FlashAttnFwdSm90INS1_25CollectiveMainloopFwdSm90ILi2EN4cute5tupleIJNS5_1CILi1EEES8_S8_EEENS6_IJNS7_ILi128EEENS7_ILi96EEENS7_ILi64EEEEEELi256ENS_6half_tEfNS_4arch4Sm90ELb0ELb1ELb0ELb1ELb0ELb0ELb1ELb1ELb0ELb1ELb0ELb0EEENS1_21CollectiveEpilogueFwdINS6_IJSA_NS7_ILi256EEESB_EEES9_SE_SG_Li256ELb1ELb1ELb0ELb0EEENS1_36VarlenDynamicPersistentTileSchedulerILi128ELi96ELi256ELi128ELb0ELb1ELb1ELb1ELb0ELb1EEEEEEEEEvNT_6ParamsE,"",@"SHT_CUDA_INFO"
	.sectionflags	@""
	.align	4


	//----- nvinfo : EIATTR_CUDA_API_VERSION
	.align		4
        /*0000*/ 	.byte	0x04, 0x37
        /*0002*/ 	.short	(.L_1431 - .L_1430)
.L_1430:
        /*0004*/ 	.word	0x00000082


	//----- nvinfo : EIATTR_KPARAM_INFO
	.align		4
.L_1431:
        /*0008*/ 	.byte	0x04, 0x17
        /*000a*/ 	.short	(.L_1433 - .L_1432)
.L_1432:
        /*000c*/ 	.word	0x00000000
        /*0010*/ 	.short	0x0000
        /*0012*/ 	.short	0x0070
        /*0014*/ 	.byte	0x00, 0xf0, 0x01, 0x2e


	//----- nvinfo : EIATTR_SPARSE_MMA_MASK
	.align		4
.L_1433:
        /*0018*/ 	.byte	0x03, 0x50
        /*001a*/ 	.short	0x0000


	//----- nvinfo : EIATTR_MAXREG_COUNT
	.align		4
        /*001c*/ 	.byte	0x03, 0x1b
        /*001e*/ 	.short	0x00a8


	//----- nvinfo : EIATTR_NUM_BARRIERS
	.align		4
        /*0020*/ 	.byte	0x02, 0x4c
        /*0022*/ 	.byte	0x10
	.zero		1


	//----- nvinfo : EIATTR_EXTERNS
	.align		4
        /*0024*/ 	.byte	0x04, 0x0f
        /*0026*/ 	.short	(.L_1435 - .L_1434)


	//   ....[0]....
	.align		4
.L_1434:
        /*0028*/ 	.word	index@(__assertfail)


	//----- nvinfo : EIATTR_ANNOTATIONS
	.align		4
.L_1435:
        /*002c*/ 	.byte	0x04, 0x55
        /*002e*/ 	.short	(.L_1437 - .L_1436)


	//   ....[0]....
.L_1436:
        /* <DEDUP_REMOVED lines=87> */


	//----- nvinfo : EIATTR_MERCURY_ISA_VERSION
	.align		4
.L_1437:
        /*0590*/ 	.byte	0x03, 0x5f
        /*0592*/ 	.short	0x0101


	//----- nvinfo : EIATTR_UNUSED_LOAD_BYTE_OFFSET
	.align		4
        /*0594*/ 	.byte	0x04, 0x44
        /*0596*/ 	.short	(.L_1439 - .L_1438)


	//   ....[0]....
.L_1438:
        /*0598*/ 	.word	0x00000b60
        /*059c*/ 	.word	0x0000fff0


	//   ....[1]....
        /*05a0*/ 	.word	0x0001f040
        /*05a4*/ 	.word	0x0000fff0


	//----- nvinfo : EIATTR_INT_WARP_WIDE_INSTR_OFFSETS
	.align		4
.L_1439:
        /*05a8*/ 	.byte	0x04, 0x31
        /*05aa*/ 	.short	(.L_1441 - .L_1440)


	//   ....[0]....
.L_1440:
        /*05ac*/ 	.word	0x00000170


	//   ....[1]....
        /*05b0*/ 	.word	0x000001b0


	//   ....[2]....
        /*05b4*/ 	.word	0x00000220


	//   ....[3]....
        /*05b8*/ 	.word	0x00000230


	//   ....[4]....
        /*05bc*/ 	.word	0x00023230


	//   ....[5]....
        /*05c0*/ 	.word	0x000232c0


	//   ....[6]....
        /*05c4*/ 	.word	0x00027d50


	//   ....[7]....
        /*05c8*/ 	.word	0x00027de0


	//----- nvinfo : EIATTR_COOP_GROUP_MASK_REGIDS
	.align		4
.L_1441:
        /*05cc*/ 	.byte	0x04, 0x29
        /*05ce*/ 	.short	(.L_1443 - .L_1442)


	//   ....[0]....
.L_1442:
        /*05d0*/ 	.word	0xffffffff


	//   ....[1]....
        /*05d4*/ 	.word	0xffffffff


	//   ....[2]....
        /*05d8*/ 	.word	0xffffffff


	//   ....[3]....
        /*05dc*/ 	.word	0xffffffff


	//   ....[4]....
        /*05e0*/ 	.word	0xffffffff


	//   ....[5]....
        /*05e4*/ 	.word	0xffffffff


	//   ....[6]....
        /*05e8*/ 	.word	0xffffffff


	//   ....[7]....
        /*05ec*/ 	.word	0xffffffff


	//   ....[8]....
        /*05f0*/ 	.word	0xffffffff


	//   ....[9]....
        /*05f4*/ 	.word	0xffffffff


	//   ....[10]....
        /*05f8*/ 	.word	0xffffffff


	//   ....[11]....
        /*05fc*/ 	.word	0xffffffff


	//   ....[12]....
        /*0600*/ 	.word	0xffffffff


	//   ....[13]....
        /*0604*/ 	.word	0xffffffff


	//   ....[14]....
        /*0608*/ 	.word	0xffffffff


	//   ....[15]....
        /*060c*/ 	.word	0xffffffff


	//   ....[16]....
        /*0610*/ 	.word	0xffffffff


	//   ....[17]....
        /*0614*/ 	.word	0xffffffff


	//   ....[18]....
        /*0618*/ 	.word	0xffffffff


	//   ....[19]....
        /*061c*/ 	.word	0xffffffff


	//   ....[20]....
        /*0620*/ 	.word	0xffffffff


	//   ....[21]....
        /*0624*/ 	.word	0xffffffff


	//   ....[22]....
        /*0628*/ 	.word	0xffffffff


	//   ....[23]....
        /*062c*/ 	.word	0xffffffff


	//   ....[24]....
        /*0630*/ 	.word	0xffffffff


	//   ....[25]....
        /*0634*/ 	.word	0xffffffff


	//   ....[26]....
        /*0638*/ 	.word	0xffffffff


	//   ....[27]....
        /*063c*/ 	.word	0xffffffff


	//   ....[28]....
        /*0640*/ 	.word	0xffffffff


	//   ....[29]....
        /*0644*/ 	.word	0xffffffff


	//   ....[30]....
        /*0648*/ 	.word	0xffffffff


	//   ....[31]....
        /*064c*/ 	.word	0xffffffff


	//   ....[32]....
        /*0650*/ 	.word	0xffffffff


	//   ....[33]....
        /*0654*/ 	.word	0xffffffff


	//   ....[34]....
        /*0658*/ 	.word	0xffffffff


	//   ....[35]....
        /*065c*/ 	.word	0xffffffff


	//   ....[36]....
        /*0660*/ 	.word	0xffffffff


	//   ....[37]....
        /*0664*/ 	.word	0xffffffff


	//   ....[38]....
        /*0668*/ 	.word	0xffffffff


	//   ....[39]....
        /*066c*/ 	.word	0xffffffff


	//   ....[40]....
        /*0670*/ 	.word	0xffffffff


	//   ....[41]....
        /*0674*/ 	.word	0xffffffff


	//   ....[42]....
        /*0678*/ 	.word	0xffffffff


	//   ....[43]....
        /*067c*/ 	.word	0xffffffff


	//   ....[44]....
        /*0680*/ 	.word	0xffffffff


	//   ....[45]....
        /*0684*/ 	.word	0xffffffff


	//   ....[46]....
        /*0688*/ 	.word	0xffffffff


	//   ....[47]....
        /*068c*/ 	.word	0xffffffff


	//   ....[48]....
        /*0690*/ 	.word	0xffffffff


	//   ....[49]....
        /*0694*/ 	.word	0xffffffff


	//   ....[50]....
        /*0698*/ 	.word	0xffffffff


	//   ....[51]....
        /*069c*/ 	.word	0xffffffff


	//   ....[52]....
        /*06a0*/ 	.word	0xffffffff


	//   ....[53]....
        /*06a4*/ 	.word	0xffffffff


	//   ....[54]....
        /*06a8*/ 	.word	0xffffffff


	//   ....[55]....
        /*06ac*/ 	.word	0xffffffff


	//   ....[56]....
        /*06b0*/ 	.word	0xffffffff


	//   ....[57]....
        /*06b4*/ 	.word	0xffffffff


	//   ....[58]....
        /*06b8*/ 	.word	0xffffffff


	//   ....[59]....
        /*06bc*/ 	.word	0xffffffff


	//   ....[60]....
        /*06c0*/ 	.word	0xffffffff


	//   ....[61]....
        /*06c4*/ 	.word	0xffffffff


	//   ....[62]....
        /*06c8*/ 	.word	0xffffffff


	//   ....[63]....
        /*06cc*/ 	.word	0xffffffff


	//   ....[64]....
        /*06d0*/ 	.word	0xffffffff


	//   ....[65]....
        /*06d4*/ 	.word	0xffffffff


	//   ....[66]....
        /*06d8*/ 	.word	0xffffffff


	//   ....[67]....
        /*06dc*/ 	.word	0xffffffff


	//   ....[68]....
        /*06e0*/ 	.word	0xffffffff


	//   ....[69]....
        /*06e4*/ 	.word	0xffffffff


	//   ....[70]....
        /*06e8*/ 	.word	0xffffffff


	//   ....[71]....
        /*06ec*/ 	.word	0xffffffff


	//   ....[72]....
        /*06f0*/ 	.word	0xffffffff


	//   ....[73]....
        /*06f4*/ 	.word	0xffffffff


	//   ....[74]....
        /*06f8*/ 	.word	0xffffffff


	//   ....[75]....
        /*06fc*/ 	.word	0xffffffff


	//   ....[76]....
        /*0700*/ 	.word	0xffffffff


	//   ....[77]....
        /*0704*/ 	.word	0xffffffff


	//   ....[78]....
        /*0708*/ 	.word	0xffffffff


	//   ....[79]....
        /*070c*/ 	.word	0xffffffff


	//   ....[80]....
        /*0710*/ 	.word	0xffffffff


	//   ....[81]....
        /*0714*/ 	.word	0xffffffff


	//   ....[82]....
        /*0718*/ 	.word	0xffffffff


	//   ....[83]....
        /*071c*/ 	.word	0xffffffff


	//   ....[84]....
        /*0720*/ 	.word	0xffffffff


	//   ....[85]....
        /*0724*/ 	.word	0xffffffff


	//   ....[86]....
        /*0728*/ 	.word	0xffffffff


	//   ....[87]....
        /*072c*/ 	.word	0xffffffff


	//   ....[88]....
        /*0730*/ 	.word	0xffffffff


	//   ....[89]....
        /*0734*/ 	.word	0xffffffff


	//   ....[90]....
        /*0738*/ 	.word	0xffffffff


	//   ....[91]....
        /*073c*/ 	.word	0xffffffff


	//   ....[92]....
        /*0740*/ 	.word	0xffffffff


	//   ....[93]....
        /*0744*/ 	.word	0xffffffff


	//   ....[94]....
        /*0748*/ 	.word	0xffffffff


	//   ....[95]....
        /*074c*/ 	.word	0xffffffff


	//   ....[96]....
        /*0750*/ 	.word	0xffffffff


	//   ....[97]....
        /*0754*/ 	.word	0xffffffff


	//   ....[98]....
        /*0758*/ 	.word	0xffffffff


	//   ....[99]....
        /*075c*/ 	.word	0xffffffff


	//   ....[100]....
        /*0760*/ 	.word	0xffffffff


	//   ....[101]....
        /*0764*/ 	.word	0xffffffff


	//   ....[102]....
        /*0768*/ 	.word	0xffffffff


	//   ....[103]....
        /*076c*/ 	.word	0xffffffff


	//   ....[104]....
        /*0770*/ 	.word	0xffffffff


	//   ....[105]....
        /*0774*/ 	.word	0xffffffff


	//   ....[106]....
        /*0778*/ 	.word	0xffffffff


	//   ....[107]....
        /*077c*/ 	.word	0xffffffff


	//   ....[108]....
        /*0780*/ 	.word	0xffffffff


	//   ....[109]....
        /*0784*/ 	.word	0xffffffff


	//   ....[110]....
        /*0788*/ 	.word	0xffffffff


	//   ....[111]....
        /*078c*/ 	.word	0xffffffff


	//   ....[112]....
        /*0790*/ 	.word	0xffffffff


	//   ....[113]....
        /*0794*/ 	.word	0xffffffff


	//   ....[114]....
        /*0798*/ 	.word	0xffffffff


	//   ....[115]....
        /*079c*/ 	.word	0x0500000f


	//   ....[116]....
        /*07a0*/ 	.word	0x0500000f


	//   ....[117]....
        /*07a4*/ 	.word	0x0500000f


	//   ....[118]....
        /*07a8*/ 	.word	0x0500000f


	//   ....[119]....
        /*07ac*/ 	.word	0x0500000f


	//   ....[120]....
        /*07b0*/ 	.word	0x0500000f


	//   ....[121]....
        /*07b4*/ 	.word	0x0500000f


	//   ....[122]....
        /*07b8*/ 	.word	0x0500000f


	//   ....[123]....
        /*07bc*/ 	.word	0x0500000f


	//   ....[124]....
        /*07c0*/ 	.word	0x0500000f


	//   ....[125]....
        /*07c4*/ 	.word	0x0500000f


	//   ....[126]....
        /*07c8*/ 	.word	0x0500000f


	//   ....[127]....
        /*07cc*/ 	.word	0x0500000f


	//   ....[128]....
        /*07d0*/ 	.word	0x0500000f


	//   ....[129]....
        /*07d4*/ 	.word	0x0500000f


	//   ....[130]....
        /*07d8*/ 	.word	0x0500000f


	//   ....[131]....
        /*07dc*/ 	.word	0x0500000f


	//   ....[132]....
        /*07e0*/ 	.word	0x0500000f


	//   ....[133]....
        /*07e4*/ 	.word	0x0500000f


	//   ....[134]....
        /*07e8*/ 	.word	0x0500000f


	//   ....[135]....
        /*07ec*/ 	.word	0x0500000f


	//   ....[136]....
        /*07f0*/ 	.word	0x0500000f


	//   ....[137]....
        /*07f4*/ 	.word	0x0500000f


	//   ....[138]....
        /*07f8*/ 	.word	0x0500000f


	//   ....[139]....
        /*07fc*/ 	.word	0x0500000f


	//   ....[140]....
        /*0800*/ 	.word	0x0500000f


	//   ....[141]....
        /*0804*/ 	.word	0x0500000f


	//   ....[142]....
        /*0808*/ 	.word	0x0500000f


	//   ....[143]....
        /*080c*/ 	.word	0x0500000f


	//   ....[144]....
        /*0810*/ 	.word	0x0500000f


	//   ....[145]....
        /*0814*/ 	.word	0x0500000f


	//   ....[146]....
        /*0818*/ 	.word	0x0500000f


	//   ....[147]....
        /*081c*/ 	.word	0x0500000f


	//   ....[148]....
        /*0820*/ 	.word	0x0500000f


	//   ....[149]....
        /*0824*/ 	.word	0x0500000f


	//   ....[150]....
        /*0828*/ 	.word	0x0500000f


	//   ....[151]....
        /*082c*/ 	.word	0x0500000f


	//   ....[152]....
        /*0830*/ 	.word	0x0500000f


	//   ....[153]....
        /*0834*/ 	.word	0x0500000f


	//   ....[154]....
        /*0838*/ 	.word	0x0500000f


	//   ....[155]....
        /*083c*/ 	.word	0x0500000f


	//   ....[156]....
        /*0840*/ 	.word	0x0500000f


	//   ....[157]....
        /*0844*/ 	.word	0x0500000f


	//   ....[158]....
        /*0848*/ 	.word	0x0500000f


	//   ....[159]....
        /*084c*/ 	.word	0x0500000f


	//   ....[160]....
        /*0850*/ 	.word	0x0500000f


	//   ....[161]....
        /*0854*/ 	.word	0x0500000f


	//   ....[162]....
        /*0858*/ 	.word	0x0500000f


	//   ....[163]....
        /*085c*/ 	.word	0x0500000f


	//   ....[164]....
        /*0860*/ 	.word	0x0500000f


	//   ....[165]....
        /*0864*/ 	.word	0x0500000f


	//   ....[166]....
        /*0868*/ 	.word	0xffffffff


	//   ....[167]....
        /*086c*/ 	.word	0xffffffff


	//   ....[168]....
        /*0870*/ 	.word	0xffffffff


	//   ....[169]....
        /*0874*/ 	.word	0xffffffff


	//   ....[170]....
        /*0878*/ 	.word	0xffffffff


	//   ....[171]....
        /*087c*/ 	.word	0xffffffff


	//----- nvinfo : EIATTR_COOP_GROUP_INSTR_OFFSETS
	.align		4
.L_1443:
        /*0880*/ 	.byte	0x04, 0x28
        /*0882*/ 	.short	(.L_1445 - .L_1444)


	//   ....[0]....
.L_1444:
        /*0884*/ 	.word	0x000000b0


	//   ....[1]....
        /*0888*/ 	.word	0x00000180


	//   ....[2]....
        /*088c*/ 	.word	0x000001d0


	//   ....[3]....
        /*0890*/ 	.word	0x00000420


	//   ....[4]....
        /*0894*/ 	.word	0x00000580


	//   ....[5]....
        /*0898*/ 	.word	0x000006a0


	//   ....[6]....
        /*089c*/ 	.word	0x00000800


	//   ....[7]....
        /*08a0*/ 	.word	0x00002290


	//   ....[8]....
        /*08a4*/ 	.word	0x00004480


	//   ....[9]....
        /*08a8*/ 	.word	0x000046e0


	//   ....[10]....
        /*08ac*/ 	.word	0x00005dc0


	//   ....[11]....
        /*08b0*/ 	.word	0x00005e40


	//   ....[12]....
        /*08b4*/ 	.word	0x00006110


	//   ....[13]....
        /*08b8*/ 	.word	0x00006310


	//   ....[14]....
        /*08bc*/ 	.word	0x0000aff0


	//   ....[15]....
        /*08c0*/ 	.word	0x0000b080


	//   ....[16]....
        /*08c4*/ 	.word	0x0000b140


	//   ....[17]....
        /*08c8*/ 	.word	0x0000b190


	//   ....[18]....
        /*08cc*/ 	.word	0x00014840


	//   ....[19]....
        /*08d0*/ 	.word	0x00014a60


	//   ....[20]....
        /*08d4*/ 	.word	0x00015a90


	//   ....[21]....
        /*08d8*/ 	.word	0x00015b60


	//   ....[22]....
        /*08dc*/ 	.word	0x00015ce0


	//   ....[23]....
        /*08e0*/ 	.word	0x00015d40


	//   ....[24]....
        /*08e4*/ 	.word	0x0001e0c0


	//   ....[25]....
        /*08e8*/ 	.word	0x0001e0e0


	//   ....[26]....
        /*08ec*/ 	.word	0x0001e140


	//   ....[27]....
        /*08f0*/ 	.word	0x0001e180


	//   ....[28]....
        /*08f4*/ 	.word	0x0001fe80


	//   ....[29]....
        /*08f8*/ 	.word	0x0001fea0


	//   ....[30]....
        /*08fc*/ 	.word	0x0001fef0


	//   ....[31]....
        /*0900*/ 	.word	0x0001ff10


	//   ....[32]....
        /*0904*/ 	.word	0x00020860


	//   ....[33]....
        /*0908*/ 	.word	0x00020880


	//   ....[34]....
        /*090c*/ 	.word	0x000209d0


	//   ....[35]....
        /*0910*/ 	.word	0x000209f0


	//   ....[36]....
        /*0914*/ 	.word	0x00020b30


	//   ....[37]....
        /*0918*/ 	.word	0x00020b50


	//   ....[38]....
        /*091c*/ 	.word	0x00020ca0


	//   ....[39]....
        /*0920*/ 	.word	0x00020cc0


	//   ....[40]....
        /*0924*/ 	.word	0x00021600


	//   ....[41]....
        /*0928*/ 	.word	0x00021620


	//   ....[42]....
        /*092c*/ 	.word	0x00021760


	//   ....[43]....
        /*0930*/ 	.word	0x00021780


	//   ....[44]....
        /*0934*/ 	.word	0x000218c0


	//   ....[45]....
        /*0938*/ 	.word	0x000218e0


	//   ....[46]....
        /*093c*/ 	.word	0x00021a30


	//   ....[47]....
        /*0940*/ 	.word	0x00021a50


	//   ....[48]....
        /*0944*/ 	.word	0x00021c30


	//   ....[49]....
        /*0948*/ 	.word	0x00021e10


	//   ....[50]....
        /*094c*/ 	.word	0x00021e40


	//   ....[51]....
        /*0950*/ 	.word	0x00021e70


	//   ....[52]....
        /*0954*/ 	.word	0x00021ea0


	//   ....[53]....
        /*0958*/ 	.word	0x00021ed0


	//   ....[54]....
        /*095c*/ 	.word	0x00021f00


	//   ....[55]....
        /*0960*/ 	.word	0x00022070


	//   ....[56]....
        /*0964*/ 	.word	0x000220a0


	//   ....[57]....
        /*0968*/ 	.word	0x000220d0


	//   ....[58]....
        /*096c*/ 	.word	0x00022100


	//   ....[59]....
        /*0970*/ 	.word	0x00022130


	//   ....[60]....
        /*0974*/ 	.word	0x00022160


	//   ....[61]....
        /*0978*/ 	.word	0x00022200


	//   ....[62]....
        /*097c*/ 	.word	0x00022260


	//   ....[63]....
        /*0980*/ 	.word	0x000222f0


	//   ....[64]....
        /*0984*/ 	.word	0x000237f0


	//   ....[65]....
        /*0988*/ 	.word	0x00024350


	//   ....[66]....
        /*098c*/ 	.word	0x00024370


	//   ....[67]....
        /*0990*/ 	.word	0x00024390


	//   ....[68]....
        /*0994*/ 	.word	0x000243c0


	//   ....[69]....
        /*0998*/ 	.word	0x00024490


	//   ....[70]....
        /*099c*/ 	.word	0x00024520


	//   ....[71]....
        /*09a0*/ 	.word	0x00024550


	//   ....[72]....
        /*09a4*/ 	.word	0x000245d0


	//   ....[73]....
        /*09a8*/ 	.word	0x00024600


	//   ....[74]....
        /*09ac*/ 	.word	0x00024680


	//   ....[75]....
        /*09b0*/ 	.word	0x000246b0


	//   ....[76]....
        /*09b4*/ 	.word	0x00024730


	//   ....[77]....
        /*09b8*/ 	.word	0x00024760


	//   ....[78]....
        /*09bc*/ 	.word	0x00024780


	//   ....[79]....
        /*09c0*/ 	.word	0x000247d0


	//   ....[80]....
        /*09c4*/ 	.word	0x000247e0


	//   ....[81]....
        /*09c8*/ 	.word	0x00024f70


	//   ....[82]....
        /*09cc*/ 	.word	0x00024fb0


	//   ....[83]....
        /*09d0*/ 	.word	0x00024fd0


	//   ....[84]....
        /*09d4*/ 	.word	0x00025070


	//   ....[85]....
        /*09d8*/ 	.word	0x00025100


	//   ....[86]....
        /*09dc*/ 	.word	0x00025110


	//   ....[87]....
        /*09e0*/ 	.word	0x000251a0


	//   ....[88]....
        /*09e4*/ 	.word	0x000251b0


	//   ....[89]....
        /*09e8*/ 	.word	0x00025220


	//   ....[90]....
        /*09ec*/ 	.word	0x00025230


	//   ....[91]....
        /*09f0*/ 	.word	0x000252b0


	//   ....[92]....
        /*09f4*/ 	.word	0x000252c0


	//   ....[93]....
        /*09f8*/ 	.word	0x00025340


	//   ....[94]....
        /*09fc*/ 	.word	0x00025350


	//   ....[95]....
        /*0a00*/ 	.word	0x00025360


	//   ....[96]....
        /*0a04*/ 	.word	0x000253a0


	//   ....[97]....
        /*0a08*/ 	.word	0x00027fe0


	//   ....[98]....
        /*0a0c*/ 	.word	0x00028040


	//   ....[99]....
        /*0a10*/ 	.word	0x00028070


	//   ....[100]....
        /*0a14*/ 	.word	0x00028080


	//   ....[101]....
        /*0a18*/ 	.word	0x000280b0


	//   ....[102]....
        /*0a1c*/ 	.word	0x000280e0


	//   ....[103]....
        /*0a20*/ 	.word	0x00028110


	//   ....[104]....
        /*0a24*/ 	.word	0x00028140


	//   ....[105]....
        /*0a28*/ 	.word	0x000282c0


	//   ....[106]....
        /*0a2c*/ 	.word	0x000282f0


	//   ....[107]....
        /*0a30*/ 	.word	0x00028320


	//   ....[108]....
        /*0a34*/ 	.word	0x00028350


	//   ....[109]....
        /*0a38*/ 	.word	0x00028380


	//   ....[110]....
        /*0a3c*/ 	.word	0x000283b0


	//   ....[111]....
        /*0a40*/ 	.word	0x00028470


	//   ....[112]....
        /*0a44*/ 	.word	0x00028490


	//   ....[113]....
        /*0a48*/ 	.word	0x00028500


	//   ....[114]....
        /*0a4c*/ 	.word	0x00028bd0


	//   ....[115]....
        /*0a50*/ 	.word	0x000291b0


	//   ....[116]....
        /*0a54*/ 	.word	0x00029340


	//   ....[117]....
        /*0a58*/ 	.word	0x000293a0


	//   ....[118]....
        /*0a5c*/ 	.word	0x00029400


	//   ....[119]....
        /*0a60*/ 	.word	0x00029460


	//   ....[120]....
        /*0a64*/ 	.word	0x00029500


	//   ....[121]....
        /*0a68*/ 	.word	0x000295f0


	//   ....[122]....
        /*0a6c*/ 	.word	0x00029720


	//   ....[123]....
        /*0a70*/ 	.word	0x000297c0


	//   ....[124]....
        /*0a74*/ 	.word	0x00029890


	//   ....[125]....
        /*0a78*/ 	.word	0x00029930


	//   ....[126]....
        /*0a7c*/ 	.word	0x00029a00


	//   ....[127]....
        /*0a80*/ 	.word	0x00029aa0


	//   ....[128]....
        /*0a84*/ 	.word	0x00029b70


	//   ....[129]....
        /*0a88*/ 	.word	0x00029c10


	//   ....[130]....
        /*0a8c*/ 	.word	0x00029cc0


	//   ....[131]....
        /*0a90*/ 	.word	0x00029d60


	//   ....[132]....
        /*0a94*/ 	.word	0x0002a000


	//   ....[133]....
        /*0a98*/ 	.word	0x0002a0b0


	//   ....[134]....
        /*0a9c*/ 	.word	0x0002a1b0


	//   ....[135]....
        /*0aa0*/ 	.word	0x0002a2a0


	//   ....[136]....
        /*0aa4*/ 	.word	0x0002a360


	//   ....[137]....
        /*0aa8*/ 	.word	0x0002a420


	//   ....[138]....
        /*0aac*/ 	.word	0x0002a4e0


	//   ....[139]....
        /*0ab0*/ 	.word	0x0002a5a0


	//   ....[140]....
        /*0ab4*/ 	.word	0x0002a660


	//   ....[141]....
        /*0ab8*/ 	.word	0x0002a720


	//   ....[142]....
        /*0abc*/ 	.word	0x0002a7e0


	//   ....[143]....
        /*0ac0*/ 	.word	0x0002a890


	//   ....[144]....
        /*0ac4*/ 	.word	0x0002a990


	//   ....[145]....
        /*0ac8*/ 	.word	0x0002a9e0


	//   ....[146]....
        /*0acc*/ 	.word	0x0002aa40


	//   ....[147]....
        /*0ad0*/ 	.word	0x0002ab20


	//   ....[148]....
        /*0ad4*/ 	.word	0x0002ae50


	//   ....[149]....
        /*0ad8*/ 	.word	0x0002aef0


	//   ....[150]....
        /*0adc*/ 	.word	0x0002b010


	//   ....[151]....
        /*0ae0*/ 	.word	0x0002b080


	//   ....[152]....
        /*0ae4*/ 	.word	0x0002b100


	//   ....[153]....
        /*0ae8*/ 	.word	0x0002b180


	//   ....[154]....
        /*0aec*/ 	.word	0x0002b200


	//   ....[155]....
        /*0af0*/ 	.word	0x0002b290


	//   ....[156]....
        /*0af4*/ 	.word	0x0002b330


	//   ....[157]....
        /*0af8*/ 	.word	0x0002b3d0


	//   ....[158]....
        /*0afc*/ 	.word	0x0002b440


	//   ....[159]....
        /*0b00*/ 	.word	0x0002b4b0


	//   ....[160]....
        /*0b04*/ 	.word	0x0002b520


	//   ....[161]....
        /*0b08*/ 	.word	0x0002b5a0


	//   ....[162]....
        /*0b0c*/ 	.word	0x0002b620


	//   ....[163]....
        /*0b10*/ 	.word	0x0002b6c0


	//   ....[164]....
        /*0b14*/ 	.word	0x0002b750


	//   ....[165]....
        /*0b18*/ 	.word	0x0002b880


	//   ....[166]....
        /*0b1c*/ 	.word	0x0002ddb0


	//   ....[167]....
        /*0b20*/ 	.word	0x0002e050


	//   ....[168]....
        /*0b24*/ 	.word	0x0002f320


	//   ....[169]....
        /*0b28*/ 	.word	0x0002f360


	//   ....[170]....
        /*0b2c*/ 	.word	0x0002f3d0


	//   ....[171]....
        /*0b30*/ 	.word	0x0002f3f0


	//----- nvinfo : EIATTR_REG_RECONFIG
	.align		4
.L_1445:
        /*0b34*/ 	.byte	0x01, 0x54
	.zero		2


	//----- nvinfo : EIATTR_SYSCALL_OFFSETS
	.align		4
        /*0b38*/ 	.byte	0x04, 0x46
        /*0b3a*/ 	.short	(.L_1447 - .L_1446)


	//   ....[0]....
.L_1446:
        /*0b3c*/ 	.word	0x00002800


	//   ....[1]....
        /*0b40*/ 	.word	0x00023430


	//   ....[2]....
        /*0b44*/ 	.word	0x00023580


	//   ....[3]....
        /*0b48*/ 	.word	0x00023670


	//   ....[4]....
        /*0b4c*/ 	.word	0x00023f20


	//   ....[5]....
        /*0b50*/ 	.word	0x00024b70


	//----- nvinfo : EIATTR_MBARRIER_INSTR_OFFSETS
	.align		4
.L_1447:
        /*0b54*/ 	.byte	0x04, 0x39
        /*0b56*/ 	.short	(.L_1449 - .L_1448)


	//   ....[0]....
.L_1448:
        /*0b58*/ 	.word	0x000002c0
        /*0b5c*/ 	.word	0x000000ff
        /*0b60*/ 	.word	0x00032400
        /*0b64*/ 	.short	0x0100
        /*0b66*/ 	.byte	0x08
	.zero		1


	//   ....[1]....
        /*0b68*/ 	.word	0x000002d0
        /*0b6c*/ 	.word	0x000000ff
        /*0b70*/ 	.word	0x00032410
        /*0b74*/ 	.short	0x0100
        /*0b76*/ 	.byte	0x08
	.zero		1


	//   ....[2]....
        /*0b78*/ 	.word	0x000002e0
        /*0b7c*/ 	.word	0x000000ff
        /*0b80*/ 	.word	0x00032420
        /*0b84*/ 	.short	0x0100
        /*0b86*/ 	.byte	0x08
	.zero		1


	//   ....[3]....
        /*0b88*/ 	.word	0x000003d0
        /*0b8c*/ 	.word	0x000000ff
        /*0b90*/ 	.word	0x00032430
        /*0b94*/ 	.short	0x0100
        /*0b96*/ 	.byte	0x08
	.zero		1


	//   ....[4]....
        /*0b98*/ 	.word	0x000003e0
        /*0b9c*/ 	.word	0x000000ff
        /*0ba0*/ 	.word	0x00032440
        /*0ba4*/ 	.short	0x0100
        /*0ba6*/ 	.byte	0x08
	.zero		1


	//   ....[5]....
        /*0ba8*/ 	.word	0x000003f0
        /*0bac*/ 	.word	0x000000ff
        /*0bb0*/ 	.word	0x00032438
        /*0bb4*/ 	.short	0x0100
        /*0bb6*/ 	.byte	0x08
	.zero		1


	//   ....[6]....
        /*0bb8*/ 	.word	0x00000400
        /*0bbc*/ 	.word	0x000000ff
        /*0bc0*/ 	.word	0x00032448
        /*0bc4*/ 	.short	0x0100
        /*0bc6*/ 	.byte	0x08
	.zero		1


	//   ....[7]....
        /*0bc8*/ 	.word	0x00000530
        /*0bcc*/ 	.word	0x000000ff
        /*0bd0*/ 	.word	0x00032450
        /*0bd4*/ 	.short	0x0100
        /*0bd6*/ 	.byte	0x08
	.zero		1


	//   ....[8]....
        /*0bd8*/ 	.word	0x00000540
        /*0bdc*/ 	.word	0x000000ff
        /*0be0*/ 	.word	0x00032460
        /*0be4*/ 	.short	0x0100
        /*0be6*/ 	.byte	0x08
	.zero		1


	//   ....[9]....
        /*0be8*/ 	.word	0x00000550
        /*0bec*/ 	.word	0x000000ff
        /*0bf0*/ 	.word	0x00032458
        /*0bf4*/ 	.short	0x0100
        /*0bf6*/ 	.byte	0x08
	.zero		1


	//   ....[10]....
        /*0bf8*/ 	.word	0x00000560
        /*0bfc*/ 	.word	0x000000ff
        /*0c00*/ 	.word	0x00032468
        /*0c04*/ 	.short	0x0100
        /*0c06*/ 	.byte	0x08
	.zero		1


	//   ....[11]....
        /*0c08*/ 	.word	0x00000650
        /*0c0c*/ 	.word	0x000000ff
        /*0c10*/ 	.word	0x00032470
        /*0c14*/ 	.short	0x0100
        /*0c16*/ 	.byte	0x06
	.zero		1


	//   ....[12]....
        /*0c18*/ 	.word	0x00000660
        /*0c1c*/ 	.word	0x000000ff
        /*0c20*/ 	.word	0x00032480
        /*0c24*/ 	.short	0x0100
        /*0c26*/ 	.byte	0x06
	.zero		1


	//   ....[13]....
        /*0c28*/ 	.word	0x00000670
        /*0c2c*/ 	.word	0x000000ff
        /*0c30*/ 	.word	0x00032478
        /*0c34*/ 	.short	0x0100
        /*0c36*/ 	.byte	0x06
	.zero		1


	//   ....[14]....
        /*0c38*/ 	.word	0x00000680
        /*0c3c*/ 	.word	0x000000ff
        /*0c40*/ 	.word	0x00032488
        /*0c44*/ 	.short	0x0100
        /*0c46*/ 	.byte	0x06
	.zero		1


	//   ....[15]....
        /*0c48*/ 	.word	0x000007b0
        /*0c4c*/ 	.word	0x000000ff
        /*0c50*/ 	.word	0x00032490
        /*0c54*/ 	.short	0x0100
        /*0c56*/ 	.byte	0x08
	.zero		1


	//   ....[16]....
        /*0c58*/ 	.word	0x000007c0
        /*0c5c*/ 	.word	0x000000ff
        /*0c60*/ 	.word	0x000324a0
        /*0c64*/ 	.short	0x0100
        /*0c66*/ 	.byte	0x08
	.zero		1


	//   ....[17]....
        /*0c68*/ 	.word	0x000007d0
        /*0c6c*/ 	.word	0x000000ff
        /*0c70*/ 	.word	0x00032498
        /*0c74*/ 	.short	0x0100
        /*0c76*/ 	.byte	0x08
	.zero		1


	//   ....[18]....
        /*0c78*/ 	.word	0x000007e0
        /*0c7c*/ 	.word	0x000000ff
        /*0c80*/ 	.word	0x000324a8
        /*0c84*/ 	.short	0x0100
        /*0c86*/ 	.byte	0x08
	.zero		1


	//   ....[19]....
        /*0c88*/ 	.word	0x00000910
        /*0c8c*/ 	.word	0x000000ff
        /*0c90*/ 	.word	0x000324b0
        /*0c94*/ 	.short	0x0100
        /*0c96*/ 	.byte	0x08
	.zero		1


	//   ....[20]....
        /*0c98*/ 	.word	0x00000920
        /*0c9c*/ 	.word	0x000000ff
        /*0ca0*/ 	.word	0x000324c0
        /*0ca4*/ 	.short	0x0100
        /*0ca6*/ 	.byte	0x08
	.zero		1


	//   ....[21]....
        /*0ca8*/ 	.word	0x00000930
        /*0cac*/ 	.word	0x000000ff
        /*0cb0*/ 	.word	0x000324b8
        /*0cb4*/ 	.short	0x0100
        /*0cb6*/ 	.byte	0x08
	.zero		1


	//   ....[22]....
        /*0cb8*/ 	.word	0x00000940
        /*0cbc*/ 	.word	0x000000ff
        /*0cc0*/ 	.word	0x000324c8
        /*0cc4*/ 	.short	0x0100
        /*0cc6*/ 	.byte	0x08
	.zero		1


	//   ....[23]....
        /*0cc8*/ 	.word	0x00002a50
        /*0ccc*/ 	.word	0x000000ff
        /*0cd0*/ 	.word	0x00032400
        /*0cd4*/ 	.short	0x010a
        /*0cd6*/ 	.byte	0x2e
	.zero		1


	//   ....[24]....
        /*0cd8*/ 	.word	0x00002ec0
        /*0cdc*/ 	.word	0x00000018
        /*0ce0*/ 	.word	0x00000000
        /*0ce4*/ 	.short	0x010a
        /*0ce6*/ 	.byte	0x3f
	.zero		1


	//   ....[25]....
        /*0ce8*/ 	.word	0x00002f20
        /*0cec*/ 	.word	0x00000018
        /*0cf0*/ 	.word	0x00000000
        /*0cf4*/ 	.short	0x010a
        /*0cf6*/ 	.byte	0x3f
	.zero		1


	//   ....[26]....
        /*0cf8*/ 	.word	0x000032d0
        /*0cfc*/ 	.word	0x000000ff
        /*0d00*/ 	.word	0x00032410
        /*0d04*/ 	.short	0x010a
        /*0d06*/ 	.byte	0x2e
	.zero		1


	//   ....[27]....
        /*0d08*/ 	.word	0x000033d0
        /*0d0c*/ 	.word	0x00000008
        /*0d10*/ 	.word	0x00000000
        /*0d14*/ 	.short	0x010a
        /*0d16*/ 	.byte	0x3f
	.zero		1


	//   ....[28]....
        /*0d18*/ 	.word	0x00003430
        /*0d1c*/ 	.word	0x00000008
        /*0d20*/ 	.word	0x00000000
        /*0d24*/ 	.short	0x010a
        /*0d26*/ 	.byte	0x3f
	.zero		1


	//   ....[29]....
        /*0d28*/ 	.word	0x00004120
        /*0d2c*/ 	.word	0x00000008
        /*0d30*/ 	.word	0x00000000
        /*0d34*/ 	.short	0x0101
        /*0d36*/ 	.byte	0x3f
	.zero		1


	//   ....[30]....
        /*0d38*/ 	.word	0x000093b0
        /*0d3c*/ 	.word	0x00000013
        /*0d40*/ 	.word	0x00000000
        /*0d44*/ 	.short	0x0101
        /*0d46*/ 	.byte	0x3f
	.zero		1


	//   ....[31]....
        /*0d48*/ 	.word	0x00009ae0
        /*0d4c*/ 	.word	0x00000003
        /*0d50*/ 	.word	0x00000000
        /*0d54*/ 	.short	0x010a
        /*0d56*/ 	.byte	0x3f
	.zero		1


	//   ....[32]....
        /*0d58*/ 	.word	0x00009be0
        /*0d5c*/ 	.word	0x00000000
        /*0d60*/ 	.word	0x00000000
        /*0d64*/ 	.short	0x010a
        /*0d66*/ 	.byte	0x3f
	.zero		1


	//   ....[33]....
        /*0d68*/ 	.word	0x0000a010
        /*0d6c*/ 	.word	0x00000003
        /*0d70*/ 	.word	0x00000000
        /*0d74*/ 	.short	0x010a
        /*0d76*/ 	.byte	0x3f
	.zero		1


	//   ....[34]....
        /*0d78*/ 	.word	0x0000a0c0
        /*0d7c*/ 	.word	0x00000004
        /*0d80*/ 	.word	0x00000000
        /*0d84*/ 	.short	0x010a
        /*0d86*/ 	.byte	0x3f
	.zero		1


	//   ....[35]....
        /*0d88*/ 	.word	0x0000ad80
        /*0d8c*/ 	.word	0x00000003
        /*0d90*/ 	.word	0x00000000
        /*0d94*/ 	.short	0x0101
        /*0d96*/ 	.byte	0x3f
	.zero		1


	//   ....[36]....
        /*0d98*/ 	.word	0x00013060
        /*0d9c*/ 	.word	0x00000000
        /*0da0*/ 	.word	0x00000000
        /*0da4*/ 	.short	0x0101
        /*0da6*/ 	.byte	0x3f
	.zero		1


	//   ....[37]....
        /*0da8*/ 	.word	0x00013260
        /*0dac*/ 	.word	0x00000005
        /*0db0*/ 	.word	0x00000000
        /*0db4*/ 	.short	0x010a
        /*0db6*/ 	.byte	0x3f
	.zero		1


	//   ....[38]....
        /*0db8*/ 	.word	0x00013360
        /*0dbc*/ 	.word	0x00000000
        /*0dc0*/ 	.word	0x00000000
        /*0dc4*/ 	.short	0x010a
        /*0dc6*/ 	.byte	0x3f
	.zero		1


	//   ....[39]....
        /*0dc8*/ 	.word	0x00013790
        /*0dcc*/ 	.word	0x00000005
        /*0dd0*/ 	.word	0x00000000
        /*0dd4*/ 	.short	0x010a
        /*0dd6*/ 	.byte	0x3f
	.zero		1


	//   ....[40]....
        /*0dd8*/ 	.word	0x00013840
        /*0ddc*/ 	.word	0x00000004
        /*0de0*/ 	.word	0x00000000
        /*0de4*/ 	.short	0x010a
        /*0de6*/ 	.byte	0x3f
	.zero		1


	//   ....[41]....
        /*0de8*/ 	.word	0x00014500
        /*0dec*/ 	.word	0x00000004
        /*0df0*/ 	.word	0x00000000
        /*0df4*/ 	.short	0x0101
        /*0df6*/ 	.byte	0x3f
	.zero		1


	//   ....[42]....
        /*0df8*/ 	.word	0x0001dc50
        /*0dfc*/ 	.word	0x00000000
        /*0e00*/ 	.word	0x00000000
        /*0e04*/ 	.short	0x0101
        /*0e06*/ 	.byte	0x3f
	.zero		1


	//   ....[43]....
        /*0e08*/ 	.word	0x00020890
        /*0e0c*/ 	.word	0x000000ff
        /*0e10*/ 	.word	0x00000000
        /*0e14*/ 	.short	0x0101
        /*0e16*/ 	.byte	0x04
	.zero		1


	//   ....[44]....
        /*0e18*/ 	.word	0x00023a80
        /*0e1c*/ 	.word	0x00000000
        /*0e20*/ 	.word	0x00032440
        /*0e24*/ 	.short	0x010a
        /*0e26*/ 	.byte	0x3f
	.zero		1


	//   ....[45]....
        /*0e28*/ 	.word	0x00024910
        /*0e2c*/ 	.word	0x00000008
        /*0e30*/ 	.word	0x00032400
        /*0e34*/ 	.short	0x0107
        /*0e36*/ 	.byte	0x3f
	.zero		1


	//   ....[46]....
        /*0e38*/ 	.word	0x000249b0
        /*0e3c*/ 	.word	0x00000002
        /*0e40*/ 	.word	0x00032400
        /*0e44*/ 	.short	0x0101
        /*0e46*/ 	.byte	0x3f
	.zero		1


	//   ....[47]....
        /*0e48*/ 	.word	0x00025500
        /*0e4c*/ 	.word	0x00000008
        /*0e50*/ 	.word	0x00032410
        /*0e54*/ 	.short	0x0107
        /*0e56*/ 	.byte	0x3f
	.zero		1


	//   ....[48]....
        /*0e58*/ 	.word	0x00025600
        /*0e5c*/ 	.word	0x00000002
        /*0e60*/ 	.word	0x00032410
        /*0e64*/ 	.short	0x0101
        /*0e66*/ 	.byte	0x3f
	.zero		1


	//   ....[49]....
        /*0e68*/ 	.word	0x00025620
        /*0e6c*/ 	.word	0x00000002
        /*0e70*/ 	.word	0x00032420
        /*0e74*/ 	.short	0x010a
        /*0e76*/ 	.byte	0x3f
	.zero		1


	//   ....[50]....
        /*0e78*/ 	.word	0x00025730
        /*0e7c*/ 	.word	0x00000002
        /*0e80*/ 	.word	0x00032460
        /*0e84*/ 	.short	0x010a
        /*0e86*/ 	.byte	0x3f
	.zero		1


	//   ....[51]....
        /*0e88*/ 	.word	0x00025ff0
        /*0e8c*/ 	.word	0x00000003
        /*0e90*/ 	.word	0x00032440
        /*0e94*/ 	.short	0x010a
        /*0e96*/ 	.byte	0x3f
	.zero		1


	//   ....[52]....
        /*0e98*/ 	.word	0x00026240
        /*0e9c*/ 	.word	0x00000003
        /*0ea0*/ 	.word	0x00032460
        /*0ea4*/ 	.short	0x010a
        /*0ea6*/ 	.byte	0x3f
	.zero		1


	//   ....[53]....
        /*0ea8*/ 	.word	0x00026aa0
        /*0eac*/ 	.word	0x00000002
        /*0eb0*/ 	.word	0x00032440
        /*0eb4*/ 	.short	0x010a
        /*0eb6*/ 	.byte	0x3f
	.zero		1


	//   ....[54]....
        /*0eb8*/ 	.word	0x00026ce0
        /*0ebc*/ 	.word	0x00000002
        /*0ec0*/ 	.word	0x00032460
        /*0ec4*/ 	.short	0x010a
        /*0ec6*/ 	.byte	0x3f
	.zero		1


	//   ....[55]....
        /*0ec8*/ 	.word	0x000274b0
        /*0ecc*/ 	.word	0x00000003
        /*0ed0*/ 	.word	0x00032440
        /*0ed4*/ 	.short	0x010a
        /*0ed6*/ 	.byte	0x3f
	.zero		1


	//   ....[56]....
        /*0ed8*/ 	.word	0x00027700
        /*0edc*/ 	.word	0x00000003
        /*0ee0*/ 	.word	0x00032460
        /*0ee4*/ 	.short	0x010a
        /*0ee6*/ 	.byte	0x3f
	.zero		1


	//   ....[57]....
        /*0ee8*/ 	.word	0x00028b50
        /*0eec*/ 	.word	0x00000000
        /*0ef0*/ 	.word	0x00032420
        /*0ef4*/ 	.short	0x010a
        /*0ef6*/ 	.byte	0x3f
	.zero		1


	//   ....[58]....
        /*0ef8*/ 	.word	0x00028d10
        /*0efc*/ 	.word	0x00000006
        /*0f00*/ 	.word	0x00000000
        /*0f04*/ 	.short	0x010a
        /*0f06*/ 	.byte	0x3f
	.zero		1


	//   ....[59]....
        /*0f08*/ 	.word	0x00028d80
        /*0f0c*/ 	.word	0x00000007
        /*0f10*/ 	.word	0x00000000
        /*0f14*/ 	.short	0x010a
        /*0f16*/ 	.byte	0x3f
	.zero		1


	//   ....[60]....
        /*0f18*/ 	.word	0x00028df0
        /*0f1c*/ 	.word	0x00000004
        /*0f20*/ 	.word	0x00000000
        /*0f24*/ 	.short	0x010a
        /*0f26*/ 	.byte	0x3f
	.zero		1


	//   ....[61]....
        /*0f28*/ 	.word	0x00028e20
        /*0f2c*/ 	.word	0x00000003
        /*0f30*/ 	.word	0x00000000
        /*0f34*/ 	.short	0x010a
        /*0f36*/ 	.byte	0x3f
	.zero		1


	//   ....[62]....
        /*0f38*/ 	.word	0x00028e90
        /*0f3c*/ 	.word	0x00000009
        /*0f40*/ 	.word	0x00032400
        /*0f44*/ 	.short	0x010a
        /*0f46*/ 	.byte	0x3f
	.zero		1


	//   ....[63]....
        /*0f48*/ 	.word	0x00028ee0
        /*0f4c*/ 	.word	0x00000018
        /*0f50*/ 	.word	0x00000000
        /*0f54*/ 	.short	0x010a
        /*0f56*/ 	.byte	0x3f
	.zero		1


	//   ....[64]....
        /*0f58*/ 	.word	0x00028f40
        /*0f5c*/ 	.word	0x00000009
        /*0f60*/ 	.word	0x00032410
        /*0f64*/ 	.short	0x010a
        /*0f66*/ 	.byte	0x3f
	.zero		1


	//   ....[65]....
        /*0f68*/ 	.word	0x00028f90
        /*0f6c*/ 	.word	0x00000008
        /*0f70*/ 	.word	0x00000000
        /*0f74*/ 	.short	0x010a
        /*0f76*/ 	.byte	0x3f
	.zero		1


	//   ....[66]....
        /*0f78*/ 	.word	0x00028fe0
        /*0f7c*/ 	.word	0x00000000
        /*0f80*/ 	.word	0x00000000
        /*0f84*/ 	.short	0x010a
        /*0f86*/ 	.byte	0x3f
	.zero		1


	//   ....[67]....
        /*0f88*/ 	.word	0x00029030
        /*0f8c*/ 	.word	0x00000004
        /*0f90*/ 	.word	0x00000000
        /*0f94*/ 	.short	0x010a
        /*0f96*/ 	.byte	0x3f
	.zero		1


	//   ....[68]....
        /*0f98*/ 	.word	0x00029080
        /*0f9c*/ 	.word	0x00000000
        /*0fa0*/ 	.word	0x00000000
        /*0fa4*/ 	.short	0x010a
        /*0fa6*/ 	.byte	0x3f
	.zero		1


	//   ....[69]....
        /*0fa8*/ 	.word	0x000290d0
        /*0fac*/ 	.word	0x00000004
        /*0fb0*/ 	.word	0x00000000
        /*0fb4*/ 	.short	0x010a
        /*0fb6*/ 	.byte	0x3f
	.zero		1


	//   ....[70]....
        /*0fb8*/ 	.word	0x00029270
        /*0fbc*/ 	.word	0x00000000
        /*0fc0*/ 	.word	0x00032440
        /*0fc4*/ 	.short	0x010a
        /*0fc6*/ 	.byte	0x3f
	.zero		1


	//   ....[71]....
        /*0fc8*/ 	.word	0x0002ab70
        /*0fcc*/ 	.word	0x00000002
        /*0fd0*/ 	.word	0x00032420
        /*0fd4*/ 	.short	0x010a
        /*0fd6*/ 	.byte	0x3f
	.zero		1


	//   ....[72]....
        /*0fd8*/ 	.word	0x0002abc0
        /*0fdc*/ 	.word	0x00000002
        /*0fe0*/ 	.word	0x00032460
        /*0fe4*/ 	.short	0x010a
        /*0fe6*/ 	.byte	0x3f
	.zero		1


	//   ....[73]....
        /*0fe8*/ 	.word	0x0002ac10
        /*0fec*/ 	.word	0x00000003
        /*0ff0*/ 	.word	0x00032440
        /*0ff4*/ 	.short	0x010a
        /*0ff6*/ 	.byte	0x3f
	.zero		1


	//   ....[74]....
        /*0ff8*/ 	.word	0x0002ac60
        /*0ffc*/ 	.word	0x00000003
        /*1000*/ 	.word	0x00032460
        /*1004*/ 	.short	0x010a
        /*1006*/ 	.byte	0x3f
	.zero		1


	//   ....[75]....
        /*1008*/ 	.word	0x0002acb0
        /*100c*/ 	.word	0x00000002
        /*1010*/ 	.word	0x00032440
        /*1014*/ 	.short	0x010a
        /*1016*/ 	.byte	0x3f
	.zero		1


	//   ....[76]....
        /*1018*/ 	.word	0x0002ad00
        /*101c*/ 	.word	0x00000002
        /*1020*/ 	.word	0x00032460
        /*1024*/ 	.short	0x010a
        /*1026*/ 	.byte	0x3f
	.zero		1


	//   ....[77]....
        /*1028*/ 	.word	0x0002ad50
        /*102c*/ 	.word	0x00000003
        /*1030*/ 	.word	0x00032440
        /*1034*/ 	.short	0x010a
        /*1036*/ 	.byte	0x3f
	.zero		1


	//   ....[78]....
        /*1038*/ 	.word	0x0002ada0
        /*103c*/ 	.word	0x00000003
        /*1040*/ 	.word	0x00032460
        /*1044*/ 	.short	0x010a
        /*1046*/ 	.byte	0x3f
	.zero		1


	//   ....[79]....
        /*1048*/ 	.word	0x0002b7a0
        /*104c*/ 	.word	0x00000000
        /*1050*/ 	.word	0x00032420
        /*1054*/ 	.short	0x010a
        /*1056*/ 	.byte	0x3f
	.zero		1


	//   ....[80]....
        /*1058*/ 	.word	0x0002b940
        /*105c*/ 	.word	0x00000006
        /*1060*/ 	.word	0x00000000
        /*1064*/ 	.short	0x010a
        /*1066*/ 	.byte	0x3f
	.zero		1


	//   ....[81]....
        /*1068*/ 	.word	0x0002b990
        /*106c*/ 	.word	0x00000007
        /*1070*/ 	.word	0x00000000
        /*1074*/ 	.short	0x010a
        /*1076*/ 	.byte	0x3f
	.zero		1


	//   ....[82]....
        /*1078*/ 	.word	0x0002b9e0
        /*107c*/ 	.word	0x00000004
        /*1080*/ 	.word	0x00000000
        /*1084*/ 	.short	0x010a
        /*1086*/ 	.byte	0x3f
	.zero		1


	//   ....[83]....
        /*1088*/ 	.word	0x0002bd90
        /*108c*/ 	.word	0x0000000c
        /*1090*/ 	.word	0x00000000
        /*1094*/ 	.short	0x010a
        /*1096*/ 	.byte	0x3f
	.zero		1


	//   ....[84]....
        /*1098*/ 	.word	0x0002bed0
        /*109c*/ 	.word	0x00000002
        /*10a0*/ 	.word	0x00000000
        /*10a4*/ 	.short	0x010a
        /*10a6*/ 	.byte	0x3f
	.zero		1


	//   ....[85]....
        /*10a8*/ 	.word	0x0002c530
        /*10ac*/ 	.word	0x0000000b
        /*10b0*/ 	.word	0x00000000
        /*10b4*/ 	.short	0x010a
        /*10b6*/ 	.byte	0x3f
	.zero		1


	//   ....[86]....
        /*10b8*/ 	.word	0x0002c670
        /*10bc*/ 	.word	0x00000008
        /*10c0*/ 	.word	0x00000000
        /*10c4*/ 	.short	0x010a
        /*10c6*/ 	.byte	0x3f
	.zero		1


	//   ....[87]....
        /*10c8*/ 	.word	0x0002d8e0
        /*10cc*/ 	.word	0x00000002
        /*10d0*/ 	.word	0x00000000
        /*10d4*/ 	.short	0x0101
        /*10d6*/ 	.byte	0x3f
	.zero		1


	//   ....[88]....
        /*10d8*/ 	.word	0x00047030
        /*10dc*/ 	.word	0x00000004
        /*10e0*/ 	.word	0x00000000
        /*10e4*/ 	.short	0x0101
        /*10e6*/ 	.byte	0x3f
	.zero		1


	//   ....[89]....
        /*10e8*/ 	.word	0x00047060
        /*10ec*/ 	.word	0x00000002
        /*10f0*/ 	.word	0x00000000
        /*10f4*/ 	.short	0x010a
        /*10f6*/ 	.byte	0x3f
	.zero		1


	//   ....[90]....
        /*10f8*/ 	.word	0x000470b0
        /*10fc*/ 	.word	0x00000008
        /*1100*/ 	.word	0x00000000
        /*1104*/ 	.short	0x010a
        /*1106*/ 	.byte	0x3f
	.zero		1


	//----- nvinfo : EIATTR_NUM_MBARRIERS
	.align		4
.L_1449:
        /*1108*/ 	.byte	0x03, 0x38
        /*110a*/ 	.short	0x0017


	//----- nvinfo : EIATTR_EXIT_INSTR_OFFSETS
	.align		4
        /*110c*/ 	.byte	0x04, 0x1c
        /*110e*/ 	.short	(.L_1451 - .L_1450)


	//   ....[0]....
.L_1450:
        /*1110*/ 	.word	0x00000b90


	//   ....[1]....
        /*1114*/ 	.word	0x00021bd0


	//   ....[2]....
        /*1118*/ 	.word	0x00028e70


	//----- nvinfo : EIATTR_MAX_THREADS
	.align		4
.L_1451:
        /*111c*/ 	.byte	0x04, 0x05
        /*111e*/ 	.short	(.L_1453 - .L_1452)
.L_1452:
        /*1120*/ 	.word	0x00000180
        /*1124*/ 	.word	0x00000001
        /*1128*/ 	.word	0x00000001


	//----- nvinfo : EIATTR_CRS_STACK_SIZE
	.align		4
.L_1453:
        /*112c*/ 	.byte	0x04, 0x1e
        /*112e*/ 	.short	(.L_1455 - .L_1454)
.L_1454:
        /*1130*/ 	.word	0x00000000


	//----- nvinfo : EIATTR_CBANK_PARAM_SIZE
	.align		4
.L_1455:
        /*1134*/ 	.byte	0x03, 0x19
        /*1136*/ 	.short	0x0bf0


	//----- nvinfo : EIATTR_PARAM_CBANK
	.align		4
        /*1138*/ 	.byte	0x04, 0x0a
        /*113a*/ 	.short	(.L_1457 - .L_1456)
	.align		4
.L_1456:
        /*113c*/ 	.word	index@(.nv.constant0._ZN7cutlass13device_kernelIN5flash11enable_sm90INS1_16FlashAttnFwdSm90INS1_25CollectiveMainloopFwdSm90ILi2EN4cute5tupleIJNS5_1CILi1EEES8_S8_EEENS6_IJNS7_ILi128EEENS7_ILi96EEENS7_ILi64EEEEEELi256ENS_6half_tEfNS_4arch4Sm90ELb0ELb1ELb0ELb1ELb0ELb0ELb1ELb1ELb0ELb1ELb0ELb0EEENS1_21CollectiveEpilogueFwdINS6_IJSA_NS7_ILi256EEESB_EEES9_SE_SG_Li256ELb1ELb1ELb0ELb0EEENS1_36VarlenDynamicPersistentTileSchedulerILi128ELi96ELi256ELi128ELb0ELb1ELb1ELb1ELb0ELb1EEEEEEEEEvNT_6ParamsE)
        /*1140*/ 	.short	0x0210
        /*1142*/ 	.short	0x0bf0


	//----- nvinfo : EIATTR_SW_WAR
	.align		4
.L_1457:
        /*1144*/ 	.byte	0x04, 0x36
        /*1146*/ 	.short	(.L_1459 - .L_1458)
.L_1458:
        /*1148*/ 	.word	0x00000008
.L_1459:


//--------------------- .nv.info._ZN7cutlass13device_kernelIN5flash11enable_sm90INS1_16FlashAttnFwdSm90INS1_25CollectiveMainloopFwdSm90ILi2EN4cute5tupleIJNS5_1CILi1EEES8_S8_EEENS6_IJNS7_ILi128EEENS7_ILi96EEENS7_ILi64EEEEEELi256ENS_6half_tEfNS_4arch4Sm90ELb0ELb1ELb0ELb1ELb0ELb1ELb1ELb1ELb0ELb1ELb0ELb0EEENS1_21CollectiveEpilogueFwdINS6_IJSA_NS7_ILi256EEESB_EEES9_SE_SG_Li256ELb1ELb1ELb0ELb0EEENS1_36VarlenDynamicPersistentTileSchedulerILi128ELi96ELi256ELi128ELb0ELb1ELb1ELb1ELb0ELb1EEEEEEEEEvNT_6ParamsE --------------------------
	.section	.nv.info._ZN7cutlass13device_kernelIN5flash11enable_sm90INS1_16FlashAttnFwdSm90INS1_25CollectiveMainloopFwdSm90ILi2EN4cute5tupleIJNS5_1CILi1EEES8_S8_EEENS6_IJNS7_ILi128EEENS7_ILi96EEENS7_ILi64EEEEEELi256ENS_6half_tEfNS_4arch4Sm90ELb0ELb1ELb0ELb1ELb0ELb1ELb1ELb1ELb0ELb1ELb0ELb0EEENS1_21CollectiveEpilogueFwdINS6_IJSA_NS7_ILi256EEESB_EEES9_SE_SG_Li256ELb1ELb1ELb0ELb0EEENS1_36VarlenDynamicPersistentTileSchedulerILi128ELi96ELi256ELi128ELb0ELb1ELb1ELb1ELb0ELb1EEEEEEEEEvNT_6ParamsE,"",@"SHT_CUDA_INFO"
	.sectionflags	@""
	.align	4


	//----- nvinfo : EIATTR_CUDA_API_VERSION
	.align		4
        /*0000*/ 	.byte	0x04, 0x37
        /*0002*/ 	.short	(.L_1461 - .L_1460)
.L_1460:
        /*0004*/ 	.word	0x00000082


	//----- nvinfo : EIATTR_KPARAM_INFO
	.align		4
.L_1461:
        /*0008*/ 	.byte	0x04, 0x17
        /*000a*/ 	.short	(.L_1463 - .L_1462)
.L_1462:
        /*000c*/ 	.word	0x00000000
        /*0010*/ 	.short	0x0000
        /*0012*/ 	.short	0x0070
        /*0014*/ 	.byte	0x00, 0xf0, 0x01, 0x2e


	//----- nvinfo : EIATTR_SPARSE_MMA_MASK
	.align		4
.L_1463:
        /*0018*/ 	.byte	0x03, 0x50
        /*001a*/ 	.short	0x0000


	//----- nvinfo : EIATTR_MAXREG_COUNT
	.align		4
        /*001c*/ 	.byte	0x03, 0x1b
        /*001e*/ 	.short	0x00a8


	//----- nvinfo : EIATTR_NUM_BARRIERS
	.align		4
        /*0020*/ 	.byte	0x02, 0x4c
        /*0022*/ 	.byte	0x10
	.zero		1


	//----- nvinfo : EIATTR_EXTERNS
	.align		4
        /*0024*/ 	.byte	0x04, 0x0f
        /*0026*/ 	.short	(.L_1465 - .L_1464)


	//   ....[0]....
	.align		4
.L_1464:
        /*0028*/ 	.word	index@(__assertfail)


	//----- nvinfo : EIATTR_ANNOTATIONS
	.align		4
.L_1465:
        /*002c*/ 	.byte	0x04, 0x55
        /*002e*/ 	.short	(.L_1467 - .L_1466)


	//   ....[0]....
.L_1466:
        /* <DEDUP_REMOVED lines=100> */


	//----- nvinfo : EIATTR_MERCURY_ISA_VERSION
	.align		4
.L_1467:
        /*0660*/ 	.byte	0x03, 0x5f
        /*0662*/ 	.short	0x0101


	//----- nvinfo : EIATTR_UNUSED_LOAD_BYTE_OFFSET
	.align		4
        /*0664*/ 	.byte	0x04, 0x44
        /*0666*/ 	.short	(.L_1469 - .L_1468)


	//   ....[0]....
.L_1468:
        /*0668*/ 	.word	0x00000be0
        /*066c*/ 	.word	0x0000fff0


	//   ....[1]....
        /*0670*/ 	.word	0x0002a7c0
        /*0674*/ 	.word	0x0000fff0


	//----- nvinfo : EIATTR_INT_WARP_WIDE_INSTR_OFFSETS
	.align		4
.L_1469:
        /*0678*/ 	.byte	0x04, 0x31
        /*067a*/ 	.short	(.L_1471 - .L_1470)


	//   ....[0]....
.L_1470:
        /*067c*/ 	.word	0x000001e0


	//   ....[1]....
        /*0680*/ 	.word	0x00000220


	//   ....[2]....
        /*0684*/ 	.word	0x00000290


	//   ....[3]....
        /*0688*/ 	.word	0x000002a0


	//   ....[4]....
        /*068c*/ 	.word	0x00030640


	//   ....[5]....
        /*0690*/ 	.word	0x000306d0


	//   ....[6]....
        /*0694*/ 	.word	0x00035290


	//   ....[7]....
        /*0698*/ 	.word	0x00035320


	//----- nvinfo : EIATTR_COOP_GROUP_MASK_REGIDS
	.align		4
.L_1471:
        /*069c*/ 	.byte	0x04, 0x29
        /*069e*/ 	.short	(.L_1473 - .L_1472)


	//   ....[0]....
.L_1472:
        /*06a0*/ 	.word	0xffffffff


	//   ....[1]....
        /*06a4*/ 	.word	0xffffffff


	//   ....[2]....
        /*06a8*/ 	.word	0xffffffff


	//   ....[3]....
        /*06ac*/ 	.word	0xffffffff


	//   ....[4]....
        /*06b0*/ 	.word	0xffffffff


	//   ....[5]....
        /*06b4*/ 	.word	0xffffffff


	//   ....[6]....
        /*06b8*/ 	.word	0xffffffff


	//   ....[7]....
        /*06bc*/ 	.word	0xffffffff


	//   ....[8]....
        /*06c0*/ 	.word	0xffffffff


	//   ....[9]....
        /*06c4*/ 	.word	0xffffffff


	//   ....[10]....
        /*06c8*/ 	.word	0xffffffff


	//   ....[11]....
        /*06cc*/ 	.word	0xffffffff


	//   ....[12]....
        /*06d0*/ 	.word	0xffffffff


	//   ....[13]....
        /*06d4*/ 	.word	0xffffffff


	//   ....[14]....
        /*06d8*/ 	.word	0xffffffff


	//   ....[15]....
        /*06dc*/ 	.word	0xffffffff


	//   ....[16]....
        /*06e0*/ 	.word	0xffffffff


	//   ....[17]....
        /*06e4*/ 	.word	0xffffffff


	//   ....[18]....
        /*06e8*/ 	.word	0xffffffff


	//   ....[19]....
        /*06ec*/ 	.word	0xffffffff


	//   ....[20]....
        /*06f0*/ 	.word	0xffffffff


	//   ....[21]....
        /*06f4*/ 	.word	0xffffffff


	//   ....[22]....
        /*06f8*/ 	.word	0xffffffff


	//   ....[23]....
        /*06fc*/ 	.word	0xffffffff


	//   ....[24]....
        /*0700*/ 	.word	0xffffffff


	//   ....[25]....
        /*0704*/ 	.word	0xffffffff


	//   ....[26]....
        /*0708*/ 	.word	0xffffffff


	//   ....[27]....
        /*070c*/ 	.word	0xffffffff


	//   ....[28]....
        /*0710*/ 	.word	0xffffffff


	//   ....[29]....
        /*0714*/ 	.word	0xffffffff


	//   ....[30]....
        /*0718*/ 	.word	0xffffffff


	//   ....[31]....
        /*071c*/ 	.word	0xffffffff


	//   ....[32]....
        /*0720*/ 	.word	0xffffffff


	//   ....[33]....
        /*0724*/ 	.word	0xffffffff


	//   ....[34]....
        /*0728*/ 	.word	0xffffffff


	//   ....[35]....
        /*072c*/ 	.word	0xffffffff


	//   ....[36]....
        /*0730*/ 	.word	0xffffffff


	//   ....[37]....
        /*0734*/ 	.word	0xffffffff


	//   ....[38]....
        /*0738*/ 	.word	0xffffffff


	//   ....[39]....
        /*073c*/ 	.word	0xffffffff


	//   ....[40]....
        /*0740*/ 	.word	0xffffffff


	//   ....[41]....
        /*0744*/ 	.word	0xffffffff


	//   ....[42]....
        /*0748*/ 	.word	0xffffffff


	//   ....[43]....
        /*074c*/ 	.word	0xffffffff


	//   ....[44]....
        /*0750*/ 	.word	0xffffffff


	//   ....[45]....
        /*0754*/ 	.word	0xffffffff


	//   ....[46]....
        /*0758*/ 	.word	0xffffffff


	//   ....[47]....
        /*075c*/ 	.word	0xffffffff


	//   ....[48]....
        /*0760*/ 	.word	0xffffffff


	//   ....[49]....
        /*0764*/ 	.word	0xffffffff


	//   ....[50]....
        /*0768*/ 	.word	0xffffffff


	//   ....[51]....
        /*076c*/ 	.word	0xffffffff


	//   ....[52]....
        /*0770*/ 	.word	0xffffffff


	//   ....[53]....
        /*0774*/ 	.word	0xffffffff


	//   ....[54]....
        /*0778*/ 	.word	0xffffffff


	//   ....[55]....
        /*077c*/ 	.word	0xffffffff


	//   ....[56]....
        /*0780*/ 	.word	0xffffffff


	//   ....[57]....
        /*0784*/ 	.word	0xffffffff


	//   ....[58]....
        /*0788*/ 	.word	0xffffffff


	//   ....[59]....
        /*078c*/ 	.word	0xffffffff


	//   ....[60]....
        /*0790*/ 	.word	0xffffffff


	//   ....[61]....
        /*0794*/ 	.word	0xffffffff


	//   ....[62]....
        /*0798*/ 	.word	0xffffffff


	//   ....[63]....
        /*079c*/ 	.word	0xffffffff


	//   ....[64]....
        /*07a0*/ 	.word	0xffffffff


	//   ....[65]....
        /*07a4*/ 	.word	0xffffffff


	//   ....[66]....
        /*07a8*/ 	.word	0xffffffff


	//   ....[67]....
        /*07ac*/ 	.word	0xffffffff


	//   ....[68]....
        /*07b0*/ 	.word	0xffffffff


	//   ....[69]....
        /*07b4*/ 	.word	0xffffffff


	//   ....[70]....
        /*07b8*/ 	.word	0xffffffff


	//   ....[71]....
        /*07bc*/ 	.word	0xffffffff


	//   ....[72]....
        /*07c0*/ 	.word	0xffffffff


	//   ....[73]....
        /*07c4*/ 	.word	0xffffffff


	//   ....[74]....
        /*07c8*/ 	.word	0xffffffff


	//   ....[75]....
        /*07cc*/ 	.word	0xffffffff


	//   ....[76]....
        /*07d0*/ 	.word	0xffffffff


	//   ....[77]....
        /*07d4*/ 	.word	0xffffffff


	//   ....[78]....
        /*07d8*/ 	.word	0xffffffff


	//   ....[79]....
        /*07dc*/ 	.word	0xffffffff


	//   ....[80]....
        /*07e0*/ 	.word	0xffffffff


	//   ....[81]....
        /*07e4*/ 	.word	0xffffffff


	//   ....[82]....
        /*07e8*/ 	.word	0xffffffff


	//   ....[83]....
        /*07ec*/ 	.word	0xffffffff


	//   ....[84]....
        /*07f0*/ 	.word	0xffffffff


	//   ....[85]....
        /*07f4*/ 	.word	0xffffffff


	//   ....[86]....
        /*07f8*/ 	.word	0xffffffff


	//   ....[87]....
        /*07fc*/ 	.word	0xffffffff


	//   ....[88]....
        /*0800*/ 	.word	0xffffffff


	//   ....[89]....
        /*0804*/ 	.word	0xffffffff


	//   ....[90]....
        /*0808*/ 	.word	0xffffffff


	//   ....[91]....
        /*080c*/ 	.word	0xffffffff


	//   ....[92]....
        /*0810*/ 	.word	0xffffffff


	//   ....[93]....
        /*0814*/ 	.word	0xffffffff


	//   ....[94]....
        /*0818*/ 	.word	0xffffffff


	//   ....[95]....
        /*081c*/ 	.word	0xffffffff


	//   ....[96]....
        /*0820*/ 	.word	0xffffffff


	//   ....[97]....
        /*0824*/ 	.word	0xffffffff


	//   ....[98]....
        /*0828*/ 	.word	0xffffffff


	//   ....[99]....
        /*082c*/ 	.word	0xffffffff


	//   ....[100]....
        /*0830*/ 	.word	0xffffffff


	//   ....[101]....
        /*0834*/ 	.word	0xffffffff


	//   ....[102]....
        /*0838*/ 	.word	0xffffffff


	//   ....[103]....
        /*083c*/ 	.word	0xffffffff


	//   ....[104]....
        /*0840*/ 	.word	0xffffffff


	//   ....[105]....
        /*0844*/ 	.word	0xffffffff


	//   ....[106]....
        /*0848*/ 	.word	0xffffffff


	//   ....[107]....
        /*084c*/ 	.word	0xffffffff


	//   ....[108]....
        /*0850*/ 	.word	0xffffffff


	//   ....[109]....
        /*0854*/ 	.word	0xffffffff


	//   ....[110]....
        /*0858*/ 	.word	0xffffffff


	//   ....[111]....
        /*085c*/ 	.word	0xffffffff


	//   ....[112]....
        /*0860*/ 	.word	0xffffffff


	//   ....[113]....
        /*0864*/ 	.word	0xffffffff


	//   ....[114]....
        /*0868*/ 	.word	0xffffffff


	//   ....[115]....
        /*086c*/ 	.word	0xffffffff


	//   ....[116]....
        /*0870*/ 	.word	0xffffffff


	//   ....[117]....
        /*0874*/ 	.word	0xffffffff


	//   ....[118]....
        /*0878*/ 	.word	0xffffffff


	//   ....[119]....
        /*087c*/ 	.word	0xffffffff


	//   ....[120]....
        /*0880*/ 	.word	0xffffffff


	//   ....[121]....
        /*0884*/ 	.word	0xffffffff


	//   ....[122]....
        /*0888*/ 	.word	0xffffffff


	//   ....[123]....
        /*088c*/ 	.word	0xffffffff


	//   ....[124]....
        /*0890*/ 	.word	0xffffffff


	//   ....[125]....
        /*0894*/ 	.word	0xffffffff


	//   ....[126]....
        /*0898*/ 	.word	0xffffffff


	//   ....[127]....
        /*089c*/ 	.word	0xffffffff


	//   ....[128]....
        /*08a0*/ 	.word	0xffffffff


	//   ....[129]....
        /*08a4*/ 	.word	0xffffffff


	//   ....[130]....
        /*08a8*/ 	.word	0xffffffff


	//   ....[131]....
        /*08ac*/ 	.word	0xffffffff


	//   ....[132]....
        /*08b0*/ 	.word	0x0500000f


	//   ....[133]....
        /*08b4*/ 	.word	0x0500000f


	//   ....[134]....
        /*08b8*/ 	.word	0x0500000f


	//   ....[135]....
        /*08bc*/ 	.word	0x0500000f


	//   ....[136]....
        /*08c0*/ 	.word	0x0500000f


	//   ....[137]....
        /*08c4*/ 	.word	0x0500000f


	//   ....[138]....
        /*08c8*/ 	.word	0x0500000f


	//   ....[139]....
        /*08cc*/ 	.word	0x0500000f


	//   ....[140]....
        /*08d0*/ 	.word	0x0500000f


	//   ....[141]....
        /*08d4*/ 	.word	0x0500000f


	//   ....[142]....
        /*08d8*/ 	.word	0x0500000f


	//   ....[143]....
        /*08dc*/ 	.word	0x0500000f


	//   ....[144]....
        /*08e0*/ 	.word	0x0500000f


	//   ....[145]....
        /*08e4*/ 	.word	0x0500000f


	//   ....[146]....
        /*08e8*/ 	.word	0x0500000f


	//   ....[147]....
        /*08ec*/ 	.word	0x0500000f


	//   ....[148]....
        /*08f0*/ 	.word	0x0500000f


	//   ....[149]....
        /*08f4*/ 	.word	0x0500000f


	//   ....[150]....
        /*08f8*/ 	.word	0x0500000f


	//   ....[151]....
        /*08fc*/ 	.word	0x0500000f


	//   ....[152]....
        /*0900*/ 	.word	0x0500000f


	//   ....[153]....
        /*0904*/ 	.word	0x0500000f


	//   ....[154]....
        /*0908*/ 	.word	0x0500000f


	//   ....[155]....
        /*090c*/ 	.word	0x0500000f


	//   ....[156]....
        /*0910*/ 	.word	0x0500000f


	//   ....[157]....
        /*0914*/ 	.word	0x0500000f


	//   ....[158]....
        /*0918*/ 	.word	0x0500000f


	//   ....[159]....
        /*091c*/ 	.word	0x0500000f


	//   ....[160]....
        /*0920*/ 	.word	0x0500000f


	//   ....[161]....
        /*0924*/ 	.word	0x0500000f


	//   ....[162]....
        /*0928*/ 	.word	0x0500000f


	//   ....[163]....
        /*092c*/ 	.word	0x0500000f


	//   ....[164]....
        /*0930*/ 	.word	0x0500000f


	//   ....[165]....
        /*0934*/ 	.word	0x0500000f


	//   ....[166]....
        /*0938*/ 	.word	0x0500000f


	//   ....[167]....
        /*093c*/ 	.word	0x0500000f


	//   ....[168]....
        /*0940*/ 	.word	0x0500000f


	//   ....[169]....
        /*0944*/ 	.word	0x0500000f


	//   ....[170]....
        /*0948*/ 	.word	0x0500000f


	//   ....[171]....
        /*094c*/ 	.word	0x0500000f


	//   ....[172]....
        /*0950*/ 	.word	0x0500000f


	//   ....[173]....
        /*0954*/ 	.word	0x0500000f


	//   ....[174]....
        /*0958*/ 	.word	0x0500000f


	//   ....[175]....
        /*095c*/ 	.word	0x0500000f


	//   ....[176]....
        /*0960*/ 	.word	0x0500000f


	//   ....[177]....
        /*0964*/ 	.word	0x0500000f


	//   ....[178]....
        /*0968*/ 	.word	0x0500000f


	//   ....[179]....
        /*096c*/ 	.word	0x0500000f


	//   ....[180]....
        /*0970*/ 	.word	0x0500000f


	//   ....[181]....
        /*0974*/ 	.word	0x0500000f


	//   ....[182]....
        /*0978*/ 	.word	0x0500000f


	//   ....[183]....
        /*097c*/ 	.word	0x0500000f


	//   ....[184]....
        /*0980*/ 	.word	0x0500000f


	//   ....[185]....
        /*0984*/ 	.word	0x0500000f


	//   ....[186]....
        /*0988*/ 	.word	0x0500000f


	//   ....[187]....
        /*098c*/ 	.word	0x0500000f


	//   ....[188]....
        /*0990*/ 	.word	0x0500000f


	//   ....[189]....
        /*0994*/ 	.word	0x0500000f


	//   ....[190]....
        /*0998*/ 	.word	0x0500000f


	//   ....[191]....
        /*099c*/ 	.word	0x0500000f


	//   ....[192]....
        /*09a0*/ 	.word	0x0500000f


	//   ....[193]....
        /*09a4*/ 	.word	0x0500000f


	//   ....[194]....
        /*09a8*/ 	.word	0x0500000f


	//   ....[195]....
        /*09ac*/ 	.word	0x0500000f


	//   ....[196]....
        /*09b0*/ 	.word	0x0500000f


	//   ....[197]....
        /*09b4*/ 	.word	0x0500000f


	//   ....[198]....
        /*09b8*/ 	.word	0x0500000f


	//   ....[199]....
        /*09bc*/ 	.word	0x0500000f


	//   ....[200]....
        /*09c0*/ 	.word	0x0500000f


	//   ....[201]....
        /*09c4*/ 	.word	0x0500000f


	//   ....[202]....
        /*09c8*/ 	.word	0x0500000f


	//   ....[203]....
        /*09cc*/ 	.word	0x0500000f


	//   ....[204]....
        /*09d0*/ 	.word	0x0500000f


	//   ....[205]....
        /*09d4*/ 	.word	0x0500000f


	//   ....[206]....
        /*09d8*/ 	.word	0x0500000f


	//   ....[207]....
        /*09dc*/ 	.word	0x0500000f


	//   ....[208]....
        /*09e0*/ 	.word	0x0500000f


	//   ....[209]....
        /*09e4*/ 	.word	0xffffffff


	//   ....[210]....
        /*09e8*/ 	.word	0xffffffff


	//   ....[211]....
        /*09ec*/ 	.word	0xffffffff


	//   ....[212]....
        /*09f0*/ 	.word	0xffffffff


	//   ....[213]....
        /*09f4*/ 	.word	0xffffffff


	//   ....[214]....
        /*09f8*/ 	.word	0xffffffff


	//----- nvinfo : EIATTR_COOP_GROUP_INSTR_OFFSETS
	.align		4
.L_1473:
        /*09fc*/ 	.byte	0x04, 0x28
        /*09fe*/ 	.short	(.L_1475 - .L_1474)


	//   ....[0]....
.L_1474:
        /*0a00*/ 	.word	0x000000c0


	//   ....[1]....
        /*0a04*/ 	.word	0x000001f0


	//   ....[2]....
        /*0a08*/ 	.word	0x00000240


	//   ....[3]....
        /*0a0c*/ 	.word	0x00000490


	//   ....[4]....
        /*0a10*/ 	.word	0x000005f0


	//   ....[5]....
        /*0a14*/ 	.word	0x00000710


	//   ....[6]....
        /*0a18*/ 	.word	0x00000870


	//   ....[7]....
        /*0a1c*/ 	.word	0x00006730


	//   ....[8]....
        /*0a20*/ 	.word	0x000073c0


	//   ....[9]....
        /*0a24*/ 	.word	0x000073d0


	//   ....[10]....
        /*0a28*/ 	.word	0x000073e0


	//   ....[11]....
        /*0a2c*/ 	.word	0x000073f0


	//   ....[12]....
        /*0a30*/ 	.word	0x000076e0


	//   ....[13]....
        /*0a34*/ 	.word	0x000076f0


	//   ....[14]....
        /*0a38*/ 	.word	0x00007700


	//   ....[15]....
        /*0a3c*/ 	.word	0x00007710


	//   ....[16]....
        /*0a40*/ 	.word	0x00008890


	//   ....[17]....
        /*0a44*/ 	.word	0x000088b0


	//   ....[18]....
        /*0a48*/ 	.word	0x000088c0


	//   ....[19]....
        /*0a4c*/ 	.word	0x000088d0


	//   ....[20]....
        /*0a50*/ 	.word	0x000089c0


	//   ....[21]....
        /*0a54*/ 	.word	0x000089d0


	//   ....[22]....
        /*0a58*/ 	.word	0x000089e0


	//   ....[23]....
        /*0a5c*/ 	.word	0x000089f0


	//   ....[24]....
        /*0a60*/ 	.word	0x0000b790


	//   ....[25]....
        /*0a64*/ 	.word	0x0000b9a0


	//   ....[26]....
        /*0a68*/ 	.word	0x0000c990


	//   ....[27]....
        /*0a6c*/ 	.word	0x0000ca30


	//   ....[28]....
        /*0a70*/ 	.word	0x0000cba0


	//   ....[29]....
        /*0a74*/ 	.word	0x0000cc10


	//   ....[30]....
        /*0a78*/ 	.word	0x000165e0


	//   ....[31]....
        /*0a7c*/ 	.word	0x00016670


	//   ....[32]....
        /*0a80*/ 	.word	0x000166f0


	//   ....[33]....
        /*0a84*/ 	.word	0x00016740


	//   ....[34]....
        /*0a88*/ 	.word	0x0001fe10


	//   ....[35]....
        /*0a8c*/ 	.word	0x00020020


	//   ....[36]....
        /*0a90*/ 	.word	0x00021010


	//   ....[37]....
        /*0a94*/ 	.word	0x000210b0


	//   ....[38]....
        /*0a98*/ 	.word	0x00021220


	//   ....[39]....
        /*0a9c*/ 	.word	0x00021240


	//   ....[40]....
        /*0aa0*/ 	.word	0x00029820


	//   ....[41]....
        /*0aa4*/ 	.word	0x00029840


	//   ....[42]....
        /*0aa8*/ 	.word	0x000298a0


	//   ....[43]....
        /*0aac*/ 	.word	0x000298e0


	//   ....[44]....
        /*0ab0*/ 	.word	0x0002b930


	//   ....[45]....
        /*0ab4*/ 	.word	0x0002b960


	//   ....[46]....
        /*0ab8*/ 	.word	0x0002b9b0


	//   ....[47]....
        /*0abc*/ 	.word	0x0002b9d0


	//   ....[48]....
        /*0ac0*/ 	.word	0x0002c2b0


	//   ....[49]....
        /*0ac4*/ 	.word	0x0002c310


	//   ....[50]....
        /*0ac8*/ 	.word	0x0002c450


	//   ....[51]....
        /*0acc*/ 	.word	0x0002c470


	//   ....[52]....
        /*0ad0*/ 	.word	0x0002c5b0


	//   ....[53]....
        /*0ad4*/ 	.word	0x0002c5d0


	//   ....[54]....
        /*0ad8*/ 	.word	0x0002c720


	//   ....[55]....
        /*0adc*/ 	.word	0x0002c740


	//   ....[56]....
        /*0ae0*/ 	.word	0x0002cf70


	//   ....[57]....
        /*0ae4*/ 	.word	0x0002cf80


	//   ....[58]....
        /*0ae8*/ 	.word	0x0002d120


	//   ....[59]....
        /*0aec*/ 	.word	0x0002d130


	//   ....[60]....
        /*0af0*/ 	.word	0x0002d2c0


	//   ....[61]....
        /*0af4*/ 	.word	0x0002d2d0


	//   ....[62]....
        /*0af8*/ 	.word	0x0002d460


	//   ....[63]....
        /*0afc*/ 	.word	0x0002d470


	//   ....[64]....
        /*0b00*/ 	.word	0x0002d660


	//   ....[65]....
        /*0b04*/ 	.word	0x0002d840


	//   ....[66]....
        /*0b08*/ 	.word	0x0002d870


	//   ....[67]....
        /*0b0c*/ 	.word	0x0002d8a0


	//   ....[68]....
        /*0b10*/ 	.word	0x0002d8d0


	//   ....[69]....
        /*0b14*/ 	.word	0x0002d900


	//   ....[70]....
        /*0b18*/ 	.word	0x0002d930


	//   ....[71]....
        /*0b1c*/ 	.word	0x0002daa0


	//   ....[72]....
        /*0b20*/ 	.word	0x0002dad0


	//   ....[73]....
        /*0b24*/ 	.word	0x0002db00


	//   ....[74]....
        /*0b28*/ 	.word	0x0002db30


	//   ....[75]....
        /*0b2c*/ 	.word	0x0002db60


	//   ....[76]....
        /*0b30*/ 	.word	0x0002db90


	//   ....[77]....
        /*0b34*/ 	.word	0x0002dc30


	//   ....[78]....
        /*0b38*/ 	.word	0x0002dc90


	//   ....[79]....
        /*0b3c*/ 	.word	0x0002dd20


	//   ....[80]....
        /*0b40*/ 	.word	0x0002ee30


	//   ....[81]....
        /*0b44*/ 	.word	0x00030c00


	//   ....[82]....
        /*0b48*/ 	.word	0x00031760


	//   ....[83]....
        /*0b4c*/ 	.word	0x00031770


	//   ....[84]....
        /*0b50*/ 	.word	0x00031790


	//   ....[85]....
        /*0b54*/ 	.word	0x000317b0


	//   ....[86]....
        /*0b58*/ 	.word	0x000318a0


	//   ....[87]....
        /*0b5c*/ 	.word	0x00031930


	//   ....[88]....
        /*0b60*/ 	.word	0x00031960


	//   ....[89]....
        /*0b64*/ 	.word	0x000319e0


	//   ....[90]....
        /*0b68*/ 	.word	0x00031a10


	//   ....[91]....
        /*0b6c*/ 	.word	0x00031a90


	//   ....[92]....
        /*0b70*/ 	.word	0x00031ac0


	//   ....[93]....
        /*0b74*/ 	.word	0x00031b40


	//   ....[94]....
        /*0b78*/ 	.word	0x00031b70


	//   ....[95]....
        /*0b7c*/ 	.word	0x00031bd0


	//   ....[96]....
        /*0b80*/ 	.word	0x00031be0


	//   ....[97]....
        /*0b84*/ 	.word	0x00031c50


	//   ....[98]....
        /*0b88*/ 	.word	0x00032370


	//   ....[99]....
        /*0b8c*/ 	.word	0x000323c0


	//   ....[100]....
        /*0b90*/ 	.word	0x00032480


	//   ....[101]....
        /*0b94*/ 	.word	0x00032490


	//   ....[102]....
        /*0b98*/ 	.word	0x00032550


	//   ....[103]....
        /*0b9c*/ 	.word	0x00032560


	//   ....[104]....
        /*0ba0*/ 	.word	0x00032620


	//   ....[105]....
        /*0ba4*/ 	.word	0x00032630


	//   ....[106]....
        /*0ba8*/ 	.word	0x000326d0


	//   ....[107]....
        /*0bac*/ 	.word	0x000326e0


	//   ....[108]....
        /*0bb0*/ 	.word	0x00032790


	//   ....[109]....
        /*0bb4*/ 	.word	0x000327a0


	//   ....[110]....
        /*0bb8*/ 	.word	0x00032850


	//   ....[111]....
        /*0bbc*/ 	.word	0x00032860


	//   ....[112]....
        /*0bc0*/ 	.word	0x00032870


	//   ....[113]....
        /*0bc4*/ 	.word	0x000328e0


	//   ....[114]....
        /*0bc8*/ 	.word	0x00035520


	//   ....[115]....
        /*0bcc*/ 	.word	0x00035580


	//   ....[116]....
        /*0bd0*/ 	.word	0x000355b0


	//   ....[117]....
        /*0bd4*/ 	.word	0x000355c0


	//   ....[118]....
        /*0bd8*/ 	.word	0x000355f0


	//   ....[119]....
        /*0bdc*/ 	.word	0x00035620


	//   ....[120]....
        /*0be0*/ 	.word	0x00035650


	//   ....[121]....
        /*0be4*/ 	.word	0x00035680


	//   ....[122]....
        /*0be8*/ 	.word	0x00035800


	//   ....[123]....
        /*0bec*/ 	.word	0x00035830


	//   ....[124]....
        /*0bf0*/ 	.word	0x00035860


	//   ....[125]....
        /*0bf4*/ 	.word	0x00035890


	//   ....[126]....
        /*0bf8*/ 	.word	0x000358c0


	//   ....[127]....
        /*0bfc*/ 	.word	0x000358f0


	//   ....[128]....
        /*0c00*/ 	.word	0x000359b0


	//   ....[129]....
        /*0c04*/ 	.word	0x000359d0


	//   ....[130]....
        /*0c08*/ 	.word	0x00035a40


	//   ....[131]....
        /*0c0c*/ 	.word	0x00036110


	//   ....[132]....
        /*0c10*/ 	.word	0x00036550


	//   ....[133]....
        /*0c14*/ 	.word	0x000365f0


	//   ....[134]....
        /*0c18*/ 	.word	0x00036680


	//   ....[135]....
        /*0c1c*/ 	.word	0x000366d0


	//   ....[136]....
        /*0c20*/ 	.word	0x00036720


	//   ....[137]....
        /*0c24*/ 	.word	0x000367b0


	//   ....[138]....
        /*0c28*/ 	.word	0x00036840


	//   ....[139]....
        /*0c2c*/ 	.word	0x00036890


	//   ....[140]....
        /*0c30*/ 	.word	0x000368e0


	//   ....[141]....
        /*0c34*/ 	.word	0x000369d0


	//   ....[142]....
        /*0c38*/ 	.word	0x00036a80


	//   ....[143]....
        /*0c3c*/ 	.word	0x00036b00


	//   ....[144]....
        /*0c40*/ 	.word	0x00036b80


	//   ....[145]....
        /*0c44*/ 	.word	0x00036c20


	//   ....[146]....
        /*0c48*/ 	.word	0x00036c70


	//   ....[147]....
        /*0c4c*/ 	.word	0x00036cc0


	//   ....[148]....
        /*0c50*/ 	.word	0x00036d30


	//   ....[149]....
        /*0c54*/ 	.word	0x00037160


	//   ....[150]....
        /*0c58*/ 	.word	0x000371b0


	//   ....[151]....
        /*0c5c*/ 	.word	0x00037240


	//   ....[152]....
        /*0c60*/ 	.word	0x000372d0


	//   ....[153]....
        /*0c64*/ 	.word	0x00037360


	//   ....[154]....
        /*0c68*/ 	.word	0x000373f0


	//   ....[155]....
        /*0c6c*/ 	.word	0x00037480


	//   ....[156]....
        /*0c70*/ 	.word	0x00037510


	//   ....[157]....
        /*0c74*/ 	.word	0x000375d0


	//   ....[158]....
        /*0c78*/ 	.word	0x000378c0


	//   ....[159]....
        /*0c7c*/ 	.word	0x00037a50


	//   ....[160]....
        /*0c80*/ 	.word	0x00037ab0


	//   ....[161]....
        /*0c84*/ 	.word	0x00037b10


	//   ....[162]....
        /*0c88*/ 	.word	0x00037b70


	//   ....[163]....
        /*0c8c*/ 	.word	0x00037c10


	//   ....[164]....
        /*0c90*/ 	.word	0x00037d00


	//   ....[165]....
        /*0c94*/ 	.word	0x00037e30


	//   ....[166]....
        /*0c98*/ 	.word	0x00037ed0


	//   ....[167]....
        /*0c9c*/ 	.word	0x00037fa0


	//   ....[168]....
        /*0ca0*/ 	.word	0x00038040


	//   ....[169]....
        /*0ca4*/ 	.word	0x00038110


	//   ....[170]....
        /*0ca8*/ 	.word	0x000381b0


	//   ....[171]....
        /*0cac*/ 	.word	0x00038280


	//   ....[172]....
        /*0cb0*/ 	.word	0x00038320


	//   ....[173]....
        /*0cb4*/ 	.word	0x000383d0


	//   ....[174]....
        /*0cb8*/ 	.word	0x000384b0


	//   ....[175]....
        /*0cbc*/ 	.word	0x00038710


	//   ....[176]....
        /*0cc0*/ 	.word	0x000387c0


	//   ....[177]....
        /*0cc4*/ 	.word	0x000388c0


	//   ....[178]....
        /*0cc8*/ 	.word	0x000389b0


	//   ....[179]....
        /*0ccc*/ 	.word	0x00038a40


	//   ....[180]....
        /*0cd0*/ 	.word	0x00038b30


	//   ....[181]....
        /*0cd4*/ 	.word	0x00038bc0


	//   ....[182]....
        /*0cd8*/ 	.word	0x00038cb0


	//   ....[183]....
        /*0cdc*/ 	.word	0x00038d40


	//   ....[184]....
        /*0ce0*/ 	.word	0x00038e30


	//   ....[185]....
        /*0ce4*/ 	.word	0x00038ec0


	//   ....[186]....
        /*0ce8*/ 	.word	0x00038fa0


	//   ....[187]....
        /*0cec*/ 	.word	0x000390d0


	//   ....[188]....
        /*0cf0*/ 	.word	0x00039120


	//   ....[189]....
        /*0cf4*/ 	.word	0x00039180


	//   ....[190]....
        /*0cf8*/ 	.word	0x00039220


	//   ....[191]....
        /*0cfc*/ 	.word	0x000395c0


	//   ....[192]....
        /*0d00*/ 	.word	0x00039660


	//   ....[193]....
        /*0d04*/ 	.word	0x00039780


	//   ....[194]....
        /*0d08*/ 	.word	0x00039800


	//   ....[195]....
        /*0d0c*/ 	.word	0x00039880


	//   ....[196]....
        /*0d10*/ 	.word	0x00039900


	//   ....[197]....
        /*0d14*/ 	.word	0x00039980


	//   ....[198]....
        /*0d18*/ 	.word	0x00039a10


	//   ....[199]....
        /*0d1c*/ 	.word	0x00039ab0


	//   ....[200]....
        /*0d20*/ 	.word	0x00039b60


	//   ....[201]....
        /*0d24*/ 	.word	0x00039be0


	//   ....[202]....
        /*0d28*/ 	.word	0x00039c60


	//   ....[203]....
        /*0d2c*/ 	.word	0x00039ce0


	//   ....[204]....
        /*0d30*/ 	.word	0x00039d70


	//   ....[205]....
        /*0d34*/ 	.word	0x00039df0


	//   ....[206]....
        /*0d38*/ 	.word	0x00039e90


	//   ....[207]....
        /*0d3c*/ 	.word	0x00039f20


	//   ....[208]....
        /*0d40*/ 	.word	0x0003a050


	//   ....[209]....
        /*0d44*/ 	.word	0x0003bbe0


	//   ....[210]....
        /*0d48*/ 	.word	0x0003bdd0


	//   ....[211]....
        /*0d4c*/ 	.word	0x0003cf90


	//   ....[212]....
        /*0d50*/ 	.word	0x0003cfc0


	//   ....[213]....
        /*0d54*/ 	.word	0x0003cfe0


	//   ....[214]....
        /*0d58*/ 	.word	0x0003cff0


	//----- nvinfo : EIATTR_REG_RECONFIG
	.align		4
.L_1475:
        /*0d5c*/ 	.byte	0x01, 0x54
	.zero		2


	//----- nvinfo : EIATTR_SYSCALL_OFFSETS
	.align		4
        /*0d60*/ 	.byte	0x04, 0x46
        /*0d62*/ 	.short	(.L_1477 - .L_1476)


	//   ....[0]....
.L_1476:
        /*0d64*/ 	.word	0x00001d20


	//   ....[1]....
        /*0d68*/ 	.word	0x00001e70


	//   ....[2]....
        /*0d6c*/ 	.word	0x00006be0


	//   ....[3]....
        /*0d70*/ 	.word	0x00007160


	//   ....[4]....
        /*0d74*/ 	.word	0x00030840


	//   ....[5]....
        /*0d78*/ 	.word	0x00030990


	//   ....[6]....
        /*0d7c*/ 	.word	0x00030a80


	//   ....[7]....
        /*0d80*/ 	.word	0x00031330


	//   ....[8]....
        /*0d84*/ 	.word	0x00031f80


	//----- nvinfo : EIATTR_MBARRIER_INSTR_OFFSETS
	.align		4
.L_1477:
        /*0d88*/ 	.byte	0x04, 0x39
        /*0d8a*/ 	.short	(.L_1479 - .L_1478)


	//   ....[0]....
.L_1478:
        /*0d8c*/ 	.word	0x00000330
        /*0d90*/ 	.word	0x000000ff
        /*0d94*/ 	.word	0x00032400
        /*0d98*/ 	.short	0x0100
        /*0d9a*/ 	.byte	0x08
	.zero		1


	//   ....[1]....
        /*0d9c*/ 	.word	0x00000340
        /*0da0*/ 	.word	0x000000ff
        /*0da4*/ 	.word	0x00032410
        /*0da8*/ 	.short	0x0100
        /*0daa*/ 	.byte	0x08
	.zero		1


	//   ....[2]....
        /*0dac*/ 	.word	0x00000350
        /*0db0*/ 	.word	0x000000ff
        /*0db4*/ 	.word	0x00032420
        /*0db8*/ 	.short	0x0100
        /*0dba*/ 	.byte	0x08
	.zero		1


	//   ....[3]....
        /*0dbc*/ 	.word	0x00000440
        /*0dc0*/ 	.word	0x000000ff
        /*0dc4*/ 	.word	0x00032430
        /*0dc8*/ 	.short	0x0100
        /*0dca*/ 	.byte	0x08
	.zero		1


	//   ....[4]....
        /*0dcc*/ 	.word	0x00000450
        /*0dd0*/ 	.word	0x000000ff
        /*0dd4*/ 	.word	0x00032440
        /*0dd8*/ 	.short	0x0100
        /*0dda*/ 	.byte	0x08
	.zero		1


	//   ....[5]....
        /*0ddc*/ 	.word	0x00000460
        /*0de0*/ 	.word	0x000000ff
        /*0de4*/ 	.word	0x00032438
        /*0de8*/ 	.short	0x0100
        /*0dea*/ 	.byte	0x08
	.zero		1


	//   ....[6]....
        /*0dec*/ 	.word	0x00000470
        /*0df0*/ 	.word	0x000000ff
        /*0df4*/ 	.word	0x00032448
        /*0df8*/ 	.short	0x0100
        /*0dfa*/ 	.byte	0x08
	.zero		1


	//   ....[7]....
        /*0dfc*/ 	.word	0x000005a0
        /*0e00*/ 	.word	0x000000ff
        /*0e04*/ 	.word	0x00032450
        /*0e08*/ 	.short	0x0100
        /*0e0a*/ 	.byte	0x08
	.zero		1


	//   ....[8]....
        /*0e0c*/ 	.word	0x000005b0
        /*0e10*/ 	.word	0x000000ff
        /*0e14*/ 	.word	0x00032460
        /*0e18*/ 	.short	0x0100
        /*0e1a*/ 	.byte	0x08
	.zero		1


	//   ....[9]....
        /*0e1c*/ 	.word	0x000005c0
        /*0e20*/ 	.word	0x000000ff
        /*0e24*/ 	.word	0x00032458
        /*0e28*/ 	.short	0x0100
        /*0e2a*/ 	.byte	0x08
	.zero		1


	//   ....[10]....
        /*0e2c*/ 	.word	0x000005d0
        /*0e30*/ 	.word	0x000000ff
        /*0e34*/ 	.word	0x00032468
        /*0e38*/ 	.short	0x0100
        /*0e3a*/ 	.byte	0x08
	.zero		1


	//   ....[11]....
        /*0e3c*/ 	.word	0x000006c0
        /*0e40*/ 	.word	0x000000ff
        /*0e44*/ 	.word	0x00032470
        /*0e48*/ 	.short	0x0100
        /*0e4a*/ 	.byte	0x06
	.zero		1


	//   ....[12]....
        /*0e4c*/ 	.word	0x000006d0
        /*0e50*/ 	.word	0x000000ff
        /*0e54*/ 	.word	0x00032480
        /*0e58*/ 	.short	0x0100
        /*0e5a*/ 	.byte	0x06
	.zero		1


	//   ....[13]....
        /*0e5c*/ 	.word	0x000006e0
        /*0e60*/ 	.word	0x000000ff
        /*0e64*/ 	.word	0x00032478
        /*0e68*/ 	.short	0x0100
        /*0e6a*/ 	.byte	0x06
	.zero		1


	//   ....[14]....
        /*0e6c*/ 	.word	0x000006f0
        /*0e70*/ 	.word	0x000000ff
        /*0e74*/ 	.word	0x00032488
        /*0e78*/ 	.short	0x0100
        /*0e7a*/ 	.byte	0x06
	.zero		1


	//   ....[15]....
        /*0e7c*/ 	.word	0x00000820
        /*0e80*/ 	.word	0x000000ff
        /*0e84*/ 	.word	0x00032490
        /*0e88*/ 	.short	0x0100
        /*0e8a*/ 	.byte	0x08
	.zero		1


	//   ....[16]....
        /*0e8c*/ 	.word	0x00000830
        /*0e90*/ 	.word	0x000000ff
        /*0e94*/ 	.word	0x000324a0
        /*0e98*/ 	.short	0x0100
        /*0e9a*/ 	.byte	0x08
	.zero		1


	//   ....[17]....
        /*0e9c*/ 	.word	0x00000840
        /*0ea0*/ 	.word	0x000000ff
        /*0ea4*/ 	.word	0x00032498
        /*0ea8*/ 	.short	0x0100
        /*0eaa*/ 	.byte	0x08
	.zero		1


	//   ....[18]....
        /*0eac*/ 	.word	0x00000850
        /*0eb0*/ 	.word	0x000000ff
        /*0eb4*/ 	.word	0x000324a8
        /*0eb8*/ 	.short	0x0100
        /*0eba*/ 	.byte	0x08
	.zero		1


	//   ....[19]....
        /*0ebc*/ 	.word	0x00000980
        /*0ec0*/ 	.word	0x000000ff
        /*0ec4*/ 	.word	0x000324b0
        /*0ec8*/ 	.short	0x0100
        /*0eca*/ 	.byte	0x08
	.zero		1


	//   ....[20]....
        /*0ecc*/ 	.word	0x00000990
        /*0ed0*/ 	.word	0x000000ff
        /*0ed4*/ 	.word	0x000324c0
        /*0ed8*/ 	.short	0x0100
        /*0eda*/ 	.byte	0x08
	.zero		1


	//   ....[21]....
        /*0edc*/ 	.word	0x000009a0
        /*0ee0*/ 	.word	0x000000ff
        /*0ee4*/ 	.word	0x000324b8
        /*0ee8*/ 	.short	0x0100
        /*0eea*/ 	.byte	0x08
	.zero		1


	//   ....[22]....
        /*0eec*/ 	.word	0x000009b0
        /*0ef0*/ 	.word	0x000000ff
        /*0ef4*/ 	.word	0x000324c8
        /*0ef8*/ 	.short	0x0100
        /*0efa*/ 	.byte	0x08
	.zero		1


	//   ....[23]....
        /*0efc*/ 	.word	0x00002fb0
        /*0f00*/ 	.word	0x00000058
        /*0f04*/ 	.word	0x00032490
        /*0f08*/ 	.short	0x010a
        /*0f0a*/ 	.byte	0x3f
	.zero		1


	//   ....[24]....
        /*0f0c*/ 	.word	0x00004290
        /*0f10*/ 	.word	0x00000058
        /*0f14*/ 	.word	0x00032490
        /*0f18*/ 	.short	0x010a
        /*0f1a*/ 	.byte	0x3f
	.zero		1


	//   ....[25]....
        /*0f1c*/ 	.word	0x000052b0
        /*0f20*/ 	.word	0x00000058
        /*0f24*/ 	.word	0x00032490
        /*0f28*/ 	.short	0x010a
        /*0f2a*/ 	.byte	0x3f
	.zero		1


	//   ....[26]....
        /*0f2c*/ 	.word	0x000054c0
        /*0f30*/ 	.word	0x0000000c
        /*0f34*/ 	.word	0x00000000
        /*0f38*/ 	.short	0x0101
        /*0f3a*/ 	.byte	0x3f
	.zero		1


	//   ....[27]....
        /*0f3c*/ 	.word	0x00005500
        /*0f40*/ 	.word	0x00000058
        /*0f44*/ 	.word	0x000324b0
        /*0f48*/ 	.short	0x010a
        /*0f4a*/ 	.byte	0x3f
	.zero		1


	//   ....[28]....
        /*0f4c*/ 	.word	0x00005b50
        /*0f50*/ 	.word	0x00000058
        /*0f54*/ 	.word	0x00000000
        /*0f58*/ 	.short	0x0101
        /*0f5a*/ 	.byte	0x3f
	.zero		1


	//   ....[29]....
        /*0f5c*/ 	.word	0x00006ee0
        /*0f60*/ 	.word	0x00000090
        /*0f64*/ 	.word	0x00032400
        /*0f68*/ 	.short	0x010a
        /*0f6a*/ 	.byte	0x3f
	.zero		1


	//   ....[30]....
        /*0f6c*/ 	.word	0x00006f30
        /*0f70*/ 	.word	0x00000090
        /*0f74*/ 	.word	0x00032400
        /*0f78*/ 	.short	0x010a
        /*0f7a*/ 	.byte	0x3f
	.zero		1


	//   ....[31]....
        /*0f7c*/ 	.word	0x00007930
        /*0f80*/ 	.word	0x00000090
        /*0f84*/ 	.word	0x00032400
        /*0f88*/ 	.short	0x010a
        /*0f8a*/ 	.byte	0x3f
	.zero		1


	//   ....[32]....
        /*0f8c*/ 	.word	0x00008d00
        /*0f90*/ 	.word	0x00000090
        /*0f94*/ 	.word	0x00032400
        /*0f98*/ 	.short	0x010a
        /*0f9a*/ 	.byte	0x3f
	.zero		1


	//   ....[33]....
        /*0f9c*/ 	.word	0x0000a250
        /*0fa0*/ 	.word	0x00000005
        /*0fa4*/ 	.word	0x00000000
        /*0fa8*/ 	.short	0x010a
        /*0faa*/ 	.byte	0x3f
	.zero		1


	//   ....[34]....
        /*0fac*/ 	.word	0x0000a350
        /*0fb0*/ 	.word	0x00000002
        /*0fb4*/ 	.word	0x00000000
        /*0fb8*/ 	.short	0x010a
        /*0fba*/ 	.byte	0x3f
	.zero		1


	//   ....[35]....
        /*0fbc*/ 	.word	0x0000a780
        /*0fc0*/ 	.word	0x00000005
        /*0fc4*/ 	.word	0x00000000
        /*0fc8*/ 	.short	0x010a
        /*0fca*/ 	.byte	0x3f
	.zero		1


	//   ....[36]....
        /*0fcc*/ 	.word	0x0000a830
        /*0fd0*/ 	.word	0x00000004
        /*0fd4*/ 	.word	0x00000000
        /*0fd8*/ 	.short	0x010a
        /*0fda*/ 	.byte	0x3f
	.zero		1


	//   ....[37]....
        /*0fdc*/ 	.word	0x0000b510
        /*0fe0*/ 	.word	0x00000004
        /*0fe4*/ 	.word	0x00000000
        /*0fe8*/ 	.short	0x0101
        /*0fea*/ 	.byte	0x3f
	.zero		1


	//   ....[38]....
        /*0fec*/ 	.word	0x00014bc0
        /*0ff0*/ 	.word	0x00000002
        /*0ff4*/ 	.word	0x00000000
        /*0ff8*/ 	.short	0x0101
        /*0ffa*/ 	.byte	0x3f
	.zero		1


	//   ....[39]....
        /*0ffc*/ 	.word	0x00015070
        /*1000*/ 	.word	0x00000007
        /*1004*/ 	.word	0x00000000
        /*1008*/ 	.short	0x010a
        /*100a*/ 	.byte	0x3f
	.zero		1


	//   ....[40]....
        /*100c*/ 	.word	0x00015170
        /*1010*/ 	.word	0x00000000
        /*1014*/ 	.word	0x00000000
        /*1018*/ 	.short	0x010a
        /*101a*/ 	.byte	0x3f
	.zero		1


	//   ....[41]....
        /*101c*/ 	.word	0x000155a0
        /*1020*/ 	.word	0x00000007
        /*1024*/ 	.word	0x00000000
        /*1028*/ 	.short	0x010a
        /*102a*/ 	.byte	0x3f
	.zero		1


	//   ....[42]....
        /*102c*/ 	.word	0x00015650
        /*1030*/ 	.word	0x00000006
        /*1034*/ 	.word	0x00000000
        /*1038*/ 	.short	0x010a
        /*103a*/ 	.byte	0x3f
	.zero		1


	//   ....[43]....
        /*103c*/ 	.word	0x00016330
        /*1040*/ 	.word	0x00000006
        /*1044*/ 	.word	0x00000000
        /*1048*/ 	.short	0x0101
        /*104a*/ 	.byte	0x3f
	.zero		1


	//   ....[44]....
        /*104c*/ 	.word	0x0001e6b0
        /*1050*/ 	.word	0x00000000
        /*1054*/ 	.word	0x00000000
        /*1058*/ 	.short	0x0101
        /*105a*/ 	.byte	0x3f
	.zero		1


	//   ....[45]....
        /*105c*/ 	.word	0x0001e8c0
        /*1060*/ 	.word	0x00000005
        /*1064*/ 	.word	0x00000000
        /*1068*/ 	.short	0x010a
        /*106a*/ 	.byte	0x3f
	.zero		1


	//   ....[46]....
        /*106c*/ 	.word	0x0001e9c0
        /*1070*/ 	.word	0x00000006
        /*1074*/ 	.word	0x00000000
        /*1078*/ 	.short	0x010a
        /*107a*/ 	.byte	0x3f
	.zero		1


	//   ....[47]....
        /*107c*/ 	.word	0x0001edf0
        /*1080*/ 	.word	0x00000005
        /*1084*/ 	.word	0x00000000
        /*1088*/ 	.short	0x010a
        /*108a*/ 	.byte	0x3f
	.zero		1


	//   ....[48]....
        /*108c*/ 	.word	0x0001eea0
        /*1090*/ 	.word	0x00000006
        /*1094*/ 	.word	0x00000000
        /*1098*/ 	.short	0x010a
        /*109a*/ 	.byte	0x3f
	.zero		1


	//   ....[49]....
        /*109c*/ 	.word	0x0001fb90
        /*10a0*/ 	.word	0x00000005
        /*10a4*/ 	.word	0x00000000
        /*10a8*/ 	.short	0x0101
        /*10aa*/ 	.byte	0x3f
	.zero		1


	//   ....[50]....
        /*10ac*/ 	.word	0x000293b0
        /*10b0*/ 	.word	0x00000004
        /*10b4*/ 	.word	0x00000000
        /*10b8*/ 	.short	0x0101
        /*10ba*/ 	.byte	0x3f
	.zero		1


	//   ....[51]....
        /*10bc*/ 	.word	0x0002c2f0
        /*10c0*/ 	.word	0x00000000
        /*10c4*/ 	.word	0x00000000
        /*10c8*/ 	.short	0x0101
        /*10ca*/ 	.byte	0x3f
	.zero		1


	//   ....[52]....
        /*10cc*/ 	.word	0x0002ef20
        /*10d0*/ 	.word	0x00000006
        /*10d4*/ 	.word	0x00032420
        /*10d8*/ 	.short	0x010a
        /*10da*/ 	.byte	0x3f
	.zero		1


	//   ....[53]....
        /*10dc*/ 	.word	0x0002f010
        /*10e0*/ 	.word	0x00000004
        /*10e4*/ 	.word	0x000324a0
        /*10e8*/ 	.short	0x010a
        /*10ea*/ 	.byte	0x3f
	.zero		1


	//   ....[54]....
        /*10ec*/ 	.word	0x0002f260
        /*10f0*/ 	.word	0x00000004
        /*10f4*/ 	.word	0x000324c0
        /*10f8*/ 	.short	0x010a
        /*10fa*/ 	.byte	0x3f
	.zero		1


	//   ....[55]....
        /*10fc*/ 	.word	0x0002f920
        /*1100*/ 	.word	0x00000005
        /*1104*/ 	.word	0x000324a0
        /*1108*/ 	.short	0x010a
        /*110a*/ 	.byte	0x3f
	.zero		1


	//   ....[56]....
        /*110c*/ 	.word	0x0002fb60
        /*1110*/ 	.word	0x00000005
        /*1114*/ 	.word	0x000324c0
        /*1118*/ 	.short	0x010a
        /*111a*/ 	.byte	0x3f
	.zero		1


	//   ....[57]....
        /*111c*/ 	.word	0x00030e90
        /*1120*/ 	.word	0x00000000
        /*1124*/ 	.word	0x00032440
        /*1128*/ 	.short	0x010a
        /*112a*/ 	.byte	0x3f
	.zero		1


	//   ....[58]....
        /*112c*/ 	.word	0x00031d20
        /*1130*/ 	.word	0x00000008
        /*1134*/ 	.word	0x00032400
        /*1138*/ 	.short	0x0107
        /*113a*/ 	.byte	0x3f
	.zero		1


	//   ....[59]....
        /*113c*/ 	.word	0x00031dc0
        /*1140*/ 	.word	0x00000002
        /*1144*/ 	.word	0x00032400
        /*1148*/ 	.short	0x0101
        /*114a*/ 	.byte	0x3f
	.zero		1


	//   ....[60]....
        /*114c*/ 	.word	0x00032a40
        /*1150*/ 	.word	0x00000008
        /*1154*/ 	.word	0x00032410
        /*1158*/ 	.short	0x0107
        /*115a*/ 	.byte	0x3f
	.zero		1


	//   ....[61]....
        /*115c*/ 	.word	0x00032b40
        /*1160*/ 	.word	0x00000002
        /*1164*/ 	.word	0x00032410
        /*1168*/ 	.short	0x0101
        /*116a*/ 	.byte	0x3f
	.zero		1


	//   ....[62]....
        /*116c*/ 	.word	0x00032b60
        /*1170*/ 	.word	0x00000002
        /*1174*/ 	.word	0x00032420
        /*1178*/ 	.short	0x010a
        /*117a*/ 	.byte	0x3f
	.zero		1


	//   ....[63]....
        /*117c*/ 	.word	0x00032c70
        /*1180*/ 	.word	0x00000002
        /*1184*/ 	.word	0x00032460
        /*1188*/ 	.short	0x010a
        /*118a*/ 	.byte	0x3f
	.zero		1


	//   ....[64]....
        /*118c*/ 	.word	0x00033530
        /*1190*/ 	.word	0x00000002
        /*1194*/ 	.word	0x00032440
        /*1198*/ 	.short	0x010a
        /*119a*/ 	.byte	0x3f
	.zero		1


	//   ....[65]....
        /*119c*/ 	.word	0x00033780
        /*11a0*/ 	.word	0x00000002
        /*11a4*/ 	.word	0x00032460
        /*11a8*/ 	.short	0x010a
        /*11aa*/ 	.byte	0x3f
	.zero		1


	//   ....[66]....
        /*11ac*/ 	.word	0x00033fe0
        /*11b0*/ 	.word	0x00000003
        /*11b4*/ 	.word	0x00032440
        /*11b8*/ 	.short	0x010a
        /*11ba*/ 	.byte	0x3f
	.zero		1


	//   ....[67]....
        /*11bc*/ 	.word	0x00034220
        /*11c0*/ 	.word	0x00000003
        /*11c4*/ 	.word	0x00032460
        /*11c8*/ 	.short	0x010a
        /*11ca*/ 	.byte	0x3f
	.zero		1


	//   ....[68]....
        /*11cc*/ 	.word	0x000349f0
        /*11d0*/ 	.word	0x00000003
        /*11d4*/ 	.word	0x00032440
        /*11d8*/ 	.short	0x010a
        /*11da*/ 	.byte	0x3f
	.zero		1


	//   ....[69]....
        /*11dc*/ 	.word	0x00034c40
        /*11e0*/ 	.word	0x00000003
        /*11e4*/ 	.word	0x00032460
        /*11e8*/ 	.short	0x010a
        /*11ea*/ 	.byte	0x3f
	.zero		1


	//   ....[70]....
        /*11ec*/ 	.word	0x00036090
        /*11f0*/ 	.word	0x00000000
        /*11f4*/ 	.word	0x00032420
        /*11f8*/ 	.short	0x010a
        /*11fa*/ 	.byte	0x3f
	.zero		1


	//   ....[71]....
        /*11fc*/ 	.word	0x00036240
        /*1200*/ 	.word	0x00000006
        /*1204*/ 	.word	0x00000000
        /*1208*/ 	.short	0x010a
        /*120a*/ 	.byte	0x3f
	.zero		1


	//   ....[72]....
        /*120c*/ 	.word	0x000362b0
        /*1210*/ 	.word	0x00000007
        /*1214*/ 	.word	0x00000000
        /*1218*/ 	.short	0x010a
        /*121a*/ 	.byte	0x3f
	.zero		1


	//   ....[73]....
        /*121c*/ 	.word	0x00036320
        /*1220*/ 	.word	0x00000004
        /*1224*/ 	.word	0x00000000
        /*1228*/ 	.short	0x010a
        /*122a*/ 	.byte	0x3f
	.zero		1


	//   ....[74]....
        /*122c*/ 	.word	0x00036350
        /*1230*/ 	.word	0x00000003
        /*1234*/ 	.word	0x00000000
        /*1238*/ 	.short	0x010a
        /*123a*/ 	.byte	0x3f
	.zero		1


	//   ....[75]....
        /*123c*/ 	.word	0x000363b0
        /*1240*/ 	.word	0x00000058
        /*1244*/ 	.word	0x00032490
        /*1248*/ 	.short	0x010a
        /*124a*/ 	.byte	0x3f
	.zero		1


	//   ....[76]....
        /*124c*/ 	.word	0x00036400
        /*1250*/ 	.word	0x00000058
        /*1254*/ 	.word	0x00032490
        /*1258*/ 	.short	0x010a
        /*125a*/ 	.byte	0x3f
	.zero		1


	//   ....[77]....
        /*125c*/ 	.word	0x00036450
        /*1260*/ 	.word	0x00000058
        /*1264*/ 	.word	0x00032490
        /*1268*/ 	.short	0x010a
        /*126a*/ 	.byte	0x3f
	.zero		1


	//   ....[78]....
        /*126c*/ 	.word	0x000364a0
        /*1270*/ 	.word	0x00000058
        /*1274*/ 	.word	0x000324b0
        /*1278*/ 	.short	0x010a
        /*127a*/ 	.byte	0x3f
	.zero		1


	//   ....[79]....
        /*127c*/ 	.word	0x00036910
        /*1280*/ 	.word	0x00000090
        /*1284*/ 	.word	0x00032400
        /*1288*/ 	.short	0x010a
        /*128a*/ 	.byte	0x3f
	.zero		1


	//   ....[80]....
        /*128c*/ 	.word	0x00036ee0
        /*1290*/ 	.word	0x00000090
        /*1294*/ 	.word	0x00032400
        /*1298*/ 	.short	0x010a
        /*129a*/ 	.byte	0x3f
	.zero		1


	//   ....[81]....
        /*129c*/ 	.word	0x00036f30
        /*12a0*/ 	.word	0x00000002
        /*12a4*/ 	.word	0x00000000
        /*12a8*/ 	.short	0x010a
        /*12aa*/ 	.byte	0x3f
	.zero		1


	//   ....[82]....
        /*12ac*/ 	.word	0x00036f80
        /*12b0*/ 	.word	0x00000004
        /*12b4*/ 	.word	0x00000000
        /*12b8*/ 	.short	0x010a
        /*12ba*/ 	.byte	0x3f
	.zero		1


	//   ....[83]....
        /*12bc*/ 	.word	0x00036fd0
        /*12c0*/ 	.word	0x00000000
        /*12c4*/ 	.word	0x00000000
        /*12c8*/ 	.short	0x010a
        /*12ca*/ 	.byte	0x3f
	.zero		1


	//   ....[84]....
        /*12cc*/ 	.word	0x00037020
        /*12d0*/ 	.word	0x00000006
        /*12d4*/ 	.word	0x00000000
        /*12d8*/ 	.short	0x010a
        /*12da*/ 	.byte	0x3f
	.zero		1


	//   ....[85]....
        /*12dc*/ 	.word	0x00037070
        /*12e0*/ 	.word	0x00000006
        /*12e4*/ 	.word	0x00000000
        /*12e8*/ 	.short	0x010a
        /*12ea*/ 	.byte	0x3f
	.zero		1


	//   ....[86]....
        /*12ec*/ 	.word	0x000370c0
        /*12f0*/ 	.word	0x00000006
        /*12f4*/ 	.word	0x00000000
        /*12f8*/ 	.short	0x010a
        /*12fa*/ 	.byte	0x3f
	.zero		1


	//   ....[87]....
        /*12fc*/ 	.word	0x000376a0
        /*1300*/ 	.word	0x00000005
        /*1304*/ 	.word	0x00032420
        /*1308*/ 	.short	0x010a
        /*130a*/ 	.byte	0x3f
	.zero		1


	//   ....[88]....
        /*130c*/ 	.word	0x000376f0
        /*1310*/ 	.word	0x00000004
        /*1314*/ 	.word	0x000324a0
        /*1318*/ 	.short	0x010a
        /*131a*/ 	.byte	0x3f
	.zero		1


	//   ....[89]....
        /*131c*/ 	.word	0x00037740
        /*1320*/ 	.word	0x00000004
        /*1324*/ 	.word	0x000324c0
        /*1328*/ 	.short	0x010a
        /*132a*/ 	.byte	0x3f
	.zero		1


	//   ....[90]....
        /*132c*/ 	.word	0x00037790
        /*1330*/ 	.word	0x00000005
        /*1334*/ 	.word	0x000324a0
        /*1338*/ 	.short	0x010a
        /*133a*/ 	.byte	0x3f
	.zero		1


	//   ....[91]....
        /*133c*/ 	.word	0x000377e0
        /*1340*/ 	.word	0x00000005
        /*1344*/ 	.word	0x000324c0
        /*1348*/ 	.short	0x010a
        /*134a*/ 	.byte	0x3f
	.zero		1


	//   ....[92]....
        /*134c*/ 	.word	0x00037980
        /*1350*/ 	.word	0x00000000
        /*1354*/ 	.word	0x00032440
        /*1358*/ 	.short	0x010a
        /*135a*/ 	.byte	0x3f
	.zero		1


	//   ....[93]....
        /*135c*/ 	.word	0x000392e0
        /*1360*/ 	.word	0x00000002
        /*1364*/ 	.word	0x00032420
        /*1368*/ 	.short	0x010a
        /*136a*/ 	.byte	0x3f
	.zero		1


	//   ....[94]....
        /*136c*/ 	.word	0x00039330
        /*1370*/ 	.word	0x00000002
        /*1374*/ 	.word	0x00032460
        /*1378*/ 	.short	0x010a
        /*137a*/ 	.byte	0x3f
	.zero		1


	//   ....[95]....
        /*137c*/ 	.word	0x00039380
        /*1380*/ 	.word	0x00000002
        /*1384*/ 	.word	0x00032440
        /*1388*/ 	.short	0x010a
        /*138a*/ 	.byte	0x3f
	.zero		1


	//   ....[96]....
        /*138c*/ 	.word	0x000393d0
        /*1390*/ 	.word	0x00000002
        /*1394*/ 	.word	0x00032460
        /*1398*/ 	.short	0x010a
        /*139a*/ 	.byte	0x3f
	.zero		1


	//   ....[97]....
        /*139c*/ 	.word	0x00039420
        /*13a0*/ 	.word	0x00000003
        /*13a4*/ 	.word	0x00032440
        /*13a8*/ 	.short	0x010a
        /*13aa*/ 	.byte	0x3f
	.zero		1


	//   ....[98]....
        /*13ac*/ 	.word	0x00039470
        /*13b0*/ 	.word	0x00000003
        /*13b4*/ 	.word	0x00032460
        /*13b8*/ 	.short	0x010a
        /*13ba*/ 	.byte	0x3f
	.zero		1


	//   ....[99]....
        /*13bc*/ 	.word	0x000394c0
        /*13c0*/ 	.word	0x00000003
        /*13c4*/ 	.word	0x00032440
        /*13c8*/ 	.short	0x010a
        /*13ca*/ 	.byte	0x3f
	.zero		1


	//   ....[100]....
        /*13cc*/ 	.word	0x00039510
        /*13d0*/ 	.word	0x00000003
        /*13d4*/ 	.word	0x00032460
        /*13d8*/ 	.short	0x010a
        /*13da*/ 	.byte	0x3f
	.zero		1


	//   ....[101]....
        /*13dc*/ 	.word	0x00039f70
        /*13e0*/ 	.word	0x00000000
        /*13e4*/ 	.word	0x00032420
        /*13e8*/ 	.short	0x010a
        /*13ea*/ 	.byte	0x3f
	.zero		1


	//   ....[102]....
        /*13ec*/ 	.word	0x0003a110
        /*13f0*/ 	.word	0x00000006
        /*13f4*/ 	.word	0x00000000
        /*13f8*/ 	.short	0x010a
        /*13fa*/ 	.byte	0x3f
	.zero		1


	//   ....[103]....
        /*13fc*/ 	.word	0x0003a160
        /*1400*/ 	.word	0x00000007
        /*1404*/ 	.word	0x00000000
        /*1408*/ 	.short	0x010a
        /*140a*/ 	.byte	0x3f
	.zero		1


	//   ....[104]....
        /*140c*/ 	.word	0x0003a1b0
        /*1410*/ 	.word	0x00000004
        /*1414*/ 	.word	0x00000000
        /*1418*/ 	.short	0x010a
        /*141a*/ 	.byte	0x3f
	.zero		1


	//   ....[105]....
        /*141c*/ 	.word	0x0003a350
        /*1420*/ 	.word	0x0000000a
        /*1424*/ 	.word	0x00000000
        /*1428*/ 	.short	0x010a
        /*142a*/ 	.byte	0x3f
	.zero		1


	//   ....[106]....
        /*142c*/ 	.word	0x0003a450
        /*1430*/ 	.word	0x00000008
        /*1434*/ 	.word	0x00000000
        /*1438*/ 	.short	0x010a
        /*143a*/ 	.byte	0x3f
	.zero		1


	//   ....[107]....
        /*143c*/ 	.word	0x0003a870
        /*1440*/ 	.word	0x00000004
        /*1444*/ 	.word	0x00032410
        /*1448*/ 	.short	0x010a
        /*144a*/ 	.byte	0x3f
	.zero		1


	//   ....[108]....
        /*144c*/ 	.word	0x0003a990
        /*1450*/ 	.word	0x0000000a
        /*1454*/ 	.word	0x00000000
        /*1458*/ 	.short	0x010a
        /*145a*/ 	.byte	0x3f
	.zero		1


	//   ....[109]....
        /*145c*/ 	.word	0x0003aa90
        /*1460*/ 	.word	0x00000008
        /*1464*/ 	.word	0x00000000
        /*1468*/ 	.short	0x010a
        /*146a*/ 	.byte	0x3f
	.zero		1


	//   ....[110]....
        /*146c*/ 	.word	0x0003b820
        /*1470*/ 	.word	0x0000000b
        /*1474*/ 	.word	0x00000000
        /*1478*/ 	.short	0x0101
        /*147a*/ 	.byte	0x3f
	.zero		1


	//   ....[111]....
        /*147c*/ 	.word	0x00045760
        /*1480*/ 	.word	0x00000000
        /*1484*/ 	.word	0x00000000
        /*1488*/ 	.short	0x0101
        /*148a*/ 	.byte	0x3f
	.zero		1


	//   ....[112]....
        /*148c*/ 	.word	0x00045790
        /*1490*/ 	.word	0x00000008
        /*1494*/ 	.word	0x00000000
        /*1498*/ 	.short	0x010a
        /*149a*/ 	.byte	0x3f
	.zero		1


	//   ....[113]....
        /*149c*/ 	.word	0x000457e0
        /*14a0*/ 	.word	0x00000004
        /*14a4*/ 	.word	0x00032410
        /*14a8*/ 	.short	0x010a
        /*14aa*/ 	.byte	0x3f
	.zero		1


	//   ....[114]....
        /*14ac*/ 	.word	0x00045830
        /*14b0*/ 	.word	0x00000008
        /*14b4*/ 	.word	0x00000000
        /*14b8*/ 	.short	0x010a
        /*14ba*/ 	.byte	0x3f
	.zero		1


	//----- nvinfo : EIATTR_NUM_MBARRIERS
	.align		4
.L_1479:
        /*14bc*/ 	.byte	0x03, 0x38
        /*14be*/ 	.short	0x0017


	//----- nvinfo : EIATTR_EXIT_INSTR_OFFSETS
	.align		4
        /*14c0*/ 	.byte	0x04, 0x1c
        /*14c2*/ 	.short	(.L_1481 - .L_1480)


	//   ....[0]....
.L_1480:
        /*14c4*/ 	.word	0x000363a0


	//----- nvinfo : EIATTR_MAX_THREADS
	.align		4
.L_1481:
        /*14c8*/ 	.byte	0x04, 0x05
        /*14ca*/ 	.short	(.L_1483 - .L_1482)
.L_1482:
        /*14cc*/ 	.word	0x00000180
        /*14d0*/ 	.word	0x00000001
        /*14d4*/ 	.word	0x00000001


	//----- nvinfo : EIATTR_CRS_STACK_SIZE
	.align		4
.L_1483:
        /*14d8*/ 	.byte	0x04, 0x1e
        /*14da*/ 	.short	(.L_1485 - .L_1484)
.L_1484:
        /*14dc*/ 	.word	0x00000000


	//----- nvinfo : EIATTR_CBANK_PARAM_SIZE
	.align		4
.L_1485:
        /*14e0*/ 	.byte	0x03, 0x19
        /*14e2*/ 	.short	0x0bf0


	//----- nvinfo : EIATTR_PARAM_CBANK
	.align		4
        /*14e4*/ 	.byte	0x04, 0x0a
        /*14e6*/ 	.short	(.L_1487 - .L_1486)
	.align		4
.L_1486:
        /*14e8*/ 	.word	index@(.nv.constant0._ZN7cutlass13device_kernelIN5flash11enable_sm90INS1_16FlashAttnFwdSm90INS1_25CollectiveMainloopFwdSm90ILi2EN4cute5tupleIJNS5_1CILi1EEES8_S8_EEENS6_IJNS7_ILi128EEENS7_ILi96EEENS7_ILi64EEEEEELi256ENS_6half_tEfNS_4arch4Sm90ELb0ELb1ELb0ELb1ELb0ELb1ELb1ELb1ELb0ELb1ELb0ELb0EEENS1_21CollectiveEpilogueFwdINS6_IJSA_NS7_ILi256EEESB_EEES9_SE_SG_Li256ELb1ELb1ELb0ELb0EEENS1_36VarlenDynamicPersistentTileSchedulerILi128ELi96ELi256ELi128ELb0ELb1ELb1ELb1ELb0ELb1EEEEEEEEEvNT_6ParamsE)
        /*14ec*/ 	.short	0x0210
        /*14ee*/ 	.short	0x0bf0


	//----- nvinfo : EIATTR_SW_WAR
	.align		4
.L_1487:
        /*14f0*/ 	.byte	0x04, 0x36
        /*14f2*/ 	.short	(.L_1489 - .L_1488)
.L_1488:
        /*14f4*/ 	.word	0x00000008
.L_1489:


//--------------------- .nv.info._ZN7cutlass13device_kernelIN5flash11enable_sm90INS1_16FlashAttnFwdSm90INS1_25CollectiveMainloopFwdSm90ILi2EN4cute5tupleIJNS5_1CILi1EEES8_S8_EEENS6_IJNS7_ILi128EEENS7_ILi96EEENS7_ILi64EEEEEELi256ENS_6half_tEfNS_4arch4Sm90ELb1ELb0ELb0ELb0ELb0ELb0ELb0ELb1ELb0ELb1ELb0ELb0EEENS1_21CollectiveEpilogueFwdINS6_IJSA_NS7_ILi256EEESB_EEES9_SE_SG_Li256ELb0ELb1ELb0ELb0EEENS1_30DynamicPersistentTileSchedulerILi256ELi128ELb0ELb1ELb1EEEEEEEEEvNT_6ParamsE --------------------------
	.section	.nv.info._ZN7cutlass13device_kernelIN5flash11enable_sm90INS1_16FlashAttnFwdSm90INS1_25CollectiveMainloopFwdSm90ILi2EN4cute5tupleIJNS5_1CILi1EEES8_S8_EEENS6_IJNS7_ILi128EEENS7_ILi96EEENS7_ILi64EEEEEELi256ENS_6half_tEfNS_4arch4Sm90ELb1ELb0ELb0ELb0ELb0ELb0ELb0ELb1ELb0ELb1ELb0ELb0EEENS1_21CollectiveEpilogueFwdINS6_IJSA_NS7_ILi256EEESB_EEES9_SE_SG_Li256ELb0ELb1ELb0ELb0EEENS1_30DynamicPersistentTileSchedulerILi256ELi128ELb0ELb1ELb1EEEEEEEEEvNT_6ParamsE,"",@"SHT_CUDA_INFO"
	.sectionflags	@""
	.align	4


	//----- nvinfo : EIATTR_CUDA_API_VERSION
	.align		4
        /*0000*/ 	.byte	0x04, 0x37
        /*0002*/ 	.short	(.L_1491 - .L_1490)
.L_1490:
        /*0004*/ 	.word	0x00000082


	//----- nvinfo : EIATTR_KPARAM_INFO
	.align		4
.L_1491:
        /*0008*/ 	.byte	0x04, 0x17
        /*000a*/ 	.short	(.L_1493 - .L_1492)
.L_1492:
        /*000c*/ 	.word	0x00000000
        /*0010*/ 	.short	0x0000
        /*0012*/ 	.short	0x0070
        /*0014*/ 	.byte	0x00, 0xf0, 0x01, 0x2a


	//----- nvinfo : EIATTR_SPARSE_MMA_MASK
	.align		4
.L_1493:
        /*0018*/ 	.byte	0x03, 0x50
        /*001a*/ 	.short	0x0000


	//----- nvinfo : EIATTR_MAXREG_COUNT
	.align		4
        /*001c*/ 	.byte	0x03, 0x1b
        /*001e*/ 	.short	0x00a8


	//----- nvinfo : EIATTR_NUM_BARRIERS
	.align		4
        /*0020*/ 	.byte	0x02, 0x4c
        /*0022*/ 	.byte	0x10
	.zero		1


	//----- nvinfo : EIATTR_EXTERNS
	.align		4
        /*0024*/ 	.byte	0x04, 0x0f
        /*0026*/ 	.short	(.L_1495 - .L_1494)


	//   ....[0]....
	.align		4
.L_1494:
        /*0028*/ 	.word	index@(__assertfail)


	//----- nvinfo : EIATTR_ANNOTATIONS
	.align		4
.L_1495:
        /*002c*/ 	.byte	0x04, 0x55
        /*002e*/ 	.short	(.L_1497 - .L_1496)


	//   ....[0]....
.L_1496:
        /* <DEDUP_REMOVED lines=24> */


	//----- nvinfo : EIATTR_MERCURY_ISA_VERSION
	.align		4
.L_1497:
        /*01a0*/ 	.byte	0x03, 0x5f
        /*01a2*/ 	.short	0x0101


	//----- nvinfo : EIATTR_INT_WARP_WIDE_INSTR_OFFSETS
	.align		4
        /*01a4*/ 	.byte	0x04, 0x31
        /*01a6*/ 	.short	(.L_1499 - .L_1498)


	//   ....[0]....
.L_1498:
        /*01a8*/ 	.word	0x00000130


	//   ....[1]....
        /*01ac*/ 	.word	0x00000170


	//   ....[2]....
        /*01b0*/ 	.word	0x000001e0


	//   ....[3]....
        /*01b4*/ 	.word	0x0000b3e0


	//   ....[4]....
        /*01b8*/ 	.word	0x0000b470


	//   ....[5]....
        /*01bc*/ 	.word	0x0000edb0


	//   ....[6]....
        /*01c0*/ 	.word	0x0000ee40


	//----- nvinfo : EIATTR_COOP_GROUP_MASK_REGIDS
	.align		4
.L_1499:
        /*01c4*/ 	.byte	0x04, 0x29
        /*01c6*/ 	.short	(.L_1501 - .L_1500)


	//   ....[0]....
.L_1500:
        /*01c8*/ 	.word	0xffffffff


	//   ....[1]....
        /*01cc*/ 	.word	0xffffffff


	//   ....[2]....
        /*01d0*/ 	.word	0xffffffff


	//   ....[3]....
        /*01d4*/ 	.word	0xffffffff


	//   ....[4]....
        /*01d8*/ 	.word	0xffffffff


	//   ....[5]....
        /*01dc*/ 	.word	0xffffffff


	//   ....[6]....
        /*01e0*/ 	.word	0xffffffff


	//   ....[7]....
        /*01e4*/ 	.word	0xffffffff


	//   ....[8]....
        /*01e8*/ 	.word	0xffffffff


	//   ....[9]....
        /*01ec*/ 	.word	0xffffffff


	//   ....[10]....
        /*01f0*/ 	.word	0xffffffff


	//   ....[11]....
        /*01f4*/ 	.word	0xffffffff


	//   ....[12]....
        /*01f8*/ 	.word	0xffffffff


	//   ....[13]....
        /*01fc*/ 	.word	0xffffffff


	//   ....[14]....
        /*0200*/ 	.word	0xffffffff


	//   ....[15]....
        /*0204*/ 	.word	0xffffffff


	//   ....[16]....
        /*0208*/ 	.word	0xffffffff


	//   ....[17]....
        /*020c*/ 	.word	0xffffffff


	//   ....[18]....
        /*0210*/ 	.word	0xffffffff


	//   ....[19]....
        /*0214*/ 	.word	0xffffffff


	//   ....[20]....
        /*0218*/ 	.word	0xffffffff


	//   ....[21]....
        /*021c*/ 	.word	0xffffffff


	//   ....[22]....
        /*0220*/ 	.word	0xffffffff


	//   ....[23]....
        /*0224*/ 	.word	0xffffffff


	//   ....[24]....
        /*0228*/ 	.word	0xffffffff


	//   ....[25]....
        /*022c*/ 	.word	0xffffffff


	//   ....[26]....
        /*0230*/ 	.word	0xffffffff


	//   ....[27]....
        /*0234*/ 	.word	0xffffffff


	//   ....[28]....
        /*0238*/ 	.word	0xffffffff


	//   ....[29]....
        /*023c*/ 	.word	0xffffffff


	//   ....[30]....
        /*0240*/ 	.word	0xffffffff


	//   ....[31]....
        /*0244*/ 	.word	0xffffffff


	//   ....[32]....
        /*0248*/ 	.word	0xffffffff


	//   ....[33]....
        /*024c*/ 	.word	0xffffffff


	//   ....[34]....
        /*0250*/ 	.word	0xffffffff


	//   ....[35]....
        /*0254*/ 	.word	0xffffffff


	//   ....[36]....
        /*0258*/ 	.word	0xffffffff


	//   ....[37]....
        /*025c*/ 	.word	0xffffffff


	//   ....[38]....
        /*0260*/ 	.word	0xffffffff


	//   ....[39]....
        /*0264*/ 	.word	0xffffffff


	//   ....[40]....
        /*0268*/ 	.word	0xffffffff


	//   ....[41]....
        /*026c*/ 	.word	0xffffffff


	//   ....[42]....
        /*0270*/ 	.word	0xffffffff


	//   ....[43]....
        /*0274*/ 	.word	0xffffffff


	//   ....[44]....
        /*0278*/ 	.word	0xffffffff


	//   ....[45]....
        /*027c*/ 	.word	0xffffffff


	//   ....[46]....
        /*0280*/ 	.word	0xffffffff


	//   ....[47]....
        /*0284*/ 	.word	0xffffffff


	//   ....[48]....
        /*0288*/ 	.word	0xffffffff


	//   ....[49]....
        /*028c*/ 	.word	0xffffffff


	//   ....[50]....
        /*0290*/ 	.word	0xffffffff


	//   ....[51]....
        /*0294*/ 	.word	0xffffffff


	//   ....[52]....
        /*0298*/ 	.word	0xffffffff


	//   ....[53]....
        /*029c*/ 	.word	0xffffffff


	//   ....[54]....
        /*02a0*/ 	.word	0xffffffff


	//   ....[55]....
        /*02a4*/ 	.word	0xffffffff


	//   ....[56]....
        /*02a8*/ 	.word	0xffffffff


	//   ....[57]....
        /*02ac*/ 	.word	0xffffffff


	//   ....[58]....
        /*02b0*/ 	.word	0xffffffff


	//   ....[59]....
        /*02b4*/ 	.word	0xffffffff


	//   ....[60]....
        /*02b8*/ 	.word	0xffffffff


	//   ....[61]....
        /*02bc*/ 	.word	0xffffffff


	//   ....[62]....
        /*02c0*/ 	.word	0xffffffff


	//   ....[63]....
        /*02c4*/ 	.word	0xffffffff


	//   ....[64]....
        /*02c8*/ 	.word	0xffffffff


	//   ....[65]....
        /*02cc*/ 	.word	0xffffffff


	//   ....[66]....
        /*02d0*/ 	.word	0xffffffff


	//   ....[67]....
        /*02d4*/ 	.word	0xffffffff


	//   ....[68]....
        /*02d8*/ 	.word	0x0500000f


	//   ....[69]....
        /*02dc*/ 	.word	0x0500000f


	//   ....[70]....
        /*02e0*/ 	.word	0x0500000f


	//   ....[71]....
        /*02e4*/ 	.word	0x0500000f


	//   ....[72]....
        /*02e8*/ 	.word	0x0500000f


	//   ....[73]....
        /*02ec*/ 	.word	0x0500000f


	//   ....[74]....
        /*02f0*/ 	.word	0x0500000f


	//   ....[75]....
        /*02f4*/ 	.word	0x0500000f


	//   ....[76]....
        /*02f8*/ 	.word	0x0500000f


	//   ....[77]....
        /*02fc*/ 	.word	0x0500000f


	//   ....[78]....
        /*0300*/ 	.word	0x0500000f


	//   ....[79]....
        /*0304*/ 	.word	0x0500000f


	//   ....[80]....
        /*0308*/ 	.word	0x0500000f


	//   ....[81]....
        /*030c*/ 	.word	0x0500000f


	//   ....[82]....
        /*0310*/ 	.word	0x0500000f


	//   ....[83]....
        /*0314*/ 	.word	0x0500000f


	//   ....[84]....
        /*0318*/ 	.word	0x0500000f


	//   ....[85]....
        /*031c*/ 	.word	0x0500000f


	//   ....[86]....
        /*0320*/ 	.word	0x0500000f


	//----- nvinfo : EIATTR_COOP_GROUP_INSTR_OFFSETS
	.align		4
.L_1501:
        /*0324*/ 	.byte	0x04, 0x28
        /*0326*/ 	.short	(.L_1503 - .L_1502)


	//   ....[0]....
.L_1502:
        /*0328*/ 	.word	0x00000070


	//   ....[1]....
        /*032c*/ 	.word	0x00000140


	//   ....[2]....
        /*0330*/ 	.word	0x00000190


	//   ....[3]....
        /*0334*/ 	.word	0x000003c0


	//   ....[4]....
        /*0338*/ 	.word	0x00000520


	//   ....[5]....
        /*033c*/ 	.word	0x00000640


	//   ....[6]....
        /*0340*/ 	.word	0x000007a0


	//   ....[7]....
        /*0344*/ 	.word	0x000016b0


	//   ....[8]....
        /*0348*/ 	.word	0x00001c90


	//   ....[9]....
        /*034c*/ 	.word	0x00001ca0


	//   ....[10]....
        /*0350*/ 	.word	0x000022a0


	//   ....[11]....
        /*0354*/ 	.word	0x000023a0


	//   ....[12]....
        /*0358*/ 	.word	0x00002990


	//   ....[13]....
        /*035c*/ 	.word	0x000029f0


	//   ....[14]....
        /*0360*/ 	.word	0x00003980


	//   ....[15]....
        /*0364*/ 	.word	0x000039a0


	//   ....[16]....
        /*0368*/ 	.word	0x00003f60


	//   ....[17]....
        /*036c*/ 	.word	0x00004020


	//   ....[18]....
        /*0370*/ 	.word	0x00004600


	//   ....[19]....
        /*0374*/ 	.word	0x00004680


	//   ....[20]....
        /*0378*/ 	.word	0x00005fe0


	//   ....[21]....
        /*037c*/ 	.word	0x00006000


	//   ....[22]....
        /*0380*/ 	.word	0x00006660


	//   ....[23]....
        /*0384*/ 	.word	0x00006830


	//   ....[24]....
        /*0388*/ 	.word	0x000078c0


	//   ....[25]....
        /*038c*/ 	.word	0x00007940


	//   ....[26]....
        /*0390*/ 	.word	0x000079a0


	//   ....[27]....
        /*0394*/ 	.word	0x000079d0


	//   ....[28]....
        /*0398*/ 	.word	0x00009220


	//   ....[29]....
        /*039c*/ 	.word	0x000092b0


	//   ....[30]....
        /*03a0*/ 	.word	0x000092e0


	//   ....[31]....
        /*03a4*/ 	.word	0x00009310


	//   ....[32]....
        /*03a8*/ 	.word	0x00009b00


	//   ....[33]....
        /*03ac*/ 	.word	0x00009b20


	//   ....[34]....
        /*03b0*/ 	.word	0x00009c70


	//   ....[35]....
        /*03b4*/ 	.word	0x00009c90


	//   ....[36]....
        /*03b8*/ 	.word	0x00009dd0


	//   ....[37]....
        /*03bc*/ 	.word	0x00009df0


	//   ....[38]....
        /*03c0*/ 	.word	0x00009f40


	//   ....[39]....
        /*03c4*/ 	.word	0x00009f60


	//   ....[40]....
        /*03c8*/ 	.word	0x0000a660


	//   ....[41]....
        /*03cc*/ 	.word	0x0000a690


	//   ....[42]....
        /*03d0*/ 	.word	0x0000a7e0


	//   ....[43]....
        /*03d4*/ 	.word	0x0000a800


	//   ....[44]....
        /*03d8*/ 	.word	0x0000a940


	//   ....[45]....
        /*03dc*/ 	.word	0x0000a960


	//   ....[46]....
        /*03e0*/ 	.word	0x0000aab0


	//   ....[47]....
        /*03e4*/ 	.word	0x0000aad0


	//   ....[48]....
        /*03e8*/ 	.word	0x0000acb0


	//   ....[49]....
        /*03ec*/ 	.word	0x0000b9d0


	//   ....[50]....
        /*03f0*/ 	.word	0x0000c340


	//   ....[51]....
        /*03f4*/ 	.word	0x0000c380


	//   ....[52]....
        /*03f8*/ 	.word	0x0000c3b0


	//   ....[53]....
        /*03fc*/ 	.word	0x0000c3f0


	//   ....[54]....
        /*0400*/ 	.word	0x0000c490


	//   ....[55]....
        /*0404*/ 	.word	0x0000c4a0


	//   ....[56]....
        /*0408*/ 	.word	0x0000c510


	//   ....[57]....
        /*040c*/ 	.word	0x0000c520


	//   ....[58]....
        /*0410*/ 	.word	0x0000c590


	//   ....[59]....
        /*0414*/ 	.word	0x0000c5a0


	//   ....[60]....
        /*0418*/ 	.word	0x0000c610


	//   ....[61]....
        /*041c*/ 	.word	0x0000c620


	//   ....[62]....
        /*0420*/ 	.word	0x0000c690


	//   ....[63]....
        /*0424*/ 	.word	0x0000c6a0


	//   ....[64]....
        /*0428*/ 	.word	0x0000c6b0


	//   ....[65]....
        /*042c*/ 	.word	0x0000c6f0


	//   ....[66]....
        /*0430*/ 	.word	0x0000efa0


	//   ....[67]....
        /*0434*/ 	.word	0x0000f190


	//   ....[68]....
        /*0438*/ 	.word	0x0000f6c0


	//   ....[69]....
        /*043c*/ 	.word	0x0000f840


	//   ....[70]....
        /*0440*/ 	.word	0x0000f8a0


	//   ....[71]....
        /*0444*/ 	.word	0x0000f930


	//   ....[72]....
        /*0448*/ 	.word	0x0000fa30


	//   ....[73]....
        /*044c*/ 	.word	0x0000fab0


	//   ....[74]....
        /*0450*/ 	.word	0x0000fb80


	//   ....[75]....
        /*0454*/ 	.word	0x0000fc10


	//   ....[76]....
        /*0458*/ 	.word	0x0000fcf0


	//   ....[77]....
        /*045c*/ 	.word	0x0000fd50


	//   ....[78]....
        /*0460*/ 	.word	0x0000fe30


	//   ....[79]....
        /*0464*/ 	.word	0x0000fe90


	//   ....[80]....
        /*0468*/ 	.word	0x0000ff70


	//   ....[81]....
        /*046c*/ 	.word	0x0000ffd0


	//   ....[82]....
        /*0470*/ 	.word	0x000100a0


	//   ....[83]....
        /*0474*/ 	.word	0x00010100


	//   ....[84]....
        /*0478*/ 	.word	0x000101c0


	//   ....[85]....
        /*047c*/ 	.word	0x000104e0


	//   ....[86]....
        /*0480*/ 	.word	0x00010600


	//----- nvinfo : EIATTR_REG_RECONFIG
	.align		4
.L_1503:
        /*0484*/ 	.byte	0x01, 0x54
	.zero		2


	//----- nvinfo : EIATTR_SYSCALL_OFFSETS
	.align		4
        /*0488*/ 	.byte	0x04, 0x46
        /*048a*/ 	.short	(.L_1505 - .L_1504)


	//   ....[0]....
.L_1504:
        /*048c*/ 	.word	0x00001890


	//   ....[1]....
        /*0490*/ 	.word	0x0000b5e0


	//   ....[2]....
        /*0494*/ 	.word	0x0000b730


	//   ....[3]....
        /*0498*/ 	.word	0x0000b820


	//   ....[4]....
        /*049c*/ 	.word	0x0000bf50


	//----- nvinfo : EIATTR_MBARRIER_INSTR_OFFSETS
	.align		4
.L_1505:
        /*04a0*/ 	.byte	0x04, 0x39
        /*04a2*/ 	.short	(.L_1507 - .L_1506)


	//   ....[0]....
.L_1506:
        /*04a4*/ 	.word	0x00000270
        /*04a8*/ 	.word	0x000000ff
        /*04ac*/ 	.word	0x00022800
        /*04b0*/ 	.short	0x0100
        /*04b2*/ 	.byte	0x08
	.zero		1


	//   ....[1]....
        /*04b4*/ 	.word	0x00000280
        /*04b8*/ 	.word	0x000000ff
        /*04bc*/ 	.word	0x00022820
        /*04c0*/ 	.short	0x0100
        /*04c2*/ 	.byte	0x08
	.zero		1


	//   ....[2]....
        /*04c4*/ 	.word	0x00000370
        /*04c8*/ 	.word	0x000000ff
        /*04cc*/ 	.word	0x00022830
        /*04d0*/ 	.short	0x0100
        /*04d2*/ 	.byte	0x08
	.zero		1


	//   ....[3]....
        /*04d4*/ 	.word	0x00000380
        /*04d8*/ 	.word	0x000000ff
        /*04dc*/ 	.word	0x00022840
        /*04e0*/ 	.short	0x0100
        /*04e2*/ 	.byte	0x08
	.zero		1


	//   ....[4]....
        /*04e4*/ 	.word	0x00000390
        /*04e8*/ 	.word	0x000000ff
        /*04ec*/ 	.word	0x00022838
        /*04f0*/ 	.short	0x0100
        /*04f2*/ 	.byte	0x08
	.zero		1


	//   ....[5]....
        /*04f4*/ 	.word	0x000003a0
        /*04f8*/ 	.word	0x000000ff
        /*04fc*/ 	.word	0x00022848
        /*0500*/ 	.short	0x0100
        /*0502*/ 	.byte	0x08
	.zero		1


	//   ....[6]....
        /*0504*/ 	.word	0x000004d0
        /*0508*/ 	.word	0x000000ff
        /*050c*/ 	.word	0x00022850
        /*0510*/ 	.short	0x0100
        /*0512*/ 	.byte	0x08
	.zero		1


	//   ....[7]....
        /*0514*/ 	.word	0x000004e0
        /*0518*/ 	.word	0x000000ff
        /*051c*/ 	.word	0x00022860
        /*0520*/ 	.short	0x0100
        /*0522*/ 	.byte	0x08
	.zero		1


	//   ....[8]....
        /*0524*/ 	.word	0x000004f0
        /*0528*/ 	.word	0x000000ff
        /*052c*/ 	.word	0x00022858
        /*0530*/ 	.short	0x0100
        /*0532*/ 	.byte	0x08
	.zero		1


	//   ....[9]....
        /*0534*/ 	.word	0x00000500
        /*0538*/ 	.word	0x000000ff
        /*053c*/ 	.word	0x00022868
        /*0540*/ 	.short	0x0100
        /*0542*/ 	.byte	0x08
	.zero		1


	//   ....[10]....
        /*0544*/ 	.word	0x000005f0
        /*0548*/ 	.word	0x000000ff
        /*054c*/ 	.word	0x00022870
        /*0550*/ 	.short	0x0100
        /*0552*/ 	.byte	0x06
	.zero		1


	//   ....[11]....
        /*0554*/ 	.word	0x00000600
        /*0558*/ 	.word	0x000000ff
        /*055c*/ 	.word	0x00022880
        /*0560*/ 	.short	0x0100
        /*0562*/ 	.byte	0x06
	.zero		1


	//   ....[12]....
        /*0564*/ 	.word	0x00000610
        /*0568*/ 	.word	0x000000ff
        /*056c*/ 	.word	0x00022878
        /*0570*/ 	.short	0x0100
        /*0572*/ 	.byte	0x06
	.zero		1


	//   ....[13]....
        /*0574*/ 	.word	0x00000620
        /*0578*/ 	.word	0x000000ff
        /*057c*/ 	.word	0x00022888
        /*0580*/ 	.short	0x0100
        /*0582*/ 	.byte	0x06
	.zero		1


	//   ....[14]....
        /*0584*/ 	.word	0x00000750
        /*0588*/ 	.word	0x000000ff
        /*058c*/ 	.word	0x00022890
        /*0590*/ 	.short	0x0100
        /*0592*/ 	.byte	0x08
	.zero		1


	//   ....[15]....
        /*0594*/ 	.word	0x00000760
        /*0598*/ 	.word	0x000000ff
        /*059c*/ 	.word	0x000228a0
        /*05a0*/ 	.short	0x0100
        /*05a2*/ 	.byte	0x08
	.zero		1


	//   ....[16]....
        /*05a4*/ 	.word	0x00000770
        /*05a8*/ 	.word	0x000000ff
        /*05ac*/ 	.word	0x00022898
        /*05b0*/ 	.short	0x0100
        /*05b2*/ 	.byte	0x08
	.zero		1


	//   ....[17]....
        /*05b4*/ 	.word	0x00000780
        /*05b8*/ 	.word	0x000000ff
        /*05bc*/ 	.word	0x000228a8
        /*05c0*/ 	.short	0x0100
        /*05c2*/ 	.byte	0x08
	.zero		1


	//   ....[18]....
        /*05c4*/ 	.word	0x000008b0
        /*05c8*/ 	.word	0x000000ff
        /*05cc*/ 	.word	0x000228b0
        /*05d0*/ 	.short	0x0100
        /*05d2*/ 	.byte	0x08
	.zero		1


	//   ....[19]....
        /*05d4*/ 	.word	0x000008c0
        /*05d8*/ 	.word	0x000000ff
        /*05dc*/ 	.word	0x000228c0
        /*05e0*/ 	.short	0x0100
        /*05e2*/ 	.byte	0x08
	.zero		1


	//   ....[20]....
        /*05e4*/ 	.word	0x000008d0
        /*05e8*/ 	.word	0x000000ff
        /*05ec*/ 	.word	0x000228b8
        /*05f0*/ 	.short	0x0100
        /*05f2*/ 	.byte	0x08
	.zero		1


	//   ....[21]....
        /*05f4*/ 	.word	0x000008e0
        /*05f8*/ 	.word	0x000000ff
        /*05fc*/ 	.word	0x000228c8
        /*0600*/ 	.short	0x0100
        /*0602*/ 	.byte	0x08
	.zero		1


	//   ....[22]....
        /*0604*/ 	.word	0x00001940
        /*0608*/ 	.word	0x00000007
        /*060c*/ 	.word	0x00022800
        /*0610*/ 	.short	0x010a
        /*0612*/ 	.byte	0x3f
	.zero		1


	//   ....[23]....
        /*0614*/ 	.word	0x00001a10
        /*0618*/ 	.word	0x00000006
        /*061c*/ 	.word	0x00022830
        /*0620*/ 	.short	0x010a
        /*0622*/ 	.byte	0x3f
	.zero		1


	//   ....[24]....
        /*0624*/ 	.word	0x00001a50
        /*0628*/ 	.word	0x00000006
        /*062c*/ 	.word	0x00022830
        /*0630*/ 	.short	0x010a
        /*0632*/ 	.byte	0x3f
	.zero		1


	//   ....[25]....
        /*0634*/ 	.word	0x00002e40
        /*0638*/ 	.word	0x00000004
        /*063c*/ 	.word	0x00000000
        /*0640*/ 	.short	0x0101
        /*0642*/ 	.byte	0x3f
	.zero		1


	//   ....[26]....
        /*0644*/ 	.word	0x000032a0
        /*0648*/ 	.word	0x00000006
        /*064c*/ 	.word	0x00022850
        /*0650*/ 	.short	0x010a
        /*0652*/ 	.byte	0x3f
	.zero		1


	//   ....[27]....
        /*0654*/ 	.word	0x000032e0
        /*0658*/ 	.word	0x00000006
        /*065c*/ 	.word	0x00022850
        /*0660*/ 	.short	0x010a
        /*0662*/ 	.byte	0x3f
	.zero		1


	//   ....[28]....
        /*0664*/ 	.word	0x000036b0
        /*0668*/ 	.word	0x00000006
        /*066c*/ 	.word	0x00000000
        /*0670*/ 	.short	0x0101
        /*0672*/ 	.byte	0x3f
	.zero		1


	//   ....[29]....
        /*0674*/ 	.word	0x000037e0
        /*0678*/ 	.word	0x000000ff
        /*067c*/ 	.word	0x00022830
        /*0680*/ 	.short	0x010a
        /*0682*/ 	.byte	0x1a
	.zero		1


	//   ....[30]....
        /*0684*/ 	.word	0x00003820
        /*0688*/ 	.word	0x000000ff
        /*068c*/ 	.word	0x00022830
        /*0690*/ 	.short	0x010a
        /*0692*/ 	.byte	0x1a
	.zero		1


	//   ....[31]....
        /*0694*/ 	.word	0x00004be0
        /*0698*/ 	.word	0x00000004
        /*069c*/ 	.word	0x00000000
        /*06a0*/ 	.short	0x0101
        /*06a2*/ 	.byte	0x3f
	.zero		1


	//   ....[32]....
        /*06a4*/ 	.word	0x00005800
        /*06a8*/ 	.word	0x000000ff
        /*06ac*/ 	.word	0x00022850
        /*06b0*/ 	.short	0x010a
        /*06b2*/ 	.byte	0x1a
	.zero		1


	//   ....[33]....
        /*06b4*/ 	.word	0x00005840
        /*06b8*/ 	.word	0x000000ff
        /*06bc*/ 	.word	0x00022850
        /*06c0*/ 	.short	0x010a
        /*06c2*/ 	.byte	0x1a
	.zero		1


	//   ....[34]....
        /*06c4*/ 	.word	0x00005b50
        /*06c8*/ 	.word	0x000000b1
        /*06cc*/ 	.word	0x00000000
        /*06d0*/ 	.short	0x0101
        /*06d2*/ 	.byte	0x3f
	.zero		1


	//   ....[35]....
        /*06d4*/ 	.word	0x00005c90
        /*06d8*/ 	.word	0x000000ff
        /*06dc*/ 	.word	0x00022830
        /*06e0*/ 	.short	0x010a
        /*06e2*/ 	.byte	0x18
	.zero		1


	//   ....[36]....
        /*06e4*/ 	.word	0x00005cd0
        /*06e8*/ 	.word	0x000000ff
        /*06ec*/ 	.word	0x00022830
        /*06f0*/ 	.short	0x010a
        /*06f2*/ 	.byte	0x18
	.zero		1


	//   ....[37]....
        /*06f4*/ 	.word	0x00006ab0
        /*06f8*/ 	.word	0x0000009a
        /*06fc*/ 	.word	0x00000000
        /*0700*/ 	.short	0x0101
        /*0702*/ 	.byte	0x3f
	.zero		1


	//   ....[38]....
        /*0704*/ 	.word	0x00007560
        /*0708*/ 	.word	0x000000ff
        /*070c*/ 	.word	0x00022850
        /*0710*/ 	.short	0x010a
        /*0712*/ 	.byte	0x18
	.zero		1


	//   ....[39]....
        /*0714*/ 	.word	0x000075a0
        /*0718*/ 	.word	0x000000ff
        /*071c*/ 	.word	0x00022850
        /*0720*/ 	.short	0x010a
        /*0722*/ 	.byte	0x18
	.zero		1


	//   ....[40]....
        /*0724*/ 	.word	0x000078a0
        /*0728*/ 	.word	0x000000b7
        /*072c*/ 	.word	0x00000000
        /*0730*/ 	.short	0x0101
        /*0732*/ 	.byte	0x3f
	.zero		1


	//   ....[41]....
        /*0734*/ 	.word	0x00009af0
        /*0738*/ 	.word	0x000000cb
        /*073c*/ 	.word	0x00000000
        /*0740*/ 	.short	0x0101
        /*0742*/ 	.byte	0x3f
	.zero		1


	//   ....[42]....
        /*0744*/ 	.word	0x0000bc30
        /*0748*/ 	.word	0x00000003
        /*074c*/ 	.word	0x00022840
        /*0750*/ 	.short	0x010a
        /*0752*/ 	.byte	0x3f
	.zero		1


	//   ....[43]....
        /*0754*/ 	.word	0x0000c7d0
        /*0758*/ 	.word	0x00000011
        /*075c*/ 	.word	0x00022800
        /*0760*/ 	.short	0x0107
        /*0762*/ 	.byte	0x3f
	.zero		1


	//   ....[44]....
        /*0764*/ 	.word	0x0000c8c0
        /*0768*/ 	.word	0x00000011
        /*076c*/ 	.word	0x00022800
        /*0770*/ 	.short	0x0101
        /*0772*/ 	.byte	0x3f
	.zero		1


	//   ....[45]....
        /*0774*/ 	.word	0x0000c8e0
        /*0778*/ 	.word	0x00000011
        /*077c*/ 	.word	0x00022820
        /*0780*/ 	.short	0x010a
        /*0782*/ 	.byte	0x3f
	.zero		1


	//   ....[46]....
        /*0784*/ 	.word	0x0000c9c0
        /*0788*/ 	.word	0x00000002
        /*078c*/ 	.word	0x00022860
        /*0790*/ 	.short	0x010a
        /*0792*/ 	.byte	0x3f
	.zero		1


	//   ....[47]....
        /*0794*/ 	.word	0x0000d1e0
        /*0798*/ 	.word	0x00000003
        /*079c*/ 	.word	0x00022840
        /*07a0*/ 	.short	0x010a
        /*07a2*/ 	.byte	0x3f
	.zero		1


	//   ....[48]....
        /*07a4*/ 	.word	0x0000d400
        /*07a8*/ 	.word	0x00000003
        /*07ac*/ 	.word	0x00022860
        /*07b0*/ 	.short	0x010a
        /*07b2*/ 	.byte	0x3f
	.zero		1


	//   ....[49]....
        /*07b4*/ 	.word	0x0000dbe0
        /*07b8*/ 	.word	0x00000004
        /*07bc*/ 	.word	0x00022840
        /*07c0*/ 	.short	0x010a
        /*07c2*/ 	.byte	0x3f
	.zero		1


	//   ....[50]....
        /*07c4*/ 	.word	0x0000de00
        /*07c8*/ 	.word	0x00000004
        /*07cc*/ 	.word	0x00022860
        /*07d0*/ 	.short	0x010a
        /*07d2*/ 	.byte	0x3f
	.zero		1


	//   ....[51]....
        /*07d4*/ 	.word	0x0000e580
        /*07d8*/ 	.word	0x00000004
        /*07dc*/ 	.word	0x00022840
        /*07e0*/ 	.short	0x010a
        /*07e2*/ 	.byte	0x3f
	.zero		1


	//   ....[52]....
        /*07e4*/ 	.word	0x0000e7a0
        /*07e8*/ 	.word	0x00000004
        /*07ec*/ 	.word	0x00022860
        /*07f0*/ 	.short	0x010a
        /*07f2*/ 	.byte	0x3f
	.zero		1


	//   ....[53]....
        /*07f4*/ 	.word	0x0000f110
        /*07f8*/ 	.word	0x00000000
        /*07fc*/ 	.word	0x00022820
        /*0800*/ 	.short	0x010a
        /*0802*/ 	.byte	0x3f
	.zero		1


	//   ....[54]....
        /*0804*/ 	.word	0x0000f2e0
        /*0808*/ 	.word	0x00000006
        /*080c*/ 	.word	0x00000000
        /*0810*/ 	.short	0x010a
        /*0812*/ 	.byte	0x3f
	.zero		1


	//   ....[55]....
        /*0814*/ 	.word	0x0000f330
        /*0818*/ 	.word	0x00000003
        /*081c*/ 	.word	0x00000000
        /*0820*/ 	.short	0x010a
        /*0822*/ 	.byte	0x3f
	.zero		1


	//   ....[56]....
        /*0824*/ 	.word	0x0000f390
        /*0828*/ 	.word	0x00000012
        /*082c*/ 	.word	0x00000000
        /*0830*/ 	.short	0x010a
        /*0832*/ 	.byte	0x3f
	.zero		1


	//   ....[57]....
        /*0834*/ 	.word	0x0000f3c0
        /*0838*/ 	.word	0x00000003
        /*083c*/ 	.word	0x00000000
        /*0840*/ 	.short	0x010a
        /*0842*/ 	.byte	0x3f
	.zero		1


	//   ....[58]....
        /*0844*/ 	.word	0x0000f420
        /*0848*/ 	.word	0x00000007
        /*084c*/ 	.word	0x00022800
        /*0850*/ 	.short	0x010a
        /*0852*/ 	.byte	0x3f
	.zero		1


	//   ....[59]....
        /*0854*/ 	.word	0x0000f470
        /*0858*/ 	.word	0x00000006
        /*085c*/ 	.word	0x00022830
        /*0860*/ 	.short	0x010a
        /*0862*/ 	.byte	0x3f
	.zero		1


	//   ....[60]....
        /*0864*/ 	.word	0x0000f4c0
        /*0868*/ 	.word	0x00000006
        /*086c*/ 	.word	0x00022850
        /*0870*/ 	.short	0x010a
        /*0872*/ 	.byte	0x3f
	.zero		1


	//   ....[61]....
        /*0874*/ 	.word	0x0000f520
        /*0878*/ 	.word	0x00000003
        /*087c*/ 	.word	0x00022830
        /*0880*/ 	.short	0x010a
        /*0882*/ 	.byte	0x3f
	.zero		1


	//   ....[62]....
        /*0884*/ 	.word	0x0000f570
        /*0888*/ 	.word	0x000000b1
        /*088c*/ 	.word	0x00022850
        /*0890*/ 	.short	0x010a
        /*0892*/ 	.byte	0x3f
	.zero		1


	//   ....[63]....
        /*0894*/ 	.word	0x0000f5d0
        /*0898*/ 	.word	0x00000003
        /*089c*/ 	.word	0x00022830
        /*08a0*/ 	.short	0x010a
        /*08a2*/ 	.byte	0x3f
	.zero		1


	//   ....[64]....
        /*08a4*/ 	.word	0x0000f620
        /*08a8*/ 	.word	0x000000b7
        /*08ac*/ 	.word	0x00022850
        /*08b0*/ 	.short	0x010a
        /*08b2*/ 	.byte	0x3f
	.zero		1


	//   ....[65]....
        /*08b4*/ 	.word	0x0000f770
        /*08b8*/ 	.word	0x00000003
        /*08bc*/ 	.word	0x00022840
        /*08c0*/ 	.short	0x010a
        /*08c2*/ 	.byte	0x3f
	.zero		1


	//   ....[66]....
        /*08c4*/ 	.word	0x00010200
        /*08c8*/ 	.word	0x00000011
        /*08cc*/ 	.word	0x00022820
        /*08d0*/ 	.short	0x010a
        /*08d2*/ 	.byte	0x3f
	.zero		1


	//   ....[67]....
        /*08d4*/ 	.word	0x00010250
        /*08d8*/ 	.word	0x00000002
        /*08dc*/ 	.word	0x00022860
        /*08e0*/ 	.short	0x010a
        /*08e2*/ 	.byte	0x3f
	.zero		1


	//   ....[68]....
        /*08e4*/ 	.word	0x000102a0
        /*08e8*/ 	.word	0x00000003
        /*08ec*/ 	.word	0x00022840
        /*08f0*/ 	.short	0x010a
        /*08f2*/ 	.byte	0x3f
	.zero		1


	//   ....[69]....
        /*08f4*/ 	.word	0x000102f0
        /*08f8*/ 	.word	0x00000003
        /*08fc*/ 	.word	0x00022860
        /*0900*/ 	.short	0x010a
        /*0902*/ 	.byte	0x3f
	.zero		1


	//   ....[70]....
        /*0904*/ 	.word	0x00010340
        /*0908*/ 	.word	0x00000004
        /*090c*/ 	.word	0x00022840
        /*0910*/ 	.short	0x010a
        /*0912*/ 	.byte	0x3f
	.zero		1


	//   ....[71]....
        /*0914*/ 	.word	0x00010390
        /*0918*/ 	.word	0x00000004
        /*091c*/ 	.word	0x00022860
        /*0920*/ 	.short	0x010a
        /*0922*/ 	.byte	0x3f
	.zero		1


	//   ....[72]....
        /*0924*/ 	.word	0x000103e0
        /*0928*/ 	.word	0x00000004
        /*092c*/ 	.word	0x00022840
        /*0930*/ 	.short	0x010a
        /*0932*/ 	.byte	0x3f
	.zero		1


	//   ....[73]....
        /*0934*/ 	.word	0x00010430
        /*0938*/ 	.word	0x00000004
        /*093c*/ 	.word	0x00022860
        /*0940*/ 	.short	0x010a
        /*0942*/ 	.byte	0x3f
	.zero		1


	//   ....[74]....
        /*0944*/ 	.word	0x00010520
        /*0948*/ 	.word	0x00000000
        /*094c*/ 	.word	0x00022820
        /*0950*/ 	.short	0x010a
        /*0952*/ 	.byte	0x3f
	.zero		1


	//   ....[75]....
        /*0954*/ 	.word	0x000106c0
        /*0958*/ 	.word	0x00000006
        /*095c*/ 	.word	0x00000000
        /*0960*/ 	.short	0x010a
        /*0962*/ 	.byte	0x3f
	.zero		1


	//   ....[76]....
        /*0964*/ 	.word	0x00010710
        /*0968*/ 	.word	0x00000003
        /*096c*/ 	.word	0x00000000
        /*0970*/ 	.short	0x010a
        /*0972*/ 	.byte	0x3f
	.zero		1


	//   ....[77]....
        /*0974*/ 	.word	0x00010760
        /*0978*/ 	.word	0x00000012
        /*097c*/ 	.word	0x00000000
        /*0980*/ 	.short	0x010a
        /*0982*/ 	.byte	0x3f
	.zero		1


	//----- nvinfo : EIATTR_NUM_MBARRIERS
	.align		4
.L_1507:
        /*0984*/ 	.byte	0x03, 0x38
        /*0986*/ 	.short	0x0016


	//----- nvinfo : EIATTR_EXIT_INSTR_OFFSETS
	.align		4
        /*0988*/ 	.byte	0x04, 0x1c
        /*098a*/ 	.short	(.L_1509 - .L_1508)


	//   ....[0]....
.L_1508:
        /*098c*/ 	.word	0x00000a40


	//   ....[1]....
        /*0990*/ 	.word	0x0000ac50


	//   ....[2]....
        /*0994*/ 	.word	0x0000f410


	//----- nvinfo : EIATTR_MAX_THREADS
	.align		4
.L_1509:
        /*0998*/ 	.byte	0x04, 0x05
        /*099a*/ 	.short	(.L_1511 - .L_1510)
.L_1510:
        /*099c*/ 	.word	0x00000180
        /*09a0*/ 	.word	0x00000001
        /*09a4*/ 	.word	0x00000001


	//----- nvinfo : EIATTR_CRS_STACK_SIZE
	.align		4
.L_1511:
        /*09a8*/ 	.byte	0x04, 0x1e
        /*09aa*/ 	.short	(.L_1513 - .L_1512)
.L_1512:
        /*09ac*/ 	.word	0x00000000


	//----- nvinfo : EIATTR_CBANK_PARAM_SIZE
	.align		4
.L_1513:
        /*09b0*/ 	.byte	0x03, 0x19
        /*09b2*/ 	.short	0x0af0


	//----- nvinfo : EIATTR_PARAM_CBANK
	.align		4
        /*09b4*/ 	.byte	0x04, 0x0a
        /*09b6*/ 	.short	(.L_1515 - .L_1514)
	.align		4
.L_1514:
        /*09b8*/ 	.word	index@(.nv.constant0._ZN7cutlass13device_kernelIN5flash11enable_sm90INS1_16FlashAttnFwdSm90INS1_25CollectiveMainloopFwdSm90ILi2EN4cute5tupleIJNS5_1CILi1EEES8_S8_EEENS6_IJNS7_ILi128EEENS7_ILi96EEENS7_ILi64EEEEEELi256ENS_6half_tEfNS_4arch4Sm90ELb1ELb0ELb0ELb0ELb0ELb0ELb0ELb1ELb0ELb1ELb0ELb0EEENS1_21CollectiveEpilogueFwdINS6_IJSA_NS7_ILi256EEESB_EEES9_SE_SG_Li256ELb0ELb1ELb0ELb0EEENS1_30DynamicPersistentTileSchedulerILi256ELi128ELb0ELb1ELb1EEEEEEEEEvNT_6ParamsE)
        /*09bc*/ 	.short	0x0210
        /*09be*/ 	.short	0x0af0


	//----- nvinfo : EIATTR_SW_WAR
	.align		4
.L_1515:
        /*09c0*/ 	.byte	0x04, 0x36
        /*09c2*/ 	.short	(.L_1517 - .L_1516)
.L_1516:
        /*09c4*/ 	.word	0x00000008
.L_1517:


//--------------------- .nv.info._ZN7cutlass13device_kernelIN5flash11enable_sm90INS1_16FlashAttnFwdSm90INS1_25CollectiveMainloopFwdSm90ILi2EN4cute5tupleIJNS5_1CILi1EEES8_S8_EEENS6_IJNS7_ILi128EEENS7_ILi96EEENS7_ILi64EEEEEELi256ENS_6half_tEfNS_4arch4Sm90ELb1ELb0ELb0ELb0ELb0ELb0ELb1ELb1ELb0ELb1ELb0ELb0EEENS1_21CollectiveEpilogueFwdINS6_IJSA_NS7_ILi256EEESB_EEES9_SE_SG_Li256ELb0ELb1ELb0ELb0EEENS1_30DynamicPersistentTileSchedulerILi256ELi128ELb0ELb1ELb1EEEEEEEEEvNT_6ParamsE --------------------------
	.section	.nv.info._ZN7cutlass13device_kernelIN5flash11enable_sm90INS1_16FlashAttnFwdSm90INS1_25CollectiveMainloopFwdSm90ILi2EN4cute5tupleIJNS5_1CILi1EEES8_S8_EEENS6_IJNS7_ILi128EEENS7_ILi96EEENS7_ILi64EEEEEELi256ENS_6half_tEfNS_4arch4Sm90ELb1ELb0ELb0ELb0ELb0ELb0ELb1ELb1ELb0ELb1ELb0ELb0EEENS1_21CollectiveEpilogueFwdINS6_IJSA_NS7_ILi256EEESB_EEES9_SE_SG_Li256ELb0ELb1ELb0ELb0EEENS1_30DynamicPersistentTileSchedulerILi256ELi128ELb0ELb1ELb1EEEEEEEEEvNT_6ParamsE,"",@"SHT_CUDA_INFO"
	.sectionflags	@""
	.align	4


	//----- nvinfo : EIATTR_CUDA_API_VERSION
	.align		4
        /*0000*/ 	.byte	0x04, 0x37
        /*0002*/ 	.short	(.L_1519 - .L_1518)
.L_1518:
        /*0004*/ 	.word	0x00000082


	//----- nvinfo : EIATTR_KPARAM_INFO
	.align		4
.L_1519:
        /*0008*/ 	.byte	0x04, 0x17
        /*000a*/ 	.short	(.L_1521 - .L_1520)
.L_1520:
        /*000c*/ 	.word	0x00000000
        /*0010*/ 	.short	0x0000
        /*0012*/ 	.short	0x0070
        /*0014*/ 	.byte	0x00, 0xf0, 0x01, 0x2e


	//----- nvinfo : EIATTR_SPARSE_MMA_MASK
	.align		4
.L_1521:
        /*0018*/ 	.byte	0x03, 0x50
        /*001a*/ 	.short	0x0000


	//----- nvinfo : EIATTR_MAXREG_COUNT
	.align		4
        /*001c*/ 	.byte	0x03, 0x1b
        /*001e*/ 	.short	0x00a8


	//----- nvinfo : EIATTR_NUM_BARRIERS
	.align		4
        /*0020*/ 	.byte	0x02, 0x4c
        /*0022*/ 	.byte	0x10
	.zero		1


	//----- nvinfo : EIATTR_EXTERNS
	.align		4
        /*0024*/ 	.byte	0x04, 0x0f
        /*0026*/ 	.short	(.L_1523 - .L_1522)


	//   ....[0]....
	.align		4
.L_1522:
        /*0028*/ 	.word	index@(__assertfail)


	//----- nvinfo : EIATTR_ANNOTATIONS
	.align		4
.L_1523:
        /*002c*/ 	.byte	0x04, 0x55
        /*002e*/ 	.short	(.L_1525 - .L_1524)


	//   ....[0]....
.L_1524:
        /* <DEDUP_REMOVED lines=42> */


	//----- nvinfo : EIATTR_MERCURY_ISA_VERSION
	.align		4
.L_1525:
        /*02b8*/ 	.byte	0x03, 0x5f
        /*02ba*/ 	.short	0x0101


	//----- nvinfo : EIATTR_INT_WARP_WIDE_INSTR_OFFSETS
	.align		4
        /*02bc*/ 	.byte	0x04, 0x31
        /*02be*/ 	.short	(.L_1527 - .L_1526)


	//   ....[0]....
.L_1526:
        /*02c0*/ 	.word	0x00000130


	//   ....[1]....
        /*02c4*/ 	.word	0x00000170


	//   ....[2]....
        /*02c8*/ 	.word	0x000001e0


	//   ....[3]....
        /*02cc*/ 	.word	0x000001f0


	//   ....[4]....
        /*02d0*/ 	.word	0x0000cab0


	//   ....[5]....
        /*02d4*/ 	.word	0x0000cb40


	//   ....[6]....
        /*02d8*/ 	.word	0x000110d0


	//   ....[7]....
        /*02dc*/ 	.word	0x00011160


	//----- nvinfo : EIATTR_COOP_GROUP_MASK_REGIDS
	.align		4
.L_1527:
        /*02e0*/ 	.byte	0x04, 0x29
        /*02e2*/ 	.short	(.L_1529 - .L_1528)


	//   ....[0]....
.L_1528:
        /*02e4*/ 	.word	0xffffffff


	//   ....[1]....
        /*02e8*/ 	.word	0xffffffff


	//   ....[2]....
        /*02ec*/ 	.word	0xffffffff


	//   ....[3]....
        /*02f0*/ 	.word	0xffffffff


	//   ....[4]....
        /*02f4*/ 	.word	0xffffffff


	//   ....[5]....
        /*02f8*/ 	.word	0xffffffff


	//   ....[6]....
        /*02fc*/ 	.word	0xffffffff


	//   ....[7]....
        /*0300*/ 	.word	0xffffffff


	//   ....[8]....
        /*0304*/ 	.word	0xffffffff


	//   ....[9]....
        /*0308*/ 	.word	0xffffffff


	//   ....[10]....
        /*030c*/ 	.word	0xffffffff


	//   ....[11]....
        /*0310*/ 	.word	0xffffffff


	//   ....[12]....
        /*0314*/ 	.word	0xffffffff


	//   ....[13]....
        /*0318*/ 	.word	0xffffffff


	//   ....[14]....
        /*031c*/ 	.word	0xffffffff


	//   ....[15]....
        /*0320*/ 	.word	0xffffffff


	//   ....[16]....
        /*0324*/ 	.word	0xffffffff


	//   ....[17]....
        /*0328*/ 	.word	0xffffffff


	//   ....[18]....
        /*032c*/ 	.word	0xffffffff


	//   ....[19]....
        /*0330*/ 	.word	0xffffffff


	//   ....[20]....
        /*0334*/ 	.word	0xffffffff


	//   ....[21]....
        /*0338*/ 	.word	0xffffffff


	//   ....[22]....
        /*033c*/ 	.word	0xffffffff


	//   ....[23]....
        /*0340*/ 	.word	0xffffffff


	//   ....[24]....
        /*0344*/ 	.word	0xffffffff


	//   ....[25]....
        /*0348*/ 	.word	0xffffffff


	//   ....[26]....
        /*034c*/ 	.word	0xffffffff


	//   ....[27]....
        /*0350*/ 	.word	0xffffffff


	//   ....[28]....
        /*0354*/ 	.word	0xffffffff


	//   ....[29]....
        /*0358*/ 	.word	0xffffffff


	//   ....[30]....
        /*035c*/ 	.word	0xffffffff


	//   ....[31]....
        /*0360*/ 	.word	0xffffffff


	//   ....[32]....
        /*0364*/ 	.word	0xffffffff


	//   ....[33]....
        /*0368*/ 	.word	0xffffffff


	//   ....[34]....
        /*036c*/ 	.word	0xffffffff


	//   ....[35]....
        /*0370*/ 	.word	0xffffffff


	//   ....[36]....
        /*0374*/ 	.word	0xffffffff


	//   ....[37]....
        /*0378*/ 	.word	0xffffffff


	//   ....[38]....
        /*037c*/ 	.word	0xffffffff


	//   ....[39]....
        /*0380*/ 	.word	0xffffffff


	//   ....[40]....
        /*0384*/ 	.word	0xffffffff


	//   ....[41]....
        /*0388*/ 	.word	0xffffffff


	//   ....[42]....
        /*038c*/ 	.word	0xffffffff


	//   ....[43]....
        /*0390*/ 	.word	0xffffffff


	//   ....[44]....
        /*0394*/ 	.word	0xffffffff


	//   ....[45]....
        /*0398*/ 	.word	0xffffffff


	//   ....[46]....
        /*039c*/ 	.word	0xffffffff


	//   ....[47]....
        /*03a0*/ 	.word	0xffffffff


	//   ....[48]....
        /*03a4*/ 	.word	0xffffffff


	//   ....[49]....
        /*03a8*/ 	.word	0xffffffff


	//   ....[50]....
        /*03ac*/ 	.word	0xffffffff


	//   ....[51]....
        /*03b0*/ 	.word	0xffffffff


	//   ....[52]....
        /*03b4*/ 	.word	0xffffffff


	//   ....[53]....
        /*03b8*/ 	.word	0xffffffff


	//   ....[54]....
        /*03bc*/ 	.word	0xffffffff


	//   ....[55]....
        /*03c0*/ 	.word	0xffffffff


	//   ....[56]....
        /*03c4*/ 	.word	0xffffffff


	//   ....[57]....
        /*03c8*/ 	.word	0xffffffff


	//   ....[58]....
        /*03cc*/ 	.word	0xffffffff


	//   ....[59]....
        /*03d0*/ 	.word	0xffffffff


	//   ....[60]....
        /*03d4*/ 	.word	0xffffffff


	//   ....[61]....
        /*03d8*/ 	.word	0xffffffff


	//   ....[62]....
        /*03dc*/ 	.word	0xffffffff


	//   ....[63]....
        /*03e0*/ 	.word	0xffffffff


	//   ....[64]....
        /*03e4*/ 	.word	0xffffffff


	//   ....[65]....
        /*03e8*/ 	.word	0xffffffff


	//   ....[66]....
        /*03ec*/ 	.word	0xffffffff


	//   ....[67]....
        /*03f0*/ 	.word	0xffffffff


	//   ....[68]....
        /*03f4*/ 	.word	0xffffffff


	//   ....[69]....
        /*03f8*/ 	.word	0xffffffff


	//   ....[70]....
        /*03fc*/ 	.word	0xffffffff


	//   ....[71]....
        /*0400*/ 	.word	0xffffffff


	//   ....[72]....
        /*0404*/ 	.word	0xffffffff


	//   ....[73]....
        /*0408*/ 	.word	0xffffffff


	//   ....[74]....
        /*040c*/ 	.word	0xffffffff


	//   ....[75]....
        /*0410*/ 	.word	0xffffffff


	//   ....[76]....
        /*0414*/ 	.word	0xffffffff


	//   ....[77]....
        /*0418*/ 	.word	0xffffffff


	//   ....[78]....
        /*041c*/ 	.word	0xffffffff


	//   ....[79]....
        /*0420*/ 	.word	0xffffffff


	//   ....[80]....
        /*0424*/ 	.word	0xffffffff


	//   ....[81]....
        /*0428*/ 	.word	0xffffffff


	//   ....[82]....
        /*042c*/ 	.word	0xffffffff


	//   ....[83]....
        /*0430*/ 	.word	0xffffffff


	//   ....[84]....
        /*0434*/ 	.word	0x0500000f


	//   ....[85]....
        /*0438*/ 	.word	0x0500000f


	//   ....[86]....
        /*043c*/ 	.word	0x0500000f


	//   ....[87]....
        /*0440*/ 	.word	0x0500000f


	//   ....[88]....
        /*0444*/ 	.word	0x0500000f


	//   ....[89]....
        /*0448*/ 	.word	0x0500000f


	//   ....[90]....
        /*044c*/ 	.word	0x0500000f


	//   ....[91]....
        /*0450*/ 	.word	0x0500000f


	//   ....[92]....
        /*0454*/ 	.word	0x0500000f


	//   ....[93]....
        /*0458*/ 	.word	0x0500000f


	//   ....[94]....
        /*045c*/ 	.word	0x0500000f


	//   ....[95]....
        /*0460*/ 	.word	0x0500000f


	//   ....[96]....
        /*0464*/ 	.word	0x0500000f


	//   ....[97]....
        /*0468*/ 	.word	0x0500000f


	//   ....[98]....
        /*046c*/ 	.word	0x0500000f


	//   ....[99]....
        /*0470*/ 	.word	0x0500000f


	//   ....[100]....
        /*0474*/ 	.word	0x0500000f


	//   ....[101]....
        /*0478*/ 	.word	0x0500000f


	//   ....[102]....
        /*047c*/ 	.word	0x0500000f


	//   ....[103]....
        /*0480*/ 	.word	0x0500000f


	//   ....[104]....
        /*0484*/ 	.word	0x0500000f


	//   ....[105]....
        /*0488*/ 	.word	0x0500000f


	//   ....[106]....
        /*048c*/ 	.word	0x0500000f


	//   ....[107]....
        /*0490*/ 	.word	0x0500000f


	//   ....[108]....
        /*0494*/ 	.word	0x0500000f


	//   ....[109]....
        /*0498*/ 	.word	0x0500000f


	//   ....[110]....
        /*049c*/ 	.word	0x0500000f


	//   ....[111]....
        /*04a0*/ 	.word	0x0500000f


	//   ....[112]....
        /*04a4*/ 	.word	0x0500000f


	//   ....[113]....
        /*04a8*/ 	.word	0x0500000f


	//   ....[114]....
        /*04ac*/ 	.word	0x0500000f


	//   ....[115]....
        /*04b0*/ 	.word	0x0500000f


	//   ....[116]....
        /*04b4*/ 	.word	0x0500000f


	//   ....[117]....
        /*04b8*/ 	.word	0x0500000f


	//   ....[118]....
        /*04bc*/ 	.word	0x0500000f


	//----- nvinfo : EIATTR_COOP_GROUP_INSTR_OFFSETS
	.align		4
.L_1529:
        /*04c0*/ 	.byte	0x04, 0x28
        /*04c2*/ 	.short	(.L_1531 - .L_1530)


	//   ....[0]....
.L_1530:
        /*04c4*/ 	.word	0x00000070


	//   ....[1]....
        /*04c8*/ 	.word	0x00000140


	//   ....[2]....
        /*04cc*/ 	.word	0x00000190


	//   ....[3]....
        /*04d0*/ 	.word	0x000003e0


	//   ....[4]....
        /*04d4*/ 	.word	0x00000540


	//   ....[5]....
        /*04d8*/ 	.word	0x00000660


	//   ....[6]....
        /*04dc*/ 	.word	0x000007c0


	//   ....[7]....
        /*04e0*/ 	.word	0x00001750


	//   ....[8]....
        /*04e4*/ 	.word	0x00002950


	//   ....[9]....
        /*04e8*/ 	.word	0x00002970


	//   ....[10]....
        /*04ec*/ 	.word	0x000032c0


	//   ....[11]....
        /*04f0*/ 	.word	0x000032e0


	//   ....[12]....
        /*04f4*/ 	.word	0x00003300


	//   ....[13]....
        /*04f8*/ 	.word	0x00003320


	//   ....[14]....
        /*04fc*/ 	.word	0x00004790


	//   ....[15]....
        /*0500*/ 	.word	0x000047c0


	//   ....[16]....
        /*0504*/ 	.word	0x000054e0


	//   ....[17]....
        /*0508*/ 	.word	0x00005500


	//   ....[18]....
        /*050c*/ 	.word	0x00005520


	//   ....[19]....
        /*0510*/ 	.word	0x00005540


	//   ....[20]....
        /*0514*/ 	.word	0x00007820


	//   ....[21]....
        /*0518*/ 	.word	0x00007880


	//   ....[22]....
        /*051c*/ 	.word	0x000078a0


	//   ....[23]....
        /*0520*/ 	.word	0x000078c0


	//   ....[24]....
        /*0524*/ 	.word	0x00008eb0


	//   ....[25]....
        /*0528*/ 	.word	0x00008ef0


	//   ....[26]....
        /*052c*/ 	.word	0x00008fa0


	//   ....[27]....
        /*0530*/ 	.word	0x00009000


	//   ....[28]....
        /*0534*/ 	.word	0x0000aa90


	//   ....[29]....
        /*0538*/ 	.word	0x0000ab10


	//   ....[30]....
        /*053c*/ 	.word	0x0000ab50


	//   ....[31]....
        /*0540*/ 	.word	0x0000ab80


	//   ....[32]....
        /*0544*/ 	.word	0x0000b100


	//   ....[33]....
        /*0548*/ 	.word	0x0000b140


	//   ....[34]....
        /*054c*/ 	.word	0x0000b2a0


	//   ....[35]....
        /*0550*/ 	.word	0x0000b2c0


	//   ....[36]....
        /*0554*/ 	.word	0x0000b400


	//   ....[37]....
        /*0558*/ 	.word	0x0000b420


	//   ....[38]....
        /*055c*/ 	.word	0x0000b570


	//   ....[39]....
        /*0560*/ 	.word	0x0000b590


	//   ....[40]....
        /*0564*/ 	.word	0x0000bcf0


	//   ....[41]....
        /*0568*/ 	.word	0x0000bd20


	//   ....[42]....
        /*056c*/ 	.word	0x0000be70


	//   ....[43]....
        /*0570*/ 	.word	0x0000be90


	//   ....[44]....
        /*0574*/ 	.word	0x0000bfd0


	//   ....[45]....
        /*0578*/ 	.word	0x0000bff0


	//   ....[46]....
        /*057c*/ 	.word	0x0000c140


	//   ....[47]....
        /*0580*/ 	.word	0x0000c160


	//   ....[48]....
        /*0584*/ 	.word	0x0000c360


	//   ....[49]....
        /*0588*/ 	.word	0x0000d0b0


	//   ....[50]....
        /*058c*/ 	.word	0x0000da10


	//   ....[51]....
        /*0590*/ 	.word	0x0000da40


	//   ....[52]....
        /*0594*/ 	.word	0x0000da60


	//   ....[53]....
        /*0598*/ 	.word	0x0000da90


	//   ....[54]....
        /*059c*/ 	.word	0x0000db60


	//   ....[55]....
        /*05a0*/ 	.word	0x0000dbc0


	//   ....[56]....
        /*05a4*/ 	.word	0x0000dbd0


	//   ....[57]....
        /*05a8*/ 	.word	0x0000dc70


	//   ....[58]....
        /*05ac*/ 	.word	0x0000dca0


	//   ....[59]....
        /*05b0*/ 	.word	0x0000dd20


	//   ....[60]....
        /*05b4*/ 	.word	0x0000dd50


	//   ....[61]....
        /*05b8*/ 	.word	0x0000ddd0


	//   ....[62]....
        /*05bc*/ 	.word	0x0000de00


	//   ....[63]....
        /*05c0*/ 	.word	0x0000de20


	//   ....[64]....
        /*05c4*/ 	.word	0x0000de70


	//   ....[65]....
        /*05c8*/ 	.word	0x0000de80


	//   ....[66]....
        /*05cc*/ 	.word	0x0000e5b0


	//   ....[67]....
        /*05d0*/ 	.word	0x0000e5c0


	//   ....[68]....
        /*05d4*/ 	.word	0x0000e600


	//   ....[69]....
        /*05d8*/ 	.word	0x0000e6b0


	//   ....[70]....
        /*05dc*/ 	.word	0x0000e740


	//   ....[71]....
        /*05e0*/ 	.word	0x0000e750


	//   ....[72]....
        /*05e4*/ 	.word	0x0000e7e0


	//   ....[73]....
        /*05e8*/ 	.word	0x0000e7f0


	//   ....[74]....
        /*05ec*/ 	.word	0x0000e860


	//   ....[75]....
        /*05f0*/ 	.word	0x0000e870


	//   ....[76]....
        /*05f4*/ 	.word	0x0000e8f0


	//   ....[77]....
        /*05f8*/ 	.word	0x0000e900


	//   ....[78]....
        /*05fc*/ 	.word	0x0000e980


	//   ....[79]....
        /*0600*/ 	.word	0x0000e990


	//   ....[80]....
        /*0604*/ 	.word	0x0000ea10


	//   ....[81]....
        /*0608*/ 	.word	0x0000ea20


	//   ....[82]....
        /*060c*/ 	.word	0x000112b0


	//   ....[83]....
        /*0610*/ 	.word	0x000114a0


	//   ....[84]....
        /*0614*/ 	.word	0x00011a60


	//   ....[85]....
        /*0618*/ 	.word	0x00011bc0


	//   ....[86]....
        /*061c*/ 	.word	0x00011c30


	//   ....[87]....
        /*0620*/ 	.word	0x00011cc0


	//   ....[88]....
        /*0624*/ 	.word	0x00011d60


	//   ....[89]....
        /*0628*/ 	.word	0x00011e30


	//   ....[90]....
        /*062c*/ 	.word	0x00011f30


	//   ....[91]....
        /*0630*/ 	.word	0x00011f90


	//   ....[92]....
        /*0634*/ 	.word	0x00012030


	//   ....[93]....
        /*0638*/ 	.word	0x00012100


	//   ....[94]....
        /*063c*/ 	.word	0x000121a0


	//   ....[95]....
        /*0640*/ 	.word	0x00012270


	//   ....[96]....
        /*0644*/ 	.word	0x00012310


	//   ....[97]....
        /*0648*/ 	.word	0x000123e0


	//   ....[98]....
        /*064c*/ 	.word	0x00012480


	//   ....[99]....
        /*0650*/ 	.word	0x00012530


	//   ....[100]....
        /*0654*/ 	.word	0x000125d0


	//   ....[101]....
        /*0658*/ 	.word	0x000126b0


	//   ....[102]....
        /*065c*/ 	.word	0x00012770


	//   ....[103]....
        /*0660*/ 	.word	0x000129d0


	//   ....[104]....
        /*0664*/ 	.word	0x00012a40


	//   ....[105]....
        /*0668*/ 	.word	0x00012b50


	//   ....[106]....
        /*066c*/ 	.word	0x00012c10


	//   ....[107]....
        /*0670*/ 	.word	0x00012cd0


	//   ....[108]....
        /*0674*/ 	.word	0x00012d90


	//   ....[109]....
        /*0678*/ 	.word	0x00012e50


	//   ....[110]....
        /*067c*/ 	.word	0x00012f10


	//   ....[111]....
        /*0680*/ 	.word	0x00013020


	//   ....[112]....
        /*0684*/ 	.word	0x00013070


	//   ....[113]....
        /*0688*/ 	.word	0x00013130


	//   ....[114]....
        /*068c*/ 	.word	0x000131e0


	//   ....[115]....
        /*0690*/ 	.word	0x000132a0


	//   ....[116]....
        /*0694*/ 	.word	0x00013350


	//   ....[117]....
        /*0698*/ 	.word	0x00013670


	//   ....[118]....
        /*069c*/ 	.word	0x00013790


	//----- nvinfo : EIATTR_REG_RECONFIG
	.align		4
.L_1531:
        /*06a0*/ 	.byte	0x01, 0x54
	.zero		2


	//----- nvinfo : EIATTR_SYSCALL_OFFSETS
	.align		4
        /*06a4*/ 	.byte	0x04, 0x46
        /*06a6*/ 	.short	(.L_1533 - .L_1532)


	//   ....[0]....
.L_1532:
        /*06a8*/ 	.word	0x000019b0


	//   ....[1]....
        /*06ac*/ 	.word	0x0000ccb0


	//   ....[2]....
        /*06b0*/ 	.word	0x0000ce00


	//   ....[3]....
        /*06b4*/ 	.word	0x0000cef0


	//   ....[4]....
        /*06b8*/ 	.word	0x0000d650


	//   ....[5]....
        /*06bc*/ 	.word	0x0000e1d0


	//----- nvinfo : EIATTR_MBARRIER_INSTR_OFFSETS
	.align		4
.L_1533:
        /*06c0*/ 	.byte	0x04, 0x39
        /*06c2*/ 	.short	(.L_1535 - .L_1534)


	//   ....[0]....
.L_1534:
        /*06c4*/ 	.word	0x00000280
        /*06c8*/ 	.word	0x000000ff
        /*06cc*/ 	.word	0x00032400
        /*06d0*/ 	.short	0x0100
        /*06d2*/ 	.byte	0x08
	.zero		1


	//   ....[1]....
        /*06d4*/ 	.word	0x00000290
        /*06d8*/ 	.word	0x000000ff
        /*06dc*/ 	.word	0x00032410
        /*06e0*/ 	.short	0x0100
        /*06e2*/ 	.byte	0x08
	.zero		1


	//   ....[2]....
        /*06e4*/ 	.word	0x000002a0
        /*06e8*/ 	.word	0x000000ff
        /*06ec*/ 	.word	0x00032420
        /*06f0*/ 	.short	0x0100
        /*06f2*/ 	.byte	0x08
	.zero		1


	//   ....[3]....
        /*06f4*/ 	.word	0x00000390
        /*06f8*/ 	.word	0x000000ff
        /*06fc*/ 	.word	0x00032430
        /*0700*/ 	.short	0x0100
        /*0702*/ 	.byte	0x08
	.zero		1


	//   ....[4]....
        /*0704*/ 	.word	0x000003a0
        /*0708*/ 	.word	0x000000ff
        /*070c*/ 	.word	0x00032440
        /*0710*/ 	.short	0x0100
        /*0712*/ 	.byte	0x08
	.zero		1


	//   ....[5]....
        /*0714*/ 	.word	0x000003b0
        /*0718*/ 	.word	0x000000ff
        /*071c*/ 	.word	0x00032438
        /*0720*/ 	.short	0x0100
        /*0722*/ 	.byte	0x08
	.zero		1


	//   ....[6]....
        /*0724*/ 	.word	0x000003c0
        /*0728*/ 	.word	0x000000ff
        /*072c*/ 	.word	0x00032448
        /*0730*/ 	.short	0x0100
        /*0732*/ 	.byte	0x08
	.zero		1


	//   ....[7]....
        /*0734*/ 	.word	0x000004f0
        /*0738*/ 	.word	0x000000ff
        /*073c*/ 	.word	0x00032450
        /*0740*/ 	.short	0x0100
        /*0742*/ 	.byte	0x08
	.zero		1


	//   ....[8]....
        /*0744*/ 	.word	0x00000500
        /*0748*/ 	.word	0x000000ff
        /*074c*/ 	.word	0x00032460
        /*0750*/ 	.short	0x0100
        /*0752*/ 	.byte	0x08
	.zero		1


	//   ....[9]....
        /*0754*/ 	.word	0x00000510
        /*0758*/ 	.word	0x000000ff
        /*075c*/ 	.word	0x00032458
        /*0760*/ 	.short	0x0100
        /*0762*/ 	.byte	0x08
	.zero		1


	//   ....[10]....
        /*0764*/ 	.word	0x00000520
        /*0768*/ 	.word	0x000000ff
        /*076c*/ 	.word	0x00032468
        /*0770*/ 	.short	0x0100
        /*0772*/ 	.byte	0x08
	.zero		1


	//   ....[11]....
        /*0774*/ 	.word	0x00000610
        /*0778*/ 	.word	0x000000ff
        /*077c*/ 	.word	0x00032470
        /*0780*/ 	.short	0x0100
        /*0782*/ 	.byte	0x06
	.zero		1


	//   ....[12]....
        /*0784*/ 	.word	0x00000620
        /*0788*/ 	.word	0x000000ff
        /*078c*/ 	.word	0x00032480
        /*0790*/ 	.short	0x0100
        /*0792*/ 	.byte	0x06
	.zero		1


	//   ....[13]....
        /*0794*/ 	.word	0x00000630
        /*0798*/ 	.word	0x000000ff
        /*079c*/ 	.word	0x00032478
        /*07a0*/ 	.short	0x0100
        /*07a2*/ 	.byte	0x06
	.zero		1


	//   ....[14]....
        /*07a4*/ 	.word	0x00000640
        /*07a8*/ 	.word	0x000000ff
        /*07ac*/ 	.word	0x00032488
        /*07b0*/ 	.short	0x0100
        /*07b2*/ 	.byte	0x06
	.zero		1


	//   ....[15]....
        /*07b4*/ 	.word	0x00000770
        /*07b8*/ 	.word	0x000000ff
        /*07bc*/ 	.word	0x00032490
        /*07c0*/ 	.short	0x0100
        /*07c2*/ 	.byte	0x08
	.zero		1


	//   ....[16]....
        /*07c4*/ 	.word	0x00000780
        /*07c8*/ 	.word	0x000000ff
        /*07cc*/ 	.word	0x000324a0
        /*07d0*/ 	.short	0x0100
        /*07d2*/ 	.byte	0x08
	.zero		1


	//   ....[17]....
        /*07d4*/ 	.word	0x00000790
        /*07d8*/ 	.word	0x000000ff
        /*07dc*/ 	.word	0x00032498
        /*07e0*/ 	.short	0x0100
        /*07e2*/ 	.byte	0x08
	.zero		1


	//   ....[18]....
        /*07e4*/ 	.word	0x000007a0
        /*07e8*/ 	.word	0x000000ff
        /*07ec*/ 	.word	0x000324a8
        /*07f0*/ 	.short	0x0100
        /*07f2*/ 	.byte	0x08
	.zero		1


	//   ....[19]....
        /*07f4*/ 	.word	0x000008d0
        /*07f8*/ 	.word	0x000000ff
        /*07fc*/ 	.word	0x000324b0
        /*0800*/ 	.short	0x0100
        /*0802*/ 	.byte	0x08
	.zero		1


	//   ....[20]....
        /*0804*/ 	.word	0x000008e0
        /*0808*/ 	.word	0x000000ff
        /*080c*/ 	.word	0x000324c0
        /*0810*/ 	.short	0x0100
        /*0812*/ 	.byte	0x08
	.zero		1


	//   ....[21]....
        /*0814*/ 	.word	0x000008f0
        /*0818*/ 	.word	0x000000ff
        /*081c*/ 	.word	0x000324b8
        /*0820*/ 	.short	0x0100
        /*0822*/ 	.byte	0x08
	.zero		1


	//   ....[22]....
        /*0824*/ 	.word	0x00000900
        /*0828*/ 	.word	0x000000ff
        /*082c*/ 	.word	0x000324c8
        /*0830*/ 	.short	0x0100
        /*0832*/ 	.byte	0x08
	.zero		1


	//   ....[23]....
        /*0834*/ 	.word	0x00001a70
        /*0838*/ 	.word	0x00000005
        /*083c*/ 	.word	0x00032400
        /*0840*/ 	.short	0x010a
        /*0842*/ 	.byte	0x3f
	.zero		1


	//   ....[24]....
        /*0844*/ 	.word	0x00001b50
        /*0848*/ 	.word	0x00000000
        /*084c*/ 	.word	0x00032430
        /*0850*/ 	.short	0x010a
        /*0852*/ 	.byte	0x3f
	.zero		1


	//   ....[25]....
        /*0854*/ 	.word	0x00001b90
        /*0858*/ 	.word	0x00000000
        /*085c*/ 	.word	0x00032430
        /*0860*/ 	.short	0x010a
        /*0862*/ 	.byte	0x3f
	.zero		1


	//   ....[26]....
        /*0864*/ 	.word	0x00001e90
        /*0868*/ 	.word	0x00000005
        /*086c*/ 	.word	0x00032410
        /*0870*/ 	.short	0x010a
        /*0872*/ 	.byte	0x3f
	.zero		1


	//   ....[27]....
        /*0874*/ 	.word	0x00001ed0
        /*0878*/ 	.word	0x00000000
        /*087c*/ 	.word	0x00032450
        /*0880*/ 	.short	0x010a
        /*0882*/ 	.byte	0x3f
	.zero		1


	//   ....[28]....
        /*0884*/ 	.word	0x00001f10
        /*0888*/ 	.word	0x00000000
        /*088c*/ 	.word	0x00032450
        /*0890*/ 	.short	0x010a
        /*0892*/ 	.byte	0x3f
	.zero		1


	//   ....[29]....
        /*0894*/ 	.word	0x00003530
        /*0898*/ 	.word	0x00000018
        /*089c*/ 	.word	0x00000000
        /*08a0*/ 	.short	0x0101
        /*08a2*/ 	.byte	0x3f
	.zero		1


	//   ....[30]....
        /*08a4*/ 	.word	0x00004050
        /*08a8*/ 	.word	0x00000000
        /*08ac*/ 	.word	0x00000000
        /*08b0*/ 	.short	0x0101
        /*08b2*/ 	.byte	0x3f
	.zero		1


	//   ....[31]....
        /*08b4*/ 	.word	0x00004240
        /*08b8*/ 	.word	0x000000ff
        /*08bc*/ 	.word	0x00032430
        /*08c0*/ 	.short	0x010a
        /*08c2*/ 	.byte	0x04
	.zero		1


	//   ....[32]....
        /*08c4*/ 	.word	0x00004280
        /*08c8*/ 	.word	0x000000ff
        /*08cc*/ 	.word	0x00032430
        /*08d0*/ 	.short	0x010a
        /*08d2*/ 	.byte	0x04
	.zero		1


	//   ....[33]....
        /*08d4*/ 	.word	0x00004490
        /*08d8*/ 	.word	0x000000ff
        /*08dc*/ 	.word	0x00032450
        /*08e0*/ 	.short	0x010a
        /*08e2*/ 	.byte	0x04
	.zero		1


	//   ....[34]....
        /*08e4*/ 	.word	0x000044d0
        /*08e8*/ 	.word	0x000000ff
        /*08ec*/ 	.word	0x00032450
        /*08f0*/ 	.short	0x010a
        /*08f2*/ 	.byte	0x04
	.zero		1


	//   ....[35]....
        /*08f4*/ 	.word	0x000057a0
        /*08f8*/ 	.word	0x00000098
        /*08fc*/ 	.word	0x00000000
        /*0900*/ 	.short	0x0101
        /*0902*/ 	.byte	0x3f
	.zero		1


	//   ....[36]....
        /*0904*/ 	.word	0x00006b80
        /*0908*/ 	.word	0x000000d3
        /*090c*/ 	.word	0x00000000
        /*0910*/ 	.short	0x0101
        /*0912*/ 	.byte	0x3f
	.zero		1


	//   ....[37]....
        /*0914*/ 	.word	0x00006cb0
        /*0918*/ 	.word	0x000000ff
        /*091c*/ 	.word	0x00032430
        /*0920*/ 	.short	0x010a
        /*0922*/ 	.byte	0x04
	.zero		1


	//   ....[38]....
        /*0924*/ 	.word	0x00006cf0
        /*0928*/ 	.word	0x000000ff
        /*092c*/ 	.word	0x00032430
        /*0930*/ 	.short	0x010a
        /*0932*/ 	.byte	0x04
	.zero		1


	//   ....[39]....
        /*0934*/ 	.word	0x00006f00
        /*0938*/ 	.word	0x000000ff
        /*093c*/ 	.word	0x00032450
        /*0940*/ 	.short	0x010a
        /*0942*/ 	.byte	0x04
	.zero		1


	//   ....[40]....
        /*0944*/ 	.word	0x00006f40
        /*0948*/ 	.word	0x000000ff
        /*094c*/ 	.word	0x00032450
        /*0950*/ 	.short	0x010a
        /*0952*/ 	.byte	0x04
	.zero		1


	//   ....[41]....
        /*0954*/ 	.word	0x00007af0
        /*0958*/ 	.word	0x00000098
        /*095c*/ 	.word	0x00000000
        /*0960*/ 	.short	0x0101
        /*0962*/ 	.byte	0x3f
	.zero		1


	//   ....[42]....
        /*0964*/ 	.word	0x00008e80
        /*0968*/ 	.word	0x000000d5
        /*096c*/ 	.word	0x00000000
        /*0970*/ 	.short	0x0101
        /*0972*/ 	.byte	0x3f
	.zero		1


	//   ....[43]....
        /*0974*/ 	.word	0x0000b150
        /*0978*/ 	.word	0x000000c2
        /*097c*/ 	.word	0x00000000
        /*0980*/ 	.short	0x0101
        /*0982*/ 	.byte	0x3f
	.zero		1


	//   ....[44]....
        /*0984*/ 	.word	0x0000d2e0
        /*0988*/ 	.word	0x00000000
        /*098c*/ 	.word	0x00032440
        /*0990*/ 	.short	0x010a
        /*0992*/ 	.byte	0x3f
	.zero		1


	//   ....[45]....
        /*0994*/ 	.word	0x0000dfa0
        /*0998*/ 	.word	0x00000011
        /*099c*/ 	.word	0x00032400
        /*09a0*/ 	.short	0x0107
        /*09a2*/ 	.byte	0x3f
	.zero		1


	//   ....[46]....
        /*09a4*/ 	.word	0x0000e040
        /*09a8*/ 	.word	0x00000011
        /*09ac*/ 	.word	0x00032400
        /*09b0*/ 	.short	0x0101
        /*09b2*/ 	.byte	0x3f
	.zero		1


	//   ....[47]....
        /*09b4*/ 	.word	0x0000eb20
        /*09b8*/ 	.word	0x00000011
        /*09bc*/ 	.word	0x00032410
        /*09c0*/ 	.short	0x0107
        /*09c2*/ 	.byte	0x3f
	.zero		1


	//   ....[48]....
        /*09c4*/ 	.word	0x0000ec20
        /*09c8*/ 	.word	0x00000011
        /*09cc*/ 	.word	0x00032410
        /*09d0*/ 	.short	0x0101
        /*09d2*/ 	.byte	0x3f
	.zero		1


	//   ....[49]....
        /*09d4*/ 	.word	0x0000ec40
        /*09d8*/ 	.word	0x00000011
        /*09dc*/ 	.word	0x00032420
        /*09e0*/ 	.short	0x010a
        /*09e2*/ 	.byte	0x3f
	.zero		1


	//   ....[50]....
        /*09e4*/ 	.word	0x0000ed10
        /*09e8*/ 	.word	0x00000002
        /*09ec*/ 	.word	0x00032460
        /*09f0*/ 	.short	0x010a
        /*09f2*/ 	.byte	0x3f
	.zero		1


	//   ....[51]....
        /*09f4*/ 	.word	0x0000f520
        /*09f8*/ 	.word	0x00000003
        /*09fc*/ 	.word	0x00032440
        /*0a00*/ 	.short	0x010a
        /*0a02*/ 	.byte	0x3f
	.zero		1


	//   ....[52]....
        /*0a04*/ 	.word	0x0000f740
        /*0a08*/ 	.word	0x00000003
        /*0a0c*/ 	.word	0x00032460
        /*0a10*/ 	.short	0x010a
        /*0a12*/ 	.byte	0x3f
	.zero		1


	//   ....[53]....
        /*0a14*/ 	.word	0x0000ff10
        /*0a18*/ 	.word	0x00000004
        /*0a1c*/ 	.word	0x00032440
        /*0a20*/ 	.short	0x010a
        /*0a22*/ 	.byte	0x3f
	.zero		1


	//   ....[54]....
        /*0a24*/ 	.word	0x00010130
        /*0a28*/ 	.word	0x00000004
        /*0a2c*/ 	.word	0x00032460
        /*0a30*/ 	.short	0x010a
        /*0a32*/ 	.byte	0x3f
	.zero		1


	//   ....[55]....
        /*0a34*/ 	.word	0x000108a0
        /*0a38*/ 	.word	0x00000004
        /*0a3c*/ 	.word	0x00032440
        /*0a40*/ 	.short	0x010a
        /*0a42*/ 	.byte	0x3f
	.zero		1


	//   ....[56]....
        /*0a44*/ 	.word	0x00010ac0
        /*0a48*/ 	.word	0x00000004
        /*0a4c*/ 	.word	0x00032460
        /*0a50*/ 	.short	0x010a
        /*0a52*/ 	.byte	0x3f
	.zero		1


	//   ....[57]....
        /*0a54*/ 	.word	0x00011420
        /*0a58*/ 	.word	0x00000000
        /*0a5c*/ 	.word	0x00032420
        /*0a60*/ 	.short	0x010a
        /*0a62*/ 	.byte	0x3f
	.zero		1


	//   ....[58]....
        /*0a64*/ 	.word	0x00011630
        /*0a68*/ 	.word	0x00000006
        /*0a6c*/ 	.word	0x00000000
        /*0a70*/ 	.short	0x010a
        /*0a72*/ 	.byte	0x3f
	.zero		1


	//   ....[59]....
        /*0a74*/ 	.word	0x00011660
        /*0a78*/ 	.word	0x00000007
        /*0a7c*/ 	.word	0x00000000
        /*0a80*/ 	.short	0x010a
        /*0a82*/ 	.byte	0x3f
	.zero		1


	//   ....[60]....
        /*0a84*/ 	.word	0x000116c0
        /*0a88*/ 	.word	0x00000004
        /*0a8c*/ 	.word	0x00000000
        /*0a90*/ 	.short	0x010a
        /*0a92*/ 	.byte	0x3f
	.zero		1


	//   ....[61]....
        /*0a94*/ 	.word	0x000116f0
        /*0a98*/ 	.word	0x00000003
        /*0a9c*/ 	.word	0x00000000
        /*0aa0*/ 	.short	0x010a
        /*0aa2*/ 	.byte	0x3f
	.zero		1


	//   ....[62]....
        /*0aa4*/ 	.word	0x00011750
        /*0aa8*/ 	.word	0x00000005
        /*0aac*/ 	.word	0x00032400
        /*0ab0*/ 	.short	0x010a
        /*0ab2*/ 	.byte	0x3f
	.zero		1


	//   ....[63]....
        /*0ab4*/ 	.word	0x000117a0
        /*0ab8*/ 	.word	0x00000000
        /*0abc*/ 	.word	0x00032430
        /*0ac0*/ 	.short	0x010a
        /*0ac2*/ 	.byte	0x3f
	.zero		1


	//   ....[64]....
        /*0ac4*/ 	.word	0x000117f0
        /*0ac8*/ 	.word	0x00000005
        /*0acc*/ 	.word	0x00032410
        /*0ad0*/ 	.short	0x010a
        /*0ad2*/ 	.byte	0x3f
	.zero		1


	//   ....[65]....
        /*0ad4*/ 	.word	0x00011840
        /*0ad8*/ 	.word	0x00000000
        /*0adc*/ 	.word	0x00032450
        /*0ae0*/ 	.short	0x010a
        /*0ae2*/ 	.byte	0x3f
	.zero		1


	//   ....[66]....
        /*0ae4*/ 	.word	0x000118a0
        /*0ae8*/ 	.word	0x00000014
        /*0aec*/ 	.word	0x00032430
        /*0af0*/ 	.short	0x010a
        /*0af2*/ 	.byte	0x3f
	.zero		1


	//   ....[67]....
        /*0af4*/ 	.word	0x00011900
        /*0af8*/ 	.word	0x00000014
        /*0afc*/ 	.word	0x00032450
        /*0b00*/ 	.short	0x010a
        /*0b02*/ 	.byte	0x3f
	.zero		1


	//   ....[68]....
        /*0b04*/ 	.word	0x00011960
        /*0b08*/ 	.word	0x00000014
        /*0b0c*/ 	.word	0x00032430
        /*0b10*/ 	.short	0x010a
        /*0b12*/ 	.byte	0x3f
	.zero		1


	//   ....[69]....
        /*0b14*/ 	.word	0x000119c0
        /*0b18*/ 	.word	0x00000014
        /*0b1c*/ 	.word	0x00032450
        /*0b20*/ 	.short	0x010a
        /*0b22*/ 	.byte	0x3f
	.zero		1


	//   ....[70]....
        /*0b24*/ 	.word	0x00011b10
        /*0b28*/ 	.word	0x00000000
        /*0b2c*/ 	.word	0x00032440
        /*0b30*/ 	.short	0x010a
        /*0b32*/ 	.byte	0x3f
	.zero		1


	//   ....[71]....
        /*0b34*/ 	.word	0x00013390
        /*0b38*/ 	.word	0x00000011
        /*0b3c*/ 	.word	0x00032420
        /*0b40*/ 	.short	0x010a
        /*0b42*/ 	.byte	0x3f
	.zero		1


	//   ....[72]....
        /*0b44*/ 	.word	0x000133e0
        /*0b48*/ 	.word	0x00000002
        /*0b4c*/ 	.word	0x00032460
        /*0b50*/ 	.short	0x010a
        /*0b52*/ 	.byte	0x3f
	.zero		1


	//   ....[73]....
        /*0b54*/ 	.word	0x00013430
        /*0b58*/ 	.word	0x00000003
        /*0b5c*/ 	.word	0x00032440
        /*0b60*/ 	.short	0x010a
        /*0b62*/ 	.byte	0x3f
	.zero		1


	//   ....[74]....
        /*0b64*/ 	.word	0x00013480
        /*0b68*/ 	.word	0x00000003
        /*0b6c*/ 	.word	0x00032460
        /*0b70*/ 	.short	0x010a
        /*0b72*/ 	.byte	0x3f
	.zero		1


	//   ....[75]....
        /*0b74*/ 	.word	0x000134d0
        /*0b78*/ 	.word	0x00000004
        /*0b7c*/ 	.word	0x00032440
        /*0b80*/ 	.short	0x010a
        /*0b82*/ 	.byte	0x3f
	.zero		1


	//   ....[76]....
        /*0b84*/ 	.word	0x00013520
        /*0b88*/ 	.word	0x00000004
        /*0b8c*/ 	.word	0x00032460
        /*0b90*/ 	.short	0x010a
        /*0b92*/ 	.byte	0x3f
	.zero		1


	//   ....[77]....
        /*0b94*/ 	.word	0x00013570
        /*0b98*/ 	.word	0x00000004
        /*0b9c*/ 	.word	0x00032440
        /*0ba0*/ 	.short	0x010a
        /*0ba2*/ 	.byte	0x3f
	.zero		1


	//   ....[78]....
        /*0ba4*/ 	.word	0x000135c0
        /*0ba8*/ 	.word	0x00000004
        /*0bac*/ 	.word	0x00032460
        /*0bb0*/ 	.short	0x010a
        /*0bb2*/ 	.byte	0x3f
	.zero		1


	//   ....[79]....
        /*0bb4*/ 	.word	0x000136b0
        /*0bb8*/ 	.word	0x00000000
        /*0bbc*/ 	.word	0x00032420
        /*0bc0*/ 	.short	0x010a
        /*0bc2*/ 	.byte	0x3f
	.zero		1


	//   ....[80]....
        /*0bc4*/ 	.word	0x00013850
        /*0bc8*/ 	.word	0x00000006
        /*0bcc*/ 	.word	0x00000000
        /*0bd0*/ 	.short	0x010a
        /*0bd2*/ 	.byte	0x3f
	.zero		1


	//   ....[81]....
        /*0bd4*/ 	.word	0x000138a0
        /*0bd8*/ 	.word	0x00000007
        /*0bdc*/ 	.word	0x00000000
        /*0be0*/ 	.short	0x010a
        /*0be2*/ 	.byte	0x3f
	.zero		1


	//   ....[82]....
        /*0be4*/ 	.word	0x000138f0
        /*0be8*/ 	.word	0x00000004
        /*0bec*/ 	.word	0x00000000
        /*0bf0*/ 	.short	0x010a
        /*0bf2*/ 	.byte	0x3f
	.zero		1


	//----- nvinfo : EIATTR_NUM_MBARRIERS
	.align		4
.L_1535:
        /*0bf4*/ 	.byte	0x03, 0x38
        /*0bf6*/ 	.short	0x0017


	//----- nvinfo : EIATTR_EXIT_INSTR_OFFSETS
	.align		4
        /*0bf8*/ 	.byte	0x04, 0x1c
        /*0bfa*/ 	.short	(.L_1537 - .L_1536)


	//   ....[0]....
.L_1536:
        /*0bfc*/ 	.word	0x00000a80


	//   ....[1]....
        /*0c00*/ 	.word	0x0000c2e0


	//   ....[2]....
        /*0c04*/ 	.word	0x00011740


	//----- nvinfo : EIATTR_MAX_THREADS
	.align		4
.L_1537:
        /*0c08*/ 	.byte	0x04, 0x05
        /*0c0a*/ 	.short	(.L_1539 - .L_1538)
.L_1538:
        /*0c0c*/ 	.word	0x00000180
        /*0c10*/ 	.word	0x00000001
        /*0c14*/ 	.word	0x00000001


	//----- nvinfo : EIATTR_CRS_STACK_SIZE
	.align		4
.L_1539:
        /*0c18*/ 	.byte	0x04, 0x1e
        /*0c1a*/ 	.short	(.L_1541 - .L_1540)
.L_1540:
        /*0c1c*/ 	.word	0x00000000


	//----- nvinfo : EIATTR_CBANK_PARAM_SIZE
	.align		4
.L_1541:
        /*0c20*/ 	.byte	0x03, 0x19
        /*0c22*/ 	.short	0x0bf0


	//----- nvinfo : EIATTR_PARAM_CBANK
	.align		4
        /*0c24*/ 	.byte	0x04, 0x0a
        /*0c26*/ 	.short	(.L_1543 - .L_1542)
	.align		4
.L_1542:
        /*0c28*/ 	.word	index@(.nv.constant0._ZN7cutlass13device_kernelIN5flash11enable_sm90INS1_16FlashAttnFwdSm90INS1_25CollectiveMainloopFwdSm90ILi2EN4cute5tupleIJNS5_1CILi1EEES8_S8_EEENS6_IJNS7_ILi128EEENS7_ILi96EEENS7_ILi64EEEEEELi256ENS_6half_tEfNS_4arch4Sm90ELb1ELb0ELb0ELb0ELb0ELb0ELb1ELb1ELb0ELb1ELb0ELb0EEENS1_21CollectiveEpilogueFwdINS6_IJSA_NS7_ILi256EEESB_EEES9_SE_SG_Li256ELb0ELb1ELb0ELb0EEENS1_30DynamicPersistentTileSchedulerILi256ELi128ELb0ELb1ELb1EEEEEEEEEvNT_6ParamsE)
        /*0c2c*/ 	.short	0x0210
        /*0c2e*/ 	.short	0x0bf0


	//----- nvinfo : EIATTR_SW_WAR
	.align		4
.L_1543:
        /*0c30*/ 	.byte	0x04, 0x36
        /*0c32*/ 	.short	(.L_1545 - .L_1544)
.L_1544:
        /*0c34*/ 	.word	0x00000008
.L_1545:


//--------------------- .nv.info._ZN7cutlass13device_kernelIN5flash11enable_sm90INS1_16FlashAttnFwdSm90INS1_25CollectiveMainloopFwdSm90ILi2EN4cute5tupleIJNS5_1CILi1EEES8_S8_EEENS6_IJNS7_ILi128EEENS7_ILi96EEENS7_ILi64EEEEEELi256ENS_6half_tEfNS_4arch4Sm90ELb1ELb0ELb0ELb1ELb0ELb0ELb0ELb1ELb0ELb1ELb0ELb0EEENS1_21CollectiveEpilogueFwdINS6_IJSA_NS7_ILi256EEESB_EEES9_SE_SG_Li256ELb1ELb1ELb0ELb0EEENS1_36VarlenDynamicPersistentTileSchedulerILi128ELi96ELi256ELi128ELb0ELb1ELb1ELb1ELb1ELb1EEEEEEEEEvNT_6ParamsE --------------------------
	.section	.nv.info._ZN7cutlass13device_kernelIN5flash11enable_sm90INS1_16FlashAttnFwdSm90INS1_25CollectiveMainloopFwdSm90ILi2EN4cute5tupleIJNS5_1CILi1EEES8_S8_EEENS6_IJNS7_ILi128EEENS7_ILi96EEENS7_ILi64EEEEEELi256ENS_6half_tEfNS_4arch4Sm90ELb1ELb0ELb0ELb1ELb0ELb0ELb0ELb1ELb0ELb1ELb0ELb0EEENS1_21CollectiveEpilogueFwdINS6_IJSA_NS7_ILi256EEESB_EEES9_SE_SG_Li256ELb1ELb1ELb0ELb0EEENS1_36VarlenDynamicPersistentTileSchedulerILi128ELi96ELi256ELi128ELb0ELb1ELb1ELb1ELb1ELb1EEEEEEEEEvNT_6ParamsE,"",@"SHT_CUDA_INFO"
	.sectionflags	@""
	.align	4


	//----- nvinfo : EIATTR_CUDA_API_VERSION
	.align		4
        /*0000*/ 	.byte	0x04, 0x37
        /*0002*/ 	.short	(.L_1547 - .L_1546)
.L_1546:
        /*0004*/ 	.word	0x00000082


	//----- nvinfo : EIATTR_KPARAM_INFO
	.align		4
.L_1547:
        /*0008*/ 	.byte	0x04, 0x17
        /*000a*/ 	.short	(.L_1549 - .L_1548)
.L_1548:
        /*000c*/ 	.word	0x00000000
        /*0010*/ 	.short	0x0000
        /*0012*/ 	.short	0x0070
        /*0014*/ 	.byte	0x00, 0xf0, 0x01, 0x2a


	//----- nvinfo : EIATTR_SPARSE_MMA_MASK
	.align		4
.L_1549:
        /*0018*/ 	.byte	0x03, 0x50
        /*001a*/ 	.short	0x0000


	//----- nvinfo : EIATTR_MAXREG_COUNT
	.align		4
        /*001c*/ 	.byte	0x03, 0x1b
        /*001e*/ 	.short	0x00a8


	//----- nvinfo : EIATTR_NUM_BARRIERS
	.align		4
        /*0020*/ 	.byte	0x02, 0x4c
        /*0022*/ 	.byte	0x10
	.zero		1


	//----- nvinfo : EIATTR_EXTERNS
	.align		4
        /*0024*/ 	.byte	0x04, 0x0f
        /*0026*/ 	.short	(.L_1551 - .L_1550)


	//   ....[0]....
	.align		4
.L_1550:
        /*0028*/ 	.word	index@(__assertfail)


	//----- nvinfo : EIATTR_ANNOTATIONS
	.align		4
.L_1551:
        /*002c*/ 	.byte	0x04, 0x55
        /*002e*/ 	.short	(.L_1553 - .L_1552)


	//   ....[0]....
.L_1552:
        /* <DEDUP_REMOVED lines=71> */


	//----- nvinfo : EIATTR_MERCURY_ISA_VERSION
	.align		4
.L_1553:
        /*0490*/ 	.byte	0x03, 0x5f
        /*0492*/ 	.short	0x0101


	//----- nvinfo : EIATTR_UNUSED_LOAD_BYTE_OFFSET
	.align		4
        /*0494*/ 	.byte	0x04, 0x44
        /*0496*/ 	.short	(.L_1555 - .L_1554)


	//   ....[0]....
.L_1554:
        /*0498*/ 	.word	0x00000a40
        /*049c*/ 	.word	0x0000fff0


	//   ....[1]....
        /*04a0*/ 	.word	0x000084f0
        /*04a4*/ 	.word	0x0000fff0


	//----- nvinfo : EIATTR_INT_WARP_WIDE_INSTR_OFFSETS
	.align		4
.L_1555:
        /*04a8*/ 	.byte	0x04, 0x31
        /*04aa*/ 	.short	(.L_1557 - .L_1556)


	//   ....[0]....
.L_1556:
        /*04ac*/ 	.word	0x00000130


	//   ....[1]....
        /*04b0*/ 	.word	0x00000170


	//   ....[2]....
        /*04b4*/ 	.word	0x000001e0


	//   ....[3]....
        /*04b8*/ 	.word	0x0000c590


	//   ....[4]....
        /*04bc*/ 	.word	0x0000c620


	//   ....[5]....
        /*04c0*/ 	.word	0x00010550


	//   ....[6]....
        /*04c4*/ 	.word	0x000105e0


	//----- nvinfo : EIATTR_COOP_GROUP_MASK_REGIDS
	.align		4
.L_1557:
        /*04c8*/ 	.byte	0x04, 0x29
        /*04ca*/ 	.short	(.L_1559 - .L_1558)


	//   ....[0]....
.L_1558:
        /*04cc*/ 	.word	0xffffffff


	//   ....[1]....
        /*04d0*/ 	.word	0xffffffff


	//   ....[2]....
        /*04d4*/ 	.word	0xffffffff


	//   ....[3]....
        /*04d8*/ 	.word	0xffffffff


	//   ....[4]....
        /*04dc*/ 	.word	0xffffffff


	//   ....[5]....
        /*04e0*/ 	.word	0xffffffff


	//   ....[6]....
        /*04e4*/ 	.word	0xffffffff


	//   ....[7]....
        /*04e8*/ 	.word	0xffffffff


	//   ....[8]....
        /*04ec*/ 	.word	0xffffffff


	//   ....[9]....
        /*04f0*/ 	.word	0xffffffff


	//   ....[10]....
        /*04f4*/ 	.word	0xffffffff


	//   ....[11]....
        /*04f8*/ 	.word	0xffffffff


	//   ....[12]....
        /*04fc*/ 	.word	0xffffffff


	//   ....[13]....
        /*0500*/ 	.word	0xffffffff


	//   ....[14]....
        /*0504*/ 	.word	0xffffffff


	//   ....[15]....
        /*0508*/ 	.word	0xffffffff


	//   ....[16]....
        /*050c*/ 	.word	0xffffffff


	//   ....[17]....
        /*0510*/ 	.word	0xffffffff


	//   ....[18]....
        /*0514*/ 	.word	0xffffffff


	//   ....[19]....
        /*0518*/ 	.word	0xffffffff


	//   ....[20]....
        /*051c*/ 	.word	0xffffffff


	//   ....[21]....
        /*0520*/ 	.word	0xffffffff


	//   ....[22]....
        /*0524*/ 	.word	0xffffffff


	//   ....[23]....
        /*0528*/ 	.word	0xffffffff


	//   ....[24]....
        /*052c*/ 	.word	0xffffffff


	//   ....[25]....
        /*0530*/ 	.word	0xffffffff


	//   ....[26]....
        /*0534*/ 	.word	0xffffffff


	//   ....[27]....
        /*0538*/ 	.word	0xffffffff


	//   ....[28]....
        /*053c*/ 	.word	0xffffffff


	//   ....[29]....
        /*0540*/ 	.word	0xffffffff


	//   ....[30]....
        /*0544*/ 	.word	0xffffffff


	//   ....[31]....
        /*0548*/ 	.word	0xffffffff


	//   ....[32]....
        /*054c*/ 	.word	0xffffffff


	//   ....[33]....
        /*0550*/ 	.word	0xffffffff


	//   ....[34]....
        /*0554*/ 	.word	0xffffffff


	//   ....[35]....
        /*0558*/ 	.word	0xffffffff


	//   ....[36]....
        /*055c*/ 	.word	0xffffffff


	//   ....[37]....
        /*0560*/ 	.word	0xffffffff


	//   ....[38]....
        /*0564*/ 	.word	0xffffffff


	//   ....[39]....
        /*0568*/ 	.word	0xffffffff


	//   ....[40]....
        /*056c*/ 	.word	0xffffffff


	//   ....[41]....
        /*0570*/ 	.word	0xffffffff


	//   ....[42]....
        /*0574*/ 	.word	0xffffffff


	//   ....[43]....
        /*0578*/ 	.word	0xffffffff


	//   ....[44]....
        /*057c*/ 	.word	0xffffffff


	//   ....[45]....
        /*0580*/ 	.word	0xffffffff


	//   ....[46]....
        /*0584*/ 	.word	0xffffffff


	//   ....[47]....
        /*0588*/ 	.word	0xffffffff


	//   ....[48]....
        /*058c*/ 	.word	0xffffffff


	//   ....[49]....
        /*0590*/ 	.word	0xffffffff


	//   ....[50]....
        /*0594*/ 	.word	0xffffffff


	//   ....[51]....
        /*0598*/ 	.word	0xffffffff


	//   ....[52]....
        /*059c*/ 	.word	0xffffffff


	//   ....[53]....
        /*05a0*/ 	.word	0xffffffff


	//   ....[54]....
        /*05a4*/ 	.word	0xffffffff


	//   ....[55]....
        /*05a8*/ 	.word	0xffffffff


	//   ....[56]....
        /*05ac*/ 	.word	0xffffffff


	//   ....[57]....
        /*05b0*/ 	.word	0xffffffff


	//   ....[58]....
        /*05b4*/ 	.word	0xffffffff


	//   ....[59]....
        /*05b8*/ 	.word	0xffffffff


	//   ....[60]....
        /*05bc*/ 	.word	0xffffffff


	//   ....[61]....
        /*05c0*/ 	.word	0xffffffff


	//   ....[62]....
        /*05c4*/ 	.word	0xffffffff


	//   ....[63]....
        /*05c8*/ 	.word	0xffffffff


	//   ....[64]....
        /*05cc*/ 	.word	0xffffffff


	//   ....[65]....
        /*05d0*/ 	.word	0xffffffff


	//   ....[66]....
        /*05d4*/ 	.word	0xffffffff


	//   ....[67]....
        /*05d8*/ 	.word	0xffffffff


	//   ....[68]....
        /*05dc*/ 	.word	0xffffffff


	//   ....[69]....
        /*05e0*/ 	.word	0xffffffff


	//   ....[70]....
        /*05e4*/ 	.word	0xffffffff


	//   ....[71]....
        /*05e8*/ 	.word	0xffffffff


	//   ....[72]....
        /*05ec*/ 	.word	0xffffffff


	//   ....[73]....
        /*05f0*/ 	.word	0xffffffff


	//   ....[74]....
        /*05f4*/ 	.word	0xffffffff


	//   ....[75]....
        /*05f8*/ 	.word	0xffffffff


	//   ....[76]....
        /*05fc*/ 	.word	0xffffffff


	//   ....[77]....
        /*0600*/ 	.word	0xffffffff


	//   ....[78]....
        /*0604*/ 	.word	0xffffffff


	//   ....[79]....
        /*0608*/ 	.word	0xffffffff


	//   ....[80]....
        /*060c*/ 	.word	0xffffffff


	//   ....[81]....
        /*0610*/ 	.word	0xffffffff


	//   ....[82]....
        /*0614*/ 	.word	0xffffffff


	//   ....[83]....
        /*0618*/ 	.word	0xffffffff


	//   ....[84]....
        /*061c*/ 	.word	0xffffffff


	//   ....[85]....
        /*0620*/ 	.word	0xffffffff


	//   ....[86]....
        /*0624*/ 	.word	0xffffffff


	//   ....[87]....
        /*0628*/ 	.word	0xffffffff


	//   ....[88]....
        /*062c*/ 	.word	0xffffffff


	//   ....[89]....
        /*0630*/ 	.word	0xffffffff


	//   ....[90]....
        /*0634*/ 	.word	0xffffffff


	//   ....[91]....
        /*0638*/ 	.word	0xffffffff


	//   ....[92]....
        /*063c*/ 	.word	0xffffffff


	//   ....[93]....
        /*0640*/ 	.word	0xffffffff


	//   ....[94]....
        /*0644*/ 	.word	0xffffffff


	//   ....[95]....
        /*0648*/ 	.word	0xffffffff


	//   ....[96]....
        /*064c*/ 	.word	0xffffffff


	//   ....[97]....
        /*0650*/ 	.word	0xffffffff


	//   ....[98]....
        /*0654*/ 	.word	0xffffffff


	//   ....[99]....
        /*0658*/ 	.word	0x0500000f


	//   ....[100]....
        /*065c*/ 	.word	0x0500000f


	//   ....[101]....
        /*0660*/ 	.word	0x0500000f


	//   ....[102]....
        /*0664*/ 	.word	0x0500000f


	//   ....[103]....
        /*0668*/ 	.word	0x0500000f


	//   ....[104]....
        /*066c*/ 	.word	0x0500000f


	//   ....[105]....
        /*0670*/ 	.word	0x0500000f


	//   ....[106]....
        /*0674*/ 	.word	0x0500000f


	//   ....[107]....
        /*0678*/ 	.word	0x0500000f


	//   ....[108]....
        /*067c*/ 	.word	0x0500000f


	//   ....[109]....
        /*0680*/ 	.word	0x0500000f


	//   ....[110]....
        /*0684*/ 	.word	0x0500000f


	//   ....[111]....
        /*0688*/ 	.word	0x0500000f


	//   ....[112]....
        /*068c*/ 	.word	0x0500000f


	//   ....[113]....
        /*0690*/ 	.word	0x0500000f


	//   ....[114]....
        /*0694*/ 	.word	0x0500000f


	//   ....[115]....
        /*0698*/ 	.word	0x0500000f


	//   ....[116]....
        /*069c*/ 	.word	0x0500000f


	//   ....[117]....
        /*06a0*/ 	.word	0x0500000f


	//   ....[118]....
        /*06a4*/ 	.word	0x0500000f


	//   ....[119]....
        /*06a8*/ 	.word	0x0500000f


	//   ....[120]....
        /*06ac*/ 	.word	0x0500000f


	//   ....[121]....
        /*06b0*/ 	.word	0x0500000f


	//   ....[122]....
        /*06b4*/ 	.word	0x0500000f


	//   ....[123]....
        /*06b8*/ 	.word	0x0500000f


	//   ....[124]....
        /*06bc*/ 	.word	0x0500000f


	//   ....[125]....
        /*06c0*/ 	.word	0x0500000f


	//   ....[126]....
        /*06c4*/ 	.word	0x0500000f


	//   ....[127]....
        /*06c8*/ 	.word	0x0500000f


	//   ....[128]....
        /*06cc*/ 	.word	0x0500000f


	//   ....[129]....
        /*06d0*/ 	.word	0x0500000f


	//   ....[130]....
        /*06d4*/ 	.word	0x0500000f


	//   ....[131]....
        /*06d8*/ 	.word	0x0500000f


	//   ....[132]....
        /*06dc*/ 	.word	0x0500000f


	//   ....[133]....
        /*06e0*/ 	.word	0x0500000f


	//----- nvinfo : EIATTR_COOP_GROUP_INSTR_OFFSETS
	.align		4
.L_1559:
        /*06e4*/ 	.byte	0x04, 0x28
        /*06e6*/ 	.short	(.L_1561 - .L_1560)


	//   ....[0]....
.L_1560:
        /*06e8*/ 	.word	0x00000070


	//   ....[1]....
        /*06ec*/ 	.word	0x00000140


	//   ....[2]....
        /*06f0*/ 	.word	0x00000190


	//   ....[3]....
        /*06f4*/ 	.word	0x000003c0


	//   ....[4]....
        /*06f8*/ 	.word	0x00000520


	//   ....[5]....
        /*06fc*/ 	.word	0x00000640


	//   ....[6]....
        /*0700*/ 	.word	0x000007a0


	//   ....[7]....
        /*0704*/ 	.word	0x000018b0


	//   ....[8]....
        /*0708*/ 	.word	0x00001eb0


	//   ....[9]....
        /*070c*/ 	.word	0x00001ed0


	//   ....[10]....
        /*0710*/ 	.word	0x00002470


	//   ....[11]....
        /*0714*/ 	.word	0x00002570


	//   ....[12]....
        /*0718*/ 	.word	0x00002b60


	//   ....[13]....
        /*071c*/ 	.word	0x00002bc0


	//   ....[14]....
        /*0720*/ 	.word	0x00003b60


	//   ....[15]....
        /*0724*/ 	.word	0x00003b80


	//   ....[16]....
        /*0728*/ 	.word	0x00004110


	//   ....[17]....
        /*072c*/ 	.word	0x000041d0


	//   ....[18]....
        /*0730*/ 	.word	0x000047b0


	//   ....[19]....
        /*0734*/ 	.word	0x00004830


	//   ....[20]....
        /*0738*/ 	.word	0x00006190


	//   ....[21]....
        /*073c*/ 	.word	0x000061b0


	//   ....[22]....
        /*0740*/ 	.word	0x00006810


	//   ....[23]....
        /*0744*/ 	.word	0x000069e0


	//   ....[24]....
        /*0748*/ 	.word	0x00007a70


	//   ....[25]....
        /*074c*/ 	.word	0x00007af0


	//   ....[26]....
        /*0750*/ 	.word	0x00007b50


	//   ....[27]....
        /*0754*/ 	.word	0x00007b80


	//   ....[28]....
        /*0758*/ 	.word	0x00009560


	//   ....[29]....
        /*075c*/ 	.word	0x00009590


	//   ....[30]....
        /*0760*/ 	.word	0x000095c0


	//   ....[31]....
        /*0764*/ 	.word	0x00009600


	//   ....[32]....
        /*0768*/ 	.word	0x00009ec0


	//   ....[33]....
        /*076c*/ 	.word	0x00009ee0


	//   ....[34]....
        /*0770*/ 	.word	0x0000a030


	//   ....[35]....
        /*0774*/ 	.word	0x0000a050


	//   ....[36]....
        /*0778*/ 	.word	0x0000a190


	//   ....[37]....
        /*077c*/ 	.word	0x0000a1b0


	//   ....[38]....
        /*0780*/ 	.word	0x0000a300


	//   ....[39]....
        /*0784*/ 	.word	0x0000a320


	//   ....[40]....
        /*0788*/ 	.word	0x0000ac60


	//   ....[41]....
        /*078c*/ 	.word	0x0000ac90


	//   ....[42]....
        /*0790*/ 	.word	0x0000ade0


	//   ....[43]....
        /*0794*/ 	.word	0x0000ae00


	//   ....[44]....
        /*0798*/ 	.word	0x0000af40


	//   ....[45]....
        /*079c*/ 	.word	0x0000af60


	//   ....[46]....
        /*07a0*/ 	.word	0x0000b0b0


	//   ....[47]....
        /*07a4*/ 	.word	0x0000b0d0


	//   ....[48]....
        /*07a8*/ 	.word	0x0000b290


	//   ....[49]....
        /*07ac*/ 	.word	0x0000b460


	//   ....[50]....
        /*07b0*/ 	.word	0x0000b490


	//   ....[51]....
        /*07b4*/ 	.word	0x0000b4c0


	//   ....[52]....
        /*07b8*/ 	.word	0x0000b4f0


	//   ....[53]....
        /*07bc*/ 	.word	0x0000b520


	//   ....[54]....
        /*07c0*/ 	.word	0x0000b550


	//   ....[55]....
        /*07c4*/ 	.word	0x0000b6c0


	//   ....[56]....
        /*07c8*/ 	.word	0x0000b6f0


	//   ....[57]....
        /*07cc*/ 	.word	0x0000b720


	//   ....[58]....
        /*07d0*/ 	.word	0x0000b750


	//   ....[59]....
        /*07d4*/ 	.word	0x0000b780


	//   ....[60]....
        /*07d8*/ 	.word	0x0000b7b0


	//   ....[61]....
        /*07dc*/ 	.word	0x0000b850


	//   ....[62]....
        /*07e0*/ 	.word	0x0000b8b0


	//   ....[63]....
        /*07e4*/ 	.word	0x0000b940


	//   ....[64]....
        /*07e8*/ 	.word	0x0000cb90


	//   ....[65]....
        /*07ec*/ 	.word	0x0000d6f0


	//   ....[66]....
        /*07f0*/ 	.word	0x0000d710


	//   ....[67]....
        /*07f4*/ 	.word	0x0000d7b0


	//   ....[68]....
        /*07f8*/ 	.word	0x0000d7d0


	//   ....[69]....
        /*07fc*/ 	.word	0x0000d850


	//   ....[70]....
        /*0800*/ 	.word	0x0000d870


	//   ....[71]....
        /*0804*/ 	.word	0x0000d8f0


	//   ....[72]....
        /*0808*/ 	.word	0x0000d910


	//   ....[73]....
        /*080c*/ 	.word	0x0000d990


	//   ....[74]....
        /*0810*/ 	.word	0x0000d9b0


	//   ....[75]....
        /*0814*/ 	.word	0x0000da30


	//   ....[76]....
        /*0818*/ 	.word	0x0000da50


	//   ....[77]....
        /*081c*/ 	.word	0x0000dad0


	//   ....[78]....
        /*0820*/ 	.word	0x0000daf0


	//   ....[79]....
        /*0824*/ 	.word	0x0000db00


	//   ....[80]....
        /*0828*/ 	.word	0x0000db10


	//   ....[81]....
        /*082c*/ 	.word	0x000107e0


	//   ....[82]....
        /*0830*/ 	.word	0x00010840


	//   ....[83]....
        /*0834*/ 	.word	0x00010870


	//   ....[84]....
        /*0838*/ 	.word	0x00010880


	//   ....[85]....
        /*083c*/ 	.word	0x000108b0


	//   ....[86]....
        /*0840*/ 	.word	0x000108e0


	//   ....[87]....
        /*0844*/ 	.word	0x00010910


	//   ....[88]....
        /*0848*/ 	.word	0x00010940


	//   ....[89]....
        /*084c*/ 	.word	0x00010ac0


	//   ....[90]....
        /*0850*/ 	.word	0x00010af0


	//   ....[91]....
        /*0854*/ 	.word	0x00010b20


	//   ....[92]....
        /*0858*/ 	.word	0x00010b50


	//   ....[93]....
        /*085c*/ 	.word	0x00010b80


	//   ....[94]....
        /*0860*/ 	.word	0x00010bb0


	//   ....[95]....
        /*0864*/ 	.word	0x00010c70


	//   ....[96]....
        /*0868*/ 	.word	0x00010c90


	//   ....[97]....
        /*086c*/ 	.word	0x00010d00


	//   ....[98]....
        /*0870*/ 	.word	0x000113c0


	//   ....[99]....
        /*0874*/ 	.word	0x00011950


	//   ....[100]....
        /*0878*/ 	.word	0x00011b00


	//   ....[101]....
        /*087c*/ 	.word	0x00011b50


	//   ....[102]....
        /*0880*/ 	.word	0x00011bb0


	//   ....[103]....
        /*0884*/ 	.word	0x00011cb0


	//   ....[104]....
        /*0888*/ 	.word	0x00011d10


	//   ....[105]....
        /*088c*/ 	.word	0x00011e10


	//   ....[106]....
        /*0890*/ 	.word	0x00011e70


	//   ....[107]....
        /*0894*/ 	.word	0x00011f70


	//   ....[108]....
        /*0898*/ 	.word	0x00011fd0


	//   ....[109]....
        /*089c*/ 	.word	0x000120d0


	//   ....[110]....
        /*08a0*/ 	.word	0x00012130


	//   ....[111]....
        /*08a4*/ 	.word	0x00012230


	//   ....[112]....
        /*08a8*/ 	.word	0x00012290


	//   ....[113]....
        /*08ac*/ 	.word	0x00012380


	//   ....[114]....
        /*08b0*/ 	.word	0x000123e0


	//   ....[115]....
        /*08b4*/ 	.word	0x00012480


	//   ....[116]....
        /*08b8*/ 	.word	0x000127f0


	//   ....[117]....
        /*08bc*/ 	.word	0x00012890


	//   ....[118]....
        /*08c0*/ 	.word	0x000129b0


	//   ....[119]....
        /*08c4*/ 	.word	0x00012a20


	//   ....[120]....
        /*08c8*/ 	.word	0x00012a90


	//   ....[121]....
        /*08cc*/ 	.word	0x00012b00


	//   ....[122]....
        /*08d0*/ 	.word	0x00012b70


	//   ....[123]....
        /*08d4*/ 	.word	0x00012bf0


	//   ....[124]....
        /*08d8*/ 	.word	0x00012c80


	//   ....[125]....
        /*08dc*/ 	.word	0x00012d10


	//   ....[126]....
        /*08e0*/ 	.word	0x00012d80


	//   ....[127]....
        /*08e4*/ 	.word	0x00012df0


	//   ....[128]....
        /*08e8*/ 	.word	0x00012e60


	//   ....[129]....
        /*08ec*/ 	.word	0x00012ee0


	//   ....[130]....
        /*08f0*/ 	.word	0x00012f50


	//   ....[131]....
        /*08f4*/ 	.word	0x00012ff0


	//   ....[132]....
        /*08f8*/ 	.word	0x00013080


	//   ....[133]....
        /*08fc*/ 	.word	0x000131b0


	//----- nvinfo : EIATTR_REG_RECONFIG
	.align		4
.L_1561:
        /*0900*/ 	.byte	0x01, 0x54
	.zero		2


	//----- nvinfo : EIATTR_SYSCALL_OFFSETS
	.align		4
        /*0904*/ 	.byte	0x04, 0x46
        /*0906*/ 	.short	(.L_1563 - .L_1562)


	//   ....[0]....
.L_1562:
        /*0908*/ 	.word	0x00001a90


	//   ....[1]....
        /*090c*/ 	.word	0x0000c790


	//   ....[2]....
        /*0910*/ 	.word	0x0000c8f0


	//   ....[3]....
        /*0914*/ 	.word	0x0000c9f0


	//   ....[4]....
        /*0918*/ 	.word	0x0000d320


	//----- nvinfo : EIATTR_MBARRIER_INSTR_OFFSETS
	.align		4
.L_1563:
        /*091c*/ 	.byte	0x04, 0x39
        /*091e*/ 	.short	(.L_1565 - .L_1564)


	//   ....[0]....
.L_1564:
        /*0920*/ 	.word	0x00000270
        /*0924*/ 	.word	0x000000ff
        /*0928*/ 	.word	0x00022800
        /*092c*/ 	.short	0x0100
        /*092e*/ 	.byte	0x08
	.zero		1


	//   ....[1]....
        /*0930*/ 	.word	0x00000280
        /*0934*/ 	.word	0x000000ff
        /*0938*/ 	.word	0x00022820
        /*093c*/ 	.short	0x0100
        /*093e*/ 	.byte	0x08
	.zero		1


	//   ....[2]....
        /*0940*/ 	.word	0x00000370
        /*0944*/ 	.word	0x000000ff
        /*0948*/ 	.word	0x00022830
        /*094c*/ 	.short	0x0100
        /*094e*/ 	.byte	0x08
	.zero		1


	//   ....[3]....
        /*0950*/ 	.word	0x00000380
        /*0954*/ 	.word	0x000000ff
        /*0958*/ 	.word	0x00022840
        /*095c*/ 	.short	0x0100
        /*095e*/ 	.byte	0x08
	.zero		1


	//   ....[4]....
        /*0960*/ 	.word	0x00000390
        /*0964*/ 	.word	0x000000ff
        /*0968*/ 	.word	0x00022838
        /*096c*/ 	.short	0x0100
        /*096e*/ 	.byte	0x08
	.zero		1


	//   ....[5]....
        /*0970*/ 	.word	0x000003a0
        /*0974*/ 	.word	0x000000ff
        /*0978*/ 	.word	0x00022848
        /*097c*/ 	.short	0x0100
        /*097e*/ 	.byte	0x08
	.zero		1


	//   ....[6]....
        /*0980*/ 	.word	0x000004d0
        /*0984*/ 	.word	0x000000ff
        /*0988*/ 	.word	0x00022850
        /*098c*/ 	.short	0x0100
        /*098e*/ 	.byte	0x08
	.zero		1


	//   ....[7]....
        /*0990*/ 	.word	0x000004e0
        /*0994*/ 	.word	0x000000ff
        /*0998*/ 	.word	0x00022860
        /*099c*/ 	.short	0x0100
        /*099e*/ 	.byte	0x08
	.zero		1


	//   ....[8]....
        /*09a0*/ 	.word	0x000004f0
        /*09a4*/ 	.word	0x000000ff
        /*09a8*/ 	.word	0x00022858
        /*09ac*/ 	.short	0x0100
        /*09ae*/ 	.byte	0x08
	.zero		1


	//   ....[9]....
        /*09b0*/ 	.word	0x00000500
        /*09b4*/ 	.word	0x000000ff
        /*09b8*/ 	.word	0x00022868
        /*09bc*/ 	.short	0x0100
        /*09be*/ 	.byte	0x08
	.zero		1


	//   ....[10]....
        /*09c0*/ 	.word	0x000005f0
        /*09c4*/ 	.word	0x000000ff
        /*09c8*/ 	.word	0x00022870
        /*09cc*/ 	.short	0x0100
        /*09ce*/ 	.byte	0x06
	.zero		1


	//   ....[11]....
        /*09d0*/ 	.word	0x00000600
        /*09d4*/ 	.word	0x000000ff
        /*09d8*/ 	.word	0x00022880
        /*09dc*/ 	.short	0x0100
        /*09de*/ 	.byte	0x06
	.zero		1


	//   ....[12]....
        /*09e0*/ 	.word	0x00000610
        /*09e4*/ 	.word	0x000000ff
        /*09e8*/ 	.word	0x00022878
        /*09ec*/ 	.short	0x0100
        /*09ee*/ 	.byte	0x06
	.zero		1


	//   ....[13]....
        /*09f0*/ 	.word	0x00000620
        /*09f4*/ 	.word	0x000000ff
        /*09f8*/ 	.word	0x00022888
        /*09fc*/ 	.short	0x0100
        /*09fe*/ 	.byte	0x06
	.zero		1


	//   ....[14]....
        /*0a00*/ 	.word	0x00000750
        /*0a04*/ 	.word	0x000000ff
        /*0a08*/ 	.word	0x00022890
        /*0a0c*/ 	.short	0x0100
        /*0a0e*/ 	.byte	0x08
	.zero		1


	//   ....[15]....
        /*0a10*/ 	.word	0x00000760
        /*0a14*/ 	.word	0x000000ff
        /*0a18*/ 	.word	0x000228a0
        /*0a1c*/ 	.short	0x0100
        /*0a1e*/ 	.byte	0x08
	.zero		1


	//   ....[16]....
        /*0a20*/ 	.word	0x00000770
        /*0a24*/ 	.word	0x000000ff
        /*0a28*/ 	.word	0x00022898
        /*0a2c*/ 	.short	0x0100
        /*0a2e*/ 	.byte	0x08
	.zero		1


	//   ....[17]....
        /*0a30*/ 	.word	0x00000780
        /*0a34*/ 	.word	0x000000ff
        /*0a38*/ 	.word	0x000228a8
        /*0a3c*/ 	.short	0x0100
        /*0a3e*/ 	.byte	0x08
	.zero		1


	//   ....[18]....
        /*0a40*/ 	.word	0x000008b0
        /*0a44*/ 	.word	0x000000ff
        /*0a48*/ 	.word	0x000228b0
        /*0a4c*/ 	.short	0x0100
        /*0a4e*/ 	.byte	0x08
	.zero		1


	//   ....[19]....
        /*0a50*/ 	.word	0x000008c0
        /*0a54*/ 	.word	0x000000ff
        /*0a58*/ 	.word	0x000228c0
        /*0a5c*/ 	.short	0x0100
        /*0a5e*/ 	.byte	0x08
	.zero		1


	//   ....[20]....
        /*0a60*/ 	.word	0x000008d0
        /*0a64*/ 	.word	0x000000ff
        /*0a68*/ 	.word	0x000228b8
        /*0a6c*/ 	.short	0x0100
        /*0a6e*/ 	.byte	0x08
	.zero		1


	//   ....[21]....
        /*0a70*/ 	.word	0x000008e0
        /*0a74*/ 	.word	0x000000ff
        /*0a78*/ 	.word	0x000228c8
        /*0a7c*/ 	.short	0x0100
        /*0a7e*/ 	.byte	0x08
	.zero		1


	//   ....[22]....
        /*0a80*/ 	.word	0x00001b40
        /*0a84*/ 	.word	0x00000007
        /*0a88*/ 	.word	0x00022800
        /*0a8c*/ 	.short	0x010a
        /*0a8e*/ 	.byte	0x3f
	.zero		1


	//   ....[23]....
        /*0a90*/ 	.word	0x00001c10
        /*0a94*/ 	.word	0x00000006
        /*0a98*/ 	.word	0x00022830
        /*0a9c*/ 	.short	0x010a
        /*0a9e*/ 	.byte	0x3f
	.zero		1


	//   ....[24]....
        /*0aa0*/ 	.word	0x00001c50
        /*0aa4*/ 	.word	0x00000006
        /*0aa8*/ 	.word	0x00022830
        /*0aac*/ 	.short	0x010a
        /*0aae*/ 	.byte	0x3f
	.zero		1


	//   ....[25]....
        /*0ab0*/ 	.word	0x00003010
        /*0ab4*/ 	.word	0x00000000
        /*0ab8*/ 	.word	0x00000000
        /*0abc*/ 	.short	0x0101
        /*0abe*/ 	.byte	0x3f
	.zero		1


	//   ....[26]....
        /*0ac0*/ 	.word	0x00003470
        /*0ac4*/ 	.word	0x00000006
        /*0ac8*/ 	.word	0x00022850
        /*0acc*/ 	.short	0x010a
        /*0ace*/ 	.byte	0x3f
	.zero		1


	//   ....[27]....
        /*0ad0*/ 	.word	0x000034b0
        /*0ad4*/ 	.word	0x00000006
        /*0ad8*/ 	.word	0x00022850
        /*0adc*/ 	.short	0x010a
        /*0ade*/ 	.byte	0x3f
	.zero		1


	//   ....[28]....
        /*0ae0*/ 	.word	0x00003870
        /*0ae4*/ 	.word	0x00000006
        /*0ae8*/ 	.word	0x00000000
        /*0aec*/ 	.short	0x0101
        /*0aee*/ 	.byte	0x3f
	.zero		1


	//   ....[29]....
        /*0af0*/ 	.word	0x00003990
        /*0af4*/ 	.word	0x000000ff
        /*0af8*/ 	.word	0x00022830
        /*0afc*/ 	.short	0x010a
        /*0afe*/ 	.byte	0x19
	.zero		1


	//   ....[30]....
        /*0b00*/ 	.word	0x000039d0
        /*0b04*/ 	.word	0x000000ff
        /*0b08*/ 	.word	0x00022830
        /*0b0c*/ 	.short	0x010a
        /*0b0e*/ 	.byte	0x19
	.zero		1


	//   ....[31]....
        /*0b10*/ 	.word	0x00004d90
        /*0b14*/ 	.word	0x00000000
        /*0b18*/ 	.word	0x00000000
        /*0b1c*/ 	.short	0x0101
        /*0b1e*/ 	.byte	0x3f
	.zero		1


	//   ....[32]....
        /*0b20*/ 	.word	0x000059b0
        /*0b24*/ 	.word	0x000000ff
        /*0b28*/ 	.word	0x00022850
        /*0b2c*/ 	.short	0x010a
        /*0b2e*/ 	.byte	0x19
	.zero		1


	//   ....[33]....
        /*0b30*/ 	.word	0x000059f0
        /*0b34*/ 	.word	0x000000ff
        /*0b38*/ 	.word	0x00022850
        /*0b3c*/ 	.short	0x010a
        /*0b3e*/ 	.byte	0x19
	.zero		1


	//   ....[34]....
        /*0b40*/ 	.word	0x00005d00
        /*0b44*/ 	.word	0x000000b1
        /*0b48*/ 	.word	0x00000000
        /*0b4c*/ 	.short	0x0101
        /*0b4e*/ 	.byte	0x3f
	.zero		1


	//   ....[35]....
        /*0b50*/ 	.word	0x00005e40
        /*0b54*/ 	.word	0x000000ff
        /*0b58*/ 	.word	0x00022830
        /*0b5c*/ 	.short	0x010a
        /*0b5e*/ 	.byte	0x18
	.zero		1


	//   ....[36]....
        /*0b60*/ 	.word	0x00005e80
        /*0b64*/ 	.word	0x000000ff
        /*0b68*/ 	.word	0x00022830
        /*0b6c*/ 	.short	0x010a
        /*0b6e*/ 	.byte	0x18
	.zero		1


	//   ....[37]....
        /*0b70*/ 	.word	0x00006c60
        /*0b74*/ 	.word	0x0000009a
        /*0b78*/ 	.word	0x00000000
        /*0b7c*/ 	.short	0x0101
        /*0b7e*/ 	.byte	0x3f
	.zero		1


	//   ....[38]....
        /*0b80*/ 	.word	0x00007710
        /*0b84*/ 	.word	0x000000ff
        /*0b88*/ 	.word	0x00022850
        /*0b8c*/ 	.short	0x010a
        /*0b8e*/ 	.byte	0x18
	.zero		1


	//   ....[39]....
        /*0b90*/ 	.word	0x00007750
        /*0b94*/ 	.word	0x000000ff
        /*0b98*/ 	.word	0x00022850
        /*0b9c*/ 	.short	0x010a
        /*0b9e*/ 	.byte	0x18
	.zero		1


	//   ....[40]....
        /*0ba0*/ 	.word	0x00007a50
        /*0ba4*/ 	.word	0x000000b7
        /*0ba8*/ 	.word	0x00000000
        /*0bac*/ 	.short	0x0101
        /*0bae*/ 	.byte	0x3f
	.zero		1


	//   ....[41]....
        /*0bb0*/ 	.word	0x00009eb0
        /*0bb4*/ 	.word	0x00000097
        /*0bb8*/ 	.word	0x00000000
        /*0bbc*/ 	.short	0x0101
        /*0bbe*/ 	.byte	0x3f
	.zero		1


	//   ....[42]....
        /*0bc0*/ 	.word	0x0000ce20
        /*0bc4*/ 	.word	0x00000000
        /*0bc8*/ 	.word	0x00022840
        /*0bcc*/ 	.short	0x010a
        /*0bce*/ 	.byte	0x3f
	.zero		1


	//   ....[43]....
        /*0bd0*/ 	.word	0x0000dc20
        /*0bd4*/ 	.word	0x00000008
        /*0bd8*/ 	.word	0x00022800
        /*0bdc*/ 	.short	0x0107
        /*0bde*/ 	.byte	0x3f
	.zero		1


	//   ....[44]....
        /*0be0*/ 	.word	0x0000dd20
        /*0be4*/ 	.word	0x00000002
        /*0be8*/ 	.word	0x00022800
        /*0bec*/ 	.short	0x0101
        /*0bee*/ 	.byte	0x3f
	.zero		1


	//   ....[45]....
        /*0bf0*/ 	.word	0x0000dd40
        /*0bf4*/ 	.word	0x00000002
        /*0bf8*/ 	.word	0x00022820
        /*0bfc*/ 	.short	0x010a
        /*0bfe*/ 	.byte	0x3f
	.zero		1


	//   ....[46]....
        /*0c00*/ 	.word	0x0000de50
        /*0c04*/ 	.word	0x00000002
        /*0c08*/ 	.word	0x00022860
        /*0c0c*/ 	.short	0x010a
        /*0c0e*/ 	.byte	0x3f
	.zero		1


	//   ....[47]....
        /*0c10*/ 	.word	0x0000e730
        /*0c14*/ 	.word	0x00000003
        /*0c18*/ 	.word	0x00022840
        /*0c1c*/ 	.short	0x010a
        /*0c1e*/ 	.byte	0x3f
	.zero		1


	//   ....[48]....
        /*0c20*/ 	.word	0x0000e990
        /*0c24*/ 	.word	0x00000003
        /*0c28*/ 	.word	0x00022860
        /*0c2c*/ 	.short	0x010a
        /*0c2e*/ 	.byte	0x3f
	.zero		1


	//   ....[49]....
        /*0c30*/ 	.word	0x0000f210
        /*0c34*/ 	.word	0x00000004
        /*0c38*/ 	.word	0x00022840
        /*0c3c*/ 	.short	0x010a
        /*0c3e*/ 	.byte	0x3f
	.zero		1


	//   ....[50]....
        /*0c40*/ 	.word	0x0000f460
        /*0c44*/ 	.word	0x00000004
        /*0c48*/ 	.word	0x00022860
        /*0c4c*/ 	.short	0x010a
        /*0c4e*/ 	.byte	0x3f
	.zero		1


	//   ....[51]....
        /*0c50*/ 	.word	0x0000fc70
        /*0c54*/ 	.word	0x00000004
        /*0c58*/ 	.word	0x00022840
        /*0c5c*/ 	.short	0x010a
        /*0c5e*/ 	.byte	0x3f
	.zero		1


	//   ....[52]....
        /*0c60*/ 	.word	0x0000fed0
        /*0c64*/ 	.word	0x00000004
        /*0c68*/ 	.word	0x00022860
        /*0c6c*/ 	.short	0x010a
        /*0c6e*/ 	.byte	0x3f
	.zero		1


	//   ....[53]....
        /*0c70*/ 	.word	0x00011340
        /*0c74*/ 	.word	0x00000000
        /*0c78*/ 	.word	0x00022820
        /*0c7c*/ 	.short	0x010a
        /*0c7e*/ 	.byte	0x3f
	.zero		1


	//   ....[54]....
        /*0c80*/ 	.word	0x00011500
        /*0c84*/ 	.word	0x00000006
        /*0c88*/ 	.word	0x00000000
        /*0c8c*/ 	.short	0x010a
        /*0c8e*/ 	.byte	0x3f
	.zero		1


	//   ....[55]....
        /*0c90*/ 	.word	0x00011570
        /*0c94*/ 	.word	0x00000007
        /*0c98*/ 	.word	0x00000000
        /*0c9c*/ 	.short	0x010a
        /*0c9e*/ 	.byte	0x3f
	.zero		1


	//   ....[56]....
        /*0ca0*/ 	.word	0x000115e0
        /*0ca4*/ 	.word	0x00000004
        /*0ca8*/ 	.word	0x00000000
        /*0cac*/ 	.short	0x010a
        /*0cae*/ 	.byte	0x3f
	.zero		1


	//   ....[57]....
        /*0cb0*/ 	.word	0x00011610
        /*0cb4*/ 	.word	0x00000003
        /*0cb8*/ 	.word	0x00000000
        /*0cbc*/ 	.short	0x010a
        /*0cbe*/ 	.byte	0x3f
	.zero		1


	//   ....[58]....
        /*0cc0*/ 	.word	0x00011670
        /*0cc4*/ 	.word	0x00000007
        /*0cc8*/ 	.word	0x00022800
        /*0ccc*/ 	.short	0x010a
        /*0cce*/ 	.byte	0x3f
	.zero		1


	//   ....[59]....
        /*0cd0*/ 	.word	0x000116c0
        /*0cd4*/ 	.word	0x00000006
        /*0cd8*/ 	.word	0x00022830
        /*0cdc*/ 	.short	0x010a
        /*0cde*/ 	.byte	0x3f
	.zero		1


	//   ....[60]....
        /*0ce0*/ 	.word	0x00011710
        /*0ce4*/ 	.word	0x00000006
        /*0ce8*/ 	.word	0x00022850
        /*0cec*/ 	.short	0x010a
        /*0cee*/ 	.byte	0x3f
	.zero		1


	//   ....[61]....
        /*0cf0*/ 	.word	0x00011770
        /*0cf4*/ 	.word	0x00000005
        /*0cf8*/ 	.word	0x00022830
        /*0cfc*/ 	.short	0x010a
        /*0cfe*/ 	.byte	0x3f
	.zero		1


	//   ....[62]....
        /*0d00*/ 	.word	0x000117c0
        /*0d04*/ 	.word	0x000000b1
        /*0d08*/ 	.word	0x00022850
        /*0d0c*/ 	.short	0x010a
        /*0d0e*/ 	.byte	0x3f
	.zero		1


	//   ....[63]....
        /*0d10*/ 	.word	0x00011820
        /*0d14*/ 	.word	0x00000005
        /*0d18*/ 	.word	0x00022830
        /*0d1c*/ 	.short	0x010a
        /*0d1e*/ 	.byte	0x3f
	.zero		1


	//   ....[64]....
        /*0d20*/ 	.word	0x00011870
        /*0d24*/ 	.word	0x000000b7
        /*0d28*/ 	.word	0x00022850
        /*0d2c*/ 	.short	0x010a
        /*0d2e*/ 	.byte	0x3f
	.zero		1


	//   ....[65]....
        /*0d30*/ 	.word	0x00011a10
        /*0d34*/ 	.word	0x00000000
        /*0d38*/ 	.word	0x00022840
        /*0d3c*/ 	.short	0x010a
        /*0d3e*/ 	.byte	0x3f
	.zero		1


	//   ....[66]....
        /*0d40*/ 	.word	0x00012510
        /*0d44*/ 	.word	0x00000002
        /*0d48*/ 	.word	0x00022820
        /*0d4c*/ 	.short	0x010a
        /*0d4e*/ 	.byte	0x3f
	.zero		1


	//   ....[67]....
        /*0d50*/ 	.word	0x00012560
        /*0d54*/ 	.word	0x00000002
        /*0d58*/ 	.word	0x00022860
        /*0d5c*/ 	.short	0x010a
        /*0d5e*/ 	.byte	0x3f
	.zero		1


	//   ....[68]....
        /*0d60*/ 	.word	0x000125b0
        /*0d64*/ 	.word	0x00000003
        /*0d68*/ 	.word	0x00022840
        /*0d6c*/ 	.short	0x010a
        /*0d6e*/ 	.byte	0x3f
	.zero		1


	//   ....[69]....
        /*0d70*/ 	.word	0x00012600
        /*0d74*/ 	.word	0x00000003
        /*0d78*/ 	.word	0x00022860
        /*0d7c*/ 	.short	0x010a
        /*0d7e*/ 	.byte	0x3f
	.zero		1


	//   ....[70]....
        /*0d80*/ 	.word	0x00012650
        /*0d84*/ 	.word	0x00000004
        /*0d88*/ 	.word	0x00022840
        /*0d8c*/ 	.short	0x010a
        /*0d8e*/ 	.byte	0x3f
	.zero		1


	//   ....[71]....
        /*0d90*/ 	.word	0x000126a0
        /*0d94*/ 	.word	0x00000004
        /*0d98*/ 	.word	0x00022860
        /*0d9c*/ 	.short	0x010a
        /*0d9e*/ 	.byte	0x3f
	.zero		1


	//   ....[72]....
        /*0da0*/ 	.word	0x000126f0
        /*0da4*/ 	.word	0x00000004
        /*0da8*/ 	.word	0x00022840
        /*0dac*/ 	.short	0x010a
        /*0dae*/ 	.byte	0x3f
	.zero		1


	//   ....[73]....
        /*0db0*/ 	.word	0x00012740
        /*0db4*/ 	.word	0x00000004
        /*0db8*/ 	.word	0x00022860
        /*0dbc*/ 	.short	0x010a
        /*0dbe*/ 	.byte	0x3f
	.zero		1


	//   ....[74]....
        /*0dc0*/ 	.word	0x000130d0
        /*0dc4*/ 	.word	0x00000000
        /*0dc8*/ 	.word	0x00022820
        /*0dcc*/ 	.short	0x010a
        /*0dce*/ 	.byte	0x3f
	.zero		1


	//   ....[75]....
        /*0dd0*/ 	.word	0x00013270
        /*0dd4*/ 	.word	0x00000006
        /*0dd8*/ 	.word	0x00000000
        /*0ddc*/ 	.short	0x010a
        /*0dde*/ 	.byte	0x3f
	.zero		1


	//   ....[76]....
        /*0de0*/ 	.word	0x000132c0
        /*0de4*/ 	.word	0x00000007
        /*0de8*/ 	.word	0x00000000
        /*0dec*/ 	.short	0x010a
        /*0dee*/ 	.byte	0x3f
	.zero		1


	//   ....[77]....
        /*0df0*/ 	.word	0x00013310
        /*0df4*/ 	.word	0x00000004
        /*0df8*/ 	.word	0x00000000
        /*0dfc*/ 	.short	0x010a
        /*0dfe*/ 	.byte	0x3f
	.zero		1


	//----- nvinfo : EIATTR_NUM_MBARRIERS
	.align		4
.L_1565:
        /*0e00*/ 	.byte	0x03, 0x38
        /*0e02*/ 	.short	0x0016


	//----- nvinfo : EIATTR_EXIT_INSTR_OFFSETS
	.align		4
        /*0e04*/ 	.byte	0x04, 0x1c
        /*0e06*/ 	.short	(.L_1567 - .L_1566)


	//   ....[0]....
.L_1566:
        /*0e08*/ 	.word	0x00000a80


	//   ....[1]....
        /*0e0c*/ 	.word	0x0000b240


	//   ....[2]....
        /*0e10*/ 	.word	0x00011660


	//----- nvinfo : EIATTR_MAX_THREADS
	.align		4
.L_1567:
        /*0e14*/ 	.byte	0x04, 0x05
        /*0e16*/ 	.short	(.L_1569 - .L_1568)
.L_1568:
        /*0e18*/ 	.word	0x00000180
        /*0e1c*/ 	.word	0x00000001
        /*0e20*/ 	.word	0x00000001


	//----- nvinfo : EIATTR_CRS_STACK_SIZE
	.align		4
.L_1569:
        /*0e24*/ 	.byte	0x04, 0x1e
        /*0e26*/ 	.short	(.L_1571 - .L_1570)
.L_1570:
        /*0e28*/ 	.word	0x00000000


	//----- nvinfo : EIATTR_CBANK_PARAM_SIZE
	.align		4
.L_1571:
        /*0e2c*/ 	.byte	0x03, 0x19
        /*0e2e*/ 	.short	0x0af0


	//----- nvinfo : EIATTR_PARAM_CBANK
	.align		4
        /*0e30*/ 	.byte	0x04, 0x0a
        /*0e32*/ 	.short	(.L_1573 - .L_1572)
	.align		4
.L_1572:
        /*0e34*/ 	.word	index@(.nv.constant0._ZN7cutlass13device_kernelIN5flash11enable_sm90INS1_16FlashAttnFwdSm90INS1_25CollectiveMainloopFwdSm90ILi2EN4cute5tupleIJNS5_1CILi1EEES8_S8_EEENS6_IJNS7_ILi128EEENS7_ILi96EEENS7_ILi64EEEEEELi256ENS_6half_tEfNS_4arch4Sm90ELb1ELb0ELb0ELb1ELb0ELb0ELb0ELb1ELb0ELb1ELb0ELb0EEENS1_21CollectiveEpilogueFwdINS6_IJSA_NS7_ILi256EEESB_EEES9_SE_SG_Li256ELb1ELb1ELb0ELb0EEENS1_36VarlenDynamicPersistentTileSchedulerILi128ELi96ELi256ELi128ELb0ELb1ELb1ELb1ELb1ELb1EEEEEEEEEvNT_6ParamsE)
        /*0e38*/ 	.short	0x0210
        /*0e3a*/ 	.short	0x0af0


	//----- nvinfo : EIATTR_SW_WAR
	.align		4
.L_1573:
        /*0e3c*/ 	.byte	0x04, 0x36
        /*0e3e*/ 	.short	(.L_1575 - .L_1574)
.L_1574:
        /*0e40*/ 	.word	0x00000008
.L_1575:


//--------------------- .nv.info._ZN7cutlass13device_kernelIN5flash11enable_sm90INS1_16FlashAttnFwdSm90INS1_25CollectiveMainloopFwdSm90ILi2EN4cute5tupleIJNS5_1CILi1EEES8_S8_EEENS6_IJNS7_ILi128EEENS7_ILi96EEENS7_ILi64EEEEEELi256ENS_6half_tEfNS_4arch4Sm90ELb1ELb0ELb0ELb1ELb0ELb1ELb0ELb1ELb0ELb1ELb0ELb0EEENS1_21CollectiveEpilogueFwdINS6_IJSA_NS7_ILi256EEESB_EEES9_SE_SG_Li256ELb1ELb1ELb0ELb0EEENS1_36VarlenDynamicPersistentTileSchedulerILi128ELi96ELi256ELi128ELb0ELb1ELb1ELb1ELb1ELb1EEEEEEEEEvNT_6ParamsE --------------------------
	.section	.nv.info._ZN7cutlass13device_kernelIN5flash11enable_sm90INS1_16FlashAttnFwdSm90INS1_25CollectiveMainloopFwdSm90ILi2EN4cute5tupleIJNS5_1CILi1EEES8_S8_EEENS6_IJNS7_ILi128EEENS7_ILi96EEENS7_ILi64EEEEEELi256ENS_6half_tEfNS_4arch4Sm90ELb1ELb0ELb0ELb1ELb0ELb1ELb0ELb1ELb0ELb1ELb0ELb0EEENS1_21CollectiveEpilogueFwdINS6_IJSA_NS7_ILi256EEESB_EEES9_SE_SG_Li256ELb1ELb1ELb0ELb0EEENS1_36VarlenDynamicPersistentTileSchedulerILi128ELi96ELi256ELi128ELb0ELb1ELb1ELb1ELb1ELb1EEEEEEEEEvNT_6ParamsE,"",@"SHT_CUDA_INFO"
	.sectionflags	@""
	.align	4


	//----- nvinfo : EIATTR_CUDA_API_VERSION
	.align		4
        /*0000*/ 	.byte	0x04, 0x37
        /*0002*/ 	.short	(.L_1577 - .L_1576)
.L_1576:
        /*0004*/ 	.word	0x00000082


	//----- nvinfo : EIATTR_KPARAM_INFO
	.align		4
.L_1577:
        /*0008*/ 	.byte	0x04, 0x17
        /*000a*/ 	.short	(.L_1579 - .L_1578)
.L_1578:
        /*000c*/ 	.word	0x00000000
        /*0010*/ 	.short	0x0000
        /*0012*/ 	.short	0x0070
        /*0014*/ 	.byte	0x00, 0xf0, 0x01, 0x2a


	//----- nvinfo : EIATTR_SPARSE_MMA_MASK
	.align		4
.L_1579:
        /*0018*/ 	.byte	0x03, 0x50
        /*001a*/ 	.short	0x0000


	//----- nvinfo : EIATTR_MAXREG_COUNT
	.align		4
        /*001c*/ 	.byte	0x03, 0x1b
        /*001e*/ 	.short	0x00a8


	//----- nvinfo : EIATTR_NUM_BARRIERS
	.align		4
        /*0020*/ 	.byte	0x02, 0x4c
        /*0022*/ 	.byte	0x10
	.zero		1


	//----- nvinfo : EIATTR_EXTERNS
	.align		4
        /*0024*/ 	.byte	0x04, 0x0f
        /*0026*/ 	.short	(.L_1581 - .L_1580)


	//   ....[0]....
	.align		4
.L_1580:
        /*0028*/ 	.word	index@(__assertfail)


	//----- nvinfo : EIATTR_ANNOTATIONS
	.align		4
.L_1581:
        /*002c*/ 	.byte	0x04, 0x55
        /*002e*/ 	.short	(.L_1583 - .L_1582)


	//   ....[0]....
.L_1582:
        /* <DEDUP_REMOVED lines=96> */


	//----- nvinfo : EIATTR_MERCURY_ISA_VERSION
	.align		4
.L_1583:
        /*0620*/ 	.byte	0x03, 0x5f
        /*0622*/ 	.short	0x0101


	//----- nvinfo : EIATTR_UNUSED_LOAD_BYTE_OFFSET
	.align		4
        /*0624*/ 	.byte	0x04, 0x44
        /*0626*/ 	.short	(.L_1585 - .L_1584)


	//   ....[0]....
.L_1584:
        /*0628*/ 	.word	0x00000ac0
        /*062c*/ 	.word	0x0000fff0


	//   ....[1]....
        /*0630*/ 	.word	0x0000fb50
        /*0634*/ 	.word	0x0000fff0


	//----- nvinfo : EIATTR_INT_WARP_WIDE_INSTR_OFFSETS
	.align		4
.L_1585:
        /*0638*/ 	.byte	0x04, 0x31
        /*063a*/ 	.short	(.L_1587 - .L_1586)


	//   ....[0]....
.L_1586:
        /*063c*/ 	.word	0x00000180


	//   ....[1]....
        /*0640*/ 	.word	0x00000220


	//   ....[2]....
        /*0644*/ 	.word	0x00000290


	//   ....[3]....
        /*0648*/ 	.word	0x00015300


	//   ....[4]....
        /*064c*/ 	.word	0x00015390


	//   ....[5]....
        /*0650*/ 	.word	0x00019300


	//   ....[6]....
        /*0654*/ 	.word	0x00019390


	//----- nvinfo : EIATTR_COOP_GROUP_MASK_REGIDS
	.align		4
.L_1587:
        /*0658*/ 	.byte	0x04, 0x29
        /*065a*/ 	.short	(.L_1589 - .L_1588)


	//   ....[0]....
.L_1588:
        /*065c*/ 	.word	0xffffffff


	//   ....[1]....
        /*0660*/ 	.word	0xffffffff


	//   ....[2]....
        /*0664*/ 	.word	0xffffffff


	//   ....[3]....
        /*0668*/ 	.word	0xffffffff


	//   ....[4]....
        /*066c*/ 	.word	0xffffffff


	//   ....[5]....
        /*0670*/ 	.word	0xffffffff


	//   ....[6]....
        /*0674*/ 	.word	0xffffffff


	//   ....[7]....
        /*0678*/ 	.word	0xffffffff


	//   ....[8]....
        /*067c*/ 	.word	0xffffffff


	//   ....[9]....
        /*0680*/ 	.word	0xffffffff


	//   ....[10]....
        /*0684*/ 	.word	0xffffffff


	//   ....[11]....
        /*0688*/ 	.word	0xffffffff


	//   ....[12]....
        /*068c*/ 	.word	0xffffffff


	//   ....[13]....
        /*0690*/ 	.word	0xffffffff


	//   ....[14]....
        /*0694*/ 	.word	0xffffffff


	//   ....[15]....
        /*0698*/ 	.word	0xffffffff


	//   ....[16]....
        /*069c*/ 	.word	0xffffffff


	//   ....[17]....
        /*06a0*/ 	.word	0xffffffff


	//   ....[18]....
        /*06a4*/ 	.word	0xffffffff


	//   ....[19]....
        /*06a8*/ 	.word	0xffffffff


	//   ....[20]....
        /*06ac*/ 	.word	0xffffffff


	//   ....[21]....
        /*06b0*/ 	.word	0xffffffff


	//   ....[22]....
        /*06b4*/ 	.word	0xffffffff


	//   ....[23]....
        /*06b8*/ 	.word	0xffffffff


	//   ....[24]....
        /*06bc*/ 	.word	0xffffffff


	//   ....[25]....
        /*06c0*/ 	.word	0xffffffff


	//   ....[26]....
        /*06c4*/ 	.word	0xffffffff


	//   ....[27]....
        /*06c8*/ 	.word	0xffffffff


	//   ....[28]....
        /*06cc*/ 	.word	0xffffffff


	//   ....[29]....
        /*06d0*/ 	.word	0xffffffff


	//   ....[30]....
        /*06d4*/ 	.word	0xffffffff


	//   ....[31]....
        /*06d8*/ 	.word	0xffffffff


	//   ....[32]....
        /*06dc*/ 	.word	0xffffffff


	//   ....[33]....
        /*06e0*/ 	.word	0xffffffff


	//   ....[34]....
        /*06e4*/ 	.word	0xffffffff


	//   ....[35]....
        /*06e8*/ 	.word	0xffffffff


	//   ....[36]....
        /*06ec*/ 	.word	0xffffffff


	//   ....[37]....
        /*06f0*/ 	.word	0xffffffff


	//   ....[38]....
        /*06f4*/ 	.word	0xffffffff


	//   ....[39]....
        /*06f8*/ 	.word	0xffffffff


	//   ....[40]....
        /*06fc*/ 	.word	0xffffffff


	//   ....[41]....
        /*0700*/ 	.word	0xffffffff


	//   ....[42]....
        /*0704*/ 	.word	0xffffffff


	//   ....[43]....
        /*0708*/ 	.word	0xffffffff


	//   ....[44]....
        /*070c*/ 	.word	0xffffffff


	//   ....[45]....
        /*0710*/ 	.word	0xffffffff


	//   ....[46]....
        /*0714*/ 	.word	0xffffffff


	//   ....[47]....
        /*0718*/ 	.word	0xffffffff


	//   ....[48]....
        /*071c*/ 	.word	0xffffffff


	//   ....[49]....
        /*0720*/ 	.word	0xffffffff


	//   ....[50]....
        /*0724*/ 	.word	0xffffffff


	//   ....[51]....
        /*0728*/ 	.word	0xffffffff


	//   ....[52]....
        /*072c*/ 	.word	0xffffffff


	//   ....[53]....
        /*0730*/ 	.word	0xffffffff


	//   ....[54]....
        /*0734*/ 	.word	0xffffffff


	//   ....[55]....
        /*0738*/ 	.word	0xffffffff


	//   ....[56]....
        /*073c*/ 	.word	0xffffffff


	//   ....[57]....
        /*0740*/ 	.word	0xffffffff


	//   ....[58]....
        /*0744*/ 	.word	0xffffffff


	//   ....[59]....
        /*0748*/ 	.word	0xffffffff


	//   ....[60]....
        /*074c*/ 	.word	0xffffffff


	//   ....[61]....
        /*0750*/ 	.word	0xffffffff


	//   ....[62]....
        /*0754*/ 	.word	0xffffffff


	//   ....[63]....
        /*0758*/ 	.word	0xffffffff


	//   ....[64]....
        /*075c*/ 	.word	0xffffffff


	//   ....[65]....
        /*0760*/ 	.word	0xffffffff


	//   ....[66]....
        /*0764*/ 	.word	0xffffffff


	//   ....[67]....
        /*0768*/ 	.word	0xffffffff


	//   ....[68]....
        /*076c*/ 	.word	0xffffffff


	//   ....[69]....
        /*0770*/ 	.word	0xffffffff


	//   ....[70]....
        /*0774*/ 	.word	0xffffffff


	//   ....[71]....
        /*0778*/ 	.word	0xffffffff


	//   ....[72]....
        /*077c*/ 	.word	0xffffffff


	//   ....[73]....
        /*0780*/ 	.word	0xffffffff


	//   ....[74]....
        /*0784*/ 	.word	0xffffffff


	//   ....[75]....
        /*0788*/ 	.word	0xffffffff


	//   ....[76]....
        /*078c*/ 	.word	0xffffffff


	//   ....[77]....
        /*0790*/ 	.word	0xffffffff


	//   ....[78]....
        /*0794*/ 	.word	0xffffffff


	//   ....[79]....
        /*0798*/ 	.word	0xffffffff


	//   ....[80]....
        /*079c*/ 	.word	0xffffffff


	//   ....[81]....
        /*07a0*/ 	.word	0xffffffff


	//   ....[82]....
        /*07a4*/ 	.word	0xffffffff


	//   ....[83]....
        /*07a8*/ 	.word	0xffffffff


	//   ....[84]....
        /*07ac*/ 	.word	0xffffffff


	//   ....[85]....
        /*07b0*/ 	.word	0xffffffff


	//   ....[86]....
        /*07b4*/ 	.word	0xffffffff


	//   ....[87]....
        /*07b8*/ 	.word	0xffffffff


	//   ....[88]....
        /*07bc*/ 	.word	0xffffffff


	//   ....[89]....
        /*07c0*/ 	.word	0xffffffff


	//   ....[90]....
        /*07c4*/ 	.word	0xffffffff


	//   ....[91]....
        /*07c8*/ 	.word	0xffffffff


	//   ....[92]....
        /*07cc*/ 	.word	0xffffffff


	//   ....[93]....
        /*07d0*/ 	.word	0xffffffff


	//   ....[94]....
        /*07d4*/ 	.word	0xffffffff


	//   ....[95]....
        /*07d8*/ 	.word	0xffffffff


	//   ....[96]....
        /*07dc*/ 	.word	0xffffffff


	//   ....[97]....
        /*07e0*/ 	.word	0xffffffff


	//   ....[98]....
        /*07e4*/ 	.word	0xffffffff


	//   ....[99]....
        /*07e8*/ 	.word	0xffffffff


	//   ....[100]....
        /*07ec*/ 	.word	0xffffffff


	//   ....[101]....
        /*07f0*/ 	.word	0xffffffff


	//   ....[102]....
        /*07f4*/ 	.word	0xffffffff


	//   ....[103]....
        /*07f8*/ 	.word	0xffffffff


	//   ....[104]....
        /*07fc*/ 	.word	0xffffffff


	//   ....[105]....
        /*0800*/ 	.word	0xffffffff


	//   ....[106]....
        /*0804*/ 	.word	0xffffffff


	//   ....[107]....
        /*0808*/ 	.word	0xffffffff


	//   ....[108]....
        /*080c*/ 	.word	0xffffffff


	//   ....[109]....
        /*0810*/ 	.word	0xffffffff


	//   ....[110]....
        /*0814*/ 	.word	0xffffffff


	//   ....[111]....
        /*0818*/ 	.word	0xffffffff


	//   ....[112]....
        /*081c*/ 	.word	0xffffffff


	//   ....[113]....
        /*0820*/ 	.word	0xffffffff


	//   ....[114]....
        /*0824*/ 	.word	0xffffffff


	//   ....[115]....
        /*0828*/ 	.word	0xffffffff


	//   ....[116]....
        /*082c*/ 	.word	0x0500000f


	//   ....[117]....
        /*0830*/ 	.word	0x0500000f


	//   ....[118]....
        /*0834*/ 	.word	0x0500000f


	//   ....[119]....
        /*0838*/ 	.word	0x0500000f


	//   ....[120]....
        /*083c*/ 	.word	0x0500000f


	//   ....[121]....
        /*0840*/ 	.word	0x0500000f


	//   ....[122]....
        /*0844*/ 	.word	0x0500000f


	//   ....[123]....
        /*0848*/ 	.word	0x0500000f


	//   ....[124]....
        /*084c*/ 	.word	0x0500000f


	//   ....[125]....
        /*0850*/ 	.word	0x0500000f


	//   ....[126]....
        /*0854*/ 	.word	0x0500000f


	//   ....[127]....
        /*0858*/ 	.word	0x0500000f


	//   ....[128]....
        /*085c*/ 	.word	0x0500000f


	//   ....[129]....
        /*0860*/ 	.word	0x0500000f


	//   ....[130]....
        /*0864*/ 	.word	0x0500000f


	//   ....[131]....
        /*0868*/ 	.word	0x0500000f


	//   ....[132]....
        /*086c*/ 	.word	0x0500000f


	//   ....[133]....
        /*0870*/ 	.word	0x0500000f


	//   ....[134]....
        /*0874*/ 	.word	0x0500000f


	//   ....[135]....
        /*0878*/ 	.word	0x0500000f


	//   ....[136]....
        /*087c*/ 	.word	0x0500000f


	//   ....[137]....
        /*0880*/ 	.word	0x0500000f


	//   ....[138]....
        /*0884*/ 	.word	0x0500000f


	//   ....[139]....
        /*0888*/ 	.word	0x0500000f


	//   ....[140]....
        /*088c*/ 	.word	0x0500000f


	//   ....[141]....
        /*0890*/ 	.word	0x0500000f


	//   ....[142]....
        /*0894*/ 	.word	0x0500000f


	//   ....[143]....
        /*0898*/ 	.word	0x0500000f


	//   ....[144]....
        /*089c*/ 	.word	0x0500000f


	//   ....[145]....
        /*08a0*/ 	.word	0x0500000f


	//   ....[146]....
        /*08a4*/ 	.word	0x0500000f


	//   ....[147]....
        /*08a8*/ 	.word	0x0500000f


	//   ....[148]....
        /*08ac*/ 	.word	0x0500000f


	//   ....[149]....
        /*08b0*/ 	.word	0x0500000f


	//   ....[150]....
        /*08b4*/ 	.word	0x0500000f


	//   ....[151]....
        /*08b8*/ 	.word	0x0500000f


	//   ....[152]....
        /*08bc*/ 	.word	0x0500000f


	//   ....[153]....
        /*08c0*/ 	.word	0x0500000f


	//   ....[154]....
        /*08c4*/ 	.word	0x0500000f


	//   ....[155]....
        /*08c8*/ 	.word	0x0500000f


	//   ....[156]....
        /*08cc*/ 	.word	0x0500000f


	//   ....[157]....
        /*08d0*/ 	.word	0x0500000f


	//   ....[158]....
        /*08d4*/ 	.word	0x0500000f


	//   ....[159]....
        /*08d8*/ 	.word	0x0500000f


	//   ....[160]....
        /*08dc*/ 	.word	0x0500000f


	//   ....[161]....
        /*08e0*/ 	.word	0x0500000f


	//   ....[162]....
        /*08e4*/ 	.word	0x0500000f


	//   ....[163]....
        /*08e8*/ 	.word	0x0500000f


	//   ....[164]....
        /*08ec*/ 	.word	0x0500000f


	//   ....[165]....
        /*08f0*/ 	.word	0x0500000f


	//   ....[166]....
        /*08f4*/ 	.word	0x0500000f


	//   ....[167]....
        /*08f8*/ 	.word	0x0500000f


	//   ....[168]....
        /*08fc*/ 	.word	0x0500000f


	//   ....[169]....
        /*0900*/ 	.word	0x0500000f


	//   ....[170]....
        /*0904*/ 	.word	0x0500000f


	//   ....[171]....
        /*0908*/ 	.word	0x0500000f


	//   ....[172]....
        /*090c*/ 	.word	0x0500000f


	//   ....[173]....
        /*0910*/ 	.word	0x0500000f


	//   ....[174]....
        /*0914*/ 	.word	0x0500000f


	//   ....[175]....
        /*0918*/ 	.word	0x0500000f


	//   ....[176]....
        /*091c*/ 	.word	0x0500000f


	//----- nvinfo : EIATTR_COOP_GROUP_INSTR_OFFSETS
	.align		4
.L_1589:
        /*0920*/ 	.byte	0x04, 0x28
        /*0922*/ 	.short	(.L_1591 - .L_1590)


	//   ....[0]....
.L_1590:
        /*0924*/ 	.word	0x00000060


	//   ....[1]....
        /*0928*/ 	.word	0x00000190


	//   ....[2]....
        /*092c*/ 	.word	0x00000240


	//   ....[3]....
        /*0930*/ 	.word	0x00000400


	//   ....[4]....
        /*0934*/ 	.word	0x00000560


	//   ....[5]....
        /*0938*/ 	.word	0x00000680


	//   ....[6]....
        /*093c*/ 	.word	0x000007e0


	//   ....[7]....
        /*0940*/ 	.word	0x00005cb0


	//   ....[8]....
        /*0944*/ 	.word	0x000063b0


	//   ....[9]....
        /*0948*/ 	.word	0x000063c0


	//   ....[10]....
        /*094c*/ 	.word	0x000063d0


	//   ....[11]....
        /*0950*/ 	.word	0x000063e0


	//   ....[12]....
        /*0954*/ 	.word	0x00006700


	//   ....[13]....
        /*0958*/ 	.word	0x00006710


	//   ....[14]....
        /*095c*/ 	.word	0x00006720


	//   ....[15]....
        /*0960*/ 	.word	0x00006730


	//   ....[16]....
        /*0964*/ 	.word	0x00007920


	//   ....[17]....
        /*0968*/ 	.word	0x00007940


	//   ....[18]....
        /*096c*/ 	.word	0x00007950


	//   ....[19]....
        /*0970*/ 	.word	0x00007960


	//   ....[20]....
        /*0974*/ 	.word	0x00007a40


	//   ....[21]....
        /*0978*/ 	.word	0x00007a50


	//   ....[22]....
        /*097c*/ 	.word	0x00007ae0


	//   ....[23]....
        /*0980*/ 	.word	0x00007b40


	//   ....[24]....
        /*0984*/ 	.word	0x00009080


	//   ....[25]....
        /*0988*/ 	.word	0x000090a0


	//   ....[26]....
        /*098c*/ 	.word	0x000095c0


	//   ....[27]....
        /*0990*/ 	.word	0x000096a0


	//   ....[28]....
        /*0994*/ 	.word	0x00009ca0


	//   ....[29]....
        /*0998*/ 	.word	0x00009d00


	//   ....[30]....
        /*099c*/ 	.word	0x0000ac30


	//   ....[31]....
        /*09a0*/ 	.word	0x0000ac40


	//   ....[32]....
        /*09a4*/ 	.word	0x0000b520


	//   ....[33]....
        /*09a8*/ 	.word	0x0000b620


	//   ....[34]....
        /*09ac*/ 	.word	0x0000bfe0


	//   ....[35]....
        /*09b0*/ 	.word	0x0000c080


	//   ....[36]....
        /*09b4*/ 	.word	0x0000d710


	//   ....[37]....
        /*09b8*/ 	.word	0x0000d730


	//   ....[38]....
        /*09bc*/ 	.word	0x0000e0a0


	//   ....[39]....
        /*09c0*/ 	.word	0x0000e140


	//   ....[40]....
        /*09c4*/ 	.word	0x0000f0d0


	//   ....[41]....
        /*09c8*/ 	.word	0x0000f130


	//   ....[42]....
        /*09cc*/ 	.word	0x0000f180


	//   ....[43]....
        /*09d0*/ 	.word	0x0000f1c0


	//   ....[44]....
        /*09d4*/ 	.word	0x00010b30


	//   ....[45]....
        /*09d8*/ 	.word	0x00010b70


	//   ....[46]....
        /*09dc*/ 	.word	0x00010bb0


	//   ....[47]....
        /*09e0*/ 	.word	0x00010be0


	//   ....[48]....
        /*09e4*/ 	.word	0x00011520


	//   ....[49]....
        /*09e8*/ 	.word	0x00011540


	//   ....[50]....
        /*09ec*/ 	.word	0x00011680


	//   ....[51]....
        /*09f0*/ 	.word	0x000116a0


	//   ....[52]....
        /*09f4*/ 	.word	0x000117e0


	//   ....[53]....
        /*09f8*/ 	.word	0x00011800


	//   ....[54]....
        /*09fc*/ 	.word	0x00011950


	//   ....[55]....
        /*0a00*/ 	.word	0x00011970


	//   ....[56]....
        /*0a04*/ 	.word	0x000121c0


	//   ....[57]....
        /*0a08*/ 	.word	0x000121d0


	//   ....[58]....
        /*0a0c*/ 	.word	0x000123b0


	//   ....[59]....
        /*0a10*/ 	.word	0x000123c0


	//   ....[60]....
        /*0a14*/ 	.word	0x00012590


	//   ....[61]....
        /*0a18*/ 	.word	0x000125a0


	//   ....[62]....
        /*0a1c*/ 	.word	0x00012770


	//   ....[63]....
        /*0a20*/ 	.word	0x00012780


	//   ....[64]....
        /*0a24*/ 	.word	0x000129b0


	//   ....[65]....
        /*0a28*/ 	.word	0x00012b80


	//   ....[66]....
        /*0a2c*/ 	.word	0x00012bb0


	//   ....[67]....
        /*0a30*/ 	.word	0x00012be0


	//   ....[68]....
        /*0a34*/ 	.word	0x00012c10


	//   ....[69]....
        /*0a38*/ 	.word	0x00012c40


	//   ....[70]....
        /*0a3c*/ 	.word	0x00012c70


	//   ....[71]....
        /*0a40*/ 	.word	0x00012de0


	//   ....[72]....
        /*0a44*/ 	.word	0x00012e10


	//   ....[73]....
        /*0a48*/ 	.word	0x00012e40


	//   ....[74]....
        /*0a4c*/ 	.word	0x00012e70


	//   ....[75]....
        /*0a50*/ 	.word	0x00012ea0


	//   ....[76]....
        /*0a54*/ 	.word	0x00012ed0


	//   ....[77]....
        /*0a58*/ 	.word	0x00012f70


	//   ....[78]....
        /*0a5c*/ 	.word	0x00012fd0


	//   ....[79]....
        /*0a60*/ 	.word	0x00013060


	//   ....[80]....
        /*0a64*/ 	.word	0x00013e70


	//   ....[81]....
        /*0a68*/ 	.word	0x00015900


	//   ....[82]....
        /*0a6c*/ 	.word	0x000164b0


	//   ....[83]....
        /*0a70*/ 	.word	0x000164c0


	//   ....[84]....
        /*0a74*/ 	.word	0x000164e0


	//   ....[85]....
        /*0a78*/ 	.word	0x00016580


	//   ....[86]....
        /*0a7c*/ 	.word	0x000165b0


	//   ....[87]....
        /*0a80*/ 	.word	0x00016620


	//   ....[88]....
        /*0a84*/ 	.word	0x00016650


	//   ....[89]....
        /*0a88*/ 	.word	0x000166c0


	//   ....[90]....
        /*0a8c*/ 	.word	0x000166f0


	//   ....[91]....
        /*0a90*/ 	.word	0x00016760


	//   ....[92]....
        /*0a94*/ 	.word	0x00016790


	//   ....[93]....
        /*0a98*/ 	.word	0x00016800


	//   ....[94]....
        /*0a9c*/ 	.word	0x00016830


	//   ....[95]....
        /*0aa0*/ 	.word	0x00016850


	//   ....[96]....
        /*0aa4*/ 	.word	0x000168b0


	//   ....[97]....
        /*0aa8*/ 	.word	0x000168c0


	//   ....[98]....
        /*0aac*/ 	.word	0x00019590


	//   ....[99]....
        /*0ab0*/ 	.word	0x000195f0


	//   ....[100]....
        /*0ab4*/ 	.word	0x00019620


	//   ....[101]....
        /*0ab8*/ 	.word	0x00019630


	//   ....[102]....
        /*0abc*/ 	.word	0x00019660


	//   ....[103]....
        /*0ac0*/ 	.word	0x00019690


	//   ....[104]....
        /*0ac4*/ 	.word	0x000196c0


	//   ....[105]....
        /*0ac8*/ 	.word	0x000196f0


	//   ....[106]....
        /*0acc*/ 	.word	0x00019870


	//   ....[107]....
        /*0ad0*/ 	.word	0x000198a0


	//   ....[108]....
        /*0ad4*/ 	.word	0x000198d0


	//   ....[109]....
        /*0ad8*/ 	.word	0x00019900


	//   ....[110]....
        /*0adc*/ 	.word	0x00019930


	//   ....[111]....
        /*0ae0*/ 	.word	0x00019960


	//   ....[112]....
        /*0ae4*/ 	.word	0x00019a20


	//   ....[113]....
        /*0ae8*/ 	.word	0x00019a40


	//   ....[114]....
        /*0aec*/ 	.word	0x00019ab0


	//   ....[115]....
        /*0af0*/ 	.word	0x0001a180


	//   ....[116]....
        /*0af4*/ 	.word	0x0001a610


	//   ....[117]....
        /*0af8*/ 	.word	0x0001a6b0


	//   ....[118]....
        /*0afc*/ 	.word	0x0001a740


	//   ....[119]....
        /*0b00*/ 	.word	0x0001a790


	//   ....[120]....
        /*0b04*/ 	.word	0x0001a7e0


	//   ....[121]....
        /*0b08*/ 	.word	0x0001a870


	//   ....[122]....
        /*0b0c*/ 	.word	0x0001a900


	//   ....[123]....
        /*0b10*/ 	.word	0x0001a950


	//   ....[124]....
        /*0b14*/ 	.word	0x0001a9a0


	//   ....[125]....
        /*0b18*/ 	.word	0x0001aa90


	//   ....[126]....
        /*0b1c*/ 	.word	0x0001ab40


	//   ....[127]....
        /*0b20*/ 	.word	0x0001abc0


	//   ....[128]....
        /*0b24*/ 	.word	0x0001ac40


	//   ....[129]....
        /*0b28*/ 	.word	0x0001ace0


	//   ....[130]....
        /*0b2c*/ 	.word	0x0001ad80


	//   ....[131]....
        /*0b30*/ 	.word	0x0001ae00


	//   ....[132]....
        /*0b34*/ 	.word	0x0001af10


	//   ....[133]....
        /*0b38*/ 	.word	0x0001b240


	//   ....[134]....
        /*0b3c*/ 	.word	0x0001b290


	//   ....[135]....
        /*0b40*/ 	.word	0x0001b320


	//   ....[136]....
        /*0b44*/ 	.word	0x0001b3b0


	//   ....[137]....
        /*0b48*/ 	.word	0x0001b440


	//   ....[138]....
        /*0b4c*/ 	.word	0x0001b4d0


	//   ....[139]....
        /*0b50*/ 	.word	0x0001b560


	//   ....[140]....
        /*0b54*/ 	.word	0x0001b5f0


	//   ....[141]....
        /*0b58*/ 	.word	0x0001b6b0


	//   ....[142]....
        /*0b5c*/ 	.word	0x0001b9a0


	//   ....[143]....
        /*0b60*/ 	.word	0x0001bb40


	//   ....[144]....
        /*0b64*/ 	.word	0x0001bb90


	//   ....[145]....
        /*0b68*/ 	.word	0x0001bbf0


	//   ....[146]....
        /*0b6c*/ 	.word	0x0001bc90


	//   ....[147]....
        /*0b70*/ 	.word	0x0001bd50


	//   ....[148]....
        /*0b74*/ 	.word	0x0001bde0


	//   ....[149]....
        /*0b78*/ 	.word	0x0001beb0


	//   ....[150]....
        /*0b7c*/ 	.word	0x0001bf40


	//   ....[151]....
        /*0b80*/ 	.word	0x0001c010


	//   ....[152]....
        /*0b84*/ 	.word	0x0001c0a0


	//   ....[153]....
        /*0b88*/ 	.word	0x0001c170


	//   ....[154]....
        /*0b8c*/ 	.word	0x0001c1f0


	//   ....[155]....
        /*0b90*/ 	.word	0x0001c2d0


	//   ....[156]....
        /*0b94*/ 	.word	0x0001c360


	//   ....[157]....
        /*0b98*/ 	.word	0x0001c430


	//   ....[158]....
        /*0b9c*/ 	.word	0x0001c4c0


	//   ....[159]....
        /*0ba0*/ 	.word	0x0001c840


	//   ....[160]....
        /*0ba4*/ 	.word	0x0001c8e0


	//   ....[161]....
        /*0ba8*/ 	.word	0x0001ca00


	//   ....[162]....
        /*0bac*/ 	.word	0x0001ca70


	//   ....[163]....
        /*0bb0*/ 	.word	0x0001caf0


	//   ....[164]....
        /*0bb4*/ 	.word	0x0001cb70


	//   ....[165]....
        /*0bb8*/ 	.word	0x0001cbf0


	//   ....[166]....
        /*0bbc*/ 	.word	0x0001cc80


	//   ....[167]....
        /*0bc0*/ 	.word	0x0001cd20


	//   ....[168]....
        /*0bc4*/ 	.word	0x0001cdc0


	//   ....[169]....
        /*0bc8*/ 	.word	0x0001ce30


	//   ....[170]....
        /*0bcc*/ 	.word	0x0001cea0


	//   ....[171]....
        /*0bd0*/ 	.word	0x0001cf10


	//   ....[172]....
        /*0bd4*/ 	.word	0x0001cf90


	//   ....[173]....
        /*0bd8*/ 	.word	0x0001d010


	//   ....[174]....
        /*0bdc*/ 	.word	0x0001d0b0


	//   ....[175]....
        /*0be0*/ 	.word	0x0001d140


	//   ....[176]....
        /*0be4*/ 	.word	0x0001d270


	//----- nvinfo : EIATTR_REG_RECONFIG
	.align		4
.L_1591:
        /*0be8*/ 	.byte	0x01, 0x54
	.zero		2


	//----- nvinfo : EIATTR_SYSCALL_OFFSETS
	.align		4
        /*0bec*/ 	.byte	0x04, 0x46
        /*0bee*/ 	.short	(.L_1593 - .L_1592)


	//   ....[0]....
.L_1592:
        /*0bf0*/ 	.word	0x000018d0


	//   ....[1]....
        /*0bf4*/ 	.word	0x00001a20


	//   ....[2]....
        /*0bf8*/ 	.word	0x00005e50


	//   ....[3]....
        /*0bfc*/ 	.word	0x00006160


	//   ....[4]....
        /*0c00*/ 	.word	0x00015500


	//   ....[5]....
        /*0c04*/ 	.word	0x00015660


	//   ....[6]....
        /*0c08*/ 	.word	0x00015760


	//   ....[7]....
        /*0c0c*/ 	.word	0x000160d0


	//----- nvinfo : EIATTR_MBARRIER_INSTR_OFFSETS
	.align		4
.L_1593:
        /*0c10*/ 	.byte	0x04, 0x39
        /*0c12*/ 	.short	(.L_1595 - .L_1594)


	//   ....[0]....
.L_1594:
        /*0c14*/ 	.word	0x000002b0
        /*0c18*/ 	.word	0x000000ff
        /*0c1c*/ 	.word	0x00022800
        /*0c20*/ 	.short	0x0100
        /*0c22*/ 	.byte	0x08
	.zero		1


	//   ....[1]....
        /*0c24*/ 	.word	0x000002c0
        /*0c28*/ 	.word	0x000000ff
        /*0c2c*/ 	.word	0x00022820
        /*0c30*/ 	.short	0x0100
        /*0c32*/ 	.byte	0x08
	.zero		1


	//   ....[2]....
        /*0c34*/ 	.word	0x000003b0
        /*0c38*/ 	.word	0x000000ff
        /*0c3c*/ 	.word	0x00022830
        /*0c40*/ 	.short	0x0100
        /*0c42*/ 	.byte	0x08
	.zero		1


	//   ....[3]....
        /*0c44*/ 	.word	0x000003c0
        /*0c48*/ 	.word	0x000000ff
        /*0c4c*/ 	.word	0x00022840
        /*0c50*/ 	.short	0x0100
        /*0c52*/ 	.byte	0x08
	.zero		1


	//   ....[4]....
        /*0c54*/ 	.word	0x000003d0
        /*0c58*/ 	.word	0x000000ff
        /*0c5c*/ 	.word	0x00022838
        /*0c60*/ 	.short	0x0100
        /*0c62*/ 	.byte	0x08
	.zero		1


	//   ....[5]....
        /*0c64*/ 	.word	0x000003e0
        /*0c68*/ 	.word	0x000000ff
        /*0c6c*/ 	.word	0x00022848
        /*0c70*/ 	.short	0x0100
        /*0c72*/ 	.byte	0x08
	.zero		1


	//   ....[6]....
        /*0c74*/ 	.word	0x00000510
        /*0c78*/ 	.word	0x000000ff
        /*0c7c*/ 	.word	0x00022850
        /*0c80*/ 	.short	0x0100
        /*0c82*/ 	.byte	0x08
	.zero		1


	//   ....[7]....
        /*0c84*/ 	.word	0x00000520
        /*0c88*/ 	.word	0x000000ff
        /*0c8c*/ 	.word	0x00022860
        /*0c90*/ 	.short	0x0100
        /*0c92*/ 	.byte	0x08
	.zero		1


	//   ....[8]....
        /*0c94*/ 	.word	0x00000530
        /*0c98*/ 	.word	0x000000ff
        /*0c9c*/ 	.word	0x00022858
        /*0ca0*/ 	.short	0x0100
        /*0ca2*/ 	.byte	0x08
	.zero		1


	//   ....[9]....
        /*0ca4*/ 	.word	0x00000540
        /*0ca8*/ 	.word	0x000000ff
        /*0cac*/ 	.word	0x00022868
        /*0cb0*/ 	.short	0x0100
        /*0cb2*/ 	.byte	0x08
	.zero		1


	//   ....[10]....
        /*0cb4*/ 	.word	0x00000630
        /*0cb8*/ 	.word	0x000000ff
        /*0cbc*/ 	.word	0x00022870
        /*0cc0*/ 	.short	0x0100
        /*0cc2*/ 	.byte	0x06
	.zero		1


	//   ....[11]....
        /*0cc4*/ 	.word	0x00000640
        /*0cc8*/ 	.word	0x000000ff
        /*0ccc*/ 	.word	0x00022880
        /*0cd0*/ 	.short	0x0100
        /*0cd2*/ 	.byte	0x06
	.zero		1


	//   ....[12]....
        /*0cd4*/ 	.word	0x00000650
        /*0cd8*/ 	.word	0x000000ff
        /*0cdc*/ 	.word	0x00022878
        /*0ce0*/ 	.short	0x0100
        /*0ce2*/ 	.byte	0x06
	.zero		1


	//   ....[13]....
        /*0ce4*/ 	.word	0x00000660
        /*0ce8*/ 	.word	0x000000ff
        /*0cec*/ 	.word	0x00022888
        /*0cf0*/ 	.short	0x0100
        /*0cf2*/ 	.byte	0x06
	.zero		1


	//   ....[14]....
        /*0cf4*/ 	.word	0x00000790
        /*0cf8*/ 	.word	0x000000ff
        /*0cfc*/ 	.word	0x00022890
        /*0d00*/ 	.short	0x0100
        /*0d02*/ 	.byte	0x08
	.zero		1


	//   ....[15]....
        /*0d04*/ 	.word	0x000007a0
        /*0d08*/ 	.word	0x000000ff
        /*0d0c*/ 	.word	0x000228a0
        /*0d10*/ 	.short	0x0100
        /*0d12*/ 	.byte	0x08
	.zero		1


	//   ....[16]....
        /*0d14*/ 	.word	0x000007b0
        /*0d18*/ 	.word	0x000000ff
        /*0d1c*/ 	.word	0x00022898
        /*0d20*/ 	.short	0x0100
        /*0d22*/ 	.byte	0x08
	.zero		1


	//   ....[17]....
        /*0d24*/ 	.word	0x000007c0
        /*0d28*/ 	.word	0x000000ff
        /*0d2c*/ 	.word	0x000228a8
        /*0d30*/ 	.short	0x0100
        /*0d32*/ 	.byte	0x08
	.zero		1


	//   ....[18]....
        /*0d34*/ 	.word	0x000008f0
        /*0d38*/ 	.word	0x000000ff
        /*0d3c*/ 	.word	0x000228b0
        /*0d40*/ 	.short	0x0100
        /*0d42*/ 	.byte	0x08
	.zero		1


	//   ....[19]....
        /*0d44*/ 	.word	0x00000900
        /*0d48*/ 	.word	0x000000ff
        /*0d4c*/ 	.word	0x000228c0
        /*0d50*/ 	.short	0x0100
        /*0d52*/ 	.byte	0x08
	.zero		1


	//   ....[20]....
        /*0d54*/ 	.word	0x00000910
        /*0d58*/ 	.word	0x000000ff
        /*0d5c*/ 	.word	0x000228b8
        /*0d60*/ 	.short	0x0100
        /*0d62*/ 	.byte	0x08
	.zero		1


	//   ....[21]....
        /*0d64*/ 	.word	0x00000920
        /*0d68*/ 	.word	0x000000ff
        /*0d6c*/ 	.word	0x000228c8
        /*0d70*/ 	.short	0x0100
        /*0d72*/ 	.byte	0x08
	.zero		1


	//   ....[22]....
        /*0d74*/ 	.word	0x00002c40
        /*0d78*/ 	.word	0x00000060
        /*0d7c*/ 	.word	0x00022890
        /*0d80*/ 	.short	0x010a
        /*0d82*/ 	.byte	0x3f
	.zero		1


	//   ....[23]....
        /*0d84*/ 	.word	0x00003d90
        /*0d88*/ 	.word	0x00000060
        /*0d8c*/ 	.word	0x00022890
        /*0d90*/ 	.short	0x010a
        /*0d92*/ 	.byte	0x3f
	.zero		1


	//   ....[24]....
        /*0d94*/ 	.word	0x00004dc0
        /*0d98*/ 	.word	0x00000060
        /*0d9c*/ 	.word	0x00022890
        /*0da0*/ 	.short	0x010a
        /*0da2*/ 	.byte	0x3f
	.zero		1


	//   ....[25]....
        /*0da4*/ 	.word	0x00004fd0
        /*0da8*/ 	.word	0x00000020
        /*0dac*/ 	.word	0x00000000
        /*0db0*/ 	.short	0x0101
        /*0db2*/ 	.byte	0x3f
	.zero		1


	//   ....[26]....
        /*0db4*/ 	.word	0x00005010
        /*0db8*/ 	.word	0x00000060
        /*0dbc*/ 	.word	0x000228b0
        /*0dc0*/ 	.short	0x010a
        /*0dc2*/ 	.byte	0x3f
	.zero		1


	//   ....[27]....
        /*0dc4*/ 	.word	0x00005660
        /*0dc8*/ 	.word	0x00000060
        /*0dcc*/ 	.word	0x00000000
        /*0dd0*/ 	.short	0x0101
        /*0dd2*/ 	.byte	0x3f
	.zero		1


	//   ....[28]....
        /*0dd4*/ 	.word	0x00005ee0
        /*0dd8*/ 	.word	0x00000012
        /*0ddc*/ 	.word	0x00022800
        /*0de0*/ 	.short	0x010a
        /*0de2*/ 	.byte	0x3f
	.zero		1


	//   ....[29]....
        /*0de4*/ 	.word	0x00005f30
        /*0de8*/ 	.word	0x00000012
        /*0dec*/ 	.word	0x00022800
        /*0df0*/ 	.short	0x010a
        /*0df2*/ 	.byte	0x3f
	.zero		1


	//   ....[30]....
        /*0df4*/ 	.word	0x00006980
        /*0df8*/ 	.word	0x00000012
        /*0dfc*/ 	.word	0x00022800
        /*0e00*/ 	.short	0x010a
        /*0e02*/ 	.byte	0x3f
	.zero		1


	//   ....[31]....
        /*0e04*/ 	.word	0x00007da0
        /*0e08*/ 	.word	0x00000012
        /*0e0c*/ 	.word	0x00022800
        /*0e10*/ 	.short	0x010a
        /*0e12*/ 	.byte	0x3f
	.zero		1


	//   ....[32]....
        /*0e14*/ 	.word	0x00008bf0
        /*0e18*/ 	.word	0x00000015
        /*0e1c*/ 	.word	0x00022830
        /*0e20*/ 	.short	0x010a
        /*0e22*/ 	.byte	0x3f
	.zero		1


	//   ....[33]....
        /*0e24*/ 	.word	0x00008c90
        /*0e28*/ 	.word	0x00000015
        /*0e2c*/ 	.word	0x00022830
        /*0e30*/ 	.short	0x010a
        /*0e32*/ 	.byte	0x3f
	.zero		1


	//   ....[34]....
        /*0e34*/ 	.word	0x0000a130
        /*0e38*/ 	.word	0x00000003
        /*0e3c*/ 	.word	0x00000000
        /*0e40*/ 	.short	0x0101
        /*0e42*/ 	.byte	0x3f
	.zero		1


	//   ....[35]....
        /*0e44*/ 	.word	0x0000a590
        /*0e48*/ 	.word	0x00000015
        /*0e4c*/ 	.word	0x00022850
        /*0e50*/ 	.short	0x010a
        /*0e52*/ 	.byte	0x3f
	.zero		1


	//   ....[36]....
        /*0e54*/ 	.word	0x0000a5e0
        /*0e58*/ 	.word	0x00000015
        /*0e5c*/ 	.word	0x00022850
        /*0e60*/ 	.short	0x010a
        /*0e62*/ 	.byte	0x3f
	.zero		1


	//   ....[37]....
        /*0e64*/ 	.word	0x0000aa30
        /*0e68*/ 	.word	0x00000015
        /*0e6c*/ 	.word	0x00000000
        /*0e70*/ 	.short	0x0101
        /*0e72*/ 	.byte	0x3f
	.zero		1


	//   ....[38]....
        /*0e74*/ 	.word	0x0000ab50
        /*0e78*/ 	.word	0x000000c9
        /*0e7c*/ 	.word	0x00022830
        /*0e80*/ 	.short	0x010a
        /*0e82*/ 	.byte	0x3f
	.zero		1


	//   ....[39]....
        /*0e84*/ 	.word	0x0000ac00
        /*0e88*/ 	.word	0x000000c9
        /*0e8c*/ 	.word	0x00022830
        /*0e90*/ 	.short	0x010a
        /*0e92*/ 	.byte	0x3f
	.zero		1


	//   ....[40]....
        /*0e94*/ 	.word	0x0000c3b0
        /*0e98*/ 	.word	0x00000099
        /*0e9c*/ 	.word	0x00000000
        /*0ea0*/ 	.short	0x0101
        /*0ea2*/ 	.byte	0x3f
	.zero		1


	//   ....[41]....
        /*0ea4*/ 	.word	0x0000cda0
        /*0ea8*/ 	.word	0x000000c9
        /*0eac*/ 	.word	0x00022850
        /*0eb0*/ 	.short	0x010a
        /*0eb2*/ 	.byte	0x3f
	.zero		1


	//   ....[42]....
        /*0eb4*/ 	.word	0x0000cdf0
        /*0eb8*/ 	.word	0x000000c9
        /*0ebc*/ 	.word	0x00022850
        /*0ec0*/ 	.short	0x010a
        /*0ec2*/ 	.byte	0x3f
	.zero		1


	//   ....[43]....
        /*0ec4*/ 	.word	0x0000d1b0
        /*0ec8*/ 	.word	0x000000c9
        /*0ecc*/ 	.word	0x00000000
        /*0ed0*/ 	.short	0x0101
        /*0ed2*/ 	.byte	0x3f
	.zero		1


	//   ....[44]....
        /*0ed4*/ 	.word	0x0000d2c0
        /*0ed8*/ 	.word	0x00000015
        /*0edc*/ 	.word	0x00022830
        /*0ee0*/ 	.short	0x010a
        /*0ee2*/ 	.byte	0x3f
	.zero		1


	//   ....[45]....
        /*0ee4*/ 	.word	0x0000d320
        /*0ee8*/ 	.word	0x00000015
        /*0eec*/ 	.word	0x00022830
        /*0ef0*/ 	.short	0x010a
        /*0ef2*/ 	.byte	0x3f
	.zero		1


	//   ....[46]....
        /*0ef4*/ 	.word	0x0000e7e0
        /*0ef8*/ 	.word	0x0000009a
        /*0efc*/ 	.word	0x00000000
        /*0f00*/ 	.short	0x0101
        /*0f02*/ 	.byte	0x3f
	.zero		1


	//   ....[47]....
        /*0f04*/ 	.word	0x0000ec90
        /*0f08*/ 	.word	0x00000015
        /*0f0c*/ 	.word	0x00022850
        /*0f10*/ 	.short	0x010a
        /*0f12*/ 	.byte	0x3f
	.zero		1


	//   ....[48]....
        /*0f14*/ 	.word	0x0000ece0
        /*0f18*/ 	.word	0x00000015
        /*0f1c*/ 	.word	0x00022850
        /*0f20*/ 	.short	0x010a
        /*0f22*/ 	.byte	0x3f
	.zero		1


	//   ....[49]....
        /*0f24*/ 	.word	0x0000f0a0
        /*0f28*/ 	.word	0x00000015
        /*0f2c*/ 	.word	0x00000000
        /*0f30*/ 	.short	0x0101
        /*0f32*/ 	.byte	0x3f
	.zero		1


	//   ....[50]....
        /*0f34*/ 	.word	0x00011510
        /*0f38*/ 	.word	0x00000000
        /*0f3c*/ 	.word	0x00000000
        /*0f40*/ 	.short	0x0101
        /*0f42*/ 	.byte	0x3f
	.zero		1


	//   ....[51]....
        /*0f44*/ 	.word	0x00013f60
        /*0f48*/ 	.word	0x00000006
        /*0f4c*/ 	.word	0x00022820
        /*0f50*/ 	.short	0x010a
        /*0f52*/ 	.byte	0x3f
	.zero		1


	//   ....[52]....
        /*0f54*/ 	.word	0x00014040
        /*0f58*/ 	.word	0x00000004
        /*0f5c*/ 	.word	0x000228a0
        /*0f60*/ 	.short	0x010a
        /*0f62*/ 	.byte	0x3f
	.zero		1


	//   ....[53]....
        /*0f64*/ 	.word	0x00014290
        /*0f68*/ 	.word	0x00000004
        /*0f6c*/ 	.word	0x000228c0
        /*0f70*/ 	.short	0x010a
        /*0f72*/ 	.byte	0x3f
	.zero		1


	//   ....[54]....
        /*0f74*/ 	.word	0x00014950
        /*0f78*/ 	.word	0x00000005
        /*0f7c*/ 	.word	0x000228a0
        /*0f80*/ 	.short	0x010a
        /*0f82*/ 	.byte	0x3f
	.zero		1


	//   ....[55]....
        /*0f84*/ 	.word	0x00014b90
        /*0f88*/ 	.word	0x00000005
        /*0f8c*/ 	.word	0x000228c0
        /*0f90*/ 	.short	0x010a
        /*0f92*/ 	.byte	0x3f
	.zero		1


	//   ....[56]....
        /*0f94*/ 	.word	0x00015bb0
        /*0f98*/ 	.word	0x00000000
        /*0f9c*/ 	.word	0x00022840
        /*0fa0*/ 	.short	0x010a
        /*0fa2*/ 	.byte	0x3f
	.zero		1


	//   ....[57]....
        /*0fa4*/ 	.word	0x000169d0
        /*0fa8*/ 	.word	0x00000008
        /*0fac*/ 	.word	0x00022800
        /*0fb0*/ 	.short	0x0107
        /*0fb2*/ 	.byte	0x3f
	.zero		1


	//   ....[58]....
        /*0fb4*/ 	.word	0x00016ad0
        /*0fb8*/ 	.word	0x00000002
        /*0fbc*/ 	.word	0x00022800
        /*0fc0*/ 	.short	0x0101
        /*0fc2*/ 	.byte	0x3f
	.zero		1


	//   ....[59]....
        /*0fc4*/ 	.word	0x00016af0
        /*0fc8*/ 	.word	0x00000002
        /*0fcc*/ 	.word	0x00022820
        /*0fd0*/ 	.short	0x010a
        /*0fd2*/ 	.byte	0x3f
	.zero		1


	//   ....[60]....
        /*0fd4*/ 	.word	0x00016bf0
        /*0fd8*/ 	.word	0x00000002
        /*0fdc*/ 	.word	0x00022860
        /*0fe0*/ 	.short	0x010a
        /*0fe2*/ 	.byte	0x3f
	.zero		1


	//   ....[61]....
        /*0fe4*/ 	.word	0x000174e0
        /*0fe8*/ 	.word	0x00000002
        /*0fec*/ 	.word	0x00022840
        /*0ff0*/ 	.short	0x010a
        /*0ff2*/ 	.byte	0x3f
	.zero		1


	//   ....[62]....
        /*0ff4*/ 	.word	0x00017740
        /*0ff8*/ 	.word	0x00000002
        /*0ffc*/ 	.word	0x00022860
        /*1000*/ 	.short	0x010a
        /*1002*/ 	.byte	0x3f
	.zero		1


	//   ....[63]....
        /*1004*/ 	.word	0x00017fc0
        /*1008*/ 	.word	0x00000003
        /*100c*/ 	.word	0x00022840
        /*1010*/ 	.short	0x010a
        /*1012*/ 	.byte	0x3f
	.zero		1


	//   ....[64]....
        /*1014*/ 	.word	0x00018210
        /*1018*/ 	.word	0x00000003
        /*101c*/ 	.word	0x00022860
        /*1020*/ 	.short	0x010a
        /*1022*/ 	.byte	0x3f
	.zero		1


	//   ....[65]....
        /*1024*/ 	.word	0x00018a20
        /*1028*/ 	.word	0x00000003
        /*102c*/ 	.word	0x00022840
        /*1030*/ 	.short	0x010a
        /*1032*/ 	.byte	0x3f
	.zero		1


	//   ....[66]....
        /*1034*/ 	.word	0x00018c80
        /*1038*/ 	.word	0x00000003
        /*103c*/ 	.word	0x00022860
        /*1040*/ 	.short	0x010a
        /*1042*/ 	.byte	0x3f
	.zero		1


	//   ....[67]....
        /*1044*/ 	.word	0x0001a100
        /*1048*/ 	.word	0x00000000
        /*104c*/ 	.word	0x00022820
        /*1050*/ 	.short	0x010a
        /*1052*/ 	.byte	0x3f
	.zero		1


	//   ....[68]....
        /*1054*/ 	.word	0x0001a2b0
        /*1058*/ 	.word	0x00000006
        /*105c*/ 	.word	0x00000000
        /*1060*/ 	.short	0x010a
        /*1062*/ 	.byte	0x3f
	.zero		1


	//   ....[69]....
        /*1064*/ 	.word	0x0001a320
        /*1068*/ 	.word	0x00000007
        /*106c*/ 	.word	0x00000000
        /*1070*/ 	.short	0x010a
        /*1072*/ 	.byte	0x3f
	.zero		1


	//   ....[70]....
        /*1074*/ 	.word	0x0001a390
        /*1078*/ 	.word	0x00000004
        /*107c*/ 	.word	0x00000000
        /*1080*/ 	.short	0x010a
        /*1082*/ 	.byte	0x3f
	.zero		1


	//   ....[71]....
        /*1084*/ 	.word	0x0001a3c0
        /*1088*/ 	.word	0x00000003
        /*108c*/ 	.word	0x00000000
        /*1090*/ 	.short	0x010a
        /*1092*/ 	.byte	0x3f
	.zero		1


	//   ....[72]....
        /*1094*/ 	.word	0x0001a420
        /*1098*/ 	.word	0x00000060
        /*109c*/ 	.word	0x00022890
        /*10a0*/ 	.short	0x010a
        /*10a2*/ 	.byte	0x3f
	.zero		1


	//   ....[73]....
        /*10a4*/ 	.word	0x0001a470
        /*10a8*/ 	.word	0x00000060
        /*10ac*/ 	.word	0x00022890
        /*10b0*/ 	.short	0x010a
        /*10b2*/ 	.byte	0x3f
	.zero		1


	//   ....[74]....
        /*10b4*/ 	.word	0x0001a4c0
        /*10b8*/ 	.word	0x00000060
        /*10bc*/ 	.word	0x00022890
        /*10c0*/ 	.short	0x010a
        /*10c2*/ 	.byte	0x3f
	.zero		1


	//   ....[75]....
        /*10c4*/ 	.word	0x0001a510
        /*10c8*/ 	.word	0x00000060
        /*10cc*/ 	.word	0x000228b0
        /*10d0*/ 	.short	0x010a
        /*10d2*/ 	.byte	0x3f
	.zero		1


	//   ....[76]....
        /*10d4*/ 	.word	0x0001a9d0
        /*10d8*/ 	.word	0x00000012
        /*10dc*/ 	.word	0x00022800
        /*10e0*/ 	.short	0x010a
        /*10e2*/ 	.byte	0x3f
	.zero		1


	//   ....[77]....
        /*10e4*/ 	.word	0x0001afc0
        /*10e8*/ 	.word	0x00000012
        /*10ec*/ 	.word	0x00022800
        /*10f0*/ 	.short	0x010a
        /*10f2*/ 	.byte	0x3f
	.zero		1


	//   ....[78]....
        /*10f4*/ 	.word	0x0001b010
        /*10f8*/ 	.word	0x00000015
        /*10fc*/ 	.word	0x00022830
        /*1100*/ 	.short	0x010a
        /*1102*/ 	.byte	0x3f
	.zero		1


	//   ....[79]....
        /*1104*/ 	.word	0x0001b060
        /*1108*/ 	.word	0x00000015
        /*110c*/ 	.word	0x00022850
        /*1110*/ 	.short	0x010a
        /*1112*/ 	.byte	0x3f
	.zero		1


	//   ....[80]....
        /*1114*/ 	.word	0x0001b0b0
        /*1118*/ 	.word	0x000000c9
        /*111c*/ 	.word	0x00022830
        /*1120*/ 	.short	0x010a
        /*1122*/ 	.byte	0x3f
	.zero		1


	//   ....[81]....
        /*1124*/ 	.word	0x0001b100
        /*1128*/ 	.word	0x000000c9
        /*112c*/ 	.word	0x00022850
        /*1130*/ 	.short	0x010a
        /*1132*/ 	.byte	0x3f
	.zero		1


	//   ....[82]....
        /*1134*/ 	.word	0x0001b150
        /*1138*/ 	.word	0x00000015
        /*113c*/ 	.word	0x00022830
        /*1140*/ 	.short	0x010a
        /*1142*/ 	.byte	0x3f
	.zero		1


	//   ....[83]....
        /*1144*/ 	.word	0x0001b1a0
        /*1148*/ 	.word	0x00000015
        /*114c*/ 	.word	0x00022850
        /*1150*/ 	.short	0x010a
        /*1152*/ 	.byte	0x3f
	.zero		1


	//   ....[84]....
        /*1154*/ 	.word	0x0001b780
        /*1158*/ 	.word	0x00000005
        /*115c*/ 	.word	0x00022820
        /*1160*/ 	.short	0x010a
        /*1162*/ 	.byte	0x3f
	.zero		1


	//   ....[85]....
        /*1164*/ 	.word	0x0001b7d0
        /*1168*/ 	.word	0x00000004
        /*116c*/ 	.word	0x000228a0
        /*1170*/ 	.short	0x010a
        /*1172*/ 	.byte	0x3f
	.zero		1


	//   ....[86]....
        /*1174*/ 	.word	0x0001b820
        /*1178*/ 	.word	0x00000004
        /*117c*/ 	.word	0x000228c0
        /*1180*/ 	.short	0x010a
        /*1182*/ 	.byte	0x3f
	.zero		1


	//   ....[87]....
        /*1184*/ 	.word	0x0001b870
        /*1188*/ 	.word	0x00000005
        /*118c*/ 	.word	0x000228a0
        /*1190*/ 	.short	0x010a
        /*1192*/ 	.byte	0x3f
	.zero		1


	//   ....[88]....
        /*1194*/ 	.word	0x0001b8c0
        /*1198*/ 	.word	0x00000005
        /*119c*/ 	.word	0x000228c0
        /*11a0*/ 	.short	0x010a
        /*11a2*/ 	.byte	0x3f
	.zero		1


	//   ....[89]....
        /*11a4*/ 	.word	0x0001ba60
        /*11a8*/ 	.word	0x00000000
        /*11ac*/ 	.word	0x00022840
        /*11b0*/ 	.short	0x010a
        /*11b2*/ 	.byte	0x3f
	.zero		1


	//   ....[90]....
        /*11b4*/ 	.word	0x0001c560
        /*11b8*/ 	.word	0x00000002
        /*11bc*/ 	.word	0x00022820
        /*11c0*/ 	.short	0x010a
        /*11c2*/ 	.byte	0x3f
	.zero		1


	//   ....[91]....
        /*11c4*/ 	.word	0x0001c5b0
        /*11c8*/ 	.word	0x00000002
        /*11cc*/ 	.word	0x00022860
        /*11d0*/ 	.short	0x010a
        /*11d2*/ 	.byte	0x3f
	.zero		1


	//   ....[92]....
        /*11d4*/ 	.word	0x0001c600
        /*11d8*/ 	.word	0x00000002
        /*11dc*/ 	.word	0x00022840
        /*11e0*/ 	.short	0x010a
        /*11e2*/ 	.byte	0x3f
	.zero		1


	//   ....[93]....
        /*11e4*/ 	.word	0x0001c650
        /*11e8*/ 	.word	0x00000002
        /*11ec*/ 	.word	0x00022860
        /*11f0*/ 	.short	0x010a
        /*11f2*/ 	.byte	0x3f
	.zero		1


	//   ....[94]....
        /*11f4*/ 	.word	0x0001c6a0
        /*11f8*/ 	.word	0x00000003
        /*11fc*/ 	.word	0x00022840
        /*1200*/ 	.short	0x010a
        /*1202*/ 	.byte	0x3f
	.zero		1


	//   ....[95]....
        /*1204*/ 	.word	0x0001c6f0
        /*1208*/ 	.word	0x00000003
        /*120c*/ 	.word	0x00022860
        /*1210*/ 	.short	0x010a
        /*1212*/ 	.byte	0x3f
	.zero		1


	//   ....[96]....
        /*1214*/ 	.word	0x0001c740
        /*1218*/ 	.word	0x00000003
        /*121c*/ 	.word	0x00022840
        /*1220*/ 	.short	0x010a
        /*1222*/ 	.byte	0x3f
	.zero		1


	//   ....[97]....
        /*1224*/ 	.word	0x0001c790
        /*1228*/ 	.word	0x00000003
        /*122c*/ 	.word	0x00022860
        /*1230*/ 	.short	0x010a
        /*1232*/ 	.byte	0x3f
	.zero		1


	//   ....[98]....
        /*1234*/ 	.word	0x0001d190
        /*1238*/ 	.word	0x00000000
        /*123c*/ 	.word	0x00022820
        /*1240*/ 	.short	0x010a
        /*1242*/ 	.byte	0x3f
	.zero		1


	//   ....[99]....
        /*1244*/ 	.word	0x0001d330
        /*1248*/ 	.word	0x00000006
        /*124c*/ 	.word	0x00000000
        /*1250*/ 	.short	0x010a
        /*1252*/ 	.byte	0x3f
	.zero		1


	//   ....[100]....
        /*1254*/ 	.word	0x0001d380
        /*1258*/ 	.word	0x00000007
        /*125c*/ 	.word	0x00000000
        /*1260*/ 	.short	0x010a
        /*1262*/ 	.byte	0x3f
	.zero		1


	//   ....[101]....
        /*1264*/ 	.word	0x0001d3d0
        /*1268*/ 	.word	0x00000004
        /*126c*/ 	.word	0x00000000
        /*1270*/ 	.short	0x010a
        /*1272*/ 	.byte	0x3f
	.zero		1


	//----- nvinfo : EIATTR_NUM_MBARRIERS
	.align		4
.L_1595:
        /*1274*/ 	.byte	0x03, 0x38
        /*1276*/ 	.short	0x0016


	//----- nvinfo : EIATTR_EXIT_INSTR_OFFSETS
	.align		4
        /*1278*/ 	.byte	0x04, 0x1c
        /*127a*/ 	.short	(.L_1597 - .L_1596)


	//   ....[0]....
.L_1596:
        /*127c*/ 	.word	0x0001a410


	//----- nvinfo : EIATTR_MAX_THREADS
	.align		4
.L_1597:
        /*1280*/ 	.byte	0x04, 0x05
        /*1282*/ 	.short	(.L_1599 - .L_1598)
.L_1598:
        /*1284*/ 	.word	0x00000180
        /*1288*/ 	.word	0x00000001
        /*128c*/ 	.word	0x00000001


	//----- nvinfo : EIATTR_CRS_STACK_SIZE
	.align		4
.L_1599:
        /*1290*/ 	.byte	0x04, 0x1e
        /*1292*/ 	.short	(.L_1601 - .L_1600)
.L_1600:
        /*1294*/ 	.word	0x00000000


	//----- nvinfo : EIATTR_CBANK_PARAM_SIZE
	.align		4
.L_1601:
        /*1298*/ 	.byte	0x03, 0x19
        /*129a*/ 	.short	0x0af0


	//----- nvinfo : EIATTR_PARAM_CBANK
	.align		4
        /*129c*/ 	.byte	0x04, 0x0a
        /*129e*/ 	.short	(.L_1603 - .L_1602)
	.align		4
.L_1602:
        /*12a0*/ 	.word	index@(.nv.constant0._ZN7cutlass13device_kernelIN5flash11enable_sm90INS1_16FlashAttnFwdSm90INS1_25CollectiveMainloopFwdSm90ILi2EN4cute5tupleIJNS5_1CILi1EEES8_S8_EEENS6_IJNS7_ILi128EEENS7_ILi96EEENS7_ILi64EEEEEELi256ENS_6half_tEfNS_4arch4Sm90ELb1ELb0ELb0ELb1ELb0ELb1ELb0ELb1ELb0ELb1ELb0ELb0EEENS1_21CollectiveEpilogueFwdINS6_IJSA_NS7_ILi256EEESB_EEES9_SE_SG_Li256ELb1ELb1ELb0ELb0EEENS1_36VarlenDynamicPersistentTileSchedulerILi128ELi96ELi256ELi128ELb0ELb1ELb1ELb1ELb1ELb1EEEEEEEEEvNT_6ParamsE)
        /*12a4*/ 	.short	0x0210
        /*12a6*/ 	.short	0x0af0


	//----- nvinfo : EIATTR_SW_WAR
	.align		4
.L_1603:
        /*12a8*/ 	.byte	0x04, 0x36
        /*12aa*/ 	.short	(.L_1605 - .L_1604)
.L_1604:
        /*12ac*/ 	.word	0x00000008
.L_1605:


//--------------------- .nv.info._ZN7cutlass13device_kernelIN5flash11enable_sm90INS1_16FlashAttnFwdSm90INS1_25CollectiveMainloopFwdSm90ILi2EN4cute5tupleIJNS5_1CILi1EEES8_S8_EEENS6_IJNS7_ILi128EEENS7_ILi96EEENS7_ILi64EEEEEELi256ENS_6half_tEfNS_4arch4Sm90ELb1ELb0ELb0ELb1ELb0ELb0ELb1ELb1ELb0ELb1ELb0ELb0EEENS1_21CollectiveEpilogueFwdINS6_IJSA_NS7_ILi256EEESB_EEES9_SE_SG_Li256ELb1ELb1ELb0ELb0EEENS1_36VarlenDynamicPersistentTileSchedulerILi128ELi96ELi256ELi128ELb0ELb1ELb1ELb1ELb1ELb1EEEEEEEEEvNT_6ParamsE --------------------------
	.section	.nv.info._ZN7cutlass13device_kernelIN5flash11enable_sm90INS1_16FlashAttnFwdSm90INS1_25CollectiveMainloopFwdSm90ILi2EN4cute5tupleIJNS5_1CILi1EEES8_S8_EEENS6_IJNS7_ILi128EEENS7_ILi96EEENS7_ILi64EEEEEELi256ENS_6half_tEfNS_4arch4Sm90ELb1ELb0ELb0ELb1ELb0ELb0ELb1ELb1ELb0ELb1ELb0ELb0EEENS1_21CollectiveEpilogueFwdINS6_IJSA_NS7_ILi256EEESB_EEES9_SE_SG_Li256ELb1ELb1ELb0ELb0EEENS1_36VarlenDynamicPersistentTileSchedulerILi128ELi96ELi256ELi128ELb0ELb1ELb1ELb1ELb1ELb1EEEEEEEEEvNT_6ParamsE,"",@"SHT_CUDA_INFO"
	.sectionflags	@""
	.align	4


	//----- nvinfo : EIATTR_CUDA_API_VERSION
	.align		4
        /*0000*/ 	.byte	0x04, 0x37
        /*0002*/ 	.short	(.L_1607 - .L_1606)
.L_1606:
        /*0004*/ 	.word	0x00000082


	//----- nvinfo : EIATTR_KPARAM_INFO
	.align		4
.L_1607:
        /*0008*/ 	.byte	0x04, 0x17
        /*000a*/ 	.short	(.L_1609 - .L_1608)
.L_1608:
        /*000c*/ 	.word	0x00000000
        /*0010*/ 	.short	0x0000
        /*0012*/ 	.short	0x0070
        /*0014*/ 	.byte	0x00, 0xf0, 0x01, 0x2e


	//----- nvinfo : EIATTR_SPARSE_MMA_MASK
	.align		4
.L_1609:
        /*0018*/ 	.byte	0x03, 0x50
        /*001a*/ 	.short	0x0000


	//----- nvinfo : EIATTR_MAXREG_COUNT
	.align		4
        /*001c*/ 	.byte	0x03, 0x1b
        /*001e*/ 	.short	0x00a8


	//----- nvinfo : EIATTR_NUM_BARRIERS
	.align		4
        /*0020*/ 	.byte	0x02, 0x4c
        /*0022*/ 	.byte	0x10
	.zero		1


	//----- nvinfo : EIATTR_EXTERNS
	.align		4
        /*0024*/ 	.byte	0x04, 0x0f
        /*0026*/ 	.short	(.L_1611 - .L_1610)


	//   ....[0]....
	.align		4
.L_1610:
        /*0028*/ 	.word	index@(__assertfail)


	//----- nvinfo : EIATTR_ANNOTATIONS
	.align		4
.L_1611:
        /*002c*/ 	.byte	0x04, 0x55
        /*002e*/ 	.short	(.L_1613 - .L_1612)


	//   ....[0]....
.L_1612:
        /* <DEDUP_REMOVED lines=97> */


	//----- nvinfo : EIATTR_MERCURY_ISA_VERSION
	.align		4
.L_1613:
        /*0630*/ 	.byte	0x03, 0x5f
        /*0632*/ 	.short	0x0101


	//----- nvinfo : EIATTR_UNUSED_LOAD_BYTE_OFFSET
	.align		4
        /*0634*/ 	.byte	0x04, 0x44
        /*0636*/ 	.short	(.L_1615 - .L_1614)


	//   ....[0]....
.L_1614:
        /*0638*/ 	.word	0x00000a80
        /*063c*/ 	.word	0x0000fff0


	//   ....[1]....
        /*0640*/ 	.word	0x00009a20
        /*0644*/ 	.word	0x0000fff0


	//----- nvinfo : EIATTR_INT_WARP_WIDE_INSTR_OFFSETS
	.align		4
.L_1615:
        /*0648*/ 	.byte	0x04, 0x31
        /*064a*/ 	.short	(.L_1617 - .L_1616)


	//   ....[0]....
.L_1616:
        /*064c*/ 	.word	0x00000130


	//   ....[1]....
        /*0650*/ 	.word	0x00000170


	//   ....[2]....
        /*0654*/ 	.word	0x000001e0


	//   ....[3]....
        /*0658*/ 	.word	0x000001f0


	//   ....[4]....
        /*065c*/ 	.word	0x0000dbf0


	//   ....[5]....
        /*0660*/ 	.word	0x0000dc80


	//   ....[6]....
        /*0664*/ 	.word	0x00012830


	//   ....[7]....
        /*0668*/ 	.word	0x000128c0


	//----- nvinfo : EIATTR_COOP_GROUP_MASK_REGIDS
	.align		4
.L_1617:
        /*066c*/ 	.byte	0x04, 0x29
        /*066e*/ 	.short	(.L_1619 - .L_1618)


	//   ....[0]....
.L_1618:
        /*0670*/ 	.word	0xffffffff


	//   ....[1]....
        /*0674*/ 	.word	0xffffffff


	//   ....[2]....
        /*0678*/ 	.word	0xffffffff


	//   ....[3]....
        /*067c*/ 	.word	0xffffffff


	//   ....[4]....
        /*0680*/ 	.word	0xffffffff


	//   ....[5]....
        /*0684*/ 	.word	0xffffffff


	//   ....[6]....
        /*0688*/ 	.word	0xffffffff


	//   ....[7]....
        /*068c*/ 	.word	0xffffffff


	//   ....[8]....
        /*0690*/ 	.word	0xffffffff


	//   ....[9]....
        /*0694*/ 	.word	0xffffffff


	//   ....[10]....
        /*0698*/ 	.word	0xffffffff


	//   ....[11]....
        /*069c*/ 	.word	0xffffffff


	//   ....[12]....
        /*06a0*/ 	.word	0xffffffff


	//   ....[13]....
        /*06a4*/ 	.word	0xffffffff


	//   ....[14]....
        /*06a8*/ 	.word	0xffffffff


	//   ....[15]....
        /*06ac*/ 	.word	0xffffffff


	//   ....[16]....
        /*06b0*/ 	.word	0xffffffff


	//   ....[17]....
        /*06b4*/ 	.word	0xffffffff


	//   ....[18]....
        /*06b8*/ 	.word	0xffffffff


	//   ....[19]....
        /*06bc*/ 	.word	0xffffffff


	//   ....[20]....
        /*06c0*/ 	.word	0xffffffff


	//   ....[21]....
        /*06c4*/ 	.word	0xffffffff


	//   ....[22]....
        /*06c8*/ 	.word	0xffffffff


	//   ....[23]....
        /*06cc*/ 	.word	0xffffffff


	//   ....[24]....
        /*06d0*/ 	.word	0xffffffff


	//   ....[25]....
        /*06d4*/ 	.word	0xffffffff


	//   ....[26]....
        /*06d8*/ 	.word	0xffffffff


	//   ....[27]....
        /*06dc*/ 	.word	0xffffffff


	//   ....[28]....
        /*06e0*/ 	.word	0xffffffff


	//   ....[29]....
        /*06e4*/ 	.word	0xffffffff


	//   ....[30]....
        /*06e8*/ 	.word	0xffffffff


	//   ....[31]....
        /*06ec*/ 	.word	0xffffffff


	//   ....[32]....
        /*06f0*/ 	.word	0xffffffff


	//   ....[33]....
        /*06f4*/ 	.word	0xffffffff


	//   ....[34]....
        /*06f8*/ 	.word	0xffffffff


	//   ....[35]....
        /*06fc*/ 	.word	0xffffffff


	//   ....[36]....
        /*0700*/ 	.word	0xffffffff


	//   ....[37]....
        /*0704*/ 	.word	0xffffffff


	//   ....[38]....
        /*0708*/ 	.word	0xffffffff


	//   ....[39]....
        /*070c*/ 	.word	0xffffffff


	//   ....[40]....
        /*0710*/ 	.word	0xffffffff


	//   ....[41]....
        /*0714*/ 	.word	0xffffffff


	//   ....[42]....
        /*0718*/ 	.word	0xffffffff


	//   ....[43]....
        /*071c*/ 	.word	0xffffffff


	//   ....[44]....
        /*0720*/ 	.word	0xffffffff


	//   ....[45]....
        /*0724*/ 	.word	0xffffffff


	//   ....[46]....
        /*0728*/ 	.word	0xffffffff


	//   ....[47]....
        /*072c*/ 	.word	0xffffffff


	//   ....[48]....
        /*0730*/ 	.word	0xffffffff


	//   ....[49]....
        /*0734*/ 	.word	0xffffffff


	//   ....[50]....
        /*0738*/ 	.word	0xffffffff


	//   ....[51]....
        /*073c*/ 	.word	0xffffffff


	//   ....[52]....
        /*0740*/ 	.word	0xffffffff


	//   ....[53]....
        /*0744*/ 	.word	0xffffffff


	//   ....[54]....
        /*0748*/ 	.word	0xffffffff


	//   ....[55]....
        /*074c*/ 	.word	0xffffffff


	//   ....[56]....
        /*0750*/ 	.word	0xffffffff


	//   ....[57]....
        /*0754*/ 	.word	0xffffffff


	//   ....[58]....
        /*0758*/ 	.word	0xffffffff


	//   ....[59]....
        /*075c*/ 	.word	0xffffffff


	//   ....[60]....
        /*0760*/ 	.word	0xffffffff


	//   ....[61]....
        /*0764*/ 	.word	0xffffffff


	//   ....[62]....
        /*0768*/ 	.word	0xffffffff


	//   ....[63]....
        /*076c*/ 	.word	0xffffffff


	//   ....[64]....
        /*0770*/ 	.word	0xffffffff


	//   ....[65]....
        /*0774*/ 	.word	0xffffffff


	//   ....[66]....
        /*0778*/ 	.word	0xffffffff


	//   ....[67]....
        /*077c*/ 	.word	0xffffffff


	//   ....[68]....
        /*0780*/ 	.word	0xffffffff


	//   ....[69]....
        /*0784*/ 	.word	0xffffffff


	//   ....[70]....
        /*0788*/ 	.word	0xffffffff


	//   ....[71]....
        /*078c*/ 	.word	0xffffffff


	//   ....[72]....
        /*0790*/ 	.word	0xffffffff


	//   ....[73]....
        /*0794*/ 	.word	0xffffffff


	//   ....[74]....
        /*0798*/ 	.word	0xffffffff


	//   ....[75]....
        /*079c*/ 	.word	0xffffffff


	//   ....[76]....
        /*07a0*/ 	.word	0xffffffff


	//   ....[77]....
        /*07a4*/ 	.word	0xffffffff


	//   ....[78]....
        /*07a8*/ 	.word	0xffffffff


	//   ....[79]....
        /*07ac*/ 	.word	0xffffffff


	//   ....[80]....
        /*07b0*/ 	.word	0xffffffff


	//   ....[81]....
        /*07b4*/ 	.word	0xffffffff


	//   ....[82]....
        /*07b8*/ 	.word	0xffffffff


	//   ....[83]....
        /*07bc*/ 	.word	0xffffffff


	//   ....[84]....
        /*07c0*/ 	.word	0xffffffff


	//   ....[85]....
        /*07c4*/ 	.word	0xffffffff


	//   ....[86]....
        /*07c8*/ 	.word	0xffffffff


	//   ....[87]....
        /*07cc*/ 	.word	0xffffffff


	//   ....[88]....
        /*07d0*/ 	.word	0xffffffff


	//   ....[89]....
        /*07d4*/ 	.word	0xffffffff


	//   ....[90]....
        /*07d8*/ 	.word	0xffffffff


	//   ....[91]....
        /*07dc*/ 	.word	0xffffffff


	//   ....[92]....
        /*07e0*/ 	.word	0xffffffff


	//   ....[93]....
        /*07e4*/ 	.word	0xffffffff


	//   ....[94]....
        /*07e8*/ 	.word	0xffffffff


	//   ....[95]....
        /*07ec*/ 	.word	0xffffffff


	//   ....[96]....
        /*07f0*/ 	.word	0xffffffff


	//   ....[97]....
        /*07f4*/ 	.word	0xffffffff


	//   ....[98]....
        /*07f8*/ 	.word	0xffffffff


	//   ....[99]....
        /*07fc*/ 	.word	0xffffffff


	//   ....[100]....
        /*0800*/ 	.word	0xffffffff


	//   ....[101]....
        /*0804*/ 	.word	0xffffffff


	//   ....[102]....
        /*0808*/ 	.word	0xffffffff


	//   ....[103]....
        /*080c*/ 	.word	0xffffffff


	//   ....[104]....
        /*0810*/ 	.word	0xffffffff


	//   ....[105]....
        /*0814*/ 	.word	0xffffffff


	//   ....[106]....
        /*0818*/ 	.word	0xffffffff


	//   ....[107]....
        /*081c*/ 	.word	0xffffffff


	//   ....[108]....
        /*0820*/ 	.word	0xffffffff


	//   ....[109]....
        /*0824*/ 	.word	0xffffffff


	//   ....[110]....
        /*0828*/ 	.word	0xffffffff


	//   ....[111]....
        /*082c*/ 	.word	0xffffffff


	//   ....[112]....
        /*0830*/ 	.word	0xffffffff


	//   ....[113]....
        /*0834*/ 	.word	0xffffffff


	//   ....[114]....
        /*0838*/ 	.word	0xffffffff


	//   ....[115]....
        /*083c*/ 	.word	0x0500000f


	//   ....[116]....
        /*0840*/ 	.word	0x0500000f


	//   ....[117]....
        /*0844*/ 	.word	0x0500000f


	//   ....[118]....
        /*0848*/ 	.word	0x0500000f


	//   ....[119]....
        /*084c*/ 	.word	0x0500000f


	//   ....[120]....
        /*0850*/ 	.word	0x0500000f


	//   ....[121]....
        /*0854*/ 	.word	0x0500000f


	//   ....[122]....
        /*0858*/ 	.word	0x0500000f


	//   ....[123]....
        /*085c*/ 	.word	0x0500000f


	//   ....[124]....
        /*0860*/ 	.word	0x0500000f


	//   ....[125]....
        /*0864*/ 	.word	0x0500000f


	//   ....[126]....
        /*0868*/ 	.word	0x0500000f


	//   ....[127]....
        /*086c*/ 	.word	0x0500000f


	//   ....[128]....
        /*0870*/ 	.word	0x0500000f


	//   ....[129]....
        /*0874*/ 	.word	0x0500000f


	//   ....[130]....
        /*0878*/ 	.word	0x0500000f


	//   ....[131]....
        /*087c*/ 	.word	0x0500000f


	//   ....[132]....
        /*0880*/ 	.word	0x0500000f


	//   ....[133]....
        /*0884*/ 	.word	0x0500000f


	//   ....[134]....
        /*0888*/ 	.word	0x0500000f


	//   ....[135]....
        /*088c*/ 	.word	0x0500000f


	//   ....[136]....
        /*0890*/ 	.word	0x0500000f


	//   ....[137]....
        /*0894*/ 	.word	0x0500000f


	//   ....[138]....
        /*0898*/ 	.word	0x0500000f


	//   ....[139]....
        /*089c*/ 	.word	0x0500000f


	//   ....[140]....
        /*08a0*/ 	.word	0x0500000f


	//   ....[141]....
        /*08a4*/ 	.word	0x0500000f


	//   ....[142]....
        /*08a8*/ 	.word	0x0500000f


	//   ....[143]....
        /*08ac*/ 	.word	0x0500000f


	//   ....[144]....
        /*08b0*/ 	.word	0x0500000f


	//   ....[145]....
        /*08b4*/ 	.word	0x0500000f


	//   ....[146]....
        /*08b8*/ 	.word	0x0500000f


	//   ....[147]....
        /*08bc*/ 	.word	0x0500000f


	//   ....[148]....
        /*08c0*/ 	.word	0x0500000f


	//   ....[149]....
        /*08c4*/ 	.word	0x0500000f


	//   ....[150]....
        /*08c8*/ 	.word	0x0500000f


	//   ....[151]....
        /*08cc*/ 	.word	0x0500000f


	//   ....[152]....
        /*08d0*/ 	.word	0x0500000f


	//   ....[153]....
        /*08d4*/ 	.word	0x0500000f


	//   ....[154]....
        /*08d8*/ 	.word	0x0500000f


	//   ....[155]....
        /*08dc*/ 	.word	0x0500000f


	//   ....[156]....
        /*08e0*/ 	.word	0x0500000f


	//   ....[157]....
        /*08e4*/ 	.word	0x0500000f


	//   ....[158]....
        /*08e8*/ 	.word	0x0500000f


	//   ....[159]....
        /*08ec*/ 	.word	0x0500000f


	//   ....[160]....
        /*08f0*/ 	.word	0x0500000f


	//   ....[161]....
        /*08f4*/ 	.word	0x0500000f


	//   ....[162]....
        /*08f8*/ 	.word	0x0500000f


	//   ....[163]....
        /*08fc*/ 	.word	0x0500000f


	//   ....[164]....
        /*0900*/ 	.word	0x0500000f


	//   ....[165]....
        /*0904*/ 	.word	0x0500000f


	//----- nvinfo : EIATTR_COOP_GROUP_INSTR_OFFSETS
	.align		4
.L_1619:
        /*0908*/ 	.byte	0x04, 0x28
        /*090a*/ 	.short	(.L_1621 - .L_1620)


	//   ....[0]....
.L_1620:
        /*090c*/ 	.word	0x00000070


	//   ....[1]....
        /*0910*/ 	.word	0x00000140


	//   ....[2]....
        /*0914*/ 	.word	0x00000190


	//   ....[3]....
        /*0918*/ 	.word	0x000003e0


	//   ....[4]....
        /*091c*/ 	.word	0x00000540


	//   ....[5]....
        /*0920*/ 	.word	0x00000660


	//   ....[6]....
        /*0924*/ 	.word	0x000007c0


	//   ....[7]....
        /*0928*/ 	.word	0x00001930


	//   ....[8]....
        /*092c*/ 	.word	0x000025a0


	//   ....[9]....
        /*0930*/ 	.word	0x000025e0


	//   ....[10]....
        /*0934*/ 	.word	0x000033c0


	//   ....[11]....
        /*0938*/ 	.word	0x000033e0


	//   ....[12]....
        /*093c*/ 	.word	0x00003400


	//   ....[13]....
        /*0940*/ 	.word	0x00003420


	//   ....[14]....
        /*0944*/ 	.word	0x00004880


	//   ....[15]....
        /*0948*/ 	.word	0x000048a0


	//   ....[16]....
        /*094c*/ 	.word	0x000055b0


	//   ....[17]....
        /*0950*/ 	.word	0x000055d0


	//   ....[18]....
        /*0954*/ 	.word	0x000055f0


	//   ....[19]....
        /*0958*/ 	.word	0x00005610


	//   ....[20]....
        /*095c*/ 	.word	0x00007920


	//   ....[21]....
        /*0960*/ 	.word	0x00007980


	//   ....[22]....
        /*0964*/ 	.word	0x000079a0


	//   ....[23]....
        /*0968*/ 	.word	0x000079c0


	//   ....[24]....
        /*096c*/ 	.word	0x00008f80


	//   ....[25]....
        /*0970*/ 	.word	0x00008fc0


	//   ....[26]....
        /*0974*/ 	.word	0x00009070


	//   ....[27]....
        /*0978*/ 	.word	0x000090d0


	//   ....[28]....
        /*097c*/ 	.word	0x0000ab50


	//   ....[29]....
        /*0980*/ 	.word	0x0000ab80


	//   ....[30]....
        /*0984*/ 	.word	0x0000abc0


	//   ....[31]....
        /*0988*/ 	.word	0x0000abf0


	//   ....[32]....
        /*098c*/ 	.word	0x0000b440


	//   ....[33]....
        /*0990*/ 	.word	0x0000b460


	//   ....[34]....
        /*0994*/ 	.word	0x0000b5b0


	//   ....[35]....
        /*0998*/ 	.word	0x0000b5d0


	//   ....[36]....
        /*099c*/ 	.word	0x0000b710


	//   ....[37]....
        /*09a0*/ 	.word	0x0000b730


	//   ....[38]....
        /*09a4*/ 	.word	0x0000b880


	//   ....[39]....
        /*09a8*/ 	.word	0x0000b8a0


	//   ....[40]....
        /*09ac*/ 	.word	0x0000c250


	//   ....[41]....
        /*09b0*/ 	.word	0x0000c280


	//   ....[42]....
        /*09b4*/ 	.word	0x0000c3d0


	//   ....[43]....
        /*09b8*/ 	.word	0x0000c3f0


	//   ....[44]....
        /*09bc*/ 	.word	0x0000c530


	//   ....[45]....
        /*09c0*/ 	.word	0x0000c550


	//   ....[46]....
        /*09c4*/ 	.word	0x0000c6a0


	//   ....[47]....
        /*09c8*/ 	.word	0x0000c6c0


	//   ....[48]....
        /*09cc*/ 	.word	0x0000c890


	//   ....[49]....
        /*09d0*/ 	.word	0x0000ca70


	//   ....[50]....
        /*09d4*/ 	.word	0x0000caa0


	//   ....[51]....
        /*09d8*/ 	.word	0x0000cad0


	//   ....[52]....
        /*09dc*/ 	.word	0x0000cb00


	//   ....[53]....
        /*09e0*/ 	.word	0x0000cb30


	//   ....[54]....
        /*09e4*/ 	.word	0x0000cb60


	//   ....[55]....
        /*09e8*/ 	.word	0x0000ccd0


	//   ....[56]....
        /*09ec*/ 	.word	0x0000cd00


	//   ....[57]....
        /*09f0*/ 	.word	0x0000cd30


	//   ....[58]....
        /*09f4*/ 	.word	0x0000cd60


	//   ....[59]....
        /*09f8*/ 	.word	0x0000cd90


	//   ....[60]....
        /*09fc*/ 	.word	0x0000cdc0


	//   ....[61]....
        /*0a00*/ 	.word	0x0000ce60


	//   ....[62]....
        /*0a04*/ 	.word	0x0000cec0


	//   ....[63]....
        /*0a08*/ 	.word	0x0000cf50


	//   ....[64]....
        /*0a0c*/ 	.word	0x0000e1f0


	//   ....[65]....
        /*0a10*/ 	.word	0x0000ed80


	//   ....[66]....
        /*0a14*/ 	.word	0x0000eda0


	//   ....[67]....
        /*0a18*/ 	.word	0x0000edd0


	//   ....[68]....
        /*0a1c*/ 	.word	0x0000edf0


	//   ....[69]....
        /*0a20*/ 	.word	0x0000eea0


	//   ....[70]....
        /*0a24*/ 	.word	0x0000ef30


	//   ....[71]....
        /*0a28*/ 	.word	0x0000ef60


	//   ....[72]....
        /*0a2c*/ 	.word	0x0000efe0


	//   ....[73]....
        /*0a30*/ 	.word	0x0000f010


	//   ....[74]....
        /*0a34*/ 	.word	0x0000f090


	//   ....[75]....
        /*0a38*/ 	.word	0x0000f0c0


	//   ....[76]....
        /*0a3c*/ 	.word	0x0000f140


	//   ....[77]....
        /*0a40*/ 	.word	0x0000f170


	//   ....[78]....
        /*0a44*/ 	.word	0x0000f190


	//   ....[79]....
        /*0a48*/ 	.word	0x0000f1e0


	//   ....[80]....
        /*0a4c*/ 	.word	0x0000f1f0


	//   ....[81]....
        /*0a50*/ 	.word	0x0000f950


	//   ....[82]....
        /*0a54*/ 	.word	0x0000f9b0


	//   ....[83]....
        /*0a58*/ 	.word	0x0000fa60


	//   ....[84]....
        /*0a5c*/ 	.word	0x0000fa70


	//   ....[85]....
        /*0a60*/ 	.word	0x0000fb00


	//   ....[86]....
        /*0a64*/ 	.word	0x0000fb10


	//   ....[87]....
        /*0a68*/ 	.word	0x0000fba0


	//   ....[88]....
        /*0a6c*/ 	.word	0x0000fbb0


	//   ....[89]....
        /*0a70*/ 	.word	0x0000fc20


	//   ....[90]....
        /*0a74*/ 	.word	0x0000fc30


	//   ....[91]....
        /*0a78*/ 	.word	0x0000fcb0


	//   ....[92]....
        /*0a7c*/ 	.word	0x0000fcc0


	//   ....[93]....
        /*0a80*/ 	.word	0x0000fd40


	//   ....[94]....
        /*0a84*/ 	.word	0x0000fd50


	//   ....[95]....
        /*0a88*/ 	.word	0x0000fdd0


	//   ....[96]....
        /*0a8c*/ 	.word	0x0000fde0


	//   ....[97]....
        /*0a90*/ 	.word	0x00012ac0


	//   ....[98]....
        /*0a94*/ 	.word	0x00012b20


	//   ....[99]....
        /*0a98*/ 	.word	0x00012b50


	//   ....[100]....
        /*0a9c*/ 	.word	0x00012b60


	//   ....[101]....
        /*0aa0*/ 	.word	0x00012b90


	//   ....[102]....
        /*0aa4*/ 	.word	0x00012bc0


	//   ....[103]....
        /*0aa8*/ 	.word	0x00012bf0


	//   ....[104]....
        /*0aac*/ 	.word	0x00012c20


	//   ....[105]....
        /*0ab0*/ 	.word	0x00012da0


	//   ....[106]....
        /*0ab4*/ 	.word	0x00012dd0


	//   ....[107]....
        /*0ab8*/ 	.word	0x00012e00


	//   ....[108]....
        /*0abc*/ 	.word	0x00012e30


	//   ....[109]....
        /*0ac0*/ 	.word	0x00012e60


	//   ....[110]....
        /*0ac4*/ 	.word	0x00012e90


	//   ....[111]....
        /*0ac8*/ 	.word	0x00012f50


	//   ....[112]....
        /*0acc*/ 	.word	0x00012f70


	//   ....[113]....
        /*0ad0*/ 	.word	0x00012fe0


	//   ....[114]....
        /*0ad4*/ 	.word	0x000136b0


	//   ....[115]....
        /*0ad8*/ 	.word	0x00013cd0


	//   ....[116]....
        /*0adc*/ 	.word	0x00013e50


	//   ....[117]....
        /*0ae0*/ 	.word	0x00013ec0


	//   ....[118]....
        /*0ae4*/ 	.word	0x00013f20


	//   ....[119]....
        /*0ae8*/ 	.word	0x00013f80


	//   ....[120]....
        /*0aec*/ 	.word	0x00014050


	//   ....[121]....
        /*0af0*/ 	.word	0x00014110


	//   ....[122]....
        /*0af4*/ 	.word	0x00014220


	//   ....[123]....
        /*0af8*/ 	.word	0x000142c0


	//   ....[124]....
        /*0afc*/ 	.word	0x00014390


	//   ....[125]....
        /*0b00*/ 	.word	0x00014430


	//   ....[126]....
        /*0b04*/ 	.word	0x00014500


	//   ....[127]....
        /*0b08*/ 	.word	0x000145a0


	//   ....[128]....
        /*0b0c*/ 	.word	0x00014670


	//   ....[129]....
        /*0b10*/ 	.word	0x00014710


	//   ....[130]....
        /*0b14*/ 	.word	0x000147c0


	//   ....[131]....
        /*0b18*/ 	.word	0x00014860


	//   ....[132]....
        /*0b1c*/ 	.word	0x00014af0


	//   ....[133]....
        /*0b20*/ 	.word	0x00014bc0


	//   ....[134]....
        /*0b24*/ 	.word	0x00014ca0


	//   ....[135]....
        /*0b28*/ 	.word	0x00014d10


	//   ....[136]....
        /*0b2c*/ 	.word	0x00014e20


	//   ....[137]....
        /*0b30*/ 	.word	0x00014ee0


	//   ....[138]....
        /*0b34*/ 	.word	0x00014fa0


	//   ....[139]....
        /*0b38*/ 	.word	0x00015060


	//   ....[140]....
        /*0b3c*/ 	.word	0x00015120


	//   ....[141]....
        /*0b40*/ 	.word	0x000151e0


	//   ....[142]....
        /*0b44*/ 	.word	0x000152a0


	//   ....[143]....
        /*0b48*/ 	.word	0x00015350


	//   ....[144]....
        /*0b4c*/ 	.word	0x00015450


	//   ....[145]....
        /*0b50*/ 	.word	0x000154a0


	//   ....[146]....
        /*0b54*/ 	.word	0x00015500


	//   ....[147]....
        /*0b58*/ 	.word	0x000155e0


	//   ....[148]....
        /*0b5c*/ 	.word	0x00015910


	//   ....[149]....
        /*0b60*/ 	.word	0x000159b0


	//   ....[150]....
        /*0b64*/ 	.word	0x00015ad0


	//   ....[151]....
        /*0b68*/ 	.word	0x00015b50


	//   ....[152]....
        /*0b6c*/ 	.word	0x00015bd0


	//   ....[153]....
        /*0b70*/ 	.word	0x00015c50


	//   ....[154]....
        /*0b74*/ 	.word	0x00015cd0


	//   ....[155]....
        /*0b78*/ 	.word	0x00015d60


	//   ....[156]....
        /*0b7c*/ 	.word	0x00015e00


	//   ....[157]....
        /*0b80*/ 	.word	0x00015ea0


	//   ....[158]....
        /*0b84*/ 	.word	0x00015f20


	//   ....[159]....
        /*0b88*/ 	.word	0x00015fa0


	//   ....[160]....
        /*0b8c*/ 	.word	0x00016020


	//   ....[161]....
        /*0b90*/ 	.word	0x000160b0


	//   ....[162]....
        /*0b94*/ 	.word	0x00016130


	//   ....[163]....
        /*0b98*/ 	.word	0x000161d0


	//   ....[164]....
        /*0b9c*/ 	.word	0x00016260


	//   ....[165]....
        /*0ba0*/ 	.word	0x00016390


	//----- nvinfo : EIATTR_REG_RECONFIG
	.align		4
.L_1621:
        /*0ba4*/ 	.byte	0x01, 0x54
	.zero		2


	//----- nvinfo : EIATTR_SYSCALL_OFFSETS
	.align		4
        /*0ba8*/ 	.byte	0x04, 0x46
        /*0baa*/ 	.short	(.L_1623 - .L_1622)


	//   ....[0]....
.L_1622:
        /*0bac*/ 	.word	0x00001b90


	//   ....[1]....
        /*0bb0*/ 	.word	0x0000ddf0


	//   ....[2]....
        /*0bb4*/ 	.word	0x0000df50


	//   ....[3]....
        /*0bb8*/ 	.word	0x0000e050


	//   ....[4]....
        /*0bbc*/ 	.word	0x0000e960


	//   ....[5]....
        /*0bc0*/ 	.word	0x0000f570


	//----- nvinfo : EIATTR_MBARRIER_INSTR_OFFSETS
	.align		4
.L_1623:
        /*0bc4*/ 	.byte	0x04, 0x39
        /*0bc6*/ 	.short	(.L_1625 - .L_1624)


	//   ....[0]....
.L_1624:
        /*0bc8*/ 	.word	0x00000280
        /*0bcc*/ 	.word	0x000000ff
        /*0bd0*/ 	.word	0x00032400
        /*0bd4*/ 	.short	0x0100
        /*0bd6*/ 	.byte	0x08
	.zero		1


	//   ....[1]....
        /*0bd8*/ 	.word	0x00000290
        /*0bdc*/ 	.word	0x000000ff
        /*0be0*/ 	.word	0x00032410
        /*0be4*/ 	.short	0x0100
        /*0be6*/ 	.byte	0x08
	.zero		1


	//   ....[2]....
        /*0be8*/ 	.word	0x000002a0
        /*0bec*/ 	.word	0x000000ff
        /*0bf0*/ 	.word	0x00032420
        /*0bf4*/ 	.short	0x0100
        /*0bf6*/ 	.byte	0x08
	.zero		1


	//   ....[3]....
        /*0bf8*/ 	.word	0x00000390
        /*0bfc*/ 	.word	0x000000ff
        /*0c00*/ 	.word	0x00032430
        /*0c04*/ 	.short	0x0100
        /*0c06*/ 	.byte	0x08
	.zero		1


	//   ....[4]....
        /*0c08*/ 	.word	0x000003a0
        /*0c0c*/ 	.word	0x000000ff
        /*0c10*/ 	.word	0x00032440
        /*0c14*/ 	.short	0x0100
        /*0c16*/ 	.byte	0x08
	.zero		1


	//   ....[5]....
        /*0c18*/ 	.word	0x000003b0
        /*0c1c*/ 	.word	0x000000ff
        /*0c20*/ 	.word	0x00032438
        /*0c24*/ 	.short	0x0100
        /*0c26*/ 	.byte	0x08
	.zero		1


	//   ....[6]....
        /*0c28*/ 	.word	0x000003c0
        /*0c2c*/ 	.word	0x000000ff
        /*0c30*/ 	.word	0x00032448
        /*0c34*/ 	.short	0x0100
        /*0c36*/ 	.byte	0x08
	.zero		1


	//   ....[7]....
        /*0c38*/ 	.word	0x000004f0
        /*0c3c*/ 	.word	0x000000ff
        /*0c40*/ 	.word	0x00032450
        /*0c44*/ 	.short	0x0100
        /*0c46*/ 	.byte	0x08
	.zero		1


	//   ....[8]....
        /*0c48*/ 	.word	0x00000500
        /*0c4c*/ 	.word	0x000000ff
        /*0c50*/ 	.word	0x00032460
        /*0c54*/ 	.short	0x0100
        /*0c56*/ 	.byte	0x08
	.zero		1


	//   ....[9]....
        /*0c58*/ 	.word	0x00000510
        /*0c5c*/ 	.word	0x000000ff
        /*0c60*/ 	.word	0x00032458
        /*0c64*/ 	.short	0x0100
        /*0c66*/ 	.byte	0x08
	.zero		1


	//   ....[10]....
        /*0c68*/ 	.word	0x00000520
        /*0c6c*/ 	.word	0x000000ff
        /*0c70*/ 	.word	0x00032468
        /*0c74*/ 	.short	0x0100
        /*0c76*/ 	.byte	0x08
	.zero		1


	//   ....[11]....
        /*0c78*/ 	.word	0x00000610
        /*0c7c*/ 	.word	0x000000ff
        /*0c80*/ 	.word	0x00032470
        /*0c84*/ 	.short	0x0100
        /*0c86*/ 	.byte	0x06
	.zero		1


	//   ....[12]....
        /*0c88*/ 	.word	0x00000620
        /*0c8c*/ 	.word	0x000000ff
        /*0c90*/ 	.word	0x00032480
        /*0c94*/ 	.short	0x0100
        /*0c96*/ 	.byte	0x06
	.zero		1


	//   ....[13]....
        /*0c98*/ 	.word	0x00000630
        /*0c9c*/ 	.word	0x000000ff
        /*0ca0*/ 	.word	0x00032478
        /*0ca4*/ 	.short	0x0100
        /*0ca6*/ 	.byte	0x06
	.zero		1


	//   ....[14]....
        /*0ca8*/ 	.word	0x00000640
        /*0cac*/ 	.word	0x000000ff
        /*0cb0*/ 	.word	0x00032488
        /*0cb4*/ 	.short	0x0100
        /*0cb6*/ 	.byte	0x06
	.zero		1


	//   ....[15]....
        /*0cb8*/ 	.word	0x00000770
        /*0cbc*/ 	.word	0x000000ff
        /*0cc0*/ 	.word	0x00032490
        /*0cc4*/ 	.short	0x0100
        /*0cc6*/ 	.byte	0x08
	.zero		1


	//   ....[16]....
        /*0cc8*/ 	.word	0x00000780
        /*0ccc*/ 	.word	0x000000ff
        /*0cd0*/ 	.word	0x000324a0
        /*0cd4*/ 	.short	0x0100
        /*0cd6*/ 	.byte	0x08
	.zero		1


	//   ....[17]....
        /*0cd8*/ 	.word	0x00000790
        /*0cdc*/ 	.word	0x000000ff
        /*0ce0*/ 	.word	0x00032498
        /*0ce4*/ 	.short	0x0100
        /*0ce6*/ 	.byte	0x08
	.zero		1


	//   ....[18]....
        /*0ce8*/ 	.word	0x000007a0
        /*0cec*/ 	.word	0x000000ff
        /*0cf0*/ 	.word	0x000324a8
        /*0cf4*/ 	.short	0x0100
        /*0cf6*/ 	.byte	0x08
	.zero		1


	//   ....[19]....
        /*0cf8*/ 	.word	0x000008d0
        /*0cfc*/ 	.word	0x000000ff
        /*0d00*/ 	.word	0x000324b0
        /*0d04*/ 	.short	0x0100
        /*0d06*/ 	.byte	0x08
	.zero		1


	//   ....[20]....
        /*0d08*/ 	.word	0x000008e0
        /*0d0c*/ 	.word	0x000000ff
        /*0d10*/ 	.word	0x000324c0
        /*0d14*/ 	.short	0x0100
        /*0d16*/ 	.byte	0x08
	.zero		1


	//   ....[21]....
        /*0d18*/ 	.word	0x000008f0
        /*0d1c*/ 	.word	0x000000ff
        /*0d20*/ 	.word	0x000324b8
        /*0d24*/ 	.short	0x0100
        /*0d26*/ 	.byte	0x08
	.zero		1


	//   ....[22]....
        /*0d28*/ 	.word	0x00000900
        /*0d2c*/ 	.word	0x000000ff
        /*0d30*/ 	.word	0x000324c8
        /*0d34*/ 	.short	0x0100
        /*0d36*/ 	.byte	0x08
	.zero		1


	//   ....[23]....
        /*0d38*/ 	.word	0x00001c50
        /*0d3c*/ 	.word	0x00000005
        /*0d40*/ 	.word	0x00032400
        /*0d44*/ 	.short	0x010a
        /*0d46*/ 	.byte	0x3f
	.zero		1


	//   ....[24]....
        /*0d48*/ 	.word	0x00001d30
        /*0d4c*/ 	.word	0x00000000
        /*0d50*/ 	.word	0x00032430
        /*0d54*/ 	.short	0x010a
        /*0d56*/ 	.byte	0x3f
	.zero		1


	//   ....[25]....
        /*0d58*/ 	.word	0x00001d70
        /*0d5c*/ 	.word	0x00000000
        /*0d60*/ 	.word	0x00032430
        /*0d64*/ 	.short	0x010a
        /*0d66*/ 	.byte	0x3f
	.zero		1


	//   ....[26]....
        /*0d68*/ 	.word	0x00002070
        /*0d6c*/ 	.word	0x00000005
        /*0d70*/ 	.word	0x00032410
        /*0d74*/ 	.short	0x010a
        /*0d76*/ 	.byte	0x3f
	.zero		1


	//   ....[27]....
        /*0d78*/ 	.word	0x000020b0
        /*0d7c*/ 	.word	0x00000000
        /*0d80*/ 	.word	0x00032450
        /*0d84*/ 	.short	0x010a
        /*0d86*/ 	.byte	0x3f
	.zero		1


	//   ....[28]....
        /*0d88*/ 	.word	0x000020f0
        /*0d8c*/ 	.word	0x00000000
        /*0d90*/ 	.word	0x00032450
        /*0d94*/ 	.short	0x010a
        /*0d96*/ 	.byte	0x3f
	.zero		1


	//   ....[29]....
        /*0d98*/ 	.word	0x00003630
        /*0d9c*/ 	.word	0x00000018
        /*0da0*/ 	.word	0x00000000
        /*0da4*/ 	.short	0x0101
        /*0da6*/ 	.byte	0x3f
	.zero		1


	//   ....[30]....
        /*0da8*/ 	.word	0x00004150
        /*0dac*/ 	.word	0x00000000
        /*0db0*/ 	.word	0x00000000
        /*0db4*/ 	.short	0x0101
        /*0db6*/ 	.byte	0x3f
	.zero		1


	//   ....[31]....
        /*0db8*/ 	.word	0x00004340
        /*0dbc*/ 	.word	0x000000ff
        /*0dc0*/ 	.word	0x00032430
        /*0dc4*/ 	.short	0x010a
        /*0dc6*/ 	.byte	0x04
	.zero		1


	//   ....[32]....
        /*0dc8*/ 	.word	0x00004380
        /*0dcc*/ 	.word	0x000000ff
        /*0dd0*/ 	.word	0x00032430
        /*0dd4*/ 	.short	0x010a
        /*0dd6*/ 	.byte	0x04
	.zero		1


	//   ....[33]....
        /*0dd8*/ 	.word	0x00004590
        /*0ddc*/ 	.word	0x000000ff
        /*0de0*/ 	.word	0x00032450
        /*0de4*/ 	.short	0x010a
        /*0de6*/ 	.byte	0x04
	.zero		1


	//   ....[34]....
        /*0de8*/ 	.word	0x000045d0
        /*0dec*/ 	.word	0x000000ff
        /*0df0*/ 	.word	0x00032450
        /*0df4*/ 	.short	0x010a
        /*0df6*/ 	.byte	0x04
	.zero		1


	//   ....[35]....
        /*0df8*/ 	.word	0x00005870
        /*0dfc*/ 	.word	0x00000099
        /*0e00*/ 	.word	0x00000000
        /*0e04*/ 	.short	0x0101
        /*0e06*/ 	.byte	0x3f
	.zero		1


	//   ....[36]....
        /*0e08*/ 	.word	0x00006c50
        /*0e0c*/ 	.word	0x000000d3
        /*0e10*/ 	.word	0x00000000
        /*0e14*/ 	.short	0x0101
        /*0e16*/ 	.byte	0x3f
	.zero		1


	//   ....[37]....
        /*0e18*/ 	.word	0x00006d80
        /*0e1c*/ 	.word	0x000000ff
        /*0e20*/ 	.word	0x00032430
        /*0e24*/ 	.short	0x010a
        /*0e26*/ 	.byte	0x04
	.zero		1


	//   ....[38]....
        /*0e28*/ 	.word	0x00006dc0
        /*0e2c*/ 	.word	0x000000ff
        /*0e30*/ 	.word	0x00032430
        /*0e34*/ 	.short	0x010a
        /*0e36*/ 	.byte	0x04
	.zero		1


	//   ....[39]....
        /*0e38*/ 	.word	0x00006fd0
        /*0e3c*/ 	.word	0x000000ff
        /*0e40*/ 	.word	0x00032450
        /*0e44*/ 	.short	0x010a
        /*0e46*/ 	.byte	0x04
	.zero		1


	//   ....[40]....
        /*0e48*/ 	.word	0x00007010
        /*0e4c*/ 	.word	0x000000ff
        /*0e50*/ 	.word	0x00032450
        /*0e54*/ 	.short	0x010a
        /*0e56*/ 	.byte	0x04
	.zero		1


	//   ....[41]....
        /*0e58*/ 	.word	0x00007bf0
        /*0e5c*/ 	.word	0x00000098
        /*0e60*/ 	.word	0x00000000
        /*0e64*/ 	.short	0x0101
        /*0e66*/ 	.byte	0x3f
	.zero		1


	//   ....[42]....
        /*0e68*/ 	.word	0x00008f60
        /*0e6c*/ 	.word	0x000000d4
        /*0e70*/ 	.word	0x00000000
        /*0e74*/ 	.short	0x0101
        /*0e76*/ 	.byte	0x3f
	.zero		1


	//   ....[43]....
        /*0e78*/ 	.word	0x0000b430
        /*0e7c*/ 	.word	0x00000097
        /*0e80*/ 	.word	0x00000000
        /*0e84*/ 	.short	0x0101
        /*0e86*/ 	.byte	0x3f
	.zero		1


	//   ....[44]....
        /*0e88*/ 	.word	0x0000e4a0
        /*0e8c*/ 	.word	0x00000000
        /*0e90*/ 	.word	0x00032440
        /*0e94*/ 	.short	0x010a
        /*0e96*/ 	.byte	0x3f
	.zero		1


	//   ....[45]....
        /*0e98*/ 	.word	0x0000f310
        /*0e9c*/ 	.word	0x00000008
        /*0ea0*/ 	.word	0x00032400
        /*0ea4*/ 	.short	0x0107
        /*0ea6*/ 	.byte	0x3f
	.zero		1


	//   ....[46]....
        /*0ea8*/ 	.word	0x0000f3b0
        /*0eac*/ 	.word	0x00000002
        /*0eb0*/ 	.word	0x00032400
        /*0eb4*/ 	.short	0x0101
        /*0eb6*/ 	.byte	0x3f
	.zero		1


	//   ....[47]....
        /*0eb8*/ 	.word	0x0000ff00
        /*0ebc*/ 	.word	0x00000007
        /*0ec0*/ 	.word	0x00032410
        /*0ec4*/ 	.short	0x0107
        /*0ec6*/ 	.byte	0x3f
	.zero		1


	//   ....[48]....
        /*0ec8*/ 	.word	0x00010000
        /*0ecc*/ 	.word	0x00000002
        /*0ed0*/ 	.word	0x00032410
        /*0ed4*/ 	.short	0x0101
        /*0ed6*/ 	.byte	0x3f
	.zero		1


	//   ....[49]....
        /*0ed8*/ 	.word	0x00010020
        /*0edc*/ 	.word	0x00000002
        /*0ee0*/ 	.word	0x00032420
        /*0ee4*/ 	.short	0x010a
        /*0ee6*/ 	.byte	0x3f
	.zero		1


	//   ....[50]....
        /*0ee8*/ 	.word	0x00010130
        /*0eec*/ 	.word	0x00000002
        /*0ef0*/ 	.word	0x00032460
        /*0ef4*/ 	.short	0x010a
        /*0ef6*/ 	.byte	0x3f
	.zero		1


	//   ....[51]....
        /*0ef8*/ 	.word	0x00010a10
        /*0efc*/ 	.word	0x00000003
        /*0f00*/ 	.word	0x00032440
        /*0f04*/ 	.short	0x010a
        /*0f06*/ 	.byte	0x3f
	.zero		1


	//   ....[52]....
        /*0f08*/ 	.word	0x00010c70
        /*0f0c*/ 	.word	0x00000003
        /*0f10*/ 	.word	0x00032460
        /*0f14*/ 	.short	0x010a
        /*0f16*/ 	.byte	0x3f
	.zero		1


	//   ....[53]....
        /*0f18*/ 	.word	0x000114f0
        /*0f1c*/ 	.word	0x00000004
        /*0f20*/ 	.word	0x00032440
        /*0f24*/ 	.short	0x010a
        /*0f26*/ 	.byte	0x3f
	.zero		1


	//   ....[54]....
        /*0f28*/ 	.word	0x00011740
        /*0f2c*/ 	.word	0x00000004
        /*0f30*/ 	.word	0x00032460
        /*0f34*/ 	.short	0x010a
        /*0f36*/ 	.byte	0x3f
	.zero		1


	//   ....[55]....
        /*0f38*/ 	.word	0x00011f50
        /*0f3c*/ 	.word	0x00000004
        /*0f40*/ 	.word	0x00032440
        /*0f44*/ 	.short	0x010a
        /*0f46*/ 	.byte	0x3f
	.zero		1


	//   ....[56]....
        /*0f48*/ 	.word	0x000121b0
        /*0f4c*/ 	.word	0x00000004
        /*0f50*/ 	.word	0x00032460
        /*0f54*/ 	.short	0x010a
        /*0f56*/ 	.byte	0x3f
	.zero		1


	//   ....[57]....
        /*0f58*/ 	.word	0x00013630
        /*0f5c*/ 	.word	0x00000000
        /*0f60*/ 	.word	0x00032420
        /*0f64*/ 	.short	0x010a
        /*0f66*/ 	.byte	0x3f
	.zero		1


	//   ....[58]....
        /*0f68*/ 	.word	0x00013810
        /*0f6c*/ 	.word	0x00000006
        /*0f70*/ 	.word	0x00000000
        /*0f74*/ 	.short	0x010a
        /*0f76*/ 	.byte	0x3f
	.zero		1


	//   ....[59]....
        /*0f78*/ 	.word	0x00013880
        /*0f7c*/ 	.word	0x00000007
        /*0f80*/ 	.word	0x00000000
        /*0f84*/ 	.short	0x010a
        /*0f86*/ 	.byte	0x3f
	.zero		1


	//   ....[60]....
        /*0f88*/ 	.word	0x000138f0
        /*0f8c*/ 	.word	0x00000004
        /*0f90*/ 	.word	0x00000000
        /*0f94*/ 	.short	0x010a
        /*0f96*/ 	.byte	0x3f
	.zero		1


	//   ....[61]....
        /*0f98*/ 	.word	0x00013920
        /*0f9c*/ 	.word	0x00000003
        /*0fa0*/ 	.word	0x00000000
        /*0fa4*/ 	.short	0x010a
        /*0fa6*/ 	.byte	0x3f
	.zero		1


	//   ....[62]....
        /*0fa8*/ 	.word	0x00013980
        /*0fac*/ 	.word	0x00000005
        /*0fb0*/ 	.word	0x00032400
        /*0fb4*/ 	.short	0x010a
        /*0fb6*/ 	.byte	0x3f
	.zero		1


	//   ....[63]....
        /*0fb8*/ 	.word	0x000139d0
        /*0fbc*/ 	.word	0x00000000
        /*0fc0*/ 	.word	0x00032430
        /*0fc4*/ 	.short	0x010a
        /*0fc6*/ 	.byte	0x3f
	.zero		1


	//   ....[64]....
        /*0fc8*/ 	.word	0x00013a20
        /*0fcc*/ 	.word	0x00000005
        /*0fd0*/ 	.word	0x00032410
        /*0fd4*/ 	.short	0x010a
        /*0fd6*/ 	.byte	0x3f
	.zero		1


	//   ....[65]....
        /*0fd8*/ 	.word	0x00013a70
        /*0fdc*/ 	.word	0x00000000
        /*0fe0*/ 	.word	0x00032450
        /*0fe4*/ 	.short	0x010a
        /*0fe6*/ 	.byte	0x3f
	.zero		1


	//   ....[66]....
        /*0fe8*/ 	.word	0x00013ad0
        /*0fec*/ 	.word	0x00000014
        /*0ff0*/ 	.word	0x00032430
        /*0ff4*/ 	.short	0x010a
        /*0ff6*/ 	.byte	0x3f
	.zero		1


	//   ....[67]....
        /*0ff8*/ 	.word	0x00013b30
        /*0ffc*/ 	.word	0x00000014
        /*1000*/ 	.word	0x00032450
        /*1004*/ 	.short	0x010a
        /*1006*/ 	.byte	0x3f
	.zero		1


	//   ....[68]....
        /*1008*/ 	.word	0x00013b90
        /*100c*/ 	.word	0x00000014
        /*1010*/ 	.word	0x00032430
        /*1014*/ 	.short	0x010a
        /*1016*/ 	.byte	0x3f
	.zero		1


	//   ....[69]....
        /*1018*/ 	.word	0x00013bf0
        /*101c*/ 	.word	0x00000014
        /*1020*/ 	.word	0x00032450
        /*1024*/ 	.short	0x010a
        /*1026*/ 	.byte	0x3f
	.zero		1


	//   ....[70]....
        /*1028*/ 	.word	0x00013d90
        /*102c*/ 	.word	0x00000000
        /*1030*/ 	.word	0x00032440
        /*1034*/ 	.short	0x010a
        /*1036*/ 	.byte	0x3f
	.zero		1


	//   ....[71]....
        /*1038*/ 	.word	0x00015630
        /*103c*/ 	.word	0x00000002
        /*1040*/ 	.word	0x00032420
        /*1044*/ 	.short	0x010a
        /*1046*/ 	.byte	0x3f
	.zero		1


	//   ....[72]....
        /*1048*/ 	.word	0x00015680
        /*104c*/ 	.word	0x00000002
        /*1050*/ 	.word	0x00032460
        /*1054*/ 	.short	0x010a
        /*1056*/ 	.byte	0x3f
	.zero		1


	//   ....[73]....
        /*1058*/ 	.word	0x000156d0
        /*105c*/ 	.word	0x00000003
        /*1060*/ 	.word	0x00032440
        /*1064*/ 	.short	0x010a
        /*1066*/ 	.byte	0x3f
	.zero		1


	//   ....[74]....
        /*1068*/ 	.word	0x00015720
        /*106c*/ 	.word	0x00000003
        /*1070*/ 	.word	0x00032460
        /*1074*/ 	.short	0x010a
        /*1076*/ 	.byte	0x3f
	.zero		1


	//   ....[75]....
        /*1078*/ 	.word	0x00015770
        /*107c*/ 	.word	0x00000004
        /*1080*/ 	.word	0x00032440
        /*1084*/ 	.short	0x010a
        /*1086*/ 	.byte	0x3f
	.zero		1


	//   ....[76]....
        /*1088*/ 	.word	0x000157c0
        /*108c*/ 	.word	0x00000004
        /*1090*/ 	.word	0x00032460
        /*1094*/ 	.short	0x010a
        /*1096*/ 	.byte	0x3f
	.zero		1


	//   ....[77]....
        /*1098*/ 	.word	0x00015810
        /*109c*/ 	.word	0x00000004
        /*10a0*/ 	.word	0x00032440
        /*10a4*/ 	.short	0x010a
        /*10a6*/ 	.byte	0x3f
	.zero		1


	//   ....[78]....
        /*10a8*/ 	.word	0x00015860
        /*10ac*/ 	.word	0x00000004
        /*10b0*/ 	.word	0x00032460
        /*10b4*/ 	.short	0x010a
        /*10b6*/ 	.byte	0x3f
	.zero		1


	//   ....[79]....
        /*10b8*/ 	.word	0x000162b0
        /*10bc*/ 	.word	0x00000000
        /*10c0*/ 	.word	0x00032420
        /*10c4*/ 	.short	0x010a
        /*10c6*/ 	.byte	0x3f
	.zero		1


	//   ....[80]....
        /*10c8*/ 	.word	0x00016450
        /*10cc*/ 	.word	0x00000006
        /*10d0*/ 	.word	0x00000000
        /*10d4*/ 	.short	0x010a
        /*10d6*/ 	.byte	0x3f
	.zero		1


	//   ....[81]....
        /*10d8*/ 	.word	0x000164a0
        /*10dc*/ 	.word	0x00000007
        /*10e0*/ 	.word	0x00000000
        /*10e4*/ 	.short	0x010a
        /*10e6*/ 	.byte	0x3f
	.zero		1


	//   ....[82]....
        /*10e8*/ 	.word	0x000164f0
        /*10ec*/ 	.word	0x00000004
        /*10f0*/ 	.word	0x00000000
        /*10f4*/ 	.short	0x010a
        /*10f6*/ 	.byte	0x3f
	.zero		1


	//----- nvinfo : EIATTR_NUM_MBARRIERS
	.align		4
.L_1625:
        /*10f8*/ 	.byte	0x03, 0x38
        /*10fa*/ 	.short	0x0017


	//----- nvinfo : EIATTR_EXIT_INSTR_OFFSETS
	.align		4
        /*10fc*/ 	.byte	0x04, 0x1c
        /*10fe*/ 	.short	(.L_1627 - .L_1626)


	//   ....[0]....
.L_1626:
        /*1100*/ 	.word	0x00000ac0


	//   ....[1]....
        /*1104*/ 	.word	0x0000c830


	//   ....[2]....
        /*1108*/ 	.word	0x00013970


	//----- nvinfo : EIATTR_MAX_THREADS
	.align		4
.L_1627:
        /*110c*/ 	.byte	0x04, 0x05
        /*110e*/ 	.short	(.L_1629 - .L_1628)
.L_1628:
        /*1110*/ 	.word	0x00000180
        /*1114*/ 	.word	0x00000001
        /*1118*/ 	.word	0x00000001


	//----- nvinfo : EIATTR_CRS_STACK_SIZE
	.align		4
.L_1629:
        /*111c*/ 	.byte	0x04, 0x1e
        /*111e*/ 	.short	(.L_1631 - .L_1630)
.L_1630:
        /*1120*/ 	.word	0x00000000


	//----- nvinfo : EIATTR_CBANK_PARAM_SIZE
	.align		4
.L_1631:
        /*1124*/ 	.byte	0x03, 0x19
        /*1126*/ 	.short	0x0bf0


	//----- nvinfo : EIATTR_PARAM_CBANK
	.align		4
        /*1128*/ 	.byte	0x04, 0x0a
        /*112a*/ 	.short	(.L_1633 - .L_1632)
	.align		4
.L_1632:
        /*112c*/ 	.word	index@(.nv.constant0._ZN7cutlass13device_kernelIN5flash11enable_sm90INS1_16FlashAttnFwdSm90INS1_25CollectiveMainloopFwdSm90ILi2EN4cute5tupleIJNS5_1CILi1EEES8_S8_EEENS6_IJNS7_ILi128EEENS7_ILi96EEENS7_ILi64EEEEEELi256ENS_6half_tEfNS_4arch4Sm90ELb1ELb0ELb0ELb1ELb0ELb0ELb1ELb1ELb0ELb1ELb0ELb0EEENS1_21CollectiveEpilogueFwdINS6_IJSA_NS7_ILi256EEESB_EEES9_SE_SG_Li256ELb1ELb1ELb0ELb0EEENS1_36VarlenDynamicPersistentTileSchedulerILi128ELi96ELi256ELi128ELb0ELb1ELb1ELb1ELb1ELb1EEEEEEEEEvNT_6ParamsE)
        /*1130*/ 	.short	0x0210
        /*1132*/ 	.short	0x0bf0


	//----- nvinfo : EIATTR_SW_WAR
	.align		4
.L_1633:
        /*1134*/ 	.byte	0x04, 0x36
        /*1136*/ 	.short	(.L_1635 - .L_1634)
.L_1634:
        /*1138*/ 	.word	0x00000008
.L_1635:


//--------------------- .nv.info._ZN7cutlass13device_kernelIN5flash11enable_sm90INS1_16FlashAttnFwdSm90INS1_25CollectiveMainloopFwdSm90ILi2EN4cute5tupleIJNS5_1CILi1EEES8_S8_EEENS6_IJNS7_ILi128EEENS7_ILi96EEENS7_ILi64EEEEEELi256ENS_6half_tEfNS_4arch4Sm90ELb1ELb0ELb0ELb1ELb0ELb1ELb1ELb1ELb0ELb1ELb0ELb0EEENS1_21CollectiveEpilogueFwdINS6_IJSA_NS7_ILi256EEESB_EEES9_SE_SG_Li256ELb1ELb1ELb0ELb0EEENS1_36VarlenDynamicPersistentTileSchedulerILi128ELi96ELi256ELi128ELb0ELb1ELb1ELb1ELb1ELb1EEEEEEEEEvNT_6ParamsE --------------------------
	.section	.nv.info._ZN7cutlass13device_kernelIN5flash11enable_sm90INS1_16FlashAttnFwdSm90INS1_25CollectiveMainloopFwdSm90ILi2EN4cute5tupleIJNS5_1CILi1EEES8_S8_EEENS6_IJNS7_ILi128EEENS7_ILi96EEENS7_ILi64EEEEEELi256ENS_6half_tEfNS_4arch4Sm90ELb1ELb0ELb0ELb1ELb0ELb1ELb1ELb1ELb0ELb1ELb0ELb0EEENS1_21CollectiveEpilogueFwdINS6_IJSA_NS7_ILi256EEESB_EEES9_SE_SG_Li256ELb1ELb1ELb0ELb0EEENS1_36VarlenDynamicPersistentTileSchedulerILi128ELi96ELi256ELi128ELb0ELb1ELb1ELb1ELb1ELb1EEEEEEEEEvNT_6ParamsE,"",@"SHT_CUDA_INFO"
	.sectionflags	@""
	.align	4


	//----- nvinfo : EIATTR_CUDA_API_VERSION
	.align		4
        /*0000*/ 	.byte	0x04, 0x37
        /*0002*/ 	.short	(.L_1637 - .L_1636)
.L_1636:
        /*0004*/ 	.word	0x00000082


	//----- nvinfo : EIATTR_KPARAM_INFO
	.align		4
.L_1637:
        /*0008*/ 	.byte	0x04, 0x17
        /*000a*/ 	.short	(.L_1639 - .L_1638)
.L_1638:
        /*000c*/ 	.word	0x00000000
        /*0010*/ 	.short	0x0000
        /*0012*/ 	.short	0x0070
        /*0014*/ 	.byte	0x00, 0xf0, 0x01, 0x2e


	//----- nvinfo : EIATTR_SPARSE_MMA_MASK
	.align		4
.L_1639:
        /*0018*/ 	.byte	0x03, 0x50
        /*001a*/ 	.short	0x0000


	//----- nvinfo : EIATTR_MAXREG_COUNT
	.align		4
        /*001c*/ 	.byte	0x03, 0x1b
        /*001e*/ 	.short	0x00a8


	//----- nvinfo : EIATTR_NUM_BARRIERS
	.align		4
        /*0020*/ 	.byte	0x02, 0x4c
        /*0022*/ 	.byte	0x10
	.zero		1


	//----- nvinfo : EIATTR_EXTERNS
	.align		4
        /*0024*/ 	.byte	0x04, 0x0f
        /*0026*/ 	.short	(.L_1641 - .L_1640)


	//   ....[0]....
	.align		4
.L_1640:
        /*0028*/ 	.word	index@(__assertfail)


	//----- nvinfo : EIATTR_ANNOTATIONS
	.align		4
.L_1641:
        /*002c*/ 	.byte	0x04, 0x55
        /*002e*/ 	.short	(.L_1643 - .L_1642)


	//   ....[0]....
.L_1642:
        /* <DEDUP_REMOVED lines=181> */


	//----- nvinfo : EIATTR_MERCURY_ISA_VERSION
	.align		4
.L_1643:
        /*0b70*/ 	.byte	0x03, 0x5f
        /*0b72*/ 	.short	0x0101


	//----- nvinfo : EIATTR_UNUSED_LOAD_BYTE_OFFSET
	.align		4
        /*0b74*/ 	.byte	0x04, 0x44
        /*0b76*/ 	.short	(.L_1645 - .L_1644)


	//   ....[0]....
.L_1644:
        /*0b78*/ 	.word	0x00000af0
        /*0b7c*/ 	.word	0x0000fff0


	//   ....[1]....
        /*0b80*/ 	.word	0x00011f60
        /*0b84*/ 	.word	0x0000fff0


	//----- nvinfo : EIATTR_INT_WARP_WIDE_INSTR_OFFSETS
	.align		4
.L_1645:
        /*0b88*/ 	.byte	0x04, 0x31
        /*0b8a*/ 	.short	(.L_1647 - .L_1646)


	//   ....[0]....
.L_1646:
        /*0b8c*/ 	.word	0x00000180


	//   ....[1]....
        /*0b90*/ 	.word	0x000001c0


	//   ....[2]....
        /*0b94*/ 	.word	0x00000230


	//   ....[3]....
        /*0b98*/ 	.word	0x000002a0


	//   ....[4]....
        /*0b9c*/ 	.word	0x00017ad0


	//   ....[5]....
        /*0ba0*/ 	.word	0x00017b60


	//   ....[6]....
        /*0ba4*/ 	.word	0x0001c830


	//   ....[7]....
        /*0ba8*/ 	.word	0x0001c8c0


	//----- nvinfo : EIATTR_COOP_GROUP_MASK_REGIDS
	.align		4
.L_1647:
        /*0bac*/ 	.byte	0x04, 0x29
        /*0bae*/ 	.short	(.L_1649 - .L_1648)


	//   ....[0]....
.L_1648:
        /*0bb0*/ 	.word	0xffffffff


	//   ....[1]....
        /*0bb4*/ 	.word	0xffffffff


	//   ....[2]....
        /*0bb8*/ 	.word	0xffffffff


	//   ....[3]....
        /*0bbc*/ 	.word	0xffffffff


	//   ....[4]....
        /*0bc0*/ 	.word	0xffffffff


	//   ....[5]....
        /*0bc4*/ 	.word	0xffffffff


	//   ....[6]....
        /*0bc8*/ 	.word	0xffffffff


	//   ....[7]....
        /*0bcc*/ 	.word	0xffffffff


	//   ....[8]....
        /*0bd0*/ 	.word	0xffffffff


	//   ....[9]....
        /*0bd4*/ 	.word	0xffffffff


	//   ....[10]....
        /*0bd8*/ 	.word	0xffffffff


	//   ....[11]....
        /*0bdc*/ 	.word	0xffffffff


	//   ....[12]....
        /*0be0*/ 	.word	0xffffffff


	//   ....[13]....
        /*0be4*/ 	.word	0xffffffff


	//   ....[14]....
        /*0be8*/ 	.word	0xffffffff


	//   ....[15]....
        /*0bec*/ 	.word	0xffffffff


	//   ....[16]....
        /*0bf0*/ 	.word	0xffffffff


	//   ....[17]....
        /*0bf4*/ 	.word	0xffffffff


	//   ....[18]....
        /*0bf8*/ 	.word	0xffffffff


	//   ....[19]....
        /*0bfc*/ 	.word	0xffffffff


	//   ....[20]....
        /*0c00*/ 	.word	0xffffffff


	//   ....[21]....
        /*0c04*/ 	.word	0xffffffff


	//   ....[22]....
        /*0c08*/ 	.word	0xffffffff


	//   ....[23]....
        /*0c0c*/ 	.word	0xffffffff


	//   ....[24]....
        /*0c10*/ 	.word	0xffffffff


	//   ....[25]....
        /*0c14*/ 	.word	0xffffffff


	//   ....[26]....
        /*0c18*/ 	.word	0xffffffff


	//   ....[27]....
        /*0c1c*/ 	.word	0xffffffff


	//   ....[28]....
        /*0c20*/ 	.word	0xffffffff


	//   ....[29]....
        /*0c24*/ 	.word	0xffffffff


	//   ....[30]....
        /*0c28*/ 	.word	0xffffffff


	//   ....[31]....
        /*0c2c*/ 	.word	0xffffffff


	//   ....[32]....
        /*0c30*/ 	.word	0xffffffff


	//   ....[33]....
        /*0c34*/ 	.word	0xffffffff


	//   ....[34]....
        /*0c38*/ 	.word	0xffffffff


	//   ....[35]....
        /*0c3c*/ 	.word	0xffffffff


	//   ....[36]....
        /*0c40*/ 	.word	0xffffffff


	//   ....[37]....
        /*0c44*/ 	.word	0xffffffff


	//   ....[38]....
        /*0c48*/ 	.word	0xffffffff


	//   ....[39]....
        /*0c4c*/ 	.word	0xffffffff


	//   ....[40]....
        /*0c50*/ 	.word	0xffffffff


	//   ....[41]....
        /*0c54*/ 	.word	0xffffffff


	//   ....[42]....
        /*0c58*/ 	.word	0xffffffff


	//   ....[43]....
        /*0c5c*/ 	.word	0xffffffff


	//   ....[44]....
        /*0c60*/ 	.word	0xffffffff


	//   ....[45]....
        /*0c64*/ 	.word	0xffffffff


	//   ....[46]....
        /*0c68*/ 	.word	0xffffffff


	//   ....[47]....
        /*0c6c*/ 	.word	0xffffffff


	//   ....[48]....
        /*0c70*/ 	.word	0xffffffff


	//   ....[49]....
        /*0c74*/ 	.word	0xffffffff


	//   ....[50]....
        /*0c78*/ 	.word	0xffffffff


	//   ....[51]....
        /*0c7c*/ 	.word	0xffffffff


	//   ....[52]....
        /*0c80*/ 	.word	0xffffffff


	//   ....[53]....
        /*0c84*/ 	.word	0xffffffff


	//   ....[54]....
        /*0c88*/ 	.word	0xffffffff


	//   ....[55]....
        /*0c8c*/ 	.word	0xffffffff


	//   ....[56]....
        /*0c90*/ 	.word	0xffffffff


	//   ....[57]....
        /*0c94*/ 	.word	0xffffffff


	//   ....[58]....
        /*0c98*/ 	.word	0xffffffff


	//   ....[59]....
        /*0c9c*/ 	.word	0xffffffff


	//   ....[60]....
        /*0ca0*/ 	.word	0xffffffff


	//   ....[61]....
        /*0ca4*/ 	.word	0xffffffff


	//   ....[62]....
        /*0ca8*/ 	.word	0xffffffff


	//   ....[63]....
        /*0cac*/ 	.word	0xffffffff


	//   ....[64]....
        /*0cb0*/ 	.word	0xffffffff


	//   ....[65]....
        /*0cb4*/ 	.word	0xffffffff


	//   ....[66]....
        /*0cb8*/ 	.word	0xffffffff


	//   ....[67]....
        /*0cbc*/ 	.word	0xffffffff


	//   ....[68]....
        /*0cc0*/ 	.word	0xffffffff


	//   ....[69]....
        /*0cc4*/ 	.word	0xffffffff


	//   ....[70]....
        /*0cc8*/ 	.word	0xffffffff


	//   ....[71]....
        /*0ccc*/ 	.word	0xffffffff


	//   ....[72]....
        /*0cd0*/ 	.word	0xffffffff


	//   ....[73]....
        /*0cd4*/ 	.word	0xffffffff


	//   ....[74]....
        /*0cd8*/ 	.word	0xffffffff


	//   ....[75]....
        /*0cdc*/ 	.word	0xffffffff


	//   ....[76]....
        /*0ce0*/ 	.word	0xffffffff


	//   ....[77]....
        /*0ce4*/ 	.word	0xffffffff


	//   ....[78]....
        /*0ce8*/ 	.word	0xffffffff


	//   ....[79]....
        /*0cec*/ 	.word	0xffffffff


	//   ....[80]....
        /*0cf0*/ 	.word	0xffffffff


	//   ....[81]....
        /*0cf4*/ 	.word	0xffffffff


	//   ....[82]....
        /*0cf8*/ 	.word	0xffffffff


	//   ....[83]....
        /*0cfc*/ 	.word	0xffffffff


	//   ....[84]....
        /*0d00*/ 	.word	0xffffffff


	//   ....[85]....
        /*0d04*/ 	.word	0xffffffff


	//   ....[86]....
        /*0d08*/ 	.word	0xffffffff


	//   ....[87]....
        /*0d0c*/ 	.word	0xffffffff


	//   ....[88]....
        /*0d10*/ 	.word	0xffffffff


	//   ....[89]....
        /*0d14*/ 	.word	0xffffffff


	//   ....[90]....
        /*0d18*/ 	.word	0xffffffff


	//   ....[91]....
        /*0d1c*/ 	.word	0xffffffff


	//   ....[92]....
        /*0d20*/ 	.word	0xffffffff


	//   ....[93]....
        /*0d24*/ 	.word	0xffffffff


	//   ....[94]....
        /*0d28*/ 	.word	0xffffffff


	//   ....[95]....
        /*0d2c*/ 	.word	0xffffffff


	//   ....[96]....
        /*0d30*/ 	.word	0xffffffff


	//   ....[97]....
        /*0d34*/ 	.word	0xffffffff


	//   ....[98]....
        /*0d38*/ 	.word	0xffffffff


	//   ....[99]....
        /*0d3c*/ 	.word	0xffffffff


	//   ....[100]....
        /*0d40*/ 	.word	0xffffffff


	//   ....[101]....
        /*0d44*/ 	.word	0xffffffff


	//   ....[102]....
        /*0d48*/ 	.word	0xffffffff


	//   ....[103]....
        /*0d4c*/ 	.word	0xffffffff


	//   ....[104]....
        /*0d50*/ 	.word	0xffffffff


	//   ....[105]....
        /*0d54*/ 	.word	0xffffffff


	//   ....[106]....
        /*0d58*/ 	.word	0xffffffff


	//   ....[107]....
        /*0d5c*/ 	.word	0xffffffff


	//   ....[108]....
        /*0d60*/ 	.word	0xffffffff


	//   ....[109]....
        /*0d64*/ 	.word	0xffffffff


	//   ....[110]....
        /*0d68*/ 	.word	0xffffffff


	//   ....[111]....
        /*0d6c*/ 	.word	0xffffffff


	//   ....[112]....
        /*0d70*/ 	.word	0xffffffff


	//   ....[113]....
        /*0d74*/ 	.word	0xffffffff


	//   ....[114]....
        /*0d78*/ 	.word	0xffffffff


	//   ....[115]....
        /*0d7c*/ 	.word	0xffffffff


	//   ....[116]....
        /*0d80*/ 	.word	0xffffffff


	//   ....[117]....
        /*0d84*/ 	.word	0xffffffff


	//   ....[118]....
        /*0d88*/ 	.word	0xffffffff


	//   ....[119]....
        /*0d8c*/ 	.word	0xffffffff


	//   ....[120]....
        /*0d90*/ 	.word	0xffffffff


	//   ....[121]....
        /*0d94*/ 	.word	0xffffffff


	//   ....[122]....
        /*0d98*/ 	.word	0xffffffff


	//   ....[123]....
        /*0d9c*/ 	.word	0xffffffff


	//   ....[124]....
        /*0da0*/ 	.word	0xffffffff


	//   ....[125]....
        /*0da4*/ 	.word	0xffffffff


	//   ....[126]....
        /*0da8*/ 	.word	0xffffffff


	//   ....[127]....
        /*0dac*/ 	.word	0xffffffff


	//   ....[128]....
        /*0db0*/ 	.word	0xffffffff


	//   ....[129]....
        /*0db4*/ 	.word	0xffffffff


	//   ....[130]....
        /*0db8*/ 	.word	0xffffffff


	//   ....[131]....
        /*0dbc*/ 	.word	0xffffffff


	//   ....[132]....
        /*0dc0*/ 	.word	0x0500000f


	//   ....[133]....
        /*0dc4*/ 	.word	0x0500000f


	//   ....[134]....
        /*0dc8*/ 	.word	0x0500000f


	//   ....[135]....
        /*0dcc*/ 	.word	0x0500000f


	//   ....[136]....
        /*0dd0*/ 	.word	0x0500000f


	//   ....[137]....
        /*0dd4*/ 	.word	0x0500000f


	//   ....[138]....
        /*0dd8*/ 	.word	0x0500000f


	//   ....[139]....
        /*0ddc*/ 	.word	0x0500000f


	//   ....[140]....
        /*0de0*/ 	.word	0x0500000f


	//   ....[141]....
        /*0de4*/ 	.word	0x0500000f


	//   ....[142]....
        /*0de8*/ 	.word	0x0500000f


	//   ....[143]....
        /*0dec*/ 	.word	0x0500000f


	//   ....[144]....
        /*0df0*/ 	.word	0x0500000f


	//   ....[145]....
        /*0df4*/ 	.word	0x0500000f


	//   ....[146]....
        /*0df8*/ 	.word	0x0500000f


	//   ....[147]....
        /*0dfc*/ 	.word	0x0500000f


	//   ....[148]....
        /*0e00*/ 	.word	0x0500000f


	//   ....[149]....
        /*0e04*/ 	.word	0x0500000f


	//   ....[150]....
        /*0e08*/ 	.word	0x0500000f


	//   ....[151]....
        /*0e0c*/ 	.word	0x0500000f


	//   ....[152]....
        /*0e10*/ 	.word	0x0500000f


	//   ....[153]....
        /*0e14*/ 	.word	0x0500000f


	//   ....[154]....
        /*0e18*/ 	.word	0x0500000f


	//   ....[155]....
        /*0e1c*/ 	.word	0x0500000f


	//   ....[156]....
        /*0e20*/ 	.word	0x0500000f


	//   ....[157]....
        /*0e24*/ 	.word	0x0500000f


	//   ....[158]....
        /*0e28*/ 	.word	0x0500000f


	//   ....[159]....
        /*0e2c*/ 	.word	0x0500000f


	//   ....[160]....
        /*0e30*/ 	.word	0x0500000f


	//   ....[161]....
        /*0e34*/ 	.word	0x0500000f


	//   ....[162]....
        /*0e38*/ 	.word	0x0500000f


	//   ....[163]....
        /*0e3c*/ 	.word	0x0500000f


	//   ....[164]....
        /*0e40*/ 	.word	0x0500000f


	//   ....[165]....
        /*0e44*/ 	.word	0x0500000f


	//   ....[166]....
        /*0e48*/ 	.word	0x0500000f


	//   ....[167]....
        /*0e4c*/ 	.word	0x0500000f


	//   ....[168]....
        /*0e50*/ 	.word	0x0500000f


	//   ....[169]....
        /*0e54*/ 	.word	0x0500000f


	//   ....[170]....
        /*0e58*/ 	.word	0x0500000f


	//   ....[171]....
        /*0e5c*/ 	.word	0x0500000f


	//   ....[172]....
        /*0e60*/ 	.word	0x0500000f


	//   ....[173]....
        /*0e64*/ 	.word	0x0500000f


	//   ....[174]....
        /*0e68*/ 	.word	0x0500000f


	//   ....[175]....
        /*0e6c*/ 	.word	0x0500000f


	//   ....[176]....
        /*0e70*/ 	.word	0x0500000f


	//   ....[177]....
        /*0e74*/ 	.word	0x0500000f


	//   ....[178]....
        /*0e78*/ 	.word	0x0500000f


	//   ....[179]....
        /*0e7c*/ 	.word	0x0500000f


	//   ....[180]....
        /*0e80*/ 	.word	0x0500000f


	//   ....[181]....
        /*0e84*/ 	.word	0x0500000f


	//   ....[182]....
        /*0e88*/ 	.word	0x0500000f


	//   ....[183]....
        /*0e8c*/ 	.word	0x0500000f


	//   ....[184]....
        /*0e90*/ 	.word	0x0500000f


	//   ....[185]....
        /*0e94*/ 	.word	0x0500000f


	//   ....[186]....
        /*0e98*/ 	.word	0x0500000f


	//   ....[187]....
        /*0e9c*/ 	.word	0x0500000f


	//   ....[188]....
        /*0ea0*/ 	.word	0x0500000f


	//   ....[189]....
        /*0ea4*/ 	.word	0x0500000f


	//   ....[190]....
        /*0ea8*/ 	.word	0x0500000f


	//   ....[191]....
        /*0eac*/ 	.word	0x0500000f


	//   ....[192]....
        /*0eb0*/ 	.word	0x0500000f


	//   ....[193]....
        /*0eb4*/ 	.word	0x0500000f


	//   ....[194]....
        /*0eb8*/ 	.word	0x0500000f


	//   ....[195]....
        /*0ebc*/ 	.word	0x0500000f


	//   ....[196]....
        /*0ec0*/ 	.word	0x0500000f


	//   ....[197]....
        /*0ec4*/ 	.word	0x0500000f


	//   ....[198]....
        /*0ec8*/ 	.word	0x0500000f


	//   ....[199]....
        /*0ecc*/ 	.word	0x0500000f


	//   ....[200]....
        /*0ed0*/ 	.word	0x0500000f


	//   ....[201]....
        /*0ed4*/ 	.word	0x0500000f


	//   ....[202]....
        /*0ed8*/ 	.word	0x0500000f


	//   ....[203]....
        /*0edc*/ 	.word	0x0500000f


	//   ....[204]....
        /*0ee0*/ 	.word	0x0500000f


	//   ....[205]....
        /*0ee4*/ 	.word	0x0500000f


	//   ....[206]....
        /*0ee8*/ 	.word	0x0500000f


	//   ....[207]....
        /*0eec*/ 	.word	0x0500000f


	//   ....[208]....
        /*0ef0*/ 	.word	0x0500000f


	//----- nvinfo : EIATTR_COOP_GROUP_INSTR_OFFSETS
	.align		4
.L_1649:
        /*0ef4*/ 	.byte	0x04, 0x28
        /*0ef6*/ 	.short	(.L_1651 - .L_1650)


	//   ....[0]....
.L_1650:
        /*0ef8*/ 	.word	0x00000060


	//   ....[1]....
        /*0efc*/ 	.word	0x00000190


	//   ....[2]....
        /*0f00*/ 	.word	0x00000250


	//   ....[3]....
        /*0f04*/ 	.word	0x00000420


	//   ....[4]....
        /*0f08*/ 	.word	0x00000580


	//   ....[5]....
        /*0f0c*/ 	.word	0x000006a0


	//   ....[6]....
        /*0f10*/ 	.word	0x00000800


	//   ....[7]....
        /*0f14*/ 	.word	0x00006040


	//   ....[8]....
        /*0f18*/ 	.word	0x00006810


	//   ....[9]....
        /*0f1c*/ 	.word	0x00006820


	//   ....[10]....
        /*0f20*/ 	.word	0x00006830


	//   ....[11]....
        /*0f24*/ 	.word	0x00006840


	//   ....[12]....
        /*0f28*/ 	.word	0x00006b70


	//   ....[13]....
        /*0f2c*/ 	.word	0x00006b80


	//   ....[14]....
        /*0f30*/ 	.word	0x00006b90


	//   ....[15]....
        /*0f34*/ 	.word	0x00006ba0


	//   ....[16]....
        /*0f38*/ 	.word	0x00007e70


	//   ....[17]....
        /*0f3c*/ 	.word	0x00007e80


	//   ....[18]....
        /*0f40*/ 	.word	0x00007e90


	//   ....[19]....
        /*0f44*/ 	.word	0x00007ea0


	//   ....[20]....
        /*0f48*/ 	.word	0x00007f90


	//   ....[21]....
        /*0f4c*/ 	.word	0x00007fa0


	//   ....[22]....
        /*0f50*/ 	.word	0x00008050


	//   ....[23]....
        /*0f54*/ 	.word	0x00008090


	//   ....[24]....
        /*0f58*/ 	.word	0x0000a350


	//   ....[25]....
        /*0f5c*/ 	.word	0x0000a830


	//   ....[26]....
        /*0f60*/ 	.word	0x0000a840


	//   ....[27]....
        /*0f64*/ 	.word	0x0000a860


	//   ....[28]....
        /*0f68*/ 	.word	0x0000ae10


	//   ....[29]....
        /*0f6c*/ 	.word	0x0000ae30


	//   ....[30]....
        /*0f70*/ 	.word	0x0000cb10


	//   ....[31]....
        /*0f74*/ 	.word	0x0000cba0


	//   ....[32]....
        /*0f78*/ 	.word	0x0000d060


	//   ....[33]....
        /*0f7c*/ 	.word	0x0000d080


	//   ....[34]....
        /*0f80*/ 	.word	0x0000d7d0


	//   ....[35]....
        /*0f84*/ 	.word	0x0000d7f0


	//   ....[36]....
        /*0f88*/ 	.word	0x0000fbf0


	//   ....[37]....
        /*0f8c*/ 	.word	0x0000fc10


	//   ....[38]....
        /*0f90*/ 	.word	0x00010020


	//   ....[39]....
        /*0f94*/ 	.word	0x00010040


	//   ....[40]....
        /*0f98*/ 	.word	0x000114d0


	//   ....[41]....
        /*0f9c*/ 	.word	0x00011520


	//   ....[42]....
        /*0fa0*/ 	.word	0x00011590


	//   ....[43]....
        /*0fa4*/ 	.word	0x000115c0


	//   ....[44]....
        /*0fa8*/ 	.word	0x000133c0


	//   ....[45]....
        /*0fac*/ 	.word	0x00013400


	//   ....[46]....
        /*0fb0*/ 	.word	0x00013460


	//   ....[47]....
        /*0fb4*/ 	.word	0x000134a0


	//   ....[48]....
        /*0fb8*/ 	.word	0x00013a80


	//   ....[49]....
        /*0fbc*/ 	.word	0x00013ab0


	//   ....[50]....
        /*0fc0*/ 	.word	0x00013bf0


	//   ....[51]....
        /*0fc4*/ 	.word	0x00013c10


	//   ....[52]....
        /*0fc8*/ 	.word	0x00013d50


	//   ....[53]....
        /*0fcc*/ 	.word	0x00013d70


	//   ....[54]....
        /*0fd0*/ 	.word	0x00013ec0


	//   ....[55]....
        /*0fd4*/ 	.word	0x00013ee0


	//   ....[56]....
        /*0fd8*/ 	.word	0x000147f0


	//   ....[57]....
        /*0fdc*/ 	.word	0x00014800


	//   ....[58]....
        /*0fe0*/ 	.word	0x00014a20


	//   ....[59]....
        /*0fe4*/ 	.word	0x00014a30


	//   ....[60]....
        /*0fe8*/ 	.word	0x00014c40


	//   ....[61]....
        /*0fec*/ 	.word	0x00014c50


	//   ....[62]....
        /*0ff0*/ 	.word	0x00014e60


	//   ....[63]....
        /*0ff4*/ 	.word	0x00014e70


	//   ....[64]....
        /*0ff8*/ 	.word	0x000150e0


	//   ....[65]....
        /*0ffc*/ 	.word	0x000152c0


	//   ....[66]....
        /*1000*/ 	.word	0x000152f0


	//   ....[67]....
        /*1004*/ 	.word	0x00015320


	//   ....[68]....
        /*1008*/ 	.word	0x00015350


	//   ....[69]....
        /*100c*/ 	.word	0x00015380


	//   ....[70]....
        /*1010*/ 	.word	0x000153b0


	//   ....[71]....
        /*1014*/ 	.word	0x00015520


	//   ....[72]....
        /*1018*/ 	.word	0x00015550


	//   ....[73]....
        /*101c*/ 	.word	0x00015580


	//   ....[74]....
        /*1020*/ 	.word	0x000155b0


	//   ....[75]....
        /*1024*/ 	.word	0x000155e0


	//   ....[76]....
        /*1028*/ 	.word	0x00015610


	//   ....[77]....
        /*102c*/ 	.word	0x000156b0


	//   ....[78]....
        /*1030*/ 	.word	0x00015710


	//   ....[79]....
        /*1034*/ 	.word	0x000157a0


	//   ....[80]....
        /*1038*/ 	.word	0x00016630


	//   ....[81]....
        /*103c*/ 	.word	0x000180d0


	//   ....[82]....
        /*1040*/ 	.word	0x00018c60


	//   ....[83]....
        /*1044*/ 	.word	0x00018c80


	//   ....[84]....
        /*1048*/ 	.word	0x00018cb0


	//   ....[85]....
        /*104c*/ 	.word	0x00018cd0


	//   ....[86]....
        /*1050*/ 	.word	0x00018d80


	//   ....[87]....
        /*1054*/ 	.word	0x00018e10


	//   ....[88]....
        /*1058*/ 	.word	0x00018e40


	//   ....[89]....
        /*105c*/ 	.word	0x00018ec0


	//   ....[90]....
        /*1060*/ 	.word	0x00018ef0


	//   ....[91]....
        /*1064*/ 	.word	0x00018f70


	//   ....[92]....
        /*1068*/ 	.word	0x00018fa0


	//   ....[93]....
        /*106c*/ 	.word	0x00019020


	//   ....[94]....
        /*1070*/ 	.word	0x00019050


	//   ....[95]....
        /*1074*/ 	.word	0x000190b0


	//   ....[96]....
        /*1078*/ 	.word	0x000190c0


	//   ....[97]....
        /*107c*/ 	.word	0x00019130


	//   ....[98]....
        /*1080*/ 	.word	0x00019850


	//   ....[99]....
        /*1084*/ 	.word	0x00019870


	//   ....[100]....
        /*1088*/ 	.word	0x00019890


	//   ....[101]....
        /*108c*/ 	.word	0x00019940


	//   ....[102]....
        /*1090*/ 	.word	0x00019a00


	//   ....[103]....
        /*1094*/ 	.word	0x00019a10


	//   ....[104]....
        /*1098*/ 	.word	0x00019ad0


	//   ....[105]....
        /*109c*/ 	.word	0x00019ae0


	//   ....[106]....
        /*10a0*/ 	.word	0x00019b80


	//   ....[107]....
        /*10a4*/ 	.word	0x00019b90


	//   ....[108]....
        /*10a8*/ 	.word	0x00019c40


	//   ....[109]....
        /*10ac*/ 	.word	0x00019c50


	//   ....[110]....
        /*10b0*/ 	.word	0x00019d00


	//   ....[111]....
        /*10b4*/ 	.word	0x00019d10


	//   ....[112]....
        /*10b8*/ 	.word	0x00019d80


	//   ....[113]....
        /*10bc*/ 	.word	0x00019dd0


	//   ....[114]....
        /*10c0*/ 	.word	0x0001cac0


	//   ....[115]....
        /*10c4*/ 	.word	0x0001caf0


	//   ....[116]....
        /*10c8*/ 	.word	0x0001cb30


	//   ....[117]....
        /*10cc*/ 	.word	0x0001cb60


	//   ....[118]....
        /*10d0*/ 	.word	0x0001cb90


	//   ....[119]....
        /*10d4*/ 	.word	0x0001cbc0


	//   ....[120]....
        /*10d8*/ 	.word	0x0001cbf0


	//   ....[121]....
        /*10dc*/ 	.word	0x0001cc20


	//   ....[122]....
        /*10e0*/ 	.word	0x0001cda0


	//   ....[123]....
        /*10e4*/ 	.word	0x0001cdd0


	//   ....[124]....
        /*10e8*/ 	.word	0x0001ce00


	//   ....[125]....
        /*10ec*/ 	.word	0x0001ce30


	//   ....[126]....
        /*10f0*/ 	.word	0x0001ce60


	//   ....[127]....
        /*10f4*/ 	.word	0x0001ce90


	//   ....[128]....
        /*10f8*/ 	.word	0x0001cf50


	//   ....[129]....
        /*10fc*/ 	.word	0x0001cf70


	//   ....[130]....
        /*1100*/ 	.word	0x0001cfe0


	//   ....[131]....
        /*1104*/ 	.word	0x0001d6a0


	//   ....[132]....
        /*1108*/ 	.word	0x0001db30


	//   ....[133]....
        /*110c*/ 	.word	0x0001dbd0


	//   ....[134]....
        /*1110*/ 	.word	0x0001dc60


	//   ....[135]....
        /*1114*/ 	.word	0x0001dcb0


	//   ....[136]....
        /*1118*/ 	.word	0x0001dd00


	//   ....[137]....
        /*111c*/ 	.word	0x0001dd90


	//   ....[138]....
        /*1120*/ 	.word	0x0001de20


	//   ....[139]....
        /*1124*/ 	.word	0x0001de70


	//   ....[140]....
        /*1128*/ 	.word	0x0001dec0


	//   ....[141]....
        /*112c*/ 	.word	0x0001dfb0


	//   ....[142]....
        /*1130*/ 	.word	0x0001e060


	//   ....[143]....
        /*1134*/ 	.word	0x0001e0b0


	//   ....[144]....
        /*1138*/ 	.word	0x0001e100


	//   ....[145]....
        /*113c*/ 	.word	0x0001e230


	//   ....[146]....
        /*1140*/ 	.word	0x0001e300


	//   ....[147]....
        /*1144*/ 	.word	0x0001e420


	//   ....[148]....
        /*1148*/ 	.word	0x0001e4a0


	//   ....[149]....
        /*114c*/ 	.word	0x0001e7d0


	//   ....[150]....
        /*1150*/ 	.word	0x0001e820


	//   ....[151]....
        /*1154*/ 	.word	0x0001e8b0


	//   ....[152]....
        /*1158*/ 	.word	0x0001e940


	//   ....[153]....
        /*115c*/ 	.word	0x0001e9d0


	//   ....[154]....
        /*1160*/ 	.word	0x0001ea60


	//   ....[155]....
        /*1164*/ 	.word	0x0001eaf0


	//   ....[156]....
        /*1168*/ 	.word	0x0001eb80


	//   ....[157]....
        /*116c*/ 	.word	0x0001ec40


	//   ....[158]....
        /*1170*/ 	.word	0x0001ef30


	//   ....[159]....
        /*1174*/ 	.word	0x0001f0b0


	//   ....[160]....
        /*1178*/ 	.word	0x0001f120


	//   ....[161]....
        /*117c*/ 	.word	0x0001f180


	//   ....[162]....
        /*1180*/ 	.word	0x0001f1e0


	//   ....[163]....
        /*1184*/ 	.word	0x0001f2b0


	//   ....[164]....
        /*1188*/ 	.word	0x0001f370


	//   ....[165]....
        /*118c*/ 	.word	0x0001f480


	//   ....[166]....
        /*1190*/ 	.word	0x0001f520


	//   ....[167]....
        /*1194*/ 	.word	0x0001f5f0


	//   ....[168]....
        /*1198*/ 	.word	0x0001f690


	//   ....[169]....
        /*119c*/ 	.word	0x0001f760


	//   ....[170]....
        /*11a0*/ 	.word	0x0001f800


	//   ....[171]....
        /*11a4*/ 	.word	0x0001f8d0


	//   ....[172]....
        /*11a8*/ 	.word	0x0001f970


	//   ....[173]....
        /*11ac*/ 	.word	0x0001fa20


	//   ....[174]....
        /*11b0*/ 	.word	0x0001fb00


	//   ....[175]....
        /*11b4*/ 	.word	0x0001fd50


	//   ....[176]....
        /*11b8*/ 	.word	0x0001fe20


	//   ....[177]....
        /*11bc*/ 	.word	0x0001fef0


	//   ....[178]....
        /*11c0*/ 	.word	0x0001ff60


	//   ....[179]....
        /*11c4*/ 	.word	0x00020070


	//   ....[180]....
        /*11c8*/ 	.word	0x00020160


	//   ....[181]....
        /*11cc*/ 	.word	0x000201f0


	//   ....[182]....
        /*11d0*/ 	.word	0x000202e0


	//   ....[183]....
        /*11d4*/ 	.word	0x00020370


	//   ....[184]....
        /*11d8*/ 	.word	0x00020460


	//   ....[185]....
        /*11dc*/ 	.word	0x000204f0


	//   ....[186]....
        /*11e0*/ 	.word	0x000205d0


	//   ....[187]....
        /*11e4*/ 	.word	0x00020700


	//   ....[188]....
        /*11e8*/ 	.word	0x00020750


	//   ....[189]....
        /*11ec*/ 	.word	0x000207b0


	//   ....[190]....
        /*11f0*/ 	.word	0x00020850


	//   ....[191]....
        /*11f4*/ 	.word	0x00020bf0


	//   ....[192]....
        /*11f8*/ 	.word	0x00020c90


	//   ....[193]....
        /*11fc*/ 	.word	0x00020db0


	//   ....[194]....
        /*1200*/ 	.word	0x00020e30


	//   ....[195]....
        /*1204*/ 	.word	0x00020eb0


	//   ....[196]....
        /*1208*/ 	.word	0x00020f30


	//   ....[197]....
        /*120c*/ 	.word	0x00020fb0


	//   ....[198]....
        /*1210*/ 	.word	0x00021040


	//   ....[199]....
        /*1214*/ 	.word	0x000210e0


	//   ....[200]....
        /*1218*/ 	.word	0x00021190


	//   ....[201]....
        /*121c*/ 	.word	0x00021210


	//   ....[202]....
        /*1220*/ 	.word	0x00021290


	//   ....[203]....
        /*1224*/ 	.word	0x00021310


	//   ....[204]....
        /*1228*/ 	.word	0x000213a0


	//   ....[205]....
        /*122c*/ 	.word	0x00021420


	//   ....[206]....
        /*1230*/ 	.word	0x000214c0


	//   ....[207]....
        /*1234*/ 	.word	0x00021550


	//   ....[208]....
        /*1238*/ 	.word	0x00021680


	//----- nvinfo : EIATTR_REG_RECONFIG
	.align		4
.L_1651:
        /*123c*/ 	.byte	0x01, 0x54
	.zero		2


	//----- nvinfo : EIATTR_SYSCALL_OFFSETS
	.align		4
        /*1240*/ 	.byte	0x04, 0x46
        /*1242*/ 	.short	(.L_1653 - .L_1652)


	//   ....[0]....
.L_1652:
        /*1244*/ 	.word	0x00001a50


	//   ....[1]....
        /*1248*/ 	.word	0x00001ba0


	//   ....[2]....
        /*124c*/ 	.word	0x00006230


	//   ....[3]....
        /*1250*/ 	.word	0x00006550


	//   ....[4]....
        /*1254*/ 	.word	0x00017cd0


	//   ....[5]....
        /*1258*/ 	.word	0x00017e30


	//   ....[6]....
        /*125c*/ 	.word	0x00017f30


	//   ....[7]....
        /*1260*/ 	.word	0x00018840


	//   ....[8]....
        /*1264*/ 	.word	0x00019450


	//----- nvinfo : EIATTR_MBARRIER_INSTR_OFFSETS
	.align		4
.L_1653:
        /*1268*/ 	.byte	0x04, 0x39
        /*126a*/ 	.short	(.L_1655 - .L_1654)


	//   ....[0]....
.L_1654:
        /*126c*/ 	.word	0x000002c0
        /*1270*/ 	.word	0x000000ff
        /*1274*/ 	.word	0x00032400
        /*1278*/ 	.short	0x0100
        /*127a*/ 	.byte	0x08
	.zero		1


	//   ....[1]....
        /*127c*/ 	.word	0x000002d0
        /*1280*/ 	.word	0x000000ff
        /*1284*/ 	.word	0x00032410
        /*1288*/ 	.short	0x0100
        /*128a*/ 	.byte	0x08
	.zero		1


	//   ....[2]....
        /*128c*/ 	.word	0x000002e0
        /*1290*/ 	.word	0x000000ff
        /*1294*/ 	.word	0x00032420
        /*1298*/ 	.short	0x0100
        /*129a*/ 	.byte	0x08
	.zero		1


	//   ....[3]....
        /*129c*/ 	.word	0x000003d0
        /*12a0*/ 	.word	0x000000ff
        /*12a4*/ 	.word	0x00032430
        /*12a8*/ 	.short	0x0100
        /*12aa*/ 	.byte	0x08
	.zero		1


	//   ....[4]....
        /*12ac*/ 	.word	0x000003e0
        /*12b0*/ 	.word	0x000000ff
        /*12b4*/ 	.word	0x00032440
        /*12b8*/ 	.short	0x0100
        /*12ba*/ 	.byte	0x08
	.zero		1


	//   ....[5]....
        /*12bc*/ 	.word	0x000003f0
        /*12c0*/ 	.word	0x000000ff
        /*12c4*/ 	.word	0x00032438
        /*12c8*/ 	.short	0x0100
        /*12ca*/ 	.byte	0x08
	.zero		1


	//   ....[6]....
        /*12cc*/ 	.word	0x00000400
        /*12d0*/ 	.word	0x000000ff
        /*12d4*/ 	.word	0x00032448
        /*12d8*/ 	.short	0x0100
        /*12da*/ 	.byte	0x08
	.zero		1


	//   ....[7]....
        /*12dc*/ 	.word	0x00000530
        /*12e0*/ 	.word	0x000000ff
        /*12e4*/ 	.word	0x00032450
        /*12e8*/ 	.short	0x0100
        /*12ea*/ 	.byte	0x08
	.zero		1


	//   ....[8]....
        /*12ec*/ 	.word	0x00000540
        /*12f0*/ 	.word	0x000000ff
        /*12f4*/ 	.word	0x00032460
        /*12f8*/ 	.short	0x0100
        /*12fa*/ 	.byte	0x08
	.zero		1


	//   ....[9]....
        /*12fc*/ 	.word	0x00000550
        /*1300*/ 	.word	0x000000ff
        /*1304*/ 	.word	0x00032458
        /*1308*/ 	.short	0x0100
        /*130a*/ 	.byte	0x08
	.zero		1


	//   ....[10]....
        /*130c*/ 	.word	0x00000560
        /*1310*/ 	.word	0x000000ff
        /*1314*/ 	.word	0x00032468
        /*1318*/ 	.short	0x0100
        /*131a*/ 	.byte	0x08
	.zero		1


	//   ....[11]....
        /*131c*/ 	.word	0x00000650
        /*1320*/ 	.word	0x000000ff
        /*1324*/ 	.word	0x00032470
        /*1328*/ 	.short	0x0100
        /*132a*/ 	.byte	0x06
	.zero		1


	//   ....[12]....
        /*132c*/ 	.word	0x00000660
        /*1330*/ 	.word	0x000000ff
        /*1334*/ 	.word	0x00032480
        /*1338*/ 	.short	0x0100
        /*133a*/ 	.byte	0x06
	.zero		1


	//   ....[13]....
        /*133c*/ 	.word	0x00000670
        /*1340*/ 	.word	0x000000ff
        /*1344*/ 	.word	0x00032478
        /*1348*/ 	.short	0x0100
        /*134a*/ 	.byte	0x06
	.zero		1


	//   ....[14]....
        /*134c*/ 	.word	0x00000680
        /*1350*/ 	.word	0x000000ff
        /*1354*/ 	.word	0x00032488
        /*1358*/ 	.short	0x0100
        /*135a*/ 	.byte	0x06
	.zero		1


	//   ....[15]....
        /*135c*/ 	.word	0x000007b0
        /*1360*/ 	.word	0x000000ff
        /*1364*/ 	.word	0x00032490
        /*1368*/ 	.short	0x0100
        /*136a*/ 	.byte	0x08
	.zero		1


	//   ....[16]....
        /*136c*/ 	.word	0x000007c0
        /*1370*/ 	.word	0x000000ff
        /*1374*/ 	.word	0x000324a0
        /*1378*/ 	.short	0x0100
        /*137a*/ 	.byte	0x08
	.zero		1


	//   ....[17]....
        /*137c*/ 	.word	0x000007d0
        /*1380*/ 	.word	0x000000ff
        /*1384*/ 	.word	0x00032498
        /*1388*/ 	.short	0x0100
        /*138a*/ 	.byte	0x08
	.zero		1


	//   ....[18]....
        /*138c*/ 	.word	0x000007e0
        /*1390*/ 	.word	0x000000ff
        /*1394*/ 	.word	0x000324a8
        /*1398*/ 	.short	0x0100
        /*139a*/ 	.byte	0x08
	.zero		1


	//   ....[19]....
        /*139c*/ 	.word	0x00000910
        /*13a0*/ 	.word	0x000000ff
        /*13a4*/ 	.word	0x000324b0
        /*13a8*/ 	.short	0x0100
        /*13aa*/ 	.byte	0x08
	.zero		1


	//   ....[20]....
        /*13ac*/ 	.word	0x00000920
        /*13b0*/ 	.word	0x000000ff
        /*13b4*/ 	.word	0x000324c0
        /*13b8*/ 	.short	0x0100
        /*13ba*/ 	.byte	0x08
	.zero		1


	//   ....[21]....
        /*13bc*/ 	.word	0x00000930
        /*13c0*/ 	.word	0x000000ff
        /*13c4*/ 	.word	0x000324b8
        /*13c8*/ 	.short	0x0100
        /*13ca*/ 	.byte	0x08
	.zero		1


	//   ....[22]....
        /*13cc*/ 	.word	0x00000940
        /*13d0*/ 	.word	0x000000ff
        /*13d4*/ 	.word	0x000324c8
        /*13d8*/ 	.short	0x0100
        /*13da*/ 	.byte	0x08
	.zero		1


	//   ....[23]....
        /*13dc*/ 	.word	0x00002eb0
        /*13e0*/ 	.word	0x00000060
        /*13e4*/ 	.word	0x00032490
        /*13e8*/ 	.short	0x010a
        /*13ea*/ 	.byte	0x3f
	.zero		1


	//   ....[24]....
        /*13ec*/ 	.word	0x00004010
        /*13f0*/ 	.word	0x00000060
        /*13f4*/ 	.word	0x00032490
        /*13f8*/ 	.short	0x010a
        /*13fa*/ 	.byte	0x3f
	.zero		1


	//   ....[25]....
        /*13fc*/ 	.word	0x00005120
        /*1400*/ 	.word	0x00000060
        /*1404*/ 	.word	0x00032490
        /*1408*/ 	.short	0x010a
        /*140a*/ 	.byte	0x3f
	.zero		1


	//   ....[26]....
        /*140c*/ 	.word	0x00005340
        /*1410*/ 	.word	0x00000020
        /*1414*/ 	.word	0x00000000
        /*1418*/ 	.short	0x0101
        /*141a*/ 	.byte	0x3f
	.zero		1


	//   ....[27]....
        /*141c*/ 	.word	0x00005380
        /*1420*/ 	.word	0x00000060
        /*1424*/ 	.word	0x000324b0
        /*1428*/ 	.short	0x010a
        /*142a*/ 	.byte	0x3f
	.zero		1


	//   ....[28]....
        /*142c*/ 	.word	0x000059e0
        /*1430*/ 	.word	0x00000060
        /*1434*/ 	.word	0x00000000
        /*1438*/ 	.short	0x0101
        /*143a*/ 	.byte	0x3f
	.zero		1


	//   ....[29]....
        /*143c*/ 	.word	0x000062d0
        /*1440*/ 	.word	0x00000013
        /*1444*/ 	.word	0x00032400
        /*1448*/ 	.short	0x010a
        /*144a*/ 	.byte	0x3f
	.zero		1


	//   ....[30]....
        /*144c*/ 	.word	0x00006320
        /*1450*/ 	.word	0x00000013
        /*1454*/ 	.word	0x00032400
        /*1458*/ 	.short	0x010a
        /*145a*/ 	.byte	0x3f
	.zero		1


	//   ....[31]....
        /*145c*/ 	.word	0x00006e20
        /*1460*/ 	.word	0x00000013
        /*1464*/ 	.word	0x00032400
        /*1468*/ 	.short	0x010a
        /*146a*/ 	.byte	0x3f
	.zero		1


	//   ....[32]....
        /*146c*/ 	.word	0x00008310
        /*1470*/ 	.word	0x00000013
        /*1474*/ 	.word	0x00032400
        /*1478*/ 	.short	0x010a
        /*147a*/ 	.byte	0x3f
	.zero		1


	//   ....[33]....
        /*147c*/ 	.word	0x00009240
        /*1480*/ 	.word	0x000000ae
        /*1484*/ 	.word	0x00032430
        /*1488*/ 	.short	0x010a
        /*148a*/ 	.byte	0x3f
	.zero		1


	//   ....[34]....
        /*148c*/ 	.word	0x000092d0
        /*1490*/ 	.word	0x000000ae
        /*1494*/ 	.word	0x00032430
        /*1498*/ 	.short	0x010a
        /*149a*/ 	.byte	0x3f
	.zero		1


	//   ....[35]....
        /*149c*/ 	.word	0x000095f0
        /*14a0*/ 	.word	0x00000013
        /*14a4*/ 	.word	0x00032410
        /*14a8*/ 	.short	0x010a
        /*14aa*/ 	.byte	0x3f
	.zero		1


	//   ....[36]....
        /*14ac*/ 	.word	0x00009640
        /*14b0*/ 	.word	0x000000ae
        /*14b4*/ 	.word	0x00032450
        /*14b8*/ 	.short	0x010a
        /*14ba*/ 	.byte	0x3f
	.zero		1


	//   ....[37]....
        /*14bc*/ 	.word	0x000096c0
        /*14c0*/ 	.word	0x000000ae
        /*14c4*/ 	.word	0x00032450
        /*14c8*/ 	.short	0x010a
        /*14ca*/ 	.byte	0x3f
	.zero		1


	//   ....[38]....
        /*14cc*/ 	.word	0x0000b0e0
        /*14d0*/ 	.word	0x00000018
        /*14d4*/ 	.word	0x00000000
        /*14d8*/ 	.short	0x0101
        /*14da*/ 	.byte	0x3f
	.zero		1


	//   ....[39]....
        /*14dc*/ 	.word	0x0000bc80
        /*14e0*/ 	.word	0x000000ae
        /*14e4*/ 	.word	0x00000000
        /*14e8*/ 	.short	0x0101
        /*14ea*/ 	.byte	0x3f
	.zero		1


	//   ....[40]....
        /*14ec*/ 	.word	0x0000bd70
        /*14f0*/ 	.word	0x000000cd
        /*14f4*/ 	.word	0x00032430
        /*14f8*/ 	.short	0x010a
        /*14fa*/ 	.byte	0x3f
	.zero		1


	//   ....[41]....
        /*14fc*/ 	.word	0x0000bde0
        /*1500*/ 	.word	0x000000cd
        /*1504*/ 	.word	0x00032430
        /*1508*/ 	.short	0x010a
        /*150a*/ 	.byte	0x3f
	.zero		1


	//   ....[42]....
        /*150c*/ 	.word	0x0000c070
        /*1510*/ 	.word	0x000000cd
        /*1514*/ 	.word	0x00032450
        /*1518*/ 	.short	0x010a
        /*151a*/ 	.byte	0x3f
	.zero		1


	//   ....[43]....
        /*151c*/ 	.word	0x0000c0c0
        /*1520*/ 	.word	0x000000cd
        /*1524*/ 	.word	0x00032450
        /*1528*/ 	.short	0x010a
        /*152a*/ 	.byte	0x3f
	.zero		1


	//   ....[44]....
        /*152c*/ 	.word	0x0000df00
        /*1530*/ 	.word	0x000000cf
        /*1534*/ 	.word	0x00000000
        /*1538*/ 	.short	0x0101
        /*153a*/ 	.byte	0x3f
	.zero		1


	//   ....[45]....
        /*153c*/ 	.word	0x0000ec90
        /*1540*/ 	.word	0x000000cd
        /*1544*/ 	.word	0x00000000
        /*1548*/ 	.short	0x0101
        /*154a*/ 	.byte	0x3f
	.zero		1


	//   ....[46]....
        /*154c*/ 	.word	0x0000eda0
        /*1550*/ 	.word	0x000000d7
        /*1554*/ 	.word	0x00032430
        /*1558*/ 	.short	0x010a
        /*155a*/ 	.byte	0x3f
	.zero		1


	//   ....[47]....
        /*155c*/ 	.word	0x0000ee10
        /*1560*/ 	.word	0x000000d7
        /*1564*/ 	.word	0x00032430
        /*1568*/ 	.short	0x010a
        /*156a*/ 	.byte	0x3f
	.zero		1


	//   ....[48]....
        /*156c*/ 	.word	0x0000f0c0
        /*1570*/ 	.word	0x000000d7
        /*1574*/ 	.word	0x00032450
        /*1578*/ 	.short	0x010a
        /*157a*/ 	.byte	0x3f
	.zero		1


	//   ....[49]....
        /*157c*/ 	.word	0x0000f110
        /*1580*/ 	.word	0x000000d7
        /*1584*/ 	.word	0x00032450
        /*1588*/ 	.short	0x010a
        /*158a*/ 	.byte	0x3f
	.zero		1


	//   ....[50]....
        /*158c*/ 	.word	0x000106e0
        /*1590*/ 	.word	0x00000098
        /*1594*/ 	.word	0x00000000
        /*1598*/ 	.short	0x0101
        /*159a*/ 	.byte	0x3f
	.zero		1


	//   ....[51]....
        /*159c*/ 	.word	0x00011490
        /*15a0*/ 	.word	0x000000d7
        /*15a4*/ 	.word	0x00000000
        /*15a8*/ 	.short	0x0101
        /*15aa*/ 	.byte	0x3f
	.zero		1


	//   ....[52]....
        /*15ac*/ 	.word	0x00013a70
        /*15b0*/ 	.word	0x00000000
        /*15b4*/ 	.word	0x00000000
        /*15b8*/ 	.short	0x0101
        /*15ba*/ 	.byte	0x3f
	.zero		1


	//   ....[53]....
        /*15bc*/ 	.word	0x00016720
        /*15c0*/ 	.word	0x00000005
        /*15c4*/ 	.word	0x00032420
        /*15c8*/ 	.short	0x010a
        /*15ca*/ 	.byte	0x3f
	.zero		1


	//   ....[54]....
        /*15cc*/ 	.word	0x00016810
        /*15d0*/ 	.word	0x00000003
        /*15d4*/ 	.word	0x000324a0
        /*15d8*/ 	.short	0x010a
        /*15da*/ 	.byte	0x3f
	.zero		1


	//   ....[55]....
        /*15dc*/ 	.word	0x00016a60
        /*15e0*/ 	.word	0x00000003
        /*15e4*/ 	.word	0x000324c0
        /*15e8*/ 	.short	0x010a
        /*15ea*/ 	.byte	0x3f
	.zero		1


	//   ....[56]....
        /*15ec*/ 	.word	0x00017120
        /*15f0*/ 	.word	0x00000004
        /*15f4*/ 	.word	0x000324a0
        /*15f8*/ 	.short	0x010a
        /*15fa*/ 	.byte	0x3f
	.zero		1


	//   ....[57]....
        /*15fc*/ 	.word	0x00017360
        /*1600*/ 	.word	0x00000004
        /*1604*/ 	.word	0x000324c0
        /*1608*/ 	.short	0x010a
        /*160a*/ 	.byte	0x3f
	.zero		1


	//   ....[58]....
        /*160c*/ 	.word	0x00018380
        /*1610*/ 	.word	0x00000000
        /*1614*/ 	.word	0x00032440
        /*1618*/ 	.short	0x010a
        /*161a*/ 	.byte	0x3f
	.zero		1


	//   ....[59]....
        /*161c*/ 	.word	0x000191f0
        /*1620*/ 	.word	0x00000008
        /*1624*/ 	.word	0x00032400
        /*1628*/ 	.short	0x0107
        /*162a*/ 	.byte	0x3f
	.zero		1


	//   ....[60]....
        /*162c*/ 	.word	0x00019290
        /*1630*/ 	.word	0x00000002
        /*1634*/ 	.word	0x00032400
        /*1638*/ 	.short	0x0101
        /*163a*/ 	.byte	0x3f
	.zero		1


	//   ....[61]....
        /*163c*/ 	.word	0x00019ef0
        /*1640*/ 	.word	0x00000008
        /*1644*/ 	.word	0x00032410
        /*1648*/ 	.short	0x0107
        /*164a*/ 	.byte	0x3f
	.zero		1


	//   ....[62]....
        /*164c*/ 	.word	0x00019ff0
        /*1650*/ 	.word	0x00000002
        /*1654*/ 	.word	0x00032410
        /*1658*/ 	.short	0x0101
        /*165a*/ 	.byte	0x3f
	.zero		1


	//   ....[63]....
        /*165c*/ 	.word	0x0001a010
        /*1660*/ 	.word	0x00000002
        /*1664*/ 	.word	0x00032420
        /*1668*/ 	.short	0x010a
        /*166a*/ 	.byte	0x3f
	.zero		1


	//   ....[64]....
        /*166c*/ 	.word	0x0001a120
        /*1670*/ 	.word	0x00000002
        /*1674*/ 	.word	0x00032460
        /*1678*/ 	.short	0x010a
        /*167a*/ 	.byte	0x3f
	.zero		1


	//   ....[65]....
        /*167c*/ 	.word	0x0001aa10
        /*1680*/ 	.word	0x00000002
        /*1684*/ 	.word	0x00032440
        /*1688*/ 	.short	0x010a
        /*168a*/ 	.byte	0x3f
	.zero		1


	//   ....[66]....
        /*168c*/ 	.word	0x0001ac70
        /*1690*/ 	.word	0x00000002
        /*1694*/ 	.word	0x00032460
        /*1698*/ 	.short	0x010a
        /*169a*/ 	.byte	0x3f
	.zero		1


	//   ....[67]....
        /*169c*/ 	.word	0x0001b4f0
        /*16a0*/ 	.word	0x00000003
        /*16a4*/ 	.word	0x00032440
        /*16a8*/ 	.short	0x010a
        /*16aa*/ 	.byte	0x3f
	.zero		1


	//   ....[68]....
        /*16ac*/ 	.word	0x0001b740
        /*16b0*/ 	.word	0x00000003
        /*16b4*/ 	.word	0x00032460
        /*16b8*/ 	.short	0x010a
        /*16ba*/ 	.byte	0x3f
	.zero		1


	//   ....[69]....
        /*16bc*/ 	.word	0x0001bf50
        /*16c0*/ 	.word	0x00000003
        /*16c4*/ 	.word	0x00032440
        /*16c8*/ 	.short	0x010a
        /*16ca*/ 	.byte	0x3f
	.zero		1


	//   ....[70]....
        /*16cc*/ 	.word	0x0001c1b0
        /*16d0*/ 	.word	0x00000003
        /*16d4*/ 	.word	0x00032460
        /*16d8*/ 	.short	0x010a
        /*16da*/ 	.byte	0x3f
	.zero		1


	//   ....[71]....
        /*16dc*/ 	.word	0x0001d620
        /*16e0*/ 	.word	0x00000000
        /*16e4*/ 	.word	0x00032420
        /*16e8*/ 	.short	0x010a
        /*16ea*/ 	.byte	0x3f
	.zero		1


	//   ....[72]....
        /*16ec*/ 	.word	0x0001d7d0
        /*16f0*/ 	.word	0x00000006
        /*16f4*/ 	.word	0x00000000
        /*16f8*/ 	.short	0x010a
        /*16fa*/ 	.byte	0x3f
	.zero		1


	//   ....[73]....
        /*16fc*/ 	.word	0x0001d840
        /*1700*/ 	.word	0x00000007
        /*1704*/ 	.word	0x00000000
        /*1708*/ 	.short	0x010a
        /*170a*/ 	.byte	0x3f
	.zero		1


	//   ....[74]....
        /*170c*/ 	.word	0x0001d8b0
        /*1710*/ 	.word	0x00000004
        /*1714*/ 	.word	0x00000000
        /*1718*/ 	.short	0x010a
        /*171a*/ 	.byte	0x3f
	.zero		1


	//   ....[75]....
        /*171c*/ 	.word	0x0001d8e0
        /*1720*/ 	.word	0x00000003
        /*1724*/ 	.word	0x00000000
        /*1728*/ 	.short	0x010a
        /*172a*/ 	.byte	0x3f
	.zero		1


	//   ....[76]....
        /*172c*/ 	.word	0x0001d940
        /*1730*/ 	.word	0x00000060
        /*1734*/ 	.word	0x00032490
        /*1738*/ 	.short	0x010a
        /*173a*/ 	.byte	0x3f
	.zero		1


	//   ....[77]....
        /*173c*/ 	.word	0x0001d990
        /*1740*/ 	.word	0x00000060
        /*1744*/ 	.word	0x00032490
        /*1748*/ 	.short	0x010a
        /*174a*/ 	.byte	0x3f
	.zero		1


	//   ....[78]....
        /*174c*/ 	.word	0x0001d9e0
        /*1750*/ 	.word	0x00000060
        /*1754*/ 	.word	0x00032490
        /*1758*/ 	.short	0x010a
        /*175a*/ 	.byte	0x3f
	.zero		1


	//   ....[79]....
        /*175c*/ 	.word	0x0001da30
        /*1760*/ 	.word	0x00000060
        /*1764*/ 	.word	0x000324b0
        /*1768*/ 	.short	0x010a
        /*176a*/ 	.byte	0x3f
	.zero		1


	//   ....[80]....
        /*176c*/ 	.word	0x0001def0
        /*1770*/ 	.word	0x00000013
        /*1774*/ 	.word	0x00032400
        /*1778*/ 	.short	0x010a
        /*177a*/ 	.byte	0x3f
	.zero		1


	//   ....[81]....
        /*177c*/ 	.word	0x0001e500
        /*1780*/ 	.word	0x00000013
        /*1784*/ 	.word	0x00032400
        /*1788*/ 	.short	0x010a
        /*178a*/ 	.byte	0x3f
	.zero		1


	//   ....[82]....
        /*178c*/ 	.word	0x0001e550
        /*1790*/ 	.word	0x000000ae
        /*1794*/ 	.word	0x00032430
        /*1798*/ 	.short	0x010a
        /*179a*/ 	.byte	0x3f
	.zero		1


	//   ....[83]....
        /*179c*/ 	.word	0x0001e5a0
        /*17a0*/ 	.word	0x00000013
        /*17a4*/ 	.word	0x00032410
        /*17a8*/ 	.short	0x010a
        /*17aa*/ 	.byte	0x3f
	.zero		1


	//   ....[84]....
        /*17ac*/ 	.word	0x0001e5f0
        /*17b0*/ 	.word	0x000000ae
        /*17b4*/ 	.word	0x00032450
        /*17b8*/ 	.short	0x010a
        /*17ba*/ 	.byte	0x3f
	.zero		1


	//   ....[85]....
        /*17bc*/ 	.word	0x0001e640
        /*17c0*/ 	.word	0x000000cd
        /*17c4*/ 	.word	0x00032430
        /*17c8*/ 	.short	0x010a
        /*17ca*/ 	.byte	0x3f
	.zero		1


	//   ....[86]....
        /*17cc*/ 	.word	0x0001e690
        /*17d0*/ 	.word	0x000000cd
        /*17d4*/ 	.word	0x00032450
        /*17d8*/ 	.short	0x010a
        /*17da*/ 	.byte	0x3f
	.zero		1


	//   ....[87]....
        /*17dc*/ 	.word	0x0001e6e0
        /*17e0*/ 	.word	0x000000d7
        /*17e4*/ 	.word	0x00032430
        /*17e8*/ 	.short	0x010a
        /*17ea*/ 	.byte	0x3f
	.zero		1


	//   ....[88]....
        /*17ec*/ 	.word	0x0001e730
        /*17f0*/ 	.word	0x000000d7
        /*17f4*/ 	.word	0x00032450
        /*17f8*/ 	.short	0x010a
        /*17fa*/ 	.byte	0x3f
	.zero		1


	//   ....[89]....
        /*17fc*/ 	.word	0x0001ed10
        /*1800*/ 	.word	0x00000004
        /*1804*/ 	.word	0x00032420
        /*1808*/ 	.short	0x010a
        /*180a*/ 	.byte	0x3f
	.zero		1


	//   ....[90]....
        /*180c*/ 	.word	0x0001ed60
        /*1810*/ 	.word	0x00000003
        /*1814*/ 	.word	0x000324a0
        /*1818*/ 	.short	0x010a
        /*181a*/ 	.byte	0x3f
	.zero		1


	//   ....[91]....
        /*181c*/ 	.word	0x0001edb0
        /*1820*/ 	.word	0x00000003
        /*1824*/ 	.word	0x000324c0
        /*1828*/ 	.short	0x010a
        /*182a*/ 	.byte	0x3f
	.zero		1


	//   ....[92]....
        /*182c*/ 	.word	0x0001ee00
        /*1830*/ 	.word	0x00000004
        /*1834*/ 	.word	0x000324a0
        /*1838*/ 	.short	0x010a
        /*183a*/ 	.byte	0x3f
	.zero		1


	//   ....[93]....
        /*183c*/ 	.word	0x0001ee50
        /*1840*/ 	.word	0x00000004
        /*1844*/ 	.word	0x000324c0
        /*1848*/ 	.short	0x010a
        /*184a*/ 	.byte	0x3f
	.zero		1


	//   ....[94]....
        /*184c*/ 	.word	0x0001eff0
        /*1850*/ 	.word	0x00000000
        /*1854*/ 	.word	0x00032440
        /*1858*/ 	.short	0x010a
        /*185a*/ 	.byte	0x3f
	.zero		1


	//   ....[95]....
        /*185c*/ 	.word	0x00020910
        /*1860*/ 	.word	0x00000002
        /*1864*/ 	.word	0x00032420
        /*1868*/ 	.short	0x010a
        /*186a*/ 	.byte	0x3f
	.zero		1


	//   ....[96]....
        /*186c*/ 	.word	0x00020960
        /*1870*/ 	.word	0x00000002
        /*1874*/ 	.word	0x00032460
        /*1878*/ 	.short	0x010a
        /*187a*/ 	.byte	0x3f
	.zero		1


	//   ....[97]....
        /*187c*/ 	.word	0x000209b0
        /*1880*/ 	.word	0x00000002
        /*1884*/ 	.word	0x00032440
        /*1888*/ 	.short	0x010a
        /*188a*/ 	.byte	0x3f
	.zero		1


	//   ....[98]....
        /*188c*/ 	.word	0x00020a00
        /*1890*/ 	.word	0x00000002
        /*1894*/ 	.word	0x00032460
        /*1898*/ 	.short	0x010a
        /*189a*/ 	.byte	0x3f
	.zero		1


	//   ....[99]....
        /*189c*/ 	.word	0x00020a50
        /*18a0*/ 	.word	0x00000003
        /*18a4*/ 	.word	0x00032440
        /*18a8*/ 	.short	0x010a
        /*18aa*/ 	.byte	0x3f
	.zero		1


	//   ....[100]....
        /*18ac*/ 	.word	0x00020aa0
        /*18b0*/ 	.word	0x00000003
        /*18b4*/ 	.word	0x00032460
        /*18b8*/ 	.short	0x010a
        /*18ba*/ 	.byte	0x3f
	.zero		1


	//   ....[101]....
        /*18bc*/ 	.word	0x00020af0
        /*18c0*/ 	.word	0x00000003
        /*18c4*/ 	.word	0x00032440
        /*18c8*/ 	.short	0x010a
        /*18ca*/ 	.byte	0x3f
	.zero		1


	//   ....[102]....
        /*18cc*/ 	.word	0x00020b40
        /*18d0*/ 	.word	0x00000003
        /*18d4*/ 	.word	0x00032460
        /*18d8*/ 	.short	0x010a
        /*18da*/ 	.byte	0x3f
	.zero		1


	//   ....[103]....
        /*18dc*/ 	.word	0x000215a0
        /*18e0*/ 	.word	0x00000000
        /*18e4*/ 	.word	0x00032420
        /*18e8*/ 	.short	0x010a
        /*18ea*/ 	.byte	0x3f
	.zero		1


	//   ....[104]....
        /*18ec*/ 	.word	0x00021740
        /*18f0*/ 	.word	0x00000006
        /*18f4*/ 	.word	0x00000000
        /*18f8*/ 	.short	0x010a
        /*18fa*/ 	.byte	0x3f
	.zero		1


	//   ....[105]....
        /*18fc*/ 	.word	0x00021790
        /*1900*/ 	.word	0x00000007
        /*1904*/ 	.word	0x00000000
        /*1908*/ 	.short	0x010a
        /*190a*/ 	.byte	0x3f
	.zero		1


	//   ....[106]....
        /*190c*/ 	.word	0x000217e0
        /*1910*/ 	.word	0x00000004
        /*1914*/ 	.word	0x00000000
        /*1918*/ 	.short	0x010a
        /*191a*/ 	.byte	0x3f
	.zero		1


	//----- nvinfo : EIATTR_NUM_MBARRIERS
	.align		4
.L_1655:
        /*191c*/ 	.byte	0x03, 0x38
        /*191e*/ 	.short	0x0017


	//----- nvinfo : EIATTR_EXIT_INSTR_OFFSETS
	.align		4
        /*1920*/ 	.byte	0x04, 0x1c
        /*1922*/ 	.short	(.L_1657 - .L_1656)


	//   ....[0]....
.L_1656:
        /*1924*/ 	.word	0x0001d930


	//----- nvinfo : EIATTR_MAX_THREADS
	.align		4
.L_1657:
        /*1928*/ 	.byte	0x04, 0x05
        /*192a*/ 	.short	(.L_1659 - .L_1658)
.L_1658:
        /*192c*/ 	.word	0x00000180
        /*1930*/ 	.word	0x00000001
        /*1934*/ 	.word	0x00000001


	//----- nvinfo : EIATTR_CRS_STACK_SIZE
	.align		4
.L_1659:
        /*1938*/ 	.byte	0x04, 0x1e
        /*193a*/ 	.short	(.L_1661 - .L_1660)
.L_1660:
        /*193c*/ 	.word	0x00000000


	//----- nvinfo : EIATTR_CBANK_PARAM_SIZE
	.align		4
.L_1661:
        /*1940*/ 	.byte	0x03, 0x19
        /*1942*/ 	.short	0x0bf0


	//----- nvinfo : EIATTR_PARAM_CBANK
	.align		4
        /*1944*/ 	.byte	0x04, 0x0a
        /*1946*/ 	.short	(.L_1663 - .L_1662)
	.align		4
.L_1662:
        /*1948*/ 	.word	index@(.nv.constant0._ZN7cutlass13device_kernelIN5flash11enable_sm90INS1_16FlashAttnFwdSm90INS1_25CollectiveMainloopFwdSm90ILi2EN4cute5tupleIJNS5_1CILi1EEES8_S8_EEENS6_IJNS7_ILi128EEENS7_ILi96EEENS7_ILi64EEEEEELi256ENS_6half_tEfNS_4arch4Sm90ELb1ELb0ELb0ELb1ELb0ELb1ELb1ELb1ELb0ELb1ELb0ELb0EEENS1_21CollectiveEpilogueFwdINS6_IJSA_NS7_ILi256EEESB_EEES9_SE_SG_Li256ELb1ELb1ELb0ELb0EEENS1_36VarlenDynamicPersistentTileSchedulerILi128ELi96ELi256ELi128ELb0ELb1ELb1ELb1ELb1ELb1EEEEEEEEEvNT_6ParamsE)
        /*194c*/ 	.short	0x0210
        /*194e*/ 	.short	0x0bf0


	//----- nvinfo : EIATTR_SW_WAR
	.align		4
.L_1663:
        /*1950*/ 	.byte	0x04, 0x36
        /*1952*/ 	.short	(.L_1665 - .L_1664)
.L_1664:
        /*1954*/ 	.word	0x00000008
.L_1665:


//--------------------- .nv.callgraph             --------------------------
	.section	.nv.callgraph,"",@"SHT_CUDA_CALLGRAPH"
	.align	4
	.sectionentsize	8
	.align		4
        /*0000*/ 	.word	0x00000000
	.align		4
        /*0004*/ 	.word	0xffffffff
	.align		4
        /*0008*/ 	.word	index@(_ZN7cutlass13device_kernelIN5flash11enable_sm90INS1_16FlashAttnFwdSm90INS1_25CollectiveMainloopFwdSm90ILi2EN4cute5tupleIJNS5_1CILi1EEES8_S8_EEENS6_IJNS7_ILi128EEESA_NS7_ILi192EEEEEELi128ENS_6half_tEfNS_4arch4Sm90ELb0ELb0ELb0ELb0ELb0ELb0ELb0ELb1ELb1ELb1ELb0ELb0EEENS1_21CollectiveEpilogueFwdINS6_IJSA_SA_SA_EEES9_SD_SF_Li256ELb0ELb1ELb0ELb0EEENS1_29StaticPersistentTileSchedulerILb0EEEEEEEEEvNT_6ParamsE)
	.align		4
        /*000c*/ 	.word	index@(__assertfail)
	.align		4
        /*0010*/ 	.word	index@(_ZN7cutlass13device_kernelIN5flash11enable_sm90INS1_16FlashAttnFwdSm90INS1_25CollectiveMainloopFwdSm90ILi2EN4cute5tupleIJNS5_1CILi2EEENS7_ILi1EEES9_EEENS6_IJNS7_ILi128EEESB_NS7_ILi192EEEEEELi128ENS_6half_tEfNS_4arch4Sm90ELb0ELb0ELb0ELb0ELb0ELb0ELb0ELb1ELb1ELb1ELb0ELb0EEENS1_21CollectiveEpilogueFwdINS6_IJSB_SB_SB_EEESA_SE_SG_Li256ELb0ELb1ELb0ELb0EEENS1_29StaticPersistentTileSchedulerILb0EEEEEEEEEvNT_6ParamsE)
	.align		4
        /*0014*/ 	.word	index@(__assertfail)
	.align		4
        /*0018*/ 	.word	index@(_ZN7cutlass13device_kernelIN5flash11enable_sm90INS1_16FlashAttnFwdSm90INS1_25CollectiveMainloopFwdSm90ILi2EN4cute5tupleIJNS5_1CILi1EEES8_S8_EEENS6_IJNS7_ILi128EEESA_NS7_ILi192EEEEEELi128ENS_6half_tEfNS_4arch4Sm90ELb0ELb0ELb0ELb1ELb0ELb0ELb0ELb1ELb1ELb1ELb0ELb0EEENS1_21CollectiveEpilogueFwdINS6_IJSA_SA_SA_EEES9_SD_SF_Li256ELb1ELb1ELb0ELb0EEENS1_36VarlenDynamicPersistentTileSchedulerILi128ELi128ELi256ELi128ELb0ELb1ELb1ELb0ELb1ELb1EEEEEEEEEvNT_6ParamsE)
	.align		4
        /*001c*/ 	.word	index@(__assertfail)
	.align		4
        /*0020*/ 	.word	index@(_ZN7cutlass13device_kernelIN5flash11enable_sm90INS1_16FlashAttnFwdSm90INS1_25CollectiveMainloopFwdSm90ILi2EN4cute5tupleIJNS5_1CILi1EEES8_S8_EEENS6_IJNS7_ILi128EEESA_NS7_ILi192EEEEEELi128ENS_6half_tEfNS_4arch4Sm90ELb0ELb0ELb0ELb1ELb0ELb1ELb0ELb1ELb1ELb1ELb0ELb0EEENS1_21CollectiveEpilogueFwdINS6_IJSA_SA_SA_EEES9_SD_SF_Li256ELb1ELb1ELb0ELb0EEENS1_36VarlenDynamicPersistentTileSchedulerILi128ELi128ELi256ELi128ELb0ELb1ELb1ELb0ELb1ELb1EEEEEEEEEvNT_6ParamsE)
	.align		4
        /*0024*/ 	.word	index@(__assertfail)
	.align		4
        /*0028*/ 	.word	index@(_ZN7cutlass13device_kernelIN5flash11enable_sm90INS1_16FlashAttnFwdSm90INS1_25CollectiveMainloopFwdSm90ILi2EN4cute5tupleIJNS5_1CILi1EEES8_S8_EEENS6_IJNS7_ILi128EEENS7_ILi96EEENS7_ILi192EEEEEELi128ENS_6half_tEfNS_4arch4Sm90ELb0ELb1ELb0ELb0ELb0ELb0ELb0ELb1ELb1ELb1ELb0ELb0EEENS1_21CollectiveEpilogueFwdINS6_IJSA_SA_SB_EEES9_SE_SG_Li256ELb0ELb1ELb0ELb0EEENS1_30DynamicPersistentTileSchedulerILi256ELi128ELb0ELb1ELb1EEEEEEEEEvNT_6ParamsE)
	.align		4
        /*002c*/ 	.word	index@(__assertfail)
	.align		4
        /*0030*/ 	.word	index@(_ZN7cutlass13device_kernelIN5flash11enable_sm90INS1_16FlashAttnFwdSm90INS1_25CollectiveMainloopFwdSm90ILi2EN4cute5tupleIJNS5_1CILi1EEES8_S8_EEENS6_IJNS7_ILi128EEENS7_ILi96EEENS7_ILi192EEEEEELi128ENS_6half_tEfNS_4arch4Sm90ELb0ELb1ELb0ELb1ELb0ELb0ELb0ELb1ELb1ELb1ELb0ELb0EEENS1_21CollectiveEpilogueFwdINS6_IJSA_SA_SB_EEES9_SE_SG_Li256ELb1ELb1ELb0ELb0EEENS1_36VarlenDynamicPersistentTileSchedulerILi128ELi96ELi256ELi128ELb0ELb1ELb1ELb1ELb0ELb1EEEEEEEEEvNT_6ParamsE)
	.align		4
        /*0034*/ 	.word	index@(__assertfail)
	.align		4
        /*0038*/ 	.word	index@(_ZN7cutlass13device_kernelIN5flash11enable_sm90INS1_16FlashAttnFwdSm90INS1_25CollectiveMainloopFwdSm90ILi2EN4cute5tupleIJNS5_1CILi1EEES8_S8_EEENS6_IJNS7_ILi128EEENS7_ILi96EEENS7_ILi192EEEEEELi128ENS_6half_tEfNS_4arch4Sm90ELb0ELb1ELb0ELb1ELb0ELb1ELb0ELb1ELb1ELb1ELb0ELb0EEENS1_21CollectiveEpilogueFwdINS6_IJSA_SA_SB_EEES9_SE_SG_Li256ELb1ELb1ELb0ELb0EEENS1_36VarlenDynamicPersistentTileSchedulerILi128ELi96ELi256ELi128ELb0ELb1ELb1ELb1ELb0ELb1EEEEEEEEEvNT_6ParamsE)
	.align		4
        /*003c*/ 	.word	index@(__assertfail)
	.align		4
        /*0040*/ 	.word	index@(_ZN7cutlass13device_kernelIN5flash11enable_sm90INS1_16FlashAttnFwdSm90INS1_25CollectiveMainloopFwdSm90ILi2EN4cute5tupleIJNS5_1CILi1EEES8_S8_EEENS6_IJNS7_ILi128EEESA_NS7_ILi192EEEEEELi128ENS_6half_tEfNS_4arch4Sm90ELb1ELb0ELb0ELb0ELb0ELb0ELb0ELb1ELb1ELb1ELb0ELb0EEENS1_21CollectiveEpilogueFwdINS6_IJSA_SA_SA_EEES9_SD_SF_Li256ELb0ELb1ELb0ELb0EEENS1_30DynamicPersistentTileSchedulerILi256ELi128ELb0ELb1ELb1EEEEEEEEEvNT_6ParamsE)
	.align		4
        /*0044*/ 	.word	index@(__assertfail)
	.align		4
        /*0048*/ 	.word	index@(_ZN7cutlass13device_kernelIN5flash11enable_sm90INS1_16FlashAttnFwdSm90INS1_25CollectiveMainloopFwdSm90ILi2EN4cute5tupleIJNS5_1CILi1EEES8_S8_EEENS6_IJNS7_ILi128EEESA_NS7_ILi192EEEEEELi128ENS_6half_tEfNS_4arch4Sm90ELb1ELb0ELb0ELb1ELb0ELb0ELb0ELb1ELb1ELb1ELb0ELb0EEENS1_21CollectiveEpilogueFwdINS6_IJSA_SA_SA_EEES9_SD_SF_Li256ELb1ELb1ELb0ELb0EEENS1_36VarlenDynamicPersistentTileSchedulerILi128ELi128ELi256ELi128ELb0ELb1ELb1ELb1ELb1ELb1EEEEEEEEEvNT_6ParamsE)
	.align		4
        /*004c*/ 	.word	index@(__assertfail)
	.align		4
        /*0050*/ 	.word	index@(_ZN7cutlass13device_kernelIN5flash11enable_sm90INS1_16FlashAttnFwdSm90INS1_25CollectiveMainloopFwdSm90ILi2EN4cute5tupleIJNS5_1CILi1EEES8_S8_EEENS6_IJNS7_ILi128EEESA_NS7_ILi192EEEEEELi128ENS_6half_tEfNS_4arch4Sm90ELb1ELb0ELb0ELb1ELb0ELb1ELb0ELb1ELb1ELb1ELb0ELb0EEENS1_21CollectiveEpilogueFwdINS6_IJSA_SA_SA_EEES9_SD_SF_Li256ELb1ELb1ELb0ELb0EEENS1_36VarlenDynamicPersistentTileSchedulerILi128ELi128ELi256ELi128ELb0ELb1ELb1ELb1ELb1ELb1EEEEEEEEEvNT_6ParamsE)
	.align		4
        /*0054*/ 	.word	index@(__assertfail)
	.align		4
        /*0058*/ 	.word	index@(_ZN7cutlass13device_kernelIN5flash11enable_sm90INS1_16FlashAttnFwdSm90INS1_25CollectiveMainloopFwdSm90ILi2EN4cute5tupleIJNS5_1CILi1EEES8_S8_EEENS6_IJNS7_ILi64EEESA_SA_EEELi512ENS_6half_tEfNS_4arch4Sm90ELb0ELb0ELb0ELb0ELb0ELb0ELb0ELb0ELb0ELb1ELb0ELb0EEENS1_21CollectiveEpilogueFwdINS6_IJSA_NS7_ILi512EEESA_EEES9_SC_SE_Li256ELb0ELb1ELb0ELb0EEENS1_29StaticPersistentTileSchedulerILb0EEEEEEEEEvNT_6ParamsE)
	.align		4
        /*005c*/ 	.word	index@(__assertfail)
	.align		4
        /*0060*/ 	.word	index@(_ZN7cutlass13device_kernelIN5flash11enable_sm90INS1_16FlashAttnFwdSm90INS1_25CollectiveMainloopFwdSm90ILi2EN4cute5tupleIJNS5_1CILi1EEES8_S8_EEENS6_IJNS7_ILi64EEESA_SA_EEELi512ENS_6half_tEfNS_4arch4Sm90ELb0ELb0ELb0ELb0ELb0ELb0ELb1ELb0ELb0ELb1ELb0ELb0EEENS1_21CollectiveEpilogueFwdINS6_IJSA_NS7_ILi512EEESA_EEES9_SC_SE_Li256ELb0ELb1ELb0ELb0EEENS1_29StaticPersistentTileSchedulerILb0EEEEEEEEEvNT_6ParamsE)
	.align		4
        /*0064*/ 	.word	index@(__assertfail)
	.align		4
        /*0068*/ 	.word	index@(_ZN7cutlass13device_kernelIN5flash11enable_sm90INS1_16FlashAttnFwdSm90INS1_25CollectiveMainloopFwdSm90ILi2EN4cute5tupleIJNS5_1CILi1EEES8_S8_EEENS6_IJNS7_ILi64EEESA_SA_EEELi512ENS_6half_tEfNS_4arch4Sm90ELb0ELb0ELb0ELb1ELb0ELb0ELb0ELb0ELb0ELb1ELb0ELb0EEENS1_21CollectiveEpilogueFwdINS6_IJSA_NS7_ILi512EEESA_EEES9_SC_SE_Li256ELb1ELb1ELb0ELb0EEENS1_36VarlenDynamicPersistentTileSchedulerILi64ELi64ELi256ELi128ELb0ELb1ELb1ELb0ELb1ELb1EEEEEEEEEvNT_6ParamsE)
	.align		4
        /*006c*/ 	.word	index@(__assertfail)
	.align		4
        /*0070*/ 	.word	index@(_ZN7cutlass13device_kernelIN5flash11enable_sm90INS1_16FlashAttnFwdSm90INS1_25CollectiveMainloopFwdSm90ILi2EN4cute5tupleIJNS5_1CILi1EEES8_S8_EEENS6_IJNS7_ILi64EEESA_SA_EEELi512ENS_6half_tEfNS_4arch4Sm90ELb0ELb0ELb0ELb1ELb0ELb1ELb0ELb0ELb0ELb1ELb0ELb0EEENS1_21CollectiveEpilogueFwdINS6_IJSA_NS7_ILi512EEESA_EEES9_SC_SE_Li256ELb1ELb1ELb0ELb0EEENS1_36VarlenDynamicPersistentTileSchedulerILi64ELi64ELi256ELi128ELb0ELb1ELb1ELb0ELb1ELb1EEEEEEEEEvNT_6ParamsE)
	.align		4
        /*0074*/ 	.word	index@(__assertfail)
	.align		4
        /*0078*/ 	.word	index@(_ZN7cutlass13device_kernelIN5flash11enable_sm90INS1_16FlashAttnFwdSm90INS1_25CollectiveMainloopFwdSm90ILi2EN4cute5tupleIJNS5_1CILi1EEES8_S8_EEENS6_IJNS7_ILi64EEESA_SA_EEELi512ENS_6half_tEfNS_4arch4Sm90ELb0ELb0ELb0ELb1ELb0ELb0ELb1ELb0ELb0ELb1ELb0ELb0EEENS1_21CollectiveEpilogueFwdINS6_IJSA_NS7_ILi512EEESA_EEES9_SC_SE_Li256ELb1ELb1ELb0ELb0EEENS1_36VarlenDynamicPersistentTileSchedulerILi64ELi64ELi256ELi128ELb0ELb1ELb1ELb0ELb1ELb1EEEEEEEEEvNT_6ParamsE)
	.align		4
        /*007c*/ 	.word	index@(__assertfail)
	.align		4
        /*0080*/ 	.word	index@(_ZN7cutlass13device_kernelIN5flash11enable_sm90INS1_16FlashAttnFwdSm90INS1_25CollectiveMainloopFwdSm90ILi2EN4cute5tupleIJNS5_1CILi1EEES8_S8_EEENS6_IJNS7_ILi64EEESA_SA_EEELi512ENS_6half_tEfNS_4arch4Sm90ELb0ELb0ELb0ELb1ELb0ELb1ELb1ELb0ELb0ELb1ELb0ELb0EEENS1_21CollectiveEpilogueFwdINS6_IJSA_NS7_ILi512EEESA_EEES9_SC_SE_Li256ELb1ELb1ELb0ELb0EEENS1_36VarlenDynamicPersistentTileSchedulerILi64ELi64ELi256ELi128ELb0ELb1ELb1ELb0ELb1ELb1EEEEEEEEEvNT_6ParamsE)
	.align		4
        /*0084*/ 	.word	index@(__assertfail)
	.align		4
        /*0088*/ 	.word	index@(_ZN7cutlass13device_kernelIN5flash11enable_sm90INS1_16FlashAttnFwdSm90INS1_25CollectiveMainloopFwdSm90ILi2EN4cute5tupleIJNS5_1CILi1EEES8_S8_EEENS6_IJNS7_ILi64EEESA_SA_EEELi512ENS_6half_tEfNS_4arch4Sm90ELb0ELb1ELb0ELb0ELb0ELb0ELb0ELb0ELb0ELb1ELb0ELb0EEENS1_21CollectiveEpilogueFwdINS6_IJSA_NS7_ILi512EEESA_EEES9_SC_SE_Li256ELb0ELb1ELb0ELb0EEENS1_30DynamicPersistentTileSchedulerILi256ELi128ELb0ELb1ELb1EEEEEEEEEvNT_6ParamsE)
	.align		4
        /*008c*/ 	.word	index@(__assertfail)
	.align		4
        /*0090*/ 	.word	index@(_ZN7cutlass13device_kernelIN5flash11enable_sm90INS1_16FlashAttnFwdSm90INS1_25CollectiveMainloopFwdSm90ILi2EN4cute5tupleIJNS5_1CILi1EEES8_S8_EEENS6_IJNS7_ILi64EEESA_SA_EEELi512ENS_6half_tEfNS_4arch4Sm90ELb0ELb1ELb0ELb0ELb0ELb0ELb1ELb0ELb0ELb1ELb0ELb0EEENS1_21CollectiveEpilogueFwdINS6_IJSA_NS7_ILi512EEESA_EEES9_SC_SE_Li256ELb0ELb1ELb0ELb0EEENS1_30DynamicPersistentTileSchedulerILi256ELi128ELb0ELb1ELb1EEEEEEEEEvNT_6ParamsE)
	.align		4
        /*0094*/ 	.word	index@(__assertfail)
	.align		4
        /*0098*/ 	.word	index@(_ZN7cutlass13device_kernelIN5flash11enable_sm90INS1_16FlashAttnFwdSm90INS1_25CollectiveMainloopFwdSm90ILi2EN4cute5tupleIJNS5_1CILi1EEES8_S8_EEENS6_IJNS7_ILi64EEESA_SA_EEELi512ENS_6half_tEfNS_4arch4Sm90ELb0ELb1ELb0ELb1ELb0ELb0ELb0ELb0ELb0ELb1ELb0ELb0EEENS1_21CollectiveEpilogueFwdINS6_IJSA_NS7_ILi512EEESA_EEES9_SC_SE_Li256ELb1ELb1ELb0ELb0EEENS1_36VarlenDynamicPersistentTileSchedulerILi64ELi64ELi256ELi128ELb0ELb1ELb1ELb1ELb0ELb1EEEEEEEEEvNT_6ParamsE)
	.align		4
        /*009c*/ 	.word	index@(__assertfail)
	.align		4
        /*00a0*/ 	.word	index@(_ZN7cutlass13device_kernelIN5flash11enable_sm90INS1_16FlashAttnFwdSm90INS1_25CollectiveMainloopFwdSm90ILi2EN4cute5tupleIJNS5_1CILi1EEES8_S8_EEENS6_IJNS7_ILi64EEESA_SA_EEELi512ENS_6half_tEfNS_4arch4Sm90ELb0ELb1ELb0ELb1ELb0ELb1ELb0ELb0ELb0ELb1ELb0ELb0EEENS1_21CollectiveEpilogueFwdINS6_IJSA_NS7_ILi512EEESA_EEES9_SC_SE_Li256ELb1ELb1ELb0ELb0EEENS1_36VarlenDynamicPersistentTileSchedulerILi64ELi64ELi256ELi128ELb0ELb1ELb1ELb1ELb0ELb1EEEEEEEEEvNT_6ParamsE)
	.align		4
        /*00a4*/ 	.word	index@(__assertfail)
	.align		4
        /*00a8*/ 	.word	index@(_ZN7cutlass13device_kernelIN5flash11enable_sm90INS1_16FlashAttnFwdSm90INS1_25CollectiveMainloopFwdSm90ILi2EN4cute5tupleIJNS5_1CILi1EEES8_S8_EEENS6_IJNS7_ILi64EEESA_SA_EEELi512ENS_6half_tEfNS_4arch4Sm90ELb0ELb1ELb0ELb1ELb0ELb0ELb1ELb0ELb0ELb1ELb0ELb0EEENS1_21CollectiveEpilogueFwdINS6_IJSA_NS7_ILi512EEESA_EEES9_SC_SE_Li256ELb1ELb1ELb0ELb0EEENS1_36VarlenDynamicPersistentTileSchedulerILi64ELi64ELi256ELi128ELb0ELb1ELb1ELb1ELb0ELb1EEEEEEEEEvNT_6ParamsE)
	.align		4
        /*00ac*/ 	.word	index@(__assertfail)
	.align		4
        /*00b0*/ 	.word	index@(_ZN7cutlass13device_kernelIN5flash11enable_sm90INS1_16FlashAttnFwdSm90INS1_25CollectiveMainloopFwdSm90ILi2EN4cute5tupleIJNS5_1CILi1EEES8_S8_EEENS6_IJNS7_ILi64EEESA_SA_EEELi512ENS_6half_tEfNS_4arch4Sm90ELb0ELb1ELb0ELb1ELb0ELb1ELb1ELb0ELb0ELb1ELb0ELb0EEENS1_21CollectiveEpilogueFwdINS6_IJSA_NS7_ILi512EEESA_EEES9_SC_SE_Li256ELb1ELb1ELb0ELb0EEENS1_36VarlenDynamicPersistentTileSchedulerILi64ELi64ELi256ELi128ELb0ELb1ELb1ELb1ELb0ELb1EEEEEEEEEvNT_6ParamsE)
	.align		4
        /*00b4*/ 	.word	index@(__assertfail)
	.align		4
        /*00b8*/ 	.word	index@(_ZN7cutlass13device_kernelIN5flash11enable_sm90INS1_16FlashAttnFwdSm90INS1_25CollectiveMainloopFwdSm90ILi2EN4cute5tupleIJNS5_1CILi1EEES8_S8_EEENS6_IJNS7_ILi64EEESA_SA_EEELi512ENS_6half_tEfNS_4arch4Sm90ELb1ELb0ELb0ELb0ELb0ELb0ELb0ELb0ELb0ELb1ELb0ELb0EEENS1_21CollectiveEpilogueFwdINS6_IJSA_NS7_ILi512EEESA_EEES9_SC_SE_Li256ELb0ELb1ELb0ELb0EEENS1_30DynamicPersistentTileSchedulerILi256ELi128ELb0ELb1ELb1EEEEEEEEEvNT_6ParamsE)
	.align		4
        /*00bc*/ 	.word	index@(__assertfail)
	.align		4
        /*00c0*/ 	.word	index@(_ZN7cutlass13device_kernelIN5flash11enable_sm90INS1_16FlashAttnFwdSm90INS1_25CollectiveMainloopFwdSm90ILi2EN4cute5tupleIJNS5_1CILi1EEES8_S8_EEENS6_IJNS7_ILi64EEESA_SA_EEELi512ENS_6half_tEfNS_4arch4Sm90ELb1ELb0ELb0ELb0ELb0ELb0ELb1ELb0ELb0ELb1ELb0ELb0EEENS1_21CollectiveEpilogueFwdINS6_IJSA_NS7_ILi512EEESA_EEES9_SC_SE_Li256ELb0ELb1ELb0ELb0EEENS1_30DynamicPersistentTileSchedulerILi256ELi128ELb0ELb1ELb1EEEEEEEEEvNT_6ParamsE)
	.align		4
        /*00c4*/ 	.word	index@(__assertfail)
	.align		4
        /*00c8*/ 	.word	index@(_ZN7cutlass13device_kernelIN5flash11enable_sm90INS1_16FlashAttnFwdSm90INS1_25CollectiveMainloopFwdSm90ILi2EN4cute5tupleIJNS5_1CILi1EEES8_S8_EEENS6_IJNS7_ILi64EEESA_SA_EEELi512ENS_6half_tEfNS_4arch4Sm90ELb1ELb0ELb0ELb1ELb0ELb0ELb0ELb0ELb0ELb1ELb0ELb0EEENS1_21CollectiveEpilogueFwdINS6_IJSA_NS7_ILi512EEESA_EEES9_SC_SE_Li256ELb1ELb1ELb0ELb0EEENS1_36VarlenDynamicPersistentTileSchedulerILi64ELi64ELi256ELi128ELb0ELb1ELb1ELb1ELb1ELb1EEEEEEEEEvNT_6ParamsE)
	.align		4
        /*00cc*/ 	.word	index@(__assertfail)
	.align		4
        /*00d0*/ 	.word	index@(_ZN7cutlass13device_kernelIN5flash11enable_sm90INS1_16FlashAttnFwdSm90INS1_25CollectiveMainloopFwdSm90ILi2EN4cute5tupleIJNS5_1CILi1EEES8_S8_EEENS6_IJNS7_ILi64EEESA_SA_EEELi512ENS_6half_tEfNS_4arch4Sm90ELb1ELb0ELb0ELb1ELb0ELb1ELb0ELb0ELb0ELb1ELb0ELb0EEENS1_21CollectiveEpilogueFwdINS6_IJSA_NS7_ILi512EEESA_EEES9_SC_SE_Li256ELb1ELb1ELb0ELb0EEENS1_36VarlenDynamicPersistentTileSchedulerILi64ELi64ELi256ELi128ELb0ELb1ELb1ELb1ELb1ELb1EEEEEEEEEvNT_6ParamsE)
	.align		4
        /*00d4*/ 	.word	index@(__assertfail)
	.align		4
        /*00d8*/ 	.word	index@(_ZN7cutlass13device_kernelIN5flash11enable_sm90INS1_16FlashAttnFwdSm90INS1_25CollectiveMainloopFwdSm90ILi2EN4cute5tupleIJNS5_1CILi1EEES8_S8_EEENS6_IJNS7_ILi64EEESA_SA_EEELi512ENS_6half_tEfNS_4arch4Sm90ELb1ELb0ELb0ELb1ELb0ELb0ELb1ELb0ELb0ELb1ELb0ELb0EEENS1_21CollectiveEpilogueFwdINS6_IJSA_NS7_ILi512EEESA_EEES9_SC_SE_Li256ELb1ELb1ELb0ELb0EEENS1_36VarlenDynamicPersistentTileSchedulerILi64ELi64ELi256ELi128ELb0ELb1ELb1ELb1ELb1ELb1EEEEEEEEEvNT_6ParamsE)
	.align		4
        /*00dc*/ 	.word	index@(__assertfail)
	.align		4
        /*00e0*/ 	.word	index@(_ZN7cutlass13device_kernelIN5flash11enable_sm90INS1_16FlashAttnFwdSm90INS1_25CollectiveMainloopFwdSm90ILi2EN4cute5tupleIJNS5_1CILi1EEES8_S8_EEENS6_IJNS7_ILi64EEESA_SA_EEELi512ENS_6half_tEfNS_4arch4Sm90ELb1ELb0ELb0ELb1ELb0ELb1ELb1ELb0ELb0ELb1ELb0ELb0EEENS1_21CollectiveEpilogueFwdINS6_IJSA_NS7_ILi512EEESA_EEES9_SC_SE_Li256ELb1ELb1ELb0ELb0EEENS1_36VarlenDynamicPersistentTileSchedulerILi64ELi64ELi256ELi128ELb0ELb1ELb1ELb1ELb1ELb1EEEEEEEEEvNT_6ParamsE)
	.align		4
        /*00e4*/ 	.word	index@(__assertfail)
	.align		4
        /*00e8*/ 	.word	index@(_ZN7cutlass13device_kernelIN5flash11enable_sm90INS1_16FlashAttnFwdSm90INS1_25CollectiveMainloopFwdSm90ILi2EN4cute5tupleIJNS5_1CILi1EEES8_S8_EEENS6_IJNS7_ILi128EEENS7_ILi96EEENS7_ILi64EEEEEELi256ENS_6half_tEfNS_4arch4Sm90ELb0ELb0ELb0ELb0ELb0ELb0ELb0ELb1ELb0ELb1ELb0ELb0EEENS1_21CollectiveEpilogueFwdINS6_IJSA_NS7_ILi256EEESB_EEES9_SE_SG_Li256ELb0ELb1ELb0ELb0EEENS1_29StaticPersistentTileSchedulerILb0EEEEEEEEEvNT_6ParamsE)
	.align		4
        /*00ec*/ 	.word	index@(__assertfail)
	.align		4
        /*00f0*/ 	.word	index@(_ZN7cutlass13device_kernelIN5flash11enable_sm90INS1_16FlashAttnFwdSm90INS1_25CollectiveMainloopFwdSm90ILi2EN4cute5tupleIJNS5_1CILi1EEES8_S8_EEENS6_IJNS7_ILi128EEENS7_ILi96EEENS7_ILi64EEEEEELi256ENS_6half_tEfNS_4arch4Sm90ELb0ELb0ELb0ELb0ELb0ELb0ELb1ELb1ELb0ELb1ELb0ELb0EEENS1_21CollectiveEpilogueFwdINS6_IJSA_NS7_ILi256EEESB_EEES9_SE_SG_Li256ELb0ELb1ELb0ELb0EEENS1_29StaticPersistentTileSchedulerILb0EEEEEEEEEvNT_6ParamsE)
	.align		4
        /*00f4*/ 	.word	index@(__assertfail)
	.align		4
        /*00f8*/ 	.word	index@(_ZN7cutlass13device_kernelIN5flash11enable_sm90INS1_16FlashAttnFwdSm90INS1_25CollectiveMainloopFwdSm90ILi2EN4cute5tupleIJNS5_1CILi1EEES8_S8_EEENS6_IJNS7_ILi128EEENS7_ILi96EEENS7_ILi64EEEEEELi256ENS_6half_tEfNS_4arch4Sm90ELb0ELb0ELb0ELb1ELb0ELb0ELb0ELb1ELb0ELb1ELb0ELb0EEENS1_21CollectiveEpilogueFwdINS6_IJSA_NS7_ILi256EEESB_EEES9_SE_SG_Li256ELb1ELb1ELb0ELb0EEENS1_36VarlenDynamicPersistentTileSchedulerILi128ELi96ELi256ELi128ELb0ELb1ELb1ELb0ELb1ELb1EEEEEEEEEvNT_6ParamsE)
	.align		4
        /*00fc*/ 	.word	index@(__assertfail)
	.align		4
        /*0100*/ 	.word	index@(_ZN7cutlass13device_kernelIN5flash11enable_sm90INS1_16FlashAttnFwdSm90INS1_25CollectiveMainloopFwdSm90ILi2EN4cute5tupleIJNS5_1CILi1EEES8_S8_EEENS6_IJNS7_ILi128EEENS7_ILi96EEENS7_ILi64EEEEEELi256ENS_6half_tEfNS_4arch4Sm90ELb0ELb0ELb0ELb1ELb0ELb1ELb0ELb1ELb0ELb1ELb0ELb0EEENS1_21CollectiveEpilogueFwdINS6_IJSA_NS7_ILi256EEESB_EEES9_SE_SG_Li256ELb1ELb1ELb0ELb0EEENS1_36VarlenDynamicPersistentTileSchedulerILi128ELi96ELi256ELi128ELb0ELb1ELb1ELb0ELb1ELb1EEEEEEEEEvNT_6ParamsE)
	.align		4
        /*0104*/ 	.word	index@(__assertfail)
	.align		4
        /*0108*/ 	.word	index@(_ZN7cutlass13device_kernelIN5flash11enable_sm90INS1_16FlashAttnFwdSm90INS1_25CollectiveMainloopFwdSm90ILi2EN4cute5tupleIJNS5_1CILi1EEES8_S8_EEENS6_IJNS7_ILi128EEENS7_ILi96EEENS7_ILi64EEEEEELi256ENS_6half_tEfNS_4arch4Sm90ELb0ELb0ELb0ELb1ELb0ELb0ELb1ELb1ELb0ELb1ELb0ELb0EEENS1_21CollectiveEpilogueFwdINS6_IJSA_NS7_ILi256EEESB_EEES9_SE_SG_Li256ELb1ELb1ELb0ELb0EEENS1_36VarlenDynamicPersistentTileSchedulerILi128ELi96ELi256ELi128ELb0ELb1ELb1ELb0ELb1ELb1EEEEEEEEEvNT_6ParamsE)
	.align		4
        /*010c*/ 	.word	index@(__assertfail)
	.align		4
        /*0110*/ 	.word	index@(_ZN7cutlass13device_kernelIN5flash11enable_sm90INS1_16FlashAttnFwdSm90INS1_25CollectiveMainloopFwdSm90ILi2EN4cute5tupleIJNS5_1CILi1EEES8_S8_EEENS6_IJNS7_ILi128EEENS7_ILi96EEENS7_ILi64EEEEEELi256ENS_6half_tEfNS_4arch4Sm90ELb0ELb0ELb0ELb1ELb0ELb1ELb1ELb1ELb0ELb1ELb0ELb0EEENS1_21CollectiveEpilogueFwdINS6_IJSA_NS7_ILi256EEESB_EEES9_SE_SG_Li256ELb1ELb1ELb0ELb0EEENS1_36VarlenDynamicPersistentTileSchedulerILi128ELi96ELi256ELi128ELb0ELb1ELb1ELb0ELb1ELb1EEEEEEEEEvNT_6ParamsE)
	.align		4
        /*0114*/ 	.word	index@(__assertfail)
	.align		4
        /*0118*/ 	.word	index@(_ZN7cutlass13device_kernelIN5flash11enable_sm90INS1_16FlashAttnFwdSm90INS1_25CollectiveMainloopFwdSm90ILi2EN4cute5tupleIJNS5_1CILi1EEES8_S8_EEENS6_IJNS7_ILi128EEENS7_ILi96EEENS7_ILi64EEEEEELi256ENS_6half_tEfNS_4arch4Sm90ELb0ELb1ELb0ELb0ELb0ELb0ELb0ELb1ELb0ELb1ELb0ELb0EEENS1_21CollectiveEpilogueFwdINS6_IJSA_NS7_ILi256EEESB_EEES9_SE_SG_Li256ELb0ELb1ELb0ELb0EEENS1_30DynamicPersistentTileSchedulerILi256ELi128ELb0ELb1ELb1EEEEEEEEEvNT_6ParamsE)
	.align		4
        /*011c*/ 	.word	index@(__assertfail)
	.align		4
        /*0120*/ 	.word	index@(_ZN7cutlass13device_kernelIN5flash11enable_sm90INS1_16FlashAttnFwdSm90INS1_25CollectiveMainloopFwdSm90ILi2EN4cute5tupleIJNS5_1CILi1EEES8_S8_EEENS6_IJNS7_ILi128EEENS7_ILi96EEENS7_ILi64EEEEEELi256ENS_6half_tEfNS_4arch4Sm90ELb0ELb1ELb0ELb0ELb0ELb0ELb1ELb1ELb0ELb1ELb0ELb0EEENS1_21CollectiveEpilogueFwdINS6_IJSA_NS7_ILi256EEESB_EEES9_SE_SG_Li256ELb0ELb1ELb0ELb0EEENS1_30DynamicPersistentTileSchedulerILi256ELi128ELb0ELb1ELb1EEEEEEEEEvNT_6ParamsE)
	.align		4
        /*0124*/ 	.word	index@(__assertfail)
	.align		4
        /*0128*/ 	.word	index@(_ZN7cutlass13device_kernelIN5flash11enable_sm90INS1_16FlashAttnFwdSm90INS1_25CollectiveMainloopFwdSm90ILi2EN4cute5tupleIJNS5_1CILi1EEES8_S8_EEENS6_IJNS7_ILi128EEENS7_ILi96EEENS7_ILi64EEEEEELi256ENS_6half_tEfNS_4arch4Sm90ELb0ELb1ELb0ELb1ELb0ELb0ELb0ELb1ELb0ELb1ELb0ELb0EEENS1_21CollectiveEpilogueFwdINS6_IJSA_NS7_ILi256EEESB_EEES9_SE_SG_Li256ELb1ELb1ELb0ELb0EEENS1_36VarlenDynamicPersistentTileSchedulerILi128ELi96ELi256ELi128ELb0ELb1ELb1ELb1ELb0ELb1EEEEEEEEEvNT_6ParamsE)
	.align		4
        /*012c*/ 	.word	index@(__assertfail)
	.align		4
        /*0130*/ 	.word	index@(_ZN7cutlass13device_kernelIN5flash11enable_sm90INS1_16FlashAttnFwdSm90INS1_25CollectiveMainloopFwdSm90ILi2EN4cute5tupleIJNS5_1CILi1EEES8_S8_EEENS6_IJNS7_ILi128EEENS7_ILi96EEENS7_ILi64EEEEEELi256ENS_6half_tEfNS_4arch4Sm90ELb0ELb1ELb0ELb1ELb0ELb1ELb0ELb1ELb0ELb1ELb0ELb0EEENS1_21CollectiveEpilogueFwdINS6_IJSA_NS7_ILi256EEESB_EEES9_SE_SG_Li256ELb1ELb1ELb0ELb0EEENS1_36VarlenDynamicPersistentTileSchedulerILi128ELi96ELi256ELi128ELb0ELb1ELb1ELb1ELb0ELb1EEEEEEEEEvNT_6ParamsE)
	.align		4
        /*0134*/ 	.word	index@(__assertfail)
	.align		4
        /*0138*/ 	.word	index@(_ZN7cutlass13device_kernelIN5flash11enable_sm90INS1_16FlashAttnFwdSm90INS1_25CollectiveMainloopFwdSm90ILi2EN4cute5tupleIJNS5_1CILi1EEES8_S8_EEENS6_IJNS7_ILi128EEENS7_ILi96EEENS7_ILi64EEEEEELi256ENS_6half_tEfNS_4arch4Sm90ELb0ELb1ELb0ELb1ELb0ELb0ELb1ELb1ELb0ELb1ELb0ELb0EEENS1_21CollectiveEpilogueFwdINS6_IJSA_NS7_ILi256EEESB_EEES9_SE_SG_Li256ELb1ELb1ELb0ELb0EEENS1_36VarlenDynamicPersistentTileSchedulerILi128ELi96ELi256ELi128ELb0ELb1ELb1ELb1ELb0ELb1EEEEEEEEEvNT_6ParamsE)
	.align		4
        /*013c*/ 	.word	index@(__assertfail)
	.align		4
        /*0140*/ 	.word	index@(_ZN7cutlass13device_kernelIN5flash11enable_sm90INS1_16FlashAttnFwdSm90INS1_25CollectiveMainloopFwdSm90ILi2EN4cute5tupleIJNS5_1CILi1EEES8_S8_EEENS6_IJNS7_ILi128EEENS7_ILi96EEENS7_ILi64EEEEEELi256ENS_6half_tEfNS_4arch4Sm90ELb0ELb1ELb0ELb1ELb0ELb1ELb1ELb1ELb0ELb1ELb0ELb0EEENS1_21CollectiveEpilogueFwdINS6_IJSA_NS7_ILi256EEESB_EEES9_SE_SG_Li256ELb1ELb1ELb0ELb0EEENS1_36VarlenDynamicPersistentTileSchedulerILi128ELi96ELi256ELi128ELb0ELb1ELb1ELb1ELb0ELb1EEEEEEEEEvNT_6ParamsE)
	.align		4
        /*0144*/ 	.word	index@(__assertfail)
	.align		4
        /*0148*/ 	.word	index@(_ZN7cutlass13device_kernelIN5flash11enable_sm90INS1_16FlashAttnFwdSm90INS1_25CollectiveMainloopFwdSm90ILi2EN4cute5tupleIJNS5_1CILi1EEES8_S8_EEENS6_IJNS7_ILi128EEENS7_ILi96EEENS7_ILi64EEEEEELi256ENS_6half_tEfNS_4arch4Sm90ELb1ELb0ELb0ELb0ELb0ELb0ELb0ELb1ELb0ELb1ELb0ELb0EEENS1_21CollectiveEpilogueFwdINS6_IJSA_NS7_ILi256EEESB_EEES9_SE_SG_Li256ELb0ELb1ELb0ELb0EEENS1_30DynamicPersistentTileSchedulerILi256ELi128ELb0ELb1ELb1EEEEEEEEEvNT_6ParamsE)
	.align		4
        /*014c*/ 	.word	index@(__assertfail)
	.align		4
        /*0150*/ 	.word	index@(_ZN7cutlass13device_kernelIN5flash11enable_sm90INS1_16FlashAttnFwdSm90INS1_25CollectiveMainloopFwdSm90ILi2EN4cute5tupleIJNS5_1CILi1EEES8_S8_EEENS6_IJNS7_ILi128EEENS7_ILi96EEENS7_ILi64EEEEEELi256ENS_6half_tEfNS_4arch4Sm90ELb1ELb0ELb0ELb0ELb0ELb0ELb1ELb1ELb0ELb1ELb0ELb0EEENS1_21CollectiveEpilogueFwdINS6_IJSA_NS7_ILi256EEESB_EEES9_SE_SG_Li256ELb0ELb1ELb0ELb0EEENS1_30DynamicPersistentTileSchedulerILi256ELi128ELb0ELb1ELb1EEEEEEEEEvNT_6ParamsE)
	.align		4
        /*0154*/ 	.word	index@(__assertfail)
	.align		4
        /*0158*/ 	.word	index@(_ZN7cutlass13device_kernelIN5flash11enable_sm90INS1_16FlashAttnFwdSm90INS1_25CollectiveMainloopFwdSm90ILi2EN4cute5tupleIJNS5_1CILi1EEES8_S8_EEENS6_IJNS7_ILi128EEENS7_ILi96EEENS7_ILi64EEEEEELi256ENS_6half_tEfNS_4arch4Sm90ELb1ELb0ELb0ELb1ELb0ELb0ELb0ELb1ELb0ELb1ELb0ELb0EEENS1_21CollectiveEpilogueFwdINS6_IJSA_NS7_ILi256EEESB_EEES9_SE_SG_Li256ELb1ELb1ELb0ELb0EEENS1_36VarlenDynamicPersistentTileSchedulerILi128ELi96ELi256ELi128ELb0ELb1ELb1ELb1ELb1ELb1EEEEEEEEEvNT_6ParamsE)
	.align		4
        /*015c*/ 	.word	index@(__assertfail)
	.align		4
        /*0160*/ 	.word	index@(_ZN7cutlass13device_kernelIN5flash11enable_sm90INS1_16FlashAttnFwdSm90INS1_25CollectiveMainloopFwdSm90ILi2EN4cute5tupleIJNS5_1CILi1EEES8_S8_EEENS6_IJNS7_ILi128EEENS7_ILi96EEENS7_ILi64EEEEEELi256ENS_6half_tEfNS_4arch4Sm90ELb1ELb0ELb0ELb1ELb0ELb1ELb0ELb1ELb0ELb1ELb0ELb0EEENS1_21CollectiveEpilogueFwdINS6_IJSA_NS7_ILi256EEESB_EEES9_SE_SG_Li256ELb1ELb1ELb0ELb0EEENS1_36VarlenDynamicPersistentTileSchedulerILi128ELi96ELi256ELi128ELb0ELb1ELb1ELb1ELb1ELb1EEEEEEEEEvNT_6ParamsE)
	.align		4
        /*0164*/ 	.word	index@(__assertfail)
	.align		4
        /*0168*/ 	.word	index@(_ZN7cutlass13device_kernelIN5flash11enable_sm90INS1_16FlashAttnFwdSm90INS1_25CollectiveMainloopFwdSm90ILi2EN4cute5tupleIJNS5_1CILi1EEES8_S8_EEENS6_IJNS7_ILi128EEENS7_ILi96EEENS7_ILi64EEEEEELi256ENS_6half_tEfNS_4arch4Sm90ELb1ELb0ELb0ELb1ELb0ELb0ELb1ELb1ELb0ELb1ELb0ELb0EEENS1_21CollectiveEpilogueFwdINS6_IJSA_NS7_ILi256EEESB_EEES9_SE_SG_Li256ELb1ELb1ELb0ELb0EEENS1_36VarlenDynamicPersistentTileSchedulerILi128ELi96ELi256ELi128ELb0ELb1ELb1ELb1ELb1ELb1EEEEEEEEEvNT_6ParamsE)
	.align		4
        /*016c*/ 	.word	index@(__assertfail)
	.align		4
        /*0170*/ 	.word	index@(_ZN7cutlass13device_kernelIN5flash11enable_sm90INS1_16FlashAttnFwdSm90INS1_25CollectiveMainloopFwdSm90ILi2EN4cute5tupleIJNS5_1CILi1EEES8_S8_EEENS6_IJNS7_ILi128EEENS7_ILi96EEENS7_ILi64EEEEEELi256ENS_6half_tEfNS_4arch4Sm90ELb1ELb0ELb0ELb1ELb0ELb1ELb1ELb1ELb0ELb1ELb0ELb0EEENS1_21CollectiveEpilogueFwdINS6_IJSA_NS7_ILi256EEESB_EEES9_SE_SG_Li256ELb1ELb1ELb0ELb0EEENS1_36VarlenDynamicPersistentTileSchedulerILi128ELi96ELi256ELi128ELb0ELb1ELb1ELb1ELb1ELb1EEEEEEEEEvNT_6ParamsE)
	.align		4
        /*0174*/ 	.word	index@(__assertfail)
	.align		4
        /*0178*/ 	.word	0x00000000
	.align		4
        /*017c*/ 	.word	0xfffffffe
	.align		4
        /*0180*/ 	.word	0x00000000
	.align		4
        /*0184*/ 	.word	0xfffffffd
	.align		4
        /*0188*/ 	.word	0x00000000
	.align		4
        /*018c*/ 	.word	0xfffffffc


//--------------------- .nv.constant4             --------------------------
	.section	.nv.constant4,"a",@progbits
	.align	8
	.align		8
.nv.constant4:
        /*0000*/ 	.dword	__assertfail
	.align		8
        /*0008*/ 	.dword	__unnamed_1
	.align		8
        /*0010*/ 	.dword	__unnamed_2
	.align		8
        /*0018*/ 	.dword	__unnamed_3
	.align		8
        /*0020*/ 	.dword	__unnamed_4
	.align		8
        /*0028*/ 	.dword	__unnamed_5
	.align		8
        /*0030*/ 	.dword	__unnamed_6
	.align		8
        /*0038*/ 	.dword	__unnamed_7
	.align		8
        /*0040*/ 	.dword	__unnamed_8
	.align		8
        /*0048*/ 	.dword	__unnamed_9
	.align		8
        /*0050*/ 	.dword	__unnamed_10
	.align		8
        /*0058*/ 	.dword	__unnamed_11
	.align		8
        /*0060*/ 	.dword	__unnamed_12
	.align		8
        /*0068*/ 	.dword	__unnamed_13
	.align		8
        /*0070*/ 	.dword	__unnamed_14
	.align		8
        /*0078*/ 	.dword	__unnamed_15
	.align		8
        /*0080*/ 	.dword	__unnamed_16
	.align		8
        /*0088*/ 	.dword	__unnamed_17
	.align		8
        /*0090*/ 	.dword	__unnamed_18
	.align		8
        /*0098*/ 	.dword	__unnamed_19
	.align		8
        /*00a0*/ 	.dword	__unnamed_20
	.align		8
        /*00a8*/ 	.dword	__unnamed_21
	.align		8
        /*00b0*/ 	.dword	__unnamed_22
	.align		8
        /*00b8*/ 	.dword	__unnamed_23
	.align		8
        /*00c0*/ 	.dword	_ZN75_INTERNAL_c5a58c41_39_flash_fwd_hdimdiff_fp16_packgqa_sm90_cu_348dd9ca_34964cuda3std3__45__cpo5beginE
	.align		8
        /*00c8*/ 	.dword	_ZN75_INTERNAL_c5a58c41_39_flash_fwd_hdimdiff_fp16_packgqa_sm90_cu_348dd9ca_34964cuda3std3__45__cpo3endE
	.align		8
        /*00d0*/ 	.dword	_ZN75_INTERNAL_c5a58c41_39_flash_fwd_hdimdiff_fp16_packgqa_sm90_cu_348dd9ca_34964cuda3std3__45__cpo6cbeginE
	.align		8
        /*00d8*/ 	.dword	_ZN75_INTERNAL_c5a58c41_39_flash_fwd_hdimdiff_fp16_packgqa_sm90_cu_348dd9ca_34964cuda3std3__45__cpo4cendE
	.align		8
        /*00e0*/ 	.dword	_ZN75_INTERNAL_c5a58c41_39_flash_fwd_hdimdiff_fp16_packgqa_sm90_cu_348dd9ca_34964cuda3std3__477_GLOBAL__N__c5a58c41_39_flash_fwd_hdimdiff_fp16_packgqa_sm90_cu_348dd9ca_34966ignoreE
	.align		8
        /*00e8*/ 	.dword	_ZN75_INTERNAL_c5a58c41_39_flash_fwd_hdimdiff_fp16_packgqa_sm90_cu_348dd9ca_34964cuda3std3__419piecewise_constructE
	.align		8
        /*00f0*/ 	.dword	_ZN75_INTERNAL_c5a58c41_39_flash_fwd_hdimdiff_fp16_packgqa_sm90_cu_348dd9ca_34964cuda3std3__48in_placeE
	.align		8
        /*00f8*/ 	.dword	_ZN75_INTERNAL_c5a58c41_39_flash_fwd_hdimdiff_fp16_packgqa_sm90_cu_348dd9ca_34964cuda3std6ranges3__45__cpo4swapE
	.align		8
        /*0100*/ 	.dword	_ZN75_INTERNAL_c5a58c41_39_flash_fwd_hdimdiff_fp16_packgqa_sm90_cu_348dd9ca_34964cuda3std6ranges3__45__cpo9iter_moveE
	.align		8
        /*0108*/ 	.dword	_ZN75_INTERNAL_c5a58c41_39_flash_fwd_hdimdiff_fp16_packgqa_sm90_cu_348dd9ca_34964cute7productE
	.align		8
        /*0110*/ 	.dword	_ZN75_INTERNAL_c5a58c41_39_flash_fwd_hdimdiff_fp16_packgqa_sm90_cu_348dd9ca_34964cute1_E
	.align		8
        /*0118*/ 	.dword	$str$23
	.align		8
        /*0120*/ 	.dword	$str$24


//--------------------- .text._ZN7cutlass13device_kernelIN5flash11enable_sm90INS1_16FlashAttnFwdSm90INS1_25CollectiveMainloopFwdSm90ILi2EN4cute5tupleIJNS5_1CILi1EEES8_S8_EEENS6_IJNS7_ILi128EEESA_NS7_ILi192EEEEEELi128ENS_6half_tEfNS_4arch4Sm90ELb0ELb0ELb0ELb0ELb0ELb0ELb0ELb1ELb1ELb1ELb0ELb0EEENS1_21CollectiveEpilogueFwdINS6_IJSA_SA_SA_EEES9_SD_SF_Li256ELb0ELb1ELb0ELb0EEENS1_29StaticPersistentTileSchedulerILb0EEEEEEEEEvNT_6ParamsE --------------------------
	.section	.text._ZN7cutlass13device_kernelIN5flash11enable_sm90INS1_16FlashAttnFwdSm90INS1_25CollectiveMainloopFwdSm90ILi2EN4cute5tupleIJNS5_1CILi1EEES8_S8_EEENS6_IJNS7_ILi128EEESA_NS7_ILi192EEEEEELi128ENS_6half_tEfNS_4arch4Sm90ELb0ELb0ELb0ELb0ELb0ELb0ELb0ELb1ELb1ELb1ELb0ELb0EEENS1_21CollectiveEpilogueFwdINS6_IJSA_SA_SA_EEES9_SD_SF_Li256ELb0ELb1ELb0ELb0EEENS1_29StaticPersistentTileSchedulerILb0EEEEEEEEEvNT_6ParamsE,"ax",@progbits
	.align	128
.text._ZN7cutlass13device_kernelIN5flash11enable_sm90INS1_16FlashAttnFwdSm90INS1_25CollectiveMainloopFwdSm90ILi2EN4cute5tupleIJNS5_1CILi1EEES8_S8_EEENS6_IJNS7_ILi128EEESA_NS7_ILi192EEEEEELi128ENS_6half_tEfNS_4arch4Sm90ELb0ELb0ELb0ELb0ELb0ELb0ELb0ELb1ELb1ELb1ELb0ELb0EEENS1_21CollectiveEpilogueFwdINS6_IJSA_SA_SA_EEES9_SD_SF_Li256ELb0ELb1ELb0ELb0EEENS1_29StaticPersistentTileSchedulerILb0EEEEEEEEEvNT_6ParamsE:
        .type           _ZN7cutlass13device_kernelIN5flash11enable_sm90INS1_16FlashAttnFwdSm90INS1_25CollectiveMainloopFwdSm90ILi2EN4cute5tupleIJNS5_1CILi1EEES8_S8_EEENS6_IJNS7_ILi128EEESA_NS7_ILi192EEEEEELi128ENS_6half_tEfNS_4arch4Sm90ELb0ELb0ELb0ELb0ELb0ELb0ELb0ELb1ELb1ELb1ELb0ELb0EEENS1_21CollectiveEpilogueFwdINS6_IJSA_SA_SA_EEES9_SD_SF_Li256ELb0ELb1ELb0ELb0EEENS1_29StaticPersistentTileSchedulerILb0EEEEEEEEEvNT_6ParamsE,@function
        .size           _ZN7cutlass13device_kernelIN5flash11enable_sm90INS1_16FlashAttnFwdSm90INS1_25CollectiveMainloopFwdSm90ILi2EN4cute5tupleIJNS5_1CILi1EEES8_S8_EEENS6_IJNS7_ILi128EEESA_NS7_ILi192EEEEEELi128ENS_6half_tEfNS_4arch4Sm90ELb0ELb0ELb0ELb0ELb0ELb0ELb0ELb1ELb1ELb1ELb0ELb0EEENS1_21CollectiveEpilogueFwdINS6_IJSA_SA_SA_EEES9_SD_SF_Li256ELb0ELb1ELb0ELb0EEENS1_29StaticPersistentTileSchedulerILb0EEEEEEEEEvNT_6ParamsE,(.L_x_15106 - _ZN7cutlass13device_kernelIN5flash11enable_sm90INS1_16FlashAttnFwdSm90INS1_25CollectiveMainloopFwdSm90ILi2EN4cute5tupleIJNS5_1CILi1EEES8_S8_EEENS6_IJNS7_ILi128EEESA_NS7_ILi192EEEEEELi128ENS_6half_tEfNS_4arch4Sm90ELb0ELb0ELb0ELb0ELb0ELb0ELb0ELb1ELb1ELb1ELb0ELb0EEENS1_21CollectiveEpilogueFwdINS6_IJSA_SA_SA_EEES9_SD_SF_Li256ELb0ELb1ELb0ELb0EEENS1_29StaticPersistentTileSchedulerILb0EEEEEEEEEvNT_6ParamsE)
        .other          _ZN7cutlass13device_kernelIN5flash11enable_sm90INS1_16FlashAttnFwdSm90INS1_25CollectiveMainloopFwdSm90ILi2EN4cute5tupleIJNS5_1CILi1EEES8_S8_EEENS6_IJNS7_ILi128EEESA_NS7_ILi192EEEEEELi128ENS_6half_tEfNS_4arch4Sm90ELb0ELb0ELb0ELb0ELb0ELb0ELb0ELb1ELb1ELb1ELb0ELb0EEENS1_21CollectiveEpilogueFwdINS6_IJSA_SA_SA_EEES9_SD_SF_Li256ELb0ELb1ELb0ELb0EEENS1_29StaticPersistentTileSchedulerILb0EEEEEEEEEvNT_6ParamsE,@"STO_CUDA_ENTRY STV_DEFAULT"
_ZN7cutlass13device_kernelIN5flash11enable_sm90INS1_16FlashAttnFwdSm90INS1_25CollectiveMainloopFwdSm90ILi2EN4cute5tupleIJNS5_1CILi1EEES8_S8_EEENS6_IJNS7_ILi128EEESA_NS7_ILi192EEEEEELi128ENS_6half_tEfNS_4arch4Sm90ELb0ELb0ELb0ELb0ELb0ELb0ELb0ELb1ELb1ELb1ELb0ELb0EEENS1_21CollectiveEpilogueFwdINS6_IJSA_SA_SA_EEES9_SD_SF_Li256ELb0ELb1ELb0ELb0EEENS1_29StaticPersistentTileSchedulerILb0EEEEEEEEEvNT_6ParamsE:
[----:B------:R-:W0:Y:S02]  /*0000*/  LDC R1, c[0x0][0x28] ;  /* 0x00000a00ff017b82 */ /* 0x000e240000000800 */
[----:B0-----:R-:W-:Y:S01]  /*0010*/  VIADD R1, R1, 0xffffffc8 ;  /* 0xffffffc801017836 */ /* 0x001fe20000000000 */
[----:B------:R-:W0:Y:S01]  /*0020*/  S2R R0, SR_TID.X ;  /* 0x0000000000007919 */ /* 0x000e220000002100 */
[----:B------:R-:W-:Y:S01]  /*0030*/  ELECT P0, URZ, PT ;  /* 0x00000000003f782f */ /* 0x000fe20003800000 */
[----:B------:R-:W-:Y:S01]  /*0040*/  BSSY B0, `(.L_x_0) ;  /* 0x000000d000007945 */ /* 0x000fe20003800000 */
[----:B0-----:R-:W-:-:S05]  /*0050*/  SHF.R.U32.HI R2, RZ, 0x5, R0 ;  /* 0x00000005ff027819 */ /* 0x001fca0000011600 */
[----:B------:R-:W0:Y:S02]  /*0060*/  SHFL.IDX PT, R3, R2, RZ, 0x1f ;  /* 0x00001fff02037589 */ /* 0x000e2400000e0000 */
[----:B0-----:R-:W-:-:S13]  /*0070*/  ISETP.EQ.AND P0, PT, R3, RZ, P0 ;  /* 0x000000ff0300720c */ /* 0x001fda0000702270 */
[----:B------:R-:W-:Y:S05]  /*0080*/  @!P0 BRA `(.L_x_1) ;  /* 0x0000000000208947 */ /* 0x000fea0003800000 */
[----:B------:R-:W-:Y:S02]  /*0090*/  ULDC.64 UR4, c[0x0][0x198] ;  /* 0x0000660000047ab9 */ /* 0x000fe40000000a00 */
[----:B------:R-:W-:Y:S02]  /*00a0*/  UIADD3 UR6, UP0, UR4, 0x370, URZ ;  /* 0x0000037004067890 */ /* 0x000fe4000ff1e03f */
[----:B------:R-:W-:Y:S02]  /*00b0*/  UIADD3 UR4, UP1, UR4, 0x470, URZ ;  /* 0x0000047004047890 */ /* 0x000fe4000ff3e03f */
[----:B------:R-:W-:Y:S02]  /*00c0*/  UIADD3.X UR7, URZ, UR5, URZ, UP0, !UPT ;  /* 0x000000053f077290 */ /* 0x000fe400087fe43f */
[----:B------:R-:W-:-:S07]  /*00d0*/  UIADD3.X UR5, URZ, UR5, URZ, UP1, !UPT ;  /* 0x000000053f057290 */ /* 0x000fce0008ffe43f */
[----:B------:R0:W-:Y:S02]  /*00e0*/  UTMACCTL.PF [UR6] ;  /* 0x00000000060079b9 */ /* 0x0001e40008040000 */
[----:B------:R0:W-:Y:S02]  /*00f0*/  UTMACCTL.PF [UR4] ;  /* 0x00000000040079b9 */ /* 0x0001e40008040000 */
[----:B0-----:R-:W-:Y:S01]  /*0100*/  NOP ;  /* 0x0000000000007918 */ /* 0x001fe20000000000 */
.L_x_1:
[----:B------:R-:W-:Y:S05]  /*0110*/  BSYNC B0 ;  /* 0x0000000000007941 */ /* 0x000fea0003800000 */
.L_x_0:
[----:B------:R-:W-:Y:S01]  /*0120*/  VOTEU.ANY UP0, P0 ;  /* 0x00000000003f7886 */ /* 0x000fe20000000100 */
[----:B------:R-:W0:Y:S01]  /*0130*/  SHFL.IDX PT, R3, R2, RZ, 0x1f ;  /* 0x00001fff02037589 */ /* 0x000e2200000e0000 */
[----:B------:R-:W-:Y:S01]  /*0140*/  UMOV UR4, 0x80 ;  /* 0x0000008000047882 */ /* 0x000fe20000000000 */
[----:B------:R-:W-:Y:S01]  /*0150*/  UMOV UR7, 0x100 ;  /* 0x0000010000077882 */ /* 0x000fe20000000000 */
[----:B------:R-:W-:Y:S01]  /*0160*/  VOTEU.ANY UP1, P0 ;  /* 0x00000000003f7886 */ /* 0x000fe20000020100 */
[----:B------:R-:W1:Y:S01]  /*0170*/  @UP0 S2UR UR8, SR_CgaCtaId ;  /* 0x00000000000809c3 */ /* 0x000e620000008800 */
[----:B------:R-:W-:Y:S01]  /*0180*/  @UP0 UMOV UR6, 0x400 ;  /* 0x0000040000060882 */ /* 0x000fe20000000000 */
[----:B------:R-:W-:-:S04]  /*0190*/  @UP0 UIADD3 UR4, -UR4, 0x100000, URZ ;  /* 0x0010000004040890 */ /* 0x000fc8000fffe13f */
[----:B------:R-:W-:Y:S02]  /*01a0*/  @UP0 USHF.L.U32 UR5, UR4, 0xb, URZ ;  /* 0x0000000b04050899 */ /* 0x000fe4000800063f */
[----:B------:R-:W-:Y:S01]  /*01b0*/  @UP0 USHF.L.U32 UR4, UR4, 0x1, URZ ;  /* 0x0000000104040899 */ /* 0x000fe2000800063f */
[----:B0-----:R-:W-:Y:S02]  /*01c0*/  ISETP.NE.AND P1, PT, R3, RZ, PT ;  /* 0x000000ff0300720c */ /* 0x001fe40003f25270 */
[----:B------:R-:W-:Y:S01]  /*01d0*/  SHF.R.U32.HI R3, RZ, 0x7, R0 ;  /* 0x00000007ff037819 */ /* 0x000fe20000011600 */
[----:B-1----:R-:W-:Y:S02]  /*01e0*/  @UP0 ULEA UR8, UR8, UR6, 0x18 ;  /* 0x0000000608080291 */ /* 0x002fe4000f8ec03f */
[----:B------:R-:W-:-:S04]  /*01f0*/  @UP0 UIADD3 UR6, -UR7, 0x100000, URZ ;  /* 0x0010000007060890 */ /* 0x000fc8000fffe13f */
[----:B------:R-:W-:Y:S02]  /*0200*/  @UP0 USHF.L.U32 UR7, UR6, 0xb, URZ ;  /* 0x0000000b06070899 */ /* 0x000fe4000800063f */
[----:B------:R-:W-:Y:S01]  /*0210*/  @UP0 USHF.L.U32 UR6, UR6, 0x1, URZ ;  /* 0x0000000106060899 */ /* 0x000fe2000800063f */
[----:B------:R-:W-:Y:S01]  /*0220*/  VOTEU.ANY UP0, P0 ;  /* 0x00000000003f7886 */ /* 0x000fe20000000100 */
[----:B------:R-:W0:Y:S04]  /*0230*/  SHFL.IDX PT, R3, R3, RZ, 0x1f ;  /* 0x00001fff03037589 */ /* 0x000e2800000e0000 */
[----:B------:R-:W1:Y:S02]  /*0240*/  FENCE.VIEW.ASYNC.S ;  /* 0x00000000000073c6 */ /* 0x000e640000000000 */
[----:B-1----:R1:W2:Y:S04]  /*0250*/  @UP0 SYNCS.EXCH.64 URZ, [UR8+0x34800], UR4 ;  /* 0x03480004083f05b2 */ /* 0x0022a80008000100 */
[----:B------:R1:W3:Y:S01]  /*0260*/  @UP1 SYNCS.EXCH.64 URZ, [UR8+0x34820], UR6 ;  /* 0x03482006083f15b2 */ /* 0x0002e20008000100 */
[----:B------:R-:W-:Y:S05]  /*0270*/  @P1 BRA `(.L_x_2) ;  /* 0x0000000000481947 */ /* 0x000fea0003800000 */
[----:B-1----:R-:W1:Y:S01]  /*0280*/  S2UR UR5, SR_CgaCtaId ;  /* 0x00000000000579c3 */ /* 0x002e620000008800 */
[----:B------:R-:W-:Y:S01]  /*0290*/  UMOV UR4, 0x400 ;  /* 0x0000040000047882 */ /* 0x000fe20000000000 */
[----:B------:R-:W-:Y:S01]  /*02a0*/  UMOV UR6, 0x1 ;  /* 0x0000000100067882 */ /* 0x000fe20000000000 */
[----:B------:R-:W-:Y:S01]  /*02b0*/  UMOV UR7, 0x2 ;  /* 0x0000000200077882 */ /* 0x000fe20000000000 */
[----:B------:R-:W-:Y:S01]  /*02c0*/  ELECT P0, URZ, PT ;  /* 0x00000000003f782f */ /* 0x000fe20003800000 */
[----:B-1----:R-:W-:Y:S02]  /*02d0*/  ULEA UR8, UR5, UR4, 0x18 ;  /* 0x0000000405087291 */ /* 0x002fe4000f8ec03f */
[----:B------:R-:W-:-:S04]  /*02e0*/  UIADD3 UR4, -UR6, 0x100000, URZ ;  /* 0x0010000006047890 */ /* 0x000fc8000fffe13f */
[----:B------:R-:W-:Y:S02]  /*02f0*/  USHF.L.U32 UR5, UR4, 0xb, URZ ;  /* 0x0000000b04057899 */ /* 0x000fe4000800063f */
[----:B------:R-:W-:Y:S02]  /*0300*/  USHF.L.U32 UR4, UR4, 0x1, URZ ;  /* 0x0000000104047899 */ /* 0x000fe4000800063f */
[----:B------:R-:W-:-:S04]  /*0310*/  UIADD3 UR6, -UR7, 0x100000, URZ ;  /* 0x0010000007067890 */ /* 0x000fc8000fffe13f */
[----:B------:R-:W-:Y:S02]  /*0320*/  USHF.L.U32 UR7, UR6, 0xb, URZ ;  /* 0x0000000b06077899 */ /* 0x000fe4000800063f */
[----:B------:R-:W-:Y:S01]  /*0330*/  USHF.L.U32 UR6, UR6, 0x1, URZ ;  /* 0x0000000106067899 */ /* 0x000fe2000800063f */
[----:B------:R-:W1:Y:S03]  /*0340*/  FENCE.VIEW.ASYNC.S ;  /* 0x00000000000073c6 */ /* 0x000e660000000000 */
[----:B-1----:R4:W1:Y:S08]  /*0350*/  SYNCS.EXCH.64 URZ, [UR8+0x34830], UR4 ;  /* 0x03483004083f75b2 */ /* 0x0028700008000100 */
[----:B------:R4:W0:Y:S01]  /*0360*/  SYNCS.EXCH.64 URZ, [UR8+0x34840], UR6 ;  /* 0x03484006083f75b2 */ /* 0x0008220008000100 */
[----:B------:R4:W0:Y:S01]  /*0370*/  SYNCS.EXCH.64 URZ, [UR8+0x34838], UR4 ;  /* 0x03483804083f75b2 */ /* 0x0008220008000100 */
[----:B------:R4:W0:Y:S02]  /*0380*/  SYNCS.EXCH.64 URZ, [UR8+0x34848], UR6 ;  /* 0x03484806083f75b2 */ /* 0x0008240008000100 */
[----:B----4-:R-:W-:Y:S01]  /*0390*/  NOP ;  /* 0x0000000000007918 */ /* 0x010fe20000000000 */
.L_x_2:
[----:B------:R-:W4:Y:S01]  /*03a0*/  SHFL.IDX PT, R4, R2, RZ, 0x1f ;  /* 0x00001fff02047589 */ /* 0x000f2200000e0000 */
[----:B------:R-:W-:Y:S01]  /*03b0*/  NOP ;  /* 0x0000000000007918 */ /* 0x000fe20000000000 */
[----:B----4-:R-:W-:-:S13]  /*03c0*/  ISETP.NE.AND P0, PT, R4, RZ, PT ;  /* 0x000000ff0400720c */ /* 0x010fda0003f05270 */
        /* <DEDUP_REMOVED lines=19> */
.L_x_3:
[----:B------:R-:W4:Y:S01]  /*0500*/  SHFL.IDX PT, R4, R2, RZ, 0x1f ;  /* 0x00001fff02047589 */ /* 0x000f2200000e0000 */
[----:B------:R-:W-:Y:S01]  /*0510*/  NOP ;  /* 0x0000000000007918 */ /* 0x000fe20000000000 */
[----:B----4-:R-:W-:-:S13]  /*0520*/  ISETP.NE.AND P0, PT, R4, RZ, PT ;  /* 0x000000ff0400720c */ /* 0x010fda0003f05270 */
[----:B------:R-:W-:Y:S05]  /*0530*/  @P0 BRA `(.L_x_4) ;  /* 0x0000000000380947 */ /* 0x000fea0003800000 */
[----:B-1----:R-:W1:Y:S01]  /*0540*/  S2UR UR5, SR_CgaCtaId ;  /* 0x00000000000579c3 */ /* 0x002e620000008800 */
[----:B------:R-:W-:Y:S01]  /*0550*/  UMOV UR4, 0x400 ;  /* 0x0000040000047882 */ /* 0x000fe20000000000 */
[----:B------:R-:W-:Y:S01]  /*0560*/  UMOV UR7, 0x1 ;  /* 0x0000000100077882 */ /* 0x000fe20000000000 */
[----:B------:R-:W-:Y:S01]  /*0570*/  ELECT P0, URZ, PT ;  /* 0x00000000003f782f */ /* 0x000fe20003800000 */
[----:B-1----:R-:W-:Y:S02]  /*0580*/  ULEA UR6, UR5, UR4, 0x18 ;  /* 0x0000000405067291 */ /* 0x002fe4000f8ec03f */
[----:B------:R-:W-:-:S04]  /*0590*/  UIADD3 UR4, -UR7, 0x100000, URZ ;  /* 0x0010000007047890 */ /* 0x000fc8000fffe13f */
[----:B------:R-:W-:Y:S02]  /*05a0*/  USHF.L.U32 UR5, UR4, 0xb, URZ ;  /* 0x0000000b04057899 */ /* 0x000fe4000800063f */
[----:B------:R-:W-:Y:S01]  /*05b0*/  USHF.L.U32 UR4, UR4, 0x1, URZ ;  /* 0x0000000104047899 */ /* 0x000fe2000800063f */
[----:B------:R-:W1:Y:S11]  /*05c0*/  FENCE.VIEW.ASYNC.S ;  /* 0x00000000000073c6 */ /* 0x000e760000000000 */
[----:B-1----:R4:W1:Y:S01]  /*05d0*/  SYNCS.EXCH.64 URZ, [UR6+0x34870], UR4 ;  /* 0x03487004063f75b2 */ /* 0x0028620008000100 */
[----:B------:R4:W0:Y:S01]  /*05e0*/  SYNCS.EXCH.64 URZ, [UR6+0x34880], UR4 ;  /* 0x03488004063f75b2 */ /* 0x0008220008000100 */
[----:B------:R4:W0:Y:S01]  /*05f0*/  SYNCS.EXCH.64 URZ, [UR6+0x34878], UR4 ;  /* 0x03487804063f75b2 */ /* 0x0008220008000100 */
[----:B------:R4:W0:Y:S02]  /*0600*/  SYNCS.EXCH.64 URZ, [UR6+0x34888], UR4 ;  /* 0x03488804063f75b2 */ /* 0x0008240008000100 */
[----:B----4-:R-:W-:Y:S01]  /*0610*/  NOP ;  /* 0x0000000000007918 */ /* 0x010fe20000000000 */
.L_x_4:
        /* <DEDUP_REMOVED lines=22> */
.L_x_5:
        /* <DEDUP_REMOVED lines=22> */
.L_x_6:
[----:B0-----:R-:W-:Y:S01]  /*08e0*/  ISETP.NE.AND P0, PT, R3, RZ, PT ;  /* 0x000000ff0300720c */ /* 0x001fe20003f05270 */
[----:B------:R-:W-:Y:S01]  /*08f0*/  IMAD.MOV.U32 R3, RZ, RZ, 0x1 ;  /* 0x00000001ff037424 */ /* 0x000fe200078e00ff */
[----:B------:R-:W-:Y:S01]  /*0900*/  NOP ;  /* 0x0000000000007918 */ /* 0x000fe20000000000 */
[----:B------:R-:W-:-:S03]  /*0910*/  ULDC.64 UR60, c[0x0][0x208] ;  /* 0x00008200003c7ab9 */ /* 0x000fc60000000a00 */
[----:B------:R-:W-:-:S05]  /*0920*/  SEL R3, R3, 0x2, !P0 ;  /* 0x0000000203037807 */ /* 0x000fca0004000000 */
[----:B------:R0:W-:Y:S01]  /*0930*/  STL [R1+0x30], R3 ;  /* 0x0000300301007387 */ /* 0x0001e20000100800 */
[----:B-123--:R-:W-:Y:S06]  /*0940*/  BAR.SYNC.DEFER_BLOCKING 0x0 ;  /* 0x0000000000007b1d */ /* 0x00efec0000010000 */
[----:B------:R-:W-:Y:S05]  /*0950*/  @!P0 BRA `(.L_x_7) ;  /* 0x00000070008c8947 */ /* 0x000fea0003800000 */
.L_x_8:
[----:B------:R-:W-:-:S08]  /*0960*/  NOP ;  /* 0x0000000000007918 */ /* 0x000fd00000000000 */
[----:B------:R-:W1:Y:S02]  /*0970*/  USETMAXREG.TRY_ALLOC.CTAPOOL UP0, 0xf0 ;  /* 0x000000f0000079c8 */ /* 0x000e640008000600 */
[----:B-1----:R-:W-:-:S13]  /*0980*/  PLOP3.LUT P0, PT, PT, PT, UP0, 0x80, 0x0 ;  /* 0x000000000000781c */ /* 0x002fda0003f0f008 */
[----:B------:R-:W-:Y:S05]  /*0990*/  @!P0 BRA `(.L_x_8) ;  /* 0xfffffffc00f08947 */ /* 0x000fea000383ffff */
[----:B------:R-:W1:Y:S08]  /*09a0*/  S2UR UR4, SR_CTAID.X ;  /* 0x00000000000479c3 */ /* 0x000e700000002500 */
[----:B------:R-:W-:Y:S08]  /*09b0*/  BAR.ARV 0x8, 0x180 ;  /* 0x0206000000007b1d */ /* 0x000ff00000002000 */
[----:B------:R-:W1:Y:S02]  /*09c0*/  LDC R2, c[0x0][0xc34] ;  /* 0x00030d00ff027b82 */ /* 0x000e640000000800 */
[----:B-1----:R-:W-:-:S13]  /*09d0*/  ISETP.LE.AND P0, PT, R2, UR4, PT ;  /* 0x0000000402007c0c */ /* 0x002fda000bf03270 */
[----:B------:R-:W-:Y:S05]  /*09e0*/  @P0 EXIT ;  /* 0x000000000000094d */ /* 0x000fea0003800000 */
[----:B------:R-:W2:Y:S01]  /*09f0*/  LDL.LU R12, [R1+0x30] ;  /* 0x00003000010c7983 */ /* 0x000ea20000300800 */
[----:B------:R-:W-:Y:S01]  /*0a00*/  VIADD R0, R0, 0xffffff80 ;  /* 0xffffff8000007836 */ /* 0x000fe20000000000 */
[----:B------:R-:W-:Y:S01]  /*0a10*/  UMOV UR37, URZ ;  /* 0x0000003f00257c82 */ /* 0x000fe20008000000 */
[----:B------:R-:W-:Y:S01]  /*0a20*/  IMAD.U32 R19, RZ, RZ, UR4 ;  /* 0x00000004ff137e24 */ /* 0x000fe2000f8e00ff */
[----:B------:R-:W-:Y:S01]  /*0a30*/  UMOV UR36, URZ ;  /* 0x0000003f00247c82 */ /* 0x000fe20008000000 */
[----:B------:R-:W-:Y:S01]  /*0a40*/  IMAD.MOV.U32 R22, RZ, RZ, RZ ;  /* 0x000000ffff167224 */ /* 0x000fe200078e00ff */
[----:B0-----:R-:W-:-:S04]  /*0a50*/  SHF.R.S32.HI R3, RZ, 0x1f, R0 ;  /* 0x0000001fff037819 */ /* 0x001fc80000011400 */
[CC--:B------:R-:W-:Y:S02]  /*0a60*/  LEA.HI R2, R3.reuse, R0.reuse, RZ, 0x7 ;  /* 0x0000000003027211 */ /* 0x0c0fe400078f38ff */
[CC--:B------:R-:W-:Y:S02]  /*0a70*/  LEA.HI R4, R3.reuse, R0.reuse, RZ, 0x5 ;  /* 0x0000000003047211 */ /* 0x0c0fe400078f28ff */
[----:B------:R-:W-:Y:S02]  /*0a80*/  LOP3.LUT R5, R2, 0xffffff80, RZ, 0xc0, !PT ;  /* 0xffffff8002057812 */ /* 0x000fe400078ec0ff */
[CC--:B------:R-:W-:Y:S01]  /*0a90*/  LEA.HI R6, R3.reuse, R0.reuse, RZ, 0x4 ;  /* 0x0000000003067211 */ /* 0x0c0fe200078f20ff */
[----:B------:R-:W-:Y:S01]  /*0aa0*/  IMAD.SHL.U32 R4, R4, 0x20, RZ ;  /* 0x0000002004047824 */ /* 0x000fe200078e00ff */
[----:B------:R-:W-:Y:S01]  /*0ab0*/  LEA.HI R10, R3, R0, RZ, 0x2 ;  /* 0x00000000030a7211 */ /* 0x000fe200078f10ff */
[----:B------:R-:W-:Y:S01]  /*0ac0*/  IMAD.IADD R184, R0, 0x1, -R5 ;  /* 0x0000000100b87824 */ /* 0x000fe200078e0a05 */
[----:B------:R-:W-:-:S02]  /*0ad0*/  LOP3.LUT R7, R6, 0x3fffff0, RZ, 0xc0, !PT ;  /* 0x03fffff006077812 */ /* 0x000fc400078ec0ff */
[----:B------:R-:W-:Y:S02]  /*0ae0*/  SHF.R.S32.HI R9, RZ, 0x4, R6 ;  /* 0x00000004ff097819 */ /* 0x000fe40000011406 */
[----:B------:R-:W-:Y:S01]  /*0af0*/  SHF.R.S32.HI R5, RZ, 0x1f, R184 ;  /* 0x0000001fff057819 */ /* 0x000fe200000114b8 */
[----:B------:R-:W-:Y:S01]  /*0b00*/  IMAD.IADD R7, R0, 0x1, -R7 ;  /* 0x0000000100077824 */ /* 0x000fe200078e0a07 */
[----:B------:R-:W-:Y:S02]  /*0b10*/  LOP3.LUT R8, R4, 0xfffffc00, RZ, 0xc0, !PT ;  /* 0xfffffc0004087812 */ /* 0x000fe400078ec0ff */
[----:B------:R-:W-:Y:S02]  /*0b20*/  LEA.HI R4, R5, R184, RZ, 0x2 ;  /* 0x000000b805047211 */ /* 0x000fe400078f10ff */
[----:B------:R-:W-:Y:S01]  /*0b30*/  LEA.HI R6, R6, R9, RZ, 0x1 ;  /* 0x0000000906067211 */ /* 0x000fe200078f08ff */
[----:B------:R-:W-:Y:S01]  /*0b40*/  IMAD R7, R7, 0x40, R8 ;  /* 0x0000004007077824 */ /* 0x000fe200078e0208 */
[----:B------:R-:W-:-:S02]  /*0b50*/  SHF.R.S32.HI R8, RZ, 0x2, R4 ;  /* 0x00000002ff087819 */ /* 0x000fc40000011404 */
[----:B------:R-:W-:Y:S02]  /*0b60*/  SHF.R.S32.HI R11, RZ, 0x1f, R4 ;  /* 0x0000001fff0b7819 */ /* 0x000fe40000011404 */
[----:B------:R-:W-:Y:S02]  /*0b70*/  LEA.HI R23, R3, R0, RZ, 0x3 ;  /* 0x0000000003177211 */ /* 0x000fe400078f18ff */
[----:B------:R-:W-:Y:S02]  /*0b80*/  LOP3.LUT R6, R6, 0x1ffffffe, RZ, 0xc0, !PT ;  /* 0x1ffffffe06067812 */ /* 0x000fe400078ec0ff */
[----:B------:R-:W-:Y:S02]  /*0b90*/  LOP3.LUT R3, R10, 0xfffffffc, RZ, 0xc0, !PT ;  /* 0xfffffffc0a037812 */ /* 0x000fe400078ec0ff */
[----:B------:R-:W-:Y:S01]  /*0ba0*/  LEA.HI R11, R11, R8, RZ, 0x3 ;  /* 0x000000080b0b7211 */ /* 0x000fe200078f18ff */
[----:B------:R-:W-:Y:S01]  /*0bb0*/  IMAD.IADD R6, R9, 0x1, -R6 ;  /* 0x0000000109067824 */ /* 0x000fe200078e0a06 */
[----:B------:R-:W-:Y:S01]  /*0bc0*/  SHF.R.S32.HI R187, RZ, 0x7, R2 ;  /* 0x00000007ffbb7819 */ /* 0x000fe20000011402 */
[----:B------:R-:W-:Y:S01]  /*0bd0*/  IMAD.IADD R9, R0, 0x1, -R3 ;  /* 0x0000000100097824 */ /* 0x000fe200078e0a03 */
[----:B------:R-:W-:Y:S01]  /*0be0*/  LOP3.LUT R13, R23, 0xfffffff8, RZ, 0xc0, !PT ;  /* 0xfffffff8170d7812 */ /* 0x000fe200078ec0ff */
[----:B------:R-:W-:Y:S01]  /*0bf0*/  IMAD R190, R6, 0x8, R7 ;  /* 0x0000000806be7824 */ /* 0x000fe200078e0207 */
[----:B------:R-:W-:Y:S01]  /*0c00*/  LOP3.LUT R11, R11, 0xfffffff8, RZ, 0xc0, !PT ;  /* 0xfffffff80b0b7812 */ /* 0x000fe200078ec0ff */
[----:B------:R-:W-:Y:S01]  /*0c10*/  IMAD.MOV.U32 R6, RZ, RZ, -0x2 ;  /* 0xfffffffeff067424 */ /* 0x000fe200078e00ff */
[----:B------:R-:W-:Y:S01]  /*0c20*/  LEA.HI R5, R5, R184, RZ, 0x5 ;  /* 0x000000b805057211 */ /* 0x000fe200078f28ff */
[----:B------:R-:W-:Y:S01]  /*0c30*/  IMAD.IADD R18, R0, 0x1, -R13 ;  /* 0x0000000100127824 */ /* 0x000fe200078e0a0d */
[----:B------:R-:W-:Y:S01]  /*0c40*/  LEA.HI R2, R2, R187, RZ, 0x1 ;  /* 0x000000bb02027211 */ /* 0x000fe200078f08ff */
[----:B------:R-:W-:Y:S01]  /*0c50*/  IMAD.IADD R8, R8, 0x1, -R11 ;  /* 0x0000000108087824 */ /* 0x000fe200078e0a0b */
[----:B------:R-:W-:Y:S01]  /*0c60*/  LEA.HI R0, R9, R9, RZ, 0x1 ;  /* 0x0000000909007211 */ /* 0x000fe200078f08ff */
[----:B------:R-:W-:Y:S01]  /*0c70*/  IMAD.SHL.U32 R16, R18, 0x8, RZ ;  /* 0x0000000812107824 */ /* 0x000fe200078e00ff */
[----:B------:R-:W-:-:S02]  /*0c80*/  SHF.R.S32.HI R5, RZ, 0x5, R5 ;  /* 0x00000005ff057819 */ /* 0x000fc40000011405 */
[----:B------:R-:W-:Y:S01]  /*0c90*/  LOP3.LUT R2, R2, 0x3fffffe, RZ, 0xc0, !PT ;  /* 0x03fffffe02027812 */ /* 0x000fe200078ec0ff */
[----:B------:R-:W-:Y:S01]  /*0ca0*/  VIADD R17, R16, 0x40 ;  /* 0x0000004010117836 */ /* 0x000fe20000000000 */
[----:B------:R-:W-:Y:S01]  /*0cb0*/  LOP3.LUT R3, R4, 0x7ffffffc, RZ, 0xc0, !PT ;  /* 0x7ffffffc04037812 */ /* 0x000fe200078ec0ff */
[----:B------:R-:W-:Y:S01]  /*0cc0*/  IMAD R5, R5, 0x10, R8 ;  /* 0x0000001005057824 */ /* 0x000fe200078e0208 */
[----:B------:R-:W-:Y:S01]  /*0cd0*/  LOP3.LUT R0, R0, 0x1ffffffe, RZ, 0xc0, !PT ;  /* 0x1ffffffe00007812 */ /* 0x000fe200078ec0ff */
[----:B------:R-:W-:Y:S01]  /*0ce0*/  IMAD.IADD R2, R187, 0x1, -R2 ;  /* 0x00000001bb027824 */ /* 0x000fe200078e0a02 */
[----:B------:R-:W-:Y:S01]  /*0cf0*/  SHF.R.S32.HI R23, RZ, 0x3, R23 ;  /* 0x00000003ff177819 */ /* 0x000fe20000011417 */
[----:B------:R-:W-:Y:S01]  /*0d00*/  IMAD.IADD R3, R184, 0x1, -R3 ;  /* 0x00000001b8037824 */ /* 0x000fe200078e0a03 */
[----:B------:R-:W-:Y:S01]  /*0d10*/  SHF.R.S32.HI R192, RZ, 0x1f, R17 ;  /* 0x0000001fffc07819 */ /* 0x000fe20000011411 */
[----:B------:R-:W-:Y:S02]  /*0d20*/  IMAD.IADD R189, R9, 0x1, -R0 ;  /* 0x0000000109bd7824 */ /* 0x000fe400078e0a00 */
[----:B------:R-:W-:-:S02]  /*0d30*/  IMAD R188, R2, 0x40, R5 ;  /* 0x0000004002bc7824 */ /* 0x000fc400078e0205 */
[----:B------:R-:W-:Y:S02]  /*0d40*/  IMAD R191, R3, R6, 0x80 ;  /* 0x0000008003bf7424 */ /* 0x000fe400078e0206 */
[----:B------:R-:W-:Y:S01]  /*0d50*/  IMAD R189, R189, 0x8, R188 ;  /* 0x00000008bdbd7824 */ /* 0x000fe200078e02bc */
[----:B--2---:R-:W-:-:S07]  /*0d60*/  LOP3.LUT R2, R12, 0x1, RZ, 0xfc, !PT ;  /* 0x000000010c027812 */ /* 0x004fce00078efcff */
.L_x_37:
[----:B------:R-:W0:Y:S01]  /*0d70*/  SHFL.IDX PT, R0, R187, RZ, 0x1f ;  /* 0x00001fffbb007589 */ /* 0x000e2200000e0000 */
[----:B-1----:R-:W1:Y:S01]  /*0d80*/  S2UR UR4, SR_CgaCtaId ;  /* 0x00000000000479c3 */ /* 0x002e620000008800 */
[----:B------:R-:W-:Y:S01]  /*0d90*/  ULDC UR5, c[0x0][0xc38] ;  /* 0x00030e0000057ab9 */ /* 0x000fe20000000800 */
[----:B------:R-:W-:Y:S01]  /*0da0*/  R2UR UR11, R19 ;  /* 0x00000000130b72ca */ /* 0x000fe200000e0000 */
[----:B------:R-:W-:Y:S01]  /*0db0*/  ULDC.64 UR8, c[0x0][0x418] ;  /* 0x0001060000087ab9 */ /* 0x000fe20000000a00 */
[----:B------:R-:W-:Y:S02]  /*0dc0*/  UISETP.NE.AND UP1, UPT, UR5, 0x1, UPT ;  /* 0x000000010500788c */ /* 0x000fe4000bf25270 */
[----:B------:R-:W-:Y:S02]  /*0dd0*/  UISETP.NE.U32.AND UP0, UPT, UR8, URZ, UPT ;  /* 0x0000003f0800728c */ /* 0x000fe4000bf05070 */
[----:B---3-5:R-:W2:Y:S01]  /*0de0*/  LDC R88, c[0x0][0x2f0] ;  /* 0x0000bc00ff587b82 */ /* 0x028ea20000000800 */
[----:B------:R-:W-:Y:S01]  /*0df0*/  UMOV UR38, 0x400 ;  /* 0x0000040000267882 */ /* 0x000fe20000000000 */
[----:B------:R-:W-:Y:S01]  /*0e00*/  UISETP.NE.AND.EX UP0, UPT, UR9, URZ, UPT, UP0 ;  /* 0x0000003f0900728c */ /* 0x000fe2000bf05300 */
[----:B------:R-:W-:Y:S01]  /*0e10*/  ULDC UR5, c[0x0][0xc44] ;  /* 0x0003110000057ab9 */ /* 0x000fe20000000800 */
[----:B------:R-:W-:Y:S01]  /*0e20*/  ULDC UR6, c[0x0][0x424] ;  /* 0x0001090000067ab9 */ /* 0x000fe20000000800 */
[----:B------:R-:W-:-:S02]  /*0e30*/  UISETP.NE.AND UP2, UPT, UR5, 0x1, UPT ;  /* 0x000000010500788c */ /* 0x000fc4000bf45270 */
[----:B------:R-:W-:Y:S01]  /*0e40*/  USEL UR6, UR6, 0x1, UP0 ;  /* 0x0000000106067887 */ /* 0x000fe20008000000 */
[----:B------:R-:W-:Y:S01]  /*0e50*/  @UP1 ULDC UR10, c[0x0][0xc40] ;  /* 0x00031000000a1ab9 */ /* 0x000fe20000000800 */
[----:B------:R-:W-:Y:S01]  /*0e60*/  UMOV UR12, UR11 ;  /* 0x0000000b000c7c82 */ /* 0x000fe20008000000 */
[----:B0-----:R-:W-:Y:S01]  /*0e70*/  R2UR UR7, R0 ;  /* 0x00000000000772ca */ /* 0x001fe200000e0000 */
[----:B-1----:R-:W-:-:S03]  /*0e80*/  ULEA UR38, UR4, UR38, 0x18 ;  /* 0x0000002604267291 */ /* 0x002fc6000f8ec03f */
[----:B------:R-:W-:Y:S01]  /*0e90*/  @UP1 ULDC UR4, c[0x0][0xc3c] ;  /* 0x00030f0000041ab9 */ /* 0x000fe20000000800 */
[----:B------:R-:W-:Y:S02]  /*0ea0*/  UIADD3 UR9, UR38, 0x10400, URZ ;  /* 0x0001040026097890 */ /* 0x000fe4000fffe03f */
[----:B------:R-:W-:Y:S02]  /*0eb0*/  UIMAD.WIDE.U32 UR4, UR11, UR4, URZ ;  /* 0x000000040b0472a5 */ /* 0x000fe4000f8e003f */
[----:B------:R-:W-:Y:S01]  /*0ec0*/  ULOP3.LUT UP0, URZ, UR9, 0x3ff, URZ, 0xc0, !UPT ;  /* 0x000003ff093f7892 */ /* 0x000fe2000f80c03f */
[----:B--2---:R-:W-:Y:S01]  /*0ed0*/  IMAD R88, R88, UR6, RZ ;  /* 0x0000000658587c24 */ /* 0x004fe2000f8e02ff */
[----:B------:R-:W-:Y:S02]  /*0ee0*/  @UP1 USHF.R.U32.HI UR12, URZ, UR10, UR5 ;  /* 0x0000000a3f0c1299 */ /* 0x000fe40008011605 */
[----:B------:R-:W-:Y:S01]  /*0ef0*/  ULEA.HI UR8, UR7, UR7, URZ, 0x1 ;  /* 0x0000000707087291 */ /* 0x000fe2000f8f083f */
[----:B------:R-:W-:Y:S01]  /*0f00*/  VIADD R0, R88, 0x7f ;  /* 0x0000007f58007836 */ /* 0x000fe20000000000 */
[----:B------:R-:W-:-:S02]  /*0f10*/  PLOP3.LUT P0, PT, PT, PT, UP0, 0x80, 0x0 ;  /* 0x000000000000781c */ /* 0x000fc40003f0f008 */
[----:B------:R-:W-:Y:S01]  /*0f20*/  ULOP3.LUT UR8, UR8, 0x1e, URZ, 0xc0, !UPT ;  /* 0x0000001e08087892 */ /* 0x000fe2000f8ec03f */
[----:B------:R-:W-:Y:S01]  /*0f30*/  IMAD.U32 R186, RZ, RZ, UR12 ;  /* 0x0000000cffba7e24 */ /* 0x000fe2000f8e00ff */
[----:B------:R-:W-:Y:S01]  /*0f40*/  SHF.R.S32.HI R3, RZ, 0x1f, R0 ;  /* 0x0000001fff037819 */ /* 0x000fe20000011400 */
[----:B------:R-:W-:Y:S01]  /*0f50*/  UMOV UR39, UR12 ;  /* 0x0000000c00277c82 */ /* 0x000fe20008000000 */
[----:B------:R-:W-:Y:S02]  /*0f60*/  UIADD3 UR8, UR7, -UR8, URZ ;  /* 0x8000000807087290 */ /* 0x000fe4000fffe03f */
[----:B------:R-:W-:Y:S01]  /*0f70*/  LEA.HI R3, R3, R0, RZ, 0x7 ;  /* 0x0000000003037211 */ /* 0x000fe200078f38ff */
[----:B------:R-:W-:Y:S01]  /*0f80*/  @UP2 ULDC.64 UR6, c[0x0][0xc48] ;  /* 0x0003120000062ab9 */ /* 0x000fe20000000a00 */
[----:B------:R-:W-:Y:S02]  /*0f90*/  ULEA UR8, UR8, UR9, 0xd ;  /* 0x0000000908087291 */ /* 0x000fe4000f8e683f */
[----:B------:R-:W-:Y:S01]  /*0fa0*/  UIMAD.WIDE.U32 UR4, UR12, UR6, URZ ;  /* 0x000000060c0472a5 */ /* 0x000fe2000f8e003f */
[----:B------:R-:W-:Y:S01]  /*0fb0*/  SHF.R.S32.HI R193, RZ, 0x7, R3 ;  /* 0x00000007ffc17819 */ /* 0x000fe20000011403 */
[----:B------:R-:W-:-:S02]  /*0fc0*/  USHF.R.U32.HI UR8, URZ, 0x4, UR8 ;  /* 0x000000043f087899 */ /* 0x000fc40008011608 */
[----:B------:R-:W-:Y:S02]  /*0fd0*/  @UP2 USHF.R.U32.HI UR39, URZ, UR7, UR5 ;  /* 0x000000073f272299 */ /* 0x000fe40008011605 */
[----:B------:R-:W-:Y:S01]  /*0fe0*/  ULOP3.LUT UR40, UR8, 0x3fff, URZ, 0xc0, !UPT ;  /* 0x00003fff08287892 */ /* 0x000fe2000f8ec03f */
[----:B------:R-:W-:Y:S02]  /*0ff0*/  UMOV UR4, UR11 ;  /* 0x0000000b00047c82 */ /* 0x000fe40008000000 */
[----:B------:R-:W-:Y:S01]  /*1000*/  IMAD.U32 R185, RZ, RZ, UR4 ;  /* 0x00000004ffb97e24 */ /* 0x000fe2000f8e00ff */
[----:B------:R-:W-:Y:S08]  /*1010*/  @!P0 BRA `(.L_x_9) ;  /* 0x0000000000408947 */ /* 0x000ff00003800000 */
[----:B------:R-:W-:Y:S01]  /*1020*/  MOV R0, 0x0 ;  /* 0x0000000000007802 */ /* 0x000fe20000000f00 */
[----:B------:R-:W-:Y:S01]  /*1030*/  ULDC.64 UR4, c[0x4][0x118] ;  /* 0x0100460000047ab9 */ /* 0x000fe20000000a00 */
[----:B------:R-:W-:Y:S01]  /*1040*/  ULDC.64 UR6, c[0x4][0x98] ;  /* 0x0100260000067ab9 */ /* 0x000fe20000000a00 */
[----:B------:R-:W-:Y:S01]  /*1050*/  IMAD.U32 R4, RZ, RZ, UR4 ;  /* 0x00000004ff047e24 */ /* 0x000fe2000f8e00ff */
[----:B------:R0:W1:Y:S01]  /*1060*/  LDC.64 R14, c[0x4][R0] ;  /* 0x01000000000e7b82 */ /* 0x0000620000000a00 */
[----:B------:R-:W-:Y:S01]  /*1070*/  IMAD.U32 R5, RZ, RZ, UR5 ;  /* 0x00000005ff057e24 */ /* 0x000fe2000f8e00ff */
[----:B------:R-:W-:Y:S01]  /*1080*/  ULDC.64 UR4, c[0x4][0x120] ;  /* 0x0100480000047ab9 */ /* 0x000fe20000000a00 */
[----:B------:R-:W-:Y:S02]  /*1090*/  IMAD.U32 R10, RZ, RZ, UR6 ;  /* 0x00000006ff0a7e24 */ /* 0x000fe4000f8e00ff */
[----:B------:R-:W-:Y:S02]  /*10a0*/  IMAD.U32 R6, RZ, RZ, UR4 ;  /* 0x00000004ff067e24 */ /* 0x000fe4000f8e00ff */
[----:B------:R-:W-:-:S02]  /*10b0*/  IMAD.U32 R7, RZ, RZ, UR5 ;  /* 0x00000005ff077e24 */ /* 0x000fc4000f8e00ff */
[----:B------:R-:W-:Y:S02]  /*10c0*/  IMAD.U32 R11, RZ, RZ, UR7 ;  /* 0x00000007ff0b7e24 */ /* 0x000fe4000f8e00ff */
[----:B------:R-:W-:Y:S02]  /*10d0*/  IMAD.MOV.U32 R8, RZ, RZ, 0x70 ;  /* 0x00000070ff087424 */ /* 0x000fe400078e00ff */
[----:B------:R-:W-:Y:S02]  /*10e0*/  IMAD.MOV.U32 R12, RZ, RZ, 0x1 ;  /* 0x00000001ff0c7424 */ /* 0x000fe400078e00ff */
[----:B0-----:R-:W-:-:S07]  /*10f0*/  IMAD.MOV.U32 R13, RZ, RZ, RZ ;  /* 0x000000ffff0d7224 */ /* 0x001fce00078e00ff */
[----:B------:R-:W-:-:S07]  /*1100*/  LEPC R20, `(.L_x_9) ;  /* 0x000000001014794e */ /* 0x000fce0000000000 */
[----:B-1----:R-:W-:Y:S05]  /*1110*/  CALL.ABS.NOINC R14 ;  /* 0x000000000e007343 */ /* 0x002fea0003c00000 */
.L_x_9:
[----:B------:R-:W-:Y:S02]  /*1120*/  LOP3.LUT R0, R22, 0x1, RZ, 0xc0, !PT ;  /* 0x0000000116007812 */ /* 0x000fe400078ec0ff */
[----:B------:R-:W-:Y:S02]  /*1130*/  ISETP.NE.AND P0, PT, R2, 0x3, PT ;  /* 0x000000030200780c */ /* 0x000fe40003f05270 */
[----:B------:R-:W-:-:S04]  /*1140*/  SHF.L.U32 R0, R0, 0x1f, RZ ;  /* 0x0000001f00007819 */ /* 0x000fc800000006ff */
[----:B------:R-:W0:Y:S02]  /*1150*/  SYNCS.PHASECHK.TRANS64.TRYWAIT P1, [UR38+0x34800], R0 ;  /* 0x03480000ff0075a7 */ /* 0x000e240008020166 */
[----:B0-----:R-:W-:Y:S05]  /*1160*/  @!P1 BRA `(.L_x_10) ;  /* 0x000000ac00409947 */ /* 0x001fea0003800000 */
.L_x_127:
[----:B------:R-:W-:Y:S05]  /*1170*/  @!P0 BRA `(.L_x_11) ;  /* 0x0000000000048947 */ /* 0x000fea0003800000 */
[----:B------:R-:W-:Y:S01]  /*1180*/  BPT.TRAP 0x1 ;  /* 0x000000040000795c */ /* 0x000fe20000300000 */
.L_x_11:
[----:B------:R-:W-:Y:S02]  /*1190*/  IMAD.U32 R6, RZ, RZ, UR36 ;  /* 0x00000024ff067e24 */ /* 0x000fe4000f8e00ff */
[----:B0-----:R-:W-:-:S03]  /*11a0*/  IMAD.U32 R3, RZ, RZ, UR37 ;  /* 0x00000025ff037e24 */ /* 0x001fc6000f8e00ff */
[----:B------:R-:W-:Y:S02]  /*11b0*/  LEA R6, R6, UR38, 0x3 ;  /* 0x0000002606067c11 */ /* 0x000fe4000f8e18ff */
[----:B------:R-:W-:-:S04]  /*11c0*/  SHF.L.U32 R3, R3, 0x1f, RZ ;  /* 0x0000001f03037819 */ /* 0x000fc800000006ff */
[----:B------:R0:W1:Y:S01]  /*11d0*/  SYNCS.PHASECHK.TRANS64.TRYWAIT P2, [R6+URZ+0x34830], R3 ;  /* 0x03483003060075a7 */ /* 0x000062000804017f */
[----:B------:R-:W-:Y:S05]  /*11e0*/  @!P0 BRA `(.L_x_12) ;  /* 0x0000000000048947 */ /* 0x000fea0003800000 */
[----:B------:R-:W-:Y:S01]  /*11f0*/  BPT.TRAP 0x1 ;  /* 0x000000040000795c */ /* 0x000fe20000300000 */
.L_x_12:
[----:B------:R-:W2:Y:S01]  /*1200*/  S2R R0, SR_TID.X ;  /* 0x0000000000007919 */ /* 0x000ea20000002100 */
[----:B------:R-:W-:Y:S01]  /*1210*/  IMAD.MOV.U32 R151, RZ, RZ, RZ ;  /* 0x000000ffff977224 */ /* 0x000fe200078e00ff */
[----:B--2---:R-:W-:-:S04]  /*1220*/  LOP3.LUT R0, R0, 0x7f, RZ, 0xc0, !PT ;  /* 0x0000007f00007812 */ /* 0x004fc800078ec0ff */
[----:B------:R-:W-:Y:S01]  /*1230*/  ISETP.NE.AND P1, PT, R0, RZ, PT ;  /* 0x000000ff0000720c */ /* 0x000fe20003f25270 */
[----:B-1----:R-:W-:-:S12]  /*1240*/  @P2 BRA `(.L_x_13) ;  /* 0x0000000000082947 */ /* 0x002fd80003800000 */
[----:B------:R-:W1:Y:S02]  /*1250*/  SYNCS.PHASECHK.TRANS64.TRYWAIT P2, [R6+URZ+0x34830], R3 ;  /* 0x03483003060075a7 */ /* 0x000e64000804017f */
[----:B-1----:R-:W-:Y:S05]  /*1260*/  @!P2 BRA `(.L_x_14) ;  /* 0x000000ac0018a947 */ /* 0x002fea0003800000 */
.L_x_13:
[----:B------:R-:W-:Y:S05]  /*1270*/  WARPSYNC.ALL ;  /* 0x0000000000007948 */ /* 0x000fea0003800000 */
[----:B------:R-:W-:Y:S01]  /*1280*/  UIADD3 UR38, UR38, 0x1c400, URZ ;  /* 0x0001c40026267890 */ /* 0x000fe2000fffe03f */
[----:B------:R-:W-:Y:S01]  /*1290*/  WARPGROUP.ARRIVE ;  /* 0x00000000000079c5 */ /* 0x000fe20000000000 */
[----:B------:R-:W-:Y:S01]  /*12a0*/  ULOP3.LUT UR5, UR40, 0x10000, URZ, 0xfc, !UPT ;  /* 0x0001000028057892 */ /* 0x000fe2000f8efc3f */
[----:B------:R-:W-:Y:S01]  /*12b0*/  IMAD.IADD R0, R191, 0x1, R88 ;  /* 0x00000001bf007824 */ /* 0x000fe200078e0258 */
[----:B------:R-:W-:Y:S01]  /*12c0*/  USHF.R.U32.HI UR38, URZ, 0x4, UR38 ;  /* 0x000000043f267899 */ /* 0x000fe20008011626 */
[----:B------:R-:W-:Y:S01]  /*12d0*/  P2R R89, PR, RZ, 0x2 ;  /* 0x00000002ff597803 */ /* 0x000fe20000000000 */
[----:B------:R-:W-:Y:S01]  /*12e0*/  UMOV UR9, 0x40000040 ;  /* 0x4000004000097882 */ /* 0x000fe20000000000 */
[----:B------:R-:W-:Y:S01]  /*12f0*/  UMOV UR11, 0x40000040 ;  /* 0x40000040000b7882 */ /* 0x000fe20000000000 */
[----:B------:R-:W-:Y:S01]  /*1300*/  ULOP3.LUT UR38, UR38, 0x3fff, URZ, 0xc0, !UPT ;  /* 0x00003fff26267892 */ /* 0x000fe2000f8ec03f */
[----:B------:R-:W-:Y:S01]  /*1310*/  IMAD.U32 R5, RZ, RZ, UR9 ;  /* 0x00000009ff057e24 */ /* 0x000fe2000f8e00ff */
[----:B------:R-:W-:Y:S01]  /*1320*/  UMOV UR8, UR5 ;  /* 0x0000000500087c82 */ /* 0x000fe20008000000 */
[----:B------:R-:W-:Y:S01]  /*1330*/  UIADD3 UR56, UR5, 0x2, URZ ;  /* 0x0000000205387890 */ /* 0x000fe2000fffe03f */
[----:B------:R-:W-:Y:S01]  /*1340*/  IMAD.U32 R4, RZ, RZ, UR8 ;  /* 0x00000008ff047e24 */ /* 0x000fe2000f8e00ff */
[----:B------:R-:W-:Y:S01]  /*1350*/  ULOP3.LUT UR38, UR38, 0x10000, URZ, 0xfc, !UPT ;  /* 0x0001000026267892 */ /* 0x000fe2000f8efc3f */
[----:B------:R-:W-:Y:S01]  /*1360*/  IMAD R7, R193, -0x80, R0 ;  /* 0xffffff80c1077824 */ /* 0x000fe200078e0200 */
[----:B------:R-:W-:Y:S01]  /*1370*/  UMOV UR57, 0x40000040 ;  /* 0x4000004000397882 */ /* 0x000fe20000000000 */
[----:B------:R-:W-:Y:S01]  /*1380*/  UMOV UR59, 0x40000040 ;  /* 0x40000040003b7882 */ /* 0x000fe20000000000 */
[----:B------:R-:W-:Y:S01]  /*1390*/  UIMAD UR4, UR36, 0xc00, UR38 ;  /* 0x00000c00240478a4 */ /* 0x000fe2000f8e0226 */
[----:B------:R-:W-:Y:S01]  /*13a0*/  P2R R91, PR, RZ, 0x1 ;  /* 0x00000001ff5b7803 */ /* 0x000fe20000000000 */
[----:B------:R-:W-:Y:S01]  /*13b0*/  UIADD3 UR52, UR5, 0x4, URZ ;  /* 0x0000000405347890 */ /* 0x000fe2000fffe03f */
[C---:B------:R-:W-:Y:S01]  /*13c0*/  ISETP.GT.AND P4, PT, R7.reuse, RZ, PT ;  /* 0x000000ff0700720c */ /* 0x040fe20003f84270 */
[----:B------:R-:W-:Y:S01]  /*13d0*/  UIADD3 UR58, UR4, 0x2, URZ ;  /* 0x00000002043a7890 */ /* 0x000fe2000fffe03f */
[C---:B------:R-:W-:Y:S01]  /*13e0*/  ISETP.GT.AND P3, PT, R7.reuse, 0x1, PT ;  /* 0x000000010700780c */ /* 0x040fe20003f64270 */
[----:B------:R-:W-:Y:S01]  /*13f0*/  UIADD3 UR54, UR4, 0x4, URZ ;  /* 0x0000000404367890 */ /* 0x000fe2000fffe03f */
[C---:B------:R-:W-:Y:S01]  /*1400*/  ISETP.GT.AND P2, PT, R7.reuse, 0x8, PT ;  /* 0x000000080700780c */ /* 0x040fe20003f44270 */
[----:B------:R-:W-:Y:S01]  /*1410*/  UMOV UR10, UR4 ;  /* 0x00000004000a7c82 */ /* 0x000fe20008000000 */
[----:B------:R-:W-:Y:S01]  /*1420*/  UMOV UR53, 0x40000040 ;  /* 0x4000004000357882 */ /* 0x000fe20000000000 */
[----:B------:R-:W-:Y:S01]  /*1430*/  HGMMA.64x128x16.F32 R24, gdesc[UR8], RZ, !UPT, gsb0 ;  /* 0x01e00000081879f0 */ /* 0x000fe2000c0008ff */
[----:B------:R-:W-:Y:S01]  /*1440*/  UMOV UR55, 0x40000040 ;  /* 0x4000004000377882 */ /* 0x000fe20000000000 */
[----:B------:R-:W-:Y:S01]  /*1450*/  UIADD3 UR8, UR5, 0x6, URZ ;  /* 0x0000000605087890 */ /* 0x000fe2000fffe03f */
[C---:B------:R-:W-:Y:S01]  /*1460*/  ISETP.GT.AND P6, PT, R7.reuse, 0x9, PT ;  /* 0x000000090700780c */ /* 0x040fe20003fc4270 */
[----:B------:R-:W-:Y:S01]  /*1470*/  UIADD3 UR10, UR4, 0x6, URZ ;  /* 0x00000006040a7890 */ /* 0x000fe2000fffe03f */
[C---:B------:R-:W-:Y:S01]  /*1480*/  ISETP.GT.AND P5, PT, R7.reuse, 0x10, PT ;  /* 0x000000100700780c */ /* 0x040fe20003fa4270 */
[----:B------:R-:W-:Y:S01]  /*1490*/  UMOV UR9, 0x40000040 ;  /* 0x4000004000097882 */ /* 0x000fe20000000000 */
[----:B------:R-:W-:Y:S01]  /*14a0*/  UMOV UR11, 0x40000040 ;  /* 0x40000040000b7882 */ /* 0x000fe20000000000 */
[----:B------:R-:W-:Y:S01]  /*14b0*/  UIADD3 UR12, UR5, 0x400, URZ ;  /* 0x00000400050c7890 */ /* 0x000fe2000fffe03f */
[C---:B------:R-:W-:Y:S01]  /*14c0*/  ISETP.GT.AND P1, PT, R7.reuse, 0x59, PT ;  /* 0x000000590700780c */ /* 0x040fe20003f24270 */
[----:B------:R-:W-:Y:S01]  /*14d0*/  UIADD3 UR14, UR4, 0x400, URZ ;  /* 0x00000400040e7890 */ /* 0x000fe2000fffe03f */
[----:B------:R-:W-:Y:S01]  /*14e0*/  ISETP.GT.AND P0, PT, R7, 0x60, PT ;  /* 0x000000600700780c */ /* 0x000fe20003f04270 */
[----:B------:R-:W-:Y:S01]  /*14f0*/  UMOV UR13, 0x40000040 ;  /* 0x40000040000d7882 */ /* 0x000fe20000000000 */
[----:B------:R-:W-:Y:S01]  /*1500*/  UMOV UR15, 0x40000040 ;  /* 0x40000040000f7882 */ /* 0x000fe20000000000 */
[----:B------:R-:W-:Y:S01]  /*1510*/  UIADD3 UR16, UR5, 0x402, URZ ;  /* 0x0000040205107890 */ /* 0x000fe2000fffe03f */
[--C-:B------:R-:W-:Y:S01]  /*1520*/  IMAD.MOV.U32 R150, RZ, RZ, R151.reuse ;  /* 0x000000ffff967224 */ /* 0x100fe200078e0097 */
[----:B------:R-:W-:Y:S01]  /*1530*/  UIADD3 UR18, UR4, 0x402, URZ ;  /* 0x0000040204127890 */ /* 0x000fe2000fffe03f */
[--C-:B------:R-:W-:Y:S01]  /*1540*/  IMAD.MOV.U32 R149, RZ, RZ, R151.reuse ;  /* 0x000000ffff957224 */ /* 0x100fe200078e0097 */
        /* <DEDUP_REMOVED lines=38> */
[----:B------:R-:W-:Y:S01]  /*17b0*/  ULDC UR4, c[0x0][0x988] ;  /* 0x0002620000047ab9 */ /* 0x000fe20000000800 */
[----:B------:R-:W-:-:S02]  /*17c0*/  IMAD.MOV.U32 R136, RZ, RZ, R151 ;  /* 0x000000ffff887224 */ /* 0x000fc400078e0097 */
[--C-:B------:R-:W-:Y:S02]  /*17d0*/  IMAD.MOV.U32 R135, RZ, RZ, R151.reuse ;  /* 0x000000ffff877224 */ /* 0x100fe400078e0097 */
[--C-:B------:R-:W-:Y:S02]  /*17e0*/  IMAD.MOV.U32 R133, RZ, RZ, R151.reuse ;  /* 0x000000ffff857224 */ /* 0x100fe400078e0097 */
[--C-:B------:R-:W-:Y:S02]  /*17f0*/  IMAD.MOV.U32 R131, RZ, RZ, R151.reuse ;  /* 0x000000ffff837224 */ /* 0x100fe400078e0097 */
[--C-:B------:R-:W-:Y:S02]  /*1800*/  IMAD.MOV.U32 R129, RZ, RZ, R151.reuse ;  /* 0x000000ffff817224 */ /* 0x100fe400078e0097 */
[--C-:B------:R-:W-:Y:S02]  /*1810*/  IMAD.MOV.U32 R127, RZ, RZ, R151.reuse ;  /* 0x000000ffff7f7224 */ /* 0x100fe400078e0097 */
        /* <DEDUP_REMOVED lines=16> */
[----:B------:R-:W-:Y:S01]  /*1920*/  IMAD.MOV.U32 R93, RZ, RZ, R151 ;  /* 0x000000ffff5d7224 */ /* 0x000fe200078e0097 */
[----:B------:R-:W-:Y:S02]  /*1930*/  WARPGROUP.DEPBAR.LE gsb0, 0x0 ;  /* 0x00008000000079c5 */ /* 0x000fe40000010000 */
[----:B------:R-:W-:-:S06]  /*1940*/  WARPGROUP.ARRIVE ;  /* 0x00000000000079c5 */ /* 0x000fcc0000000000 */
[----:B------:R-:W-:Y:S03]  /*1950*/  HGMMA.64x128x16.F32 R24, gdesc[UR56], R24, gsb0 ;  /* 0x01e00000381879f0 */ /* 0x000fe60008000818 */
[----:B------:R-:W-:Y:S02]  /*1960*/  WARPGROUP.DEPBAR.LE gsb0, 0x0 ;  /* 0x00008000000079c5 */ /* 0x000fe40000010000 */
[----:B------:R-:W-:-:S07]  /*1970*/  WARPGROUP.ARRIVE ;  /* 0x00000000000079c5 */ /* 0x000fce0000000000 */
        /* <DEDUP_REMOVED lines=29> */
[----:B------:R-:W-:Y:S02]  /*1b50*/  FSEL R10, R24, -INF , P4 ;  /* 0xff800000180a7808 */ /* 0x000fe40002000000 */
[----:B------:R-:W-:Y:S02]  /*1b60*/  FSEL R25, R25, -INF , P3 ;  /* 0xff80000019197808 */ /* 0x000fe40001800000 */
[----:B------:R-:W-:Y:S02]  /*1b70*/  FSEL R90, R28, -INF , P2 ;  /* 0xff8000001c5a7808 */ /* 0x000fe40001000000 */
[----:B01----:R-:W-:-:S02]  /*1b80*/  FMNMX.FTZ R3, R10, R25, !PT ;  /* 0x000000190a037209 */ /* 0x003fc40007810000 */
[----:B------:R-:W-:Y:S02]  /*1b90*/  FSEL R92, R29, -INF , P6 ;  /* 0xff8000001d5c7808 */ /* 0x000fe40003000000 */
[----:B------:R-:W-:Y:S02]  /*1ba0*/  FMNMX.FTZ R3, R90, R3, !PT ;  /* 0x000000035a037209 */ /* 0x000fe40007810000 */
[----:B------:R-:W-:Y:S02]  /*1bb0*/  FSEL R26, R26, -INF , P4 ;  /* 0xff8000001a1a7808 */ /* 0x000fe40002000000 */
[----:B------:R-:W-:Y:S02]  /*1bc0*/  ISETP.GT.AND P4, PT, R7, 0x11, PT ;  /* 0x000000110700780c */ /* 0x000fe40003f84270 */
[----:B------:R-:W-:Y:S02]  /*1bd0*/  FSEL R94, R32, -INF , P5 ;  /* 0xff800000205e7808 */ /* 0x000fe40002800000 */
[----:B------:R-:W-:-:S02]  /*1be0*/  FMNMX.FTZ R3, R92, R3, !PT ;  /* 0x000000035c037209 */ /* 0x000fc40007810000 */
[----:B------:R-:W-:Y:S02]  /*1bf0*/  FSEL R27, R27, -INF , P3 ;  /* 0xff8000001b1b7808 */ /* 0x000fe40001800000 */
[----:B------:R-:W-:Y:S02]  /*1c00*/  ISETP.GT.AND P3, PT, R7, 0x18, PT ;  /* 0x000000180700780c */ /* 0x000fe40003f64270 */
[----:B------:R-:W-:Y:S02]  /*1c10*/  FSEL R96, R33, -INF , P4 ;  /* 0xff80000021607808 */ /* 0x000fe40002000000 */
[----:B------:R-:W-:Y:S02]  /*1c20*/  FMNMX.FTZ R3, R94, R3, !PT ;  /* 0x000000035e037209 */ /* 0x000fe40007810000 */
[----:B------:R-:W-:Y:S02]  /*1c30*/  FSEL R30, R30, -INF , P2 ;  /* 0xff8000001e1e7808 */ /* 0x000fe40001000000 */
[----:B------:R-:W-:-:S02]  /*1c40*/  ISETP.GT.AND P2, PT, R7, 0x19, PT ;  /* 0x000000190700780c */ /* 0x000fc40003f44270 */
        /* <DEDUP_REMOVED lines=63> */
[----:B------:R-:W-:Y:S02]  /*2040*/  FMNMX.FTZ R3, R122, R3, !PT ;  /* 0x000000037a037209 */ /* 0x000fe40007810000 */
[----:B------:R-:W-:Y:S02]  /*2050*/  FSEL R124, R69, -INF , P1 ;  /* 0xff800000457c7808 */ /* 0x000fe40000800000 */
[----:B------:R-:W-:-:S02]  /*2060*/  FMNMX.FTZ R3, R68, R3, !PT ;  /* 0x0000000344037209 */ /* 0x000fc40007810000 */
[C---:B------:R-:W-:Y:S02]  /*2070*/  ISETP.GT.AND P1, PT, R7.reuse, 0x61, PT ;  /* 0x000000610700780c */ /* 0x040fe40003f24270 */
[----:B------:R-:W-:Y:S02]  /*2080*/  FSEL R72, R72, -INF , P0 ;  /* 0xff80000048487808 */ /* 0x000fe40000000000 */
[----:B------:R-:W-:Y:S02]  /*2090*/  FMNMX.FTZ R3, R124, R3, !PT ;  /* 0x000000037c037209 */ /* 0x000fe40007810000 */
        /* <DEDUP_REMOVED lines=8> */
[----:B------:R-:W-:-:S02]  /*2120*/  FSEL R128, R77, -INF , P2 ;  /* 0xff8000004d807808 */ /* 0x000fc40001000000 */
[----:B------:R-:W-:Y:S02]  /*2130*/  FMNMX.FTZ R3, R76, R3, !PT ;  /* 0x000000034c037209 */ /* 0x000fe40007810000 */
[C---:B------:R-:W-:Y:S02]  /*2140*/  ISETP.GT.AND P3, PT, R7.reuse, 0x70, PT ;  /* 0x000000700700780c */ /* 0x040fe40003f64270 */
[----:B------:R-:W-:Y:S02]  /*2150*/  FSEL R66, R66, -INF , P4 ;  /* 0xff80000042427808 */ /* 0x000fe40002000000 */
[----:B------:R-:W-:Y:S02]  /*2160*/  FSEL R130, R80, -INF , P3 ;  /* 0xff80000050827808 */ /* 0x000fe40001800000 */
[----:B------:R-:W-:Y:S02]  /*2170*/  FMNMX.FTZ R3, R128, R3, !PT ;  /* 0x0000000380037209 */ /* 0x000fe40007810000 */
[----:B------:R-:W-:-:S02]  /*2180*/  ISETP.GT.AND P4, PT, R7, 0x71, PT ;  /* 0x000000710700780c */ /* 0x000fc40003f84270 */
[----:B------:R-:W-:Y:S02]  /*2190*/  FSEL R40, R63, -INF , P5 ;  /* 0xff8000003f287808 */ /* 0x000fe40002800000 */
[----:B------:R-:W-:Y:S02]  /*21a0*/  FSEL R132, R81, -INF , P4 ;  /* 0xff80000051847808 */ /* 0x000fe40002000000 */
[----:B------:R-:W-:Y:S02]  /*21b0*/  FMNMX.FTZ R3, R130, R3, !PT ;  /* 0x0000000382037209 */ /* 0x000fe40007810000 */
[----:B------:R-:W-:Y:S02]  /*21c0*/  ISETP.GT.AND P5, PT, R7, 0x78, PT ;  /* 0x000000780700780c */ /* 0x000fe40003fa4270 */
[----:B------:R-:W-:Y:S02]  /*21d0*/  FSEL R62, R62, -INF , P6 ;  /* 0xff8000003e3e7808 */ /* 0x000fe40003000000 */
[----:B------:R-:W-:-:S02]  /*21e0*/  FSEL R84, R84, -INF , P5 ;  /* 0xff80000054547808 */ /* 0x000fc40002800000 */
[----:B------:R-:W-:Y:S02]  /*21f0*/  FMNMX.FTZ R3, R132, R3, !PT ;  /* 0x0000000384037209 */ /* 0x000fe40007810000 */
[----:B------:R-:W-:Y:S02]  /*2200*/  ISETP.GT.AND P6, PT, R7, 0x79, PT ;  /* 0x000000790700780c */ /* 0x000fe40003fc4270 */
[----:B------:R-:W-:Y:S02]  /*2210*/  FMNMX.FTZ R3, R84, R3, !PT ;  /* 0x0000000354037209 */ /* 0x000fe40007810000 */
[----:B------:R-:W-:Y:S02]  /*2220*/  FSEL R134, R85, -INF , P6 ;  /* 0xff80000055867808 */ /* 0x000fe40003000000 */
[----:B------:R-:W-:Y:S02]  /*2230*/  P2R R15, PR, RZ, 0x4 ;  /* 0x00000004ff0f7803 */ /* 0x000fe40000000000 */
[----:B------:R-:W-:Y:S01]  /*2240*/  FMNMX.FTZ R9, R134, R3, !PT ;  /* 0x0000000386097209 */ /* 0x000fe20007810000 */
[----:B------:R-:W-:Y:S01]  /*2250*/  IMAD.U32 R3, RZ, RZ, UR4 ;  /* 0x00000004ff037e24 */ /* 0x000fe2000f8e00ff */
[----:B------:R-:W-:-:S02]  /*2260*/  P2R R21, PR, RZ, 0x1 ;  /* 0x00000001ff157803 */ /* 0x000fc40000000000 */
[----:B------:R-:W-:Y:S01]  /*2270*/  ISETP.GT.AND P0, PT, R7, 0x59, PT ;  /* 0x000000590700780c */ /* 0x000fe20003f04270 */
[----:B------:R-:W0:Y:S01]  /*2280*/  SHFL.BFLY PT, R0, R9, 0x2, 0x1f ;  /* 0x0c401f0009007f89 */ /* 0x000e2200000e0000 */
[----:B------:R-:W-:Y:S02]  /*2290*/  P2R R29, PR, RZ, 0x2 ;  /* 0x00000002ff1d7803 */ /* 0x000fe40000000000 */
[----:B------:R-:W-:Y:S02]  /*22a0*/  FSEL R48, R71, -INF , P0 ;  /* 0xff80000047307808 */ /* 0x000fe40000000000 */
[----:B------:R-:W-:Y:S02]  /*22b0*/  ISETP.NE.AND P0, PT, R21, RZ, PT ;  /* 0x000000ff1500720c */ /* 0x000fe40003f05270 */
[----:B------:R-:W-:Y:S02]  /*22c0*/  ISETP.GT.AND P1, PT, R7, 0x60, PT ;  /* 0x000000600700780c */ /* 0x000fe40003f24270 */
[----:B------:R-:W-:-:S02]  /*22d0*/  FSEL R78, R78, -INF , P0 ;  /* 0xff8000004e4e7808 */ /* 0x000fc40000000000 */
[----:B------:R-:W-:Y:S02]  /*22e0*/  FSEL R74, R74, -INF , P1 ;  /* 0xff8000004a4a7808 */ /* 0x000fe40000800000 */
[----:B------:R-:W-:Y:S02]  /*22f0*/  ISETP.NE.AND P1, PT, R29, RZ, PT ;  /* 0x000000ff1d00720c */ /* 0x000fe40003f25270 */
[----:B------:R-:W-:Y:S02]  /*2300*/  FSEL R82, R82, -INF , P3 ;  /* 0xff80000052527808 */ /* 0x000fe40001800000 */
[----:B------:R-:W-:Y:S02]  /*2310*/  FSEL R52, R75, -INF , P1 ;  /* 0xff8000004b347808 */ /* 0x000fe40000800000 */
[----:B------:R-:W-:Y:S02]  /*2320*/  FSEL R86, R86, -INF , P5 ;  /* 0xff80000056567808 */ /* 0x000fe40002800000 */
[----:B------:R-:W-:Y:S01]  /*2330*/  ISETP.NE.AND P1, PT, R89, RZ, PT ;  /* 0x000000ff5900720c */ /* 0x000fe20003f25270 */
[--C-:B------:R-:W-:Y:S01]  /*2340*/  IMAD.MOV.U32 R89, RZ, RZ, R151.reuse ;  /* 0x000000ffff597224 */ /* 0x100fe200078e0097 */
[----:B------:R-:W-:Y:S01]  /*2350*/  ISETP.NE.AND P0, PT, R91, RZ, PT ;  /* 0x000000ff5b00720c */ /* 0x000fe20003f05270 */
[----:B------:R-:W-:Y:S01]  /*2360*/  IMAD.MOV.U32 R91, RZ, RZ, R151 ;  /* 0x000000ffff5b7224 */ /* 0x000fe200078e0097 */
[----:B0-----:R-:W-:-:S05]  /*2370*/  FMNMX.FTZ R11, R9, R0, !PT ;  /* 0x00000000090b7209 */ /* 0x001fca0007810000 */
[----:B------:R-:W0:Y:S04]  /*2380*/  SHFL.BFLY PT, R0, R11, 0x1, 0x1f ;  /* 0x0c201f000b007f89 */ /* 0x000e2800000e0000 */
[----:B------:R-:W-:-:S05]  /*2390*/  @!P1 VIADD R6, R6, 0x34840 ;  /* 0x0003484006069836 */ /* 0x000fca0000000000 */
[----:B------:R-:W-:-:S04]  /*23a0*/  @!P1 PRMT R6, RZ, 0x654, R6 ;  /* 0x00000654ff069816 */ /* 0x000fc80000000006 */
[----:B------:R1:W-:Y:S01]  /*23b0*/  @!P1 SYNCS.ARRIVE.TRANS64.RED.A1T0 RZ, [R6+URZ], RZ ;  /* 0x000000ff06ff99a7 */ /* 0x0003e2000810043f */
[----:B0-----:R-:W-:Y:S02]  /*23c0*/  FMNMX.FTZ R0, R11, R0, !PT ;  /* 0x000000000b007209 */ /* 0x001fe40007810000 */
[----:B------:R-:W-:Y:S02]  /*23d0*/  FMNMX.FTZ R11, R26, R27, !PT ;  /* 0x0000001b1a0b7209 */ /* 0x000fe40007810000 */
[C---:B------:R-:W-:Y:S01]  /*23e0*/  FSETP.NEU.FTZ.AND P2, PT, R0.reuse, -INF , PT ;  /* 0xff8000000000780b */ /* 0x040fe20003f5d000 */
[----:B------:R-:W-:Y:S01]  /*23f0*/  FMUL.FTZ R13, R0, R3 ;  /* 0x00000003000d7220 */ /* 0x000fe20000410000 */
[----:B------:R-:W-:-:S04]  /*2400*/  FMNMX.FTZ R11, R30, R11, !PT ;  /* 0x0000000b1e0b7209 */ /* 0x000fc80007810000 */
[----:B------:R-:W-:Y:S02]  /*2410*/  FMNMX.FTZ R11, R8, R11, !PT ;  /* 0x0000000b080b7209 */ /* 0x000fe40007810000 */
[----:B------:R-:W-:Y:S02]  /*2420*/  FSEL R39, R13, RZ, P2 ;  /* 0x000000ff0d277208 */ /* 0x000fe40001000000 */
[----:B------:R-:W-:Y:S02]  /*2430*/  FMNMX.FTZ R11, R34, R11, !PT ;  /* 0x0000000b220b7209 */ /* 0x000fe40007810000 */
[----:B------:R-:W-:Y:S01]  /*2440*/  ISETP.NE.AND P2, PT, R15, RZ, PT ;  /* 0x000000ff0f00720c */ /* 0x000fe20003f45270 */
[--C-:B------:R-:W-:Y:S01]  /*2450*/  FFMA.FTZ R7, R25, R3, -R39.reuse ;  /* 0x0000000319077223 */ /* 0x100fe20000010827 */
[----:B------:R-:W-:Y:S01]  /*2460*/  FMNMX.FTZ R13, R12, R11, !PT ;  /* 0x0000000b0c0d7209 */ /* 0x000fe20007810000 */
[-CC-:B------:R-:W-:Y:S01]  /*2470*/  FFMA.FTZ R152, R56, R3.reuse, -R39.reuse ;  /* 0x0000000338987223 */ /* 0x180fe20000010827 */
[----:B------:R-:W-:Y:S01]  /*2480*/  FSEL R80, R79, -INF , P2 ;  /* 0xff8000004f507808 */ /* 0x000fe20001000000 */
[--C-:B------:R-:W-:Y:S01]  /*2490*/  FFMA.FTZ R182, R90, R3, -R39.reuse ;  /* 0x000000035ab67223 */ /* 0x100fe20000010827 */
[----:B------:R-:W-:Y:S01]  /*24a0*/  FMNMX.FTZ R13, R38, R13, !PT ;  /* 0x0000000d260d7209 */ /* 0x000fe20007810000 */
[--C-:B------:R-:W-:Y:S01]  /*24b0*/  FFMA.FTZ R180, R10, R3, -R39.reuse ;  /* 0x000000030ab47223 */ /* 0x100fe20000010827 */
[----:B------:R-:W-:Y:S01]  /*24c0*/  FSEL R56, R83, -INF , P4 ;  /* 0xff80000053387808 */ /* 0x000fe20002000000 */
[----:B------:R-:W-:Y:S01]  /*24d0*/  MUFU.EX2 R7, R7 ;  /* 0x0000000700077308 */ /* 0x000fe20000000800 */
[----:B------:R-:W-:Y:S01]  /*24e0*/  FMNMX.FTZ R13, R14, R13, !PT ;  /* 0x0000000d0e0d7209 */ /* 0x000fe20007810000 */
[-CC-:B------:R-:W-:Y:S01]  /*24f0*/  FFMA.FTZ R9, R92, R3.reuse, -R39.reuse ;  /* 0x000000035c097223 */ /* 0x180fe20000010827 */
[----:B------:R-:W-:Y:S01]  /*2500*/  FSEL R90, R87, -INF , P6 ;  /* 0xff800000575a7808 */ /* 0x000fe20003000000 */
[--C-:B------:R-:W-:Y:S01]  /*2510*/  FFMA.FTZ R176, R94, R3, -R39.reuse ;  /* 0x000000035eb07223 */ /* 0x100fe20000010827 */
[----:B------:R-:W-:Y:S01]  /*2520*/  FMNMX.FTZ R13, R42, R13, !PT ;  /* 0x0000000d2a0d7209 */ /* 0x000fe20007810000 */
[-CC-:B------:R-:W-:Y:S01]  /*2530*/  FFMA.FTZ R96, R96, R3.reuse, -R39.reuse ;  /* 0x0000000360607223 */ /* 0x180fe20000010827 */
[--C-:B------:R-:W-:Y:S01]  /*2540*/  FFMA.FTZ R178, R98, R3, -R39.reuse ;  /* 0x0000000362b27223 */ /* 0x100fe20000010827 */
[----:B------:R-:W0:Y:S01]  /*2550*/  MUFU.EX2 R180, R180 ;  /* 0x000000b400b47308 */ /* 0x000e220000000800 */
[----:B------:R-:W-:Y:S01]  /*2560*/  FMNMX.FTZ R15, R20, R13, !PT ;  /* 0x0000000d140f7209 */ /* 0x000fe20007810000 */
[-CC-:B------:R-:W-:Y:S01]  /*2570*/  FFMA.FTZ R100, R100, R3.reuse, -R39.reuse ;  /* 0x0000000364647223 */ /* 0x180fe20000010827 */
[-CC-:B------:R-:W-:Y:S01]  /*2580*/  FFMA.FTZ R172, R102, R3.reuse, -R39.reuse ;  /* 0x0000000366ac7223 */ /* 0x180fe20000010827 */
[--C-:B------:R-:W-:Y:S01]  /*2590*/  FFMA.FTZ R104, R104, R3, -R39.reuse ;  /* 0x0000000368687223 */ /* 0x100fe20000010827 */
[----:B------:R-:W-:Y:S01]  /*25a0*/  FMNMX.FTZ R15, R46, R15, !PT ;  /* 0x0000000f2e0f7209 */ /* 0x000fe20007810000 */
[-CC-:B------:R-:W-:Y:S01]  /*25b0*/  FFMA.FTZ R174, R106, R3.reuse, -R39.reuse ;  /* 0x000000036aae7223 */ /* 0x180fe20000010827 */
[--C-:B------:R-:W-:Y:S01]  /*25c0*/  FFMA.FTZ R108, R108, R3, -R39.reuse ;  /* 0x000000036c6c7223 */ /* 0x100fe20000010827 */
[----:B------:R-:W2:Y:S01]  /*25d0*/  MUFU.EX2 R182, R182 ;  /* 0x000000b600b67308 */ /* 0x000ea20000000800 */
[----:B------:R-:W-:Y:S01]  /*25e0*/  FMNMX.FTZ R15, R24, R15, !PT ;  /* 0x0000000f180f7209 */ /* 0x000fe20007810000 */
[-CC-:B------:R-:W-:Y:S01]  /*25f0*/  FFMA.FTZ R168, R110, R3.reuse, -R39.reuse ;  /* 0x000000036ea87223 */ /* 0x180fe20000010827 */
[-CC-:B------:R-:W-:Y:S01]  /*2600*/  FFMA.FTZ R112, R112, R3.reuse, -R39.reuse ;  /* 0x0000000370707223 */ /* 0x180fe20000010827 */
[--C-:B------:R-:W-:Y:S01]  /*2610*/  FFMA.FTZ R170, R114, R3, -R39.reuse ;  /* 0x0000000372aa7223 */ /* 0x100fe20000010827 */
[----:B------:R-:W-:Y:S01]  /*2620*/  FMNMX.FTZ R15, R50, R15, !PT ;  /* 0x0000000f320f7209 */ /* 0x000fe20007810000 */
[-CC-:B------:R-:W-:Y:S01]  /*2630*/  FFMA.FTZ R116, R116, R3.reuse, -R39.reuse ;  /* 0x0000000374747223 */ /* 0x180fe20000010827 */
[----:B------:R-:W-:Y:S01]  /*2640*/  FFMA.FTZ R118, R118, R3, -R39 ;  /* 0x0000000376767223 */ /* 0x000fe20000010827 */
[----:B------:R-:W3:Y:S01]  /*2650*/  MUFU.EX2 R9, R9 ;  /* 0x0000000900097308 */ /* 0x000ee20000000800 */
[----:B------:R-:W-:Y:S01]  /*2660*/  FMNMX.FTZ R21, R28, R15, !PT ;  /* 0x0000000f1c157209 */ /* 0x000fe20007810000 */
[----:B0-----:R-:W-:Y:S01]  /*2670*/  FADD.FTZ R49, R180, R7 ;  /* 0x00000007b4317221 */ /* 0x001fe20000010000 */
[-CC-:B------:R-:W-:Y:S01]  /*2680*/  FFMA.FTZ R154, R60, R3.reuse, -R39.reuse ;  /* 0x000000033c9a7223 */ /* 0x180fe20000010827 */
        /* <DEDUP_REMOVED lines=12> */
[----:B------:R4:W5:Y:S01]  /*2750*/  MUFU.EX2 R11, R96 ;  /* 0x00000060000b7308 */ /* 0x0009620000000800 */
[----:B------:R-:W-:Y:S01]  /*2760*/  FMNMX.FTZ R25, R36, R21, !PT ;  /* 0x0000001524197209 */ /* 0x000fe20007810000 */
[-CC-:B------:R-:W-:Y:S01]  /*2770*/  FFMA.FTZ R130, R130, R3.reuse, -R39.reuse ;  /* 0x0000000382827223 */ /* 0x180fe20000010827 */
[----:B------:R-:W-:Y:S01]  /*2780*/  F2FP.F16.F32.PACK_AB R180, R7, R180 ;  /* 0x000000b407b4723e */ /* 0x000fe200000000ff */
[--C-:B------:R-:W-:Y:S01]  /*2790*/  FFMA.FTZ R132, R132, R3, -R39.reuse ;  /* 0x0000000384847223 */ /* 0x100fe20000010827 */
[----:B------:R-:W-:Y:S01]  /*27a0*/  FMNMX.FTZ R25, R62, R25, !PT ;  /* 0x000000193e197209 */ /* 0x000fe20007810000 */
[----:B------:R-:W-:Y:S01]  /*27b0*/  FFMA.FTZ R84, R84, R3, -R39 ;  /* 0x0000000354547223 */ /* 0x000fe20000010827 */
[--C-:B------:R-:W-:Y:S01]  /*27c0*/  IMAD.MOV.U32 R122, RZ, RZ, R151.reuse ;  /* 0x000000ffff7a7224 */ /* 0x100fe200078e0097 */
[----:B------:R-:W1:Y:S01]  /*27d0*/  MUFU.EX2 R178, R178 ;  /* 0x000000b200b27308 */ /* 0x000e620000000800 */
[----:B------:R-:W-:Y:S01]  /*27e0*/  FMNMX.FTZ R25, R40, R25, !PT ;  /* 0x0000001928197209 */ /* 0x000fe20007810000 */
[----:B------:R-:W-:-:S02]  /*27f0*/  IMAD.MOV.U32 R114, RZ, RZ, R151 ;  /* 0x000000ffff727224 */ /* 0x000fc400078e0097 */
[--C-:B------:R-:W-:Y:S01]  /*2800*/  IMAD.MOV.U32 R110, RZ, RZ, R151.reuse ;  /* 0x000000ffff6e7224 */ /* 0x100fe200078e0097 */
[----:B------:R-:W-:Y:S01]  /*2810*/  FMNMX.FTZ R25, R66, R25, !PT ;  /* 0x0000001942197209 */ /* 0x000fe20007810000 */
[--C-:B------:R-:W-:Y:S02]  /*2820*/  IMAD.MOV.U32 R106, RZ, RZ, R151.reuse ;  /* 0x000000ffff6a7224 */ /* 0x100fe400078e0097 */
[----:B------:R2:W1:Y:S01]  /*2830*/  MUFU.EX2 R13, R100 ;  /* 0x00000064000d7308 */ /* 0x0004620000000800 */
[----:B------:R-:W-:Y:S01]  /*2840*/  FMNMX.FTZ R29, R44, R25, !PT ;  /* 0x000000192c1d7209 */ /* 0x000fe20007810000 */
[--C-:B------:R-:W-:Y:S02]  /*2850*/  IMAD.MOV.U32 R102, RZ, RZ, R151.reuse ;  /* 0x000000ffff667224 */ /* 0x100fe400078e0097 */
[--C-:B------:R-:W-:Y:S01]  /*2860*/  IMAD.MOV.U32 R98, RZ, RZ, R151.reuse ;  /* 0x000000ffff627224 */ /* 0x100fe200078e0097 */
[----:B------:R-:W-:Y:S01]  /*2870*/  FMNMX.FTZ R29, R70, R29, !PT ;  /* 0x0000001d461d7209 */ /* 0x000fe20007810000 */
[----:B----4-:R-:W-:-:S02]  /*2880*/  IMAD.MOV.U32 R96, RZ, RZ, R151 ;  /* 0x000000ffff607224 */ /* 0x010fc400078e0097 */
[----:B------:R-:W-:Y:S01]  /*2890*/  MUFU.EX2 R172, R172 ;  /* 0x000000ac00ac7308 */ /* 0x000fe20000000800 */
[----:B------:R-:W-:Y:S01]  /*28a0*/  FMNMX.FTZ R29, R48, R29, !PT ;  /* 0x0000001d301d7209 */ /* 0x000fe20007810000 */
[--C-:B--2---:R-:W-:Y:S02]  /*28b0*/  IMAD.MOV.U32 R100, RZ, RZ, R151.reuse ;  /* 0x000000ffff647224 */ /* 0x104fe400078e0097 */
[--C-:B------:R-:W-:Y:S01]  /*28c0*/  IMAD.MOV.U32 R94, RZ, RZ, R151.reuse ;  /* 0x000000ffff5e7224 */ /* 0x100fe200078e0097 */
[----:B------:R-:W-:Y:S01]  /*28d0*/  FMNMX.FTZ R29, R74, R29, !PT ;  /* 0x0000001d4a1d7209 */ /* 0x000fe20007810000 */
[----:B------:R-:W-:Y:S02]  /*28e0*/  IMAD.MOV.U32 R92, RZ, RZ, R151 ;  /* 0x000000ffff5c7224 */ /* 0x000fe400078e0097 */
[----:B------:R2:W-:Y:S01]  /*28f0*/  MUFU.EX2 R15, R104 ;  /* 0x00000068000f7308 */ /* 0x0005e20000000800 */
[----:B------:R-:W-:-:S04]  /*2900*/  FMNMX.FTZ R31, R52, R29, !PT ;  /* 0x0000001d341f7209 */ /* 0x000fc80007810000 */
[----:B------:R-:W-:-:S03]  /*2910*/  FMNMX.FTZ R31, R78, R31, !PT ;  /* 0x0000001f4e1f7209 */ /* 0x000fc60007810000 */
[----:B------:R-:W-:Y:S01]  /*2920*/  MUFU.EX2 R174, R174 ;  /* 0x000000ae00ae7308 */ /* 0x000fe20000000800 */
[----:B------:R-:W-:Y:S01]  /*2930*/  FMNMX.FTZ R31, R80, R31, !PT ;  /* 0x0000001f501f7209 */ /* 0x000fe20007810000 */
[----:B--2---:R-:W-:-:S03]  /*2940*/  IMAD.MOV.U32 R104, RZ, RZ, R151 ;  /* 0x000000ffff687224 */ /* 0x004fc600078e0097 */
[----:B------:R-:W-:-:S03]  /*2950*/  FMNMX.FTZ R31, R82, R31, !PT ;  /* 0x0000001f521f7209 */ /* 0x000fc60007810000 */
[----:B------:R2:W-:Y:S01]  /*2960*/  MUFU.EX2 R21, R108 ;  /* 0x0000006c00157308 */ /* 0x0005e20000000800 */
[----:B------:R-:W-:-:S04]  /*2970*/  FMNMX.FTZ R33, R56, R31, !PT ;  /* 0x0000001f38217209 */ /* 0x000fc80007810000 */
[----:B------:R-:W-:-:S03]  /*2980*/  FMNMX.FTZ R33, R86, R33, !PT ;  /* 0x0000002156217209 */ /* 0x000fc60007810000 */
[----:B------:R-:W-:Y:S01]  /*2990*/  MUFU.EX2 R168, R168 ;  /* 0x000000a800a87308 */ /* 0x000fe20000000800 */
[----:B------:R-:W-:Y:S01]  /*29a0*/  FMNMX.FTZ R10, R90, R33, !PT ;  /* 0x000000215a0a7209 */ /* 0x000fe20007810000 */
[-CC-:B------:R-:W-:Y:S01]  /*29b0*/  FFMA.FTZ R33, R120, R3.reuse, -R39.reuse ;  /* 0x0000000378217223 */ /* 0x180fe20000010827 */
[----:B------:R-:W-:Y:S01]  /*29c0*/  FFMA.FTZ R39, R134, R3, -R39 ;  /* 0x0000000386277223 */ /* 0x000fe20000010827 */
[--C-:B------:R-:W-:Y:S02]  /*29d0*/  IMAD.MOV.U32 R134, RZ, RZ, R151.reuse ;  /* 0x000000ffff867224 */ /* 0x100fe400078e0097 */
[----:B------:R-:W4:Y:S01]  /*29e0*/  SHFL.BFLY PT, R37, R10, 0x2, 0x1f ;  /* 0x0c401f000a257f89 */ /* 0x000f2200000e0000 */
[--C-:B------:R-:W-:Y:S01]  /*29f0*/  IMAD.MOV.U32 R120, RZ, RZ, R151.reuse ;  /* 0x000000ffff787224 */ /* 0x100fe200078e0097 */
[----:B------:R3:W-:Y:S01]  /*2a00*/  MUFU.EX2 R25, R112 ;  /* 0x0000007000197308 */ /* 0x0007e20000000800 */
[----:B--2---:R-:W-:-:S07]  /*2a10*/  IMAD.MOV.U32 R108, RZ, RZ, R151 ;  /* 0x000000ffff6c7224 */ /* 0x004fce00078e0097 */
[----:B------:R-:W-:Y:S01]  /*2a20*/  MUFU.EX2 R170, R170 ;  /* 0x000000aa00aa7308 */ /* 0x000fe20000000800 */
[----:B---3--:R-:W-:-:S07]  /*2a30*/  IMAD.MOV.U32 R112, RZ, RZ, R151 ;  /* 0x000000ffff707224 */ /* 0x008fce00078e0097 */
[----:B------:R2:W-:Y:S01]  /*2a40*/  MUFU.EX2 R29, R116 ;  /* 0x00000074001d7308 */ /* 0x0005e20000000800 */
[----:B----4-:R-:W-:-:S07]  /*2a50*/  FMNMX.FTZ R37, R10, R37, !PT ;  /* 0x000000250a257209 */ /* 0x010fce0007810000 */
[----:B------:R-:W-:Y:S01]  /*2a60*/  MUFU.EX2 R152, R152 ;  /* 0x0000009800987308 */ /* 0x000fe20000000800 */
[--C-:B--2---:R-:W-:Y:S01]  /*2a70*/  IMAD.MOV.U32 R116, RZ, RZ, R151.reuse ;  /* 0x000000ffff747224 */ /* 0x104fe200078e0097 */
[----:B------:R-:W2:Y:S06]  /*2a80*/  SHFL.BFLY PT, R10, R37, 0x1, 0x1f ;  /* 0x0c201f00250a7f89 */ /* 0x000eac00000e0000 */
[----:B------:R3:W-:Y:S08]  /*2a90*/  MUFU.EX2 R31, R118 ;  /* 0x00000076001f7308 */ /* 0x0007f00000000800 */
[----:B------:R-:W-:Y:S01]  /*2aa0*/  MUFU.EX2 R154, R154 ;  /* 0x0000009a009a7308 */ /* 0x000fe20000000800 */
[----:B---3--:R-:W-:-:S07]  /*2ab0*/  IMAD.MOV.U32 R118, RZ, RZ, R151 ;  /* 0x000000ffff767224 */ /* 0x008fce00078e0097 */
[----:B------:R-:W-:Y:S01]  /*2ac0*/  MUFU.EX2 R33, R33 ;  /* 0x0000002100217308 */ /* 0x000fe20000000800 */
[----:B--2---:R-:W-:-:S04]  /*2ad0*/  FMNMX.FTZ R10, R37, R10, !PT ;  /* 0x0000000a250a7209 */ /* 0x004fc80007810000 */
[C---:B------:R-:W-:Y:S01]  /*2ae0*/  FSETP.NEU.FTZ.AND P2, PT, R10.reuse, -INF , PT ;  /* 0xff8000000a00780b */ /* 0x040fe20003f5d000 */
[-C--:B------:R-:W-:Y:S02]  /*2af0*/  FMUL.FTZ R47, R10, R3.reuse ;  /* 0x000000030a2f7220 */ /* 0x080fe40000410000 */
[----:B------:R-:W-:Y:S03]  /*2b00*/  MUFU.EX2 R156, R156 ;  /* 0x0000009c009c7308 */ /* 0x000fe60000000800 */
[----:B------:R-:W-:Y:S02]  /*2b10*/  FSEL R47, R47, RZ, P2 ;  /* 0x000000ff2f2f7208 */ /* 0x000fe40001000000 */
[----:B------:R-:W-:Y:S01]  /*2b20*/  ISETP.GE.AND P2, PT, R88, 0x81, PT ;  /* 0x000000815800780c */ /* 0x000fe20003f46270 */
[----:B------:R-:W-:Y:S02]  /*2b30*/  IMAD.MOV.U32 R88, RZ, RZ, R151 ;  /* 0x000000ffff587224 */ /* 0x000fe400078e0097 */
[----:B------:R-:W-:Y:S01]  /*2b40*/  MUFU.EX2 R35, R35 ;  /* 0x0000002300237308 */ /* 0x000fe20000000800 */
[-CC-:B------:R-:W-:Y:S01]  /*2b50*/  FFMA.FTZ R26, R26, R3.reuse, -R47.reuse ;  /* 0x000000031a1a7223 */ /* 0x180fe2000001082f */
[-CC-:B------:R-:W-:Y:S01]  /*2b60*/  FFMA.FTZ R27, R27, R3.reuse, -R47.reuse ;  /* 0x000000031b1b7223 */ /* 0x180fe2000001082f */
[-CC-:B------:R-:W-:Y:S01]  /*2b70*/  FFMA.FTZ R8, R8, R3.reuse, -R47.reuse ;  /* 0x0000000308087223 */ /* 0x180fe2000001082f */
[-CC-:B------:R-:W-:Y:S01]  /*2b80*/  FFMA.FTZ R30, R30, R3.reuse, -R47.reuse ;  /* 0x000000031e1e7223 */ /* 0x180fe2000001082f */
[-CC-:B------:R-:W-:Y:S01]  /*2b90*/  FFMA.FTZ R34, R34, R3.reuse, -R47.reuse ;  /* 0x0000000322227223 */ /* 0x180fe2000001082f */
[-CC-:B------:R-:W-:Y:S01]  /*2ba0*/  FFMA.FTZ R12, R12, R3.reuse, -R47.reuse ;  /* 0x000000030c0c7223 */ /* 0x180fe2000001082f */
[-CC-:B------:R-:W-:Y:S01]  /*2bb0*/  FFMA.FTZ R38, R38, R3.reuse, -R47.reuse ;  /* 0x0000000326267223 */ /* 0x180fe2000001082f */
[----:B------:R2:W-:Y:S01]  /*2bc0*/  MUFU.EX2 R183, R8 ;  /* 0x0000000800b77308 */ /* 0x0005e20000000800 */
[-CC-:B------:R-:W-:Y:S01]  /*2bd0*/  FFMA.FTZ R14, R14, R3.reuse, -R47.reuse ;  /* 0x000000030e0e7223 */ /* 0x180fe2000001082f */
[-CC-:B------:R-:W-:Y:S01]  /*2be0*/  FFMA.FTZ R42, R42, R3.reuse, -R47.reuse ;  /* 0x000000032a2a7223 */ /* 0x180fe2000001082f */
[-CC-:B------:R-:W-:Y:S01]  /*2bf0*/  FFMA.FTZ R20, R20, R3.reuse, -R47.reuse ;  /* 0x0000000314147223 */ /* 0x180fe2000001082f */
[-CC-:B------:R-:W-:Y:S01]  /*2c00*/  FFMA.FTZ R46, R46, R3.reuse, -R47.reuse ;  /* 0x000000032e2e7223 */ /* 0x180fe2000001082f */
[-CC-:B------:R-:W-:Y:S01]  /*2c10*/  FFMA.FTZ R24, R24, R3.reuse, -R47.reuse ;  /* 0x0000000318187223 */ /* 0x180fe2000001082f */
[-CC-:B------:R-:W-:Y:S01]  /*2c20*/  FFMA.FTZ R50, R50, R3.reuse, -R47.reuse ;  /* 0x0000000332327223 */ /* 0x180fe2000001082f */
[-C--:B------:R-:W-:Y:S01]  /*2c30*/  FFMA.FTZ R28, R28, R3.reuse, -R47 ;  /* 0x000000031c1c7223 */ /* 0x080fe2000001082f */
[----:B------:R-:W-:Y:S01]  /*2c40*/  MUFU.EX2 R26, R26 ;  /* 0x0000001a001a7308 */ /* 0x000fe20000000800 */
[----:B--2---:R-:W-:Y:S01]  /*2c50*/  FADD.FTZ R8, R182, R49 ;  /* 0x00000031b6087221 */ /* 0x004fe20000010000 */
[-CC-:B------:R-:W-:Y:S01]  /*2c60*/  FFMA.FTZ R54, R54, R3.reuse, -R47.reuse ;  /* 0x0000000336367223 */ /* 0x180fe2000001082f */
[-CC-:B------:R-:W-:Y:S01]  /*2c70*/  FFMA.FTZ R32, R32, R3.reuse, -R47.reuse ;  /* 0x0000000320207223 */ /* 0x180fe2000001082f */
[-CC-:B------:R-:W-:Y:S01]  /*2c80*/  FFMA.FTZ R58, R58, R3.reuse, -R47.reuse ;  /* 0x000000033a3a7223 */ /* 0x180fe2000001082f */
[----:B------:R-:W-:Y:S01]  /*2c90*/  FADD.FTZ R49, R9, R8 ;  /* 0x0000000809317221 */ /* 0x000fe20000010000 */
[-CC-:B------:R-:W-:Y:S01]  /*2ca0*/  FFMA.FTZ R36, R36, R3.reuse, -R47.reuse ;  /* 0x0000000324247223 */ /* 0x180fe2000001082f */
[-C--:B------:R-:W-:Y:S01]  /*2cb0*/  FFMA.FTZ R62, R62, R3.reuse, -R47 ;  /* 0x000000033e3e7223 */ /* 0x080fe2000001082f */
[----:B------:R-:W2:Y:S01]  /*2cc0*/  MUFU.EX2 R27, R27 ;  /* 0x0000001b001b7308 */ /* 0x000ea20000000800 */
[----:B0-----:R-:W-:Y:S01]  /*2cd0*/  FADD.FTZ R8, R176, R49 ;  /* 0x00000031b0087221 */ /* 0x001fe20000010000 */
[-CC-:B------:R-:W-:Y:S01]  /*2ce0*/  FFMA.FTZ R40, R40, R3.reuse, -R47.reuse ;  /* 0x0000000328287223 */ /* 0x180fe2000001082f */
[-CC-:B------:R-:W-:Y:S01]  /*2cf0*/  FFMA.FTZ R66, R66, R3.reuse, -R47.reuse ;  /* 0x0000000342427223 */ /* 0x180fe2000001082f */
[-CC-:B------:R-:W-:Y:S01]  /*2d00*/  FFMA.FTZ R44, R44, R3.reuse, -R47.reuse ;  /* 0x000000032c2c7223 */ /* 0x180fe2000001082f */
[----:B-----5:R-:W-:Y:S01]  /*2d10*/  FADD.FTZ R49, R11, R8 ;  /* 0x000000080b317221 */ /* 0x020fe20000010000 */
[-C--:B------:R-:W-:Y:S01]  /*2d20*/  FFMA.FTZ R70, R70, R3.reuse, -R47 ;  /* 0x0000000346467223 */ /* 0x080fe2000001082f */
[----:B------:R-:W-:Y:S01]  /*2d30*/  F2FP.F16.F32.PACK_AB R182, R9, R182 ;  /* 0x000000b609b6723e */ /* 0x000fe200000000ff */
[----:B------:R-:W0:Y:S01]  /*2d40*/  MUFU.EX2 R30, R30 ;  /* 0x0000001e001e7308 */ /* 0x000e220000000800 */
[----:B-1----:R-:W-:Y:S01]  /*2d50*/  FADD.FTZ R8, R178, R49 ;  /* 0x00000031b2087221 */ /* 0x002fe20000010000 */
[-CC-:B------:R-:W-:Y:S01]  /*2d60*/  FFMA.FTZ R48, R48, R3.reuse, -R47.reuse ;  /* 0x0000000330307223 */ /* 0x180fe2000001082f */
[-CC-:B------:R-:W-:Y:S01]  /*2d70*/  FFMA.FTZ R74, R74, R3.reuse, -R47.reuse ;  /* 0x000000034a4a7223 */ /* 0x180fe2000001082f */
[-CC-:B------:R-:W-:Y:S01]  /*2d80*/  FFMA.FTZ R52, R52, R3.reuse, -R47.reuse ;  /* 0x0000000334347223 */ /* 0x180fe2000001082f */
[----:B------:R-:W-:Y:S01]  /*2d90*/  FADD.FTZ R51, R13, R8 ;  /* 0x000000080d337221 */ /* 0x000fe20000010000 */
[-CC-:B------:R-:W-:Y:S01]  /*2da0*/  FFMA.FTZ R78, R78, R3.reuse, -R47.reuse ;  /* 0x000000034e4e7223 */ /* 0x180fe2000001082f */
[-C--:B------:R-:W-:Y:S01]  /*2db0*/  FFMA.FTZ R80, R80, R3.reuse, -R47 ;  /* 0x0000000350507223 */ /* 0x080fe2000001082f */
[----:B------:R-:W1:Y:S01]  /*2dc0*/  MUFU.EX2 R34, R34 ;  /* 0x0000002200227308 */ /* 0x000e620000000800 */
[----:B--2---:R-:W-:Y:S01]  /*2dd0*/  FADD.FTZ R49, R26, R27 ;  /* 0x0000001b1a317221 */ /* 0x004fe20000010000 */
[-CC-:B------:R-:W-:Y:S01]  /*2de0*/  FFMA.FTZ R82, R82, R3.reuse, -R47.reuse ;  /* 0x0000000352527223 */ /* 0x180fe2000001082f */
[-CC-:B------:R-:W-:Y:S01]  /*2df0*/  FFMA.FTZ R56, R56, R3.reuse, -R47.reuse ;  /* 0x0000000338387223 */ /* 0x180fe2000001082f */
[-CC-:B------:R-:W-:Y:S01]  /*2e00*/  FFMA.FTZ R86, R86, R3.reuse, -R47.reuse ;  /* 0x0000000356567223 */ /* 0x180fe2000001082f */
[----:B------:R-:W-:Y:S01]  /*2e10*/  FFMA.FTZ R47, R90, R3, -R47 ;  /* 0x000000035a2f7223 */ /* 0x000fe2000001082f */
[----:B------:R-:W-:Y:S01]  /*2e20*/  F2FP.F16.F32.PACK_AB R176, R11, R176 ;  /* 0x000000b00bb0723e */ /* 0x000fe200000000ff */
[----:B------:R-:W-:Y:S01]  /*2e30*/  IMAD.MOV.U32 R90, RZ, RZ, R151 ;  /* 0x000000ffff5a7224 */ /* 0x000fe200078e0097 */
[----:B------:R2:W3:Y:S01]  /*2e40*/  MUFU.EX2 R177, R12 ;  /* 0x0000000c00b17308 */ /* 0x0004e20000000800 */
[----:B0-----:R-:W-:Y:S01]  /*2e50*/  FADD.FTZ R8, R30, R49 ;  /* 0x000000311e087221 */ /* 0x001fe20000010000 */
[----:B------:R-:W-:-:S02]  /*2e60*/  F2FP.F16.F32.PACK_AB R178, R13, R178 ;  /* 0x000000b20db2723e */ /* 0x000fc400000000ff */
[----:B------:R-:W-:Y:S01]  /*2e70*/  F2FP.F16.F32.PACK_AB R181, R27, R26 ;  /* 0x0000001a1bb5723e */ /* 0x000fe200000000ff */
[C---:B------:R-:W-:Y:S01]  /*2e80*/  FADD.FTZ R49, R183.reuse, R8 ;  /* 0x00000008b7317221 */ /* 0x040fe20000010000 */
[----:B------:R-:W-:Y:S02]  /*2e90*/  F2FP.F16.F32.PACK_AB R183, R183, R30 ;  /* 0x0000001eb7b7723e */ /* 0x000fe400000000ff */
[----:B------:R-:W0:Y:S01]  /*2ea0*/  MUFU.EX2 R38, R38 ;  /* 0x0000002600267308 */ /* 0x000e220000000800 */
[----:B--2---:R-:W-:Y:S01]  /*2eb0*/  FADD.FTZ R12, R172, R51 ;  /* 0x00000033ac0c7221 */ /* 0x004fe20000010000 */
[----:B-1----:R-:W-:Y:S01]  /*2ec0*/  FADD.FTZ R8, R34, R49 ;  /* 0x0000003122087221 */ /* 0x002fe20000010000 */
[C---:B------:R-:W-:Y:S02]  /*2ed0*/  F2FP.F16.F32.PACK_AB R172, R15.reuse, R172 ;  /* 0x000000ac0fac723e */ /* 0x040fe400000000ff */
[----:B------:R-:W-:-:S03]  /*2ee0*/  FADD.FTZ R51, R15, R12 ;  /* 0x0000000c0f337221 */ /* 0x000fc60000010000 */
[----:B------:R-:W1:Y:S01]  /*2ef0*/  MUFU.EX2 R179, R14 ;  /* 0x0000000e00b37308 */ /* 0x000e620000000800 */
[----:B------:R-:W-:Y:S01]  /*2f00*/  FADD.FTZ R12, R174, R51 ;  /* 0x00000033ae0c7221 */ /* 0x000fe20000010000 */
[----:B---3--:R-:W-:Y:S01]  /*2f10*/  FADD.FTZ R49, R177, R8 ;  /* 0x00000008b1317221 */ /* 0x008fe20000010000 */
[C---:B------:R-:W-:Y:S02]  /*2f20*/  F2FP.F16.F32.PACK_AB R174, R21.reuse, R174 ;  /* 0x000000ae15ae723e */ /* 0x040fe400000000ff */
[----:B------:R-:W-:Y:S01]  /*2f30*/  FADD.FTZ R51, R21, R12 ;  /* 0x0000000c15337221 */ /* 0x000fe20000010000 */
[----:B------:R-:W-:Y:S02]  /*2f40*/  F2FP.F16.F32.PACK_AB R177, R177, R34 ;  /* 0x00000022b1b1723e */ /* 0x000fe400000000ff */
[----:B------:R-:W2:Y:S01]  /*2f50*/  MUFU.EX2 R42, R42 ;  /* 0x0000002a002a7308 */ /* 0x000ea20000000800 */
[----:B0-----:R-:W-:Y:S01]  /*2f60*/  FADD.FTZ R8, R38, R49 ;  /* 0x0000003126087221 */ /* 0x001fe20000010000 */
[----:B------:R-:W-:Y:S01]  /*2f70*/  FADD.FTZ R12, R168, R51 ;  /* 0x00000033a80c7221 */ /* 0x000fe20000010000 */
[----:B------:R-:W-:-:S03]  /*2f80*/  F2FP.F16.F32.PACK_AB R168, R25, R168 ;  /* 0x000000a819a8723e */ /* 0x000fc600000000ff */
[----:B------:R-:W-:Y:S02]  /*2f90*/  FADD.FTZ R51, R25, R12 ;  /* 0x0000000c19337221 */ /* 0x000fe40000010000 */
[----:B------:R-:W0:Y:S01]  /*2fa0*/  MUFU.EX2 R173, R20 ;  /* 0x0000001400ad7308 */ /* 0x000e220000000800 */
[----:B-1----:R-:W-:Y:S01]  /*2fb0*/  FADD.FTZ R49, R179, R8 ;  /* 0x00000008b3317221 */ /* 0x002fe20000010000 */
[----:B------:R-:W-:Y:S01]  /*2fc0*/  FADD.FTZ R12, R170, R51 ;  /* 0x00000033aa0c7221 */ /* 0x000fe20000010000 */
[----:B------:R-:W-:Y:S02]  /*2fd0*/  F2FP.F16.F32.PACK_AB R170, R29, R170 ;  /* 0x000000aa1daa723e */ /* 0x000fe400000000ff */
[----:B------:R-:W-:Y:S01]  /*2fe0*/  F2FP.F16.F32.PACK_AB R179, R179, R38 ;  /* 0x00000026b3b3723e */ /* 0x000fe200000000ff */
[----:B------:R-:W-:Y:S01]  /*2ff0*/  FADD.FTZ R51, R29, R12 ;  /* 0x0000000c1d337221 */ /* 0x000fe20000010000 */
[----:B------:R-:W-:Y:S01]  /*3000*/  IMAD.MOV.U32 R12, RZ, RZ, 0x3f800000 ;  /* 0x3f800000ff0c7424 */ /* 0x000fe200078e00ff */
[----:B------:R-:W1:Y:S01]  /*3010*/  MUFU.EX2 R46, R46 ;  /* 0x0000002e002e7308 */ /* 0x000e620000000800 */
[----:B--2---:R-:W-:-:S07]  /*3020*/  FADD.FTZ R8, R42, R49 ;  /* 0x000000312a087221 */ /* 0x004fce0000010000 */
[----:B------:R-:W2:Y:S01]  /*3030*/  MUFU.EX2 R175, R24 ;  /* 0x0000001800af7308 */ /* 0x000ea20000000800 */
[----:B0-----:R-:W-:Y:S01]  /*3040*/  FADD.FTZ R49, R173, R8 ;  /* 0x00000008ad317221 */ /* 0x001fe20000010000 */
[----:B------:R-:W-:Y:S01]  /*3050*/  FADD.FTZ R8, R152, R51 ;  /* 0x0000003398087221 */ /* 0x000fe20000010000 */
[----:B------:R-:W-:Y:S02]  /*3060*/  F2FP.F16.F32.PACK_AB R152, R31, R152 ;  /* 0x000000981f98723e */ /* 0x000fe400000000ff */
[----:B------:R-:W-:Y:S01]  /*3070*/  F2FP.F16.F32.PACK_AB R173, R173, R42 ;  /* 0x0000002aadad723e */ /* 0x000fe200000000ff */
[----:B------:R-:W-:Y:S02]  /*3080*/  FADD.FTZ R51, R31, R8 ;  /* 0x000000081f337221 */ /* 0x000fe40000010000 */
[----:B------:R-:W0:Y:S01]  /*3090*/  MUFU.EX2 R50, R50 ;  /* 0x0000003200327308 */ /* 0x000e220000000800 */
[----:B-1----:R-:W-:Y:S01]  /*30a0*/  FADD.FTZ R6, R46, R49 ;  /* 0x000000312e067221 */ /* 0x002fe20000010000 */
[----:B------:R-:W-:Y:S01]  /*30b0*/  FADD.FTZ R8, R154, R51 ;  /* 0x000000339a087221 */ /* 0x000fe20000010000 */
[----:B------:R-:W-:-:S03]  /*30c0*/  F2FP.F16.F32.PACK_AB R154, R33, R154 ;  /* 0x0000009a219a723e */ /* 0x000fc600000000ff */
[----:B------:R-:W-:Y:S02]  /*30d0*/  FADD.FTZ R51, R33, R8 ;  /* 0x0000000821337221 */ /* 0x000fe40000010000 */
[----:B------:R-:W1:Y:S01]  /*30e0*/  MUFU.EX2 R169, R28 ;  /* 0x0000001c00a97308 */ /* 0x000e620000000800 */
[----:B--2---:R-:W-:Y:S01]  /*30f0*/  FADD.FTZ R49, R175, R6 ;  /* 0x00000006af317221 */ /* 0x004fe20000010000 */
[----:B------:R-:W-:Y:S01]  /*3100*/  FADD.FTZ R8, R156, R51 ;  /* 0x000000339c087221 */ /* 0x000fe20000010000 */
[----:B------:R-:W-:Y:S02]  /*3110*/  F2FP.F16.F32.PACK_AB R156, R35, R156 ;  /* 0x0000009c239c723e */ /* 0x000fe400000000ff */
[----:B------:R-:W-:Y:S01]  /*3120*/  F2FP.F16.F32.PACK_AB R175, R175, R46 ;  /* 0x0000002eafaf723e */ /* 0x000fe200000000ff */
[----:B------:R-:W-:Y:S02]  /*3130*/  FADD.FTZ R51, R35, R8 ;  /* 0x0000000823337221 */ /* 0x000fe40000010000 */
[----:B------:R-:W2:Y:S01]  /*3140*/  MUFU.EX2 R54, R54 ;  /* 0x0000003600367308 */ /* 0x000ea20000000800 */
[----:B0-----:R-:W-:-:S07]  /*3150*/  FADD.FTZ R6, R50, R49 ;  /* 0x0000003132067221 */ /* 0x001fce0000010000 */
[----:B------:R-:W0:Y:S01]  /*3160*/  MUFU.EX2 R171, R32 ;  /* 0x0000002000ab7308 */ /* 0x000e220000000800 */
[C---:B-1----:R-:W-:Y:S01]  /*3170*/  FADD.FTZ R49, R169.reuse, R6 ;  /* 0x00000006a9317221 */ /* 0x042fe20000010000 */
[----:B------:R-:W-:-:S06]  /*3180*/  F2FP.F16.F32.PACK_AB R169, R169, R50 ;  /* 0x00000032a9a9723e */ /* 0x000fcc00000000ff */
[----:B------:R-:W1:Y:S01]  /*3190*/  MUFU.EX2 R58, R58 ;  /* 0x0000003a003a7308 */ /* 0x000e620000000800 */
[----:B--2---:R-:W-:-:S07]  /*31a0*/  FADD.FTZ R6, R54, R49 ;  /* 0x0000003136067221 */ /* 0x004fce0000010000 */
[----:B------:R-:W2:Y:S01]  /*31b0*/  MUFU.EX2 R158, R158 ;  /* 0x0000009e009e7308 */ /* 0x000ea20000000800 */
[C---:B0-----:R-:W-:Y:S01]  /*31c0*/  FADD.FTZ R49, R171.reuse, R6 ;  /* 0x00000006ab317221 */ /* 0x041fe20000010000 */
[----:B------:R-:W-:-:S06]  /*31d0*/  F2FP.F16.F32.PACK_AB R171, R171, R54 ;  /* 0x00000036abab723e */ /* 0x000fcc00000000ff */
[----:B------:R-:W0:Y:S01]  /*31e0*/  MUFU.EX2 R153, R36 ;  /* 0x0000002400997308 */ /* 0x000e220000000800 */
[----:B-1----:R-:W-:-:S07]  /*31f0*/  FADD.FTZ R6, R58, R49 ;  /* 0x000000313a067221 */ /* 0x002fce0000010000 */
[----:B------:R1:W3:Y:S01]  /*3200*/  MUFU.EX2 R41, R124 ;  /* 0x0000007c00297308 */ /* 0x0002e20000000800 */
[----:B--2---:R-:W-:-:S07]  /*3210*/  FADD.FTZ R8, R158, R51 ;  /* 0x000000339e087221 */ /* 0x004fce0000010000 */
[----:B------:R-:W2:Y:S01]  /*3220*/  MUFU.EX2 R62, R62 ;  /* 0x0000003e003e7308 */ /* 0x000ea20000000800 */
[C---:B0-----:R-:W-:Y:S01]  /*3230*/  FADD.FTZ R7, R153.reuse, R6 ;  /* 0x0000000699077221 */ /* 0x041fe20000010000 */
[----:B------:R-:W-:Y:S01]  /*3240*/  F2FP.F16.F32.PACK_AB R153, R153, R58 ;  /* 0x0000003a9999723e */ /* 0x000fe200000000ff */
[----:B-1----:R-:W-:-:S05]  /*3250*/  IMAD.MOV.U32 R124, RZ, RZ, R151 ;  /* 0x000000ffff7c7224 */ /* 0x002fca00078e0097 */
[----:B------:R-:W0:Y:S01]  /*3260*/  MUFU.EX2 R72, R72 ;  /* 0x0000004800487308 */ /* 0x000e220000000800 */
[C---:B---3--:R-:W-:Y:S01]  /*3270*/  FADD.FTZ R9, R41.reuse, R8 ;  /* 0x0000000829097221 */ /* 0x048fe20000010000 */
[----:B------:R-:W-:-:S06]  /*3280*/  F2FP.F16.F32.PACK_AB R158, R41, R158 ;  /* 0x0000009e299e723e */ /* 0x000fcc00000000ff */
[----:B------:R-:W1:Y:S01]  /*3290*/  MUFU.EX2 R155, R40 ;  /* 0x00000028009b7308 */ /* 0x000e620000000800 */
[----:B--2---:R-:W-:-:S07]  /*32a0*/  FADD.FTZ R6, R62, R7 ;  /* 0x000000073e067221 */ /* 0x004fce0000010000 */
[----:B------:R2:W3:Y:S01]  /*32b0*/  MUFU.EX2 R43, R126 ;  /* 0x0000007e002b7308 */ /* 0x0004e20000000800 */
[----:B0-----:R-:W-:-:S07]  /*32c0*/  FADD.FTZ R8, R72, R9 ;  /* 0x0000000948087221 */ /* 0x001fce0000010000 */
[----:B------:R-:W0:Y:S01]  /*32d0*/  MUFU.EX2 R66, R66 ;  /* 0x0000004200427308 */ /* 0x000e220000000800 */
[C---:B-1----:R-:W-:Y:S01]  /*32e0*/  FADD.FTZ R7, R155.reuse, R6 ;  /* 0x000000069b077221 */ /* 0x042fe20000010000 */
[----:B------:R-:W-:Y:S01]  /*32f0*/  F2FP.F16.F32.PACK_AB R155, R155, R62 ;  /* 0x0000003e9b9b723e */ /* 0x000fe200000000ff */
[----:B--2---:R-:W-:-:S05]  /*3300*/  IMAD.MOV.U32 R126, RZ, RZ, R151 ;  /* 0x000000ffff7e7224 */ /* 0x004fca00078e0097 */
[----:B------:R-:W1:Y:S01]  /*3310*/  MUFU.EX2 R76, R76 ;  /* 0x0000004c004c7308 */ /* 0x000e620000000800 */
[C---:B---3--:R-:W-:Y:S01]  /*3320*/  FADD.FTZ R9, R43.reuse, R8 ;  /* 0x000000082b097221 */ /* 0x048fe20000010000 */
[----:B------:R-:W-:-:S06]  /*3330*/  F2FP.F16.F32.PACK_AB R160, R43, R72 ;  /* 0x000000482ba0723e */ /* 0x000fcc00000000ff */
[----:B------:R-:W2:Y:S01]  /*3340*/  MUFU.EX2 R157, R44 ;  /* 0x0000002c009d7308 */ /* 0x000ea20000000800 */
[----:B0-----:R-:W-:-:S07]  /*3350*/  FADD.FTZ R6, R66, R7 ;  /* 0x0000000742067221 */ /* 0x001fce0000010000 */
[----:B------:R0:W3:Y:S01]  /*3360*/  MUFU.EX2 R45, R128 ;  /* 0x00000080002d7308 */ /* 0x0000e20000000800 */
[----:B-1----:R-:W-:-:S07]  /*3370*/  FADD.FTZ R8, R76, R9 ;  /* 0x000000094c087221 */ /* 0x002fce0000010000 */
[----:B------:R-:W1:Y:S01]  /*3380*/  MUFU.EX2 R70, R70 ;  /* 0x0000004600467308 */ /* 0x000e620000000800 */
[C---:B--2---:R-:W-:Y:S01]  /*3390*/  FADD.FTZ R7, R157.reuse, R6 ;  /* 0x000000069d077221 */ /* 0x044fe20000010000 */
[----:B------:R-:W-:Y:S01]  /*33a0*/  F2FP.F16.F32.PACK_AB R157, R157, R66 ;  /* 0x000000429d9d723e */ /* 0x000fe200000000ff */
[----:B0-----:R-:W-:-:S05]  /*33b0*/  IMAD.MOV.U32 R128, RZ, RZ, R151 ;  /* 0x000000ffff807224 */ /* 0x001fca00078e0097 */
[----:B------:R-:W0:Y:S01]  /*33c0*/  MUFU.EX2 R130, R130 ;  /* 0x0000008200827308 */ /* 0x000e220000000800 */
[C---:B---3--:R-:W-:Y:S01]  /*33d0*/  FADD.FTZ R9, R45.reuse, R8 ;  /* 0x000000082d097221 */ /* 0x048fe20000010000 */
[----:B------:R-:W-:-:S06]  /*33e0*/  F2FP.F16.F32.PACK_AB R162, R45, R76 ;  /* 0x0000004c2da2723e */ /* 0x000fcc00000000ff */
[----:B------:R-:W2:Y:S01]  /*33f0*/  MUFU.EX2 R159, R48 ;  /* 0x00000030009f7308 */ /* 0x000ea20000000800 */
[----:B-1----:R-:W-:-:S07]  /*3400*/  FADD.FTZ R6, R70, R7 ;  /* 0x0000000746067221 */ /* 0x002fce0000010000 */
[----:B------:R1:W3:Y:S01]  /*3410*/  MUFU.EX2 R37, R132 ;  /* 0x0000008400257308 */ /* 0x0002e20000000800 */
[----:B0-----:R-:W-:-:S07]  /*3420*/  FADD.FTZ R8, R130, R9 ;  /* 0x0000000982087221 */ /* 0x001fce0000010000 */
[----:B------:R-:W0:Y:S01]  /*3430*/  MUFU.EX2 R74, R74 ;  /* 0x0000004a004a7308 */ /* 0x000e220000000800 */
[C---:B--2---:R-:W-:Y:S01]  /*3440*/  FADD.FTZ R7, R159.reuse, R6 ;  /* 0x000000069f077221 */ /* 0x044fe20000010000 */
[----:B------:R-:W-:Y:S01]  /*3450*/  F2FP.F16.F32.PACK_AB R159, R159, R70 ;  /* 0x000000469f9f723e */ /* 0x000fe200000000ff */
[----:B-1----:R-:W-:-:S05]  /*3460*/  IMAD.MOV.U32 R132, RZ, RZ, R151 ;  /* 0x000000ffff847224 */ /* 0x002fca00078e0097 */
[----:B------:R-:W1:Y:S01]  /*3470*/  MUFU.EX2 R84, R84 ;  /* 0x0000005400547308 */ /* 0x000e620000000800 */
[C---:B---3--:R-:W-:Y:S01]  /*3480*/  FADD.FTZ R9, R37.reuse, R8 ;  /* 0x0000000825097221 */ /* 0x048fe20000010000 */
[----:B------:R-:W-:Y:S01]  /*3490*/  F2FP.F16.F32.PACK_AB R164, R37, R130 ;  /* 0x0000008225a4723e */ /* 0x000fe200000000ff */
[----:B------:R-:W-:-:S05]  /*34a0*/  IMAD.MOV.U32 R130, RZ, RZ, R151 ;  /* 0x000000ffff827224 */ /* 0x000fca00078e0097 */
[----:B------:R-:W2:Y:S01]  /*34b0*/  MUFU.EX2 R161, R52 ;  /* 0x0000003400a17308 */ /* 0x000ea20000000800 */
[----:B0-----:R-:W-:-:S07]  /*34c0*/  FADD.FTZ R6, R74, R7 ;  /* 0x000000074a067221 */ /* 0x001fce0000010000 */
[----:B------:R-:W0:Y:S01]  /*34d0*/  MUFU.EX2 R78, R78 ;  /* 0x0000004e004e7308 */ /* 0x000e220000000800 */
[----:B-1----:R-:W-:-:S07]  /*34e0*/  FADD.FTZ R8, R84, R9 ;  /* 0x0000000954087221 */ /* 0x002fce0000010000 */
[----:B------:R-:W1:Y:S01]  /*34f0*/  MUFU.EX2 R163, R80 ;  /* 0x0000005000a37308 */ /* 0x000e620000000800 */
[C---:B--2---:R-:W-:Y:S01]  /*3500*/  FADD.FTZ R9, R161.reuse, R6 ;  /* 0x00000006a1097221 */ /* 0x044fe20000010000 */
[----:B------:R-:W-:-:S06]  /*3510*/  F2FP.F16.F32.PACK_AB R161, R161, R74 ;  /* 0x0000004aa1a1723e */ /* 0x000fcc00000000ff */
        /* <DEDUP_REMOVED lines=11> */
[----:B-1----:R-:W-:Y:S01]  /*35d0*/  FADD.FTZ R6, R86, R9 ;  /* 0x0000000956067221 */ /* 0x002fe20000010000 */
[C---:B--2---:R-:W-:Y:S01]  /*35e0*/  FADD.FTZ R7, R39.reuse, R8 ;  /* 0x0000000827077221 */ /* 0x044fe20000010000 */
[----:B------:R-:W-:Y:S01]  /*35f0*/  F2FP.F16.F32.PACK_AB R166, R39, R84 ;  /* 0x0000005427a6723e */ /* 0x000fe200000000ff */
[----:B------:R-:W-:Y:S02]  /*3600*/  IMAD.MOV.U32 R8, RZ, RZ, 0x3f800000 ;  /* 0x3f800000ff087424 */ /* 0x000fe400078e00ff */
[C---:B0-----:R-:W-:Y:S01]  /*3610*/  FADD.FTZ R6, R47.reuse, R6 ;  /* 0x000000062f067221 */ /* 0x041fe20000010000 */
[----:B------:R-:W-:Y:S01]  /*3620*/  F2FP.F16.F32.PACK_AB R167, R47, R86 ;  /* 0x000000562fa7723e */ /* 0x000fe200000000ff */
[----:B------:R-:W-:Y:S06]  /*3630*/  @!P2 BRA `(.L_x_15) ;  /* 0x0000002000fca947 */ /* 0x000fec0003800000 */
[----:B------:R-:W-:Y:S01]  /*3640*/  VIADD R193, R193, 0xfffffffe ;  /* 0xfffffffec1c17836 */ /* 0x000fe20000000000 */
[----:B------:R-:W-:Y:S01]  /*3650*/  CS2R R150, SRZ ;  /* 0x0000000000967805 */ /* 0x000fe2000001ff00 */
[----:B------:R-:W-:Y:S01]  /*3660*/  IMAD.MOV.U32 R9, RZ, RZ, R10 ;  /* 0x000000ffff097224 */ /* 0x000fe200078e000a */
[----:B------:R-:W-:Y:S01]  /*3670*/  CS2R R146, SRZ ;  /* 0x0000000000927805 */ /* 0x000fe2000001ff00 */
[----:B------:R-:W-:Y:S01]  /*3680*/  IMAD.MOV.U32 R11, RZ, RZ, R0 ;  /* 0x000000ffff0b7224 */ /* 0x000fe200078e0000 */
[----:B------:R-:W-:Y:S01]  /*3690*/  CS2R R142, SRZ ;  /* 0x00000000008e7805 */ /* 0x000fe2000001ff00 */
[----:B------:R-:W-:Y:S01]  /*36a0*/  IMAD.MOV.U32 R8, RZ, RZ, 0x3f800000 ;  /* 0x3f800000ff087424 */ /* 0x000fe200078e00ff */
[----:B------:R-:W-:Y:S02]  /*36b0*/  CS2R R138, SRZ ;  /* 0x00000000008a7805 */ /* 0x000fe4000001ff00 */
[----:B------:R-:W-:Y:S02]  /*36c0*/  CS2R R134, SRZ ;  /* 0x0000000000867805 */ /* 0x000fe4000001ff00 */
[----:B------:R-:W-:-:S02]  /*36d0*/  CS2R R130, SRZ ;  /* 0x0000000000827805 */ /* 0x000fc4000001ff00 */
[----:B------:R-:W-:Y:S02]  /*36e0*/  CS2R R126, SRZ ;  /* 0x00000000007e7805 */ /* 0x000fe4000001ff00 */
[----:B------:R-:W-:Y:S02]  /*36f0*/  CS2R R122, SRZ ;  /* 0x00000000007a7805 */ /* 0x000fe4000001ff00 */
[----:B------:R-:W-:Y:S02]  /*3700*/  CS2R R118, SRZ ;  /* 0x0000000000767805 */ /* 0x000fe4000001ff00 */
        /* <DEDUP_REMOVED lines=22> */
[----:B------:R-:W-:Y:S01]  /*3870*/  CS2R R88, SRZ ;  /* 0x0000000000587805 */ /* 0x000fe2000001ff00 */
[----:B------:R-:W-:Y:S01]  /*3880*/  UMOV UR4, UR37 ;  /* 0x0000002500047c82 */ /* 0x000fe20008000000 */
[----:B------:R-:W-:-:S05]  /*3890*/  UMOV UR5, UR36 ;  /* 0x0000002400057c82 */ /* 0x000fca0008000000 */
.L_x_24:
[----:B------:R-:W-:-:S04]  /*38a0*/  UIADD3 UR6, UR5, 0x1, URZ ;  /* 0x0000000105067890 */ /* 0x000fc8000fffe03f */
[----:B------:R-:W-:-:S04]  /*38b0*/  UISETP.NE.AND UP0, UPT, UR6, 0x2, UPT ;  /* 0x000000020600788c */ /* 0x000fc8000bf05270 */
[----:B------:R-:W-:Y:S02]  /*38c0*/  USEL UR37, URZ, 0x1, UP0 ;  /* 0x000000013f257887 */ /* 0x000fe40008000000 */
[----:B------:R-:W-:Y:S02]  /*38d0*/  USEL UR36, UR6, URZ, UP0 ;  /* 0x0000003f06247287 */ /* 0x000fe40008000000 */
[----:B------:R-:W-:Y:S01]  /*38e0*/  ULOP3.LUT UR37, UR4, UR37, URZ, 0x3c, !UPT ;  /* 0x0000002504257292 */ /* 0x000fe2000f8e3c3f */
[----:B------:R-:W-:Y:S11]  /*38f0*/  @!P0 BRA `(.L_x_16) ;  /* 0x0000000000048947 */ /* 0x000ff60003800000 */
[----:B------:R-:W-:Y:S01]  /*3900*/  BPT.TRAP 0x1 ;  /* 0x000000040000795c */ /* 0x000fe20000300000 */
.L_x_16:
[----:B------:R-:W0:Y:S01]  /*3910*/  S2UR UR7, SR_CgaCtaId ;  /* 0x00000000000779c3 */ /* 0x000e220000008800 */
[----:B------:R-:W-:Y:S01]  /*3920*/  UMOV UR6, 0x400 ;  /* 0x0000040000067882 */ /* 0x000fe20000000000 */
[----:B------:R-:W-:-:S05]  /*3930*/  IMAD.U32 R0, RZ, RZ, UR37 ;  /* 0x00000025ff007e24 */ /* 0x000fca000f8e00ff */
[----:B------:R-:W-:Y:S01]  /*3940*/  SHF.L.U32 R0, R0, 0x1f, RZ ;  /* 0x0000001f00007819 */ /* 0x000fe200000006ff */
[----:B0-----:R-:W-:-:S04]  /*3950*/  ULEA UR6, UR7, UR6, 0x18 ;  /* 0x0000000607067291 */ /* 0x001fc8000f8ec03f */
[----:B------:R-:W-:-:S09]  /*3960*/  ULEA UR7, UR36, UR6, 0x3 ;  /* 0x0000000624077291 */ /* 0x000fd2000f8e183f */
[----:B------:R0:W1:Y:S01]  /*3970*/  SYNCS.PHASECHK.TRANS64.TRYWAIT P2, [UR7+0x34830], R0 ;  /* 0x03483000ff0075a7 */ /* 0x0000620008040147 */
[----:B------:R-:W-:Y:S05]  /*3980*/  @!P0 BRA `(.L_x_17) ;  /* 0x0000000000048947 */ /* 0x000fea0003800000 */
[----:B------:R-:W-:Y:S01]  /*3990*/  BPT.TRAP 0x1 ;  /* 0x000000040000795c */ /* 0x000fe20000300000 */
.L_x_17:
[----:B-1----:R-:W-:Y:S05]  /*39a0*/  @P2 BRA `(.L_x_18) ;  /* 0x0000000000082947 */ /* 0x002fea0003800000 */
[----:B------:R-:W1:Y:S02]  /*39b0*/  SYNCS.PHASECHK.TRANS64.TRYWAIT P2, [UR7+0x34830], R0 ;  /* 0x03483000ff0075a7 */ /* 0x000e640008040147 */
[----:B-1----:R-:W-:Y:S05]  /*39c0*/  @!P2 BRA `(.L_x_19) ;  /* 0x000000840054a947 */ /* 0x002fea0003800000 */
.L_x_18:
[----:B------:R-:W-:Y:S01]  /*39d0*/  R2UR UR44, R4 ;  /* 0x00000000042c72ca */ /* 0x000fe200000e0000 */
[----:B------:R-:W-:Y:S01]  /*39e0*/  UIMAD UR10, UR36, 0xc00, UR38 ;  /* 0x00000c00240a78a4 */ /* 0x000fe2000f8e0226 */
[----:B------:R-:W-:Y:S01]  /*39f0*/  R2UR UR45, R5 ;  /* 0x00000000052d72ca */ /* 0x000fe200000e0000 */
[----:B------:R-:W-:Y:S01]  /*3a00*/  WARPGROUP.ARRIVE ;  /* 0x00000000000079c5 */ /* 0x000fe20000000000 */
[----:B------:R-:W-:Y:S01]  /*3a10*/  UMOV UR47, 0x40000040 ;  /* 0x40000040002f7882 */ /* 0x000fe20000000000 */
[----:B------:R-:W-:Y:S01]  /*3a20*/  UIADD3 UR14, UR10, 0x400, URZ ;  /* 0x000004000a0e7890 */ /* 0x000fe2000fffe03f */
[-C--:B------:R-:W-:Y:S01]  /*3a30*/  FMUL.FTZ R88, R88, R12.reuse ;  /* 0x0000000c58587220 */ /* 0x080fe20000410000 */
[----:B------:R-:W-:Y:S01]  /*3a40*/  UMOV UR15, 0x40000040 ;  /* 0x40000040000f7882 */ /* 0x000fe20000000000 */
[----:B------:R-:W-:Y:S01]  /*3a50*/  UMOV UR46, UR10 ;  /* 0x0000000a002e7c82 */ /* 0x000fe20008000000 */
[----:B------:R-:W-:Y:S01]  /*3a60*/  UIADD3 UR18, UR10, 0x402, URZ ;  /* 0x000004020a127890 */ /* 0x000fe2000fffe03f */
[-C--:B------:R-:W-:Y:S01]  /*3a70*/  FMUL.FTZ R89, R89, R12.reuse ;  /* 0x0000000c59597220 */ /* 0x080fe20000410000 */
[----:B------:R-:W-:Y:S01]  /*3a80*/  UMOV UR19, 0x40000040 ;  /* 0x4000004000137882 */ /* 0x000fe20000000000 */
[----:B------:R-:W-:Y:S01]  /*3a90*/  UIADD3 UR22, UR10, 0x404, URZ ;  /* 0x000004040a167890 */ /* 0x000fe2000fffe03f */
[-C--:B------:R-:W-:Y:S01]  /*3aa0*/  FMUL.FTZ R92, R92, R12.reuse ;  /* 0x0000000c5c5c7220 */ /* 0x080fe20000410000 */
[----:B------:R-:W-:Y:S01]  /*3ab0*/  UMOV UR23, 0x40000040 ;  /* 0x4000004000177882 */ /* 0x000fe20000000000 */
[----:B------:R-:W-:Y:S01]  /*3ac0*/  HGMMA.64x128x16.F32 R24, gdesc[UR44], RZ, !UPT, gsb0 ;  /* 0x01e000002c1879f0 */ /* 0x000fe2000c0008ff */
[----:B------:R-:W-:Y:S01]  /*3ad0*/  UIADD3 UR46, UR10, 0x2, URZ ;  /* 0x000000020a2e7890 */ /* 0x000fe2000fffe03f */
[-C--:B------:R-:W-:Y:S01]  /*3ae0*/  FMUL.FTZ R93, R93, R12.reuse ;  /* 0x0000000c5d5d7220 */ /* 0x080fe20000410000 */
[----:B------:R-:W-:Y:S01]  /*3af0*/  UMOV UR44, UR56 ;  /* 0x00000038002c7c82 */ /* 0x000fe20008000000 */
[----:B------:R-:W-:Y:S01]  /*3b00*/  UMOV UR45, UR57 ;  /* 0x00000039002d7c82 */ /* 0x000fe20008000000 */
[----:B------:R-:W-:Y:S01]  /*3b10*/  UMOV UR47, 0x40000040 ;  /* 0x40000040002f7882 */ /* 0x000fe20000000000 */
[----:B------:R-:W-:Y:S01]  /*3b20*/  UIADD3 UR26, UR10, 0x406, URZ ;  /* 0x000004060a1a7890 */ /* 0x000fe2000fffe03f */
[-C--:B------:R-:W-:Y:S01]  /*3b30*/  FMUL.FTZ R96, R96, R12.reuse ;  /* 0x0000000c60607220 */ /* 0x080fe20000410000 */
        /* <DEDUP_REMOVED lines=10> */
[-C--:B------:R-:W-:Y:S01]  /*3be0*/  FMUL.FTZ R104, R104, R12.reuse ;  /* 0x0000000c68687220 */ /* 0x080fe20000410000 */
        /* <DEDUP_REMOVED lines=22> */
[----:B------:R-:W-:Y:S01]  /*3d50*/  FMUL.FTZ R149, R149, R12 ;  /* 0x0000000c95957220 */ /* 0x000fe20000410000 */
        /* <DEDUP_REMOVED lines=32> */
[----:B------:R-:W-:-:S02]  /*3f60*/  WARPGROUP.DEPBAR.LE gsb0, 0x0 ;  /* 0x00008000000079c5 */ /* 0x000fc40000010000 */
[----:B------:R-:W-:-:S06]  /*3f70*/  WARPGROUP.ARRIVE ;  /* 0x00000000000079c5 */ /* 0x000fcc0000000000 */
[----:B------:R-:W-:Y:S01]  /*3f80*/  HGMMA.64x128x16.F32 R24, gdesc[UR44], R24, gsb0 ;  /* 0x01e000002c1879f0 */ /* 0x000fe20008000818 */
[----:B------:R-:W-:Y:S01]  /*3f90*/  UIADD3 UR46, UR10, 0x4, URZ ;  /* 0x000000040a2e7890 */ /* 0x000fe2000fffe03f */
[----:B------:R-:W-:Y:S01]  /*3fa0*/  UMOV UR44, UR52 ;  /* 0x00000034002c7c82 */ /* 0x000fe20008000000 */
[----:B------:R-:W-:Y:S01]  /*3fb0*/  UMOV UR45, UR53 ;  /* 0x00000035002d7c82 */ /* 0x000fe20008000000 */
[----:B------:R-:W-:Y:S01]  /*3fc0*/  UMOV UR47, 0x40000040 ;  /* 0x40000040002f7882 */ /* 0x000fe20000000000 */
[----:B------:R-:W-:Y:S02]  /*3fd0*/  WARPGROUP.DEPBAR.LE gsb0, 0x0 ;  /* 0x00008000000079c5 */ /* 0x000fe40000010000 */
        /* <DEDUP_REMOVED lines=38> */
[----:B------:R-:W-:Y:S05]  /*4240*/  @!P0 BRA `(.L_x_20) ;  /* 0x0000000000048947 */ /* 0x000fea0003800000 */
[----:B------:R-:W-:Y:S01]  /*4250*/  BPT.TRAP 0x1 ;  /* 0x000000040000795c */ /* 0x000fe20000300000 */
.L_x_20:
[----:B------:R-:W-:Y:S01]  /*4260*/  ULEA UR10, UR5, UR6, 0x3 ;  /* 0x00000006050a7291 */ /* 0x000fe2000f8e183f */
[----:B01----:R-:W-:-:S05]  /*4270*/  IMAD.U32 R0, RZ, RZ, UR4 ;  /* 0x00000004ff007e24 */ /* 0x003fca000f8e00ff */
[----:B------:R-:W-:-:S04]  /*4280*/  SHF.L.U32 R0, R0, 0x1f, RZ ;  /* 0x0000001f00007819 */ /* 0x000fc800000006ff */
[----:B------:R0:W1:Y:S01]  /*4290*/  SYNCS.PHASECHK.TRANS64.TRYWAIT P2, [UR10+0x34850], R0 ;  /* 0x03485000ff0075a7 */ /* 0x000062000804014a */
[----:B------:R-:W-:Y:S05]  /*42a0*/  @!P0 BRA `(.L_x_21) ;  /* 0x0000000000048947 */ /* 0x000fea0003800000 */
[----:B------:R-:W-:Y:S01]  /*42b0*/  BPT.TRAP 0x1 ;  /* 0x000000040000795c */ /* 0x000fe20000300000 */
.L_x_21:
[----:B-1----:R-:W-:Y:S05]  /*42c0*/  @P2 BRA `(.L_x_22) ;  /* 0x0000000000082947 */ /* 0x002fea0003800000 */
[----:B------:R-:W1:Y:S02]  /*42d0*/  SYNCS.PHASECHK.TRANS64.TRYWAIT P2, [UR10+0x34850], R0 ;  /* 0x03485000ff0075a7 */ /* 0x000e64000804014a */
[----:B-1----:R-:W-:Y:S05]  /*42e0*/  @!P2 BRA `(.L_x_23) ;  /* 0x0000007c0024a947 */ /* 0x002fea0003800000 */
.L_x_22:
[----:B------:R-:W-:Y:S01]  /*42f0*/  UIADD3 UR6, UR6, 0x400, URZ ;  /* 0x0000040006067890 */ /* 0x000fe2000fffe03f */
[----:B------:R-:W-:Y:S01]  /*4300*/  WARPGROUP.ARRIVE ;  /* 0x00000000000079c5 */ /* 0x000fe20000000000 */
[----:B------:R-:W-:Y:S01]  /*4310*/  UMOV UR15, 0x40000040 ;  /* 0x40000040000f7882 */ /* 0x000fe20000000000 */
[----:B01----:R-:W-:Y:S01]  /*4320*/  FMNMX.FTZ R0, R24, R11, !PT ;  /* 0x0000000b18007209 */ /* 0x003fe20007810000 */
[----:B------:R-:W-:Y:S01]  /*4330*/  USHF.R.U32.HI UR6, URZ, 0x4, UR6 ;  /* 0x000000043f067899 */ /* 0x000fe20008011606 */
[C---:B------:R-:W-:Y:S01]  /*4340*/  ISETP.GT.AND P2, PT, R193.reuse, RZ, PT ;  /* 0x000000ffc100720c */ /* 0x040fe20003f44270 */
[----:B------:R-:W-:Y:S01]  /*4350*/  VIADD R193, R193, 0xffffffff ;  /* 0xffffffffc1c17836 */ /* 0x000fe20000000000 */
[----:B------:R-:W-:Y:S01]  /*4360*/  FMNMX.FTZ R3, R25, R0, !PT ;  /* 0x0000000019037209 */ /* 0x000fe20007810000 */
[----:B------:R-:W-:-:S03]  /*4370*/  ULOP3.LUT UR6, UR6, 0x3fff, URZ, 0xc0, !UPT ;  /* 0x00003fff06067892 */ /* 0x000fc6000f8ec03f */
[----:B------:R-:W-:Y:S01]  /*4380*/  FMNMX.FTZ R0, R28, R3, !PT ;  /* 0x000000031c007209 */ /* 0x000fe20007810000 */
[----:B------:R-:W-:-:S03]  /*4390*/  ULOP3.LUT UR4, UR6, 0x4000000, URZ, 0xfc, !UPT ;  /* 0x0400000006047892 */ /* 0x000fc6000f8efc3f */
[----:B------:R-:W-:Y:S01]  /*43a0*/  FMNMX.FTZ R3, R29, R0, !PT ;  /* 0x000000001d037209 */ /* 0x000fe20007810000 */
[----:B------:R-:W-:-:S03]  /*43b0*/  ULEA UR4, UR5, UR4, 0xb ;  /* 0x0000000405047291 */ /* 0x000fc6000f8e583f */
[----:B------:R-:W-:Y:S01]  /*43c0*/  FMNMX.FTZ R0, R32, R3, !PT ;  /* 0x0000000320007209 */ /* 0x000fe20007810000 */
[----:B------:R-:W-:Y:S01]  /*43d0*/  UIADD3 UR6, UR4, 0x80, URZ ;  /* 0x0000008004067890 */ /* 0x000fe2000fffe03f */
[----:B------:R-:W-:Y:S02]  /*43e0*/  UMOV UR5, UR36 ;  /* 0x0000002400057c82 */ /* 0x000fe40008000000 */
[----:B------:R-:W-:Y:S01]  /*43f0*/  UMOV UR14, UR4 ;  /* 0x00000004000e7c82 */ /* 0x000fe20008000000 */
[----:B------:R-:W-:Y:S01]  /*4400*/  FMNMX.FTZ R3, R33, R0, !PT ;  /* 0x0000000021037209 */ /* 0x000fe20007810000 */
[----:B------:R-:W-:Y:S01]  /*4410*/  HGMMA.64x128x16.F32 R88, R180, gdesc[UR12].tnspB, R88, gsb0 ;  /* 0x41e0000cb4587df0 */ /* 0x000fe20008000858 */
[----:B------:R-:W-:Y:S01]  /*4420*/  UMOV UR15, 0x40000040 ;  /* 0x40000040000f7882 */ /* 0x000fe20000000000 */
[----:B------:R-:W-:Y:S01]  /*4430*/  UMOV UR14, UR6 ;  /* 0x00000006000e7c82 */ /* 0x000fe20008000000 */
[----:B------:R-:W-:Y:S01]  /*4440*/  UIADD3 UR6, UR4, 0x100, URZ ;  /* 0x0000010004067890 */ /* 0x000fe2000fffe03f */
[----:B------:R-:W-:-:S04]  /*4450*/  FMNMX.FTZ R0, R36, R3, !PT ;  /* 0x0000000324007209 */ /* 0x000fc80007810000 */
        /* <DEDUP_REMOVED lines=24> */
[----:B------:R-:W-:-:S05]  /*45e0*/  FMNMX.FTZ R10, R85, R0, !PT ;  /* 0x00000000550a7209 */ /* 0x000fca0007810000 */
[----:B------:R-:W0:Y:S02]  /*45f0*/  SHFL.BFLY PT, R3, R10, 0x2, 0x1f ;  /* 0x0c401f000a037f89 */ /* 0x000e2400000e0000 */
[----:B0-----:R-:W-:Y:S02]  /*4600*/  FMNMX.FTZ R13, R10, R3, !PT ;  /* 0x000000030a0d7209 */ /* 0x001fe40007810000 */
[----:B------:R-:W0:Y:S01]  /*4610*/  LDC R3, c[0x0][0x988] ;  /* 0x00026200ff037b82 */ /* 0x000e220000000800 */
[----:B------:R-:W-:Y:S02]  /*4620*/  FMNMX.FTZ R10, R26, R9, !PT ;  /* 0x000000091a0a7209 */ /* 0x000fe40007810000 */
[----:B------:R-:W1:Y:S02]  /*4630*/  SHFL.BFLY PT, R0, R13, 0x1, 0x1f ;  /* 0x0c201f000d007f89 */ /* 0x000e6400000e0000 */
[----:B------:R-:W-:Y:S01]  /*4640*/  FMNMX.FTZ R15, R27, R10, !PT ;  /* 0x0000000a1b0f7209 */ /* 0x000fe20007810000 */
[----:B------:R-:W-:-:S02]  /*4650*/  WARPGROUP.DEPBAR.LE gsb0, 0x0 ;  /* 0x00008000000079c5 */ /* 0x000fc40000010000 */
[----:B------:R-:W-:Y:S01]  /*4660*/  WARPGROUP.ARRIVE ;  /* 0x00000000000079c5 */ /* 0x000fe20000000000 */
[----:B------:R-:W-:-:S04]  /*4670*/  FMNMX.FTZ R10, R30, R15, !PT ;  /* 0x0000000f1e0a7209 */ /* 0x000fc80007810000 */
[----:B------:R-:W-:Y:S01]  /*4680*/  FMNMX.FTZ R21, R31, R10, !PT ;  /* 0x0000000a1f157209 */ /* 0x000fe20007810000 */
[----:B------:R-:W-:Y:S01]  /*4690*/  HGMMA.64x128x16.F32 R88, R176, gdesc[UR12].tnspB, R88, gsb0 ;  /* 0x41e0000cb0587df0 */ /* 0x000fe20008000858 */
[----:B------:R-:W-:Y:S01]  /*46a0*/  UMOV UR14, UR6 ;  /* 0x00000006000e7c82 */ /* 0x000fe20008000000 */
[----:B------:R-:W-:Y:S01]  /*46b0*/  UMOV UR15, 0x40000040 ;  /* 0x40000040000f7882 */ /* 0x000fe20000000000 */
[----:B------:R-:W-:Y:S01]  /*46c0*/  UIADD3 UR6, UR4, 0x180, URZ ;  /* 0x0000018004067890 */ /* 0x000fe2000fffe03f */
[----:B------:R-:W-:-:S04]  /*46d0*/  FMNMX.FTZ R10, R34, R21, !PT ;  /* 0x00000015220a7209 */ /* 0x000fc80007810000 */
[----:B------:R-:W-:Y:S02]  /*46e0*/  FMNMX.FTZ R21, R35, R10, !PT ;  /* 0x0000000a23157209 */ /* 0x000fe40007810000 */
[----:B-1----:R-:W-:Y:S02]  /*46f0*/  FMNMX.FTZ R0, R13, R0, !PT ;  /* 0x000000000d007209 */ /* 0x002fe40007810000 */
[----:B------:R-:W-:-:S03]  /*4700*/  FMNMX.FTZ R10, R38, R21, !PT ;  /* 0x00000015260a7209 */ /* 0x000fc60007810000 */
[----:B------:R-:W-:-:S04]  /*4710*/  FADD.FTZ R8, -R0, R11 ;  /* 0x0000000b00087221 */ /* 0x000fc80000010100 */
[-C--:B0-----:R-:W-:Y:S01]  /*4720*/  FMUL.FTZ R12, R8, R3.reuse ;  /* 0x00000003080c7220 */ /* 0x081fe20000410000 */
[----:B------:R-:W-:-:S04]  /*4730*/  FMUL.FTZ R8, R0, R3 ;  /* 0x0000000300087220 */ /* 0x000fc80000410000 */
[-CC-:B------:R-:W-:Y:S01]  /*4740*/  FFMA.FTZ R180, R25, R3.reuse, -R8.reuse ;  /* 0x0000000319b47223 */ /* 0x180fe20000010808 */
[----:B------:R-:W-:Y:S01]  /*4750*/  FMNMX.FTZ R25, R39, R10, !PT ;  /* 0x0000000a27197209 */ /* 0x000fe20007810000 */
[-CC-:B------:R-:W-:Y:S01]  /*4760*/  FFMA.FTZ R13, R29, R3.reuse, -R8.reuse ;  /* 0x000000031d0d7223 */ /* 0x180fe20000010808 */
[-CC-:B------:R-:W-:Y:S01]  /*4770*/  FFMA.FTZ R33, R33, R3.reuse, -R8.reuse ;  /* 0x0000000321217223 */ /* 0x180fe20000010808 */
[--C-:B------:R-:W-:Y:S01]  /*4780*/  FFMA.FTZ R37, R37, R3, -R8.reuse ;  /* 0x0000000325257223 */ /* 0x100fe20000010808 */
[----:B------:R-:W-:Y:S01]  /*4790*/  FMNMX.FTZ R10, R42, R25, !PT ;  /* 0x000000192a0a7209 */ /* 0x000fe20007810000 */
[-CC-:B------:R-:W-:Y:S01]  /*47a0*/  FFMA.FTZ R41, R41, R3.reuse, -R8.reuse ;  /* 0x0000000329297223 */ /* 0x180fe20000010808 */
[----:B------:R0:W-:Y:S01]  /*47b0*/  MUFU.EX2 R15, R33 ;  /* 0x00000021000f7308 */ /* 0x0001e20000000800 */
        /* <DEDUP_REMOVED lines=15> */
[----:B------:R-:W-:Y:S01]  /*48b0*/  MUFU.EX2 R25, R41 ;  /* 0x0000002900197308 */ /* 0x000fe20000000800 */
[-CC-:B------:R-:W-:Y:S01]  /*48c0*/  FFMA.FTZ R24, R80, R3.reuse, -R8.reuse ;  /* 0x0000000350187223 */ /* 0x180fe20000010808 */
[----:B------:R-:W-:Y:S01]  /*48d0*/  FMNMX.FTZ R29, R51, R10, !PT ;  /* 0x0000000a331d7209 */ /* 0x000fe20007810000 */
[-CC-:B------:R-:W-:Y:S01]  /*48e0*/  FFMA.FTZ R28, R84, R3.reuse, -R8.reuse ;  /* 0x00000003541c7223 */ /* 0x180fe20000010808 */
[----:B------:R-:W-:-:S02]  /*48f0*/  FFMA.FTZ R85, R85, R3, -R8 ;  /* 0x0000000355557223 */ /* 0x000fc40000010808 */
[----:B------:R-:W-:Y:S02]  /*4900*/  FMNMX.FTZ R10, R54, R29, !PT ;  /* 0x0000001d360a7209 */ /* 0x000fe40007810000 */
[----:B------:R-:W-:Y:S02]  /*4910*/  MUFU.EX2 R29, R45 ;  /* 0x0000002d001d7308 */ /* 0x000fe40000000800 */
[----:B0-----:R-:W-:-:S04]  /*4920*/  FMNMX.FTZ R33, R55, R10, !PT ;  /* 0x0000000a37217209 */ /* 0x001fc80007810000 */
[----:B------:R-:W-:Y:S02]  /*4930*/  FMNMX.FTZ R10, R58, R33, !PT ;  /* 0x000000213a0a7209 */ /* 0x000fe40007810000 */
[----:B------:R-:W-:Y:S02]  /*4940*/  MUFU.EX2 R12, R12 ;  /* 0x0000000c000c7308 */ /* 0x000fe40000000800 */
[----:B------:R-:W-:-:S04]  /*4950*/  FMNMX.FTZ R33, R59, R10, !PT ;  /* 0x0000000a3b217209 */ /* 0x000fc80007810000 */
[----:B------:R-:W-:Y:S02]  /*4960*/  FMNMX.FTZ R10, R62, R33, !PT ;  /* 0x000000213e0a7209 */ /* 0x000fe40007810000 */
[----:B------:R0:W-:Y:S02]  /*4970*/  MUFU.EX2 R33, R49 ;  /* 0x0000003100217308 */ /* 0x0001e40000000800 */
[----:B-1----:R-:W-:-:S04]  /*4980*/  FMNMX.FTZ R37, R63, R10, !PT ;  /* 0x0000000a3f257209 */ /* 0x002fc80007810000 */
[----:B------:R-:W-:Y:S02]  /*4990*/  FMNMX.FTZ R10, R66, R37, !PT ;  /* 0x00000025420a7209 */ /* 0x000fe40007810000 */
[----:B------:R-:W1:Y:S01]  /*49a0*/  MUFU.EX2 R11, R11 ;  /* 0x0000000b000b7308 */ /* 0x000e620000000800 */
[-CC-:B0-----:R-:W-:Y:S01]  /*49b0*/  FFMA.FTZ R49, R65, R3.reuse, -R8.reuse ;  /* 0x0000000341317223 */ /* 0x181fe20000010808 */
[----:B------:R-:W-:Y:S01]  /*49c0*/  FMNMX.FTZ R37, R67, R10, !PT ;  /* 0x0000000a43257209 */ /* 0x000fe20007810000 */
[----:B------:R-:W-:-:S03]  /*49d0*/  FFMA.FTZ R65, R81, R3, -R8 ;  /* 0x0000000351417223 */ /* 0x000fc60000010808 */
[----:B------:R-:W-:Y:S02]  /*49e0*/  FMNMX.FTZ R10, R70, R37, !PT ;  /* 0x00000025460a7209 */ /* 0x000fe40007810000 */
[----:B------:R0:W-:Y:S02]  /*49f0*/  MUFU.EX2 R37, R53 ;  /* 0x0000003500257308 */ /* 0x0001e40000000800 */
[----:B------:R-:W-:-:S04]  /*4a00*/  FMNMX.FTZ R41, R71, R10, !PT ;  /* 0x0000000a47297209 */ /* 0x000fc80007810000 */
[----:B------:R-:W-:Y:S02]  /*4a10*/  FMNMX.FTZ R10, R74, R41, !PT ;  /* 0x000000294a0a7209 */ /* 0x000fe40007810000 */
[----:B------:R-:W2:Y:S01]  /*4a20*/  MUFU.EX2 R180, R180 ;  /* 0x000000b400b47308 */ /* 0x000ea20000000800 */
[----:B0-----:R-:W-:Y:S01]  /*4a30*/  FFMA.FTZ R53, R69, R3, -R8 ;  /* 0x0000000345357223 */ /* 0x001fe20000010808 */
[----:B------:R-:W-:Y:S01]  /*4a40*/  FMNMX.FTZ R41, R75, R10, !PT ;  /* 0x0000000a4b297209 */ /* 0x000fe20007810000 */
[----:B-1----:R-:W-:-:S03]  /*4a50*/  FFMA.FTZ R7, R12, R7, R11 ;  /* 0x000000070c077223 */ /* 0x002fc6000001000b */
[----:B------:R-:W-:Y:S02]  /*4a60*/  FMNMX.FTZ R10, R78, R41, !PT ;  /* 0x000000294e0a7209 */ /* 0x000fe40007810000 */
[----:B------:R0:W-:Y:S02]  /*4a70*/  MUFU.EX2 R41, R57 ;  /* 0x0000003900297308 */ /* 0x0001e40000000800 */
[----:B------:R-:W-:-:S04]  /*4a80*/  FMNMX.FTZ R45, R79, R10, !PT ;  /* 0x0000000a4f2d7209 */ /* 0x000fc80007810000 */
[----:B------:R-:W-:Y:S02]  /*4a90*/  FMNMX.FTZ R10, R82, R45, !PT ;  /* 0x0000002d520a7209 */ /* 0x000fe40007810000 */
[----:B------:R-:W1:Y:S01]  /*4aa0*/  MUFU.EX2 R182, R182 ;  /* 0x000000b600b67308 */ /* 0x000e620000000800 */
[C---:B--2---:R-:W-:Y:S01]  /*4ab0*/  FADD.FTZ R7, R180.reuse, R7 ;  /* 0x00000007b4077221 */ /* 0x044fe20000010000 */
[----:B------:R-:W-:Y:S02]  /*4ac0*/  FMNMX.FTZ R45, R83, R10, !PT ;  /* 0x0000000a532d7209 */ /* 0x000fe40007810000 */
[----:B------:R-:W-:Y:S02]  /*4ad0*/  F2FP.F16.F32.PACK_AB R180, R180, R11 ;  /* 0x0000000bb4b4723e */ /* 0x000fe400000000ff */
[----:B------:R-:W-:Y:S02]  /*4ae0*/  FMNMX.FTZ R10, R86, R45, !PT ;  /* 0x0000002d560a7209 */ /* 0x000fe40007810000 */
[----:B------:R2:W-:Y:S02]  /*4af0*/  MUFU.EX2 R45, R61 ;  /* 0x0000003d002d7308 */ /* 0x0005e40000000800 */
[----:B------:R-:W-:-:S05]  /*4b00*/  FMNMX.FTZ R10, R87, R10, !PT ;  /* 0x0000000a570a7209 */ /* 0x000fca0007810000 */
[----:B0-----:R-:W0:Y:S01]  /*4b10*/  SHFL.BFLY PT, R57, R10, 0x2, 0x1f ;  /* 0x0c401f000a397f89 */ /* 0x001e2200000e0000 */
[----:B------:R-:W3:Y:S01]  /*4b20*/  MUFU.EX2 R13, R13 ;  /* 0x0000000d000d7308 */ /* 0x000ee20000000800 */
[----:B--2---:R-:W-:-:S07]  /*4b30*/  FFMA.FTZ R61, R77, R3, -R8 ;  /* 0x000000034d3d7223 */ /* 0x004fce0000010808 */
[----:B------:R-:W-:Y:S01]  /*4b40*/  MUFU.EX2 R49, R49 ;  /* 0x0000003100317308 */ /* 0x000fe20000000800 */
[----:B------:R-:W-:Y:S02]  /*4b50*/  WARPGROUP.DEPBAR.LE gsb0, 0x0 ;  /* 0x00008000000079c5 */ /* 0x000fe40000010000 */
[----:B------:R-:W-:Y:S01]  /*4b60*/  WARPGROUP.ARRIVE ;  /* 0x00000000000079c5 */ /* 0x000fe20000000000 */
[-CC-:B------:R-:W-:Y:S01]  /*4b70*/  FFMA.FTZ R176, R32, R3.reuse, -R8.reuse ;  /* 0x0000000320b07223 */ /* 0x180fe20000010808 */
[----:B------:R-:W-:-:S03]  /*4b80*/  FFMA.FTZ R178, R36, R3, -R8 ;  /* 0x0000000324b27223 */ /* 0x000fc60000010808 */
[----:B------:R-:W-:Y:S01]  /*4b90*/  MUFU.EX2 R53, R53 ;  /* 0x0000003500357308 */ /* 0x000fe20000000800 */
[----:B------:R-:W-:Y:S01]  /*4ba0*/  HGMMA.64x128x16.F32 R88, R172, gdesc[UR12].tnspB, R88, gsb0 ;  /* 0x41e0000cac587df0 */ /* 0x000fe20008000858 */
[----:B------:R-:W-:Y:S01]  /*4bb0*/  UMOV UR14, UR6 ;  /* 0x00000006000e7c82 */ /* 0x000fe20008000000 */
[----:B------:R-:W-:Y:S01]  /*4bc0*/  UMOV UR15, 0x40000040 ;  /* 0x40000040000f7882 */ /* 0x000fe20000000000 */
[----:B------:R-:W-:Y:S01]  /*4bd0*/  UIADD3 UR6, UR4, 0x200, URZ ;  /* 0x0000020004067890 */ /* 0x000fe2000fffe03f */
[----:B0-----:R-:W-:-:S03]  /*4be0*/  FMNMX.FTZ R32, R10, R57, !PT ;  /* 0x000000390a207209 */ /* 0x001fc60007810000 */
[----:B------:R-:W-:Y:S02]  /*4bf0*/  MUFU.EX2 R176, R176 ;  /* 0x000000b000b07308 */ /* 0x000fe40000000800 */
[----:B------:R-:W0:Y:S06]  /*4c00*/  SHFL.BFLY PT, R69, R32, 0x1, 0x1f ;  /* 0x0c201f0020457f89 */ /* 0x000e2c00000e0000 */
[----:B------:R-:W-:Y:S08]  /*4c10*/  MUFU.EX2 R178, R178 ;  /* 0x000000b200b27308 */ /* 0x000ff00000000800 */
[----:B------:R-:W-:Y:S08]  /*4c20*/  MUFU.EX2 R14, R14 ;  /* 0x0000000e000e7308 */ /* 0x000ff00000000800 */
[----:B------:R-:W2:Y:S01]  /*4c30*/  MUFU.EX2 R57, R73 ;  /* 0x0000004900397308 */ /* 0x000ea20000000800 */
[----:B0-----:R-:W-:-:S07]  /*4c40*/  FMNMX.FTZ R10, R32, R69, !PT ;  /* 0x00000045200a7209 */ /* 0x001fce0007810000 */
[----:B------:R-:W-:Y:S08]  /*4c50*/  MUFU.EX2 R20, R20 ;  /* 0x0000001400147308 */ /* 0x000ff00000000800 */
[----:B------:R-:W0:Y:S08]  /*4c60*/  MUFU.EX2 R61, R61 ;  /* 0x0000003d003d7308 */ /* 0x000e300000000800 */
[----:B------:R-:W-:Y:S08]  /*4c70*/  MUFU.EX2 R24, R24 ;  /* 0x0000001800187308 */ /* 0x000ff00000000800 */
[----:B------:R-:W-:Y:S08]  /*4c80*/  MUFU.EX2 R65, R65 ;  /* 0x0000004100417308 */ /* 0x000ff00000000800 */
[----:B------:R-:W-:Y:S01]  /*4c90*/  MUFU.EX2 R28, R28 ;  /* 0x0000001c001c7308 */ /* 0x000fe20000000800 */
[----:B------:R-:W-:-:S02]  /*4ca0*/  WARPGROUP.DEPBAR.LE gsb0, 0x0 ;  /* 0x00008000000079c5 */ /* 0x000fc40000010000 */
[----:B------:R-:W-:Y:S01]  /*4cb0*/  WARPGROUP.ARRIVE ;  /* 0x00000000000079c5 */ /* 0x000fe20000000000 */
[-CC-:B------:R-:W-:Y:S01]  /*4cc0*/  FFMA.FTZ R172, R40, R3.reuse, -R8.reuse ;  /* 0x0000000328ac7223 */ /* 0x180fe20000010808 */
[----:B------:R-:W-:-:S04]  /*4cd0*/  FFMA.FTZ R174, R44, R3, -R8 ;  /* 0x000000032cae7223 */ /* 0x000fc80000010808 */
[----:B------:R-:W-:Y:S01]  /*4ce0*/  HGMMA.64x128x16.F32 R88, R168, gdesc[UR12].tnspB, R88, gsb0 ;  /* 0x41e0000ca8587df0 */ /* 0x000fe20008000858 */
[----:B------:R-:W-:Y:S01]  /*4cf0*/  UMOV UR14, UR6 ;  /* 0x00000006000e7c82 */ /* 0x000fe20008000000 */
[----:B------:R-:W-:Y:S01]  /*4d00*/  UMOV UR15, 0x40000040 ;  /* 0x40000040000f7882 */ /* 0x000fe20000000000 */
[----:B------:R-:W-:Y:S01]  /*4d10*/  UIADD3 UR6, UR4, 0x280, URZ ;  /* 0x0000028004067890 */ /* 0x000fe2000fffe03f */
[----:B------:R-:W-:Y:S08]  /*4d20*/  MUFU.EX2 R172, R172 ;  /* 0x000000ac00ac7308 */ /* 0x000ff00000000800 */
[----:B------:R-:W-:Y:S01]  /*4d30*/  MUFU.EX2 R174, R174 ;  /* 0x000000ae00ae7308 */ /* 0x000fe20000000800 */
[----:B------:R-:W-:-:S02]  /*4d40*/  WARPGROUP.DEPBAR.LE gsb0, 0x0 ;  /* 0x00008000000079c5 */ /* 0x000fc40000010000 */
[----:B------:R-:W-:Y:S01]  /*4d50*/  WARPGROUP.ARRIVE ;  /* 0x00000000000079c5 */ /* 0x000fe20000000000 */
[-CC-:B------:R-:W-:Y:S01]  /*4d60*/  FFMA.FTZ R168, R48, R3.reuse, -R8.reuse ;  /* 0x0000000330a87223 */ /* 0x180fe20000010808 */
[-C--:B------:R-:W-:Y:S01]  /*4d70*/  FMUL.FTZ R48, R10, R3.reuse ;  /* 0x000000030a307220 */ /* 0x080fe20000410000 */
[----:B------:R-:W-:-:S03]  /*4d80*/  FFMA.FTZ R170, R52, R3, -R8 ;  /* 0x0000000334aa7223 */ /* 0x000fc60000010808 */
[----:B------:R-:W-:Y:S01]  /*4d90*/  HGMMA.64x128x16.F32 R88, R152, gdesc[UR12].tnspB, R88, gsb0 ;  /* 0x41e0000c98587df0 */ /* 0x000fe20008000858 */
[----:B------:R-:W-:Y:S01]  /*4da0*/  UMOV UR14, UR6 ;  /* 0x00000006000e7c82 */ /* 0x000fe20008000000 */
[----:B------:R-:W-:Y:S01]  /*4db0*/  UMOV UR15, 0x40000040 ;  /* 0x40000040000f7882 */ /* 0x000fe20000000000 */
[----:B------:R-:W-:Y:S01]  /*4dc0*/  UIADD3 UR6, UR4, 0x300, URZ ;  /* 0x0000030004067890 */ /* 0x000fe2000fffe03f */
[-CC-:B------:R-:W-:Y:S01]  /*4dd0*/  FFMA.FTZ R181, R26, R3.reuse, -R48.reuse ;  /* 0x000000031ab57223 */ /* 0x180fe20000010830 */
[----:B------:R-:W-:Y:S01]  /*4de0*/  UIADD3 UR4, UR4, 0x380, URZ ;  /* 0x0000038004047890 */ /* 0x000fe2000fffe03f */
[-CC-:B------:R-:W-:Y:S01]  /*4df0*/  FFMA.FTZ R26, R27, R3.reuse, -R48.reuse ;  /* 0x000000031b1a7223 */ /* 0x180fe20000010830 */
[----:B------:R-:W-:Y:S01]  /*4e00*/  IMAD.U32 R27, RZ, RZ, UR7 ;  /* 0x00000007ff1b7e24 */ /* 0x000fe2000f8e00ff */
[----:B------:R-:W-:Y:S01]  /*4e10*/  UMOV UR7, 0x40000040 ;  /* 0x4000004000077882 */ /* 0x000fe20000000000 */
[-CC-:B------:R-:W-:Y:S01]  /*4e20*/  FFMA.FTZ R183, R30, R3.reuse, -R48.reuse ;  /* 0x000000031eb77223 */ /* 0x180fe20000010830 */
[----:B------:R-:W-:Y:S01]  /*4e30*/  MUFU.EX2 R181, R181 ;  /* 0x000000b500b57308 */ /* 0x000fe20000000800 */
[----:B------:R-:W-:Y:S01]  /*4e40*/  FFMA.FTZ R36, R31, R3, -R48 ;  /* 0x000000031f247223 */ /* 0x000fe20000010830 */
[----:B------:R-:W-:-:S02]  /*4e50*/  @!P1 VIADD R27, R27, 0x34840 ;  /* 0x000348401b1b9836 */ /* 0x000fc40000000000 */
[-CC-:B------:R-:W-:Y:S01]  /*4e60*/  FFMA.FTZ R177, R34, R3.reuse, -R48.reuse ;  /* 0x0000000322b17223 */ /* 0x180fe20000010830 */
[-CC-:B------:R-:W-:Y:S01]  /*4e70*/  FFMA.FTZ R44, R35, R3.reuse, -R48.reuse ;  /* 0x00000003232c7223 */ /* 0x180fe20000010830 */
[-CC-:B------:R-:W-:Y:S01]  /*4e80*/  FFMA.FTZ R179, R38, R3.reuse, -R48.reuse ;  /* 0x0000000326b37223 */ /* 0x180fe20000010830 */
[-CC-:B------:R-:W-:Y:S01]  /*4e90*/  FFMA.FTZ R38, R39, R3.reuse, -R48.reuse ;  /* 0x0000000327267223 */ /* 0x180fe20000010830 */
[----:B------:R-:W-:Y:S01]  /*4ea0*/  @!P1 PRMT R27, RZ, 0x654, R27 ;  /* 0x00000654ff1b9816 */ /* 0x000fe2000000001b */
[----:B------:R-:W-:Y:S01]  /*4eb0*/  MUFU.EX2 R26, R26 ;  /* 0x0000001a001a7308 */ /* 0x000fe20000000800 */
[-CC-:B------:R-:W-:Y:S01]  /*4ec0*/  FFMA.FTZ R175, R46, R3.reuse, -R48.reuse ;  /* 0x000000032eaf7223 */ /* 0x180fe20000010830 */
[----:B-1----:R-:W-:Y:S01]  /*4ed0*/  FADD.FTZ R46, R182, R7 ;  /* 0x00000007b62e7221 */ /* 0x002fe20000010000 */
[-CC-:B------:R-:W-:Y:S01]  /*4ee0*/  FFMA.FTZ R173, R42, R3.reuse, -R48.reuse ;  /* 0x000000032aad7223 */ /* 0x180fe20000010830 */
[-CC-:B------:R-:W-:Y:S01]  /*4ef0*/  FFMA.FTZ R40, R43, R3.reuse, -R48.reuse ;  /* 0x000000032b287223 */ /* 0x180fe20000010830 */
[-CC-:B------:R-:W-:Y:S01]  /*4f00*/  FFMA.FTZ R34, R47, R3.reuse, -R48.reuse ;  /* 0x000000032f227223 */ /* 0x180fe20000010830 */
[-CC-:B------:R-:W-:Y:S01]  /*4f10*/  FFMA.FTZ R169, R50, R3.reuse, -R48.reuse ;  /* 0x0000000332a97223 */ /* 0x180fe20000010830 */
[-CC-:B------:R-:W-:Y:S01]  /*4f20*/  FFMA.FTZ R30, R51, R3.reuse, -R48.reuse ;  /* 0x00000003331e7223 */ /* 0x180fe20000010830 */
        /* <DEDUP_REMOVED lines=17> */
[----:B------:R-:W-:Y:S01]  /*5040*/  FFMA.FTZ R86, R86, R3, -R48 ;  /* 0x0000000356567223 */ /* 0x000fe20000010830 */
[----:B------:R-:W-:Y:S01]  /*5050*/  IMAD.U32 R31, RZ, RZ, UR10 ;  /* 0x0000000aff1f7e24 */ /* 0x000fe2000f8e00ff */
[----:B---3--:R-:W-:-:S03]  /*5060*/  F2FP.F16.F32.PACK_AB R182, R13, R182 ;  /* 0x000000b60db6723e */ /* 0x008fc600000000ff */
[----:B------:R-:W-:Y:S02]  /*5070*/  @!P1 VIADD R31, R31, 0x34860 ;  /* 0x000348601f1f9836 */ /* 0x000fe40000000000 */
[----:B------:R-:W-:Y:S03]  /*5080*/  MUFU.EX2 R44, R44 ;  /* 0x0000002c002c7308 */ /* 0x000fe60000000800 */
[----:B------:R-:W-:-:S05]  /*5090*/  @!P1 PRMT R31, RZ, 0x654, R31 ;  /* 0x00000654ff1f9816 */ /* 0x000fca000000001f */
[----:B------:R-:W-:Y:S08]  /*50a0*/  MUFU.EX2 R179, R179 ;  /* 0x000000b300b37308 */ /* 0x000ff00000000800 */
        /* <DEDUP_REMOVED lines=9> */
[----:B------:R-:W-:Y:S01]  /*5140*/  MUFU.EX2 R171, R171 ;  /* 0x000000ab00ab7308 */ /* 0x000fe20000000800 */
[----:B------:R-:W-:-:S02]  /*5150*/  WARPGROUP.DEPBAR.LE gsb0, 0x0 ;  /* 0x00008000000079c5 */ /* 0x000fc40000010000 */
[----:B------:R-:W-:Y:S01]  /*5160*/  WARPGROUP.ARRIVE ;  /* 0x00000000000079c5 */ /* 0x000fe20000000000 */
[-CC-:B------:R-:W-:Y:S01]  /*5170*/  FFMA.FTZ R152, R56, R3.reuse, -R8.reuse ;  /* 0x0000000338987223 */ /* 0x180fe20000010808 */
[-C--:B------:R-:W-:Y:S01]  /*5180*/  FFMA.FTZ R154, R60, R3.reuse, -R8 ;  /* 0x000000033c9a7223 */ /* 0x080fe20000010808 */
[-CC-:B------:R-:W-:Y:S02]  /*5190*/  FFMA.FTZ R153, R58, R3.reuse, -R48.reuse ;  /* 0x000000033a997223 */ /* 0x180fe40000010830 */
[----:B------:R-:W-:Y:S01]  /*51a0*/  MUFU.EX2 R32, R32 ;  /* 0x0000002000207308 */ /* 0x000fe20000000800 */
[-CC-:B------:R-:W-:Y:S01]  /*51b0*/  FFMA.FTZ R155, R62, R3.reuse, -R48.reuse ;  /* 0x000000033e9b7223 */ /* 0x180fe20000010830 */
[----:B------:R-:W-:Y:S01]  /*51c0*/  HGMMA.64x128x16.F32 R88, R156, gdesc[UR12].tnspB, R88, gsb0 ;  /* 0x41e0000c9c587df0 */ /* 0x000fe20008000858 */
[----:B------:R-:W-:Y:S01]  /*51d0*/  UMOV UR14, UR6 ;  /* 0x00000006000e7c82 */ /* 0x000fe20008000000 */
[----:B------:R-:W-:Y:S01]  /*51e0*/  UMOV UR15, 0x40000040 ;  /* 0x40000040000f7882 */ /* 0x000fe20000000000 */
[----:B------:R-:W-:Y:S01]  /*51f0*/  UMOV UR6, UR4 ;  /* 0x0000000400067c82 */ /* 0x000fe20008000000 */
[----:B------:R-:W-:Y:S01]  /*5200*/  FFMA.FTZ R48, R87, R3, -R48 ;  /* 0x0000000357307223 */ /* 0x000fe20000010830 */
[----:B------:R-:W-:Y:S01]  /*5210*/  UMOV UR4, UR37 ;  /* 0x0000002500047c82 */ /* 0x000fe20008000000 */
        /* <DEDUP_REMOVED lines=16> */
[----:B------:R-:W-:Y:S02]  /*5320*/  FADD.FTZ R8, -R10, R9 ;  /* 0x000000090a087221 */ /* 0x000fe40000010100 */
[----:B------:R-:W-:Y:S01]  /*5330*/  MUFU.EX2 R157, R66 ;  /* 0x00000042009d7308 */ /* 0x000fe20000000800 */
[----:B------:R-:W-:Y:S01]  /*5340*/  HGMMA.64x128x16.F32 R88, R160, gdesc[UR12].tnspB, R88, gsb0 ;  /* 0x41e0000ca0587df0 */ /* 0x000fe20008000858 */
[----:B------:R-:W-:-:S06]  /*5350*/  FMUL.FTZ R8, R8, R3 ;  /* 0x0000000308087220 */ /* 0x000fcc0000410000 */
[----:B------:R-:W-:Y:S08]  /*5360*/  MUFU.EX2 R156, R156 ;  /* 0x0000009c009c7308 */ /* 0x000ff00000000800 */
[----:B------:R-:W-:Y:S08]  /*5370*/  MUFU.EX2 R8, R8 ;  /* 0x0000000800087308 */ /* 0x000ff00000000800 */
[----:B------:R-:W-:Y:S08]  /*5380*/  MUFU.EX2 R158, R158 ;  /* 0x0000009e009e7308 */ /* 0x000ff00000000800 */
[----:B------:R-:W-:Y:S08]  /*5390*/  MUFU.EX2 R159, R70 ;  /* 0x00000046009f7308 */ /* 0x000ff00000000800 */
[----:B------:R-:W1:Y:S01]  /*53a0*/  MUFU.EX2 R9, R85 ;  /* 0x0000005500097308 */ /* 0x000e620000000800 */
[----:B------:R-:W-:-:S02]  /*53b0*/  WARPGROUP.DEPBAR.LE gsb0, 0x0 ;  /* 0x00008000000079c5 */ /* 0x000fc40000010000 */
[----:B------:R-:W-:-:S05]  /*53c0*/  WARPGROUP.ARRIVE ;  /* 0x00000000000079c5 */ /* 0x000fca0000000000 */
[----:B------:R-:W3:Y:S01]  /*53d0*/  MUFU.EX2 R161, R74 ;  /* 0x0000004a00a17308 */ /* 0x000ee20000000800 */
[----:B--2---:R-:W-:Y:S02]  /*53e0*/  F2FP.F16.F32.PACK_AB R160, R57, R14 ;  /* 0x0000000e39a0723e */ /* 0x004fe400000000ff */
[----:B0-----:R-:W-:Y:S01]  /*53f0*/  F2FP.F16.F32.PACK_AB R162, R61, R20 ;  /* 0x000000143da2723e */ /* 0x001fe200000000ff */
[----:B------:R-:W-:Y:S04]  /*5400*/  HGMMA.64x128x16.F32 R88, R164, gdesc[UR4].tnspB, R88, gsb0 ;  /* 0x41e00004a4587df0 */ /* 0x000fe80008000858 */
[----:B------:R-:W0:Y:S01]  /*5410*/  MUFU.EX2 R163, R78 ;  /* 0x0000004e00a37308 */ /* 0x000e220000000800 */
[----:B------:R-:W-:Y:S02]  /*5420*/  WARPGROUP.DEPBAR.LE gsb0, 0x0 ;  /* 0x00008000000079c5 */ /* 0x000fe40000010000 */
[----:B------:R2:W-:Y:S05]  /*5430*/  @!P1 SYNCS.ARRIVE.TRANS64.RED.A1T0 RZ, [R27+URZ], RZ ;  /* 0x000000ff1bff99a7 */ /* 0x0005ea000810043f */
[----:B------:R-:W4:Y:S01]  /*5440*/  MUFU.EX2 R165, R82 ;  /* 0x0000005200a57308 */ /* 0x000f220000000800 */
[----:B-1----:R-:W-:-:S02]  /*5450*/  F2FP.F16.F32.PACK_AB R166, R9, R28 ;  /* 0x0000001c09a6723e */ /* 0x002fc400000000ff */
[----:B------:R-:W-:Y:S01]  /*5460*/  F2FP.F16.F32.PACK_AB R164, R65, R24 ;  /* 0x0000001841a4723e */ /* 0x000fe200000000ff */
[----:B--2---:R-:W-:Y:S01]  /*5470*/  FFMA.FTZ R27, R8, R6, R181 ;  /* 0x00000006081b7223 */ /* 0x004fe200000100b5 */
[----:B------:R-:W-:-:S03]  /*5480*/  F2FP.F16.F32.PACK_AB R181, R26, R181 ;  /* 0x000000b51ab5723e */ /* 0x000fc600000000ff */
[----:B------:R-:W1:Y:S01]  /*5490*/  MUFU.EX2 R167, R86 ;  /* 0x0000005600a77308 */ /* 0x000e620000000800 */
[----:B------:R2:W-:Y:S01]  /*54a0*/  @!P1 SYNCS.ARRIVE.TRANS64.RED.A1T0 RZ, [R31+URZ], RZ ;  /* 0x000000ff1fff99a7 */ /* 0x0005e2000810043f */
[----:B------:R-:W-:Y:S01]  /*54b0*/  FADD.FTZ R6, R26, R27 ;  /* 0x0000001b1a067221 */ /* 0x000fe20000010000 */
[----:B------:R-:W-:-:S03]  /*54c0*/  FADD.FTZ R27, R13, R46 ;  /* 0x0000002e0d1b7221 */ /* 0x000fc60000010000 */
[----:B------:R-:W-:Y:S01]  /*54d0*/  FADD.FTZ R7, R183, R6 ;  /* 0x00000006b7077221 */ /* 0x000fe20000010000 */
[----:B------:R-:W-:Y:S01]  /*54e0*/  FADD.FTZ R46, R176, R27 ;  /* 0x0000001bb02e7221 */ /* 0x000fe20000010000 */
[C---:B------:R-:W-:Y:S02]  /*54f0*/  F2FP.F16.F32.PACK_AB R176, R15.reuse, R176 ;  /* 0x000000b00fb0723e */ /* 0x040fe400000000ff */
[C---:B------:R-:W-:Y:S01]  /*5500*/  FADD.FTZ R6, R36.reuse, R7 ;  /* 0x0000000724067221 */ /* 0x040fe20000010000 */
[----:B------:R-:W-:Y:S01]  /*5510*/  FADD.FTZ R27, R15, R46 ;  /* 0x0000002e0f1b7221 */ /* 0x000fe20000010000 */
[----:B------:R-:W-:Y:S02]  /*5520*/  F2FP.F16.F32.PACK_AB R183, R36, R183 ;  /* 0x000000b724b7723e */ /* 0x000fe400000000ff */
[----:B------:R-:W-:Y:S01]  /*5530*/  FADD.FTZ R7, R177, R6 ;  /* 0x00000006b1077221 */ /* 0x000fe20000010000 */
[----:B------:R-:W-:Y:S01]  /*5540*/  FADD.FTZ R46, R178, R27 ;  /* 0x0000001bb22e7221 */ /* 0x000fe20000010000 */
[----:B------:R-:W-:-:S02]  /*5550*/  F2FP.F16.F32.PACK_AB R177, R44, R177 ;  /* 0x000000b12cb1723e */ /* 0x000fc400000000ff */
[----:B------:R-:W-:Y:S01]  /*5560*/  FADD.FTZ R6, R44, R7 ;  /* 0x000000072c067221 */ /* 0x000fe20000010000 */
[C---:B------:R-:W-:Y:S01]  /*5570*/  FADD.FTZ R27, R21.reuse, R46 ;  /* 0x0000002e151b7221 */ /* 0x040fe20000010000 */
[----:B------:R-:W-:Y:S02]  /*5580*/  F2FP.F16.F32.PACK_AB R178, R21, R178 ;  /* 0x000000b215b2723e */ /* 0x000fe400000000ff */
[----:B------:R-:W-:Y:S01]  /*5590*/  FADD.FTZ R7, R179, R6 ;  /* 0x00000006b3077221 */ /* 0x000fe20000010000 */
[----:B------:R-:W-:Y:S01]  /*55a0*/  FADD.FTZ R46, R172, R27 ;  /* 0x0000001bac2e7221 */ /* 0x000fe20000010000 */
[C---:B------:R-:W-:Y:S02]  /*55b0*/  F2FP.F16.F32.PACK_AB R179, R38.reuse, R179 ;  /* 0x000000b326b3723e */ /* 0x040fe400000000ff */
[----:B------:R-:W-:Y:S01]  /*55c0*/  FADD.FTZ R6, R38, R7 ;  /* 0x0000000726067221 */ /* 0x000fe20000010000 */
[C---:B------:R-:W-:Y:S01]  /*55d0*/  FADD.FTZ R27, R25.reuse, R46 ;  /* 0x0000002e191b7221 */ /* 0x040fe20000010000 */
[----:B------:R-:W-:-:S02]  /*55e0*/  F2FP.F16.F32.PACK_AB R172, R25, R172 ;  /* 0x000000ac19ac723e */ /* 0x000fc400000000ff */
[----:B------:R-:W-:Y:S01]  /*55f0*/  FADD.FTZ R7, R173, R6 ;  /* 0x00000006ad077221 */ /* 0x000fe20000010000 */
[----:B------:R-:W-:Y:S01]  /*5600*/  FADD.FTZ R46, R174, R27 ;  /* 0x0000001bae2e7221 */ /* 0x000fe20000010000 */
[C---:B------:R-:W-:Y:S02]  /*5610*/  F2FP.F16.F32.PACK_AB R173, R40.reuse, R173 ;  /* 0x000000ad28ad723e */ /* 0x040fe400000000ff */
[----:B------:R-:W-:Y:S01]  /*5620*/  FADD.FTZ R6, R40, R7 ;  /* 0x0000000728067221 */ /* 0x000fe20000010000 */
[C---:B------:R-:W-:Y:S01]  /*5630*/  FADD.FTZ R11, R29.reuse, R46 ;  /* 0x0000002e1d0b7221 */ /* 0x040fe20000010000 */
        /* <DEDUP_REMOVED lines=21> */
[----:B------:R-:W-:Y:S01]  /*5790*/  F2FP.F16.F32.PACK_AB R153, R42, R153 ;  /* 0x000000992a99723e */ /* 0x000fe200000000ff */
[----:B------:R-:W-:-:S02]  /*57a0*/  IMAD.MOV.U32 R11, RZ, RZ, R0 ;  /* 0x000000ffff0b7224 */ /* 0x000fc400078e0000 */
        /* <DEDUP_REMOVED lines=19> */
[----:B------:R-:W-:-:S03]  /*58e0*/  FADD.FTZ R7, R57, R26 ;  /* 0x0000001a39077221 */ /* 0x000fc60000010000 */
[----:B---3--:R-:W-:Y:S01]  /*58f0*/  FADD.FTZ R6, R161, R6 ;  /* 0x00000006a1067221 */ /* 0x008fe20000010000 */
[----:B------:R-:W-:Y:S01]  /*5900*/  FADD.FTZ R26, R20, R7 ;  /* 0x00000007141a7221 */ /* 0x000fe20000010000 */
[C---:B------:R-:W-:Y:S02]  /*5910*/  F2FP.F16.F32.PACK_AB R161, R75.reuse, R161 ;  /* 0x000000a14ba1723e */ /* 0x040fe400000000ff */
[----:B------:R-:W-:Y:S01]  /*5920*/  FADD.FTZ R6, R75, R6 ;  /* 0x000000064b067221 */ /* 0x000fe20000010000 */
[----:B------:R-:W-:-:S03]  /*5930*/  FADD.FTZ R7, R61, R26 ;  /* 0x0000001a3d077221 */ /* 0x000fc60000010000 */
[----:B0-----:R-:W-:Y:S01]  /*5940*/  FADD.FTZ R6, R163, R6 ;  /* 0x00000006a3067221 */ /* 0x001fe20000010000 */
[----:B------:R-:W-:Y:S01]  /*5950*/  FADD.FTZ R14, R24, R7 ;  /* 0x00000007180e7221 */ /* 0x000fe20000010000 */
[C---:B------:R-:W-:Y:S02]  /*5960*/  F2FP.F16.F32.PACK_AB R163, R79.reuse, R163 ;  /* 0x000000a34fa3723e */ /* 0x040fe400000000ff */
[----:B------:R-:W-:Y:S01]  /*5970*/  FADD.FTZ R6, R79, R6 ;  /* 0x000000064f067221 */ /* 0x000fe20000010000 */
[----:B------:R-:W-:-:S03]  /*5980*/  FADD.FTZ R7, R65, R14 ;  /* 0x0000000e41077221 */ /* 0x000fc60000010000 */
[----:B----4-:R-:W-:Y:S01]  /*5990*/  FADD.FTZ R6, R165, R6 ;  /* 0x00000006a5067221 */ /* 0x010fe20000010000 */
[----:B------:R-:W-:Y:S01]  /*59a0*/  FADD.FTZ R14, R28, R7 ;  /* 0x000000071c0e7221 */ /* 0x000fe20000010000 */
[C---:B------:R-:W-:Y:S02]  /*59b0*/  F2FP.F16.F32.PACK_AB R165, R83.reuse, R165 ;  /* 0x000000a553a5723e */ /* 0x040fe400000000ff */
[----:B------:R-:W-:Y:S01]  /*59c0*/  FADD.FTZ R6, R83, R6 ;  /* 0x0000000653067221 */ /* 0x000fe20000010000 */
[----:B------:R-:W-:Y:S01]  /*59d0*/  FADD.FTZ R7, R9, R14 ;  /* 0x0000000e09077221 */ /* 0x000fe20000010000 */
[----:B------:R-:W-:Y:S02]  /*59e0*/  IMAD.MOV.U32 R9, RZ, RZ, R10 ;  /* 0x000000ffff097224 */ /* 0x000fe400078e000a */
[----:B-1----:R-:W-:Y:S01]  /*59f0*/  FADD.FTZ R6, R167, R6 ;  /* 0x00000006a7067221 */ /* 0x002fe20000010000 */
[----:B------:R-:W-:-:S03]  /*5a00*/  F2FP.F16.F32.PACK_AB R167, R48, R167 ;  /* 0x000000a730a7723e */ /* 0x000fc600000000ff */
[----:B------:R-:W-:Y:S01]  /*5a10*/  FADD.FTZ R6, R48, R6 ;  /* 0x0000000630067221 */ /* 0x000fe20000010000 */
[----:B--2---:R-:W-:Y:S06]  /*5a20*/  @P2 BRA `(.L_x_24) ;  /* 0xffffffdc009c2947 */ /* 0x004fec000383ffff */
.L_x_15:
[----:B------:R-:W-:Y:S06]  /*5a30*/  BAR.ARV 0x8, 0x180 ;  /* 0x0206000000007b1d */ /* 0x000fec0000002000 */
        /* <DEDUP_REMOVED lines=64> */
[----:B------:R-:W-:Y:S06]  /*5e40*/  @!P0 BRA `(.L_x_25) ;  /* 0x0000000000048947 */ /* 0x000fec0003800000 */
[----:B------:R-:W-:Y:S01]  /*5e50*/  BPT.TRAP 0x1 ;  /* 0x000000040000795c */ /* 0x000fe20000300000 */
.L_x_25:
        /* <DEDUP_REMOVED lines=9> */
.L_x_26:
[----:B-1----:R-:W-:Y:S05]  /*5ef0*/  @P2 BRA `(.L_x_27) ;  /* 0x0000000000082947 */ /* 0x002fea0003800000 */
[----:B------:R-:W1:Y:S02]  /*5f00*/  SYNCS.PHASECHK.TRANS64.TRYWAIT P0, [UR12+0x34850], R4 ;  /* 0x03485004ff0075a7 */ /* 0x000e64000800014c */
[----:B-1----:R-:W-:Y:S05]  /*5f10*/  @!P0 BRA `(.L_x_28) ;  /* 0x0000006000308947 */ /* 0x002fea0003800000 */
.L_x_27:
[----:B------:R-:W-:Y:S01]  /*5f20*/  UIADD3 UR5, UR4, 0x400, URZ ;  /* 0x0000040004057890 */ /* 0x000fe2000fffe03f */
[----:B------:R-:W-:Y:S01]  /*5f30*/  WARPGROUP.ARRIVE ;  /* 0x00000000000079c5 */ /* 0x000fe20000000000 */
[----:B------:R-:W-:Y:S01]  /*5f40*/  UMOV UR7, 0x40000040 ;  /* 0x4000004000077882 */ /* 0x000fe20000000000 */
[----:B01----:R-:W0:Y:S01]  /*5f50*/  SHFL.BFLY PT, R4, R7, 0x2, 0x1f ;  /* 0x0c401f0007047f89 */ /* 0x003e2200000e0000 */
[----:B------:R-:W-:Y:S01]  /*5f60*/  USHF.R.U32.HI UR5, URZ, 0x4, UR5 ;  /* 0x000000043f057899 */ /* 0x000fe20008011605 */
[----:B------:R-:W-:Y:S01]  /*5f70*/  IMAD.MOV.U32 R96, RZ, RZ, -0x800000 ;  /* 0xff800000ff607424 */ /* 0x000fe200078e00ff */
[----:B------:R-:W-:Y:S01]  /*5f80*/  CS2R R98, SRZ ;  /* 0x0000000000627805 */ /* 0x000fe2000001ff00 */
[----:B------:R-:W1:Y:S01]  /*5f90*/  SHFL.BFLY PT, R5, R6, 0x2, 0x1f ;  /* 0x0c401f0006057f89 */ /* 0x000e6200000e0000 */
[----:B------:R-:W-:Y:S01]  /*5fa0*/  ULOP3.LUT UR5, UR5, 0x3fff, URZ, 0xc0, !UPT ;  /* 0x00003fff05057892 */ /* 0x000fe2000f8ec03f */
[----:B------:R-:W-:Y:S01]  /*5fb0*/  IMAD.MOV.U32 R93, RZ, RZ, -0x800000 ;  /* 0xff800000ff5d7424 */ /* 0x000fe200078e00ff */
[----:B------:R-:W2:Y:S01]  /*5fc0*/  LDC R115, c[0x0][0xc38] ;  /* 0x00030e00ff737b82 */ /* 0x000ea20000000800 */
[----:B------:R-:W-:Y:S01]  /*5fd0*/  R2UR UR14, R186 ;  /* 0x00000000ba0e72ca */ /* 0x000fe200000e0000 */
[----:B------:R-:W-:Y:S01]  /*5fe0*/  ULOP3.LUT UR5, UR5, 0x4000000, URZ, 0xfc, !UPT ;  /* 0x0400000005057892 */ /* 0x000fe2000f8efc3f */
[----:B------:R-:W-:Y:S01]  /*5ff0*/  R2UR UR13, R185 ;  /* 0x00000000b90d72ca */ /* 0x000fe200000e0000 */
[----:B------:R-:W-:-:S02]  /*6000*/  ULDC UR10, c[0x0][0xc44] ;  /* 0x00031100000a7ab9 */ /* 0x000fc40000000800 */
[----:B------:R-:W-:-:S07]  /*6010*/  ULEA UR8, UR36, UR5, 0xb ;  /* 0x0000000524087291 */ /* 0x000fce000f8e583f */
[----:B------:R-:W-:Y:S01]  /*6020*/  UMOV UR6, UR8 ;  /* 0x0000000800067c82 */ /* 0x000fe20008000000 */
[----:B------:R-:W3:Y:S02]  /*6030*/  S2UR UR5, SR_SWINHI ;  /* 0x00000000000579c3 */ /* 0x000ee40000002f00 */
[----:B---3--:R-:W-:Y:S01]  /*6040*/  HGMMA.64x128x16.F32 R24, R180, gdesc[UR4].tnspB, R24, gsb0 ;  /* 0x41e00004b4187df0 */ /* 0x008fe20008000818 */
[----:B------:R-:W-:Y:S01]  /*6050*/  UIADD3 UR6, UR8, 0x80, URZ ;  /* 0x0000008008067890 */ /* 0x000fe2000fffe03f */
[----:B0-----:R-:W-:Y:S01]  /*6060*/  FADD.FTZ R4, R4, R7 ;  /* 0x0000000704047221 */ /* 0x001fe20000010000 */
[----:B------:R-:W-:Y:S01]  /*6070*/  UMOV UR7, 0x40000040 ;  /* 0x4000004000077882 */ /* 0x000fe20000000000 */
[----:B------:R-:W-:Y:S02]  /*6080*/  IMAD R7, R23, 0x40, R16 ;  /* 0x0000004017077824 */ /* 0x000fe400078e0210 */
[----:B-1----:R-:W-:Y:S01]  /*6090*/  FADD.FTZ R8, R5, R6 ;  /* 0x0000000605087221 */ /* 0x002fe20000010000 */
[----:B------:R-:W-:Y:S01]  /*60a0*/  IMAD R92, RZ, RZ, -UR14 ;  /* 0x8000000eff5c7e24 */ /* 0x000fe2000f8e02ff */
[----:B------:R-:W0:Y:S03]  /*60b0*/  SHFL.BFLY PT, R5, R4, 0x1, 0x1f ;  /* 0x0c201f0004057f89 */ /* 0x000e2600000e0000 */
[----:B--2---:R-:W-:Y:S01]  /*60c0*/  IMAD R92, R115, R92, UR13 ;  /* 0x0000000d735c7e24 */ /* 0x004fe2000f8e025c */
[----:B------:R-:W1:Y:S01]  /*60d0*/  SHFL.BFLY PT, R9, R8, 0x1, 0x1f ;  /* 0x0c201f0008097f89 */ /* 0x000e6200000e0000 */
[----:B------:R-:W-:Y:S01]  /*60e0*/  R2UR UR13, R19 ;  /* 0x00000000130d72ca */ /* 0x000fe200000e0000 */
[----:B------:R-:W-:Y:S01]  /*60f0*/  IMAD.U32 R19, RZ, RZ, UR12 ;  /* 0x0000000cff137e24 */ /* 0x000fe2000f8e00ff */
[----:B------:R-:W-:-:S03]  /*6100*/  USHF.R.S32.HI UR12, URZ, 0x1f, UR39 ;  /* 0x0000001f3f0c7899 */ /* 0x000fc60008011427 */
[----:B------:R-:W-:-:S05]  /*6110*/  @!P1 VIADD R19, R19, 0x34860 ;  /* 0x0003486013139836 */ /* 0x000fca0000000000 */
[----:B------:R-:W-:Y:S01]  /*6120*/  @!P1 PRMT R19, RZ, 0x654, R19 ;  /* 0x00000654ff139816 */ /* 0x000fe20000000013 */
[----:B0-----:R-:W-:Y:S01]  /*6130*/  FADD.FTZ R11, R4, R5 ;  /* 0x00000005040b7221 */ /* 0x001fe20000010000 */
[----:B-1----:R-:W-:-:S04]  /*6140*/  FADD.FTZ R12, R8, R9 ;  /* 0x00000009080c7221 */ /* 0x002fc80000010000 */
[----:B------:R-:W-:Y:S02]  /*6150*/  FSETP.NE.FTZ.AND P0, PT, R11, RZ, PT ;  /* 0x000000ff0b00720b */ /* 0x000fe40003f15000 */
[----:B------:R-:W-:-:S11]  /*6160*/  FSETP.NE.FTZ.AND P2, PT, R12, RZ, PT ;  /* 0x000000ff0c00720b */ /* 0x000fd60003f55000 */
[----:B------:R-:W0:Y:S02]  /*6170*/  @P0 MUFU.LG2 R6, R11 ;  /* 0x0000000b00060308 */ /* 0x000e240000000c00 */
[----:B------:R-:W-:-:S06]  /*6180*/  @P2 FMUL.FTZ R8, R3, 0.69314718246459960938 ;  /* 0x3f31721803082820 */ /* 0x000fcc0000410000 */
[----:B------:R-:W1:Y:S08]  /*6190*/  @P2 MUFU.LG2 R9, R12 ;  /* 0x0000000c00092308 */ /* 0x000e700000000c00 */
[----:B------:R-:W-:Y:S01]  /*61a0*/  @P2 MUFU.RCP R98, R12 ;  /* 0x0000000c00622308 */ /* 0x000fe20000001000 */
[----:B0-----:R-:W-:-:S07]  /*61b0*/  @P0 FMUL.FTZ R6, R6, 0.69314718246459960938 ;  /* 0x3f31721806060820 */ /* 0x001fce0000410000 */
[----:B------:R0:W2:Y:S01]  /*61c0*/  @P0 MUFU.RCP R99, R11 ;  /* 0x0000000b00630308 */ /* 0x0000a20000001000 */
[----:B-1----:R-:W-:-:S04]  /*61d0*/  @P2 FMUL.FTZ R9, R9, 0.69314718246459960938 ;  /* 0x3f31721809092820 */ /* 0x002fc80000410000 */
[----:B------:R-:W-:Y:S01]  /*61e0*/  @P2 FFMA.FTZ R93, R8, R10, R9 ;  /* 0x0000000a085d2223 */ /* 0x000fe20000010009 */
[----:B------:R-:W-:Y:S02]  /*61f0*/  WARPGROUP.DEPBAR.LE gsb0, 0x0 ;  /* 0x00008000000079c5 */ /* 0x000fe40000010000 */
[----:B------:R-:W-:-:S06]  /*6200*/  WARPGROUP.ARRIVE ;  /* 0x00000000000079c5 */ /* 0x000fcc0000000000 */
[----:B------:R-:W-:Y:S01]  /*6210*/  HGMMA.64x128x16.F32 R24, R176, gdesc[UR4].tnspB, R24, gsb0 ;  /* 0x41e00004b0187df0 */ /* 0x000fe20008000818 */
[----:B------:R-:W-:Y:S01]  /*6220*/  UIADD3 UR6, UR8, 0x100, URZ ;  /* 0x0000010008067890 */ /* 0x000fe2000fffe03f */
[----:B------:R-:W-:Y:S01]  /*6230*/  UMOV UR7, 0x40000040 ;  /* 0x4000004000077882 */ /* 0x000fe20000000000 */
[----:B------:R-:W-:Y:S02]  /*6240*/  WARPGROUP.DEPBAR.LE gsb0, 0x0 ;  /* 0x00008000000079c5 */ /* 0x000fe40000010000 */
[----:B------:R-:W-:-:S07]  /*6250*/  WARPGROUP.ARRIVE ;  /* 0x00000000000079c5 */ /* 0x000fce0000000000 */
        /* <DEDUP_REMOVED lines=18> */
[----:B------:R-:W-:Y:S01]  /*6380*/  UIADD3 UR8, UR8, 0x380, URZ ;  /* 0x0000038008087890 */ /* 0x000fe2000fffe03f */
[----:B------:R-:W-:Y:S02]  /*6390*/  WARPGROUP.DEPBAR.LE gsb0, 0x0 ;  /* 0x00008000000079c5 */ /* 0x000fe40000010000 */
[----:B------:R-:W-:-:S06]  /*63a0*/  WARPGROUP.ARRIVE ;  /* 0x00000000000079c5 */ /* 0x000fcc0000000000 */
[----:B------:R-:W-:Y:S01]  /*63b0*/  HGMMA.64x128x16.F32 R24, R160, gdesc[UR4].tnspB, R24, gsb0 ;  /* 0x41e00004a0187df0 */ /* 0x000fe20008000818 */
[----:B------:R-:W-:Y:S01]  /*63c0*/  UMOV UR6, UR4 ;  /* 0x0000000400067c82 */ /* 0x000fe20008000000 */
[----:B------:R-:W-:Y:S01]  /*63d0*/  UMOV UR7, UR5 ;  /* 0x0000000500077c82 */ /* 0x000fe20008000000 */
[----:B------:R-:W-:Y:S01]  /*63e0*/  UIADD3 UR5, -UR39, URZ, URZ ;  /* 0x0000003f27057290 */ /* 0x000fe2000fffe13f */
[----:B------:R-:W-:Y:S01]  /*63f0*/  IMAD.U32 R88, RZ, RZ, UR6 ;  /* 0x00000006ff587e24 */ /* 0x000fe2000f8e00ff */
[----:B------:R-:W-:Y:S01]  /*6400*/  UMOV UR6, UR8 ;  /* 0x0000000800067c82 */ /* 0x000fe20008000000 */
[----:B------:R-:W-:Y:S01]  /*6410*/  IMAD.U32 R89, RZ, RZ, UR7 ;  /* 0x00000007ff597e24 */ /* 0x000fe2000f8e00ff */
[----:B------:R-:W-:Y:S01]  /*6420*/  UMOV UR7, 0x40000040 ;  /* 0x4000004000077882 */ /* 0x000fe20000000000 */
[----:B------:R-:W-:Y:S01]  /*6430*/  UIMAD UR10, UR10, UR5, UR14 ;  /* 0x000000050a0a72a4 */ /* 0x000fe2000f8e020e */
[----:B------:R-:W-:Y:S01]  /*6440*/  IMAD.WIDE R4, R190, 0x2, R88 ;  /* 0x00000002be047825 */ /* 0x000fe200078e0258 */
[----:B------:R-:W-:-:S02]  /*6450*/  ULDC.64 UR8, c[0x0][0xb90] ;  /* 0x0002e40000087ab9 */ /* 0x000fc40000000a00 */
[----:B------:R-:W-:Y:S01]  /*6460*/  USHF.R.S32.HI UR11, URZ, 0x1f, UR10 ;  /* 0x0000001f3f0b7899 */ /* 0x000fe2000801140a */
[----:B------:R-:W-:-:S04]  /*6470*/  IMAD.WIDE R88, R7, 0x2, R88 ;  /* 0x0000000207587825 */ /* 0x000fc800078e0258 */
[----:B------:R-:W-:Y:S01]  /*6480*/  @P0 FMUL.FTZ R7, R3, 0.69314718246459960938 ;  /* 0x3f31721803070820 */ /* 0x000fe20000410000 */
[C---:B------:R-:W-:Y:S01]  /*6490*/  IADD3 R3, P5, R4.reuse, 0x4040, RZ ;  /* 0x0000404004037810 */ /* 0x040fe20007fbe0ff */
[----:B------:R-:W-:Y:S01]  /*64a0*/  UIMAD UR5, UR11, UR8, URZ ;  /* 0x000000080b0572a4 */ /* 0x000fe2000f8e023f */
[C---:B------:R-:W-:Y:S01]  /*64b0*/  IADD3 R111, P6, R4.reuse, 0x4060, RZ ;  /* 0x00004060046f7810 */ /* 0x040fe20007fde0ff */
[----:B------:R-:W-:Y:S01]  /*64c0*/  @P0 FFMA.FTZ R96, R7, R0, R6 ;  /* 0x0000000007600223 */ /* 0x000fe20000010006 */
[----:B------:R-:W-:Y:S01]  /*64d0*/  LOP3.LUT R0, R3, 0x380, RZ, 0xc0, !PT ;  /* 0x0000038003007812 */ /* 0x000fe200078ec0ff */
[--C-:B------:R-:W-:Y:S01]  /*64e0*/  IMAD.X R109, RZ, RZ, R5.reuse, P5 ;  /* 0x000000ffff6d7224 */ /* 0x100fe200028e0605 */
[----:B------:R-:W-:Y:S01]  /*64f0*/  IADD3 R6, P2, R4, 0x20, RZ ;  /* 0x0000002004067810 */ /* 0x000fe20007f5e0ff */
[----:B------:R-:W-:Y:S01]  /*6500*/  UIMAD UR5, UR10, UR9, UR5 ;  /* 0x000000090a0572a4 */ /* 0x000fe2000f8e0205 */
[----:B------:R-:W-:Y:S02]  /*6510*/  SHF.R.U64 R0, R0, 0x3, RZ ;  /* 0x0000000300007819 */ /* 0x000fe400000012ff */
[----:B------:R-:W-:Y:S01]  /*6520*/  LOP3.LUT R110, R111, 0x380, RZ, 0xc0, !PT ;  /* 0x000003806f6e7812 */ /* 0x000fe200078ec0ff */
[----:B------:R-:W-:Y:S01]  /*6530*/  IMAD.X R103, RZ, RZ, R5, P2 ;  /* 0x000000ffff677224 */ /* 0x000fe200010e0605 */
[----:B------:R-:W-:-:S02]  /*6540*/  LOP3.LUT R108, R0, R3, RZ, 0x3c, !PT ;  /* 0x00000003006c7212 */ /* 0x000fc400078e3cff */
[----:B------:R-:W1:Y:S01]  /*6550*/  LDC R0, c[0x0][0xbe8] ;  /* 0x0002fa00ff007b82 */ /* 0x000e620000000800 */
[----:B------:R-:W-:Y:S02]  /*6560*/  SHF.R.U64 R110, R110, 0x3, RZ ;  /* 0x000000036e6e7819 */ /* 0x000fe400000012ff */
[----:B------:R-:W-:Y:S02]  /*6570*/  LOP3.LUT R113, R4, 0x380, RZ, 0xc0, !PT ;  /* 0x0000038004717812 */ /* 0x000fe400078ec0ff */
[----:B------:R-:W-:Y:S01]  /*6580*/  LOP3.LUT R110, R110, R111, RZ, 0x3c, !PT ;  /* 0x0000006f6e6e7212 */ /* 0x000fe200078e3cff */
[----:B------:R-:W-:Y:S01]  /*6590*/  IMAD.X R111, RZ, RZ, R5, P6 ;  /* 0x000000ffff6f7224 */ /* 0x000fe200030e0605 */
[----:B------:R-:W-:Y:S02]  /*65a0*/  LOP3.LUT R3, R6, 0x380, RZ, 0xc0, !PT ;  /* 0x0000038006037812 */ /* 0x000fe400078ec0ff */
[C---:B------:R-:W-:Y:S02]  /*65b0*/  IADD3 R10, P4, R4.reuse, 0x4020, RZ ;  /* 0x00004020040a7810 */ /* 0x040fe40007f9e0ff */
[----:B------:R-:W-:-:S02]  /*65c0*/  IADD3 R9, P3, R4, 0x4000, RZ ;  /* 0x0000400004097810 */ /* 0x000fc40007f7e0ff */
[C---:B------:R-:W-:Y:S01]  /*65d0*/  IADD3 R7, P0, R4.reuse, 0x60, RZ ;  /* 0x0000006004077810 */ /* 0x040fe20007f1e0ff */
[--C-:B------:R-:W-:Y:S01]  /*65e0*/  IMAD.X R105, RZ, RZ, R5.reuse, P4 ;  /* 0x000000ffff697224 */ /* 0x100fe200020e0605 */
[----:B------:R-:W-:Y:S01]  /*65f0*/  IADD3 R8, P6, R4, 0x40, RZ ;  /* 0x0000004004087810 */ /* 0x000fe20007fde0ff */
[--C-:B------:R-:W-:Y:S01]  /*6600*/  IMAD.X R107, RZ, RZ, R5.reuse, P3 ;  /* 0x000000ffff6b7224 */ /* 0x100fe200018e0605 */
[----:B------:R-:W-:Y:S01]  /*6610*/  SHF.R.U64 R113, R113, 0x3, RZ ;  /* 0x0000000371717819 */ /* 0x000fe200000012ff */
[--C-:B------:R-:W-:Y:S01]  /*6620*/  IMAD.X R101, RZ, RZ, R5.reuse, P0 ;  /* 0x000000ffff657224 */ /* 0x100fe200000e0605 */
[----:B------:R-:W-:Y:S01]  /*6630*/  SHF.R.U64 R3, R3, 0x3, RZ ;  /* 0x0000000303037819 */ /* 0x000fe200000012ff */
[--C-:B------:R-:W-:Y:S01]  /*6640*/  IMAD.X R95, RZ, RZ, R5.reuse, P6 ;  /* 0x000000ffff5f7224 */ /* 0x100fe200030e0605 */
[----:B------:R-:W-:Y:S01]  /*6650*/  LOP3.LUT R112, R113, R4, RZ, 0x3c, !PT ;  /* 0x0000000471707212 */ /* 0x000fe200078e3cff */
[----:B------:R-:W-:Y:S01]  /*6660*/  IMAD.MOV.U32 R113, RZ, RZ, R5 ;  /* 0x000000ffff717224 */ /* 0x000fe200078e0005 */
[----:B------:R-:W-:-:S02]  /*6670*/  LOP3.LUT R5, R10, 0x380, RZ, 0xc0, !PT ;  /* 0x000003800a057812 */ /* 0x000fc400078ec0ff */
[----:B-1----:R-:W-:Y:S02]  /*6680*/  ISETP.NE.AND P2, PT, R0, 0x1, PT ;  /* 0x000000010000780c */ /* 0x002fe40003f45270 */
[----:B------:R-:W-:Y:S02]  /*6690*/  LOP3.LUT R102, R3, R6, RZ, 0x3c, !PT ;  /* 0x0000000603667212 */ /* 0x000fe400078e3cff */
[----:B------:R-:W-:Y:S02]  /*66a0*/  LOP3.LUT R3, R8, 0x380, RZ, 0xc0, !PT ;  /* 0x0000038008037812 */ /* 0x000fe400078ec0ff */
[----:B------:R-:W-:Y:S02]  /*66b0*/  SHF.R.U64 R5, R5, 0x3, RZ ;  /* 0x0000000305057819 */ /* 0x000fe400000012ff */
[----:B------:R-:W-:Y:S02]  /*66c0*/  SHF.R.U64 R3, R3, 0x3, RZ ;  /* 0x0000000303037819 */ /* 0x000fe400000012ff */
[----:B------:R-:W-:-:S02]  /*66d0*/  MOV R112, R112 ;  /* 0x0000007000707202 */ /* 0x000fc40000000f00 */
[----:B------:R-:W-:Y:S01]  /*66e0*/  LOP3.LUT R4, R9, 0x380, RZ, 0xc0, !PT ;  /* 0x0000038009047812 */ /* 0x000fe200078ec0ff */
[----:B------:R-:W1:Y:S01]  /*66f0*/  @P2 LDC R114, c[0x0][0xbec] ;  /* 0x0002fb00ff722b82 */ /* 0x000e620000000800 */
[----:B------:R-:W-:Y:S02]  /*6700*/  LOP3.LUT R104, R5, R10, RZ, 0x3c, !PT ;  /* 0x0000000a05687212 */ /* 0x000fe400078e3cff */
[----:B------:R-:W-:Y:S02]  /*6710*/  LOP3.LUT R94, R3, R8, RZ, 0x3c, !PT ;  /* 0x00000008035e7212 */ /* 0x000fe400078e3cff */
[----:B------:R-:W-:Y:S02]  /*6720*/  SHF.R.U64 R4, R4, 0x3, RZ ;  /* 0x0000000304047819 */ /* 0x000fe400000012ff */
[----:B------:R-:W-:Y:S01]  /*6730*/  MOV R104, R104 ;  /* 0x0000006800687202 */ /* 0x000fe20000000f00 */
[----:B------:R-:W3:Y:S01]  /*6740*/  @P2 LDC R113, c[0x0][0xbf0] ;  /* 0x0002fc00ff712b82 */ /* 0x000ee20000000800 */
[----:B------:R-:W-:-:S02]  /*6750*/  MOV R105, R102 ;  /* 0x0000006600697202 */ /* 0x000fc40000000f00 */
[----:B------:R-:W-:Y:S02]  /*6760*/  MOV R103, R94 ;  /* 0x0000005e00677202 */ /* 0x000fe40000000f00 */
[----:B------:R-:W-:Y:S02]  /*6770*/  LOP3.LUT R106, R4, R9, RZ, 0x3c, !PT ;  /* 0x00000009046a7212 */ /* 0x000fe400078e3cff */
[----:B------:R-:W-:Y:S01]  /*6780*/  LOP3.LUT R4, R7, 0x380, RZ, 0xc0, !PT ;  /* 0x0000038007047812 */ /* 0x000fe200078ec0ff */
[----:B------:R-:W4:Y:S01]  /*6790*/  LDC.64 R94, c[0x0][0xb98] ;  /* 0x0002e600ff5e7b82 */ /* 0x000f220000000a00 */
[----:B------:R-:W-:Y:S01]  /*67a0*/  MOV R106, R106 ;  /* 0x0000006a006a7202 */ /* 0x000fe20000000f00 */
[----:B------:R-:W-:Y:S01]  /*67b0*/  IMAD R107, R92, 0x80, R189 ;  /* 0x000000805c6b7824 */ /* 0x000fe200078e02bd */
[----:B------:R-:W-:Y:S02]  /*67c0*/  SHF.R.U64 R4, R4, 0x3, RZ ;  /* 0x0000000304047819 */ /* 0x000fe400000012ff */
[----:B------:R-:W-:-:S02]  /*67d0*/  IADD3 R15, P0, R88, 0x2000, RZ ;  /* 0x00002000580f7810 */ /* 0x000fc40007f1e0ff */
[----:B------:R-:W-:Y:S01]  /*67e0*/  LOP3.LUT R100, R4, R7, RZ, 0x3c, !PT ;  /* 0x0000000704647212 */ /* 0x000fe200078e3cff */
[----:B-1----:R-:W-:Y:S01]  /*67f0*/  @P2 IMAD.HI.U32 R102, R107, R114, RZ ;  /* 0x000000726b662227 */ /* 0x002fe200078e00ff */
[----:B------:R-:W-:Y:S02]  /*6800*/  IADD3 R21, P6, R88, 0x1000, RZ ;  /* 0x0000100058157810 */ /* 0x000fe40007fde0ff */
[----:B------:R-:W-:Y:S02]  /*6810*/  LOP3.LUT R14, R15, 0x380, RZ, 0xc0, !PT ;  /* 0x000003800f0e7812 */ /* 0x000fe400078ec0ff */
[----:B------:R-:W-:Y:S01]  /*6820*/  MOV R100, R100 ;  /* 0x0000006400647202 */ /* 0x000fe20000000f00 */
[----:B------:R-:W-:Y:S01]  /*6830*/  IMAD.MOV.U32 R101, RZ, RZ, R107 ;  /* 0x000000ffff657224 */ /* 0x000fe200078e006b */
[----:B------:R-:W-:Y:S02]  /*6840*/  LOP3.LUT R20, R21, 0x380, RZ, 0xc0, !PT ;  /* 0x0000038015147812 */ /* 0x000fe400078ec0ff */
[----:B---3--:R-:W-:-:S02]  /*6850*/  @P2 SHF.R.U32.HI R101, RZ, R113, R102 ;  /* 0x00000071ff652219 */ /* 0x008fc40000011666 */
[----:B------:R-:W-:Y:S02]  /*6860*/  SHF.R.U64 R14, R14, 0x3, RZ ;  /* 0x000000030e0e7819 */ /* 0x000fe400000012ff */
[----:B------:R-:W-:Y:S02]  /*6870*/  LOP3.LUT R5, R88, 0x380, RZ, 0xc0, !PT ;  /* 0x0000038058057812 */ /* 0x000fe400078ec0ff */
[----:B------:R-:W-:Y:S02]  /*6880*/  SHF.R.U64 R20, R20, 0x3, RZ ;  /* 0x0000000314147819 */ /* 0x000fe400000012ff */
[----:B------:R-:W-:Y:S01]  /*6890*/  LOP3.LUT R14, R14, R15, RZ, 0x3c, !PT ;  /* 0x0000000f0e0e7212 */ /* 0x000fe200078e3cff */
[----:B------:R-:W-:Y:S01]  /*68a0*/  IMAD.X R15, RZ, RZ, R89, P0 ;  /* 0x000000ffff0f7224 */ /* 0x000fe200000e0659 */
[----:B------:R-:W-:Y:S02]  /*68b0*/  IADD3 R4, P0, R88, 0x7000, RZ ;  /* 0x0000700058047810 */ /* 0x000fe40007f1e0ff */
[----:B------:R-:W-:-:S02]  /*68c0*/  SHF.R.U64 R5, R5, 0x3, RZ ;  /* 0x0000000305057819 */ /* 0x000fc400000012ff */
[----:B------:R-:W-:Y:S01]  /*68d0*/  LOP3.LUT R20, R20, R21, RZ, 0x3c, !PT ;  /* 0x0000001514147212 */ /* 0x000fe200078e3cff */
[--C-:B------:R-:W-:Y:S01]  /*68e0*/  IMAD.X R21, RZ, RZ, R89.reuse, P6 ;  /* 0x000000ffff157224 */ /* 0x100fe200030e0659 */
[C---:B------:R-:W-:Y:S02]  /*68f0*/  IADD3 R13, P3, R88.reuse, 0x3000, RZ ;  /* 0x00003000580d7810 */ /* 0x040fe40007f7e0ff */
[C---:B0-----:R-:W-:Y:S02]  /*6900*/  IADD3 R11, P4, R88.reuse, 0x4000, RZ ;  /* 0x00004000580b7810 */ /* 0x041fe40007f9e0ff */
[C---:B------:R-:W-:Y:S02]  /*6910*/  IADD3 R9, P5, R88.reuse, 0x5000, RZ ;  /* 0x0000500058097810 */ /* 0x040fe40007fbe0ff */
[----:B------:R-:W-:Y:S02]  /*6920*/  IADD3 R7, P6, R88, 0x6000, RZ ;  /* 0x0000600058077810 */ /* 0x000fe40007fde0ff */
[----:B------:R-:W-:Y:S01]  /*6930*/  LOP3.LUT R88, R5, R88, RZ, 0x3c, !PT ;  /* 0x0000005805587212 */ /* 0x000fe200078e3cff */
[----:B------:R-:W-:Y:S01]  /*6940*/  IMAD.X R5, RZ, RZ, R89, P0 ;  /* 0x000000ffff057224 */ /* 0x000fe200000e0659 */
[----:B------:R-:W-:-:S02]  /*6950*/  LOP3.LUT R12, R13, 0x380, RZ, 0xc0, !PT ;  /* 0x000003800d0c7812 */ /* 0x000fc400078ec0ff */
[----:B------:R-:W-:Y:S02]  /*6960*/  LOP3.LUT R3, R4, 0x380, RZ, 0xc0, !PT ;  /* 0x0000038004037812 */ /* 0x000fe400078ec0ff */
[----:B------:R-:W-:Y:S02]  /*6970*/  SHF.R.U64 R12, R12, 0x3, RZ ;  /* 0x000000030c0c7819 */ /* 0x000fe400000012ff */
[----:B------:R-:W-:Y:S02]  /*6980*/  SHF.R.U64 R3, R3, 0x3, RZ ;  /* 0x0000000303037819 */ /* 0x000fe400000012ff */
[----:B------:R-:W-:Y:S01]  /*6990*/  LOP3.LUT R12, R12, R13, RZ, 0x3c, !PT ;  /* 0x0000000d0c0c7212 */ /* 0x000fe200078e3cff */
[----:B------:R-:W-:Y:S01]  /*69a0*/  IMAD.X R13, RZ, RZ, R89, P3 ;  /* 0x000000ffff0d7224 */ /* 0x000fe200018e0659 */
[----:B------:R-:W-:Y:S02]  /*69b0*/  LOP3.LUT R4, R3, R4, RZ, 0x3c, !PT ;  /* 0x0000000403047212 */ /* 0x000fe400078e3cff */
[----:B------:R-:W-:-:S02]  /*69c0*/  MOV R97, R108 ;  /* 0x0000006c00617202 */ /* 0x000fc40000000f00 */
[----:B------:R-:W-:Y:S01]  /*69d0*/  MOV R3, R110 ;  /* 0x0000006e00037202 */ /* 0x000fe20000000f00 */
[----:B------:R-:W-:Y:S02]  /*69e0*/  WARPGROUP.DEPBAR.LE gsb0, 0x0 ;  /* 0x00008000000079c5 */ /* 0x000fe40000010000 */
[----:B------:R-:W-:Y:S01]  /*69f0*/  WARPGROUP.ARRIVE ;  /* 0x00000000000079c5 */ /* 0x000fe20000000000 */
[----:B------:R-:W-:Y:S02]  /*6a00*/  LOP3.LUT R6, R7, 0x380, RZ, 0xc0, !PT ;  /* 0x0000038007067812 */ /* 0x000fe400078ec0ff */
[----:B------:R-:W-:Y:S02]  /*6a10*/  LOP3.LUT R10, R11, 0x380, RZ, 0xc0, !PT ;  /* 0x000003800b0a7812 */ /* 0x000fe400078ec0ff */
[----:B------:R-:W-:Y:S01]  /*6a20*/  SHF.R.U64 R6, R6, 0x3, RZ ;  /* 0x0000000306067819 */ /* 0x000fe200000012ff */
[----:B------:R-:W-:Y:S01]  /*6a30*/  HGMMA.64x128x16.F32 R24, R164, gdesc[UR4].tnspB, R24, gsb0 ;  /* 0x41e00004a4187df0 */ /* 0x000fe20008000818 */
[----:B------:R-:W-:Y:S01]  /*6a40*/  UIMAD.WIDE.U32 UR6, UR10, UR8, URZ ;  /* 0x000000080a0672a5 */ /* 0x000fe2000f8e003f */
[----:B------:R-:W-:-:S02]  /*6a50*/  LOP3.LUT R8, R9, 0x380, RZ, 0xc0, !PT ;  /* 0x0000038009087812 */ /* 0x000fc400078ec0ff */
[----:B------:R-:W-:Y:S01]  /*6a60*/  ULDC.64 UR8, c[0x0][0xae8] ;  /* 0x0002ba0000087ab9 */ /* 0x000fe20000000a00 */
[----:B------:R-:W-:Y:S01]  /*6a70*/  LOP3.LUT R6, R6, R7, RZ, 0x3c, !PT ;  /* 0x0000000706067212 */ /* 0x000fe200078e3cff */
[--C-:B------:R-:W-:Y:S01]  /*6a80*/  IMAD.X R7, RZ, RZ, R89.reuse, P6 ;  /* 0x000000ffff077224 */ /* 0x100fe200030e0659 */
[----:B------:R-:W-:Y:S01]  /*6a90*/  SHF.R.U64 R10, R10, 0x3, RZ ;  /* 0x000000030a0a7819 */ /* 0x000fe200000012ff */
[----:B------:R-:W-:Y:S01]  /*6aa0*/  IMAD.U32 R90, RZ, RZ, UR6 ;  /* 0x00000006ff5a7e24 */ /* 0x000fe2000f8e00ff */
[----:B------:R-:W-:Y:S02]  /*6ab0*/  UIADD3 UR6, UR7, UR5, URZ ;  /* 0x0000000507067290 */ /* 0x000fe4000fffe03f */
[----:B------:R-:W-:Y:S01]  /*6ac0*/  IMAD.U32 R91, RZ, RZ, UR7 ;  /* 0x00000007ff5b7e24 */ /* 0x000fe2000f8e00ff */
[----:B------:R-:W-:Y:S01]  /*6ad0*/  SHF.R.U64 R8, R8, 0x3, RZ ;  /* 0x0000000308087819 */ /* 0x000fe200000012ff */
[----:B------:R-:W-:Y:S01]  /*6ae0*/  ULDC UR5, c[0x0][0xa88] ;  /* 0x0002a20000057ab9 */ /* 0x000fe20000000800 */
[----:B------:R-:W-:Y:S01]  /*6af0*/  LOP3.LUT R10, R10, R11, RZ, 0x3c, !PT ;  /* 0x0000000b0a0a7212 */ /* 0x000fe200078e3cff */
[--C-:B------:R-:W-:Y:S01]  /*6b00*/  IMAD.X R11, RZ, RZ, R89.reuse, P4 ;  /* 0x000000ffff0b7224 */ /* 0x100fe200020e0659 */
[----:B------:R-:W-:Y:S01]  /*6b10*/  LOP3.LUT R8, R8, R9, RZ, 0x3c, !PT ;  /* 0x0000000908087212 */ /* 0x000fe200078e3cff */
[----:B------:R-:W-:Y:S01]  /*6b20*/  IMAD.U32 R91, RZ, RZ, UR6 ;  /* 0x00000006ff5b7e24 */ /* 0x000fe2000f8e00ff */
[----:B------:R-:W-:Y:S01]  /*6b30*/  ULDC.64 UR6, c[0x0][0xb88] ;  /* 0x0002e20000067ab9 */ /* 0x000fe20000000a00 */
[----:B------:R-:W-:-:S02]  /*6b40*/  IMAD.X R9, RZ, RZ, R89, P5 ;  /* 0x000000ffff097224 */ /* 0x000fc400028e0659 */
[----:B----4-:R-:W-:Y:S01]  /*6b50*/  IMAD.WIDE.U32 R90, R94, UR39, R90 ;  /* 0x000000275e5a7c25 */ /* 0x010fe2000f8e005a */
[----:B------:R-:W-:Y:S02]  /*6b60*/  UIADD3 UR4, UR4, 0x34820, URZ ;  /* 0x0003482004047890 */ /* 0x000fe4000fffe03f */
[----:B------:R-:W-:Y:S02]  /*6b70*/  UIADD3 UR36, UR36, 0x1, URZ ;  /* 0x0000000124247890 */ /* 0x000fe4000fffe03f */
[----:B------:R-:W-:Y:S02]  /*6b80*/  UPRMT UR4, URZ, 0x654, UR4 ;  /* 0x000006543f047896 */ /* 0x000fe40008000004 */
[----:B------:R-:W-:Y:S01]  /*6b90*/  UISETP.NE.AND UP0, UPT, UR36, 0x2, UPT ;  /* 0x000000022400788c */ /* 0x000fe2000bf05270 */
[----:B------:R-:W-:Y:S02]  /*6ba0*/  WARPGROUP.DEPBAR.LE gsb0, 0x0 ;  /* 0x00008000000079c5 */ /* 0x000fe40000010000 */
[----:B------:R0:W-:Y:S01]  /*6bb0*/  @!P1 SYNCS.ARRIVE.TRANS64.RED.A1T0 RZ, [R19+URZ], RZ ;  /* 0x000000ff13ff99a7 */ /* 0x0001e2000810043f */
[-C--:B--2---:R-:W-:Y:S01]  /*6bc0*/  FMUL.FTZ R25, R25, R99.reuse ;  /* 0x0000006319197220 */ /* 0x084fe20000410000 */
[-C--:B------:R-:W-:Y:S01]  /*6bd0*/  FMUL.FTZ R24, R24, R99.reuse ;  /* 0x0000006318187220 */ /* 0x080fe20000410000 */
[-C--:B------:R-:W-:Y:S01]  /*6be0*/  FMUL.FTZ R27, R27, R98.reuse ;  /* 0x000000621b1b7220 */ /* 0x080fe20000410000 */
[----:B------:R-:W-:Y:S01]  /*6bf0*/  FMUL.FTZ R26, R26, R98 ;  /* 0x000000621a1a7220 */ /* 0x000fe20000410000 */
[-C--:B------:R-:W-:Y:S01]  /*6c00*/  FMUL.FTZ R29, R29, R99.reuse ;  /* 0x000000631d1d7220 */ /* 0x080fe20000410000 */
[-C--:B------:R-:W-:Y:S01]  /*6c10*/  FMUL.FTZ R28, R28, R99.reuse ;  /* 0x000000631c1c7220 */ /* 0x080fe20000410000 */
[----:B------:R-:W-:Y:S01]  /*6c20*/  FMUL.FTZ R33, R33, R99 ;  /* 0x0000006321217220 */ /* 0x000fe20000410000 */
[----:B0-----:R-:W-:-:S02]  /*6c30*/  IMAD.MOV R19, RZ, RZ, -R101 ;  /* 0x000000ffff137224 */ /* 0x001fc400078e0a65 */
[-C--:B------:R-:W-:Y:S01]  /*6c40*/  FMUL.FTZ R32, R32, R99.reuse ;  /* 0x0000006320207220 */ /* 0x080fe20000410000 */
[----:B------:R-:W-:Y:S01]  /*6c50*/  FMUL.FTZ R102, R36, R99 ;  /* 0x0000006324667220 */ /* 0x000fe20000410000 */
[----:B------:R-:W-:Y:S01]  /*6c60*/  IMAD R36, R94, UR12, RZ ;  /* 0x0000000c5e247c24 */ /* 0x000fe2000f8e02ff */
[----:B------:R-:W-:Y:S01]  /*6c70*/  F2FP.F16.F32.PACK_AB R24, R25, R24 ;  /* 0x000000181918723e */ /* 0x000fe200000000ff */
[----:B------:R-:W-:Y:S02]  /*6c80*/  IMAD R19, R0, R19, R107 ;  /* 0x0000001300137224 */ /* 0x000fe400078e026b */
[-C--:B------:R-:W-:Y:S01]  /*6c90*/  FMUL.FTZ R31, R31, R98.reuse ;  /* 0x000000621f1f7220 */ /* 0x080fe20000410000 */
[----:B------:R-:W-:Y:S01]  /*6ca0*/  FMUL.FTZ R30, R30, R98 ;  /* 0x000000621e1e7220 */ /* 0x000fe20000410000 */
[----:B------:R-:W-:Y:S01]  /*6cb0*/  F2FP.F16.F32.PACK_AB R25, R27, R26 ;  /* 0x0000001a1b19723e */ /* 0x000fe200000000ff */
[----:B------:R-:W-:Y:S01]  /*6cc0*/  FMUL.FTZ R37, R37, R99 ;  /* 0x0000006325257220 */ /* 0x000fe20000410000 */
[----:B------:R-:W-:Y:S01]  /*6cd0*/  F2FP.F16.F32.PACK_AB R26, R29, R28 ;  /* 0x0000001c1d1a723e */ /* 0x000fe200000000ff */
[----:B------:R-:W-:Y:S01]  /*6ce0*/  IMAD R95, R95, UR39, R36 ;  /* 0x000000275f5f7c24 */ /* 0x000fe2000f8e0224 */
[----:B------:R-:W-:Y:S01]  /*6cf0*/  F2FP.F16.F32.PACK_AB R28, R33, R32 ;  /* 0x00000020211c723e */ /* 0x000fe200000000ff */
[-C--:B------:R-:W-:Y:S01]  /*6d00*/  FMUL.FTZ R39, R39, R98.reuse ;  /* 0x0000006227277220 */ /* 0x080fe20000410000 */
[----:B------:R-:W-:Y:S01]  /*6d10*/  SHF.R.S32.HI R33, RZ, 0x1f, R101 ;  /* 0x0000001fff217819 */ /* 0x000fe20000011465 */
[-C--:B------:R-:W-:Y:S01]  /*6d20*/  FMUL.FTZ R38, R38, R98.reuse ;  /* 0x0000006226267220 */ /* 0x080fe20000410000 */
[----:B------:R-:W-:Y:S01]  /*6d30*/  SHF.R.S32.HI R32, RZ, 0x1f, R19 ;  /* 0x0000001fff207819 */ /* 0x000fe20000011413 */
[----:B------:R-:W-:Y:S01]  /*6d40*/  FMUL.FTZ R35, R35, R98 ;  /* 0x0000006223237220 */ /* 0x000fe20000410000 */
[----:B------:R-:W-:Y:S01]  /*6d50*/  IADD3 R36, P0, R101, R90, RZ ;  /* 0x0000005a65247210 */ /* 0x000fe20007f1e0ff */
[----:B------:R-:W-:Y:S01]  /*6d60*/  FMUL.FTZ R34, R34, R98 ;  /* 0x0000006222227220 */ /* 0x000fe20000410000 */
[----:B------:R-:W-:Y:S01]  /*6d70*/  F2FP.F16.F32.PACK_AB R27, R31, R30 ;  /* 0x0000001e1f1b723e */ /* 0x000fe200000000ff */
[----:B------:R-:W-:Y:S01]  /*6d80*/  BAR.SYNC.DEFER_BLOCKING 0x1, 0x100 ;  /* 0x0044000000007b1d */ /* 0x000fe20000010000 */
[----:B------:R-:W-:Y:S01]  /*6d90*/  F2FP.F16.F32.PACK_AB R30, R37, R102 ;  /* 0x00000066251e723e */ /* 0x000fe200000000ff */
[----:B------:R-:W-:Y:S01]  /*6da0*/  IMAD R32, R32, UR6, RZ ;  /* 0x0000000620207c24 */ /* 0x000fe2000f8e02ff */
[----:B------:R-:W-:Y:S01]  /*6db0*/  IADD3.X R37, R33, R91, R95, P0, !PT ;  /* 0x0000005b21257210 */ /* 0x000fe200007fe45f */
[----:B------:R-:W-:Y:S01]  /*6dc0*/  FMUL.FTZ R41, R41, R99 ;  /* 0x0000006329297220 */ /* 0x000fe20000410000 */
[----:B------:R-:W-:Y:S01]  /*6dd0*/  F2FP.F16.F32.PACK_AB R31, R39, R38 ;  /* 0x00000026271f723e */ /* 0x000fe200000000ff */
[----:B------:R-:W-:-:S02]  /*6de0*/  IMAD R39, R19, UR7, R32 ;  /* 0x0000000713277c24 */ /* 0x000fc4000f8e0220 */
[----:B------:R-:W-:Y:S01]  /*6df0*/  FMUL.FTZ R40, R40, R99 ;  /* 0x0000006328287220 */ /* 0x000fe20000410000 */
[----:B------:R-:W-:-:S04]  /*6e00*/  IMAD.WIDE.U32 R36, R19, UR6, R36 ;  /* 0x0000000613247c25 */ /* 0x000fc8000f8e0024 */
[-C--:B------:R-:W-:Y:S01]  /*6e10*/  FMUL.FTZ R45, R45, R99.reuse ;  /* 0x000000632d2d7220 */ /* 0x080fe20000410000 */
[-C--:B------:R-:W-:Y:S01]  /*6e20*/  FMUL.FTZ R44, R44, R99.reuse ;  /* 0x000000632c2c7220 */ /* 0x080fe20000410000 */
[-C--:B------:R-:W-:Y:S01]  /*6e30*/  FMUL.FTZ R43, R43, R98.reuse ;  /* 0x000000622b2b7220 */ /* 0x080fe20000410000 */
[-C--:B------:R-:W-:Y:S01]  /*6e40*/  FMUL.FTZ R42, R42, R98.reuse ;  /* 0x000000622a2a7220 */ /* 0x080fe20000410000 */
[-C--:B------:R-:W-:Y:S01]  /*6e50*/  FMUL.FTZ R47, R47, R98.reuse ;  /* 0x000000622f2f7220 */ /* 0x080fe20000410000 */
[-C--:B------:R-:W-:Y:S01]  /*6e60*/  FMUL.FTZ R46, R46, R98.reuse ;  /* 0x000000622e2e7220 */ /* 0x080fe20000410000 */
[----:B------:R-:W-:Y:S01]  /*6e70*/  ULDC.64 UR6, c[0x0][0xb50] ;  /* 0x0002d40000067ab9 */ /* 0x000fe20000000a00 */
        /* <DEDUP_REMOVED lines=8> */
[----:B------:R0:W-:Y:S01]  /*6f00*/  STSM.16.M88.4 [R112], R24 ;  /* 0x0000001870007844 */ /* 0x0001e20000000200 */
[----:B------:R-:W-:Y:S01]  /*6f10*/  F2FP.F16.F32.PACK_AB R29, R35, R34 ;  /* 0x00000022231d723e */ /* 0x000fe200000000ff */
        /* <DEDUP_REMOVED lines=10> */
[----:B------:R-:W-:Y:S01]  /*6fc0*/  F2FP.F16.F32.PACK_AB R32, R41, R40 ;  /* 0x000000282920723e */ /* 0x000fe200000000ff */
[-C--:B------:R-:W-:Y:S01]  /*6fd0*/  FMUL.FTZ R65, R65, R99.reuse ;  /* 0x0000006341417220 */ /* 0x080fe20000410000 */
[----:B------:R-:W-:Y:S01]  /*6fe0*/  F2FP.F16.F32.PACK_AB R33, R43, R42 ;  /* 0x0000002a2b21723e */ /* 0x000fe200000000ff */
[-C--:B------:R-:W-:Y:S01]  /*6ff0*/  FMUL.FTZ R64, R64, R99.reuse ;  /* 0x0000006340407220 */ /* 0x080fe20000410000 */
[----:B0-----:R-:W-:Y:S01]  /*7000*/  IMAD.IADD R25, R37, 0x1, R39 ;  /* 0x0000000125197824 */ /* 0x001fe200078e0227 */
[----:B------:R-:W-:Y:S01]  /*7010*/  LEA R37, P3, R36, UR6, 0x2 ;  /* 0x0000000624257c11 */ /* 0x000fe2000f8610ff */
[-C--:B------:R-:W-:Y:S01]  /*7020*/  FMUL.FTZ R69, R69, R99.reuse ;  /* 0x0000006345457220 */ /* 0x080fe20000410000 */
[----:B------:R-:W-:Y:S01]  /*7030*/  F2FP.F16.F32.PACK_AB R34, R45, R44 ;  /* 0x0000002c2d22723e */ /* 0x000fe200000000ff */
[-C--:B------:R-:W-:Y:S01]  /*7040*/  FMUL.FTZ R68, R68, R99.reuse ;  /* 0x0000006344447220 */ /* 0x080fe20000410000 */
        /* <DEDUP_REMOVED lines=18> */
[----:B------:R-:W-:Y:S01]  /*7170*/  FMUL.FTZ R86, R86, R98 ;  /* 0x0000006256567220 */ /* 0x000fe20000410000 */
[----:B------:R-:W-:Y:S01]  /*7180*/  LEA.HI.X R36, R36, UR7, R25, 0x2, P3 ;  /* 0x0000000724247c11 */ /* 0x000fe200098f1419 */
[----:B------:R0:W-:Y:S01]  /*7190*/  STSM.16.M88.4 [R105], R28 ;  /* 0x0000001c69007844 */ /* 0x0001e20000000200 */
[----:B------:R-:W-:Y:S01]  /*71a0*/  F2FP.F16.F32.PACK_AB R24, R49, R48 ;  /* 0x000000303118723e */ /* 0x000fe200000000ff */
[----:B------:R-:W-:Y:S01]  /*71b0*/  IMAD R41, R92, 0x80, R188 ;  /* 0x000000805c297824 */ /* 0x000fe200078e02bc */
[----:B------:R-:W-:Y:S01]  /*71c0*/  F2FP.F16.F32.PACK_AB R25, R51, R50 ;  /* 0x000000323319723e */ /* 0x000fe200000000ff */
[----:B------:R1:W-:Y:S01]  /*71d0*/  STSM.16.M88.4 [R103], R32 ;  /* 0x0000002067007844 */ /* 0x0003e20000000200 */
[----:B------:R-:W-:Y:S01]  /*71e0*/  F2FP.F16.F32.PACK_AB R26, R53, R52 ;  /* 0x00000034351a723e */ /* 0x000fe200000000ff */
[----:B------:R-:W-:Y:S01]  /*71f0*/  IMAD R94, R0, UR5, RZ ;  /* 0x00000005005e7c24 */ /* 0x000fe2000f8e02ff */
[----:B------:R-:W-:Y:S01]  /*7200*/  F2FP.F16.F32.PACK_AB R27, R55, R54 ;  /* 0x00000036371b723e */ /* 0x000fe200000000ff */
[----:B------:R-:W-:Y:S01]  /*7210*/  SHFL.IDX PT, R52, R37, RZ, 0x1c1f ;  /* 0x001c1fff25347589 */ /* 0x000fe200000e0000 */
[----:B------:R-:W-:Y:S01]  /*7220*/  F2FP.F16.F32.PACK_AB R72, R73, R72 ;  /* 0x000000484948723e */ /* 0x000fe200000000ff */
[----:B------:R-:W-:Y:S01]  /*7230*/  VIADD R19, R41, 0x8 ;  /* 0x0000000829137836 */ /* 0x000fe20000000000 */
[----:B------:R-:W-:Y:S01]  /*7240*/  F2FP.F16.F32.PACK_AB R73, R75, R74 ;  /* 0x0000004a4b49723e */ /* 0x000fe200000000ff */
[----:B------:R-:W-:Y:S01]  /*7250*/  STSM.16.M88.4 [R100], R24 ;  /* 0x0000001864007844 */ /* 0x000fe20000000200 */
[----:B------:R-:W-:-:S02]  /*7260*/  F2FP.F16.F32.PACK_AB R80, R81, R80 ;  /* 0x000000505150723e */ /* 0x000fc400000000ff */
[----:B------:R-:W-:Y:S01]  /*7270*/  F2FP.F16.F32.PACK_AB R74, R77, R76 ;  /* 0x0000004c4d4a723e */ /* 0x000fe200000000ff */
[----:B------:R-:W2:Y:S01]  /*7280*/  SHFL.IDX PT, R53, R36, RZ, 0x1c1f ;  /* 0x001c1fff24357589 */ /* 0x000ea200000e0000 */
[----:B0-----:R-:W-:Y:S02]  /*7290*/  F2FP.F16.F32.PACK_AB R28, R57, R56 ;  /* 0x00000038391c723e */ /* 0x001fe400000000ff */
[----:B------:R-:W-:Y:S01]  /*72a0*/  F2FP.F16.F32.PACK_AB R29, R59, R58 ;  /* 0x0000003a3b1d723e */ /* 0x000fe200000000ff */
[----:B------:R-:W-:Y:S01]  /*72b0*/  SHFL.IDX PT, R54, R37, 0x1, 0x1c1f ;  /* 0x003c1f0025367f89 */ /* 0x000fe200000e0000 */
[----:B------:R-:W-:Y:S01]  /*72c0*/  F2FP.F16.F32.PACK_AB R30, R61, R60 ;  /* 0x0000003c3d1e723e */ /* 0x000fe200000000ff */
[----:B------:R-:W0:Y:S01]  /*72d0*/  @P2 LDC R56, c[0x0][0xbf0] ;  /* 0x0002fc00ff382b82 */ /* 0x000e220000000800 */
[----:B------:R-:W-:Y:S01]  /*72e0*/  F2FP.F16.F32.PACK_AB R31, R63, R62 ;  /* 0x0000003e3f1f723e */ /* 0x000fe200000000ff */
[----:B------:R-:W3:Y:S01]  /*72f0*/  SHFL.IDX PT, R55, R36, 0x1, 0x1c1f ;  /* 0x003c1f0024377f89 */ /* 0x000ee200000e0000 */
[----:B-1----:R-:W-:-:S02]  /*7300*/  F2FP.F16.F32.PACK_AB R32, R65, R64 ;  /* 0x000000404120723e */ /* 0x002fc400000000ff */
[----:B------:R-:W-:Y:S01]  /*7310*/  F2FP.F16.F32.PACK_AB R33, R67, R66 ;  /* 0x000000424321723e */ /* 0x000fe200000000ff */
[----:B------:R-:W-:Y:S01]  /*7320*/  STSM.16.M88.4 [R106], R28 ;  /* 0x0000001c6a007844 */ /* 0x000fe20000000200 */
[----:B------:R-:W-:Y:S02]  /*7330*/  F2FP.F16.F32.PACK_AB R34, R69, R68 ;  /* 0x000000444522723e */ /* 0x000fe400000000ff */
[----:B------:R-:W-:Y:S02]  /*7340*/  F2FP.F16.F32.PACK_AB R35, R71, R70 ;  /* 0x000000464723723e */ /* 0x000fe400000000ff */
[----:B------:R-:W-:Y:S02]  /*7350*/  F2FP.F16.F32.PACK_AB R75, R79, R78 ;  /* 0x0000004e4f4b723e */ /* 0x000fe400000000ff */
[----:B------:R-:W-:Y:S01]  /*7360*/  F2FP.F16.F32.PACK_AB R81, R83, R82 ;  /* 0x000000525351723e */ /* 0x000fe200000000ff */
[----:B------:R-:W-:Y:S01]  /*7370*/  STSM.16.M88.4 [R104], R32 ;  /* 0x0000002068007844 */ /* 0x000fe20000000200 */
[----:B------:R-:W-:-:S02]  /*7380*/  F2FP.F16.F32.PACK_AB R82, R85, R84 ;  /* 0x000000545552723e */ /* 0x000fc400000000ff */
[----:B------:R-:W-:Y:S01]  /*7390*/  F2FP.F16.F32.PACK_AB R83, R87, R86 ;  /* 0x000000565753723e */ /* 0x000fe200000000ff */
[----:B------:R-:W-:Y:S01]  /*73a0*/  STSM.16.M88.4 [R97], R72 ;  /* 0x0000004861007844 */ /* 0x000fe20000000200 */
[----:B------:R-:W-:-:S03]  /*73b0*/  LOP3.LUT P0, RZ, R184, 0x3, RZ, 0xc0, !PT ;  /* 0x00000003b8ff7812 */ /* 0x000fc6000780c0ff */
[----:B------:R1:W-:Y:S01]  /*73c0*/  STSM.16.M88.4 [R3], R80 ;  /* 0x0000005003007844 */ /* 0x0003e20000000200 */
[----:B------:R-:W-:Y:S01]  /*73d0*/  BAR.SYNC.DEFER_BLOCKING 0x1, 0x100 ;  /* 0x0044000000007b1d */ /* 0x000fe20000010000 */
[-C--:B------:R-:W-:Y:S02]  /*73e0*/  ISETP.GE.OR P1, PT, R41, R94.reuse, P0 ;  /* 0x0000005e2900720c */ /* 0x080fe40000726670 */
[----:B------:R-:W-:-:S05]  /*73f0*/  ISETP.GE.OR P0, PT, R19, R94, P0 ;  /* 0x0000005e1300720c */ /* 0x000fca0000706670 */
[----:B------:R-:W4:Y:S01]  /*7400*/  @P2 LDC R19, c[0x0][0xbec] ;  /* 0x0002fb00ff132b82 */ /* 0x000f220000000800 */
[----:B-1----:R-:W-:Y:S01]  /*7410*/  IMAD R3, R18, 0x20, R23 ;  /* 0x0000002012037824 */ /* 0x002fe200078e0217 */
[----:B------:R-:W-:-:S04]  /*7420*/  UIMAD UR5, UR11, UR8, URZ ;  /* 0x000000080b0572a4 */ /* 0x000fc8000f8e023f */
[----:B--2---:R1:W-:Y:S04]  /*7430*/  @!P1 ST.E desc[UR60][R52.64], R96 ;  /* 0x0000006034009985 */ /* 0x0043e8000c10193c */
[----:B---3--:R2:W-:Y:S04]  /*7440*/  @!P0 ST.E desc[UR60][R54.64], R93 ;  /* 0x0000005d36008985 */ /* 0x0085e8000c10193c */
[----:B------:R3:W5:Y:S01]  /*7450*/  LD.E.128 R24, desc[UR60][R12.64] ;  /* 0x0000003c0c187980 */ /* 0x000762000c101d00 */
[----:B-1----:R-:W1:Y:S01]  /*7460*/  LDC.64 R52, c[0x0][0xae0] ;  /* 0x0002b800ff347b82 */ /* 0x002e620000000a00 */
[----:B------:R-:W-:-:S02]  /*7470*/  UIMAD.WIDE.U32 UR6, UR10, UR8, URZ ;  /* 0x000000080a0672a5 */ /* 0x000fc4000f8e003f */
[----:B------:R0:W5:Y:S01]  /*7480*/  LD.E.128 R28, desc[UR60][R4.64] ;  /* 0x0000003c041c7980 */ /* 0x000162000c101d00 */
[----:B---3--:R-:W-:Y:S01]  /*7490*/  IMAD R12, R92, 0x80, R3 ;  /* 0x000000805c0c7824 */ /* 0x008fe200078e0203 */
[----:B------:R-:W-:Y:S02]  /*74a0*/  UIMAD UR5, UR10, UR9, UR5 ;  /* 0x000000090a0572a4 */ /* 0x000fe4000f8e0205 */
[----:B------:R3:W5:Y:S01]  /*74b0*/  LD.E.128 R32, desc[UR60][R6.64] ;  /* 0x0000003c06207980 */ /* 0x000762000c101d00 */
[----:B----4-:R-:W-:Y:S01]  /*74c0*/  @P2 IMAD.HI.U32 R3, R12, R19, RZ ;  /* 0x000000130c032227 */ /* 0x010fe200078e00ff */
[----:B------:R-:W-:Y:S01]  /*74d0*/  ULDC.64 UR8, c[0x0][0xaf0] ;  /* 0x0002bc0000087ab9 */ /* 0x000fe20000000a00 */
[----:B------:R-:W-:Y:S01]  /*74e0*/  UIADD3 UR7, UR7, UR5, URZ ;  /* 0x0000000507077290 */ /* 0x000fe2000fffe03f */
[----:B------:R-:W5:Y:S01]  /*74f0*/  LD.E.128 R88, desc[UR60][R88.64] ;  /* 0x0000003c58587980 */ /* 0x000f62000c101d00 */
[----:B0-----:R-:W-:Y:S01]  /*7500*/  IMAD.MOV.U32 R4, RZ, RZ, R12 ;  /* 0x000000ffff047224 */ /* 0x001fe200078e000c */
[----:B------:R-:W-:Y:S01]  /*7510*/  @P2 SHF.R.U32.HI R4, RZ, R56, R3 ;  /* 0x00000038ff042219 */ /* 0x000fe20000011603 */
[----:B------:R-:W-:Y:S01]  /*7520*/  UIMAD UR5, UR12, UR8, URZ ;  /* 0x000000080c0572a4 */ /* 0x000fe2000f8e023f */
[----:B------:R-:W5:Y:S02]  /*7530*/  LD.E.128 R40, desc[UR60][R20.64] ;  /* 0x0000003c14287980 */ /* 0x000f64000c101d00 */
[--C-:B------:R-:W-:Y:S01]  /*7540*/  SHF.R.S32.HI R3, RZ, 0x1f, R4.reuse ;  /* 0x0000001fff037819 */ /* 0x100fe20000011404 */
[----:B------:R-:W-:Y:S01]  /*7550*/  UIMAD UR5, UR39, UR9, UR5 ;  /* 0x00000009270572a4 */ /* 0x000fe2000f8e0205 */
[----:B---3--:R-:W-:Y:S01]  /*7560*/  IMAD.MOV R7, RZ, RZ, -R4 ;  /* 0x000000ffff077224 */ /* 0x008fe200078e0a04 */
[----:B------:R-:W-:Y:S01]  /*7570*/  UIMAD.WIDE.U32 UR6, UR39, UR8, UR6 ;  /* 0x00000008270672a5 */ /* 0x000fe2000f8e0006 */
[----:B------:R-:W5:Y:S01]  /*7580*/  LD.E.128 R36, desc[UR60][R14.64] ;  /* 0x0000003c0e247980 */ /* 0x000f62000c101d00 */
[----:B-1----:R-:W-:-:S02]  /*7590*/  IMAD R5, R3, R52, RZ ;  /* 0x0000003403057224 */ /* 0x002fc400078e02ff */
[----:B------:R-:W-:Y:S01]  /*75a0*/  UIADD3 UR7, UR7, UR5, URZ ;  /* 0x0000000507077290 */ /* 0x000fe2000fffe03f */
[----:B------:R-:W-:Y:S01]  /*75b0*/  IMAD R3, R0, R7, R12 ;  /* 0x0000000700037224 */ /* 0x000fe200078e020c */
[----:B------:R0:W5:Y:S01]  /*75c0*/  LD.E.128 R44, desc[UR60][R10.64] ;  /* 0x0000003c0a2c7980 */ /* 0x000162000c101d00 */
[----:B------:R-:W-:-:S03]  /*75d0*/  IMAD R7, R4, R53, R5 ;  /* 0x0000003504077224 */ /* 0x000fc600078e0205 */
[----:B------:R1:W5:Y:S01]  /*75e0*/  LD.E.128 R48, desc[UR60][R8.64] ;  /* 0x0000003c08307980 */ /* 0x000362000c101d00 */
[----:B------:R-:W-:Y:S01]  /*75f0*/  SHF.R.S32.HI R0, RZ, 0x1f, R3 ;  /* 0x0000001fff007819 */ /* 0x000fe20000011403 */
[----:B------:R-:W-:Y:S01]  /*7600*/  IMAD.WIDE.U32 R4, R4, R52, UR6 ;  /* 0x0000000604047e25 */ /* 0x000fe2000f8e0034 */
[----:B------:R-:W-:Y:S01]  /*7610*/  ULDC.64 UR6, c[0x0][0xad8] ;  /* 0x0002b60000067ab9 */ /* 0x000fe20000000a00 */
[----:B------:R-:W-:Y:S01]  /*7620*/  @!PT LDS RZ, [RZ] ;  /* 0x00000000fffff984 */ /* 0x000fe20000000800 */
[----:B------:R-:W-:Y:S01]  /*7630*/  @!PT LDS RZ, [RZ] ;  /* 0x00000000fffff984 */ /* 0x000fe20000000800 */
[----:B------:R-:W-:Y:S01]  /*7640*/  @!PT LDS RZ, [RZ] ;  /* 0x00000000fffff984 */ /* 0x000fe20000000800 */
[----:B------:R-:W-:Y:S01]  /*7650*/  @!PT LDS RZ, [RZ] ;  /* 0x00000000fffff984 */ /* 0x000fe20000000800 */
[----:B------:R3:W-:Y:S06]  /*7660*/  MEMBAR.ALL.CTA ;  /* 0x0000000000007992 */ /* 0x0007ec0000008000 */
[----:B---3--:R-:W1:Y:S01]  /*7670*/  FENCE.VIEW.ASYNC.S ;  /* 0x00000000000073c6 */ /* 0x008e620000000000 */
[----:B------:R-:W-:-:S02]  /*7680*/  IMAD.IADD R5, R5, 0x1, R7 ;  /* 0x0000000105057824 */ /* 0x000fc400078e0207 */
[----:B------:R-:W-:Y:S02]  /*7690*/  IMAD R0, R0, UR6, RZ ;  /* 0x0000000600007c24 */ /* 0x000fe4000f8e02ff */
[----:B0-----:R-:W-:Y:S02]  /*76a0*/  IMAD R11, R92, 0x80, R23 ;  /* 0x000000805c0b7824 */ /* 0x001fe400078e0217 */
[C---:B------:R-:W-:Y:S02]  /*76b0*/  IMAD R7, R3.reuse, UR7, R0 ;  /* 0x0000000703077c24 */ /* 0x040fe4000f8e0200 */
[----:B------:R-:W-:Y:S01]  /*76c0*/  IMAD.WIDE.U32 R4, R3, UR6, R4 ;  /* 0x0000000603047c25 */ /* 0x000fe2000f8e0004 */
[----:B------:R-:W-:Y:S01]  /*76d0*/  ISETP.GE.AND P1, PT, R11, R94, PT ;  /* 0x0000005e0b00720c */ /* 0x000fe20003f26270 */
[----:B------:R-:W-:Y:S02]  /*76e0*/  ULDC.64 UR6, c[0x0][0xa80] ;  /* 0x0002a00000067ab9 */ /* 0x000fe40000000a00 */
[----:B------:R-:W-:Y:S01]  /*76f0*/  IMAD.IADD R5, R5, 0x1, R7 ;  /* 0x0000000105057824 */ /* 0x000fe200078e0207 */
[----:B------:R-:W-:Y:S01]  /*7700*/  LEA R0, P2, R4, UR6, 0x1 ;  /* 0x0000000604007c11 */ /* 0x000fe2000f8408ff */
[----:B------:R-:W-:Y:S01]  /*7710*/  VIADD R3, R11, 0x20 ;  /* 0x000000200b037836 */ /* 0x000fe20000000000 */
[----:B------:R-:W-:-:S02]  /*7720*/  ULDC UR5, c[0x0][0xc] ;  /* 0x0000030000057ab9 */ /* 0x000fc40000000800 */
[----:B------:R-:W-:Y:S01]  /*7730*/  UIADD3 UR13, UR5, UR13, URZ ;  /* 0x0000000d050d7290 */ /* 0x000fe2000fffe03f */
[----:B------:R-:W-:Y:S01]  /*7740*/  LEA.HI.X R10, R4, UR7, R5, 0x1, P2 ;  /* 0x00000007040a7c11 */ /* 0x000fe200090f0c05 */
[----:B------:R-:W-:Y:S01]  /*7750*/  USEL UR6, URZ, 0x1, UP0 ;  /* 0x000000013f067887 */ /* 0x000fe20008000000 */
[-C--:B------:R-:W-:Y:S01]  /*7760*/  ISETP.GE.AND P3, PT, R3, R94.reuse, PT ;  /* 0x0000005e0300720c */ /* 0x080fe20003f66270 */
[----:B------:R-:W-:Y:S01]  /*7770*/  VIADD R3, R11, 0x40 ;  /* 0x000000400b037836 */ /* 0x000fe20000000000 */
[----:B------:R-:W-:Y:S01]  /*7780*/  USEL UR36, UR36, URZ, UP0 ;  /* 0x0000003f24247287 */ /* 0x000fe20008000000 */
[----:B-1----:R2:W0:Y:S01]  /*7790*/  SHFL.IDX PT, R8, R0, RZ, 0x181f ;  /* 0x00181fff00087589 */ /* 0x00242200000e0000 */
[----:B------:R-:W-:Y:S01]  /*77a0*/  ULOP3.LUT UR37, UR37, UR6, URZ, 0x3c, !UPT ;  /* 0x0000000625257292 */ /* 0x000fe2000f8e3c3f */
[----:B------:R-:W-:Y:S01]  /*77b0*/  IMAD.U32 R19, RZ, RZ, UR13 ;  /* 0x0000000dff137e24 */ /* 0x000fe2000f8e00ff */
[----:B------:R-:W-:Y:S01]  /*77c0*/  SYNCS.ARRIVE.TRANS64.RED.A1T0 RZ, [UR4], RZ ;  /* 0x000000ffffff79a7 */ /* 0x000fe20008100404 */
[----:B------:R2:W1:Y:S01]  /*77d0*/  SHFL.IDX PT, R9, R10, RZ, 0x181f ;  /* 0x00181fff0a097589 */ /* 0x00046200000e0000 */
[----:B------:R-:W-:Y:S01]  /*77e0*/  BSSY B0, `(.L_x_29) ;  /* 0x000000b000007945 */ /* 0x000fe20003800000 */
[----:B------:R-:W-:-:S03]  /*77f0*/  ISETP.GE.AND P0, PT, R3, R94, PT ;  /* 0x0000005e0300720c */ /* 0x000fc60003f06270 */
[----:B------:R-:W-:Y:S10]  /*7800*/  @P1 BRA `(.L_x_30) ;  /* 0x0000000000201947 */ /* 0x000ff40003800000 */
[----:B------:R-:W-:Y:S02]  /*7810*/  ULDC UR4, c[0x0][0xac8] ;  /* 0x0002b20000047ab9 */ /* 0x000fe40000000800 */
[----:B------:R-:W-:Y:S02]  /*7820*/  ISETP.GE.AND P2, PT, R17, UR4, PT ;  /* 0x0000000411007c0c */ /* 0x000fe4000bf46270 */
[----:B------:R-:W-:-:S11]  /*7830*/  ISETP.GE.AND P1, PT, R16, UR4, PT ;  /* 0x0000000410007c0c */ /* 0x000fd6000bf26270 */
[C---:B0-----:R-:W-:Y:S02]  /*7840*/  @!P2 LEA R6, P4, R17.reuse, R8, 0x1 ;  /* 0x000000081106a211 */ /* 0x041fe400078808ff */
[----:B-1----:R-:W-:Y:S02]  /*7850*/  @!P1 IMAD.WIDE R4, R16, 0x2, R8 ;  /* 0x0000000210049825 */ /* 0x002fe400078e0208 */
[----:B------:R-:W-:-:S03]  /*7860*/  @!P2 LEA.HI.X R7, R17, R9, R192, 0x1, P4 ;  /* 0x000000091107a211 */ /* 0x000fc600020f0cc0 */
[----:B-----5:R3:W-:Y:S04]  /*7870*/  @!P1 ST.E.128 desc[UR60][R4.64], R88 ;  /* 0x0000005804009985 */ /* 0x0207e8000c101d3c */
[----:B------:R3:W-:Y:S02]  /*7880*/  @!P2 ST.E.128 desc[UR60][R6.64], R44 ;  /* 0x0000002c0600a985 */ /* 0x0007e4000c101d3c */
.L_x_30:
[----:B------:R-:W-:Y:S05]  /*7890*/  BSYNC B0 ;  /* 0x0000000000007941 */ /* 0x000fea0003800000 */
.L_x_29:
[----:B-1----:R1:W4:Y:S01]  /*78a0*/  SHFL.IDX PT, R9, R10, 0x1, 0x181f ;  /* 0x00381f000a097f89 */ /* 0x00232200000e0000 */
[----:B------:R-:W-:Y:S03]  /*78b0*/  BSSY B0, `(.L_x_31) ;  /* 0x000000b000007945 */ /* 0x000fe60003800000 */
[----:B0-----:R1:W0:Y:S01]  /*78c0*/  SHFL.IDX PT, R8, R0, 0x1, 0x181f ;  /* 0x00381f0000087f89 */ /* 0x00122200000e0000 */
[----:B------:R-:W-:Y:S05]  /*78d0*/  @P3 BRA `(.L_x_32) ;  /* 0x0000000000203947 */ /* 0x000fea0003800000 */
[----:B------:R-:W-:Y:S02]  /*78e0*/  ULDC UR4, c[0x0][0xac8] ;  /* 0x0002b20000047ab9 */ /* 0x000fe40000000800 */
[----:B------:R-:W-:Y:S02]  /*78f0*/  ISETP.GE.AND P3, PT, R17, UR4, PT ;  /* 0x0000000411007c0c */ /* 0x000fe4000bf66270 */
[----:B------:R-:W-:-:S11]  /*7900*/  ISETP.GE.AND P2, PT, R16, UR4, PT ;  /* 0x0000000410007c0c */ /* 0x000fd6000bf46270 */
[C---:B0--3--:R-:W-:Y:S02]  /*7910*/  @!P3 LEA R6, P1, R17.reuse, R8, 0x1 ;  /* 0x000000081106b211 */ /* 0x049fe400078208ff */
[----:B----4-:R-:W-:Y:S02]  /*7920*/  @!P2 IMAD.WIDE R4, R16, 0x2, R8 ;  /* 0x000000021004a825 */ /* 0x010fe400078e0208 */
[----:B------:R-:W-:-:S03]  /*7930*/  @!P3 LEA.HI.X R7, R17, R9, R192, 0x1, P1 ;  /* 0x000000091107b211 */ /* 0x000fc600008f0cc0 */
[----:B-----5:R0:W-:Y:S04]  /*7940*/  @!P2 ST.E.128 desc[UR60][R4.64], R40 ;  /* 0x000000280400a985 */ /* 0x0201e8000c101d3c */
[----:B------:R0:W-:Y:S02]  /*7950*/  @!P3 ST.E.128 desc[UR60][R6.64], R48 ;  /* 0x000000300600b985 */ /* 0x0001e4000c101d3c */
.L_x_32:
[----:B------:R-:W-:Y:S05]  /*7960*/  BSYNC B0 ;  /* 0x0000000000007941 */ /* 0x000fea0003800000 */
.L_x_31:
[----:B----4-:R4:W1:Y:S01]  /*7970*/  SHFL.IDX PT, R9, R10, 0x2, 0x181f ;  /* 0x00581f000a097f89 */ /* 0x01086200000e0000 */
[----:B------:R-:W-:Y:S03]  /*7980*/  BSSY B0, `(.L_x_33) ;  /* 0x000000b000007945 */ /* 0x000fe60003800000 */
[----:B0-----:R4:W0:Y:S01]  /*7990*/  SHFL.IDX PT, R8, R0, 0x2, 0x181f ;  /* 0x00581f0000087f89 */ /* 0x00182200000e0000 */
[----:B------:R-:W-:Y:S05]  /*79a0*/  @P0 BRA `(.L_x_34) ;  /* 0x0000000000200947 */ /* 0x000fea0003800000 */
[----:B------:R-:W-:Y:S02]  /*79b0*/  ULDC UR4, c[0x0][0xac8] ;  /* 0x0002b20000047ab9 */ /* 0x000fe40000000800 */
[----:B------:R-:W-:Y:S02]  /*79c0*/  ISETP.GE.AND P2, PT, R17, UR4, PT ;  /* 0x0000000411007c0c */ /* 0x000fe4000bf46270 */
[----:B------:R-:W-:-:S11]  /*79d0*/  ISETP.GE.AND P1, PT, R16, UR4, PT ;  /* 0x0000000410007c0c */ /* 0x000fd6000bf26270 */
[C---:B0--3--:R-:W-:Y:S02]  /*79e0*/  @!P2 LEA R6, P0, R17.reuse, R8, 0x1 ;  /* 0x000000081106a211 */ /* 0x049fe400078008ff */
[----:B-1----:R-:W-:Y:S02]  /*79f0*/  @!P1 IMAD.WIDE R4, R16, 0x2, R8 ;  /* 0x0000000210049825 */ /* 0x002fe400078e0208 */
[----:B------:R-:W-:-:S03]  /*7a00*/  @!P2 LEA.HI.X R7, R17, R9, R192, 0x1, P0 ;  /* 0x000000091107a211 */ /* 0x000fc600000f0cc0 */
[----:B-----5:R0:W-:Y:S04]  /*7a10*/  @!P1 ST.E.128 desc[UR60][R4.64], R36 ;  /* 0x0000002404009985 */ /* 0x0201e8000c101d3c */
[----:B------:R0:W-:Y:S02]  /*7a20*/  @!P2 ST.E.128 desc[UR60][R6.64], R32 ;  /* 0x000000200600a985 */ /* 0x0001e4000c101d3c */
.L_x_34:
[----:B------:R-:W-:Y:S05]  /*7a30*/  BSYNC B0 ;  /* 0x0000000000007941 */ /* 0x000fea0003800000 */
.L_x_33:
[----:B------:R-:W-:Y:S01]  /*7a40*/  VIADD R3, R11, 0x60 ;  /* 0x000000600b037836 */ /* 0x000fe20000000000 */
[----:B-1----:R1:W1:Y:S01]  /*7a50*/  SHFL.IDX PT, R9, R10, 0x3, 0x181f ;  /* 0x00781f000a097f89 */ /* 0x00226200000e0000 */
[----:B------:R-:W-:Y:S01]  /*7a60*/  BSSY B0, `(.L_x_35) ;  /* 0x000000d000007945 */ /* 0x000fe20003800000 */
[----:B------:R-:W-:Y:S02]  /*7a70*/  VIADD R22, R22, 0x1 ;  /* 0x0000000116167836 */ /* 0x000fe40000000000 */
[----:B------:R-:W-:Y:S01]  /*7a80*/  ISETP.GE.AND P0, PT, R3, R94, PT ;  /* 0x0000005e0300720c */ /* 0x000fe20003f06270 */
[----:B0-----:R0:W0:-:S12]  /*7a90*/  SHFL.IDX PT, R8, R0, 0x3, 0x181f ;  /* 0x00781f0000087f89 */ /* 0x00101800000e0000 */
        /* <DEDUP_REMOVED lines=9> */
.L_x_36:
[----:B------:R-:W-:Y:S05]  /*7b30*/  BSYNC B0 ;  /* 0x0000000000007941 */ /* 0x000fea0003800000 */
.L_x_35:
[----:B0-2-4-:R-:W0:Y:S01]  /*7b40*/  LDC R0, c[0x0][0xc34] ;  /* 0x00030d00ff007b82 */ /* 0x015e220000000800 */
[----:B------:R-:W-:-:S13]  /*7b50*/  R2UR UR4, R19 ;  /* 0x00000000130472ca */ /* 0x000fda00000e0000 */
[----:B0-----:R-:W-:-:S13]  /*7b60*/  ISETP.LE.AND P0, PT, R0, UR4, PT ;  /* 0x0000000400007c0c */ /* 0x001fda000bf03270 */
[----:B------:R-:W-:Y:S05]  /*7b70*/  @!P0 BRA `(.L_x_37) ;  /* 0xffffff90007c8947 */ /* 0x000fea000383ffff */
[----:B------:R-:W-:Y:S05]  /*7b80*/  EXIT ;  /* 0x000000000000794d */ /* 0x000fea0003800000 */
.L_x_7:
[----:B------:R-:W-:-:S08]  /*7b90*/  NOP ;  /* 0x0000000000007918 */ /* 0x000fd00000000000 */
[----:B0-----:R-:W0:-:S00]  /*7ba0*/  USETMAXREG.DEALLOC.CTAPOOL 0x18 ;  /* 0x00000018000079c8 */ /* 0x001e0000080e0500 */
[----:B------:R-:W1:Y:S01]  /*7bb0*/  S2UR UR5, SR_CTAID.X ;  /* 0x00000000000579c3 */ /* 0x000e620000002500 */
[----:B0-----:R-:W-:Y:S02]  /*7bc0*/  IMAD.MOV.U32 R2, RZ, RZ, 0x1 ;  /* 0x00000001ff027424 */ /* 0x001fe400078e00ff */
[----:B------:R-:W-:-:S05]  /*7bd0*/  IMAD.MOV.U32 R18, RZ, RZ, RZ ;  /* 0x000000ffff127224 */ /* 0x000fca00078e00ff */
[----:B------:R-:W1:Y:S02]  /*7be0*/  LDC R3, c[0x0][0xc34] ;  /* 0x00030d00ff037b82 */ /* 0x000e640000000800 */
[----:B-1----:R-:W-:Y:S01]  /*7bf0*/  ISETP.LE.AND P0, PT, R3, UR5, PT ;  /* 0x0000000503007c0c */ /* 0x002fe2000bf03270 */
[----:B------:R-:W-:-:S05]  /*7c00*/  IMAD.MOV.U32 R3, RZ, RZ, 0x1 ;  /* 0x00000001ff037424 */ /* 0x000fca00078e00ff */
[----:B------:R0:W-:Y:S07]  /*7c10*/  STL [R1+0x4], R3 ;  /* 0x0000040301007387 */ /* 0x0001ee0000100800 */
[----:B------:R-:W-:Y:S05]  /*7c20*/  @P0 BRA `(.L_x_38) ;  /* 0x0000003c00b80947 */ /* 0x000fea0003800000 */
[----:B------:R-:W1:Y:S01]  /*7c30*/  S2UR UR4, SR_CgaCtaId ;  /* 0x00000000000479c3 */ /* 0x000e620000008800 */
[C---:B------:R-:W-:Y:S01]  /*7c40*/  IMAD.SHL.U32 R2, R0.reuse, 0x8, RZ ;  /* 0x0000000800027824 */ /* 0x040fe200078e00ff */
[----:B------:R-:W-:Y:S01]  /*7c50*/  LOP3.LUT R5, R0, 0x7f, RZ, 0xc0, !PT ;  /* 0x0000007f00057812 */ /* 0x000fe200078ec0ff */
[----:B------:R-:W-:Y:S01]  /*7c60*/  UMOV UR36, 0x400 ;  /* 0x0000040000247882 */ /* 0x000fe20000000000 */
[----:B------:R-:W-:Y:S01]  /*7c70*/  IMAD.MOV.U32 R18, RZ, RZ, RZ ;  /* 0x000000ffff127224 */ /* 0x000fe200078e00ff */
[----:B------:R-:W-:Y:S01]  /*7c80*/  ULDC.64 UR38, c[0x0][0x198] ;  /* 0x0000660000267ab9 */ /* 0x000fe20000000a00 */
[C---:B0-----:R-:W-:Y:S01]  /*7c90*/  LOP3.LUT R3, R2.reuse, 0x1f8, RZ, 0xc0, !PT ;  /* 0x000001f802037812 */ /* 0x041fe200078ec0ff */
[----:B------:R-:W-:Y:S01]  /*7ca0*/  ULDC UR37, c[0x0][0xc] ;  /* 0x0000030000257ab9 */ /* 0x000fe20000000800 */
[----:B------:R-:W-:Y:S02]  /*7cb0*/  LOP3.LUT R2, R2, 0x38, RZ, 0xc0, !PT ;  /* 0x0000003802027812 */ /* 0x000fe400078ec0ff */
[----:B------:R-:W-:Y:S01]  /*7cc0*/  LOP3.LUT R4, R3, 0x38, R0, 0x78, !PT ;  /* 0x0000003803047812 */ /* 0x000fe200078e7800 */
[----:B------:R-:W-:Y:S01]  /*7cd0*/  IMAD.SHL.U32 R3, R5, 0x8, RZ ;  /* 0x0000000805037824 */ /* 0x000fe200078e00ff */
[----:B------:R-:W-:-:S04]  /*7ce0*/  SHF.R.U32.HI R5, RZ, 0x3, R5 ;  /* 0x00000003ff057819 */ /* 0x000fc80000011605 */
[----:B------:R-:W-:Y:S01]  /*7cf0*/  LOP3.LUT R4, R4, 0x200, R3, 0xf8, !PT ;  /* 0x0000020004047812 */ /* 0x000fe200078ef803 */
[----:B------:R-:W-:-:S05]  /*7d00*/  IMAD.SHL.U32 R3, R0, 0x10, RZ ;  /* 0x0000001000037824 */ /* 0x000fca00078e00ff */
[----:B------:R-:W-:Y:S01]  /*7d10*/  LOP3.LUT R0, R5, 0x70, R3, 0xf8, !PT ;  /* 0x0000007005007812 */ /* 0x000fe200078ef803 */
[----:B------:R-:W-:Y:S01]  /*7d20*/  IMAD.U32 R3, RZ, RZ, UR5 ;  /* 0x00000005ff037e24 */ /* 0x000fe2000f8e00ff */
[----:B-1----:R-:W-:Y:S01]  /*7d30*/  ULEA UR36, UR4, UR36, 0x18 ;  /* 0x0000002404247291 */ /* 0x002fe2000f8ec03f */
[----:B------:R-:W-:-:S05]  /*7d40*/  IMAD.MOV.U32 R0, RZ, RZ, 0x1 ;  /* 0x00000001ff007424 */ /* 0x000fca00078e00ff */
[----:B------:R-:W-:-:S05]  /*7d50*/  LEA R4, R4, UR36, 0x1 ;  /* 0x0000002404047c11 */ /* 0x000fca000f8e08ff */
[----:B------:R-:W-:Y:S04]  /*7d60*/  STL [R1+0x10], R4 ;  /* 0x0000100401007387 */ /* 0x000fe80000100800 */
[----:B------:R0:W-:Y:S04]  /*7d70*/  STL [R1+0x24], R3 ;  /* 0x0000240301007387 */ /* 0x0001e80000100800 */
[----:B------:R1:W-:Y:S04]  /*7d80*/  STL [R1+0x4], R0 ;  /* 0x0000040001007387 */ /* 0x0003e80000100800 */
[----:B------:R2:W-:Y:S01]  /*7d90*/  STL [R1+0x2c], RZ ;  /* 0x00002cff01007387 */ /* 0x0005e20000100800 */
[----:B0-----:R-:W-:-:S02]  /*7da0*/  LOP3.LUT R3, R2, 0x40, RZ, 0xfc, !PT ;  /* 0x0000004002037812 */ /* 0x001fc400078efcff */
[----:B-1----:R-:W-:-:S07]  /*7db0*/  LOP3.LUT R0, R2, 0x80, RZ, 0xfc, !PT ;  /* 0x0000008002007812 */ /* 0x002fce00078efcff */
.L_x_114:
[----:B------:R-:W3:Y:S01]  /*7dc0*/  LDL R2, [R1+0x24] ;  /* 0x0000240001027983 */ /* 0x000ee20000100800 */
[----:B0-----:R-:W0:Y:S01]  /*7dd0*/  LDC R0, c[0x0][0xc38] ;  /* 0x00030e00ff007b82 */ /* 0x001e220000000800 */
[----:B------:R-:W-:Y:S05]  /*7de0*/  YIELD ;  /* 0x0000000000007946 */ /* 0x000fea0003800000 */
[----:B------:R-:W-:Y:S02]  /*7df0*/  ULDC.64 UR4, c[0x0][0x418] ;  /* 0x0001060000047ab9 */ /* 0x000fe40000000a00 */
[----:B------:R-:W1:Y:S01]  /*7e00*/  LDC R16, c[0x0][0xc44] ;  /* 0x00031100ff107b82 */ /* 0x000e620000000800 */
[----:B------:R-:W-:-:S03]  /*7e10*/  UISETP.NE.U32.AND UP0, UPT, UR4, URZ, UPT ;  /* 0x0000003f0400728c */ /* 0x000fc6000bf05070 */
[----:B------:R-:W-:Y:S01]  /*7e20*/  ULDC UR4, c[0x0][0x424] ;  /* 0x0001090000047ab9 */ /* 0x000fe20000000800 */
[----:B------:R-:W-:Y:S02]  /*7e30*/  UISETP.NE.AND.EX UP0, UPT, UR5, URZ, UPT, UP0 ;  /* 0x0000003f0500728c */ /* 0x000fe4000bf05300 */
[----:B------:R-:W-:Y:S02]  /*7e40*/  UIADD3 UR5, UR36, 0x1c400, URZ ;  /* 0x0001c40024057890 */ /* 0x000fe4000fffe03f */
[----:B------:R-:W-:Y:S02]  /*7e50*/  USEL UR4, UR4, 0x1, UP0 ;  /* 0x0000000104047887 */ /* 0x000fe40008000000 */
[----:B------:R-:W-:Y:S01]  /*7e60*/  ULOP3.LUT UP0, URZ, UR5, 0x3ff, URZ, 0xc0, !UPT ;  /* 0x000003ff053f7892 */ /* 0x000fe2000f80c03f */
[----:B0-----:R-:W-:-:S13]  /*7e70*/  ISETP.NE.AND P0, PT, R0, 0x1, PT ;  /* 0x000000010000780c */ /* 0x001fda0003f05270 */
[----:B------:R-:W3:Y:S08]  /*7e80*/  @P0 LDC R0, c[0x0][0xc3c] ;  /* 0x00030f00ff000b82 */ /* 0x000ef00000000800 */
[----:B------:R-:W0:Y:S01]  /*7e90*/  @P0 LDC R3, c[0x0][0xc40] ;  /* 0x00031000ff030b82 */ /* 0x000e220000000800 */
[----:B---3--:R-:W-:-:S04]  /*7ea0*/  @P0 IMAD.HI.U32 R0, R2, R0, RZ ;  /* 0x0000000002000227 */ /* 0x008fc800078e00ff */
[----:B------:R-:W-:Y:S01]  /*7eb0*/  IMAD.MOV.U32 R4, RZ, RZ, R2 ;  /* 0x000000ffff047224 */ /* 0x000fe200078e0002 */
[----:B0-----:R-:W-:Y:S02]  /*7ec0*/  @P0 SHF.R.U32.HI R4, RZ, R3, R0 ;  /* 0x00000003ff040219 */ /* 0x001fe40000011600 */
[----:B-1----:R-:W-:Y:S01]  /*7ed0*/  ISETP.NE.AND P0, PT, R16, 0x1, PT ;  /* 0x000000011000780c */ /* 0x002fe20003f05270 */
[----:B------:R-:W0:Y:S02]  /*7ee0*/  LDC R0, c[0x0][0x2f0] ;  /* 0x0000bc00ff007b82 */ /* 0x000e240000000800 */
[----:B------:R-:W-:Y:S01]  /*7ef0*/  IMAD.MOV.U32 R5, RZ, RZ, R4 ;  /* 0x000000ffff057224 */ /* 0x000fe200078e0004 */
[----:B------:R-:W-:Y:S09]  /*7f00*/  STL [R1+0x1c], R4 ;  /* 0x00001c0401007387 */ /* 0x000ff20000100800 */
[----:B------:R-:W1:Y:S02]  /*7f10*/  @P0 LDC.64 R2, c[0x0][0xc48] ;  /* 0x00031200ff020b82 */ /* 0x000e640000000a00 */
[----:B-1----:R-:W-:-:S05]  /*7f20*/  @P0 IMAD.HI.U32 R2, R4, R2, RZ ;  /* 0x0000000204020227 */ /* 0x002fca00078e00ff */
[----:B------:R-:W-:Y:S01]  /*7f30*/  @P0 SHF.R.U32.HI R5, RZ, R3, R2 ;  /* 0x00000003ff050219 */ /* 0x000fe20000011602 */
[----:B0-----:R-:W-:Y:S01]  /*7f40*/  IMAD R2, R0, UR4, RZ ;  /* 0x0000000400027c24 */ /* 0x001fe2000f8e02ff */
[----:B------:R-:W-:-:S03]  /*7f50*/  PLOP3.LUT P0, PT, PT, PT, UP0, 0x80, 0x0 ;  /* 0x000000000000781c */ /* 0x000fc60003f0f008 */
[----:B------:R-:W-:Y:S01]  /*7f60*/  VIADD R0, R2, 0x7f ;  /* 0x0000007f02007836 */ /* 0x000fe20000000000 */
[----:B------:R-:W-:Y:S01]  /*7f70*/  STL [R1+0x14], R5 ;  /* 0x0000140501007387 */ /* 0x000fe20000100800 */
[----:B------:R-:W-:-:S03]  /*7f80*/  IMAD.MOV R3, RZ, RZ, -R5 ;  /* 0x000000ffff037224 */ /* 0x000fc600078e0a05 */
[----:B------:R0:W-:Y:S01]  /*7f90*/  STL [R1+0x28], R2 ;  /* 0x0000280201007387 */ /* 0x0001e20000100800 */
[----:B------:R-:W-:Y:S01]  /*7fa0*/  IMAD R16, R16, R3, R4 ;  /* 0x0000000310107224 */ /* 0x000fe200078e0204 */
[----:B0-----:R-:W-:-:S04]  /*7fb0*/  SHF.R.S32.HI R2, RZ, 0x1f, R0 ;  /* 0x0000001fff027819 */ /* 0x001fc80000011400 */
[----:B------:R-:W-:-:S04]  /*7fc0*/  LEA.HI R2, R2, R0, RZ, 0x7 ;  /* 0x0000000002027211 */ /* 0x000fc800078f38ff */
[----:B------:R-:W-:-:S05]  /*7fd0*/  SHF.R.S32.HI R0, RZ, 0x7, R2 ;  /* 0x00000007ff007819 */ /* 0x000fca0000011402 */
[----:B------:R0:W-:Y:S01]  /*7fe0*/  STL [R1+0x20], R0 ;  /* 0x0000200001007387 */ /* 0x0001e20000100800 */
[----:B--2---:R-:W-:Y:S05]  /*7ff0*/  @!P0 BRA `(.L_x_39) ;  /* 0x0000000000408947 */ /* 0x004fea0003800000 */
[----:B------:R-:W-:Y:S01]  /*8000*/  MOV R2, 0x0 ;  /* 0x0000000000027802 */ /* 0x000fe20000000f00 */
[----:B------:R-:W-:Y:S01]  /*8010*/  ULDC.64 UR6, c[0x4][0x118] ;  /* 0x0100460000067ab9 */ /* 0x000fe20000000a00 */
[----:B------:R-:W-:Y:S01]  /*8020*/  ULDC.64 UR8, c[0x4][0x120] ;  /* 0x0100480000087ab9 */ /* 0x000fe20000000a00 */
[----:B------:R-:W-:Y:S01]  /*8030*/  ULDC.64 UR4, c[0x4][0x70] ;  /* 0x01001c0000047ab9 */ /* 0x000fe20000000a00 */
[----:B------:R-:W-:Y:S02]  /*8040*/  IMAD.U32 R4, RZ, RZ, UR6 ;  /* 0x00000006ff047e24 */ /* 0x000fe4000f8e00ff */
[----:B------:R-:W1:Y:S01]  /*8050*/  LDC.64 R2, c[0x4][R2] ;  /* 0x0100000002027b82 */ /* 0x000e620000000a00 */
[----:B------:R-:W-:Y:S02]  /*8060*/  IMAD.U32 R5, RZ, RZ, UR7 ;  /* 0x00000007ff057e24 */ /* 0x000fe4000f8e00ff */
[----:B------:R-:W-:Y:S02]  /*8070*/  IMAD.U32 R6, RZ, RZ, UR8 ;  /* 0x00000008ff067e24 */ /* 0x000fe4000f8e00ff */
[----:B------:R-:W-:-:S02]  /*8080*/  IMAD.U32 R7, RZ, RZ, UR9 ;  /* 0x00000009ff077e24 */ /* 0x000fc4000f8e00ff */
[----:B------:R-:W-:Y:S02]  /*8090*/  IMAD.U32 R10, RZ, RZ, UR4 ;  /* 0x00000004ff0a7e24 */ /* 0x000fe4000f8e00ff */
[----:B------:R-:W-:Y:S02]  /*80a0*/  IMAD.U32 R11, RZ, RZ, UR5 ;  /* 0x00000005ff0b7e24 */ /* 0x000fe4000f8e00ff */
[----:B------:R-:W-:Y:S02]  /*80b0*/  IMAD.MOV.U32 R8, RZ, RZ, 0x70 ;  /* 0x00000070ff087424 */ /* 0x000fe400078e00ff */
[----:B------:R-:W-:Y:S02]  /*80c0*/  IMAD.MOV.U32 R12, RZ, RZ, 0x1 ;  /* 0x00000001ff0c7424 */ /* 0x000fe400078e00ff */
[----:B------:R-:W-:-:S07]  /*80d0*/  IMAD.MOV.U32 R13, RZ, RZ, RZ ;  /* 0x000000ffff0d7224 */ /* 0x000fce00078e00ff */
[----:B------:R-:W-:-:S07]  /*80e0*/  LEPC R20, `(.L_x_39) ;  /* 0x000000001014794e */ /* 0x000fce0000000000 */
[----:B012---:R-:W-:Y:S05]  /*80f0*/  CALL.ABS.NOINC R2 ;  /* 0x0000000002007343 */ /* 0x007fea0003c00000 */
.L_x_39:
[----:B------:R-:W-:-:S04]  /*8100*/  UIADD3 UR4, UR36, 0x400, URZ ;  /* 0x0000040024047890 */ /* 0x000fc8000fffe03f */
[----:B------:R-:W-:-:S06]  /*8110*/  ULOP3.LUT UP0, URZ, UR4, 0x3ff, URZ, 0xc0, !UPT ;  /* 0x000003ff043f7892 */ /* 0x000fcc000f80c03f */
[----:B------:R-:W-:-:S13]  /*8120*/  PLOP3.LUT P0, PT, PT, PT, UP0, 0x80, 0x0 ;  /* 0x000000000000781c */ /* 0x000fda0003f0f008 */
[----:B------:R-:W-:Y:S05]  /*8130*/  @!P0 BRA `(.L_x_40) ;  /* 0x00000000007c8947 */ /* 0x000fea0003800000 */
[----:B------:R-:W-:Y:S01]  /*8140*/  MOV R17, 0x0 ;  /* 0x0000000000117802 */ /* 0x000fe20000000f00 */
[----:B------:R-:W-:Y:S01]  /*8150*/  ULDC.64 UR6, c[0x4][0x118] ;  /* 0x0100460000067ab9 */ /* 0x000fe20000000a00 */
[----:B------:R-:W-:Y:S01]  /*8160*/  ULDC.64 UR8, c[0x4][0x120] ;  /* 0x0100480000087ab9 */ /* 0x000fe20000000a00 */
[----:B------:R-:W-:Y:S01]  /*8170*/  ULDC.64 UR4, c[0x4][0x78] ;  /* 0x01001e0000047ab9 */ /* 0x000fe20000000a00 */
[----:B------:R1:W3:Y:S01]  /*8180*/  LDC.64 R2, c[0x4][R17] ;  /* 0x0100000011027b82 */ /* 0x0002e20000000a00 */
[----:B------:R-:W-:Y:S02]  /*8190*/  IMAD.U32 R4, RZ, RZ, UR6 ;  /* 0x00000006ff047e24 */ /* 0x000fe4000f8e00ff */
[----:B------:R-:W-:Y:S02]  /*81a0*/  IMAD.U32 R5, RZ, RZ, UR7 ;  /* 0x00000007ff057e24 */ /* 0x000fe4000f8e00ff */
[----:B------:R-:W-:Y:S02]  /*81b0*/  IMAD.U32 R6, RZ, RZ, UR8 ;  /* 0x00000008ff067e24 */ /* 0x000fe4000f8e00ff */
[----:B------:R-:W-:-:S02]  /*81c0*/  IMAD.U32 R7, RZ, RZ, UR9 ;  /* 0x00000009ff077e24 */ /* 0x000fc4000f8e00ff */
[----:B------:R-:W-:Y:S02]  /*81d0*/  IMAD.U32 R10, RZ, RZ, UR4 ;  /* 0x00000004ff0a7e24 */ /* 0x000fe4000f8e00ff */
[----:B------:R-:W-:Y:S02]  /*81e0*/  IMAD.U32 R11, RZ, RZ, UR5 ;  /* 0x00000005ff0b7e24 */ /* 0x000fe4000f8e00ff */
[----:B------:R-:W-:Y:S02]  /*81f0*/  IMAD.MOV.U32 R8, RZ, RZ, 0x70 ;  /* 0x00000070ff087424 */ /* 0x000fe400078e00ff */
[----:B------:R-:W-:Y:S02]  /*8200*/  IMAD.MOV.U32 R12, RZ, RZ, 0x1 ;  /* 0x00000001ff0c7424 */ /* 0x000fe400078e00ff */
[----:B-1----:R-:W-:-:S07]  /*8210*/  IMAD.MOV.U32 R13, RZ, RZ, RZ ;  /* 0x000000ffff0d7224 */ /* 0x002fce00078e00ff */
[----:B------:R-:W-:-:S07]  /*8220*/  LEPC R20, `(.L_x_41) ;  /* 0x000000001014794e */ /* 0x000fce0000000000 */
[----:B0-23--:R-:W-:Y:S05]  /*8230*/  CALL.ABS.NOINC R2 ;  /* 0x0000000002007343 */ /* 0x00dfea0003c00000 */
.L_x_41:
[----:B------:R0:W1:Y:S01]  /*8240*/  LDC.64 R2, c[0x4][R17] ;  /* 0x0100000011027b82 */ /* 0x0000620000000a00 */
[----:B------:R-:W-:Y:S01]  /*8250*/  ULDC.64 UR6, c[0x4][0x118] ;  /* 0x0100460000067ab9 */ /* 0x000fe20000000a00 */
[----:B------:R-:W-:Y:S01]  /*8260*/  ULDC.64 UR8, c[0x4][0x120] ;  /* 0x0100480000087ab9 */ /* 0x000fe20000000a00 */
[----:B------:R-:W-:Y:S01]  /*8270*/  ULDC.64 UR4, c[0x4][0x80] ;  /* 0x0100200000047ab9 */ /* 0x000fe20000000a00 */
        /* <DEDUP_REMOVED lines=8> */
[----:B0-----:R-:W-:-:S07]  /*8300*/  IMAD.MOV.U32 R13, RZ, RZ, RZ ;  /* 0x000000ffff0d7224 */ /* 0x001fce00078e00ff */
[----:B------:R-:W-:-:S07]  /*8310*/  LEPC R20, `(.L_x_40) ;  /* 0x000000001014794e */ /* 0x000fce0000000000 */
[----:B-1----:R-:W-:Y:S05]  /*8320*/  CALL.ABS.NOINC R2 ;  /* 0x0000000002007343 */ /* 0x002fea0003c00000 */
.L_x_40:
[----:B------:R-:W3:Y:S01]  /*8330*/  LDL R2, [R1+0x20] ;  /* 0x0000200001027983 */ /* 0x000ee20000100800 */
[----:B------:R-:W-:-:S03]  /*8340*/  ULDC.64 UR4, c[0x0][0x9f8] ;  /* 0x00027e0000047ab9 */ /* 0x000fc60000000a00 */
[----:B0-----:R-:W4:Y:S01]  /*8350*/  LDL R0, [R1+0x14] ;  /* 0x0000140001007983 */ /* 0x001f220000100800 */
[----:B------:R-:W-:-:S04]  /*8360*/  ISETP.NE.U32.AND P0, PT, RZ, UR4, PT ;  /* 0x00000004ff007c0c */ /* 0x000fc8000bf05070 */
[----:B------:R-:W-:Y:S01]  /*8370*/  ISETP.NE.AND.EX P0, PT, RZ, UR5, PT, P0 ;  /* 0x00000005ff007c0c */ /* 0x000fe2000bf05300 */
[----:B---3--:R-:W-:-:S12]  /*8380*/  IMAD.MOV.U32 R17, RZ, RZ, R2 ;  /* 0x000000ffff117224 */ /* 0x008fd800078e0002 */
[----:B------:R-:W0:Y:S01]  /*8390*/  @P0 LDC.64 R2, c[0x0][0x9f8] ;  /* 0x00027e00ff020b82 */ /* 0x000e220000000a00 */
[----:B----4-:R-:W-:Y:S02]  /*83a0*/  IMAD.MOV.U32 R7, RZ, RZ, R0 ;  /* 0x000000ffff077224 */ /* 0x010fe400078e0000 */
[----:B0-----:R-:W-:-:S05]  /*83b0*/  @P0 IMAD.WIDE R2, R0, 0x4, R2 ;  /* 0x0000000400020825 */ /* 0x001fca00078e0202 */
[----:B------:R0:W3:Y:S01]  /*83c0*/  @P0 LDG.E R7, desc[UR60][R2.64] ;  /* 0x0000003c02070981 */ /* 0x0000e2000c1e1900 */
[----:B------:R-:W-:Y:S01]  /*83d0*/  VIADD R9, R17, 0xffffffff ;  /* 0xffffffff11097836 */ /* 0x000fe20000000000 */
[----:B------:R-:W-:Y:S01]  /*83e0*/  UMOV UR4, 0xffffffff ;  /* 0xffffffff00047882 */ /* 0x000fe20000000000 */
[----:B------:R-:W-:Y:S01]  /*83f0*/  LOP3.LUT R19, R19, 0xfffffffe, RZ, 0xc0, !PT ;  /* 0xfffffffe13137812 */ /* 0x000fe200078ec0ff */
[----:B0-----:R-:W0:Y:S02]  /*8400*/  LDC.64 R2, c[0x0][0x418] ;  /* 0x00010600ff027b82 */ /* 0x001e240000000a00 */
[----:B0-----:R-:W-:-:S04]  /*8410*/  ISETP.NE.U32.AND P0, PT, R2, RZ, PT ;  /* 0x000000ff0200720c */ /* 0x001fc80003f05070 */
[----:B------:R-:W-:-:S13]  /*8420*/  ISETP.NE.AND.EX P1, PT, R3, RZ, PT, P0 ;  /* 0x000000ff0300720c */ /* 0x000fda0003f25300 */
[----:B------:R-:W-:Y:S02]  /*8430*/  @P1 LOP3.LUT R19, R19, 0x1, RZ, 0xfc, !PT ;  /* 0x0000000113131812 */ /* 0x000fe400078efcff */
[----:B---3--:R-:W-:Y:S01]  /*8440*/  SHF.R.S32.HI R8, RZ, 0x1f, R7 ;  /* 0x0000001fff087819 */ /* 0x008fe20000011407 */
[----:B------:R0:W-:Y:S01]  /*8450*/  STL [R1], R7 ;  /* 0x0000000701007387 */ /* 0x0001e20000100800 */
[----:B------:R-:W-:-:S03]  /*8460*/  SEL R17, R7, RZ, !P1 ;  /* 0x000000ff07117207 */ /* 0x000fc60004800000 */
[----:B------:R0:W-:Y:S04]  /*8470*/  STL [R1+0x18], R9 ;  /* 0x0000180901007387 */ /* 0x0001e80000100800 */
[----:B------:R0:W-:Y:S01]  /*8480*/  STL [R1+0xc], R8 ;  /* 0x00000c0801007387 */ /* 0x0001e20000100800 */
[----:B------:R-:W-:Y:S05]  /*8490*/  BRA.DIV UR4, `(.L_x_42) ;  /* 0x0000003a04e87947 */ /* 0x000fea000b800000 */
[----:B------:R-:W1:Y:S02]  /*84a0*/  S2R R0, SR_TID.X ;  /* 0x0000000000007919 */ /* 0x000e640000002100 */
[----:B-1----:R-:W-:-:S04]  /*84b0*/  SHF.R.U32.HI R0, RZ, 0x5, R0 ;  /* 0x00000005ff007819 */ /* 0x002fc80000011600 */
[----:B------:R-:W-:-:S05]  /*84c0*/  LOP3.LUT R0, R0, 0x3, RZ, 0xc0, !PT ;  /* 0x0000000300007812 */ /* 0x000fca00078ec0ff */
[----:B------:R1:W3:Y:S02]  /*84d0*/  SHFL.IDX PT, R14, R0, RZ, 0x1f ;  /* 0x00001fff000e7589 */ /* 0x0002e400000e0000 */
.L_x_130:
[----:B---3--:R-:W-:Y:S02]  /*84e0*/  ISETP.NE.AND P0, PT, R14, RZ, PT ;  /* 0x000000ff0e00720c */ /* 0x008fe40003f05270 */
[----:B------:R-:W-:Y:S02]  /*84f0*/  PLOP3.LUT P2, PT, PT, PT, PT, 0x8, 0x0 ;  /* 0x000000000000781c */ /* 0x000fe40003f4e170 */
[----:B------:R-:W-:-:S11]  /*8500*/  LOP3.LUT R19, R19, 0xfffffffd, RZ, 0xc0, !PT ;  /* 0xfffffffd13137812 */ /* 0x000fd600078ec0ff */
[----:B------:R-:W-:Y:S01]  /*8510*/  @P2 LOP3.LUT R19, R19, 0x2, RZ, 0xfc, !PT ;  /* 0x0000000213132812 */ /* 0x000fe200078efcff */
[----:B------:R-:W-:Y:S06]  /*8520*/  @P0 BRA `(.L_x_43) ;  /* 0x0000000400240947 */ /* 0x000fec0003800000 */
[----:B------:R-:W-:-:S03]  /*8530*/  UMOV UR4, 0xffffffff ;  /* 0xffffffff00047882 */ /* 0x000fc60000000000 */
[----:B------:R-:W-:Y:S05]  /*8540*/  BRA.DIV UR4, `(.L_x_44) ;  /* 0x0000003a04f07947 */ /* 0x000fea000b800000 */
[----:B------:R-:W-:-:S13]  /*8550*/  ELECT P6, URZ, PT ;  /* 0x00000000003f782f */ /* 0x000fda00038c0000 */
.L_x_133:
[----:B------:R-:W-:Y:S05]  /*8560*/  @!P6 BRA `(.L_x_43) ;  /* 0x000000040014e947 */ /* 0x000fea0003800000 */
[----:B------:R3:W-:Y:S01]  /*8570*/  STL [R1+0x8], R9 ;  /* 0x0000080901007387 */ /* 0x0007e20000100800 */
[----:B------:R-:W-:Y:S01]  /*8580*/  IMAD.MOV.U32 R17, RZ, RZ, R7 ;  /* 0x000000ffff117224 */ /* 0x000fe200078e0007 */
[----:B------:R-:W-:Y:S06]  /*8590*/  @!P1 BRA `(.L_x_45) ;  /* 0x00000000004c9947 */ /* 0x000fec0003800000 */
[----:B------:R-:W4:Y:S01]  /*85a0*/  LDC R6, c[0x0][0x43c] ;  /* 0x00010f00ff067b82 */ /* 0x000f220000000800 */
[----:B-1----:R-:W-:Y:S01]  /*85b0*/  IMAD.MOV.U32 R0, RZ, RZ, R9 ;  /* 0x000000ffff007224 */ /* 0x002fe200078e0009 */
[----:B------:R-:W-:Y:S01]  /*85c0*/  ULDC.64 UR4, c[0x0][0x428] ;  /* 0x00010a0000047ab9 */ /* 0x000fe20000000a00 */
[----:B----4-:R-:W-:-:S13]  /*85d0*/  ISETP.NE.AND P0, PT, R6, 0x1, PT ;  /* 0x000000010600780c */ /* 0x010fda0003f05270 */
[----:B------:R-:W1:Y:S02]  /*85e0*/  @P0 LDC.64 R4, c[0x0][0x440] ;  /* 0x00011000ff040b82 */ /* 0x000e640000000a00 */
[----:B-1----:R-:W-:-:S05]  /*85f0*/  @P0 IMAD.HI.U32 R4, R9, R4, RZ ;  /* 0x0000000409040227 */ /* 0x002fca00078e00ff */
[----:B------:R-:W-:-:S04]  /*8600*/  @P0 SHF.R.U32.HI R0, RZ, R5, R4 ;  /* 0x00000005ff000219 */ /* 0x000fc80000011604 */
[--C-:B------:R-:W-:Y:S01]  /*8610*/  SHF.R.S32.HI R5, RZ, 0x1f, R0.reuse ;  /* 0x0000001fff057819 */ /* 0x100fe20000011400 */
[----:B------:R-:W-:-:S04]  /*8620*/  IMAD.MOV R4, RZ, RZ, -R0 ;  /* 0x000000ffff047224 */ /* 0x000fc800078e0a00 */
[----:B------:R-:W-:Y:S02]  /*8630*/  IMAD R6, R6, R4, R9 ;  /* 0x0000000406067224 */ /* 0x000fe400078e0209 */
[----:B------:R-:W-:-:S03]  /*8640*/  IMAD.MOV.U32 R4, RZ, RZ, R0 ;  /* 0x000000ffff047224 */ /* 0x000fc600078e0000 */
[----:B------:R1:W-:Y:S01]  /*8650*/  STL [R1+0x8], R6 ;  /* 0x0000080601007387 */ /* 0x0003e20000100800 */
[----:B------:R-:W-:-:S03]  /*8660*/  IMAD.WIDE.U32 R4, R7, UR4, R4 ;  /* 0x0000000407047c25 */ /* 0x000fc6000f8e0004 */
[----:B------:R-:W-:Y:S01]  /*8670*/  LEA R2, P0, R4, R2, 0x2 ;  /* 0x0000000204027211 */ /* 0x000fe200078010ff */
[----:B-1----:R-:W-:-:S04]  /*8680*/  IMAD R6, R8, UR4, RZ ;  /* 0x0000000408067c24 */ /* 0x002fc8000f8e02ff */
[----:B------:R-:W-:-:S04]  /*8690*/  IMAD R0, R7, UR5, R6 ;  /* 0x0000000507007c24 */ /* 0x000fc8000f8e0206 */
[----:B------:R-:W-:-:S05]  /*86a0*/  IMAD.IADD R0, R5, 0x1, R0 ;  /* 0x0000000105007824 */ /* 0x000fca00078e0200 */
[----:B------:R-:W-:-:S05]  /*86b0*/  LEA.HI.X R3, R4, R3, R0, 0x2, P0 ;  /* 0x0000000304037211 */ /* 0x000fca00000f1400 */
[----:B------:R4:W5:Y:S02]  /*86c0*/  LDG.E R17, desc[UR60][R2.64] ;  /* 0x0000003c02117981 */ /* 0x000964000c1e1900 */
.L_x_45:
[----:B----4-:R-:W4:Y:S01]  /*86d0*/  LDL R2, [R1+0x4] ;  /* 0x0000040001027983 */ /* 0x010f220000100800 */
[----:B-1----:R-:W-:Y:S02]  /*86e0*/  LEA R0, R18, UR36, 0x3 ;  /* 0x0000002412007c11 */ /* 0x002fe4000f8e18ff */
[----:B----4-:R-:W-:-:S04]  /*86f0*/  SHF.L.U32 R2, R2, 0x1f, RZ ;  /* 0x0000001f02027819 */ /* 0x010fc800000006ff */
[----:B------:R-:W1:Y:S02]  /*8700*/  SYNCS.PHASECHK.TRANS64.TRYWAIT P0, [R0+URZ+0x34840], R2 ;  /* 0x03484002000075a7 */ /* 0x000e64000800017f */
[----:B-1----:R-:W-:Y:S05]  /*8710*/  @!P0 BRA `(.L_x_46) ;  /* 0x00000038009c8947 */ /* 0x002fea0003800000 */
.L_x_134:
[----:B------:R-:W4:Y:S02]  /*8720*/  S2R R3, SR_TID.X ;  /* 0x0000000000037919 */ /* 0x000f240000002100 */
[----:B----4-:R-:W-:-:S04]  /*8730*/  LOP3.LUT R3, R3, 0x7f, RZ, 0xc0, !PT ;  /* 0x0000007f03037812 */ /* 0x010fc800078ec0ff */
[----:B------:R-:W-:-:S13]  /*8740*/  ISETP.NE.AND P0, PT, R3, RZ, PT ;  /* 0x000000ff0300720c */ /* 0x000fda0003f05270 */
[----:B------:R-:W-:Y:S05]  /*8750*/  @P0 BRA `(.L_x_47) ;  /* 0x00000000001c0947 */ /* 0x000fea0003800000 */
[----:B------:R-:W4:Y:S01]  /*8760*/  S2R R3, SR_TID.X ;  /* 0x0000000000037919 */ /* 0x000f220000002100 */
[----:B-1----:R-:W-:-:S04]  /*8770*/  IMAD.MOV.U32 R2, RZ, RZ, 0xc000 ;  /* 0x0000c000ff027424 */ /* 0x002fc800078e00ff */
[----:B------:R1:W-:Y:S01]  /*8780*/  SYNCS.ARRIVE.TRANS64 RZ, [R0+URZ+0x34830], R2 ;  /* 0x0348300200ff79a7 */ /* 0x0003e2000800003f */
[----:B----4-:R-:W-:-:S04]  /*8790*/  LOP3.LUT R3, R3, 0x1f, RZ, 0xc0, !PT ;  /* 0x0000001f03037812 */ /* 0x010fc800078ec0ff */
[----:B------:R-:W-:-:S13]  /*87a0*/  ISETP.NE.AND P0, PT, R3, RZ, PT ;  /* 0x000000ff0300720c */ /* 0x000fda0003f05270 */
[----:B-1----:R-:W-:Y:S05]  /*87b0*/  @!P0 BRA `(.L_x_47) ;  /* 0x0000000000048947 */ /* 0x002fea0003800000 */
[----:B------:R-:W-:Y:S01]  /*87c0*/  BPT.TRAP 0x1 ;  /* 0x000000040000795c */ /* 0x000fe20000300000 */
.L_x_47:
[----:B-1----:R-:W4:Y:S01]  /*87d0*/  LDL R2, [R1+0x8] ;  /* 0x0000080001027983 */ /* 0x002f220000100800 */
[----:B------:R-:W-:Y:S01]  /*87e0*/  R2UR UR8, R18 ;  /* 0x00000000120872ca */ /* 0x000fe200000e0000 */
[----:B------:R-:W-:Y:S01]  /*87f0*/  UIADD3 UR4, UP0, UR38, 0x370, URZ ;  /* 0x0000037026047890 */ /* 0x000fe2000ff1e03f */
[----:B------:R-:W-:Y:S01]  /*8800*/  R2UR UR9, R0 ;  /* 0x00000000000972ca */ /* 0x000fe200000e0000 */
[----:B------:R-:W-:Y:S01]  /*8810*/  UMOV UR10, URZ ;  /* 0x0000003f000a7c82 */ /* 0x000fe20008000000 */
[----:B------:R-:W-:Y:S01]  /*8820*/  R2UR UR12, R16 ;  /* 0x00000000100c72ca */ /* 0x000fe200000e0000 */
[----:B------:R-:W-:Y:S01]  /*8830*/  UIADD3.X UR5, URZ, UR39, URZ, UP0, !UPT ;  /* 0x000000273f057290 */ /* 0x000fe200087fe43f */
[----:B-----5:R-:W-:Y:S01]  /*8840*/  R2UR UR13, R17 ;  /* 0x00000000110d72ca */ /* 0x020fe200000e0000 */
[----:B------:R-:W-:Y:S01]  /*8850*/  UMOV UR6, 0x0 ;  /* 0x0000000000067882 */ /* 0x000fe20000000000 */
[----:B------:R-:W-:Y:S01]  /*8860*/  UMOV UR7, 0x14f00000 ;  /* 0x14f0000000077882 */ /* 0x000fe20000000000 */
[----:B------:R-:W-:Y:S01]  /*8870*/  UMOV UR16, 0x40 ;  /* 0x0000004000107882 */ /* 0x000fe20000000000 */
[----:B------:R-:W-:-:S02]  /*8880*/  PLOP3.LUT P0, PT, PT, PT, PT, 0x80, 0x0 ;  /* 0x000000000000781c */ /* 0x000fc40003f0f070 */
[----:B------:R-:W-:Y:S01]  /*8890*/  LOP3.LUT R19, R19, 0xfffffffd, RZ, 0xc0, !PT ;  /* 0xfffffffd13137812 */ /* 0x000fe200078ec0ff */
[----:B------:R-:W-:Y:S02]  /*88a0*/  UIMAD UR8, UR8, 0xc000, UR36 ;  /* 0x0000c000080878a4 */ /* 0x000fe4000f8e0224 */
[----:B------:R-:W-:Y:S02]  /*88b0*/  UIADD3 UR9, UR9, 0x34830, URZ ;  /* 0x0003483009097890 */ /* 0x000fe4000fffe03f */
[----:B------:R-:W-:Y:S02]  /*88c0*/  UIADD3 UR14, UR8, 0x1c400, URZ ;  /* 0x0001c400080e7890 */ /* 0x000fe4000fffe03f */
[----:B------:R-:W-:Y:S02]  /*88d0*/  UIADD3 UR15, UR8, 0x20400, URZ ;  /* 0x00020400080f7890 */ /* 0x000fe4000fffe03f */
[----:B------:R-:W-:Y:S02]  /*88e0*/  UIADD3 UR17, UR8, 0x24400, URZ ;  /* 0x0002440008117890 */ /* 0x000fe4000fffe03f */
[----:B------:R-:W-:Y:S01]  /*88f0*/  @P0 LOP3.LUT R19, R19, 0x2, RZ, 0xfc, !PT ;  /* 0x0000000213130812 */ /* 0x000fe200078efcff */
[----:B------:R-:W-:Y:S01]  /*8900*/  UMOV UR8, UR14 ;  /* 0x0000000e00087c82 */ /* 0x000fe20008000000 */
[----:B------:R-:W-:Y:S01]  /*8910*/  UMOV UR14, 0x80 ;  /* 0x00000080000e7882 */ /* 0x000fe20000000000 */
[----:B----4-:R-:W-:-:S13]  /*8920*/  R2UR UR11, R2 ;  /* 0x00000000020b72ca */ /* 0x010fda00000e0000 */
[----:B------:R-:W-:-:S09]  /*8930*/  USHF.L.U32 UR11, UR11, 0x7, URZ ;  /* 0x000000070b0b7899 */ /* 0x000fd2000800063f */
[----:B------:R1:W-:Y:S02]  /*8940*/  UTMALDG.4D [UR8], [UR4], desc[UR6] ;  /* 0x00000608040075b4 */ /* 0x0003e40008019000 */
[----:B-1----:R-:W-:Y:S01]  /*8950*/  UMOV UR8, UR15 ;  /* 0x0000000f00087c82 */ /* 0x002fe20008000000 */
[----:B------:R-:W-:Y:S02]  /*8960*/  UMOV UR10, UR16 ;  /* 0x00000010000a7c82 */ /* 0x000fe40008000000 */
[----:B------:R1:W-:Y:S02]  /*8970*/  UTMALDG.4D [UR8], [UR4], desc[UR6] ;  /* 0x00000608040075b4 */ /* 0x0003e40008019000 */
[----:B-1----:R-:W-:Y:S01]  /*8980*/  UMOV UR8, UR17 ;  /* 0x0000001100087c82 */ /* 0x002fe20008000000 */
[----:B------:R-:W-:Y:S02]  /*8990*/  UMOV UR10, UR14 ;  /* 0x0000000e000a7c82 */ /* 0x000fe40008000000 */
[----:B------:R4:W-:Y:S02]  /*89a0*/  UTMALDG.4D [UR8], [UR4], desc[UR6] ;  /* 0x00000608040075b4 */ /* 0x0009e40008019000 */
[----:B----4-:R-:W-:Y:S01]  /*89b0*/  NOP ;  /* 0x0000000000007918 */ /* 0x010fe20000000000 */
.L_x_43:
[----:B------:R-:W-:Y:S05]  /*89c0*/  WARPSYNC.ALL ;  /* 0x0000000000007948 */ /* 0x000fea0003800000 */
[----:B------:R-:W-:Y:S01]  /*89d0*/  UIADD3 UR4, UR36, 0x10400, URZ ;  /* 0x0001040024047890 */ /* 0x000fe2000fffe03f */
[----:B------:R-:W-:Y:S03]  /*89e0*/  BAR.SYNC.DEFER_BLOCKING 0x8, 0x180 ;  /* 0x0206000000007b1d */ /* 0x000fe60000010000 */
[----:B------:R-:W-:-:S06]  /*89f0*/  ULOP3.LUT UP0, URZ, UR4, 0x3ff, URZ, 0xc0, !UPT ;  /* 0x000003ff043f7892 */ /* 0x000fcc000f80c03f */
[----:B------:R-:W-:-:S13]  /*8a00*/  PLOP3.LUT P0, PT, PT, PT, UP0, 0x80, 0x0 ;  /* 0x000000000000781c */ /* 0x000fda0003f0f008 */
[----:B------:R-:W-:Y:S05]  /*8a10*/  @!P0 BRA `(.L_x_48) ;  /* 0x0000000000408947 */ /* 0x000fea0003800000 */
[----:B------:R-:W-:Y:S01]  /*8a20*/  MOV R2, 0x0 ;  /* 0x0000000000027802 */ /* 0x000fe20000000f00 */
[----:B------:R-:W-:Y:S01]  /*8a30*/  ULDC.64 UR6, c[0x4][0x118] ;  /* 0x0100460000067ab9 */ /* 0x000fe20000000a00 */
[----:B------:R-:W-:Y:S01]  /*8a40*/  ULDC.64 UR8, c[0x4][0x120] ;  /* 0x0100480000087ab9 */ /* 0x000fe20000000a00 */
[----:B------:R-:W-:Y:S01]  /*8a50*/  ULDC.64 UR4, c[0x4][0x88] ;  /* 0x0100220000047ab9 */ /* 0x000fe20000000a00 */
[----:B------:R-:W-:Y:S02]  /*8a60*/  IMAD.U32 R4, RZ, RZ, UR6 ;  /* 0x00000006ff047e24 */ /* 0x000fe4000f8e00ff */
[----:B------:R-:W4:Y:S01]  /*8a70*/  LDC.64 R2, c[0x4][R2] ;  /* 0x0100000002027b82 */ /* 0x000f220000000a00 */
[----:B------:R-:W-:Y:S02]  /*8a80*/  IMAD.U32 R5, RZ, RZ, UR7 ;  /* 0x00000007ff057e24 */ /* 0x000fe4000f8e00ff */
[----:B------:R-:W-:Y:S02]  /*8a90*/  IMAD.U32 R6, RZ, RZ, UR8 ;  /* 0x00000008ff067e24 */ /* 0x000fe4000f8e00ff */
[----:B0-----:R-:W-:-:S02]  /*8aa0*/  IMAD.U32 R7, RZ, RZ, UR9 ;  /* 0x00000009ff077e24 */ /* 0x001fc4000f8e00ff */
[----:B------:R-:W-:Y:S02]  /*8ab0*/  IMAD.U32 R10, RZ, RZ, UR4 ;  /* 0x00000004ff0a7e24 */ /* 0x000fe4000f8e00ff */
[----:B------:R-:W-:Y:S02]  /*8ac0*/  IMAD.U32 R11, RZ, RZ, UR5 ;  /* 0x00000005ff0b7e24 */ /* 0x000fe4000f8e00ff */
[----:B------:R-:W-:Y:S02]  /*8ad0*/  IMAD.MOV.U32 R8, RZ, RZ, 0x70 ;  /* 0x00000070ff087424 */ /* 0x000fe400078e00ff */
[----:B------:R-:W-:Y:S02]  /*8ae0*/  IMAD.MOV.U32 R12, RZ, RZ, 0x1 ;  /* 0x00000001ff0c7424 */ /* 0x000fe400078e00ff */
[----:B------:R-:W-:-:S07]  /*8af0*/  IMAD.MOV.U32 R13, RZ, RZ, RZ ;  /* 0x000000ffff0d7224 */ /* 0x000fce00078e00ff */
[----:B------:R-:W-:-:S07]  /*8b00*/  LEPC R20, `(.L_x_48) ;  /* 0x000000001014794e */ /* 0x000fce0000000000 */
[----:B-1234-:R-:W-:Y:S05]  /*8b10*/  CALL.ABS.NOINC R2 ;  /* 0x0000000002007343 */ /* 0x01efea0003c00000 */
.L_x_48:
[----:B------:R-:W4:Y:S01]  /*8b20*/  LDL.LU R4, [R1+0x14] ;  /* 0x0000140001047983 */ /* 0x000f220000300800 */
[----:B-1----:R-:W-:Y:S01]  /*8b30*/  SHF.R.S32.HI R0, RZ, 0x1f, R16 ;  /* 0x0000001fff007819 */ /* 0x002fe20000011410 */
[----:B------:R-:W-:Y:S01]  /*8b40*/  ULDC.64 UR4, c[0x0][0x2d8] ;  /* 0x0000b60000047ab9 */ /* 0x000fe20000000a00 */
[----:B0-----:R-:W0:Y:S01]  /*8b50*/  LDC R8, c[0x0][0x448] ;  /* 0x00011200ff087b82 */ /* 0x001e220000000800 */
[----:B------:R-:W2:Y:S01]  /*8b60*/  LDL.LU R7, [R1+0x1c] ;  /* 0x00001c0001077983 */ /* 0x000ea20000300800 */
[----:B------:R-:W-:-:S03]  /*8b70*/  ULDC.64 UR6, c[0x0][0x280] ;  /* 0x0000a00000067ab9 */ /* 0x000fc60000000a00 */
[----:B------:R-:W3:Y:S01]  /*8b80*/  LDL R5, [R1+0x24] ;  /* 0x0000240001057983 */ /* 0x000ee20000100800 */
[----:B------:R-:W-:Y:S02]  /*8b90*/  IMAD R0, R0, UR4, RZ ;  /* 0x0000000400007c24 */ /* 0x000fe4000f8e02ff */
[C---:B------:R-:W-:Y:S01]  /*8ba0*/  IMAD.WIDE.U32 R2, R16.reuse, UR4, RZ ;  /* 0x0000000410027c25 */ /* 0x040fe2000f8e00ff */
[----:B------:R-:W1:Y:S03]  /*8bb0*/  S2R R10, SR_TID.X ;  /* 0x00000000000a7919 */ /* 0x000e660000002100 */
[----:B------:R-:W-:Y:S01]  /*8bc0*/  IMAD R0, R16, UR5, R0 ;  /* 0x0000000510007c24 */ /* 0x000fe2000f8e0200 */
[----:B------:R-:W-:-:S03]  /*8bd0*/  ULDC.64 UR4, c[0x0][0x2e0] ;  /* 0x0000b80000047ab9 */ /* 0x000fc60000000a00 */
[----:B------:R-:W-:Y:S01]  /*8be0*/  IMAD.IADD R3, R3, 0x1, R0 ;  /* 0x0000000103037824 */ /* 0x000fe200078e0200 */
[----:B0-----:R-:W-:-:S13]  /*8bf0*/  ISETP.NE.AND P0, PT, R8, 0x1, PT ;  /* 0x000000010800780c */ /* 0x001fda0003f05270 */
[----:B------:R-:W0:Y:S01]  /*8c00*/  @P0 LDC R6, c[0x0][0x44c] ;  /* 0x00011300ff060b82 */ /* 0x000e220000000800 */
[----:B-1----:R-:W-:-:S05]  /*8c10*/  IMAD.SHL.U32 R10, R10, 0x8, RZ ;  /* 0x000000080a0a7824 */ /* 0x002fca00078e00ff */
[----:B------:R-:W-:-:S04]  /*8c20*/  LOP3.LUT R10, R10, 0x38, RZ, 0xc0, !PT ;  /* 0x000000380a0a7812 */ /* 0x000fc800078ec0ff */
[C---:B------:R-:W-:Y:S02]  /*8c30*/  LOP3.LUT R11, R10.reuse, 0x40, RZ, 0xfc, !PT ;  /* 0x000000400a0b7812 */ /* 0x040fe400078efcff */
[----:B------:R-:W-:Y:S02]  /*8c40*/  LOP3.LUT R10, R10, 0x80, RZ, 0xfc, !PT ;  /* 0x000000800a0a7812 */ /* 0x000fe400078efcff */
[----:B----4-:R-:W-:Y:S01]  /*8c50*/  SHF.R.S32.HI R0, RZ, 0x1f, R4 ;  /* 0x0000001fff007819 */ /* 0x010fe20000011404 */
[----:B------:R-:W-:-:S04]  /*8c60*/  IMAD.WIDE.U32 R2, R4, UR4, R2 ;  /* 0x0000000404027c25 */ /* 0x000fc8000f8e0002 */
[----:B------:R-:W-:Y:S01]  /*8c70*/  IMAD R0, R0, UR4, RZ ;  /* 0x0000000400007c24 */ /* 0x000fe2000f8e02ff */
[----:B------:R-:W-:-:S03]  /*8c80*/  ULDC UR4, c[0x0][0xc38] ;  /* 0x00030e0000047ab9 */ /* 0x000fc60000000800 */
[----:B------:R-:W-:Y:S02]  /*8c90*/  IMAD R0, R4, UR5, R0 ;  /* 0x0000000504007c24 */ /* 0x000fe4000f8e0200 */
[----:B------:R-:W1:Y:S02]  /*8ca0*/  S2R R4, SR_TID.X ;  /* 0x0000000000047919 */ /* 0x000e640000002100 */
[----:B------:R-:W-:Y:S02]  /*8cb0*/  IMAD.IADD R3, R3, 0x1, R0 ;  /* 0x0000000103037824 */ /* 0x000fe400078e0200 */
[----:B--2---:R-:W-:Y:S02]  /*8cc0*/  IMAD.MOV R0, RZ, RZ, -R7 ;  /* 0x000000ffff007224 */ /* 0x004fe400078e0a07 */
[----:B------:R-:W2:Y:S02]  /*8cd0*/  @P0 LDC R7, c[0x0][0x450] ;  /* 0x00011400ff070b82 */ /* 0x000ea40000000800 */
[----:B---3--:R-:W-:Y:S01]  /*8ce0*/  IMAD R0, R0, UR4, R5 ;  /* 0x0000000400007c24 */ /* 0x008fe2000f8e0205 */
[----:B------:R-:W-:-:S03]  /*8cf0*/  ULDC.64 UR4, c[0x0][0x2d0] ;  /* 0x0000b40000047ab9 */ /* 0x000fc60000000a00 */
[----:B------:R-:W-:Y:S01]  /*8d00*/  IMAD.SHL.U32 R5, R0, 0x80, RZ ;  /* 0x0000008000057824 */ /* 0x000fe200078e00ff */
[----:B-1----:R-:W-:-:S04]  /*8d10*/  LOP3.LUT R4, R4, 0x7f, RZ, 0xc0, !PT ;  /* 0x0000007f04047812 */ /* 0x002fc800078ec0ff */
[----:B------:R-:W-:Y:S02]  /*8d20*/  SHF.R.U32.HI R9, RZ, 0x3, R4 ;  /* 0x00000003ff097819 */ /* 0x000fe40000011604 */
[----:B------:R-:W1:Y:S02]  /*8d30*/  S2R R4, SR_TID.X ;  /* 0x0000000000047919 */ /* 0x000e640000002100 */
[----:B-1----:R-:W-:-:S05]  /*8d40*/  IMAD.SHL.U32 R4, R4, 0x10, RZ ;  /* 0x0000001004047824 */ /* 0x002fca00078e00ff */
[----:B------:R-:W-:Y:S02]  /*8d50*/  LOP3.LUT R4, R9, 0x70, R4, 0xf8, !PT ;  /* 0x0000007009047812 */ /* 0x000fe400078ef804 */
[----:B------:R-:W1:Y:S02]  /*8d60*/  S2R R9, SR_TID.X ;  /* 0x0000000000097919 */ /* 0x000e640000002100 */
[----:B------:R-:W-:-:S05]  /*8d70*/  LOP3.LUT R0, R4, R5, RZ, 0xfc, !PT ;  /* 0x0000000504007212 */ /* 0x000fca00078efcff */
[----:B0-----:R-:W-:-:S04]  /*8d80*/  @P0 IMAD.HI.U32 R6, R0, R6, RZ ;  /* 0x0000000600060227 */ /* 0x001fc800078e00ff */
[----:B------:R-:W-:Y:S01]  /*8d90*/  IMAD.MOV.U32 R4, RZ, RZ, R0 ;  /* 0x000000ffff047224 */ /* 0x000fe200078e0000 */
[----:B--2---:R-:W-:-:S05]  /*8da0*/  @P0 SHF.R.U32.HI R4, RZ, R7, R6 ;  /* 0x00000007ff040219 */ /* 0x004fca0000011606 */
[----:B------:R-:W-:Y:S02]  /*8db0*/  IMAD.MOV R6, RZ, RZ, -R4 ;  /* 0x000000ffff067224 */ /* 0x000fe400078e0a04 */
[----:B------:R-:W-:-:S04]  /*8dc0*/  IMAD.WIDE.U32 R2, R4, UR4, R2 ;  /* 0x0000000404027c25 */ /* 0x000fc8000f8e0002 */
[----:B------:R-:W-:Y:S01]  /*8dd0*/  IMAD R0, R8, R6, R0 ;  /* 0x0000000608007224 */ /* 0x000fe200078e0200 */
[----:B------:R-:W-:-:S05]  /*8de0*/  SHF.R.S32.HI R6, RZ, 0x1f, R4 ;  /* 0x0000001fff067819 */ /* 0x000fca0000011404 */
[----:B------:R-:W-:Y:S02]  /*8df0*/  IMAD R6, R6, UR4, RZ ;  /* 0x0000000406067c24 */ /* 0x000fe4000f8e02ff */
[----:B-1----:R-:W-:Y:S02]  /*8e00*/  IMAD.SHL.U32 R9, R9, 0x8, RZ ;  /* 0x0000000809097824 */ /* 0x002fe400078e00ff */
[----:B------:R-:W-:Y:S01]  /*8e10*/  IMAD R6, R4, UR5, R6 ;  /* 0x0000000504067c24 */ /* 0x000fe2000f8e0206 */
[----:B------:R-:W-:Y:S01]  /*8e20*/  SHF.R.S32.HI R4, RZ, 0x1f, R0 ;  /* 0x0000001fff047819 */ /* 0x000fe20000011400 */
[----:B------:R-:W-:Y:S01]  /*8e30*/  ULDC.64 UR4, c[0x0][0x2c8] ;  /* 0x0000b20000047ab9 */ /* 0x000fe20000000a00 */
[----:B------:R-:W-:Y:S01]  /*8e40*/  LOP3.LUT R9, R9, 0x38, RZ, 0xc0, !PT ;  /* 0x0000003809097812 */ /* 0x000fe200078ec0ff */
[----:B------:R-:W-:Y:S02]  /*8e50*/  IMAD.IADD R3, R3, 0x1, R6 ;  /* 0x0000000103037824 */ /* 0x000fe400078e0206 */
[----:B------:R-:W-:-:S02]  /*8e60*/  IMAD R4, R4, UR4, RZ ;  /* 0x0000000404047c24 */ /* 0x000fc4000f8e02ff */
[----:B------:R-:W-:Y:S01]  /*8e70*/  IMAD.WIDE.U32 R2, R0, UR4, R2 ;  /* 0x0000000400027c25 */ /* 0x000fe2000f8e0002 */
[----:B------:R-:W-:Y:S02]  /*8e80*/  ULDC UR4, c[0x0][0x2b8] ;  /* 0x0000ae0000047ab9 */ /* 0x000fe40000000800 */
[----:B------:R-:W-:Y:S01]  /*8e90*/  ISETP.GE.AND P2, PT, R10, UR4, PT ;  /* 0x000000040a007c0c */ /* 0x000fe2000bf46270 */
[----:B------:R-:W-:Y:S01]  /*8ea0*/  IMAD R4, R0, UR5, R4 ;  /* 0x0000000500047c24 */ /* 0x000fe2000f8e0204 */
[----:B------:R0:W5:Y:S01]  /*8eb0*/  LDL R10, [R1+0x10] ;  /* 0x00001000010a7983 */ /* 0x0001620000100800 */
[C---:B------:R-:W-:Y:S02]  /*8ec0*/  LEA R0, P3, R2.reuse, UR6, 0x1 ;  /* 0x0000000602007c11 */ /* 0x040fe4000f8608ff */
[----:B------:R-:W-:Y:S01]  /*8ed0*/  IMAD.IADD R4, R3, 0x1, R4 ;  /* 0x0000000103047824 */ /* 0x000fe200078e0204 */
[----:B------:R-:W-:Y:S02]  /*8ee0*/  ISETP.GE.AND P0, PT, R9, UR4, PT ;  /* 0x0000000409007c0c */ /* 0x000fe4000bf06270 */
[----:B------:R-:W-:Y:S01]  /*8ef0*/  ISETP.GE.AND P1, PT, R11, UR4, PT ;  /* 0x000000040b007c0c */ /* 0x000fe2000bf26270 */
[----:B------:R-:W-:Y:S01]  /*8f00*/  UMOV UR4, 0xffffffff ;  /* 0xffffffff00047882 */ /* 0x000fe20000000000 */
[----:B------:R-:W-:-:S02]  /*8f10*/  LEA.HI.X R4, R2, UR7, R4, 0x1, P3 ;  /* 0x0000000702047c11 */ /* 0x000fc400098f0c04 */
[----:B0-----:R-:W-:Y:S09]  /*8f20*/  BRA.DIV UR4, `(.L_x_49) ;  /* 0x0000003204ac7947 */ /* 0x001ff2000b800000 */
[----:B------:R-:W0:Y:S01]  /*8f30*/  S2R R6, SR_TID.X ;  /* 0x0000000000067919 */ /* 0x000e220000002100 */
[----:B------:R-:W-:Y:S02]  /*8f40*/  ULDC UR4, c[0x0][0x288] ;  /* 0x0000a20000047ab9 */ /* 0x000fe40000000800 */
[----:B------:R-:W-:Y:S01]  /*8f50*/  IMAD R3, R8, UR4, RZ ;  /* 0x0000000408037c24 */ /* 0x000fe2000f8e02ff */
[----:B------:R-:W1:Y:S01]  /*8f60*/  S2R R11, SR_TID.X ;  /* 0x00000000000b7919 */ /* 0x000e620000002100 */
[----:B------:R-:W2:Y:S04]  /*8f70*/  SHFL.IDX PT, R7, R0, RZ, 0x181f ;  /* 0x00181fff00077589 */ /* 0x000ea800000e0000 */
[----:B------:R-:W-:Y:S01]  /*8f80*/  SHFL.IDX PT, R8, R0, 0x1, 0x181f ;  /* 0x00381f0000087f89 */ /* 0x000fe200000e0000 */
[----:B0-----:R-:W-:-:S04]  /*8f90*/  LOP3.LUT R6, R6, 0x7f, RZ, 0xc0, !PT ;  /* 0x0000007f06067812 */ /* 0x001fc800078ec0ff */
[----:B------:R-:W-:Y:S01]  /*8fa0*/  SHF.R.U32.HI R6, RZ, 0x3, R6 ;  /* 0x00000003ff067819 */ /* 0x000fe20000011606 */
[----:B-1----:R-:W-:-:S04]  /*8fb0*/  IMAD.SHL.U32 R11, R11, 0x8, RZ ;  /* 0x000000080b0b7824 */ /* 0x002fc800078e00ff */
[----:B------:R-:W-:Y:S01]  /*8fc0*/  IMAD.IADD R2, R6, 0x1, R5 ;  /* 0x0000000106027824 */ /* 0x000fe200078e0205 */
[----:B------:R-:W-:Y:S01]  /*8fd0*/  LOP3.LUT R11, R11, 0x38, RZ, 0xc0, !PT ;  /* 0x000000380b0b7812 */ /* 0x000fe200078ec0ff */
[----:B------:R-:W0:Y:S02]  /*8fe0*/  SHFL.IDX PT, R6, R4, RZ, 0x181f ;  /* 0x00181fff04067589 */ /* 0x000e2400000e0000 */
[C---:B------:R-:W-:Y:S01]  /*8ff0*/  VIADD R5, R2.reuse, 0x10 ;  /* 0x0000001002057836 */ /* 0x040fe20000000000 */
[----:B------:R-:W-:-:S04]  /*9000*/  ISETP.GE.AND P4, PT, R2, R3, PT ;  /* 0x000000030200720c */ /* 0x000fc80003f86270 */
[----:B------:R-:W-:Y:S02]  /*9010*/  ISETP.GE.AND P3, PT, R5, R3, PT ;  /* 0x000000030500720c */ /* 0x000fe40003f66270 */
[----:B------:R-:W1:Y:S07]  /*9020*/  SHFL.IDX PT, R5, R4, 0x1, 0x181f ;  /* 0x00381f0004057f89 */ /* 0x000e6e00000e0000 */
[----:B--2---:R-:W-:-:S05]  /*9030*/  @!P4 LEA R7, P5, R11, R7, 0x1 ;  /* 0x000000070b07c211 */ /* 0x004fca00078a08ff */
[----:B0-----:R-:W-:Y:S01]  /*9040*/  @!P4 IMAD.X R6, RZ, RZ, R6, P5 ;  /* 0x000000ffff06c224 */ /* 0x001fe200028e0606 */
[----:B------:R-:W-:-:S04]  /*9050*/  @!P3 LEA R8, P5, R11, R8, 0x1 ;  /* 0x000000080b08b211 */ /* 0x000fc800078a08ff */
[----:B------:R-:W-:-:S04]  /*9060*/  @!P4 LOP3.LUT R7, R7, R6, RZ, 0x3c, !PT ;  /* 0x000000060707c212 */ /* 0x000fc800078e3cff */
[----:B------:R-:W-:Y:S01]  /*9070*/  @!P4 LOP3.LUT R6, R7, R6, RZ, 0x3c, !PT ;  /* 0x000000060706c212 */ /* 0x000fe200078e3cff */
[----:B-1----:R-:W-:-:S03]  /*9080*/  @!P3 IMAD.X R5, RZ, RZ, R5, P5 ;  /* 0x000000ffff05b224 */ /* 0x002fc600028e0605 */
[----:B------:R-:W-:-:S05]  /*9090*/  @!P4 LOP3.LUT R7, R7, R6, RZ, 0x3c, !PT ;  /* 0x000000060707c212 */ /* 0x000fca00078e3cff */
[----:B-----5:R-:W-:Y:S04]  /*90a0*/  @!P4 LDGSTS.E.BYPASS.LTC128B.128 [R10+0x10400], desc[UR60][R6.64], !P0 ;  /* 0x10400000060acfae */ /* 0x020fe8000c101d7c */
[----:B------:R-:W-:Y:S04]  /*90b0*/  @!P4 LDGSTS.E.BYPASS.LTC128B.128 [R10+0x14400], desc[UR60][R6.64+0x80], !P1 ;  /* 0x14400080060acfae */ /* 0x000fe8000c901d7c */
[----:B------:R0:W-:Y:S02]  /*90c0*/  @!P4 LDGSTS.E.BYPASS.LTC128B.128 [R10+0x18400], desc[UR60][R6.64+0x100], !P2 ;  /* 0x18400100060acfae */ /* 0x0001e4000d101d7c */
[----:B0-----:R-:W-:-:S02]  /*90d0*/  @!P3 IMAD.MOV.U32 R6, RZ, RZ, R8 ;  /* 0x000000ffff06b224 */ /* 0x001fc400078e0008 */
[----:B------:R-:W-:Y:S01]  /*90e0*/  @!P3 IMAD.MOV.U32 R7, RZ, RZ, R5 ;  /* 0x000000ffff07b224 */ /* 0x000fe200078e0005 */
[----:B------:R-:W0:Y:S01]  /*90f0*/  SHFL.IDX PT, R8, R0, 0x2, 0x181f ;  /* 0x00581f0000087f89 */ /* 0x000e2200000e0000 */
[----:B------:R-:W-:-:S03]  /*9100*/  VIADD R5, R2, 0x20 ;  /* 0x0000002002057836 */ /* 0x000fc60000000000 */
[----:B------:R-:W-:Y:S04]  /*9110*/  @!P3 LDGSTS.E.BYPASS.LTC128B.128 [R10+0x10c00], desc[UR60][R6.64], !P0 ;  /* 0x10c00000060abfae */ /* 0x000fe8000c101d7c */
[----:B------:R-:W-:Y:S04]  /*9120*/  @!P3 LDGSTS.E.BYPASS.LTC128B.128 [R10+0x14c00], desc[UR60][R6.64+0x80], !P1 ;  /* 0x14c00080060abfae */ /* 0x000fe8000c901d7c */
[----:B------:R1:W-:Y:S01]  /*9130*/  @!P3 LDGSTS.E.BYPASS.LTC128B.128 [R10+0x18c00], desc[UR60][R6.64+0x100], !P2 ;  /* 0x18c00100060abfae */ /* 0x0003e2000d101d7c */
[----:B------:R-:W-:-:S03]  /*9140*/  ISETP.GE.AND P3, PT, R5, R3, PT ;  /* 0x000000030500720c */ /* 0x000fc60003f66270 */
[----:B------:R-:W2:Y:S10]  /*9150*/  SHFL.IDX PT, R5, R4, 0x2, 0x181f ;  /* 0x00581f0004057f89 */ /* 0x000eb400000e0000 */
[----:B0-----:R-:W-:-:S05]  /*9160*/  @!P3 LEA R8, P4, R11, R8, 0x1 ;  /* 0x000000080b08b211 */ /* 0x001fca00078808ff */
[----:B-1----:R-:W-:Y:S02]  /*9170*/  @!P3 IMAD.MOV.U32 R6, RZ, RZ, R8 ;  /* 0x000000ffff06b224 */ /* 0x002fe400078e0008 */
[----:B--2---:R-:W-:Y:S02]  /*9180*/  @!P3 IMAD.X R9, RZ, RZ, R5, P4 ;  /* 0x000000ffff09b224 */ /* 0x004fe400020e0605 */
[----:B------:R-:W-:Y:S02]  /*9190*/  VIADD R5, R2, 0x30 ;  /* 0x0000003002057836 */ /* 0x000fe40000000000 */
[----:B------:R-:W-:-:S05]  /*91a0*/  @!P3 IMAD.MOV.U32 R7, RZ, RZ, R9 ;  /* 0x000000ffff07b224 */ /* 0x000fca00078e0009 */
[----:B------:R-:W-:Y:S04]  /*91b0*/  @!P3 LDGSTS.E.BYPASS.LTC128B.128 [R10+0x11400], desc[UR60][R6.64], !P0 ;  /* 0x11400000060abfae */ /* 0x000fe8000c101d7c */
[----:B------:R-:W-:Y:S04]  /*91c0*/  @!P3 LDGSTS.E.BYPASS.LTC128B.128 [R10+0x15400], desc[UR60][R6.64+0x80], !P1 ;  /* 0x15400080060abfae */ /* 0x000fe8000c901d7c */
[----:B------:R0:W-:Y:S01]  /*91d0*/  @!P3 LDGSTS.E.BYPASS.LTC128B.128 [R10+0x19400], desc[UR60][R6.64+0x100], !P2 ;  /* 0x19400100060abfae */ /* 0x0001e2000d101d7c */
[----:B------:R-:W-:-:S03]  /*91e0*/  ISETP.GE.AND P3, PT, R5, R3, PT ;  /* 0x000000030500720c */ /* 0x000fc60003f66270 */
[----:B------:R-:W-:Y:S04]  /*91f0*/  SHFL.IDX PT, R5, R4, 0x3, 0x181f ;  /* 0x00781f0004057f89 */ /* 0x000fe800000e0000 */
[----:B0-----:R-:W0:Y:S06]  /*9200*/  SHFL.IDX PT, R6, R0, 0x3, 0x181f ;  /* 0x00781f0000067f89 */ /* 0x001e2c00000e0000 */
[----:B0-----:R-:W-:-:S05]  /*9210*/  @!P3 LEA R6, P4, R11, R6, 0x1 ;  /* 0x000000060b06b211 */ /* 0x001fca00078808ff */
[----:B------:R-:W-:-:S04]  /*9220*/  @!P3 IMAD.X R5, RZ, RZ, R5, P4 ;  /* 0x000000ffff05b224 */ /* 0x000fc800020e0605 */
[----:B------:R-:W-:Y:S02]  /*9230*/  @!P3 IMAD.MOV.U32 R7, RZ, RZ, R5 ;  /* 0x000000ffff07b224 */ /* 0x000fe400078e0005 */
[----:B------:R-:W-:-:S03]  /*9240*/  VIADD R5, R2, 0x40 ;  /* 0x0000004002057836 */ /* 0x000fc60000000000 */
        /* <DEDUP_REMOVED lines=20> */
[----:B------:R-:W-:Y:S02]  /*9390*/  @!P3 LDGSTS.E.BYPASS.LTC128B.128 [R10+0x12c00], desc[UR60][R6.64], !P0 ;  /* 0x12c00000060abfae */ /* 0x000fe4000c101d7c */
[----:B------:R-:W-:Y:S02]  /*93a0*/  ISETP.GE.AND P4, PT, R5, R3, PT ;  /* 0x000000030500720c */ /* 0x000fe40003f86270 */
[----:B------:R-:W-:Y:S04]  /*93b0*/  @!P3 LDGSTS.E.BYPASS.LTC128B.128 [R10+0x16c00], desc[UR60][R6.64+0x80], !P1 ;  /* 0x16c00080060abfae */ /* 0x000fe8000c901d7c */
[----:B------:R0:W-:Y:S04]  /*93c0*/  @!P3 LDGSTS.E.BYPASS.LTC128B.128 [R10+0x1ac00], desc[UR60][R6.64+0x100], !P2 ;  /* 0x1ac00100060abfae */ /* 0x0001e8000d101d7c */
[----:B------:R-:W-:Y:S04]  /*93d0*/  SHFL.IDX PT, R5, R4, 0x6, 0x181f ;  /* 0x00d81f0004057f89 */ /* 0x000fe800000e0000 */
[----:B------:R-:W-:Y:S04]  /*93e0*/  SHFL.IDX PT, R4, R4, 0x7, 0x181f ;  /* 0x00f81f0004047f89 */ /* 0x000fe800000e0000 */
[----:B0-----:R-:W0:Y:S04]  /*93f0*/  SHFL.IDX PT, R6, R0, 0x6, 0x181f ;  /* 0x00d81f0000067f89 */ /* 0x001e2800000e0000 */
[----:B------:R-:W1:Y:S01]  /*9400*/  SHFL.IDX PT, R0, R0, 0x7, 0x181f ;  /* 0x00f81f0000007f89 */ /* 0x000e6200000e0000 */
[----:B0-----:R-:W-:-:S05]  /*9410*/  @!P4 LEA R6, P3, R11, R6, 0x1 ;  /* 0x000000060b06c211 */ /* 0x001fca00078608ff */
[----:B------:R-:W-:-:S04]  /*9420*/  @!P4 IMAD.X R5, RZ, RZ, R5, P3 ;  /* 0x000000ffff05c224 */ /* 0x000fc800018e0605 */
[----:B------:R-:W-:-:S05]  /*9430*/  @!P4 IMAD.MOV.U32 R7, RZ, RZ, R5 ;  /* 0x000000ffff07c224 */ /* 0x000fca00078e0005 */
[----:B------:R0:W-:Y:S04]  /*9440*/  @!P4 LDGSTS.E.BYPASS.LTC128B.128 [R10+0x13400], desc[UR60][R6.64], !P0 ;  /* 0x13400000060acfae */ /* 0x0001e8000c101d7c */
[----:B------:R0:W-:Y:S04]  /*9450*/  @!P4 LDGSTS.E.BYPASS.LTC128B.128 [R10+0x17400], desc[UR60][R6.64+0x80], !P1 ;  /* 0x17400080060acfae */ /* 0x0001e8000c901d7c */
[----:B-1----:R0:W-:Y:S02]  /*9460*/  @!P4 LDGSTS.E.BYPASS.LTC128B.128 [R10+0x1b400], desc[UR60][R6.64+0x100], !P2 ;  /* 0x1b400100060acfae */ /* 0x0021e4000d101d7c */
.L_x_151:
[----:B------:R-:W-:Y:S01]  /*9470*/  VIADD R2, R2, 0x70 ;  /* 0x0000007002027836 */ /* 0x000fe20000000000 */
[----:B------:R-:W-:Y:S04]  /*9480*/  BSSY B0, `(.L_x_50) ;  /* 0x000000e000007945 */ /* 0x000fe80003800000 */
[----:B------:R-:W-:-:S13]  /*9490*/  ISETP.GE.AND P3, PT, R2, R3, PT ;  /* 0x000000030200720c */ /* 0x000fda0003f66270 */
[----:B------:R-:W-:Y:S05]  /*94a0*/  @P3 BRA `(.L_x_51) ;  /* 0x00000000002c3947 */ /* 0x000fea0003800000 */
[----:B------:R-:W1:Y:S02]  /*94b0*/  S2R R5, SR_TID.X ;  /* 0x0000000000057919 */ /* 0x000e640000002100 */
[----:B-1----:R-:W-:-:S05]  /*94c0*/  IMAD.SHL.U32 R5, R5, 0x8, RZ ;  /* 0x0000000805057824 */ /* 0x002fca00078e00ff */
[----:B------:R-:W-:-:S04]  /*94d0*/  LOP3.LUT R5, R5, 0x38, RZ, 0xc0, !PT ;  /* 0x0000003805057812 */ /* 0x000fc800078ec0ff */
[----:B------:R-:W-:-:S05]  /*94e0*/  LEA R2, P3, R5, R0, 0x1 ;  /* 0x0000000005027211 */ /* 0x000fca00078608ff */
[----:B------:R-:W-:-:S05]  /*94f0*/  IMAD.X R3, RZ, RZ, R4, P3 ;  /* 0x000000ffff037224 */ /* 0x000fca00018e0604 */
[----:B------:R-:W-:Y:S01]  /*9500*/  @!PT LDS RZ, [RZ] ;  /* 0x00000000fffff984 */ /* 0x000fe20000000800 */
[----:B------:R-:W-:Y:S01]  /*9510*/  @!PT LDS RZ, [RZ] ;  /* 0x00000000fffff984 */ /* 0x000fe20000000800 */
[----:B------:R-:W-:Y:S01]  /*9520*/  @!PT LDS RZ, [RZ] ;  /* 0x00000000fffff984 */ /* 0x000fe20000000800 */
[----:B------:R1:W-:Y:S04]  /*9530*/  LDGSTS.E.BYPASS.LTC128B.128 [R10+0x13c00], desc[UR60][R2.64], !P0 ;  /* 0x13c00000020a7fae */ /* 0x0003e8000c101d7c */
[----:B------:R1:W-:Y:S04]  /*9540*/  LDGSTS.E.BYPASS.LTC128B.128 [R10+0x17c00], desc[UR60][R2.64+0x80], !P1 ;  /* 0x17c00080020a7fae */ /* 0x0003e8000c901d7c */
[----:B------:R1:W-:Y:S02]  /*9550*/  LDGSTS.E.BYPASS.LTC128B.128 [R10+0x1bc00], desc[UR60][R2.64+0x100], !P2 ;  /* 0x1bc00100020a7fae */ /* 0x0003e4000d101d7c */
.L_x_51:
[----:B------:R-:W-:Y:S05]  /*9560*/  BSYNC B0 ;  /* 0x0000000000007941 */ /* 0x000fea0003800000 */
.L_x_50:
[----:B-1----:R-:W2:Y:S01]  /*9570*/  LDL R2, [R1+0x2c] ;  /* 0x00002c0001027983 */ /* 0x002ea20000100800 */
[----:B------:R-:W-:Y:S01]  /*9580*/  NOP ;  /* 0x0000000000007918 */ /* 0x000fe20000000000 */
[----:B------:R-:W-:Y:S02]  /*9590*/  SYNCS.ARRIVE.TRANS64.RED.A0T1 RZ, [UR36+0x34800], RZ ;  /* 0x034800ffffff79a7 */ /* 0x000fe40008200424 */
[----:B------:R-:W-:Y:S01]  /*95a0*/  ARRIVES.LDGSTSBAR.64.TRANSCNT [UR36+0x34800] ;  /* 0x03480000ff0079b0 */ /* 0x000fe20008000aa4 */
[----:B--2---:R-:W-:-:S04]  /*95b0*/  LOP3.LUT R0, R2, 0x1, RZ, 0xc, !PT ;  /* 0x0000000102007812 */ /* 0x004fc800078e0cff */
[----:B------:R-:W-:Y:S01]  /*95c0*/  SHF.L.U32 R0, R0, 0x1f, RZ ;  /* 0x0000001f00007819 */ /* 0x000fe200000006ff */
[----:B------:R-:W-:Y:S01]  /*95d0*/  NOP ;  /* 0x0000000000007918 */ /* 0x000fe20000000000 */
[----:B------:R-:W2:Y:S01]  /*95e0*/  LDL.LU R2, [R1+0x28] ;  /* 0x0000280001027983 */ /* 0x000ea20000300800 */
[----:B------:R-:W-:Y:S01]  /*95f0*/  SYNCS.ARRIVE.TRANS64.A1T0 RZ, [UR36+0x34800], RZ ;  /* 0x034800ffffff79a7 */ /* 0x000fe20008100024 */
[----:B------:R-:W-:Y:S01]  /*9600*/  BSSY B0, `(.L_x_52) ;  /* 0x0000005000007945 */ /* 0x000fe20003800000 */
[----:B------:R-:W-:Y:S01]  /*9610*/  IMAD.U32 R14, RZ, RZ, UR36 ;  /* 0x00000024ff0e7e24 */ /* 0x000fe2000f8e00ff */
[----:B------:R-:W1:Y:S01]  /*9620*/  SYNCS.PHASECHK.TRANS64.TRYWAIT P0, [UR36+0x34820], R0 ;  /* 0x03482000ff0075a7 */ /* 0x000e620008000164 */
[----:B--2---:R-:W-:Y:S01]  /*9630*/  ISETP.GE.AND P1, PT, R2, 0x81, PT ;  /* 0x000000810200780c */ /* 0x004fe20003f26270 */
[----:B-1----:R-:W-:-:S12]  /*9640*/  @!P0 BRA `(.L_x_53) ;  /* 0x0000003400b48947 */ /* 0x002fd80003800000 */
.L_x_152:
[----:B------:R-:W-:Y:S05]  /*9650*/  BSYNC B0 ;  /* 0x0000000000007941 */ /* 0x000fea0003800000 */
.L_x_52:
[----:B------:R-:W-:Y:S01]  /*9660*/  VIADD R9, R14, 0x34800 ;  /* 0x000348000e097836 */ /* 0x000fe20000000000 */
[----:B------:R-:W-:Y:S06]  /*9670*/  @!P1 BRA `(.L_x_54) ;  /* 0x0000001c00f09947 */ /* 0x000fec0003800000 */
[----:B------:R-:W0:Y:S01]  /*9680*/  LDL R2, [R1+0x20] ;  /* 0x0000200001027983 */ /* 0x000e220000100800 */
[----:B-1----:R-:W-:Y:S02]  /*9690*/  IMAD.MOV.U32 R0, RZ, RZ, 0x1 ;  /* 0x00000001ff007424 */ /* 0x002fe400078e00ff */
[----:B0-----:R-:W-:-:S05]  /*96a0*/  IMAD.MOV R10, RZ, RZ, -R2 ;  /* 0x000000ffff0a7224 */ /* 0x001fca00078e0a02 */
[----:B------:R-:W-:-:S05]  /*96b0*/  VIADDMNMX R10, R10, R0, 0xffffffff, !PT ;  /* 0xffffffff0a0a7446 */ /* 0x000fca0007800100 */
[----:B------:R-:W-:-:S05]  /*96c0*/  IMAD.IADD R0, R2, 0x1, R10 ;  /* 0x0000000102007824 */ /* 0x000fca00078e020a */
[----:B------:R-:W-:-:S04]  /*96d0*/  LOP3.LUT R0, R0, 0x1, RZ, 0xc0, !PT ;  /* 0x0000000100007812 */ /* 0x000fc800078ec0ff */
[----:B------:R-:W-:Y:S01]  /*96e0*/  ISETP.NE.U32.AND P0, PT, R0, 0x1, PT ;  /* 0x000000010000780c */ /* 0x000fe20003f05070 */
[----:B------:R-:W-:-:S12]  /*96f0*/  VIADD R0, R2, 0xfffffffe ;  /* 0xfffffffe02007836 */ /* 0x000fd80000000000 */
[----:B------:R-:W-:Y:S05]  /*9700*/  @P0 BRA `(.L_x_55) ;  /* 0x00000008009c0947 */ /* 0x000fea0003800000 */
[----:B------:R-:W2:Y:S01]  /*9710*/  LDL R2, [R1+0x4] ;  /* 0x0000040001027983 */ /* 0x000ea20000100800 */
[----:B------:R-:W-:Y:S01]  /*9720*/  LOP3.LUT P2, RZ, R19, 0x2, RZ, 0xc0, !PT ;  /* 0x0000000213ff7812 */ /* 0x000fe2000784c0ff */
[----:B------:R-:W-:Y:S01]  /*9730*/  VIADD R4, R18, 0x1 ;  /* 0x0000000112047836 */ /* 0x000fe20000000000 */
[----:B------:R-:W-:Y:S04]  /*9740*/  BSSY B0, `(.L_x_56) ;  /* 0x000009f000007945 */ /* 0x000fe80003800000 */
[----:B------:R-:W-:-:S04]  /*9750*/  ISETP.NE.AND P0, PT, R4, 0x2, PT ;  /* 0x000000020400780c */ /* 0x000fc80003f05270 */
[----:B------:R-:W-:Y:S02]  /*9760*/  SEL R8, RZ, 0x1, P0 ;  /* 0x00000001ff087807 */ /* 0x000fe40000000000 */
[----:B------:R-:W-:Y:S02]  /*9770*/  SEL R4, R4, RZ, P0 ;  /* 0x000000ff04047207 */ /* 0x000fe40000000000 */
[----:B--2---:R-:W-:Y:S01]  /*9780*/  LOP3.LUT R8, R2, R8, RZ, 0x3c, !PT ;  /* 0x0000000802087212 */ /* 0x004fe200078e3cff */
[----:B------:R-:W-:Y:S06]  /*9790*/  @!P2 BRA `(.L_x_57) ;  /* 0x000000080064a947 */ /* 0x000fec0003800000 */
[----:B------:R-:W-:Y:S01]  /*97a0*/  LOP3.LUT P2, RZ, R19, 0x1, RZ, 0xc0, !PT ;  /* 0x0000000113ff7812 */ /* 0x000fe2000784c0ff */
[----:B------:R-:W-:-:S12]  /*97b0*/  IMAD.MOV.U32 R6, RZ, RZ, R17 ;  /* 0x000000ffff067224 */ /* 0x000fd800078e0011 */
[----:B------:R-:W-:Y:S05]  /*97c0*/  @!P2 BRA `(.L_x_58) ;  /* 0x000000000050a947 */ /* 0x000fea0003800000 */
[----:B------:R-:W2:Y:S01]  /*97d0*/  LDL R11, [R1+0xc] ;  /* 0x00000c00010b7983 */ /* 0x000ea20000100800 */
[----:B------:R-:W0:Y:S01]  /*97e0*/  LDC R6, c[0x0][0x43c] ;  /* 0x00010f00ff067b82 */ /* 0x000e220000000800 */
[----:B------:R-:W-:Y:S02]  /*97f0*/  ULDC.64 UR4, c[0x0][0x428] ;  /* 0x00010a0000047ab9 */ /* 0x000fe40000000a00 */
[----:B------:R-:W3:Y:S01]  /*9800*/  LDL R7, [R1] ;  /* 0x0000000001077983 */ /* 0x000ee20000100800 */
[----:B0-----:R-:W-:-:S13]  /*9810*/  ISETP.NE.AND P0, PT, R6, 0x1, PT ;  /* 0x000000010600780c */ /* 0x001fda0003f05270 */
[----:B------:R-:W0:Y:S02]  /*9820*/  @P0 LDC.64 R2, c[0x0][0x440] ;  /* 0x00011000ff020b82 */ /* 0x000e240000000a00 */
[----:B0-----:R-:W-:-:S04]  /*9830*/  @P0 IMAD.HI.U32 R5, R0, R2, RZ ;  /* 0x0000000200050227 */ /* 0x001fc800078e00ff */
[----:B------:R-:W-:Y:S01]  /*9840*/  IMAD.MOV.U32 R2, RZ, RZ, R0 ;  /* 0x000000ffff027224 */ /* 0x000fe200078e0000 */
[----:B------:R-:W-:-:S05]  /*9850*/  @P0 SHF.R.U32.HI R2, RZ, R3, R5 ;  /* 0x00000003ff020219 */ /* 0x000fca0000011605 */
[----:B------:R-:W-:-:S04]  /*9860*/  IMAD.MOV R3, RZ, RZ, -R2 ;  /* 0x000000ffff037224 */ /* 0x000fc800078e0a02 */
[----:B------:R-:W-:Y:S01]  /*9870*/  IMAD R0, R6, R3, R0 ;  /* 0x0000000306007224 */ /* 0x000fe200078e0200 */
[----:B------:R-:W-:Y:S01]  /*9880*/  SHF.R.S32.HI R3, RZ, 0x1f, R2 ;  /* 0x0000001fff037819 */ /* 0x000fe20000011402 */
[----:B--2---:R-:W-:-:S04]  /*9890*/  IMAD R5, R11, UR4, RZ ;  /* 0x000000040b057c24 */ /* 0x004fc8000f8e02ff */
[C---:B---3--:R-:W-:Y:S02]  /*98a0*/  IMAD R5, R7.reuse, UR5, R5 ;  /* 0x0000000507057c24 */ /* 0x048fe4000f8e0205 */
[----:B------:R-:W-:Y:S01]  /*98b0*/  IMAD.WIDE.U32 R2, R7, UR4, R2 ;  /* 0x0000000407027c25 */ /* 0x000fe2000f8e0002 */
[----:B------:R-:W-:-:S03]  /*98c0*/  ULDC.64 UR4, c[0x0][0x418] ;  /* 0x0001060000047ab9 */ /* 0x000fc60000000a00 */
[----:B------:R-:W-:Y:S01]  /*98d0*/  IMAD.IADD R3, R5, 0x1, R3 ;  /* 0x0000000105037824 */ /* 0x000fe200078e0203 */
[----:B------:R-:W-:-:S04]  /*98e0*/  LEA R6, P0, R2, UR4, 0x2 ;  /* 0x0000000402067c11 */ /* 0x000fc8000f8010ff */
[----:B------:R-:W-:-:S05]  /*98f0*/  LEA.HI.X R7, R2, UR5, R3, 0x2, P0 ;  /* 0x0000000502077c11 */ /* 0x000fca00080f1403 */
[----:B------:R0:W5:Y:S04]  /*9900*/  LDG.E R6, desc[UR60][R6.64] ;  /* 0x0000003c06067981 */ /* 0x000168000c1e1900 */
.L_x_58:
[----:B------:R-:W-:Y:S01]  /*9910*/  LEA R3, R4, UR36, 0x3 ;  /* 0x0000002404037c11 */ /* 0x000fe2000f8e18ff */
[----:B------:R-:W-:Y:S01]  /*9920*/  BSSY B1, `(.L_x_59) ;  /* 0x0000004000017945 */ /* 0x000fe20003800000 */
[----:B------:R-:W-:-:S04]  /*9930*/  SHF.L.U32 R2, R8, 0x1f, RZ ;  /* 0x0000001f08027819 */ /* 0x000fc800000006ff */
[----:B------:R-:W1:Y:S02]  /*9940*/  SYNCS.PHASECHK.TRANS64.TRYWAIT P0, [R3+URZ+0x34840], R2 ;  /* 0x03484002030075a7 */ /* 0x000e64000800017f */
[----:B-1----:R-:W-:Y:S05]  /*9950*/  @!P0 BRA `(.L_x_60) ;  /* 0x0000003400048947 */ /* 0x002fea0003800000 */
.L_x_153:
[----:B------:R-:W-:Y:S05]  /*9960*/  BSYNC B1 ;  /* 0x0000000000017941 */ /* 0x000fea0003800000 */
.L_x_59:
[----:B------:R-:W2:Y:S01]  /*9970*/  S2R R5, SR_TID.X ;  /* 0x0000000000057919 */ /* 0x000ea20000002100 */
[----:B------:R-:W-:Y:S01]  /*9980*/  BSSY B1, `(.L_x_61) ;  /* 0x000000b000017945 */ /* 0x000fe20003800000 */
[----:B--2---:R-:W-:-:S04]  /*9990*/  LOP3.LUT R5, R5, 0x7f, RZ, 0xc0, !PT ;  /* 0x0000007f05057812 */ /* 0x004fc800078ec0ff */
[----:B------:R-:W-:-:S13]  /*99a0*/  ISETP.NE.AND P1, PT, R5, RZ, PT ;  /* 0x000000ff0500720c */ /* 0x000fda0003f25270 */
[----:B------:R-:W-:Y:S05]  /*99b0*/  @P1 BRA `(.L_x_62) ;  /* 0x00000000001c1947 */ /* 0x000fea0003800000 */
[----:B------:R-:W2:Y:S01]  /*99c0*/  S2R R5, SR_TID.X ;  /* 0x0000000000057919 */ /* 0x000ea20000002100 */
[----:B-1----:R-:W-:-:S04]  /*99d0*/  IMAD.MOV.U32 R2, RZ, RZ, 0xc000 ;  /* 0x0000c000ff027424 */ /* 0x002fc800078e00ff */
[----:B------:R3:W-:Y:S01]  /*99e0*/  SYNCS.ARRIVE.TRANS64 RZ, [R3+URZ+0x34830], R2 ;  /* 0x0348300203ff79a7 */ /* 0x0007e2000800003f */
[----:B--2---:R-:W-:-:S04]  /*99f0*/  LOP3.LUT R5, R5, 0x1f, RZ, 0xc0, !PT ;  /* 0x0000001f05057812 */ /* 0x004fc800078ec0ff */
[----:B------:R-:W-:-:S13]  /*9a00*/  ISETP.NE.AND P0, PT, R5, RZ, PT ;  /* 0x000000ff0500720c */ /* 0x000fda0003f05270 */
[----:B---3--:R-:W-:Y:S05]  /*9a10*/  @!P0 BRA `(.L_x_62) ;  /* 0x0000000000048947 */ /* 0x008fea0003800000 */
[----:B------:R-:W-:Y:S01]  /*9a20*/  BPT.TRAP 0x1 ;  /* 0x000000040000795c */ /* 0x000fe20000300000 */
.L_x_62:
[----:B------:R-:W-:Y:S05]  /*9a30*/  BSYNC B1 ;  /* 0x0000000000017941 */ /* 0x000fea0003800000 */
.L_x_61:
[----:B------:R-:W-:Y:S01]  /*9a40*/  IMAD.MOV.U32 R11, RZ, RZ, RZ ;  /* 0x000000ffff0b7224 */ /* 0x000fe200078e00ff */
[----:B------:R-:W-:Y:S01]  /*9a50*/  UIADD3 UR4, UP0, UR38, 0x370, URZ ;  /* 0x0000037026047890 */ /* 0x000fe2000ff1e03f */
[----:B------:R-:W-:Y:S01]  /*9a60*/  IMAD R5, R4, 0xc000, R14 ;  /* 0x0000c00004057824 */ /* 0x000fe200078e020e */
[----:B------:R-:W-:Y:S01]  /*9a70*/  PLOP3.LUT P0, PT, PT, PT, PT, 0x80, 0x0 ;  /* 0x000000000000781c */ /* 0x000fe20003f0f070 */
[----:B-1----:R-:W-:Y:S01]  /*9a80*/  VIADD R3, R3, 0x34830 ;  /* 0x0003483003037836 */ /* 0x002fe20000000000 */
[----:B------:R-:W-:Y:S01]  /*9a90*/  R2UR UR10, R11 ;  /* 0x000000000b0a72ca */ /* 0x000fe200000e0000 */
[----:B------:R-:W-:Y:S01]  /*9aa0*/  IMAD.SHL.U32 R2, R0, 0x80, RZ ;  /* 0x0000008000027824 */ /* 0x000fe200078e00ff */
[----:B------:R-:W-:Y:S01]  /*9ab0*/  UIADD3.X UR5, URZ, UR39, URZ, UP0, !UPT ;  /* 0x000000273f057290 */ /* 0x000fe200087fe43f */
[----:B0-----:R-:W-:Y:S01]  /*9ac0*/  VIADD R7, R5, 0x1c400 ;  /* 0x0001c40005077836 */ /* 0x001fe20000000000 */
[----:B------:R-:W-:Y:S01]  /*9ad0*/  UMOV UR6, 0x0 ;  /* 0x0000000000067882 */ /* 0x000fe20000000000 */
[----:B------:R-:W-:-:S10]  /*9ae0*/  UMOV UR7, 0x14f00000 ;  /* 0x14f0000000077882 */ /* 0x000fd40000000000 */
.L_x_63:
[----:B------:R-:W-:-:S13]  /*9af0*/  @P0 ELECT P2, URZ, PT ;  /* 0x00000000003f082f */ /* 0x000fda0003840000 */
[----:B-----5:R-:W-:Y:S02]  /*9b00*/  @P2 R2UR UR13, R6 ;  /* 0x00000000060d22ca */ /* 0x020fe400000e0000 */
[----:B------:R-:W-:Y:S02]  /*9b10*/  @P2 R2UR UR12, R16 ;  /* 0x00000000100c22ca */ /* 0x000fe400000e0000 */
[----:B------:R-:W-:Y:S02]  /*9b20*/  @P2 R2UR UR11, R2 ;  /* 0x00000000020b22ca */ /* 0x000fe400000e0000 */
[----:B------:R-:W-:Y:S02]  /*9b30*/  @P2 R2UR UR9, R3 ;  /* 0x00000000030922ca */ /* 0x000fe400000e0000 */
[----:B------:R-:W-:Y:S02]  /*9b40*/  @P2 R2UR UR8, R7 ;  /* 0x00000000070822ca */ /* 0x000fe400000e0000 */
[----:B------:R-:W-:-:S02]  /*9b50*/  @P2 PLOP3.LUT P0, PT, P2, PT, PT, 0x8, 0x0 ;  /* 0x000000000000281c */ /* 0x000fc4000170e170 */
[----:B------:R-:W-:-:S09]  /*9b60*/  PLOP3.LUT P2, PT, PT, PT, PT, 0x8, 0x0 ;  /* 0x000000000000781c */ /* 0x000fd20003f4e170 */
[----:B------:R0:W-:Y:S02]  /*9b70*/  UTMALDG.4D [UR8], [UR4], desc[UR6] ;  /* 0x00000608040075b4 */ /* 0x0001e40008019000 */
[----:B0-----:R-:W-:Y:S05]  /*9b80*/  @P0 BRA.U.ANY `(.L_x_63) ;  /* 0xfffffffd00d80947 */ /* 0x001fea000393ffff */
[----:B------:R-:W-:Y:S01]  /*9b90*/  IMAD.MOV.U32 R15, RZ, RZ, 0x40 ;  /* 0x00000040ff0f7424 */ /* 0x000fe200078e00ff */
[----:B------:R-:W-:Y:S01]  /*9ba0*/  PLOP3.LUT P0, PT, PT, PT, PT, 0x80, 0x0 ;  /* 0x000000000000781c */ /* 0x000fe20003f0f070 */
[----:B------:R-:W-:Y:S01]  /*9bb0*/  VIADD R7, R5, 0x20400 ;  /* 0x0002040005077836 */ /* 0x000fe20000000000 */
[----:B------:R-:W-:Y:S01]  /*9bc0*/  UMOV UR6, 0x0 ;  /* 0x0000000000067882 */ /* 0x000fe20000000000 */
[----:B------:R-:W-:Y:S01]  /*9bd0*/  UMOV UR7, 0x14f00000 ;  /* 0x14f0000000077882 */ /* 0x000fe20000000000 */
[----:B------:R-:W-:-:S15]  /*9be0*/  R2UR UR10, R15 ;  /* 0x000000000f0a72ca */ /* 0x000fde00000e0000 */
.L_x_64:
[----:B------:R-:W-:-:S13]  /*9bf0*/  @P0 ELECT P2, URZ, PT ;  /* 0x00000000003f082f */ /* 0x000fda0003840000 */
[----:B------:R-:W-:Y:S02]  /*9c00*/  @P2 R2UR UR13, R6 ;  /* 0x00000000060d22ca */ /* 0x000fe400000e0000 */
        /* <DEDUP_REMOVED lines=8> */
[----:B------:R-:W-:Y:S01]  /*9c90*/  PLOP3.LUT P0, PT, PT, PT, PT, 0x80, 0x0 ;  /* 0x000000000000781c */ /* 0x000fe20003f0f070 */
[----:B------:R-:W-:Y:S01]  /*9ca0*/  VIADD R5, R5, 0x24400 ;  /* 0x0002440005057836 */ /* 0x000fe20000000000 */
[----:B------:R-:W-:Y:S01]  /*9cb0*/  UMOV UR6, 0x0 ;  /* 0x0000000000067882 */ /* 0x000fe20000000000 */
[----:B------:R-:W-:Y:S01]  /*9cc0*/  UMOV UR7, 0x14f00000 ;  /* 0x14f0000000077882 */ /* 0x000fe20000000000 */
[----:B------:R-:W-:-:S09]  /*9cd0*/  UMOV UR10, 0x80 ;  /* 0x00000080000a7882 */ /* 0x000fd20000000000 */
.L_x_65:
        /* <DEDUP_REMOVED lines=10> */
[----:B------:R-:W2:Y:S01]  /*9d80*/  LDL.LU R7, [R1+0x4] ;  /* 0x0000040001077983 */ /* 0x000ea20000300800 */
[----:B------:R-:W-:Y:S01]  /*9d90*/  IMAD R3, R18, 0x8, R9 ;  /* 0x0000000812037824 */ /* 0x000fe200078e0209 */
[----:B------:R-:W-:Y:S01]  /*9da0*/  BSSY B1, `(.L_x_66) ;  /* 0x0000004000017945 */ /* 0x000fe20003800000 */
[----:B--2---:R-:W-:-:S04]  /*9db0*/  SHF.L.U32 R2, R7, 0x1f, RZ ;  /* 0x0000001f07027819 */ /* 0x004fc800000006ff */
[----:B------:R-:W0:Y:S02]  /*9dc0*/  SYNCS.PHASECHK.TRANS64.TRYWAIT P0, [R3+URZ+0x60], R2 ;  /* 0x00006002030075a7 */ /* 0x000e24000800017f */
[----:B0-----:R-:W-:Y:S05]  /*9dd0*/  @!P0 BRA `(.L_x_67) ;  /* 0x0000002c00f88947 */ /* 0x001fea0003800000 */
.L_x_154:
[----:B------:R-:W-:Y:S05]  /*9de0*/  BSYNC B1 ;  /* 0x0000000000017941 */ /* 0x000fea0003800000 */
.L_x_66:
[----:B------:R-:W-:Y:S01]  /*9df0*/  BSSY B1, `(.L_x_68) ;  /* 0x000000c000017945 */ /* 0x000fe20003800000 */
[----:B------:R-:W-:Y:S02]  /*9e00*/  IMAD.MOV.U32 R12, RZ, RZ, 0x0 ;  /* 0x00000000ff0c7424 */ /* 0x000fe400078e00ff */
[----:B------:R-:W-:Y:S01]  /*9e10*/  IMAD.MOV.U32 R13, RZ, RZ, 0x14f00000 ;  /* 0x14f00000ff0d7424 */ /* 0x000fe200078e00ff */
[----:B------:R-:W-:Y:S06]  /*9e20*/  @P1 BRA `(.L_x_69) ;  /* 0x0000000000201947 */ /* 0x000fec0003800000 */
[----:B------:R-:W1:Y:S01]  /*9e30*/  S2R R5, SR_TID.X ;  /* 0x0000000000057919 */ /* 0x000e620000002100 */
[----:B0-----:R-:W-:Y:S01]  /*9e40*/  LEA R2, R18, UR36, 0x3 ;  /* 0x0000002412027c11 */ /* 0x001fe2000f8e18ff */
[----:B------:R-:W-:-:S04]  /*9e50*/  IMAD.MOV.U32 R3, RZ, RZ, 0x8000 ;  /* 0x00008000ff037424 */ /* 0x000fc800078e00ff */
[----:B------:R2:W-:Y:S01]  /*9e60*/  SYNCS.ARRIVE.TRANS64 RZ, [R2+URZ+0x34850], R3 ;  /* 0x0348500302ff79a7 */ /* 0x0005e2000800003f */
[----:B-1----:R-:W-:-:S04]  /*9e70*/  LOP3.LUT R5, R5, 0x1f, RZ, 0xc0, !PT ;  /* 0x0000001f05057812 */ /* 0x002fc800078ec0ff */
[----:B------:R-:W-:-:S13]  /*9e80*/  ISETP.NE.AND P0, PT, R5, RZ, PT ;  /* 0x000000ff0500720c */ /* 0x000fda0003f05270 */
[----:B--2---:R-:W-:Y:S05]  /*9e90*/  @!P0 BRA `(.L_x_69) ;  /* 0x0000000000048947 */ /* 0x004fea0003800000 */
[----:B------:R-:W-:Y:S01]  /*9ea0*/  BPT.TRAP 0x1 ;  /* 0x000000040000795c */ /* 0x000fe20000300000 */
.L_x_69:
[----:B------:R-:W-:Y:S05]  /*9eb0*/  BSYNC B1 ;  /* 0x0000000000017941 */ /* 0x000fea0003800000 */
.L_x_68:
[----:B------:R-:W2:Y:S01]  /*9ec0*/  LDL.LU R5, [R1+0x8] ;  /* 0x0000080001057983 */ /* 0x000ea20000300800 */
[----:B------:R-:W-:Y:S01]  /*9ed0*/  R2UR UR10, R11 ;  /* 0x000000000b0a72ca */ /* 0x000fe200000e0000 */
[----:B------:R-:W-:Y:S01]  /*9ee0*/  UIADD3 UR4, UP0, UR38, 0x470, URZ ;  /* 0x0000047026047890 */ /* 0x000fe2000ff1e03f */
[----:B------:R-:W-:Y:S02]  /*9ef0*/  R2UR UR6, R12 ;  /* 0x000000000c0672ca */ /* 0x000fe400000e0000 */
[----:B------:R-:W-:Y:S01]  /*9f00*/  R2UR UR7, R13 ;  /* 0x000000000d0772ca */ /* 0x000fe200000e0000 */
[----:B------:R-:W-:Y:S01]  /*9f10*/  UIADD3.X UR5, URZ, UR39, URZ, UP0, !UPT ;  /* 0x000000273f057290 */ /* 0x000fe200087fe43f */
[C---:B0-----:R-:W-:Y:S02]  /*9f20*/  LEA R2, R18.reuse, UR36, 0x3 ;  /* 0x0000002412027c11 */ /* 0x041fe4000f8e18ff */
[----:B------:R-:W-:Y:S02]  /*9f30*/  LEA R3, R18, UR36, 0xf ;  /* 0x0000002412037c11 */ /* 0x000fe4000f8e78ff */
[----:B------:R-:W-:Y:S01]  /*9f40*/  PLOP3.LUT P0, PT, PT, PT, PT, 0x80, 0x0 ;  /* 0x000000000000781c */ /* 0x000fe20003f0f070 */
[----:B------:R-:W-:-:S02]  /*9f50*/  VIADD R2, R2, 0x34850 ;  /* 0x0003485002027836 */ /* 0x000fc40000000000 */
[----:B------:R-:W-:Y:S02]  /*9f60*/  VIADD R7, R3, 0x400 ;  /* 0x0000040003077836 */ /* 0x000fe40000000000 */
[----:B--2---:R-:W-:-:S08]  /*9f70*/  IMAD.SHL.U32 R5, R5, 0x80, RZ ;  /* 0x0000008005057824 */ /* 0x004fd000078e00ff */
.L_x_70:
        /* <DEDUP_REMOVED lines=10> */
[----:B------:R-:W-:Y:S01]  /*a020*/  R2UR UR10, R15 ;  /* 0x000000000f0a72ca */ /* 0x000fe200000e0000 */
[----:B------:R-:W-:Y:S01]  /*a030*/  VIADD R3, R3, 0x4400 ;  /* 0x0000440003037836 */ /* 0x000fe20000000000 */
[----:B------:R-:W-:Y:S02]  /*a040*/  R2UR UR6, R12 ;  /* 0x000000000c0672ca */ /* 0x000fe400000e0000 */
[----:B------:R-:W-:Y:S02]  /*a050*/  R2UR UR7, R13 ;  /* 0x000000000d0772ca */ /* 0x000fe400000e0000 */
[----:B------:R-:W-:-:S13]  /*a060*/  PLOP3.LUT P0, PT, PT, PT, PT, 0x80, 0x0 ;  /* 0x000000000000781c */ /* 0x000fda0003f0f070 */
.L_x_71:
        /* <DEDUP_REMOVED lines=10> */
[----:B------:R0:W-:Y:S01]  /*a110*/  STL [R1+0x8], R0 ;  /* 0x0000080001007387 */ /* 0x0001e20000100800 */
[----:B------:R-:W-:-:S07]  /*a120*/  IMAD.MOV.U32 R17, RZ, RZ, R6 ;  /* 0x000000ffff117224 */ /* 0x000fce00078e0006 */
.L_x_57:
[----:B------:R-:W-:Y:S05]  /*a130*/  BSYNC B0 ;  /* 0x0000000000007941 */ /* 0x000fea0003800000 */
.L_x_56:
[----:B0-----:R-:W2:Y:S01]  /*a140*/  LDL.LU R0, [R1+0x20] ;  /* 0x0000200001007983 */ /* 0x001ea20000300800 */
[----:B------:R-:W-:-:S03]  /*a150*/  IMAD.MOV.U32 R18, RZ, RZ, R4 ;  /* 0x000000ffff127224 */ /* 0x000fc600078e0004 */
[----:B------:R0:W-:Y:S02]  /*a160*/  STL [R1+0x4], R8 ;  /* 0x0000040801007387 */ /* 0x0001e40000100800 */
[----:B0-2---:R-:W-:-:S07]  /*a170*/  VIADD R0, R0, 0xfffffffd ;  /* 0xfffffffd00007836 */ /* 0x005fce0000000000 */
.L_x_55:
[----:B------:R-:W2:Y:S01]  /*a180*/  LDL.LU R2, [R1+0x18] ;  /* 0x0000180001027983 */ /* 0x000ea20000300800 */
[----:B------:R-:W-:Y:S01]  /*a190*/  IMAD.MOV R10, RZ, RZ, -R10 ;  /* 0x000000ffff0a7224 */ /* 0x000fe200078e0a0a */
[----:B------:R-:W-:Y:S04]  /*a1a0*/  BSSY B0, `(.L_x_54) ;  /* 0x0000149000007945 */ /* 0x000fe80003800000 */
[----:B--2---:R-:W-:-:S13]  /*a1b0*/  ISETP.NE.AND P0, PT, R2, R10, PT ;  /* 0x0000000a0200720c */ /* 0x004fda0003f05270 */
[----:B------:R-:W-:Y:S05]  /*a1c0*/  @!P0 BRA `(.L_x_72) ;  /* 0x0000001400188947 */ /* 0x000fea0003800000 */
[----:B------:R-:W-:-:S07]  /*a1d0*/  IMAD.MOV.U32 R6, RZ, RZ, R17 ;  /* 0x000000ffff067224 */ /* 0x000fce00078e0011 */
.L_x_105:
[----:B--2---:R-:W2:Y:S01]  /*a1e0*/  LDL R2, [R1+0x4] ;  /* 0x0000040001027983 */ /* 0x004ea20000100800 */
[----:B------:R-:W-:Y:S01]  /*a1f0*/  LOP3.LUT P1, RZ, R19, 0x2, RZ, 0xc0, !PT ;  /* 0x0000000213ff7812 */ /* 0x000fe2000782c0ff */
[----:B------:R-:W-:Y:S01]  /*a200*/  VIADD R4, R18, 0x1 ;  /* 0x0000000112047836 */ /* 0x000fe20000000000 */
[----:B------:R-:W-:Y:S04]  /*a210*/  BSSY B1, `(.L_x_73) ;  /* 0x000009d000017945 */ /* 0x000fe80003800000 */
[----:B------:R-:W-:-:S04]  /*a220*/  ISETP.NE.AND P0, PT, R4, 0x2, PT ;  /* 0x000000020400780c */ /* 0x000fc80003f05270 */
[----:B------:R-:W-:Y:S02]  /*a230*/  SEL R5, RZ, 0x1, P0 ;  /* 0x00000001ff057807 */ /* 0x000fe40000000000 */
[----:B------:R-:W-:Y:S02]  /*a240*/  SEL R4, R4, RZ, P0 ;  /* 0x000000ff04047207 */ /* 0x000fe40000000000 */
[----:B--2---:R-:W-:Y:S01]  /*a250*/  LOP3.LUT R5, R2, R5, RZ, 0x3c, !PT ;  /* 0x0000000502057212 */ /* 0x004fe200078e3cff */
[----:B01----:R-:W-:Y:S06]  /*a260*/  @!P1 BRA `(.L_x_74) ;  /* 0x00000008005c9947 */ /* 0x003fec0003800000 */
        /* <DEDUP_REMOVED lines=23> */
.L_x_75:
[----:B------:R-:W-:Y:S01]  /*a3e0*/  LEA R3, R4, UR36, 0x3 ;  /* 0x0000002404037c11 */ /* 0x000fe2000f8e18ff */
[----:B------:R-:W-:Y:S01]  /*a3f0*/  BSSY B2, `(.L_x_76) ;  /* 0x0000004000027945 */ /* 0x000fe20003800000 */
[----:B------:R-:W-:-:S04]  /*a400*/  SHF.L.U32 R2, R5, 0x1f, RZ ;  /* 0x0000001f05027819 */ /* 0x000fc800000006ff */
[----:B------:R-:W1:Y:S02]  /*a410*/  SYNCS.PHASECHK.TRANS64.TRYWAIT P0, [R3+URZ+0x34840], R2 ;  /* 0x03484002030075a7 */ /* 0x000e64000800017f */
[----:B-1----:R-:W-:Y:S05]  /*a420*/  @!P0 BRA `(.L_x_77) ;  /* 0x0000002800788947 */ /* 0x002fea0003800000 */
.L_x_155:
[----:B------:R-:W-:Y:S05]  /*a430*/  BSYNC B2 ;  /* 0x0000000000027941 */ /* 0x000fea0003800000 */
.L_x_76:
[----:B0-----:R-:W0:Y:S01]  /*a440*/  S2R R7, SR_TID.X ;  /* 0x0000000000077919 */ /* 0x001e220000002100 */
[----:B------:R-:W-:Y:S01]  /*a450*/  BSSY B2, `(.L_x_78) ;  /* 0x000000b000027945 */ /* 0x000fe20003800000 */
[----:B0-----:R-:W-:-:S04]  /*a460*/  LOP3.LUT R7, R7, 0x7f, RZ, 0xc0, !PT ;  /* 0x0000007f07077812 */ /* 0x001fc800078ec0ff */
[----:B------:R-:W-:-:S13]  /*a470*/  ISETP.NE.AND P1, PT, R7, RZ, PT ;  /* 0x000000ff0700720c */ /* 0x000fda0003f25270 */
[----:B------:R-:W-:Y:S05]  /*a480*/  @P1 BRA `(.L_x_79) ;  /* 0x00000000001c1947 */ /* 0x000fea0003800000 */
[----:B------:R-:W0:Y:S01]  /*a490*/  S2R R7, SR_TID.X ;  /* 0x0000000000077919 */ /* 0x000e220000002100 */
[----:B-1----:R-:W-:-:S04]  /*a4a0*/  IMAD.MOV.U32 R2, RZ, RZ, 0xc000 ;  /* 0x0000c000ff027424 */ /* 0x002fc800078e00ff */
[----:B------:R2:W-:Y:S01]  /*a4b0*/  SYNCS.ARRIVE.TRANS64 RZ, [R3+URZ+0x34830], R2 ;  /* 0x0348300203ff79a7 */ /* 0x0005e2000800003f */
[----:B0-----:R-:W-:-:S04]  /*a4c0*/  LOP3.LUT R7, R7, 0x1f, RZ, 0xc0, !PT ;  /* 0x0000001f07077812 */ /* 0x001fc800078ec0ff */
[----:B------:R-:W-:-:S13]  /*a4d0*/  ISETP.NE.AND P0, PT, R7, RZ, PT ;  /* 0x000000ff0700720c */ /* 0x000fda0003f05270 */
[----:B--2---:R-:W-:Y:S05]  /*a4e0*/  @!P0 BRA `(.L_x_79) ;  /* 0x0000000000048947 */ /* 0x004fea0003800000 */
[----:B------:R-:W-:Y:S01]  /*a4f0*/  BPT.TRAP 0x1 ;  /* 0x000000040000795c */ /* 0x000fe20000300000 */
.L_x_79:
[----:B------:R-:W-:Y:S05]  /*a500*/  BSYNC B2 ;  /* 0x0000000000027941 */ /* 0x000fea0003800000 */
.L_x_78:
        /* <DEDUP_REMOVED lines=8> */
[----:B------:R-:W-:Y:S01]  /*a590*/  VIADD R10, R7, 0x1c400 ;  /* 0x0001c400070a7836 */ /* 0x000fe20000000000 */
[----:B------:R-:W-:Y:S01]  /*a5a0*/  UMOV UR6, 0x0 ;  /* 0x0000000000067882 */ /* 0x000fe20000000000 */
[----:B------:R-:W-:-:S10]  /*a5b0*/  UMOV UR7, 0x14f00000 ;  /* 0x14f0000000077882 */ /* 0x000fd40000000000 */
.L_x_80:
        /* <DEDUP_REMOVED lines=16> */
.L_x_81:
        /* <DEDUP_REMOVED lines=15> */
.L_x_82:
        /* <DEDUP_REMOVED lines=16> */
.L_x_156:
[----:B------:R-:W-:Y:S05]  /*a8b0*/  BSYNC B2 ;  /* 0x0000000000027941 */ /* 0x000fea0003800000 */
.L_x_83:
[----:B------:R-:W-:Y:S01]  /*a8c0*/  BSSY B2, `(.L_x_85) ;  /* 0x000000b000027945 */ /* 0x000fe20003800000 */
[----:B------:R-:W-:Y:S02]  /*a8d0*/  IMAD.MOV.U32 R10, RZ, RZ, 0x0 ;  /* 0x00000000ff0a7424 */ /* 0x000fe400078e00ff */
[----:B------:R-:W-:Y:S01]  /*a8e0*/  IMAD.MOV.U32 R11, RZ, RZ, 0x14f00000 ;  /* 0x14f00000ff0b7424 */ /* 0x000fe200078e00ff */
[----:B------:R-:W-:Y:S06]  /*a8f0*/  @P1 BRA `(.L_x_86) ;  /* 0x00000000001c1947 */ /* 0x000fec0003800000 */
[----:B------:R-:W1:Y:S01]  /*a900*/  S2R R7, SR_TID.X ;  /* 0x0000000000077919 */ /* 0x000e620000002100 */
[----:B0-----:R-:W-:-:S04]  /*a910*/  IMAD.MOV.U32 R3, RZ, RZ, 0x8000 ;  /* 0x00008000ff037424 */ /* 0x001fc800078e00ff */
[----:B------:R2:W-:Y:S01]  /*a920*/  SYNCS.ARRIVE.TRANS64 RZ, [R2+URZ+0x50], R3 ;  /* 0x0000500302ff79a7 */ /* 0x0005e2000800003f */
[----:B-1----:R-:W-:-:S04]  /*a930*/  LOP3.LUT R7, R7, 0x1f, RZ, 0xc0, !PT ;  /* 0x0000001f07077812 */ /* 0x002fc800078ec0ff */
[----:B------:R-:W-:-:S13]  /*a940*/  ISETP.NE.AND P0, PT, R7, RZ, PT ;  /* 0x000000ff0700720c */ /* 0x000fda0003f05270 */
[----:B--2---:R-:W-:Y:S05]  /*a950*/  @!P0 BRA `(.L_x_86) ;  /* 0x0000000000048947 */ /* 0x004fea0003800000 */
[----:B------:R-:W-:Y:S01]  /*a960*/  BPT.TRAP 0x1 ;  /* 0x000000040000795c */ /* 0x000fe20000300000 */
.L_x_86:
[----:B------:R-:W-:Y:S05]  /*a970*/  BSYNC B2 ;  /* 0x0000000000027941 */ /* 0x000fea0003800000 */
.L_x_85:
[----:B0-----:R-:W2:Y:S01]  /*a980*/  LDL.LU R3, [R1+0x8] ;  /* 0x0000080001037983 */ /* 0x001ea20000300800 */
[----:B------:R-:W-:Y:S01]  /*a990*/  R2UR UR10, R12 ;  /* 0x000000000c0a72ca */ /* 0x000fe200000e0000 */
[----:B------:R-:W-:Y:S01]  /*a9a0*/  UIADD3 UR4, UP0, UR38, 0x470, URZ ;  /* 0x0000047026047890 */ /* 0x000fe2000ff1e03f */
[----:B------:R-:W-:Y:S01]  /*a9b0*/  R2UR UR6, R10 ;  /* 0x000000000a0672ca */ /* 0x000fe200000e0000 */
[----:B------:R-:W-:Y:S01]  /*a9c0*/  VIADD R2, R2, 0x50 ;  /* 0x0000005002027836 */ /* 0x000fe20000000000 */
[----:B------:R-:W-:Y:S01]  /*a9d0*/  R2UR UR7, R11 ;  /* 0x000000000b0772ca */ /* 0x000fe200000e0000 */
[----:B------:R-:W-:Y:S01]  /*a9e0*/  UIADD3.X UR5, URZ, UR39, URZ, UP0, !UPT ;  /* 0x000000273f057290 */ /* 0x000fe200087fe43f */
[----:B------:R-:W-:Y:S02]  /*a9f0*/  LEA R18, R18, UR36, 0xf ;  /* 0x0000002412127c11 */ /* 0x000fe4000f8e78ff */
[----:B------:R-:W-:-:S03]  /*aa00*/  PLOP3.LUT P0, PT, PT, PT, PT, 0x80, 0x0 ;  /* 0x000000000000781c */ /* 0x000fc60003f0f070 */
[----:B------:R-:W-:Y:S02]  /*aa10*/  VIADD R7, R18, 0x400 ;  /* 0x0000040012077836 */ /* 0x000fe40000000000 */
[----:B--2---:R-:W-:-:S08]  /*aa20*/  IMAD.SHL.U32 R3, R3, 0x80, RZ ;  /* 0x0000008003037824 */ /* 0x004fd000078e00ff */
.L_x_87:
        /* <DEDUP_REMOVED lines=15> */
.L_x_88:
        /* <DEDUP_REMOVED lines=12> */
.L_x_74:
[----:B------:R-:W-:Y:S05]  /*abe0*/  BSYNC B1 ;  /* 0x0000000000017941 */ /* 0x000fea0003800000 */
.L_x_73:
[----:B------:R-:W-:Y:S01]  /*abf0*/  VIADD R18, R4, 0x1 ;  /* 0x0000000104127836 */ /* 0x000fe20000000000 */
[----:B------:R-:W-:Y:S01]  /*ac00*/  LOP3.LUT P1, RZ, R19, 0x2, RZ, 0xc0, !PT ;  /* 0x0000000213ff7812 */ /* 0x000fe2000782c0ff */
[----:B------:R-:W-:Y:S03]  /*ac10*/  BSSY B1, `(.L_x_89) ;  /* 0x000009e000017945 */ /* 0x000fe60003800000 */
[----:B------:R-:W-:-:S04]  /*ac20*/  ISETP.NE.AND P0, PT, R18, 0x2, PT ;  /* 0x000000021200780c */ /* 0x000fc80003f05270 */
[----:B------:R-:W-:Y:S02]  /*ac30*/  SEL R2, RZ, 0x1, P0 ;  /* 0x00000001ff027807 */ /* 0x000fe40000000000 */
[----:B------:R-:W-:Y:S02]  /*ac40*/  SEL R18, R18, RZ, P0 ;  /* 0x000000ff12127207 */ /* 0x000fe40000000000 */
[----:B------:R-:W-:-:S05]  /*ac50*/  LOP3.LUT R10, R5, R2, RZ, 0x3c, !PT ;  /* 0x00000002050a7212 */ /* 0x000fca00078e3cff */
[----:B------:R1:W-:Y:S01]  /*ac60*/  STL [R1+0x4], R10 ;  /* 0x0000040a01007387 */ /* 0x0003e20000100800 */
[----:B------:R-:W-:Y:S05]  /*ac70*/  @!P1 BRA `(.L_x_90) ;  /* 0x00000008005c9947 */ /* 0x000fea0003800000 */
[----:B------:R-:W-:Y:S01]  /*ac80*/  LOP3.LUT P1, RZ, R19, 0x1, RZ, 0xc0, !PT ;  /* 0x0000000113ff7812 */ /* 0x000fe2000782c0ff */
[----:B0-----:R-:W-:-:S12]  /*ac90*/  VIADD R8, R0, 0xffffffff ;  /* 0xffffffff00087836 */ /* 0x001fd80000000000 */
        /* <DEDUP_REMOVED lines=21> */
.L_x_91:
[----:B------:R-:W-:Y:S01]  /*adf0*/  LEA R2, R18, UR36, 0x3 ;  /* 0x0000002412027c11 */ /* 0x000fe2000f8e18ff */
[----:B------:R-:W-:Y:S01]  /*ae00*/  BSSY B2, `(.L_x_92) ;  /* 0x0000004000027945 */ /* 0x000fe20003800000 */
[----:B------:R-:W-:-:S04]  /*ae10*/  SHF.L.U32 R3, R10, 0x1f, RZ ;  /* 0x0000001f0a037819 */ /* 0x000fc800000006ff */
[----:B------:R-:W2:Y:S02]  /*ae20*/  SYNCS.PHASECHK.TRANS64.TRYWAIT P0, [R2+URZ+0x34840], R3 ;  /* 0x03484003020075a7 */ /* 0x000ea4000800017f */
[----:B--2---:R-:W-:Y:S05]  /*ae30*/  @!P0 BRA `(.L_x_93) ;  /* 0x00000020001c8947 */ /* 0x004fea0003800000 */
.L_x_157:
[----:B------:R-:W-:Y:S05]  /*ae40*/  BSYNC B2 ;  /* 0x0000000000027941 */ /* 0x000fea0003800000 */
.L_x_92:
[----:B0-----:R-:W0:Y:S01]  /*ae50*/  S2R R7, SR_TID.X ;  /* 0x0000000000077919 */ /* 0x001e220000002100 */
[----:B------:R-:W-:Y:S01]  /*ae60*/  BSSY B2, `(.L_x_94) ;  /* 0x000000b000027945 */ /* 0x000fe20003800000 */
[----:B0-----:R-:W-:-:S04]  /*ae70*/  LOP3.LUT R7, R7, 0x7f, RZ, 0xc0, !PT ;  /* 0x0000007f07077812 */ /* 0x001fc800078ec0ff */
[----:B------:R-:W-:-:S13]  /*ae80*/  ISETP.NE.AND P1, PT, R7, RZ, PT ;  /* 0x000000ff0700720c */ /* 0x000fda0003f25270 */
[----:B------:R-:W-:Y:S05]  /*ae90*/  @P1 BRA `(.L_x_95) ;  /* 0x00000000001c1947 */ /* 0x000fea0003800000 */
[----:B------:R-:W0:Y:S01]  /*aea0*/  S2R R7, SR_TID.X ;  /* 0x0000000000077919 */ /* 0x000e220000002100 */
[----:B--2---:R-:W-:-:S04]  /*aeb0*/  IMAD.MOV.U32 R3, RZ, RZ, 0xc000 ;  /* 0x0000c000ff037424 */ /* 0x004fc800078e00ff */
[----:B------:R3:W-:Y:S01]  /*aec0*/  SYNCS.ARRIVE.TRANS64 RZ, [R2+URZ+0x34830], R3 ;  /* 0x0348300302ff79a7 */ /* 0x0007e2000800003f */
[----:B0-----:R-:W-:-:S04]  /*aed0*/  LOP3.LUT R7, R7, 0x1f, RZ, 0xc0, !PT ;  /* 0x0000001f07077812 */ /* 0x001fc800078ec0ff */
[----:B------:R-:W-:-:S13]  /*aee0*/  ISETP.NE.AND P0, PT, R7, RZ, PT ;  /* 0x000000ff0700720c */ /* 0x000fda0003f05270 */
[----:B---3--:R-:W-:Y:S05]  /*aef0*/  @!P0 BRA `(.L_x_95) ;  /* 0x0000000000048947 */ /* 0x008fea0003800000 */
[----:B------:R-:W-:Y:S01]  /*af00*/  BPT.TRAP 0x1 ;  /* 0x000000040000795c */ /* 0x000fe20000300000 */
.L_x_95:
[----:B------:R-:W-:Y:S05]  /*af10*/  BSYNC B2 ;  /* 0x0000000000027941 */ /* 0x000fea0003800000 */
.L_x_94:
[----:B------:R-:W-:Y:S01]  /*af20*/  IMAD.MOV.U32 R12, RZ, RZ, RZ ;  /* 0x000000ffff0c7224 */ /* 0x000fe200078e00ff */
[----:B------:R-:W-:Y:S01]  /*af30*/  UIADD3 UR4, UP0, UR38, 0x370, URZ ;  /* 0x0000037026047890 */ /* 0x000fe2000ff1e03f */
[C---:B--2---:R-:W-:Y:S01]  /*af40*/  IMAD R3, R18.reuse, 0x8, R9 ;  /* 0x0000000812037824 */ /* 0x044fe200078e0209 */
[----:B------:R-:W-:Y:S01]  /*af50*/  PLOP3.LUT P0, PT, PT, PT, PT, 0x80, 0x0 ;  /* 0x000000000000781c */ /* 0x000fe20003f0f070 */
[----:B------:R-:W-:Y:S01]  /*af60*/  IMAD R7, R18, 0xc000, R14 ;  /* 0x0000c00012077824 */ /* 0x000fe200078e020e */
[----:B------:R-:W-:Y:S01]  /*af70*/  R2UR UR10, R12 ;  /* 0x000000000c0a72ca */ /* 0x000fe200000e0000 */
[----:B------:R-:W-:Y:S01]  /*af80*/  VIADD R3, R3, 0x30 ;  /* 0x0000003003037836 */ /* 0x000fe20000000000 */
[----:B------:R-:W-:Y:S01]  /*af90*/  UIADD3.X UR5, URZ, UR39, URZ, UP0, !UPT ;  /* 0x000000273f057290 */ /* 0x000fe200087fe43f */
[----:B------:R-:W-:Y:S01]  /*afa0*/  IMAD.SHL.U32 R2, R8, 0x80, RZ ;  /* 0x0000008008027824 */ /* 0x000fe200078e00ff */
[----:B------:R-:W-:Y:S01]  /*afb0*/  UMOV UR6, 0x0 ;  /* 0x0000000000067882 */ /* 0x000fe20000000000 */
[----:B-1----:R-:W-:Y:S01]  /*afc0*/  VIADD R10, R7, 0x1c400 ;  /* 0x0001c400070a7836 */ /* 0x002fe20000000000 */
[----:B------:R-:W-:-:S09]  /*afd0*/  UMOV UR7, 0x14f00000 ;  /* 0x14f0000000077882 */ /* 0x000fd20000000000 */
.L_x_96:
        /* <DEDUP_REMOVED lines=16> */
.L_x_97:
        /* <DEDUP_REMOVED lines=15> */
.L_x_98:
        /* <DEDUP_REMOVED lines=10> */
[----:B------:R-:W-:Y:S01]  /*b270*/  SHF.L.U32 R5, R5, 0x1f, RZ ;  /* 0x0000001f05057819 */ /* 0x000fe200000006ff */
[----:B------:R-:W-:Y:S01]  /*b280*/  IMAD R2, R4, 0x8, R9 ;  /* 0x0000000804027824 */ /* 0x000fe200078e0209 */
[----:B------:R-:W-:Y:S03]  /*b290*/  BSSY B2, `(.L_x_99) ;  /* 0x0000003000027945 */ /* 0x000fe60003800000 */
[----:B------:R-:W0:Y:S02]  /*b2a0*/  SYNCS.PHASECHK.TRANS64.TRYWAIT P0, [R2+URZ+0x60], R5 ;  /* 0x00006005020075a7 */ /* 0x000e24000800017f */
[----:B0-----:R-:W-:Y:S05]  /*b2b0*/  @!P0 BRA `(.L_x_100) ;  /* 0x0000001c00108947 */ /* 0x001fea0003800000 */
.L_x_158:
[----:B------:R-:W-:Y:S05]  /*b2c0*/  BSYNC B2 ;  /* 0x0000000000027941 */ /* 0x000fea0003800000 */
.L_x_99:
[----:B------:R-:W-:Y:S01]  /*b2d0*/  BSSY B2, `(.L_x_101) ;  /* 0x000000b000027945 */ /* 0x000fe20003800000 */
[----:B------:R-:W-:Y:S02]  /*b2e0*/  IMAD.MOV.U32 R10, RZ, RZ, 0x0 ;  /* 0x00000000ff0a7424 */ /* 0x000fe400078e00ff */
[----:B------:R-:W-:Y:S01]  /*b2f0*/  IMAD.MOV.U32 R11, RZ, RZ, 0x14f00000 ;  /* 0x14f00000ff0b7424 */ /* 0x000fe200078e00ff */
[----:B------:R-:W-:Y:S06]  /*b300*/  @P1 BRA `(.L_x_102) ;  /* 0x00000000001c1947 */ /* 0x000fec0003800000 */
[----:B------:R-:W1:Y:S01]  /*b310*/  S2R R7, SR_TID.X ;  /* 0x0000000000077919 */ /* 0x000e620000002100 */
[----:B------:R-:W-:-:S04]  /*b320*/  IMAD.MOV.U32 R3, RZ, RZ, 0x8000 ;  /* 0x00008000ff037424 */ /* 0x000fc800078e00ff */
[----:B------:R2:W-:Y:S01]  /*b330*/  SYNCS.ARRIVE.TRANS64 RZ, [R2+URZ+0x50], R3 ;  /* 0x0000500302ff79a7 */ /* 0x0005e2000800003f */
[----:B-1----:R-:W-:-:S04]  /*b340*/  LOP3.LUT R7, R7, 0x1f, RZ, 0xc0, !PT ;  /* 0x0000001f07077812 */ /* 0x002fc800078ec0ff */
[----:B------:R-:W-:-:S13]  /*b350*/  ISETP.NE.AND P0, PT, R7, RZ, PT ;  /* 0x000000ff0700720c */ /* 0x000fda0003f05270 */
[----:B--2---:R-:W-:Y:S05]  /*b360*/  @!P0 BRA `(.L_x_102) ;  /* 0x0000000000048947 */ /* 0x004fea0003800000 */
[----:B------:R-:W-:Y:S01]  /*b370*/  BPT.TRAP 0x1 ;  /* 0x000000040000795c */ /* 0x000fe20000300000 */
.L_x_102:
[----:B------:R-:W-:Y:S05]  /*b380*/  BSYNC B2 ;  /* 0x0000000000027941 */ /* 0x000fea0003800000 */
.L_x_101:
[----:B------:R-:W2:Y:S01]  /*b390*/  LDL.LU R3, [R1+0x8] ;  /* 0x0000080001037983 */ /* 0x000ea20000300800 */
[----:B------:R-:W-:Y:S01]  /*b3a0*/  R2UR UR10, R12 ;  /* 0x000000000c0a72ca */ /* 0x000fe200000e0000 */
[----:B------:R-:W-:Y:S01]  /*b3b0*/  UIADD3 UR4, UP0, UR38, 0x470, URZ ;  /* 0x0000047026047890 */ /* 0x000fe2000ff1e03f */
[----:B------:R-:W-:Y:S01]  /*b3c0*/  R2UR UR6, R10 ;  /* 0x000000000a0672ca */ /* 0x000fe200000e0000 */
[----:B0-----:R-:W-:Y:S01]  /*b3d0*/  VIADD R2, R2, 0x50 ;  /* 0x0000005002027836 */ /* 0x001fe20000000000 */
[----:B------:R-:W-:Y:S01]  /*b3e0*/  R2UR UR7, R11 ;  /* 0x000000000b0772ca */ /* 0x000fe200000e0000 */
[----:B------:R-:W-:Y:S01]  /*b3f0*/  UIADD3.X UR5, URZ, UR39, URZ, UP0, !UPT ;  /* 0x000000273f057290 */ /* 0x000fe200087fe43f */
[----:B------:R-:W-:Y:S02]  /*b400*/  LEA R4, R4, UR36, 0xf ;  /* 0x0000002404047c11 */ /* 0x000fe4000f8e78ff */
[----:B------:R-:W-:-:S03]  /*b410*/  PLOP3.LUT P0, PT, PT, PT, PT, 0x80, 0x0 ;  /* 0x000000000000781c */ /* 0x000fc60003f0f070 */
[----:B------:R-:W-:Y:S02]  /*b420*/  VIADD R5, R4, 0x400 ;  /* 0x0000040004057836 */ /* 0x000fe40000000000 */
[----:B--2---:R-:W-:-:S08]  /*b430*/  IMAD.SHL.U32 R3, R3, 0x80, RZ ;  /* 0x0000008003037824 */ /* 0x004fd000078e00ff */
.L_x_103:
        /* <DEDUP_REMOVED lines=15> */
.L_x_104:
        /* <DEDUP_REMOVED lines=12> */
.L_x_90:
[----:B------:R-:W-:Y:S05]  /*b5f0*/  BSYNC B1 ;  /* 0x0000000000017941 */ /* 0x000fea0003800000 */
.L_x_89:
[C---:B------:R-:W-:Y:S01]  /*b600*/  ISETP.GT.AND P0, PT, R0.reuse, 0x1, PT ;  /* 0x000000010000780c */ /* 0x040fe20003f04270 */
[----:B------:R-:W-:-:S12]  /*b610*/  VIADD R0, R0, 0xfffffffe ;  /* 0xfffffffe00007836 */ /* 0x000fd80000000000 */
[----:B------:R-:W-:Y:S05]  /*b620*/  @P0 BRA `(.L_x_105) ;  /* 0xffffffe800ec0947 */ /* 0x000fea000383ffff */
.L_x_72:
[----:B------:R-:W-:Y:S05]  /*b630*/  BSYNC B0 ;  /* 0x0000000000007941 */ /* 0x000fea0003800000 */
.L_x_54:
[----:B------:R-:W-:Y:S01]  /*b640*/  LOP3.LUT P0, RZ, R19, 0x2, RZ, 0xc0, !PT ;  /* 0x0000000213ff7812 */ /* 0x000fe2000780c0ff */
[----:B------:R-:W-:-:S12]  /*b650*/  BSSY B0, `(.L_x_106) ;  /* 0x000003a000007945 */ /* 0x000fd80003800000 */
[----:B------:R-:W-:Y:S05]  /*b660*/  @!P0 BRA `(.L_x_107) ;  /* 0x0000000000e08947 */ /* 0x000fea0003800000 */
[----:B-1----:R-:W3:Y:S01]  /*b670*/  LDL R0, [R1+0x4] ;  /* 0x0000040001007983 */ /* 0x002ee20000100800 */
[----:B------:R-:W-:Y:S01]  /*b680*/  LEA R3, R18, UR36, 0x3 ;  /* 0x0000002412037c11 */ /* 0x000fe2000f8e18ff */
[----:B------:R-:W-:Y:S01]  /*b690*/  BSSY B1, `(.L_x_108) ;  /* 0x0000007000017945 */ /* 0x000fe20003800000 */
[----:B------:R-:W1:Y:S02]  /*b6a0*/  S2R R2, SR_TID.X ;  /* 0x0000000000027919 */ /* 0x000e640000002100 */
[----:B-1----:R-:W-:-:S04]  /*b6b0*/  LOP3.LUT R2, R2, 0x7f, RZ, 0xc0, !PT ;  /* 0x0000007f02027812 */ /* 0x002fc800078ec0ff */
[----:B------:R-:W-:Y:S02]  /*b6c0*/  ISETP.NE.AND P1, PT, R2, RZ, PT ;  /* 0x000000ff0200720c */ /* 0x000fe40003f25270 */
[----:B---3--:R-:W-:-:S04]  /*b6d0*/  SHF.L.U32 R0, R0, 0x1f, RZ ;  /* 0x0000001f00007819 */ /* 0x008fc800000006ff */
[----:B------:R-:W1:Y:S02]  /*b6e0*/  SYNCS.PHASECHK.TRANS64.TRYWAIT P0, [R3+URZ+0x34860], R0 ;  /* 0x03486000030075a7 */ /* 0x000e64000800017f */
[----:B-1----:R-:W-:Y:S05]  /*b6f0*/  @!P0 BRA `(.L_x_109) ;  /* 0x0000001800148947 */ /* 0x002fea0003800000 */
.L_x_159:
[----:B------:R-:W-:Y:S05]  /*b700*/  BSYNC B1 ;  /* 0x0000000000017941 */ /* 0x000fea0003800000 */
.L_x_108:
[----:B------:R-:W-:Y:S04]  /*b710*/  BSSY B1, `(.L_x_110) ;  /* 0x0000009000017945 */ /* 0x000fe80003800000 */
[----:B------:R-:W-:Y:S05]  /*b720*/  @P1 BRA `(.L_x_111) ;  /* 0x00000000001c1947 */ /* 0x000fea0003800000 */
[----:B------:R-:W3:Y:S01]  /*b730*/  S2R R2, SR_TID.X ;  /* 0x0000000000027919 */ /* 0x000ee20000002100 */
[----:B-1----:R-:W-:-:S04]  /*b740*/  IMAD.MOV.U32 R0, RZ, RZ, 0x8000 ;  /* 0x00008000ff007424 */ /* 0x002fc800078e00ff */
[----:B------:R4:W-:Y:S01]  /*b750*/  SYNCS.ARRIVE.TRANS64 RZ, [R3+URZ+0x34850], R0 ;  /* 0x0348500003ff79a7 */ /* 0x0009e2000800003f */
[----:B---3--:R-:W-:-:S04]  /*b760*/  LOP3.LUT R2, R2, 0x1f, RZ, 0xc0, !PT ;  /* 0x0000001f02027812 */ /* 0x008fc800078ec0ff */
[----:B------:R-:W-:-:S13]  /*b770*/  ISETP.NE.AND P0, PT, R2, RZ, PT ;  /* 0x000000ff0200720c */ /* 0x000fda0003f05270 */
[----:B----4-:R-:W-:Y:S05]  /*b780*/  @!P0 BRA `(.L_x_111) ;  /* 0x0000000000048947 */ /* 0x010fea0003800000 */
[----:B------:R-:W-:Y:S01]  /*b790*/  BPT.TRAP 0x1 ;  /* 0x000000040000795c */ /* 0x000fe20000300000 */
.L_x_111:
[----:B------:R-:W-:Y:S05]  /*b7a0*/  BSYNC B1 ;  /* 0x0000000000017941 */ /* 0x000fea0003800000 */
.L_x_110:
[----:B------:R-:W3:Y:S01]  /*b7b0*/  LDL R4, [R1+0x8] ;  /* 0x0000080001047983 */ /* 0x000ee20000100800 */
[----:B------:R-:W-:Y:S01]  /*b7c0*/  LEA R2, R18, UR36, 0xf ;  /* 0x0000002412027c11 */ /* 0x000fe2000f8e78ff */
[----:B-1----:R-:W-:Y:S01]  /*b7d0*/  VIADD R0, R3, 0x34850 ;  /* 0x0003485003007836 */ /* 0x002fe20000000000 */
[----:B------:R-:W-:Y:S01]  /*b7e0*/  UIADD3 UR4, UP0, UR38, 0x470, URZ ;  /* 0x0000047026047890 */ /* 0x000fe2000ff1e03f */
[----:B------:R-:W-:Y:S01]  /*b7f0*/  PLOP3.LUT P0, PT, PT, PT, PT, 0x80, 0x0 ;  /* 0x000000000000781c */ /* 0x000fe20003f0f070 */
[----:B------:R-:W-:Y:S01]  /*b800*/  UMOV UR6, 0x0 ;  /* 0x0000000000067882 */ /* 0x000fe20000000000 */
[----:B------:R-:W-:Y:S01]  /*b810*/  UMOV UR7, 0x14f00000 ;  /* 0x14f0000000077882 */ /* 0x000fe20000000000 */
[----:B------:R-:W-:Y:S01]  /*b820*/  UIADD3.X UR5, URZ, UR39, URZ, UP0, !UPT ;  /* 0x000000273f057290 */ /* 0x000fe200087fe43f */
[----:B------:R-:W-:Y:S01]  /*b830*/  UMOV UR10, URZ ;  /* 0x0000003f000a7c82 */ /* 0x000fe20008000000 */
[----:B---3--:R-:W-:Y:S02]  /*b840*/  IMAD.SHL.U32 R3, R4, 0x80, RZ ;  /* 0x0000008004037824 */ /* 0x008fe400078e00ff */
[----:B------:R-:W-:-:S08]  /*b850*/  VIADD R4, R2, 0x400 ;  /* 0x0000040002047836 */ /* 0x000fd00000000000 */
.L_x_112:
        /* <DEDUP_REMOVED lines=9> */
[----:B-1----:R-:W-:Y:S05]  /*b8f0*/  @P0 BRA.U.ANY `(.L_x_112) ;  /* 0xfffffffd00d80947 */ /* 0x002fea000393ffff */
[----:B------:R-:W-:Y:S01]  /*b900*/  PLOP3.LUT P0, PT, PT, PT, PT, 0x80, 0x0 ;  /* 0x000000000000781c */ /* 0x000fe20003f0f070 */
[----:B------:R-:W-:Y:S01]  /*b910*/  VIADD R2, R2, 0x4400 ;  /* 0x0000440002027836 */ /* 0x000fe20000000000 */
[----:B------:R-:W-:Y:S01]  /*b920*/  UMOV UR6, 0x0 ;  /* 0x0000000000067882 */ /* 0x000fe20000000000 */
[----:B------:R-:W-:Y:S01]  /*b930*/  UMOV UR7, 0x14f00000 ;  /* 0x14f0000000077882 */ /* 0x000fe20000000000 */
[----:B------:R-:W-:-:S09]  /*b940*/  UMOV UR10, 0x40 ;  /* 0x00000040000a7882 */ /* 0x000fd20000000000 */
.L_x_113:
        /* <DEDUP_REMOVED lines=9> */
[----:B---3--:R-:W-:Y:S05]  /*b9e0*/  @P0 BRA.U.ANY `(.L_x_113) ;  /* 0xfffffffd00d80947 */ /* 0x008fea000393ffff */
.L_x_107:
[----:B------:R-:W-:Y:S05]  /*b9f0*/  BSYNC B0 ;  /* 0x0000000000007941 */ /* 0x000fea0003800000 */
.L_x_106:
[----:B0-----:R-:W3:Y:S01]  /*ba00*/  LDL.LU R6, [R1+0x24] ;  /* 0x0000240001067983 */ /* 0x001ee20000300800 */
[----:B------:R-:W-:Y:S01]  /*ba10*/  VIADD R18, R18, 0x1 ;  /* 0x0000000112127836 */ /* 0x000fe20000000000 */
[----:B------:R-:W-:Y:S02]  /*ba20*/  ULDC UR4, c[0x0][0xc34] ;  /* 0x00030d0000047ab9 */ /* 0x000fe40000000800 */
[----:B------:R-:W4:Y:S04]  /*ba30*/  LDL.LU R5, [R1+0x4] ;  /* 0x0000040001057983 */ /* 0x000f280000300800 */
[----:B------:R-:W5:Y:S01]  /*ba40*/  LDL.LU R4, [R1+0x2c] ;  /* 0x00002c0001047983 */ /* 0x000f620000300800 */
[----:B------:R-:W-:-:S04]  /*ba50*/  ISETP.NE.AND P0, PT, R18, 0x2, PT ;  /* 0x000000021200780c */ /* 0x000fc80003f05270 */
[----:B-1----:R-:W-:Y:S02]  /*ba60*/  SEL R0, RZ, 0x1, P0 ;  /* 0x00000001ff007807 */ /* 0x002fe40000000000 */
[----:B------:R-:W-:Y:S01]  /*ba70*/  SEL R18, R18, RZ, P0 ;  /* 0x000000ff12127207 */ /* 0x000fe20000000000 */
[----:B---3--:R-:W-:Y:S01]  /*ba80*/  VIADD R6, R6, UR37 ;  /* 0x0000002506067c36 */ /* 0x008fe20008000000 */
[----:B----4-:R-:W-:-:S04]  /*ba90*/  LOP3.LUT R5, R5, R0, RZ, 0x3c, !PT ;  /* 0x0000000005057212 */ /* 0x010fc800078e3cff */
[----:B------:R0:W-:Y:S01]  /*baa0*/  STL [R1+0x24], R6 ;  /* 0x0000240601007387 */ /* 0x0001e20000100800 */
[----:B------:R-:W-:Y:S01]  /*bab0*/  ISETP.GE.AND P1, PT, R6, UR4, PT ;  /* 0x0000000406007c0c */ /* 0x000fe2000bf26270 */
[----:B-----5:R-:W-:-:S05]  /*bac0*/  VIADD R4, R4, 0x1 ;  /* 0x0000000104047836 */ /* 0x020fca0000000000 */
[----:B------:R0:W-:Y:S04]  /*bad0*/  STL [R1+0x2c], R4 ;  /* 0x00002c0401007387 */ /* 0x0001e80000100800 */
[----:B------:R0:W-:Y:S03]  /*bae0*/  STL [R1+0x4], R5 ;  /* 0x0000040501007387 */ /* 0x0001e60000100800 */
[----:B------:R-:W-:Y:S05]  /*baf0*/  @!P1 BRA `(.L_x_114) ;  /* 0xffffffc000b09947 */ /* 0x000fea000383ffff */
[----:B------:R-:W-:-:S07]  /*bb00*/  LOP3.LUT R2, R4, 0x1, RZ, 0xc, !PT ;  /* 0x0000000104027812 */ /* 0x000fce00078e0cff */
.L_x_38:
[----:B0-----:R-:W0:Y:S01]  /*bb10*/  S2R R3, SR_CgaCtaId ;  /* 0x0000000000037919 */ /* 0x001e220000008800 */
[----:B------:R-:W-:Y:S01]  /*bb20*/  MOV R0, 0x400 ;  /* 0x0000040000007802 */ /* 0x000fe20000000f00 */
[----:B------:R-:W-:Y:S03]  /*bb30*/  BSSY B0, `(.L_x_115) ;  /* 0x0000005000007945 */ /* 0x000fe60003800000 */
[----:B0-----:R-:W-:Y:S02]  /*bb40*/  LEA R0, R3, R0, 0x18 ;  /* 0x0000000003007211 */ /* 0x001fe400078ec0ff */
[----:B------:R-:W-:-:S04]  /*bb50*/  SHF.L.U32 R3, R2, 0x1f, RZ ;  /* 0x0000001f02037819 */ /* 0x000fc800000006ff */
[----:B------:R-:W0:Y:S02]  /*bb60*/  SYNCS.PHASECHK.TRANS64.TRYWAIT P0, [R0+URZ+0x34820], R3 ;  /* 0x03482003000075a7 */ /* 0x000e24000800017f */
[----:B0-----:R-:W-:Y:S05]  /*bb70*/  @!P0 BRA `(.L_x_116) ;  /* 0x0000001400088947 */ /* 0x001fea0003800000 */
.L_x_160:
[----:B------:R-:W-:Y:S05]  /*bb80*/  BSYNC B0 ;  /* 0x0000000000007941 */ /* 0x000fea0003800000 */
.L_x_115:
[----:B------:R-:W-:-:S03]  /*bb90*/  UMOV UR4, 0xffffffff ;  /* 0xffffffff00047882 */ /* 0x000fc60000000000 */
[----:B------:R-:W-:Y:S05]  /*bba0*/  BRA.DIV UR4, `(.L_x_117) ;  /* 0x0000001604107947 */ /* 0x000fea000b800000 */
[----:B------:R-:W1:Y:S02]  /*bbb0*/  S2R R2, SR_TID.X ;  /* 0x0000000000027919 */ /* 0x000e640000002100 */
[----:B-1----:R-:W-:-:S04]  /*bbc0*/  SHF.R.U32.HI R2, RZ, 0x5, R2 ;  /* 0x00000005ff027819 */ /* 0x002fc80000011602 */
[----:B------:R-:W-:-:S05]  /*bbd0*/  LOP3.LUT R2, R2, 0x3, RZ, 0xc0, !PT ;  /* 0x0000000302027812 */ /* 0x000fca00078ec0ff */
[----:B------:R1:W3:Y:S02]  /*bbe0*/  SHFL.IDX PT, R14, R2, RZ, 0x1f ;  /* 0x00001fff020e7589 */ /* 0x0002e400000e0000 */
.L_x_163:
[----:B---3--:R-:W-:Y:S01]  /*bbf0*/  ISETP.NE.AND P0, PT, R14, RZ, PT ;  /* 0x000000ff0e00720c */ /* 0x008fe20003f05270 */
[----:B------:R-:W-:-:S12]  /*bc00*/  BSSY B0, `(.L_x_118) ;  /* 0x0000025000007945 */ /* 0x000fd80003800000 */
[----:B------:R-:W-:Y:S05]  /*bc10*/  @P0 BRA `(.L_x_119) ;  /* 0x00000000008c0947 */ /* 0x000fea0003800000 */
[----:B------:R-:W-:-:S03]  /*bc20*/  UMOV UR4, 0xffffffff ;  /* 0xffffffff00047882 */ /* 0x000fc60000000000 */
[----:B------:R-:W-:Y:S05]  /*bc30*/  BRA.DIV UR4, `(.L_x_120) ;  /* 0x0000001604207947 */ /* 0x000fea000b800000 */
[----:B------:R-:W-:-:S13]  /*bc40*/  ELECT P6, URZ, PT ;  /* 0x00000000003f782f */ /* 0x000fda00038c0000 */
.L_x_166:
[----:B------:R-:W-:Y:S05]  /*bc50*/  @!P6 BRA `(.L_x_119) ;  /* 0x00000000007ce947 */ /* 0x000fea0003800000 */
[----:B-1----:R-:W3:Y:S02]  /*bc60*/  LDL.LU R2, [R1+0x30] ;  /* 0x0000300001027983 */ /* 0x002ee40000300800 */
[----:B---3--:R-:W-:-:S04]  /*bc70*/  LOP3.LUT R2, R2, 0x2, RZ, 0xfc, !PT ;  /* 0x0000000202027812 */ /* 0x008fc800078efcff */
[----:B------:R-:W-:-:S13]  /*bc80*/  ISETP.NE.AND P2, PT, R2, 0x3, PT ;  /* 0x000000030200780c */ /* 0x000fda0003f45270 */
[----:B------:R-:W-:Y:S05]  /*bc90*/  @!P2 BRA `(.L_x_121) ;  /* 0x000000000004a947 */ /* 0x000fea0003800000 */
[----:B------:R-:W-:Y:S01]  /*bca0*/  BPT.TRAP 0x1 ;  /* 0x000000040000795c */ /* 0x000fe20000300000 */
.L_x_121:
[----:B------:R-:W3:Y:S01]  /*bcb0*/  LDL.LU R7, [R1+0x4] ;  /* 0x0000040001077983 */ /* 0x000ee20000300800 */
[----:B0-----:R-:W-:Y:S02]  /*bcc0*/  VIADD R3, R0, 0x34840 ;  /* 0x0003484000037836 */ /* 0x001fe40000000000 */
[C---:B------:R-:W-:Y:S02]  /*bcd0*/  VIADD R2, R18.reuse, 0x1 ;  /* 0x0000000112027836 */ /* 0x040fe40000000000 */
[----:B------:R-:W-:-:S03]  /*bce0*/  IMAD R6, R18, 0x8, R3 ;  /* 0x0000000812067824 */ /* 0x000fc600078e0203 */
[----:B------:R-:W-:-:S04]  /*bcf0*/  ISETP.NE.AND P1, PT, R2, 0x2, PT ;  /* 0x000000020200780c */ /* 0x000fc80003f25270 */
[----:B------:R-:W-:Y:S02]  /*bd00*/  SEL R4, RZ, 0x1, P1 ;  /* 0x00000001ff047807 */ /* 0x000fe40000800000 */
[C---:B---3--:R-:W-:Y:S02]  /*bd10*/  SHF.L.U32 R5, R7.reuse, 0x1f, RZ ;  /* 0x0000001f07057819 */ /* 0x048fe400000006ff */
[----:B------:R-:W-:Y:S02]  /*bd20*/  LOP3.LUT R7, R7, R4, RZ, 0x3c, !PT ;  /* 0x0000000407077212 */ /* 0x000fe400078e3cff */
[----:B------:R-:W0:Y:S01]  /*bd30*/  SYNCS.PHASECHK.TRANS64.TRYWAIT P0, [R6+URZ], R5 ;  /* 0x00000005060075a7 */ /* 0x000e22000800017f */
[----:B------:R-:W-:Y:S02]  /*bd40*/  SEL R4, R2, RZ, P1 ;  /* 0x000000ff02047207 */ /* 0x000fe40000800000 */
[----:B------:R-:W-:-:S03]  /*bd50*/  SHF.L.U32 R2, R7, 0x1f, RZ ;  /* 0x0000001f07027819 */ /* 0x000fc600000006ff */
[----:B------:R-:W-:Y:S01]  /*bd60*/  IMAD R3, R4, 0x8, R3 ;  /* 0x0000000804037824 */ /* 0x000fe200078e0203 */
[----:B0-----:R-:W-:Y:S06]  /*bd70*/  @!P0 BRA `(.L_x_122) ;  /* 0x0000001000f08947 */ /* 0x001fec0003800000 */
.L_x_167:
[----:B------:R-:W1:Y:S02]  /*bd80*/  SYNCS.PHASECHK.TRANS64.TRYWAIT P0, [R3+URZ], R2 ;  /* 0x00000002030075a7 */ /* 0x000e64000800017f */
[----:B-1----:R-:W-:Y:S05]  /*bd90*/  @!P0 BRA `(.L_x_123) ;  /* 0x0000001000fc8947 */ /* 0x002fea0003800000 */
.L_x_168:
[----:B------:R-:W-:Y:S05]  /*bda0*/  @!P2 BRA `(.L_x_124) ;  /* 0x000000000004a947 */ /* 0x000fea0003800000 */
[----:B------:R-:W-:Y:S01]  /*bdb0*/  BPT.TRAP 0x1 ;  /* 0x000000040000795c */ /* 0x000fe20000300000 */
.L_x_124:
[----:B-1----:R-:W-:-:S04]  /*bdc0*/  VIADD R3, R0, 0x34860 ;  /* 0x0003486000037836 */ /* 0x002fc80000000000 */
[----:B------:R-:W-:-:S04]  /*bdd0*/  IMAD R18, R18, 0x8, R3 ;  /* 0x0000000812127824 */ /* 0x000fc800078e0203 */
[----:B------:R-:W1:Y:S02]  /*bde0*/  SYNCS.PHASECHK.TRANS64.TRYWAIT P0, [R18+URZ], R5 ;  /* 0x00000005120075a7 */ /* 0x000e64000800017f */
[----:B-1----:R-:W-:Y:S05]  /*bdf0*/  @!P0 BRA `(.L_x_125) ;  /* 0x0000001000f88947 */ /* 0x002fea0003800000 */
.L_x_169:
[----:B------:R-:W-:-:S07]  /*be00*/  IMAD R3, R4, 0x8, R3 ;  /* 0x0000000804037824 */ /* 0x000fce00078e0203 */
.L_x_126:
[----:B---3--:R3:W4:Y:S02]  /*be10*/  SYNCS.PHASECHK.TRANS64.TRYWAIT P0, [R3+URZ], R2 ;  /* 0x00000002030075a7 */ /* 0x008724000800017f */
[----:B----4-:R-:W-:Y:S05]  /*be20*/  @!P0 NANOSLEEP.SYNCS 0x989680 ;  /* 0x009896800000895d */ /* 0x010fea0003900000 */
[----:B------:R-:W4:Y:S02]  /*be30*/  @!P0 SYNCS.PHASECHK.TRANS64 P0, [R3+URZ], R2 ;  /* 0x00000002030085a7 */ /* 0x000f24000800007f */
[----:B----4-:R-:W-:Y:S05]  /*be40*/  @!P0 BRA `(.L_x_126) ;  /* 0xfffffffc00f08947 */ /* 0x010fea000383ffff */
.L_x_119:
[----:B------:R-:W-:Y:S05]  /*be50*/  BSYNC B0 ;  /* 0x0000000000007941 */ /* 0x000fea0003800000 */
.L_x_118:
[----:B------:R-:W-:Y:S05]  /*be60*/  EXIT ;  /* 0x000000000000794d */ /* 0x000fea0003800000 */
.L_x_10:
[----:B0-----:R-:W-:-:S04]  /*be70*/  IMAD.U32 R3, RZ, RZ, UR38 ;  /* 0x00000026ff037e24 */ /* 0x001fc8000f8e00ff */
[----:B------:R0:W1:Y:S03]  /*be80*/  SYNCS.PHASECHK.TRANS64.TRYWAIT P1, [R3+URZ+0x34800], R0 ;  /* 0x03480000030075a7 */ /* 0x000066000802017f */
[----:B-1----:R-:W-:Y:S05]  /*be90*/  @!P1 NANOSLEEP.SYNCS 0x989680 ;  /* 0x009896800000995d */ /* 0x002fea0003900000 */
[----:B------:R-:W1:Y:S02]  /*bea0*/  @!P1 SYNCS.PHASECHK.TRANS64 P1, [R3+URZ+0x34800], R0 ;  /* 0x03480000030095a7 */ /* 0x000e64000802007f */
[----:B-1----:R-:W-:Y:S05]  /*beb0*/  @!P1 BRA `(.L_x_10) ;  /* 0xfffffffc00ec9947 */ /* 0x002fea000383ffff */
[----:B------:R-:W-:Y:S05]  /*bec0*/  BRA `(.L_x_127) ;  /* 0xffffff5000a87947 */ /* 0x000fea000383ffff */
.L_x_14:
[----:B-1----:R1:W2:Y:S02]  /*bed0*/  SYNCS.PHASECHK.TRANS64.TRYWAIT P2, [R6+URZ+0x34830], R3 ;  /* 0x03483003060075a7 */ /* 0x0022a4000804017f */
[----:B--2---:R-:W-:Y:S05]  /*bee0*/  @!P2 NANOSLEEP.SYNCS 0x989680 ;  /* 0x009896800000a95d */ /* 0x004fea0003900000 */
[----:B------:R-:W2:Y:S02]  /*bef0*/  @!P2 SYNCS.PHASECHK.TRANS64 P2, [R6+URZ+0x34830], R3 ;  /* 0x034830030600a5a7 */ /* 0x000ea4000804007f */
[----:B--2---:R-:W-:Y:S05]  /*bf00*/  @!P2 BRA `(.L_x_14) ;  /* 0xfffffffc00f0a947 */ /* 0x004fea000383ffff */
[----:B------:R-:W-:Y:S05]  /*bf10*/  BRA `(.L_x_13) ;  /* 0xffffff5000d47947 */ /* 0x000fea000383ffff */
.L_x_19:
[----:B-1----:R-:W-:-:S04]  /*bf20*/  IMAD.U32 R3, RZ, RZ, UR7 ;  /* 0x00000007ff037e24 */ /* 0x002fc8000f8e00ff */
[----:B------:R1:W2:Y:S03]  /*bf30*/  SYNCS.PHASECHK.TRANS64.TRYWAIT P2, [R3+URZ+0x34830], R0 ;  /* 0x03483000030075a7 */ /* 0x0002a6000804017f */
[----:B--2---:R-:W-:Y:S05]  /*bf40*/  @!P2 NANOSLEEP.SYNCS 0x989680 ;  /* 0x009896800000a95d */ /* 0x004fea0003900000 */
[----:B------:R-:W2:Y:S02]  /*bf50*/  @!P2 SYNCS.PHASECHK.TRANS64 P2, [R3+URZ+0x34830], R0 ;  /* 0x034830000300a5a7 */ /* 0x000ea4000804007f */
[----:B--2---:R-:W-:Y:S05]  /*bf60*/  @!P2 BRA `(.L_x_19) ;  /* 0xfffffffc00eca947 */ /* 0x004fea000383ffff */
[----:B------:R-:W-:Y:S05]  /*bf70*/  BRA `(.L_x_18) ;  /* 0xffffff7800947947 */ /* 0x000fea000383ffff */
.L_x_23:
[----:B-1----:R-:W-:-:S04]  /*bf80*/  IMAD.U32 R3, RZ, RZ, UR10 ;  /* 0x0000000aff037e24 */ /* 0x002fc8000f8e00ff */
[----:B------:R1:W2:Y:S03]  /*bf90*/  SYNCS.PHASECHK.TRANS64.TRYWAIT P2, [R3+URZ+0x34850], R0 ;  /* 0x03485000030075a7 */ /* 0x0002a6000804017f */
[----:B--2---:R-:W-:Y:S05]  /*bfa0*/  @!P2 NANOSLEEP.SYNCS 0x989680 ;  /* 0x009896800000a95d */ /* 0x004fea0003900000 */
[----:B------:R-:W2:Y:S02]  /*bfb0*/  @!P2 SYNCS.PHASECHK.TRANS64 P2, [R3+URZ+0x34850], R0 ;  /* 0x034850000300a5a7 */ /* 0x000ea4000804007f */
[----:B--2---:R-:W-:Y:S05]  /*bfc0*/  @!P2 BRA `(.L_x_23) ;  /* 0xfffffffc00eca947 */ /* 0x004fea000383ffff */
[----:B------:R-:W-:Y:S05]  /*bfd0*/  BRA `(.L_x_22) ;  /* 0xffffff8000c47947 */ /* 0x000fea000383ffff */
.L_x_28:
[----:B-1----:R-:W-:-:S04]  /*bfe0*/  IMAD.U32 R5, RZ, RZ, UR12 ;  /* 0x0000000cff057e24 */ /* 0x002fc8000f8e00ff */
[----:B------:R1:W2:Y:S03]  /*bff0*/  SYNCS.PHASECHK.TRANS64.TRYWAIT P0, [R5+URZ+0x34850], R4 ;  /* 0x03485004050075a7 */ /* 0x0002a6000800017f */
[----:B--2---:R-:W-:Y:S05]  /*c000*/  @!P0 NANOSLEEP.SYNCS 0x989680 ;  /* 0x009896800000895d */ /* 0x004fea0003900000 */
[----:B------:R-:W2:Y:S02]  /*c010*/  @!P0 SYNCS.PHASECHK.TRANS64 P0, [R5+URZ+0x34850], R4 ;  /* 0x03485004050085a7 */ /* 0x000ea4000800007f */
[----:B--2---:R-:W-:Y:S05]  /*c020*/  @!P0 BRA `(.L_x_28) ;  /* 0xfffffffc00ec8947 */ /* 0x004fea000383ffff */
[----:B------:R-:W-:Y:S05]  /*c030*/  BRA `(.L_x_27) ;  /* 0xffffff9c00b87947 */ /* 0x000fea000383ffff */
.L_x_42:
[----:B------:R-:W1:Y:S01]  /*c040*/  S2R R0, SR_TID.X ;  /* 0x0000000000007919 */ /* 0x000e620000002100 */
[----:B------:R-:W-:Y:S01]  /*c050*/  BSSY B0, `(.L_x_128) ;  /* 0x000000a000007945 */ /* 0x000fe20003800000 */
[----:B------:R-:W-:Y:S02]  /*c060*/  IMAD.MOV.U32 R12, RZ, RZ, RZ ;  /* 0x000000ffff0c7224 */ /* 0x000fe400078e00ff */
[----:B------:R-:W-:Y:S02]  /*c070*/  IMAD.MOV.U32 R11, RZ, RZ, 0x1f ;  /* 0x0000001fff0b7424 */ /* 0x000fe400078e00ff */
[----:B------:R-:W-:Y:S01]  /*c080*/  IMAD.MOV.U32 R15, RZ, RZ, -0x1 ;  /* 0xffffffffff0f7424 */ /* 0x000fe200078e00ff */
[----:B-1----:R-:W-:-:S04]  /*c090*/  SHF.R.U32.HI R0, RZ, 0x5, R0 ;  /* 0x00000005ff007819 */ /* 0x002fc80000011600 */
[----:B------:R-:W-:-:S05]  /*c0a0*/  LOP3.LUT R0, R0, 0x3, RZ, 0xc0, !PT ;  /* 0x0000000300007812 */ /* 0x000fca00078ec0ff */
[----:B------:R-:W-:-:S07]  /*c0b0*/  IMAD.MOV.U32 R13, RZ, RZ, R0 ;  /* 0x000000ffff0d7224 */ /* 0x000fce00078e0000 */
[----:B0-2---:R-:W-:Y:S05]  /*c0c0*/  WARPSYNC.COLLECTIVE R15, `(.L_x_129) ;  /* 0x000000000f087348 */ /* 0x005fea0003c00000 */
[----:B------:R1:W3:Y:S02]  /*c0d0*/  SHFL.IDX P6, R14, R13, R12, R11 ;  /* 0x0000000c0d0e7389 */ /* 0x0002e400000c000b */
[----:B0123--:R-:W-:Y:S01]  /*c0e0*/  ENDCOLLECTIVE ;  /* 0x000000000000791b */ /* 0x00ffe20003800000 */
.L_x_129:
[----:B------:R-:W-:Y:S05]  /*c0f0*/  BSYNC B0 ;  /* 0x0000000000007941 */ /* 0x000fea0003800000 */
.L_x_128:
[----:B------:R-:W-:Y:S05]  /*c100*/  BRA `(.L_x_130) ;  /* 0xffffffc000f47947 */ /* 0x000fea000383ffff */
.L_x_44:
[----:B------:R-:W-:Y:S01]  /*c110*/  BSSY B0, `(.L_x_131) ;  /* 0x0000006000007945 */ /* 0x000fe20003800000 */
[----:B------:R-:W-:-:S07]  /*c120*/  IMAD.MOV.U32 R15, RZ, RZ, -0x1 ;  /* 0xffffffffff0f7424 */ /* 0x000fce00078e00ff */
[----:B012---:R-:W-:Y:S05]  /*c130*/  WARPSYNC.COLLECTIVE R15, `(.L_x_132) ;  /* 0x000000000f0c7348 */ /* 0x007fea0003c00000 */
[----:B------:R-:W-:Y:S02]  /*c140*/  ELECT P6, UR62, PT ;  /* 0x00000000003e782f */ /* 0x000fe400038c0000 */
[----:B------:R-:W-:Y:S01]  /*c150*/  MOV R14, UR62 ;  /* 0x0000003e000e7c02 */ /* 0x000fe20008000f00 */
[----:B012---:R-:W-:Y:S10]  /*c160*/  ENDCOLLECTIVE ;  /* 0x000000000000791b */ /* 0x007ff40003800000 */
.L_x_132:
[----:B------:R-:W-:Y:S05]  /*c170*/  BSYNC B0 ;  /* 0x0000000000007941 */ /* 0x000fea0003800000 */
.L_x_131:
[----:B------:R-:W-:Y:S05]  /*c180*/  BRA `(.L_x_133) ;  /* 0xffffffc000f47947 */ /* 0x000fea000383ffff */
.L_x_46:
[----:B-1----:R1:W4:Y:S02]  /*c190*/  SYNCS.PHASECHK.TRANS64.TRYWAIT P0, [R0+URZ+0x34840], R2 ;  /* 0x03484002000075a7 */ /* 0x002324000800017f */
[----:B----4-:R-:W-:Y:S05]  /*c1a0*/  @!P0 NANOSLEEP.SYNCS 0x989680 ;  /* 0x009896800000895d */ /* 0x010fea0003900000 */
[----:B------:R-:W4:Y:S02]  /*c1b0*/  @!P0 SYNCS.PHASECHK.TRANS64 P0, [R0+URZ+0x34840], R2 ;  /* 0x03484002000085a7 */ /* 0x000f24000800007f */
[----:B----4-:R-:W-:Y:S05]  /*c1c0*/  @!P0 BRA `(.L_x_46) ;  /* 0xfffffffc00f08947 */ /* 0x010fea000383ffff */
[----:B------:R-:W-:Y:S05]  /*c1d0*/  BRA `(.L_x_134) ;  /* 0xffffffc400507947 */ /* 0x000fea000383ffff */
.L_x_49:
[----:B------:R-:W-:Y:S01]  /*c1e0*/  IMAD.MOV.U32 R13, RZ, RZ, R4 ;  /* 0x000000ffff0d7224 */ /* 0x000fe200078e0004 */
[----:B------:R-:W0:Y:S01]  /*c1f0*/  S2R R7, SR_TID.X ;  /* 0x0000000000077919 */ /* 0x000e220000002100 */
[----:B------:R-:W-:Y:S02]  /*c200*/  IMAD.MOV.U32 R12, RZ, RZ, RZ ;  /* 0x000000ffff0c7224 */ /* 0x000fe400078e00ff */
[----:B------:R-:W-:Y:S02]  /*c210*/  IMAD.MOV.U32 R11, RZ, RZ, 0x181f ;  /* 0x0000181fff0b7424 */ /* 0x000fe400078e00ff */
[----:B------:R-:W-:-:S07]  /*c220*/  IMAD.MOV.U32 R15, RZ, RZ, -0x1 ;  /* 0xffffffffff0f7424 */ /* 0x000fce00078e00ff */
[----:B0----5:R-:W-:Y:S05]  /*c230*/  WARPSYNC.COLLECTIVE R15, `(.L_x_135) ;  /* 0x000000000f087348 */ /* 0x021fea0003c00000 */
[----:B------:R1:W2:Y:S02]  /*c240*/  SHFL.IDX P6, R14, R13, R12, R11 ;  /* 0x0000000c0d0e7389 */ /* 0x0002a400000c000b */
[----:B012--5:R-:W-:Y:S01]  /*c250*/  ENDCOLLECTIVE ;  /* 0x000000000000791b */ /* 0x027fe20003800000 */
.L_x_135:
[----:B------:R-:W-:Y:S01]  /*c260*/  IMAD.MOV.U32 R13, RZ, RZ, R0 ;  /* 0x000000ffff0d7224 */ /* 0x000fe200078e0000 */
[----:B------:R-:W-:Y:S01]  /*c270*/  LOP3.LUT R7, R7, 0x7f, RZ, 0xc0, !PT ;  /* 0x0000007f07077812 */ /* 0x000fe200078ec0ff */
[----:B------:R-:W-:-:S07]  /*c280*/  IMAD.MOV.U32 R6, RZ, RZ, R14 ;  /* 0x000000ffff067224 */ /* 0x000fce00078e000e */
[----:B------:R-:W-:Y:S05]  /*c290*/  WARPSYNC.COLLECTIVE R15, `(.L_x_136) ;  /* 0x000000000f087348 */ /* 0x000fea0003c00000 */
[----:B------:R0:W1:Y:S02]  /*c2a0*/  SHFL.IDX P6, R14, R13, R12, R11 ;  /* 0x0000000c0d0e7389 */ /* 0x00006400000c000b */
[----:B01----:R-:W-:Y:S01]  /*c2b0*/  ENDCOLLECTIVE ;  /* 0x000000000000791b */ /* 0x003fe20003800000 */
.L_x_136:
[----:B------:R-:W-:Y:S01]  /*c2c0*/  SHF.R.U32.HI R2, RZ, 0x3, R7 ;  /* 0x00000003ff027819 */ /* 0x000fe20000011607 */
[----:B------:R-:W-:Y:S02]  /*c2d0*/  ULDC UR4, c[0x0][0x288] ;  /* 0x0000a20000047ab9 */ /* 0x000fe40000000800 */
[----:B------:R-:W-:Y:S02]  /*c2e0*/  IMAD R3, R8, UR4, RZ ;  /* 0x0000000408037c24 */ /* 0x000fe4000f8e02ff */
[----:B------:R-:W-:-:S04]  /*c2f0*/  IMAD.IADD R2, R2, 0x1, R5 ;  /* 0x0000000102027824 */ /* 0x000fc800078e0205 */
[C---:B------:R-:W-:Y:S01]  /*c300*/  VIADD R5, R2.reuse, 0x10 ;  /* 0x0000001002057836 */ /* 0x040fe20000000000 */
[----:B------:R-:W-:Y:S01]  /*c310*/  ISETP.GE.AND P3, PT, R2, R3, PT ;  /* 0x000000030200720c */ /* 0x000fe20003f66270 */
[----:B------:R-:W-:Y:S02]  /*c320*/  IMAD.MOV.U32 R13, RZ, RZ, R4 ;  /* 0x000000ffff0d7224 */ /* 0x000fe400078e0004 */
[----:B------:R-:W-:Y:S02]  /*c330*/  IMAD.MOV.U32 R12, RZ, RZ, 0x1 ;  /* 0x00000001ff0c7424 */ /* 0x000fe400078e00ff */
[----:B------:R-:W-:-:S08]  /*c340*/  IMAD.MOV.U32 R7, RZ, RZ, R14 ;  /* 0x000000ffff077224 */ /* 0x000fd000078e000e */
[----:B------:R-:W-:Y:S05]  /*c350*/  WARPSYNC.COLLECTIVE R15, `(.L_x_137) ;  /* 0x000000000f087348 */ /* 0x000fea0003c00000 */
[----:B------:R0:W1:Y:S02]  /*c360*/  SHFL.IDX P6, R14, R13, R12, R11 ;  /* 0x0000000c0d0e7389 */ /* 0x00006400000c000b */
[----:B01----:R-:W-:Y:S01]  /*c370*/  ENDCOLLECTIVE ;  /* 0x000000000000791b */ /* 0x003fe20003800000 */
.L_x_137:
[----:B------:R-:W-:-:S05]  /*c380*/  @!P3 LEA R7, P5, R9, R7, 0x1 ;  /* 0x000000070907b211 */ /* 0x000fca00078a08ff */
[----:B------:R-:W-:-:S05]  /*c390*/  @!P3 IMAD.X R6, RZ, RZ, R6, P5 ;  /* 0x000000ffff06b224 */ /* 0x000fca00028e0606 */
[----:B------:R-:W-:Y:S01]  /*c3a0*/  @!P3 LOP3.LUT R7, R7, R6, RZ, 0x3c, !PT ;  /* 0x000000060707b212 */ /* 0x000fe200078e3cff */
[----:B------:R-:W-:-:S03]  /*c3b0*/  IMAD.MOV.U32 R13, RZ, RZ, R0 ;  /* 0x000000ffff0d7224 */ /* 0x000fc600078e0000 */
[----:B------:R-:W-:-:S04]  /*c3c0*/  @!P3 LOP3.LUT R6, R7, R6, RZ, 0x3c, !PT ;  /* 0x000000060706b212 */ /* 0x000fc800078e3cff */
[----:B------:R-:W-:-:S05]  /*c3d0*/  @!P3 LOP3.LUT R7, R7, R6, RZ, 0x3c, !PT ;  /* 0x000000060707b212 */ /* 0x000fca00078e3cff */
[----:B------:R-:W-:Y:S01]  /*c3e0*/  @!PT LDS RZ, [RZ] ;  /* 0x00000000fffff984 */ /* 0x000fe20000000800 */
[----:B------:R-:W-:Y:S01]  /*c3f0*/  @!PT LDS RZ, [RZ] ;  /* 0x00000000fffff984 */ /* 0x000fe20000000800 */
[----:B------:R-:W-:Y:S01]  /*c400*/  @!PT LDS RZ, [RZ] ;  /* 0x00000000fffff984 */ /* 0x000fe20000000800 */
[----:B------:R0:W-:Y:S04]  /*c410*/  @!P3 LDGSTS.E.BYPASS.LTC128B.128 [R10+0x10400], desc[UR60][R6.64], !P0 ;  /* 0x10400000060abfae */ /* 0x0001e8000c101d7c */
[----:B------:R0:W-:Y:S04]  /*c420*/  @!P3 LDGSTS.E.BYPASS.LTC128B.128 [R10+0x14400], desc[UR60][R6.64+0x80], !P1 ;  /* 0x14400080060abfae */ /* 0x0001e8000c901d7c */
[----:B------:R0:W-:Y:S01]  /*c430*/  @!P3 LDGSTS.E.BYPASS.LTC128B.128 [R10+0x18400], desc[UR60][R6.64+0x100], !P2 ;  /* 0x18400100060abfae */ /* 0x0001e2000d101d7c */
[----:B------:R-:W-:Y:S01]  /*c440*/  ISETP.GE.AND P3, PT, R5, R3, PT ;  /* 0x000000030500720c */ /* 0x000fe20003f66270 */
[----:B------:R-:W-:-:S12]  /*c450*/  IMAD.MOV.U32 R5, RZ, RZ, R14 ;  /* 0x000000ffff057224 */ /* 0x000fd800078e000e */
[----:B0-----:R-:W-:Y:S05]  /*c460*/  WARPSYNC.COLLECTIVE R15, `(.L_x_138) ;  /* 0x000000000f087348 */ /* 0x001fea0003c00000 */
[----:B------:R1:W2:Y:S02]  /*c470*/  SHFL.IDX P6, R14, R13, R12, R11 ;  /* 0x0000000c0d0e7389 */ /* 0x0002a400000c000b */
[----:B012---:R-:W-:Y:S01]  /*c480*/  ENDCOLLECTIVE ;  /* 0x000000000000791b */ /* 0x007fe20003800000 */
.L_x_138:
[----:B------:R-:W-:Y:S02]  /*c490*/  IMAD.MOV.U32 R13, RZ, RZ, R4 ;  /* 0x000000ffff0d7224 */ /* 0x000fe400078e0004 */
[----:B------:R-:W-:Y:S02]  /*c4a0*/  IMAD.MOV.U32 R12, RZ, RZ, 0x2 ;  /* 0x00000002ff0c7424 */ /* 0x000fe400078e00ff */
[----:B------:R-:W-:-:S07]  /*c4b0*/  IMAD.MOV.U32 R8, RZ, RZ, R14 ;  /* 0x000000ffff087224 */ /* 0x000fce00078e000e */
[----:B------:R-:W-:Y:S05]  /*c4c0*/  WARPSYNC.COLLECTIVE R15, `(.L_x_139) ;  /* 0x000000000f087348 */ /* 0x000fea0003c00000 */
[----:B------:R0:W1:Y:S02]  /*c4d0*/  SHFL.IDX P6, R14, R13, R12, R11 ;  /* 0x0000000c0d0e7389 */ /* 0x00006400000c000b */
[----:B01----:R-:W-:Y:S01]  /*c4e0*/  ENDCOLLECTIVE ;  /* 0x000000000000791b */ /* 0x003fe20003800000 */
.L_x_139:
[----:B------:R-:W-:-:S05]  /*c4f0*/  @!P3 LEA R8, P5, R9, R8, 0x1 ;  /* 0x000000080908b211 */ /* 0x000fca00078a08ff */
[----:B------:R-:W-:Y:S02]  /*c500*/  @!P3 IMAD.X R5, RZ, RZ, R5, P5 ;  /* 0x000000ffff05b224 */ /* 0x000fe400028e0605 */
[----:B------:R-:W-:Y:S02]  /*c510*/  @!P3 IMAD.MOV.U32 R6, RZ, RZ, R8 ;  /* 0x000000ffff06b224 */ /* 0x000fe400078e0008 */
[----:B------:R-:W-:Y:S02]  /*c520*/  @!P3 IMAD.MOV.U32 R7, RZ, RZ, R5 ;  /* 0x000000ffff07b224 */ /* 0x000fe400078e0005 */
[----:B------:R-:W-:Y:S02]  /*c530*/  VIADD R5, R2, 0x20 ;  /* 0x0000002002057836 */ /* 0x000fe40000000000 */
[----:B------:R-:W-:Y:S01]  /*c540*/  IMAD.MOV.U32 R13, RZ, RZ, R0 ;  /* 0x000000ffff0d7224 */ /* 0x000fe200078e0000 */
        /* <DEDUP_REMOVED lines=11> */
.L_x_140:
[----:B------:R-:W-:Y:S02]  /*c600*/  IMAD.MOV.U32 R13, RZ, RZ, R4 ;  /* 0x000000ffff0d7224 */ /* 0x000fe400078e0004 */
[----:B------:R-:W-:Y:S02]  /*c610*/  IMAD.MOV.U32 R12, RZ, RZ, 0x3 ;  /* 0x00000003ff0c7424 */ /* 0x000fe400078e00ff */
[----:B------:R-:W-:-:S07]  /*c620*/  IMAD.MOV.U32 R8, RZ, RZ, R14 ;  /* 0x000000ffff087224 */ /* 0x000fce00078e000e */
[----:B------:R-:W-:Y:S05]  /*c630*/  WARPSYNC.COLLECTIVE R15, `(.L_x_141) ;  /* 0x000000000f087348 */ /* 0x000fea0003c00000 */
[----:B------:R0:W1:Y:S02]  /*c640*/  SHFL.IDX P6, R14, R13, R12, R11 ;  /* 0x0000000c0d0e7389 */ /* 0x00006400000c000b */
[----:B01----:R-:W-:Y:S01]  /*c650*/  ENDCOLLECTIVE ;  /* 0x000000000000791b */ /* 0x003fe20003800000 */
.L_x_141:
[----:B------:R-:W-:-:S05]  /*c660*/  @!P3 LEA R8, P4, R9, R8, 0x1 ;  /* 0x000000080908b211 */ /* 0x000fca00078808ff */
[----:B------:R-:W-:Y:S02]  /*c670*/  @!P3 IMAD.X R9, RZ, RZ, R5, P4 ;  /* 0x000000ffff09b224 */ /* 0x000fe400020e0605 */
[----:B------:R-:W-:Y:S02]  /*c680*/  @!P3 IMAD.MOV.U32 R6, RZ, RZ, R8 ;  /* 0x000000ffff06b224 */ /* 0x000fe400078e0008 */
[----:B------:R-:W-:Y:S02]  /*c690*/  @!P3 IMAD.MOV.U32 R7, RZ, RZ, R9 ;  /* 0x000000ffff07b224 */ /* 0x000fe400078e0009 */
[----:B------:R-:W0:Y:S01]  /*c6a0*/  S2R R9, SR_TID.X ;  /* 0x0000000000097919 */ /* 0x000e220000002100 */
[C---:B------:R-:W-:Y:S02]  /*c6b0*/  VIADD R5, R2.reuse, 0x30 ;  /* 0x0000003002057836 */ /* 0x040fe40000000000 */
[----:B------:R-:W-:Y:S01]  /*c6c0*/  IMAD.MOV.U32 R13, RZ, RZ, R0 ;  /* 0x000000ffff0d7224 */ /* 0x000fe200078e0000 */
[----:B------:R-:W-:Y:S01]  /*c6d0*/  @!PT LDS RZ, [RZ] ;  /* 0x00000000fffff984 */ /* 0x000fe20000000800 */
[----:B------:R-:W-:Y:S01]  /*c6e0*/  @!PT LDS RZ, [RZ] ;  /* 0x00000000fffff984 */ /* 0x000fe20000000800 */
[----:B------:R-:W-:Y:S01]  /*c6f0*/  @!PT LDS RZ, [RZ] ;  /* 0x00000000fffff984 */ /* 0x000fe20000000800 */
[----:B------:R1:W-:Y:S01]  /*c700*/  @!P3 LDGSTS.E.BYPASS.LTC128B.128 [R10+0x11400], desc[UR60][R6.64], !P0 ;  /* 0x11400000060abfae */ /* 0x0003e2000c101d7c */
[----:B------:R-:W-:-:S03]  /*c710*/  VIADD R8, R2, 0x60 ;  /* 0x0000006002087836 */ /* 0x000fc60000000000 */
[----:B------:R1:W-:Y:S04]  /*c720*/  @!P3 LDGSTS.E.BYPASS.LTC128B.128 [R10+0x15400], desc[UR60][R6.64+0x80], !P1 ;  /* 0x15400080060abfae */ /* 0x0003e8000c901d7c */
[----:B------:R1:W-:Y:S01]  /*c730*/  @!P3 LDGSTS.E.BYPASS.LTC128B.128 [R10+0x19400], desc[UR60][R6.64+0x100], !P2 ;  /* 0x19400100060abfae */ /* 0x0003e2000d101d7c */
[----:B------:R-:W-:Y:S01]  /*c740*/  ISETP.GE.AND P3, PT, R5, R3, PT ;  /* 0x000000030500720c */ /* 0x000fe20003f66270 */
[----:B------:R-:W-:-:S12]  /*c750*/  IMAD.MOV.U32 R5, RZ, RZ, R14 ;  /* 0x000000ffff057224 */ /* 0x000fd800078e000e */
[----:B01----:R-:W-:Y:S05]  /*c760*/  WARPSYNC.COLLECTIVE R15, `(.L_x_142) ;  /* 0x000000000f087348 */ /* 0x003fea0003c00000 */
[----:B------:R2:W3:Y:S02]  /*c770*/  SHFL.IDX P6, R14, R13, R12, R11 ;  /* 0x0000000c0d0e7389 */ /* 0x0004e400000c000b */
[----:B0123--:R-:W-:Y:S01]  /*c780*/  ENDCOLLECTIVE ;  /* 0x000000000000791b */ /* 0x00ffe20003800000 */
.L_x_142:
[----:B------:R-:W-:Y:S02]  /*c790*/  IMAD.MOV.U32 R13, RZ, RZ, R4 ;  /* 0x000000ffff0d7224 */ /* 0x000fe400078e0004 */
[----:B------:R-:W-:Y:S02]  /*c7a0*/  IMAD.MOV.U32 R12, RZ, RZ, 0x4 ;  /* 0x00000004ff0c7424 */ /* 0x000fe400078e00ff */
[----:B------:R-:W-:-:S05]  /*c7b0*/  IMAD.SHL.U32 R9, R9, 0x8, RZ ;  /* 0x0000000809097824 */ /* 0x000fca00078e00ff */
[----:B------:R-:W-:Y:S01]  /*c7c0*/  LOP3.LUT R9, R9, 0x38, RZ, 0xc0, !PT ;  /* 0x0000003809097812 */ /* 0x000fe200078ec0ff */
[----:B------:R-:W-:-:S07]  /*c7d0*/  IMAD.MOV.U32 R6, RZ, RZ, R14 ;  /* 0x000000ffff067224 */ /* 0x000fce00078e000e */
[----:B------:R-:W-:Y:S05]  /*c7e0*/  WARPSYNC.COLLECTIVE R15, `(.L_x_143) ;  /* 0x000000000f087348 */ /* 0x000fea0003c00000 */
[----:B------:R0:W1:Y:S02]  /*c7f0*/  SHFL.IDX P6, R14, R13, R12, R11 ;  /* 0x0000000c0d0e7389 */ /* 0x00006400000c000b */
[----:B01----:R-:W-:Y:S01]  /*c800*/  ENDCOLLECTIVE ;  /* 0x000000000000791b */ /* 0x003fe20003800000 */
.L_x_143:
[----:B------:R-:W-:-:S05]  /*c810*/  @!P3 LEA R6, P4, R9, R6, 0x1 ;  /* 0x000000060906b211 */ /* 0x000fca00078808ff */
[----:B------:R-:W-:-:S04]  /*c820*/  @!P3 IMAD.X R5, RZ, RZ, R5, P4 ;  /* 0x000000ffff05b224 */ /* 0x000fc800020e0605 */
        /* <DEDUP_REMOVED lines=14> */
.L_x_144:
[----:B------:R-:W-:Y:S02]  /*c910*/  IMAD.MOV.U32 R13, RZ, RZ, R4 ;  /* 0x000000ffff0d7224 */ /* 0x000fe400078e0004 */
[----:B------:R-:W-:Y:S02]  /*c920*/  IMAD.MOV.U32 R12, RZ, RZ, 0x5 ;  /* 0x00000005ff0c7424 */ /* 0x000fe400078e00ff */
[----:B------:R-:W-:-:S07]  /*c930*/  IMAD.MOV.U32 R6, RZ, RZ, R14 ;  /* 0x000000ffff067224 */ /* 0x000fce00078e000e */
[----:B------:R-:W-:Y:S05]  /*c940*/  WARPSYNC.COLLECTIVE R15, `(.L_x_145) ;  /* 0x000000000f087348 */ /* 0x000fea0003c00000 */
[----:B------:R0:W1:Y:S02]  /*c950*/  SHFL.IDX P6, R14, R13, R12, R11 ;  /* 0x0000000c0d0e7389 */ /* 0x00006400000c000b */
[----:B01----:R-:W-:Y:S01]  /*c960*/  ENDCOLLECTIVE ;  /* 0x000000000000791b */ /* 0x003fe20003800000 */
.L_x_145:
        /* <DEDUP_REMOVED lines=16> */
.L_x_146:
[----:B------:R-:W-:Y:S02]  /*ca70*/  IMAD.MOV.U32 R13, RZ, RZ, R4 ;  /* 0x000000ffff0d7224 */ /* 0x000fe400078e0004 */
[----:B------:R-:W-:Y:S02]  /*ca80*/  IMAD.MOV.U32 R12, RZ, RZ, 0x6 ;  /* 0x00000006ff0c7424 */ /* 0x000fe400078e00ff */
[----:B------:R-:W-:-:S07]  /*ca90*/  IMAD.MOV.U32 R6, RZ, RZ, R14 ;  /* 0x000000ffff067224 */ /* 0x000fce00078e000e */
[----:B------:R-:W-:Y:S05]  /*caa0*/  WARPSYNC.COLLECTIVE R15, `(.L_x_147) ;  /* 0x000000000f087348 */ /* 0x000fea0003c00000 */
[----:B------:R0:W1:Y:S02]  /*cab0*/  SHFL.IDX P6, R14, R13, R12, R11 ;  /* 0x0000000c0d0e7389 */ /* 0x00006400000c000b */
[----:B01----:R-:W-:Y:S01]  /*cac0*/  ENDCOLLECTIVE ;  /* 0x000000000000791b */ /* 0x003fe20003800000 */
.L_x_147:
[----:B------:R-:W-:-:S05]  /*cad0*/  @!P3 LEA R6, P4, R9, R6, 0x1 ;  /* 0x000000060906b211 */ /* 0x000fca00078808ff */
[----:B------:R-:W-:Y:S01]  /*cae0*/  @!P3 IMAD.X R5, RZ, RZ, R5, P4 ;  /* 0x000000ffff05b224 */ /* 0x000fe200020e0605 */
[----:B------:R-:W-:-:S03]  /*caf0*/  ISETP.GE.AND P4, PT, R8, R3, PT ;  /* 0x000000030800720c */ /* 0x000fc60003f86270 */
[----:B------:R-:W-:Y:S02]  /*cb00*/  @!P3 IMAD.MOV.U32 R7, RZ, RZ, R5 ;  /* 0x000000ffff07b224 */ /* 0x000fe400078e0005 */
[----:B------:R-:W-:-:S03]  /*cb10*/  IMAD.MOV.U32 R13, RZ, RZ, R0 ;  /* 0x000000ffff0d7224 */ /* 0x000fc600078e0000 */
[----:B------:R-:W-:Y:S01]  /*cb20*/  @!PT LDS RZ, [RZ] ;  /* 0x00000000fffff984 */ /* 0x000fe20000000800 */
[----:B------:R-:W-:Y:S01]  /*cb30*/  @!PT LDS RZ, [RZ] ;  /* 0x00000000fffff984 */ /* 0x000fe20000000800 */
[----:B------:R-:W-:Y:S01]  /*cb40*/  @!PT LDS RZ, [RZ] ;  /* 0x00000000fffff984 */ /* 0x000fe20000000800 */
[----:B------:R0:W-:Y:S04]  /*cb50*/  @!P3 LDGSTS.E.BYPASS.LTC128B.128 [R10+0x12c00], desc[UR60][R6.64], !P0 ;  /* 0x12c00000060abfae */ /* 0x0001e8000c101d7c */
[----:B------:R0:W-:Y:S01]  /*cb60*/  @!P3 LDGSTS.E.BYPASS.LTC128B.128 [R10+0x16c00], desc[UR60][R6.64+0x80], !P1 ;  /* 0x16c00080060abfae */ /* 0x0001e2000c901d7c */
[----:B------:R-:W-:-:S03]  /*cb70*/  IMAD.MOV.U32 R5, RZ, RZ, R14 ;  /* 0x000000ffff057224 */ /* 0x000fc600078e000e */
[----:B------:R0:W-:Y:S04]  /*cb80*/  @!P3 LDGSTS.E.BYPASS.LTC128B.128 [R10+0x1ac00], desc[UR60][R6.64+0x100], !P2 ;  /* 0x1ac00100060abfae */ /* 0x0001e8000d101d7c */
[----:B0-----:R-:W-:Y:S05]  /*cb90*/  WARPSYNC.COLLECTIVE R15, `(.L_x_148) ;  /* 0x000000000f087348 */ /* 0x001fea0003c00000 */
[----:B------:R1:W2:Y:S02]  /*cba0*/  SHFL.IDX P6, R14, R13, R12, R11 ;  /* 0x0000000c0d0e7389 */ /* 0x0002a400000c000b */
[----:B012---:R-:W-:Y:S01]  /*cbb0*/  ENDCOLLECTIVE ;  /* 0x000000000000791b */ /* 0x007fe20003800000 */
.L_x_148:
[----:B------:R-:W-:Y:S02]  /*cbc0*/  IMAD.MOV.U32 R13, RZ, RZ, R4 ;  /* 0x000000ffff0d7224 */ /* 0x000fe400078e0004 */
[----:B------:R-:W-:Y:S02]  /*cbd0*/  IMAD.MOV.U32 R12, RZ, RZ, 0x7 ;  /* 0x00000007ff0c7424 */ /* 0x000fe400078e00ff */
[----:B------:R-:W-:-:S07]  /*cbe0*/  IMAD.MOV.U32 R6, RZ, RZ, R14 ;  /* 0x000000ffff067224 */ /* 0x000fce00078e000e */
[----:B------:R-:W-:Y:S05]  /*cbf0*/  WARPSYNC.COLLECTIVE R15, `(.L_x_149) ;  /* 0x000000000f087348 */ /* 0x000fea0003c00000 */
[----:B------:R0:W1:Y:S02]  /*cc00*/  SHFL.IDX P6, R14, R13, R12, R11 ;  /* 0x0000000c0d0e7389 */ /* 0x00006400000c000b */
[----:B01----:R-:W-:Y:S01]  /*cc10*/  ENDCOLLECTIVE ;  /* 0x000000000000791b */ /* 0x003fe20003800000 */
.L_x_149:
[----:B------:R-:W-:-:S05]  /*cc20*/  @!P4 LEA R6, P3, R9, R6, 0x1 ;  /* 0x000000060906c211 */ /* 0x000fca00078608ff */
[----:B------:R-:W-:-:S04]  /*cc30*/  @!P4 IMAD.X R5, RZ, RZ, R5, P3 ;  /* 0x000000ffff05c224 */ /* 0x000fc800018e0605 */
        /* <DEDUP_REMOVED lines=12> */
.L_x_150:
[----:B------:R-:W-:Y:S01]  /*cd00*/  IMAD.MOV.U32 R0, RZ, RZ, R14 ;  /* 0x000000ffff007224 */ /* 0x000fe200078e000e */
[----:B------:R-:W-:Y:S06]  /*cd10*/  BRA `(.L_x_151) ;  /* 0xffffffc400d47947 */ /* 0x000fec000383ffff */
.L_x_53:
[----:B-1----:R1:W2:Y:S02]  /*cd20*/  SYNCS.PHASECHK.TRANS64.TRYWAIT P0, [R14+URZ+0x34820], R0 ;  /* 0x034820000e0075a7 */ /* 0x0022a4000800017f */
[----:B--2---:R-:W-:Y:S05]  /*cd30*/  @!P0 NANOSLEEP.SYNCS 0x989680 ;  /* 0x009896800000895d */ /* 0x004fea0003900000 */
[----:B------:R-:W2:Y:S02]  /*cd40*/  @!P0 SYNCS.PHASECHK.TRANS64 P0, [R14+URZ+0x34820], R0 ;  /* 0x034820000e0085a7 */ /* 0x000ea4000800007f */
[----:B--2---:R-:W-:Y:S05]  /*cd50*/  @!P0 BRA `(.L_x_53) ;  /* 0xfffffffc00f08947 */ /* 0x004fea000383ffff */
[----:B------:R-:W-:Y:S05]  /*cd60*/  BRA `(.L_x_152) ;  /* 0xffffffc800387947 */ /* 0x000fea000383ffff */
.L_x_60:
[----:B-1----:R1:W2:Y:S02]  /*cd70*/  SYNCS.PHASECHK.TRANS64.TRYWAIT P0, [R3+URZ+0x34840], R2 ;  /* 0x03484002030075a7 */ /* 0x0022a4000800017f */
[----:B--2---:R-:W-:Y:S05]  /*cd80*/  @!P0 NANOSLEEP.SYNCS 0x989680 ;  /* 0x009896800000895d */ /* 0x004fea0003900000 */
[----:B------:R-:W2:Y:S02]  /*cd90*/  @!P0 SYNCS.PHASECHK.TRANS64 P0, [R3+URZ+0x34840], R2 ;  /* 0x03484002030085a7 */ /* 0x000ea4000800007f */
[----:B--2---:R-:W-:Y:S05]  /*cda0*/  @!P0 BRA `(.L_x_60) ;  /* 0xfffffffc00f08947 */ /* 0x004fea000383ffff */
[----:B------:R-:W-:Y:S05]  /*cdb0*/  BRA `(.L_x_153) ;  /* 0xffffffc800e87947 */ /* 0x000fea000383ffff */
.L_x_67:
[----:B0-----:R0:W1:Y:S02]  /*cdc0*/  SYNCS.PHASECHK.TRANS64.TRYWAIT P0, [R3+URZ+0x60], R2 ;  /* 0x00006002030075a7 */ /* 0x001064000800017f */
[----:B-1----:R-:W-:Y:S05]  /*cdd0*/  @!P0 NANOSLEEP.SYNCS 0x989680 ;  /* 0x009896800000895d */ /* 0x002fea0003900000 */
[----:B------:R-:W1:Y:S02]  /*cde0*/  @!P0 SYNCS.PHASECHK.TRANS64 P0, [R3+URZ+0x60], R2 ;  /* 0x00006002030085a7 */ /* 0x000e64000800007f */
[----:B-1----:R-:W-:Y:S05]  /*cdf0*/  @!P0 BRA `(.L_x_67) ;  /* 0xfffffffc00f08947 */ /* 0x002fea000383ffff */
[----:B------:R-:W-:Y:S05]  /*ce00*/  BRA `(.L_x_154) ;  /* 0xffffffcc00f47947 */ /* 0x000fea000383ffff */
.L_x_77:
[----:B-1----:R1:W2:Y:S02]  /*ce10*/  SYNCS.PHASECHK.TRANS64.TRYWAIT P0, [R3+URZ+0x34840], R2 ;  /* 0x03484002030075a7 */ /* 0x0022a4000800017f */
[----:B--2---:R-:W-:Y:S05]  /*ce20*/  @!P0 NANOSLEEP.SYNCS 0x989680 ;  /* 0x009896800000895d */ /* 0x004fea0003900000 */
[----:B------:R-:W2:Y:S02]  /*ce30*/  @!P0 SYNCS.PHASECHK.TRANS64 P0, [R3+URZ+0x34840], R2 ;  /* 0x03484002030085a7 */ /* 0x000ea4000800007f */
[----:B--2---:R-:W-:Y:S05]  /*ce40*/  @!P0 BRA `(.L_x_77) ;  /* 0xfffffffc00f08947 */ /* 0x004fea000383ffff */
[----:B------:R-:W-:Y:S05]  /*ce50*/  BRA `(.L_x_155) ;  /* 0xffffffd400747947 */ /* 0x000fea000383ffff */
.L_x_84:
[----:B0-----:R0:W1:Y:S02]  /*ce60*/  SYNCS.PHASECHK.TRANS64.TRYWAIT P0, [R2+URZ+0x60], R3 ;  /* 0x00006003020075a7 */ /* 0x001064000800017f */
[----:B-1----:R-:W-:Y:S05]  /*ce70*/  @!P0 NANOSLEEP.SYNCS 0x989680 ;  /* 0x009896800000895d */ /* 0x002fea0003900000 */
[----:B------:R-:W1:Y:S02]  /*ce80*/  @!P0 SYNCS.PHASECHK.TRANS64 P0, [R2+URZ+0x60], R3 ;  /* 0x00006003020085a7 */ /* 0x000e64000800007f */
[----:B-1----:R-:W-:Y:S05]  /*ce90*/  @!P0 BRA `(.L_x_84) ;  /* 0xfffffffc00f08947 */ /* 0x002fea000383ffff */
[----:B------:R-:W-:Y:S05]  /*cea0*/  BRA `(.L_x_156) ;  /* 0xffffffd800807947 */ /* 0x000fea000383ffff */
.L_x_93:
[----:B--2---:R2:W3:Y:S02]  /*ceb0*/  SYNCS.PHASECHK.TRANS64.TRYWAIT P0, [R2+URZ+0x34840], R3 ;  /* 0x03484003020075a7 */ /* 0x0044e4000800017f */
[----:B---3--:R-:W-:Y:S05]  /*cec0*/  @!P0 NANOSLEEP.SYNCS 0x989680 ;  /* 0x009896800000895d */ /* 0x008fea0003900000 */
[----:B------:R-:W3:Y:S02]  /*ced0*/  @!P0 SYNCS.PHASECHK.TRANS64 P0, [R2+URZ+0x34840], R3 ;  /* 0x03484003020085a7 */ /* 0x000ee4000800007f */
[----:B---3--:R-:W-:Y:S05]  /*cee0*/  @!P0 BRA `(.L_x_93) ;  /* 0xfffffffc00f08947 */ /* 0x008fea000383ffff */
[----:B------:R-:W-:Y:S05]  /*cef0*/  BRA `(.L_x_157) ;  /* 0xffffffdc00d07947 */ /* 0x000fea000383ffff */
.L_x_100:
[----:B0-----:R0:W1:Y:S02]  /*cf00*/  SYNCS.PHASECHK.TRANS64.TRYWAIT P0, [R2+URZ+0x60], R5 ;  /* 0x00006005020075a7 */ /* 0x001064000800017f */
[----:B-1----:R-:W-:Y:S05]  /*cf10*/  @!P0 NANOSLEEP.SYNCS 0x989680 ;  /* 0x009896800000895d */ /* 0x002fea0003900000 */
[----:B------:R-:W1:Y:S02]  /*cf20*/  @!P0 SYNCS.PHASECHK.TRANS64 P0, [R2+URZ+0x60], R5 ;  /* 0x00006005020085a7 */ /* 0x000e64000800007f */
[----:B-1----:R-:W-:Y:S05]  /*cf30*/  @!P0 BRA `(.L_x_100) ;  /* 0xfffffffc00f08947 */ /* 0x002fea000383ffff */
[----:B------:R-:W-:Y:S05]  /*cf40*/  BRA `(.L_x_158) ;  /* 0xffffffe000dc7947 */ /* 0x000fea000383ffff */
.L_x_109:
[----:B-1----:R1:W3:Y:S02]  /*cf50*/  SYNCS.PHASECHK.TRANS64.TRYWAIT P0, [R3+URZ+0x34860], R0 ;  /* 0x03486000030075a7 */ /* 0x0022e4000800017f */
[----:B---3--:R-:W-:Y:S05]  /*cf60*/  @!P0 NANOSLEEP.SYNCS 0x989680 ;  /* 0x009896800000895d */ /* 0x008fea0003900000 */
[----:B------:R-:W3:Y:S02]  /*cf70*/  @!P0 SYNCS.PHASECHK.TRANS64 P0, [R3+URZ+0x34860], R0 ;  /* 0x03486000030085a7 */ /* 0x000ee4000800007f */
[----:B---3--:R-:W-:Y:S05]  /*cf80*/  @!P0 BRA `(.L_x_109) ;  /* 0xfffffffc00f08947 */ /* 0x008fea000383ffff */
[----:B------:R-:W-:Y:S05]  /*cf90*/  BRA `(.L_x_159) ;  /* 0xffffffe400d87947 */ /* 0x000fea000383ffff */
.L_x_116:
[----:B0-----:R0:W1:Y:S02]  /*cfa0*/  SYNCS.PHASECHK.TRANS64.TRYWAIT P0, [R0+URZ+0x34820], R3 ;  /* 0x03482003000075a7 */ /* 0x001064000800017f */
[----:B-1----:R-:W-:Y:S05]  /*cfb0*/  @!P0 NANOSLEEP.SYNCS 0x989680 ;  /* 0x009896800000895d */ /* 0x002fea0003900000 */
[----:B------:R-:W1:Y:S02]  /*cfc0*/  @!P0 SYNCS.PHASECHK.TRANS64 P0, [R0+URZ+0x34820], R3 ;  /* 0x03482003000085a7 */ /* 0x000e64000800007f */
[----:B-1----:R-:W-:Y:S05]  /*cfd0*/  @!P0 BRA `(.L_x_116) ;  /* 0xfffffffc00f08947 */ /* 0x002fea000383ffff */
[----:B------:R-:W-:Y:S05]  /*cfe0*/  BRA `(.L_x_160) ;  /* 0xffffffe800e47947 */ /* 0x000fea000383ffff */
.L_x_117:
        /* <DEDUP_REMOVED lines=11> */
.L_x_162:
[----:B------:R-:W-:Y:S05]  /*d0a0*/  BSYNC B0 ;  /* 0x0000000000007941 */ /* 0x000fea0003800000 */
.L_x_161:
[----:B------:R-:W-:Y:S05]  /*d0b0*/  BRA `(.L_x_163) ;  /* 0xffffffe800cc7947 */ /* 0x000fea000383ffff */
.L_x_120:
[----:B------:R-:W-:Y:S01]  /*d0c0*/  BSSY B1, `(.L_x_164) ;  /* 0x0000006000017945 */ /* 0x000fe20003800000 */
[----:B------:R-:W-:-:S07]  /*d0d0*/  IMAD.MOV.U32 R15, RZ, RZ, -0x1 ;  /* 0xffffffffff0f7424 */ /* 0x000fce00078e00ff */
[----:B012---:R-:W-:Y:S05]  /*d0e0*/  WARPSYNC.COLLECTIVE R15, `(.L_x_165) ;  /* 0x000000000f0c7348 */ /* 0x007fea0003c00000 */
[----:B------:R-:W-:Y:S02]  /*d0f0*/  ELECT P6, UR62, PT ;  /* 0x00000000003e782f */ /* 0x000fe400038c0000 */
[----:B------:R-:W-:Y:S01]  /*d100*/  MOV R14, UR62 ;  /* 0x0000003e000e7c02 */ /* 0x000fe20008000f00 */
[----:B012---:R-:W-:Y:S10]  /*d110*/  ENDCOLLECTIVE ;  /* 0x000000000000791b */ /* 0x007ff40003800000 */
.L_x_165:
[----:B------:R-:W-:Y:S05]  /*d120*/  BSYNC B1 ;  /* 0x0000000000017941 */ /* 0x000fea0003800000 */
.L_x_164:
[----:B------:R-:W-:Y:S05]  /*d130*/  BRA `(.L_x_166) ;  /* 0xffffffe800c47947 */ /* 0x000fea000383ffff */
.L_x_122:
[----:B0-----:R0:W1:Y:S02]  /*d140*/  SYNCS.PHASECHK.TRANS64.TRYWAIT P0, [R6+URZ], R5 ;  /* 0x00000005060075a7 */ /* 0x001064000800017f */
[----:B-1----:R-:W-:Y:S05]  /*d150*/  @!P0 NANOSLEEP.SYNCS 0x989680 ;  /* 0x009896800000895d */ /* 0x002fea0003900000 */
[----:B------:R-:W1:Y:S02]  /*d160*/  @!P0 SYNCS.PHASECHK.TRANS64 P0, [R6+URZ], R5 ;  /* 0x00000005060085a7 */ /* 0x000e64000800007f */
[----:B-1----:R-:W-:Y:S05]  /*d170*/  @!P0 BRA `(.L_x_122) ;  /* 0xfffffffc00f08947 */ /* 0x002fea000383ffff */
[----:B------:R-:W-:Y:S05]  /*d180*/  BRA `(.L_x_167) ;  /* 0xffffffe800fc7947 */ /* 0x000fea000383ffff */
.L_x_123:
[----:B-1----:R1:W3:Y:S02]  /*d190*/  SYNCS.PHASECHK.TRANS64.TRYWAIT P0, [R3+URZ], R2 ;  /* 0x00000002030075a7 */ /* 0x0022e4000800017f */
[----:B---3--:R-:W-:Y:S05]  /*d1a0*/  @!P0 NANOSLEEP.SYNCS 0x989680 ;  /* 0x009896800000895d */ /* 0x008fea0003900000 */
[----:B------:R-:W3:Y:S02]  /*d1b0*/  @!P0 SYNCS.PHASECHK.TRANS64 P0, [R3+URZ], R2 ;  /* 0x00000002030085a7 */ /* 0x000ee4000800007f */
[----:B---3--:R-:W-:Y:S05]  /*d1c0*/  @!P0 BRA `(.L_x_123) ;  /* 0xfffffffc00f08947 */ /* 0x008fea000383ffff */
[----:B------:R-:W-:Y:S05]  /*d1d0*/  BRA `(.L_x_168) ;  /* 0xffffffe800f07947 */ /* 0x000fea000383ffff */
.L_x_125:
[----:B-1----:R1:W3:Y:S02]  /*d1e0*/  SYNCS.PHASECHK.TRANS64.TRYWAIT P0, [R18+URZ], R5 ;  /* 0x00000005120075a7 */ /* 0x0022e4000800017f */
[----:B---3--:R-:W-:Y:S05]  /*d1f0*/  @!P0 NANOSLEEP.SYNCS 0x989680 ;  /* 0x009896800000895d */ /* 0x008fea0003900000 */
[----:B------:R-:W3:Y:S02]  /*d200*/  @!P0 SYNCS.PHASECHK.TRANS64 P0, [R18+URZ], R5 ;  /* 0x00000005120085a7 */ /* 0x000ee4000800007f */
[----:B---3--:R-:W-:Y:S05]  /*d210*/  @!P0 BRA `(.L_x_125) ;  /* 0xfffffffc00f08947 */ /* 0x008fea000383ffff */
[----:B------:R-:W-:Y:S05]  /*d220*/  BRA `(.L_x_169) ;  /* 0xffffffe800f47947 */ /* 0x000fea000383ffff */
.L_x_170:
[----:B------:R-:W-:-:S00]  /*d230*/  BRA `(.L_x_170) ;  /* 0xfffffffc00fc7947 */ /* 0x000fc0000383ffff */
[----:B------:R-:W-:-:S00]  /*d240*/  NOP ;  /* 0x0000000000007918 */ /* 0x000fc00000000000 */
        /* <DEDUP_REMOVED lines=11> */
.L_x_15106:


//--------------------- .text._ZN7cutlass13device_kernelIN5flash11enable_sm90INS1_16FlashAttnFwdSm90INS1_25CollectiveMainloopFwdSm90ILi2EN4cute5tupleIJNS5_1CILi2EEENS7_ILi1EEES9_EEENS6_IJNS7_ILi128EEESB_NS7_ILi192EEEEEELi128ENS_6half_tEfNS_4arch4Sm90ELb0ELb0ELb0ELb0ELb0ELb0ELb0ELb1ELb1ELb1ELb0ELb0EEENS1_21CollectiveEpilogueFwdINS6_IJSB_SB_SB_EEESA_SE_SG_Li256ELb0ELb1ELb0ELb0EEENS1_29StaticPersistentTileSchedulerILb0EEEEEEEEEvNT_6ParamsE --------------------------
	.section	.text._ZN7cutlass13device_kernelIN5flash11enable_sm90INS1_16FlashAttnFwdSm90INS1_25CollectiveMainloopFwdSm90ILi2EN4cute5tupleIJNS5_1CILi2EEENS7_ILi1EEES9_EEENS6_IJNS7_ILi128EEESB_NS7_ILi192EEEEEELi128ENS_6half_tEfNS_4arch4Sm90ELb0ELb0ELb0ELb0ELb0ELb0ELb0ELb1ELb1ELb1ELb0ELb0EEENS1_21CollectiveEpilogueFwdINS6_IJSB_SB_SB_EEESA_SE_SG_Li256ELb0ELb1ELb0ELb0EEENS1_29StaticPersistentTileSchedulerILb0EEEEEEEEEvNT_6ParamsE,"ax",@progbits
	.align	128
.text._ZN7cutlass13device_kernelIN5flash11enable_sm90INS1_16FlashAttnFwdSm90INS1_25CollectiveMainloopFwdSm90ILi2EN4cute5tupleIJNS5_1CILi2EEENS7_ILi1EEES9_EEENS6_IJNS7_ILi128EEESB_NS7_ILi192EEEEEELi128ENS_6half_tEfNS_4arch4Sm90ELb0ELb0ELb0ELb0ELb0ELb0ELb0ELb1ELb1ELb1ELb0ELb0EEENS1_21CollectiveEpilogueFwdINS6_IJSB_SB_SB_EEESA_SE_SG_Li256ELb0ELb1ELb0ELb0EEENS1_29StaticPersistentTileSchedulerILb0EEEEEEEEEvNT_6ParamsE:
        .type           _ZN7cutlass13device_kernelIN5flash11enable_sm90INS1_16FlashAttnFwdSm90INS1_25CollectiveMainloopFwdSm90ILi2EN4cute5tupleIJNS5_1CILi2EEENS7_ILi1EEES9_EEENS6_IJNS7_ILi128EEESB_NS7_ILi192EEEEEELi128ENS_6half_tEfNS_4arch4Sm90ELb0ELb0ELb0ELb0ELb0ELb0ELb0ELb1ELb1ELb1ELb0ELb0EEENS1_21CollectiveEpilogueFwdINS6_IJSB_SB_SB_EEESA_SE_SG_Li256ELb0ELb1ELb0ELb0EEENS1_29StaticPersistentTileSchedulerILb0EEEEEEEEEvNT_6ParamsE,@function
        .size           _ZN7cutlass13device_kernelIN5flash11enable_sm90INS1_16FlashAttnFwdSm90INS1_25CollectiveMainloopFwdSm90ILi2EN4cute5tupleIJNS5_1CILi2EEENS7_ILi1EEES9_EEENS6_IJNS7_ILi128EEESB_NS7_ILi192EEEEEELi128ENS_6half_tEfNS_4arch4Sm90ELb0ELb0ELb0ELb0ELb0ELb0ELb0ELb1ELb1ELb1ELb0ELb0EEENS1_21CollectiveEpilogueFwdINS6_IJSB_SB_SB_EEESA_SE_SG_Li256ELb0ELb1ELb0ELb0EEENS1_29StaticPersistentTileSchedulerILb0EEEEEEEEEvNT_6ParamsE,(.L_x_15107 - _ZN7cutlass13device_kernelIN5flash11enable_sm90INS1_16FlashAttnFwdSm90INS1_25CollectiveMainloopFwdSm90ILi2EN4cute5tupleIJNS5_1CILi2EEENS7_ILi1EEES9_EEENS6_IJNS7_ILi128EEESB_NS7_ILi192EEEEEELi128ENS_6half_tEfNS_4arch4Sm90ELb0ELb0ELb0ELb0ELb0ELb0ELb0ELb1ELb1ELb1ELb0ELb0EEENS1_21CollectiveEpilogueFwdINS6_IJSB_SB_SB_EEESA_SE_SG_Li256ELb0ELb1ELb0ELb0EEENS1_29StaticPersistentTileSchedulerILb0EEEEEEEEEvNT_6ParamsE)
        .other          _ZN7cutlass13device_kernelIN5flash11enable_sm90INS1_16FlashAttnFwdSm90INS1_25CollectiveMainloopFwdSm90ILi2EN4cute5tupleIJNS5_1CILi2EEENS7_ILi1EEES9_EEENS6_IJNS7_ILi128EEESB_NS7_ILi192EEEEEELi128ENS_6half_tEfNS_4arch4Sm90ELb0ELb0ELb0ELb0ELb0ELb0ELb0ELb1ELb1ELb1ELb0ELb0EEENS1_21CollectiveEpilogueFwdINS6_IJSB_SB_SB_EEESA_SE_SG_Li256ELb0ELb1ELb0ELb0EEENS1_29StaticPersistentTileSchedulerILb0EEEEEEEEEvNT_6ParamsE,@"STO_CUDA_ENTRY STV_DEFAULT"
_ZN7cutlass13device_kernelIN5flash11enable_sm90INS1_16FlashAttnFwdSm90INS1_25CollectiveMainloopFwdSm90ILi2EN4cute5tupleIJNS5_1CILi2EEENS7_ILi1EEES9_EEENS6_IJNS7_ILi128EEESB_NS7_ILi192EEEEEELi128ENS_6half_tEfNS_4arch4Sm90ELb0ELb0ELb0ELb0ELb0ELb0ELb0ELb1ELb1ELb1ELb0ELb0EEENS1_21CollectiveEpilogueFwdINS6_IJSB_SB_SB_EEESA_SE_SG_Li256ELb0ELb1ELb0ELb0EEENS1_29StaticPersistentTileSchedulerILb0EEEEEEEEEvNT_6ParamsE:
[----:B------:R-:W0:Y:S02]  /*0000*/  LDC R1, c[0x0][0x28] ;  /* 0x00000a00ff017b82 */ /* 0x000e240000000800 */
[----:B0-----:R-:W-:Y:S01]  /*0010*/  VIADD R1, R1, 0xffffffc8 ;  /* 0xffffffc801017836 */ /* 0x001fe20000000000 */
[----:B------:R-:W0:Y:S01]  /*0020*/  S2R R0, SR_TID.X ;  /* 0x0000000000007919 */ /* 0x000e220000002100 */
[----:B------:R-:W-:Y:S01]  /*0030*/  ELECT P0, URZ, PT ;  /* 0x00000000003f782f */ /* 0x000fe20003800000 */
[----:B------:R-:W-:Y:S01]  /*0040*/  BSSY B0, `(.L_x_171) ;  /* 0x000000e000007945 */ /* 0x000fe20003800000 */
[----:B0-----:R-:W-:-:S05]  /*0050*/  SHF.R.U32.HI R3, RZ, 0x5, R0 ;  /* 0x00000005ff037819 */ /* 0x001fca0000011600 */
[----:B------:R-:W0:Y:S02]  /*0060*/  SHFL.IDX PT, R2, R3, RZ, 0x1f ;  /* 0x00001fff03027589 */ /* 0x000e2400000e0000 */
[----:B0-----:R-:W-:Y:S02]  /*0070*/  ISETP.EQ.AND P0, PT, R2, RZ, P0 ;  /* 0x000000ff0200720c */ /* 0x001fe40000702270 */
[----:B------:R-:W-:-:S11]  /*0080*/  SHF.R.U32.HI R2, RZ, 0x7, R0 ;  /* 0x00000007ff027819 */ /* 0x000fd60000011600 */
        /* <DEDUP_REMOVED lines=9> */
.L_x_172:
[----:B------:R-:W-:Y:S05]  /*0120*/  BSYNC B0 ;  /* 0x0000000000007941 */ /* 0x000fea0003800000 */
.L_x_171:
[----:B------:R-:W-:Y:S01]  /*0130*/  VOTEU.ANY UP0, P0 ;  /* 0x00000000003f7886 */ /* 0x000fe20000000100 */
[----:B------:R-:W0:Y:S01]  /*0140*/  SHFL.IDX PT, R2, R2, RZ, 0x1f ;  /* 0x00001fff02027589 */ /* 0x000e2200000e0000 */
[----:B------:R-:W-:Y:S01]  /*0150*/  UMOV UR4, 0x80 ;  /* 0x0000008000047882 */ /* 0x000fe20000000000 */
[----:B------:R-:W-:Y:S01]  /*0160*/  UMOV UR7, 0x200 ;  /* 0x0000020000077882 */ /* 0x000fe20000000000 */
[----:B------:R-:W-:Y:S01]  /*0170*/  VOTEU.ANY UP1, P0 ;  /* 0x00000000003f7886 */ /* 0x000fe20000020100 */
[----:B------:R-:W1:Y:S01]  /*0180*/  @UP0 S2UR UR8, SR_CgaCtaId ;  /* 0x00000000000809c3 */ /* 0x000e620000008800 */
[----:B------:R-:W2:Y:S01]  /*0190*/  SHFL.IDX PT, R4, R3, RZ, 0x1f ;  /* 0x00001fff03047589 */ /* 0x000ea200000e0000 */
[----:B------:R-:W-:Y:S01]  /*01a0*/  @UP0 UMOV UR6, 0x400 ;  /* 0x0000040000060882 */ /* 0x000fe20000000000 */
[----:B------:R-:W-:-:S04]  /*01b0*/  @UP0 UIADD3 UR4, -UR4, 0x100000, URZ ;  /* 0x0010000004040890 */ /* 0x000fc8000fffe13f */
[----:B------:R-:W-:Y:S02]  /*01c0*/  @UP0 USHF.L.U32 UR5, UR4, 0xb, URZ ;  /* 0x0000000b04050899 */ /* 0x000fe4000800063f */
[----:B------:R-:W-:Y:S01]  /*01d0*/  @UP0 USHF.L.U32 UR4, UR4, 0x1, URZ ;  /* 0x0000000104040899 */ /* 0x000fe2000800063f */
[----:B------:R-:W-:Y:S01]  /*01e0*/  VOTEU.ANY UP2, P0 ;  /* 0x00000000003f7886 */ /* 0x000fe20000040100 */
[----:B0-----:R-:W-:Y:S01]  /*01f0*/  R2UR UR9, R2 ;  /* 0x00000000020972ca */ /* 0x001fe200000e0000 */
[----:B-1----:R-:W-:Y:S01]  /*0200*/  @UP0 ULEA UR8, UR8, UR6, 0x18 ;  /* 0x0000000608080291 */ /* 0x002fe2000f8ec03f */
[----:B--2---:R-:W-:Y:S01]  /*0210*/  ISETP.NE.AND P1, PT, R4, RZ, PT ;  /* 0x000000ff0400720c */ /* 0x004fe20003f25270 */
[----:B------:R-:W-:-:S04]  /*0220*/  @UP0 UIADD3 UR6, -UR7, 0x100000, URZ ;  /* 0x0010000007060890 */ /* 0x000fc8000fffe13f */
[----:B------:R-:W-:Y:S02]  /*0230*/  @UP0 USHF.L.U32 UR7, UR6, 0xb, URZ ;  /* 0x0000000b06070899 */ /* 0x000fe4000800063f */
[----:B------:R-:W-:-:S04]  /*0240*/  @UP0 USHF.L.U32 UR6, UR6, 0x1, URZ ;  /* 0x0000000106060899 */ /* 0x000fc8000800063f */
[----:B------:R-:W-:Y:S01]  /*0250*/  UISETP.NE.AND UP0, UPT, UR9, URZ, UPT ;  /* 0x0000003f0900728c */ /* 0x000fe2000bf05270 */
[----:B------:R-:W0:Y:S02]  /*0260*/  FENCE.VIEW.ASYNC.S ;  /* 0x00000000000073c6 */ /* 0x000e240000000000 */
[----:B0-----:R0:W1:Y:S05]  /*0270*/  @UP1 SYNCS.EXCH.64 URZ, [UR8+0x34800], UR4 ;  /* 0x03480004083f15b2 */ /* 0x00106a0008000100 */
[----:B------:R0:W2:Y:S01]  /*0280*/  @UP2 SYNCS.EXCH.64 URZ, [UR8+0x34820], UR6 ;  /* 0x03482006083f25b2 */ /* 0x0000a20008000100 */
[----:B------:R-:W-:Y:S05]  /*0290*/  @P1 BRA `(.L_x_173) ;  /* 0x0000000000481947 */ /* 0x000fea0003800000 */
[----:B0-----:R-:W0:Y:S01]  /*02a0*/  S2UR UR5, SR_CgaCtaId ;  /* 0x00000000000579c3 */ /* 0x001e220000008800 */
[----:B------:R-:W-:Y:S01]  /*02b0*/  UMOV UR4, 0x400 ;  /* 0x0000040000047882 */ /* 0x000fe20000000000 */
[----:B------:R-:W-:Y:S01]  /*02c0*/  UMOV UR6, 0x1 ;  /* 0x0000000100067882 */ /* 0x000fe20000000000 */
[----:B------:R-:W-:Y:S01]  /*02d0*/  UMOV UR7, 0x4 ;  /* 0x0000000400077882 */ /* 0x000fe20000000000 */
[----:B------:R-:W-:Y:S01]  /*02e0*/  ELECT P0, URZ, PT ;  /* 0x00000000003f782f */ /* 0x000fe20003800000 */
[----:B0-----:R-:W-:Y:S02]  /*02f0*/  ULEA UR8, UR5, UR4, 0x18 ;  /* 0x0000000405087291 */ /* 0x001fe4000f8ec03f */
[----:B------:R-:W-:-:S04]  /*0300*/  UIADD3 UR4, -UR6, 0x100000, URZ ;  /* 0x0010000006047890 */ /* 0x000fc8000fffe13f */
[----:B------:R-:W-:Y:S02]  /*0310*/  USHF.L.U32 UR5, UR4, 0xb, URZ ;  /* 0x0000000b04057899 */ /* 0x000fe4000800063f */
[----:B------:R-:W-:Y:S02]  /*0320*/  USHF.L.U32 UR4, UR4, 0x1, URZ ;  /* 0x0000000104047899 */ /* 0x000fe4000800063f */
[----:B------:R-:W-:-:S04]  /*0330*/  UIADD3 UR6, -UR7, 0x100000, URZ ;  /* 0x0010000007067890 */ /* 0x000fc8000fffe13f */
[----:B------:R-:W-:Y:S02]  /*0340*/  USHF.L.U32 UR7, UR6, 0xb, URZ ;  /* 0x0000000b06077899 */ /* 0x000fe4000800063f */
[----:B------:R-:W-:Y:S01]  /*0350*/  USHF.L.U32 UR6, UR6, 0x1, URZ ;  /* 0x0000000106067899 */ /* 0x000fe2000800063f */
[----:B------:R-:W0:Y:S03]  /*0360*/  FENCE.VIEW.ASYNC.S ;  /* 0x00000000000073c6 */ /* 0x000e260000000000 */
[----:B0-----:R3:W4:Y:S08]  /*0370*/  SYNCS.EXCH.64 URZ, [UR8+0x34830], UR4 ;  /* 0x03483004083f75b2 */ /* 0x0017300008000100 */
[----:B------:R3:W0:Y:S01]  /*0380*/  SYNCS.EXCH.64 URZ, [UR8+0x34840], UR6 ;  /* 0x03484006083f75b2 */ /* 0x0006220008000100 */
[----:B------:R3:W0:Y:S01]  /*0390*/  SYNCS.EXCH.64 URZ, [UR8+0x34838], UR4 ;  /* 0x03483804083f75b2 */ /* 0x0006220008000100 */
[----:B------:R3:W0:Y:S02]  /*03a0*/  SYNCS.EXCH.64 URZ, [UR8+0x34848], UR6 ;  /* 0x03484806083f75b2 */ /* 0x0006240008000100 */
[----:B---3--:R-:W-:Y:S01]  /*03b0*/  NOP ;  /* 0x0000000000007918 */ /* 0x008fe20000000000 */
.L_x_173:
[----:B0-----:R-:W0:Y:S01]  /*03c0*/  S2UR UR4, SR_CTAID.Y ;  /* 0x00000000000479c3 */ /* 0x001e220000002600 */
[----:B------:R-:W3:Y:S01]  /*03d0*/  SHFL.IDX PT, R8, R3, RZ, 0x1f ;  /* 0x00001fff03087589 */ /* 0x000ee200000e0000 */
[----:B------:R-:W-:Y:S01]  /*03e0*/  ULDC UR5, c[0x0][0x154] ;  /* 0x0000550000057ab9 */ /* 0x000fe20000000800 */
[----:B------:R-:W-:Y:S01]  /*03f0*/  SHF.R.S32.HI R5, RZ, 0x1f, R0 ;  /* 0x0000001fff057819 */ /* 0x000fe20000011400 */
[----:B------:R-:W-:-:S03]  /*0400*/  NOP ;  /* 0x0000000000007918 */ /* 0x000fc60000000000 */
[----:B------:R-:W-:Y:S01]  /*0410*/  LEA.HI R5, R5, R0, RZ, 0x7 ;  /* 0x0000000005057211 */ /* 0x000fe200078f38ff */
[----:B------:R-:W5:Y:S08]  /*0420*/  S2UR UR6, SR_CTAID.X ;  /* 0x00000000000679c3 */ /* 0x000f700000002500 */
[----:B------:R-:W1:Y:S01]  /*0430*/  LDC R7, c[0x0][0x148] ;  /* 0x00005200ff077b82 */ /* 0x000e620000000800 */
[----:B0-----:R-:W-:-:S02]  /*0440*/  I2FP.F32.U32 R2, UR4 ;  /* 0x0000000400027c45 */ /* 0x001fc40008201000 */
[----:B---3--:R-:W-:-:S03]  /*0450*/  ISETP.NE.AND P0, PT, R8, RZ, PT ;  /* 0x000000ff0800720c */ /* 0x008fc60003f05270 */
[----:B------:R-:W-:Y:S01]  /*0460*/  FMUL R6, R2, UR5 ;  /* 0x0000000502067c20 */ /* 0x000fe20008400000 */
[----:B-----5:R-:W-:-:S05]  /*0470*/  I2FP.F32.U32 R2, UR6 ;  /* 0x0000000600027c45 */ /* 0x020fca0008201000 */
[----:B------:R-:W0:Y:S02]  /*0480*/  F2I.U32.TRUNC.NTZ R6, R6 ;  /* 0x0000000600067305 */ /* 0x000e24000020f000 */
[----:B0-----:R-:W-:-:S04]  /*0490*/  IMAD.MOV R10, RZ, RZ, -R6 ;  /* 0x000000ffff0a7224 */ /* 0x001fc800078e0a06 */
[----:B-1----:R-:W-:Y:S01]  /*04a0*/  IMAD R13, R7, R10, UR4 ;  /* 0x00000004070d7e24 */ /* 0x002fe2000f8e020a */
[----:B------:R-:W-:Y:S02]  /*04b0*/  ULDC UR4, c[0x0][0x150] ;  /* 0x0000540000047ab9 */ /* 0x000fe40000000800 */
[----:B------:R-:W-:Y:S01]  /*04c0*/  FMUL R10, R2, UR4 ;  /* 0x00000004020a7c20 */ /* 0x000fe20008400000 */
[----:B------:R-:W-:Y:S06]  /*04d0*/  @P0 BRA `(.L_x_174) ;  /* 0x0000000000480947 */ /* 0x000fec0003800000 */
[----:B------:R-:W0:Y:S01]  /*04e0*/  S2UR UR5, SR_CgaCtaId ;  /* 0x00000000000579c3 */ /* 0x000e220000008800 */
        /* <DEDUP_REMOVED lines=12> */
[----:B0-----:R0:W1:Y:S08]  /*05b0*/  SYNCS.EXCH.64 URZ, [UR8+0x34850], UR4 ;  /* 0x03485004083f75b2 */ /* 0x0010700008000100 */
[----:B------:R0:W3:Y:S01]  /*05c0*/  SYNCS.EXCH.64 URZ, [UR8+0x34860], UR6 ;  /* 0x03486006083f75b2 */ /* 0x0000e20008000100 */
[----:B------:R0:W0:Y:S01]  /*05d0*/  SYNCS.EXCH.64 URZ, [UR8+0x34858], UR4 ;  /* 0x03485804083f75b2 */ /* 0x0000220008000100 */
[----:B------:R0:W0:Y:S01]  /*05e0*/  SYNCS.EXCH.64 URZ, [UR8+0x34868], UR6 ;  /* 0x03486806083f75b2 */ /* 0x0000220008000100 */
[----:B------:R-:W-:Y:S01]  /*05f0*/  NOP ;  /* 0x0000000000007918 */ /* 0x000fe20000000000 */
.L_x_174:
[----:B------:R-:W5:Y:S01]  /*0600*/  SHFL.IDX PT, R9, R3, RZ, 0x1f ;  /* 0x00001fff03097589 */ /* 0x000f6200000e0000 */
[----:B------:R-:W-:Y:S01]  /*0610*/  LOP3.LUT R5, R5, 0xffffff80, RZ, 0xc0, !PT ;  /* 0xffffff8005057812 */ /* 0x000fe200078ec0ff */
[----:B------:R-:W0:Y:S01]  /*0620*/  LDC R12, c[0x0][0x144] ;  /* 0x00005100ff0c7b82 */ /* 0x000e220000000800 */
[----:B------:R-:W0:Y:S01]  /*0630*/  F2I.U32.TRUNC.NTZ R10, R10 ;  /* 0x0000000a000a7305 */ /* 0x000e22000020f000 */
[----:B------:R-:W-:Y:S01]  /*0640*/  SHF.R.S32.HI R11, RZ, 0x1f, R8 ;  /* 0x0000001fff0b7819 */ /* 0x000fe20000011408 */
[----:B------:R-:W-:Y:S01]  /*0650*/  NOP ;  /* 0x0000000000007918 */ /* 0x000fe20000000000 */
[----:B------:R-:W-:-:S05]  /*0660*/  IMAD.IADD R5, R0, 0x1, -R5 ;  /* 0x0000000100057824 */ /* 0x000fca00078e0a05 */
[----:B------:R-:W-:-:S04]  /*0670*/  SHF.R.S32.HI R2, RZ, 0x1f, R5 ;  /* 0x0000001fff027819 */ /* 0x000fc80000011405 */
[----:B------:R-:W-:-:S04]  /*0680*/  LEA.HI R2, R2, R5, RZ, 0x3 ;  /* 0x0000000502027211 */ /* 0x000fc800078f18ff */
[--C-:B------:R-:W-:Y:S02]  /*0690*/  SHF.R.S32.HI R6, RZ, 0x3, R2.reuse ;  /* 0x00000003ff067819 */ /* 0x100fe40000011402 */
[----:B------:R-:W-:Y:S02]  /*06a0*/  SHF.R.S32.HI R7, RZ, 0x1f, R2 ;  /* 0x0000001fff077819 */ /* 0x000fe40000011402 */
[----:B-----5:R-:W-:Y:S02]  /*06b0*/  ISETP.NE.AND P0, PT, R9, RZ, PT ;  /* 0x000000ff0900720c */ /* 0x020fe40003f05270 */
[----:B------:R-:W-:Y:S02]  /*06c0*/  LEA.HI R7, R7, R6, RZ, 0x2 ;  /* 0x0000000607077211 */ /* 0x000fe400078f10ff */
[----:B------:R-:W-:Y:S02]  /*06d0*/  SHF.R.S32.HI R9, RZ, 0x1f, R4 ;  /* 0x0000001fff097819 */ /* 0x000fe40000011404 */
[----:B------:R-:W-:-:S02]  /*06e0*/  LOP3.LUT R7, R7, 0xfffffffc, RZ, 0xc0, !PT ;  /* 0xfffffffc07077812 */ /* 0x000fc400078ec0ff */
[----:B------:R-:W-:-:S05]  /*06f0*/  LEA.HI R9, R9, R4, RZ, 0x2 ;  /* 0x0000000409097211 */ /* 0x000fca00078f10ff */
[----:B------:R-:W-:Y:S05]  /*0700*/  @P0 BRA `(.L_x_175) ;  /* 0x0000000000480947 */ /* 0x000fea0003800000 */
[----:B0-----:R-:W0:Y:S01]  /*0710*/  S2UR UR5, SR_CgaCtaId ;  /* 0x00000000000579c3 */ /* 0x001e220000008800 */
[----:B------:R-:W-:Y:S01]  /*0720*/  UMOV UR4, 0x400 ;  /* 0x0000040000047882 */ /* 0x000fe20000000000 */
[----:B------:R-:W-:Y:S01]  /*0730*/  UMOV UR6, 0x1 ;  /* 0x0000000100067882 */ /* 0x000fe20000000000 */
[----:B------:R-:W-:Y:S01]  /*0740*/  UMOV UR9, 0x2 ;  /* 0x0000000200097882 */ /* 0x000fe20000000000 */
[----:B------:R-:W-:-:S04]  /*0750*/  UIADD3 UR6, -UR6, 0x100000, URZ ;  /* 0x0010000006067890 */ /* 0x000fc8000fffe13f */
[----:B------:R-:W-:Y:S02]  /*0760*/  USHF.L.U32 UR7, UR6, 0xb, URZ ;  /* 0x0000000b06077899 */ /* 0x000fe4000800063f */
[----:B------:R-:W-:Y:S01]  /*0770*/  USHF.L.U32 UR6, UR6, 0x1, URZ ;  /* 0x0000000106067899 */ /* 0x000fe2000800063f */
[----:B------:R-:W-:Y:S01]  /*0780*/  ELECT P0, URZ, PT ;  /* 0x00000000003f782f */ /* 0x000fe20003800000 */
[----:B0-----:R-:W-:Y:S02]  /*0790*/  ULEA UR8, UR5, UR4, 0x18 ;  /* 0x0000000405087291 */ /* 0x001fe4000f8ec03f */
[----:B------:R-:W-:-:S04]  /*07a0*/  UIADD3 UR4, -UR9, 0x100000, URZ ;  /* 0x0010000009047890 */ /* 0x000fc8000fffe13f */
[----:B------:R-:W-:Y:S02]  /*07b0*/  USHF.L.U32 UR5, UR4, 0xb, URZ ;  /* 0x0000000b04057899 */ /* 0x000fe4000800063f */
[----:B------:R-:W-:Y:S01]  /*07c0*/  USHF.L.U32 UR4, UR4, 0x1, URZ ;  /* 0x0000000104047899 */ /* 0x000fe2000800063f */
[----:B------:R-:W0:Y:S03]  /*07d0*/  FENCE.VIEW.ASYNC.S ;  /* 0x00000000000073c6 */ /* 0x000e260000000000 */
[----:B0-----:R0:W0:Y:S08]  /*07e0*/  SYNCS.EXCH.64 URZ, [UR8+0x34870], UR6 ;  /* 0x03487006083f75b2 */ /* 0x0010300008000100 */
[----:B------:R0:W0:Y:S01]  /*07f0*/  SYNCS.EXCH.64 URZ, [UR8+0x34880], UR4 ;  /* 0x03488004083f75b2 */ /* 0x0000220008000100 */
[----:B------:R0:W0:Y:S01]  /*0800*/  SYNCS.EXCH.64 URZ, [UR8+0x34878], UR6 ;  /* 0x03487806083f75b2 */ /* 0x0000220008000100 */
[----:B------:R0:W0:Y:S01]  /*0810*/  SYNCS.EXCH.64 URZ, [UR8+0x34888], UR4 ;  /* 0x03488804083f75b2 */ /* 0x0000220008000100 */
[----:B------:R-:W-:Y:S01]  /*0820*/  NOP ;  /* 0x0000000000007918 */ /* 0x000fe20000000000 */
.L_x_175:
[----:B------:R-:W5:Y:S01]  /*0830*/  SHFL.IDX PT, R14, R3, RZ, 0x1f ;  /* 0x00001fff030e7589 */ /* 0x000f6200000e0000 */
[----:B0-----:R-:W0:Y:S01]  /*0840*/  S2UR UR4, SR_CTAID.X ;  /* 0x00000000000479c3 */ /* 0x001e220000002500 */
[----:B------:R-:W-:Y:S01]  /*0850*/  LOP3.LUT R9, R9, 0x3ffffffc, RZ, 0xc0, !PT ;  /* 0x3ffffffc09097812 */ /* 0x000fe200078ec0ff */
[----:B------:R-:W-:Y:S01]  /*0860*/  IMAD.IADD R7, R6, 0x1, -R7 ;  /* 0x0000000106077824 */ /* 0x000fe200078e0a07 */
[----:B------:R-:W-:Y:S01]  /*0870*/  LEA.HI R11, R11, R8, RZ, 0x2 ;  /* 0x000000080b0b7211 */ /* 0x000fe200078f10ff */
[----:B------:R-:W-:Y:S02]  /*0880*/  NOP ;  /* 0x0000000000007918 */ /* 0x000fe40000000000 */
[----:B------:R-:W-:Y:S01]  /*0890*/  IMAD.IADD R4, R4, 0x1, -R9 ;  /* 0x0000000104047824 */ /* 0x000fe200078e0a09 */
[----:B------:R-:W-:Y:S01]  /*08a0*/  LOP3.LUT R11, R11, 0x3ffffffc, RZ, 0xc0, !PT ;  /* 0x3ffffffc0b0b7812 */ /* 0x000fe200078ec0ff */
[----:B------:R-:W1:Y:S02]  /*08b0*/  LDC R6, c[0x0][0x140] ;  /* 0x00005000ff067b82 */ /* 0x000e640000000800 */
[----:B------:R-:W-:-:S02]  /*08c0*/  IMAD R4, R4, 0x4, R7 ;  /* 0x0000000404047824 */ /* 0x000fc400078e0207 */
[----:B------:R-:W-:Y:S02]  /*08d0*/  IMAD.IADD R8, R8, 0x1, -R11 ;  /* 0x0000000108087824 */ /* 0x000fe400078e0a0b */
[----:B------:R-:W-:Y:S01]  /*08e0*/  IMAD.MOV R11, RZ, RZ, -R10 ;  /* 0x000000ffff0b7224 */ /* 0x000fe200078e0a0a */
[----:B------:R-:W-:Y:S01]  /*08f0*/  LEA.HI R2, R4, R4, RZ, 0x1 ;  /* 0x0000000404027211 */ /* 0x000fe200078f08ff */
[----:B------:R-:W-:-:S03]  /*0900*/  IMAD R8, R8, 0x4, R7 ;  /* 0x0000000408087824 */ /* 0x000fc600078e0207 */
[----:B------:R-:W-:Y:S02]  /*0910*/  LOP3.LUT R9, R2, 0xfffffffe, RZ, 0xc0, !PT ;  /* 0xfffffffe02097812 */ /* 0x000fe400078ec0ff */
[----:B------:R-:W-:Y:S02]  /*0920*/  LEA.HI R2, R8, R8, RZ, 0x1 ;  /* 0x0000000808027211 */ /* 0x000fe400078f08ff */
[----:B-----5:R-:W-:Y:S01]  /*0930*/  ISETP.NE.AND P0, PT, R14, RZ, PT ;  /* 0x000000ff0e00720c */ /* 0x020fe20003f05270 */
[----:B0-----:R-:W-:Y:S01]  /*0940*/  IMAD R12, R12, R11, UR4 ;  /* 0x000000040c0c7e24 */ /* 0x001fe2000f8e020b */
[----:B------:R-:W-:Y:S01]  /*0950*/  LOP3.LUT R7, R2, 0xfffffffe, RZ, 0xc0, !PT ;  /* 0xfffffffe02077812 */ /* 0x000fe200078ec0ff */
[----:B------:R-:W-:-:S04]  /*0960*/  IMAD.IADD R9, R4, 0x1, -R9 ;  /* 0x0000000104097824 */ /* 0x000fc800078e0a09 */
[----:B------:R-:W-:Y:S01]  /*0970*/  IMAD.IADD R7, R8, 0x1, -R7 ;  /* 0x0000000108077824 */ /* 0x000fe200078e0a07 */
[----:B------:R-:W-:-:S05]  /*0980*/  ISETP.NE.AND P5, PT, R9, R12, PT ;  /* 0x0000000c0900720c */ /* 0x000fca0003fa5270 */
[----:B------:R-:W-:Y:S08]  /*0990*/  @P0 BRA `(.L_x_176) ;  /* 0x0000000000480947 */ /* 0x000ff00003800000 */
        /* <DEDUP_REMOVED lines=18> */
.L_x_176:
[----:B------:R-:W5:Y:S01]  /*0ac0*/  SHFL.IDX PT, R9, R3, RZ, 0x1f ;  /* 0x00001fff03097589 */ /* 0x000f6200000e0000 */
[----:B------:R-:W-:Y:S01]  /*0ad0*/  ISETP.NE.AND P2, PT, R7, R12, PT ;  /* 0x0000000c0700720c */ /* 0x000fe20003f45270 */
[----:B------:R-:W-:Y:S01]  /*0ae0*/  IMAD.SHL.U32 R7, R4, 0x4, RZ ;  /* 0x0000000404077824 */ /* 0x000fe200078e00ff */
[----:B------:R-:W-:Y:S01]  /*0af0*/  LOP3.LUT P0, RZ, R5, 0x7, RZ, 0xc0, !PT ;  /* 0x0000000705ff7812 */ /* 0x000fe2000780c0ff */
[----:B------:R-:W-:Y:S01]  /*0b00*/  IMAD.SHL.U32 R17, R8, 0x4, RZ ;  /* 0x0000000408117824 */ /* 0x000fe200078e00ff */
[----:B-1----:R-:W-:Y:S01]  /*0b10*/  ISETP.EQ.U32.AND P1, PT, R6, 0x1, PT ;  /* 0x000000010600780c */ /* 0x002fe20003f22070 */
[----:B------:R-:W-:Y:S01]  /*0b20*/  IMAD.MOV.U32 R16, RZ, RZ, 0x1 ;  /* 0x00000001ff107424 */ /* 0x000fe200078e00ff */
[----:B------:R-:W-:Y:S01]  /*0b30*/  LOP3.LUT R18, R4, 0xc, R7, 0x78, !PT ;  /* 0x0000000c04127812 */ /* 0x000fe200078e7807 */
[----:B------:R-:W-:Y:S01]  /*0b40*/  NOP ;  /* 0x0000000000007918 */ /* 0x000fe20000000000 */
[----:B------:R-:W-:Y:S02]  /*0b50*/  LOP3.LUT R17, R8, 0xc, R17, 0x78, !PT ;  /* 0x0000000c08117812 */ /* 0x000fe400078e7811 */
[----:B------:R-:W-:-:S02]  /*0b60*/  ISETP.LT.U32.AND P4, PT, R18, 0x2, !P0 ;  /* 0x000000021200780c */ /* 0x000fc40004781070 */
[----:B------:R-:W-:Y:S02]  /*0b70*/  @P5 LEA.HI R2, R18, R18, RZ, 0x1 ;  /* 0x0000001212025211 */ /* 0x000fe400078f08ff */
[----:B------:R-:W-:Y:S02]  /*0b80*/  SEL R5, RZ, 0x1, !P4 ;  /* 0x00000001ff057807 */ /* 0x000fe40006000000 */
[----:B------:R-:W-:Y:S02]  /*0b90*/  @P5 SHF.R.S32.HI R2, RZ, 0x1, R2 ;  /* 0x00000001ff025819 */ /* 0x000fe40000011402 */
[----:B------:R-:W-:Y:S02]  /*0ba0*/  @P2 LEA.HI R4, R17, R17, RZ, 0x1 ;  /* 0x0000001111042211 */ /* 0x000fe400078f08ff */
[----:B------:R-:W-:Y:S01]  /*0bb0*/  @P5 ISETP.NE.AND P6, PT, R2, R13, PT ;  /* 0x0000000d0200520c */ /* 0x000fe20003fc5270 */
[----:B------:R-:W-:Y:S01]  /*0bc0*/  IMAD.MOV.U32 R2, RZ, RZ, 0x1 ;  /* 0x00000001ff027424 */ /* 0x000fe200078e00ff */
[----:B------:R-:W-:-:S02]  /*0bd0*/  @P2 SHF.R.S32.HI R4, RZ, 0x1, R4 ;  /* 0x00000001ff042819 */ /* 0x000fc40000011404 */
[----:B-----5:R-:W-:Y:S02]  /*0be0*/  ISETP.NE.AND P4, PT, R9, RZ, PT ;  /* 0x000000ff0900720c */ /* 0x020fe40003f85270 */
[----:B------:R-:W-:Y:S02]  /*0bf0*/  @P5 SEL R16, RZ, 0x1, P6 ;  /* 0x00000001ff105807 */ /* 0x000fe40003000000 */
[----:B------:R-:W-:Y:S02]  /*0c00*/  @P2 ISETP.NE.AND P3, PT, R4, R13, PT ;  /* 0x0000000d0400220c */ /* 0x000fe40003f65270 */
[----:B------:R-:W-:Y:S02]  /*0c10*/  ISETP.LT.U32.AND P0, PT, R17, 0x2, !P0 ;  /* 0x000000021100780c */ /* 0x000fe40004701070 */
[----:B------:R-:W-:Y:S02]  /*0c20*/  LOP3.LUT R16, R16, R5, RZ, 0xc0, !PT ;  /* 0x0000000510107212 */ /* 0x000fe400078ec0ff */
[----:B------:R-:W-:-:S02]  /*0c30*/  SEL R5, RZ, 0x1, !P0 ;  /* 0x00000001ff057807 */ /* 0x000fc40004000000 */
[----:B------:R-:W-:Y:S01]  /*0c40*/  @P2 SEL R2, RZ, 0x1, P3 ;  /* 0x00000001ff022807 */ /* 0x000fe20001800000 */
[----:B------:R-:W-:Y:S06]  /*0c50*/  @P4 BRA `(.L_x_177) ;  /* 0x0000000000484947 */ /* 0x000fec0003800000 */
        /* <DEDUP_REMOVED lines=16> */
[----:B------:R1:W0:Y:S02]  /*0d60*/  SYNCS.EXCH.64 URZ, [UR8+0x348c8], UR6 ;  /* 0x0348c806083f75b2 */ /* 0x0002240008000100 */
[----:B-1----:R-:W-:Y:S01]  /*0d70*/  NOP ;  /* 0x0000000000007918 */ /* 0x002fe20000000000 */
.L_x_177:
[----:B------:R-:W-:Y:S01]  /*0d80*/  LOP3.LUT R2, R2, R5, RZ, 0xc0, !PT ;  /* 0x0000000502027212 */ /* 0x000fe200078ec0ff */
[----:B------:R-:W-:Y:S01]  /*0d90*/  NOP ;  /* 0x0000000000007918 */ /* 0x000fe20000000000 */
[----:B------:R-:W-:Y:S05]  /*0da0*/  @!P1 BRA `(.L_x_178) ;  /* 0x0000000000089947 */ /* 0x000fea0003800000 */
[----:B0-234-:R-:W-:Y:S01]  /*0db0*/  UCGABAR_ARV ;  /* 0x00000000000079c7 */ /* 0x01dfe20008000000 */
[----:B------:R-:W-:Y:S05]  /*0dc0*/  BRA `(.L_x_179) ;  /* 0x0000000000047947 */ /* 0x000fea0003800000 */
.L_x_178:
[----:B0-234-:R-:W-:Y:S01]  /*0dd0*/  NOP ;  /* 0x0000000000007918 */ /* 0x01dfe20000000000 */
.L_x_179:
[----:B------:R-:W-:Y:S05]  /*0de0*/  @!P1 BRA `(.L_x_180) ;  /* 0x00000000000c9947 */ /* 0x000fea0003800000 */
[----:B------:R-:W-:Y:S01]  /*0df0*/  UCGABAR_WAIT ;  /* 0x0000000000007dc7 */ /* 0x000fe20008000000 */
[----:B------:R-:W-:Y:S01]  /*0e00*/  CCTL.IVALL ;  /* 0x00000000ff00798f */ /* 0x000fe20002000000 */
[----:B------:R-:W-:Y:S05]  /*0e10*/  BRA `(.L_x_181) ;  /* 0x0000000000047947 */ /* 0x000fea0003800000 */
.L_x_180:
[----:B------:R-:W-:Y:S06]  /*0e20*/  BAR.SYNC.DEFER_BLOCKING 0x0 ;  /* 0x0000000000007b1d */ /* 0x000fec0000010000 */
.L_x_181:
[----:B------:R-:W-:Y:S01]  /*0e30*/  UMOV UR4, 0x1 ;  /* 0x0000000100047882 */ /* 0x000fe20000000000 */
[----:B------:R-:W-:Y:S01]  /*0e40*/  PLOP3.LUT P0, PT, PT, PT, UP0, 0x80, 0x0 ;  /* 0x000000000000781c */ /* 0x000fe20003f0f008 */
[----:B------:R-:W-:Y:S01]  /*0e50*/  USEL UR4, UR4, 0x2, !UP0 ;  /* 0x0000000204047887 */ /* 0x000fe2000c000000 */
[----:B------:R-:W-:-:S05]  /*0e60*/  ULDC.64 UR60, c[0x0][0x208] ;  /* 0x00008200003c7ab9 */ /* 0x000fca0000000a00 */
[----:B------:R-:W-:-:S05]  /*0e70*/  IMAD.U32 R4, RZ, RZ, UR4 ;  /* 0x00000004ff047e24 */ /* 0x000fca000f8e00ff */
[----:B------:R0:W-:Y:S01]  /*0e80*/  STL [R1+0x30], R4 ;  /* 0x0000300401007387 */ /* 0x0001e20000100800 */
[----:B------:R-:W-:Y:S05]  /*0e90*/  @!P0 BRA `(.L_x_182) ;  /* 0x0000006c00cc8947 */ /* 0x000fea0003800000 */
.L_x_183:
        /* <DEDUP_REMOVED lines=9> */
[----:B0-----:R-:W2:Y:S01]  /*0f30*/  LDL R4, [R1+0x30] ;  /* 0x0000300001047983 */ /* 0x001ea20000100800 */
[----:B------:R-:W-:Y:S01]  /*0f40*/  VIADD R0, R0, 0xffffff80 ;  /* 0xffffff8000007836 */ /* 0x000fe20000000000 */
[----:B------:R-:W-:Y:S01]  /*0f50*/  UMOV UR37, URZ ;  /* 0x0000003f00257c82 */ /* 0x000fe20008000000 */
[----:B------:R-:W-:Y:S01]  /*0f60*/  IMAD.U32 R184, RZ, RZ, UR4 ;  /* 0x00000004ffb87e24 */ /* 0x000fe2000f8e00ff */
[----:B------:R-:W-:Y:S01]  /*0f70*/  UMOV UR36, URZ ;  /* 0x0000003f00247c82 */ /* 0x000fe20008000000 */
[----:B------:R-:W-:Y:S01]  /*0f80*/  IMAD.MOV.U32 R185, RZ, RZ, RZ ;  /* 0x000000ffffb97224 */ /* 0x000fe200078e00ff */
[----:B------:R-:W-:-:S04]  /*0f90*/  SHF.R.S32.HI R3, RZ, 0x1f, R0 ;  /* 0x0000001fff037819 */ /* 0x000fc80000011400 */
[CC--:B------:R-:W-:Y:S02]  /*0fa0*/  LEA.HI R5, R3.reuse, R0.reuse, RZ, 0x7 ;  /* 0x0000000003057211 */ /* 0x0c0fe400078f38ff */
[-C--:B------:R-:W-:Y:S02]  /*0fb0*/  LEA.HI R7, R3, R0.reuse, RZ, 0x4 ;  /* 0x0000000003077211 */ /* 0x080fe400078f20ff */
[----:B------:R-:W-:Y:S02]  /*0fc0*/  LOP3.LUT R187, R5, 0xffffff80, RZ, 0xc0, !PT ;  /* 0xffffff8005bb7812 */ /* 0x000fe400078ec0ff */
[----:B------:R-:W-:Y:S02]  /*0fd0*/  LOP3.LUT R9, R7, 0x3fffff0, RZ, 0xc0, !PT ;  /* 0x03fffff007097812 */ /* 0x000fe400078ec0ff */
[----:B------:R-:W-:Y:S01]  /*0fe0*/  LEA.HI R11, R3, R0, RZ, 0x2 ;  /* 0x00000000030b7211 */ /* 0x000fe200078f10ff */
[C---:B------:R-:W-:Y:S01]  /*0ff0*/  IMAD.IADD R187, R0.reuse, 0x1, -R187 ;  /* 0x0000000100bb7824 */ /* 0x040fe200078e0abb */
[----:B------:R-:W-:Y:S01]  /*1000*/  SHF.R.S32.HI R8, RZ, 0x4, R7 ;  /* 0x00000004ff087819 */ /* 0x000fe20000011407 */
[----:B------:R-:W-:Y:S01]  /*1010*/  IMAD.IADD R9, R0, 0x1, -R9 ;  /* 0x0000000100097824 */ /* 0x000fe200078e0a09 */
[----:B------:R-:W-:-:S02]  /*1020*/  LOP3.LUT R11, R11, 0xfffffffc, RZ, 0xc0, !PT ;  /* 0xfffffffc0b0b7812 */ /* 0x000fc400078ec0ff */
[----:B------:R-:W-:Y:S02]  /*1030*/  SHF.R.S32.HI R190, RZ, 0x7, R5 ;  /* 0x00000007ffbe7819 */ /* 0x000fe40000011405 */
[----:B------:R-:W-:Y:S01]  /*1040*/  LEA.HI R7, R7, R8, RZ, 0x1 ;  /* 0x0000000807077211 */ /* 0x000fe200078f08ff */
[----:B------:R-:W-:Y:S01]  /*1050*/  IMAD.IADD R11, R0, 0x1, -R11 ;  /* 0x00000001000b7824 */ /* 0x000fe200078e0a0b */
[----:B------:R-:W-:Y:S02]  /*1060*/  LEA.HI R5, R5, R190, RZ, 0x1 ;  /* 0x000000be05057211 */ /* 0x000fe400078f08ff */
[----:B------:R-:W-:Y:S02]  /*1070*/  LOP3.LUT R7, R7, 0x1ffffffe, RZ, 0xc0, !PT ;  /* 0x1ffffffe07077812 */ /* 0x000fe400078ec0ff */
[----:B------:R-:W-:-:S03]  /*1080*/  LOP3.LUT R5, R5, 0x3fffffe, RZ, 0xc0, !PT ;  /* 0x03fffffe05057812 */ /* 0x000fc600078ec0ff */
[----:B------:R-:W-:Y:S02]  /*1090*/  IMAD.IADD R7, R8, 0x1, -R7 ;  /* 0x0000000108077824 */ /* 0x000fe400078e0a07 */
[----:B------:R-:W-:Y:S01]  /*10a0*/  IMAD.IADD R5, R190, 0x1, -R5 ;  /* 0x00000001be057824 */ /* 0x000fe200078e0a05 */
[----:B--2---:R-:W-:Y:S02]  /*10b0*/  R2UR UR5, R4 ;  /* 0x00000000040572ca */ /* 0x004fe400000e0000 */
[CC--:B------:R-:W-:Y:S02]  /*10c0*/  LEA.HI R4, R3.reuse, R0.reuse, RZ, 0x5 ;  /* 0x0000000003047211 */ /* 0x0c0fe400078f28ff */
[----:B------:R-:W-:-:S03]  /*10d0*/  LEA.HI R3, R3, R0, RZ, 0x3 ;  /* 0x0000000003037211 */ /* 0x000fc600078f18ff */
[----:B------:R-:W-:Y:S01]  /*10e0*/  IMAD.SHL.U32 R4, R4, 0x20, RZ ;  /* 0x0000002004047824 */ /* 0x000fe200078e00ff */
[----:B------:R-:W-:Y:S02]  /*10f0*/  LOP3.LUT R23, R3, 0xfffffff8, RZ, 0xc0, !PT ;  /* 0xfffffff803177812 */ /* 0x000fe400078ec0ff */
[----:B------:R-:W-:Y:S02]  /*1100*/  SHF.R.S32.HI R186, RZ, 0x3, R3 ;  /* 0x00000003ffba7819 */ /* 0x000fe40000011403 */
[----:B------:R-:W-:Y:S01]  /*1110*/  LOP3.LUT R10, R4, 0xfffffc00, RZ, 0xc0, !PT ;  /* 0xfffffc00040a7812 */ /* 0x000fe200078ec0ff */
[----:B------:R-:W-:Y:S01]  /*1120*/  IMAD.IADD R23, R0, 0x1, -R23 ;  /* 0x0000000100177824 */ /* 0x000fe200078e0a17 */
[----:B------:R-:W-:Y:S01]  /*1130*/  SHF.R.S32.HI R4, RZ, 0x1f, R187 ;  /* 0x0000001fff047819 */ /* 0x000fe200000114bb */
[----:B------:R-:W-:Y:S01]  /*1140*/  ULOP3.LUT UR5, UR5, 0x1, URZ, 0xfc, !UPT ;  /* 0x0000000105057892 */ /* 0x000fe2000f8efc3f */
[----:B------:R-:W-:Y:S01]  /*1150*/  LEA.HI R0, R11, R11, RZ, 0x1 ;  /* 0x0000000b0b007211 */ /* 0x000fe200078f08ff */
[----:B------:R-:W-:Y:S01]  /*1160*/  IMAD R10, R9, 0x40, R10 ;  /* 0x00000040090a7824 */ /* 0x000fe200078e020a */
[CC--:B------:R-:W-:Y:S01]  /*1170*/  LEA.HI R6, R4.reuse, R187.reuse, RZ, 0x2 ;  /* 0x000000bb04067211 */ /* 0x0c0fe200078f10ff */
[----:B------:R-:W-:Y:S01]  /*1180*/  IMAD.SHL.U32 R19, R23, 0x8, RZ ;  /* 0x0000000817137824 */ /* 0x000fe200078e00ff */
[----:B------:R-:W-:Y:S01]  /*1190*/  LEA.HI R4, R4, R187, RZ, 0x5 ;  /* 0x000000bb04047211 */ /* 0x000fe200078f28ff */
[----:B------:R-:W-:Y:S01]  /*11a0*/  IMAD R193, R7, 0x8, R10 ;  /* 0x0000000807c17824 */ /* 0x000fe200078e020a */
[--C-:B------:R-:W-:Y:S01]  /*11b0*/  SHF.R.S32.HI R9, RZ, 0x2, R6.reuse ;  /* 0x00000002ff097819 */ /* 0x100fe20000011406 */
[----:B------:R-:W-:Y:S01]  /*11c0*/  VIADD R22, R19, 0x40 ;  /* 0x0000004013167836 */ /* 0x000fe20000000000 */
[----:B------:R-:W-:Y:S01]  /*11d0*/  SHF.R.S32.HI R12, RZ, 0x1f, R6 ;  /* 0x0000001fff0c7819 */ /* 0x000fe20000011406 */
[----:B------:R-:W-:Y:S01]  /*11e0*/  IMAD.MOV.U32 R7, RZ, RZ, -0x2 ;  /* 0xfffffffeff077424 */ /* 0x000fe200078e00ff */
[----:B------:R-:W-:Y:S01]  /*11f0*/  SHF.R.S32.HI R4, RZ, 0x5, R4 ;  /* 0x00000005ff047819 */ /* 0x000fe20000011404 */
[----:B------:R-:W-:Y:S01]  /*1200*/  IMAD.U32 R195, RZ, RZ, UR5 ;  /* 0x00000005ffc37e24 */ /* 0x000fe2000f8e00ff */
[----:B------:R-:W-:-:S02]  /*1210*/  LEA.HI R12, R12, R9, RZ, 0x3 ;  /* 0x000000090c0c7211 */ /* 0x000fc400078f18ff */
[----:B------:R-:W-:Y:S02]  /*1220*/  LOP3.LUT R6, R6, 0x7ffffffc, RZ, 0xc0, !PT ;  /* 0x7ffffffc06067812 */ /* 0x000fe400078ec0ff */
[----:B------:R-:W-:Y:S02]  /*1230*/  LOP3.LUT R12, R12, 0xfffffff8, RZ, 0xc0, !PT ;  /* 0xfffffff80c0c7812 */ /* 0x000fe400078ec0ff */
[----:B------:R-:W-:Y:S01]  /*1240*/  LOP3.LUT R0, R0, 0x1ffffffe, RZ, 0xc0, !PT ;  /* 0x1ffffffe00007812 */ /* 0x000fe200078ec0ff */
[----:B------:R-:W-:Y:S01]  /*1250*/  IMAD.IADD R6, R187, 0x1, -R6 ;  /* 0x00000001bb067824 */ /* 0x000fe200078e0a06 */
[----:B------:R-:W-:Y:S01]  /*1260*/  SHF.R.S32.HI R196, RZ, 0x1f, R22 ;  /* 0x0000001fffc47819 */ /* 0x000fe20000011416 */
[----:B------:R-:W-:Y:S02]  /*1270*/  IMAD.IADD R9, R9, 0x1, -R12 ;  /* 0x0000000109097824 */ /* 0x000fe400078e0a0c */
[----:B------:R-:W-:Y:S02]  /*1280*/  IMAD.IADD R0, R11, 0x1, -R0 ;  /* 0x000000010b007824 */ /* 0x000fe400078e0a00 */
[----:B------:R-:W-:-:S02]  /*1290*/  IMAD R4, R4, 0x10, R9 ;  /* 0x0000001004047824 */ /* 0x000fc400078e0209 */
[----:B------:R-:W-:Y:S02]  /*12a0*/  IMAD R194, R6, R7, 0x80 ;  /* 0x0000008006c27424 */ /* 0x000fe400078e0207 */
[----:B------:R-:W-:-:S04]  /*12b0*/  IMAD R191, R5, 0x40, R4 ;  /* 0x0000004005bf7824 */ /* 0x000fc800078e0204 */
[----:B------:R-:W-:-:S07]  /*12c0*/  IMAD R192, R0, 0x8, R191 ;  /* 0x0000000800c07824 */ /* 0x000fce00078e02bf */
.L_x_216:
[----:B0-----:R-:W0:Y:S01]  /*12d0*/  SHFL.IDX PT, R0, R190, RZ, 0x1f ;  /* 0x00001fffbe007589 */ /* 0x001e2200000e0000 */
[----:B------:R-:W1:Y:S01]  /*12e0*/  S2UR UR4, SR_CgaCtaId ;  /* 0x00000000000479c3 */ /* 0x000e620000008800 */
[----:B------:R-:W-:Y:S01]  /*12f0*/  ULDC UR5, c[0x0][0xc38] ;  /* 0x00030e0000057ab9 */ /* 0x000fe20000000800 */
[----:B------:R-:W-:Y:S01]  /*1300*/  R2UR UR11, R184 ;  /* 0x00000000b80b72ca */ /* 0x000fe200000e0000 */
[----:B------:R-:W-:Y:S01]  /*1310*/  ULDC.64 UR8, c[0x0][0x418] ;  /* 0x0001060000087ab9 */ /* 0x000fe20000000a00 */
[----:B------:R-:W-:Y:S02]  /*1320*/  UISETP.NE.AND UP1, UPT, UR5, 0x1, UPT ;  /* 0x000000010500788c */ /* 0x000fe4000bf25270 */
[----:B------:R-:W-:Y:S02]  /*1330*/  UISETP.NE.U32.AND UP0, UPT, UR8, URZ, UPT ;  /* 0x0000003f0800728c */ /* 0x000fe4000bf05070 */
[----:B--2---:R-:W2:Y:S01]  /*1340*/  LDC R89, c[0x0][0x2f0] ;  /* 0x0000bc00ff597b82 */ /* 0x004ea20000000800 */
        /* <DEDUP_REMOVED lines=34> */
[----:B---345:R-:W-:Y:S08]  /*1570*/  @!P0 BRA `(.L_x_184) ;  /* 0x0000000000408947 */ /* 0x038ff00003800000 */
        /* <DEDUP_REMOVED lines=16> */
.L_x_184:
[----:B------:R-:W-:Y:S02]  /*1680*/  LOP3.LUT R0, R185, 0x1, RZ, 0xc0, !PT ;  /* 0x00000001b9007812 */ /* 0x000fe400078ec0ff */
[----:B------:R-:W-:Y:S02]  /*1690*/  R2UR UR4, R195 ;  /* 0x00000000c30472ca */ /* 0x000fe400000e0000 */
[----:B------:R-:W-:-:S04]  /*16a0*/  SHF.L.U32 R0, R0, 0x1f, RZ ;  /* 0x0000001f00007819 */ /* 0x000fc800000006ff */
[----:B------:R-:W0:Y:S07]  /*16b0*/  SYNCS.PHASECHK.TRANS64.TRYWAIT P1, [UR38+0x34800], R0 ;  /* 0x03480000ff0075a7 */ /* 0x000e2e0008020166 */
[----:B------:R-:W-:-:S05]  /*16c0*/  IMAD.U32 R3, RZ, RZ, UR4 ;  /* 0x00000004ff037e24 */ /* 0x000fca000f8e00ff */
[----:B------:R-:W-:Y:S01]  /*16d0*/  ISETP.NE.AND P0, PT, R3, 0x3, PT ;  /* 0x000000030300780c */ /* 0x000fe20003f05270 */
[----:B0-----:R-:W-:-:S12]  /*16e0*/  @!P1 BRA `(.L_x_185) ;  /* 0x000000ac00ec9947 */ /* 0x001fd80003800000 */
.L_x_314:
[----:B------:R-:W-:Y:S05]  /*16f0*/  @!P0 BRA `(.L_x_186) ;  /* 0x0000000000048947 */ /* 0x000fea0003800000 */
[----:B------:R-:W-:Y:S01]  /*1700*/  BPT.TRAP 0x1 ;  /* 0x000000040000795c */ /* 0x000fe20000300000 */
.L_x_186:
[----:B------:R-:W-:Y:S02]  /*1710*/  IMAD.U32 R6, RZ, RZ, UR36 ;  /* 0x00000024ff067e24 */ /* 0x000fe4000f8e00ff */
[----:B0-----:R-:W-:-:S03]  /*1720*/  IMAD.U32 R3, RZ, RZ, UR37 ;  /* 0x00000025ff037e24 */ /* 0x001fc6000f8e00ff */
[----:B------:R-:W-:Y:S02]  /*1730*/  LEA R6, R6, UR38, 0x3 ;  /* 0x0000002606067c11 */ /* 0x000fe4000f8e18ff */
[----:B------:R-:W-:-:S04]  /*1740*/  SHF.L.U32 R3, R3, 0x1f, RZ ;  /* 0x0000001f03037819 */ /* 0x000fc800000006ff */
[----:B------:R0:W1:Y:S01]  /*1750*/  SYNCS.PHASECHK.TRANS64.TRYWAIT P1, [R6+URZ+0x34830], R3 ;  /* 0x03483003060075a7 */ /* 0x000062000802017f */
[----:B------:R-:W-:Y:S05]  /*1760*/  @!P0 BRA `(.L_x_187) ;  /* 0x0000000000048947 */ /* 0x000fea0003800000 */
[----:B------:R-:W-:Y:S01]  /*1770*/  BPT.TRAP 0x1 ;  /* 0x000000040000795c */ /* 0x000fe20000300000 */
.L_x_187:
[----:B-1----:R-:W-:Y:S05]  /*1780*/  @P1 BRA `(.L_x_188) ;  /* 0x0000000000081947 */ /* 0x002fea0003800000 */
[----:B------:R-:W1:Y:S02]  /*1790*/  SYNCS.PHASECHK.TRANS64.TRYWAIT P1, [R6+URZ+0x34830], R3 ;  /* 0x03483003060075a7 */ /* 0x000e64000802017f */
[----:B-1----:R-:W-:Y:S05]  /*17a0*/  @!P1 BRA `(.L_x_189) ;  /* 0x000000ac00d49947 */ /* 0x002fea0003800000 */
.L_x_188:
[----:B------:R-:W-:Y:S05]  /*17b0*/  WARPSYNC.ALL ;  /* 0x0000000000007948 */ /* 0x000fea0003800000 */
[----:B------:R-:W-:Y:S01]  /*17c0*/  UIADD3 UR38, UR38, 0x1c400, URZ ;  /* 0x0001c40026267890 */ /* 0x000fe2000fffe03f */
[----:B------:R-:W-:Y:S01]  /*17d0*/  WARPGROUP.ARRIVE ;  /* 0x00000000000079c5 */ /* 0x000fe20000000000 */
[----:B------:R-:W-:Y:S02]  /*17e0*/  ULOP3.LUT UR4, UR40, 0x10000, URZ, 0xfc, !UPT ;  /* 0x0001000028047892 */ /* 0x000fe4000f8efc3f */
[----:B------:R-:W-:Y:S01]  /*17f0*/  USHF.R.U32.HI UR38, URZ, 0x4, UR38 ;  /* 0x000000043f267899 */ /* 0x000fe20008011626 */
[----:B------:R-:W-:Y:S01]  /*1800*/  UMOV UR9, 0x40000040 ;  /* 0x4000004000097882 */ /* 0x000fe20000000000 */
[----:B------:R-:W-:-:S02]  /*1810*/  UMOV UR11, 0x40000040 ;  /* 0x40000040000b7882 */ /* 0x000fc40000000000 */
[----:B------:R-:W-:Y:S01]  /*1820*/  ULOP3.LUT UR38, UR38, 0x3fff, URZ, 0xc0, !UPT ;  /* 0x00003fff26267892 */ /* 0x000fe2000f8ec03f */
[----:B------:R-:W-:Y:S01]  /*1830*/  IMAD.U32 R5, RZ, RZ, UR9 ;  /* 0x00000009ff057e24 */ /* 0x000fe2000f8e00ff */
[----:B------:R-:W-:Y:S01]  /*1840*/  UMOV UR8, UR4 ;  /* 0x0000000400087c82 */ /* 0x000fe20008000000 */
[----:B------:R-:W-:Y:S01]  /*1850*/  UIADD3 UR56, UR4, 0x2, URZ ;  /* 0x0000000204387890 */ /* 0x000fe2000fffe03f */
[----:B------:R-:W-:Y:S01]  /*1860*/  IMAD.U32 R4, RZ, RZ, UR8 ;  /* 0x00000008ff047e24 */ /* 0x000fe2000f8e00ff */
[----:B------:R-:W-:Y:S01]  /*1870*/  ULOP3.LUT UR38, UR38, 0x10000, URZ, 0xfc, !UPT ;  /* 0x0001000026267892 */ /* 0x000fe2000f8efc3f */
[----:B------:R-:W-:Y:S01]  /*1880*/  UMOV UR57, 0x40000040 ;  /* 0x4000004000397882 */ /* 0x000fe20000000000 */
[----:B------:R-:W-:Y:S02]  /*1890*/  UMOV UR59, 0x40000040 ;  /* 0x40000040003b7882 */ /* 0x000fe40000000000 */
[----:B------:R-:W-:Y:S02]  /*18a0*/  UIMAD UR5, UR36, 0xc00, UR38 ;  /* 0x00000c00240578a4 */ /* 0x000fe4000f8e0226 */
[----:B------:R-:W-:-:S02]  /*18b0*/  UIADD3 UR52, UR4, 0x4, URZ ;  /* 0x0000000404347890 */ /* 0x000fc4000fffe03f */
[----:B------:R-:W-:Y:S02]  /*18c0*/  UIADD3 UR58, UR5, 0x2, URZ ;  /* 0x00000002053a7890 */ /* 0x000fe4000fffe03f */
[----:B------:R-:W-:Y:S02]  /*18d0*/  UIADD3 UR54, UR5, 0x4, URZ ;  /* 0x0000000405367890 */ /* 0x000fe4000fffe03f */
[----:B------:R-:W-:Y:S01]  /*18e0*/  UMOV UR10, UR5 ;  /* 0x00000005000a7c82 */ /* 0x000fe20008000000 */
[----:B------:R-:W-:Y:S01]  /*18f0*/  UMOV UR53, 0x40000040 ;  /* 0x4000004000357882 */ /* 0x000fe20000000000 */
[----:B------:R-:W-:Y:S01]  /*1900*/  HGMMA.64x128x16.F32 R24, gdesc[UR8], RZ, !UPT, gsb0 ;  /* 0x01e00000081879f0 */ /* 0x000fe2000c0008ff */
[----:B------:R-:W-:Y:S01]  /*1910*/  UMOV UR55, 0x40000040 ;  /* 0x4000004000377882 */ /* 0x000fe20000000000 */
[----:B------:R-:W-:Y:S02]  /*1920*/  UIADD3 UR8, UR4, 0x6, URZ ;  /* 0x0000000604087890 */ /* 0x000fe4000fffe03f */
[----:B------:R-:W-:Y:S01]  /*1930*/  UIADD3 UR10, UR5, 0x6, URZ ;  /* 0x00000006050a7890 */ /* 0x000fe2000fffe03f */
[----:B------:R-:W-:Y:S01]  /*1940*/  UMOV UR9, 0x40000040 ;  /* 0x4000004000097882 */ /* 0x000fe20000000000 */
[----:B------:R-:W-:Y:S01]  /*1950*/  UMOV UR11, 0x40000040 ;  /* 0x40000040000b7882 */ /* 0x000fe20000000000 */
[----:B------:R-:W-:-:S02]  /*1960*/  UIADD3 UR12, UR4, 0x400, URZ ;  /* 0x00000400040c7890 */ /* 0x000fc4000fffe03f */
[----:B------:R-:W-:Y:S01]  /*1970*/  UIADD3 UR14, UR5, 0x400, URZ ;  /* 0x00000400050e7890 */ /* 0x000fe2000fffe03f */
[----:B------:R-:W-:Y:S01]  /*1980*/  UMOV UR13, 0x40000040 ;  /* 0x40000040000d7882 */ /* 0x000fe20000000000 */
[----:B------:R-:W-:Y:S01]  /*1990*/  UMOV UR15, 0x40000040 ;  /* 0x40000040000f7882 */ /* 0x000fe20000000000 */
[----:B------:R-:W-:Y:S02]  /*19a0*/  UIADD3 UR16, UR4, 0x402, URZ ;  /* 0x0000040204107890 */ /* 0x000fe4000fffe03f */
[----:B------:R-:W-:Y:S01]  /*19b0*/  UIADD3 UR18, UR5, 0x402, URZ ;  /* 0x0000040205127890 */ /* 0x000fe2000fffe03f */
[----:B------:R-:W-:Y:S01]  /*19c0*/  UMOV UR17, 0x40000040 ;  /* 0x4000004000117882 */ /* 0x000fe20000000000 */
        /* <DEDUP_REMOVED lines=61> */
.L_x_190:
[----:B------:R-:W-:Y:S01]  /*1da0*/  IMAD.IADD R0, R194, 0x1, R89 ;  /* 0x00000001c2007824 */ /* 0x000fe200078e0259 */
[----:B------:R-:W-:Y:S01]  /*1db0*/  P2R R91, PR, RZ, 0x1 ;  /* 0x00000001ff5b7803 */ /* 0x000fe20000000000 */
[----:B------:R-:W-:Y:S01]  /*1dc0*/  ULDC UR4, c[0x0][0x988] ;  /* 0x0002620000047ab9 */ /* 0x000fe20000000800 */
[----:B------:R-:W-:Y:S01]  /*1dd0*/  CS2R R150, SRZ ;  /* 0x0000000000967805 */ /* 0x000fe2000001ff00 */
[----:B------:R-:W-:Y:S01]  /*1de0*/  IMAD R7, R197, -0x80, R0 ;  /* 0xffffff80c5077824 */ /* 0x000fe200078e0200 */
[----:B------:R-:W-:Y:S02]  /*1df0*/  CS2R R148, SRZ ;  /* 0x0000000000947805 */ /* 0x000fe4000001ff00 */
[----:B------:R-:W-:Y:S02]  /*1e00*/  CS2R R146, SRZ ;  /* 0x0000000000927805 */ /* 0x000fe4000001ff00 */
[----:B------:R-:W-:Y:S02]  /*1e10*/  CS2R R144, SRZ ;  /* 0x0000000000907805 */ /* 0x000fe4000001ff00 */
[----:B------:R-:W-:-:S02]  /*1e20*/  CS2R R142, SRZ ;  /* 0x00000000008e7805 */ /* 0x000fc4000001ff00 */
[C---:B------:R-:W-:Y:S02]  /*1e30*/  ISETP.GT.AND P4, PT, R7.reuse, RZ, PT ;  /* 0x000000ff0700720c */ /* 0x040fe40003f84270 */
[----:B------:R-:W-:Y:S02]  /*1e40*/  CS2R R140, SRZ ;  /* 0x00000000008c7805 */ /* 0x000fe4000001ff00 */
[C---:B------:R-:W-:Y:S02]  /*1e50*/  ISETP.GT.AND P3, PT, R7.reuse, 0x1, PT ;  /* 0x000000010700780c */ /* 0x040fe40003f64270 */
[----:B------:R-:W-:Y:S02]  /*1e60*/  CS2R R138, SRZ ;  /* 0x00000000008a7805 */ /* 0x000fe4000001ff00 */
[----:B------:R-:W-:Y:S02]  /*1e70*/  ISETP.GT.AND P1, PT, R7, 0x8, PT ;  /* 0x000000080700780c */ /* 0x000fe40003f24270 */
[----:B------:R-:W-:-:S02]  /*1e80*/  CS2R R136, SRZ ;  /* 0x0000000000887805 */ /* 0x000fc4000001ff00 */
[----:B------:R-:W-:Y:S02]  /*1e90*/  FSEL R8, R24, -INF , P4 ;  /* 0xff80000018087808 */ /* 0x000fe40002000000 */
[----:B------:R-:W-:Y:S02]  /*1ea0*/  CS2R R134, SRZ ;  /* 0x0000000000867805 */ /* 0x000fe4000001ff00 */
[----:B------:R-:W-:Y:S02]  /*1eb0*/  FSEL R25, R25, -INF , P3 ;  /* 0xff80000019197808 */ /* 0x000fe40001800000 */
[----:B------:R-:W-:Y:S02]  /*1ec0*/  ISETP.GT.AND P2, PT, R7, 0x9, PT ;  /* 0x000000090700780c */ /* 0x000fe40003f44270 */
[----:B------:R-:W-:Y:S02]  /*1ed0*/  FSEL R88, R28, -INF , P1 ;  /* 0xff8000001c587808 */ /* 0x000fe40000800000 */
[----:B01----:R-:W-:-:S02]  /*1ee0*/  FMNMX.FTZ R3, R8, R25, !PT ;  /* 0x0000001908037209 */ /* 0x003fc40007810000 */
[----:B------:R-:W-:Y:S02]  /*1ef0*/  ISETP.GT.AND P6, PT, R7, 0x10, PT ;  /* 0x000000100700780c */ /* 0x000fe40003fc4270 */
        /* <DEDUP_REMOVED lines=18> */
[C---:B------:R-:W-:Y:S02]  /*2020*/  ISETP.GT.AND P2, PT, R7.reuse, 0x21, PT ;  /* 0x000000210700780c */ /* 0x040fe40003f44270 */
        /* <DEDUP_REMOVED lines=54> */
[----:B------:R-:W-:Y:S02]  /*2390*/  ISETP.GT.AND P0, PT, R7, 0x59, PT ;  /* 0x000000590700780c */ /* 0x000fe40003f04270 */
[----:B------:R-:W-:Y:S02]  /*23a0*/  FSEL R68, R68, -INF , P6 ;  /* 0xff80000044447808 */ /* 0x000fe40003000000 */
[----:B------:R-:W-:Y:S02]  /*23b0*/  FMNMX.FTZ R3, R120, R3, !PT ;  /* 0x0000000378037209 */ /* 0x000fe40007810000 */
[----:B------:R-:W-:-:S02]  /*23c0*/  FSEL R36, R59, -INF , P5 ;  /* 0xff8000003b247808 */ /* 0x000fc40002800000 */
        /* <DEDUP_REMOVED lines=22> */
[----:B------:R-:W-:Y:S02]  /*2530*/  FMNMX.FTZ R3, R128, R3, !PT ;  /* 0x0000000380037209 */ /* 0x000fe40007810000 */
[----:B------:R-:W-:-:S02]  /*2540*/  FSEL R130, R81, -INF , P4 ;  /* 0xff80000051827808 */ /* 0x000fc40002000000 */
[C---:B------:R-:W-:Y:S02]  /*2550*/  ISETP.GT.AND P5, PT, R7.reuse, 0x78, PT ;  /* 0x000000780700780c */ /* 0x040fe40003fa4270 */
[----:B------:R-:W-:Y:S02]  /*2560*/  FMNMX.FTZ R3, R130, R3, !PT ;  /* 0x0000000382037209 */ /* 0x000fe40007810000 */
[----:B------:R-:W-:Y:S02]  /*2570*/  FSEL R84, R84, -INF , P5 ;  /* 0xff80000054547808 */ /* 0x000fe40002800000 */
[----:B------:R-:W-:Y:S02]  /*2580*/  ISETP.GT.AND P6, PT, R7, 0x79, PT ;  /* 0x000000790700780c */ /* 0x000fe40003fc4270 */
[----:B------:R-:W-:Y:S02]  /*2590*/  FMNMX.FTZ R3, R84, R3, !PT ;  /* 0x0000000354037209 */ /* 0x000fe40007810000 */
[----:B------:R-:W-:-:S02]  /*25a0*/  FSEL R132, R85, -INF , P6 ;  /* 0xff80000055847808 */ /* 0x000fc40003000000 */
[----:B------:R-:W-:Y:S02]  /*25b0*/  P2R R15, PR, RZ, 0x8 ;  /* 0x00000008ff0f7803 */ /* 0x000fe40000000000 */
[----:B------:R-:W-:Y:S01]  /*25c0*/  FMNMX.FTZ R9, R132, R3, !PT ;  /* 0x0000000384097209 */ /* 0x000fe20007810000 */
[----:B------:R-:W-:Y:S01]  /*25d0*/  IMAD.U32 R3, RZ, RZ, UR4 ;  /* 0x00000004ff037e24 */ /* 0x000fe2000f8e00ff */
[----:B------:R-:W-:Y:S02]  /*25e0*/  P2R R21, PR, RZ, 0x4 ;  /* 0x00000004ff157803 */ /* 0x000fe40000000000 */
[----:B------:R-:W-:Y:S01]  /*25f0*/  ISETP.GT.AND P2, PT, R7, 0x58, PT ;  /* 0x000000580700780c */ /* 0x000fe20003f44270 */
[----:B------:R-:W0:Y:S01]  /*2600*/  SHFL.BFLY PT, R0, R9, 0x2, 0x1f ;  /* 0x0c401f0009007f89 */ /* 0x000e2200000e0000 */
[----:B------:R-:W-:Y:S02]  /*2610*/  P2R R31, PR, RZ, 0x1 ;  /* 0x00000001ff1f7803 */ /* 0x000fe40000000000 */
[----:B------:R-:W-:-:S02]  /*2620*/  FSEL R70, R70, -INF , P2 ;  /* 0xff80000046467808 */ /* 0x000fc40001000000 */
[----:B------:R-:W-:Y:S02]  /*2630*/  ISETP.NE.AND P2, PT, R21, RZ, PT ;  /* 0x000000ff1500720c */ /* 0x000fe40003f45270 */
[----:B------:R-:W-:Y:S02]  /*2640*/  P2R R29, PR, RZ, 0x2 ;  /* 0x00000002ff1d7803 */ /* 0x000fe40000000000 */
[C---:B------:R-:W-:Y:S02]  /*2650*/  ISETP.GT.AND P1, PT, R7.reuse, 0x59, PT ;  /* 0x000000590700780c */ /* 0x040fe40003f24270 */
[----:B------:R-:W-:Y:S02]  /*2660*/  ISETP.GT.AND P0, PT, R7, 0x60, PT ;  /* 0x000000600700780c */ /* 0x000fe40003f04270 */
[----:B------:R-:W-:Y:S02]  /*2670*/  FSEL R48, R71, -INF , P1 ;  /* 0xff80000047307808 */ /* 0x000fe40000800000 */
[----:B------:R-:W-:-:S02]  /*2680*/  ISETP.NE.AND P1, PT, R29, RZ, PT ;  /* 0x000000ff1d00720c */ /* 0x000fc40003f25270 */
[----:B------:R-:W-:Y:S02]  /*2690*/  FSEL R74, R74, -INF , P0 ;  /* 0xff8000004a4a7808 */ /* 0x000fe40000000000 */
[----:B------:R-:W-:Y:S02]  /*26a0*/  ISETP.NE.AND P0, PT, R31, RZ, PT ;  /* 0x000000ff1f00720c */ /* 0x000fe40003f05270 */
[----:B------:R-:W-:Y:S02]  /*26b0*/  FSEL R78, R78, -INF , P1 ;  /* 0xff8000004e4e7808 */ /* 0x000fe40000800000 */
[----:B------:R-:W-:Y:S02]  /*26c0*/  FSEL R52, R75, -INF , P0 ;  /* 0xff8000004b347808 */ /* 0x000fe40000000000 */
[----:B0-----:R-:W-:Y:S02]  /*26d0*/  FMNMX.FTZ R11, R9, R0, !PT ;  /* 0x00000000090b7209 */ /* 0x001fe40007810000 */
[----:B------:R-:W-:-:S02]  /*26e0*/  FSEL R80, R79, -INF , P2 ;  /* 0xff8000004f507808 */ /* 0x000fc40001000000 */
[----:B------:R-:W-:Y:S01]  /*26f0*/  FSEL R86, R86, -INF , P5 ;  /* 0xff80000056567808 */ /* 0x000fe20002800000 */
[----:B------:R-:W0:Y:S01]  /*2700*/  SHFL.BFLY PT, R0, R11, 0x1, 0x1f ;  /* 0x0c201f000b007f89 */ /* 0x000e2200000e0000 */
[----:B------:R-:W-:Y:S02]  /*2710*/  ISETP.GE.AND P2, PT, R89, 0x81, PT ;  /* 0x000000815900780c */ /* 0x000fe40003f46270 */
[----:B------:R-:W-:Y:S02]  /*2720*/  ISETP.NE.AND P0, PT, R91, RZ, PT ;  /* 0x000000ff5b00720c */ /* 0x000fe40003f05270 */
        /* <DEDUP_REMOVED lines=33> */
[----:B------:R-:W1:Y:S01]  /*2940*/  MUFU.EX2 R182, R182 ;  /* 0x000000b600b67308 */ /* 0x000e620000000800 */
        /* <DEDUP_REMOVED lines=14> */
[--C-:B------:R-:W-:Y:S01]  /*2a30*/  FFMA.FTZ R37, R122, R3, -R43.reuse ;  /* 0x000000037a257223 */ /* 0x100fe2000001082b */
[----:B------:R-:W3:Y:S01]  /*2a40*/  MUFU.EX2 R176, R176 ;  /* 0x000000b000b07308 */ /* 0x000ee20000000800 */
        /* <DEDUP_REMOVED lines=9> */
[----:B------:R-:W-:Y:S01]  /*2ae0*/  FFMA.FTZ R84, R84, R3, -R43 ;  /* 0x0000000354547223 */ /* 0x000fe2000001082b */
[----:B------:R-:W-:-:S02]  /*2af0*/  CS2R R122, SRZ ;  /* 0x00000000007a7805 */ /* 0x000fc4000001ff00 */
[----:B------:R-:W-:Y:S02]  /*2b00*/  CS2R R120, SRZ ;  /* 0x0000000000787805 */ /* 0x000fe4000001ff00 */
[----:B------:R-:W-:Y:S02]  /*2b10*/  FMNMX.FTZ R25, R62, R25, !PT ;  /* 0x000000193e197209 */ /* 0x000fe40007810000 */
[----:B------:R-:W-:Y:S02]  /*2b20*/  CS2R R112, SRZ ;  /* 0x0000000000707805 */ /* 0x000fe4000001ff00 */
[----:B------:R-:W-:Y:S01]  /*2b30*/  CS2R R108, SRZ ;  /* 0x00000000006c7805 */ /* 0x000fe2000001ff00 */
[----:B------:R-:W5:Y:S01]  /*2b40*/  MUFU.EX2 R178, R178 ;  /* 0x000000b200b27308 */ /* 0x000f620000000800 */
[----:B------:R-:W-:Y:S02]  /*2b50*/  FMNMX.FTZ R25, R40, R25, !PT ;  /* 0x0000001928197209 */ /* 0x000fe40007810000 */
[----:B------:R-:W-:-:S02]  /*2b60*/  CS2R R104, SRZ ;  /* 0x0000000000687805 */ /* 0x000fc4000001ff00 */
[----:B------:R-:W-:Y:S02]  /*2b70*/  CS2R R100, SRZ ;  /* 0x0000000000647805 */ /* 0x000fe4000001ff00 */
[----:B------:R-:W-:Y:S02]  /*2b80*/  CS2R R96, SRZ ;  /* 0x0000000000607805 */ /* 0x000fe4000001ff00 */
[----:B------:R-:W-:Y:S02]  /*2b90*/  FMNMX.FTZ R25, R66, R25, !PT ;  /* 0x0000001942197209 */ /* 0x000fe40007810000 */
[----:B----4-:R-:W-:Y:S02]  /*2ba0*/  CS2R R94, SRZ ;  /* 0x00000000005e7805 */ /* 0x010fe4000001ff00 */
[----:B------:R-:W-:Y:S01]  /*2bb0*/  CS2R R92, SRZ ;  /* 0x00000000005c7805 */ /* 0x000fe2000001ff00 */
[----:B------:R4:W-:Y:S01]  /*2bc0*/  MUFU.EX2 R13, R98 ;  /* 0x00000062000d7308 */ /* 0x0009e20000000800 */
[----:B------:R-:W-:-:S02]  /*2bd0*/  FMNMX.FTZ R29, R44, R25, !PT ;  /* 0x000000192c1d7209 */ /* 0x000fc40007810000 */
[----:B------:R-:W-:Y:S02]  /*2be0*/  CS2R R90, SRZ ;  /* 0x00000000005a7805 */ /* 0x000fe4000001ff00 */
[----:B------:R-:W-:-:S03]  /*2bf0*/  FMNMX.FTZ R29, R70, R29, !PT ;  /* 0x0000001d461d7209 */ /* 0x000fc60007810000 */
[----:B------:R-:W-:Y:S01]  /*2c00*/  MUFU.EX2 R172, R172 ;  /* 0x000000ac00ac7308 */ /* 0x000fe20000000800 */
[----:B------:R-:W-:Y:S02]  /*2c10*/  FMNMX.FTZ R29, R48, R29, !PT ;  /* 0x0000001d301d7209 */ /* 0x000fe40007810000 */
[----:B----4-:R-:W-:Y:S02]  /*2c20*/  CS2R R98, SRZ ;  /* 0x0000000000627805 */ /* 0x010fe4000001ff00 */
[----:B------:R-:W-:-:S03]  /*2c30*/  FMNMX.FTZ R29, R74, R29, !PT ;  /* 0x0000001d4a1d7209 */ /* 0x000fc60007810000 */
[----:B------:R4:W-:Y:S01]  /*2c40*/  MUFU.EX2 R15, R102 ;  /* 0x00000066000f7308 */ /* 0x0009e20000000800 */
[----:B------:R-:W-:-:S04]  /*2c50*/  FMNMX.FTZ R31, R52, R29, !PT ;  /* 0x0000001d341f7209 */ /* 0x000fc80007810000 */
        /* <DEDUP_REMOVED lines=9> */
[----:B------:R-:W-:Y:S01]  /*2cf0*/  FMNMX.FTZ R8, R88, R33, !PT ;  /* 0x0000002158087209 */ /* 0x000fe20007810000 */
[----:B------:R-:W-:Y:S01]  /*2d00*/  FFMA.FTZ R33, R118, R3, -R43 ;  /* 0x0000000376217223 */ /* 0x000fe2000001082b */
[----:B------:R-:W-:Y:S02]  /*2d10*/  CS2R R118, SRZ ;  /* 0x0000000000767805 */ /* 0x000fe4000001ff00 */
[----:B----4-:R-:W-:Y:S01]  /*2d20*/  CS2R R106, SRZ ;  /* 0x00000000006a7805 */ /* 0x010fe2000001ff00 */
[----:B------:R-:W4:Y:S02]  /*2d30*/  SHFL.BFLY PT, R39, R8, 0x2, 0x1f ;  /* 0x0c401f0008277f89 */ /* 0x000f2400000e0000 */
[----:B------:R0:W-:Y:S08]  /*2d40*/  MUFU.EX2 R25, R110 ;  /* 0x0000006e00197308 */ /* 0x0001f00000000800 */
[----:B------:R-:W-:Y:S01]  /*2d50*/  MUFU.EX2 R170, R170 ;  /* 0x000000aa00aa7308 */ /* 0x000fe20000000800 */
[----:B0-----:R-:W-:-:S07]  /*2d60*/  CS2R R110, SRZ ;  /* 0x00000000006e7805 */ /* 0x001fce000001ff00 */
[----:B------:R0:W-:Y:S01]  /*2d70*/  MUFU.EX2 R29, R114 ;  /* 0x00000072001d7308 */ /* 0x0001e20000000800 */
[----:B----4-:R-:W-:Y:S01]  /*2d80*/  FMNMX.FTZ R41, R8, R39, !PT ;  /* 0x0000002708297209 */ /* 0x010fe20007810000 */
[----:B------:R-:W-:-:S06]  /*2d90*/  FFMA.FTZ R39, R124, R3, -R43 ;  /* 0x000000037c277223 */ /* 0x000fcc000001082b */
[----:B------:R-:W-:Y:S01]  /*2da0*/  MUFU.EX2 R152, R152 ;  /* 0x0000009800987308 */ /* 0x000fe20000000800 */
[----:B------:R-:W-:Y:S01]  /*2db0*/  FFMA.FTZ R43, R132, R3, -R43 ;  /* 0x00000003842b7223 */ /* 0x000fe2000001082b */
[----:B------:R-:W-:Y:S01]  /*2dc0*/  CS2R R132, SRZ ;  /* 0x0000000000847805 */ /* 0x000fe2000001ff00 */
[----:B------:R-:W4:Y:S01]  /*2dd0*/  SHFL.BFLY PT, R8, R41, 0x1, 0x1f ;  /* 0x0c201f0029087f89 */ /* 0x000f2200000e0000 */
[----:B------:R-:W-:Y:S02]  /*2de0*/  CS2R R124, SRZ ;  /* 0x00000000007c7805 */ /* 0x000fe4000001ff00 */
[----:B0-----:R-:W-:Y:S02]  /*2df0*/  CS2R R114, SRZ ;  /* 0x0000000000727805 */ /* 0x001fe4000001ff00 */
[----:B------:R0:W-:Y:S08]  /*2e00*/  MUFU.EX2 R31, R116 ;  /* 0x00000074001f7308 */ /* 0x0001f00000000800 */
[----:B------:R-:W-:Y:S01]  /*2e10*/  MUFU.EX2 R154, R154 ;  /* 0x0000009a009a7308 */ /* 0x000fe20000000800 */
[----:B0-----:R-:W-:-:S07]  /*2e20*/  CS2R R116, SRZ ;  /* 0x0000000000747805 */ /* 0x001fce000001ff00 */
[----:B------:R-:W-:Y:S01]  /*2e30*/  MUFU.EX2 R33, R33 ;  /* 0x0000002100217308 */ /* 0x000fe20000000800 */
[----:B----4-:R-:W-:-:S04]  /*2e40*/  FMNMX.FTZ R8, R41, R8, !PT ;  /* 0x0000000829087209 */ /* 0x010fc80007810000 */
[C---:B------:R-:W-:Y:S01]  /*2e50*/  FSETP.NEU.FTZ.AND P1, PT, R8.reuse, -INF , PT ;  /* 0xff8000000800780b */ /* 0x040fe20003f3d000 */
[----:B------:R-:W-:Y:S02]  /*2e60*/  FMUL.FTZ R47, R8, R3 ;  /* 0x00000003082f7220 */ /* 0x000fe40000410000 */
[----:B------:R-:W-:Y:S03]  /*2e70*/  MUFU.EX2 R156, R156 ;  /* 0x0000009c009c7308 */ /* 0x000fe60000000800 */
[----:B------:R-:W-:Y:S02]  /*2e80*/  FSEL R47, R47, RZ, P1 ;  /* 0x000000ff2f2f7208 */ /* 0x000fe40000800000 */
[----:B------:R-:W-:-:S03]  /*2e90*/  ISETP.NE.AND P1, PT, R16, RZ, PT ;  /* 0x000000ff1000720c */ /* 0x000fc60003f25270 */
        /* <DEDUP_REMOVED lines=16> */
[----:B------:R1:W-:Y:S01]  /*2fa0*/  MUFU.EX2 R183, R10 ;  /* 0x0000000a00b77308 */ /* 0x0003e20000000800 */
[----:B0-----:R-:W-:Y:S01]  /*2fb0*/  FADD.FTZ R27, R180, R7 ;  /* 0x00000007b41b7221 */ /* 0x001fe20000010000 */
[-CC-:B------:R-:W-:Y:S01]  /*2fc0*/  FFMA.FTZ R54, R54, R3.reuse, -R47.reuse ;  /* 0x0000000336367223 */ /* 0x180fe2000001082f */
[-CC-:B------:R-:W-:Y:S01]  /*2fd0*/  FFMA.FTZ R32, R32, R3.reuse, -R47.reuse ;  /* 0x0000000320207223 */ /* 0x180fe2000001082f */
[-CC-:B------:R-:W-:Y:S01]  /*2fe0*/  FFMA.FTZ R58, R58, R3.reuse, -R47.reuse ;  /* 0x000000033a3a7223 */ /* 0x180fe2000001082f */
[-CC-:B------:R-:W-:Y:S01]  /*2ff0*/  FFMA.FTZ R36, R36, R3.reuse, -R47.reuse ;  /* 0x0000000324247223 */ /* 0x180fe2000001082f */
[-CC-:B------:R-:W-:Y:S01]  /*3000*/  FFMA.FTZ R62, R62, R3.reuse, -R47.reuse ;  /* 0x000000033e3e7223 */ /* 0x180fe2000001082f */
[-C--:B------:R-:W-:Y:S01]  /*3010*/  FFMA.FTZ R40, R40, R3.reuse, -R47 ;  /* 0x0000000328287223 */ /* 0x080fe2000001082f */
[----:B------:R-:W0:Y:S01]  /*3020*/  MUFU.EX2 R26, R26 ;  /* 0x0000001a001a7308 */ /* 0x000e220000000800 */
[----:B-1----:R-:W-:Y:S01]  /*3030*/  FADD.FTZ R10, R182, R27 ;  /* 0x0000001bb60a7221 */ /* 0x002fe20000010000 */
[-CC-:B------:R-:W-:Y:S01]  /*3040*/  FFMA.FTZ R66, R66, R3.reuse, -R47.reuse ;  /* 0x0000000342427223 */ /* 0x180fe2000001082f */
[-CC-:B------:R-:W-:Y:S01]  /*3050*/  FFMA.FTZ R44, R44, R3.reuse, -R47.reuse ;  /* 0x000000032c2c7223 */ /* 0x180fe2000001082f */
[-CC-:B------:R-:W-:Y:S01]  /*3060*/  FFMA.FTZ R70, R70, R3.reuse, -R47.reuse ;  /* 0x0000000346467223 */ /* 0x180fe2000001082f */
[----:B--2---:R-:W-:Y:S01]  /*3070*/  FADD.FTZ R27, R9, R10 ;  /* 0x0000000a091b7221 */ /* 0x004fe20000010000 */
[----:B------:R-:W-:Y:S01]  /*3080*/  F2FP.F16.F32.PACK_AB R180, R7, R180 ;  /* 0x000000b407b4723e */ /* 0x000fe200000000ff */
[-C--:B------:R-:W-:Y:S01]  /*3090*/  FFMA.FTZ R48, R48, R3.reuse, -R47 ;  /* 0x0000000330307223 */ /* 0x080fe2000001082f */
[----:B------:R-:W1:Y:S01]  /*30a0*/  MUFU.EX2 R30, R30 ;  /* 0x0000001e001e7308 */ /* 0x000e620000000800 */
[----:B---3--:R-:W-:Y:S01]  /*30b0*/  FADD.FTZ R10, R176, R27 ;  /* 0x0000001bb00a7221 */ /* 0x008fe20000010000 */
[----:B------:R-:W-:Y:S01]  /*30c0*/  F2FP.F16.F32.PACK_AB R182, R9, R182 ;  /* 0x000000b609b6723e */ /* 0x000fe200000000ff */
[-CC-:B------:R-:W-:Y:S01]  /*30d0*/  FFMA.FTZ R74, R74, R3.reuse, -R47.reuse ;  /* 0x000000034a4a7223 */ /* 0x180fe2000001082f */
[-CC-:B------:R-:W-:Y:S01]  /*30e0*/  FFMA.FTZ R52, R52, R3.reuse, -R47.reuse ;  /* 0x0000000334347223 */ /* 0x180fe2000001082f */
[----:B-----5:R-:W-:Y:S01]  /*30f0*/  FADD.FTZ R27, R11, R10 ;  /* 0x0000000a0b1b7221 */ /* 0x020fe20000010000 */
[-CC-:B------:R-:W-:Y:S01]  /*3100*/  FFMA.FTZ R78, R78, R3.reuse, -R47.reuse ;  /* 0x000000034e4e7223 */ /* 0x180fe2000001082f */
[-C--:B------:R-:W-:Y:S01]  /*3110*/  FFMA.FTZ R80, R80, R3.reuse, -R47 ;  /* 0x0000000350507223 */ /* 0x080fe2000001082f */
[----:B------:R-:W2:Y:S01]  /*3120*/  MUFU.EX2 R34, R34 ;  /* 0x0000002200227308 */ /* 0x000ea20000000800 */
[----:B------:R-:W-:Y:S01]  /*3130*/  FADD.FTZ R10, R178, R27 ;  /* 0x0000001bb20a7221 */ /* 0x000fe20000010000 */
[----:B0-----:R-:W-:Y:S01]  /*3140*/  FADD.FTZ R27, R26, R181 ;  /* 0x000000b51a1b7221 */ /* 0x001fe20000010000 */
[-CC-:B------:R-:W-:Y:S01]  /*3150*/  FFMA.FTZ R82, R82, R3.reuse, -R47.reuse ;  /* 0x0000000352527223 */ /* 0x180fe2000001082f */
[-CC-:B------:R-:W-:Y:S01]  /*3160*/  FFMA.FTZ R56, R56, R3.reuse, -R47.reuse ;  /* 0x0000000338387223 */ /* 0x180fe2000001082f */
[----:B------:R-:W-:Y:S01]  /*3170*/  FADD.FTZ R49, R13, R10 ;  /* 0x0000000a0d317221 */ /* 0x000fe20000010000 */
[-CC-:B------:R-:W-:Y:S01]  /*3180*/  FFMA.FTZ R86, R86, R3.reuse, -R47.reuse ;  /* 0x0000000356567223 */ /* 0x180fe2000001082f */
[----:B------:R-:W-:Y:S01]  /*3190*/  FFMA.FTZ R47, R88, R3, -R47 ;  /* 0x00000003582f7223 */ /* 0x000fe2000001082f */
[----:B------:R0:W3:Y:S01]  /*31a0*/  MUFU.EX2 R177, R12 ;  /* 0x0000000c00b17308 */ /* 0x0000e20000000800 */
[----:B-1----:R-:W-:Y:S01]  /*31b0*/  FADD.FTZ R10, R30, R27 ;  /* 0x0000001b1e0a7221 */ /* 0x002fe20000010000 */
[----:B------:R-:W-:-:S02]  /*31c0*/  F2FP.F16.F32.PACK_AB R176, R11, R176 ;  /* 0x000000b00bb0723e */ /* 0x000fc400000000ff */
[----:B------:R-:W-:Y:S02]  /*31d0*/  CS2R R88, SRZ ;  /* 0x0000000000587805 */ /* 0x000fe4000001ff00 */
[----:B------:R-:W-:Y:S01]  /*31e0*/  F2FP.F16.F32.PACK_AB R178, R13, R178 ;  /* 0x000000b20db2723e */ /* 0x000fe200000000ff */
[----:B------:R-:W-:Y:S01]  /*31f0*/  FADD.FTZ R27, R183, R10 ;  /* 0x0000000ab71b7221 */ /* 0x000fe20000010000 */
[----:B------:R-:W-:Y:S01]  /*3200*/  F2FP.F16.F32.PACK_AB R181, R181, R26 ;  /* 0x0000001ab5b5723e */ /* 0x000fe200000000ff */
[----:B------:R-:W1:Y:S01]  /*3210*/  MUFU.EX2 R38, R38 ;  /* 0x0000002600267308 */ /* 0x000e620000000800 */
[----:B0-----:R-:W-:Y:S01]  /*3220*/  FADD.FTZ R12, R172, R49 ;  /* 0x00000031ac0c7221 */ /* 0x001fe20000010000 */
[----:B--2---:R-:W-:Y:S01]  /*3230*/  FADD.FTZ R10, R34, R27 ;  /* 0x0000001b220a7221 */ /* 0x004fe20000010000 */
[C---:B------:R-:W-:Y:S02]  /*3240*/  F2FP.F16.F32.PACK_AB R172, R15.reuse, R172 ;  /* 0x000000ac0fac723e */ /* 0x040fe400000000ff */
[----:B------:R-:W-:Y:S01]  /*3250*/  FADD.FTZ R49, R15, R12 ;  /* 0x0000000c0f317221 */ /* 0x000fe20000010000 */
[----:B------:R-:W-:-:S02]  /*3260*/  F2FP.F16.F32.PACK_AB R183, R183, R30 ;  /* 0x0000001eb7b7723e */ /* 0x000fc400000000ff */
[----:B------:R-:W0:Y:S01]  /*3270*/  MUFU.EX2 R179, R14 ;  /* 0x0000000e00b37308 */ /* 0x000e220000000800 */
[----:B------:R-:W-:Y:S01]  /*3280*/  FADD.FTZ R12, R174, R49 ;  /* 0x00000031ae0c7221 */ /* 0x000fe20000010000 */
[----:B---3--:R-:W-:Y:S01]  /*3290*/  FADD.FTZ R27, R177, R10 ;  /* 0x0000000ab11b7221 */ /* 0x008fe20000010000 */
[C---:B------:R-:W-:Y:S02]  /*32a0*/  F2FP.F16.F32.PACK_AB R174, R21.reuse, R174 ;  /* 0x000000ae15ae723e */ /* 0x040fe400000000ff */
[----:B------:R-:W-:Y:S01]  /*32b0*/  FADD.FTZ R49, R21, R12 ;  /* 0x0000000c15317221 */ /* 0x000fe20000010000 */
[----:B------:R-:W-:Y:S02]  /*32c0*/  F2FP.F16.F32.PACK_AB R177, R177, R34 ;  /* 0x00000022b1b1723e */ /* 0x000fe400000000ff */
[----:B------:R-:W2:Y:S01]  /*32d0*/  MUFU.EX2 R42, R42 ;  /* 0x0000002a002a7308 */ /* 0x000ea20000000800 */
[----:B-1----:R-:W-:Y:S01]  /*32e0*/  FADD.FTZ R10, R38, R27 ;  /* 0x0000001b260a7221 */ /* 0x002fe20000010000 */
[----:B------:R-:W-:-:S02]  /*32f0*/  @P1 VIADD R27, R6, 0x34840 ;  /* 0x00034840061b1836 */ /* 0x000fc40000000000 */
[----:B------:R-:W-:Y:S01]  /*3300*/  FADD.FTZ R12, R168, R49 ;  /* 0x00000031a80c7221 */ /* 0x000fe20000010000 */
[----:B------:R-:W-:-:S03]  /*3310*/  F2FP.F16.F32.PACK_AB R168, R25, R168 ;  /* 0x000000a819a8723e */ /* 0x000fc600000000ff */
[----:B------:R-:W-:Y:S01]  /*3320*/  FADD.FTZ R51, R25, R12 ;  /* 0x0000000c19337221 */ /* 0x000fe20000010000 */
[----:B------:R-:W1:Y:S01]  /*3330*/  MUFU.EX2 R173, R20 ;  /* 0x0000001400ad7308 */ /* 0x000e620000000800 */
[----:B0-----:R-:W-:Y:S01]  /*3340*/  FADD.FTZ R49, R179, R10 ;  /* 0x0000000ab3317221 */ /* 0x001fe20000010000 */
[----:B------:R-:W-:Y:S01]  /*3350*/  @P1 PRMT R27, R18, 0x654, R27 ;  /* 0x00000654121b1816 */ /* 0x000fe2000000001b */
[----:B------:R-:W-:Y:S01]  /*3360*/  FADD.FTZ R10, R170, R51 ;  /* 0x00000033aa0a7221 */ /* 0x000fe20000010000 */
[----:B------:R-:W-:Y:S02]  /*3370*/  F2FP.F16.F32.PACK_AB R170, R29, R170 ;  /* 0x000000aa1daa723e */ /* 0x000fe400000000ff */
[----:B------:R1:W-:Y:S01]  /*3380*/  @P1 SYNCS.ARRIVE.TRANS64.RED.A1T0 RZ, [R27+URZ], RZ ;  /* 0x000000ff1bff19a7 */ /* 0x0003e2000810043f */
[----:B------:R-:W-:Y:S01]  /*3390*/  F2FP.F16.F32.PACK_AB R179, R179, R38 ;  /* 0x00000026b3b3723e */ /* 0x000fe200000000ff */
[----:B------:R-:W0:Y:S01]  /*33a0*/  MUFU.EX2 R46, R46 ;  /* 0x0000002e002e7308 */ /* 0x000e220000000800 */
[----:B--2---:R-:W-:Y:S01]  /*33b0*/  FADD.FTZ R6, R42, R49 ;  /* 0x000000312a067221 */ /* 0x004fe20000010000 */
[----:B------:R-:W-:-:S04]  /*33c0*/  FADD.FTZ R49, R29, R10 ;  /* 0x0000000a1d317221 */ /* 0x000fc80000010000 */
[----:B------:R-:W-:Y:S01]  /*33d0*/  FADD.FTZ R10, R152, R49 ;  /* 0x00000031980a7221 */ /* 0x000fe20000010000 */
[----:B------:R-:W-:Y:S01]  /*33e0*/  F2FP.F16.F32.PACK_AB R152, R31, R152 ;  /* 0x000000981f98723e */ /* 0x000fe200000000ff */
[----:B------:R-:W2:Y:S01]  /*33f0*/  MUFU.EX2 R175, R24 ;  /* 0x0000001800af7308 */ /* 0x000ea20000000800 */
[----:B-1----:R-:W-:Y:S01]  /*3400*/  FADD.FTZ R27, R173, R6 ;  /* 0x00000006ad1b7221 */ /* 0x002fe20000010000 */
[----:B------:R-:W-:Y:S01]  /*3410*/  FADD.FTZ R49, R31, R10 ;  /* 0x0000000a1f317221 */ /* 0x000fe20000010000 */
[----:B------:R-:W-:-:S03]  /*3420*/  F2FP.F16.F32.PACK_AB R173, R173, R42 ;  /* 0x0000002aadad723e */ /* 0x000fc600000000ff */
[----:B------:R-:W-:Y:S01]  /*3430*/  FADD.FTZ R10, R154, R49 ;  /* 0x000000319a0a7221 */ /* 0x000fe20000010000 */
[C---:B------:R-:W-:Y:S01]  /*3440*/  F2FP.F16.F32.PACK_AB R154, R33.reuse, R154 ;  /* 0x0000009a219a723e */ /* 0x040fe200000000ff */
[----:B------:R-:W1:Y:S01]  /*3450*/  MUFU.EX2 R50, R50 ;  /* 0x0000003200327308 */ /* 0x000e620000000800 */
[----:B0-----:R-:W-:Y:S01]  /*3460*/  FADD.FTZ R6, R46, R27 ;  /* 0x0000001b2e067221 */ /* 0x001fe20000010000 */
[----:B------:R-:W-:-:S04]  /*3470*/  FADD.FTZ R49, R33, R10 ;  /* 0x0000000a21317221 */ /* 0x000fc80000010000 */
[----:B------:R-:W-:Y:S01]  /*3480*/  FADD.FTZ R10, R156, R49 ;  /* 0x000000319c0a7221 */ /* 0x000fe20000010000 */
[----:B------:R-:W-:Y:S01]  /*3490*/  F2FP.F16.F32.PACK_AB R156, R35, R156 ;  /* 0x0000009c239c723e */ /* 0x000fe200000000ff */
[----:B------:R-:W0:Y:S01]  /*34a0*/  MUFU.EX2 R169, R28 ;  /* 0x0000001c00a97308 */ /* 0x000e220000000800 */
[----:B--2---:R-:W-:Y:S01]  /*34b0*/  FADD.FTZ R27, R175, R6 ;  /* 0x00000006af1b7221 */ /* 0x004fe20000010000 */
[----:B------:R-:W-:Y:S01]  /*34c0*/  FADD.FTZ R49, R35, R10 ;  /* 0x0000000a23317221 */ /* 0x000fe20000010000 */
[----:B------:R-:W-:-:S05]  /*34d0*/  F2FP.F16.F32.PACK_AB R175, R175, R46 ;  /* 0x0000002eafaf723e */ /* 0x000fca00000000ff */
[----:B------:R-:W2:Y:S01]  /*34e0*/  MUFU.EX2 R54, R54 ;  /* 0x0000003600367308 */ /* 0x000ea20000000800 */
[----:B-1----:R-:W-:-:S07]  /*34f0*/  FADD.FTZ R6, R50, R27 ;  /* 0x0000001b32067221 */ /* 0x002fce0000010000 */
[----:B------:R-:W1:Y:S01]  /*3500*/  MUFU.EX2 R171, R32 ;  /* 0x0000002000ab7308 */ /* 0x000e620000000800 */
[C---:B0-----:R-:W-:Y:S01]  /*3510*/  FADD.FTZ R27, R169.reuse, R6 ;  /* 0x00000006a91b7221 */ /* 0x041fe20000010000 */
[----:B------:R-:W-:-:S06]  /*3520*/  F2FP.F16.F32.PACK_AB R169, R169, R50 ;  /* 0x00000032a9a9723e */ /* 0x000fcc00000000ff */
[----:B------:R-:W0:Y:S01]  /*3530*/  MUFU.EX2 R58, R58 ;  /* 0x0000003a003a7308 */ /* 0x000e220000000800 */
[----:B--2---:R-:W-:-:S07]  /*3540*/  FADD.FTZ R6, R54, R27 ;  /* 0x0000001b36067221 */ /* 0x004fce0000010000 */
[----:B------:R-:W2:Y:S01]  /*3550*/  MUFU.EX2 R158, R158 ;  /* 0x0000009e009e7308 */ /* 0x000ea20000000800 */
[C---:B-1----:R-:W-:Y:S01]  /*3560*/  FADD.FTZ R27, R171.reuse, R6 ;  /* 0x00000006ab1b7221 */ /* 0x042fe20000010000 */
[----:B------:R-:W-:-:S06]  /*3570*/  F2FP.F16.F32.PACK_AB R171, R171, R54 ;  /* 0x00000036abab723e */ /* 0x000fcc00000000ff */
[----:B------:R-:W1:Y:S01]  /*3580*/  MUFU.EX2 R153, R36 ;  /* 0x0000002400997308 */ /* 0x000e620000000800 */
[----:B0-----:R-:W-:-:S07]  /*3590*/  FADD.FTZ R6, R58, R27 ;  /* 0x0000001b3a067221 */ /* 0x001fce0000010000 */
[----:B------:R-:W0:Y:S01]  /*35a0*/  MUFU.EX2 R37, R37 ;  /* 0x0000002500257308 */ /* 0x000e220000000800 */
[----:B--2---:R-:W-:-:S07]  /*35b0*/  FADD.FTZ R10, R158, R49 ;  /* 0x000000319e0a7221 */ /* 0x004fce0000010000 */
[----:B------:R-:W2:Y:S01]  /*35c0*/  MUFU.EX2 R62, R62 ;  /* 0x0000003e003e7308 */ /* 0x000ea20000000800 */
[C---:B-1----:R-:W-:Y:S01]  /*35d0*/  FADD.FTZ R7, R153.reuse, R6 ;  /* 0x0000000699077221 */ /* 0x042fe20000010000 */
[----:B------:R-:W-:-:S06]  /*35e0*/  F2FP.F16.F32.PACK_AB R153, R153, R58 ;  /* 0x0000003a9999723e */ /* 0x000fcc00000000ff */
[----:B------:R-:W1:Y:S01]  /*35f0*/  MUFU.EX2 R160, R160 ;  /* 0x000000a000a07308 */ /* 0x000e620000000800 */
[C---:B0-----:R-:W-:Y:S01]  /*3600*/  FADD.FTZ R9, R37.reuse, R10 ;  /* 0x0000000a25097221 */ /* 0x041fe20000010000 */
[----:B------:R-:W-:-:S06]  /*3610*/  F2FP.F16.F32.PACK_AB R158, R37, R158 ;  /* 0x0000009e259e723e */ /* 0x000fcc00000000ff */
[----:B------:R-:W0:Y:S01]  /*3620*/  MUFU.EX2 R155, R40 ;  /* 0x00000028009b7308 */ /* 0x000e220000000800 */
[----:B--2---:R-:W-:-:S07]  /*3630*/  FADD.FTZ R6, R62, R7 ;  /* 0x000000073e067221 */ /* 0x004fce0000010000 */
[----:B------:R-:W2:Y:S01]  /*3640*/  MUFU.EX2 R39, R39 ;  /* 0x0000002700277308 */ /* 0x000ea20000000800 */
[----:B-1----:R-:W-:-:S07]  /*3650*/  FADD.FTZ R10, R160, R9 ;  /* 0x00000009a00a7221 */ /* 0x002fce0000010000 */
[----:B------:R-:W1:Y:S01]  /*3660*/  MUFU.EX2 R66, R66 ;  /* 0x0000004200427308 */ /* 0x000e620000000800 */
[C---:B0-----:R-:W-:Y:S01]  /*3670*/  FADD.FTZ R7, R155.reuse, R6 ;  /* 0x000000069b077221 */ /* 0x041fe20000010000 */
[----:B------:R-:W-:-:S06]  /*3680*/  F2FP.F16.F32.PACK_AB R155, R155, R62 ;  /* 0x0000003e9b9b723e */ /* 0x000fcc00000000ff */
[----:B------:R-:W0:Y:S01]  /*3690*/  MUFU.EX2 R76, R76 ;  /* 0x0000004c004c7308 */ /* 0x000e220000000800 */
[C---:B--2---:R-:W-:Y:S01]  /*36a0*/  FADD.FTZ R9, R39.reuse, R10 ;  /* 0x0000000a27097221 */ /* 0x044fe20000010000 */
[----:B------:R-:W-:-:S06]  /*36b0*/  F2FP.F16.F32.PACK_AB R160, R39, R160 ;  /* 0x000000a027a0723e */ /* 0x000fcc00000000ff */
[----:B------:R-:W2:Y:S01]  /*36c0*/  MUFU.EX2 R157, R44 ;  /* 0x0000002c009d7308 */ /* 0x000ea20000000800 */
[----:B-1----:R-:W-:-:S07]  /*36d0*/  FADD.FTZ R6, R66, R7 ;  /* 0x0000000742067221 */ /* 0x002fce0000010000 */
[----:B------:R1:W3:Y:S01]  /*36e0*/  MUFU.EX2 R45, R126 ;  /* 0x0000007e002d7308 */ /* 0x0002e20000000800 */
[----:B0-----:R-:W-:-:S07]  /*36f0*/  FADD.FTZ R10, R76, R9 ;  /* 0x000000094c0a7221 */ /* 0x001fce0000010000 */
[----:B------:R-:W0:Y:S01]  /*3700*/  MUFU.EX2 R70, R70 ;  /* 0x0000004600467308 */ /* 0x000e220000000800 */
[C---:B--2---:R-:W-:Y:S01]  /*3710*/  FADD.FTZ R7, R157.reuse, R6 ;  /* 0x000000069d077221 */ /* 0x044fe20000010000 */
[----:B------:R-:W-:Y:S02]  /*3720*/  F2FP.F16.F32.PACK_AB R157, R157, R66 ;  /* 0x000000429d9d723e */ /* 0x000fe400000000ff */
[----:B-1----:R-:W-:-:S04]  /*3730*/  CS2R R126, SRZ ;  /* 0x00000000007e7805 */ /* 0x002fc8000001ff00 */
        /* <DEDUP_REMOVED lines=9> */
[----:B------:R-:W-:Y:S02]  /*37d0*/  F2FP.F16.F32.PACK_AB R159, R159, R70 ;  /* 0x000000469f9f723e */ /* 0x000fe400000000ff */
[----:B0-----:R-:W-:-:S04]  /*37e0*/  CS2R R130, SRZ ;  /* 0x0000000000827805 */ /* 0x001fc8000001ff00 */
[----:B------:R-:W0:Y:S01]  /*37f0*/  MUFU.EX2 R84, R84 ;  /* 0x0000005400547308 */ /* 0x000e220000000800 */
[C---:B---3--:R-:W-:Y:S01]  /*3800*/  FADD.FTZ R9, R41.reuse, R10 ;  /* 0x0000000a29097221 */ /* 0x048fe20000010000 */
[----:B------:R-:W-:Y:S02]  /*3810*/  F2FP.F16.F32.PACK_AB R164, R41, R128 ;  /* 0x0000008029a4723e */ /* 0x000fe400000000ff */
[----:B------:R-:W-:-:S04]  /*3820*/  CS2R R128, SRZ ;  /* 0x0000000000807805 */ /* 0x000fc8000001ff00 */
[----:B------:R-:W2:Y:S01]  /*3830*/  MUFU.EX2 R161, R52 ;  /* 0x0000003400a17308 */ /* 0x000ea20000000800 */
[----:B-1----:R-:W-:-:S07]  /*3840*/  FADD.FTZ R6, R74, R7 ;  /* 0x000000074a067221 */ /* 0x002fce0000010000 */
[----:B------:R-:W1:Y:S01]  /*3850*/  MUFU.EX2 R78, R78 ;  /* 0x0000004e004e7308 */ /* 0x000e620000000800 */
[----:B0-----:R-:W-:-:S07]  /*3860*/  FADD.FTZ R10, R84, R9 ;  /* 0x00000009540a7221 */ /* 0x001fce0000010000 */
[----:B------:R-:W0:Y:S01]  /*3870*/  MUFU.EX2 R163, R80 ;  /* 0x0000005000a37308 */ /* 0x000e220000000800 */
[C---:B--2---:R-:W-:Y:S01]  /*3880*/  FADD.FTZ R9, R161.reuse, R6 ;  /* 0x00000006a1097221 */ /* 0x044fe20000010000 */
[----:B------:R-:W-:-:S06]  /*3890*/  F2FP.F16.F32.PACK_AB R161, R161, R74 ;  /* 0x0000004aa1a1723e */ /* 0x000fcc00000000ff */
        /* <DEDUP_REMOVED lines=11> */
[----:B0-----:R-:W-:Y:S01]  /*3950*/  FADD.FTZ R6, R86, R9 ;  /* 0x0000000956067221 */ /* 0x001fe20000010000 */
[----:B------:R-:W-:Y:S02]  /*3960*/  IMAD.MOV.U32 R9, RZ, RZ, 0x3f800000 ;  /* 0x3f800000ff097424 */ /* 0x000fe400078e00ff */
[C---:B--2---:R-:W-:Y:S01]  /*3970*/  FADD.FTZ R7, R43.reuse, R10 ;  /* 0x0000000a2b077221 */ /* 0x044fe20000010000 */
[----:B------:R-:W-:Y:S01]  /*3980*/  F2FP.F16.F32.PACK_AB R166, R43, R84 ;  /* 0x000000542ba6723e */ /* 0x000fe200000000ff */
[----:B------:R-:W-:Y:S02]  /*3990*/  IMAD.MOV.U32 R10, RZ, RZ, 0x3f800000 ;  /* 0x3f800000ff0a7424 */ /* 0x000fe400078e00ff */
[C---:B-1----:R-:W-:Y:S01]  /*39a0*/  FADD.FTZ R6, R47.reuse, R6 ;  /* 0x000000062f067221 */ /* 0x042fe20000010000 */
[----:B------:R-:W-:Y:S01]  /*39b0*/  F2FP.F16.F32.PACK_AB R167, R47, R86 ;  /* 0x000000562fa7723e */ /* 0x000fe200000000ff */
[----:B------:R-:W-:Y:S06]  /*39c0*/  @!P2 BRA `(.L_x_191) ;  /* 0x000000200080a947 */ /* 0x000fec0003800000 */
[----:B------:R-:W-:Y:S01]  /*39d0*/  VIADD R197, R197, 0xfffffffe ;  /* 0xfffffffec5c57836 */ /* 0x000fe20000000000 */
[----:B------:R-:W-:Y:S01]  /*39e0*/  UMOV UR4, UR37 ;  /* 0x0000002500047c82 */ /* 0x000fe20008000000 */
[----:B------:R-:W-:Y:S01]  /*39f0*/  IMAD.MOV.U32 R13, RZ, RZ, R8 ;  /* 0x000000ffff0d7224 */ /* 0x000fe200078e0008 */
[----:B------:R-:W-:Y:S01]  /*3a00*/  UMOV UR5, UR36 ;  /* 0x0000002400057c82 */ /* 0x000fe20008000000 */
[----:B------:R-:W-:Y:S02]  /*3a10*/  IMAD.MOV.U32 R11, RZ, RZ, R0 ;  /* 0x000000ffff0b7224 */ /* 0x000fe400078e0000 */
[----:B------:R-:W-:Y:S02]  /*3a20*/  IMAD.MOV.U32 R9, RZ, RZ, 0x3f800000 ;  /* 0x3f800000ff097424 */ /* 0x000fe400078e00ff */
[----:B------:R-:W-:-:S07]  /*3a30*/  IMAD.MOV.U32 R151, RZ, RZ, RZ ;  /* 0x000000ffff977224 */ /* 0x000fce00078e00ff */
.L_x_202:
[----:B------:R-:W-:-:S04]  /*3a40*/  UIADD3 UR6, UR5, 0x1, URZ ;  /* 0x0000000105067890 */ /* 0x000fc8000fffe03f */
[----:B------:R-:W-:-:S04]  /*3a50*/  UISETP.NE.AND UP0, UPT, UR6, 0x2, UPT ;  /* 0x000000020600788c */ /* 0x000fc8000bf05270 */
[----:B------:R-:W-:Y:S02]  /*3a60*/  USEL UR37, URZ, 0x1, UP0 ;  /* 0x000000013f257887 */ /* 0x000fe40008000000 */
[----:B------:R-:W-:Y:S02]  /*3a70*/  USEL UR36, UR6, URZ, UP0 ;  /* 0x0000003f06247287 */ /* 0x000fe40008000000 */
[----:B------:R-:W-:Y:S01]  /*3a80*/  ULOP3.LUT UR37, UR4, UR37, URZ, 0x3c, !UPT ;  /* 0x0000002504257292 */ /* 0x000fe2000f8e3c3f */
[----:B------:R-:W-:Y:S11]  /*3a90*/  @!P0 BRA `(.L_x_192) ;  /* 0x0000000000048947 */ /* 0x000ff60003800000 */
[----:B------:R-:W-:Y:S01]  /*3aa0*/  BPT.TRAP 0x1 ;  /* 0x000000040000795c */ /* 0x000fe20000300000 */
.L_x_192:
        /* <DEDUP_REMOVED lines=9> */
.L_x_193:
[----:B-1----:R-:W-:Y:S05]  /*3b40*/  @P1 BRA `(.L_x_194) ;  /* 0x0000000000081947 */ /* 0x002fea0003800000 */
[----:B------:R-:W1:Y:S02]  /*3b50*/  SYNCS.PHASECHK.TRANS64.TRYWAIT P1, [UR7+0x34830], R0 ;  /* 0x03483000ff0075a7 */ /* 0x000e640008020147 */
[----:B-1----:R-:W-:Y:S05]  /*3b60*/  @!P1 BRA `(.L_x_195) ;  /* 0x0000008800f89947 */ /* 0x002fea0003800000 */
.L_x_194:
        /* <DEDUP_REMOVED lines=137> */
.L_x_196:
[----:B------:R-:W-:Y:S01]  /*4400*/  ULEA UR14, UR5, UR6, 0x3 ;  /* 0x00000006050e7291 */ /* 0x000fe2000f8e183f */
[----:B01----:R-:W-:-:S05]  /*4410*/  IMAD.U32 R0, RZ, RZ, UR4 ;  /* 0x00000004ff007e24 */ /* 0x003fca000f8e00ff */
[----:B------:R-:W-:-:S04]  /*4420*/  SHF.L.U32 R0, R0, 0x1f, RZ ;  /* 0x0000001f00007819 */ /* 0x000fc800000006ff */
[----:B------:R0:W1:Y:S01]  /*4430*/  SYNCS.PHASECHK.TRANS64.TRYWAIT P1, [UR14+0x34850], R0 ;  /* 0x03485000ff0075a7 */ /* 0x000062000802014e */
[----:B------:R-:W-:Y:S05]  /*4440*/  @!P0 BRA `(.L_x_197) ;  /* 0x0000000000048947 */ /* 0x000fea0003800000 */
[----:B------:R-:W-:Y:S01]  /*4450*/  BPT.TRAP 0x1 ;  /* 0x000000040000795c */ /* 0x000fe20000300000 */
.L_x_197:
[----:B-1----:R-:W-:Y:S05]  /*4460*/  @P1 BRA `(.L_x_198) ;  /* 0x0000000000081947 */ /* 0x002fea0003800000 */
[----:B------:R-:W1:Y:S02]  /*4470*/  SYNCS.PHASECHK.TRANS64.TRYWAIT P1, [UR14+0x34850], R0 ;  /* 0x03485000ff0075a7 */ /* 0x000e64000802014e */
[----:B-1----:R-:W-:Y:S05]  /*4480*/  @!P1 BRA `(.L_x_199) ;  /* 0x0000008000c89947 */ /* 0x002fea0003800000 */
.L_x_198:
[----:B------:R-:W-:Y:S01]  /*4490*/  UIADD3 UR6, UR6, 0x400, URZ ;  /* 0x0000040006067890 */ /* 0x000fe2000fffe03f */
[----:B------:R-:W-:Y:S01]  /*44a0*/  WARPGROUP.ARRIVE ;  /* 0x00000000000079c5 */ /* 0x000fe20000000000 */
[----:B------:R-:W-:Y:S02]  /*44b0*/  UMOV UR11, 0x40000040 ;  /* 0x40000040000b7882 */ /* 0x000fe40000000000 */
[----:B------:R-:W-:-:S04]  /*44c0*/  USHF.R.U32.HI UR6, URZ, 0x4, UR6 ;  /* 0x000000043f067899 */ /* 0x000fc80008011606 */
[----:B------:R-:W-:-:S04]  /*44d0*/  ULOP3.LUT UR6, UR6, 0x3fff, URZ, 0xc0, !UPT ;  /* 0x00003fff06067892 */ /* 0x000fc8000f8ec03f */
[----:B------:R-:W-:-:S04]  /*44e0*/  ULOP3.LUT UR4, UR6, 0x4000000, URZ, 0xfc, !UPT ;  /* 0x0400000006047892 */ /* 0x000fc8000f8efc3f */
[----:B------:R-:W-:-:S07]  /*44f0*/  ULEA UR4, UR5, UR4, 0xb ;  /* 0x0000000405047291 */ /* 0x000fce000f8e583f */
[----:B------:R-:W-:Y:S02]  /*4500*/  UMOV UR10, UR4 ;  /* 0x00000004000a7c82 */ /* 0x000fe40008000000 */
        /* <DEDUP_REMOVED lines=33> */
[----:B------:R-:W-:Y:S01]  /*4720*/  UMOV UR11, 0x40000040 ;  /* 0x40000040000b7882 */ /* 0x000fe20000000000 */
[----:B------:R-:W-:Y:S02]  /*4730*/  WARPGROUP.DEPBAR.LE gsb0, 0x0 ;  /* 0x00008000000079c5 */ /* 0x000fe40000010000 */
[----:B------:R-:W-:-:S07]  /*4740*/  WARPGROUP.ARRIVE ;  /* 0x00000000000079c5 */ /* 0x000fce0000000000 */
[----:B------:R-:W-:Y:S03]  /*4750*/  HGMMA.64x128x16.F32 R88, R164, gdesc[UR8].tnspB, R88, gsb0 ;  /* 0x41e00008a4587df0 */ /* 0x000fe60008000858 */
[----:B------:R-:W-:Y:S02]  /*4760*/  WARPGROUP.DEPBAR.LE gsb0, 0x0 ;  /* 0x00008000000079c5 */ /* 0x000fe40000010000 */
[----:B------:R-:W-:Y:S05]  /*4770*/  @!P0 BRA `(.L_x_200) ;  /* 0x0000000000048947 */ /* 0x000fea0003800000 */
[----:B------:R-:W-:Y:S01]  /*4780*/  BPT.TRAP 0x1 ;  /* 0x000000040000795c */ /* 0x000fe20000300000 */
.L_x_200:
[----:B01----:R-:W-:Y:S02]  /*4790*/  FMNMX.FTZ R0, R24, R11, !PT ;  /* 0x0000000b18007209 */ /* 0x003fe40007810000 */
[----:B------:R-:W-:Y:S02]  /*47a0*/  FMNMX.FTZ R8, R26, R13, !PT ;  /* 0x0000000d1a087209 */ /* 0x000fe40007810000 */
[----:B------:R-:W-:Y:S02]  /*47b0*/  FMNMX.FTZ R3, R25, R0, !PT ;  /* 0x0000000019037209 */ /* 0x000fe40007810000 */
[----:B------:R-:W-:Y:S02]  /*47c0*/  FMNMX.FTZ R9, R27, R8, !PT ;  /* 0x000000081b097209 */ /* 0x000fe40007810000 */
[----:B------:R-:W-:Y:S02]  /*47d0*/  FMNMX.FTZ R0, R28, R3, !PT ;  /* 0x000000031c007209 */ /* 0x000fe40007810000 */
[----:B------:R-:W-:-:S02]  /*47e0*/  FMNMX.FTZ R8, R30, R9, !PT ;  /* 0x000000091e087209 */ /* 0x000fc40007810000 */
[----:B------:R-:W-:Y:S02]  /*47f0*/  FMNMX.FTZ R3, R29, R0, !PT ;  /* 0x000000001d037209 */ /* 0x000fe40007810000 */
        /* <DEDUP_REMOVED lines=57> */
[----:B------:R-:W-:Y:S01]  /*4b90*/  ISETP.NE.AND P1, PT, R16, RZ, PT ;  /* 0x000000ff1000720c */ /* 0x000fe20003f25270 */
[----:B------:R-:W0:Y:S04]  /*4ba0*/  SHFL.BFLY PT, R0, R9, 0x2, 0x1f ;  /* 0x0c401f0009007f89 */ /* 0x000e2800000e0000 */
[----:B------:R-:W1:Y:S01]  /*4bb0*/  SHFL.BFLY PT, R3, R10, 0x2, 0x1f ;  /* 0x0c401f000a037f89 */ /* 0x000e6200000e0000 */
[----:B0-----:R-:W-:-:S02]  /*4bc0*/  FMNMX.FTZ R12, R9, R0, !PT ;  /* 0x00000000090c7209 */ /* 0x001fc40007810000 */
[----:B-1----:R-:W-:-:S03]  /*4bd0*/  FMNMX.FTZ R14, R10, R3, !PT ;  /* 0x000000030a0e7209 */ /* 0x002fc60007810000 */
[----:B------:R-:W0:Y:S01]  /*4be0*/  SHFL.BFLY PT, R15, R12, 0x1, 0x1f ;  /* 0x0c201f000c0f7f89 */ /* 0x000e2200000e0000 */
[----:B------:R-:W1:Y:S03]  /*4bf0*/  LDC R3, c[0x0][0x988] ;  /* 0x00026200ff037b82 */ /* 0x000e660000000800 */
[----:B------:R-:W2:Y:S01]  /*4c00*/  SHFL.BFLY PT, R21, R14, 0x1, 0x1f ;  /* 0x0c201f000e157f89 */ /* 0x000ea200000e0000 */
[----:B0-----:R-:W-:Y:S02]  /*4c10*/  FMNMX.FTZ R0, R12, R15, !PT ;  /* 0x0000000f0c007209 */ /* 0x001fe40007810000 */
[----:B--2---:R-:W-:-:S03]  /*4c20*/  FMNMX.FTZ R8, R14, R21, !PT ;  /* 0x000000150e087209 */ /* 0x004fc60007810000 */
[CC--:B-1----:R-:W-:Y:S01]  /*4c30*/  FMUL.FTZ R198, R0.reuse, R3.reuse ;  /* 0x0000000300c67220 */ /* 0x0c2fe20000410000 */
[----:B------:R-:W-:Y:S01]  /*4c40*/  FADD.FTZ R20, -R0, R11 ;  /* 0x0000000b00147221 */ /* 0x000fe20000010100 */
[CC--:B------:R-:W-:Y:S01]  /*4c50*/  FMUL.FTZ R12, R8.reuse, R3.reuse ;  /* 0x00000003080c7220 */ /* 0x0c0fe20000410000 */
[----:B------:R-:W-:Y:S01]  /*4c60*/  FADD.FTZ R152, -R8, R13 ;  /* 0x0000000d08987221 */ /* 0x000fe20000010100 */
[-C--:B------:R-:W-:Y:S01]  /*4c70*/  FFMA.FTZ R11, R24, R3.reuse, -R198 ;  /* 0x00000003180b7223 */ /* 0x080fe200000108c6 */
[-C--:B------:R-:W-:Y:S01]  /*4c80*/  FMUL.FTZ R20, R20, R3.reuse ;  /* 0x0000000314147220 */ /* 0x080fe20000410000 */
[-C--:B------:R-:W-:Y:S01]  /*4c90*/  FFMA.FTZ R14, R26, R3.reuse, -R12 ;  /* 0x000000031a0e7223 */ /* 0x080fe2000001080c */
[-C--:B------:R-:W-:Y:S01]  /*4ca0*/  FMUL.FTZ R152, R152, R3.reuse ;  /* 0x0000000398987220 */ /* 0x080fe20000410000 */
[-C--:B------:R-:W-:Y:S01]  /*4cb0*/  FFMA.FTZ R180, R25, R3.reuse, -R198 ;  /* 0x0000000319b47223 */ /* 0x080fe200000108c6 */
[-C--:B------:R-:W-:Y:S01]  /*4cc0*/  FFMA.FTZ R181, R27, R3.reuse, -R12 ;  /* 0x000000031bb57223 */ /* 0x080fe2000001080c */
[----:B------:R0:W-:Y:S01]  /*4cd0*/  MUFU.EX2 R10, R20 ;  /* 0x00000014000a7308 */ /* 0x0001e20000000800 */
[-C--:B------:R-:W-:Y:S01]  /*4ce0*/  FFMA.FTZ R182, R28, R3.reuse, -R198 ;  /* 0x000000031cb67223 */ /* 0x080fe200000108c6 */
[-C--:B------:R-:W-:Y:S01]  /*4cf0*/  FFMA.FTZ R183, R30, R3.reuse, -R12 ;  /* 0x000000031eb77223 */ /* 0x080fe2000001080c */
[-CC-:B------:R-:W-:Y:S01]  /*4d00*/  FFMA.FTZ R13, R29, R3.reuse, -R198.reuse ;  /* 0x000000031d0d7223 */ /* 0x180fe200000108c6 */
[-C--:B------:R-:W-:Y:S01]  /*4d10*/  FFMA.FTZ R176, R32, R3.reuse, -R198 ;  /* 0x0000000320b07223 */ /* 0x080fe200000108c6 */
[-C--:B------:R-:W-:Y:S01]  /*4d20*/  FFMA.FTZ R177, R34, R3.reuse, -R12 ;  /* 0x0000000322b17223 */ /* 0x080fe2000001080c */
[-C--:B------:R-:W-:Y:S01]  /*4d30*/  FFMA.FTZ R15, R33, R3.reuse, -R198 ;  /* 0x00000003210f7223 */ /* 0x080fe200000108c6 */
[-CC-:B------:R-:W-:Y:S01]  /*4d40*/  FFMA.FTZ R24, R35, R3.reuse, -R12.reuse ;  /* 0x0000000323187223 */ /* 0x180fe2000001080c */
[----:B------:R-:W1:Y:S01]  /*4d50*/  MUFU.EX2 R11, R11 ;  /* 0x0000000b000b7308 */ /* 0x000e620000000800 */
[-C--:B0-----:R-:W-:Y:S01]  /*4d60*/  FFMA.FTZ R20, R31, R3.reuse, -R12 ;  /* 0x000000031f147223 */ /* 0x081fe2000001080c */
[-C--:B------:R-:W-:Y:S01]  /*4d70*/  FFMA.FTZ R178, R36, R3.reuse, -R198 ;  /* 0x0000000324b27223 */ /* 0x080fe200000108c6 */
[-C--:B------:R-:W-:Y:S01]  /*4d80*/  FFMA.FTZ R179, R38, R3.reuse, -R12 ;  /* 0x0000000326b37223 */ /* 0x080fe2000001080c */
[-C--:B------:R-:W-:Y:S01]  /*4d90*/  FFMA.FTZ R21, R37, R3.reuse, -R198 ;  /* 0x0000000325157223 */ /* 0x080fe200000108c6 */
[-C--:B------:R-:W-:Y:S01]  /*4da0*/  FFMA.FTZ R26, R39, R3.reuse, -R12 ;  /* 0x00000003271a7223 */ /* 0x080fe2000001080c */
[-C--:B------:R-:W-:Y:S01]  /*4db0*/  FFMA.FTZ R172, R40, R3.reuse, -R198 ;  /* 0x0000000328ac7223 */ /* 0x080fe200000108c6 */
[-C--:B------:R-:W-:Y:S01]  /*4dc0*/  FFMA.FTZ R173, R42, R3.reuse, -R12 ;  /* 0x000000032aad7223 */ /* 0x080fe2000001080c */
[----:B------:R0:W-:Y:S01]  /*4dd0*/  MUFU.EX2 R9, R152 ;  /* 0x0000009800097308 */ /* 0x0001e20000000800 */
[-C--:B------:R-:W-:Y:S01]  /*4de0*/  FFMA.FTZ R25, R41, R3.reuse, -R198 ;  /* 0x0000000329197223 */ /* 0x080fe200000108c6 */
[-C--:B------:R-:W-:Y:S01]  /*4df0*/  FFMA.FTZ R28, R43, R3.reuse, -R12 ;  /* 0x000000032b1c7223 */ /* 0x080fe2000001080c */
[-C--:B------:R-:W-:Y:S01]  /*4e00*/  FFMA.FTZ R174, R44, R3.reuse, -R198 ;  /* 0x000000032cae7223 */ /* 0x080fe200000108c6 */
[-C--:B------:R-:W-:Y:S01]  /*4e10*/  FFMA.FTZ R175, R46, R3.reuse, -R12 ;  /* 0x000000032eaf7223 */ /* 0x080fe2000001080c */
[-C--:B------:R-:W-:Y:S01]  /*4e20*/  FFMA.FTZ R29, R45, R3.reuse, -R198 ;  /* 0x000000032d1d7223 */ /* 0x080fe200000108c6 */
[-C--:B------:R-:W-:Y:S01]  /*4e30*/  FFMA.FTZ R30, R47, R3.reuse, -R12 ;  /* 0x000000032f1e7223 */ /* 0x080fe2000001080c */
[----:B------:R-:W-:Y:S01]  /*4e40*/  FFMA.FTZ R168, R48, R3, -R198 ;  /* 0x0000000330a87223 */ /* 0x000fe200000108c6 */
[----:B------:R-:W2:Y:S01]  /*4e50*/  MUFU.EX2 R14, R14 ;  /* 0x0000000e000e7308 */ /* 0x000ea20000000800 */
[----:B-1----:R-:W-:Y:S01]  /*4e60*/  FFMA.FTZ R7, R10, R7, R11 ;  /* 0x000000070a077223 */ /* 0x002fe2000001000b */
[-C--:B------:R-:W-:Y:S01]  /*4e70*/  FFMA.FTZ R169, R50, R3.reuse, -R12 ;  /* 0x0000000332a97223 */ /* 0x080fe2000001080c */
[-C--:B------:R-:W-:Y:S01]  /*4e80*/  FFMA.FTZ R33, R49, R3.reuse, -R198 ;  /* 0x0000000331217223 */ /* 0x080fe200000108c6 */
[-C--:B------:R-:W-:Y:S01]  /*4e90*/  FFMA.FTZ R32, R51, R3.reuse, -R12 ;  /* 0x0000000333207223 */ /* 0x080fe2000001080c */
[-C--:B------:R-:W-:Y:S01]  /*4ea0*/  FFMA.FTZ R170, R52, R3.reuse, -R198 ;  /* 0x0000000334aa7223 */ /* 0x080fe200000108c6 */
[-C--:B------:R-:W-:Y:S01]  /*4eb0*/  FFMA.FTZ R171, R54, R3.reuse, -R12 ;  /* 0x0000000336ab7223 */ /* 0x080fe2000001080c */
[-C--:B------:R-:W-:Y:S01]  /*4ec0*/  FFMA.FTZ R37, R53, R3.reuse, -R198 ;  /* 0x0000000335257223 */ /* 0x080fe200000108c6 */
[----:B------:R-:W1:Y:S01]  /*4ed0*/  MUFU.EX2 R180, R180 ;  /* 0x000000b400b47308 */ /* 0x000e620000000800 */
[-C--:B------:R-:W-:Y:S01]  /*4ee0*/  FFMA.FTZ R34, R55, R3.reuse, -R12 ;  /* 0x0000000337227223 */ /* 0x080fe2000001080c */
[-C--:B0-----:R-:W-:Y:S01]  /*4ef0*/  FFMA.FTZ R152, R56, R3.reuse, -R198 ;  /* 0x0000000338987223 */ /* 0x081fe200000108c6 */
[-C--:B------:R-:W-:Y:S01]  /*4f00*/  FFMA.FTZ R153, R58, R3.reuse, -R12 ;  /* 0x000000033a997223 */ /* 0x080fe2000001080c */
[-C--:B------:R-:W-:Y:S01]  /*4f10*/  FFMA.FTZ R41, R57, R3.reuse, -R198 ;  /* 0x0000000339297223 */ /* 0x080fe200000108c6 */
[-C--:B------:R-:W-:Y:S01]  /*4f20*/  FFMA.FTZ R36, R59, R3.reuse, -R12 ;  /* 0x000000033b247223 */ /* 0x080fe2000001080c */
[-C--:B------:R-:W-:Y:S01]  /*4f30*/  FFMA.FTZ R154, R60, R3.reuse, -R198 ;  /* 0x000000033c9a7223 */ /* 0x080fe200000108c6 */
[-C--:B------:R-:W-:Y:S01]  /*4f40*/  FFMA.FTZ R155, R62, R3.reuse, -R12 ;  /* 0x000000033e9b7223 */ /* 0x080fe2000001080c */
[----:B------:R-:W0:Y:S01]  /*4f50*/  MUFU.EX2 R181, R181 ;  /* 0x000000b500b57308 */ /* 0x000e220000000800 */
[----:B--2---:R-:W-:Y:S01]  /*4f60*/  FFMA.FTZ R6, R9, R6, R14 ;  /* 0x0000000609067223 */ /* 0x004fe2000001000e */
[-C--:B------:R-:W-:Y:S01]  /*4f70*/  FFMA.FTZ R45, R61, R3.reuse, -R198 ;  /* 0x000000033d2d7223 */ /* 0x080fe200000108c6 */
[-C--:B------:R-:W-:Y:S01]  /*4f80*/  FFMA.FTZ R38, R63, R3.reuse, -R12 ;  /* 0x000000033f267223 */ /* 0x080fe2000001080c */
[-C--:B------:R-:W-:Y:S01]  /*4f90*/  FFMA.FTZ R156, R64, R3.reuse, -R198 ;  /* 0x00000003409c7223 */ /* 0x080fe200000108c6 */
[-C--:B------:R-:W-:Y:S01]  /*4fa0*/  FFMA.FTZ R157, R66, R3.reuse, -R12 ;  /* 0x00000003429d7223 */ /* 0x080fe2000001080c */
[-CC-:B------:R-:W-:Y:S01]  /*4fb0*/  FFMA.FTZ R49, R65, R3.reuse, -R198.reuse ;  /* 0x0000000341317223 */ /* 0x180fe200000108c6 */
[-C--:B------:R-:W-:Y:S01]  /*4fc0*/  FFMA.FTZ R158, R68, R3.reuse, -R198 ;  /* 0x00000003449e7223 */ /* 0x080fe200000108c6 */
[----:B------:R-:W2:Y:S01]  /*4fd0*/  MUFU.EX2 R182, R182 ;  /* 0x000000b600b67308 */ /* 0x000ea20000000800 */
[----:B-1----:R-:W-:Y:S01]  /*4fe0*/  FADD.FTZ R7, R180, R7 ;  /* 0x00000007b4077221 */ /* 0x002fe20000010000 */
[-C--:B------:R-:W-:Y:S01]  /*4ff0*/  FFMA.FTZ R159, R70, R3.reuse, -R12 ;  /* 0x00000003469f7223 */ /* 0x080fe2000001080c */
[-CC-:B------:R-:W-:Y:S01]  /*5000*/  FFMA.FTZ R53, R69, R3.reuse, -R198.reuse ;  /* 0x0000000345357223 */ /* 0x180fe200000108c6 */
[-C--:B------:R-:W-:Y:S01]  /*5010*/  FFMA.FTZ R160, R72, R3.reuse, -R198 ;  /* 0x0000000348a07223 */ /* 0x080fe200000108c6 */
[-C--:B------:R-:W-:Y:S01]  /*5020*/  FFMA.FTZ R161, R74, R3.reuse, -R12 ;  /* 0x000000034aa17223 */ /* 0x080fe2000001080c */
[-C--:B------:R-:W-:Y:S01]  /*5030*/  FFMA.FTZ R57, R73, R3.reuse, -R198 ;  /* 0x0000000349397223 */ /* 0x080fe200000108c6 */
[-C--:B------:R-:W-:Y:S01]  /*5040*/  FFMA.FTZ R75, R75, R3.reuse, -R12 ;  /* 0x000000034b4b7223 */ /* 0x080fe2000001080c */
[----:B------:R-:W1:Y:S01]  /*5050*/  MUFU.EX2 R183, R183 ;  /* 0x000000b700b77308 */ /* 0x000e620000000800 */
[----:B0-----:R-:W-:Y:S01]  /*5060*/  FADD.FTZ R6, R181, R6 ;  /* 0x00000006b5067221 */ /* 0x001fe20000010000 */
[-C--:B------:R-:W-:Y:S01]  /*5070*/  FFMA.FTZ R162, R76, R3.reuse, -R198 ;  /* 0x000000034ca27223 */ /* 0x080fe200000108c6 */
[-C--:B------:R-:W-:Y:S01]  /*5080*/  FFMA.FTZ R78, R78, R3.reuse, -R12 ;  /* 0x000000034e4e7223 */ /* 0x080fe2000001080c */
[-C--:B------:R-:W-:Y:S01]  /*5090*/  FFMA.FTZ R61, R77, R3.reuse, -R198 ;  /* 0x000000034d3d7223 */ /* 0x080fe200000108c6 */
[-C--:B------:R-:W-:Y:S01]  /*50a0*/  FFMA.FTZ R79, R79, R3.reuse, -R12 ;  /* 0x000000034f4f7223 */ /* 0x080fe2000001080c */
[-C--:B------:R-:W-:Y:S01]  /*50b0*/  FFMA.FTZ R164, R80, R3.reuse, -R198 ;  /* 0x0000000350a47223 */ /* 0x080fe200000108c6 */
[-C--:B------:R-:W-:Y:S01]  /*50c0*/  FFMA.FTZ R82, R82, R3.reuse, -R12 ;  /* 0x0000000352527223 */ /* 0x080fe2000001080c */
[----:B------:R-:W0:Y:S01]  /*50d0*/  MUFU.EX2 R13, R13 ;  /* 0x0000000d000d7308 */ /* 0x000e220000000800 */
[----:B--2---:R-:W-:Y:S01]  /*50e0*/  FADD.FTZ R40, R182, R7 ;  /* 0x00000007b6287221 */ /* 0x004fe20000010000 */
[-C--:B------:R-:W-:Y:S01]  /*50f0*/  FFMA.FTZ R65, R81, R3.reuse, -R198 ;  /* 0x0000000351417223 */ /* 0x080fe200000108c6 */
[-C--:B------:R-:W-:Y:S01]  /*5100*/  FFMA.FTZ R83, R83, R3.reuse, -R12 ;  /* 0x0000000353537223 */ /* 0x080fe2000001080c */
[-C--:B------:R-:W-:Y:S01]  /*5110*/  FFMA.FTZ R166, R84, R3.reuse, -R198 ;  /* 0x0000000354a67223 */ /* 0x080fe200000108c6 */
[-C--:B------:R-:W-:Y:S01]  /*5120*/  FFMA.FTZ R86, R86, R3.reuse, -R12 ;  /* 0x0000000356567223 */ /* 0x080fe2000001080c */
[----:B------:R-:W-:-:S02]  /*5130*/  FFMA.FTZ R69, R85, R3, -R198 ;  /* 0x0000000355457223 */ /* 0x000fc400000108c6 */
[----:B------:R-:W2:Y:S01]  /*5140*/  MUFU.EX2 R20, R20 ;  /* 0x0000001400147308 */ /* 0x000ea20000000800 */
[----:B-1----:R-:W-:-:S07]  /*5150*/  FADD.FTZ R7, R183, R6 ;  /* 0x00000006b7077221 */ /* 0x002fce0000010000 */
[----:B------:R-:W1:Y:S01]  /*5160*/  MUFU.EX2 R176, R176 ;  /* 0x000000b000b07308 */ /* 0x000e620000000800 */
[----:B0-----:R-:W-:-:S07]  /*5170*/  FADD.FTZ R27, R13, R40 ;  /* 0x000000280d1b7221 */ /* 0x001fce0000010000 */
[----:B------:R-:W0:Y:S01]  /*5180*/  MUFU.EX2 R177, R177 ;  /* 0x000000b100b17308 */ /* 0x000e220000000800 */
[----:B--2---:R-:W-:-:S07]  /*5190*/  FADD.FTZ R6, R20, R7 ;  /* 0x0000000714067221 */ /* 0x004fce0000010000 */
[----:B------:R-:W2:Y:S01]  /*51a0*/  MUFU.EX2 R15, R15 ;  /* 0x0000000f000f7308 */ /* 0x000ea20000000800 */
[----:B-1----:R-:W-:-:S07]  /*51b0*/  FADD.FTZ R40, R176, R27 ;  /* 0x0000001bb0287221 */ /* 0x002fce0000010000 */
[----:B------:R-:W1:Y:S01]  /*51c0*/  MUFU.EX2 R24, R24 ;  /* 0x0000001800187308 */ /* 0x000e620000000800 */
[----:B0-----:R-:W-:-:S07]  /*51d0*/  FADD.FTZ R7, R177, R6 ;  /* 0x00000006b1077221 */ /* 0x001fce0000010000 */
[----:B------:R-:W0:Y:S01]  /*51e0*/  MUFU.EX2 R178, R178 ;  /* 0x000000b200b27308 */ /* 0x000e220000000800 */
[----:B--2---:R-:W-:Y:S01]  /*51f0*/  FADD.FTZ R27, R15, R40 ;  /* 0x000000280f1b7221 */ /* 0x004fe20000010000 */
[----:B------:R-:W-:-:S06]  /*5200*/  FFMA.FTZ R40, R67, R3, -R12 ;  /* 0x0000000343287223 */ /* 0x000fcc000001080c */
        /* <DEDUP_REMOVED lines=15> */
[----:B0-----:R-:W-:Y:S01]  /*5300*/  FADD.FTZ R27, R25, R42 ;  /* 0x0000002a191b7221 */ /* 0x001fe20000010000 */
[-CC-:B------:R-:W-:Y:S01]  /*5310*/  FFMA.FTZ R42, R71, R3.reuse, -R12.reuse ;  /* 0x00000003472a7223 */ /* 0x180fe2000001080c */
[----:B------:R-:W-:-:S05]  /*5320*/  FFMA.FTZ R12, R87, R3, -R12 ;  /* 0x00000003570c7223 */ /* 0x000fca000001080c */
        /* <DEDUP_REMOVED lines=57> */
[----:B-1----:R-:W-:Y:S01]  /*56c0*/  FADD.FTZ R6, R42, R7 ;  /* 0x000000072a067221 */ /* 0x002fe20000010000 */
[----:B------:R-:W-:-:S04]  /*56d0*/  IMAD.U32 R7, RZ, RZ, UR7 ;  /* 0x00000007ff077e24 */ /* 0x000fc8000f8e00ff */
[----:B------:R-:W-:Y:S02]  /*56e0*/  @P1 VIADD R7, R7, 0x34840 ;  /* 0x0003484007071836 */ /* 0x000fe40000000000 */
[----:B------:R-:W1:Y:S01]  /*56f0*/  MUFU.EX2 R57, R57 ;  /* 0x0000003900397308 */ /* 0x000e620000000800 */
[----:B0-----:R-:W-:Y:S02]  /*5700*/  FADD.FTZ R44, R160, R27 ;  /* 0x0000001ba02c7221 */ /* 0x001fe40000010000 */
[----:B------:R-:W-:-:S04]  /*5710*/  @P1 PRMT R7, R18, 0x654, R7 ;  /* 0x0000065412071816 */ /* 0x000fc80000000007 */
[----:B------:R0:W-:Y:S01]  /*5720*/  @P1 SYNCS.ARRIVE.TRANS64.RED.A1T0 RZ, [R7+URZ], RZ ;  /* 0x000000ff07ff19a7 */ /* 0x0001e2000810043f */
[----:B------:R-:W3:Y:S01]  /*5730*/  MUFU.EX2 R75, R75 ;  /* 0x0000004b004b7308 */ /* 0x000ee20000000800 */
[----:B--2---:R-:W-:-:S07]  /*5740*/  FADD.FTZ R6, R161, R6 ;  /* 0x00000006a1067221 */ /* 0x004fce0000010000 */
[----:B------:R-:W2:Y:S01]  /*5750*/  MUFU.EX2 R162, R162 ;  /* 0x000000a200a27308 */ /* 0x000ea20000000800 */
[----:B-1----:R-:W-:-:S07]  /*5760*/  FADD.FTZ R27, R57, R44 ;  /* 0x0000002c391b7221 */ /* 0x002fce0000010000 */
[----:B------:R-:W1:Y:S01]  /*5770*/  MUFU.EX2 R163, R78 ;  /* 0x0000004e00a37308 */ /* 0x000e620000000800 */
[----:B---3--:R-:W-:-:S07]  /*5780*/  FADD.FTZ R6, R75, R6 ;  /* 0x000000064b067221 */ /* 0x008fce0000010000 */
        /* <DEDUP_REMOVED lines=20> */
[----:B-1----:R-:W-:-:S03]  /*58d0*/  FADD.FTZ R7, R69, R44 ;  /* 0x0000002c45077221 */ /* 0x002fc60000010000 */
[----:B0-----:R-:W-:Y:S01]  /*58e0*/  FADD.FTZ R6, R27, R6 ;  /* 0x000000061b067221 */ /* 0x001fe20000010000 */
[----:B------:R-:W-:Y:S06]  /*58f0*/  @!P0 BRA `(.L_x_201) ;  /* 0x0000000000048947 */ /* 0x000fec0003800000 */
[----:B------:R-:W-:Y:S01]  /*5900*/  BPT.TRAP 0x1 ;  /* 0x000000040000795c */ /* 0x000fe20000300000 */
.L_x_201:
[----:B------:R-:W-:Y:S01]  /*5910*/  ISETP.NE.AND P1, PT, R2, RZ, PT ;  /* 0x000000ff0200720c */ /* 0x000fe20003f25270 */
[----:B------:R-:W-:Y:S01]  /*5920*/  IMAD.U32 R12, RZ, RZ, UR14 ;  /* 0x0000000eff0c7e24 */ /* 0x000fe2000f8e00ff */
[----:B------:R-:W-:Y:S01]  /*5930*/  UMOV UR4, UR37 ;  /* 0x0000002500047c82 */ /* 0x000fe20008000000 */
[----:B------:R-:W-:Y:S01]  /*5940*/  UMOV UR5, UR36 ;  /* 0x0000002400057c82 */ /* 0x000fe20008000000 */
[----:B------:R-:W-:Y:S01]  /*5950*/  F2FP.F16.F32.PACK_AB R180, R180, R11 ;  /* 0x0000000bb4b4723e */ /* 0x000fe200000000ff */
[----:B------:R-:W-:Y:S01]  /*5960*/  IMAD.MOV.U32 R11, RZ, RZ, R0 ;  /* 0x000000ffff0b7224 */ /* 0x000fe200078e0000 */
[----:B------:R-:W-:Y:S01]  /*5970*/  F2FP.F16.F32.PACK_AB R182, R13, R182 ;  /* 0x000000b60db6723e */ /* 0x000fe200000000ff */
[----:B------:R-:W-:Y:S01]  /*5980*/  IMAD.MOV.U32 R13, RZ, RZ, R8 ;  /* 0x000000ffff0d7224 */ /* 0x000fe200078e0008 */
[----:B------:R-:W-:Y:S02]  /*5990*/  F2FP.F16.F32.PACK_AB R181, R181, R14 ;  /* 0x0000000eb5b5723e */ /* 0x000fe400000000ff */
[----:B------:R-:W-:-:S02]  /*59a0*/  F2FP.F16.F32.PACK_AB R183, R20, R183 ;  /* 0x000000b714b7723e */ /* 0x000fc400000000ff */
[----:B------:R-:W-:Y:S01]  /*59b0*/  F2FP.F16.F32.PACK_AB R176, R15, R176 ;  /* 0x000000b00fb0723e */ /* 0x000fe200000000ff */
[----:B------:R-:W-:Y:S01]  /*59c0*/  @P1 VIADD R12, R12, 0x34860 ;  /* 0x000348600c0c1836 */ /* 0x000fe20000000000 */
[----:B------:R-:W-:Y:S02]  /*59d0*/  F2FP.F16.F32.PACK_AB R177, R24, R177 ;  /* 0x000000b118b1723e */ /* 0x000fe400000000ff */
[----:B------:R-:W-:Y:S02]  /*59e0*/  F2FP.F16.F32.PACK_AB R178, R21, R178 ;  /* 0x000000b215b2723e */ /* 0x000fe400000000ff */
[----:B------:R-:W-:Y:S02]  /*59f0*/  @P1 PRMT R12, R17, 0x654, R12 ;  /* 0x00000654110c1816 */ /* 0x000fe4000000000c */
[----:B------:R-:W-:Y:S02]  /*5a00*/  F2FP.F16.F32.PACK_AB R179, R26, R179 ;  /* 0x000000b31ab3723e */ /* 0x000fe400000000ff */
[----:B------:R0:W-:Y:S01]  /*5a10*/  @P1 SYNCS.ARRIVE.TRANS64.RED.A1T0 RZ, [R12+URZ], RZ ;  /* 0x000000ff0cff19a7 */ /* 0x0001e2000810043f */
[C---:B------:R-:W-:Y:S01]  /*5a20*/  ISETP.GT.AND P1, PT, R197.reuse, RZ, PT ;  /* 0x000000ffc500720c */ /* 0x040fe20003f24270 */
[----:B------:R-:W-:Y:S01]  /*5a30*/  VIADD R197, R197, 0xffffffff ;  /* 0xffffffffc5c57836 */ /* 0x000fe20000000000 */
[----:B------:R-:W-:-:S02]  /*5a40*/  F2FP.F16.F32.PACK_AB R172, R25, R172 ;  /* 0x000000ac19ac723e */ /* 0x000fc400000000ff */
[----:B------:R-:W-:Y:S02]  /*5a50*/  F2FP.F16.F32.PACK_AB R173, R28, R173 ;  /* 0x000000ad1cad723e */ /* 0x000fe400000000ff */
[----:B------:R-:W-:Y:S02]  /*5a60*/  F2FP.F16.F32.PACK_AB R174, R29, R174 ;  /* 0x000000ae1dae723e */ /* 0x000fe400000000ff */
[----:B------:R-:W-:Y:S02]  /*5a70*/  F2FP.F16.F32.PACK_AB R175, R30, R175 ;  /* 0x000000af1eaf723e */ /* 0x000fe400000000ff */
[----:B------:R-:W-:Y:S02]  /*5a80*/  F2FP.F16.F32.PACK_AB R168, R33, R168 ;  /* 0x000000a821a8723e */ /* 0x000fe400000000ff */
[----:B------:R-:W-:Y:S02]  /*5a90*/  F2FP.F16.F32.PACK_AB R169, R32, R169 ;  /* 0x000000a920a9723e */ /* 0x000fe400000000ff */
        /* <DEDUP_REMOVED lines=17> */
[----:B------:R-:W-:Y:S01]  /*5bb0*/  F2FP.F16.F32.PACK_AB R167, R27, R167 ;  /* 0x000000a71ba7723e */ /* 0x000fe200000000ff */
[----:B0-----:R-:W-:Y:S06]  /*5bc0*/  @P1 BRA `(.L_x_202) ;  /* 0xffffffdc009c1947 */ /* 0x001fec000383ffff */
.L_x_191:
        /* <DEDUP_REMOVED lines=67> */
.L_x_203:
        /* <DEDUP_REMOVED lines=9> */
.L_x_204:
[----:B-1----:R-:W-:Y:S05]  /*6090*/  @P1 BRA `(.L_x_205) ;  /* 0x0000000000081947 */ /* 0x002fea0003800000 */
[----:B------:R-:W1:Y:S02]  /*60a0*/  SYNCS.PHASECHK.TRANS64.TRYWAIT P1, [UR9+0x34850], R4 ;  /* 0x03485004ff0075a7 */ /* 0x000e640008020149 */
[----:B-1----:R-:W-:Y:S05]  /*60b0*/  @!P1 BRA `(.L_x_206) ;  /* 0x0000006400d49947 */ /* 0x002fea0003800000 */
.L_x_205:
[----:B------:R-:W-:Y:S01]  /*60c0*/  UIADD3 UR5, UR4, 0x400, URZ ;  /* 0x0000040004057890 */ /* 0x000fe2000fffe03f */
[----:B------:R-:W-:Y:S01]  /*60d0*/  WARPGROUP.ARRIVE ;  /* 0x00000000000079c5 */ /* 0x000fe20000000000 */
[----:B------:R-:W-:Y:S01]  /*60e0*/  UMOV UR7, 0x40000040 ;  /* 0x4000004000077882 */ /* 0x000fe20000000000 */
[----:B------:R-:W-:Y:S01]  /*60f0*/  UMOV UR11, 0x40000040 ;  /* 0x40000040000b7882 */ /* 0x000fe20000000000 */
[----:B------:R-:W-:Y:S01]  /*6100*/  USHF.R.U32.HI UR5, URZ, 0x4, UR5 ;  /* 0x000000043f057899 */ /* 0x000fe20008011605 */
[----:B01----:R-:W0:Y:S01]  /*6110*/  SHFL.BFLY PT, R4, R7, 0x2, 0x1f ;  /* 0x0c401f0007047f89 */ /* 0x003e2200000e0000 */
[----:B------:R-:W-:Y:S02]  /*6120*/  IMAD.MOV.U32 R89, RZ, RZ, -0x800000 ;  /* 0xff800000ff597424 */ /* 0x000fe400078e00ff */
[----:B------:R-:W-:Y:S01]  /*6130*/  ULOP3.LUT UR5, UR5, 0x3fff, URZ, 0xc0, !UPT ;  /* 0x00003fff05057892 */ /* 0x000fe2000f8ec03f */
[----:B------:R-:W1:Y:S01]  /*6140*/  SHFL.BFLY PT, R5, R6, 0x2, 0x1f ;  /* 0x0c401f0006057f89 */ /* 0x000e6200000e0000 */
[----:B------:R-:W-:-:S02]  /*6150*/  IMAD.MOV.U32 R88, RZ, RZ, -0x800000 ;  /* 0xff800000ff587424 */ /* 0x000fc400078e00ff */
[----:B------:R-:W-:-:S04]  /*6160*/  ULOP3.LUT UR5, UR5, 0x4000000, URZ, 0xfc, !UPT ;  /* 0x0400000005057892 */ /* 0x000fc8000f8efc3f */
[----:B------:R-:W-:-:S04]  /*6170*/  ULEA UR6, UR36, UR5, 0xb ;  /* 0x0000000524067291 */ /* 0x000fc8000f8e583f */
[----:B------:R-:W-:-:S05]  /*6180*/  UIADD3 UR8, UR6, 0x80, URZ ;  /* 0x0000008006087890 */ /* 0x000fca000fffe03f */
[----:B------:R-:W-:Y:S01]  /*6190*/  HGMMA.64x128x16.F32 R24, R180, gdesc[UR4].tnspB, R24, gsb0 ;  /* 0x41e00004b4187df0 */ /* 0x000fe20008000818 */
[----:B------:R-:W-:Y:S01]  /*61a0*/  UMOV UR7, 0x40000040 ;  /* 0x4000004000077882 */ /* 0x000fe20000000000 */
[----:B------:R-:W-:Y:S01]  /*61b0*/  UMOV UR10, UR8 ;  /* 0x00000008000a7c82 */ /* 0x000fe20008000000 */
[----:B------:R-:W-:Y:S01]  /*61c0*/  UIADD3 UR8, UR6, 0x100, URZ ;  /* 0x0000010006087890 */ /* 0x000fe2000fffe03f */
[----:B0-----:R-:W-:Y:S01]  /*61d0*/  FADD.FTZ R4, R4, R7 ;  /* 0x0000000704047221 */ /* 0x001fe20000010000 */
[----:B-1----:R-:W-:-:S04]  /*61e0*/  FADD.FTZ R9, R5, R6 ;  /* 0x0000000605097221 */ /* 0x002fc80000010000 */
[----:B------:R-:W0:Y:S04]  /*61f0*/  SHFL.BFLY PT, R5, R4, 0x1, 0x1f ;  /* 0x0c201f0004057f89 */ /* 0x000e2800000e0000 */
[----:B------:R-:W1:Y:S01]  /*6200*/  SHFL.BFLY PT, R10, R9, 0x1, 0x1f ;  /* 0x0c201f00090a7f89 */ /* 0x000e6200000e0000 */
[----:B0-----:R-:W-:Y:S01]  /*6210*/  FADD.FTZ R12, R4, R5 ;  /* 0x00000005040c7221 */ /* 0x001fe20000010000 */
[----:B------:R-:W-:Y:S02]  /*6220*/  IMAD.MOV.U32 R5, RZ, RZ, RZ ;  /* 0x000000ffff057224 */ /* 0x000fe400078e00ff */
[----:B-1----:R-:W-:Y:S02]  /*6230*/  FADD.FTZ R13, R9, R10 ;  /* 0x0000000a090d7221 */ /* 0x002fe40000010000 */
[----:B------:R-:W-:Y:S01]  /*6240*/  FSETP.NE.FTZ.AND P1, PT, R12, RZ, PT ;  /* 0x000000ff0c00720b */ /* 0x000fe20003f35000 */
[----:B------:R-:W-:-:S02]  /*6250*/  IMAD.MOV.U32 R10, RZ, RZ, RZ ;  /* 0x000000ffff0a7224 */ /* 0x000fc400078e00ff */
[----:B------:R-:W-:-:S10]  /*6260*/  FSETP.NE.FTZ.AND P2, PT, R13, RZ, PT ;  /* 0x000000ff0d00720b */ /* 0x000fd40003f55000 */
[----:B------:R-:W0:Y:S01]  /*6270*/  @P1 MUFU.LG2 R6, R12 ;  /* 0x0000000c00061308 */ /* 0x000e220000000c00 */
[C---:B------:R-:W-:Y:S02]  /*6280*/  @P1 FMUL.FTZ R7, R3.reuse, 0.69314718246459960938 ;  /* 0x3f31721803071820 */ /* 0x040fe40000410000 */
[----:B------:R-:W-:-:S05]  /*6290*/  @P2 FMUL.FTZ R4, R3, 0.69314718246459960938 ;  /* 0x3f31721803042820 */ /* 0x000fca0000410000 */
[----:B------:R-:W1:Y:S08]  /*62a0*/  @P2 MUFU.LG2 R11, R13 ;  /* 0x0000000d000b2308 */ /* 0x000e700000000c00 */
[----:B------:R2:W3:Y:S01]  /*62b0*/  @P1 MUFU.RCP R5, R12 ;  /* 0x0000000c00051308 */ /* 0x0004e20000001000 */
[----:B0-----:R-:W-:-:S04]  /*62c0*/  @P1 FMUL.FTZ R6, R6, 0.69314718246459960938 ;  /* 0x3f31721806061820 */ /* 0x001fc80000410000 */
[----:B------:R-:W-:-:S03]  /*62d0*/  @P1 FFMA.FTZ R89, R7, R0, R6 ;  /* 0x0000000007591223 */ /* 0x000fc60000010006 */
[----:B------:R2:W0:Y:S01]  /*62e0*/  @P2 MUFU.RCP R10, R13 ;  /* 0x0000000d000a2308 */ /* 0x0004220000001000 */
[----:B-1----:R-:W-:-:S04]  /*62f0*/  @P2 FMUL.FTZ R11, R11, 0.69314718246459960938 ;  /* 0x3f3172180b0b2820 */ /* 0x002fc80000410000 */
[----:B------:R-:W-:Y:S01]  /*6300*/  @P2 FFMA.FTZ R88, R4, R8, R11 ;  /* 0x0000000804582223 */ /* 0x000fe2000001000b */
[----:B------:R-:W-:Y:S02]  /*6310*/  WARPGROUP.DEPBAR.LE gsb0, 0x0 ;  /* 0x00008000000079c5 */ /* 0x000fe40000010000 */
[----:B------:R-:W-:-:S06]  /*6320*/  WARPGROUP.ARRIVE ;  /* 0x00000000000079c5 */ /* 0x000fcc0000000000 */
[----:B------:R-:W-:Y:S01]  /*6330*/  HGMMA.64x128x16.F32 R24, R176, gdesc[UR8].tnspB, R24, gsb0 ;  /* 0x41e00008b0187df0 */ /* 0x000fe20008000818 */
[----:B------:R-:W-:Y:S01]  /*6340*/  UMOV UR10, UR8 ;  /* 0x00000008000a7c82 */ /* 0x000fe20008000000 */
[----:B------:R-:W-:Y:S01]  /*6350*/  UMOV UR11, 0x40000040 ;  /* 0x40000040000b7882 */ /* 0x000fe20000000000 */
[----:B------:R-:W-:Y:S01]  /*6360*/  UIADD3 UR8, UR6, 0x180, URZ ;  /* 0x0000018006087890 */ /* 0x000fe2000fffe03f */
        /* <DEDUP_REMOVED lines=17> */
[----:B------:R-:W-:Y:S02]  /*6480*/  UIADD3 UR8, UR6, 0x300, URZ ;  /* 0x0000030006087890 */ /* 0x000fe4000fffe03f */
        /* <DEDUP_REMOVED lines=10> */
[----:B------:R-:W-:-:S07]  /*6530*/  WARPGROUP.ARRIVE ;  /* 0x00000000000079c5 */ /* 0x000fce0000000000 */
[----:B------:R-:W-:Y:S03]  /*6540*/  HGMMA.64x128x16.F32 R24, R164, gdesc[UR4].tnspB, R24, gsb0 ;  /* 0x41e00004a4187df0 */ /* 0x000fe60008000818 */
[----:B------:R-:W-:Y:S02]  /*6550*/  WARPGROUP.DEPBAR.LE gsb0, 0x0 ;  /* 0x00008000000079c5 */ /* 0x000fe40000010000 */
[----:B0-23--:R-:W-:Y:S05]  /*6560*/  @!P0 BRA `(.L_x_207) ;  /* 0x0000000000048947 */ /* 0x00dfea0003800000 */
[----:B------:R-:W-:Y:S01]  /*6570*/  BPT.TRAP 0x1 ;  /* 0x000000040000795c */ /* 0x000fe20000300000 */
.L_x_207:
[----:B------:R-:W0:Y:S01]  /*6580*/  S2UR UR5, SR_SWINHI ;  /* 0x00000000000579c3 */ /* 0x000e220000002f00 */
[----:B------:R-:W-:Y:S01]  /*6590*/  ISETP.NE.AND P1, PT, R2, RZ, PT ;  /* 0x000000ff0200720c */ /* 0x000fe20003f25270 */
[----:B------:R-:W-:Y:S02]  /*65a0*/  IMAD.U32 R0, RZ, RZ, UR9 ;  /* 0x00000009ff007e24 */ /* 0x000fe4000f8e00ff */
        /* <DEDUP_REMOVED lines=11> */
[----:B------:R-:W-:-:S02]  /*6660*/  @P1 VIADD R0, R0, 0x34860 ;  /* 0x0003486000001836 */ /* 0x000fc40000000000 */
        /* <DEDUP_REMOVED lines=9> */
[----:B------:R-:W-:Y:S01]  /*6700*/  UMOV UR6, UR4 ;  /* 0x0000000400067c82 */ /* 0x000fe20008000000 */
[----:B0-----:R-:W-:Y:S01]  /*6710*/  UMOV UR7, UR5 ;  /* 0x0000000500077c82 */ /* 0x001fe20008000000 */
[----:B------:R-:W-:Y:S01]  /*6720*/  FMUL.FTZ R65, R65, R5 ;  /* 0x0000000541417220 */ /* 0x000fe20000410000 */
[----:B------:R-:W-:-:S02]  /*6730*/  IMAD.U32 R36, RZ, RZ, UR6 ;  /* 0x00000006ff247e24 */ /* 0x000fc4000f8e00ff */
[-C--:B------:R-:W-:Y:S01]  /*6740*/  FMUL.FTZ R64, R64, R5.reuse ;  /* 0x0000000540407220 */ /* 0x080fe20000410000 */
        /* <DEDUP_REMOVED lines=11> */
[----:B------:R-:W-:Y:S01]  /*6800*/  IMAD.WIDE R4, R193, 0x2, R36 ;  /* 0x00000002c1047825 */ /* 0x000fe200078e0224 */
[----:B------:R-:W-:-:S03]  /*6810*/  @P1 PRMT R0, R17, 0x654, R0 ;  /* 0x0000065411001816 */ /* 0x000fc60000000000 */
[-C--:B------:R-:W-:Y:S01]  /*6820*/  FMUL.FTZ R98, R42, R10.reuse ;  /* 0x0000000a2a627220 */ /* 0x080fe20000410000 */
[-C--:B------:R-:W-:Y:S01]  /*6830*/  FMUL.FTZ R103, R35, R10.reuse ;  /* 0x0000000a23677220 */ /* 0x080fe20000410000 */
[-C--:B------:R-:W-:Y:S01]  /*6840*/  FMUL.FTZ R27, R27, R10.reuse ;  /* 0x0000000a1b1b7220 */ /* 0x080fe20000410000 */
[----:B------:R0:W-:Y:S01]  /*6850*/  @P1 SYNCS.ARRIVE.TRANS64.RED.A1T0 RZ, [R0+URZ], RZ ;  /* 0x000000ff00ff19a7 */ /* 0x0001e2000810043f */
[----:B------:R-:W-:Y:S01]  /*6860*/  IADD3 R99, P1, R4, 0x4040, RZ ;  /* 0x0000404004637810 */ /* 0x000fe20007f3e0ff */
[-C--:B------:R-:W-:Y:S01]  /*6870*/  FMUL.FTZ R100, R26, R10.reuse ;  /* 0x0000000a1a647220 */ /* 0x080fe20000410000 */
[C---:B------:R-:W-:Y:S01]  /*6880*/  IADD3 R33, P3, R4.reuse, 0x4000, RZ ;  /* 0x0000400004217810 */ /* 0x040fe20007f7e0ff */
[-C--:B------:R-:W-:Y:S01]  /*6890*/  FMUL.FTZ R31, R31, R10.reuse ;  /* 0x0000000a1f1f7220 */ /* 0x080fe20000410000 */
[----:B------:R-:W-:Y:S01]  /*68a0*/  IADD3 R13, P6, R4, 0x20, RZ ;  /* 0x00000020040d7810 */ /* 0x000fe20007fde0ff */
[-C--:B------:R-:W-:Y:S01]  /*68b0*/  FMUL.FTZ R104, R30, R10.reuse ;  /* 0x0000000a1e687220 */ /* 0x080fe20000410000 */
[----:B------:R-:W-:Y:S01]  /*68c0*/  LOP3.LUT R8, R33, 0x380, RZ, 0xc0, !PT ;  /* 0x0000038021087812 */ /* 0x000fe200078ec0ff */
[-C--:B------:R-:W-:Y:S01]  /*68d0*/  FMUL.FTZ R106, R34, R10.reuse ;  /* 0x0000000a226a7220 */ /* 0x080fe20000410000 */
[----:B0-----:R-:W-:Y:S01]  /*68e0*/  LOP3.LUT R0, R99, 0x380, RZ, 0xc0, !PT ;  /* 0x0000038063007812 */ /* 0x001fe200078ec0ff */
[-C--:B------:R-:W-:Y:S01]  /*68f0*/  FMUL.FTZ R102, R39, R10.reuse ;  /* 0x0000000a27667220 */ /* 0x080fe20000410000 */
[----:B------:R-:W-:Y:S01]  /*6900*/  IADD3 R35, P2, R4, 0x4020, RZ ;  /* 0x0000402004237810 */ /* 0x000fe20007f5e0ff */
[-C--:B------:R-:W-:Y:S01]  /*6910*/  FMUL.FTZ R105, R38, R10.reuse ;  /* 0x0000000a26697220 */ /* 0x080fe20000410000 */
[----:B------:R-:W-:Y:S01]  /*6920*/  SHF.R.U64 R0, R0, 0x3, RZ ;  /* 0x0000000300007819 */ /* 0x000fe200000012ff */
[-C--:B------:R-:W-:Y:S01]  /*6930*/  FMUL.FTZ R97, R43, R10.reuse ;  /* 0x0000000a2b617220 */ /* 0x080fe20000410000 */
[----:B------:R-:W-:Y:S01]  /*6940*/  SHF.R.U64 R8, R8, 0x3, RZ ;  /* 0x0000000308087819 */ /* 0x000fe200000012ff */
[-C--:B------:R-:W-:Y:S01]  /*6950*/  FMUL.FTZ R47, R47, R10.reuse ;  /* 0x0000000a2f2f7220 */ /* 0x080fe20000410000 */
[----:B------:R-:W-:Y:S01]  /*6960*/  LOP3.LUT R42, R0, R99, RZ, 0x3c, !PT ;  /* 0x00000063002a7212 */ /* 0x000fe200078e3cff */
[-C--:B------:R-:W-:Y:S01]  /*6970*/  FMUL.FTZ R46, R46, R10.reuse ;  /* 0x0000000a2e2e7220 */ /* 0x080fe20000410000 */
[----:B------:R-:W-:Y:S01]  /*6980*/  LOP3.LUT R0, R13, 0x380, RZ, 0xc0, !PT ;  /* 0x000003800d007812 */ /* 0x000fe200078ec0ff */
[-C--:B------:R-:W-:Y:S01]  /*6990*/  FMUL.FTZ R51, R51, R10.reuse ;  /* 0x0000000a33337220 */ /* 0x080fe20000410000 */
[----:B------:R-:W-:Y:S01]  /*69a0*/  IADD3 R29, P4, R4, 0x60, RZ ;  /* 0x00000060041d7810 */ /* 0x000fe20007f9e0ff */
[-C--:B------:R-:W-:Y:S01]  /*69b0*/  FMUL.FTZ R50, R50, R10.reuse ;  /* 0x0000000a32327220 */ /* 0x080fe20000410000 */
[----:B------:R-:W-:Y:S01]  /*69c0*/  SHF.R.U64 R0, R0, 0x3, RZ ;  /* 0x0000000300007819 */ /* 0x000fe200000012ff */
[-C--:B------:R-:W-:Y:S01]  /*69d0*/  FMUL.FTZ R55, R55, R10.reuse ;  /* 0x0000000a37377220 */ /* 0x080fe20000410000 */
[----:B------:R-:W-:Y:S01]  /*69e0*/  IADD3 R21, P5, R4, 0x40, RZ ;  /* 0x0000004004157810 */ /* 0x000fe20007fbe0ff */
        /* <DEDUP_REMOVED lines=17> */
[----:B------:R-:W-:Y:S01]  /*6b00*/  LOP3.LUT R10, R35, 0x380, RZ, 0xc0, !PT ;  /* 0x00000380230a7812 */ /* 0x000fe200078ec0ff */
[----:B------:R-:W0:Y:S01]  /*6b10*/  LDC R108, c[0x0][0xc38] ;  /* 0x00030e00ff6c7b82 */ /* 0x000e220000000800 */
[----:B------:R-:W-:Y:S01]  /*6b20*/  LOP3.LUT R38, R8, R33, RZ, 0x3c, !PT ;  /* 0x0000002108267212 */ /* 0x000fe200078e3cff */
[----:B------:R-:W-:Y:S01]  /*6b30*/  IMAD.X R43, RZ, RZ, R5, P1 ;  /* 0x000000ffff2b7224 */ /* 0x000fe200008e0605 */
[----:B------:R-:W-:Y:S01]  /*6b40*/  LOP3.LUT R14, R0, R13, RZ, 0x3c, !PT ;  /* 0x0000000d000e7212 */ /* 0x000fe200078e3cff */
[----:B------:R-:W-:Y:S01]  /*6b50*/  IMAD R9, R186, 0x40, R19 ;  /* 0x00000040ba097824 */ /* 0x000fe200078e0213 */
[----:B------:R-:W-:Y:S01]  /*6b60*/  LOP3.LUT R8, R29, 0x380, RZ, 0xc0, !PT ;  /* 0x000003801d087812 */ /* 0x000fe200078ec0ff */
[----:B------:R-:W-:Y:S01]  /*6b70*/  IMAD.X R15, RZ, RZ, R5, P6 ;  /* 0x000000ffff0f7224 */ /* 0x000fe200030e0605 */
[----:B------:R-:W-:Y:S01]  /*6b80*/  LOP3.LUT R0, R21, 0x380, RZ, 0xc0, !PT ;  /* 0x0000038015007812 */ /* 0x000fe200078ec0ff */
[----:B------:R-:W-:Y:S01]  /*6b90*/  IMAD.WIDE R36, R9, 0x2, R36 ;  /* 0x0000000209247825 */ /* 0x000fe200078e0224 */
[----:B------:R-:W-:Y:S01]  /*6ba0*/  SHF.R.U64 R10, R10, 0x3, RZ ;  /* 0x000000030a0a7819 */ /* 0x000fe200000012ff */
[----:B------:R-:W-:Y:S01]  /*6bb0*/  UIADD3 UR5, -UR39, URZ, URZ ;  /* 0x0000003f27057290 */ /* 0x000fe2000fffe13f */
[----:B------:R-:W-:Y:S01]  /*6bc0*/  SHF.R.U64 R8, R8, 0x3, RZ ;  /* 0x0000000308087819 */ /* 0x000fe200000012ff */
[----:B------:R-:W-:Y:S01]  /*6bd0*/  ULDC UR10, c[0x0][0xc44] ;  /* 0x00031100000a7ab9 */ /* 0x000fe20000000800 */
[----:B------:R-:W-:Y:S01]  /*6be0*/  SHF.R.U64 R0, R0, 0x3, RZ ;  /* 0x0000000300007819 */ /* 0x000fe200000012ff */
[--C-:B------:R-:W-:Y:S01]  /*6bf0*/  IMAD.X R41, RZ, RZ, R5.reuse, P2 ;  /* 0x000000ffff297224 */ /* 0x100fe200010e0605 */
[----:B------:R-:W-:Y:S01]  /*6c00*/  LOP3.LUT R40, R10, R35, RZ, 0x3c, !PT ;  /* 0x000000230a287212 */ /* 0x000fe200078e3cff */
[--C-:B------:R-:W-:Y:S01]  /*6c10*/  IMAD.X R39, RZ, RZ, R5.reuse, P3 ;  /* 0x000000ffff277224 */ /* 0x100fe200018e0605 */
[----:B------:R-:W-:Y:S01]  /*6c20*/  LOP3.LUT R10, R8, R29, RZ, 0x3c, !PT ;  /* 0x0000001d080a7212 */ /* 0x000fe200078e3cff */
[----:B------:R-:W-:Y:S01]  /*6c30*/  IMAD.X R11, RZ, RZ, R5, P4 ;  /* 0x000000ffff0b7224 */ /* 0x000fe200020e0605 */
[----:B------:R-:W-:Y:S01]  /*6c40*/  LOP3.LUT R8, R0, R21, RZ, 0x3c, !PT ;  /* 0x0000001500087212 */ /* 0x000fe200078e3cff */
[----:B------:R-:W-:Y:S01]  /*6c50*/  ULDC.64 UR8, c[0x0][0xb90] ;  /* 0x0002e40000087ab9 */ /* 0x000fe20000000a00 */
[----:B------:R-:W1:Y:S01]  /*6c60*/  LDC R0, c[0x0][0xbe8] ;  /* 0x0002fa00ff007b82 */ /* 0x000e620000000800 */
[----:B------:R-:W-:-:S02]  /*6c70*/  R2UR UR13, R189 ;  /* 0x00000000bd0d72ca */ /* 0x000fc400000e0000 */
[----:B------:R-:W-:Y:S02]  /*6c80*/  R2UR UR12, R188 ;  /* 0x00000000bc0c72ca */ /* 0x000fe400000e0000 */
[C---:B------:R-:W-:Y:S02]  /*6c90*/  IADD3 R45, P0, R4.reuse, 0x4060, RZ ;  /* 0x00004060042d7810 */ /* 0x040fe40007f1e0ff */
[----:B------:R-:W-:Y:S02]  /*6ca0*/  LOP3.LUT R9, R4, 0x380, RZ, 0xc0, !PT ;  /* 0x0000038004097812 */ /* 0x000fe400078ec0ff */
[----:B------:R-:W-:Y:S02]  /*6cb0*/  LOP3.LUT R44, R45, 0x380, RZ, 0xc0, !PT ;  /* 0x000003802d2c7812 */ /* 0x000fe400078ec0ff */
[----:B------:R-:W-:Y:S02]  /*6cc0*/  SHF.R.U64 R9, R9, 0x3, RZ ;  /* 0x0000000309097819 */ /* 0x000fe400000012ff */
[----:B------:R-:W-:Y:S01]  /*6cd0*/  SHF.R.U64 R44, R44, 0x3, RZ ;  /* 0x000000032c2c7819 */ /* 0x000fe200000012ff */
[----:B------:R-:W-:Y:S01]  /*6ce0*/  IMAD R99, RZ, RZ, -UR13 ;  /* 0x8000000dff637e24 */ /* 0x000fe2000f8e02ff */
[----:B------:R-:W-:Y:S01]  /*6cf0*/  IADD3 R21, P6, R36, 0x1000, RZ ;  /* 0x0000100024157810 */ /* 0x000fe20007fde0ff */
[----:B------:R-:W-:Y:S01]  /*6d00*/  UIMAD UR10, UR10, UR5, UR13 ;  /* 0x000000050a0a72a4 */ /* 0x000fe2000f8e020d */
[----:B------:R-:W-:Y:S01]  /*6d10*/  LOP3.LUT R4, R9, R4, RZ, 0x3c, !PT ;  /* 0x0000000409047212 */ /* 0x000fe200078e3cff */
[----:B0-----:R-:W-:Y:S01]  /*6d20*/  IMAD R99, R108, R99, UR12 ;  /* 0x0000000c6c637e24 */ /* 0x001fe2000f8e0263 */
[----:B------:R-:W-:Y:S01]  /*6d30*/  LOP3.LUT R44, R44, R45, RZ, 0x3c, !PT ;  /* 0x0000002d2c2c7212 */ /* 0x000fe200078e3cff */
[--C-:B------:R-:W-:Y:S01]  /*6d40*/  IMAD.X R45, RZ, RZ, R5.reuse, P0 ;  /* 0x000000ffff2d7224 */ /* 0x100fe200000e0605 */
[----:B------:R-:W-:Y:S01]  /*6d50*/  LOP3.LUT R34, R21, 0x380, RZ, 0xc0, !PT ;  /* 0x0000038015227812 */ /* 0x000fe200078ec0ff */
[----:B------:R-:W-:Y:S01]  /*6d60*/  IMAD.X R9, RZ, RZ, R5, P5 ;  /* 0x000000ffff097224 */ /* 0x000fe200028e0605 */
[----:B------:R-:W-:Y:S01]  /*6d70*/  MOV R110, R4 ;  /* 0x00000004006e7202 */ /* 0x000fe20000000f00 */
[----:B------:R-:W-:Y:S01]  /*6d80*/  USHF.R.S32.HI UR11, URZ, 0x1f, UR10 ;  /* 0x0000001f3f0b7899 */ /* 0x000fe2000801140a */
[----:B-1----:R-:W-:Y:S01]  /*6d90*/  ISETP.NE.AND P1, PT, R0, 0x1, PT ;  /* 0x000000010000780c */ /* 0x002fe20003f25270 */
[----:B------:R-:W-:Y:S01]  /*6da0*/  IMAD R111, R99, 0x80, R192 ;  /* 0x00000080636f7824 */ /* 0x000fe200078e02c0 */
[----:B------:R-:W-:Y:S01]  /*6db0*/  F2FP.F16.F32.PACK_AB R5, R27, R100 ;  /* 0x000000641b05723e */ /* 0x000fe200000000ff */
[----:B------:R-:W-:Y:S01]  /*6dc0*/  UIMAD UR5, UR11, UR8, URZ ;  /* 0x000000080b0572a4 */ /* 0x000fe2000f8e023f */
[----:B------:R-:W0:Y:S01]  /*6dd0*/  LDC.64 R100, c[0x0][0xb98] ;  /* 0x0002e600ff647b82 */ /* 0x000e220000000a00 */
[----:B------:R-:W-:Y:S01]  /*6de0*/  SHF.R.U64 R34, R34, 0x3, RZ ;  /* 0x0000000322227819 */ /* 0x000fe200000012ff */
[----:B------:R-:W-:Y:S01]  /*6df0*/  UIMAD.WIDE.U32 UR6, UR10, UR8, URZ ;  /* 0x000000080a0672a5 */ /* 0x000fe2000f8e003f */
[----:B------:R-:W-:Y:S01]  /*6e00*/  F2FP.F16.F32.PACK_AB R6, R6, R7 ;  /* 0x000000070606723e */ /* 0x000fe200000000ff */
[----:B------:R-:W-:Y:S01]  /*6e10*/  UIMAD UR5, UR10, UR9, UR5 ;  /* 0x000000090a0572a4 */ /* 0x000fe2000f8e0205 */
[----:B------:R-:W-:Y:S01]  /*6e20*/  LOP3.LUT R34, R34, R21, RZ, 0x3c, !PT ;  /* 0x0000001522227212 */ /* 0x000fe200078e3cff */
[----:B------:R-:W-:Y:S01]  /*6e30*/  USHF.R.S32.HI UR12, URZ, 0x1f, UR39 ;  /* 0x0000001f3f0c7899 */ /* 0x000fe20008011427 */
[C---:B------:R-:W-:Y:S01]  /*6e40*/  IADD3 R21, P0, R36.reuse, 0x6000, RZ ;  /* 0x0000600024157810 */ /* 0x040fe20007f1e0ff */
[----:B------:R-:W-:Y:S01]  /*6e50*/  UIADD3 UR5, UR7, UR5, URZ ;  /* 0x0000000507057290 */ /* 0x000fe2000fffe03f */
[----:B------:R-:W1:Y:S01]  /*6e60*/  @P1 LDC R108, c[0x0][0xbec] ;  /* 0x0002fb00ff6c1b82 */ /* 0x000e620000000800 */
[----:B------:R-:W-:Y:S01]  /*6e70*/  F2FP.F16.F32.PACK_AB R7, R31, R104 ;  /* 0x000000681f07723e */ /* 0x000fe200000000ff */
[----:B------:R-:W-:Y:S01]  /*6e80*/  IMAD.U32 R13, RZ, RZ, UR7 ;  /* 0x00000007ff0d7e24 */ /* 0x000fe2000f8e00ff */
[----:B------:R-:W-:Y:S01]  /*6e90*/  MOV R104, R44 ;  /* 0x0000002c00687202 */ /* 0x000fe20000000f00 */
[----:B------:R-:W-:Y:S01]  /*6ea0*/  IMAD.MOV.U32 R45, RZ, RZ, R111 ;  /* 0x000000ffff2d7224 */ /* 0x000fe200078e006f */
[----:B------:R-:W-:Y:S01]  /*6eb0*/  LOP3.LUT R20, R21, 0x380, RZ, 0xc0, !PT ;  /* 0x0000038015147812 */ /* 0x000fe200078ec0ff */
[----:B------:R-:W-:Y:S01]  /*6ec0*/  IMAD.U32 R12, RZ, RZ, UR6 ;  /* 0x00000006ff0c7e24 */ /* 0x000fe2000f8e00ff */
[C---:B------:R-:W-:Y:S01]  /*6ed0*/  IADD3 R35, P4, R36.reuse, 0x3000, RZ ;  /* 0x0000300024237810 */ /* 0x040fe20007f9e0ff */
[----:B------:R-:W2:Y:S01]  /*6ee0*/  @P1 LDC R109, c[0x0][0xbf0] ;  /* 0x0002fc00ff6d1b82 */ /* 0x000ea20000000800 */
[----:B------:R-:W-:Y:S01]  /*6ef0*/  IADD3 R33, P5, R36, 0x2000, RZ ;  /* 0x0000200024217810 */ /* 0x000fe20007fbe0ff */
[----:B------:R-:W-:Y:S01]  /*6f00*/  IMAD.U32 R13, RZ, RZ, UR5 ;  /* 0x00000005ff0d7e24 */ /* 0x000fe2000f8e00ff */
[----:B------:R-:W-:Y:S01]  /*6f10*/  SHF.R.U64 R20, R20, 0x3, RZ ;  /* 0x0000000314147819 */ /* 0x000fe200000012ff */
[----:B------:R-:W-:Y:S01]  /*6f20*/  ULDC.64 UR6, c[0x0][0xb88] ;  /* 0x0002e20000067ab9 */ /* 0x000fe20000000a00 */
[----:B------:R-:W-:Y:S01]  /*6f30*/  LOP3.LUT R30, R35, 0x380, RZ, 0xc0, !PT ;  /* 0x00000380231e7812 */ /* 0x000fe200078ec0ff */
[----:B------:R-:W-:Y:S01]  /*6f40*/  ULDC UR5, c[0x0][0xa88] ;  /* 0x0002a20000057ab9 */ /* 0x000fe20000000800 */
[----:B------:R-:W-:Y:S01]  /*6f50*/  LOP3.LUT R32, R33, 0x380, RZ, 0xc0, !PT ;  /* 0x0000038021207812 */ /* 0x000fe200078ec0ff */
[----:B0-----:R-:W-:Y:S01]  /*6f60*/  IMAD.WIDE.U32 R12, R100, UR39, R12 ;  /* 0x00000027640c7c25 */ /* 0x001fe2000f8e000c */
[----:B------:R-:W-:Y:S01]  /*6f70*/  F2FP.F16.F32.PACK_AB R4, R25, R24 ;  /* 0x000000181904723e */ /* 0x000fe200000000ff */
[----:B------:R-:W-:Y:S01]  /*6f80*/  BAR.SYNC.DEFER_BLOCKING 0x1, 0x100 ;  /* 0x0044000000007b1d */ /* 0x000fe20000010000 */
[----:B------:R-:W-:Y:S01]  /*6f90*/  LOP3.LUT R20, R20, R21, RZ, 0x3c, !PT ;  /* 0x0000001514147212 */ /* 0x000fe200078e3cff */
[----:B------:R-:W-:Y:S01]  /*6fa0*/  IMAD.X R31, RZ, RZ, R37, P4 ;  /* 0x000000ffff1f7224 */ /* 0x000fe200020e0625 */
[----:B------:R-:W-:-:S02]  /*6fb0*/  LOP3.LUT R21, R36, 0x380, RZ, 0xc0, !PT ;  /* 0x0000038024157812 */ /* 0x000fc400078ec0ff */
[----:B------:R-:W-:Y:S01]  /*6fc0*/  SHF.R.U64 R30, R30, 0x3, RZ ;  /* 0x000000031e1e7819 */ /* 0x000fe200000012ff */
[----:B-1----:R-:W-:Y:S01]  /*6fd0*/  @P1 IMAD.HI.U32 R44, R111, R108, RZ ;  /* 0x0000006c6f2c1227 */ /* 0x002fe200078e00ff */
[----:B------:R-:W-:Y:S01]  /*6fe0*/  SHF.R.U64 R32, R32, 0x3, RZ ;  /* 0x0000000320207819 */ /* 0x000fe200000012ff */
[----:B------:R-:W-:Y:S01]  /*6ff0*/  ULDC.64 UR8, c[0x0][0xae8] ;  /* 0x0002ba0000087ab9 */ /* 0x000fe20000000a00 */
[----:B------:R-:W-:Y:S02]  /*7000*/  SHF.R.U64 R21, R21, 0x3, RZ ;  /* 0x0000000315157819 */ /* 0x000fe400000012ff */
[----:B------:R-:W-:Y:S01]  /*7010*/  LOP3.LUT R30, R30, R35, RZ, 0x3c, !PT ;  /* 0x000000231e1e7212 */ /* 0x000fe200078e3cff */
[----:B------:R-:W-:Y:S01]  /*7020*/  IMAD.X R35, RZ, RZ, R37, P6 ;  /* 0x000000ffff237224 */ /* 0x000fe200030e0625 */
[----:B------:R-:W-:Y:S02]  /*7030*/  LOP3.LUT R32, R32, R33, RZ, 0x3c, !PT ;  /* 0x0000002120207212 */ /* 0x000fe400078e3cff */
[----:B--2---:R-:W-:-:S02]  /*7040*/  @P1 SHF.R.U32.HI R45, RZ, R109, R44 ;  /* 0x0000006dff2d1219 */ /* 0x004fc4000001162c */
[----:B------:R-:W-:Y:S02]  /*7050*/  MOV R109, R38 ;  /* 0x00000026006d7202 */ /* 0x000fe40000000f00 */
[C---:B------:R-:W-:Y:S01]  /*7060*/  IADD3 R33, P3, R36.reuse, 0x4000, RZ ;  /* 0x0000400024217810 */ /* 0x040fe20007f7e0ff */
[----:B------:R-:W-:Y:S01]  /*7070*/  IMAD.MOV R39, RZ, RZ, -R45 ;  /* 0x000000ffff277224 */ /* 0x000fe200078e0a2d */
[C---:B------:R-:W-:Y:S02]  /*7080*/  IADD3 R29, P2, R36.reuse, 0x5000, RZ ;  /* 0x00005000241d7810 */ /* 0x040fe40007f5e0ff */
[----:B------:R-:W-:Y:S01]  /*7090*/  IADD3 R107, P6, R36, 0x7000, RZ ;  /* 0x00007000246b7810 */ /* 0x000fe20007fde0ff */
[----:B------:R0:W-:Y:S01]  /*70a0*/  STSM.16.M88.4 [R110], R4 ;  /* 0x000000046e007844 */ /* 0x0001e20000000200 */
[----:B------:R-:W-:Y:S01]  /*70b0*/  LOP3.LUT R36, R21, R36, RZ, 0x3c, !PT ;  /* 0x0000002415247212 */ /* 0x000fe200078e3cff */
[--C-:B------:R-:W-:Y:S01]  /*70c0*/  IMAD.X R21, RZ, RZ, R37.reuse, P0 ;  /* 0x000000ffff157224 */ /* 0x100fe200000e0625 */
[----:B------:R-:W-:Y:S01]  /*70d0*/  IADD3 R12, P0, R45, R12, RZ ;  /* 0x0000000c2d0c7210 */ /* 0x000fe20007f1e0ff */
[--C-:B------:R-:W-:Y:S01]  /*70e0*/  IMAD.X R27, RZ, RZ, R37.reuse, P2 ;  /* 0x000000ffff1b7224 */ /* 0x100fe200010e0625 */
[----:B------:R-:W-:Y:S01]  /*70f0*/  LOP3.LUT R26, R29, 0x380, RZ, 0xc0, !PT ;  /* 0x000003801d1a7812 */ /* 0x000fe200078ec0ff */
[----:B------:R-:W-:Y:S01]  /*7100*/  IMAD.X R25, RZ, RZ, R37, P6 ;  /* 0x000000ffff197224 */ /* 0x000fe200030e0625 */
[----:B------:R-:W-:-:S02]  /*7110*/  MOV R15, R14 ;  /* 0x0000000e000f7202 */ /* 0x000fc40000000f00 */
[----:B------:R-:W-:Y:S02]  /*7120*/  SHF.R.U64 R26, R26, 0x3, RZ ;  /* 0x000000031a1a7819 */ /* 0x000fe400000012ff */
[----:B------:R-:W-:Y:S01]  /*7130*/  MOV R108, R40 ;  /* 0x00000028006c7202 */ /* 0x000fe20000000f00 */
[----:B------:R-:W-:Y:S01]  /*7140*/  IMAD R40, R99, 0x80, R191 ;  /* 0x0000008063287824 */ /* 0x000fe200078e02bf */
[----:B------:R-:W-:Y:S02]  /*7150*/  MOV R14, R8 ;  /* 0x00000008000e7202 */ /* 0x000fe40000000f00 */
[----:B------:R-:W-:Y:S01]  /*7160*/  F2FP.F16.F32.PACK_AB R8, R3, R92 ;  /* 0x0000005c0308723e */ /* 0x000fe200000000ff */
[----:B0-----:R-:W-:Y:S01]  /*7170*/  IMAD R4, R100, UR12, RZ ;  /* 0x0000000c64047c24 */ /* 0x001fe2000f8e02ff */
[----:B------:R-:W-:Y:S01]  /*7180*/  MOV R110, R10 ;  /* 0x0000000a006e7202 */ /* 0x000fe20000000f00 */
[C---:B------:R-:W-:Y:S01]  /*7190*/  IMAD R11, R0.reuse, R39, R111 ;  /* 0x00000027000b7224 */ /* 0x040fe200078e026f */
[----:B------:R-:W-:Y:S01]  /*71a0*/  SHF.R.S32.HI R39, RZ, 0x1f, R45 ;  /* 0x0000001fff277819 */ /* 0x000fe2000001142d */
[----:B------:R-:W-:Y:S01]  /*71b0*/  IMAD R101, R101, UR39, R4 ;  /* 0x0000002765657c24 */ /* 0x000fe2000f8e0204 */
[----:B------:R-:W-:Y:S01]  /*71c0*/  F2FP.F16.F32.PACK_AB R4, R95, R96 ;  /* 0x000000605f04723e */ /* 0x000fe200000000ff */
[----:B------:R-:W-:Y:S01]  /*71d0*/  IMAD R3, R0, UR5, RZ ;  /* 0x0000000500037c24 */ /* 0x000fe2000f8e02ff */
[----:B------:R-:W-:-:S02]  /*71e0*/  SHF.R.S32.HI R10, RZ, 0x1f, R11 ;  /* 0x0000001fff0a7819 */ /* 0x000fc4000001140b */
[----:B------:R-:W-:Y:S02]  /*71f0*/  IADD3.X R13, R39, R13, R101, P0, !PT ;  /* 0x0000000d270d7210 */ /* 0x000fe400007fe465 */
[----:B------:R-:W-:Y:S01]  /*7200*/  F2FP.F16.F32.PACK_AB R5, R103, R106 ;  /* 0x0000006a6705723e */ /* 0x000fe200000000ff */
[----:B------:R-:W-:Y:S01]  /*7210*/  IMAD R10, R10, UR6, RZ ;  /* 0x000000060a0a7c24 */ /* 0x000fe2000f8e02ff */
[----:B------:R-:W-:Y:S01]  /*7220*/  F2FP.F16.F32.PACK_AB R6, R93, R94 ;  /* 0x0000005e5d06723e */ /* 0x000fe200000000ff */
[C---:B------:R-:W-:Y:S01]  /*7230*/  IMAD.WIDE.U32 R12, R11.reuse, UR6, R12 ;  /* 0x000000060b0c7c25 */ /* 0x040fe2000f8e000c */
[----:B------:R-:W-:Y:S02]  /*7240*/  F2FP.F16.F32.PACK_AB R7, R102, R105 ;  /* 0x000000696607723e */ /* 0x000fe400000000ff */
[----:B------:R-:W-:Y:S01]  /*7250*/  LOP3.LUT R26, R26, R29, RZ, 0x3c, !PT ;  /* 0x0000001d1a1a7212 */ /* 0x000fe200078e3cff */
[----:B------:R-:W-:Y:S01]  /*7260*/  IMAD R39, R11, UR7, R10 ;  /* 0x000000070b277c24 */ /* 0x000fe2000f8e020a */
[----:B------:R-:W-:Y:S01]  /*7270*/  ULDC.64 UR6, c[0x0][0xb50] ;  /* 0x0002d40000067ab9 */ /* 0x000fe20000000a00 */
[----:B------:R0:W-:Y:S01]  /*7280*/  STSM.16.M88.4 [R15], R4 ;  /* 0x000000040f007844 */ /* 0x0001e20000000200 */
[----:B------:R-:W-:Y:S01]  /*7290*/  LOP3.LUT R24, R107, 0x380, RZ, 0xc0, !PT ;  /* 0x000003806b187812 */ /* 0x000fe200078ec0ff */
[----:B------:R-:W-:Y:S01]  /*72a0*/  IMAD.X R29, RZ, RZ, R37, P3 ;  /* 0x000000ffff1d7224 */ /* 0x000fe200018e0625 */
[----:B------:R-:W-:-:S02]  /*72b0*/  LOP3.LUT P0, RZ, R187, 0x3, RZ, 0xc0, !PT ;  /* 0x00000003bbff7812 */ /* 0x000fc4000780c0ff */
[----:B------:R-:W-:Y:S02]  /*72c0*/  F2FP.F16.F32.PACK_AB R9, R97, R98 ;  /* 0x000000626109723e */ /* 0x000fe400000000ff */
[----:B------:R-:W-:Y:S02]  /*72d0*/  F2FP.F16.F32.PACK_AB R10, R90, R91 ;  /* 0x0000005b5a0a723e */ /* 0x000fe400000000ff */
[----:B------:R-:W-:Y:S02]  /*72e0*/  F2FP.F16.F32.PACK_AB R11, R47, R46 ;  /* 0x0000002e2f0b723e */ /* 0x000fe400000000ff */
[----:B------:R-:W-:Y:S02]  /*72f0*/  LEA R38, P3, R12, UR6, 0x2 ;  /* 0x000000060c267c11 */ /* 0x000fe4000f8610ff */
[----:B------:R-:W-:Y:S01]  /*7300*/  SHF.R.U64 R24, R24, 0x3, RZ ;  /* 0x0000000318187819 */ /* 0x000fe200000012ff */
[----:B------:R1:W-:Y:S01]  /*7310*/  STSM.16.M88.4 [R14], R8 ;  /* 0x000000080e007844 */ /* 0x0003e20000000200 */
[CC--:B------:R-:W-:Y:S01]  /*7320*/  ISETP.GE.OR P2, PT, R40.reuse, R3.reuse, P0 ;  /* 0x000000032800720c */ /* 0x0c0fe20000746670 */
[----:B0-----:R-:W-:Y:S01]  /*7330*/  VIADD R4, R40, 0x8 ;  /* 0x0000000828047836 */ /* 0x001fe20000000000 */
[----:B------:R-:W-:Y:S01]  /*7340*/  F2FP.F16.F32.PACK_AB R6, R53, R52 ;  /* 0x000000343506723e */ /* 0x000fe200000000ff */
[----:B------:R-:W-:Y:S01]  /*7350*/  IMAD.IADD R5, R13, 0x1, R39 ;  /* 0x000000010d057824 */ /* 0x000fe200078e0227 */
[----:B------:R-:W-:Y:S01]  /*7360*/  F2FP.F16.F32.PACK_AB R7, R55, R54 ;  /* 0x000000363707723e */ /* 0x000fe200000000ff */
[----:B------:R-:W-:Y:S01]  /*7370*/  SHFL.IDX PT, R90, R38, RZ, 0x1c1f ;  /* 0x001c1fff265a7589 */ /* 0x000fe200000e0000 */
[----:B------:R-:W-:-:S02]  /*7380*/  ISETP.GE.OR P0, PT, R4, R3, P0 ;  /* 0x000000030400720c */ /* 0x000fc40000706670 */
[----:B------:R-:W-:Y:S02]  /*7390*/  LEA.HI.X R39, R12, UR7, R5, 0x2, P3 ;  /* 0x000000070c277c11 */ /* 0x000fe400098f1405 */
[----:B------:R-:W-:Y:S02]  /*73a0*/  F2FP.F16.F32.PACK_AB R4, R49, R48 ;  /* 0x000000303104723e */ /* 0x000fe400000000ff */
[----:B------:R-:W-:Y:S01]  /*73b0*/  F2FP.F16.F32.PACK_AB R5, R51, R50 ;  /* 0x000000323305723e */ /* 0x000fe200000000ff */
[----:B------:R-:W0:Y:S01]  /*73c0*/  SHFL.IDX PT, R91, R39, RZ, 0x1c1f ;  /* 0x001c1fff275b7589 */ /* 0x000e2200000e0000 */
[----:B------:R-:W-:Y:S02]  /*73d0*/  F2FP.F16.F32.PACK_AB R12, R57, R56 ;  /* 0x00000038390c723e */ /* 0x000fe400000000ff */
[----:B------:R-:W-:Y:S01]  /*73e0*/  F2FP.F16.F32.PACK_AB R13, R59, R58 ;  /* 0x0000003a3b0d723e */ /* 0x000fe200000000ff */
[----:B------:R-:W-:Y:S01]  /*73f0*/  STSM.16.M88.4 [R110], R4 ;  /* 0x000000046e007844 */ /* 0x000fe20000000200 */
[----:B-1----:R-:W-:Y:S01]  /*7400*/  F2FP.F16.F32.PACK_AB R14, R61, R60 ;  /* 0x0000003c3d0e723e */ /* 0x002fe200000000ff */
[----:B------:R-:W1:Y:S01]  /*7410*/  @P1 LDC R59, c[0x0][0xbec] ;  /* 0x0002fb00ff3b1b82 */ /* 0x000e620000000800 */
[----:B------:R-:W-:Y:S01]  /*7420*/  F2FP.F16.F32.PACK_AB R15, R63, R62 ;  /* 0x0000003e3f0f723e */ /* 0x000fe200000000ff */
[----:B------:R-:W-:Y:S01]  /*7430*/  SHFL.IDX PT, R56, R38, 0x1, 0x1c1f ;  /* 0x003c1f0026387f89 */ /* 0x000fe200000e0000 */
[----:B------:R-:W-:-:S02]  /*7440*/  F2FP.F16.F32.PACK_AB R72, R73, R72 ;  /* 0x000000484948723e */ /* 0x000fc400000000ff */
[----:B------:R-:W-:Y:S01]  /*7450*/  LOP3.LUT R24, R24, R107, RZ, 0x3c, !PT ;  /* 0x0000006b18187212 */ /* 0x000fe200078e3cff */
[----:B------:R-:W-:Y:S01]  /*7460*/  STSM.16.M88.4 [R109], R12 ;  /* 0x0000000c6d007844 */ /* 0x000fe20000000200 */
[----:B------:R-:W-:Y:S01]  /*7470*/  F2FP.F16.F32.PACK_AB R8, R65, R64 ;  /* 0x000000404108723e */ /* 0x000fe200000000ff */
[----:B------:R-:W2:Y:S01]  /*7480*/  @P1 LDC R58, c[0x0][0xbf0] ;  /* 0x0002fc00ff3a1b82 */ /* 0x000ea20000000800 */
[----:B------:R-:W-:Y:S01]  /*7490*/  F2FP.F16.F32.PACK_AB R9, R67, R66 ;  /* 0x000000424309723e */ /* 0x000fe200000000ff */
[----:B------:R-:W3:Y:S01]  /*74a0*/  SHFL.IDX PT, R57, R39, 0x1, 0x1c1f ;  /* 0x003c1f0027397f89 */ /* 0x000ee200000e0000 */
[----:B------:R-:W-:Y:S02]  /*74b0*/  F2FP.F16.F32.PACK_AB R10, R69, R68 ;  /* 0x00000044450a723e */ /* 0x000fe400000000ff */
[----:B------:R-:W-:Y:S02]  /*74c0*/  F2FP.F16.F32.PACK_AB R11, R71, R70 ;  /* 0x00000046470b723e */ /* 0x000fe400000000ff */
[----:B------:R-:W-:-:S02]  /*74d0*/  F2FP.F16.F32.PACK_AB R73, R75, R74 ;  /* 0x0000004a4b49723e */ /* 0x000fc400000000ff */
[----:B------:R-:W-:Y:S01]  /*74e0*/  F2FP.F16.F32.PACK_AB R80, R81, R80 ;  /* 0x000000505150723e */ /* 0x000fe200000000ff */
[----:B------:R-:W-:Y:S01]  /*74f0*/  STSM.16.M88.4 [R108], R8 ;  /* 0x000000086c007844 */ /* 0x000fe20000000200 */
[----:B------:R-:W-:Y:S02]  /*7500*/  MOV R107, R42 ;  /* 0x0000002a006b7202 */ /* 0x000fe40000000f00 */
[----:B------:R-:W-:Y:S02]  /*7510*/  F2FP.F16.F32.PACK_AB R74, R77, R76 ;  /* 0x0000004c4d4a723e */ /* 0x000fe400000000ff */
[----:B------:R-:W-:Y:S02]  /*7520*/  F2FP.F16.F32.PACK_AB R75, R79, R78 ;  /* 0x0000004e4f4b723e */ /* 0x000fe400000000ff */
[----:B------:R-:W-:Y:S02]  /*7530*/  F2FP.F16.F32.PACK_AB R81, R83, R82 ;  /* 0x000000525351723e */ /* 0x000fe400000000ff */
[----:B------:R-:W-:Y:S01]  /*7540*/  F2FP.F16.F32.PACK_AB R82, R85, R84 ;  /* 0x000000545552723e */ /* 0x000fe200000000ff */
[----:B------:R-:W-:Y:S01]  /*7550*/  STSM.16.M88.4 [R107], R72 ;  /* 0x000000486b007844 */ /* 0x000fe20000000200 */
[----:B------:R-:W-:-:S02]  /*7560*/  F2FP.F16.F32.PACK_AB R83, R87, R86 ;  /* 0x000000565753723e */ /* 0x000fc400000000ff */
[----:B------:R-:W-:Y:S02]  /*7570*/  LOP3.LUT R28, R33, 0x380, RZ, 0xc0, !PT ;  /* 0x00000380211c7812 */ /* 0x000fe400078ec0ff */
[----:B------:R-:W-:Y:S01]  /*7580*/  R2UR UR13, R184 ;  /* 0x00000000b80d72ca */ /* 0x000fe200000e0000 */
[----:B------:R-:W-:Y:S01]  /*7590*/  STSM.16.M88.4 [R104], R80 ;  /* 0x0000005068007844 */ /* 0x000fe20000000200 */
[----:B------:R-:W-:Y:S01]  /*75a0*/  UIMAD UR5, UR11, UR8, URZ ;  /* 0x000000080b0572a4 */ /* 0x000fe2000f8e023f */
[----:B------:R-:W-:Y:S01]  /*75b0*/  SHF.R.U64 R28, R28, 0x3, RZ ;  /* 0x000000031c1c7819 */ /* 0x000fe200000012ff */
[----:B------:R-:W-:Y:S01]  /*75c0*/  BAR.SYNC.DEFER_BLOCKING 0x1, 0x100 ;  /* 0x0044000000007b1d */ /* 0x000fe20000010000 */
[----:B------:R-:W-:Y:S02]  /*75d0*/  UIMAD.WIDE.U32 UR6, UR10, UR8, URZ ;  /* 0x000000080a0672a5 */ /* 0x000fe4000f8e003f */
[----:B------:R-:W-:Y:S01]  /*75e0*/  LOP3.LUT R28, R28, R33, RZ, 0x3c, !PT ;  /* 0x000000211c1c7212 */ /* 0x000fe200078e3cff */
[----:B------:R-:W-:Y:S01]  /*75f0*/  UIMAD UR5, UR10, UR9, UR5 ;  /* 0x000000090a0572a4 */ /* 0x000fe2000f8e0205 */
[----:B------:R-:W-:-:S02]  /*7600*/  IMAD.X R33, RZ, RZ, R37, P5 ;  /* 0x000000ffff217224 */ /* 0x000fc400028e0625 */
[----:B------:R-:W-:Y:S01]  /*7610*/  ULDC.64 UR8, c[0x0][0xaf0] ;  /* 0x0002bc0000087ab9 */ /* 0x000fe20000000a00 */
[----:B------:R-:W-:Y:S01]  /*7620*/  UIADD3 UR7, UR7, UR5, URZ ;  /* 0x0000000507077290 */ /* 0x000fe2000fffe03f */
[----:B0-----:R-:W-:Y:S01]  /*7630*/  @!P2 ST.E desc[UR60][R90.64], R89 ;  /* 0x000000595a00a985 */ /* 0x001fe2000c10193c */
[----:B------:R-:W-:Y:S02]  /*7640*/  UIADD3 UR4, UR4, 0x34820, URZ ;  /* 0x0003482004047890 */ /* 0x000fe4000fffe03f */
[----:B------:R-:W-:Y:S01]  /*7650*/  UIADD3 UR36, UR36, 0x1, URZ ;  /* 0x0000000124247890 */ /* 0x000fe2000fffe03f */
[----:B---3--:R0:W-:Y:S01]  /*7660*/  @!P0 ST.E desc[UR60][R56.64], R88 ;  /* 0x0000005838008985 */ /* 0x0081e2000c10193c */
[----:B------:R-:W-:-:S03]  /*7670*/  ULDC.64 UR10, c[0x0][0xa80] ;  /* 0x0002a000000a7ab9 */ /* 0x000fc60000000a00 */
[----:B------:R3:W5:Y:S04]  /*7680*/  LD.E.128 R44, desc[UR60][R34.64] ;  /* 0x0000003c222c7980 */ /* 0x000768000c101d00 */
[----:B------:R1:W5:Y:S01]  /*7690*/  LD.E.128 R12, desc[UR60][R20.64] ;  /* 0x0000003c140c7980 */ /* 0x000362000c101d00 */
[----:B0-----:R-:W-:Y:S01]  /*76a0*/  IMAD R56, R23, 0x20, R186 ;  /* 0x0000002017387824 */ /* 0x001fe200078e02ba */
[----:B------:R-:W-:Y:S01]  /*76b0*/  UIMAD UR5, UR12, UR8, URZ ;  /* 0x000000080c0572a4 */ /* 0x000fe2000f8e023f */
[----:B---3--:R-:W0:Y:S01]  /*76c0*/  LDC.64 R34, c[0x0][0xae0] ;  /* 0x0002b800ff227b82 */ /* 0x008e220000000a00 */
[----:B------:R3:W5:Y:S01]  /*76d0*/  LD.E.128 R8, desc[UR60][R24.64] ;  /* 0x0000003c18087980 */ /* 0x000762000c101d00 */
[----:B------:R-:W-:Y:S01]  /*76e0*/  IMAD R56, R99, 0x80, R56 ;  /* 0x0000008063387824 */ /* 0x000fe200078e0238 */
[----:B------:R-:W-:-:S02]  /*76f0*/  UIMAD.WIDE.U32 UR6, UR39, UR8, UR6 ;  /* 0x00000008270672a5 */ /* 0x000fc4000f8e0006 */
[----:B------:R-:W5:Y:S01]  /*7700*/  LD.E.128 R36, desc[UR60][R36.64] ;  /* 0x0000003c24247980 */ /* 0x000f62000c101d00 */
[----:B-1----:R-:W-:-:S03]  /*7710*/  @P1 IMAD.HI.U32 R21, R56, R59, RZ ;  /* 0x0000003b38151227 */ /* 0x002fc600078e00ff */
[----:B------:R-:W5:Y:S01]  /*7720*/  LD.E.128 R40, desc[UR60][R32.64] ;  /* 0x0000003c20287980 */ /* 0x000f62000c101d00 */
[----:B------:R-:W-:Y:S01]  /*7730*/  IMAD.MOV.U32 R20, RZ, RZ, R56 ;  /* 0x000000ffff147224 */ /* 0x000fe200078e0038 */
[----:B--2---:R-:W-:Y:S01]  /*7740*/  @P1 SHF.R.U32.HI R20, RZ, R58, R21 ;  /* 0x0000003aff141219 */ /* 0x004fe20000011615 */
[----:B------:R-:W-:Y:S01]  /*7750*/  UIMAD UR5, UR39, UR9, UR5 ;  /* 0x00000009270572a4 */ /* 0x000fe2000f8e0205 */
[----:B------:R-:W5:Y:S02]  /*7760*/  LD.E.128 R4, desc[UR60][R30.64] ;  /* 0x0000003c1e047980 */ /* 0x000f64000c101d00 */
[--C-:B------:R-:W-:Y:S01]  /*7770*/  SHF.R.S32.HI R21, RZ, 0x1f, R20.reuse ;  /* 0x0000001fff157819 */ /* 0x100fe20000011414 */
[----:B---3--:R-:W-:Y:S01]  /*7780*/  IMAD.MOV R25, RZ, RZ, -R20 ;  /* 0x000000ffff197224 */ /* 0x008fe200078e0a14 */
[----:B------:R-:W-:Y:S01]  /*7790*/  UIADD3 UR7, UR7, UR5, URZ ;  /* 0x0000000507077290 */ /* 0x000fe2000fffe03f */
[----:B------:R-:W5:Y:S01]  /*77a0*/  LD.E.128 R52, desc[UR60][R28.64] ;  /* 0x0000003c1c347980 */ /* 0x000f62000c101d00 */
[----:B------:R-:W-:Y:S01]  /*77b0*/  ULDC.64 UR8, c[0x0][0xad8] ;  /* 0x0002b60000087ab9 */ /* 0x000fe20000000a00 */
[----:B------:R-:W-:-:S02]  /*77c0*/  IMAD R25, R0, R25, R56 ;  /* 0x0000001900197224 */ /* 0x000fc400078e0238 */
[----:B------:R1:W5:Y:S01]  /*77d0*/  LD.E.128 R48, desc[UR60][R26.64] ;  /* 0x0000003c1a307980 */ /* 0x000362000c101d00 */
[----:B0-----:R-:W-:Y:S01]  /*77e0*/  IMAD R21, R21, R34, RZ ;  /* 0x0000002215157224 */ /* 0x001fe200078e02ff */
[----:B------:R-:W-:Y:S01]  /*77f0*/  @!PT LDS RZ, [RZ] ;  /* 0x00000000fffff984 */ /* 0x000fe20000000800 */
[----:B------:R-:W-:Y:S01]  /*7800*/  @!PT LDS RZ, [RZ] ;  /* 0x00000000fffff984 */ /* 0x000fe20000000800 */
[----:B------:R-:W-:Y:S01]  /*7810*/  @!PT LDS RZ, [RZ] ;  /* 0x00000000fffff984 */ /* 0x000fe20000000800 */
[----:B------:R-:W-:Y:S01]  /*7820*/  @!PT LDS RZ, [RZ] ;  /* 0x00000000fffff984 */ /* 0x000fe20000000800 */
[----:B------:R0:W-:Y:S06]  /*7830*/  MEMBAR.ALL.CTA ;  /* 0x0000000000007992 */ /* 0x0001ec0000008000 */
[----:B0-----:R-:W0:Y:S01]  /*7840*/  FENCE.VIEW.ASYNC.S ;  /* 0x00000000000073c6 */ /* 0x001e220000000000 */
[----:B------:R-:W-:Y:S01]  /*7850*/  SHF.R.S32.HI R0, RZ, 0x1f, R25 ;  /* 0x0000001fff007819 */ /* 0x000fe20000011419 */
[----:B-1----:R-:W-:-:S02]  /*7860*/  IMAD R27, R20, R35, R21 ;  /* 0x00000023141b7224 */ /* 0x002fc400078e0215 */
[----:B------:R-:W-:-:S04]  /*7870*/  IMAD.WIDE.U32 R20, R20, R34, UR6 ;  /* 0x0000000614147e25 */ /* 0x000fc8000f8e0022 */
[----:B------:R-:W-:Y:S02]  /*7880*/  IMAD.IADD R21, R21, 0x1, R27 ;  /* 0x0000000115157824 */ /* 0x000fe400078e021b */
[----:B------:R-:W-:Y:S02]  /*7890*/  IMAD R0, R0, UR8, RZ ;  /* 0x0000000800007c24 */ /* 0x000fe4000f8e02ff */
[----:B------:R-:W-:Y:S01]  /*78a0*/  IMAD R30, R99, 0x80, R186 ;  /* 0x00000080631e7824 */ /* 0x000fe200078e02ba */
[----:B------:R-:W-:Y:S01]  /*78b0*/  ULDC UR5, c[0x0][0xc] ;  /* 0x0000030000057ab9 */ /* 0x000fe20000000800 */
[C---:B------:R-:W-:Y:S02]  /*78c0*/  IMAD R27, R25.reuse, UR9, R0 ;  /* 0x00000009191b7c24 */ /* 0x040fe4000f8e0200 */
[----:B------:R-:W-:Y:S01]  /*78d0*/  IMAD.WIDE.U32 R20, R25, UR8, R20 ;  /* 0x0000000819147c25 */ /* 0x000fe2000f8e0014 */
[----:B------:R-:W-:Y:S01]  /*78e0*/  ISETP.GE.AND P1, PT, R30, R3, PT ;  /* 0x000000031e00720c */ /* 0x000fe20003f26270 */
[----:B------:R-:W-:Y:S01]  /*78f0*/  UMOV UR6, 0x1 ;  /* 0x0000000100067882 */ /* 0x000fe20000000000 */
[----:B------:R-:W-:Y:S01]  /*7900*/  UIADD3 UR13, UR5, UR13, URZ ;  /* 0x0000000d050d7290 */ /* 0x000fe2000fffe03f */
[----:B------:R-:W-:Y:S01]  /*7910*/  IMAD.IADD R21, R21, 0x1, R27 ;  /* 0x0000000115157824 */ /* 0x000fe200078e021b */
[----:B------:R-:W-:Y:S01]  /*7920*/  UPRMT UR5, URZ, 0x654, UR4 ;  /* 0x000006543f057896 */ /* 0x000fe20008000004 */
[----:B------:R-:W-:Y:S01]  /*7930*/  LEA R28, P0, R20, UR10, 0x1 ;  /* 0x0000000a141c7c11 */ /* 0x000fe2000f8008ff */
[----:B------:R-:W-:Y:S01]  /*7940*/  UPRMT UR4, UR6, 0x654, UR4 ;  /* 0x0000065406047896 */ /* 0x000fe20008000004 */
[----:B------:R-:W-:Y:S01]  /*7950*/  VIADD R0, R30, 0x20 ;  /* 0x000000201e007836 */ /* 0x000fe20000000000 */
[----:B------:R-:W-:Y:S01]  /*7960*/  UISETP.NE.AND UP0, UPT, UR36, 0x2, UPT ;  /* 0x000000022400788c */ /* 0x000fe2000bf05270 */
[----:B------:R-:W-:-:S03]  /*7970*/  LEA.HI.X R29, R20, UR11, R21, 0x1, P0 ;  /* 0x0000000b141d7c11 */ /* 0x000fc600080f0c15 */
[----:B------:R-:W-:Y:S01]  /*7980*/  USEL UR6, URZ, 0x1, UP0 ;  /* 0x000000013f067887 */ /* 0x000fe20008000000 */
[-C--:B------:R-:W-:Y:S01]  /*7990*/  ISETP.GE.AND P3, PT, R0, R3.reuse, PT ;  /* 0x000000030000720c */ /* 0x080fe20003f66270 */
[----:B------:R-:W-:Y:S01]  /*79a0*/  VIADD R0, R30, 0x40 ;  /* 0x000000401e007836 */ /* 0x000fe20000000000 */
[----:B0-----:R-:W-:Y:S01]  /*79b0*/  SYNCS.ARRIVE.TRANS64.RED.A1T0 RZ, [UR5], RZ ;  /* 0x000000ffffff79a7 */ /* 0x001fe20008100405 */
[----:B------:R-:W-:Y:S01]  /*79c0*/  IMAD.U32 R184, RZ, RZ, UR13 ;  /* 0x0000000dffb87e24 */ /* 0x000fe2000f8e00ff */
[----:B------:R-:W-:Y:S01]  /*79d0*/  USEL UR36, UR36, URZ, UP0 ;  /* 0x0000003f24247287 */ /* 0x000fe20008000000 */
[----:B------:R0:W1:Y:S01]  /*79e0*/  SHFL.IDX PT, R26, R28, RZ, 0x181f ;  /* 0x00181fff1c1a7589 */ /* 0x00006200000e0000 */
[----:B------:R-:W-:Y:S01]  /*79f0*/  ULOP3.LUT UR37, UR37, UR6, URZ, 0x3c, !UPT ;  /* 0x0000000625257292 */ /* 0x000fe2000f8e3c3f */
[----:B------:R-:W-:Y:S02]  /*7a00*/  BSSY B0, `(.L_x_208) ;  /* 0x000000d000007945 */ /* 0x000fe40003800000 */
[----:B------:R0:W2:Y:S01]  /*7a10*/  SHFL.IDX PT, R27, R29, RZ, 0x181f ;  /* 0x00181fff1d1b7589 */ /* 0x0000a200000e0000 */
[----:B------:R-:W-:Y:S01]  /*7a20*/  SYNCS.ARRIVE.TRANS64.RED.A1T0 RZ, [UR4], RZ ;  /* 0x000000ffffff79a7 */ /* 0x000fe20008100404 */
[----:B------:R-:W-:Y:S01]  /*7a30*/  ISETP.GE.AND P0, PT, R0, R3, PT ;  /* 0x000000030000720c */ /* 0x000fe20003f06270 */
[----:B------:R-:W-:-:S12]  /*7a40*/  @P1 BRA `(.L_x_209) ;  /* 0x0000000000201947 */ /* 0x000fd80003800000 */
[----:B------:R-:W-:Y:S02]  /*7a50*/  ULDC UR4, c[0x0][0xac8] ;  /* 0x0002b20000047ab9 */ /* 0x000fe40000000800 */
[----:B------:R-:W-:Y:S02]  /*7a60*/  ISETP.GE.AND P2, PT, R22, UR4, PT ;  /* 0x0000000416007c0c */ /* 0x000fe4000bf46270 */
[----:B------:R-:W-:-:S11]  /*7a70*/  ISETP.GE.AND P1, PT, R19, UR4, PT ;  /* 0x0000000413007c0c */ /* 0x000fd6000bf26270 */
[C---:B-1----:R-:W-:Y:S02]  /*7a80*/  @!P2 LEA R24, P4, R22.reuse, R26, 0x1 ;  /* 0x0000001a1618a211 */ /* 0x042fe400078808ff */
[----:B--2---:R-:W-:Y:S02]  /*7a90*/  @!P1 IMAD.WIDE R20, R19, 0x2, R26 ;  /* 0x0000000213149825 */ /* 0x004fe400078e021a */
[----:B------:R-:W-:-:S03]  /*7aa0*/  @!P2 LEA.HI.X R25, R22, R27, R196, 0x1, P4 ;  /* 0x0000001b1619a211 */ /* 0x000fc600020f0cc4 */
[----:B-----5:R3:W-:Y:S04]  /*7ab0*/  @!P1 ST.E.128 desc[UR60][R20.64], R36 ;  /* 0x0000002414009985 */ /* 0x0207e8000c101d3c */
[----:B------:R3:W-:Y:S02]  /*7ac0*/  @!P2 ST.E.128 desc[UR60][R24.64], R52 ;  /* 0x000000341800a985 */ /* 0x0007e4000c101d3c */
.L_x_209:
[----:B------:R-:W-:Y:S05]  /*7ad0*/  BSYNC B0 ;  /* 0x0000000000007941 */ /* 0x000fea0003800000 */
.L_x_208:
[----:B--2---:R2:W4:Y:S01]  /*7ae0*/  SHFL.IDX PT, R27, R29, 0x1, 0x181f ;  /* 0x00381f001d1b7f89 */ /* 0x00452200000e0000 */
[----:B------:R-:W-:Y:S03]  /*7af0*/  BSSY B0, `(.L_x_210) ;  /* 0x000000b000007945 */ /* 0x000fe60003800000 */
[----:B-1----:R2:W1:Y:S01]  /*7b00*/  SHFL.IDX PT, R26, R28, 0x1, 0x181f ;  /* 0x00381f001c1a7f89 */ /* 0x00246200000e0000 */
[----:B------:R-:W-:Y:S05]  /*7b10*/  @P3 BRA `(.L_x_211) ;  /* 0x0000000000203947 */ /* 0x000fea0003800000 */
[----:B------:R-:W-:Y:S02]  /*7b20*/  ULDC UR4, c[0x0][0xac8] ;  /* 0x0002b20000047ab9 */ /* 0x000fe40000000800 */
[----:B------:R-:W-:Y:S02]  /*7b30*/  ISETP.GE.AND P3, PT, R22, UR4, PT ;  /* 0x0000000416007c0c */ /* 0x000fe4000bf66270 */
[----:B------:R-:W-:-:S11]  /*7b40*/  ISETP.GE.AND P2, PT, R19, UR4, PT ;  /* 0x0000000413007c0c */ /* 0x000fd6000bf46270 */
[C---:B-1-3--:R-:W-:Y:S02]  /*7b50*/  @!P3 LEA R24, P1, R22.reuse, R26, 0x1 ;  /* 0x0000001a1618b211 */ /* 0x04afe400078208ff */
[----:B----4-:R-:W-:Y:S02]  /*7b60*/  @!P2 IMAD.WIDE R20, R19, 0x2, R26 ;  /* 0x000000021314a825 */ /* 0x010fe400078e021a */
[----:B------:R-:W-:-:S03]  /*7b70*/  @!P3 LEA.HI.X R25, R22, R27, R196, 0x1, P1 ;  /* 0x0000001b1619b211 */ /* 0x000fc600008f0cc4 */
[----:B-----5:R1:W-:Y:S04]  /*7b80*/  @!P2 ST.E.128 desc[UR60][R20.64], R44 ;  /* 0x0000002c1400a985 */ /* 0x0203e8000c101d3c */
[----:B------:R1:W-:Y:S02]  /*7b90*/  @!P3 ST.E.128 desc[UR60][R24.64], R48 ;  /* 0x000000301800b985 */ /* 0x0003e4000c101d3c */
.L_x_211:
[----:B------:R-:W-:Y:S05]  /*7ba0*/  BSYNC B0 ;  /* 0x0000000000007941 */ /* 0x000fea0003800000 */
.L_x_210:
[----:B----4-:R4:W0:Y:S01]  /*7bb0*/  SHFL.IDX PT, R27, R29, 0x2, 0x181f ;  /* 0x00581f001d1b7f89 */ /* 0x01082200000e0000 */
[----:B------:R-:W-:Y:S03]  /*7bc0*/  BSSY B0, `(.L_x_212) ;  /* 0x000000b000007945 */ /* 0x000fe60003800000 */
[----:B-1----:R4:W1:Y:S01]  /*7bd0*/  SHFL.IDX PT, R26, R28, 0x2, 0x181f ;  /* 0x00581f001c1a7f89 */ /* 0x00286200000e0000 */
[----:B------:R-:W-:Y:S05]  /*7be0*/  @P0 BRA `(.L_x_213) ;  /* 0x0000000000200947 */ /* 0x000fea0003800000 */
[----:B------:R-:W-:Y:S02]  /*7bf0*/  ULDC UR4, c[0x0][0xac8] ;  /* 0x0002b20000047ab9 */ /* 0x000fe40000000800 */
[----:B------:R-:W-:Y:S02]  /*7c00*/  ISETP.GE.AND P2, PT, R22, UR4, PT ;  /* 0x0000000416007c0c */ /* 0x000fe4000bf46270 */
[----:B------:R-:W-:-:S11]  /*7c10*/  ISETP.GE.AND P1, PT, R19, UR4, PT ;  /* 0x0000000413007c0c */ /* 0x000fd6000bf26270 */
[C---:B-1-3--:R-:W-:Y:S02]  /*7c20*/  @!P2 LEA R24, P0, R22.reuse, R26, 0x1 ;  /* 0x0000001a1618a211 */ /* 0x04afe400078008ff */
[----:B0-----:R-:W-:Y:S02]  /*7c30*/  @!P1 IMAD.WIDE R20, R19, 0x2, R26 ;  /* 0x0000000213149825 */ /* 0x001fe400078e021a */
[----:B------:R-:W-:-:S03]  /*7c40*/  @!P2 LEA.HI.X R25, R22, R27, R196, 0x1, P0 ;  /* 0x0000001b1619a211 */ /* 0x000fc600000f0cc4 */
[----:B-----5:R0:W-:Y:S04]  /*7c50*/  @!P1 ST.E.128 desc[UR60][R20.64], R40 ;  /* 0x0000002814009985 */ /* 0x0201e8000c101d3c */
[----:B------:R0:W-:Y:S02]  /*7c60*/  @!P2 ST.E.128 desc[UR60][R24.64], R12 ;  /* 0x0000000c1800a985 */ /* 0x0001e4000c101d3c */
.L_x_213:
[----:B------:R-:W-:Y:S05]  /*7c70*/  BSYNC B0 ;  /* 0x0000000000007941 */ /* 0x000fea0003800000 */
.L_x_212:
[----:B------:R-:W-:Y:S01]  /*7c80*/  VIADD R0, R30, 0x60 ;  /* 0x000000601e007836 */ /* 0x000fe20000000000 */
[----:B0--3--:R0:W3:Y:S01]  /*7c90*/  SHFL.IDX PT, R21, R29, 0x3, 0x181f ;  /* 0x00781f001d157f89 */ /* 0x0090e200000e0000 */
[----:B------:R-:W-:Y:S01]  /*7ca0*/  BSSY B0, `(.L_x_214) ;  /* 0x000000d000007945 */ /* 0x000fe20003800000 */
[----:B------:R-:W-:Y:S02]  /*7cb0*/  VIADD R185, R185, 0x1 ;  /* 0x00000001b9b97836 */ /* 0x000fe40000000000 */
[----:B------:R-:W-:Y:S01]  /*7cc0*/  ISETP.GE.AND P0, PT, R0, R3, PT ;  /* 0x000000030000720c */ /* 0x000fe20003f06270 */
[----:B------:R0:W0:-:S12]  /*7cd0*/  SHFL.IDX PT, R20, R28, 0x3, 0x181f ;  /* 0x00781f001c147f89 */ /* 0x00001800000e0000 */
[----:B------:R-:W-:Y:S05]  /*7ce0*/  @P0 BRA `(.L_x_215) ;  /* 0x0000000000200947 */ /* 0x000fea0003800000 */
[----:B------:R-:W-:Y:S02]  /*7cf0*/  ULDC UR4, c[0x0][0xac8] ;  /* 0x0002b20000047ab9 */ /* 0x000fe40000000800 */
[----:B------:R-:W-:Y:S02]  /*7d00*/  ISETP.GE.AND P2, PT, R22, UR4, PT ;  /* 0x0000000416007c0c */ /* 0x000fe4000bf46270 */
[----:B------:R-:W-:-:S11]  /*7d10*/  ISETP.GE.AND P1, PT, R19, UR4, PT ;  /* 0x0000000413007c0c */ /* 0x000fd6000bf26270 */
[C---:B0----5:R-:W-:Y:S02]  /*7d20*/  @!P2 LEA R14, P0, R22.reuse, R20, 0x1 ;  /* 0x00000014160ea211 */ /* 0x061fe400078008ff */
[----:B---3--:R-:W-:Y:S02]  /*7d30*/  @!P1 IMAD.WIDE R12, R19, 0x2, R20 ;  /* 0x00000002130c9825 */ /* 0x008fe400078e0214 */
[----:B------:R-:W-:-:S03]  /*7d40*/  @!P2 LEA.HI.X R15, R22, R21, R196, 0x1, P0 ;  /* 0x00000015160fa211 */ /* 0x000fc600000f0cc4 */
[----:B------:R0:W-:Y:S04]  /*7d50*/  @!P1 ST.E.128 desc[UR60][R12.64], R4 ;  /* 0x000000040c009985 */ /* 0x0001e8000c101d3c */
[----:B------:R0:W-:Y:S02]  /*7d60*/  @!P2 ST.E.128 desc[UR60][R14.64], R8 ;  /* 0x000000080e00a985 */ /* 0x0001e4000c101d3c */
.L_x_215:
[----:B------:R-:W-:Y:S05]  /*7d70*/  BSYNC B0 ;  /* 0x0000000000007941 */ /* 0x000fea0003800000 */
.L_x_214:
[----:B------:R-:W1:Y:S01]  /*7d80*/  LDC R0, c[0x0][0xc34] ;  /* 0x00030d00ff007b82 */ /* 0x000e620000000800 */
[----:B------:R-:W-:-:S13]  /*7d90*/  R2UR UR4, R184 ;  /* 0x00000000b80472ca */ /* 0x000fda00000e0000 */
[----:B-1----:R-:W-:-:S13]  /*7da0*/  ISETP.LE.AND P0, PT, R0, UR4, PT ;  /* 0x0000000400007c0c */ /* 0x002fda000bf03270 */
[----:B------:R-:W-:Y:S05]  /*7db0*/  @!P0 BRA `(.L_x_216) ;  /* 0xffffff9400448947 */ /* 0x000fea000383ffff */
[----:B------:R-:W-:Y:S05]  /*7dc0*/  EXIT ;  /* 0x000000000000794d */ /* 0x000fea0003800000 */
.L_x_182:
[----:B------:R-:W-:-:S08]  /*7dd0*/  NOP ;  /* 0x0000000000007918 */ /* 0x000fd00000000000 */
[----:B0-----:R-:W0:-:S00]  /*7de0*/  USETMAXREG.DEALLOC.CTAPOOL 0x18 ;  /* 0x00000018000079c8 */ /* 0x001e0000080e0500 */
[----:B------:R-:W1:Y:S01]  /*7df0*/  S2UR UR4, SR_CTAID.X ;  /* 0x00000000000479c3 */ /* 0x000e620000002500 */
[----:B0-----:R-:W-:Y:S02]  /*7e00*/  IMAD.MOV.U32 R3, RZ, RZ, 0x1 ;  /* 0x00000001ff037424 */ /* 0x001fe400078e00ff */
[----:B------:R-:W-:-:S03]  /*7e10*/  IMAD.MOV.U32 R19, RZ, RZ, RZ ;  /* 0x000000ffff137224 */ /* 0x000fc600078e00ff */
[----:B------:R0:W-:Y:S02]  /*7e20*/  STL [R1], R3 ;  /* 0x0000000301007387 */ /* 0x0001e40000100800 */
[----:B------:R-:W1:Y:S02]  /*7e30*/  LDC R2, c[0x0][0xc34] ;  /* 0x00030d00ff027b82 */ /* 0x000e640000000800 */
[----:B-1----:R-:W-:Y:S01]  /*7e40*/  ISETP.LE.AND P0, PT, R2, UR4, PT ;  /* 0x0000000402007c0c */ /* 0x002fe2000bf03270 */
[----:B------:R-:W-:-:S12]  /*7e50*/  IMAD.MOV.U32 R2, RZ, RZ, 0x1 ;  /* 0x00000001ff027424 */ /* 0x000fd800078e00ff */
[----:B0-----:R-:W-:Y:S05]  /*7e60*/  @P0 BRA `(.L_x_217) ;  /* 0x00000044002c0947 */ /* 0x001fea0003800000 */
[----:B------:R-:W2:Y:S01]  /*7e70*/  LDL R4, [R1+0x30] ;  /* 0x0000300001047983 */ /* 0x000ea20000100800 */
[----:B------:R-:W0:Y:S01]  /*7e80*/  S2UR UR4, SR_CgaCtaId ;  /* 0x00000000000479c3 */ /* 0x000e220000008800 */
[C---:B------:R-:W-:Y:S01]  /*7e90*/  IMAD.SHL.U32 R2, R0.reuse, 0x8, RZ ;  /* 0x0000000800027824 */ /* 0x040fe200078e00ff */
[C---:B------:R-:W-:Y:S01]  /*7ea0*/  LOP3.LUT R5, R0.reuse, 0x7f, RZ, 0xc0, !PT ;  /* 0x0000007f00057812 */ /* 0x040fe200078ec0ff */
[----:B------:R-:W-:Y:S01]  /*7eb0*/  UMOV UR36, 0x400 ;  /* 0x0000040000247882 */ /* 0x000fe20000000000 */
[----:B------:R-:W-:Y:S01]  /*7ec0*/  LOP3.LUT P0, RZ, R0, 0x1f, RZ, 0xc0, !PT ;  /* 0x0000001f00ff7812 */ /* 0x000fe2000780c0ff */
[----:B------:R-:W-:Y:S01]  /*7ed0*/  IMAD.MOV.U32 R19, RZ, RZ, RZ ;  /* 0x000000ffff137224 */ /* 0x000fe200078e00ff */
[----:B------:R-:W-:Y:S01]  /*7ee0*/  LOP3.LUT R3, R2, 0x1f8, RZ, 0xc0, !PT ;  /* 0x000001f802037812 */ /* 0x000fe200078ec0ff */
[----:B------:R-:W-:Y:S01]  /*7ef0*/  ULDC.64 UR38, c[0x0][0x198] ;  /* 0x0000660000267ab9 */ /* 0x000fe20000000a00 */
[C---:B------:R-:W-:Y:S01]  /*7f00*/  ISETP.NE.AND P1, PT, R5.reuse, RZ, PT ;  /* 0x000000ff0500720c */ /* 0x040fe20003f25270 */
[----:B------:R-:W-:Y:S01]  /*7f10*/  ULDC UR40, c[0x0][0xc] ;  /* 0x0000030000287ab9 */ /* 0x000fe20000000800 */
[----:B------:R-:W-:-:S02]  /*7f20*/  ISETP.NE.OR P0, PT, R5, RZ, !P0 ;  /* 0x000000ff0500720c */ /* 0x000fc40004705670 */
[----:B------:R-:W-:Y:S02]  /*7f30*/  LOP3.LUT R18, R18, 0xfffffffe, RZ, 0xc0, !PT ;  /* 0xfffffffe12127812 */ /* 0x000fe400078ec0ff */
[----:B------:R-:W-:-:S07]  /*7f40*/  LOP3.LUT R2, R2, 0x38, RZ, 0xc0, !PT ;  /* 0x0000003802027812 */ /* 0x000fce00078ec0ff */
[----:B------:R-:W-:Y:S01]  /*7f50*/  @P1 LOP3.LUT R18, R18, 0x1, RZ, 0xfc, !PT ;  /* 0x0000000112121812 */ /* 0x000fe200078efcff */
[----:B0-----:R-:W-:-:S03]  /*7f60*/  ULEA UR36, UR4, UR36, 0x18 ;  /* 0x0000002404247291 */ /* 0x001fc6000f8ec03f */
[----:B------:R-:W-:-:S04]  /*7f70*/  LOP3.LUT R18, R18, 0xfffffffd, RZ, 0xc0, !PT ;  /* 0xfffffffd12127812 */ /* 0x000fc800078ec0ff */
[----:B------:R-:W-:Y:S02]  /*7f80*/  @P0 LOP3.LUT R18, R18, 0x2, RZ, 0xfc, !PT ;  /* 0x0000000212120812 */ /* 0x000fe400078efcff */
[----:B--2---:R-:W-:Y:S02]  /*7f90*/  R2UR UR5, R4 ;  /* 0x00000000040572ca */ /* 0x004fe400000e0000 */
[----:B------:R-:W-:Y:S01]  /*7fa0*/  LOP3.LUT R4, R3, 0x38, R0, 0x78, !PT ;  /* 0x0000003803047812 */ /* 0x000fe200078e7800 */
[----:B------:R-:W-:Y:S02]  /*7fb0*/  IMAD.SHL.U32 R3, R5, 0x8, RZ ;  /* 0x0000000805037824 */ /* 0x000fe400078e00ff */
[----:B------:R-:W-:-:S03]  /*7fc0*/  IMAD.SHL.U32 R0, R0, 0x10, RZ ;  /* 0x0000001000007824 */ /* 0x000fc600078e00ff */
[----:B------:R-:W-:Y:S02]  /*7fd0*/  LOP3.LUT R3, R4, 0x200, R3, 0xf8, !PT ;  /* 0x0000020004037812 */ /* 0x000fe400078ef803 */
[----:B------:R-:W-:-:S03]  /*7fe0*/  SHF.R.U32.HI R4, RZ, 0x3, R5 ;  /* 0x00000003ff047819 */ /* 0x000fc60000011605 */
[----:B------:R-:W-:Y:S01]  /*7ff0*/  ULOP3.LUT UR37, UR5, 0x2, URZ, 0xfc, !UPT ;  /* 0x0000000205257892 */ /* 0x000fe2000f8efc3f */
[----:B------:R-:W0:Y:S01]  /*8000*/  S2UR UR5, SR_CTAID.X ;  /* 0x00000000000579c3 */ /* 0x000e220000002500 */
[----:B------:R-:W-:Y:S02]  /*8010*/  LOP3.LUT R4, R4, 0x70, R0, 0xf8, !PT ;  /* 0x0000007004047812 */ /* 0x000fe400078ef800 */
[----:B------:R-:W-:-:S05]  /*8020*/  LEA R0, R3, UR36, 0x1 ;  /* 0x0000002403007c11 */ /* 0x000fca000f8e08ff */
[----:B------:R1:W-:Y:S02]  /*8030*/  STL [R1+0x10], R0 ;  /* 0x0000100001007387 */ /* 0x0003e40000100800 */
[----:B-1----:R-:W-:Y:S02]  /*8040*/  IMAD.MOV.U32 R0, RZ, RZ, 0x1 ;  /* 0x00000001ff007424 */ /* 0x002fe400078e00ff */
[----:B0-----:R-:W-:-:S05]  /*8050*/  IMAD.U32 R3, RZ, RZ, UR5 ;  /* 0x00000005ff037e24 */ /* 0x001fca000f8e00ff */
[----:B------:R0:W-:Y:S04]  /*8060*/  STL [R1+0x24], R3 ;  /* 0x0000240301007387 */ /* 0x0001e80000100800 */
[----:B------:R-:W-:Y:S04]  /*8070*/  STL [R1+0x2c], RZ ;  /* 0x00002cff01007387 */ /* 0x000fe80000100800 */
[----:B------:R1:W-:Y:S01]  /*8080*/  STL [R1], R0 ;  /* 0x0000000001007387 */ /* 0x0003e20000100800 */
[C---:B0-----:R-:W-:Y:S02]  /*8090*/  LOP3.LUT R3, R2.reuse, 0x40, RZ, 0xfc, !PT ;  /* 0x0000004002037812 */ /* 0x041fe400078efcff */
[----:B-1----:R-:W-:-:S07]  /*80a0*/  LOP3.LUT R0, R2, 0x80, RZ, 0xfc, !PT ;  /* 0x0000008002007812 */ /* 0x002fce00078efcff */
.L_x_301:
[----:B0-----:R-:W2:Y:S01]  /*80b0*/  LDL R4, [R1+0x24] ;  /* 0x0000240001047983 */ /* 0x001ea20000100800 */
[----:B------:R-:W0:Y:S01]  /*80c0*/  LDC R0, c[0x0][0xc38] ;  /* 0x00030e00ff007b82 */ /* 0x000e220000000800 */
        /* <DEDUP_REMOVED lines=9> */
[----:B0-----:R-:W-:Y:S02]  /*8160*/  ISETP.NE.AND P0, PT, R0, 0x1, PT ;  /* 0x000000010000780c */ /* 0x001fe40003f05270 */
[----:B-1----:R-:W-:-:S11]  /*8170*/  ISETP.NE.AND P1, PT, R16, 0x1, PT ;  /* 0x000000011000780c */ /* 0x002fd60003f25270 */
[----:B------:R-:W2:Y:S08]  /*8180*/  @P0 LDC R5, c[0x0][0xc3c] ;  /* 0x00030f00ff050b82 */ /* 0x000eb00000000800 */
[----:B------:R-:W0:Y:S08]  /*8190*/  @P0 LDC R0, c[0x0][0xc40] ;  /* 0x00031000ff000b82 */ /* 0x000e300000000800 */
[----:B------:R-:W1:Y:S01]  /*81a0*/  @P1 LDC.64 R2, c[0x0][0xc48] ;  /* 0x00031200ff021b82 */ /* 0x000e620000000a00 */
[----:B--2---:R-:W-:-:S05]  /*81b0*/  @P0 IMAD.HI.U32 R5, R4, R5, RZ ;  /* 0x0000000504050227 */ /* 0x004fca00078e00ff */
[----:B0-----:R-:W-:Y:S02]  /*81c0*/  @P0 SHF.R.U32.HI R4, RZ, R0, R5 ;  /* 0x00000000ff040219 */ /* 0x001fe40000011605 */
[----:B------:R-:W0:Y:S01]  /*81d0*/  LDC R0, c[0x0][0x2f0] ;  /* 0x0000bc00ff007b82 */ /* 0x000e220000000800 */
[----:B------:R-:W-:Y:S02]  /*81e0*/  PLOP3.LUT P0, PT, PT, PT, UP0, 0x80, 0x0 ;  /* 0x000000000000781c */ /* 0x000fe40003f0f008 */
[----:B-1----:R-:W-:Y:S01]  /*81f0*/  @P1 IMAD.HI.U32 R2, R4, R2, RZ ;  /* 0x0000000204021227 */ /* 0x002fe200078e00ff */
[----:B------:R-:W-:Y:S03]  /*8200*/  STL [R1+0x1c], R4 ;  /* 0x00001c0401007387 */ /* 0x000fe60000100800 */
[----:B------:R-:W-:Y:S01]  /*8210*/  IMAD.MOV.U32 R6, RZ, RZ, R4 ;  /* 0x000000ffff067224 */ /* 0x000fe200078e0004 */
[----:B------:R-:W-:-:S05]  /*8220*/  @P1 SHF.R.U32.HI R6, RZ, R3, R2 ;  /* 0x00000003ff061219 */ /* 0x000fca0000011602 */
[----:B------:R-:W-:Y:S01]  /*8230*/  STL [R1+0x14], R6 ;  /* 0x0000140601007387 */ /* 0x000fe20000100800 */
[----:B------:R-:W-:-:S04]  /*8240*/  IMAD.MOV R3, RZ, RZ, -R6 ;  /* 0x000000ffff037224 */ /* 0x000fc800078e0a06 */
[----:B------:R-:W-:Y:S02]  /*8250*/  IMAD R16, R16, R3, R4 ;  /* 0x0000000310107224 */ /* 0x000fe400078e0204 */
[----:B0-----:R-:W-:-:S05]  /*8260*/  IMAD R0, R0, UR4, RZ ;  /* 0x0000000400007c24 */ /* 0x001fca000f8e02ff */
[----:B------:R0:W-:Y:S02]  /*8270*/  STL [R1+0x28], R0 ;  /* 0x0000280001007387 */ /* 0x0001e40000100800 */
[----:B0-----:R-:W-:-:S05]  /*8280*/  VIADD R0, R0, 0x7f ;  /* 0x0000007f00007836 */ /* 0x001fca0000000000 */
[----:B------:R-:W-:-:S04]  /*8290*/  SHF.R.S32.HI R3, RZ, 0x1f, R0 ;  /* 0x0000001fff037819 */ /* 0x000fc80000011400 */
[----:B------:R-:W-:-:S04]  /*82a0*/  LEA.HI R3, R3, R0, RZ, 0x7 ;  /* 0x0000000003037211 */ /* 0x000fc800078f38ff */
[----:B------:R-:W-:-:S05]  /*82b0*/  SHF.R.S32.HI R0, RZ, 0x7, R3 ;  /* 0x00000007ff007819 */ /* 0x000fca0000011403 */
[----:B------:R0:W-:Y:S01]  /*82c0*/  STL [R1+0x20], R0 ;  /* 0x0000200001007387 */ /* 0x0001e20000100800 */
[----:B------:R-:W-:Y:S05]  /*82d0*/  @!P0 BRA `(.L_x_218) ;  /* 0x0000000000408947 */ /* 0x000fea0003800000 */
        /* <DEDUP_REMOVED lines=15> */
[----:B01----:R-:W-:Y:S05]  /*83d0*/  CALL.ABS.NOINC R2 ;  /* 0x0000000002007343 */ /* 0x003fea0003c00000 */
.L_x_218:
        /* <DEDUP_REMOVED lines=8> */
[----:B------:R1:W2:Y:S01]  /*8460*/  LDC.64 R2, c[0x4][R17] ;  /* 0x0100000011027b82 */ /* 0x0002a20000000a00 */
        /* <DEDUP_REMOVED lines=10> */
[----:B0-2---:R-:W-:Y:S05]  /*8510*/  CALL.ABS.NOINC R2 ;  /* 0x0000000002007343 */ /* 0x005fea0003c00000 */
.L_x_220:
        /* <DEDUP_REMOVED lines=15> */
.L_x_219:
[----:B------:R-:W2:Y:S01]  /*8610*/  LDL R2, [R1+0x20] ;  /* 0x0000200001027983 */ /* 0x000ea20000100800 */
[----:B------:R-:W-:-:S03]  /*8620*/  ULDC.64 UR4, c[0x0][0x9f8] ;  /* 0x00027e0000047ab9 */ /* 0x000fc60000000a00 */
[----:B0-----:R-:W3:Y:S01]  /*8630*/  LDL R0, [R1+0x14] ;  /* 0x0000140001007983 */ /* 0x001ee20000100800 */
[----:B------:R-:W-:-:S04]  /*8640*/  ISETP.NE.U32.AND P0, PT, RZ, UR4, PT ;  /* 0x00000004ff007c0c */ /* 0x000fc8000bf05070 */
[----:B------:R-:W-:Y:S01]  /*8650*/  ISETP.NE.AND.EX P0, PT, RZ, UR5, PT, P0 ;  /* 0x00000005ff007c0c */ /* 0x000fe2000bf05300 */
[----:B--2---:R-:W-:-:S12]  /*8660*/  IMAD.MOV.U32 R17, RZ, RZ, R2 ;  /* 0x000000ffff117224 */ /* 0x004fd800078e0002 */
[----:B------:R-:W3:Y:S02]  /*8670*/  @P0 LDC.64 R2, c[0x0][0x9f8] ;  /* 0x00027e00ff020b82 */ /* 0x000ee40000000a00 */
[----:B---3--:R-:W-:-:S05]  /*8680*/  @P0 IMAD.WIDE R2, R0, 0x4, R2 ;  /* 0x0000000400020825 */ /* 0x008fca00078e0202 */
[----:B------:R0:W2:Y:S01]  /*8690*/  @P0 LDG.E R0, desc[UR60][R2.64] ;  /* 0x0000003c02000981 */ /* 0x0000a2000c1e1900 */
[----:B------:R-:W-:Y:S01]  /*86a0*/  VIADD R9, R17, 0xffffffff ;  /* 0xffffffff11097836 */ /* 0x000fe20000000000 */
[----:B------:R-:W-:Y:S01]  /*86b0*/  UMOV UR4, 0xffffffff ;  /* 0xffffffff00047882 */ /* 0x000fe20000000000 */
[----:B------:R-:W-:-:S03]  /*86c0*/  LOP3.LUT R18, R18, 0xfffffffb, RZ, 0xc0, !PT ;  /* 0xfffffffb12127812 */ /* 0x000fc600078ec0ff */
[----:B------:R1:W-:Y:S01]  /*86d0*/  STL [R1+0x18], R9 ;  /* 0x0000180901007387 */ /* 0x0003e20000100800 */
[----:B0-----:R-:W0:Y:S02]  /*86e0*/  LDC.64 R2, c[0x0][0x418] ;  /* 0x00010600ff027b82 */ /* 0x001e240000000a00 */
[----:B0-----:R-:W-:-:S04]  /*86f0*/  ISETP.NE.U32.AND P0, PT, R2, RZ, PT ;  /* 0x000000ff0200720c */ /* 0x001fc80003f05070 */
[----:B------:R-:W-:-:S13]  /*8700*/  ISETP.NE.AND.EX P1, PT, R3, RZ, PT, P0 ;  /* 0x000000ff0300720c */ /* 0x000fda0003f25300 */
[----:B------:R-:W-:Y:S02]  /*8710*/  @P1 LOP3.LUT R18, R18, 0x4, RZ, 0xfc, !PT ;  /* 0x0000000412121812 */ /* 0x000fe400078efcff */
[----:B--2---:R-:W-:Y:S01]  /*8720*/  SHF.R.S32.HI R8, RZ, 0x1f, R0 ;  /* 0x0000001fff087819 */ /* 0x004fe20000011400 */
[----:B------:R1:W-:Y:S01]  /*8730*/  STL [R1+0x8], R0 ;  /* 0x0000080001007387 */ /* 0x0003e20000100800 */
[----:B------:R-:W-:-:S03]  /*8740*/  SEL R17, R0, RZ, !P1 ;  /* 0x000000ff00117207 */ /* 0x000fc60004800000 */
[----:B------:R1:W-:Y:S01]  /*8750*/  STL [R1+0xc], R8 ;  /* 0x00000c0801007387 */ /* 0x0003e20000100800 */
[----:B------:R-:W-:Y:S05]  /*8760*/  BRA.DIV UR4, `(.L_x_221) ;  /* 0x0000004204407947 */ /* 0x000fea000b800000 */
[----:B------:R-:W0:Y:S02]  /*8770*/  S2R R4, SR_TID.X ;  /* 0x0000000000047919 */ /* 0x000e240000002100 */
[----:B0-----:R-:W-:-:S04]  /*8780*/  SHF.R.U32.HI R4, RZ, 0x5, R4 ;  /* 0x00000005ff047819 */ /* 0x001fc80000011604 */
[----:B------:R-:W-:-:S05]  /*8790*/  LOP3.LUT R4, R4, 0x3, RZ, 0xc0, !PT ;  /* 0x0000000304047812 */ /* 0x000fca00078ec0ff */
[----:B------:R0:W2:Y:S02]  /*87a0*/  SHFL.IDX PT, R14, R4, RZ, 0x1f ;  /* 0x00001fff040e7589 */ /* 0x0000a400000e0000 */
.L_x_317:
[----:B--2---:R-:W-:Y:S02]  /*87b0*/  ISETP.NE.AND P0, PT, R14, RZ, PT ;  /* 0x000000ff0e00720c */ /* 0x004fe40003f05270 */
[----:B------:R-:W-:Y:S02]  /*87c0*/  PLOP3.LUT P2, PT, PT, PT, PT, 0x8, 0x0 ;  /* 0x000000000000781c */ /* 0x000fe40003f4e170 */
[----:B------:R-:W-:-:S11]  /*87d0*/  LOP3.LUT R18, R18, 0xfffffff7, RZ, 0xc0, !PT ;  /* 0xfffffff712127812 */ /* 0x000fd600078ec0ff */
[----:B------:R-:W-:Y:S01]  /*87e0*/  @P2 LOP3.LUT R18, R18, 0x8, RZ, 0xfc, !PT ;  /* 0x0000000812122812 */ /* 0x000fe200078efcff */
[----:B------:R-:W-:Y:S06]  /*87f0*/  @P0 BRA `(.L_x_222) ;  /* 0x00000004004c0947 */ /* 0x000fec0003800000 */
[----:B------:R-:W-:-:S03]  /*8800*/  UMOV UR4, 0xffffffff ;  /* 0xffffffff00047882 */ /* 0x000fc60000000000 */
[----:B------:R-:W-:Y:S05]  /*8810*/  BRA.DIV UR4, `(.L_x_223) ;  /* 0x0000004204487947 */ /* 0x000fea000b800000 */
[----:B------:R-:W-:-:S13]  /*8820*/  ELECT P6, URZ, PT ;  /* 0x00000000003f782f */ /* 0x000fda00038c0000 */
.L_x_320:
[----:B------:R-:W-:Y:S05]  /*8830*/  @!P6 BRA `(.L_x_222) ;  /* 0x00000004003ce947 */ /* 0x000fea0003800000 */
[----:B------:R2:W-:Y:S01]  /*8840*/  STL [R1+0x4], R9 ;  /* 0x0000040901007387 */ /* 0x0005e20000100800 */
[----:B------:R-:W-:Y:S05]  /*8850*/  @!P1 BRA `(.L_x_224) ;  /* 0x0000000000489947 */ /* 0x000fea0003800000 */
[----:B------:R-:W3:Y:S01]  /*8860*/  LDC R7, c[0x0][0x43c] ;  /* 0x00010f00ff077b82 */ /* 0x000ee20000000800 */
[----:B------:R-:W-:Y:S01]  /*8870*/  ULDC.64 UR4, c[0x0][0x428] ;  /* 0x00010a0000047ab9 */ /* 0x000fe20000000a00 */
[----:B---3--:R-:W-:-:S13]  /*8880*/  ISETP.NE.AND P0, PT, R7, 0x1, PT ;  /* 0x000000010700780c */ /* 0x008fda0003f05270 */
[----:B0-----:R-:W0:Y:S02]  /*8890*/  @P0 LDC.64 R4, c[0x0][0x440] ;  /* 0x00011000ff040b82 */ /* 0x001e240000000a00 */
[----:B0-----:R-:W-:-:S04]  /*88a0*/  @P0 IMAD.HI.U32 R6, R9, R4, RZ ;  /* 0x0000000409060227 */ /* 0x001fc800078e00ff */
[----:B------:R-:W-:Y:S01]  /*88b0*/  IMAD.MOV.U32 R4, RZ, RZ, R9 ;  /* 0x000000ffff047224 */ /* 0x000fe200078e0009 */
[----:B------:R-:W-:-:S05]  /*88c0*/  @P0 SHF.R.U32.HI R4, RZ, R5, R6 ;  /* 0x00000005ff040219 */ /* 0x000fca0000011606 */
[----:B------:R-:W-:-:S04]  /*88d0*/  IMAD.MOV R5, RZ, RZ, -R4 ;  /* 0x000000ffff057224 */ /* 0x000fc800078e0a04 */
[----:B------:R-:W-:Y:S01]  /*88e0*/  IMAD R6, R7, R5, R9 ;  /* 0x0000000507067224 */ /* 0x000fe200078e0209 */
[----:B------:R-:W-:-:S04]  /*88f0*/  SHF.R.S32.HI R5, RZ, 0x1f, R4 ;  /* 0x0000001fff057819 */ /* 0x000fc80000011404 */
[----:B------:R0:W-:Y:S01]  /*8900*/  STL [R1+0x4], R6 ;  /* 0x0000040601007387 */ /* 0x0001e20000100800 */
[----:B------:R-:W-:-:S03]  /*8910*/  IMAD.WIDE.U32 R4, R0, UR4, R4 ;  /* 0x0000000400047c25 */ /* 0x000fc6000f8e0004 */
[----:B------:R-:W-:Y:S01]  /*8920*/  LEA R2, P0, R4, R2, 0x2 ;  /* 0x0000000204027211 */ /* 0x000fe200078010ff */
[----:B0-----:R-:W-:-:S04]  /*8930*/  IMAD R6, R8, UR4, RZ ;  /* 0x0000000408067c24 */ /* 0x001fc8000f8e02ff */
[----:B-1----:R-:W-:-:S04]  /*8940*/  IMAD R0, R0, UR5, R6 ;  /* 0x0000000500007c24 */ /* 0x002fc8000f8e0206 */
[----:B------:R-:W-:-:S05]  /*8950*/  IMAD.IADD R0, R5, 0x1, R0 ;  /* 0x0000000105007824 */ /* 0x000fca00078e0200 */
[----:B------:R-:W-:-:S05]  /*8960*/  LEA.HI.X R3, R4, R3, R0, 0x2, P0 ;  /* 0x0000000304037211 */ /* 0x000fca00000f1400 */
[----:B------:R3:W5:Y:S02]  /*8970*/  LDG.E R0, desc[UR60][R2.64] ;  /* 0x0000003c02007981 */ /* 0x000764000c1e1900 */
.L_x_224:
[----:B---3--:R-:W3:Y:S01]  /*8980*/  LDL R3, [R1] ;  /* 0x0000000001037983 */ /* 0x008ee20000100800 */
[----:B------:R-:W-:Y:S02]  /*8990*/  LEA R2, R19, UR36, 0x3 ;  /* 0x0000002413027c11 */ /* 0x000fe4000f8e18ff */
[----:B---3--:R-:W-:-:S04]  /*89a0*/  SHF.L.U32 R3, R3, 0x1f, RZ ;  /* 0x0000001f03037819 */ /* 0x008fc800000006ff */
[----:B------:R-:W3:Y:S02]  /*89b0*/  SYNCS.PHASECHK.TRANS64.TRYWAIT P0, [R2+URZ+0x34840], R3 ;  /* 0x03484003020075a7 */ /* 0x000ee4000800017f */
[----:B---3--:R-:W-:Y:S05]  /*89c0*/  @!P0 BRA `(.L_x_225) ;  /* 0x0000003c00fc8947 */ /* 0x008fea0003800000 */
.L_x_321:
[----:B0-----:R-:W0:Y:S01]  /*89d0*/  S2R R4, SR_TID.X ;  /* 0x0000000000047919 */ /* 0x001e220000002100 */
[----:B------:R-:W-:-:S04]  /*89e0*/  UPRMT UR4, UR37, 0x9910, URZ ;  /* 0x0000991025047896 */ /* 0x000fc8000800003f */
[----:B------:R-:W-:Y:S01]  /*89f0*/  UISETP.NE.AND UP0, UPT, UR4, 0x2, UPT ;  /* 0x000000020400788c */ /* 0x000fe2000bf05270 */
[----:B0-----:R-:W-:-:S04]  /*8a00*/  LOP3.LUT R4, R4, 0x7f, RZ, 0xc0, !PT ;  /* 0x0000007f04047812 */ /* 0x001fc800078ec0ff */
[----:B------:R-:W-:-:S13]  /*8a10*/  ISETP.NE.AND P0, PT, R4, RZ, PT ;  /* 0x000000ff0400720c */ /* 0x000fda0003f05270 */
[----:B---3--:R-:W-:-:S04]  /*8a20*/  @!P0 IMAD.MOV.U32 R3, RZ, RZ, 0xc000 ;  /* 0x0000c000ff038424 */ /* 0x008fc800078e00ff */
[----:B------:R0:W-:Y:S01]  /*8a30*/  @!P0 SYNCS.ARRIVE.TRANS64 RZ, [R2+URZ+0x34830], R3 ;  /* 0x0348300302ff89a7 */ /* 0x0001e2000800003f */
[----:B------:R-:W-:-:S13]  /*8a40*/  PLOP3.LUT P0, PT, PT, PT, UP0, 0x80, 0x0 ;  /* 0x000000000000781c */ /* 0x000fda0003f0f008 */
[----:B0-----:R-:W-:Y:S05]  /*8a50*/  @P0 BRA `(.L_x_226) ;  /* 0x0000000000040947 */ /* 0x001fea0003800000 */
[----:B------:R-:W-:Y:S01]  /*8a60*/  BPT.TRAP 0x1 ;  /* 0x000000040000795c */ /* 0x000fe20000300000 */
.L_x_226:
[----:B------:R-:W-:-:S13]  /*8a70*/  LOP3.LUT P0, RZ, R18, 0x2, RZ, 0xc0, !PT ;  /* 0x0000000212ff7812 */ /* 0x000fda000780c0ff */
[----:B------:R-:W-:Y:S05]  /*8a80*/  @P0 BRA `(.L_x_227) ;  /* 0x0000000000040947 */ /* 0x000fea0003800000 */
[----:B------:R-:W-:Y:S01]  /*8a90*/  BPT.TRAP 0x1 ;  /* 0x000000040000795c */ /* 0x000fe20000300000 */
.L_x_227:
[----:B------:R-:W3:Y:S01]  /*8aa0*/  LDL R4, [R1+0x4] ;  /* 0x0000040001047983 */ /* 0x000ee20000100800 */
[----:B------:R-:W-:Y:S01]  /*8ab0*/  R2UR UR14, R2 ;  /* 0x00000000020e72ca */ /* 0x000fe200000e0000 */
[----:B------:R-:W-:Y:S01]  /*8ac0*/  UIADD3 UR4, UP0, UR38, 0x370, URZ ;  /* 0x0000037026047890 */ /* 0x000fe2000ff1e03f */
[----:B------:R-:W-:Y:S01]  /*8ad0*/  R2UR UR12, R16 ;  /* 0x00000000100c72ca */ /* 0x000fe200000e0000 */
[----:B------:R-:W0:Y:S01]  /*8ae0*/  S2R R5, SR_CgaCtaId ;  /* 0x0000000000057919 */ /* 0x000e220000008800 */
[----:B-----5:R-:W-:Y:S01]  /*8af0*/  R2UR UR13, R0 ;  /* 0x00000000000d72ca */ /* 0x020fe200000e0000 */
[----:B------:R-:W-:Y:S01]  /*8b00*/  UMOV UR10, URZ ;  /* 0x0000003f000a7c82 */ /* 0x000fe20008000000 */
[----:B------:R-:W-:Y:S01]  /*8b10*/  UMOV UR18, 0x30000 ;  /* 0x0003000000127882 */ /* 0x000fe20000000000 */
[----:B------:R-:W4:Y:S01]  /*8b20*/  S2R R3, SR_CgaCtaId ;  /* 0x0000000000037919 */ /* 0x000f220000008800 */
[----:B------:R-:W-:Y:S01]  /*8b30*/  UMOV UR6, 0x0 ;  /* 0x0000000000067882 */ /* 0x000fe20000000000 */
[----:B------:R-:W-:Y:S01]  /*8b40*/  UMOV UR7, 0x14f00000 ;  /* 0x14f0000000077882 */ /* 0x000fe20000000000 */
[----:B------:R-:W-:Y:S01]  /*8b50*/  UMOV UR16, 0x40 ;  /* 0x0000004000107882 */ /* 0x000fe20000000000 */
[----:B------:R-:W-:Y:S01]  /*8b60*/  PLOP3.LUT P0, PT, PT, PT, PT, 0x80, 0x0 ;  /* 0x000000000000781c */ /* 0x000fe20003f0f070 */
[----:B------:R-:W-:Y:S01]  /*8b70*/  IMAD.MOV.U32 R17, RZ, RZ, R0 ;  /* 0x000000ffff117224 */ /* 0x000fe200078e0000 */
[----:B------:R-:W-:-:S11]  /*8b80*/  LOP3.LUT R18, R18, 0xfffffff7, RZ, 0xc0, !PT ;  /* 0xfffffff712127812 */ /* 0x000fd600078ec0ff */
[----:B------:R-:W-:Y:S01]  /*8b90*/  @P0 LOP3.LUT R18, R18, 0x8, RZ, 0xfc, !PT ;  /* 0x0000000812120812 */ /* 0x000fe200078efcff */
[----:B0-----:R-:W-:Y:S02]  /*8ba0*/  IMAD.SHL.U32 R5, R5, 0x1000, RZ ;  /* 0x0000100005057824 */ /* 0x001fe400078e00ff */
[----:B----4-:R-:W-:-:S03]  /*8bb0*/  IMAD.SHL.U32 R3, R3, 0x40, RZ ;  /* 0x0000004003037824 */ /* 0x010fc600078e00ff */
[----:B------:R-:W-:Y:S02]  /*8bc0*/  LOP3.LUT R5, R5, 0x1000, RZ, 0xc0, !PT ;  /* 0x0000100005057812 */ /* 0x000fe400078ec0ff */
[----:B------:R-:W-:-:S03]  /*8bd0*/  LOP3.LUT R3, R3, 0x40, RZ, 0xc0, !PT ;  /* 0x0000004003037812 */ /* 0x000fc600078ec0ff */
[----:B------:R-:W-:Y:S01]  /*8be0*/  IMAD R2, R19, 0x6000, R5 ;  /* 0x0000600013027824 */ /* 0x000fe200078e0205 */
[----:B------:R-:W-:-:S04]  /*8bf0*/  R2UR UR9, R3 ;  /* 0x00000000030972ca */ /* 0x000fc800000e0000 */
[----:B------:R-:W-:-:S13]  /*8c00*/  R2UR UR5, R2 ;  /* 0x00000000020572ca */ /* 0x000fda00000e0000 */
[----:B------:R-:W-:Y:S02]  /*8c10*/  ULEA UR8, UR5, UR36, 0x1 ;  /* 0x0000002405087291 */ /* 0x000fe4000f8e083f */
[----:B------:R-:W-:Y:S02]  /*8c20*/  UIADD3.X UR5, URZ, UR39, URZ, UP0, !UPT ;  /* 0x000000273f057290 */ /* 0x000fe400087fe43f */
[----:B------:R-:W-:Y:S02]  /*8c30*/  UIADD3 UR15, UR8, 0x20400, URZ ;  /* 0x00020400080f7890 */ /* 0x000fe4000fffe03f */
[----:B------:R-:W-:Y:S01]  /*8c40*/  UIADD3 UR17, UR8, 0x24400, URZ ;  /* 0x0002440008117890 */ /* 0x000fe2000fffe03f */
[----:B---3--:R-:W-:-:S13]  /*8c50*/  R2UR UR11, R4 ;  /* 0x00000000040b72ca */ /* 0x008fda00000e0000 */
[----:B------:R-:W-:Y:S02]  /*8c60*/  ULEA UR11, UR11, UR9, 0x7 ;  /* 0x000000090b0b7291 */ /* 0x000fe4000f8e383f */
[----:B------:R-:W-:Y:S02]  /*8c70*/  UIADD3 UR9, UR14, 0x34830, URZ ;  /* 0x000348300e097890 */ /* 0x000fe4000fffe03f */
[----:B------:R-:W-:-:S07]  /*8c80*/  UIADD3 UR14, UR8, 0x1c400, URZ ;  /* 0x0001c400080e7890 */ /* 0x000fce000fffe03f */
[----:B------:R-:W-:Y:S01]  /*8c90*/  UMOV UR8, UR14 ;  /* 0x0000000e00087c82 */ /* 0x000fe20008000000 */
[----:B------:R-:W-:Y:S01]  /*8ca0*/  UMOV UR14, 0x80 ;  /* 0x00000080000e7882 */ /* 0x000fe20000000000 */
[----:B------:R0:W-:Y:S02]  /*8cb0*/  UTMALDG.4D.MULTICAST [UR8], [UR4], UR18, desc[UR6] ;  /* 0x00000608040073b4 */ /* 0x0001e40008019812 */
[----:B0-----:R-:W-:Y:S01]  /*8cc0*/  UMOV UR8, UR15 ;  /* 0x0000000f00087c82 */ /* 0x001fe20008000000 */
[----:B------:R-:W-:Y:S02]  /*8cd0*/  UMOV UR10, UR16 ;  /* 0x00000010000a7c82 */ /* 0x000fe40008000000 */
[----:B------:R0:W-:Y:S02]  /*8ce0*/  UTMALDG.4D.MULTICAST [UR8], [UR4], UR18, desc[UR6] ;  /* 0x00000608040073b4 */ /* 0x0001e40008019812 */
[----:B0-----:R-:W-:Y:S01]  /*8cf0*/  UMOV UR8, UR17 ;  /* 0x0000001100087c82 */ /* 0x001fe20008000000 */
[----:B------:R-:W-:-:S02]  /*8d00*/  UMOV UR10, UR14 ;  /* 0x0000000e000a7c82 */ /* 0x000fc40008000000 */
[----:B------:R3:W-:Y:S02]  /*8d10*/  UTMALDG.4D.MULTICAST [UR8], [UR4], UR18, desc[UR6] ;  /* 0x00000608040073b4 */ /* 0x0007e40008019812 */
[----:B---3--:R-:W-:Y:S01]  /*8d20*/  NOP ;  /* 0x0000000000007918 */ /* 0x008fe20000000000 */
.L_x_222:
        /* <DEDUP_REMOVED lines=10> */
[----:B0-----:R-:W-:Y:S02]  /*8dd0*/  IMAD.U32 R4, RZ, RZ, UR6 ;  /* 0x00000006ff047e24 */ /* 0x001fe4000f8e00ff */
[----:B------:R-:W0:Y:S01]  /*8de0*/  LDC.64 R2, c[0x4][R2] ;  /* 0x0100000002027b82 */ /* 0x000e220000000a00 */
[----:B------:R-:W-:Y:S02]  /*8df0*/  IMAD.U32 R5, RZ, RZ, UR7 ;  /* 0x00000007ff057e24 */ /* 0x000fe4000f8e00ff */
[----:B------:R-:W-:Y:S02]  /*8e00*/  IMAD.U32 R6, RZ, RZ, UR8 ;  /* 0x00000008ff067e24 */ /* 0x000fe4000f8e00ff */
[----:B------:R-:W-:-:S02]  /*8e10*/  IMAD.U32 R7, RZ, RZ, UR9 ;  /* 0x00000009ff077e24 */ /* 0x000fc4000f8e00ff */
[----:B------:R-:W-:Y:S02]  /*8e20*/  IMAD.U32 R10, RZ, RZ, UR4 ;  /* 0x00000004ff0a7e24 */ /* 0x000fe4000f8e00ff */
[----:B------:R-:W-:Y:S02]  /*8e30*/  IMAD.U32 R11, RZ, RZ, UR5 ;  /* 0x00000005ff0b7e24 */ /* 0x000fe4000f8e00ff */
[----:B-1----:R-:W-:Y:S02]  /*8e40*/  IMAD.MOV.U32 R8, RZ, RZ, 0x70 ;  /* 0x00000070ff087424 */ /* 0x002fe400078e00ff */
[----:B------:R-:W-:Y:S02]  /*8e50*/  IMAD.MOV.U32 R12, RZ, RZ, 0x1 ;  /* 0x00000001ff0c7424 */ /* 0x000fe400078e00ff */
[----:B------:R-:W-:-:S07]  /*8e60*/  IMAD.MOV.U32 R13, RZ, RZ, RZ ;  /* 0x000000ffff0d7224 */ /* 0x000fce00078e00ff */
[----:B------:R-:W-:-:S07]  /*8e70*/  LEPC R20, `(.L_x_228) ;  /* 0x000000001014794e */ /* 0x000fce0000000000 */
[----:B0-2---:R-:W-:Y:S05]  /*8e80*/  CALL.ABS.NOINC R2 ;  /* 0x0000000002007343 */ /* 0x005fea0003c00000 */
.L_x_228:
[----:B------:R-:W3:Y:S01]  /*8e90*/  LDL.LU R5, [R1+0x14] ;  /* 0x0000140001057983 */ /* 0x000ee20000300800 */
[----:B-1----:R-:W-:Y:S01]  /*8ea0*/  SHF.R.S32.HI R0, RZ, 0x1f, R16 ;  /* 0x0000001fff007819 */ /* 0x002fe20000011410 */
[----:B------:R-:W-:Y:S01]  /*8eb0*/  ULDC.64 UR4, c[0x0][0x2d8] ;  /* 0x0000b60000047ab9 */ /* 0x000fe20000000a00 */
[----:B------:R-:W1:Y:S01]  /*8ec0*/  LDC R8, c[0x0][0x448] ;  /* 0x00011200ff087b82 */ /* 0x000e620000000800 */
[----:B------:R-:W4:Y:S04]  /*8ed0*/  LDL.LU R7, [R1+0x1c] ;  /* 0x00001c0001077983 */ /* 0x000f280000300800 */
[----:B0-----:R-:W2:Y:S01]  /*8ee0*/  LDL R4, [R1+0x24] ;  /* 0x0000240001047983 */ /* 0x001ea20000100800 */
[----:B------:R-:W-:Y:S02]  /*8ef0*/  IMAD R0, R0, UR4, RZ ;  /* 0x0000000400007c24 */ /* 0x000fe4000f8e02ff */
[C---:B------:R-:W-:Y:S01]  /*8f00*/  IMAD.WIDE.U32 R2, R16.reuse, UR4, RZ ;  /* 0x0000000410027c25 */ /* 0x040fe2000f8e00ff */
[----:B------:R-:W0:Y:S03]  /*8f10*/  S2R R10, SR_TID.X ;  /* 0x00000000000a7919 */ /* 0x000e260000002100 */
[----:B------:R-:W-:Y:S01]  /*8f20*/  IMAD R0, R16, UR5, R0 ;  /* 0x0000000510007c24 */ /* 0x000fe2000f8e0200 */
[----:B------:R-:W-:-:S03]  /*8f30*/  ULDC.64 UR4, c[0x0][0x2e0] ;  /* 0x0000b80000047ab9 */ /* 0x000fc60000000a00 */
[----:B------:R-:W-:Y:S01]  /*8f40*/  IMAD.IADD R3, R3, 0x1, R0 ;  /* 0x0000000103037824 */ /* 0x000fe200078e0200 */
[----:B-1----:R-:W-:-:S13]  /*8f50*/  ISETP.NE.AND P0, PT, R8, 0x1, PT ;  /* 0x000000010800780c */ /* 0x002fda0003f05270 */
[----:B------:R-:W1:Y:S01]  /*8f60*/  @P0 LDC R6, c[0x0][0x44c] ;  /* 0x00011300ff060b82 */ /* 0x000e620000000800 */
[----:B0-----:R-:W-:-:S05]  /*8f70*/  IMAD.SHL.U32 R10, R10, 0x8, RZ ;  /* 0x000000080a0a7824 */ /* 0x001fca00078e00ff */
[----:B------:R-:W-:Y:S02]  /*8f80*/  LOP3.LUT R10, R10, 0x38, RZ, 0xc0, !PT ;  /* 0x000000380a0a7812 */ /* 0x000fe400078ec0ff */
[----:B---3--:R-:W-:Y:S01]  /*8f90*/  SHF.R.S32.HI R0, RZ, 0x1f, R5 ;  /* 0x0000001fff007819 */ /* 0x008fe20000011405 */
[----:B------:R-:W-:-:S04]  /*8fa0*/  IMAD.WIDE.U32 R2, R5, UR4, R2 ;  /* 0x0000000405027c25 */ /* 0x000fc8000f8e0002 */
[----:B------:R-:W-:Y:S01]  /*8fb0*/  IMAD R0, R0, UR4, RZ ;  /* 0x0000000400007c24 */ /* 0x000fe2000f8e02ff */
[----:B------:R-:W-:-:S03]  /*8fc0*/  ULDC UR4, c[0x0][0xc38] ;  /* 0x00030e0000047ab9 */ /* 0x000fc60000000800 */
[----:B------:R-:W-:Y:S02]  /*8fd0*/  IMAD R0, R5, UR5, R0 ;  /* 0x0000000505007c24 */ /* 0x000fe4000f8e0200 */
[----:B------:R-:W0:Y:S02]  /*8fe0*/  S2R R5, SR_TID.X ;  /* 0x0000000000057919 */ /* 0x000e240000002100 */
[----:B------:R-:W-:Y:S02]  /*8ff0*/  IMAD.IADD R3, R3, 0x1, R0 ;  /* 0x0000000103037824 */ /* 0x000fe400078e0200 */
[----:B----4-:R-:W-:Y:S02]  /*9000*/  IMAD.MOV R0, RZ, RZ, -R7 ;  /* 0x000000ffff007224 */ /* 0x010fe400078e0a07 */
[----:B------:R-:W3:Y:S02]  /*9010*/  @P0 LDC R7, c[0x0][0x450] ;  /* 0x00011400ff070b82 */ /* 0x000ee40000000800 */
[----:B--2---:R-:W-:Y:S01]  /*9020*/  IMAD R0, R0, UR4, R4 ;  /* 0x0000000400007c24 */ /* 0x004fe2000f8e0204 */
[----:B------:R-:W-:-:S03]  /*9030*/  ULDC.64 UR4, c[0x0][0x2d0] ;  /* 0x0000b40000047ab9 */ /* 0x000fc60000000a00 */
[----:B------:R-:W-:Y:S01]  /*9040*/  IMAD.SHL.U32 R4, R0, 0x80, RZ ;  /* 0x0000008000047824 */ /* 0x000fe200078e00ff */
[----:B0-----:R-:W-:-:S04]  /*9050*/  LOP3.LUT R5, R5, 0x7f, RZ, 0xc0, !PT ;  /* 0x0000007f05057812 */ /* 0x001fc800078ec0ff */
[----:B------:R-:W-:Y:S02]  /*9060*/  SHF.R.U32.HI R9, RZ, 0x3, R5 ;  /* 0x00000003ff097819 */ /* 0x000fe40000011605 */
[----:B------:R-:W0:Y:S02]  /*9070*/  S2R R5, SR_TID.X ;  /* 0x0000000000057919 */ /* 0x000e240000002100 */
[----:B0-----:R-:W-:-:S05]  /*9080*/  IMAD.SHL.U32 R5, R5, 0x10, RZ ;  /* 0x0000001005057824 */ /* 0x001fca00078e00ff */
[----:B------:R-:W-:Y:S02]  /*9090*/  LOP3.LUT R5, R9, 0x70, R5, 0xf8, !PT ;  /* 0x0000007009057812 */ /* 0x000fe400078ef805 */
[----:B------:R-:W0:Y:S02]  /*90a0*/  S2R R9, SR_TID.X ;  /* 0x0000000000097919 */ /* 0x000e240000002100 */
[----:B------:R-:W-:-:S05]  /*90b0*/  LOP3.LUT R0, R5, R4, RZ, 0xfc, !PT ;  /* 0x0000000405007212 */ /* 0x000fca00078efcff */
[----:B-1----:R-:W-:-:S04]  /*90c0*/  @P0 IMAD.HI.U32 R6, R0, R6, RZ ;  /* 0x0000000600060227 */ /* 0x002fc800078e00ff */
[----:B------:R-:W-:Y:S01]  /*90d0*/  IMAD.MOV.U32 R5, RZ, RZ, R0 ;  /* 0x000000ffff057224 */ /* 0x000fe200078e0000 */
[----:B---3--:R-:W-:-:S05]  /*90e0*/  @P0 SHF.R.U32.HI R5, RZ, R7, R6 ;  /* 0x00000007ff050219 */ /* 0x008fca0000011606 */
[----:B------:R-:W-:Y:S02]  /*90f0*/  IMAD.MOV R6, RZ, RZ, -R5 ;  /* 0x000000ffff067224 */ /* 0x000fe400078e0a05 */
[----:B------:R-:W-:-:S04]  /*9100*/  IMAD.WIDE.U32 R2, R5, UR4, R2 ;  /* 0x0000000405027c25 */ /* 0x000fc8000f8e0002 */
[----:B------:R-:W-:Y:S01]  /*9110*/  IMAD R0, R8, R6, R0 ;  /* 0x0000000608007224 */ /* 0x000fe200078e0200 */
[----:B------:R-:W-:-:S05]  /*9120*/  SHF.R.S32.HI R6, RZ, 0x1f, R5 ;  /* 0x0000001fff067819 */ /* 0x000fca0000011405 */
[----:B------:R-:W-:Y:S02]  /*9130*/  IMAD R6, R6, UR4, RZ ;  /* 0x0000000406067c24 */ /* 0x000fe4000f8e02ff */
[----:B0-----:R-:W-:Y:S02]  /*9140*/  IMAD.SHL.U32 R9, R9, 0x8, RZ ;  /* 0x0000000809097824 */ /* 0x001fe400078e00ff */
[----:B------:R-:W-:Y:S01]  /*9150*/  IMAD R6, R5, UR5, R6 ;  /* 0x0000000505067c24 */ /* 0x000fe2000f8e0206 */
[----:B------:R-:W-:Y:S01]  /*9160*/  SHF.R.S32.HI R5, RZ, 0x1f, R0 ;  /* 0x0000001fff057819 */ /* 0x000fe20000011400 */
[----:B------:R-:W-:Y:S01]  /*9170*/  ULDC.64 UR4, c[0x0][0x2c8] ;  /* 0x0000b20000047ab9 */ /* 0x000fe20000000a00 */
[----:B------:R-:W-:Y:S01]  /*9180*/  LOP3.LUT R9, R9, 0x38, RZ, 0xc0, !PT ;  /* 0x0000003809097812 */ /* 0x000fe200078ec0ff */
[----:B------:R-:W-:Y:S02]  /*9190*/  IMAD.IADD R3, R3, 0x1, R6 ;  /* 0x0000000103037824 */ /* 0x000fe400078e0206 */
[----:B------:R-:W-:Y:S01]  /*91a0*/  IMAD R5, R5, UR4, RZ ;  /* 0x0000000405057c24 */ /* 0x000fe2000f8e02ff */
[C---:B------:R-:W-:Y:S01]  /*91b0*/  LOP3.LUT R11, R9.reuse, 0x40, RZ, 0xfc, !PT ;  /* 0x00000040090b7812 */ /* 0x040fe200078efcff */
[----:B------:R-:W-:Y:S01]  /*91c0*/  IMAD.WIDE.U32 R2, R0, UR4, R2 ;  /* 0x0000000400027c25 */ /* 0x000fe2000f8e0002 */
[----:B------:R-:W-:-:S03]  /*91d0*/  LOP3.LUT R9, R9, 0x80, RZ, 0xfc, !PT ;  /* 0x0000008009097812 */ /* 0x000fc600078efcff */
[----:B------:R-:W-:Y:S01]  /*91e0*/  IMAD R5, R0, UR5, R5 ;  /* 0x0000000500057c24 */ /* 0x000fe2000f8e0205 */
[----:B------:R-:W-:Y:S02]  /*91f0*/  ULDC.64 UR4, c[0x0][0x280] ;  /* 0x0000a00000047ab9 */ /* 0x000fe40000000a00 */
[----:B------:R-:W-:Y:S01]  /*9200*/  LEA R0, P0, R2, UR4, 0x1 ;  /* 0x0000000402007c11 */ /* 0x000fe2000f8008ff */
[----:B------:R-:W-:Y:S01]  /*9210*/  ULDC UR4, c[0x0][0x2b8] ;  /* 0x0000ae0000047ab9 */ /* 0x000fe20000000800 */
[----:B------:R-:W-:Y:S01]  /*9220*/  IMAD.IADD R3, R3, 0x1, R5 ;  /* 0x0000000103037824 */ /* 0x000fe200078e0205 */
[----:B------:R-:W-:Y:S02]  /*9230*/  ISETP.GE.AND P1, PT, R9, UR4, PT ;  /* 0x0000000409007c0c */ /* 0x000fe4000bf26270 */
[----:B------:R0:W5:Y:S01]  /*9240*/  LDL R9, [R1+0x10] ;  /* 0x0000100001097983 */ /* 0x0001620000100800 */
[----:B------:R-:W-:Y:S02]  /*9250*/  ISETP.GE.AND P3, PT, R10, UR4, PT ;  /* 0x000000040a007c0c */ /* 0x000fe4000bf66270 */
[----:B------:R-:W-:-:S02]  /*9260*/  LEA.HI.X R2, R2, UR5, R3, 0x1, P0 ;  /* 0x0000000502027c11 */ /* 0x000fc400080f0c03 */
[----:B------:R-:W-:Y:S01]  /*9270*/  ISETP.GE.AND P0, PT, R11, UR4, PT ;  /* 0x000000040b007c0c */ /* 0x000fe2000bf06270 */
[----:B------:R-:W-:-:S03]  /*9280*/  UMOV UR4, 0xffffffff ;  /* 0xffffffff00047882 */ /* 0x000fc60000000000 */
[----:B0-----:R-:W-:Y:S09]  /*9290*/  BRA.DIV UR4, `(.L_x_229) ;  /* 0x0000003604dc7947 */ /* 0x001ff2000b800000 */
[----:B------:R-:W0:Y:S01]  /*92a0*/  S2R R6, SR_TID.X ;  /* 0x0000000000067919 */ /* 0x000e220000002100 */
[----:B------:R-:W-:Y:S02]  /*92b0*/  ULDC UR4, c[0x0][0x288] ;  /* 0x0000a20000047ab9 */ /* 0x000fe40000000800 */
[----:B------:R-:W-:Y:S01]  /*92c0*/  IMAD R3, R8, UR4, RZ ;  /* 0x0000000408037c24 */ /* 0x000fe2000f8e02ff */
[----:B------:R-:W1:Y:S01]  /*92d0*/  SHFL.IDX PT, R7, R0, RZ, 0x181f ;  /* 0x00181fff00077589 */ /* 0x000e6200000e0000 */
[----:B0-----:R-:W-:-:S04]  /*92e0*/  LOP3.LUT R6, R6, 0x7f, RZ, 0xc0, !PT ;  /* 0x0000007f06067812 */ /* 0x001fc800078ec0ff */
[----:B------:R-:W-:Y:S02]  /*92f0*/  SHF.R.U32.HI R11, RZ, 0x3, R6 ;  /* 0x00000003ff0b7819 */ /* 0x000fe40000011606 */
[----:B------:R-:W0:Y:S03]  /*9300*/  SHFL.IDX PT, R6, R2, RZ, 0x181f ;  /* 0x00181fff02067589 */ /* 0x000e2600000e0000 */
[----:B------:R-:W-:-:S04]  /*9310*/  IMAD.IADD R4, R11, 0x1, R4 ;  /* 0x000000010b047824 */ /* 0x000fc800078e0204 */
[C---:B------:R-:W-:Y:S01]  /*9320*/  VIADD R5, R4.reuse, 0x10 ;  /* 0x0000001004057836 */ /* 0x040fe20000000000 */
[----:B------:R-:W-:-:S13]  /*9330*/  ISETP.GE.AND P2, PT, R4, R3, PT ;  /* 0x000000030400720c */ /* 0x000fda0003f46270 */
[----:B-1----:R-:W-:-:S05]  /*9340*/  @!P2 LEA R7, P4, R10, R7, 0x1 ;  /* 0x000000070a07a211 */ /* 0x002fca00078808ff */
[----:B0-----:R-:W-:-:S05]  /*9350*/  @!P2 IMAD.X R6, RZ, RZ, R6, P4 ;  /* 0x000000ffff06a224 */ /* 0x001fca00020e0606 */
[----:B------:R-:W-:-:S04]  /*9360*/  @!P2 LOP3.LUT R7, R7, R6, RZ, 0x3c, !PT ;  /* 0x000000060707a212 */ /* 0x000fc800078e3cff */
[----:B------:R-:W-:-:S04]  /*9370*/  @!P2 LOP3.LUT R6, R7, R6, RZ, 0x3c, !PT ;  /* 0x000000060706a212 */ /* 0x000fc800078e3cff */
[----:B------:R-:W-:-:S05]  /*9380*/  @!P2 LOP3.LUT R7, R7, R6, RZ, 0x3c, !PT ;  /* 0x000000060707a212 */ /* 0x000fca00078e3cff */
[----:B------:R-:W-:Y:S01]  /*9390*/  @!PT LDS RZ, [RZ] ;  /* 0x00000000fffff984 */ /* 0x000fe20000000800 */
[----:B-----5:R-:W-:Y:S04]  /*93a0*/  @!P2 LDGSTS.E.BYPASS.LTC128B.128 [R9+0x10400], desc[UR60][R6.64], !P3 ;  /* 0x104000000609afae */ /* 0x020fe8000d901d7c */
[----:B------:R-:W-:Y:S04]  /*93b0*/  @!P2 LDGSTS.E.BYPASS.LTC128B.128 [R9+0x14400], desc[UR60][R6.64+0x80], !P0 ;  /* 0x144000800609afae */ /* 0x000fe8000c101d7c */
[----:B------:R0:W-:Y:S01]  /*93c0*/  @!P2 LDGSTS.E.BYPASS.LTC128B.128 [R9+0x18400], desc[UR60][R6.64+0x100], !P1 ;  /* 0x184001000609afae */ /* 0x0001e2000c901d7c */
[----:B------:R-:W-:Y:S01]  /*93d0*/  ISETP.GE.AND P2, PT, R5, R3, PT ;  /* 0x000000030500720c */ /* 0x000fe20003f46270 */
[----:B------:R-:W-:-:S02]  /*93e0*/  VIADD R5, R4, 0x20 ;  /* 0x0000002004057836 */ /* 0x000fc40000000000 */
[----:B0-----:R-:W0:Y:S04]  /*93f0*/  SHFL.IDX PT, R7, R0, 0x1, 0x181f ;  /* 0x00381f0000077f89 */ /* 0x001e2800000e0000 */
[----:B------:R-:W1:Y:S06]  /*9400*/  SHFL.IDX PT, R6, R2, 0x1, 0x181f ;  /* 0x00381f0002067f89 */ /* 0x000e6c00000e0000 */
[----:B0-----:R-:W-:-:S05]  /*9410*/  @!P2 LEA R7, P4, R10, R7, 0x1 ;  /* 0x000000070a07a211 */ /* 0x001fca00078808ff */
[----:B-1----:R-:W-:-:S05]  /*9420*/  @!P2 IMAD.X R6, RZ, RZ, R6, P4 ;  /* 0x000000ffff06a224 */ /* 0x002fca00020e0606 */
[----:B------:R-:W-:-:S04]  /*9430*/  @!P2 LOP3.LUT R7, R7, R6, RZ, 0x3c, !PT ;  /* 0x000000060707a212 */ /* 0x000fc800078e3cff */
[----:B------:R-:W-:-:S04]  /*9440*/  @!P2 LOP3.LUT R6, R7, R6, RZ, 0x3c, !PT ;  /* 0x000000060706a212 */ /* 0x000fc800078e3cff */
[----:B------:R-:W-:-:S05]  /*9450*/  @!P2 LOP3.LUT R7, R7, R6, RZ, 0x3c, !PT ;  /* 0x000000060707a212 */ /* 0x000fca00078e3cff */
[----:B------:R-:W-:Y:S04]  /*9460*/  @!P2 LDGSTS.E.BYPASS.LTC128B.128 [R9+0x10c00], desc[UR60][R6.64], !P3 ;  /* 0x10c000000609afae */ /* 0x000fe8000d901d7c */
        /* <DEDUP_REMOVED lines=50> */
[----:B------:R-:W-:-:S03]  /*9790*/  ISETP.GE.AND P2, PT, R5, R3, PT ;  /* 0x000000030500720c */ /* 0x000fc60003f46270 */
[----:B------:R-:W-:Y:S04]  /*97a0*/  SHFL.IDX PT, R5, R2, 0x7, 0x181f ;  /* 0x00f81f0002057f89 */ /* 0x000fe800000e0000 */
[----:B0-----:R-:W0:Y:S04]  /*97b0*/  SHFL.IDX PT, R7, R0, 0x6, 0x181f ;  /* 0x00d81f0000077f89 */ /* 0x001e2800000e0000 */
[----:B------:R-:W1:Y:S04]  /*97c0*/  SHFL.IDX PT, R6, R2, 0x6, 0x181f ;  /* 0x00d81f0002067f89 */ /* 0x000e6800000e0000 */
[----:B------:R-:W2:Y:S01]  /*97d0*/  SHFL.IDX PT, R0, R0, 0x7, 0x181f ;  /* 0x00f81f0000007f89 */ /* 0x000ea200000e0000 */
[----:B0-----:R-:W-:-:S05]  /*97e0*/  @!P2 LEA R7, P4, R10, R7, 0x1 ;  /* 0x000000070a07a211 */ /* 0x001fca00078808ff */
[----:B-1----:R-:W-:-:S05]  /*97f0*/  @!P2 IMAD.X R6, RZ, RZ, R6, P4 ;  /* 0x000000ffff06a224 */ /* 0x002fca00020e0606 */
[----:B------:R-:W-:-:S04]  /*9800*/  @!P2 LOP3.LUT R7, R7, R6, RZ, 0x3c, !PT ;  /* 0x000000060707a212 */ /* 0x000fc800078e3cff */
[----:B------:R-:W-:-:S04]  /*9810*/  @!P2 LOP3.LUT R6, R7, R6, RZ, 0x3c, !PT ;  /* 0x000000060706a212 */ /* 0x000fc800078e3cff */
[----:B------:R-:W-:-:S05]  /*9820*/  @!P2 LOP3.LUT R7, R7, R6, RZ, 0x3c, !PT ;  /* 0x000000060707a212 */ /* 0x000fca00078e3cff */
[----:B------:R1:W-:Y:S04]  /*9830*/  @!P2 LDGSTS.E.BYPASS.LTC128B.128 [R9+0x13400], desc[UR60][R6.64], !P3 ;  /* 0x134000000609afae */ /* 0x0003e8000d901d7c */
[----:B------:R1:W-:Y:S04]  /*9840*/  @!P2 LDGSTS.E.BYPASS.LTC128B.128 [R9+0x17400], desc[UR60][R6.64+0x80], !P0 ;  /* 0x174000800609afae */ /* 0x0003e8000c101d7c */
[----:B--2---:R1:W-:Y:S02]  /*9850*/  @!P2 LDGSTS.E.BYPASS.LTC128B.128 [R9+0x1b400], desc[UR60][R6.64+0x100], !P1 ;  /* 0x1b4001000609afae */ /* 0x0043e4000c901d7c */
.L_x_338:
[----:B------:R-:W-:Y:S01]  /*9860*/  VIADD R4, R4, 0x70 ;  /* 0x0000007004047836 */ /* 0x000fe20000000000 */
[----:B------:R-:W-:Y:S04]  /*9870*/  BSSY B0, `(.L_x_230) ;  /* 0x000000b000007945 */ /* 0x000fe80003800000 */
[----:B------:R-:W-:-:S13]  /*9880*/  ISETP.GE.AND P2, PT, R4, R3, PT ;  /* 0x000000030400720c */ /* 0x000fda0003f46270 */
[----:B------:R-:W-:Y:S05]  /*9890*/  @P2 BRA `(.L_x_231) ;  /* 0x0000000000202947 */ /* 0x000fea0003800000 */
        /* <DEDUP_REMOVED lines=8> */
.L_x_231:
[----:B------:R-:W-:Y:S05]  /*9920*/  BSYNC B0 ;  /* 0x0000000000007941 */ /* 0x000fea0003800000 */
.L_x_230:
[----:B--2---:R-:W2:Y:S01]  /*9930*/  LDL R2, [R1+0x2c] ;  /* 0x00002c0001027983 */ /* 0x004ea20000100800 */
        /* <DEDUP_REMOVED lines=9> */
[----:B------:R-:W3:Y:S01]  /*99d0*/  SYNCS.PHASECHK.TRANS64.TRYWAIT P0, [UR36+0x34820], R0 ;  /* 0x03482000ff0075a7 */ /* 0x000ee20008000164 */
[----:B--2---:R-:W-:Y:S02]  /*99e0*/  ISETP.GE.AND P1, PT, R2, 0x81, PT ;  /* 0x000000810200780c */ /* 0x004fe40003f26270 */
[----:B---3--:R-:W-:Y:S11]  /*99f0*/  @!P0 BRA `(.L_x_233) ;  /* 0x0000003800f08947 */ /* 0x008ff60003800000 */
.L_x_339:
[----:B------:R-:W-:Y:S05]  /*9a00*/  BSYNC B0 ;  /* 0x0000000000007941 */ /* 0x000fea0003800000 */
.L_x_232:
[----:B------:R-:W-:Y:S05]  /*9a10*/  @!P1 BRA `(.L_x_234) ;  /* 0x0000002000e09947 */ /* 0x000fea0003800000 */
[----:B------:R-:W0:Y:S01]  /*9a20*/  LDL R2, [R1+0x20] ;  /* 0x0000200001027983 */ /* 0x000e220000100800 */
[----:B--2---:R-:W-:Y:S02]  /*9a30*/  IMAD.MOV.U32 R0, RZ, RZ, 0x1 ;  /* 0x00000001ff007424 */ /* 0x004fe400078e00ff */
[----:B01----:R-:W-:-:S05]  /*9a40*/  IMAD.MOV R9, RZ, RZ, -R2 ;  /* 0x000000ffff097224 */ /* 0x003fca00078e0a02 */
[----:B------:R-:W-:-:S05]  /*9a50*/  VIADDMNMX R9, R9, R0, 0xffffffff, !PT ;  /* 0xffffffff09097446 */ /* 0x000fca0007800100 */
[----:B------:R-:W-:-:S05]  /*9a60*/  IMAD.IADD R0, R2, 0x1, R9 ;  /* 0x0000000102007824 */ /* 0x000fca00078e0209 */
[----:B------:R-:W-:-:S04]  /*9a70*/  LOP3.LUT R0, R0, 0x1, RZ, 0xc0, !PT ;  /* 0x0000000100007812 */ /* 0x000fc800078ec0ff */
[----:B------:R-:W-:Y:S01]  /*9a80*/  ISETP.NE.U32.AND P0, PT, R0, 0x1, PT ;  /* 0x000000010000780c */ /* 0x000fe20003f05070 */
[----:B------:R-:W-:-:S12]  /*9a90*/  VIADD R0, R2, 0xfffffffe ;  /* 0xfffffffe02007836 */ /* 0x000fd80000000000 */
[----:B------:R-:W-:Y:S05]  /*9aa0*/  @P0 BRA `(.L_x_235) ;  /* 0x0000000800e80947 */ /* 0x000fea0003800000 */
[----:B------:R-:W2:Y:S01]  /*9ab0*/  LDL R2, [R1] ;  /* 0x0000000001027983 */ /* 0x000ea20000100800 */
        /* <DEDUP_REMOVED lines=14> */
[----:B------:R-:W3:Y:S01]  /*9ba0*/  LDL R7, [R1+0x8] ;  /* 0x0000080001077983 */ /* 0x000ee20000100800 */
        /* <DEDUP_REMOVED lines=16> */
.L_x_238:
[----:B------:R-:W-:Y:S01]  /*9cb0*/  LEA R3, R4, UR36, 0x3 ;  /* 0x0000002404037c11 */ /* 0x000fe2000f8e18ff */
[----:B------:R-:W-:Y:S01]  /*9cc0*/  BSSY B1, `(.L_x_239) ;  /* 0x0000004000017945 */ /* 0x000fe20003800000 */
[----:B------:R-:W-:-:S04]  /*9cd0*/  SHF.L.U32 R2, R8, 0x1f, RZ ;  /* 0x0000001f08027819 */ /* 0x000fc800000006ff */
[----:B------:R-:W1:Y:S02]  /*9ce0*/  SYNCS.PHASECHK.TRANS64.TRYWAIT P0, [R3+URZ+0x34840], R2 ;  /* 0x03484002030075a7 */ /* 0x000e64000800017f */
[----:B-1----:R-:W-:Y:S05]  /*9cf0*/  @!P0 BRA `(.L_x_240) ;  /* 0x0000003800488947 */ /* 0x002fea0003800000 */
.L_x_340:
[----:B------:R-:W-:Y:S05]  /*9d00*/  BSYNC B1 ;  /* 0x0000000000017941 */ /* 0x000fea0003800000 */
.L_x_239:
[----:B------:R-:W2:Y:S01]  /*9d10*/  S2R R5, SR_TID.X ;  /* 0x0000000000057919 */ /* 0x000ea20000002100 */
[----:B------:R-:W-:Y:S01]  /*9d20*/  UPRMT UR4, UR37, 0x9910, URZ ;  /* 0x0000991025047896 */ /* 0x000fe2000800003f */
[----:B--2---:R-:W-:-:S04]  /*9d30*/  LOP3.LUT R5, R5, 0x7f, RZ, 0xc0, !PT ;  /* 0x0000007f05057812 */ /* 0x004fc800078ec0ff */
[----:B------:R-:W-:-:S13]  /*9d40*/  ISETP.NE.AND P0, PT, R5, RZ, PT ;  /* 0x000000ff0500720c */ /* 0x000fda0003f05270 */
[----:B-1----:R-:W-:-:S04]  /*9d50*/  @!P0 IMAD.MOV.U32 R2, RZ, RZ, 0xc000 ;  /* 0x0000c000ff028424 */ /* 0x002fc800078e00ff */
[----:B------:R1:W-:Y:S02]  /*9d60*/  @!P0 SYNCS.ARRIVE.TRANS64 RZ, [R3+URZ+0x34830], R2 ;  /* 0x0348300203ff89a7 */ /* 0x0003e4000800003f */
[----:B-1----:R-:W-:-:S05]  /*9d70*/  IMAD.U32 R2, RZ, RZ, UR4 ;  /* 0x00000004ff027e24 */ /* 0x002fca000f8e00ff */
[----:B------:R-:W-:-:S13]  /*9d80*/  ISETP.NE.AND P1, PT, R2, 0x2, PT ;  /* 0x000000020200780c */ /* 0x000fda0003f25270 */
[----:B------:R-:W-:Y:S05]  /*9d90*/  @P1 BRA `(.L_x_241) ;  /* 0x0000000000041947 */ /* 0x000fea0003800000 */
[----:B------:R-:W-:Y:S01]  /*9da0*/  BPT.TRAP 0x1 ;  /* 0x000000040000795c */ /* 0x000fe20000300000 */
.L_x_241:
[----:B------:R-:W-:Y:S01]  /*9db0*/  LOP3.LUT P0, RZ, R18, 0x2, RZ, 0xc0, !PT ;  /* 0x0000000212ff7812 */ /* 0x000fe2000780c0ff */
[----:B------:R-:W-:-:S12]  /*9dc0*/  BSSY B1, `(.L_x_242) ;  /* 0x0000003000017945 */ /* 0x000fd80003800000 */
[----:B------:R-:W-:Y:S05]  /*9dd0*/  @P0 BRA `(.L_x_243) ;  /* 0x0000000000040947 */ /* 0x000fea0003800000 */
[----:B------:R-:W-:Y:S01]  /*9de0*/  BPT.TRAP 0x1 ;  /* 0x000000040000795c */ /* 0x000fe20000300000 */
.L_x_243:
[----:B------:R-:W-:Y:S05]  /*9df0*/  BSYNC B1 ;  /* 0x0000000000017941 */ /* 0x000fea0003800000 */
.L_x_242:
[----:B------:R-:W1:Y:S01]  /*9e00*/  S2R R2, SR_CgaCtaId ;  /* 0x0000000000027919 */ /* 0x000e620000008800 */
[----:B------:R-:W-:Y:S01]  /*9e10*/  IMAD.MOV.U32 R10, RZ, RZ, RZ ;  /* 0x000000ffff0a7224 */ /* 0x000fe200078e00ff */
[----:B------:R-:W-:Y:S01]  /*9e20*/  UIADD3 UR4, UP0, UR38, 0x370, URZ ;  /* 0x0000037026047890 */ /* 0x000fe2000ff1e03f */
[----:B------:R-:W-:Y:S01]  /*9e30*/  PLOP3.LUT P0, PT, PT, PT, PT, 0x80, 0x0 ;  /* 0x000000000000781c */ /* 0x000fe20003f0f070 */
[----:B------:R-:W-:Y:S01]  /*9e40*/  VIADD R3, R3, 0x34830 ;  /* 0x0003483003037836 */ /* 0x000fe20000000000 */
[----:B------:R-:W-:Y:S01]  /*9e50*/  UMOV UR6, 0x30000 ;  /* 0x0003000000067882 */ /* 0x000fe20000000000 */
[----:B------:R-:W-:Y:S01]  /*9e60*/  R2UR UR10, R10 ;  /* 0x000000000a0a72ca */ /* 0x000fe200000e0000 */
[----:B------:R-:W-:Y:S01]  /*9e70*/  UIADD3.X UR5, URZ, UR39, URZ, UP0, !UPT ;  /* 0x000000273f057290 */ /* 0x000fe200087fe43f */
[----:B------:R-:W-:Y:S01]  /*9e80*/  UMOV UR14, 0x0 ;  /* 0x00000000000e7882 */ /* 0x000fe20000000000 */
[----:B------:R-:W-:Y:S01]  /*9e90*/  UMOV UR15, 0x14f00000 ;  /* 0x14f00000000f7882 */ /* 0x000fe20000000000 */
[----:B-1----:R-:W-:-:S05]  /*9ea0*/  IMAD.SHL.U32 R2, R2, 0x1000, RZ ;  /* 0x0000100002027824 */ /* 0x002fca00078e00ff */
[----:B------:R-:W-:-:S05]  /*9eb0*/  LOP3.LUT R2, R2, 0x1000, RZ, 0xc0, !PT ;  /* 0x0000100002027812 */ /* 0x000fca00078ec0ff */
[----:B------:R-:W-:Y:S02]  /*9ec0*/  IMAD R5, R4, 0x6000, R2 ;  /* 0x0000600004057824 */ /* 0x000fe400078e0202 */
[----:B------:R-:W1:Y:S03]  /*9ed0*/  S2R R2, SR_CgaCtaId ;  /* 0x0000000000027919 */ /* 0x000e660000008800 */
[----:B------:R-:W-:-:S05]  /*9ee0*/  LEA R5, R5, UR36, 0x1 ;  /* 0x0000002405057c11 */ /* 0x000fca000f8e08ff */
[----:B0-----:R-:W-:Y:S02]  /*9ef0*/  VIADD R7, R5, 0x1c400 ;  /* 0x0001c40005077836 */ /* 0x001fe40000000000 */
[----:B-1----:R-:W-:-:S05]  /*9f00*/  IMAD.SHL.U32 R2, R2, 0x40, RZ ;  /* 0x0000004002027824 */ /* 0x002fca00078e00ff */
[----:B------:R-:W-:-:S05]  /*9f10*/  LOP3.LUT R2, R2, 0x40, RZ, 0xc0, !PT ;  /* 0x0000004002027812 */ /* 0x000fca00078ec0ff */
[----:B------:R-:W-:-:S07]  /*9f20*/  IMAD R2, R0, 0x80, R2 ;  /* 0x0000008000027824 */ /* 0x000fce00078e0202 */
.L_x_244:
        /* <DEDUP_REMOVED lines=8> */
[----:B------:R0:W-:Y:S02]  /*9fb0*/  UTMALDG.4D.MULTICAST [UR8], [UR4], UR6, desc[UR14] ;  /* 0x00000e08040073b4 */ /* 0x0001e40008019806 */
[----:B0-----:R-:W-:Y:S05]  /*9fc0*/  @P0 BRA.U.ANY `(.L_x_244) ;  /* 0xfffffffd00d80947 */ /* 0x001fea000393ffff */
[----:B------:R-:W-:Y:S01]  /*9fd0*/  IMAD.MOV.U32 R11, RZ, RZ, 0x40 ;  /* 0x00000040ff0b7424 */ /* 0x000fe200078e00ff */
[----:B------:R-:W-:Y:S01]  /*9fe0*/  PLOP3.LUT P0, PT, PT, PT, PT, 0x80, 0x0 ;  /* 0x000000000000781c */ /* 0x000fe20003f0f070 */
[----:B------:R-:W-:Y:S01]  /*9ff0*/  VIADD R7, R5, 0x20400 ;  /* 0x0002040005077836 */ /* 0x000fe20000000000 */
[----:B------:R-:W-:Y:S01]  /*a000*/  UMOV UR6, 0x30000 ;  /* 0x0003000000067882 */ /* 0x000fe20000000000 */
[----:B------:R-:W-:Y:S01]  /*a010*/  UMOV UR14, 0x0 ;  /* 0x00000000000e7882 */ /* 0x000fe20000000000 */
[----:B------:R-:W-:Y:S01]  /*a020*/  R2UR UR10, R11 ;  /* 0x000000000b0a72ca */ /* 0x000fe200000e0000 */
[----:B------:R-:W-:-:S14]  /*a030*/  UMOV UR15, 0x14f00000 ;  /* 0x14f00000000f7882 */ /* 0x000fdc0000000000 */
.L_x_245:
        /* <DEDUP_REMOVED lines=10> */
[----:B------:R-:W-:Y:S01]  /*a0e0*/  PLOP3.LUT P0, PT, PT, PT, PT, 0x80, 0x0 ;  /* 0x000000000000781c */ /* 0x000fe20003f0f070 */
[----:B------:R-:W-:Y:S01]  /*a0f0*/  VIADD R5, R5, 0x24400 ;  /* 0x0002440005057836 */ /* 0x000fe20000000000 */
[----:B------:R-:W-:Y:S01]  /*a100*/  UMOV UR6, 0x30000 ;  /* 0x0003000000067882 */ /* 0x000fe20000000000 */
[----:B------:R-:W-:Y:S01]  /*a110*/  UMOV UR14, 0x0 ;  /* 0x00000000000e7882 */ /* 0x000fe20000000000 */
[----:B------:R-:W-:Y:S01]  /*a120*/  UMOV UR15, 0x14f00000 ;  /* 0x14f00000000f7882 */ /* 0x000fe20000000000 */
[----:B------:R-:W-:-:S08]  /*a130*/  UMOV UR10, 0x80 ;  /* 0x00000080000a7882 */ /* 0x000fd00000000000 */
.L_x_246:
        /* <DEDUP_REMOVED lines=10> */
[----:B------:R-:W2:Y:S01]  /*a1e0*/  LDL.LU R7, [R1] ;  /* 0x0000000001077983 */ /* 0x000ea20000300800 */
[----:B------:R-:W-:Y:S01]  /*a1f0*/  LEA R2, R19, UR36, 0x3 ;  /* 0x0000002413027c11 */ /* 0x000fe2000f8e18ff */
[----:B------:R-:W-:Y:S01]  /*a200*/  BSSY B1, `(.L_x_247) ;  /* 0x0000004000017945 */ /* 0x000fe20003800000 */
[----:B--2---:R-:W-:-:S04]  /*a210*/  SHF.L.U32 R3, R7, 0x1f, RZ ;  /* 0x0000001f07037819 */ /* 0x004fc800000006ff */
[----:B------:R-:W0:Y:S02]  /*a220*/  SYNCS.PHASECHK.TRANS64.TRYWAIT P0, [R2+URZ+0x34860], R3 ;  /* 0x03486003020075a7 */ /* 0x000e24000800017f */
[----:B0-----:R-:W-:Y:S05]  /*a230*/  @!P0 BRA `(.L_x_248) ;  /* 0x00000034000c8947 */ /* 0x001fea0003800000 */
.L_x_341:
[----:B------:R-:W-:Y:S05]  /*a240*/  BSYNC B1 ;  /* 0x0000000000017941 */ /* 0x000fea0003800000 */
.L_x_247:
[----:B------:R-:W1:Y:S02]  /*a250*/  S2R R5, SR_TID.X ;  /* 0x0000000000057919 */ /* 0x000e640000002100 */
[----:B-1----:R-:W-:-:S04]  /*a260*/  LOP3.LUT R5, R5, 0x7f, RZ, 0xc0, !PT ;  /* 0x0000007f05057812 */ /* 0x002fc800078ec0ff */
[----:B------:R-:W-:-:S13]  /*a270*/  ISETP.NE.AND P0, PT, R5, RZ, PT ;  /* 0x000000ff0500720c */ /* 0x000fda0003f05270 */
[----:B0-----:R-:W-:-:S04]  /*a280*/  @!P0 IMAD.MOV.U32 R3, RZ, RZ, 0x8000 ;  /* 0x00008000ff038424 */ /* 0x001fc800078e00ff */
[----:B------:R0:W-:Y:S01]  /*a290*/  @!P0 SYNCS.ARRIVE.TRANS64 RZ, [R2+URZ+0x34850], R3 ;  /* 0x0348500302ff89a7 */ /* 0x0001e2000800003f */
[----:B------:R-:W-:Y:S05]  /*a2a0*/  @P1 BRA `(.L_x_249) ;  /* 0x0000000000041947 */ /* 0x000fea0003800000 */
[----:B------:R-:W-:Y:S01]  /*a2b0*/  BPT.TRAP 0x1 ;  /* 0x000000040000795c */ /* 0x000fe20000300000 */
.L_x_249:
[----:B------:R-:W-:Y:S01]  /*a2c0*/  LOP3.LUT P0, RZ, R18, 0x2, RZ, 0xc0, !PT ;  /* 0x0000000212ff7812 */ /* 0x000fe2000780c0ff */
[----:B------:R-:W-:-:S12]  /*a2d0*/  BSSY B1, `(.L_x_250) ;  /* 0x0000003000017945 */ /* 0x000fd80003800000 */
[----:B------:R-:W-:Y:S05]  /*a2e0*/  @P0 BRA `(.L_x_251) ;  /* 0x0000000000040947 */ /* 0x000fea0003800000 */
[----:B------:R-:W-:Y:S01]  /*a2f0*/  BPT.TRAP 0x1 ;  /* 0x000000040000795c */ /* 0x000fe20000300000 */
.L_x_251:
[----:B------:R-:W-:Y:S05]  /*a300*/  BSYNC B1 ;  /* 0x0000000000017941 */ /* 0x000fea0003800000 */
.L_x_250:
[----:B------:R-:W2:Y:S01]  /*a310*/  LDL.LU R5, [R1+0x4] ;  /* 0x0000040001057983 */ /* 0x000ea20000300800 */
[----:B0-----:R-:W0:Y:S01]  /*a320*/  S2R R3, SR_CgaCtaId ;  /* 0x0000000000037919 */ /* 0x001e220000008800 */
[----:B------:R-:W1:Y:S01]  /*a330*/  S2R R7, SR_CgaCtaId ;  /* 0x0000000000077919 */ /* 0x000e620000008800 */
[----:B------:R-:W-:Y:S01]  /*a340*/  R2UR UR10, R10 ;  /* 0x000000000a0a72ca */ /* 0x000fe200000e0000 */
[----:B------:R-:W-:Y:S01]  /*a350*/  UIADD3 UR4, UP0, UR38, 0x470, URZ ;  /* 0x0000047026047890 */ /* 0x000fe2000ff1e03f */
[----:B------:R-:W-:Y:S01]  /*a360*/  PLOP3.LUT P0, PT, PT, PT, PT, 0x80, 0x0 ;  /* 0x000000000000781c */ /* 0x000fe20003f0f070 */
[----:B------:R-:W-:Y:S01]  /*a370*/  VIADD R2, R2, 0x34850 ;  /* 0x0003485002027836 */ /* 0x000fe20000000000 */
[----:B------:R-:W-:Y:S01]  /*a380*/  UMOV UR6, 0x30000 ;  /* 0x0003000000067882 */ /* 0x000fe20000000000 */
[----:B0-----:R-:W-:-:S05]  /*a390*/  IMAD.SHL.U32 R3, R3, 0x1000, RZ ;  /* 0x0000100003037824 */ /* 0x001fca00078e00ff */
[----:B------:R-:W-:Y:S01]  /*a3a0*/  LOP3.LUT R3, R3, 0x1000, RZ, 0xc0, !PT ;  /* 0x0000100003037812 */ /* 0x000fe200078ec0ff */
[----:B-1----:R-:W-:-:S04]  /*a3b0*/  IMAD.SHL.U32 R7, R7, 0x40, RZ ;  /* 0x0000004007077824 */ /* 0x002fc800078e00ff */
[----:B------:R-:W-:Y:S01]  /*a3c0*/  IMAD R3, R19, 0x4000, R3 ;  /* 0x0000400013037824 */ /* 0x000fe200078e0203 */
[----:B------:R-:W-:-:S04]  /*a3d0*/  LOP3.LUT R7, R7, 0x40, RZ, 0xc0, !PT ;  /* 0x0000004007077812 */ /* 0x000fc800078ec0ff */
[----:B------:R-:W-:Y:S01]  /*a3e0*/  LEA R3, R3, UR36, 0x1 ;  /* 0x0000002403037c11 */ /* 0x000fe2000f8e08ff */
[----:B------:R-:W-:Y:S01]  /*a3f0*/  UIADD3.X UR5, URZ, UR39, URZ, UP0, !UPT ;  /* 0x000000273f057290 */ /* 0x000fe200087fe43f */
[----:B------:R-:W-:Y:S01]  /*a400*/  UMOV UR14, 0x0 ;  /* 0x00000000000e7882 */ /* 0x000fe20000000000 */
[----:B------:R-:W-:Y:S01]  /*a410*/  UMOV UR15, 0x14f00000 ;  /* 0x14f00000000f7882 */ /* 0x000fe20000000000 */
[----:B--2---:R-:W-:Y:S02]  /*a420*/  IMAD R5, R5, 0x80, R7 ;  /* 0x0000008005057824 */ /* 0x004fe400078e0207 */
[----:B------:R-:W-:-:S07]  /*a430*/  VIADD R7, R3, 0x400 ;  /* 0x0000040003077836 */ /* 0x000fce0000000000 */
.L_x_252:
        /* <DEDUP_REMOVED lines=10> */
[----:B------:R-:W-:Y:S01]  /*a4e0*/  R2UR UR10, R11 ;  /* 0x000000000b0a72ca */ /* 0x000fe200000e0000 */
[----:B------:R-:W-:Y:S01]  /*a4f0*/  VIADD R3, R3, 0x4400 ;  /* 0x0000440003037836 */ /* 0x000fe20000000000 */
[----:B------:R-:W-:Y:S01]  /*a500*/  PLOP3.LUT P0, PT, PT, PT, PT, 0x80, 0x0 ;  /* 0x000000000000781c */ /* 0x000fe20003f0f070 */
[----:B------:R-:W-:Y:S01]  /*a510*/  UMOV UR6, 0x30000 ;  /* 0x0003000000067882 */ /* 0x000fe20000000000 */
[----:B------:R-:W-:Y:S01]  /*a520*/  UMOV UR14, 0x0 ;  /* 0x00000000000e7882 */ /* 0x000fe20000000000 */
[----:B------:R-:W-:-:S10]  /*a530*/  UMOV UR15, 0x14f00000 ;  /* 0x14f00000000f7882 */ /* 0x000fd40000000000 */
.L_x_253:
        /* <DEDUP_REMOVED lines=10> */
[----:B------:R0:W-:Y:S01]  /*a5e0*/  STL [R1+0x4], R0 ;  /* 0x0000040001007387 */ /* 0x0001e20000100800 */
[----:B------:R-:W-:-:S07]  /*a5f0*/  IMAD.MOV.U32 R17, RZ, RZ, R6 ;  /* 0x000000ffff117224 */ /* 0x000fce00078e0006 */
.L_x_237:
[----:B------:R-:W-:Y:S05]  /*a600*/  BSYNC B0 ;  /* 0x0000000000007941 */ /* 0x000fea0003800000 */
.L_x_236:
[----:B0-----:R-:W2:Y:S01]  /*a610*/  LDL.LU R0, [R1+0x20] ;  /* 0x0000200001007983 */ /* 0x001ea20000300800 */
[----:B------:R-:W-:-:S03]  /*a620*/  IMAD.MOV.U32 R19, RZ, RZ, R4 ;  /* 0x000000ffff137224 */ /* 0x000fc600078e0004 */
[----:B------:R0:W-:Y:S02]  /*a630*/  STL [R1], R8 ;  /* 0x0000000801007387 */ /* 0x0001e40000100800 */
[----:B0-2---:R-:W-:-:S07]  /*a640*/  VIADD R0, R0, 0xfffffffd ;  /* 0xfffffffd00007836 */ /* 0x005fce0000000000 */
.L_x_235:
[----:B------:R-:W2:Y:S01]  /*a650*/  LDL.LU R2, [R1+0x18] ;  /* 0x0000180001027983 */ /* 0x000ea20000300800 */
[----:B------:R-:W-:Y:S01]  /*a660*/  IMAD.MOV R9, RZ, RZ, -R9 ;  /* 0x000000ffff097224 */ /* 0x000fe200078e0a09 */
[----:B------:R-:W-:Y:S04]  /*a670*/  BSSY B0, `(.L_x_234) ;  /* 0x0000172000007945 */ /* 0x000fe80003800000 */
[----:B--2---:R-:W-:-:S13]  /*a680*/  ISETP.NE.AND P0, PT, R2, R9, PT ;  /* 0x000000090200720c */ /* 0x004fda0003f05270 */
[----:B------:R-:W-:Y:S05]  /*a690*/  @!P0 BRA `(.L_x_254) ;  /* 0x0000001400bc8947 */ /* 0x000fea0003800000 */
[----:B------:R-:W-:-:S07]  /*a6a0*/  IMAD.MOV.U32 R6, RZ, RZ, R17 ;  /* 0x000000ffff067224 */ /* 0x000fce00078e0011 */
.L_x_291:
[----:B--2---:R-:W2:Y:S01]  /*a6b0*/  LDL R2, [R1] ;  /* 0x0000000001027983 */ /* 0x004ea20000100800 */
        /* <DEDUP_REMOVED lines=31> */
.L_x_257:
[----:B------:R-:W-:Y:S01]  /*a8b0*/  LEA R3, R4, UR36, 0x3 ;  /* 0x0000002404037c11 */ /* 0x000fe2000f8e18ff */
[----:B------:R-:W-:Y:S01]  /*a8c0*/  BSSY B2, `(.L_x_258) ;  /* 0x0000004000027945 */ /* 0x000fe20003800000 */
[----:B------:R-:W-:-:S04]  /*a8d0*/  SHF.L.U32 R2, R5, 0x1f, RZ ;  /* 0x0000001f05027819 */ /* 0x000fc800000006ff */
[----:B------:R-:W1:Y:S02]  /*a8e0*/  SYNCS.PHASECHK.TRANS64.TRYWAIT P0, [R3+URZ+0x34840], R2 ;  /* 0x03484002030075a7 */ /* 0x000e64000800017f */
[----:B-1----:R-:W-:Y:S05]  /*a8f0*/  @!P0 BRA `(.L_x_259) ;  /* 0x0000002c00708947 */ /* 0x002fea0003800000 */
.L_x_342:
[----:B------:R-:W-:Y:S05]  /*a900*/  BSYNC B2 ;  /* 0x0000000000027941 */ /* 0x000fea0003800000 */
.L_x_258:
[----:B0-----:R-:W0:Y:S01]  /*a910*/  S2R R7, SR_TID.X ;  /* 0x0000000000077919 */ /* 0x001e220000002100 */
[----:B------:R-:W-:Y:S01]  /*a920*/  UPRMT UR4, UR37, 0x9910, URZ ;  /* 0x0000991025047896 */ /* 0x000fe2000800003f */
[----:B0-----:R-:W-:-:S04]  /*a930*/  LOP3.LUT R7, R7, 0x7f, RZ, 0xc0, !PT ;  /* 0x0000007f07077812 */ /* 0x001fc800078ec0ff */
[----:B------:R-:W-:-:S13]  /*a940*/  ISETP.NE.AND P0, PT, R7, RZ, PT ;  /* 0x000000ff0700720c */ /* 0x000fda0003f05270 */
[----:B-1----:R-:W-:-:S04]  /*a950*/  @!P0 IMAD.MOV.U32 R2, RZ, RZ, 0xc000 ;  /* 0x0000c000ff028424 */ /* 0x002fc800078e00ff */
[----:B------:R0:W-:Y:S02]  /*a960*/  @!P0 SYNCS.ARRIVE.TRANS64 RZ, [R3+URZ+0x34830], R2 ;  /* 0x0348300203ff89a7 */ /* 0x0001e4000800003f */
[----:B0-----:R-:W-:-:S05]  /*a970*/  IMAD.U32 R2, RZ, RZ, UR4 ;  /* 0x00000004ff027e24 */ /* 0x001fca000f8e00ff */
[----:B------:R-:W-:-:S13]  /*a980*/  ISETP.NE.AND P1, PT, R2, 0x2, PT ;  /* 0x000000020200780c */ /* 0x000fda0003f25270 */
[----:B------:R-:W-:Y:S05]  /*a990*/  @P1 BRA `(.L_x_260) ;  /* 0x0000000000041947 */ /* 0x000fea0003800000 */
[----:B------:R-:W-:Y:S01]  /*a9a0*/  BPT.TRAP 0x1 ;  /* 0x000000040000795c */ /* 0x000fe20000300000 */
.L_x_260:
[----:B------:R-:W-:Y:S01]  /*a9b0*/  LOP3.LUT P0, RZ, R18, 0x2, RZ, 0xc0, !PT ;  /* 0x0000000212ff7812 */ /* 0x000fe2000780c0ff */
[----:B------:R-:W-:-:S12]  /*a9c0*/  BSSY B2, `(.L_x_261) ;  /* 0x0000003000027945 */ /* 0x000fd80003800000 */
[----:B------:R-:W-:Y:S05]  /*a9d0*/  @P0 BRA `(.L_x_262) ;  /* 0x0000000000040947 */ /* 0x000fea0003800000 */
[----:B------:R-:W-:Y:S01]  /*a9e0*/  BPT.TRAP 0x1 ;  /* 0x000000040000795c */ /* 0x000fe20000300000 */
.L_x_262:
[----:B------:R-:W-:Y:S05]  /*a9f0*/  BSYNC B2 ;  /* 0x0000000000027941 */ /* 0x000fea0003800000 */
.L_x_261:
[----:B------:R-:W0:Y:S01]  /*aa00*/  S2R R2, SR_CgaCtaId ;  /* 0x0000000000027919 */ /* 0x000e220000008800 */
        /* <DEDUP_REMOVED lines=9> */
[----:B0-----:R-:W-:-:S05]  /*aaa0*/  IMAD.SHL.U32 R2, R2, 0x1000, RZ ;  /* 0x0000100002027824 */ /* 0x001fca00078e00ff */
[----:B------:R-:W-:-:S05]  /*aab0*/  LOP3.LUT R2, R2, 0x1000, RZ, 0xc0, !PT ;  /* 0x0000100002027812 */ /* 0x000fca00078ec0ff */
[----:B------:R-:W-:Y:S02]  /*aac0*/  IMAD R7, R4, 0x6000, R2 ;  /* 0x0000600004077824 */ /* 0x000fe400078e0202 */
[----:B------:R-:W0:Y:S03]  /*aad0*/  S2R R2, SR_CgaCtaId ;  /* 0x0000000000027919 */ /* 0x000e260000008800 */
[----:B------:R-:W-:-:S05]  /*aae0*/  LEA R7, R7, UR36, 0x1 ;  /* 0x0000002407077c11 */ /* 0x000fca000f8e08ff */
[----:B------:R-:W-:Y:S02]  /*aaf0*/  VIADD R9, R7, 0x1c400 ;  /* 0x0001c40007097836 */ /* 0x000fe40000000000 */
[----:B0-----:R-:W-:-:S05]  /*ab00*/  IMAD.SHL.U32 R2, R2, 0x40, RZ ;  /* 0x0000004002027824 */ /* 0x001fca00078e00ff */
[----:B------:R-:W-:-:S05]  /*ab10*/  LOP3.LUT R2, R2, 0x40, RZ, 0xc0, !PT ;  /* 0x0000004002027812 */ /* 0x000fca00078ec0ff */
[----:B------:R-:W-:-:S07]  /*ab20*/  IMAD R2, R8, 0x80, R2 ;  /* 0x0000008008027824 */ /* 0x000fce00078e0202 */
.L_x_263:
        /* <DEDUP_REMOVED lines=17> */
.L_x_264:
        /* <DEDUP_REMOVED lines=16> */
.L_x_265:
        /* <DEDUP_REMOVED lines=16> */
.L_x_343:
[----:B------:R-:W-:Y:S05]  /*ae40*/  BSYNC B2 ;  /* 0x0000000000027941 */ /* 0x000fea0003800000 */
.L_x_266:
[----:B------:R-:W1:Y:S02]  /*ae50*/  S2R R7, SR_TID.X ;  /* 0x0000000000077919 */ /* 0x000e640000002100 */
[----:B-1----:R-:W-:-:S04]  /*ae60*/  LOP3.LUT R7, R7, 0x7f, RZ, 0xc0, !PT ;  /* 0x0000007f07077812 */ /* 0x002fc800078ec0ff */
[----:B------:R-:W-:-:S13]  /*ae70*/  ISETP.NE.AND P0, PT, R7, RZ, PT ;  /* 0x000000ff0700720c */ /* 0x000fda0003f05270 */
[----:B0-----:R-:W-:-:S04]  /*ae80*/  @!P0 IMAD.MOV.U32 R3, RZ, RZ, 0x8000 ;  /* 0x00008000ff038424 */ /* 0x001fc800078e00ff */
[----:B------:R0:W-:Y:S01]  /*ae90*/  @!P0 SYNCS.ARRIVE.TRANS64 RZ, [R2+URZ+0x34850], R3 ;  /* 0x0348500302ff89a7 */ /* 0x0001e2000800003f */
[----:B------:R-:W-:Y:S05]  /*aea0*/  @P1 BRA `(.L_x_268) ;  /* 0x0000000000041947 */ /* 0x000fea0003800000 */
[----:B------:R-:W-:Y:S01]  /*aeb0*/  BPT.TRAP 0x1 ;  /* 0x000000040000795c */ /* 0x000fe20000300000 */
.L_x_268:
[----:B------:R-:W-:Y:S01]  /*aec0*/  LOP3.LUT P0, RZ, R18, 0x2, RZ, 0xc0, !PT ;  /* 0x0000000212ff7812 */ /* 0x000fe2000780c0ff */
[----:B------:R-:W-:-:S12]  /*aed0*/  BSSY B2, `(.L_x_269) ;  /* 0x0000003000027945 */ /* 0x000fd80003800000 */
[----:B------:R-:W-:Y:S05]  /*aee0*/  @P0 BRA `(.L_x_270) ;  /* 0x0000000000040947 */ /* 0x000fea0003800000 */
[----:B------:R-:W-:Y:S01]  /*aef0*/  BPT.TRAP 0x1 ;  /* 0x000000040000795c */ /* 0x000fe20000300000 */
.L_x_270:
[----:B------:R-:W-:Y:S05]  /*af00*/  BSYNC B2 ;  /* 0x0000000000027941 */ /* 0x000fea0003800000 */
.L_x_269:
        /* <DEDUP_REMOVED lines=19> */
.L_x_271:
        /* <DEDUP_REMOVED lines=16> */
.L_x_272:
        /* <DEDUP_REMOVED lines=12> */
.L_x_256:
[----:B------:R-:W-:Y:S05]  /*b200*/  BSYNC B1 ;  /* 0x0000000000017941 */ /* 0x000fea0003800000 */
.L_x_255:
[----:B------:R-:W-:Y:S01]  /*b210*/  VIADD R19, R4, 0x1 ;  /* 0x0000000104137836 */ /* 0x000fe20000000000 */
[----:B------:R-:W-:Y:S01]  /*b220*/  LOP3.LUT P1, RZ, R18, 0x8, RZ, 0xc0, !PT ;  /* 0x0000000812ff7812 */ /* 0x000fe2000782c0ff */
[----:B------:R-:W-:Y:S03]  /*b230*/  BSSY B1, `(.L_x_273) ;  /* 0x00000b2000017945 */ /* 0x000fe60003800000 */
[----:B------:R-:W-:-:S04]  /*b240*/  ISETP.NE.AND P0, PT, R19, 0x2, PT ;  /* 0x000000021300780c */ /* 0x000fc80003f05270 */
[----:B------:R-:W-:Y:S02]  /*b250*/  SEL R2, RZ, 0x1, P0 ;  /* 0x00000001ff027807 */ /* 0x000fe40000000000 */
[----:B------:R-:W-:Y:S02]  /*b260*/  SEL R19, R19, RZ, P0 ;  /* 0x000000ff13137207 */ /* 0x000fe40000000000 */
[----:B------:R-:W-:-:S05]  /*b270*/  LOP3.LUT R9, R5, R2, RZ, 0x3c, !PT ;  /* 0x0000000205097212 */ /* 0x000fca00078e3cff */
[----:B------:R1:W-:Y:S01]  /*b280*/  STL [R1], R9 ;  /* 0x0000000901007387 */ /* 0x0003e20000100800 */
[----:B------:R-:W-:Y:S05]  /*b290*/  @!P1 BRA `(.L_x_274) ;  /* 0x0000000800ac9947 */ /* 0x000fea0003800000 */
[----:B------:R-:W-:Y:S01]  /*b2a0*/  LOP3.LUT P1, RZ, R18, 0x4, RZ, 0xc0, !PT ;  /* 0x0000000412ff7812 */ /* 0x000fe2000782c0ff */
[----:B0-----:R-:W-:-:S12]  /*b2b0*/  VIADD R8, R0, 0xffffffff ;  /* 0xffffffff00087836 */ /* 0x001fd80000000000 */
        /* <DEDUP_REMOVED lines=21> */
.L_x_275:
[----:B------:R-:W-:Y:S01]  /*b410*/  LEA R3, R19, UR36, 0x3 ;  /* 0x0000002413037c11 */ /* 0x000fe2000f8e18ff */
[----:B------:R-:W-:Y:S01]  /*b420*/  BSSY B2, `(.L_x_276) ;  /* 0x0000004000027945 */ /* 0x000fe20003800000 */
[----:B------:R-:W-:-:S04]  /*b430*/  SHF.L.U32 R2, R9, 0x1f, RZ ;  /* 0x0000001f09027819 */ /* 0x000fc800000006ff */
[----:B------:R-:W2:Y:S02]  /*b440*/  SYNCS.PHASECHK.TRANS64.TRYWAIT P0, [R3+URZ+0x34840], R2 ;  /* 0x03484002030075a7 */ /* 0x000ea4000800017f */
[----:B--2---:R-:W-:Y:S05]  /*b450*/  @!P0 BRA `(.L_x_277) ;  /* 0x0000002000c08947 */ /* 0x004fea0003800000 */
.L_x_344:
[----:B------:R-:W-:Y:S05]  /*b460*/  BSYNC B2 ;  /* 0x0000000000027941 */ /* 0x000fea0003800000 */
.L_x_276:
[----:B0-----:R-:W0:Y:S01]  /*b470*/  S2R R7, SR_TID.X ;  /* 0x0000000000077919 */ /* 0x001e220000002100 */
[----:B------:R-:W-:Y:S01]  /*b480*/  UPRMT UR4, UR37, 0x9910, URZ ;  /* 0x0000991025047896 */ /* 0x000fe2000800003f */
[----:B0-----:R-:W-:-:S04]  /*b490*/  LOP3.LUT R7, R7, 0x7f, RZ, 0xc0, !PT ;  /* 0x0000007f07077812 */ /* 0x001fc800078ec0ff */
[----:B------:R-:W-:-:S13]  /*b4a0*/  ISETP.NE.AND P0, PT, R7, RZ, PT ;  /* 0x000000ff0700720c */ /* 0x000fda0003f05270 */
[----:B--2---:R-:W-:-:S04]  /*b4b0*/  @!P0 IMAD.MOV.U32 R2, RZ, RZ, 0xc000 ;  /* 0x0000c000ff028424 */ /* 0x004fc800078e00ff */
[----:B------:R0:W-:Y:S02]  /*b4c0*/  @!P0 SYNCS.ARRIVE.TRANS64 RZ, [R3+URZ+0x34830], R2 ;  /* 0x0348300203ff89a7 */ /* 0x0001e4000800003f */
[----:B0-----:R-:W-:-:S05]  /*b4d0*/  IMAD.U32 R2, RZ, RZ, UR4 ;  /* 0x00000004ff027e24 */ /* 0x001fca000f8e00ff */
[----:B------:R-:W-:-:S13]  /*b4e0*/  ISETP.NE.AND P1, PT, R2, 0x2, PT ;  /* 0x000000020200780c */ /* 0x000fda0003f25270 */
[----:B------:R-:W-:Y:S05]  /*b4f0*/  @P1 BRA `(.L_x_278) ;  /* 0x0000000000041947 */ /* 0x000fea0003800000 */
[----:B------:R-:W-:Y:S01]  /*b500*/  BPT.TRAP 0x1 ;  /* 0x000000040000795c */ /* 0x000fe20000300000 */
.L_x_278:
[----:B------:R-:W-:Y:S01]  /*b510*/  LOP3.LUT P0, RZ, R18, 0x2, RZ, 0xc0, !PT ;  /* 0x0000000212ff7812 */ /* 0x000fe2000780c0ff */
[----:B------:R-:W-:-:S12]  /*b520*/  BSSY B2, `(.L_x_279) ;  /* 0x0000003000027945 */ /* 0x000fd80003800000 */
[----:B------:R-:W-:Y:S05]  /*b530*/  @P0 BRA `(.L_x_280) ;  /* 0x0000000000040947 */ /* 0x000fea0003800000 */
[----:B------:R-:W-:Y:S01]  /*b540*/  BPT.TRAP 0x1 ;  /* 0x000000040000795c */ /* 0x000fe20000300000 */
.L_x_280:
[----:B------:R-:W-:Y:S05]  /*b550*/  BSYNC B2 ;  /* 0x0000000000027941 */ /* 0x000fea0003800000 */
.L_x_279:
        /* <DEDUP_REMOVED lines=15> */
[----:B-1----:R-:W-:Y:S02]  /*b650*/  VIADD R9, R7, 0x1c400 ;  /* 0x0001c40007097836 */ /* 0x002fe40000000000 */
[----:B0-----:R-:W-:-:S05]  /*b660*/  IMAD.SHL.U32 R2, R2, 0x40, RZ ;  /* 0x0000004002027824 */ /* 0x001fca00078e00ff */
[----:B------:R-:W-:-:S05]  /*b670*/  LOP3.LUT R2, R2, 0x40, RZ, 0xc0, !PT ;  /* 0x0000004002027812 */ /* 0x000fca00078ec0ff */
[----:B------:R-:W-:-:S07]  /*b680*/  IMAD R2, R8, 0x80, R2 ;  /* 0x0000008008027824 */ /* 0x000fce00078e0202 */
.L_x_281:
        /* <DEDUP_REMOVED lines=17> */
.L_x_282:
        /* <DEDUP_REMOVED lines=16> */
.L_x_283:
        /* <DEDUP_REMOVED lines=10> */
[----:B------:R-:W-:Y:S01]  /*b940*/  SHF.L.U32 R5, R5, 0x1f, RZ ;  /* 0x0000001f05057819 */ /* 0x000fe200000006ff */
[----:B------:R-:W-:Y:S01]  /*b950*/  BSSY B2, `(.L_x_284) ;  /* 0x0000004000027945 */ /* 0x000fe20003800000 */
[----:B------:R-:W-:-:S04]  /*b960*/  LEA R2, R4, UR36, 0x3 ;  /* 0x0000002404027c11 */ /* 0x000fc8000f8e18ff */
[----:B------:R-:W0:Y:S02]  /*b970*/  SYNCS.PHASECHK.TRANS64.TRYWAIT P0, [R2+URZ+0x34860], R5 ;  /* 0x03486005020075a7 */ /* 0x000e24000800017f */
[----:B0-----:R-:W-:Y:S05]  /*b980*/  @!P0 BRA `(.L_x_285) ;  /* 0x0000001c00888947 */ /* 0x001fea0003800000 */
.L_x_345:
[----:B------:R-:W-:Y:S05]  /*b990*/  BSYNC B2 ;  /* 0x0000000000027941 */ /* 0x000fea0003800000 */
.L_x_284:
[----:B------:R-:W1:Y:S02]  /*b9a0*/  S2R R3, SR_TID.X ;  /* 0x0000000000037919 */ /* 0x000e640000002100 */
[----:B-1----:R-:W-:-:S04]  /*b9b0*/  LOP3.LUT R3, R3, 0x7f, RZ, 0xc0, !PT ;  /* 0x0000007f03037812 */ /* 0x002fc800078ec0ff */
[----:B------:R-:W-:-:S13]  /*b9c0*/  ISETP.NE.AND P0, PT, R3, RZ, PT ;  /* 0x000000ff0300720c */ /* 0x000fda0003f05270 */
[----:B------:R-:W-:-:S04]  /*b9d0*/  @!P0 IMAD.MOV.U32 R3, RZ, RZ, 0x8000 ;  /* 0x00008000ff038424 */ /* 0x000fc800078e00ff */
[----:B------:R1:W-:Y:S01]  /*b9e0*/  @!P0 SYNCS.ARRIVE.TRANS64 RZ, [R2+URZ+0x34850], R3 ;  /* 0x0348500302ff89a7 */ /* 0x0003e2000800003f */
[----:B------:R-:W-:Y:S05]  /*b9f0*/  @P1 BRA `(.L_x_286) ;  /* 0x0000000000041947 */ /* 0x000fea0003800000 */
[----:B------:R-:W-:Y:S01]  /*ba00*/  BPT.TRAP 0x1 ;  /* 0x000000040000795c */ /* 0x000fe20000300000 */
.L_x_286:
[----:B------:R-:W-:Y:S01]  /*ba10*/  LOP3.LUT P0, RZ, R18, 0x2, RZ, 0xc0, !PT ;  /* 0x0000000212ff7812 */ /* 0x000fe2000780c0ff */
[----:B------:R-:W-:-:S12]  /*ba20*/  BSSY B2, `(.L_x_287) ;  /* 0x0000003000027945 */ /* 0x000fd80003800000 */
[----:B------:R-:W-:Y:S05]  /*ba30*/  @P0 BRA `(.L_x_288) ;  /* 0x0000000000040947 */ /* 0x000fea0003800000 */
[----:B------:R-:W-:Y:S01]  /*ba40*/  BPT.TRAP 0x1 ;  /* 0x000000040000795c */ /* 0x000fe20000300000 */
.L_x_288:
[----:B------:R-:W-:Y:S05]  /*ba50*/  BSYNC B2 ;  /* 0x0000000000027941 */ /* 0x000fea0003800000 */
.L_x_287:
[----:B0-----:R-:W2:Y:S01]  /*ba60*/  LDL.LU R5, [R1+0x4] ;  /* 0x0000040001057983 */ /* 0x001ea20000300800 */
[----:B-1----:R-:W0:Y:S01]  /*ba70*/  S2R R3, SR_CgaCtaId ;  /* 0x0000000000037919 */ /* 0x002e220000008800 */
        /* <DEDUP_REMOVED lines=17> */
.L_x_289:
        /* <DEDUP_REMOVED lines=16> */
.L_x_290:
        /* <DEDUP_REMOVED lines=12> */
.L_x_274:
[----:B------:R-:W-:Y:S05]  /*bd50*/  BSYNC B1 ;  /* 0x0000000000017941 */ /* 0x000fea0003800000 */
.L_x_273:
[C---:B------:R-:W-:Y:S01]  /*bd60*/  ISETP.GT.AND P0, PT, R0.reuse, 0x1, PT ;  /* 0x000000010000780c */ /* 0x040fe20003f04270 */
[----:B------:R-:W-:-:S12]  /*bd70*/  VIADD R0, R0, 0xfffffffe ;  /* 0xfffffffe00007836 */ /* 0x000fd80000000000 */
[----:B------:R-:W-:Y:S05]  /*bd80*/  @P0 BRA `(.L_x_291) ;  /* 0xffffffe800480947 */ /* 0x000fea000383ffff */
.L_x_254:
[----:B------:R-:W-:Y:S05]  /*bd90*/  BSYNC B0 ;  /* 0x0000000000007941 */ /* 0x000fea0003800000 */
.L_x_234:
[----:B------:R-:W-:Y:S01]  /*bda0*/  LOP3.LUT P0, RZ, R18, 0x8, RZ, 0xc0, !PT ;  /* 0x0000000812ff7812 */ /* 0x000fe2000780c0ff */
[----:B------:R-:W-:-:S12]  /*bdb0*/  BSSY B0, `(.L_x_292) ;  /* 0x0000045000007945 */ /* 0x000fd80003800000 */
[----:B------:R-:W-:Y:S05]  /*bdc0*/  @!P0 BRA `(.L_x_293) ;  /* 0x00000004000c8947 */ /* 0x000fea0003800000 */
[----:B------:R-:W3:Y:S01]  /*bdd0*/  LDL R2, [R1] ;  /* 0x0000000001027983 */ /* 0x000ee20000100800 */
[----:B--2---:R-:W-:Y:S01]  /*bde0*/  LEA R0, R19, UR36, 0x3 ;  /* 0x0000002413007c11 */ /* 0x004fe2000f8e18ff */
[----:B------:R-:W-:Y:S01]  /*bdf0*/  BSSY B1, `(.L_x_294) ;  /* 0x0000004000017945 */ /* 0x000fe20003800000 */
[----:B---3--:R-:W-:-:S04]  /*be00*/  SHF.L.U32 R3, R2, 0x1f, RZ ;  /* 0x0000001f02037819 */ /* 0x008fc800000006ff */
[----:B------:R-:W2:Y:S02]  /*be10*/  SYNCS.PHASECHK.TRANS64.TRYWAIT P0, [R0+URZ+0x34860], R3 ;  /* 0x03486003000075a7 */ /* 0x000ea4000800017f */
[----:B--2---:R-:W-:Y:S05]  /*be20*/  @!P0 BRA `(.L_x_295) ;  /* 0x0000001800748947 */ /* 0x004fea0003800000 */
.L_x_346:
[----:B------:R-:W-:Y:S05]  /*be30*/  BSYNC B1 ;  /* 0x0000000000017941 */ /* 0x000fea0003800000 */
.L_x_294:
[----:B------:R-:W3:Y:S01]  /*be40*/  S2R R2, SR_TID.X ;  /* 0x0000000000027919 */ /* 0x000ee20000002100 */
[----:B------:R-:W-:-:S04]  /*be50*/  UPRMT UR4, UR37, 0x9910, URZ ;  /* 0x0000991025047896 */ /* 0x000fc8000800003f */
[----:B------:R-:W-:Y:S01]  /*be60*/  UISETP.NE.AND UP0, UPT, UR4, 0x2, UPT ;  /* 0x000000020400788c */ /* 0x000fe2000bf05270 */
[----:B---3--:R-:W-:-:S04]  /*be70*/  LOP3.LUT R2, R2, 0x7f, RZ, 0xc0, !PT ;  /* 0x0000007f02027812 */ /* 0x008fc800078ec0ff */
[----:B------:R-:W-:-:S13]  /*be80*/  ISETP.NE.AND P0, PT, R2, RZ, PT ;  /* 0x000000ff0200720c */ /* 0x000fda0003f05270 */
[----:B--2---:R-:W-:-:S04]  /*be90*/  @!P0 IMAD.MOV.U32 R3, RZ, RZ, 0x8000 ;  /* 0x00008000ff038424 */ /* 0x004fc800078e00ff */
[----:B------:R2:W-:Y:S01]  /*bea0*/  @!P0 SYNCS.ARRIVE.TRANS64 RZ, [R0+URZ+0x34850], R3 ;  /* 0x0348500300ff89a7 */ /* 0x0005e2000800003f */
[----:B------:R-:W-:-:S13]  /*beb0*/  PLOP3.LUT P0, PT, PT, PT, UP0, 0x80, 0x0 ;  /* 0x000000000000781c */ /* 0x000fda0003f0f008 */
[----:B--2---:R-:W-:Y:S05]  /*bec0*/  @P0 BRA `(.L_x_296) ;  /* 0x0000000000040947 */ /* 0x004fea0003800000 */
[----:B------:R-:W-:Y:S01]  /*bed0*/  BPT.TRAP 0x1 ;  /* 0x000000040000795c */ /* 0x000fe20000300000 */
.L_x_296:
[----:B------:R-:W-:Y:S01]  /*bee0*/  LOP3.LUT P0, RZ, R18, 0x2, RZ, 0xc0, !PT ;  /* 0x0000000212ff7812 */ /* 0x000fe2000780c0ff */
[----:B------:R-:W-:-:S12]  /*bef0*/  BSSY B1, `(.L_x_297) ;  /* 0x0000003000017945 */ /* 0x000fd80003800000 */
[----:B------:R-:W-:Y:S05]  /*bf00*/  @P0 BRA `(.L_x_298) ;  /* 0x0000000000040947 */ /* 0x000fea0003800000 */
[----:B------:R-:W-:Y:S01]  /*bf10*/  BPT.TRAP 0x1 ;  /* 0x000000040000795c */ /* 0x000fe20000300000 */
.L_x_298:
[----:B------:R-:W-:Y:S05]  /*bf20*/  BSYNC B1 ;  /* 0x0000000000017941 */ /* 0x000fea0003800000 */
.L_x_297:
[----:B------:R-:W2:Y:S01]  /*bf30*/  LDL R2, [R1+0x4] ;  /* 0x0000040001027983 */ /* 0x000ea20000100800 */
[----:B------:R-:W3:Y:S01]  /*bf40*/  S2R R3, SR_CgaCtaId ;  /* 0x0000000000037919 */ /* 0x000ee20000008800 */
[----:B------:R-:W4:Y:S01]  /*bf50*/  S2R R4, SR_CgaCtaId ;  /* 0x0000000000047919 */ /* 0x000f220000008800 */
[----:B------:R-:W-:Y:S01]  /*bf60*/  UIADD3 UR4, UP0, UR38, 0x470, URZ ;  /* 0x0000047026047890 */ /* 0x000fe2000ff1e03f */
[----:B------:R-:W-:Y:S01]  /*bf70*/  PLOP3.LUT P0, PT, PT, PT, PT, 0x80, 0x0 ;  /* 0x000000000000781c */ /* 0x000fe20003f0f070 */
[----:B------:R-:W-:Y:S01]  /*bf80*/  VIADD R0, R0, 0x34850 ;  /* 0x0003485000007836 */ /* 0x000fe20000000000 */
[----:B------:R-:W-:Y:S01]  /*bf90*/  UMOV UR6, 0x30000 ;  /* 0x0003000000067882 */ /* 0x000fe20000000000 */
[----:B------:R-:W-:Y:S01]  /*bfa0*/  UIADD3.X UR5, URZ, UR39, URZ, UP0, !UPT ;  /* 0x000000273f057290 */ /* 0x000fe200087fe43f */
[----:B---3--:R-:W-:Y:S02]  /*bfb0*/  IMAD.SHL.U32 R3, R3, 0x1000, RZ ;  /* 0x0000100003037824 */ /* 0x008fe400078e00ff */
[----:B----4-:R-:W-:-:S03]  /*bfc0*/  IMAD.SHL.U32 R4, R4, 0x40, RZ ;  /* 0x0000004004047824 */ /* 0x010fc600078e00ff */
[----:B------:R-:W-:Y:S02]  /*bfd0*/  LOP3.LUT R3, R3, 0x1000, RZ, 0xc0, !PT ;  /* 0x0000100003037812 */ /* 0x000fe400078ec0ff */
[----:B------:R-:W-:-:S03]  /*bfe0*/  LOP3.LUT R4, R4, 0x40, RZ, 0xc0, !PT ;  /* 0x0000004004047812 */ /* 0x000fc600078ec0ff */
[----:B------:R-:W-:-:S05]  /*bff0*/  IMAD R3, R19, 0x4000, R3 ;  /* 0x0000400013037824 */ /* 0x000fca00078e0203 */
[----:B------:R-:W-:Y:S01]  /*c000*/  LEA R3, R3, UR36, 0x1 ;  /* 0x0000002403037c11 */ /* 0x000fe2000f8e08ff */
[----:B------:R-:W-:Y:S01]  /*c010*/  UMOV UR14, 0x0 ;  /* 0x00000000000e7882 */ /* 0x000fe20000000000 */
[----:B------:R-:W-:Y:S01]  /*c020*/  UMOV UR15, 0x14f00000 ;  /* 0x14f00000000f7882 */ /* 0x000fe20000000000 */
[----:B------:R-:W-:Y:S01]  /*c030*/  UMOV UR10, URZ ;  /* 0x0000003f000a7c82 */ /* 0x000fe20008000000 */
[----:B--2---:R-:W-:Y:S02]  /*c040*/  IMAD R2, R2, 0x80, R4 ;  /* 0x0000008002027824 */ /* 0x004fe400078e0204 */
[----:B------:R-:W-:-:S07]  /*c050*/  VIADD R4, R3, 0x400 ;  /* 0x0000040003047836 */ /* 0x000fce0000000000 */
.L_x_299:
        /* <DEDUP_REMOVED lines=9> */
[----:B--2---:R-:W-:Y:S05]  /*c0f0*/  @P0 BRA.U.ANY `(.L_x_299) ;  /* 0xfffffffd00d80947 */ /* 0x004fea000393ffff */
[----:B------:R-:W-:Y:S01]  /*c100*/  PLOP3.LUT P0, PT, PT, PT, PT, 0x80, 0x0 ;  /* 0x000000000000781c */ /* 0x000fe20003f0f070 */
[----:B------:R-:W-:Y:S01]  /*c110*/  VIADD R3, R3, 0x4400 ;  /* 0x0000440003037836 */ /* 0x000fe20000000000 */
[----:B------:R-:W-:Y:S01]  /*c120*/  UMOV UR6, 0x30000 ;  /* 0x0003000000067882 */ /* 0x000fe20000000000 */
[----:B------:R-:W-:Y:S01]  /*c130*/  UMOV UR14, 0x0 ;  /* 0x00000000000e7882 */ /* 0x000fe20000000000 */
[----:B------:R-:W-:Y:S01]  /*c140*/  UMOV UR15, 0x14f00000 ;  /* 0x14f00000000f7882 */ /* 0x000fe20000000000 */
[----:B------:R-:W-:-:S08]  /*c150*/  UMOV UR10, 0x40 ;  /* 0x00000040000a7882 */ /* 0x000fd00000000000 */
.L_x_300:
        /* <DEDUP_REMOVED lines=9> */
[----:B---3--:R-:W-:Y:S05]  /*c1f0*/  @P0 BRA.U.ANY `(.L_x_300) ;  /* 0xfffffffd00d80947 */ /* 0x008fea000393ffff */
.L_x_293:
[----:B------:R-:W-:Y:S05]  /*c200*/  BSYNC B0 ;  /* 0x0000000000007941 */ /* 0x000fea0003800000 */
.L_x_292:
[----:B01----:R-:W3:Y:S01]  /*c210*/  LDL.LU R6, [R1+0x24] ;  /* 0x0000240001067983 */ /* 0x003ee20000300800 */
[----:B------:R-:W-:Y:S01]  /*c220*/  VIADD R19, R19, 0x1 ;  /* 0x0000000113137836 */ /* 0x000fe20000000000 */
[----:B------:R-:W-:Y:S02]  /*c230*/  ULDC UR4, c[0x0][0xc34] ;  /* 0x00030d0000047ab9 */ /* 0x000fe40000000800 */
[----:B------:R-:W4:Y:S04]  /*c240*/  LDL.LU R5, [R1] ;  /* 0x0000000001057983 */ /* 0x000f280000300800 */
[----:B------:R-:W5:Y:S01]  /*c250*/  LDL.LU R4, [R1+0x2c] ;  /* 0x00002c0001047983 */ /* 0x000f620000300800 */
[----:B------:R-:W-:-:S04]  /*c260*/  ISETP.NE.AND P0, PT, R19, 0x2, PT ;  /* 0x000000021300780c */ /* 0x000fc80003f05270 */
[----:B--2---:R-:W-:Y:S02]  /*c270*/  SEL R0, RZ, 0x1, P0 ;  /* 0x00000001ff007807 */ /* 0x004fe40000000000 */
[----:B------:R-:W-:Y:S01]  /*c280*/  SEL R19, R19, RZ, P0 ;  /* 0x000000ff13137207 */ /* 0x000fe20000000000 */
[----:B---3--:R-:W-:Y:S01]  /*c290*/  VIADD R6, R6, UR40 ;  /* 0x0000002806067c36 */ /* 0x008fe20008000000 */
[----:B----4-:R-:W-:-:S04]  /*c2a0*/  LOP3.LUT R5, R5, R0, RZ, 0x3c, !PT ;  /* 0x0000000005057212 */ /* 0x010fc800078e3cff */
[----:B------:R0:W-:Y:S01]  /*c2b0*/  STL [R1+0x24], R6 ;  /* 0x0000240601007387 */ /* 0x0001e20000100800 */
[----:B------:R-:W-:Y:S01]  /*c2c0*/  ISETP.GE.AND P1, PT, R6, UR4, PT ;  /* 0x0000000406007c0c */ /* 0x000fe2000bf26270 */
[----:B-----5:R-:W-:-:S05]  /*c2d0*/  VIADD R4, R4, 0x1 ;  /* 0x0000000104047836 */ /* 0x020fca0000000000 */
[----:B------:R0:W-:Y:S04]  /*c2e0*/  STL [R1+0x2c], R4 ;  /* 0x00002c0401007387 */ /* 0x0001e80000100800 */
[----:B------:R0:W-:Y:S03]  /*c2f0*/  STL [R1], R5 ;  /* 0x0000000501007387 */ /* 0x0001e60000100800 */
[----:B------:R-:W-:Y:S05]  /*c300*/  @!P1 BRA `(.L_x_301) ;  /* 0xffffffbc00689947 */ /* 0x000fea000383ffff */
[----:B------:R-:W-:-:S07]  /*c310*/  LOP3.LUT R2, R4, 0x1, RZ, 0xc, !PT ;  /* 0x0000000104027812 */ /* 0x000fce00078e0cff */
.L_x_217:
[----:B------:R-:W1:Y:S01]  /*c320*/  S2R R3, SR_CgaCtaId ;  /* 0x0000000000037919 */ /* 0x000e620000008800 */
[----:B------:R-:W-:Y:S01]  /*c330*/  MOV R0, 0x400 ;  /* 0x0000040000007802 */ /* 0x000fe20000000f00 */
[----:B------:R-:W-:Y:S03]  /*c340*/  BSSY B0, `(.L_x_302) ;  /* 0x0000005000007945 */ /* 0x000fe60003800000 */
[----:B-1----:R-:W-:Y:S02]  /*c350*/  LEA R0, R3, R0, 0x18 ;  /* 0x0000000003007211 */ /* 0x002fe400078ec0ff */
[----:B------:R-:W-:-:S04]  /*c360*/  SHF.L.U32 R3, R2, 0x1f, RZ ;  /* 0x0000001f02037819 */ /* 0x000fc800000006ff */
[----:B------:R-:W1:Y:S02]  /*c370*/  SYNCS.PHASECHK.TRANS64.TRYWAIT P0, [R0+URZ+0x34820], R3 ;  /* 0x03482003000075a7 */ /* 0x000e64000800017f */
[----:B-1----:R-:W-:Y:S05]  /*c380*/  @!P0 BRA `(.L_x_303) ;  /* 0x0000001400308947 */ /* 0x002fea0003800000 */
.L_x_347:
[----:B------:R-:W-:Y:S05]  /*c390*/  BSYNC B0 ;  /* 0x0000000000007941 */ /* 0x000fea0003800000 */
.L_x_302:
[----:B------:R-:W-:-:S03]  /*c3a0*/  UMOV UR4, 0xffffffff ;  /* 0xffffffff00047882 */ /* 0x000fc60000000000 */
[----:B------:R-:W-:Y:S05]  /*c3b0*/  BRA.DIV UR4, `(.L_x_304) ;  /* 0x0000001604387947 */ /* 0x000fea000b800000 */
[----:B------:R-:W2:Y:S02]  /*c3c0*/  S2R R2, SR_TID.X ;  /* 0x0000000000027919 */ /* 0x000ea40000002100 */
[----:B--2---:R-:W-:-:S04]  /*c3d0*/  SHF.R.U32.HI R2, RZ, 0x5, R2 ;  /* 0x00000005ff027819 */ /* 0x004fc80000011602 */
[----:B------:R-:W-:-:S05]  /*c3e0*/  LOP3.LUT R2, R2, 0x3, RZ, 0xc0, !PT ;  /* 0x0000000302027812 */ /* 0x000fca00078ec0ff */
[----:B------:R2:W3:Y:S02]  /*c3f0*/  SHFL.IDX PT, R14, R2, RZ, 0x1f ;  /* 0x00001fff020e7589 */ /* 0x0004e400000e0000 */
.L_x_350:
[----:B---3--:R-:W-:Y:S01]  /*c400*/  ISETP.NE.AND P0, PT, R14, RZ, PT ;  /* 0x000000ff0e00720c */ /* 0x008fe20003f05270 */
[----:B------:R-:W-:-:S12]  /*c410*/  BSSY B0, `(.L_x_305) ;  /* 0x0000027000007945 */ /* 0x000fd80003800000 */
[----:B------:R-:W-:Y:S05]  /*c420*/  @P0 BRA `(.L_x_306) ;  /* 0x0000000000940947 */ /* 0x000fea0003800000 */
[----:B------:R-:W-:-:S03]  /*c430*/  UMOV UR4, 0xffffffff ;  /* 0xffffffff00047882 */ /* 0x000fc60000000000 */
[----:B------:R-:W-:Y:S05]  /*c440*/  BRA.DIV UR4, `(.L_x_307) ;  /* 0x0000001604487947 */ /* 0x000fea000b800000 */
[----:B------:R-:W-:-:S13]  /*c450*/  ELECT P6, URZ, PT ;  /* 0x00000000003f782f */ /* 0x000fda00038c0000 */
.L_x_353:
[----:B------:R-:W-:Y:S05]  /*c460*/  @!P6 BRA `(.L_x_306) ;  /* 0x000000000084e947 */ /* 0x000fea0003800000 */
[----:B--2---:R-:W2:Y:S02]  /*c470*/  LDL R2, [R1+0x30] ;  /* 0x0000300001027983 */ /* 0x004ea40000100800 */
[----:B--2---:R-:W-:-:S13]  /*c480*/  R2UR UR4, R2 ;  /* 0x00000000020472ca */ /* 0x004fda00000e0000 */
[----:B------:R-:W-:-:S06]  /*c490*/  ULOP3.LUT UR4, UR4, 0x2, URZ, 0xfc, !UPT ;  /* 0x0000000204047892 */ /* 0x000fcc000f8efc3f */
[----:B------:R-:W-:-:S05]  /*c4a0*/  IMAD.U32 R2, RZ, RZ, UR4 ;  /* 0x00000004ff027e24 */ /* 0x000fca000f8e00ff */
[----:B------:R-:W-:-:S13]  /*c4b0*/  ISETP.NE.AND P2, PT, R2, 0x3, PT ;  /* 0x000000030200780c */ /* 0x000fda0003f45270 */
[----:B------:R-:W-:Y:S05]  /*c4c0*/  @!P2 BRA `(.L_x_308) ;  /* 0x000000000004a947 */ /* 0x000fea0003800000 */
[----:B------:R-:W-:Y:S01]  /*c4d0*/  BPT.TRAP 0x1 ;  /* 0x000000040000795c */ /* 0x000fe20000300000 */
.L_x_308:
[----:B------:R-:W2:Y:S01]  /*c4e0*/  LDL.LU R7, [R1] ;  /* 0x0000000001077983 */ /* 0x000ea20000300800 */
[----:B------:R-:W-:Y:S02]  /*c4f0*/  VIADD R2, R0, 0x34840 ;  /* 0x0003484000027836 */ /* 0x000fe40000000000 */
[C---:B-1----:R-:W-:Y:S02]  /*c500*/  VIADD R3, R19.reuse, 0x1 ;  /* 0x0000000113037836 */ /* 0x042fe40000000000 */
[----:B0-----:R-:W-:-:S03]  /*c510*/  IMAD R6, R19, 0x8, R2 ;  /* 0x0000000813067824 */ /* 0x001fc600078e0202 */
[----:B------:R-:W-:-:S04]  /*c520*/  ISETP.NE.AND P1, PT, R3, 0x2, PT ;  /* 0x000000020300780c */ /* 0x000fc80003f25270 */
[----:B------:R-:W-:Y:S02]  /*c530*/  SEL R4, RZ, 0x1, P1 ;  /* 0x00000001ff047807 */ /* 0x000fe40000800000 */
[----:B------:R-:W-:Y:S02]  /*c540*/  SEL R3, R3, RZ, P1 ;  /* 0x000000ff03037207 */ /* 0x000fe40000800000 */
[C---:B--2---:R-:W-:Y:S02]  /*c550*/  SHF.L.U32 R5, R7.reuse, 0x1f, RZ ;  /* 0x0000001f07057819 */ /* 0x044fe400000006ff */
[----:B------:R-:W-:Y:S01]  /*c560*/  LOP3.LUT R4, R7, R4, RZ, 0x3c, !PT ;  /* 0x0000000407047212 */ /* 0x000fe200078e3cff */
[----:B------:R-:W-:Y:S01]  /*c570*/  IMAD R7, R3, 0x8, R2 ;  /* 0x0000000803077824 */ /* 0x000fe200078e0202 */
[----:B------:R-:W0:Y:S02]  /*c580*/  SYNCS.PHASECHK.TRANS64.TRYWAIT P0, [R6+URZ], R5 ;  /* 0x00000005060075a7 */ /* 0x000e24000800017f */
[----:B------:R-:W-:Y:S01]  /*c590*/  SHF.L.U32 R2, R4, 0x1f, RZ ;  /* 0x0000001f04027819 */ /* 0x000fe200000006ff */
[----:B0-----:R-:W-:Y:S06]  /*c5a0*/  @!P0 BRA `(.L_x_309) ;  /* 0x0000001400108947 */ /* 0x001fec0003800000 */
.L_x_354:
[----:B------:R-:W1:Y:S02]  /*c5b0*/  SYNCS.PHASECHK.TRANS64.TRYWAIT P0, [R7+URZ], R2 ;  /* 0x00000002070075a7 */ /* 0x000e64000800017f */
[----:B-1----:R-:W-:Y:S05]  /*c5c0*/  @!P0 BRA `(.L_x_310) ;  /* 0x00000014001c8947 */ /* 0x002fea0003800000 */
.L_x_355:
[----:B------:R-:W-:Y:S05]  /*c5d0*/  @!P2 BRA `(.L_x_311) ;  /* 0x000000000004a947 */ /* 0x000fea0003800000 */
[----:B------:R-:W-:Y:S01]  /*c5e0*/  BPT.TRAP 0x1 ;  /* 0x000000040000795c */ /* 0x000fe20000300000 */
.L_x_311:
[----:B------:R-:W-:-:S04]  /*c5f0*/  VIADD R0, R0, 0x34860 ;  /* 0x0003486000007836 */ /* 0x000fc80000000000 */
[----:B------:R-:W-:-:S04]  /*c600*/  IMAD R4, R19, 0x8, R0 ;  /* 0x0000000813047824 */ /* 0x000fc800078e0200 */
[----:B------:R-:W2:Y:S02]  /*c610*/  SYNCS.PHASECHK.TRANS64.TRYWAIT P0, [R4+URZ], R5 ;  /* 0x00000005040075a7 */ /* 0x000ea4000800017f */
[----:B--2---:R-:W-:Y:S05]  /*c620*/  @!P0 BRA `(.L_x_312) ;  /* 0x0000001400188947 */ /* 0x004fea0003800000 */
.L_x_356:
[----:B------:R-:W-:-:S07]  /*c630*/  IMAD R3, R3, 0x8, R0 ;  /* 0x0000000803037824 */ /* 0x000fce00078e0200 */
.L_x_313:
[----:B---3--:R3:W4:Y:S02]  /*c640*/  SYNCS.PHASECHK.TRANS64.TRYWAIT P0, [R3+URZ], R2 ;  /* 0x00000002030075a7 */ /* 0x008724000800017f */
[----:B----4-:R-:W-:Y:S05]  /*c650*/  @!P0 NANOSLEEP.SYNCS 0x989680 ;  /* 0x009896800000895d */ /* 0x010fea0003900000 */
[----:B------:R-:W4:Y:S02]  /*c660*/  @!P0 SYNCS.PHASECHK.TRANS64 P0, [R3+URZ], R2 ;  /* 0x00000002030085a7 */ /* 0x000f24000800007f */
[----:B----4-:R-:W-:Y:S05]  /*c670*/  @!P0 BRA `(.L_x_313) ;  /* 0xfffffffc00f08947 */ /* 0x010fea000383ffff */
.L_x_306:
[----:B------:R-:W-:Y:S05]  /*c680*/  BSYNC B0 ;  /* 0x0000000000007941 */ /* 0x000fea0003800000 */
.L_x_305:
[----:B------:R-:W-:Y:S05]  /*c690*/  EXIT ;  /* 0x000000000000794d */ /* 0x000fea0003800000 */
.L_x_185:
[----:B0-----:R-:W-:-:S04]  /*c6a0*/  IMAD.U32 R3, RZ, RZ, UR38 ;  /* 0x00000026ff037e24 */ /* 0x001fc8000f8e00ff */
[----:B------:R0:W1:Y:S03]  /*c6b0*/  SYNCS.PHASECHK.TRANS64.TRYWAIT P1, [R3+URZ+0x34800], R0 ;  /* 0x03480000030075a7 */ /* 0x000066000802017f */
[----:B-1----:R-:W-:Y:S05]  /*c6c0*/  @!P1 NANOSLEEP.SYNCS 0x989680 ;  /* 0x009896800000995d */ /* 0x002fea0003900000 */
[----:B------:R-:W1:Y:S02]  /*c6d0*/  @!P1 SYNCS.PHASECHK.TRANS64 P1, [R3+URZ+0x34800], R0 ;  /* 0x03480000030095a7 */ /* 0x000e64000802007f */
[----:B-1----:R-:W-:Y:S05]  /*c6e0*/  @!P1 BRA `(.L_x_185) ;  /* 0xfffffffc00ec9947 */ /* 0x002fea000383ffff */
[----:B------:R-:W-:Y:S05]  /*c6f0*/  BRA `(.L_x_314) ;  /* 0xffffff4c00fc7947 */ /* 0x000fea000383ffff */
.L_x_189:
[----:B-1----:R1:W2:Y:S02]  /*c700*/  SYNCS.PHASECHK.TRANS64.TRYWAIT P1, [R6+URZ+0x34830], R3 ;  /* 0x03483003060075a7 */ /* 0x0022a4000802017f */
[----:B--2---:R-:W-:Y:S05]  /*c710*/  @!P1 NANOSLEEP.SYNCS 0x989680 ;  /* 0x009896800000995d */ /* 0x004fea0003900000 */
[----:B------:R-:W2:Y:S02]  /*c720*/  @!P1 SYNCS.PHASECHK.TRANS64 P1, [R6+URZ+0x34830], R3 ;  /* 0x03483003060095a7 */ /* 0x000ea4000802007f */
[----:B--2---:R-:W-:Y:S05]  /*c730*/  @!P1 BRA `(.L_x_189) ;  /* 0xfffffffc00f09947 */ /* 0x004fea000383ffff */
[----:B------:R-:W-:Y:S05]  /*c740*/  BRA `(.L_x_188) ;  /* 0xffffff5000187947 */ /* 0x000fea000383ffff */
.L_x_195:
[----:B-1----:R-:W-:-:S04]  /*c750*/  IMAD.U32 R3, RZ, RZ, UR7 ;  /* 0x00000007ff037e24 */ /* 0x002fc8000f8e00ff */
[----:B------:R1:W2:Y:S03]  /*c760*/  SYNCS.PHASECHK.TRANS64.TRYWAIT P1, [R3+URZ+0x34830], R0 ;  /* 0x03483000030075a7 */ /* 0x0002a6000802017f */
[----:B--2---:R-:W-:Y:S05]  /*c770*/  @!P1 NANOSLEEP.SYNCS 0x989680 ;  /* 0x009896800000995d */ /* 0x004fea0003900000 */
[----:B------:R-:W2:Y:S02]  /*c780*/  @!P1 SYNCS.PHASECHK.TRANS64 P1, [R3+URZ+0x34830], R0 ;  /* 0x03483000030095a7 */ /* 0x000ea4000802007f */
[----:B--2---:R-:W-:Y:S05]  /*c790*/  @!P1 BRA `(.L_x_195) ;  /* 0xfffffffc00ec9947 */ /* 0x004fea000383ffff */
[----:B------:R-:W-:Y:S05]  /*c7a0*/  BRA `(.L_x_194) ;  /* 0xffffff7000f07947 */ /* 0x000fea000383ffff */
.L_x_199:
[----:B-1----:R-:W-:-:S04]  /*c7b0*/  IMAD.U32 R3, RZ, RZ, UR14 ;  /* 0x0000000eff037e24 */ /* 0x002fc8000f8e00ff */
[----:B------:R1:W2:Y:S03]  /*c7c0*/  SYNCS.PHASECHK.TRANS64.TRYWAIT P1, [R3+URZ+0x34850], R0 ;  /* 0x03485000030075a7 */ /* 0x0002a6000802017f */
[----:B--2---:R-:W-:Y:S05]  /*c7d0*/  @!P1 NANOSLEEP.SYNCS 0x989680 ;  /* 0x009896800000995d */ /* 0x004fea0003900000 */
[----:B------:R-:W2:Y:S02]  /*c7e0*/  @!P1 SYNCS.PHASECHK.TRANS64 P1, [R3+URZ+0x34850], R0 ;  /* 0x03485000030095a7 */ /* 0x000ea4000802007f */
[----:B--2---:R-:W-:Y:S05]  /*c7f0*/  @!P1 BRA `(.L_x_199) ;  /* 0xfffffffc00ec9947 */ /* 0x004fea000383ffff */
[----:B------:R-:W-:Y:S05]  /*c800*/  BRA `(.L_x_198) ;  /* 0xffffff7c00207947 */ /* 0x000fea000383ffff */
.L_x_206:
[----:B-1----:R-:W-:-:S04]  /*c810*/  IMAD.U32 R5, RZ, RZ, UR9 ;  /* 0x00000009ff057e24 */ /* 0x002fc8000f8e00ff */
[----:B------:R1:W2:Y:S03]  /*c820*/  SYNCS.PHASECHK.TRANS64.TRYWAIT P1, [R5+URZ+0x34850], R4 ;  /* 0x03485004050075a7 */ /* 0x0002a6000802017f */
[----:B--2---:R-:W-:Y:S05]  /*c830*/  @!P1 NANOSLEEP.SYNCS 0x989680 ;  /* 0x009896800000995d */ /* 0x004fea0003900000 */
[----:B------:R-:W2:Y:S02]  /*c840*/  @!P1 SYNCS.PHASECHK.TRANS64 P1, [R5+URZ+0x34850], R4 ;  /* 0x03485004050095a7 */ /* 0x000ea4000802007f */
[----:B--2---:R-:W-:Y:S05]  /*c850*/  @!P1 BRA `(.L_x_206) ;  /* 0xfffffffc00ec9947 */ /* 0x004fea000383ffff */
[----:B------:R-:W-:Y:S05]  /*c860*/  BRA `(.L_x_205) ;  /* 0xffffff9800147947 */ /* 0x000fea000383ffff */
.L_x_221:
[----:B------:R-:W0:Y:S01]  /*c870*/  S2R R6, SR_TID.X ;  /* 0x0000000000067919 */ /* 0x000e220000002100 */
[----:B------:R-:W-:Y:S01]  /*c880*/  BSSY B0, `(.L_x_315) ;  /* 0x000000a000007945 */ /* 0x000fe20003800000 */
[----:B------:R-:W-:Y:S02]  /*c890*/  IMAD.MOV.U32 R12, RZ, RZ, RZ ;  /* 0x000000ffff0c7224 */ /* 0x000fe400078e00ff */
[----:B------:R-:W-:Y:S02]  /*c8a0*/  IMAD.MOV.U32 R11, RZ, RZ, 0x1f ;  /* 0x0000001fff0b7424 */ /* 0x000fe400078e00ff */
[----:B------:R-:W-:Y:S01]  /*c8b0*/  IMAD.MOV.U32 R15, RZ, RZ, -0x1 ;  /* 0xffffffffff0f7424 */ /* 0x000fe200078e00ff */
[----:B0-----:R-:W-:-:S04]  /*c8c0*/  SHF.R.U32.HI R6, RZ, 0x5, R6 ;  /* 0x00000005ff067819 */ /* 0x001fc80000011606 */
[----:B------:R-:W-:-:S05]  /*c8d0*/  LOP3.LUT R6, R6, 0x3, RZ, 0xc0, !PT ;  /* 0x0000000306067812 */ /* 0x000fca00078ec0ff */
[----:B------:R-:W-:-:S07]  /*c8e0*/  IMAD.MOV.U32 R13, RZ, RZ, R6 ;  /* 0x000000ffff0d7224 */ /* 0x000fce00078e0006 */
[----:B-1----:R-:W-:Y:S05]  /*c8f0*/  WARPSYNC.COLLECTIVE R15, `(.L_x_316) ;  /* 0x000000000f087348 */ /* 0x002fea0003c00000 */
[----:B------:R0:W2:Y:S02]  /*c900*/  SHFL.IDX P6, R14, R13, R12, R11 ;  /* 0x0000000c0d0e7389 */ /* 0x0000a400000c000b */
[----:B012---:R-:W-:Y:S01]  /*c910*/  ENDCOLLECTIVE ;  /* 0x000000000000791b */ /* 0x007fe20003800000 */
.L_x_316:
[----:B------:R-:W-:Y:S05]  /*c920*/  BSYNC B0 ;  /* 0x0000000000007941 */ /* 0x000fea0003800000 */
.L_x_315:
[----:B------:R-:W-:Y:S05]  /*c930*/  BRA `(.L_x_317) ;  /* 0xffffffbc009c7947 */ /* 0x000fea000383ffff */
.L_x_223:
[----:B------:R-:W-:Y:S01]  /*c940*/  BSSY B0, `(.L_x_318) ;  /* 0x0000006000007945 */ /* 0x000fe20003800000 */
[----:B------:R-:W-:-:S07]  /*c950*/  IMAD.MOV.U32 R15, RZ, RZ, -0x1 ;  /* 0xffffffffff0f7424 */ /* 0x000fce00078e00ff */
[----:B01----:R-:W-:Y:S05]  /*c960*/  WARPSYNC.COLLECTIVE R15, `(.L_x_319) ;  /* 0x000000000f0c7348 */ /* 0x003fea0003c00000 */
[----:B------:R-:W-:Y:S02]  /*c970*/  ELECT P6, UR62, PT ;  /* 0x00000000003e782f */ /* 0x000fe400038c0000 */
[----:B------:R-:W-:Y:S01]  /*c980*/  MOV R14, UR62 ;  /* 0x0000003e000e7c02 */ /* 0x000fe20008000f00 */
[----:B01----:R-:W-:Y:S10]  /*c990*/  ENDCOLLECTIVE ;  /* 0x000000000000791b */ /* 0x003ff40003800000 */
.L_x_319:
[----:B------:R-:W-:Y:S05]  /*c9a0*/  BSYNC B0 ;  /* 0x0000000000007941 */ /* 0x000fea0003800000 */
.L_x_318:
[----:B------:R-:W-:Y:S05]  /*c9b0*/  BRA `(.L_x_320) ;  /* 0xffffffbc009c7947 */ /* 0x000fea000383ffff */
.L_x_225:
[----:B---3--:R3:W4:Y:S02]  /*c9c0*/  SYNCS.PHASECHK.TRANS64.TRYWAIT P0, [R2+URZ+0x34840], R3 ;  /* 0x03484003020075a7 */ /* 0x008724000800017f */
[----:B----4-:R-:W-:Y:S05]  /*c9d0*/  @!P0 NANOSLEEP.SYNCS 0x989680 ;  /* 0x009896800000895d */ /* 0x010fea0003900000 */
[----:B------:R-:W4:Y:S02]  /*c9e0*/  @!P0 SYNCS.PHASECHK.TRANS64 P0, [R2+URZ+0x34840], R3 ;  /* 0x03484003020085a7 */ /* 0x000f24000800007f */
[----:B----4-:R-:W-:Y:S05]  /*c9f0*/  @!P0 BRA `(.L_x_225) ;  /* 0xfffffffc00f08947 */ /* 0x010fea000383ffff */
[----:B------:R-:W-:Y:S05]  /*ca00*/  BRA `(.L_x_321) ;  /* 0xffffffbc00f07947 */ /* 0x000fea000383ffff */
.L_x_229:
        /* <DEDUP_REMOVED lines=8> */
.L_x_322:
[----:B------:R-:W-:Y:S01]  /*ca90*/  IMAD.MOV.U32 R13, RZ, RZ, R0 ;  /* 0x000000ffff0d7224 */ /* 0x000fe200078e0000 */
[----:B------:R-:W-:Y:S01]  /*caa0*/  LOP3.LUT R7, R7, 0x7f, RZ, 0xc0, !PT ;  /* 0x0000007f07077812 */ /* 0x000fe200078ec0ff */
[----:B------:R-:W-:-:S07]  /*cab0*/  IMAD.MOV.U32 R6, RZ, RZ, R14 ;  /* 0x000000ffff067224 */ /* 0x000fce00078e000e */
[----:B------:R-:W-:Y:S05]  /*cac0*/  WARPSYNC.COLLECTIVE R15, `(.L_x_323) ;  /* 0x000000000f087348 */ /* 0x000fea0003c00000 */
[----:B------:R0:W1:Y:S02]  /*cad0*/  SHFL.IDX P6, R14, R13, R12, R11 ;  /* 0x0000000c0d0e7389 */ /* 0x00006400000c000b */
[----:B01----:R-:W-:Y:S01]  /*cae0*/  ENDCOLLECTIVE ;  /* 0x000000000000791b */ /* 0x003fe20003800000 */
.L_x_323:
        /* <DEDUP_REMOVED lines=12> */
.L_x_324:
        /* <DEDUP_REMOVED lines=9> */
[----:B------:R-:W-:Y:S04]  /*cc40*/  @!P2 LDGSTS.E.BYPASS.LTC128B.128 [R9+0x10400], desc[UR60][R6.64], !P3 ;  /* 0x104000000609afae */ /* 0x000fe8000d901d7c */
[----:B------:R-:W-:Y:S04]  /*cc50*/  @!P2 LDGSTS.E.BYPASS.LTC128B.128 [R9+0x14400], desc[UR60][R6.64+0x80], !P0 ;  /* 0x144000800609afae */ /* 0x000fe8000c101d7c */
[----:B------:R0:W-:Y:S01]  /*cc60*/  @!P2 LDGSTS.E.BYPASS.LTC128B.128 [R9+0x18400], desc[UR60][R6.64+0x100], !P1 ;  /* 0x184001000609afae */ /* 0x0001e2000c901d7c */
[----:B------:R-:W-:Y:S01]  /*cc70*/  ISETP.GE.AND P2, PT, R5, R3, PT ;  /* 0x000000030500720c */ /* 0x000fe20003f46270 */
[----:B------:R-:W-:-:S02]  /*cc80*/  VIADD R5, R4, 0x20 ;  /* 0x0000002004057836 */ /* 0x000fc40000000000 */
[----:B0-----:R-:W-:-:S10]  /*cc90*/  IMAD.MOV.U32 R6, RZ, RZ, R14 ;  /* 0x000000ffff067224 */ /* 0x001fd400078e000e */
[----:B------:R-:W-:Y:S05]  /*cca0*/  WARPSYNC.COLLECTIVE R15, `(.L_x_325) ;  /* 0x000000000f087348 */ /* 0x000fea0003c00000 */
[----:B------:R0:W1:Y:S02]  /*ccb0*/  SHFL.IDX P6, R14, R13, R12, R11 ;  /* 0x0000000c0d0e7389 */ /* 0x00006400000c000b */
[----:B01----:R-:W-:Y:S01]  /*ccc0*/  ENDCOLLECTIVE ;  /* 0x000000000000791b */ /* 0x003fe20003800000 */
.L_x_325:
[----:B------:R-:W-:Y:S02]  /*ccd0*/  IMAD.MOV.U32 R13, RZ, RZ, R2 ;  /* 0x000000ffff0d7224 */ /* 0x000fe400078e0002 */
[----:B------:R-:W-:Y:S02]  /*cce0*/  IMAD.MOV.U32 R12, RZ, RZ, 0x2 ;  /* 0x00000002ff0c7424 */ /* 0x000fe400078e00ff */
[----:B------:R-:W-:-:S07]  /*ccf0*/  IMAD.MOV.U32 R7, RZ, RZ, R14 ;  /* 0x000000ffff077224 */ /* 0x000fce00078e000e */
[----:B------:R-:W-:Y:S05]  /*cd00*/  WARPSYNC.COLLECTIVE R15, `(.L_x_326) ;  /* 0x000000000f087348 */ /* 0x000fea0003c00000 */
[----:B------:R0:W1:Y:S02]  /*cd10*/  SHFL.IDX P6, R14, R13, R12, R11 ;  /* 0x0000000c0d0e7389 */ /* 0x00006400000c000b */
[----:B01----:R-:W-:Y:S01]  /*cd20*/  ENDCOLLECTIVE ;  /* 0x000000000000791b */ /* 0x003fe20003800000 */
.L_x_326:
        /* <DEDUP_REMOVED lines=18> */
.L_x_327:
[----:B------:R-:W-:Y:S02]  /*ce50*/  IMAD.MOV.U32 R13, RZ, RZ, R2 ;  /* 0x000000ffff0d7224 */ /* 0x000fe400078e0002 */
[----:B------:R-:W-:Y:S02]  /*ce60*/  IMAD.MOV.U32 R12, RZ, RZ, 0x3 ;  /* 0x00000003ff0c7424 */ /* 0x000fe400078e00ff */
[----:B------:R-:W-:-:S07]  /*ce70*/  IMAD.MOV.U32 R7, RZ, RZ, R14 ;  /* 0x000000ffff077224 */ /* 0x000fce00078e000e */
[----:B------:R-:W-:Y:S05]  /*ce80*/  WARPSYNC.COLLECTIVE R15, `(.L_x_328) ;  /* 0x000000000f087348 */ /* 0x000fea0003c00000 */
[----:B------:R0:W1:Y:S02]  /*ce90*/  SHFL.IDX P6, R14, R13, R12, R11 ;  /* 0x0000000c0d0e7389 */ /* 0x00006400000c000b */
[----:B01----:R-:W-:Y:S01]  /*cea0*/  ENDCOLLECTIVE ;  /* 0x000000000000791b */ /* 0x003fe20003800000 */
.L_x_328:
        /* <DEDUP_REMOVED lines=18> */
.L_x_329:
[----:B------:R-:W-:Y:S02]  /*cfd0*/  IMAD.MOV.U32 R13, RZ, RZ, R2 ;  /* 0x000000ffff0d7224 */ /* 0x000fe400078e0002 */
[----:B------:R-:W-:Y:S02]  /*cfe0*/  IMAD.MOV.U32 R12, RZ, RZ, 0x4 ;  /* 0x00000004ff0c7424 */ /* 0x000fe400078e00ff */
[----:B------:R-:W-:-:S07]  /*cff0*/  IMAD.MOV.U32 R7, RZ, RZ, R14 ;  /* 0x000000ffff077224 */ /* 0x000fce00078e000e */
[----:B------:R-:W-:Y:S05]  /*d000*/  WARPSYNC.COLLECTIVE R15, `(.L_x_330) ;  /* 0x000000000f087348 */ /* 0x000fea0003c00000 */
[----:B------:R0:W1:Y:S02]  /*d010*/  SHFL.IDX P6, R14, R13, R12, R11 ;  /* 0x0000000c0d0e7389 */ /* 0x00006400000c000b */
[----:B01----:R-:W-:Y:S01]  /*d020*/  ENDCOLLECTIVE ;  /* 0x000000000000791b */ /* 0x003fe20003800000 */
.L_x_330:
        /* <DEDUP_REMOVED lines=18> */
.L_x_331:
[----:B------:R-:W-:Y:S02]  /*d150*/  IMAD.MOV.U32 R13, RZ, RZ, R2 ;  /* 0x000000ffff0d7224 */ /* 0x000fe400078e0002 */
[----:B------:R-:W-:Y:S02]  /*d160*/  IMAD.MOV.U32 R12, RZ, RZ, 0x5 ;  /* 0x00000005ff0c7424 */ /* 0x000fe400078e00ff */
[----:B------:R-:W-:-:S07]  /*d170*/  IMAD.MOV.U32 R7, RZ, RZ, R14 ;  /* 0x000000ffff077224 */ /* 0x000fce00078e000e */
[----:B------:R-:W-:Y:S05]  /*d180*/  WARPSYNC.COLLECTIVE R15, `(.L_x_332) ;  /* 0x000000000f087348 */ /* 0x000fea0003c00000 */
[----:B------:R0:W1:Y:S02]  /*d190*/  SHFL.IDX P6, R14, R13, R12, R11 ;  /* 0x0000000c0d0e7389 */ /* 0x00006400000c000b */
[----:B01----:R-:W-:Y:S01]  /*d1a0*/  ENDCOLLECTIVE ;  /* 0x000000000000791b */ /* 0x003fe20003800000 */
.L_x_332:
        /* <DEDUP_REMOVED lines=18> */
.L_x_333:
[----:B------:R-:W-:Y:S02]  /*d2d0*/  IMAD.MOV.U32 R13, RZ, RZ, R2 ;  /* 0x000000ffff0d7224 */ /* 0x000fe400078e0002 */
[----:B------:R-:W-:Y:S02]  /*d2e0*/  IMAD.MOV.U32 R12, RZ, RZ, 0x6 ;  /* 0x00000006ff0c7424 */ /* 0x000fe400078e00ff */
[----:B------:R-:W-:-:S07]  /*d2f0*/  IMAD.MOV.U32 R7, RZ, RZ, R14 ;  /* 0x000000ffff077224 */ /* 0x000fce00078e000e */
[----:B------:R-:W-:Y:S05]  /*d300*/  WARPSYNC.COLLECTIVE R15, `(.L_x_334) ;  /* 0x000000000f087348 */ /* 0x000fea0003c00000 */
[----:B------:R0:W1:Y:S02]  /*d310*/  SHFL.IDX P6, R14, R13, R12, R11 ;  /* 0x0000000c0d0e7389 */ /* 0x00006400000c000b */
[----:B01----:R-:W-:Y:S01]  /*d320*/  ENDCOLLECTIVE ;  /* 0x000000000000791b */ /* 0x003fe20003800000 */
.L_x_334:
        /* <DEDUP_REMOVED lines=13> */
[----:B0-----:R-:W-:-:S12]  /*d400*/  IMAD.MOV.U32 R6, RZ, RZ, R14 ;  /* 0x000000ffff067224 */ /* 0x001fd800078e000e */
[----:B------:R-:W-:Y:S05]  /*d410*/  WARPSYNC.COLLECTIVE R15, `(.L_x_335) ;  /* 0x000000000f087348 */ /* 0x000fea0003c00000 */
[----:B------:R0:W1:Y:S02]  /*d420*/  SHFL.IDX P6, R14, R13, R12, R11 ;  /* 0x0000000c0d0e7389 */ /* 0x00006400000c000b */
[----:B01----:R-:W-:Y:S01]  /*d430*/  ENDCOLLECTIVE ;  /* 0x000000000000791b */ /* 0x003fe20003800000 */
.L_x_335:
[----:B------:R-:W-:Y:S02]  /*d440*/  IMAD.MOV.U32 R13, RZ, RZ, R2 ;  /* 0x000000ffff0d7224 */ /* 0x000fe400078e0002 */
[----:B------:R-:W-:Y:S02]  /*d450*/  IMAD.MOV.U32 R12, RZ, RZ, 0x7 ;  /* 0x00000007ff0c7424 */ /* 0x000fe400078e00ff */
[----:B------:R-:W-:-:S07]  /*d460*/  IMAD.MOV.U32 R7, RZ, RZ, R14 ;  /* 0x000000ffff077224 */ /* 0x000fce00078e000e */
[----:B------:R-:W-:Y:S05]  /*d470*/  WARPSYNC.COLLECTIVE R15, `(.L_x_336) ;  /* 0x000000000f087348 */ /* 0x000fea0003c00000 */
[----:B------:R0:W1:Y:S02]  /*d480*/  SHFL.IDX P6, R14, R13, R12, R11 ;  /* 0x0000000c0d0e7389 */ /* 0x00006400000c000b */
[----:B01----:R-:W-:Y:S01]  /*d490*/  ENDCOLLECTIVE ;  /* 0x000000000000791b */ /* 0x003fe20003800000 */
.L_x_336:
[----:B------:R-:W-:-:S05]  /*d4a0*/  @!P2 LEA R7, P4, R10, R7, 0x1 ;  /* 0x000000070a07a211 */ /* 0x000fca00078808ff */
[----:B------:R-:W-:-:S05]  /*d4b0*/  @!P2 IMAD.X R6, RZ, RZ, R6, P4 ;  /* 0x000000ffff06a224 */ /* 0x000fca00020e0606 */
[----:B------:R-:W-:Y:S01]  /*d4c0*/  @!P2 LOP3.LUT R7, R7, R6, RZ, 0x3c, !PT ;  /* 0x000000060707a212 */ /* 0x000fe200078e3cff */
[----:B------:R-:W-:-:S03]  /*d4d0*/  IMAD.MOV.U32 R13, RZ, RZ, R0 ;  /* 0x000000ffff0d7224 */ /* 0x000fc600078e0000 */
[----:B------:R-:W-:-:S04]  /*d4e0*/  @!P2 LOP3.LUT R6, R7, R6, RZ, 0x3c, !PT ;  /* 0x000000060706a212 */ /* 0x000fc800078e3cff */
[----:B------:R-:W-:Y:S01]  /*d4f0*/  @!P2 LOP3.LUT R7, R7, R6, RZ, 0x3c, !PT ;  /* 0x000000060707a212 */ /* 0x000fe200078e3cff */
[----:B------:R-:W-:-:S07]  /*d500*/  IMAD.MOV.U32 R5, RZ, RZ, R14 ;  /* 0x000000ffff057224 */ /* 0x000fce00078e000e */
[----:B------:R-:W-:Y:S05]  /*d510*/  WARPSYNC.COLLECTIVE R15, `(.L_x_337) ;  /* 0x000000000f087348 */ /* 0x000fea0003c00000 */
[----:B------:R0:W1:Y:S02]  /*d520*/  SHFL.IDX P6, R14, R13, R12, R11 ;  /* 0x0000000c0d0e7389 */ /* 0x00006400000c000b */
[----:B01----:R-:W-:Y:S01]  /*d530*/  ENDCOLLECTIVE ;  /* 0x000000000000791b */ /* 0x003fe20003800000 */
.L_x_337:
[----:B------:R-:W-:Y:S01]  /*d540*/  @!PT LDS RZ, [RZ] ;  /* 0x00000000fffff984 */ /* 0x000fe20000000800 */
[----:B------:R-:W-:Y:S01]  /*d550*/  @!PT LDS RZ, [RZ] ;  /* 0x00000000fffff984 */ /* 0x000fe20000000800 */
[----:B------:R-:W-:Y:S01]  /*d560*/  @!PT LDS RZ, [RZ] ;  /* 0x00000000fffff984 */ /* 0x000fe20000000800 */
[----:B------:R0:W-:Y:S04]  /*d570*/  @!P2 LDGSTS.E.BYPASS.LTC128B.128 [R9+0x13400], desc[UR60][R6.64], !P3 ;  /* 0x134000000609afae */ /* 0x0001e8000d901d7c */
[----:B------:R0:W-:Y:S04]  /*d580*/  @!P2 LDGSTS.E.BYPASS.LTC128B.128 [R9+0x17400], desc[UR60][R6.64+0x80], !P0 ;  /* 0x174000800609afae */ /* 0x0001e8000c101d7c */
[----:B------:R0:W-:Y:S01]  /*d590*/  @!P2 LDGSTS.E.BYPASS.LTC128B.128 [R9+0x1b400], desc[UR60][R6.64+0x100], !P1 ;  /* 0x1b4001000609afae */ /* 0x0001e2000c901d7c */
[----:B------:R-:W-:Y:S01]  /*d5a0*/  IMAD.MOV.U32 R0, RZ, RZ, R14 ;  /* 0x000000ffff007224 */ /* 0x000fe200078e000e */
[----:B------:R-:W-:Y:S06]  /*d5b0*/  BRA `(.L_x_338) ;  /* 0xffffffc000a87947 */ /* 0x000fec000383ffff */
.L_x_233:
[----:B--2---:R-:W-:-:S04]  /*d5c0*/  IMAD.U32 R3, RZ, RZ, UR36 ;  /* 0x00000024ff037e24 */ /* 0x004fc8000f8e00ff */
[----:B------:R2:W3:Y:S03]  /*d5d0*/  SYNCS.PHASECHK.TRANS64.TRYWAIT P0, [R3+URZ+0x34820], R0 ;  /* 0x03482000030075a7 */ /* 0x0004e6000800017f */
[----:B---3--:R-:W-:Y:S05]  /*d5e0*/  @!P0 NANOSLEEP.SYNCS 0x989680 ;  /* 0x009896800000895d */ /* 0x008fea0003900000 */
[----:B------:R-:W3:Y:S02]  /*d5f0*/  @!P0 SYNCS.PHASECHK.TRANS64 P0, [R3+URZ+0x34820], R0 ;  /* 0x03482000030085a7 */ /* 0x000ee4000800007f */
[----:B---3--:R-:W-:Y:S05]  /*d600*/  @!P0 BRA `(.L_x_233) ;  /* 0xfffffffc00ec8947 */ /* 0x008fea000383ffff */
[----:B------:R-:W-:Y:S05]  /*d610*/  BRA `(.L_x_339) ;  /* 0xffffffc000f87947 */ /* 0x000fea000383ffff */
.L_x_240:
[----:B-1----:R1:W2:Y:S02]  /*d620*/  SYNCS.PHASECHK.TRANS64.TRYWAIT P0, [R3+URZ+0x34840], R2 ;  /* 0x03484002030075a7 */ /* 0x0022a4000800017f */
[----:B--2---:R-:W-:Y:S05]  /*d630*/  @!P0 NANOSLEEP.SYNCS 0x989680 ;  /* 0x009896800000895d */ /* 0x004fea0003900000 */
[----:B------:R-:W2:Y:S02]  /*d640*/  @!P0 SYNCS.PHASECHK.TRANS64 P0, [R3+URZ+0x34840], R2 ;  /* 0x03484002030085a7 */ /* 0x000ea4000800007f */
[----:B--2---:R-:W-:Y:S05]  /*d650*/  @!P0 BRA `(.L_x_240) ;  /* 0xfffffffc00f08947 */ /* 0x004fea000383ffff */
[----:B------:R-:W-:Y:S05]  /*d660*/  BRA `(.L_x_340) ;  /* 0xffffffc400a47947 */ /* 0x000fea000383ffff */
.L_x_248:
[----:B0-----:R0:W1:Y:S02]  /*d670*/  SYNCS.PHASECHK.TRANS64.TRYWAIT P0, [R2+URZ+0x34860], R3 ;  /* 0x03486003020075a7 */ /* 0x001064000800017f */
[----:B-1----:R-:W-:Y:S05]  /*d680*/  @!P0 NANOSLEEP.SYNCS 0x989680 ;  /* 0x009896800000895d */ /* 0x002fea0003900000 */
[----:B------:R-:W1:Y:S02]  /*d690*/  @!P0 SYNCS.PHASECHK.TRANS64 P0, [R2+URZ+0x34860], R3 ;  /* 0x03486003020085a7 */ /* 0x000e64000800007f */
[----:B-1----:R-:W-:Y:S05]  /*d6a0*/  @!P0 BRA `(.L_x_248) ;  /* 0xfffffffc00f08947 */ /* 0x002fea000383ffff */
[----:B------:R-:W-:Y:S05]  /*d6b0*/  BRA `(.L_x_341) ;  /* 0xffffffc800e07947 */ /* 0x000fea000383ffff */
.L_x_259:
[----:B-1----:R1:W2:Y:S02]  /*d6c0*/  SYNCS.PHASECHK.TRANS64.TRYWAIT P0, [R3+URZ+0x34840], R2 ;  /* 0x03484002030075a7 */ /* 0x0022a4000800017f */
[----:B--2---:R-:W-:Y:S05]  /*d6d0*/  @!P0 NANOSLEEP.SYNCS 0x989680 ;  /* 0x009896800000895d */ /* 0x004fea0003900000 */
[----:B------:R-:W2:Y:S02]  /*d6e0*/  @!P0 SYNCS.PHASECHK.TRANS64 P0, [R3+URZ+0x34840], R2 ;  /* 0x03484002030085a7 */ /* 0x000ea4000800007f */
[----:B--2---:R-:W-:Y:S05]  /*d6f0*/  @!P0 BRA `(.L_x_259) ;  /* 0xfffffffc00f08947 */ /* 0x004fea000383ffff */
[----:B------:R-:W-:Y:S05]  /*d700*/  BRA `(.L_x_342) ;  /* 0xffffffd0007c7947 */ /* 0x000fea000383ffff */
.L_x_267:
[----:B0-----:R0:W1:Y:S02]  /*d710*/  SYNCS.PHASECHK.TRANS64.TRYWAIT P0, [R2+URZ+0x34860], R3 ;  /* 0x03486003020075a7 */ /* 0x001064000800017f */
[----:B-1----:R-:W-:Y:S05]  /*d720*/  @!P0 NANOSLEEP.SYNCS 0x989680 ;  /* 0x009896800000895d */ /* 0x002fea0003900000 */
[----:B------:R-:W1:Y:S02]  /*d730*/  @!P0 SYNCS.PHASECHK.TRANS64 P0, [R2+URZ+0x34860], R3 ;  /* 0x03486003020085a7 */ /* 0x000e64000800007f */
[----:B-1----:R-:W-:Y:S05]  /*d740*/  @!P0 BRA `(.L_x_267) ;  /* 0xfffffffc00f08947 */ /* 0x002fea000383ffff */
[----:B------:R-:W-:Y:S05]  /*d750*/  BRA `(.L_x_343) ;  /* 0xffffffd400b87947 */ /* 0x000fea000383ffff */
.L_x_277:
[----:B--2---:R2:W3:Y:S02]  /*d760*/  SYNCS.PHASECHK.TRANS64.TRYWAIT P0, [R3+URZ+0x34840], R2 ;  /* 0x03484002030075a7 */ /* 0x0044e4000800017f */
[----:B---3--:R-:W-:Y:S05]  /*d770*/  @!P0 NANOSLEEP.SYNCS 0x989680 ;  /* 0x009896800000895d */ /* 0x008fea0003900000 */
[----:B------:R-:W3:Y:S02]  /*d780*/  @!P0 SYNCS.PHASECHK.TRANS64 P0, [R3+URZ+0x34840], R2 ;  /* 0x03484002030085a7 */ /* 0x000ee4000800007f */
[----:B---3--:R-:W-:Y:S05]  /*d790*/  @!P0 BRA `(.L_x_277) ;  /* 0xfffffffc00f08947 */ /* 0x008fea000383ffff */
[----:B------:R-:W-:Y:S05]  /*d7a0*/  BRA `(.L_x_344) ;  /* 0xffffffdc002c7947 */ /* 0x000fea000383ffff */
.L_x_285:
[----:B0-----:R0:W1:Y:S02]  /*d7b0*/  SYNCS.PHASECHK.TRANS64.TRYWAIT P0, [R2+URZ+0x34860], R5 ;  /* 0x03486005020075a7 */ /* 0x001064000800017f */
[----:B-1----:R-:W-:Y:S05]  /*d7c0*/  @!P0 NANOSLEEP.SYNCS 0x989680 ;  /* 0x009896800000895d */ /* 0x002fea0003900000 */
[----:B------:R-:W1:Y:S02]  /*d7d0*/  @!P0 SYNCS.PHASECHK.TRANS64 P0, [R2+URZ+0x34860], R5 ;  /* 0x03486005020085a7 */ /* 0x000e64000800007f */
[----:B-1----:R-:W-:Y:S05]  /*d7e0*/  @!P0 BRA `(.L_x_285) ;  /* 0xfffffffc00f08947 */ /* 0x002fea000383ffff */
[----:B------:R-:W-:Y:S05]  /*d7f0*/  BRA `(.L_x_345) ;  /* 0xffffffe000647947 */ /* 0x000fea000383ffff */
.L_x_295:
[----:B--2---:R2:W3:Y:S02]  /*d800*/  SYNCS.PHASECHK.TRANS64.TRYWAIT P0, [R0+URZ+0x34860], R3 ;  /* 0x03486003000075a7 */ /* 0x0044e4000800017f */
[----:B---3--:R-:W-:Y:S05]  /*d810*/  @!P0 NANOSLEEP.SYNCS 0x989680 ;  /* 0x009896800000895d */ /* 0x008fea0003900000 */
[----:B------:R-:W3:Y:S02]  /*d820*/  @!P0 SYNCS.PHASECHK.TRANS64 P0, [R0+URZ+0x34860], R3 ;  /* 0x03486003000085a7 */ /* 0x000ee4000800007f */
[----:B---3--:R-:W-:Y:S05]  /*d830*/  @!P0 BRA `(.L_x_295) ;  /* 0xfffffffc00f08947 */ /* 0x008fea000383ffff */
[----:B------:R-:W-:Y:S05]  /*d840*/  BRA `(.L_x_346) ;  /* 0xffffffe400787947 */ /* 0x000fea000383ffff */
.L_x_303:
[----:B-1----:R1:W2:Y:S02]  /*d850*/  SYNCS.PHASECHK.TRANS64.TRYWAIT P0, [R0+URZ+0x34820], R3 ;  /* 0x03482003000075a7 */ /* 0x0022a4000800017f */
[----:B--2---:R-:W-:Y:S05]  /*d860*/  @!P0 NANOSLEEP.SYNCS 0x989680 ;  /* 0x009896800000895d */ /* 0x004fea0003900000 */
[----:B------:R-:W2:Y:S02]  /*d870*/  @!P0 SYNCS.PHASECHK.TRANS64 P0, [R0+URZ+0x34820], R3 ;  /* 0x03482003000085a7 */ /* 0x000ea4000800007f */
[----:B--2---:R-:W-:Y:S05]  /*d880*/  @!P0 BRA `(.L_x_303) ;  /* 0xfffffffc00f08947 */ /* 0x004fea000383ffff */
[----:B------:R-:W-:Y:S05]  /*d890*/  BRA `(.L_x_347) ;  /* 0xffffffe800bc7947 */ /* 0x000fea000383ffff */
.L_x_304:
[----:B------:R-:W2:Y:S01]  /*d8a0*/  S2R R2, SR_TID.X ;  /* 0x0000000000027919 */ /* 0x000ea20000002100 */
[----:B------:R-:W-:Y:S01]  /*d8b0*/  BSSY B0, `(.L_x_348) ;  /* 0x000000a000007945 */ /* 0x000fe20003800000 */
[----:B------:R-:W-:Y:S02]  /*d8c0*/  IMAD.MOV.U32 R12, RZ, RZ, RZ ;  /* 0x000000ffff0c7224 */ /* 0x000fe400078e00ff */
[----:B------:R-:W-:Y:S02]  /*d8d0*/  IMAD.MOV.U32 R11, RZ, RZ, 0x1f ;  /* 0x0000001fff0b7424 */ /* 0x000fe400078e00ff */
[----:B------:R-:W-:Y:S01]  /*d8e0*/  IMAD.MOV.U32 R15, RZ, RZ, -0x1 ;  /* 0xffffffffff0f7424 */ /* 0x000fe200078e00ff */
[----:B--2---:R-:W-:-:S04]  /*d8f0*/  SHF.R.U32.HI R2, RZ, 0x5, R2 ;  /* 0x00000005ff027819 */ /* 0x004fc80000011602 */
[----:B------:R-:W-:-:S05]  /*d900*/  LOP3.LUT R2, R2, 0x3, RZ, 0xc0, !PT ;  /* 0x0000000302027812 */ /* 0x000fca00078ec0ff */
[----:B------:R-:W-:-:S07]  /*d910*/  IMAD.MOV.U32 R13, RZ, RZ, R2 ;  /* 0x000000ffff0d7224 */ /* 0x000fce00078e0002 */
[----:B01----:R-:W-:Y:S05]  /*d920*/  WARPSYNC.COLLECTIVE R15, `(.L_x_349) ;  /* 0x000000000f087348 */ /* 0x003fea0003c00000 */
[----:B------:R2:W3:Y:S02]  /*d930*/  SHFL.IDX P6, R14, R13, R12, R11 ;  /* 0x0000000c0d0e7389 */ /* 0x0004e400000c000b */
[----:B0123--:R-:W-:Y:S01]  /*d940*/  ENDCOLLECTIVE ;  /* 0x000000000000791b */ /* 0x00ffe20003800000 */
.L_x_349:
[----:B------:R-:W-:Y:S05]  /*d950*/  BSYNC B0 ;  /* 0x0000000000007941 */ /* 0x000fea0003800000 */
.L_x_348:
[----:B------:R-:W-:Y:S05]  /*d960*/  BRA `(.L_x_350) ;  /* 0xffffffe800a47947 */ /* 0x000fea000383ffff */
.L_x_307:
[----:B------:R-:W-:Y:S01]  /*d970*/  BSSY B1, `(.L_x_351) ;  /* 0x0000006000017945 */ /* 0x000fe20003800000 */
[----:B------:R-:W-:-:S07]  /*d980*/  IMAD.MOV.U32 R15, RZ, RZ, -0x1 ;  /* 0xffffffffff0f7424 */ /* 0x000fce00078e00ff */
[----:B012---:R-:W-:Y:S05]  /*d990*/  WARPSYNC.COLLECTIVE R15, `(.L_x_352) ;  /* 0x000000000f0c7348 */ /* 0x007fea0003c00000 */
[----:B------:R-:W-:Y:S02]  /*d9a0*/  ELECT P6, UR62, PT ;  /* 0x00000000003e782f */ /* 0x000fe400038c0000 */
[----:B------:R-:W-:Y:S01]  /*d9b0*/  MOV R14, UR62 ;  /* 0x0000003e000e7c02 */ /* 0x000fe20008000f00 */
[----:B012---:R-:W-:Y:S10]  /*d9c0*/  ENDCOLLECTIVE ;  /* 0x000000000000791b */ /* 0x007ff40003800000 */
.L_x_352:
[----:B------:R-:W-:Y:S05]  /*d9d0*/  BSYNC B1 ;  /* 0x0000000000017941 */ /* 0x000fea0003800000 */
.L_x_351:
[----:B------:R-:W-:Y:S05]  /*d9e0*/  BRA `(.L_x_353) ;  /* 0xffffffe8009c7947 */ /* 0x000fea000383ffff */
.L_x_309:
[----:B0-----:R0:W1:Y:S02]  /*d9f0*/  SYNCS.PHASECHK.TRANS64.TRYWAIT P0, [R6+URZ], R5 ;  /* 0x00000005060075a7 */ /* 0x001064000800017f */
[----:B-1----:R-:W-:Y:S05]  /*da00*/  @!P0 NANOSLEEP.SYNCS 0x989680 ;  /* 0x009896800000895d */ /* 0x002fea0003900000 */
[----:B------:R-:W1:Y:S02]  /*da10*/  @!P0 SYNCS.PHASECHK.TRANS64 P0, [R6+URZ], R5 ;  /* 0x00000005060085a7 */ /* 0x000e64000800007f */
[----:B-1----:R-:W-:Y:S05]  /*da20*/  @!P0 BRA `(.L_x_309) ;  /* 0xfffffffc00f08947 */ /* 0x002fea000383ffff */
[----:B------:R-:W-:Y:S05]  /*da30*/  BRA `(.L_x_354) ;  /* 0xffffffe800dc7947 */ /* 0x000fea000383ffff */
.L_x_310:
[----:B-1----:R1:W2:Y:S02]  /*da40*/  SYNCS.PHASECHK.TRANS64.TRYWAIT P0, [R7+URZ], R2 ;  /* 0x00000002070075a7 */ /* 0x0022a4000800017f */
[----:B--2---:R-:W-:Y:S05]  /*da50*/  @!P0 NANOSLEEP.SYNCS 0x989680 ;  /* 0x009896800000895d */ /* 0x004fea0003900000 */
[----:B------:R-:W2:Y:S02]  /*da60*/  @!P0 SYNCS.PHASECHK.TRANS64 P0, [R7+URZ], R2 ;  /* 0x00000002070085a7 */ /* 0x000ea4000800007f */
[----:B--2---:R-:W-:Y:S05]  /*da70*/  @!P0 BRA `(.L_x_310) ;  /* 0xfffffffc00f08947 */ /* 0x004fea000383ffff */
[----:B------:R-:W-:Y:S05]  /*da80*/  BRA `(.L_x_355) ;  /* 0xffffffe800d07947 */ /* 0x000fea000383ffff */
.L_x_312:
[----:B--2---:R2:W3:Y:S02]  /*da90*/  SYNCS.PHASECHK.TRANS64.TRYWAIT P0, [R4+URZ], R5 ;  /* 0x00000005040075a7 */ /* 0x0044e4000800017f */
[----:B---3--:R-:W-:Y:S05]  /*daa0*/  @!P0 NANOSLEEP.SYNCS 0x989680 ;  /* 0x009896800000895d */ /* 0x008fea0003900000 */
[----:B------:R-:W3:Y:S02]  /*dab0*/  @!P0 SYNCS.PHASECHK.TRANS64 P0, [R4+URZ], R5 ;  /* 0x00000005040085a7 */ /* 0x000ee4000800007f */
[----:B---3--:R-:W-:Y:S05]  /*dac0*/  @!P0 BRA `(.L_x_312) ;  /* 0xfffffffc00f08947 */ /* 0x008fea000383ffff */
[----:B------:R-:W-:Y:S05]  /*dad0*/  BRA `(.L_x_356) ;  /* 0xffffffe800d47947 */ /* 0x000fea000383ffff */
.L_x_357:
        /* <DEDUP_REMOVED lines=10> */
.L_x_15107:


//--------------------- .text._ZN7cutlass13device_kernelIN5flash11enable_sm90INS1_16FlashAttnFwdSm90INS1_25CollectiveMainloopFwdSm90ILi2EN4cute5tupleIJNS5_1CILi1EEES8_S8_EEENS6_IJNS7_ILi128EEESA_NS7_ILi192EEEEEELi128ENS_6half_tEfNS_4arch4Sm90ELb0ELb0ELb0ELb1ELb0ELb0ELb0ELb1ELb1ELb1ELb0ELb0EEENS1_21CollectiveEpilogueFwdINS6_IJSA_SA_SA_EEES9_SD_SF_Li256ELb1ELb1ELb0ELb0EEENS1_36VarlenDynamicPersistentTileSchedulerILi128ELi128ELi256ELi128ELb0ELb1ELb1ELb0ELb1ELb1EEEEEEEEEvNT_6ParamsE --------------------------
	.section	.text._ZN7cutlass13device_kernelIN5flash11enable_sm90INS1_16FlashAttnFwdSm90INS1_25CollectiveMainloopFwdSm90ILi2EN4cute5tupleIJNS5_1CILi1EEES8_S8_EEENS6_IJNS7_ILi128EEESA_NS7_ILi192EEEEEELi128ENS_6half_tEfNS_4arch4Sm90ELb0ELb0ELb0ELb1ELb0ELb0ELb0ELb1ELb1ELb1ELb0ELb0EEENS1_21CollectiveEpilogueFwdINS6_IJSA_SA_SA_EEES9_SD_SF_Li256ELb1ELb1ELb0ELb0EEENS1_36VarlenDynamicPersistentTileSchedulerILi128ELi128ELi256ELi128ELb0ELb1ELb1ELb0ELb1ELb1EEEEEEEEEvNT_6ParamsE,"ax",@progbits
	.align	128
.text._ZN7cutlass13device_kernelIN5flash11enable_sm90INS1_16FlashAttnFwdSm90INS1_25CollectiveMainloopFwdSm90ILi2EN4cute5tupleIJNS5_1CILi1EEES8_S8_EEENS6_IJNS7_ILi128EEESA_NS7_ILi192EEEEEELi128ENS_6half_tEfNS_4arch4Sm90ELb0ELb0ELb0ELb1ELb0ELb0ELb0ELb1ELb1ELb1ELb0ELb0EEENS1_21CollectiveEpilogueFwdINS6_IJSA_SA_SA_EEES9_SD_SF_Li256ELb1ELb1ELb0ELb0EEENS1_36VarlenDynamicPersistentTileSchedulerILi128ELi128ELi256ELi128ELb0ELb1ELb1ELb0ELb1ELb1EEEEEEEEEvNT_6ParamsE:
        .type           _ZN7cutlass13device_kernelIN5flash11enable_sm90INS1_16FlashAttnFwdSm90INS1_25CollectiveMainloopFwdSm90ILi2EN4cute5tupleIJNS5_1CILi1EEES8_S8_EEENS6_IJNS7_ILi128EEESA_NS7_ILi192EEEEEELi128ENS_6half_tEfNS_4arch4Sm90ELb0ELb0ELb0ELb1ELb0ELb0ELb0ELb1ELb1ELb1ELb0ELb0EEENS1_21CollectiveEpilogueFwdINS6_IJSA_SA_SA_EEES9_SD_SF_Li256ELb1ELb1ELb0ELb0EEENS1_36VarlenDynamicPersistentTileSchedulerILi128ELi128ELi256ELi128ELb0ELb1ELb1ELb0ELb1ELb1EEEEEEEEEvNT_6ParamsE,@function
        .size           _ZN7cutlass13device_kernelIN5flash11enable_sm90INS1_16FlashAttnFwdSm90INS1_25CollectiveMainloopFwdSm90ILi2EN4cute5tupleIJNS5_1CILi1EEES8_S8_EEENS6_IJNS7_ILi128EEESA_NS7_ILi192EEEEEELi128ENS_6half_tEfNS_4arch4Sm90ELb0ELb0ELb0ELb1ELb0ELb0ELb0ELb1ELb1ELb1ELb0ELb0EEENS1_21CollectiveEpilogueFwdINS6_IJSA_SA_SA_EEES9_SD_SF_Li256ELb1ELb1ELb0ELb0EEENS1_36VarlenDynamicPersistentTileSchedulerILi128ELi128ELi256ELi128ELb0ELb1ELb1ELb0ELb1ELb1EEEEEEEEEvNT_6ParamsE,(.L_x_15108 - _ZN7cutlass13device_kernelIN5flash11enable_sm90INS1_16FlashAttnFwdSm90INS1_25CollectiveMainloopFwdSm90ILi2EN4cute5tupleIJNS5_1CILi1EEES8_S8_EEENS6_IJNS7_ILi128EEESA_NS7_ILi192EEEEEELi128ENS_6half_tEfNS_4arch4Sm90ELb0ELb0ELb0ELb1ELb0ELb0ELb0ELb1ELb1ELb1ELb0ELb0EEENS1_21CollectiveEpilogueFwdINS6_IJSA_SA_SA_EEES9_SD_SF_Li256ELb1ELb1ELb0ELb0EEENS1_36VarlenDynamicPersistentTileSchedulerILi128ELi128ELi256ELi128ELb0ELb1ELb1ELb0ELb1ELb1EEEEEEEEEvNT_6ParamsE)
        .other          _ZN7cutlass13device_kernelIN5flash11enable_sm90INS1_16FlashAttnFwdSm90INS1_25CollectiveMainloopFwdSm90ILi2EN4cute5tupleIJNS5_1CILi1EEES8_S8_EEENS6_IJNS7_ILi128EEESA_NS7_ILi192EEEEEELi128ENS_6half_tEfNS_4arch4Sm90ELb0ELb0ELb0ELb1ELb0ELb0ELb0ELb1ELb1ELb1ELb0ELb0EEENS1_21CollectiveEpilogueFwdINS6_IJSA_SA_SA_EEES9_SD_SF_Li256ELb1ELb1ELb0ELb0EEENS1_36VarlenDynamicPersistentTileSchedulerILi128ELi128ELi256ELi128ELb0ELb1ELb1ELb0ELb1ELb1EEEEEEEEEvNT_6ParamsE,@"STO_CUDA_ENTRY STV_DEFAULT"
_ZN7cutlass13device_kernelIN5flash11enable_sm90INS1_16FlashAttnFwdSm90INS1_25CollectiveMainloopFwdSm90ILi2EN4cute5tupleIJNS5_1CILi1EEES8_S8_EEENS6_IJNS7_ILi128EEESA_NS7_ILi192EEEEEELi128ENS_6half_tEfNS_4arch4Sm90ELb0ELb0ELb0ELb1ELb0ELb0ELb0ELb1ELb1ELb1ELb0ELb0EEENS1_21CollectiveEpilogueFwdINS6_IJSA_SA_SA_EEES9_SD_SF_Li256ELb1ELb1ELb0ELb0EEENS1_36VarlenDynamicPersistentTileSchedulerILi128ELi128ELi256ELi128ELb0ELb1ELb1ELb0ELb1ELb1EEEEEEEEEvNT_6ParamsE:
        /* <DEDUP_REMOVED lines=18> */
.L_x_359:
[----:B------:R-:W-:Y:S05]  /*0120*/  BSYNC B0 ;  /* 0x0000000000007941 */ /* 0x000fea0003800000 */
.L_x_358:
        /* <DEDUP_REMOVED lines=41> */
.L_x_360:
[----:B------:R-:W3:Y:S01]  /*03c0*/  SHFL.IDX PT, R2, R0, RZ, 0x1f ;  /* 0x00001fff00027589 */ /* 0x000ee200000e0000 */
[----:B------:R-:W-:Y:S01]  /*03d0*/  NOP ;  /* 0x0000000000007918 */ /* 0x000fe20000000000 */
[----:B---3--:R-:W-:-:S13]  /*03e0*/  ISETP.NE.AND P0, PT, R2, RZ, PT ;  /* 0x000000ff0200720c */ /* 0x008fda0003f05270 */
        /* <DEDUP_REMOVED lines=18> */
[----:B---3--:R-:W-:Y:S01]  /*0510*/  NOP ;  /* 0x0000000000007918 */ /* 0x008fe20000000000 */
.L_x_361:
[----:B------:R-:W3:Y:S01]  /*0520*/  SHFL.IDX PT, R2, R0, RZ, 0x1f ;  /* 0x00001fff00027589 */ /* 0x000ee200000e0000 */
[----:B------:R-:W-:Y:S01]  /*0530*/  NOP ;  /* 0x0000000000007918 */ /* 0x000fe20000000000 */
[----:B---3--:R-:W-:-:S13]  /*0540*/  ISETP.NE.AND P0, PT, R2, RZ, PT ;  /* 0x000000ff0200720c */ /* 0x008fda0003f05270 */
[----:B------:R-:W-:Y:S05]  /*0550*/  @P0 BRA `(.L_x_362) ;  /* 0x0000000000380947 */ /* 0x000fea0003800000 */
[----:B0-----:R-:W0:Y:S01]  /*0560*/  S2UR UR5, SR_CgaCtaId ;  /* 0x00000000000579c3 */ /* 0x001e220000008800 */
[----:B------:R-:W-:Y:S01]  /*0570*/  UMOV UR4, 0x400 ;  /* 0x0000040000047882 */ /* 0x000fe20000000000 */
[----:B------:R-:W-:Y:S01]  /*0580*/  UMOV UR7, 0x1 ;  /* 0x0000000100077882 */ /* 0x000fe20000000000 */
[----:B------:R-:W-:Y:S01]  /*0590*/  ELECT P0, URZ, PT ;  /* 0x00000000003f782f */ /* 0x000fe20003800000 */
[----:B0-----:R-:W-:Y:S02]  /*05a0*/  ULEA UR6, UR5, UR4, 0x18 ;  /* 0x0000000405067291 */ /* 0x001fe4000f8ec03f */
[----:B------:R-:W-:-:S04]  /*05b0*/  UIADD3 UR4, -UR7, 0x100000, URZ ;  /* 0x0010000007047890 */ /* 0x000fc8000fffe13f */
[----:B------:R-:W-:Y:S02]  /*05c0*/  USHF.L.U32 UR5, UR4, 0xb, URZ ;  /* 0x0000000b04057899 */ /* 0x000fe4000800063f */
[----:B------:R-:W-:Y:S01]  /*05d0*/  USHF.L.U32 UR4, UR4, 0x1, URZ ;  /* 0x0000000104047899 */ /* 0x000fe2000800063f */
[----:B------:R-:W0:Y:S11]  /*05e0*/  FENCE.VIEW.ASYNC.S ;  /* 0x00000000000073c6 */ /* 0x000e360000000000 */
[----:B0-----:R3:W0:Y:S01]  /*05f0*/  SYNCS.EXCH.64 URZ, [UR6+0x34870], UR4 ;  /* 0x03487004063f75b2 */ /* 0x0016220008000100 */
[----:B------:R3:W0:Y:S01]  /*0600*/  SYNCS.EXCH.64 URZ, [UR6+0x34880], UR4 ;  /* 0x03488004063f75b2 */ /* 0x0006220008000100 */
[----:B------:R3:W0:Y:S01]  /*0610*/  SYNCS.EXCH.64 URZ, [UR6+0x34878], UR4 ;  /* 0x03487804063f75b2 */ /* 0x0006220008000100 */
[----:B------:R3:W0:Y:S02]  /*0620*/  SYNCS.EXCH.64 URZ, [UR6+0x34888], UR4 ;  /* 0x03488804063f75b2 */ /* 0x0006240008000100 */
[----:B---3--:R-:W-:Y:S01]  /*0630*/  NOP ;  /* 0x0000000000007918 */ /* 0x008fe20000000000 */
.L_x_362:
        /* <DEDUP_REMOVED lines=22> */
.L_x_363:
        /* <DEDUP_REMOVED lines=22> */
.L_x_364:
[----:B0-----:R-:W-:Y:S01]  /*0900*/  UMOV UR4, 0x1 ;  /* 0x0000000100047882 */ /* 0x001fe20000000000 */
[----:B------:R-:W-:Y:S01]  /*0910*/  PLOP3.LUT P0, PT, PT, PT, UP0, 0x80, 0x0 ;  /* 0x000000000000781c */ /* 0x000fe20003f0f008 */
[----:B------:R-:W-:Y:S01]  /*0920*/  USEL UR4, UR4, 0x2, !UP0 ;  /* 0x0000000204047887 */ /* 0x000fe2000c000000 */
[----:B------:R-:W-:-:S05]  /*0930*/  NOP ;  /* 0x0000000000007918 */ /* 0x000fca0000000000 */
[----:B------:R-:W-:-:S05]  /*0940*/  IMAD.U32 R2, RZ, RZ, UR4 ;  /* 0x00000004ff027e24 */ /* 0x000fca000f8e00ff */
[----:B------:R0:W-:Y:S01]  /*0950*/  STL [R1+0x58], R2 ;  /* 0x0000580201007387 */ /* 0x0001e20000100800 */
[----:B-12-4-:R-:W-:Y:S06]  /*0960*/  BAR.SYNC.DEFER_BLOCKING 0x0 ;  /* 0x0000000000007b1d */ /* 0x016fec0000010000 */
[----:B------:R-:W-:Y:S05]  /*0970*/  @!P0 BRA `(.L_x_365) ;  /* 0x0000008400e88947 */ /* 0x000fea0003800000 */
.L_x_366:
[----:B------:R-:W-:-:S08]  /*0980*/  NOP ;  /* 0x0000000000007918 */ /* 0x000fd00000000000 */
[----:B------:R-:W1:Y:S02]  /*0990*/  USETMAXREG.TRY_ALLOC.CTAPOOL UP0, 0xf0 ;  /* 0x000000f0000079c8 */ /* 0x000e640008000600 */
[----:B-1----:R-:W-:-:S13]  /*09a0*/  PLOP3.LUT P0, PT, PT, PT, UP0, 0x80, 0x0 ;  /* 0x000000000000781c */ /* 0x002fda0003f0f008 */
[----:B------:R-:W-:Y:S05]  /*09b0*/  @!P0 BRA `(.L_x_366) ;  /* 0xfffffffc00f08947 */ /* 0x000fea000383ffff */
[----:B------:R-:W1:Y:S08]  /*09c0*/  S2UR UR5, SR_CgaCtaId ;  /* 0x00000000000579c3 */ /* 0x000e700000008800 */
[----:B------:R-:W-:Y:S06]  /*09d0*/  BAR.ARV 0x8, 0x180 ;  /* 0x0206000000007b1d */ /* 0x000fec0000002000 */
[----:B------:R-:W-:-:S02]  /*09e0*/  UMOV UR4, 0x400 ;  /* 0x0000040000047882 */ /* 0x000fc40000000000 */
[----:B------:R-:W-:Y:S01]  /*09f0*/  BAR.SYNC.DEFER_BLOCKING 0x5, 0x180 ;  /* 0x0146000000007b1d */ /* 0x000fe20000010000 */
[----:B-1----:R-:W-:-:S09]  /*0a00*/  ULEA UR4, UR5, UR4, 0x18 ;  /* 0x0000000405047291 */ /* 0x002fd2000f8ec03f */
[----:B------:R-:W1:Y:S01]  /*0a10*/  LDS.128 R44, [UR4+0x348d0] ;  /* 0x0348d004ff2c7984 */ /* 0x000e620008000c00 */
[----:B------:R-:W-:Y:S01]  /*0a20*/  ULDC UR4, c[0x0][0xc3c] ;  /* 0x00030f0000047ab9 */ /* 0x000fe20000000800 */
[----:B------:R-:W-:Y:S06]  /*0a30*/  BAR.ARV 0x4, 0x180 ;  /* 0x0106000000007b1d */ /* 0x000fec0000002000 */
[----:B-1----:R-:W-:-:S13]  /*0a40*/  ISETP.GE.AND P0, PT, R47, UR4, PT ;  /* 0x000000042f007c0c */ /* 0x002fda000bf06270 */
[----:B------:R-:W-:Y:S05]  /*0a50*/  @P0 EXIT ;  /* 0x000000000000094d */ /* 0x000fea0003800000 */
[----:B0-----:R-:W2:Y:S01]  /*0a60*/  LDL R2, [R1+0x58] ;  /* 0x0000580001027983 */ /* 0x001ea20000100800 */
[----:B------:R-:W-:Y:S01]  /*0a70*/  R2UR UR6, R45 ;  /* 0x000000002d0672ca */ /* 0x000fe200000e0000 */
[----:B------:R-:W-:Y:S01]  /*0a80*/  IMAD.MOV.U32 R186, RZ, RZ, RZ ;  /* 0x000000ffffba7224 */ /* 0x000fe200078e00ff */
[----:B------:R-:W-:Y:S01]  /*0a90*/  R2UR UR5, R46 ;  /* 0x000000002e0572ca */ /* 0x000fe200000e0000 */
[----:B------:R-:W0:Y:S01]  /*0aa0*/  S2R R0, SR_TID.X ;  /* 0x0000000000007919 */ /* 0x000e220000002100 */
[----:B------:R-:W-:Y:S02]  /*0ab0*/  IMAD.MOV.U32 R16, RZ, RZ, RZ ;  /* 0x000000ffff107224 */ /* 0x000fe400078e00ff */
[----:B0-----:R-:W-:-:S05]  /*0ac0*/  VIADD R196, R0, 0xffffff80 ;  /* 0xffffff8000c47836 */ /* 0x001fca0000000000 */
[----:B------:R-:W-:-:S04]  /*0ad0*/  SHF.R.S32.HI R3, RZ, 0x1f, R196 ;  /* 0x0000001fff037819 */ /* 0x000fc800000114c4 */
[CC--:B------:R-:W-:Y:S02]  /*0ae0*/  LEA.HI R5, R3.reuse, R196.reuse, RZ, 0x7 ;  /* 0x000000c403057211 */ /* 0x0c0fe400078f38ff */
[----:B------:R-:W-:Y:S02]  /*0af0*/  LEA.HI R0, R3, R196, RZ, 0x4 ;  /* 0x000000c403007211 */ /* 0x000fe400078f20ff */
[----:B------:R-:W-:Y:S02]  /*0b00*/  LOP3.LUT R187, R5, 0xffffff80, RZ, 0xc0, !PT ;  /* 0xffffff8005bb7812 */ /* 0x000fe400078ec0ff */
[----:B------:R-:W-:Y:S02]  /*0b10*/  SHF.R.S32.HI R9, RZ, 0x4, R0 ;  /* 0x00000004ff097819 */ /* 0x000fe40000011400 */
[----:B------:R-:W-:Y:S01]  /*0b20*/  LOP3.LUT R7, R0, 0x3fffff0, RZ, 0xc0, !PT ;  /* 0x03fffff000077812 */ /* 0x000fe200078ec0ff */
[----:B------:R-:W-:Y:S01]  /*0b30*/  IMAD.IADD R187, R196, 0x1, -R187 ;  /* 0x00000001c4bb7824 */ /* 0x000fe200078e0abb */
[----:B------:R-:W-:-:S02]  /*0b40*/  LEA.HI R0, R0, R9, RZ, 0x1 ;  /* 0x0000000900007211 */ /* 0x000fc400078f08ff */
[----:B------:R-:W-:Y:S01]  /*0b50*/  SHF.R.S32.HI R188, RZ, 0x7, R5 ;  /* 0x00000007ffbc7819 */ /* 0x000fe20000011405 */
[----:B------:R-:W-:Y:S01]  /*0b60*/  IMAD.IADD R7, R196, 0x1, -R7 ;  /* 0x00000001c4077824 */ /* 0x000fe200078e0a07 */
[----:B------:R-:W-:Y:S02]  /*0b70*/  SHF.R.S32.HI R4, RZ, 0x1f, R187 ;  /* 0x0000001fff047819 */ /* 0x000fe400000114bb */
[----:B------:R-:W-:Y:S02]  /*0b80*/  LOP3.LUT R0, R0, 0x1ffffffe, RZ, 0xc0, !PT ;  /* 0x1ffffffe00007812 */ /* 0x000fe400078ec0ff */
[CC--:B------:R-:W-:Y:S02]  /*0b90*/  LEA.HI R6, R4.reuse, R187.reuse, RZ, 0x2 ;  /* 0x000000bb04067211 */ /* 0x0c0fe400078f10ff */
[----:B------:R-:W-:Y:S01]  /*0ba0*/  LEA.HI R4, R4, R187, RZ, 0x5 ;  /* 0x000000bb04047211 */ /* 0x000fe200078f28ff */
[----:B------:R-:W-:Y:S01]  /*0bb0*/  IMAD.IADD R0, R9, 0x1, -R0 ;  /* 0x0000000109007824 */ /* 0x000fe200078e0a00 */
[--C-:B------:R-:W-:Y:S01]  /*0bc0*/  SHF.R.S32.HI R8, RZ, 0x2, R6.reuse ;  /* 0x00000002ff087819 */ /* 0x100fe20000011406 */
[----:B------:R-:W-:Y:S01]  /*0bd0*/  IMAD.MOV.U32 R9, RZ, RZ, -0x2 ;  /* 0xfffffffeff097424 */ /* 0x000fe200078e00ff */
[----:B------:R-:W-:-:S02]  /*0be0*/  SHF.R.S32.HI R11, RZ, 0x1f, R6 ;  /* 0x0000001fff0b7819 */ /* 0x000fc40000011406 */
[----:B------:R-:W-:Y:S02]  /*0bf0*/  LEA.HI R5, R5, R188, RZ, 0x1 ;  /* 0x000000bc05057211 */ /* 0x000fe400078f08ff */
[----:B------:R-:W-:Y:S02]  /*0c00*/  LEA.HI R11, R11, R8, RZ, 0x3 ;  /* 0x000000080b0b7211 */ /* 0x000fe400078f18ff */
[----:B------:R-:W-:Y:S02]  /*0c10*/  SHF.R.S32.HI R4, RZ, 0x5, R4 ;  /* 0x00000005ff047819 */ /* 0x000fe40000011404 */
[----:B------:R-:W-:Y:S02]  /*0c20*/  LOP3.LUT R11, R11, 0xfffffff8, RZ, 0xc0, !PT ;  /* 0xfffffff80b0b7812 */ /* 0x000fe400078ec0ff */
[----:B------:R-:W-:Y:S02]  /*0c30*/  LOP3.LUT R5, R5, 0x3fffffe, RZ, 0xc0, !PT ;  /* 0x03fffffe05057812 */ /* 0x000fe400078ec0ff */
[----:B------:R-:W-:Y:S01]  /*0c40*/  LOP3.LUT R6, R6, 0x7ffffffc, RZ, 0xc0, !PT ;  /* 0x7ffffffc06067812 */ /* 0x000fe200078ec0ff */
[----:B------:R-:W-:-:S02]  /*0c50*/  IMAD.IADD R11, R8, 0x1, -R11 ;  /* 0x00000001080b7824 */ /* 0x000fc400078e0a0b */
[----:B------:R-:W-:Y:S02]  /*0c60*/  IMAD.IADD R5, R188, 0x1, -R5 ;  /* 0x00000001bc057824 */ /* 0x000fe400078e0a05 */
[----:B------:R-:W-:Y:S02]  /*0c70*/  IMAD R4, R4, 0x10, R11 ;  /* 0x0000001004047824 */ /* 0x000fe400078e020b */
[----:B------:R-:W-:Y:S02]  /*0c80*/  IMAD.IADD R6, R187, 0x1, -R6 ;  /* 0x00000001bb067824 */ /* 0x000fe400078e0a06 */
[----:B------:R-:W-:Y:S02]  /*0c90*/  IMAD R189, R5, 0x40, R4 ;  /* 0x0000004005bd7824 */ /* 0x000fe400078e0204 */
[----:B------:R-:W-:Y:S01]  /*0ca0*/  IMAD R190, R6, R9, 0x80 ;  /* 0x0000008006be7424 */ /* 0x000fe200078e0209 */
[----:B--2---:R-:W-:Y:S02]  /*0cb0*/  R2UR UR4, R2 ;  /* 0x00000000020472ca */ /* 0x004fe400000e0000 */
[----:B------:R-:W-:-:S05]  /*0cc0*/  LEA.HI R2, R3, R196, RZ, 0x5 ;  /* 0x000000c403027211 */ /* 0x000fca00078f28ff */
[----:B------:R-:W-:-:S05]  /*0cd0*/  IMAD.SHL.U32 R2, R2, 0x20, RZ ;  /* 0x0000002002027824 */ /* 0x000fca00078e00ff */
[----:B------:R-:W-:Y:S01]  /*0ce0*/  LOP3.LUT R2, R2, 0xfffffc00, RZ, 0xc0, !PT ;  /* 0xfffffc0002027812 */ /* 0x000fe200078ec0ff */
[----:B------:R-:W-:-:S04]  /*0cf0*/  ULOP3.LUT UR4, UR4, 0x1, URZ, 0xfc, !UPT ;  /* 0x0000000104047892 */ /* 0x000fc8000f8efc3f */
[----:B------:R-:W-:Y:S01]  /*0d00*/  IMAD R7, R7, 0x40, R2 ;  /* 0x0000004007077824 */ /* 0x000fe200078e0202 */
[CC--:B------:R-:W-:Y:S01]  /*0d10*/  LEA.HI R2, R3.reuse, R196.reuse, RZ, 0x2 ;  /* 0x000000c403027211 */ /* 0x0c0fe200078f10ff */
[----:B------:R-:W-:Y:S01]  /*0d20*/  IMAD.U32 R193, RZ, RZ, UR4 ;  /* 0x00000004ffc17e24 */ /* 0x000fe2000f8e00ff */
[----:B------:R-:W-:Y:S01]  /*0d30*/  LEA.HI R3, R3, R196, RZ, 0x3 ;  /* 0x000000c403037211 */ /* 0x000fe200078f18ff */
[----:B------:R-:W-:Y:S01]  /*0d40*/  IMAD R192, R0, 0x8, R7 ;  /* 0x0000000800c07824 */ /* 0x000fe200078e0207 */
[----:B------:R-:W-:Y:S01]  /*0d50*/  LOP3.LUT R7, R2, 0xfffffffc, RZ, 0xc0, !PT ;  /* 0xfffffffc02077812 */ /* 0x000fe200078ec0ff */
[----:B------:R-:W-:Y:S01]  /*0d60*/  IMAD.MOV.U32 R2, RZ, RZ, RZ ;  /* 0x000000ffff027224 */ /* 0x000fe200078e00ff */
[----:B------:R-:W-:Y:S02]  /*0d70*/  LOP3.LUT R19, R3, 0xfffffff8, RZ, 0xc0, !PT ;  /* 0xfffffff803137812 */ /* 0x000fe400078ec0ff */
[----:B------:R-:W-:Y:S01]  /*0d80*/  SHF.R.S32.HI R184, RZ, 0x3, R3 ;  /* 0x00000003ffb87819 */ /* 0x000fe20000011403 */
[----:B------:R-:W-:-:S02]  /*0d90*/  IMAD.IADD R7, R196, 0x1, -R7 ;  /* 0x00000001c4077824 */ /* 0x000fc400078e0a07 */
[----:B------:R-:W-:-:S03]  /*0da0*/  IMAD.IADD R19, R196, 0x1, -R19 ;  /* 0x00000001c4137824 */ /* 0x000fc600078e0a13 */
[----:B------:R-:W-:Y:S01]  /*0db0*/  LEA.HI R0, R7, R7, RZ, 0x1 ;  /* 0x0000000707007211 */ /* 0x000fe200078f08ff */
[----:B------:R-:W-:-:S03]  /*0dc0*/  IMAD.SHL.U32 R17, R19, 0x8, RZ ;  /* 0x0000000813117824 */ /* 0x000fc600078e00ff */
[----:B------:R-:W-:Y:S01]  /*0dd0*/  LOP3.LUT R0, R0, 0x1ffffffe, RZ, 0xc0, !PT ;  /* 0x1ffffffe00007812 */ /* 0x000fe200078ec0ff */
[----:B------:R-:W-:Y:S01]  /*0de0*/  VIADD R18, R17, 0x40 ;  /* 0x0000004011127836 */ /* 0x000fe20000000000 */
[----:B------:R-:W-:-:S03]  /*0df0*/  SHF.R.S32.HI R195, RZ, 0x1f, R17 ;  /* 0x0000001fffc37819 */ /* 0x000fc60000011411 */
[----:B------:R-:W-:Y:S01]  /*0e00*/  IMAD.IADD R0, R7, 0x1, -R0 ;  /* 0x0000000107007824 */ /* 0x000fe200078e0a00 */
[----:B------:R-:W-:-:S03]  /*0e10*/  SHF.R.S32.HI R194, RZ, 0x1f, R18 ;  /* 0x0000001fffc27819 */ /* 0x000fc60000011412 */
[----:B------:R-:W-:-:S07]  /*0e20*/  IMAD R191, R0, 0x8, R189 ;  /* 0x0000000800bf7824 */ /* 0x000fce00078e02bd */
.L_x_409:
[----:B0-2-4-:R-:W0:Y:S01]  /*0e30*/  LDC.64 R4, c[0x0][0xc88] ;  /* 0x00032200ff047b82 */ /* 0x015e220000000a00 */
[----:B------:R-:W-:Y:S01]  /*0e40*/  ULDC.64 UR12, c[0x0][0x208] ;  /* 0x00008200000c7ab9 */ /* 0x000fe20000000a00 */
[----:B------:R-:W-:Y:S01]  /*0e50*/  ULDC.64 UR8, c[0x0][0xa28] ;  /* 0x00028a0000087ab9 */ /* 0x000fe20000000a00 */
[----:B------:R-:W-:Y:S01]  /*0e60*/  ULDC.64 UR10, c[0x0][0xa20] ;  /* 0x00028800000a7ab9 */ /* 0x000fe20000000a00 */
[----:B0-----:R-:W-:-:S06]  /*0e70*/  IMAD.WIDE R4, R47, 0x4, R4 ;  /* 0x000000042f047825 */ /* 0x001fcc00078e0204 */
[----:B------:R-:W2:Y:S01]  /*0e80*/  LDG.E R4, desc[UR12][R4.64] ;  /* 0x0000000c04047981 */ /* 0x000ea2000c1e1900 */
[----:B------:R-:W-:Y:S02]  /*0e90*/  UISETP.NE.U32.AND UP0, UPT, UR8, URZ, UPT ;  /* 0x0000003f0800728c */ /* 0x000fe4000bf05070 */
[----:B------:R-:W-:Y:S02]  /*0ea0*/  UISETP.NE.U32.AND UP1, UPT, UR10, URZ, UPT ;  /* 0x0000003f0a00728c */ /* 0x000fe4000bf25070 */
[----:B------:R-:W-:Y:S02]  /*0eb0*/  UISETP.NE.AND.EX UP0, UPT, UR9, URZ, UPT, UP0 ;  /* 0x0000003f0900728c */ /* 0x000fe4000bf05300 */
[----:B------:R-:W-:-:S04]  /*0ec0*/  UISETP.NE.AND.EX UP1, UPT, UR11, URZ, UPT, UP1 ;  /* 0x0000003f0b00728c */ /* 0x000fc8000bf25310 */
[----:B------:R-:W-:Y:S02]  /*0ed0*/  PLOP3.LUT P0, PT, PT, PT, UP0, 0x80, 0x0 ;  /* 0x000000000000781c */ /* 0x000fe40003f0f008 */
[----:B------:R-:W-:Y:S02]  /*0ee0*/  PLOP3.LUT P1, PT, PT, PT, UP1, 0x80, 0x0 ;  /* 0x000000000000781c */ /* 0x000fe40003f2f018 */
[----:B--2---:R-:W-:-:S13]  /*0ef0*/  R2UR UR61, R4 ;  /* 0x00000000043d72ca */ /* 0x004fda00000e0000 */
[----:B------:R-:W-:Y:S02]  /*0f00*/  USHF.R.S32.HI UR4, URZ, 0x1f, UR61 ;  /* 0x0000001f3f047899 */ /* 0x000fe4000801143d */
[----:B------:R-:W-:Y:S02]  /*0f10*/  @UP0 ULEA UR8, UP2, UR61, UR8, 0x2 ;  /* 0x000000083d080291 */ /* 0x000fe4000f84103f */
[----:B------:R-:W-:Y:S02]  /*0f20*/  @UP1 ULEA UR10, UP3, UR61, UR10, 0x2 ;  /* 0x0000000a3d0a1291 */ /* 0x000fe4000f86103f */
[----:B------:R-:W-:Y:S02]  /*0f30*/  @UP0 ULEA.HI.X UR9, UR61, UR9, UR4, 0x2, UP2 ;  /* 0x000000093d090291 */ /* 0x000fe400090f1404 */
[----:B------:R-:W-:Y:S01]  /*0f40*/  IMAD.U32 R185, RZ, RZ, UR4 ;  /* 0x00000004ffb97e24 */ /* 0x000fe2000f8e00ff */
[----:B------:R-:W-:Y:S01]  /*0f50*/  @UP1 ULEA.HI.X UR11, UR61, UR11, UR4, 0x2, UP3 ;  /* 0x0000000b3d0b1291 */ /* 0x000fe200098f1404 */
[----:B------:R-:W-:-:S02]  /*0f60*/  IMAD.U32 R4, RZ, RZ, UR8 ;  /* 0x00000008ff047e24 */ /* 0x000fc4000f8e00ff */
[----:B------:R-:W-:Y:S01]  /*0f70*/  IMAD.U32 R6, RZ, RZ, UR10 ;  /* 0x0000000aff067e24 */ /* 0x000fe2000f8e00ff */
[----:B------:R-:W-:Y:S01]  /*0f80*/  ULDC UR4, c[0x0][0x424] ;  /* 0x0001090000047ab9 */ /* 0x000fe20000000800 */
[----:B------:R-:W-:Y:S01]  /*0f90*/  IMAD.U32 R5, RZ, RZ, UR9 ;  /* 0x00000009ff057e24 */ /* 0x000fe2000f8e00ff */
[----:B------:R-:W-:Y:S01]  /*0fa0*/  ULDC.64 UR8, c[0x0][0x418] ;  /* 0x0001060000087ab9 */ /* 0x000fe20000000a00 */
[----:B------:R-:W-:-:S03]  /*0fb0*/  IMAD.U32 R7, RZ, RZ, UR11 ;  /* 0x0000000bff077e24 */ /* 0x000fc6000f8e00ff */
[----:B------:R-:W2:Y:S04]  /*0fc0*/  @P0 LDG.E R4, desc[UR12][R4.64] ;  /* 0x0000000c04040981 */ /* 0x000ea8000c1e1900 */
[----:B---3--:R-:W3:Y:S01]  /*0fd0*/  @P1 LDG.E R6, desc[UR12][R6.64] ;  /* 0x0000000c06061981 */ /* 0x008ee2000c1e1900 */
[----:B------:R-:W-:Y:S01]  /*0fe0*/  UISETP.NE.U32.AND UP0, UPT, UR8, URZ, UPT ;  /* 0x0000003f0800728c */ /* 0x000fe2000bf05070 */
[----:B------:R-:W-:Y:S01]  /*0ff0*/  IMAD.U32 R23, RZ, RZ, UR6 ;  /* 0x00000006ff177e24 */ /* 0x000fe2000f8e00ff */
[----:B------:R-:W-:Y:S01]  /*1000*/  ULDC UR6, c[0x0][0x2f0] ;  /* 0x0000bc0000067ab9 */ /* 0x000fe20000000800 */
[----:B------:R-:W-:Y:S01]  /*1010*/  UMOV UR48, URZ ;  /* 0x0000003f00307c82 */ /* 0x000fe20008000000 */
[----:B------:R-:W-:Y:S01]  /*1020*/  UISETP.NE.AND.EX UP0, UPT, UR9, URZ, UPT, UP0 ;  /* 0x0000003f0900728c */ /* 0x000fe2000bf05300 */
[----:B------:R-:W-:Y:S01]  /*1030*/  IMAD.MOV.U32 R0, RZ, RZ, RZ ;  /* 0x000000ffff007224 */ /* 0x000fe200078e00ff */
[----:B------:R-:W-:-:S02]  /*1040*/  CS2R R20, SRZ ;  /* 0x0000000000147805 */ /* 0x000fc4000001ff00 */
[----:B------:R-:W-:Y:S01]  /*1050*/  CS2R R86, SRZ ;  /* 0x0000000000567805 */ /* 0x000fe2000001ff00 */
[----:B------:R-:W-:Y:S01]  /*1060*/  USEL UR4, UR4, 0x1, UP0 ;  /* 0x0000000104047887 */ /* 0x000fe20008000000 */
[----:B------:R-:W-:Y:S02]  /*1070*/  CS2R R84, SRZ ;  /* 0x0000000000547805 */ /* 0x000fe4000001ff00 */
[----:B------:R-:W-:Y:S02]  /*1080*/  CS2R R82, SRZ ;  /* 0x0000000000527805 */ /* 0x000fe4000001ff00 */
[----:B------:R-:W-:Y:S01]  /*1090*/  CS2R R80, SRZ ;  /* 0x0000000000507805 */ /* 0x000fe2000001ff00 */
[----:B------:R-:W-:Y:S01]  /*10a0*/  UIMAD UR4, UR4, UR6, URZ ;  /* 0x00000006040472a4 */ /* 0x000fe2000f8e023f */
        /* <DEDUP_REMOVED lines=20> */
[----:B------:R-:W-:Y:S01]  /*11f0*/  CS2R R38, SRZ ;  /* 0x0000000000267805 */ /* 0x000fe2000001ff00 */
[----:B-1----:R-:W-:Y:S01]  /*1200*/  IMAD.U32 R22, RZ, RZ, UR5 ;  /* 0x00000005ff167e24 */ /* 0x002fe2000f8e00ff */
[----:B--2---:R-:W-:Y:S02]  /*1210*/  @P0 R2UR UR48, R4 ;  /* 0x00000000043002ca */ /* 0x004fe400000e0000 */
[----:B------:R-:W-:Y:S02]  /*1220*/  PLOP3.LUT P0, PT, PT, PT, PT, 0x80, 0x0 ;  /* 0x000000000000781c */ /* 0x000fe40003f0f070 */
[----:B---3--:R-:W-:Y:S01]  /*1230*/  @P1 R2UR UR4, R6 ;  /* 0x00000000060412ca */ /* 0x008fe200000e0000 */
[----:B------:R-:W-:-:S14]  /*1240*/  @P1 BRA `(.L_x_367) ;  /* 0x0000000000381947 */ /* 0x000fdc0003800000 */
[----:B------:R-:W-:Y:S02]  /*1250*/  ULDC.64 UR6, c[0x0][0xa08] ;  /* 0x0002820000067ab9 */ /* 0x000fe40000000a00 */
[----:B------:R-:W-:-:S04]  /*1260*/  ISETP.NE.U32.AND P1, PT, RZ, UR6, PT ;  /* 0x00000006ff007c0c */ /* 0x000fc8000bf25070 */
[----:B------:R-:W-:-:S13]  /*1270*/  ISETP.NE.AND.EX P1, PT, RZ, UR7, PT, P1 ;  /* 0x00000007ff007c0c */ /* 0x000fda000bf25310 */
[----:B------:R-:W-:Y:S05]  /*1280*/  @!P1 BRA `(.L_x_367) ;  /* 0x0000000000289947 */ /* 0x000fea0003800000 */
[----:B------:R-:W-:Y:S01]  /*1290*/  ULDC.64 UR4, c[0x0][0xa08] ;  /* 0x0002820000047ab9 */ /* 0x000fe20000000a00 */
[----:B------:R-:W-:Y:S01]  /*12a0*/  ULDC.64 UR6, c[0x0][0x208] ;  /* 0x0000820000067ab9 */ /* 0x000fe20000000a00 */
[----:B------:R-:W-:-:S06]  /*12b0*/  UIMAD.WIDE UR4, UR61, 0x4, UR4 ;  /* 0x000000043d0478a5 */ /* 0x000fcc000f8e0204 */
[----:B------:R-:W-:Y:S02]  /*12c0*/  IMAD.U32 R4, RZ, RZ, UR4 ;  /* 0x00000004ff047e24 */ /* 0x000fe4000f8e00ff */
[----:B------:R-:W-:-:S05]  /*12d0*/  IMAD.U32 R5, RZ, RZ, UR5 ;  /* 0x00000005ff057e24 */ /* 0x000fca000f8e00ff */
[----:B------:R-:W2:Y:S04]  /*12e0*/  LDG.E R6, desc[UR6][R4.64] ;  /* 0x0000000604067981 */ /* 0x000ea8000c1e1900 */
[----:B------:R-:W3:Y:S01]  /*12f0*/  LDG.E R3, desc[UR6][R4.64+0x4] ;  /* 0x0000040604037981 */ /* 0x000ee2000c1e1900 */
[----:B--2---:R-:W-:Y:S02]  /*1300*/  R2UR UR4, R6 ;  /* 0x00000000060472ca */ /* 0x004fe400000e0000 */
[----:B---3--:R-:W-:-:S13]  /*1310*/  R2UR UR5, R3 ;  /* 0x00000000030572ca */ /* 0x008fda00000e0000 */
[----:B------:R-:W-:-:S12]  /*1320*/  UIADD3 UR4, -UR4, UR5, URZ ;  /* 0x0000000504047290 */ /* 0x000fd8000fffe13f */
.L_x_367:
[----:B------:R-:W-:Y:S01]  /*1330*/  UIADD3 UR48, -UR48, UR4, URZ ;  /* 0x0000000430307290 */ /* 0x000fe2000fffe13f */
[----:B------:R-:W-:Y:S02]  /*1340*/  CS2R R88, SRZ ;  /* 0x0000000000587805 */ /* 0x000fe4000001ff00 */
[----:B------:R-:W-:Y:S02]  /*1350*/  CS2R R34, SRZ ;  /* 0x0000000000227805 */ /* 0x000fe4000001ff00 */
[----:B------:R-:W-:Y:S01]  /*1360*/  CS2R R90, SRZ ;  /* 0x00000000005a7805 */ /* 0x000fe2000001ff00 */
[----:B------:R-:W-:Y:S01]  /*1370*/  UISETP.GE.AND UP0, UPT, UR48, 0x1, UPT ;  /* 0x000000013000788c */ /* 0x000fe2000bf06270 */
[----:B------:R-:W-:Y:S01]  /*1380*/  CS2R R6, SRZ ;  /* 0x0000000000067805 */ /* 0x000fe2000001ff00 */
[----:B------:R-:W-:Y:S01]  /*1390*/  UIADD3 UR4, UR48, 0x7f, URZ ;  /* 0x0000007f30047890 */ /* 0x000fe2000fffe03f */
[----:B------:R-:W-:Y:S02]  /*13a0*/  IMAD.MOV.U32 R8, RZ, RZ, RZ ;  /* 0x000000ffff087224 */ /* 0x000fe400078e00ff */
[----:B------:R-:W-:Y:S01]  /*13b0*/  IMAD.MOV.U32 R10, RZ, RZ, RZ ;  /* 0x000000ffff0a7224 */ /* 0x000fe200078e00ff */
[----:B------:R-:W-:Y:S01]  /*13c0*/  PLOP3.LUT P1, PT, PT, PT, UP0, 0x80, 0x0 ;  /* 0x000000000000781c */ /* 0x000fe20003f2f008 */
[----:B------:R-:W-:Y:S01]  /*13d0*/  USHF.R.S32.HI UR5, URZ, 0x1f, UR4 ;  /* 0x0000001f3f057899 */ /* 0x000fe20008011404 */
[----:B------:R-:W-:-:S02]  /*13e0*/  IMAD.MOV.U32 R93, RZ, RZ, RZ ;  /* 0x000000ffff5d7224 */ /* 0x000fc400078e00ff */
[----:B------:R-:W-:Y:S01]  /*13f0*/  IMAD.MOV.U32 R24, RZ, RZ, RZ ;  /* 0x000000ffff187224 */ /* 0x000fe200078e00ff */
[----:B------:R-:W-:Y:S01]  /*1400*/  ULEA.HI UR5, UR5, UR4, URZ, 0x7 ;  /* 0x0000000405057291 */ /* 0x000fe2000f8f383f */
[----:B------:R-:W-:-:S07]  /*1410*/  IMAD.MOV.U32 R95, RZ, RZ, RZ ;  /* 0x000000ffff5f7224 */ /* 0x000fce00078e00ff */
[----:B------:R-:W-:Y:S05]  /*1420*/  @!P1 BRA `(.L_x_368) ;  /* 0x0000005800649947 */ /* 0x000fea0003800000 */
[----:B------:R-:W0:Y:S01]  /*1430*/  SHFL.IDX PT, R0, R188, RZ, 0x1f ;  /* 0x00001fffbc007589 */ /* 0x000e2200000e0000 */
[----:B------:R-:W1:Y:S01]  /*1440*/  S2UR UR8, SR_CgaCtaId ;  /* 0x00000000000879c3 */ /* 0x000e620000008800 */
[----:B------:R-:W-:Y:S01]  /*1450*/  UMOV UR7, 0x400 ;  /* 0x0000040000077882 */ /* 0x000fe20000000000 */
[----:B------:R-:W-:Y:S01]  /*1460*/  USHF.R.S32.HI UR49, URZ, 0x7, UR5 ;  /* 0x000000073f317899 */ /* 0x000fe20008011405 */
[----:B0-----:R-:W-:Y:S01]  /*1470*/  R2UR UR4, R0 ;  /* 0x00000000000472ca */ /* 0x001fe200000e0000 */
[----:B-1----:R-:W-:-:S04]  /*1480*/  ULEA UR7, UR8, UR7, 0x18 ;  /* 0x0000000708077291 */ /* 0x002fc8000f8ec03f */
[----:B------:R-:W-:-:S04]  /*1490*/  UIADD3 UR7, UR7, 0x10400, URZ ;  /* 0x0001040007077890 */ /* 0x000fc8000fffe03f */
[----:B------:R-:W-:-:S04]  /*14a0*/  ULOP3.LUT UP0, URZ, UR7, 0x3ff, URZ, 0xc0, !UPT ;  /* 0x000003ff073f7892 */ /* 0x000fc8000f80c03f */
[----:B------:R-:W-:Y:S02]  /*14b0*/  ULEA.HI UR6, UR4, UR4, URZ, 0x1 ;  /* 0x0000000404067291 */ /* 0x000fe4000f8f083f */
[----:B------:R-:W-:Y:S02]  /*14c0*/  PLOP3.LUT P0, PT, PT, PT, UP0, 0x80, 0x0 ;  /* 0x000000000000781c */ /* 0x000fe40003f0f008 */
[----:B------:R-:W-:-:S04]  /*14d0*/  ULOP3.LUT UR6, UR6, 0x1e, URZ, 0xc0, !UPT ;  /* 0x0000001e06067892 */ /* 0x000fc8000f8ec03f */
[----:B------:R-:W-:-:S04]  /*14e0*/  UIADD3 UR6, UR4, -UR6, URZ ;  /* 0x8000000604067290 */ /* 0x000fc8000fffe03f */
[----:B------:R-:W-:-:S04]  /*14f0*/  ULEA UR6, UR6, UR7, 0xd ;  /* 0x0000000706067291 */ /* 0x000fc8000f8e683f */
[----:B------:R-:W-:-:S04]  /*1500*/  USHF.R.U32.HI UR6, URZ, 0x4, UR6 ;  /* 0x000000043f067899 */ /* 0x000fc80008011606 */
[----:B------:R-:W-:Y:S01]  /*1510*/  ULOP3.LUT UR56, UR6, 0x3fff, URZ, 0xc0, !UPT ;  /* 0x00003fff06387892 */ /* 0x000fe2000f8ec03f */
[----:B------:R-:W-:Y:S11]  /*1520*/  @!P0 BRA `(.L_x_369) ;  /* 0x0000000000408947 */ /* 0x000ff60003800000 */
        /* <DEDUP_REMOVED lines=16> */
.L_x_369:
[----:B------:R-:W0:Y:S01]  /*1630*/  S2UR UR5, SR_CgaCtaId ;  /* 0x00000000000579c3 */ /* 0x000e220000008800 */
[----:B------:R-:W-:Y:S01]  /*1640*/  LEA.HI R0, R186, R186, RZ, 0x1 ;  /* 0x000000baba007211 */ /* 0x000fe200078f08ff */
[----:B------:R-:W-:Y:S01]  /*1650*/  UMOV UR4, 0x400 ;  /* 0x0000040000047882 */ /* 0x000fe20000000000 */
[----:B------:R-:W-:Y:S01]  /*1660*/  R2UR UR6, R193 ;  /* 0x00000000c10672ca */ /* 0x000fe200000e0000 */
[----:B------:R-:W-:Y:S01]  /*1670*/  BSSY B0, `(.L_x_370) ;  /* 0x000000a000007945 */ /* 0x000fe20003800000 */
[----:B------:R-:W-:-:S05]  /*1680*/  LOP3.LUT R3, R0, 0xfffffffe, RZ, 0xc0, !PT ;  /* 0xfffffffe00037812 */ /* 0x000fca00078ec0ff */
[----:B------:R-:W-:-:S05]  /*1690*/  IMAD.IADD R3, R186, 0x1, -R3 ;  /* 0x00000001ba037824 */ /* 0x000fca00078e0a03 */
[----:B------:R-:W-:Y:S01]  /*16a0*/  SHF.L.U32 R3, R3, 0x1f, RZ ;  /* 0x0000001f03037819 */ /* 0x000fe200000006ff */
[----:B------:R-:W-:-:S05]  /*16b0*/  IMAD.U32 R4, RZ, RZ, UR6 ;  /* 0x00000006ff047e24 */ /* 0x000fca000f8e00ff */
[----:B------:R-:W-:Y:S01]  /*16c0*/  ISETP.NE.AND P0, PT, R4, 0x3, PT ;  /* 0x000000030400780c */ /* 0x000fe20003f05270 */
[----:B0-----:R-:W-:-:S06]  /*16d0*/  ULEA UR4, UR5, UR4, 0x18 ;  /* 0x0000000405047291 */ /* 0x001fcc000f8ec03f */
[----:B------:R-:W-:-:S04]  /*16e0*/  IMAD.U32 R0, RZ, RZ, UR4 ;  /* 0x00000004ff007e24 */ /* 0x000fc8000f8e00ff */
[----:B------:R-:W0:Y:S02]  /*16f0*/  SYNCS.PHASECHK.TRANS64.TRYWAIT P1, [R0+URZ+0x34800], R3 ;  /* 0x03480003000075a7 */ /* 0x000e24000802017f */
[----:B0-----:R-:W-:Y:S05]  /*1700*/  @!P1 BRA `(.L_x_371) ;  /* 0x000000dc001c9947 */ /* 0x001fea0003800000 */
.L_x_534:
[----:B------:R-:W-:Y:S05]  /*1710*/  BSYNC B0 ;  /* 0x0000000000007941 */ /* 0x000fea0003800000 */
.L_x_370:
[----:B------:R-:W-:Y:S05]  /*1720*/  @!P0 BRA `(.L_x_372) ;  /* 0x0000000000048947 */ /* 0x000fea0003800000 */
[----:B------:R-:W-:Y:S01]  /*1730*/  BPT.TRAP 0x1 ;  /* 0x000000040000795c */ /* 0x000fe20000300000 */
.L_x_372:
[----:B------:R-:W-:Y:S01]  /*1740*/  IMAD R5, R2, 0x8, R0 ;  /* 0x0000000802057824 */ /* 0x000fe200078e0200 */
[----:B------:R-:W-:-:S04]  /*1750*/  SHF.L.U32 R4, R16, 0x1f, RZ ;  /* 0x0000001f10047819 */ /* 0x000fc800000006ff */
[----:B------:R1:W2:Y:S01]  /*1760*/  SYNCS.PHASECHK.TRANS64.TRYWAIT P2, [R5+URZ+0x34830], R4 ;  /* 0x03483004050075a7 */ /* 0x0002a2000804017f */
[----:B------:R-:W-:Y:S05]  /*1770*/  @!P0 BRA `(.L_x_373) ;  /* 0x0000000000048947 */ /* 0x000fea0003800000 */
[----:B------:R-:W-:Y:S01]  /*1780*/  BPT.TRAP 0x1 ;  /* 0x000000040000795c */ /* 0x000fe20000300000 */
.L_x_373:
[----:B0-----:R-:W0:Y:S01]  /*1790*/  S2R R3, SR_TID.X ;  /* 0x0000000000037919 */ /* 0x001e220000002100 */
[----:B------:R-:W-:Y:S01]  /*17a0*/  IMAD.MOV.U32 R151, RZ, RZ, RZ ;  /* 0x000000ffff977224 */ /* 0x000fe200078e00ff */
[----:B0-----:R-:W-:Y:S01]  /*17b0*/  LOP3.LUT P1, RZ, R3, 0x7f, RZ, 0xc0, !PT ;  /* 0x0000007f03ff7812 */ /* 0x001fe2000782c0ff */
[----:B--2---:R-:W-:-:S12]  /*17c0*/  @P2 BRA `(.L_x_374) ;  /* 0x0000000000082947 */ /* 0x004fd80003800000 */
[----:B------:R-:W0:Y:S02]  /*17d0*/  SYNCS.PHASECHK.TRANS64.TRYWAIT P2, [R5+URZ+0x34830], R4 ;  /* 0x03483004050075a7 */ /* 0x000e24000804017f */
[----:B0-----:R-:W-:Y:S05]  /*17e0*/  @!P2 BRA `(.L_x_375) ;  /* 0x000000d800f8a947 */ /* 0x001fea0003800000 */
.L_x_374:
[----:B------:R-:W-:Y:S05]  /*17f0*/  WARPSYNC.ALL ;  /* 0x0000000000007948 */ /* 0x000fea0003800000 */
[----:B------:R-:W-:Y:S01]  /*1800*/  R2UR UR4, R0 ;  /* 0x00000000000472ca */ /* 0x000fe200000e0000 */
[----:B------:R-:W-:Y:S01]  /*1810*/  ULOP3.LUT UR56, UR56, 0x10000, URZ, 0xfc, !UPT ;  /* 0x0001000038387892 */ /* 0x000fe2000f8efc3f */
[----:B------:R-:W-:Y:S01]  /*1820*/  R2UR UR58, R2 ;  /* 0x00000000023a72ca */ /* 0x000fe200000e0000 */
[----:B------:R-:W-:Y:S01]  /*1830*/  WARPGROUP.ARRIVE ;  /* 0x00000000000079c5 */ /* 0x000fe20000000000 */
[----:B------:R-:W-:Y:S01]  /*1840*/  UMOV UR57, 0x40000040 ;  /* 0x4000004000397882 */ /* 0x000fe20000000000 */
[----:B------:R-:W-:Y:S01]  /*1850*/  UMOV UR59, 0x40000040 ;  /* 0x40000040003b7882 */ /* 0x000fe20000000000 */
[----:B------:R-:W-:Y:S01]  /*1860*/  UIADD3 UR8, UR56, 0x2, URZ ;  /* 0x0000000238087890 */ /* 0x000fe2000fffe03f */
[----:B------:R-:W-:Y:S01]  /*1870*/  VIADD R3, R190, UR48 ;  /* 0x00000030be037c36 */ /* 0x000fe20008000000 */
[----:B------:R-:W-:Y:S01]  /*1880*/  UMOV UR9, 0x40000040 ;  /* 0x4000004000097882 */ /* 0x000fe20000000000 */
[----:B------:R-:W-:Y:S01]  /*1890*/  UMOV UR11, 0x40000040 ;  /* 0x40000040000b7882 */ /* 0x000fe20000000000 */
[----:B------:R-:W-:Y:S01]  /*18a0*/  UIADD3 UR12, UR56, 0x4, URZ ;  /* 0x00000004380c7890 */ /* 0x000fe2000fffe03f */
[----:B------:R-:W-:Y:S01]  /*18b0*/  IMAD.U32 R6, RZ, RZ, UR49 ;  /* 0x00000031ff067e24 */ /* 0x000fe2000f8e00ff */
[----:B------:R-:W-:Y:S01]  /*18c0*/  UMOV UR13, 0x40000040 ;  /* 0x40000040000d7882 */ /* 0x000fe20000000000 */
[----:B------:R-:W-:Y:S01]  /*18d0*/  UIADD3 UR4, UR4, 0x1c400, URZ ;  /* 0x0001c40004047890 */ /* 0x000fe2000fffe03f */
[----:B------:R-:W-:Y:S01]  /*18e0*/  P2R R88, PR, RZ, 0x2 ;  /* 0x00000002ff587803 */ /* 0x000fe20000000000 */
[----:B------:R-:W-:Y:S01]  /*18f0*/  UMOV UR15, 0x40000040 ;  /* 0x40000040000f7882 */ /* 0x000fe20000000000 */
[----:B------:R-:W-:Y:S01]  /*1900*/  UIADD3 UR16, UR56, 0x6, URZ ;  /* 0x0000000638107890 */ /* 0x000fe2000fffe03f */
[----:B------:R-:W-:Y:S01]  /*1910*/  IMAD R6, R6, -0x80, R3 ;  /* 0xffffff8006067824 */ /* 0x000fe200078e0203 */
[----:B------:R-:W-:Y:S01]  /*1920*/  USHF.R.U32.HI UR4, URZ, 0x4, UR4 ;  /* 0x000000043f047899 */ /* 0x000fe20008011604 */
[----:B------:R-:W-:Y:S01]  /*1930*/  P2R R90, PR, RZ, 0x1 ;  /* 0x00000001ff5a7803 */ /* 0x000fe20000000000 */
[----:B------:R-:W-:Y:S01]  /*1940*/  UMOV UR17, 0x40000040 ;  /* 0x4000004000117882 */ /* 0x000fe20000000000 */
[----:B------:R-:W-:Y:S01]  /*1950*/  UMOV UR19, 0x40000040 ;  /* 0x4000004000137882 */ /* 0x000fe20000000000 */
[----:B------:R-:W-:Y:S01]  /*1960*/  ULOP3.LUT UR4, UR4, 0x3fff, URZ, 0xc0, !UPT ;  /* 0x00003fff04047892 */ /* 0x000fe2000f8ec03f */
[C---:B------:R-:W-:Y:S01]  /*1970*/  ISETP.GT.AND P4, PT, R6.reuse, RZ, PT ;  /* 0x000000ff0600720c */ /* 0x040fe20003f84270 */
[----:B------:R-:W-:Y:S01]  /*1980*/  UIADD3 UR20, UR56, 0x400, URZ ;  /* 0x0000040038147890 */ /* 0x000fe2000fffe03f */
[C---:B------:R-:W-:Y:S01]  /*1990*/  ISETP.GT.AND P3, PT, R6.reuse, 0x1, PT ;  /* 0x000000010600780c */ /* 0x040fe20003f64270 */
[----:B------:R-:W-:Y:S01]  /*19a0*/  ULOP3.LUT UR60, UR4, 0x10000, URZ, 0xfc, !UPT ;  /* 0x00010000043c7892 */ /* 0x000fe2000f8efc3f */
[C---:B------:R-:W-:Y:S01]  /*19b0*/  ISETP.GT.AND P2, PT, R6.reuse, 0x8, PT ;  /* 0x000000080600780c */ /* 0x040fe20003f44270 */
[----:B------:R-:W-:Y:S01]  /*19c0*/  UMOV UR21, 0x40000040 ;  /* 0x4000004000157882 */ /* 0x000fe20000000000 */
[----:B------:R-:W-:Y:S01]  /*19d0*/  UMOV UR23, 0x40000040 ;  /* 0x4000004000177882 */ /* 0x000fe20000000000 */
[----:B------:R-:W-:Y:S01]  /*19e0*/  UIMAD UR58, UR58, 0xc00, UR60 ;  /* 0x00000c003a3a78a4 */ /* 0x000fe2000f8e023c */
[C---:B------:R-:W-:Y:S01]  /*19f0*/  ISETP.GT.AND P6, PT, R6.reuse, 0x9, PT ;  /* 0x000000090600780c */ /* 0x040fe20003fc4270 */
[----:B------:R-:W-:Y:S01]  /*1a00*/  UIADD3 UR24, UR56, 0x402, URZ ;  /* 0x0000040238187890 */ /* 0x000fe2000fffe03f */
[C---:B------:R-:W-:Y:S01]  /*1a10*/  ISETP.GT.AND P5, PT, R6.reuse, 0x10, PT ;  /* 0x000000100600780c */ /* 0x040fe20003fa4270 */
[----:B------:R-:W-:Y:S01]  /*1a20*/  UIADD3 UR10, UR58, 0x2, URZ ;  /* 0x000000023a0a7890 */ /* 0x000fe2000fffe03f */
[C---:B------:R-:W-:Y:S01]  /*1a30*/  ISETP.GT.AND P1, PT, R6.reuse, 0x59, PT ;  /* 0x000000590600780c */ /* 0x040fe20003f24270 */
[----:B------:R-:W-:Y:S01]  /*1a40*/  UIADD3 UR14, UR58, 0x4, URZ ;  /* 0x000000043a0e7890 */ /* 0x000fe2000fffe03f */
[----:B------:R-:W-:Y:S01]  /*1a50*/  ISETP.GT.AND P0, PT, R6, 0x60, PT ;  /* 0x000000600600780c */ /* 0x000fe20003f04270 */
[----:B------:R-:W-:-:S02]  /*1a60*/  UIADD3 UR18, UR58, 0x6, URZ ;  /* 0x000000063a127890 */ /* 0x000fc4000fffe03f */
[----:B------:R-:W-:Y:S01]  /*1a70*/  HGMMA.64x128x16.F32 R24, gdesc[UR56], RZ, !UPT, gsb0 ;  /* 0x01e00000381879f0 */ /* 0x000fe2000c0008ff */
        /* <DEDUP_REMOVED lines=43> */
[----:B------:R-:W-:Y:S01]  /*1d30*/  UISETP.GE.AND UP0, UPT, UR48, 0x81, UPT ;  /* 0x000000813000788c */ /* 0x000fe2000bf06270 */
        /* <DEDUP_REMOVED lines=133> */
[----:B------:R-:W-:Y:S02]  /*2590*/  FSEL R133, R72, -INF , P0 ;  /* 0xff80000048857808 */ /* 0x000fe40000000000 */
[C---:B------:R-:W-:Y:S02]  /*25a0*/  ISETP.GT.AND P1, PT, R6.reuse, 0x61, PT ;  /* 0x000000610600780c */ /* 0x040fe40003f24270 */
[----:B------:R-:W-:Y:S02]  /*25b0*/  FMNMX.FTZ R4, R131, R4, !PT ;  /* 0x0000000483047209 */ /* 0x000fe40007810000 */
[----:B------:R-:W-:Y:S02]  /*25c0*/  ISETP.GT.AND P0, PT, R6, 0x68, PT ;  /* 0x000000680600780c */ /* 0x000fe40003f04270 */
[----:B------:R-:W-:Y:S02]  /*25d0*/  FSEL R41, R62, -INF , P6 ;  /* 0xff8000003e297808 */ /* 0x000fe40003000000 */
[----:B------:R-:W-:-:S02]  /*25e0*/  FSEL R63, R63, -INF , P5 ;  /* 0xff8000003f3f7808 */ /* 0x000fc40002800000 */
[----:B------:R-:W-:Y:S02]  /*25f0*/  FSEL R45, R66, -INF , P4 ;  /* 0xff800000422d7808 */ /* 0x000fe40002000000 */
[----:B------:R-:W-:Y:S02]  /*2600*/  FSEL R67, R67, -INF , P3 ;  /* 0xff80000043437808 */ /* 0x000fe40001800000 */
[----:B------:R-:W-:Y:S02]  /*2610*/  FSEL R135, R73, -INF , P1 ;  /* 0xff80000049877808 */ /* 0x000fe40000800000 */
[----:B------:R-:W-:Y:S02]  /*2620*/  P2R R26, PR, RZ, 0x2 ;  /* 0x00000002ff1a7803 */ /* 0x000fe40000000000 */
[----:B------:R-:W-:Y:S02]  /*2630*/  FMNMX.FTZ R4, R133, R4, !PT ;  /* 0x0000000485047209 */ /* 0x000fe40007810000 */
[----:B------:R-:W-:-:S02]  /*2640*/  FSEL R49, R70, -INF , P2 ;  /* 0xff80000046317808 */ /* 0x000fc40001000000 */
[----:B------:R-:W-:Y:S02]  /*2650*/  FSEL R137, R76, -INF , P0 ;  /* 0xff8000004c897808 */ /* 0x000fe40000000000 */
[----:B------:R-:W-:Y:S02]  /*2660*/  P2R R24, PR, RZ, 0x1 ;  /* 0x00000001ff187803 */ /* 0x000fe40000000000 */
[C---:B------:R-:W-:Y:S02]  /*2670*/  ISETP.GT.AND P2, PT, R6.reuse, 0x69, PT ;  /* 0x000000690600780c */ /* 0x040fe40003f44270 */
[C---:B------:R-:W-:Y:S02]  /*2680*/  ISETP.GT.AND P3, PT, R6.reuse, 0x70, PT ;  /* 0x000000700600780c */ /* 0x040fe40003f64270 */
[C---:B------:R-:W-:Y:S02]  /*2690*/  ISETP.GT.AND P4, PT, R6.reuse, 0x71, PT ;  /* 0x000000710600780c */ /* 0x040fe40003f84270 */
[----:B------:R-:W-:-:S02]  /*26a0*/  ISETP.GT.AND P5, PT, R6, 0x78, PT ;  /* 0x000000780600780c */ /* 0x000fc40003fa4270 */
[C---:B------:R-:W-:Y:S02]  /*26b0*/  ISETP.GT.AND P6, PT, R6.reuse, 0x79, PT ;  /* 0x000000790600780c */ /* 0x040fe40003fc4270 */
[C---:B------:R-:W-:Y:S02]  /*26c0*/  ISETP.GT.AND P0, PT, R6.reuse, 0x59, PT ;  /* 0x000000590600780c */ /* 0x040fe40003f04270 */
[----:B------:R-:W-:Y:S02]  /*26d0*/  ISETP.GT.AND P1, PT, R6, 0x60, PT ;  /* 0x000000600600780c */ /* 0x000fe40003f24270 */
[----:B------:R-:W-:Y:S02]  /*26e0*/  FMNMX.FTZ R6, R7, R27, !PT ;  /* 0x0000001b07067209 */ /* 0x000fe40007810000 */
[----:B------:R-:W-:Y:S02]  /*26f0*/  FMNMX.FTZ R4, R135, R4, !PT ;  /* 0x0000000487047209 */ /* 0x000fe40007810000 */
[----:B------:R-:W-:-:S02]  /*2700*/  FMNMX.FTZ R6, R11, R6, !PT ;  /* 0x000000060b067209 */ /* 0x000fc40007810000 */
[----:B------:R-:W-:Y:S02]  /*2710*/  FSEL R139, R77, -INF , P2 ;  /* 0xff8000004d8b7808 */ /* 0x000fe40001000000 */
[----:B------:R-:W-:Y:S02]  /*2720*/  FMNMX.FTZ R4, R137, R4, !PT ;  /* 0x0000000489047209 */ /* 0x000fe40007810000 */
[----:B------:R-:W-:Y:S02]  /*2730*/  FMNMX.FTZ R6, R31, R6, !PT ;  /* 0x000000061f067209 */ /* 0x000fe40007810000 */
[----:B------:R-:W-:Y:S02]  /*2740*/  FSEL R141, R80, -INF , P3 ;  /* 0xff800000508d7808 */ /* 0x000fe40001800000 */
        /* <DEDUP_REMOVED lines=11> */
[----:B------:R-:W-:Y:S01]  /*2800*/  FMNMX.FTZ R10, R147, R4, !PT ;  /* 0x00000004930a7209 */ /* 0x000fe20007810000 */
[----:B------:R-:W-:Y:S01]  /*2810*/  IMAD.U32 R4, RZ, RZ, UR4 ;  /* 0x00000004ff047e24 */ /* 0x000fe2000f8e00ff */
[----:B------:R-:W-:Y:S02]  /*2820*/  FMNMX.FTZ R6, R21, R6, !PT ;  /* 0x0000000615067209 */ /* 0x000fe40007810000 */
[----:B------:R-:W-:Y:S01]  /*2830*/  FSEL R71, R71, -INF , P0 ;  /* 0xff80000047477808 */ /* 0x000fe20000000000 */
[----:B------:R-:W0:Y:S01]  /*2840*/  SHFL.BFLY PT, R3, R10, 0x2, 0x1f ;  /* 0x0c401f000a037f89 */ /* 0x000e2200000e0000 */
[----:B------:R-:W-:-:S02]  /*2850*/  FMNMX.FTZ R6, R43, R6, !PT ;  /* 0x000000062b067209 */ /* 0x000fc40007810000 */
[----:B------:R-:W-:Y:S02]  /*2860*/  FSEL R53, R74, -INF , P1 ;  /* 0xff8000004a357808 */ /* 0x000fe40000800000 */
[----:B------:R-:W-:Y:S02]  /*2870*/  FMNMX.FTZ R6, R25, R6, !PT ;  /* 0x0000000619067209 */ /* 0x000fe40007810000 */
[----:B------:R-:W-:Y:S02]  /*2880*/  ISETP.NE.AND P1, PT, R26, RZ, PT ;  /* 0x000000ff1a00720c */ /* 0x000fe40003f25270 */
[----:B------:R-:W-:Y:S02]  /*2890*/  FMNMX.FTZ R6, R47, R6, !PT ;  /* 0x000000062f067209 */ /* 0x000fe40007810000 */
[----:B------:R-:W-:Y:S02]  /*28a0*/  P2R R20, PR, RZ, 0x4 ;  /* 0x00000004ff147803 */ /* 0x000fe40000000000 */
[----:B------:R-:W-:-:S02]  /*28b0*/  FMNMX.FTZ R6, R29, R6, !PT ;  /* 0x000000061d067209 */ /* 0x000fc40007810000 */
[----:B------:R-:W-:Y:S02]  /*28c0*/  ISETP.NE.AND P0, PT, R24, RZ, PT ;  /* 0x000000ff1800720c */ /* 0x000fe40003f05270 */
[----:B------:R-:W-:Y:S02]  /*28d0*/  FMNMX.FTZ R6, R51, R6, !PT ;  /* 0x0000000633067209 */ /* 0x000fe40007810000 */
[----:B------:R-:W-:Y:S02]  /*28e0*/  FSEL R75, R75, -INF , P1 ;  /* 0xff8000004b4b7808 */ /* 0x000fe40000800000 */
[----:B------:R-:W-:Y:S02]  /*28f0*/  FMNMX.FTZ R6, R33, R6, !PT ;  /* 0x0000000621067209 */ /* 0x000fe40007810000 */
[----:B------:R-:W-:Y:S02]  /*2900*/  FSEL R57, R78, -INF , P0 ;  /* 0xff8000004e397808 */ /* 0x000fe40000000000 */
[----:B0-----:R-:W-:-:S02]  /*2910*/  FMNMX.FTZ R12, R10, R3, !PT ;  /* 0x000000030a0c7209 */ /* 0x001fc40007810000 */
[----:B------:R-:W-:Y:S02]  /*2920*/  FMNMX.FTZ R6, R55, R6, !PT ;  /* 0x0000000637067209 */ /* 0x000fe40007810000 */
[----:B------:R-:W-:Y:S01]  /*2930*/  ISETP.NE.AND P1, PT, R88, RZ, PT ;  /* 0x000000ff5800720c */ /* 0x000fe20003f25270 */
[----:B------:R-:W0:Y:S01]  /*2940*/  SHFL.BFLY PT, R3, R12, 0x1, 0x1f ;  /* 0x0c201f000c037f89 */ /* 0x000e2200000e0000 */
[----:B------:R-:W-:Y:S01]  /*2950*/  FMNMX.FTZ R6, R37, R6, !PT ;  /* 0x0000000625067209 */ /* 0x000fe20007810000 */
[--C-:B------:R-:W-:Y:S01]  /*2960*/  IMAD.MOV.U32 R88, RZ, RZ, R151.reuse ;  /* 0x000000ffff587224 */ /* 0x100fe200078e0097 */
[----:B------:R-:W-:Y:S01]  /*2970*/  ISETP.NE.AND P0, PT, R90, RZ, PT ;  /* 0x000000ff5a00720c */ /* 0x000fe20003f05270 */
[----:B------:R-:W-:Y:S01]  /*2980*/  IMAD.MOV.U32 R90, RZ, RZ, R151 ;  /* 0x000000ffff5a7224 */ /* 0x000fe200078e0097 */
[----:B------:R-:W-:-:S04]  /*2990*/  FMNMX.FTZ R6, R59, R6, !PT ;  /* 0x000000063b067209 */ /* 0x000fc80007810000 */
[----:B------:R-:W-:-:S03]  /*29a0*/  FMNMX.FTZ R6, R41, R6, !PT ;  /* 0x0000000629067209 */ /* 0x000fc60007810000 */
[----:B------:R-:W-:Y:S01]  /*29b0*/  @!P1 VIADD R5, R5, 0x34840 ;  /* 0x0003484005059836 */ /* 0x000fe20000000000 */
[----:B------:R-:W-:-:S04]  /*29c0*/  FMNMX.FTZ R6, R63, R6, !PT ;  /* 0x000000063f067209 */ /* 0x000fc80007810000 */
[----:B------:R-:W-:Y:S02]  /*29d0*/  FMNMX.FTZ R6, R45, R6, !PT ;  /* 0x000000062d067209 */ /* 0x000fe40007810000 */
[----:B------:R-:W-:Y:S02]  /*29e0*/  @!P1 PRMT R5, RZ, 0x654, R5 ;  /* 0x00000654ff059816 */ /* 0x000fe40000000005 */
[----:B------:R-:W-:Y:S02]  /*29f0*/  FMNMX.FTZ R6, R67, R6, !PT ;  /* 0x0000000643067209 */ /* 0x000fe40007810000 */
        /* <DEDUP_REMOVED lines=8> */
[----:B------:R-:W-:Y:S02]  /*2a80*/  ISETP.NE.AND P2, PT, R20, RZ, PT ;  /* 0x000000ff1400720c */ /* 0x000fe40003f45270 */
[----:B------:R-:W-:Y:S01]  /*2a90*/  FMNMX.FTZ R6, R75, R6, !PT ;  /* 0x000000064b067209 */ /* 0x000fe20007810000 */
[-CC-:B------:R-:W-:Y:S01]  /*2aa0*/  FFMA.FTZ R176, R93, R4.reuse, -R14.reuse ;  /* 0x000000045db07223 */ /* 0x180fe2000001080e */
[----:B------:R-:W-:Y:S01]  /*2ab0*/  FSEL R93, R79, -INF , P2 ;  /* 0xff8000004f5d7808 */ /* 0x000fe20001000000 */
[--C-:B------:R-:W-:Y:S01]  /*2ac0*/  FFMA.FTZ R69, R95, R4, -R14.reuse ;  /* 0x000000045f457223 */ /* 0x100fe2000001080e */
        /* <DEDUP_REMOVED lines=13> */
[----:B------:R-:W-:Y:S01]  /*2ba0*/  MUFU.EX2 R180, R180 ;  /* 0x000000b400b47308 */ /* 0x000fe20000000800 */
[----:B------:R-:W-:Y:S01]  /*2bb0*/  FSEL R101, R87, -INF , P6 ;  /* 0xff80000057657808 */ /* 0x000fe20003000000 */
[--C-:B------:R-:W-:Y:S01]  /*2bc0*/  FFMA.FTZ R65, R91, R4, -R14.reuse ;  /* 0x000000045b417223 */ /* 0x100fe2000001080e */
[----:B------:R-:W-:Y:S01]  /*2bd0*/  FMNMX.FTZ R6, R99, R6, !PT ;  /* 0x0000000663067209 */ /* 0x000fe20007810000 */
[-CC-:B------:R-:W-:Y:S01]  /*2be0*/  FFMA.FTZ R77, R103, R4.reuse, -R14.reuse ;  /* 0x00000004674d7223 */ /* 0x180fe2000001080e */
[-CC-:B------:R-:W-:Y:S01]  /*2bf0*/  FFMA.FTZ R174, R105, R4.reuse, -R14.reuse ;  /* 0x0000000469ae7223 */ /* 0x180fe2000001080e */
[--C-:B------:R-:W-:Y:S01]  /*2c00*/  FFMA.FTZ R81, R107, R4, -R14.reuse ;  /* 0x000000046b517223 */ /* 0x100fe2000001080e */
[----:B------:R-:W-:Y:S01]  /*2c10*/  FMNMX.FTZ R6, R101, R6, !PT ;  /* 0x0000000665067209 */ /* 0x000fe20007810000 */
[----:B------:R-:W0:Y:S01]  /*2c20*/  MUFU.EX2 R61, R61 ;  /* 0x0000003d003d7308 */ /* 0x000e220000000800 */
[-CC-:B------:R-:W-:Y:S01]  /*2c30*/  FFMA.FTZ R168, R109, R4.reuse, -R14.reuse ;  /* 0x000000046da87223 */ /* 0x180fe2000001080e */
[-CC-:B------:R-:W-:Y:S01]  /*2c40*/  FFMA.FTZ R85, R111, R4.reuse, -R14.reuse ;  /* 0x000000046f557223 */ /* 0x180fe2000001080e */
[-CC-:B------:R-:W-:Y:S01]  /*2c50*/  FFMA.FTZ R170, R113, R4.reuse, -R14.reuse ;  /* 0x0000000471aa7223 */ /* 0x180fe2000001080e */
[----:B------:R-:W2:Y:S01]  /*2c60*/  SHFL.BFLY PT, R9, R6, 0x2, 0x1f ;  /* 0x0c401f0006097f89 */ /* 0x000ea200000e0000 */
[-CC-:B------:R-:W-:Y:S01]  /*2c70*/  FFMA.FTZ R115, R115, R4.reuse, -R14.reuse ;  /* 0x0000000473737223 */ /* 0x180fe2000001080e */
[-CC-:B------:R-:W-:Y:S01]  /*2c80*/  FFMA.FTZ R152, R117, R4.reuse, -R14.reuse ;  /* 0x0000000475987223 */ /* 0x180fe2000001080e */
[-CC-:B------:R-:W-:Y:S01]  /*2c90*/  FFMA.FTZ R83, R119, R4.reuse, -R14.reuse ;  /* 0x0000000477537223 */ /* 0x180fe2000001080e */
[----:B------:R-:W3:Y:S01]  /*2ca0*/  MUFU.EX2 R182, R182 ;  /* 0x000000b600b67308 */ /* 0x000ee20000000800 */
[-CC-:B------:R-:W-:Y:S01]  /*2cb0*/  FFMA.FTZ R154, R121, R4.reuse, -R14.reuse ;  /* 0x00000004799a7223 */ /* 0x180fe2000001080e */
[-CC-:B------:R-:W-:Y:S01]  /*2cc0*/  FFMA.FTZ R87, R123, R4.reuse, -R14.reuse ;  /* 0x000000047b577223 */ /* 0x180fe2000001080e */
[-CC-:B------:R-:W-:Y:S01]  /*2cd0*/  FFMA.FTZ R156, R125, R4.reuse, -R14.reuse ;  /* 0x000000047d9c7223 */ /* 0x180fe2000001080e */
[-CC-:B------:R-:W-:Y:S01]  /*2ce0*/  FFMA.FTZ R89, R127, R4.reuse, -R14.reuse ;  /* 0x000000047f597223 */ /* 0x180fe2000001080e */
[-CC-:B------:R-:W-:Y:S01]  /*2cf0*/  FFMA.FTZ R158, R129, R4.reuse, -R14.reuse ;  /* 0x00000004819e7223 */ /* 0x180fe2000001080e */
[-CC-:B------:R-:W-:Y:S01]  /*2d00*/  FFMA.FTZ R91, R131, R4.reuse, -R14.reuse ;  /* 0x00000004835b7223 */ /* 0x180fe2000001080e */
[-CC-:B------:R-:W-:Y:S01]  /*2d10*/  FFMA.FTZ R160, R133, R4.reuse, -R14.reuse ;  /* 0x0000000485a07223 */ /* 0x180fe2000001080e */
[----:B------:R-:W4:Y:S01]  /*2d20*/  MUFU.EX2 R65, R65 ;  /* 0x0000004100417308 */ /* 0x000f220000000800 */
[-CC-:B------:R-:W-:Y:S01]  /*2d30*/  FFMA.FTZ R135, R135, R4.reuse, -R14.reuse ;  /* 0x0000000487877223 */ /* 0x180fe2000001080e */
[-CC-:B------:R-:W-:Y:S01]  /*2d40*/  FFMA.FTZ R137, R137, R4.reuse, -R14.reuse ;  /* 0x0000000489897223 */ /* 0x180fe2000001080e */
[-CC-:B------:R-:W-:Y:S01]  /*2d50*/  FFMA.FTZ R139, R139, R4.reuse, -R14.reuse ;  /* 0x000000048b8b7223 */ /* 0x180fe2000001080e */
[-CC-:B------:R-:W-:Y:S01]  /*2d60*/  FFMA.FTZ R141, R141, R4.reuse, -R14.reuse ;  /* 0x000000048d8d7223 */ /* 0x180fe2000001080e */
[-CC-:B------:R-:W-:Y:S01]  /*2d70*/  FFMA.FTZ R143, R143, R4.reuse, -R14.reuse ;  /* 0x000000048f8f7223 */ /* 0x180fe2000001080e */
[-CC-:B------:R-:W-:Y:S01]  /*2d80*/  FFMA.FTZ R145, R145, R4.reuse, -R14.reuse ;  /* 0x0000000491917223 */ /* 0x180fe2000001080e */
[----:B------:R-:W-:Y:S01]  /*2d90*/  FFMA.FTZ R14, R147, R4, -R14 ;  /* 0x00000004930e7223 */ /* 0x000fe2000001080e */
[----:B------:R-:W5:Y:S01]  /*2da0*/  MUFU.EX2 R176, R176 ;  /* 0x000000b000b07308 */ /* 0x000f620000000800 */
[----:B------:R-:W-:-:S02]  /*2db0*/  IMAD.MOV.U32 R147, RZ, RZ, R151 ;  /* 0x000000ffff937224 */ /* 0x000fc400078e0097 */
[--C-:B------:R-:W-:Y:S01]  /*2dc0*/  IMAD.MOV.U32 R133, RZ, RZ, R151.reuse ;  /* 0x000000ffff857224 */ /* 0x100fe200078e0097 */
[----:B--2---:R-:W-:Y:S01]  /*2dd0*/  FMNMX.FTZ R8, R6, R9, !PT ;  /* 0x0000000906087209 */ /* 0x004fe20007810000 */
[--C-:B------:R-:W-:Y:S02]  /*2de0*/  IMAD.MOV.U32 R131, RZ, RZ, R151.reuse ;  /* 0x000000ffff837224 */ /* 0x100fe400078e0097 */
[--C-:B------:R-:W-:Y:S01]  /*2df0*/  IMAD.MOV.U32 R129, RZ, RZ, R151.reuse ;  /* 0x000000ffff817224 */ /* 0x100fe200078e0097 */
[----:B------:R-:W2:Y:S01]  /*2e00*/  MUFU.EX2 R69, R69 ;  /* 0x0000004500457308 */ /* 0x000ea20000000800 */
[----:B------:R-:W1:Y:S01]  /*2e10*/  SHFL.BFLY PT, R9, R8, 0x1, 0x1f ;  /* 0x0c201f0008097f89 */ /* 0x000e6200000e0000 */
[--C-:B------:R-:W-:Y:S02]  /*2e20*/  IMAD.MOV.U32 R127, RZ, RZ, R151.reuse ;  /* 0x000000ffff7f7224 */ /* 0x100fe400078e0097 */
[--C-:B------:R-:W-:Y:S02]  /*2e30*/  IMAD.MOV.U32 R125, RZ, RZ, R151.reuse ;  /* 0x000000ffff7d7224 */ /* 0x100fe400078e0097 */
[----:B------:R-:W-:-:S02]  /*2e40*/  IMAD.MOV.U32 R123, RZ, RZ, R151 ;  /* 0x000000ffff7b7224 */ /* 0x000fc400078e0097 */
[----:B------:R-:W-:Y:S01]  /*2e50*/  MUFU.EX2 R178, R178 ;  /* 0x000000b200b27308 */ /* 0x000fe20000000800 */
[--C-:B------:R-:W-:Y:S02]  /*2e60*/  IMAD.MOV.U32 R121, RZ, RZ, R151.reuse ;  /* 0x000000ffff797224 */ /* 0x100fe400078e0097 */
[--C-:B------:R-:W-:Y:S02]  /*2e70*/  IMAD.MOV.U32 R119, RZ, RZ, R151.reuse ;  /* 0x000000ffff777224 */ /* 0x100fe400078e0097 */
[--C-:B------:R-:W-:Y:S02]  /*2e80*/  IMAD.MOV.U32 R117, RZ, RZ, R151.reuse ;  /* 0x000000ffff757224 */ /* 0x100fe400078e0097 */
[--C-:B------:R-:W-:Y:S01]  /*2e90*/  IMAD.MOV.U32 R113, RZ, RZ, R151.reuse ;  /* 0x000000ffff717224 */ /* 0x100fe200078e0097 */
[----:B------:R-:W-:Y:S01]  /*2ea0*/  MUFU.EX2 R73, R73 ;  /* 0x0000004900497308 */ /* 0x000fe20000000800 */
[--C-:B------:R-:W-:Y:S02]  /*2eb0*/  IMAD.MOV.U32 R111, RZ, RZ, R151.reuse ;  /* 0x000000ffff6f7224 */ /* 0x100fe400078e0097 */
[----:B------:R-:W-:-:S02]  /*2ec0*/  IMAD.MOV.U32 R109, RZ, RZ, R151 ;  /* 0x000000ffff6d7224 */ /* 0x000fc400078e0097 */
[--C-:B------:R-:W-:Y:S02]  /*2ed0*/  IMAD.MOV.U32 R107, RZ, RZ, R151.reuse ;  /* 0x000000ffff6b7224 */ /* 0x100fe400078e0097 */
[--C-:B------:R-:W-:Y:S01]  /*2ee0*/  IMAD.MOV.U32 R105, RZ, RZ, R151.reuse ;  /* 0x000000ffff697224 */ /* 0x100fe200078e0097 */
[----:B------:R-:W-:Y:S01]  /*2ef0*/  MUFU.EX2 R172, R172 ;  /* 0x000000ac00ac7308 */ /* 0x000fe20000000800 */
[----:B-1----:R-:W-:Y:S01]  /*2f00*/  FMNMX.FTZ R9, R8, R9, !PT ;  /* 0x0000000908097209 */ /* 0x002fe20007810000 */
[----:B------:R-:W-:-:S03]  /*2f10*/  IMAD.MOV.U32 R103, RZ, RZ, R151 ;  /* 0x000000ffff677224 */ /* 0x000fc600078e0097 */
[C---:B------:R-:W-:Y:S01]  /*2f20*/  FSETP.NEU.FTZ.AND P2, PT, R9.reuse, -INF , PT ;  /* 0xff8000000900780b */ /* 0x040fe20003f5d000 */
[----:B------:R-:W-:Y:S02]  /*2f30*/  FMUL.FTZ R6, R9, R4 ;  /* 0x0000000409067220 */ /* 0x000fe40000410000 */
[----:B------:R-:W-:Y:S03]  /*2f40*/  MUFU.EX2 R77, R77 ;  /* 0x0000004d004d7308 */ /* 0x000fe60000000800 */
[----:B------:R-:W-:Y:S02]  /*2f50*/  FSEL R6, R6, RZ, P2 ;  /* 0x000000ff06067208 */ /* 0x000fe40001000000 */
[----:B------:R-:W-:-:S03]  /*2f60*/  PLOP3.LUT P2, PT, PT, PT, UP0, 0x80, 0x0 ;  /* 0x000000000000781c */ /* 0x000fc60003f4f008 */
        /* <DEDUP_REMOVED lines=11> */
[-CC-:B------:R-:W-:Y:S01]  /*3020*/  FFMA.FTZ R25, R25, R4.reuse, -R6.reuse ;  /* 0x0000000419197223 */ /* 0x180fe20000010806 */
[----:B------:R-:W1:Y:S01]  /*3030*/  MUFU.EX2 R7, R7 ;  /* 0x0000000700077308 */ /* 0x000e620000000800 */
[----:B0-----:R-:W-:Y:S01]  /*3040*/  FADD.FTZ R27, R180, R61 ;  /* 0x0000003db41b7221 */ /* 0x001fe20000010000 */
[-CC-:B------:R-:W-:Y:S01]  /*3050*/  FFMA.FTZ R47, R47, R4.reuse, -R6.reuse ;  /* 0x000000042f2f7223 */ /* 0x180fe20000010806 */
[-CC-:B------:R-:W-:Y:S01]  /*3060*/  FFMA.FTZ R29, R29, R4.reuse, -R6.reuse ;  /* 0x000000041d1d7223 */ /* 0x180fe20000010806 */
[-CC-:B------:R-:W-:Y:S01]  /*3070*/  FFMA.FTZ R51, R51, R4.reuse, -R6.reuse ;  /* 0x0000000433337223 */ /* 0x180fe20000010806 */
[----:B---3--:R-:W-:Y:S01]  /*3080*/  FADD.FTZ R32, R182, R27 ;  /* 0x0000001bb6207221 */ /* 0x008fe20000010000 */
[-CC-:B------:R-:W-:Y:S01]  /*3090*/  FFMA.FTZ R33, R33, R4.reuse, -R6.reuse ;  /* 0x0000000421217223 */ /* 0x180fe20000010806 */
[-C--:B------:R-:W-:Y:S01]  /*30a0*/  FFMA.FTZ R55, R55, R4.reuse, -R6 ;  /* 0x0000000437377223 */ /* 0x080fe20000010806 */
[----:B------:R-:W0:Y:S01]  /*30b0*/  MUFU.EX2 R11, R11 ;  /* 0x0000000b000b7308 */ /* 0x000e220000000800 */
[----:B----4-:R-:W-:Y:S01]  /*30c0*/  FADD.FTZ R27, R65, R32 ;  /* 0x00000020411b7221 */ /* 0x010fe20000010000 */
[-CC-:B------:R-:W-:Y:S01]  /*30d0*/  FFMA.FTZ R37, R37, R4.reuse, -R6.reuse ;  /* 0x0000000425257223 */ /* 0x180fe20000010806 */
[-CC-:B------:R-:W-:Y:S01]  /*30e0*/  FFMA.FTZ R59, R59, R4.reuse, -R6.reuse ;  /* 0x000000043b3b7223 */ /* 0x180fe20000010806 */
[-CC-:B------:R-:W-:Y:S01]  /*30f0*/  FFMA.FTZ R41, R41, R4.reuse, -R6.reuse ;  /* 0x0000000429297223 */ /* 0x180fe20000010806 */
[----:B-----5:R-:W-:Y:S01]  /*3100*/  FADD.FTZ R34, R176, R27 ;  /* 0x0000001bb0227221 */ /* 0x020fe20000010000 */
[-CC-:B------:R-:W-:Y:S01]  /*3110*/  FFMA.FTZ R63, R63, R4.reuse, -R6.reuse ;  /* 0x000000043f3f7223 */ /* 0x180fe20000010806 */
[-C--:B------:R-:W-:Y:S01]  /*3120*/  FFMA.FTZ R45, R45, R4.reuse, -R6 ;  /* 0x000000042d2d7223 */ /* 0x080fe20000010806 */
[----:B------:R3:W4:Y:S01]  /*3130*/  MUFU.EX2 R10, R31 ;  /* 0x0000001f000a7308 */ /* 0x0007220000000800 */
[----:B--2---:R-:W-:Y:S01]  /*3140*/  FADD.FTZ R27, R69, R34 ;  /* 0x00000022451b7221 */ /* 0x004fe20000010000 */
[----:B-1----:R-:W-:Y:S01]  /*3150*/  FADD.FTZ R34, R7, R8 ;  /* 0x0000000807227221 */ /* 0x002fe20000010000 */
[-CC-:B------:R-:W-:Y:S01]  /*3160*/  FFMA.FTZ R67, R67, R4.reuse, -R6.reuse ;  /* 0x0000000443437223 */ /* 0x180fe20000010806 */
[-CC-:B------:R-:W-:Y:S01]  /*3170*/  FFMA.FTZ R49, R49, R4.reuse, -R6.reuse ;  /* 0x0000000431317223 */ /* 0x180fe20000010806 */
[----:B------:R-:W-:Y:S01]  /*3180*/  FADD.FTZ R36, R178, R27 ;  /* 0x0000001bb2247221 */ /* 0x000fe20000010000 */
[-CC-:B------:R-:W-:Y:S01]  /*3190*/  FFMA.FTZ R71, R71, R4.reuse, -R6.reuse ;  /* 0x0000000447477223 */ /* 0x180fe20000010806 */
[-C--:B------:R-:W-:Y:S01]  /*31a0*/  FFMA.FTZ R53, R53, R4.reuse, -R6 ;  /* 0x0000000435357223 */ /* 0x080fe20000010806 */
[----:B------:R-:W1:Y:S01]  /*31b0*/  MUFU.EX2 R13, R13 ;  /* 0x0000000d000d7308 */ /* 0x000e620000000800 */
[----:B---3--:R-:W-:Y:S01]  /*31c0*/  FADD.FTZ R31, R73, R36 ;  /* 0x00000024491f7221 */ /* 0x008fe20000010000 */
[----:B0-----:R-:W-:Y:S01]  /*31d0*/  FADD.FTZ R27, R11, R34 ;  /* 0x000000220b1b7221 */ /* 0x001fe20000010000 */
[-CC-:B------:R-:W-:Y:S01]  /*31e0*/  FFMA.FTZ R75, R75, R4.reuse, -R6.reuse ;  /* 0x000000044b4b7223 */ /* 0x180fe20000010806 */
[-CC-:B------:R-:W-:Y:S01]  /*31f0*/  FFMA.FTZ R57, R57, R4.reuse, -R6.reuse ;  /* 0x0000000439397223 */ /* 0x180fe20000010806 */
[----:B------:R-:W-:Y:S01]  /*3200*/  FADD.FTZ R38, R172, R31 ;  /* 0x0000001fac267221 */ /* 0x000fe20000010000 */
[-CC-:B------:R-:W-:Y:S01]  /*3210*/  FFMA.FTZ R93, R93, R4.reuse, -R6.reuse ;  /* 0x000000045d5d7223 */ /* 0x180fe20000010806 */
[-C--:B------:R-:W-:Y:S01]  /*3220*/  FFMA.FTZ R95, R95, R4.reuse, -R6 ;  /* 0x000000045f5f7223 */ /* 0x080fe20000010806 */
[----:B------:R-:W0:Y:S01]  /*3230*/  MUFU.EX2 R174, R174 ;  /* 0x000000ae00ae7308 */ /* 0x000e220000000800 */
[----:B----4-:R-:W-:Y:S01]  /*3240*/  FADD.FTZ R36, R10, R27 ;  /* 0x0000001b0a247221 */ /* 0x010fe20000010000 */
[----:B------:R-:W-:Y:S01]  /*3250*/  FADD.FTZ R31, R77, R38 ;  /* 0x000000264d1f7221 */ /* 0x000fe20000010000 */
[-CC-:B------:R-:W-:Y:S01]  /*3260*/  FFMA.FTZ R97, R97, R4.reuse, -R6.reuse ;  /* 0x0000000461617223 */ /* 0x180fe20000010806 */
[-CC-:B------:R-:W-:Y:S01]  /*3270*/  FFMA.FTZ R99, R99, R4.reuse, -R6.reuse ;  /* 0x0000000463637223 */ /* 0x180fe20000010806 */
[----:B------:R-:W-:Y:S01]  /*3280*/  FFMA.FTZ R101, R101, R4, -R6 ;  /* 0x0000000465657223 */ /* 0x000fe20000010806 */
[----:B------:R-:W-:Y:S01]  /*3290*/  F2FP.F16.F32.PACK_AB R181, R8, R7 ;  /* 0x0000000708b5723e */ /* 0x000fe200000000ff */
[----:B------:R-:W-:Y:S01]  /*32a0*/  IMAD.MOV.U32 R7, RZ, RZ, 0x3f800000 ;  /* 0x3f800000ff077424 */ /* 0x000fe200078e00ff */
[----:B------:R-:W2:Y:S01]  /*32b0*/  MUFU.EX2 R12, R35 ;  /* 0x00000023000c7308 */ /* 0x000ea20000000800 */
[----:B-1----:R-:W-:Y:S01]  /*32c0*/  FADD.FTZ R27, R13, R36 ;  /* 0x000000240d1b7221 */ /* 0x002fe20000010000 */
[----:B------:R-:W-:Y:S01]  /*32d0*/  F2FP.F16.F32.PACK_AB R183, R10, R11 ;  /* 0x0000000b0ab7723e */ /* 0x000fe200000000ff */
[----:B------:R-:W-:Y:S01]  /*32e0*/  IMAD.MOV.U32 R11, RZ, RZ, 0x3f800000 ;  /* 0x3f800000ff0b7424 */ /* 0x000fe200078e00ff */
[----:B------:R-:W-:-:S02]  /*32f0*/  F2FP.F16.F32.PACK_AB R180, R61, R180 ;  /* 0x000000b43db4723e */ /* 0x000fc400000000ff */
[----:B------:R-:W-:Y:S02]  /*3300*/  F2FP.F16.F32.PACK_AB R182, R65, R182 ;  /* 0x000000b641b6723e */ /* 0x000fe400000000ff */
[----:B------:R-:W1:Y:S01]  /*3310*/  MUFU.EX2 R81, R81 ;  /* 0x0000005100517308 */ /* 0x000e620000000800 */
[----:B0-----:R-:W-:Y:S01]  /*3320*/  FADD.FTZ R38, R174, R31 ;  /* 0x0000001fae267221 */ /* 0x001fe20000010000 */
[----:B------:R-:W-:Y:S02]  /*3330*/  F2FP.F16.F32.PACK_AB R176, R69, R176 ;  /* 0x000000b045b0723e */ /* 0x000fe400000000ff */
[----:B------:R-:W-:Y:S02]  /*3340*/  F2FP.F16.F32.PACK_AB R178, R73, R178 ;  /* 0x000000b249b2723e */ /* 0x000fe400000000ff */
[----:B------:R-:W-:Y:S02]  /*3350*/  F2FP.F16.F32.PACK_AB R172, R77, R172 ;  /* 0x000000ac4dac723e */ /* 0x000fe400000000ff */
[----:B------:R-:W0:Y:S01]  /*3360*/  MUFU.EX2 R15, R15 ;  /* 0x0000000f000f7308 */ /* 0x000e220000000800 */
[C---:B--2---:R-:W-:Y:S01]  /*3370*/  FADD.FTZ R36, R12.reuse, R27 ;  /* 0x0000001b0c247221 */ /* 0x044fe20000010000 */
[----:B------:R-:W-:-:S06]  /*3380*/  F2FP.F16.F32.PACK_AB R177, R12, R13 ;  /* 0x0000000d0cb1723e */ /* 0x000fcc00000000ff */
        /* <DEDUP_REMOVED lines=15> */
[----:B------:R2:W3:Y:S01]  /*3480*/  MUFU.EX2 R79, R115 ;  /* 0x00000073004f7308 */ /* 0x0004e20000000800 */
[----:B-1----:R-:W-:-:S07]  /*3490*/  FADD.FTZ R40, R170, R31 ;  /* 0x0000001faa287221 */ /* 0x002fce0000010000 */
[----:B------:R-:W1:Y:S01]  /*34a0*/  MUFU.EX2 R25, R25 ;  /* 0x0000001900197308 */ /* 0x000e620000000800 */
[C---:B0-----:R-:W-:Y:S01]  /*34b0*/  FADD.FTZ R38, R24.reuse, R27 ;  /* 0x0000001b18267221 */ /* 0x041fe20000010000 */
[----:B------:R-:W-:Y:S01]  /*34c0*/  F2FP.F16.F32.PACK_AB R173, R24, R21 ;  /* 0x0000001518ad723e */ /* 0x000fe200000000ff */
[----:B--2---:R-:W-:-:S05]  /*34d0*/  IMAD.MOV.U32 R115, RZ, RZ, R151 ;  /* 0x000000ffff737224 */ /* 0x004fca00078e0097 */
[----:B------:R-:W0:Y:S01]  /*34e0*/  MUFU.EX2 R152, R152 ;  /* 0x0000009800987308 */ /* 0x000e220000000800 */
[C---:B---3--:R-:W-:Y:S01]  /*34f0*/  FADD.FTZ R27, R79.reuse, R40 ;  /* 0x000000284f1b7221 */ /* 0x048fe20000010000 */
[----:B------:R-:W-:-:S06]  /*3500*/  F2FP.F16.F32.PACK_AB R170, R79, R170 ;  /* 0x000000aa4faa723e */ /* 0x000fcc00000000ff */
        /* <DEDUP_REMOVED lines=29> */
[----:B------:R-:W-:Y:S01]  /*36e0*/  F2FP.F16.F32.PACK_AB R156, R89, R156 ;  /* 0x0000009c599c723e */ /* 0x000fe200000000ff */
[----:B------:R-:W-:-:S05]  /*36f0*/  IMAD.MOV.U32 R89, RZ, RZ, R151 ;  /* 0x000000ffff597224 */ /* 0x000fca00078e0097 */
        /* <DEDUP_REMOVED lines=9> */
[----:B------:R-:W-:Y:S01]  /*3790*/  F2FP.F16.F32.PACK_AB R158, R91, R158 ;  /* 0x0000009e5b9e723e */ /* 0x000fe200000000ff */
[----:B------:R-:W-:-:S05]  /*37a0*/  IMAD.MOV.U32 R91, RZ, RZ, R151 ;  /* 0x000000ffff5b7224 */ /* 0x000fca00078e0097 */
        /* <DEDUP_REMOVED lines=9> */
[----:B------:R-:W-:Y:S01]  /*3840*/  F2FP.F16.F32.PACK_AB R160, R135, R160 ;  /* 0x000000a087a0723e */ /* 0x000fe200000000ff */
[----:B------:R-:W-:-:S05]  /*3850*/  IMAD.MOV.U32 R135, RZ, RZ, R151 ;  /* 0x000000ffff877224 */ /* 0x000fca00078e0097 */
        /* <DEDUP_REMOVED lines=10> */
[----:B------:R-:W-:Y:S01]  /*3900*/  F2FP.F16.F32.PACK_AB R162, R162, R137 ;  /* 0x00000089a2a2723e */ /* 0x000fe200000000ff */
[----:B------:R-:W-:-:S05]  /*3910*/  IMAD.MOV.U32 R137, RZ, RZ, R151 ;  /* 0x000000ffff897224 */ /* 0x000fca00078e0097 */
        /* <DEDUP_REMOVED lines=16> */
[----:B------:R1:W3:Y:S01]  /*3a20*/  MUFU.EX2 R42, R93 ;  /* 0x0000005d002a7308 */ /* 0x0002e20000000800 */
[C---:B--2---:R-:W-:Y:S01]  /*3a30*/  FADD.FTZ R46, R40.reuse, R5 ;  /* 0x00000005282e7221 */ /* 0x044fe20000010000 */
[----:B------:R-:W-:-:S06]  /*3a40*/  F2FP.F16.F32.PACK_AB R161, R40, R53 ;  /* 0x0000003528a1723e */ /* 0x000fcc00000000ff */
[----:B------:R-:W2:Y:S01]  /*3a50*/  MUFU.EX2 R95, R95 ;  /* 0x0000005f005f7308 */ /* 0x000ea20000000800 */
[----:B0-----:R-:W-:Y:S01]  /*3a60*/  FADD.FTZ R5, R57, R46 ;  /* 0x0000002e39057221 */ /* 0x001fe20000010000 */
[----:B-1----:R-:W-:-:S06]  /*3a70*/  IMAD.MOV.U32 R93, RZ, RZ, R151 ;  /* 0x000000ffff5d7224 */ /* 0x002fcc00078e0097 */
[----:B------:R0:W1:Y:S01]  /*3a80*/  MUFU.EX2 R44, R97 ;  /* 0x00000061002c7308 */ /* 0x0000620000000800 */
[C---:B---3--:R-:W-:Y:S01]  /*3a90*/  FADD.FTZ R10, R42.reuse, R5 ;  /* 0x000000052a0a7221 */ /* 0x048fe20000010000 */
[----:B------:R-:W-:-:S06]  /*3aa0*/  F2FP.F16.F32.PACK_AB R163, R42, R57 ;  /* 0x000000392aa3723e */ /* 0x000fcc00000000ff */
[----:B------:R-:W3:Y:S01]  /*3ab0*/  MUFU.EX2 R99, R99 ;  /* 0x0000006300637308 */ /* 0x000ee20000000800 */
[----:B--2---:R-:W-:Y:S01]  /*3ac0*/  FADD.FTZ R5, R95, R10 ;  /* 0x0000000a5f057221 */ /* 0x004fe20000010000 */
[----:B0-----:R-:W-:-:S06]  /*3ad0*/  IMAD.MOV.U32 R97, RZ, RZ, R151 ;  /* 0x000000ffff617224 */ /* 0x001fcc00078e0097 */
[----:B------:R-:W0:Y:S01]  /*3ae0*/  MUFU.EX2 R14, R14 ;  /* 0x0000000e000e7308 */ /* 0x000e220000000800 */
[C---:B-1----:R-:W-:Y:S01]  /*3af0*/  FADD.FTZ R10, R44.reuse, R5 ;  /* 0x000000052c0a7221 */ /* 0x042fe20000010000 */
[----:B------:R-:W-:Y:S01]  /*3b00*/  F2FP.F16.F32.PACK_AB R165, R44, R95 ;  /* 0x0000005f2ca5723e */ /* 0x000fe200000000ff */
[----:B------:R-:W-:-:S05]  /*3b10*/  IMAD.MOV.U32 R95, RZ, RZ, R151 ;  /* 0x000000ffff5f7224 */ /* 0x000fca00078e0097 */
[----:B------:R1:W2:Y:S01]  /*3b20*/  MUFU.EX2 R8, R101 ;  /* 0x0000006500087308 */ /* 0x0002a20000000800 */
[----:B---3--:R-:W-:Y:S01]  /*3b30*/  FADD.FTZ R5, R99, R10 ;  /* 0x0000000a63057221 */ /* 0x008fe20000010000 */
[C---:B0-----:R-:W-:Y:S01]  /*3b40*/  F2FP.F16.F32.PACK_AB R166, R14.reuse, R145 ;  /* 0x000000910ea6723e */ /* 0x041fe200000000ff */
[----:B------:R-:W-:Y:S01]  /*3b50*/  FADD.FTZ R6, R14, R27 ;  /* 0x0000001b0e067221 */ /* 0x000fe20000010000 */
[--C-:B------:R-:W-:Y:S02]  /*3b60*/  IMAD.MOV.U32 R145, RZ, RZ, R151.reuse ;  /* 0x000000ffff917224 */ /* 0x100fe400078e0097 */
[----:B-1----:R-:W-:Y:S01]  /*3b70*/  IMAD.MOV.U32 R101, RZ, RZ, R151 ;  /* 0x000000ffff657224 */ /* 0x002fe200078e0097 */
[C---:B--2---:R-:W-:Y:S01]  /*3b80*/  F2FP.F16.F32.PACK_AB R167, R8.reuse, R99 ;  /* 0x0000006308a7723e */ /* 0x044fe200000000ff */
[----:B------:R-:W-:Y:S01]  /*3b90*/  FADD.FTZ R5, R8, R5 ;  /* 0x0000000508057221 */ /* 0x000fe20000010000 */
[----:B------:R-:W-:Y:S01]  /*3ba0*/  IMAD.MOV.U32 R99, RZ, RZ, R151 ;  /* 0x000000ffff637224 */ /* 0x000fe200078e0097 */
[----:B------:R-:W-:Y:S06]  /*3bb0*/  @!P2 BRA `(.L_x_376) ;  /* 0x0000002000d8a947 */ /* 0x000fec0003800000 */
[----:B------:R-:W-:Y:S01]  /*3bc0*/  R2UR UR4, R2 ;  /* 0x00000000020472ca */ /* 0x000fe200000e0000 */
[----:B------:R-:W-:Y:S01]  /*3bd0*/  IMAD.MOV.U32 R10, RZ, RZ, R9 ;  /* 0x000000ffff0a7224 */ /* 0x000fe200078e0009 */
[----:B------:R-:W-:Y:S01]  /*3be0*/  CS2R R150, SRZ ;  /* 0x0000000000967805 */ /* 0x000fe2000001ff00 */
[----:B------:R-:W-:Y:S01]  /*3bf0*/  IMAD.MOV.U32 R12, RZ, RZ, R3 ;  /* 0x000000ffff0c7224 */ /* 0x000fe200078e0003 */
[----:B------:R-:W-:Y:S01]  /*3c00*/  CS2R R146, SRZ ;  /* 0x0000000000927805 */ /* 0x000fe2000001ff00 */
[----:B------:R-:W-:Y:S01]  /*3c10*/  IMAD.MOV.U32 R8, RZ, RZ, R16 ;  /* 0x000000ffff087224 */ /* 0x000fe200078e0010 */
[----:B------:R-:W-:Y:S01]  /*3c20*/  CS2R R142, SRZ ;  /* 0x00000000008e7805 */ /* 0x000fe2000001ff00 */
[----:B------:R-:W-:Y:S01]  /*3c30*/  IMAD.MOV.U32 R7, RZ, RZ, 0x3f800000 ;  /* 0x3f800000ff077424 */ /* 0x000fe200078e00ff */
        /* <DEDUP_REMOVED lines=28> */
[----:B------:R-:W-:Y:S01]  /*3e00*/  CS2R R88, SRZ ;  /* 0x0000000000587805 */ /* 0x000fe2000001ff00 */
[----:B------:R-:W-:-:S12]  /*3e10*/  UIADD3 UR5, UR49, -0x2, URZ ;  /* 0xfffffffe31057890 */ /* 0x000fd8000fffe03f */
.L_x_385:
[----:B------:R-:W-:-:S04]  /*3e20*/  UIADD3 UR6, UR4, 0x1, URZ ;  /* 0x0000000104067890 */ /* 0x000fc8000fffe03f */
[----:B------:R-:W-:-:S04]  /*3e30*/  UISETP.NE.AND UP0, UPT, UR6, 0x2, UPT ;  /* 0x000000020600788c */ /* 0x000fc8000bf05270 */
[----:B------:R-:W-:Y:S02]  /*3e40*/  USEL UR7, URZ, 0x1, UP0 ;  /* 0x000000013f077887 */ /* 0x000fe40008000000 */
[----:B------:R-:W-:-:S04]  /*3e50*/  USEL UR6, UR6, URZ, UP0 ;  /* 0x0000003f06067287 */ /* 0x000fc80008000000 */
[----:B------:R-:W-:Y:S02]  /*3e60*/  LOP3.LUT R16, R8, UR7, RZ, 0x3c, !PT ;  /* 0x0000000708107c12 */ /* 0x000fe4000f8e3cff */
[----:B------:R-:W-:Y:S01]  /*3e70*/  IMAD.U32 R2, RZ, RZ, UR6 ;  /* 0x00000006ff027e24 */ /* 0x000fe2000f8e00ff */
[----:B------:R-:W-:Y:S06]  /*3e80*/  @!P0 BRA `(.L_x_377) ;  /* 0x0000000000048947 */ /* 0x000fec0003800000 */
[----:B------:R-:W-:Y:S01]  /*3e90*/  BPT.TRAP 0x1 ;  /* 0x000000040000795c */ /* 0x000fe20000300000 */
.L_x_377:
[----:B------:R-:W0:Y:S01]  /*3ea0*/  S2UR UR10, SR_CgaCtaId ;  /* 0x00000000000a79c3 */ /* 0x000e220000008800 */
[----:B------:R-:W-:Y:S01]  /*3eb0*/  UMOV UR7, 0x400 ;  /* 0x0000040000077882 */ /* 0x000fe20000000000 */
[----:B------:R-:W-:Y:S01]  /*3ec0*/  SHF.L.U32 R3, R16, 0x1f, RZ ;  /* 0x0000001f10037819 */ /* 0x000fe200000006ff */
[----:B0-----:R-:W-:-:S06]  /*3ed0*/  ULEA UR7, UR10, UR7, 0x18 ;  /* 0x000000070a077291 */ /* 0x001fcc000f8ec03f */
[----:B------:R-:W-:-:S05]  /*3ee0*/  IMAD.U32 R0, RZ, RZ, UR7 ;  /* 0x00000007ff007e24 */ /* 0x000fca000f8e00ff */
[----:B------:R-:W-:-:S13]  /*3ef0*/  R2UR UR7, R0 ;  /* 0x00000000000772ca */ /* 0x000fda00000e0000 */
[----:B------:R-:W-:-:S09]  /*3f00*/  ULEA UR6, UR6, UR7, 0x3 ;  /* 0x0000000706067291 */ /* 0x000fd2000f8e183f */
[----:B------:R0:W1:Y:S01]  /*3f10*/  SYNCS.PHASECHK.TRANS64.TRYWAIT P2, [UR6+0x34830], R3 ;  /* 0x03483003ff0075a7 */ /* 0x0000620008040146 */
[----:B------:R-:W-:Y:S05]  /*3f20*/  @!P0 BRA `(.L_x_378) ;  /* 0x0000000000048947 */ /* 0x000fea0003800000 */
[----:B------:R-:W-:Y:S01]  /*3f30*/  BPT.TRAP 0x1 ;  /* 0x000000040000795c */ /* 0x000fe20000300000 */
.L_x_378:
[----:B-1----:R-:W-:Y:S05]  /*3f40*/  @P2 BRA `(.L_x_379) ;  /* 0x0000000000082947 */ /* 0x002fea0003800000 */
[----:B------:R-:W1:Y:S02]  /*3f50*/  SYNCS.PHASECHK.TRANS64.TRYWAIT P2, [UR6+0x34830], R3 ;  /* 0x03483003ff0075a7 */ /* 0x000e640008040146 */
[----:B-1----:R-:W-:Y:S05]  /*3f60*/  @!P2 BRA `(.L_x_380) ;  /* 0x000000b4002ca947 */ /* 0x002fea0003800000 */
.L_x_379:
[----:B------:R-:W-:Y:S01]  /*3f70*/  R2UR UR7, R2 ;  /* 0x00000000020772ca */ /* 0x000fe200000e0000 */
[----:B------:R-:W-:Y:S01]  /*3f80*/  WARPGROUP.ARRIVE ;  /* 0x00000000000079c5 */ /* 0x000fe20000000000 */
[----:B------:R-:W-:Y:S01]  /*3f90*/  UMOV UR48, UR56 ;  /* 0x0000003800307c82 */ /* 0x000fe20008000000 */
[----:B------:R-:W-:Y:S01]  /*3fa0*/  UMOV UR49, UR57 ;  /* 0x0000003900317c82 */ /* 0x000fe20008000000 */
[----:B------:R-:W-:Y:S01]  /*3fb0*/  UMOV UR51, 0x40000040 ;  /* 0x4000004000337882 */ /* 0x000fe20000000000 */
        /* <DEDUP_REMOVED lines=8> */
[----:B------:R-:W-:Y:S01]  /*4040*/  UIMAD UR7, UR7, 0xc00, UR60 ;  /* 0x00000c00070778a4 */ /* 0x000fe2000f8e023c */
[-C--:B------:R-:W-:Y:S01]  /*4050*/  FMUL.FTZ R88, R88, R11.reuse ;  /* 0x0000000b58587220 */ /* 0x080fe20000410000 */
[----:B------:R-:W-:Y:S01]  /*4060*/  UMOV UR43, 0x40000040 ;  /* 0x40000040002b7882 */ /* 0x000fe20000000000 */
[----:B------:R-:W-:Y:S01]  /*4070*/  UMOV UR47, 0x40000040 ;  /* 0x40000040002f7882 */ /* 0x000fe20000000000 */
[----:B------:R-:W-:Y:S01]  /*4080*/  UIADD3 UR10, UR7, 0x2, URZ ;  /* 0x00000002070a7890 */ /* 0x000fe2000fffe03f */
[-C--:B------:R-:W-:Y:S01]  /*4090*/  FMUL.FTZ R89, R89, R11.reuse ;  /* 0x0000000b59597220 */ /* 0x080fe20000410000 */
[----:B------:R-:W-:Y:S01]  /*40a0*/  UIADD3 UR14, UR7, 0x4, URZ ;  /* 0x00000004070e7890 */ /* 0x000fe2000fffe03f */
[-C--:B------:R-:W-:Y:S01]  /*40b0*/  FMUL.FTZ R92, R92, R11.reuse ;  /* 0x0000000b5c5c7220 */ /* 0x080fe20000410000 */
[----:B------:R-:W-:Y:S01]  /*40c0*/  UMOV UR50, UR7 ;  /* 0x0000000700327c82 */ /* 0x000fe20008000000 */
[----:B------:R-:W-:Y:S01]  /*40d0*/  UIADD3 UR18, UR7, 0x6, URZ ;  /* 0x0000000607127890 */ /* 0x000fe2000fffe03f */
[----:B------:R-:W-:Y:S01]  /*40e0*/  HGMMA.64x128x16.F32 R24, gdesc[UR48], RZ, !UPT, gsb0 ;  /* 0x01e00000301879f0 */ /* 0x000fe2000c0008ff */
[----:B------:R-:W-:Y:S01]  /*40f0*/  UIADD3 UR22, UR7, 0x400, URZ ;  /* 0x0000040007167890 */ /* 0x000fe2000fffe03f */
[-C--:B------:R-:W-:Y:S01]  /*4100*/  FMUL.FTZ R93, R93, R11.reuse ;  /* 0x0000000b5d5d7220 */ /* 0x080fe20000410000 */
        /* <DEDUP_REMOVED lines=14> */
[----:B------:R-:W-:Y:S01]  /*41f0*/  UMOV UR48, UR52 ;  /* 0x0000003400307c82 */ /* 0x000fe20008000000 */
[----:B------:R-:W-:Y:S01]  /*4200*/  UMOV UR49, UR53 ;  /* 0x0000003500317c82 */ /* 0x000fe20008000000 */
        /* <DEDUP_REMOVED lines=90> */
.L_x_381:
[----:B------:R-:W-:Y:S01]  /*47b0*/  IMAD.U32 R7, RZ, RZ, UR4 ;  /* 0x00000004ff077e24 */ /* 0x000fe2000f8e00ff */
[----:B01----:R-:W-:-:S03]  /*47c0*/  SHF.L.U32 R3, R8, 0x1f, RZ ;  /* 0x0000001f08037819 */ /* 0x003fc600000006ff */
[----:B------:R-:W-:-:S04]  /*47d0*/  IMAD R8, R7, 0x8, R0 ;  /* 0x0000000807087824 */ /* 0x000fc800078e0200 */
[----:B------:R0:W1:Y:S01]  /*47e0*/  SYNCS.PHASECHK.TRANS64.TRYWAIT P2, [R8+URZ+0x34850], R3 ;  /* 0x03485003080075a7 */ /* 0x000062000804017f */
[----:B------:R-:W-:Y:S05]  /*47f0*/  @!P0 BRA `(.L_x_382) ;  /* 0x0000000000048947 */ /* 0x000fea0003800000 */
[----:B------:R-:W-:Y:S01]  /*4800*/  BPT.TRAP 0x1 ;  /* 0x000000040000795c */ /* 0x000fe20000300000 */
.L_x_382:
[----:B-1----:R-:W-:Y:S05]  /*4810*/  @P2 BRA `(.L_x_383) ;  /* 0x0000000000082947 */ /* 0x002fea0003800000 */
[----:B------:R-:W1:Y:S02]  /*4820*/  SYNCS.PHASECHK.TRANS64.TRYWAIT P2, [R8+URZ+0x34850], R3 ;  /* 0x03485003080075a7 */ /* 0x000e64000804017f */
[----:B-1----:R-:W-:Y:S05]  /*4830*/  @!P2 BRA `(.L_x_384) ;  /* 0x000000ac0010a947 */ /* 0x002fea0003800000 */
.L_x_383:
[----:B------:R-:W-:Y:S01]  /*4840*/  R2UR UR7, R0 ;  /* 0x00000000000772ca */ /* 0x000fe200000e0000 */
[----:B------:R-:W-:Y:S01]  /*4850*/  WARPGROUP.ARRIVE ;  /* 0x00000000000079c5 */ /* 0x000fe20000000000 */
[----:B------:R-:W-:Y:S01]  /*4860*/  UMOV UR11, 0x40000040 ;  /* 0x40000040000b7882 */ /* 0x000fe20000000000 */
[----:B------:R-:W-:Y:S02]  /*4870*/  FMNMX.FTZ R4, R24, R12, !PT ;  /* 0x0000000c18047209 */ /* 0x000fe40007810000 */
[----:B------:R-:W-:Y:S01]  /*4880*/  ISETP.LT.AND P2, PT, RZ, UR5, PT ;  /* 0x00000005ff007c0c */ /* 0x000fe2000bf41270 */
[----:B------:R-:W-:Y:S01]  /*4890*/  UIADD3 UR5, UR5, -0x1, URZ ;  /* 0xffffffff05057890 */ /* 0x000fe2000fffe03f */
[----:B01----:R-:W-:-:S04]  /*48a0*/  FMNMX.FTZ R3, R25, R4, !PT ;  /* 0x0000000419037209 */ /* 0x003fc80007810000 */
[----:B------:R-:W-:Y:S02]  /*48b0*/  FMNMX.FTZ R4, R28, R3, !PT ;  /* 0x000000031c047209 */ /* 0x000fe40007810000 */
[----:B------:R-:W-:Y:S02]  /*48c0*/  UIADD3 UR7, UR7, 0x400, URZ ;  /* 0x0000040007077890 */ /* 0x000fe4000fffe03f */
[----:B------:R-:W-:Y:S02]  /*48d0*/  FMNMX.FTZ R3, R29, R4, !PT ;  /* 0x000000041d037209 */ /* 0x000fe40007810000 */
[----:B------:R-:W-:Y:S02]  /*48e0*/  USHF.R.U32.HI UR7, URZ, 0x4, UR7 ;  /* 0x000000043f077899 */ /* 0x000fe40008011607 */
[----:B------:R-:W-:Y:S02]  /*48f0*/  FMNMX.FTZ R4, R32, R3, !PT ;  /* 0x0000000320047209 */ /* 0x000fe40007810000 */
[----:B------:R-:W-:-:S02]  /*4900*/  ULOP3.LUT UR7, UR7, 0x3fff, URZ, 0xc0, !UPT ;  /* 0x00003fff07077892 */ /* 0x000fc4000f8ec03f */
[----:B------:R-:W-:Y:S02]  /*4910*/  FMNMX.FTZ R3, R33, R4, !PT ;  /* 0x0000000421037209 */ /* 0x000fe40007810000 */
[----:B------:R-:W-:Y:S02]  /*4920*/  ULOP3.LUT UR7, UR7, 0x4000000, URZ, 0xfc, !UPT ;  /* 0x0400000007077892 */ /* 0x000fe4000f8efc3f */
[----:B------:R-:W-:Y:S02]  /*4930*/  FMNMX.FTZ R4, R36, R3, !PT ;  /* 0x0000000324047209 */ /* 0x000fe40007810000 */
[----:B------:R-:W-:Y:S02]  /*4940*/  ULEA UR4, UR4, UR7, 0xb ;  /* 0x0000000704047291 */ /* 0x000fe4000f8e583f */
[----:B------:R-:W-:Y:S01]  /*4950*/  FMNMX.FTZ R3, R37, R4, !PT ;  /* 0x0000000425037209 */ /* 0x000fe20007810000 */
[----:B------:R-:W-:-:S03]  /*4960*/  UMOV UR7, 0x40000040 ;  /* 0x4000004000077882 */ /* 0x000fc60000000000 */
[----:B------:R-:W-:Y:S01]  /*4970*/  FMNMX.FTZ R4, R40, R3, !PT ;  /* 0x0000000328047209 */ /* 0x000fe20007810000 */
[----:B------:R-:W-:Y:S02]  /*4980*/  UMOV UR10, UR4 ;  /* 0x00000004000a7c82 */ /* 0x000fe40008000000 */
[----:B------:R-:W-:Y:S01]  /*4990*/  HGMMA.64x128x16.F32 R88, R180, gdesc[UR8].tnspB, R88, gsb0 ;  /* 0x41e00008b4587df0 */ /* 0x000fe20008000858 */
[----:B------:R-:W-:Y:S01]  /*49a0*/  UIADD3 UR10, UR4, 0x80, URZ ;  /* 0x00000080040a7890 */ /* 0x000fe2000fffe03f */
[----:B------:R-:W-:Y:S01]  /*49b0*/  FMNMX.FTZ R3, R41, R4, !PT ;  /* 0x0000000429037209 */ /* 0x000fe20007810000 */
[----:B------:R-:W-:-:S03]  /*49c0*/  UMOV UR11, 0x40000040 ;  /* 0x40000040000b7882 */ /* 0x000fc60000000000 */
        /* <DEDUP_REMOVED lines=24> */
[----:B------:R-:W0:Y:S03]  /*4b50*/  LDC R4, c[0x0][0x988] ;  /* 0x00026200ff047b82 */ /* 0x000e260000000800 */
[----:B------:R-:W1:Y:S01]  /*4b60*/  SHFL.BFLY PT, R3, R14, 0x1, 0x1f ;  /* 0x0c201f000e037f89 */ /* 0x000e6200000e0000 */
[----:B------:R-:W-:Y:S02]  /*4b70*/  WARPGROUP.DEPBAR.LE gsb0, 0x0 ;  /* 0x00008000000079c5 */ /* 0x000fe40000010000 */
[----:B------:R-:W-:Y:S01]  /*4b80*/  WARPGROUP.ARRIVE ;  /* 0x00000000000079c5 */ /* 0x000fe20000000000 */
[----:B-1----:R-:W-:-:S05]  /*4b90*/  FMNMX.FTZ R3, R14, R3, !PT ;  /* 0x000000030e037209 */ /* 0x002fca0007810000 */
[----:B------:R-:W-:Y:S01]  /*4ba0*/  HGMMA.64x128x16.F32 R88, R176, gdesc[UR8].tnspB, R88, gsb0 ;  /* 0x41e00008b0587df0 */ /* 0x000fe20008000858 */
[----:B------:R-:W-:Y:S01]  /*4bb0*/  UIADD3 UR10, UR4, 0x100, URZ ;  /* 0x00000100040a7890 */ /* 0x000fe2000fffe03f */
[----:B------:R-:W-:Y:S01]  /*4bc0*/  UMOV UR11, 0x40000040 ;  /* 0x40000040000b7882 */ /* 0x000fe20000000000 */
[----:B------:R-:W-:Y:S01]  /*4bd0*/  FADD.FTZ R7, -R3, R12 ;  /* 0x0000000c03077221 */ /* 0x000fe20000010100 */
[----:B------:R-:W-:-:S03]  /*4be0*/  FMNMX.FTZ R12, R26, R10, !PT ;  /* 0x0000000a1a0c7209 */ /* 0x000fc60007810000 */
[----:B0-----:R-:W-:Y:S01]  /*4bf0*/  FMUL.FTZ R11, R7, R4 ;  /* 0x00000004070b7220 */ /* 0x001fe20000410000 */
[----:B------:R-:W-:Y:S01]  /*4c00*/  FMNMX.FTZ R9, R27, R12, !PT ;  /* 0x0000000c1b097209 */ /* 0x000fe20007810000 */
[----:B------:R-:W-:-:S03]  /*4c10*/  FMUL.FTZ R7, R3, R4 ;  /* 0x0000000403077220 */ /* 0x000fc60000410000 */
[----:B------:R-:W-:Y:S01]  /*4c20*/  FMNMX.FTZ R12, R30, R9, !PT ;  /* 0x000000091e0c7209 */ /* 0x000fe20007810000 */
[-CC-:B------:R-:W-:Y:S01]  /*4c30*/  FFMA.FTZ R182, R28, R4.reuse, -R7.reuse ;  /* 0x000000041cb67223 */ /* 0x180fe20000010807 */
[-CC-:B------:R-:W-:Y:S01]  /*4c40*/  FFMA.FTZ R15, R29, R4.reuse, -R7.reuse ;  /* 0x000000041d0f7223 */ /* 0x180fe20000010807 */
[--C-:B------:R-:W-:Y:S01]  /*4c50*/  FFMA.FTZ R29, R41, R4, -R7.reuse ;  /* 0x00000004291d7223 */ /* 0x100fe20000010807 */
[----:B------:R-:W-:Y:S01]  /*4c60*/  FMNMX.FTZ R9, R31, R12, !PT ;  /* 0x0000000c1f097209 */ /* 0x000fe20007810000 */
[-CC-:B------:R-:W-:Y:S01]  /*4c70*/  FFMA.FTZ R41, R53, R4.reuse, -R7.reuse ;  /* 0x0000000435297223 */ /* 0x180fe20000010807 */
[-CC-:B------:R-:W-:Y:S01]  /*4c80*/  FFMA.FTZ R53, R65, R4.reuse, -R7.reuse ;  /* 0x0000000441357223 */ /* 0x180fe20000010807 */
[-CC-:B------:R-:W-:Y:S01]  /*4c90*/  FFMA.FTZ R65, R77, R4.reuse, -R7.reuse ;  /* 0x000000044d417223 */ /* 0x180fe20000010807 */
        /* <DEDUP_REMOVED lines=18> */
[----:B------:R-:W-:Y:S01]  /*4dc0*/  FFMA.FTZ R73, R85, R4, -R7 ;  /* 0x0000000455497223 */ /* 0x000fe20000010807 */
[----:B------:R-:W-:Y:S01]  /*4dd0*/  MUFU.EX2 R11, R11 ;  /* 0x0000000b000b7308 */ /* 0x000fe20000000800 */
[----:B------:R-:W-:-:S04]  /*4de0*/  FMNMX.FTZ R9, R43, R12, !PT ;  /* 0x0000000c2b097209 */ /* 0x000fc80007810000 */
[----:B------:R-:W-:-:S03]  /*4df0*/  FMNMX.FTZ R12, R46, R9, !PT ;  /* 0x000000092e0c7209 */ /* 0x000fc60007810000 */
[----:B------:R-:W0:Y:S01]  /*4e00*/  MUFU.EX2 R180, R180 ;  /* 0x000000b400b47308 */ /* 0x000e220000000800 */
[----:B------:R-:W-:-:S04]  /*4e10*/  FMNMX.FTZ R9, R47, R12, !PT ;  /* 0x0000000c2f097209 */ /* 0x000fc80007810000 */
[----:B------:R-:W-:-:S03]  /*4e20*/  FMNMX.FTZ R12, R50, R9, !PT ;  /* 0x00000009320c7209 */ /* 0x000fc60007810000 */
[----:B------:R-:W1:Y:S01]  /*4e30*/  MUFU.EX2 R13, R13 ;  /* 0x0000000d000d7308 */ /* 0x000e620000000800 */
[----:B------:R-:W-:-:S04]  /*4e40*/  FMNMX.FTZ R9, R51, R12, !PT ;  /* 0x0000000c33097209 */ /* 0x000fc80007810000 */
[----:B------:R-:W-:-:S03]  /*4e50*/  FMNMX.FTZ R12, R54, R9, !PT ;  /* 0x00000009360c7209 */ /* 0x000fc60007810000 */
[----:B------:R-:W-:Y:S01]  /*4e60*/  MUFU.EX2 R182, R182 ;  /* 0x000000b600b67308 */ /* 0x000fe20000000800 */
[----:B------:R-:W-:Y:S01]  /*4e70*/  FMNMX.FTZ R9, R55, R12, !PT ;  /* 0x0000000c37097209 */ /* 0x000fe20007810000 */
[----:B0-----:R-:W-:-:S03]  /*4e80*/  FFMA.FTZ R6, R11, R6, R180 ;  /* 0x000000060b067223 */ /* 0x001fc600000100b4 */
[----:B------:R-:W-:-:S03]  /*4e90*/  FMNMX.FTZ R12, R58, R9, !PT ;  /* 0x000000093a0c7209 */ /* 0x000fc60007810000 */
[----:B------:R-:W-:Y:S01]  /*4ea0*/  MUFU.EX2 R15, R15 ;  /* 0x0000000f000f7308 */ /* 0x000fe20000000800 */
[----:B------:R-:W-:Y:S02]  /*4eb0*/  FMNMX.FTZ R9, R59, R12, !PT ;  /* 0x0000000c3b097209 */ /* 0x000fe40007810000 */
[----:B-1----:R-:W-:Y:S02]  /*4ec0*/  F2FP.F16.F32.PACK_AB R180, R13, R180 ;  /* 0x000000b40db4723e */ /* 0x002fe400000000ff */
[----:B------:R-:W-:-:S03]  /*4ed0*/  FMNMX.FTZ R12, R62, R9, !PT ;  /* 0x000000093e0c7209 */ /* 0x000fc60007810000 */
[----:B------:R-:W-:Y:S01]  /*4ee0*/  MUFU.EX2 R21, R21 ;  /* 0x0000001500157308 */ /* 0x000fe20000000800 */
[----:B------:R-:W-:-:S04]  /*4ef0*/  FMNMX.FTZ R9, R63, R12, !PT ;  /* 0x0000000c3f097209 */ /* 0x000fc80007810000 */
        /* <DEDUP_REMOVED lines=17> */
[----:B------:R-:W-:Y:S01]  /*5010*/  FMNMX.FTZ R9, R87, R12, !PT ;  /* 0x0000000c57097209 */ /* 0x000fe20007810000 */
[----:B------:R-:W-:-:S04]  /*5020*/  FFMA.FTZ R12, R72, R4, -R7 ;  /* 0x00000004480c7223 */ /* 0x000fc80000010807 */
[----:B------:R-:W0:Y:S02]  /*5030*/  SHFL.BFLY PT, R14, R9, 0x2, 0x1f ;  /* 0x0c401f00090e7f89 */ /* 0x000e2400000e0000 */
[----:B------:R-:W-:Y:S01]  /*5040*/  MUFU.EX2 R49, R49 ;  /* 0x0000003100317308 */ /* 0x000fe20000000800 */
[----:B------:R-:W-:Y:S02]  /*5050*/  WARPGROUP.DEPBAR.LE gsb0, 0x0 ;  /* 0x00008000000079c5 */ /* 0x000fe40000010000 */
[----:B------:R-:W-:Y:S01]  /*5060*/  WARPGROUP.ARRIVE ;  /* 0x00000000000079c5 */ /* 0x000fe20000000000 */
[-CC-:B------:R-:W-:Y:S01]  /*5070*/  FFMA.FTZ R176, R32, R4.reuse, -R7.reuse ;  /* 0x0000000420b07223 */ /* 0x180fe20000010807 */
[----:B------:R-:W-:-:S03]  /*5080*/  FFMA.FTZ R178, R36, R4, -R7 ;  /* 0x0000000424b27223 */ /* 0x000fc60000010807 */
[----:B------:R-:W-:Y:S01]  /*5090*/  MUFU.EX2 R53, R53 ;  /* 0x0000003500357308 */ /* 0x000fe20000000800 */
[----:B------:R-:W-:Y:S01]  /*50a0*/  HGMMA.64x128x16.F32 R88, R172, gdesc[UR8].tnspB, R88, gsb0 ;  /* 0x41e00008ac587df0 */ /* 0x000fe20008000858 */
[----:B------:R-:W-:Y:S01]  /*50b0*/  UIADD3 UR10, UR4, 0x180, URZ ;  /* 0x00000180040a7890 */ /* 0x000fe2000fffe03f */
[----:B------:R-:W-:-:S05]  /*50c0*/  UMOV UR11, 0x40000040 ;  /* 0x40000040000b7882 */ /* 0x000fca0000000000 */
[----:B------:R-:W-:Y:S01]  /*50d0*/  MUFU.EX2 R176, R176 ;  /* 0x000000b000b07308 */ /* 0x000fe20000000800 */
[----:B0-----:R-:W-:Y:S01]  /*50e0*/  FMNMX.FTZ R28, R9, R14, !PT ;  /* 0x0000000e091c7209 */ /* 0x001fe20007810000 */
[----:B------:R-:W-:-:S04]  /*50f0*/  FFMA.FTZ R14, R76, R4, -R7 ;  /* 0x000000044c0e7223 */ /* 0x000fc80000010807 */
[----:B------:R-:W0:Y:S02]  /*5100*/  SHFL.BFLY PT, R9, R28, 0x1, 0x1f ;  /* 0x0c201f001c097f89 */ /* 0x000e2400000e0000 */
[----:B------:R-:W-:Y:S08]  /*5110*/  MUFU.EX2 R178, R178 ;  /* 0x000000b200b27308 */ /* 0x000ff00000000800 */
[----:B------:R-:W-:Y:S08]  /*5120*/  MUFU.EX2 R57, R57 ;  /* 0x0000003900397308 */ /* 0x000ff00000000800 */
[----:B------:R-:W-:Y:S01]  /*5130*/  MUFU.EX2 R12, R12 ;  /* 0x0000000c000c7308 */ /* 0x000fe20000000800 */
[----:B0-----:R-:W-:-:S07]  /*5140*/  FMNMX.FTZ R9, R28, R9, !PT ;  /* 0x000000091c097209 */ /* 0x001fce0007810000 */
[----:B------:R-:W-:Y:S01]  /*5150*/  MUFU.EX2 R61, R61 ;  /* 0x0000003d003d7308 */ /* 0x000fe20000000800 */
[----:B------:R-:W-:-:S04]  /*5160*/  FMUL.FTZ R77, R9, R4 ;  /* 0x00000004094d7220 */ /* 0x000fc80000410000 */
[-CC-:B------:R-:W-:Y:S01]  /*5170*/  FFMA.FTZ R181, R27, R4.reuse, -R77.reuse ;  /* 0x000000041bb57223 */ /* 0x180fe2000001084d */
[----:B------:R-:W-:Y:S02]  /*5180*/  IMAD.U32 R27, RZ, RZ, UR6 ;  /* 0x00000006ff1b7e24 */ /* 0x000fe4000f8e00ff */
[-CC-:B------:R-:W-:Y:S01]  /*5190*/  FFMA.FTZ R183, R30, R4.reuse, -R77.reuse ;  /* 0x000000041eb77223 */ /* 0x180fe2000001084d */
[-CC-:B------:R-:W-:Y:S01]  /*51a0*/  FFMA.FTZ R177, R34, R4.reuse, -R77.reuse ;  /* 0x0000000422b17223 */ /* 0x180fe2000001084d */
[-CC-:B------:R-:W-:Y:S01]  /*51b0*/  FFMA.FTZ R28, R35, R4.reuse, -R77.reuse ;  /* 0x00000004231c7223 */ /* 0x180fe2000001084d */
[----:B------:R-:W-:Y:S01]  /*51c0*/  @!P1 VIADD R27, R27, 0x34840 ;  /* 0x000348401b1b9836 */ /* 0x000fe20000000000 */
[----:B------:R-:W-:Y:S01]  /*51d0*/  MUFU.EX2 R181, R181 ;  /* 0x000000b500b57308 */ /* 0x000fe20000000800 */
[-CC-:B------:R-:W-:Y:S01]  /*51e0*/  FFMA.FTZ R179, R38, R4.reuse, -R77.reuse ;  /* 0x0000000426b37223 */ /* 0x180fe2000001084d */
[-CC-:B------:R-:W-:Y:S01]  /*51f0*/  FFMA.FTZ R30, R39, R4.reuse, -R77.reuse ;  /* 0x00000004271e7223 */ /* 0x180fe2000001084d */
[-C--:B------:R-:W-:Y:S01]  /*5200*/  FFMA.FTZ R32, R43, R4.reuse, -R77 ;  /* 0x000000042b207223 */ /* 0x080fe2000001084d */
[----:B------:R-:W-:Y:S01]  /*5210*/  @!P1 PRMT R27, RZ, 0x654, R27 ;  /* 0x00000654ff1b9816 */ /* 0x000fe2000000001b */
        /* <DEDUP_REMOVED lines=15> */
[----:B------:R-:W-:-:S04]  /*5310*/  FFMA.FTZ R86, R86, R4, -R77 ;  /* 0x0000000456567223 */ /* 0x000fc8000001084d */
        /* <DEDUP_REMOVED lines=8> */
[----:B------:R-:W0:Y:S01]  /*53a0*/  MUFU.EX2 R67, R67 ;  /* 0x0000004300437308 */ /* 0x000e220000000800 */
[----:B------:R-:W-:-:S02]  /*53b0*/  WARPGROUP.DEPBAR.LE gsb0, 0x0 ;  /* 0x00008000000079c5 */ /* 0x000fc40000010000 */
[----:B------:R-:W-:Y:S01]  /*53c0*/  WARPGROUP.ARRIVE ;  /* 0x00000000000079c5 */ /* 0x000fe20000000000 */
[-CC-:B------:R-:W-:Y:S01]  /*53d0*/  FFMA.FTZ R172, R40, R4.reuse, -R7.reuse ;  /* 0x0000000428ac7223 */ /* 0x180fe20000010807 */
[-C--:B------:R-:W-:Y:S01]  /*53e0*/  FFMA.FTZ R174, R44, R4.reuse, -R7 ;  /* 0x000000042cae7223 */ /* 0x080fe20000010807 */
[-CC-:B------:R-:W-:Y:S01]  /*53f0*/  FFMA.FTZ R173, R42, R4.reuse, -R77.reuse ;  /* 0x000000042aad7223 */ /* 0x180fe2000001084d */
[-CC-:B------:R-:W-:Y:S01]  /*5400*/  FFMA.FTZ R175, R46, R4.reuse, -R77.reuse ;  /* 0x000000042eaf7223 */ /* 0x180fe2000001084d */
[----:B------:R-:W-:Y:S01]  /*5410*/  FFMA.FTZ R40, R59, R4, -R77 ;  /* 0x000000043b287223 */ /* 0x000fe2000001084d */
[----:B------:R-:W-:Y:S01]  /*5420*/  HGMMA.64x128x16.F32 R88, R168, gdesc[UR8].tnspB, R88, gsb0 ;  /* 0x41e00008a8587df0 */ /* 0x000fe20008000858 */
[----:B------:R-:W-:Y:S01]  /*5430*/  UIADD3 UR10, UR4, 0x200, URZ ;  /* 0x00000200040a7890 */ /* 0x000fe2000fffe03f */
[----:B------:R-:W-:Y:S01]  /*5440*/  MUFU.EX2 R172, R172 ;  /* 0x000000ac00ac7308 */ /* 0x000fe20000000800 */
[----:B------:R-:W-:-:S07]  /*5450*/  UMOV UR11, 0x40000040 ;  /* 0x40000040000b7882 */ /* 0x000fce0000000000 */
[----:B------:R-:W-:Y:S08]  /*5460*/  MUFU.EX2 R173, R173 ;  /* 0x000000ad00ad7308 */ /* 0x000ff00000000800 */
[----:B------:R-:W-:Y:S08]  /*5470*/  MUFU.EX2 R174, R174 ;  /* 0x000000ae00ae7308 */ /* 0x000ff00000000800 */
[----:B------:R-:W-:Y:S08]  /*5480*/  MUFU.EX2 R175, R175 ;  /* 0x000000af00af7308 */ /* 0x000ff00000000800 */
[----:B------:R-:W-:Y:S08]  /*5490*/  MUFU.EX2 R40, R40 ;  /* 0x0000002800287308 */ /* 0x000ff00000000800 */
[----:B------:R-:W-:Y:S08]  /*54a0*/  MUFU.EX2 R70, R70 ;  /* 0x0000004600467308 */ /* 0x000ff00000000800 */
[----:B------:R-:W1:Y:S08]  /*54b0*/  MUFU.EX2 R71, R71 ;  /* 0x0000004700477308 */ /* 0x000e700000000800 */
[----:B------:R-:W-:Y:S08]  /*54c0*/  MUFU.EX2 R74, R74 ;  /* 0x0000004a004a7308 */ /* 0x000ff00000000800 */
[----:B------:R-:W2:Y:S08]  /*54d0*/  MUFU.EX2 R75, R75 ;  /* 0x0000004b004b7308 */ /* 0x000eb00000000800 */
[----:B------:R-:W-:Y:S08]  /*54e0*/  MUFU.EX2 R14, R14 ;  /* 0x0000000e000e7308 */ /* 0x000ff00000000800 */
[----:B------:R-:W-:Y:S08]  /*54f0*/  MUFU.EX2 R78, R78 ;  /* 0x0000004e004e7308 */ /* 0x000ff00000000800 */
[----:B------:R-:W3:Y:S08]  /*5500*/  MUFU.EX2 R65, R65 ;  /* 0x0000004100417308 */ /* 0x000ef00000000800 */
[----:B------:R-:W4:Y:S08]  /*5510*/  MUFU.EX2 R79, R79 ;  /* 0x0000004f004f7308 */ /* 0x000f300000000800 */
[----:B------:R-:W-:Y:S08]  /*5520*/  MUFU.EX2 R20, R20 ;  /* 0x0000001400147308 */ /* 0x000ff00000000800 */
[----:B------:R-:W-:Y:S08]  /*5530*/  MUFU.EX2 R82, R82 ;  /* 0x0000005200527308 */ /* 0x000ff00000000800 */
[----:B------:R-:W5:Y:S08]  /*5540*/  MUFU.EX2 R69, R69 ;  /* 0x0000004500457308 */ /* 0x000f700000000800 */
[----:B------:R-:W5:Y:S08]  /*5550*/  MUFU.EX2 R83, R83 ;  /* 0x0000005300537308 */ /* 0x000f700000000800 */
[----:B------:R-:W-:Y:S01]  /*5560*/  MUFU.EX2 R24, R24 ;  /* 0x0000001800187308 */ /* 0x000fe20000000800 */
[----:B------:R-:W-:-:S02]  /*5570*/  WARPGROUP.DEPBAR.LE gsb0, 0x0 ;  /* 0x00008000000079c5 */ /* 0x000fc40000010000 */
[----:B------:R-:W-:Y:S01]  /*5580*/  WARPGROUP.ARRIVE ;  /* 0x00000000000079c5 */ /* 0x000fe20000000000 */
[-CC-:B------:R-:W-:Y:S01]  /*5590*/  FFMA.FTZ R168, R48, R4.reuse, -R7.reuse ;  /* 0x0000000430a87223 */ /* 0x180fe20000010807 */
[-C--:B------:R-:W-:Y:S01]  /*55a0*/  FFMA.FTZ R170, R52, R4.reuse, -R7 ;  /* 0x0000000434aa7223 */ /* 0x080fe20000010807 */
[-CC-:B------:R-:W-:Y:S01]  /*55b0*/  FFMA.FTZ R169, R50, R4.reuse, -R77.reuse ;  /* 0x0000000432a97223 */ /* 0x180fe2000001084d */
[----:B------:R-:W-:Y:S01]  /*55c0*/  FFMA.FTZ R171, R54, R4, -R77 ;  /* 0x0000000436ab7223 */ /* 0x000fe2000001084d */
[----:B------:R-:W-:Y:S01]  /*55d0*/  MUFU.EX2 R86, R86 ;  /* 0x0000005600567308 */ /* 0x000fe20000000800 */
[----:B------:R-:W-:Y:S01]  /*55e0*/  HGMMA.64x128x16.F32 R88, R152, gdesc[UR8].tnspB, R88, gsb0 ;  /* 0x41e0000898587df0 */ /* 0x000fe20008000858 */
[----:B------:R-:W-:Y:S01]  /*55f0*/  UIADD3 UR10, UR4, 0x280, URZ ;  /* 0x00000280040a7890 */ /* 0x000fe2000fffe03f */
[----:B------:R-:W-:-:S05]  /*5600*/  UMOV UR11, 0x40000040 ;  /* 0x40000040000b7882 */ /* 0x000fca0000000000 */
[----:B------:R-:W-:Y:S08]  /*5610*/  MUFU.EX2 R168, R168 ;  /* 0x000000a800a87308 */ /* 0x000ff00000000800 */
[----:B------:R-:W-:Y:S08]  /*5620*/  MUFU.EX2 R169, R169 ;  /* 0x000000a900a97308 */ /* 0x000ff00000000800 */
[----:B------:R-:W-:Y:S08]  /*5630*/  MUFU.EX2 R170, R170 ;  /* 0x000000aa00aa7308 */ /* 0x000ff00000000800 */
[----:B------:R-:W-:Y:S08]  /*5640*/  MUFU.EX2 R171, R171 ;  /* 0x000000ab00ab7308 */ /* 0x000ff00000000800 */
[----:B------:R-:W5:Y:S01]  /*5650*/  MUFU.EX2 R73, R73 ;  /* 0x0000004900497308 */ /* 0x000f620000000800 */
[----:B------:R-:W-:-:S02]  /*5660*/  WARPGROUP.DEPBAR.LE gsb0, 0x0 ;  /* 0x00008000000079c5 */ /* 0x000fc40000010000 */
[----:B------:R-:W-:Y:S01]  /*5670*/  WARPGROUP.ARRIVE ;  /* 0x00000000000079c5 */ /* 0x000fe20000000000 */
[-CC-:B------:R-:W-:Y:S01]  /*5680*/  FFMA.FTZ R152, R56, R4.reuse, -R7.reuse ;  /* 0x0000000438987223 */ /* 0x180fe20000010807 */
[-C--:B------:R-:W-:Y:S01]  /*5690*/  FFMA.FTZ R154, R60, R4.reuse, -R7 ;  /* 0x000000043c9a7223 */ /* 0x080fe20000010807 */
[-CC-:B------:R-:W-:Y:S01]  /*56a0*/  FFMA.FTZ R153, R58, R4.reuse, -R77.reuse ;  /* 0x000000043a997223 */ /* 0x180fe2000001084d */
[----:B------:R-:W-:Y:S02]  /*56b0*/  FFMA.FTZ R155, R62, R4, -R77 ;  /* 0x000000043e9b7223 */ /* 0x000fe4000001084d */
[----:B------:R-:W-:Y:S01]  /*56c0*/  HGMMA.64x128x16.F32 R88, R156, gdesc[UR8].tnspB, R88, gsb0 ;  /* 0x41e000089c587df0 */ /* 0x000fe20008000858 */
[----:B------:R-:W-:Y:S01]  /*56d0*/  UIADD3 UR10, UR4, 0x300, URZ ;  /* 0x00000300040a7890 */ /* 0x000fe2000fffe03f */
[----:B------:R-:W-:Y:S01]  /*56e0*/  MUFU.EX2 R152, R152 ;  /* 0x0000009800987308 */ /* 0x000fe20000000800 */
[----:B------:R-:W-:Y:S01]  /*56f0*/  UMOV UR11, 0x40000040 ;  /* 0x40000040000b7882 */ /* 0x000fe20000000000 */
[----:B------:R-:W-:-:S06]  /*5700*/  UIADD3 UR4, UR4, 0x380, URZ ;  /* 0x0000038004047890 */ /* 0x000fcc000fffe03f */
[----:B------:R-:W-:Y:S01]  /*5710*/  MUFU.EX2 R153, R153 ;  /* 0x0000009900997308 */ /* 0x000fe20000000800 */
[----:B------:R-:W-:Y:S01]  /*5720*/  UMOV UR6, UR4 ;  /* 0x0000000400067c82 */ /* 0x000fe20008000000 */
[----:B------:R-:W-:-:S06]  /*5730*/  R2UR UR4, R2 ;  /* 0x00000000020472ca */ /* 0x000fcc00000e0000 */
[----:B------:R-:W-:Y:S08]  /*5740*/  MUFU.EX2 R154, R154 ;  /* 0x0000009a009a7308 */ /* 0x000ff00000000800 */
[----:B------:R-:W-:Y:S01]  /*5750*/  MUFU.EX2 R155, R155 ;  /* 0x0000009b009b7308 */ /* 0x000fe20000000800 */
[----:B------:R-:W-:Y:S02]  /*5760*/  WARPGROUP.DEPBAR.LE gsb0, 0x0 ;  /* 0x00008000000079c5 */ /* 0x000fe40000010000 */
[----:B------:R-:W-:Y:S01]  /*5770*/  WARPGROUP.ARRIVE ;  /* 0x00000000000079c5 */ /* 0x000fe20000000000 */
[-CC-:B------:R-:W-:Y:S01]  /*5780*/  FFMA.FTZ R156, R64, R4.reuse, -R7.reuse ;  /* 0x00000004409c7223 */ /* 0x180fe20000010807 */
[-C--:B------:R-:W-:Y:S01]  /*5790*/  FFMA.FTZ R158, R68, R4.reuse, -R7 ;  /* 0x00000004449e7223 */ /* 0x080fe20000010807 */
[----:B------:R-:W-:Y:S01]  /*57a0*/  FADD.FTZ R7, -R9, R10 ;  /* 0x0000000a09077221 */ /* 0x000fe20000010100 */
[-CC-:B------:R-:W-:Y:S01]  /*57b0*/  FFMA.FTZ R10, R26, R4.reuse, -R77.reuse ;  /* 0x000000041a0a7223 */ /* 0x180fe2000001084d */
[-C--:B------:R-:W-:Y:S01]  /*57c0*/  FFMA.FTZ R26, R31, R4.reuse, -R77 ;  /* 0x000000041f1a7223 */ /* 0x080fe2000001084d */
[----:B------:R-:W-:Y:S01]  /*57d0*/  HGMMA.64x128x16.F32 R88, R160, gdesc[UR8].tnspB, R88, gsb0 ;  /* 0x41e00008a0587df0 */ /* 0x000fe20008000858 */
[----:B------:R-:W-:Y:S01]  /*57e0*/  FMUL.FTZ R7, R7, R4 ;  /* 0x0000000407077220 */ /* 0x000fe20000410000 */
[----:B------:R-:W-:Y:S01]  /*57f0*/  MUFU.EX2 R156, R156 ;  /* 0x0000009c009c7308 */ /* 0x000fe20000000800 */
[----:B0-----:R-:W-:-:S02]  /*5800*/  F2FP.F16.F32.PACK_AB R157, R67, R66 ;  /* 0x00000042439d723e */ /* 0x001fc400000000ff */
[----:B-1----:R-:W-:-:S05]  /*5810*/  F2FP.F16.F32.PACK_AB R159, R71, R70 ;  /* 0x00000046479f723e */ /* 0x002fca00000000ff */
[----:B------:R-:W-:Y:S08]  /*5820*/  MUFU.EX2 R7, R7 ;  /* 0x0000000700077308 */ /* 0x000ff00000000800 */
[----:B------:R-:W0:Y:S08]  /*5830*/  MUFU.EX2 R10, R10 ;  /* 0x0000000a000a7308 */ /* 0x000e300000000800 */
[----:B------:R-:W1:Y:S08]  /*5840*/  MUFU.EX2 R26, R26 ;  /* 0x0000001a001a7308 */ /* 0x000e700000000800 */
[----:B------:R-:W-:Y:S01]  /*5850*/  MUFU.EX2 R158, R158 ;  /* 0x0000009e009e7308 */ /* 0x000fe20000000800 */
[----:B------:R-:W-:-:S02]  /*5860*/  WARPGROUP.DEPBAR.LE gsb0, 0x0 ;  /* 0x00008000000079c5 */ /* 0x000fc40000010000 */
[----:B------:R-:W-:Y:S01]  /*5870*/  WARPGROUP.ARRIVE ;  /* 0x00000000000079c5 */ /* 0x000fe20000000000 */
[----:B------:R-:W-:Y:S02]  /*5880*/  F2FP.F16.F32.PACK_AB R160, R61, R12 ;  /* 0x0000000c3da0723e */ /* 0x000fe400000000ff */
[----:B--2---:R-:W-:Y:S02]  /*5890*/  F2FP.F16.F32.PACK_AB R161, R75, R74 ;  /* 0x0000004a4ba1723e */ /* 0x004fe400000000ff */
[----:B---3--:R-:W-:Y:S01]  /*58a0*/  F2FP.F16.F32.PACK_AB R162, R65, R14 ;  /* 0x0000000e41a2723e */ /* 0x008fe200000000ff */
[----:B------:R-:W-:Y:S01]  /*58b0*/  HGMMA.64x128x16.F32 R88, R164, gdesc[UR4].tnspB, R88, gsb0 ;  /* 0x41e00004a4587df0 */ /* 0x000fe20008000858 */
[----:B----4-:R-:W-:Y:S02]  /*58c0*/  F2FP.F16.F32.PACK_AB R163, R79, R78 ;  /* 0x0000004e4fa3723e */ /* 0x010fe400000000ff */
[----:B------:R-:W-:Y:S02]  /*58d0*/  WARPGROUP.DEPBAR.LE gsb0, 0x0 ;  /* 0x00008000000079c5 */ /* 0x000fe40000010000 */
[----:B------:R2:W-:Y:S01]  /*58e0*/  @!P1 SYNCS.ARRIVE.TRANS64.RED.A1T0 RZ, [R27+URZ], RZ ;  /* 0x000000ff1bff99a7 */ /* 0x0005e2000810043f */
[----:B-----5:R-:W-:-:S02]  /*58f0*/  F2FP.F16.F32.PACK_AB R164, R69, R20 ;  /* 0x0000001445a4723e */ /* 0x020fc400000000ff */
[----:B------:R-:W-:Y:S02]  /*5900*/  F2FP.F16.F32.PACK_AB R165, R83, R82 ;  /* 0x0000005253a5723e */ /* 0x000fe400000000ff */
[----:B------:R-:W-:Y:S01]  /*5910*/  F2FP.F16.F32.PACK_AB R166, R73, R24 ;  /* 0x0000001849a6723e */ /* 0x000fe200000000ff */
[----:B--2---:R-:W-:Y:S02]  /*5920*/  @!P1 VIADD R27, R8, 0x34860 ;  /* 0x00034860081b9836 */ /* 0x004fe40000000000 */
[----:B0-----:R-:W-:Y:S01]  /*5930*/  FFMA.FTZ R8, R7, R5, R10 ;  /* 0x0000000507087223 */ /* 0x001fe2000001000a */
[----:B------:R-:W-:Y:S01]  /*5940*/  FADD.FTZ R5, R13, R6 ;  /* 0x000000060d057221 */ /* 0x000fe20000010000 */
[-CC-:B------:R-:W-:Y:S01]  /*5950*/  FFMA.FTZ R6, R63, R4.reuse, -R77.reuse ;  /* 0x000000043f067223 */ /* 0x180fe2000001084d */
[----:B------:R-:W-:Y:S01]  /*5960*/  FFMA.FTZ R77, R87, R4, -R77 ;  /* 0x00000004574d7223 */ /* 0x000fe2000001084d */
[C---:B------:R-:W-:Y:S01]  /*5970*/  FADD.FTZ R8, R181.reuse, R8 ;  /* 0x00000008b5087221 */ /* 0x040fe20000010000 */
[----:B------:R-:W-:Y:S01]  /*5980*/  @!P1 PRMT R27, RZ, 0x654, R27 ;  /* 0x00000654ff1b9816 */ /* 0x000fe2000000001b */
[----:B------:R-:W-:Y:S01]  /*5990*/  FADD.FTZ R42, R182, R5 ;  /* 0x00000005b62a7221 */ /* 0x000fe20000010000 */
[----:B------:R-:W-:Y:S01]  /*59a0*/  F2FP.F16.F32.PACK_AB R181, R181, R10 ;  /* 0x0000000ab5b5723e */ /* 0x000fe200000000ff */
[----:B------:R-:W-:Y:S01]  /*59b0*/  FADD.FTZ R5, R183, R8 ;  /* 0x00000008b7057221 */ /* 0x000fe20000010000 */
[----:B------:R0:W-:Y:S01]  /*59c0*/  @!P1 SYNCS.ARRIVE.TRANS64.RED.A1T0 RZ, [R27+URZ], RZ ;  /* 0x000000ff1bff99a7 */ /* 0x0001e2000810043f */
[----:B------:R-:W2:Y:S01]  /*59d0*/  MUFU.EX2 R6, R6 ;  /* 0x0000000600067308 */ /* 0x000ea20000000800 */
[----:B------:R-:W-:Y:S01]  /*59e0*/  F2FP.F16.F32.PACK_AB R182, R15, R182 ;  /* 0x000000b60fb6723e */ /* 0x000fe200000000ff */
[C---:B-1----:R-:W-:Y:S01]  /*59f0*/  FADD.FTZ R8, R26.reuse, R5 ;  /* 0x000000051a087221 */ /* 0x042fe20000010000 */
[----:B------:R-:W-:-:S03]  /*5a00*/  F2FP.F16.F32.PACK_AB R183, R26, R183 ;  /* 0x000000b71ab7723e */ /* 0x000fc600000000ff */
[----:B------:R-:W-:Y:S01]  /*5a10*/  FADD.FTZ R5, R177, R8 ;  /* 0x00000008b1057221 */ /* 0x000fe20000010000 */
[----:B0-----:R-:W-:Y:S01]  /*5a20*/  FADD.FTZ R27, R15, R42 ;  /* 0x0000002a0f1b7221 */ /* 0x001fe20000010000 */
[----:B------:R-:W0:Y:S01]  /*5a30*/  MUFU.EX2 R77, R77 ;  /* 0x0000004d004d7308 */ /* 0x000e220000000800 */
[C---:B------:R-:W-:Y:S01]  /*5a40*/  F2FP.F16.F32.PACK_AB R177, R28.reuse, R177 ;  /* 0x000000b11cb1723e */ /* 0x040fe200000000ff */
[----:B------:R-:W-:Y:S01]  /*5a50*/  FADD.FTZ R8, R28, R5 ;  /* 0x000000051c087221 */ /* 0x000fe20000010000 */
[----:B------:R-:W-:Y:S01]  /*5a60*/  FADD.FTZ R42, R176, R27 ;  /* 0x0000001bb02a7221 */ /* 0x000fe20000010000 */
[----:B------:R-:W-:Y:S02]  /*5a70*/  F2FP.F16.F32.PACK_AB R176, R21, R176 ;  /* 0x000000b015b0723e */ /* 0x000fe400000000ff */
[----:B------:R-:W-:Y:S01]  /*5a80*/  FADD.FTZ R5, R179, R8 ;  /* 0x00000008b3057221 */ /* 0x000fe20000010000 */
[----:B------:R-:W-:Y:S01]  /*5a90*/  FADD.FTZ R27, R21, R42 ;  /* 0x0000002a151b7221 */ /* 0x000fe20000010000 */
[----:B------:R-:W-:-:S02]  /*5aa0*/  F2FP.F16.F32.PACK_AB R179, R30, R179 ;  /* 0x000000b31eb3723e */ /* 0x000fc400000000ff */
[----:B------:R-:W-:Y:S01]  /*5ab0*/  FADD.FTZ R8, R30, R5 ;  /* 0x000000051e087221 */ /* 0x000fe20000010000 */
[----:B------:R-:W-:Y:S01]  /*5ac0*/  FADD.FTZ R42, R178, R27 ;  /* 0x0000001bb22a7221 */ /* 0x000fe20000010000 */
[----:B------:R-:W-:Y:S02]  /*5ad0*/  F2FP.F16.F32.PACK_AB R178, R25, R178 ;  /* 0x000000b219b2723e */ /* 0x000fe400000000ff */
[----:B------:R-:W-:Y:S01]  /*5ae0*/  FADD.FTZ R5, R173, R8 ;  /* 0x00000008ad057221 */ /* 0x000fe20000010000 */
[----:B------:R-:W-:Y:S01]  /*5af0*/  FADD.FTZ R27, R25, R42 ;  /* 0x0000002a191b7221 */ /* 0x000fe20000010000 */
[C---:B------:R-:W-:Y:S02]  /*5b00*/  F2FP.F16.F32.PACK_AB R173, R32.reuse, R173 ;  /* 0x000000ad20ad723e */ /* 0x040fe400000000ff */
[----:B------:R-:W-:Y:S01]  /*5b10*/  FADD.FTZ R8, R32, R5 ;  /* 0x0000000520087221 */ /* 0x000fe20000010000 */
[----:B------:R-:W-:Y:S01]  /*5b20*/  FADD.FTZ R42, R172, R27 ;  /* 0x0000001bac2a7221 */ /* 0x000fe20000010000 */
[----:B------:R-:W-:-:S02]  /*5b30*/  F2FP.F16.F32.PACK_AB R172, R29, R172 ;  /* 0x000000ac1dac723e */ /* 0x000fc400000000ff */
[----:B------:R-:W-:Y:S01]  /*5b40*/  FADD.FTZ R5, R175, R8 ;  /* 0x00000008af057221 */ /* 0x000fe20000010000 */
[----:B------:R-:W-:Y:S01]  /*5b50*/  FADD.FTZ R27, R29, R42 ;  /* 0x0000002a1d1b7221 */ /* 0x000fe20000010000 */
[C---:B------:R-:W-:Y:S02]  /*5b60*/  F2FP.F16.F32.PACK_AB R175, R34.reuse, R175 ;  /* 0x000000af22af723e */ /* 0x040fe400000000ff */
        /* <DEDUP_REMOVED lines=23> */
[----:B--2---:R-:W-:-:S02]  /*5ce0*/  F2FP.F16.F32.PACK_AB R155, R6, R155 ;  /* 0x0000009b069b723e */ /* 0x004fc400000000ff */
[----:B------:R-:W-:Y:S01]  /*5cf0*/  FADD.FTZ R5, R6, R5 ;  /* 0x0000000506057221 */ /* 0x000fe20000010000 */
[----:B------:R-:W-:Y:S01]  /*5d00*/  FADD.FTZ R10, R154, R13 ;  /* 0x0000000d9a0a7221 */ /* 0x000fe20000010000 */
[C---:B------:R-:W-:Y:S02]  /*5d10*/  F2FP.F16.F32.PACK_AB R154, R49.reuse, R154 ;  /* 0x0000009a319a723e */ /* 0x040fe400000000ff */
[----:B------:R-:W-:Y:S01]  /*5d20*/  FADD.FTZ R5, R66, R5 ;  /* 0x0000000542057221 */ /* 0x000fe20000010000 */
[----:B------:R-:W-:Y:S01]  /*5d30*/  FADD.FTZ R13, R49, R10 ;  /* 0x0000000a310d7221 */ /* 0x000fe20000010000 */
[----:B0-----:R-:W-:Y:S01]  /*5d40*/  F2FP.F16.F32.PACK_AB R167, R77, R86 ;  /* 0x000000564da7723e */ /* 0x001fe200000000ff */
[----:B------:R-:W-:Y:S02]  /*5d50*/  IMAD.MOV.U32 R10, RZ, RZ, R9 ;  /* 0x000000ffff0a7224 */ /* 0x000fe400078e0009 */
[----:B------:R-:W-:Y:S01]  /*5d60*/  FADD.FTZ R5, R67, R5 ;  /* 0x0000000543057221 */ /* 0x000fe20000010000 */
[----:B------:R-:W-:Y:S01]  /*5d70*/  FADD.FTZ R8, R156, R13 ;  /* 0x0000000d9c087221 */ /* 0x000fe20000010000 */
[----:B------:R-:W-:-:S02]  /*5d80*/  F2FP.F16.F32.PACK_AB R156, R53, R156 ;  /* 0x0000009c359c723e */ /* 0x000fc400000000ff */
[----:B------:R-:W-:Y:S01]  /*5d90*/  FADD.FTZ R5, R70, R5 ;  /* 0x0000000546057221 */ /* 0x000fe20000010000 */
[----:B------:R-:W-:-:S03]  /*5da0*/  FADD.FTZ R13, R53, R8 ;  /* 0x00000008350d7221 */ /* 0x000fc60000010000 */
[----:B------:R-:W-:Y:S01]  /*5db0*/  FADD.FTZ R5, R71, R5 ;  /* 0x0000000547057221 */ /* 0x000fe20000010000 */
[----:B------:R-:W-:Y:S01]  /*5dc0*/  FADD.FTZ R8, R158, R13 ;  /* 0x0000000d9e087221 */ /* 0x000fe20000010000 */
[C---:B------:R-:W-:Y:S02]  /*5dd0*/  F2FP.F16.F32.PACK_AB R158, R57.reuse, R158 ;  /* 0x0000009e399e723e */ /* 0x040fe400000000ff */
[----:B------:R-:W-:Y:S01]  /*5de0*/  FADD.FTZ R5, R74, R5 ;  /* 0x000000054a057221 */ /* 0x000fe20000010000 */
[----:B------:R-:W-:-:S03]  /*5df0*/  FADD.FTZ R13, R57, R8 ;  /* 0x00000008390d7221 */ /* 0x000fc60000010000 */
[----:B------:R-:W-:Y:S01]  /*5e00*/  FADD.FTZ R5, R75, R5 ;  /* 0x000000054b057221 */ /* 0x000fe20000010000 */
[----:B------:R-:W-:Y:S01]  /*5e10*/  FADD.FTZ R8, R12, R13 ;  /* 0x0000000d0c087221 */ /* 0x000fe20000010000 */
[----:B------:R-:W-:Y:S02]  /*5e20*/  IMAD.MOV.U32 R12, RZ, RZ, R3 ;  /* 0x000000ffff0c7224 */ /* 0x000fe400078e0003 */
[----:B------:R-:W-:Y:S01]  /*5e30*/  FADD.FTZ R5, R78, R5 ;  /* 0x000000054e057221 */ /* 0x000fe20000010000 */
[----:B------:R-:W-:Y:S01]  /*5e40*/  FADD.FTZ R13, R61, R8 ;  /* 0x000000083d0d7221 */ /* 0x000fe20000010000 */
[----:B------:R-:W-:Y:S02]  /*5e50*/  IMAD.MOV.U32 R8, RZ, RZ, R16 ;  /* 0x000000ffff087224 */ /* 0x000fe400078e0010 */
[----:B------:R-:W-:Y:S01]  /*5e60*/  FADD.FTZ R5, R79, R5 ;  /* 0x000000054f057221 */ /* 0x000fe20000010000 */
[----:B------:R-:W-:-:S03]  /*5e70*/  FADD.FTZ R6, R14, R13 ;  /* 0x0000000d0e067221 */ /* 0x000fc60000010000 */
[----:B------:R-:W-:Y:S01]  /*5e80*/  FADD.FTZ R5, R82, R5 ;  /* 0x0000000552057221 */ /* 0x000fe20000010000 */
[----:B------:R-:W-:-:S03]  /*5e90*/  FADD.FTZ R13, R65, R6 ;  /* 0x00000006410d7221 */ /* 0x000fc60000010000 */
[----:B------:R-:W-:Y:S01]  /*5ea0*/  FADD.FTZ R5, R83, R5 ;  /* 0x0000000553057221 */ /* 0x000fe20000010000 */
[----:B------:R-:W-:-:S03]  /*5eb0*/  FADD.FTZ R6, R20, R13 ;  /* 0x0000000d14067221 */ /* 0x000fc60000010000 */
[----:B------:R-:W-:Y:S01]  /*5ec0*/  FADD.FTZ R5, R86, R5 ;  /* 0x0000000556057221 */ /* 0x000fe20000010000 */
[----:B------:R-:W-:-:S03]  /*5ed0*/  FADD.FTZ R13, R69, R6 ;  /* 0x00000006450d7221 */ /* 0x000fc60000010000 */
[----:B------:R-:W-:Y:S01]  /*5ee0*/  FADD.FTZ R5, R77, R5 ;  /* 0x000000054d057221 */ /* 0x000fe20000010000 */
[----:B------:R-:W-:-:S04]  /*5ef0*/  FADD.FTZ R6, R24, R13 ;  /* 0x0000000d18067221 */ /* 0x000fc80000010000 */
[----:B------:R-:W-:Y:S01]  /*5f00*/  FADD.FTZ R6, R73, R6 ;  /* 0x0000000649067221 */ /* 0x000fe20000010000 */
[----:B------:R-:W-:Y:S06]  /*5f10*/  @P2 BRA `(.L_x_385) ;  /* 0xffffffdc00c02947 */ /* 0x000fec000383ffff */
.L_x_376:
        /* <DEDUP_REMOVED lines=67> */
.L_x_386:
[----:B------:R-:W-:Y:S01]  /*6350*/  IMAD R14, R2, 0x8, R0 ;  /* 0x00000008020e7824 */ /* 0x000fe200078e0200 */
[----:B------:R-:W-:-:S04]  /*6360*/  SHF.L.U32 R7, R16, 0x1f, RZ ;  /* 0x0000001f10077819 */ /* 0x000fc800000006ff */
[----:B------:R0:W1:Y:S01]  /*6370*/  SYNCS.PHASECHK.TRANS64.TRYWAIT P2, [R14+URZ+0x34850], R7 ;  /* 0x034850070e0075a7 */ /* 0x000062000804017f */
[----:B------:R-:W-:Y:S05]  /*6380*/  @!P0 BRA `(.L_x_387) ;  /* 0x0000000000048947 */ /* 0x000fea0003800000 */
[----:B------:R-:W-:Y:S01]  /*6390*/  BPT.TRAP 0x1 ;  /* 0x000000040000795c */ /* 0x000fe20000300000 */
.L_x_387:
[----:B-1----:R-:W-:Y:S05]  /*63a0*/  @P2 BRA `(.L_x_388) ;  /* 0x0000000000082947 */ /* 0x002fea0003800000 */
[----:B------:R-:W1:Y:S02]  /*63b0*/  SYNCS.PHASECHK.TRANS64.TRYWAIT P0, [R14+URZ+0x34850], R7 ;  /* 0x034850070e0075a7 */ /* 0x000e64000800017f */
[----:B-1----:R-:W-:Y:S05]  /*63c0*/  @!P0 BRA `(.L_x_389) ;  /* 0x0000009000408947 */ /* 0x002fea0003800000 */
.L_x_388:
[----:B------:R-:W-:Y:S05]  /*63d0*/  WARPSYNC.ALL ;  /* 0x0000000000007948 */ /* 0x000fea0003800000 */
[----:B------:R-:W-:Y:S01]  /*63e0*/  VIADD R0, R0, 0x400 ;  /* 0x0000040000007836 */ /* 0x000fe20000000000 */
[----:B------:R-:W-:Y:S01]  /*63f0*/  WARPGROUP.ARRIVE ;  /* 0x00000000000079c5 */ /* 0x000fe20000000000 */
[----:B------:R-:W-:Y:S01]  /*6400*/  IMAD.MOV.U32 R13, RZ, RZ, 0x40000040 ;  /* 0x40000040ff0d7424 */ /* 0x000fe200078e00ff */
[----:B01----:R-:W0:Y:S01]  /*6410*/  SHFL.BFLY PT, R7, R6, 0x2, 0x1f ;  /* 0x0c401f0006077f89 */ /* 0x003e2200000e0000 */
[----:B------:R-:W-:Y:S01]  /*6420*/  IMAD.MOV.U32 R20, RZ, RZ, -0x800000 ;  /* 0xff800000ff147424 */ /* 0x000fe200078e00ff */
[----:B------:R-:W-:Y:S01]  /*6430*/  SHF.R.U32.HI R0, RZ, 0x4, R0 ;  /* 0x00000004ff007819 */ /* 0x000fe20000011600 */
[----:B------:R-:W-:-:S03]  /*6440*/  VIADD R186, R186, 0x1 ;  /* 0x00000001baba7836 */ /* 0x000fc60000000000 */
[----:B------:R-:W-:-:S04]  /*6450*/  LOP3.LUT R0, R0, 0x3fff, RZ, 0xc0, !PT ;  /* 0x00003fff00007812 */ /* 0x000fc800078ec0ff */
[----:B------:R-:W-:Y:S02]  /*6460*/  LOP3.LUT R11, R0, 0x4000000, RZ, 0xfc, !PT ;  /* 0x04000000000b7812 */ /* 0x000fe400078efcff */
[----:B------:R-:W1:Y:S03]  /*6470*/  SHFL.BFLY PT, R0, R5, 0x2, 0x1f ;  /* 0x0c401f0005007f89 */ /* 0x000e6600000e0000 */
[----:B------:R-:W-:Y:S02]  /*6480*/  IMAD R10, R2, 0x800, R11 ;  /* 0x00000800020a7824 */ /* 0x000fe400078e020b */
[----:B------:R-:W-:Y:S02]  /*6490*/  IMAD.MOV.U32 R11, RZ, RZ, 0x40000040 ;  /* 0x40000040ff0b7424 */ /* 0x000fe400078e00ff */
[C---:B------:R-:W-:Y:S01]  /*64a0*/  VIADD R12, R10.reuse, 0x80 ;  /* 0x000000800a0c7836 */ /* 0x040fe20000000000 */
[----:B------:R-:W-:-:S02]  /*64b0*/  R2UR UR6, R10 ;  /* 0x000000000a0672ca */ /* 0x000fc400000e0000 */
[----:B------:R-:W-:Y:S01]  /*64c0*/  R2UR UR7, R11 ;  /* 0x000000000b0772ca */ /* 0x000fe200000e0000 */
[----:B------:R-:W-:Y:S02]  /*64d0*/  IMAD.MOV.U32 R11, RZ, RZ, 0x40000040 ;  /* 0x40000040ff0b7424 */ /* 0x000fe400078e00ff */
[----:B0-----:R-:W-:-:S10]  /*64e0*/  FADD.FTZ R7, R7, R6 ;  /* 0x0000000607077221 */ /* 0x001fd40000010000 */
[----:B------:R-:W-:Y:S01]  /*64f0*/  HGMMA.64x128x16.F32 R24, R180, gdesc[UR4].tnspB, R24, gsb0 ;  /* 0x41e00004b4187df0 */ /* 0x000fe20008000818 */
[----:B------:R-:W-:Y:S01]  /*6500*/  R2UR UR6, R12 ;  /* 0x000000000c0672ca */ /* 0x000fe200000e0000 */
[----:B------:R-:W-:Y:S01]  /*6510*/  VIADD R12, R10, 0x100 ;  /* 0x000001000a0c7836 */ /* 0x000fe20000000000 */
[----:B------:R-:W-:Y:S01]  /*6520*/  R2UR UR7, R13 ;  /* 0x000000000d0772ca */ /* 0x000fe200000e0000 */
[----:B------:R-:W-:Y:S02]  /*6530*/  IMAD.MOV.U32 R13, RZ, RZ, 0x40000040 ;  /* 0x40000040ff0d7424 */ /* 0x000fe400078e00ff */
[----:B-1----:R-:W-:Y:S02]  /*6540*/  FADD.FTZ R8, R0, R5 ;  /* 0x0000000500087221 */ /* 0x002fe40000010000 */
[----:B------:R-:W0:Y:S02]  /*6550*/  SHFL.BFLY PT, R0, R7, 0x1, 0x1f ;  /* 0x0c201f0007007f89 */ /* 0x000e2400000e0000 */
[----:B0-----:R-:W-:Y:S01]  /*6560*/  FADD.FTZ R15, R7, R0 ;  /* 0x00000000070f7221 */ /* 0x001fe20000010000 */
[----:B------:R-:W-:-:S02]  /*6570*/  @!P1 VIADD R7, R14, 0x34860 ;  /* 0x000348600e079836 */ /* 0x000fc40000000000 */
[----:B------:R-:W-:Y:S02]  /*6580*/  IMAD.MOV.U32 R0, RZ, RZ, -0x800000 ;  /* 0xff800000ff007424 */ /* 0x000fe400078e00ff */
[----:B------:R-:W-:Y:S02]  /*6590*/  FSETP.NE.FTZ.AND P0, PT, R15, RZ, PT ;  /* 0x000000ff0f00720b */ /* 0x000fe40003f15000 */
[----:B------:R-:W-:-:S11]  /*65a0*/  @!P1 PRMT R7, RZ, 0x654, R7 ;  /* 0x00000654ff079816 */ /* 0x000fd60000000007 */
[----:B------:R-:W-:Y:S01]  /*65b0*/  @P0 FMUL.FTZ R6, R4, 0.69314718246459960938 ;  /* 0x3f31721804060820 */ /* 0x000fe20000410000 */
[----:B------:R-:W-:Y:S02]  /*65c0*/  WARPGROUP.DEPBAR.LE gsb0, 0x0 ;  /* 0x00008000000079c5 */ /* 0x000fe40000010000 */
[----:B------:R-:W-:-:S06]  /*65d0*/  WARPGROUP.ARRIVE ;  /* 0x00000000000079c5 */ /* 0x000fcc0000000000 */
[----:B------:R-:W-:Y:S01]  /*65e0*/  HGMMA.64x128x16.F32 R24, R176, gdesc[UR4].tnspB, R24, gsb0 ;  /* 0x41e00004b0187df0 */ /* 0x000fe20008000818 */
[----:B------:R-:W-:Y:S01]  /*65f0*/  R2UR UR6, R12 ;  /* 0x000000000c0672ca */ /* 0x000fe200000e0000 */
[----:B------:R-:W-:Y:S01]  /*6600*/  VIADD R12, R10, 0x180 ;  /* 0x000001800a0c7836 */ /* 0x000fe20000000000 */
[----:B------:R-:W-:Y:S01]  /*6610*/  R2UR UR7, R13 ;  /* 0x000000000d0772ca */ /* 0x000fe200000e0000 */
[----:B------:R-:W-:Y:S01]  /*6620*/  IMAD.MOV.U32 R13, RZ, RZ, 0x40000040 ;  /* 0x40000040ff0d7424 */ /* 0x000fe200078e00ff */
[----:B------:R-:W-:Y:S02]  /*6630*/  WARPGROUP.DEPBAR.LE gsb0, 0x0 ;  /* 0x00008000000079c5 */ /* 0x000fe40000010000 */
[----:B------:R-:W-:-:S09]  /*6640*/  WARPGROUP.ARRIVE ;  /* 0x00000000000079c5 */ /* 0x000fd20000000000 */
        /* <DEDUP_REMOVED lines=16> */
[C---:B------:R-:W-:Y:S01]  /*6750*/  VIADD R12, R10.reuse, 0x300 ;  /* 0x000003000a0c7836 */ /* 0x040fe20000000000 */
[----:B------:R-:W-:Y:S01]  /*6760*/  R2UR UR7, R13 ;  /* 0x000000000d0772ca */ /* 0x000fe200000e0000 */
[----:B------:R-:W-:Y:S02]  /*6770*/  IMAD.MOV.U32 R13, RZ, RZ, 0x40000040 ;  /* 0x40000040ff0d7424 */ /* 0x000fe400078e00ff */
[----:B------:R-:W-:Y:S01]  /*6780*/  VIADD R10, R10, 0x380 ;  /* 0x000003800a0a7836 */ /* 0x000fe20000000000 */
[----:B------:R-:W-:Y:S02]  /*6790*/  WARPGROUP.DEPBAR.LE gsb0, 0x0 ;  /* 0x00008000000079c5 */ /* 0x000fe40000010000 */
[----:B------:R-:W-:-:S07]  /*67a0*/  WARPGROUP.ARRIVE ;  /* 0x00000000000079c5 */ /* 0x000fce0000000000 */
[----:B------:R-:W-:Y:S01]  /*67b0*/  HGMMA.64x128x16.F32 R24, R156, gdesc[UR4].tnspB, R24, gsb0 ;  /* 0x41e000049c187df0 */ /* 0x000fe20008000818 */
[----:B------:R-:W-:Y:S02]  /*67c0*/  R2UR UR6, R12 ;  /* 0x000000000c0672ca */ /* 0x000fe400000e0000 */
[----:B------:R-:W-:Y:S01]  /*67d0*/  R2UR UR7, R13 ;  /* 0x000000000d0772ca */ /* 0x000fe200000e0000 */
[----:B------:R-:W-:Y:S02]  /*67e0*/  VIADD R13, R2, 0x1 ;  /* 0x00000001020d7836 */ /* 0x000fe40000000000 */
[----:B------:R-:W-:-:S03]  /*67f0*/  IMAD.MOV.U32 R2, RZ, RZ, RZ ;  /* 0x000000ffff027224 */ /* 0x000fc600078e00ff */
[----:B------:R-:W-:-:S03]  /*6800*/  ISETP.NE.AND P2, PT, R13, 0x2, PT ;  /* 0x000000020d00780c */ /* 0x000fc60003f45270 */
[----:B------:R-:W-:Y:S01]  /*6810*/  @P0 MUFU.RCP R2, R15 ;  /* 0x0000000f00020308 */ /* 0x000fe20000001000 */
[----:B------:R-:W-:-:S04]  /*6820*/  SEL R5, RZ, 0x1, P2 ;  /* 0x00000001ff057807 */ /* 0x000fc80001000000 */
[----:B------:R-:W-:Y:S01]  /*6830*/  LOP3.LUT R16, R16, R5, RZ, 0x3c, !PT ;  /* 0x0000000510107212 */ /* 0x000fe200078e3cff */
[----:B------:R-:W-:Y:S02]  /*6840*/  WARPGROUP.DEPBAR.LE gsb0, 0x0 ;  /* 0x00008000000079c5 */ /* 0x000fe40000010000 */
[----:B------:R-:W-:-:S06]  /*6850*/  WARPGROUP.ARRIVE ;  /* 0x00000000000079c5 */ /* 0x000fcc0000000000 */
[----:B------:R-:W-:Y:S01]  /*6860*/  HGMMA.64x128x16.F32 R24, R160, gdesc[UR4].tnspB, R24, gsb0 ;  /* 0x41e00004a0187df0 */ /* 0x000fe20008000818 */
[----:B------:R-:W-:Y:S02]  /*6870*/  R2UR UR6, R10 ;  /* 0x000000000a0672ca */ /* 0x000fe400000e0000 */
[----:B------:R-:W-:Y:S01]  /*6880*/  R2UR UR7, R11 ;  /* 0x000000000b0772ca */ /* 0x000fe200000e0000 */
[----:B------:R-:W0:Y:S01]  /*6890*/  @P0 MUFU.LG2 R10, R15 ;  /* 0x0000000f000a0308 */ /* 0x000e220000000c00 */
[----:B------:R-:W1:Y:S01]  /*68a0*/  SHFL.BFLY PT, R11, R8, 0x1, 0x1f ;  /* 0x0c201f00080b7f89 */ /* 0x000e6200000e0000 */
[----:B0-----:R-:W-:-:S04]  /*68b0*/  @P0 FMUL.FTZ R5, R10, 0.69314718246459960938 ;  /* 0x3f3172180a050820 */ /* 0x001fc80000410000 */
[----:B------:R-:W-:Y:S01]  /*68c0*/  @P0 FFMA.FTZ R20, R6, R3, R5 ;  /* 0x0000000306140223 */ /* 0x000fe20000010005 */
[----:B------:R-:W-:Y:S01]  /*68d0*/  PLOP3.LUT P0, PT, PT, PT, PT, 0x8, 0x0 ;  /* 0x000000000000781c */ /* 0x000fe20003f0e170 */
[----:B-1----:R-:W-:Y:S01]  /*68e0*/  FADD.FTZ R21, R8, R11 ;  /* 0x0000000b08157221 */ /* 0x002fe20000010000 */
[----:B------:R-:W-:-:S04]  /*68f0*/  IMAD.MOV.U32 R11, RZ, RZ, RZ ;  /* 0x000000ffff0b7224 */ /* 0x000fc800078e00ff */
[----:B------:R-:W-:-:S13]  /*6900*/  FSETP.NE.FTZ.AND P3, PT, R21, RZ, PT ;  /* 0x000000ff1500720b */ /* 0x000fda0003f75000 */
[----:B------:R-:W0:Y:S01]  /*6910*/  @P3 MUFU.LG2 R12, R21 ;  /* 0x00000015000c3308 */ /* 0x000e220000000c00 */
[----:B------:R-:W-:-:S07]  /*6920*/  @P3 FMUL.FTZ R89, R4, 0.69314718246459960938 ;  /* 0x3f31721804593820 */ /* 0x000fce0000410000 */
[----:B------:R-:W1:Y:S01]  /*6930*/  @P3 MUFU.RCP R11, R21 ;  /* 0x00000015000b3308 */ /* 0x000e620000001000 */
[----:B0-----:R-:W-:-:S04]  /*6940*/  @P3 FMUL.FTZ R12, R12, 0.69314718246459960938 ;  /* 0x3f3172180c0c3820 */ /* 0x001fc80000410000 */
[----:B------:R-:W-:Y:S01]  /*6950*/  @P3 FFMA.FTZ R0, R89, R9, R12 ;  /* 0x0000000959003223 */ /* 0x000fe2000001000c */
[----:B------:R-:W-:Y:S02]  /*6960*/  WARPGROUP.DEPBAR.LE gsb0, 0x0 ;  /* 0x00008000000079c5 */ /* 0x000fe40000010000 */
[----:B------:R-:W-:-:S06]  /*6970*/  WARPGROUP.ARRIVE ;  /* 0x00000000000079c5 */ /* 0x000fcc0000000000 */
[----:B------:R-:W-:Y:S03]  /*6980*/  HGMMA.64x128x16.F32 R24, R164, gdesc[UR4].tnspB, R24, gsb0 ;  /* 0x41e00004a4187df0 */ /* 0x000fe60008000818 */
[----:B------:R-:W-:Y:S02]  /*6990*/  WARPGROUP.DEPBAR.LE gsb0, 0x0 ;  /* 0x00008000000079c5 */ /* 0x000fe40000010000 */
[-C--:B------:R-:W-:Y:S01]  /*69a0*/  FMUL.FTZ R95, R24, R2.reuse ;  /* 0x00000002185f7220 */ /* 0x080fe20000410000 */
[-C--:B------:R-:W-:Y:S01]  /*69b0*/  FMUL.FTZ R89, R33, R2.reuse ;  /* 0x0000000221597220 */ /* 0x080fe20000410000 */
[-C--:B------:R-:W-:Y:S01]  /*69c0*/  FMUL.FTZ R88, R36, R2.reuse ;  /* 0x0000000224587220 */ /* 0x080fe20000410000 */
[----:B------:R0:W-:Y:S01]  /*69d0*/  @!P1 SYNCS.ARRIVE.TRANS64.RED.A1T0 RZ, [R7+URZ], RZ ;  /* 0x000000ff07ff99a7 */ /* 0x0001e2000810043f */
        /* <DEDUP_REMOVED lines=29> */
[-C--:B-1----:R-:W-:Y:S01]  /*6bb0*/  FMUL.FTZ R93, R26, R11.reuse ;  /* 0x0000000b1a5d7220 */ /* 0x082fe20000410000 */
[-C--:B------:R-:W-:Y:S01]  /*6bc0*/  FMUL.FTZ R10, R27, R11.reuse ;  /* 0x0000000b1b0a7220 */ /* 0x080fe20000410000 */
[-C--:B------:R-:W-:Y:S01]  /*6bd0*/  FMUL.FTZ R8, R30, R11.reuse ;  /* 0x0000000b1e087220 */ /* 0x080fe20000410000 */
[-C--:B0-----:R-:W-:Y:S01]  /*6be0*/  FMUL.FTZ R7, R31, R11.reuse ;  /* 0x0000000b1f077220 */ /* 0x081fe20000410000 */
        /* <DEDUP_REMOVED lines=28> */
[----:B------:R-:W-:-:S07]  /*6db0*/  SEL R2, R13, RZ, P2 ;  /* 0x000000ff0d027207 */ /* 0x000fce0001000000 */
.L_x_368:
[----:B------:R-:W0:Y:S01]  /*6dc0*/  S2R R4, SR_CgaCtaId ;  /* 0x0000000000047919 */ /* 0x000e220000008800 */
[----:B------:R-:W-:Y:S01]  /*6dd0*/  MOV R3, 0x400 ;  /* 0x0000040000037802 */ /* 0x000fe20000000f00 */
[----:B------:R-:W-:Y:S01]  /*6de0*/  BSSY B0, `(.L_x_390) ;  /* 0x000022f000007945 */ /* 0x000fe20003800000 */
[----:B------:R-:W-:Y:S02]  /*6df0*/  BAR.SYNC.DEFER_BLOCKING 0x5, 0x180 ;  /* 0x0146000000007b1d */ /* 0x000fe40000010000 */
[----:B0-----:R-:W-:-:S05]  /*6e00*/  LEA R3, R4, R3, 0x18 ;  /* 0x0000000304037211 */ /* 0x001fca00078ec0ff */
[----:B------:R-:W0:Y:S02]  /*6e10*/  LDS.128 R44, [R3+0x348d0] ;  /* 0x0348d000032c7984 */ /* 0x000e240000000c00 */
[----:B0-----:R-:W-:Y:S02]  /*6e20*/  R2UR UR6, R45 ;  /* 0x000000002d0672ca */ /* 0x001fe400000e0000 */
[----:B------:R-:W-:Y:S01]  /*6e30*/  R2UR UR5, R46 ;  /* 0x000000002e0572ca */ /* 0x000fe200000e0000 */
[----:B------:R-:W-:Y:S06]  /*6e40*/  BAR.ARV 0x4, 0x180 ;  /* 0x0106000000007b1d */ /* 0x000fec0000002000 */
[----:B------:R-:W-:Y:S08]  /*6e50*/  @P0 BRA `(.L_x_391) ;  /* 0x0000001400740947 */ /* 0x000ff00003800000 */
[----:B------:R-:W0:Y:S01]  /*6e60*/  S2R R4, SR_SWINHI ;  /* 0x0000000000047919 */ /* 0x000e220000002f00 */
[----:B------:R-:W-:Y:S01]  /*6e70*/  F2FP.F16.F32.PACK_AB R7, R7, R8 ;  /* 0x000000080707723e */ /* 0x000fe200000000ff */
[----:B------:R-:W-:Y:S01]  /*6e80*/  ULDC.64 UR8, c[0x0][0xc00] ;  /* 0x0003000000087ab9 */ /* 0x000fe20000000a00 */
[----:B------:R-:W-:Y:S01]  /*6e90*/  F2FP.F16.F32.PACK_AB R6, R6, R91 ;  /* 0x0000005b0606723e */ /* 0x000fe200000000ff */
[----:B------:R-:W-:Y:S01]  /*6ea0*/  UISETP.NE.U32.AND UP0, UPT, UR8, URZ, UPT ;  /* 0x0000003f0800728c */ /* 0x000fe2000bf05070 */
[----:B------:R-:W-:Y:S01]  /*6eb0*/  F2FP.F16.F32.PACK_AB R64, R65, R64 ;  /* 0x000000404140723e */ /* 0x000fe200000000ff */
[----:B------:R-:W-:Y:S01]  /*6ec0*/  ULDC.64 UR10, c[0x0][0x208] ;  /* 0x00008200000a7ab9 */ /* 0x000fe20000000a00 */
[----:B------:R-:W-:Y:S01]  /*6ed0*/  F2FP.F16.F32.PACK_AB R65, R67, R66 ;  /* 0x000000424341723e */ /* 0x000fe200000000ff */
[----:B------:R-:W-:Y:S01]  /*6ee0*/  UISETP.NE.AND.EX UP0, UPT, UR9, URZ, UPT, UP0 ;  /* 0x0000003f0900728c */ /* 0x000fe2000bf05300 */
[----:B------:R-:W-:Y:S02]  /*6ef0*/  F2FP.F16.F32.PACK_AB R72, R73, R72 ;  /* 0x000000484948723e */ /* 0x000fe400000000ff */
[----:B------:R-:W-:Y:S01]  /*6f00*/  F2FP.F16.F32.PACK_AB R66, R69, R68 ;  /* 0x000000444542723e */ /* 0x000fe200000000ff */
[----:B------:R-:W-:Y:S01]  /*6f10*/  ULDC.64 UR8, c[0x0][0xc00] ;  /* 0x0003000000087ab9 */ /* 0x000fe20000000a00 */
[----:B------:R-:W-:Y:S01]  /*6f20*/  F2FP.F16.F32.PACK_AB R67, R71, R70 ;  /* 0x000000464743723e */ /* 0x000fe200000000ff */
[----:B------:R-:W-:Y:S01]  /*6f30*/  UIMAD.WIDE UR8, UR61, 0x4, UR8 ;  /* 0x000000043d0878a5 */ /* 0x000fe2000f8e0208 */
[----:B------:R-:W-:-:S02]  /*6f40*/  F2FP.F16.F32.PACK_AB R73, R75, R74 ;  /* 0x0000004a4b49723e */ /* 0x000fc400000000ff */
[----:B------:R-:W-:Y:S02]  /*6f50*/  F2FP.F16.F32.PACK_AB R80, R81, R80 ;  /* 0x000000505150723e */ /* 0x000fe400000000ff */
[----:B------:R-:W-:Y:S02]  /*6f60*/  F2FP.F16.F32.PACK_AB R74, R77, R76 ;  /* 0x0000004c4d4a723e */ /* 0x000fe400000000ff */
[----:B------:R-:W-:Y:S02]  /*6f70*/  F2FP.F16.F32.PACK_AB R75, R79, R78 ;  /* 0x0000004e4f4b723e */ /* 0x000fe400000000ff */
[----:B------:R-:W-:Y:S02]  /*6f80*/  F2FP.F16.F32.PACK_AB R81, R83, R82 ;  /* 0x000000525351723e */ /* 0x000fe400000000ff */
[----:B------:R-:W-:Y:S02]  /*6f90*/  F2FP.F16.F32.PACK_AB R82, R85, R84 ;  /* 0x000000545552723e */ /* 0x000fe400000000ff */
[----:B------:R-:W-:-:S02]  /*6fa0*/  F2FP.F16.F32.PACK_AB R83, R87, R86 ;  /* 0x000000565753723e */ /* 0x000fc400000000ff */
[----:B------:R-:W-:Y:S02]  /*6fb0*/  R2UR UR4, R185 ;  /* 0x00000000b90472ca */ /* 0x000fe400000e0000 */
[----:B------:R-:W-:Y:S02]  /*6fc0*/  R2UR UR12, R23 ;  /* 0x00000000170c72ca */ /* 0x000fe400000e0000 */
[----:B------:R-:W-:Y:S02]  /*6fd0*/  MOV R28, R3 ;  /* 0x00000003001c7202 */ /* 0x000fe40000000f00 */
[----:B0-----:R-:W-:-:S03]  /*6fe0*/  MOV R29, R4 ;  /* 0x00000004001d7202 */ /* 0x001fc60000000f00 */
[----:B------:R-:W-:-:S03]  /*6ff0*/  IMAD.WIDE R4, R192, 0x2, R28 ;  /* 0x00000002c0047825 */ /* 0x000fc600078e021c */
[C---:B------:R-:W-:Y:S02]  /*7000*/  LOP3.LUT R9, R4.reuse, 0x380, RZ, 0xc0, !PT ;  /* 0x0000038004097812 */ /* 0x040fe400078ec0ff */
[C---:B------:R-:W-:Y:S02]  /*7010*/  IADD3 R97, P5, R4.reuse, 0x40, RZ ;  /* 0x0000004004617810 */ /* 0x040fe40007fbe0ff */
[C---:B------:R-:W-:Y:S02]  /*7020*/  IADD3 R99, P4, R4.reuse, 0x60, RZ ;  /* 0x0000006004637810 */ /* 0x040fe40007f9e0ff */
[----:B------:R-:W-:Y:S01]  /*7030*/  SHF.R.U64 R9, R9, 0x3, RZ ;  /* 0x0000000309097819 */ /* 0x000fe200000012ff */
[--C-:B------:R-:W-:Y:S01]  /*7040*/  IMAD.X R27, RZ, RZ, R5.reuse, P5 ;  /* 0x000000ffff1b7224 */ /* 0x100fe200028e0605 */
[C---:B------:R-:W-:Y:S01]  /*7050*/  IADD3 R45, P6, R4.reuse, 0x20, RZ ;  /* 0x00000020042d7810 */ /* 0x040fe20007fde0ff */
[----:B------:R-:W-:Y:S01]  /*7060*/  IMAD.X R15, RZ, RZ, R5, P4 ;  /* 0x000000ffff0f7224 */ /* 0x000fe200020e0605 */
[----:B------:R-:W-:-:S02]  /*7070*/  IADD3 R101, P3, R4, 0x4000, RZ ;  /* 0x0000400004657810 */ /* 0x000fc40007f7e0ff */
[C---:B------:R-:W-:Y:S01]  /*7080*/  IADD3 R103, P2, R4.reuse, 0x4020, RZ ;  /* 0x0000402004677810 */ /* 0x040fe20007f5e0ff */
[--C-:B------:R-:W-:Y:S01]  /*7090*/  IMAD.X R31, RZ, RZ, R5.reuse, P6 ;  /* 0x000000ffff1f7224 */ /* 0x100fe200030e0605 */
[C---:B------:R-:W-:Y:S01]  /*70a0*/  IADD3 R105, P1, R4.reuse, 0x4040, RZ ;  /* 0x0000404004697810 */ /* 0x040fe20007f3e0ff */
[--C-:B------:R-:W-:Y:S01]  /*70b0*/  IMAD.X R13, RZ, RZ, R5.reuse, P3 ;  /* 0x000000ffff0d7224 */ /* 0x100fe200018e0605 */
[----:B------:R-:W-:Y:S01]  /*70c0*/  BAR.SYNC.DEFER_BLOCKING 0x1, 0x100 ;  /* 0x0044000000007b1d */ /* 0x000fe20000010000 */
[----:B------:R-:W-:Y:S01]  /*70d0*/  IADD3 R107, P0, R4, 0x4060, RZ ;  /* 0x00004060046b7810 */ /* 0x000fe20007f1e0ff */
[--C-:B------:R-:W-:Y:S01]  /*70e0*/  IMAD.X R11, RZ, RZ, R5.reuse, P2 ;  /* 0x000000ffff0b7224 */ /* 0x100fe200010e0605 */
[----:B------:R-:W-:Y:S02]  /*70f0*/  LOP3.LUT R14, R97, 0x380, RZ, 0xc0, !PT ;  /* 0x00000380610e7812 */ /* 0x000fe400078ec0ff */
[----:B------:R-:W-:Y:S01]  /*7100*/  LOP3.LUT R4, R9, R4, RZ, 0x3c, !PT ;  /* 0x0000000409047212 */ /* 0x000fe200078e3cff */
[--C-:B------:R-:W-:Y:S01]  /*7110*/  IMAD.X R9, RZ, RZ, R5.reuse, P1 ;  /* 0x000000ffff097224 */ /* 0x100fe200008e0605 */
[----:B------:R-:W-:Y:S01]  /*7120*/  LOP3.LUT R44, R99, 0x380, RZ, 0xc0, !PT ;  /* 0x00000380632c7812 */ /* 0x000fe200078ec0ff */
[----:B------:R-:W-:Y:S01]  /*7130*/  IMAD.X R25, RZ, RZ, R5, P0 ;  /* 0x000000ffff197224 */ /* 0x000fe200000e0605 */
[----:B------:R-:W-:-:S02]  /*7140*/  SHF.R.U64 R14, R14, 0x3, RZ ;  /* 0x000000030e0e7819 */ /* 0x000fc400000012ff */
[----:B------:R-:W-:Y:S02]  /*7150*/  SHF.R.U64 R44, R44, 0x3, RZ ;  /* 0x000000032c2c7819 */ /* 0x000fe400000012ff */
[----:B------:R-:W-:Y:S02]  /*7160*/  MOV R92, R4 ;  /* 0x00000004005c7202 */ /* 0x000fe40000000f00 */
[----:B------:R-:W-:Y:S02]  /*7170*/  LOP3.LUT R12, R45, 0x380, RZ, 0xc0, !PT ;  /* 0x000003802d0c7812 */ /* 0x000fe400078ec0ff */
[----:B------:R-:W-:Y:S02]  /*7180*/  F2FP.F16.F32.PACK_AB R4, R24, R95 ;  /* 0x0000005f1804723e */ /* 0x000fe400000000ff */
[----:B------:R-:W-:Y:S02]  /*7190*/  F2FP.F16.F32.PACK_AB R5, R10, R93 ;  /* 0x0000005d0a05723e */ /* 0x000fe400000000ff */
[----:B------:R-:W-:-:S02]  /*71a0*/  LOP3.LUT R10, R103, 0x380, RZ, 0xc0, !PT ;  /* 0x00000380670a7812 */ /* 0x000fc400078ec0ff */
[----:B------:R-:W-:Y:S01]  /*71b0*/  LOP3.LUT R24, R105, 0x380, RZ, 0xc0, !PT ;  /* 0x0000038069187812 */ /* 0x000fe200078ec0ff */
[----:B------:R0:W-:Y:S01]  /*71c0*/  STSM.16.M88.4 [R92], R4 ;  /* 0x000000045c007844 */ /* 0x0001e20000000200 */
[----:B------:R-:W-:Y:S02]  /*71d0*/  LOP3.LUT R26, R14, R97, RZ, 0x3c, !PT ;  /* 0x000000610e1a7212 */ /* 0x000fe400078e3cff */
[----:B------:R-:W-:Y:S02]  /*71e0*/  LOP3.LUT R46, R101, 0x380, RZ, 0xc0, !PT ;  /* 0x00000380652e7812 */ /* 0x000fe400078ec0ff */
[----:B------:R-:W-:Y:S02]  /*71f0*/  LOP3.LUT R14, R44, R99, RZ, 0x3c, !PT ;  /* 0x000000632c0e7212 */ /* 0x000fe400078e3cff */
[----:B------:R-:W-:Y:S02]  /*7200*/  SHF.R.U64 R12, R12, 0x3, RZ ;  /* 0x000000030c0c7819 */ /* 0x000fe400000012ff */
[----:B------:R-:W-:-:S02]  /*7210*/  LOP3.LUT R44, R107, 0x380, RZ, 0xc0, !PT ;  /* 0x000003806b2c7812 */ /* 0x000fc400078ec0ff */
[----:B------:R-:W-:Y:S02]  /*7220*/  SHF.R.U64 R10, R10, 0x3, RZ ;  /* 0x000000030a0a7819 */ /* 0x000fe400000012ff */
[----:B------:R-:W-:Y:S02]  /*7230*/  SHF.R.U64 R24, R24, 0x3, RZ ;  /* 0x0000000318187819 */ /* 0x000fe400000012ff */
[----:B------:R-:W-:Y:S02]  /*7240*/  SHF.R.U64 R46, R46, 0x3, RZ ;  /* 0x000000032e2e7819 */ /* 0x000fe400000012ff */
[----:B------:R-:W-:Y:S02]  /*7250*/  LOP3.LUT R30, R12, R45, RZ, 0x3c, !PT ;  /* 0x0000002d0c1e7212 */ /* 0x000fe400078e3cff */
[----:B------:R-:W-:Y:S02]  /*7260*/  SHF.R.U64 R44, R44, 0x3, RZ ;  /* 0x000000032c2c7819 */ /* 0x000fe400000012ff */
[----:B------:R-:W-:-:S02]  /*7270*/  LOP3.LUT R10, R10, R103, RZ, 0x3c, !PT ;  /* 0x000000670a0a7212 */ /* 0x000fc400078e3cff */
[----:B------:R-:W-:Y:S02]  /*7280*/  LOP3.LUT R8, R24, R105, RZ, 0x3c, !PT ;  /* 0x0000006918087212 */ /* 0x000fe400078e3cff */
[----:B------:R-:W-:Y:S02]  /*7290*/  LOP3.LUT R12, R46, R101, RZ, 0x3c, !PT ;  /* 0x000000652e0c7212 */ /* 0x000fe400078e3cff */
[----:B------:R-:W-:Y:S02]  /*72a0*/  LOP3.LUT R24, R44, R107, RZ, 0x3c, !PT ;  /* 0x0000006b2c187212 */ /* 0x000fe400078e3cff */
[----:B------:R-:W-:Y:S02]  /*72b0*/  MOV R91, R30 ;  /* 0x0000001e005b7202 */ /* 0x000fe40000000f00 */
[----:B------:R-:W-:Y:S02]  /*72c0*/  MOV R31, R10 ;  /* 0x0000000a001f7202 */ /* 0x000fe40000000f00 */
[----:B------:R-:W-:-:S02]  /*72d0*/  MOV R30, R8 ;  /* 0x00000008001e7202 */ /* 0x000fc40000000f00 */
[----:B------:R-:W-:Y:S02]  /*72e0*/  F2FP.F16.F32.PACK_AB R8, R89, R90 ;  /* 0x0000005a5908723e */ /* 0x000fe400000000ff */
[----:B------:R-:W-:Y:S02]  /*72f0*/  F2FP.F16.F32.PACK_AB R9, R35, R34 ;  /* 0x000000222309723e */ /* 0x000fe400000000ff */
[----:B------:R-:W-:Y:S02]  /*7300*/  F2FP.F16.F32.PACK_AB R10, R37, R88 ;  /* 0x00000058250a723e */ /* 0x000fe400000000ff */
[----:B------:R-:W-:Y:S02]  /*7310*/  F2FP.F16.F32.PACK_AB R11, R39, R38 ;  /* 0x00000026270b723e */ /* 0x000fe400000000ff */
[----:B------:R-:W-:Y:S02]  /*7320*/  MOV R46, R26 ;  /* 0x0000001a002e7202 */ /* 0x000fe40000000f00 */
[----:B------:R-:W-:Y:S01]  /*7330*/  MOV R45, R14 ;  /* 0x0000000e002d7202 */ /* 0x000fe20000000f00 */
[----:B------:R-:W-:Y:S01]  /*7340*/  STSM.16.M88.4 [R91], R8 ;  /* 0x000000085b007844 */ /* 0x000fe20000000200 */
[----:B------:R-:W-:-:S02]  /*7350*/  MOV R44, R12 ;  /* 0x0000000c002c7202 */ /* 0x000fc40000000f00 */
[----:B0-----:R-:W-:Y:S02]  /*7360*/  F2FP.F16.F32.PACK_AB R4, R41, R40 ;  /* 0x000000282904723e */ /* 0x001fe400000000ff */
[----:B------:R-:W-:Y:S02]  /*7370*/  F2FP.F16.F32.PACK_AB R5, R43, R42 ;  /* 0x0000002a2b05723e */ /* 0x000fe400000000ff */
[----:B------:R-:W-:Y:S02]  /*7380*/  F2FP.F16.F32.PACK_AB R6, R33, R36 ;  /* 0x000000242106723e */ /* 0x000fe400000000ff */
[----:B------:R-:W-:Y:S02]  /*7390*/  F2FP.F16.F32.PACK_AB R7, R21, R32 ;  /* 0x000000201507723e */ /* 0x000fe400000000ff */
[----:B------:R-:W-:Y:S02]  /*73a0*/  F2FP.F16.F32.PACK_AB R12, R49, R48 ;  /* 0x00000030310c723e */ /* 0x000fe400000000ff */
[----:B------:R-:W-:Y:S01]  /*73b0*/  F2FP.F16.F32.PACK_AB R13, R51, R50 ;  /* 0x00000032330d723e */ /* 0x000fe200000000ff */
[----:B------:R0:W-:Y:S01]  /*73c0*/  STSM.16.M88.4 [R46], R4 ;  /* 0x000000042e007844 */ /* 0x0001e20000000200 */
[----:B------:R-:W-:-:S02]  /*73d0*/  F2FP.F16.F32.PACK_AB R14, R53, R52 ;  /* 0x00000034350e723e */ /* 0x000fc400000000ff */
[----:B------:R-:W-:Y:S02]  /*73e0*/  F2FP.F16.F32.PACK_AB R15, R55, R54 ;  /* 0x00000036370f723e */ /* 0x000fe400000000ff */
[----:B------:R-:W-:Y:S02]  /*73f0*/  MOV R21, R24 ;  /* 0x0000001800157202 */ /* 0x000fe40000000f00 */
[----:B------:R-:W-:Y:S01]  /*7400*/  F2FP.F16.F32.PACK_AB R24, R57, R56 ;  /* 0x000000383918723e */ /* 0x000fe200000000ff */
[----:B------:R1:W-:Y:S01]  /*7410*/  STSM.16.M88.4 [R45], R12 ;  /* 0x0000000c2d007844 */ /* 0x0003e20000000200 */
[----:B------:R-:W-:Y:S02]  /*7420*/  F2FP.F16.F32.PACK_AB R25, R59, R58 ;  /* 0x0000003a3b19723e */ /* 0x000fe400000000ff */
[----:B------:R-:W-:Y:S02]  /*7430*/  F2FP.F16.F32.PACK_AB R26, R61, R60 ;  /* 0x0000003c3d1a723e */ /* 0x000fe400000000ff */
[----:B------:R-:W-:-:S02]  /*7440*/  F2FP.F16.F32.PACK_AB R27, R63, R62 ;  /* 0x0000003e3f1b723e */ /* 0x000fc400000000ff */
[----:B------:R-:W-:Y:S01]  /*7450*/  PLOP3.LUT P0, PT, PT, PT, UP0, 0x80, 0x0 ;  /* 0x000000000000781c */ /* 0x000fe20003f0f008 */
[----:B0-----:R-:W-:Y:S01]  /*7460*/  IMAD.U32 R4, RZ, RZ, UR8 ;  /* 0x00000008ff047e24 */ /* 0x001fe2000f8e00ff */
[----:B------:R-:W0:Y:S01]  /*7470*/  LDC R46, c[0x0][0xbe8] ;  /* 0x0002fa00ff2e7b82 */ /* 0x000e220000000800 */
[----:B------:R2:W-:Y:S01]  /*7480*/  STSM.16.M88.4 [R44], R24 ;  /* 0x000000182c007844 */ /* 0x0005e20000000200 */
[----:B------:R-:W-:Y:S01]  /*7490*/  IMAD.U32 R5, RZ, RZ, UR9 ;  /* 0x00000009ff057e24 */ /* 0x000fe2000f8e00ff */
[----:B------:R-:W-:Y:S02]  /*74a0*/  ULDC.64 UR8, c[0x0][0xc08] ;  /* 0x0003020000087ab9 */ /* 0x000fe40000000a00 */
[----:B------:R2:W-:Y:S04]  /*74b0*/  STSM.16.M88.4 [R31], R64 ;  /* 0x000000401f007844 */ /* 0x0005e80000000200 */
[----:B------:R2:W-:Y:S04]  /*74c0*/  STSM.16.M88.4 [R30], R72 ;  /* 0x000000481e007844 */ /* 0x0005e80000000200 */
[----:B------:R2:W-:Y:S01]  /*74d0*/  STSM.16.M88.4 [R21], R80 ;  /* 0x0000005015007844 */ /* 0x0005e20000000200 */
[----:B------:R-:W-:Y:S06]  /*74e0*/  BAR.SYNC.DEFER_BLOCKING 0x1, 0x100 ;  /* 0x0044000000007b1d */ /* 0x000fec0000010000 */
[----:B------:R-:W3:Y:S01]  /*74f0*/  @P0 LDG.E R6, desc[UR10][R4.64] ;  /* 0x0000000a04060981 */ /* 0x000ee2000c1e1900 */
[----:B0-----:R-:W-:Y:S01]  /*7500*/  ISETP.NE.AND P1, PT, R46, 0x1, PT ;  /* 0x000000012e00780c */ /* 0x001fe20003f25270 */
[----:B------:R-:W-:Y:S01]  /*7510*/  UISETP.NE.U32.AND UP1, UPT, UR8, URZ, UPT ;  /* 0x0000003f0800728c */ /* 0x000fe2000bf25070 */
[----:B-1----:R-:W-:Y:S01]  /*7520*/  IMAD.U32 R12, RZ, RZ, UR12 ;  /* 0x0000000cff0c7e24 */ /* 0x002fe2000f8e00ff */
[----:B------:R-:W-:-:S02]  /*7530*/  ULDC UR7, c[0x0][0xa88] ;  /* 0x0002a20000077ab9 */ /* 0x000fc40000000800 */
[----:B------:R-:W-:Y:S01]  /*7540*/  UISETP.NE.AND.EX UP1, UPT, UR9, URZ, UPT, UP1 ;  /* 0x0000003f0900728c */ /* 0x000fe2000bf25310 */
[----:B------:R-:W-:-:S05]  /*7550*/  IMAD.U32 R7, RZ, RZ, UR7 ;  /* 0x00000007ff077e24 */ /* 0x000fca000f8e00ff */
[----:B------:R-:W-:Y:S02]  /*7560*/  PLOP3.LUT P2, PT, PT, PT, UP1, 0x80, 0x0 ;  /* 0x000000000000781c */ /* 0x000fe40003f4f018 */
[----:B------:R-:W0:Y:S03]  /*7570*/  @P1 LDC R8, c[0x0][0xbec] ;  /* 0x0002fb00ff081b82 */ /* 0x000e260000000800 */
[----:B------:R-:W-:-:S04]  /*7580*/  @UP1 ULEA UR8, UP2, UR61, UR8, 0x2 ;  /* 0x000000083d081291 */ /* 0x000fc8000f84103f */
[----:B------:R-:W-:Y:S01]  /*7590*/  @UP1 ULEA.HI.X UR9, UR61, UR9, UR4, 0x2, UP2 ;  /* 0x000000093d091291 */ /* 0x000fe200090f1404 */
[----:B------:R-:W1:Y:S01]  /*75a0*/  @P1 LDC R10, c[0x0][0xbf0] ;  /* 0x0002fc00ff0a1b82 */ /* 0x000e620000000800 */
[----:B------:R-:W-:Y:S01]  /*75b0*/  IMAD.U32 R14, RZ, RZ, UR8 ;  /* 0x00000008ff0e7e24 */ /* 0x000fe2000f8e00ff */
[----:B------:R-:W-:-:S03]  /*75c0*/  UMOV UR4, URZ ;  /* 0x0000003f00047c82 */ /* 0x000fc60008000000 */
[----:B------:R-:W-:-:S05]  /*75d0*/  IMAD.U32 R15, RZ, RZ, UR9 ;  /* 0x00000009ff0f7e24 */ /* 0x000fca000f8e00ff */
[----:B------:R2:W5:Y:S01]  /*75e0*/  @P2 LDG.E R7, desc[UR10][R14.64] ;  /* 0x0000000a0e072981 */ /* 0x000562000c1e1900 */
[----:B---3--:R-:W-:Y:S01]  /*75f0*/  @P0 R2UR UR4, R6 ;  /* 0x00000000060402ca */ /* 0x008fe200000e0000 */
[----:B012---:R-:W-:-:S14]  /*7600*/  @P2 BRA `(.L_x_392) ;  /* 0x0000000000142947 */ /* 0x007fdc0003800000 */
[----:B------:R-:W-:Y:S05]  /*7610*/  @!P0 BRA `(.L_x_392) ;  /* 0x0000000000108947 */ /* 0x000fea0003800000 */
[----:B------:R-:W-:Y:S02]  /*7620*/  ULDC.64 UR8, c[0x0][0x208] ;  /* 0x0000820000087ab9 */ /* 0x000fe40000000a00 */
[----:B------:R-:W2:Y:S04]  /*7630*/  LDG.E R6, desc[UR8][R4.64] ;  /* 0x0000000804067981 */ /* 0x000ea8000c1e1900 */
[----:B-----5:R-:W2:Y:S02]  /*7640*/  LDG.E R7, desc[UR8][R4.64+0x4] ;  /* 0x0000040804077981 */ /* 0x020ea4000c1e1900 */
[----:B--2---:R-:W-:-:S07]  /*7650*/  IMAD.IADD R7, R7, 0x1, -R6 ;  /* 0x0000000107077824 */ /* 0x004fce00078e0a06 */
.L_x_392:
[----:B------:R-:W-:Y:S01]  /*7660*/  R2UR UR17, R22 ;  /* 0x00000000161172ca */ /* 0x000fe200000e0000 */
[----:B------:R-:W-:Y:S01]  /*7670*/  ULDC.64 UR12, c[0x0][0xb90] ;  /* 0x0002e400000c7ab9 */ /* 0x000fe20000000a00 */
[----:B------:R-:W-:Y:S01]  /*7680*/  R2UR UR15, R185 ;  /* 0x00000000b90f72ca */ /* 0x000fe200000e0000 */
[----:B------:R-:W-:Y:S01]  /*7690*/  USHF.R.S32.HI UR11, URZ, 0x1f, UR4 ;  /* 0x0000001f3f0b7899 */ /* 0x000fe20008011404 */
[----:B------:R-:W-:Y:S01]  /*76a0*/  IMAD R11, R12, 0x80, R191 ;  /* 0x000000800c0b7824 */ /* 0x000fe200078e02bf */
[----:B------:R-:W-:Y:S01]  /*76b0*/  UMOV UR10, UR4 ;  /* 0x00000004000a7c82 */ /* 0x000fe20008000000 */
[----:B------:R-:W-:Y:S01]  /*76c0*/  USEL UR61, UR61, URZ, !UP0 ;  /* 0x0000003f3d3d7287 */ /* 0x000fe2000c000000 */
[----:B------:R-:W-:Y:S01]  /*76d0*/  R2UR UR16, R23 ;  /* 0x00000000171072ca */ /* 0x000fe200000e0000 */
[----:B------:R-:W-:Y:S01]  /*76e0*/  @P1 IMAD.HI.U32 R5, R11, R8, RZ ;  /* 0x000000080b051227 */ /* 0x000fe200078e00ff */
[----:B------:R-:W0:Y:S01]  /*76f0*/  @P1 LDC R21, c[0x0][0xbec] ;  /* 0x0002fb00ff151b82 */ /* 0x000e220000000800 */
[----:B------:R-:W-:-:S02]  /*7700*/  ULDC.64 UR18, c[0x0][0x208] ;  /* 0x0000820000127ab9 */ /* 0x000fc40000000a00 */
[----:B------:R-:W-:Y:S01]  /*7710*/  IMAD.MOV.U32 R4, RZ, RZ, R11 ;  /* 0x000000ffff047224 */ /* 0x000fe200078e000b */
[----:B------:R-:W-:Y:S01]  /*7720*/  USHF.R.S32.HI UR14, URZ, 0x1f, UR17 ;  /* 0x0000001f3f0e7899 */ /* 0x000fe20008011411 */
[----:B------:R-:W-:Y:S01]  /*7730*/  @P1 SHF.R.U32.HI R4, RZ, R10, R5 ;  /* 0x0000000aff041219 */ /* 0x000fe20000011605 */
[----:B------:R-:W-:Y:S01]  /*7740*/  UIMAD.WIDE.U32 UR8, UR17, UR12, UR10 ;  /* 0x0000000c110872a5 */ /* 0x000fe2000f8e000a */
[----:B------:R-:W-:Y:S01]  /*7750*/  IMAD R5, R184, 0x40, R17 ;  /* 0x00000040b8057824 */ /* 0x000fe200078e0211 */
[----:B------:R-:W-:Y:S01]  /*7760*/  UIMAD UR7, UR14, UR12, URZ ;  /* 0x0000000c0e0772a4 */ /* 0x000fe2000f8e023f */
[----:B-----5:R-:W-:Y:S01]  /*7770*/  IMAD R51, R7, R46, RZ ;  /* 0x0000002e07337224 */ /* 0x020fe200078e02ff */
[----:B------:R-:W-:Y:S01]  /*7780*/  USEL UR15, UR15, URZ, !UP0 ;  /* 0x0000003f0f0f7287 */ /* 0x000fe2000c000000 */
[----:B------:R-:W-:Y:S01]  /*7790*/  IMAD.MOV R9, RZ, RZ, -R4 ;  /* 0x000000ffff097224 */ /* 0x000fe200078e0a04 */
[----:B------:R-:W-:Y:S01]  /*77a0*/  UIMAD UR7, UR17, UR13, UR7 ;  /* 0x0000000d110772a4 */ /* 0x000fe2000f8e0207 */
[----:B------:R-:W-:Y:S01]  /*77b0*/  IMAD.WIDE R28, R5, 0x2, R28 ;  /* 0x00000002051c7825 */ /* 0x000fe200078e021c */
[----:B------:R-:W-:Y:S01]  /*77c0*/  SHF.R.S32.HI R5, RZ, 0x1f, R4 ;  /* 0x0000001fff057819 */ /* 0x000fe20000011404 */
[----:B------:R-:W-:Y:S01]  /*77d0*/  ULDC.64 UR12, c[0x0][0xb98] ;  /* 0x0002e600000c7ab9 */ /* 0x000fe20000000a00 */
[----:B------:R-:W-:Y:S01]  /*77e0*/  UIADD3 UR9, UR9, UR7, URZ ;  /* 0x0000000709097290 */ /* 0x000fe2000fffe03f */
[----:B------:R-:W-:Y:S01]  /*77f0*/  IMAD R9, R46, R9, R11 ;  /* 0x000000092e097224 */ /* 0x000fe200078e020b */
[----:B------:R-:W-:Y:S01]  /*7800*/  UIMAD UR7, UR15, UR12, URZ ;  /* 0x0000000c0f0772a4 */ /* 0x000fe2000f8e023f */
[----:B------:R-:W-:Y:S01]  /*7810*/  IADD3 R13, P3, R28, 0x2000, RZ ;  /* 0x000020001c0d7810 */ /* 0x000fe20007f7e0ff */
[----:B------:R-:W-:Y:S01]  /*7820*/  UIMAD.WIDE.U32 UR8, UR61, UR12, UR8 ;  /* 0x0000000c3d0872a5 */ /* 0x000fe2000f8e0008 */
[----:B------:R-:W-:Y:S01]  /*7830*/  IMAD.U32 R14, RZ, RZ, UR16 ;  /* 0x00000010ff0e7e24 */ /* 0x000fe2000f8e00ff */
[----:B------:R-:W-:Y:S01]  /*7840*/  UIMAD UR7, UR61, UR13, UR7 ;  /* 0x0000000d3d0772a4 */ /* 0x000fe2000f8e0207 */
[----:B------:R-:W-:-:S02]  /*7850*/  LOP3.LUT R8, R13, 0x380, RZ, 0xc0, !PT ;  /* 0x000003800d087812 */ /* 0x000fc400078ec0ff */
[----:B------:R-:W-:Y:S01]  /*7860*/  IADD3 R15, P0, R28, 0x1000, RZ ;  /* 0x000010001c0f7810 */ /* 0x000fe20007f1e0ff */
[----:B------:R-:W-:Y:S01]  /*7870*/  IMAD R14, R14, 0x80, R189 ;  /* 0x000000800e0e7824 */ /* 0x000fe200078e02bd */
[----:B------:R-:W-:Y:S01]  /*7880*/  IADD3 R4, P2, R4, UR8, RZ ;  /* 0x0000000804047c10 */ /* 0x000fe2000ff5e0ff */
[----:B------:R-:W-:Y:S01]  /*7890*/  IMAD.U32 R6, RZ, RZ, UR7 ;  /* 0x00000007ff067e24 */ /* 0x000fe2000f8e00ff */
[----:B------:R-:W-:Y:S01]  /*78a0*/  SHF.R.U64 R8, R8, 0x3, RZ ;  /* 0x0000000308087819 */ /* 0x000fe200000012ff */
[----:B------:R-:W-:Y:S01]  /*78b0*/  ULDC.64 UR12, c[0x0][0xaa0] ;  /* 0x0002a800000c7ab9 */ /* 0x000fe20000000a00 */
[----:B------:R-:W-:Y:S02]  /*78c0*/  IADD3 R41, P6, R28, 0x4000, RZ ;  /* 0x000040001c297810 */ /* 0x000fe40007fde0ff */
[----:B------:R-:W-:Y:S01]  /*78d0*/  IADD3.X R5, R5, UR9, R6, P2, !PT ;  /* 0x0000000905057c10 */ /* 0x000fe200097fe406 */
[----:B------:R-:W-:Y:S01]  /*78e0*/  ULDC.64 UR8, c[0x0][0xb88] ;  /* 0x0002e20000087ab9 */ /* 0x000fe20000000a00 */
[----:B------:R-:W-:-:S02]  /*78f0*/  SHF.R.S32.HI R6, RZ, 0x1f, R9 ;  /* 0x0000001fff067819 */ /* 0x000fc40000011409 */
[----:B------:R-:W-:Y:S01]  /*7900*/  IADD3 R11, P2, R28, 0x3000, RZ ;  /* 0x000030001c0b7810 */ /* 0x000fe20007f5e0ff */
[----:B------:R-:W-:Y:S01]  /*7910*/  IMAD.WIDE.U32 R4, R9, UR8, R4 ;  /* 0x0000000809047c25 */ /* 0x000fe2000f8e0004 */
[----:B------:R-:W-:Y:S01]  /*7920*/  LOP3.LUT R8, R8, R13, RZ, 0x3c, !PT ;  /* 0x0000000d08087212 */ /* 0x000fe200078e3cff */
[----:B------:R-:W-:Y:S01]  /*7930*/  UIMAD UR7, UR11, UR12, URZ ;  /* 0x0000000c0b0772a4 */ /* 0x000fe2000f8e023f */
[----:B------:R-:W-:Y:S01]  /*7940*/  IADD3 R37, P5, R28, 0x5000, RZ ;  /* 0x000050001c257810 */ /* 0x000fe20007fbe0ff */
[----:B------:R-:W-:Y:S01]  /*7950*/  IMAD R10, R6, UR8, RZ ;  /* 0x00000008060a7c24 */ /* 0x000fe2000f8e02ff */
[----:B------:R-:W-:Y:S01]  /*7960*/  LOP3.LUT R6, R11, 0x380, RZ, 0xc0, !PT ;  /* 0x000003800b067812 */ /* 0x000fe200078ec0ff */
[----:B------:R-:W-:Y:S01]  /*7970*/  IMAD.X R7, RZ, RZ, R29, P2 ;  /* 0x000000ffff077224 */ /* 0x000fe200010e061d */
[----:B------:R-:W-:Y:S01]  /*7980*/  UIMAD UR7, UR4, UR13, UR7 ;  /* 0x0000000d040772a4 */ /* 0x000fe2000f8e0207 */
[----:B------:R-:W-:Y:S01]  /*7990*/  IMAD R13, R9, UR9, R10 ;  /* 0x00000009090d7c24 */ /* 0x000fe2000f8e020a */
[----:B------:R-:W-:Y:S01]  /*79a0*/  ULDC.64 UR8, c[0x0][0xb50] ;  /* 0x0002d40000087ab9 */ /* 0x000fe20000000a00 */
[----:B------:R-:W-:Y:S01]  /*79b0*/  SHF.R.U64 R6, R6, 0x3, RZ ;  /* 0x0000000306067819 */ /* 0x000fe200000012ff */
[----:B------:R-:W-:Y:S01]  /*79c0*/  ULDC.64 UR10, c[0x0][0xae8] ;  /* 0x0002ba00000a7ab9 */ /* 0x000fe20000000a00 */
[----:B------:R-:W-:Y:S01]  /*79d0*/  IMAD.IADD R5, R5, 0x1, R13 ;  /* 0x0000000105057824 */ /* 0x000fe200078e020d */
[----:B------:R-:W-:Y:S01]  /*79e0*/  LEA R10, P4, R4, UR8, 0x2 ;  /* 0x00000008040a7c11 */ /* 0x000fe2000f8810ff */
[--C-:B------:R-:W-:Y:S01]  /*79f0*/  IMAD.X R13, RZ, RZ, R29.reuse, P0 ;  /* 0x000000ffff0d7224 */ /* 0x100fe200000e061d */
[----:B------:R-:W-:Y:S01]  /*7a00*/  LOP3.LUT R6, R6, R11, RZ, 0x3c, !PT ;  /* 0x0000000b06067212 */ /* 0x000fe200078e3cff */
[----:B------:R-:W-:Y:S01]  /*7a10*/  IMAD.X R9, RZ, RZ, R29, P3 ;  /* 0x000000ffff097224 */ /* 0x000fe200018e061d */
[----:B------:R-:W-:Y:S01]  /*7a20*/  LEA.HI.X R11, R4, UR9, R5, 0x2, P4 ;  /* 0x00000009040b7c11 */ /* 0x000fe2000a0f1405 */
[----:B------:R-:W-:Y:S01]  /*7a30*/  SHFL.IDX PT, R22, R10, RZ, 0x1c1f ;  /* 0x001c1fff0a167589 */ /* 0x000fe200000e0000 */
[----:B------:R-:W-:Y:S01]  /*7a40*/  LOP3.LUT P0, RZ, R187, 0x3, RZ, 0xc0, !PT ;  /* 0x00000003bbff7812 */ /* 0x000fe2000780c0ff */
[C---:B------:R-:W-:Y:S01]  /*7a50*/  VIADD R4, R14.reuse, 0x8 ;  /* 0x000000080e047836 */ /* 0x040fe20000000000 */
[----:B------:R-:W-:Y:S01]  /*7a60*/  LOP3.LUT R40, R41, 0x380, RZ, 0xc0, !PT ;  /* 0x0000038029287812 */ /* 0x000fe200078ec0ff */
[----:B------:R-:W1:Y:S01]  /*7a70*/  SHFL.IDX PT, R23, R11, RZ, 0x1c1f ;  /* 0x001c1fff0b177589 */ /* 0x000e6200000e0000 */
[----:B------:R-:W-:-:S02]  /*7a80*/  ISETP.GE.OR P2, PT, R14, R51, P0 ;  /* 0x000000330e00720c */ /* 0x000fc40000746670 */
[----:B------:R-:W-:Y:S01]  /*7a90*/  ISETP.GE.OR P0, PT, R4, R51, P0 ;  /* 0x000000330400720c */ /* 0x000fe20000706670 */
[----:B------:R-:W-:Y:S01]  /*7aa0*/  SHFL.IDX PT, R44, R10, 0x1, 0x1c1f ;  /* 0x003c1f000a2c7f89 */ /* 0x000fe200000e0000 */
[----:B------:R-:W-:Y:S01]  /*7ab0*/  UIMAD.WIDE.U32 UR8, UR4, UR12, URZ ;  /* 0x0000000c040872a5 */ /* 0x000fe2000f8e003f */
[C---:B------:R-:W-:Y:S02]  /*7ac0*/  IADD3 R33, P4, R28.reuse, 0x6000, RZ ;  /* 0x000060001c217810 */ /* 0x040fe40007f9e0ff */
[----:B------:R-:W2:Y:S01]  /*7ad0*/  SHFL.IDX PT, R45, R11, 0x1, 0x1c1f ;  /* 0x003c1f000b2d7f89 */ /* 0x000ea200000e0000 */
[----:B------:R-:W-:Y:S01]  /*7ae0*/  UIADD3 UR9, UR9, UR7, URZ ;  /* 0x0000000709097290 */ /* 0x000fe2000fffe03f */
[C---:B------:R-:W-:Y:S02]  /*7af0*/  IADD3 R5, P3, R28.reuse, 0x7000, RZ ;  /* 0x000070001c057810 */ /* 0x040fe40007f7e0ff */
[----:B------:R-:W-:Y:S02]  /*7b00*/  LOP3.LUT R36, R37, 0x380, RZ, 0xc0, !PT ;  /* 0x0000038025247812 */ /* 0x000fe400078ec0ff */
[----:B------:R-:W-:-:S02]  /*7b10*/  LOP3.LUT R25, R28, 0x380, RZ, 0xc0, !PT ;  /* 0x000003801c197812 */ /* 0x000fc400078ec0ff */
[----:B------:R-:W-:Y:S02]  /*7b20*/  LOP3.LUT R12, R15, 0x380, RZ, 0xc0, !PT ;  /* 0x000003800f0c7812 */ /* 0x000fe400078ec0ff */
[----:B------:R-:W-:Y:S01]  /*7b30*/  SHF.R.U64 R40, R40, 0x3, RZ ;  /* 0x0000000328287819 */ /* 0x000fe200000012ff */
[----:B-1----:R1:W-:Y:S01]  /*7b40*/  @!P2 ST.E desc[UR18][R22.64], R20 ;  /* 0x000000141600a985 */ /* 0x0023e2000c101912 */
[----:B------:R-:W-:Y:S01]  /*7b50*/  UIMAD UR4, UR14, UR10, URZ ;  /* 0x0000000a0e0472a4 */ /* 0x000fe2000f8e023f */
[----:B------:R-:W-:Y:S01]  /*7b60*/  LOP3.LUT R32, R33, 0x380, RZ, 0xc0, !PT ;  /* 0x0000038021207812 */ /* 0x000fe200078ec0ff */
[----:B------:R-:W-:Y:S01]  /*7b70*/  UIMAD.WIDE.U32 UR8, UR17, UR10, UR8 ;  /* 0x0000000a110872a5 */ /* 0x000fe2000f8e0008 */
[----:B------:R-:W-:Y:S01]  /*7b80*/  LOP3.LUT R4, R5, 0x380, RZ, 0xc0, !PT ;  /* 0x0000038005047812 */ /* 0x000fe200078ec0ff */
[----:B------:R-:W-:Y:S01]  /*7b90*/  IMAD.X R31, RZ, RZ, R29, P3 ;  /* 0x000000ffff1f7224 */ /* 0x000fe200018e061d */
[----:B------:R-:W-:Y:S01]  /*7ba0*/  SHF.R.U64 R36, R36, 0x3, RZ ;  /* 0x0000000324247819 */ /* 0x000fe200000012ff */
[----:B--2---:R2:W-:Y:S01]  /*7bb0*/  @!P0 ST.E desc[UR18][R44.64], R0 ;  /* 0x000000002c008985 */ /* 0x0045e2000c101912 */
[----:B------:R-:W-:-:S02]  /*7bc0*/  SHF.R.U64 R25, R25, 0x3, RZ ;  /* 0x0000000319197819 */ /* 0x000fc400000012ff */
[----:B------:R-:W-:Y:S01]  /*7bd0*/  SHF.R.U64 R12, R12, 0x3, RZ ;  /* 0x000000030c0c7819 */ /* 0x000fe200000012ff */
[----:B-1----:R-:W-:Y:S01]  /*7be0*/  IMAD.U32 R23, RZ, RZ, UR16 ;  /* 0x00000010ff177e24 */ /* 0x002fe2000f8e00ff */
[----:B------:R-:W-:Y:S01]  /*7bf0*/  UIMAD UR4, UR17, UR11, UR4 ;  /* 0x0000000b110472a4 */ /* 0x000fe2000f8e0204 */
[----:B------:R-:W-:Y:S01]  /*7c00*/  SHF.R.U64 R32, R32, 0x3, RZ ;  /* 0x0000000320207819 */ /* 0x000fe200000012ff */
[----:B------:R-:W5:Y:S01]  /*7c10*/  LD.E.128 R8, desc[UR18][R8.64] ;  /* 0x0000001208087980 */ /* 0x000f62000c101d00 */
[----:B------:R-:W-:Y:S01]  /*7c20*/  ULDC.64 UR10, c[0x0][0xaf0] ;  /* 0x0002bc00000a7ab9 */ /* 0x000fe20000000a00 */
[----:B------:R-:W-:Y:S02]  /*7c30*/  SHF.R.U64 R4, R4, 0x3, RZ ;  /* 0x0000000304047819 */ /* 0x000fe400000012ff */
[----:B------:R-:W-:Y:S01]  /*7c40*/  LOP3.LUT R40, R40, R41, RZ, 0x3c, !PT ;  /* 0x0000002928287212 */ /* 0x000fe200078e3cff */
[----:B--2---:R-:W1:Y:S01]  /*7c50*/  @P1 LDC R45, c[0x0][0xbf0] ;  /* 0x0002fc00ff2d1b82 */ /* 0x004e620000000800 */
[----:B------:R-:W-:Y:S01]  /*7c60*/  IMAD R0, R19, 0x20, R184 ;  /* 0x0000002013007824 */ /* 0x000fe200078e02b8 */
[----:B------:R-:W-:Y:S01]  /*7c70*/  UIADD3 UR9, UR9, UR4, URZ ;  /* 0x0000000409097290 */ /* 0x000fe2000fffe03f */
[----:B------:R-:W-:Y:S01]  /*7c80*/  LOP3.LUT R36, R36, R37, RZ, 0x3c, !PT ;  /* 0x0000002524247212 */ /* 0x000fe200078e3cff */
[--C-:B------:R-:W-:Y:S01]  /*7c90*/  IMAD.X R41, RZ, RZ, R29.reuse, P6 ;  /* 0x000000ffff297224 */ /* 0x100fe200030e061d */
[----:B------:R-:W-:Y:S01]  /*7ca0*/  LOP3.LUT R32, R32, R33, RZ, 0x3c, !PT ;  /* 0x0000002120207212 */ /* 0x000fe200078e3cff */
[----:B------:R-:W-:Y:S01]  /*7cb0*/  IMAD R22, R23, 0x80, R0 ;  /* 0x0000008017167824 */ /* 0x000fe200078e0200 */
[----:B------:R-:W-:Y:S01]  /*7cc0*/  UIMAD UR4, UR15, UR10, URZ ;  /* 0x0000000a0f0472a4 */ /* 0x000fe2000f8e023f */
[----:B------:R-:W-:Y:S01]  /*7cd0*/  LOP3.LUT R24, R25, R28, RZ, 0x3c, !PT ;  /* 0x0000001c19187212 */ /* 0x000fe200078e3cff */
[----:B------:R-:W-:Y:S01]  /*7ce0*/  UIMAD.WIDE.U32 UR8, UR61, UR10, UR8 ;  /* 0x0000000a3d0872a5 */ /* 0x000fe2000f8e0008 */
[----:B0-----:R-:W-:Y:S01]  /*7cf0*/  @P1 IMAD.HI.U32 R0, R22, R21, RZ ;  /* 0x0000001516001227 */ /* 0x001fe200078e00ff */
[----:B------:R-:W-:Y:S01]  /*7d00*/  UIMAD UR4, UR61, UR11, UR4 ;  /* 0x0000000b3d0472a4 */ /* 0x000fe2000f8e0204 */
[----:B------:R-:W-:Y:S01]  /*7d10*/  LOP3.LUT R12, R12, R15, RZ, 0x3c, !PT ;  /* 0x0000000f0c0c7212 */ /* 0x000fe200078e3cff */
[----:B------:R-:W5:Y:S01]  /*7d20*/  LD.E.128 R40, desc[UR18][R40.64] ;  /* 0x0000001228287980 */ /* 0x000f62000c101d00 */
[----:B------:R-:W-:Y:S01]  /*7d30*/  IMAD.MOV.U32 R23, RZ, RZ, R22 ;  /* 0x000000ffff177224 */ /* 0x000fe200078e0016 */
[----:B------:R-:W-:Y:S01]  /*7d40*/  UIADD3 UR4, UR9, UR4, URZ ;  /* 0x0000000409047290 */ /* 0x000fe2000fffe03f */
[--C-:B------:R-:W-:Y:S01]  /*7d50*/  IMAD.X R37, RZ, RZ, R29.reuse, P5 ;  /* 0x000000ffff257224 */ /* 0x100fe200028e061d */
[----:B------:R-:W-:Y:S01]  /*7d60*/  LOP3.LUT R30, R4, R5, RZ, 0x3c, !PT ;  /* 0x00000005041e7212 */ /* 0x000fe200078e3cff */
[--C-:B------:R-:W-:Y:S01]  /*7d70*/  IMAD.X R33, RZ, RZ, R29.reuse, P4 ;  /* 0x000000ffff217224 */ /* 0x100fe200020e061d */
[----:B------:R-:W5:Y:S01]  /*7d80*/  LD.E.128 R12, desc[UR18][R12.64] ;  /* 0x000000120c0c7980 */ /* 0x000f62000c101d00 */
[----:B------:R-:W-:-:S02]  /*7d90*/  IMAD.MOV.U32 R25, RZ, RZ, R29 ;  /* 0x000000ffff197224 */ /* 0x000fc400078e001d */
[----:B------:R-:W-:Y:S01]  /*7da0*/  IMAD.U32 R20, RZ, RZ, UR8 ;  /* 0x00000008ff147e24 */ /* 0x000fe2000f8e00ff */
[----:B------:R-:W5:Y:S01]  /*7db0*/  LD.E.128 R4, desc[UR18][R6.64] ;  /* 0x0000001206047980 */ /* 0x000f62000c101d00 */
[----:B-1----:R-:W-:Y:S01]  /*7dc0*/  @P1 SHF.R.U32.HI R23, RZ, R45, R0 ;  /* 0x0000002dff171219 */ /* 0x002fe20000011600 */
[----:B------:R-:W-:Y:S01]  /*7dd0*/  IMAD.U32 R21, RZ, RZ, UR9 ;  /* 0x00000009ff157e24 */ /* 0x000fe2000f8e00ff */
[----:B------:R-:W-:Y:S01]  /*7de0*/  ULDC.64 UR8, c[0x0][0xae0] ;  /* 0x0002b80000087ab9 */ /* 0x000fe20000000a00 */
[----:B------:R-:W5:Y:S01]  /*7df0*/  LD.E.128 R24, desc[UR18][R24.64] ;  /* 0x0000001218187980 */ /* 0x000f62000c101d00 */
[--C-:B------:R-:W-:Y:S01]  /*7e00*/  SHF.R.S32.HI R0, RZ, 0x1f, R23.reuse ;  /* 0x0000001fff007819 */ /* 0x100fe20000011417 */
[----:B------:R-:W-:Y:S02]  /*7e10*/  IMAD.MOV R45, RZ, RZ, -R23 ;  /* 0x000000ffff2d7224 */ /* 0x000fe400078e0a17 */
[----:B------:R-:W-:Y:S01]  /*7e20*/  IMAD.U32 R21, RZ, RZ, UR4 ;  /* 0x00000004ff157e24 */ /* 0x000fe2000f8e00ff */
[----:B------:R-:W5:Y:S01]  /*7e30*/  LD.E.128 R36, desc[UR18][R36.64] ;  /* 0x0000001224247980 */ /* 0x000f62000c101d00 */
[----:B------:R-:W-:-:S02]  /*7e40*/  IMAD R0, R0, UR8, RZ ;  /* 0x0000000800007c24 */ /* 0x000fc4000f8e02ff */
[----:B------:R-:W-:Y:S01]  /*7e50*/  IMAD R45, R46, R45, R22 ;  /* 0x0000002d2e2d7224 */ /* 0x000fe200078e0216 */
[----:B------:R-:W5:Y:S01]  /*7e60*/  LD.E.128 R32, desc[UR18][R32.64] ;  /* 0x0000001220207980 */ /* 0x000f62000c101d00 */
[----:B------:R-:W-:-:S03]  /*7e70*/  IMAD R49, R23, UR9, R0 ;  /* 0x0000000917317c24 */ /* 0x000fc6000f8e0200 */
[----:B------:R-:W5:Y:S01]  /*7e80*/  LD.E.128 R28, desc[UR18][R30.64] ;  /* 0x000000121e1c7980 */ /* 0x000f62000c101d00 */
[----:B------:R-:W-:Y:S01]  /*7e90*/  SHF.R.S32.HI R0, RZ, 0x1f, R45 ;  /* 0x0000001fff007819 */ /* 0x000fe2000001142d */
[----:B------:R-:W-:Y:S01]  /*7ea0*/  IMAD.WIDE.U32 R20, R23, UR8, R20 ;  /* 0x0000000817147c25 */ /* 0x000fe2000f8e0014 */
[----:B------:R-:W-:Y:S01]  /*7eb0*/  ULDC.64 UR8, c[0x0][0xad8] ;  /* 0x0002b60000087ab9 */ /* 0x000fe20000000a00 */
[----:B------:R-:W-:Y:S01]  /*7ec0*/  @!PT LDS RZ, [RZ] ;  /* 0x00000000fffff984 */ /* 0x000fe20000000800 */
[----:B------:R-:W-:Y:S01]  /*7ed0*/  @!PT LDS RZ, [RZ] ;  /* 0x00000000fffff984 */ /* 0x000fe20000000800 */
[----:B------:R-:W-:Y:S01]  /*7ee0*/  @!PT LDS RZ, [RZ] ;  /* 0x00000000fffff984 */ /* 0x000fe20000000800 */
[----:B------:R-:W-:Y:S01]  /*7ef0*/  @!PT LDS RZ, [RZ] ;  /* 0x00000000fffff984 */ /* 0x000fe20000000800 */
[----:B------:R0:W-:Y:S06]  /*7f00*/  MEMBAR.ALL.CTA ;  /* 0x0000000000007992 */ /* 0x0001ec0000008000 */
[----:B0-----:R-:W0:Y:S01]  /*7f10*/  FENCE.VIEW.ASYNC.S ;  /* 0x00000000000073c6 */ /* 0x001e220000000000 */
[----:B------:R-:W-:-:S02]  /*7f20*/  IMAD.U32 R53, RZ, RZ, UR16 ;  /* 0x00000010ff357e24 */ /* 0x000fc4000f8e00ff */
[----:B------:R-:W-:Y:S02]  /*7f30*/  IMAD.IADD R21, R21, 0x1, R49 ;  /* 0x0000000115157824 */ /* 0x000fe400078e0231 */
[----:B------:R-:W-:Y:S02]  /*7f40*/  IMAD R22, R0, UR8, RZ ;  /* 0x0000000800167c24 */ /* 0x000fe4000f8e02ff */
[----:B------:R-:W-:Y:S02]  /*7f50*/  IMAD R46, R53, 0x80, R184 ;  /* 0x00000080352e7824 */ /* 0x000fe400078e02b8 */
[C---:B------:R-:W-:Y:S02]  /*7f60*/  IMAD R23, R45.reuse, UR9, R22 ;  /* 0x000000092d177c24 */ /* 0x040fe4000f8e0216 */
[----:B------:R-:W-:Y:S01]  /*7f70*/  IMAD.WIDE.U32 R20, R45, UR8, R20 ;  /* 0x000000082d147c25 */ /* 0x000fe2000f8e0014 */
[----:B------:R-:W-:Y:S01]  /*7f80*/  ISETP.GE.AND P2, PT, R46, R51, PT ;  /* 0x000000332e00720c */ /* 0x000fe20003f46270 */
[----:B------:R-:W-:-:S02]  /*7f90*/  ULDC.64 UR8, c[0x0][0xa80] ;  /* 0x0002a00000087ab9 */ /* 0x000fc40000000a00 */
[----:B------:R-:W-:Y:S01]  /*7fa0*/  VIADD R0, R46, 0x20 ;  /* 0x000000202e007836 */ /* 0x000fe20000000000 */
[----:B------:R-:W-:Y:S01]  /*7fb0*/  LEA R44, P3, R20, UR8, 0x1 ;  /* 0x00000008142c7c11 */ /* 0x000fe2000f8608ff */
[----:B------:R-:W-:Y:S02]  /*7fc0*/  IMAD.IADD R21, R21, 0x1, R23 ;  /* 0x0000000115157824 */ /* 0x000fe400078e0217 */
[----:B------:R-:W-:Y:S01]  /*7fd0*/  VIADD R3, R3, 0x34820 ;  /* 0x0003482003037836 */ /* 0x000fe20000000000 */
[-C--:B------:R-:W-:Y:S01]  /*7fe0*/  ISETP.GE.AND P0, PT, R0, R51.reuse, PT ;  /* 0x000000330000720c */ /* 0x080fe20003f06270 */
[----:B------:R-:W-:Y:S01]  /*7ff0*/  VIADD R0, R46, 0x40 ;  /* 0x000000402e007836 */ /* 0x000fe20000000000 */
[----:B------:R-:W-:Y:S02]  /*8000*/  LEA.HI.X R45, R20, UR9, R21, 0x1, P3 ;  /* 0x00000009142d7c11 */ /* 0x000fe400098f0c15 */
[----:B------:R-:W-:Y:S01]  /*8010*/  PRMT R3, RZ, 0x654, R3 ;  /* 0x00000654ff037816 */ /* 0x000fe20000000003 */
[----:B0-----:R0:W1:Y:S01]  /*8020*/  SHFL.IDX PT, R22, R44, RZ, 0x181f ;  /* 0x00181fff2c167589 */ /* 0x00106200000e0000 */
[----:B------:R-:W-:Y:S01]  /*8030*/  ISETP.GE.AND P1, PT, R0, R51, PT ;  /* 0x000000330000720c */ /* 0x000fe20003f26270 */
[----:B------:R-:W-:Y:S01]  /*8040*/  BSSY B1, `(.L_x_393) ;  /* 0x000000e000017945 */ /* 0x000fe20003800000 */
[----:B------:R0:W-:Y:S01]  /*8050*/  SYNCS.ARRIVE.TRANS64.RED.A1T0 RZ, [R3+URZ], RZ ;  /* 0x000000ff03ff79a7 */ /* 0x0001e2000810043f */
[----:B------:R0:W2:Y:S02]  /*8060*/  SHFL.IDX PT, R0, R45, RZ, 0x181f ;  /* 0x00181fff2d007589 */ /* 0x0000a400000e0000 */
[----:B------:R-:W-:Y:S08]  /*8070*/  @P2 BRA `(.L_x_394) ;  /* 0x0000000000282947 */ /* 0x000ff00003800000 */
[----:B------:R-:W-:Y:S01]  /*8080*/  ULDC UR4, c[0x0][0xac8] ;  /* 0x0002b20000047ab9 */ /* 0x000fe20000000800 */
[----:B------:R-:W-:Y:S01]  /*8090*/  ULDC.64 UR8, c[0x0][0x208] ;  /* 0x0000820000087ab9 */ /* 0x000fe20000000a00 */
[----:B------:R-:W-:Y:S02]  /*80a0*/  ISETP.GE.AND P2, PT, R17, UR4, PT ;  /* 0x0000000411007c0c */ /* 0x000fe4000bf46270 */
[----:B------:R-:W-:-:S11]  /*80b0*/  ISETP.GE.AND P3, PT, R18, UR4, PT ;  /* 0x0000000412007c0c */ /* 0x000fd6000bf66270 */
[CC--:B-1----:R-:W-:Y:S02]  /*80c0*/  @!P2 LEA R20, P4, R17.reuse, R22.reuse, 0x1 ;  /* 0x000000161114a211 */ /* 0x0c2fe400078808ff */
[C---:B------:R-:W-:Y:S02]  /*80d0*/  @!P3 LEA R22, P5, R18.reuse, R22, 0x1 ;  /* 0x000000161216b211 */ /* 0x040fe400078a08ff */
[-C--:B--2---:R-:W-:Y:S02]  /*80e0*/  @!P2 LEA.HI.X R21, R17, R0.reuse, R195, 0x1, P4 ;  /* 0x000000001115a211 */ /* 0x084fe400020f0cc3 */
[----:B------:R-:W-:-:S03]  /*80f0*/  @!P3 LEA.HI.X R23, R18, R0, R194, 0x1, P5 ;  /* 0x000000001217b211 */ /* 0x000fc600028f0cc2 */
[----:B-----5:R3:W-:Y:S04]  /*8100*/  @!P2 ST.E.128 desc[UR8][R20.64], R24 ;  /* 0x000000181400a985 */ /* 0x0207e8000c101d08 */
[----:B------:R3:W-:Y:S02]  /*8110*/  @!P3 ST.E.128 desc[UR8][R22.64], R40 ;  /* 0x000000281600b985 */ /* 0x0007e4000c101d08 */
.L_x_394:
[----:B------:R-:W-:Y:S05]  /*8120*/  BSYNC B1 ;  /* 0x0000000000017941 */ /* 0x000fea0003800000 */
.L_x_393:
[----:B--2---:R2:W4:Y:S01]  /*8130*/  SHFL.IDX PT, R0, R45, 0x1, 0x181f ;  /* 0x00381f002d007f89 */ /* 0x00452200000e0000 */
[----:B------:R-:W-:Y:S03]  /*8140*/  BSSY B1, `(.L_x_395) ;  /* 0x000000d000017945 */ /* 0x000fe60003800000 */
[----:B-1-3--:R2:W1:Y:S01]  /*8150*/  SHFL.IDX PT, R22, R44, 0x1, 0x181f ;  /* 0x00381f002c167f89 */ /* 0x00a46200000e0000 */
[----:B------:R-:W-:Y:S05]  /*8160*/  @P0 BRA `(.L_x_396) ;  /* 0x0000000000280947 */ /* 0x000fea0003800000 */
[----:B------:R-:W-:Y:S01]  /*8170*/  ULDC UR4, c[0x0][0xac8] ;  /* 0x0002b20000047ab9 */ /* 0x000fe20000000800 */
[----:B------:R-:W-:Y:S01]  /*8180*/  ULDC.64 UR8, c[0x0][0x208] ;  /* 0x0000820000087ab9 */ /* 0x000fe20000000a00 */
[----:B------:R-:W-:Y:S02]  /*8190*/  ISETP.GE.AND P3, PT, R17, UR4, PT ;  /* 0x0000000411007c0c */ /* 0x000fe4000bf66270 */
[----:B------:R-:W-:-:S11]  /*81a0*/  ISETP.GE.AND P4, PT, R18, UR4, PT ;  /* 0x0000000412007c0c */ /* 0x000fd6000bf86270 */
[CC--:B-1----:R-:W-:Y:S02]  /*81b0*/  @!P3 LEA R20, P0, R17.reuse, R22.reuse, 0x1 ;  /* 0x000000161114b211 */ /* 0x0c2fe400078008ff */
[C---:B------:R-:W-:Y:S02]  /*81c0*/  @!P4 LEA R22, P2, R18.reuse, R22, 0x1 ;  /* 0x000000161216c211 */ /* 0x040fe400078408ff */
[-C--:B----4-:R-:W-:Y:S02]  /*81d0*/  @!P3 LEA.HI.X R21, R17, R0.reuse, R195, 0x1, P0 ;  /* 0x000000001115b211 */ /* 0x090fe400000f0cc3 */
[----:B------:R-:W-:-:S03]  /*81e0*/  @!P4 LEA.HI.X R23, R18, R0, R194, 0x1, P2 ;  /* 0x000000001217c211 */ /* 0x000fc600010f0cc2 */
[----:B-----5:R3:W-:Y:S04]  /*81f0*/  @!P3 ST.E.128 desc[UR8][R20.64], R12 ;  /* 0x0000000c1400b985 */ /* 0x0207e8000c101d08 */
[----:B------:R3:W-:Y:S02]  /*8200*/  @!P4 ST.E.128 desc[UR8][R22.64], R36 ;  /* 0x000000241600c985 */ /* 0x0007e4000c101d08 */
.L_x_396:
[----:B------:R-:W-:Y:S05]  /*8210*/  BSYNC B1 ;  /* 0x0000000000017941 */ /* 0x000fea0003800000 */
.L_x_395:
[----:B----4-:R4:W0:Y:S01]  /*8220*/  SHFL.IDX PT, R0, R45, 0x2, 0x181f ;  /* 0x00581f002d007f89 */ /* 0x01082200000e0000 */
[----:B------:R-:W-:Y:S03]  /*8230*/  BSSY B1, `(.L_x_397) ;  /* 0x000000d000017945 */ /* 0x000fe60003800000 */
[----:B---3-5:R4:W3:Y:S01]  /*8240*/  SHFL.IDX PT, R14, R44, 0x2, 0x181f ;  /* 0x00581f002c0e7f89 */ /* 0x0288e200000e0000 */
[----:B------:R-:W-:Y:S05]  /*8250*/  @P1 BRA `(.L_x_398) ;  /* 0x0000000000281947 */ /* 0x000fea0003800000 */
[----:B------:R-:W-:Y:S01]  /*8260*/  ULDC UR4, c[0x0][0xac8] ;  /* 0x0002b20000047ab9 */ /* 0x000fe20000000800 */
[----:B------:R-:W-:Y:S01]  /*8270*/  ULDC.64 UR8, c[0x0][0x208] ;  /* 0x0000820000087ab9 */ /* 0x000fe20000000a00 */
[----:B------:R-:W-:Y:S02]  /*8280*/  ISETP.GE.AND P2, PT, R17, UR4, PT ;  /* 0x0000000411007c0c */ /* 0x000fe4000bf46270 */
[----:B------:R-:W-:-:S11]  /*8290*/  ISETP.GE.AND P3, PT, R18, UR4, PT ;  /* 0x0000000412007c0c */ /* 0x000fd6000bf66270 */
[CC--:B---3--:R-:W-:Y:S02]  /*82a0*/  @!P2 LEA R12, P0, R17.reuse, R14.reuse, 0x1 ;  /* 0x0000000e110ca211 */ /* 0x0c8fe400078008ff */
[C---:B------:R-:W-:Y:S02]  /*82b0*/  @!P3 LEA R14, P1, R18.reuse, R14, 0x1 ;  /* 0x0000000e120eb211 */ /* 0x040fe400078208ff */
[-C--:B0-----:R-:W-:Y:S02]  /*82c0*/  @!P2 LEA.HI.X R13, R17, R0.reuse, R195, 0x1, P0 ;  /* 0x00000000110da211 */ /* 0x081fe400000f0cc3 */
[----:B------:R-:W-:-:S03]  /*82d0*/  @!P3 LEA.HI.X R15, R18, R0, R194, 0x1, P1 ;  /* 0x00000000120fb211 */ /* 0x000fc600008f0cc2 */
[----:B------:R0:W-:Y:S04]  /*82e0*/  @!P2 ST.E.128 desc[UR8][R12.64], R8 ;  /* 0x000000080c00a985 */ /* 0x0001e8000c101d08 */
[----:B------:R0:W-:Y:S02]  /*82f0*/  @!P3 ST.E.128 desc[UR8][R14.64], R32 ;  /* 0x000000200e00b985 */ /* 0x0001e4000c101d08 */
.L_x_398:
[----:B------:R-:W-:Y:S05]  /*8300*/  BSYNC B1 ;  /* 0x0000000000017941 */ /* 0x000fea0003800000 */
.L_x_397:
[----:B0-----:R-:W-:Y:S01]  /*8310*/  VIADD R0, R46, 0x60 ;  /* 0x000000602e007836 */ /* 0x001fe20000000000 */
[----:B--2-4-:R-:W0:Y:S04]  /*8320*/  SHFL.IDX PT, R45, R45, 0x3, 0x181f ;  /* 0x00781f002d2d7f89 */ /* 0x014e2800000e0000 */
[----:B------:R-:W-:Y:S01]  /*8330*/  ISETP.GE.AND P0, PT, R0, R51, PT ;  /* 0x000000330000720c */ /* 0x000fe20003f06270 */
[----:B------:R-:W2:-:S12]  /*8340*/  SHFL.IDX PT, R44, R44, 0x3, 0x181f ;  /* 0x00781f002c2c7f89 */ /* 0x000e9800000e0000 */
[----:B------:R-:W-:Y:S05]  /*8350*/  @P0 BRA `(.L_x_399) ;  /* 0x0000000c005c0947 */ /* 0x000fea0003800000 */
[----:B------:R-:W-:Y:S01]  /*8360*/  ULDC UR4, c[0x0][0xac8] ;  /* 0x0002b20000047ab9 */ /* 0x000fe20000000800 */
[----:B------:R-:W-:Y:S01]  /*8370*/  ULDC.64 UR8, c[0x0][0x208] ;  /* 0x0000820000087ab9 */ /* 0x000fe20000000a00 */
[----:B------:R-:W-:-:S13]  /*8380*/  ISETP.GE.AND P1, PT, R17, UR4, PT ;  /* 0x0000000411007c0c */ /* 0x000fda000bf26270 */
[----:B--2---:R-:W-:-:S04]  /*8390*/  @!P1 LEA R8, P0, R17, R44, 0x1 ;  /* 0x0000002c11089211 */ /* 0x004fc800078008ff */
[----:B0-----:R-:W-:Y:S02]  /*83a0*/  @!P1 LEA.HI.X R9, R17, R45, R195, 0x1, P0 ;  /* 0x0000002d11099211 */ /* 0x001fe400000f0cc3 */
[----:B------:R-:W-:-:S03]  /*83b0*/  ISETP.GE.AND P0, PT, R18, UR4, PT ;  /* 0x0000000412007c0c */ /* 0x000fc6000bf06270 */
[----:B------:R4:W-:Y:S10]  /*83c0*/  @!P1 ST.E.128 desc[UR8][R8.64], R4 ;  /* 0x0000000408009985 */ /* 0x0009f4000c101d08 */
[----:B------:R-:W-:Y:S05]  /*83d0*/  @P0 BRA `(.L_x_399) ;  /* 0x0000000c003c0947 */ /* 0x000fea0003800000 */
[----:B----4-:R-:W-:Y:S01]  /*83e0*/  LEA R4, P0, R18, R44, 0x1 ;  /* 0x0000002c12047211 */ /* 0x010fe200078008ff */
[----:B------:R-:W-:-:S03]  /*83f0*/  ULDC.64 UR8, c[0x0][0x208] ;  /* 0x0000820000087ab9 */ /* 0x000fc60000000a00 */
[----:B------:R-:W-:-:S05]  /*8400*/  LEA.HI.X R5, R18, R45, R194, 0x1, P0 ;  /* 0x0000002d12057211 */ /* 0x000fca00000f0cc2 */
[----:B------:R0:W-:Y:S01]  /*8410*/  ST.E.128 desc[UR8][R4.64], R28 ;  /* 0x0000001c04007985 */ /* 0x0001e2000c101d08 */
[----:B------:R-:W-:Y:S05]  /*8420*/  BRA `(.L_x_399) ;  /* 0x0000000c00287947 */ /* 0x000fea0003800000 */
.L_x_391:
[----:B------:R-:W-:Y:S01]  /*8430*/  R2UR UR4, R185 ;  /* 0x00000000b90472ca */ /* 0x000fe200000e0000 */
[----:B------:R-:W-:Y:S01]  /*8440*/  ULDC.64 UR10, c[0x0][0xc00] ;  /* 0x00030000000a7ab9 */ /* 0x000fe20000000a00 */
[----:B------:R-:W-:Y:S01]  /*8450*/  USHF.L.U32 UR8, UR61, 0x2, URZ ;  /* 0x000000023d087899 */ /* 0x000fe2000800063f */
[----:B------:R-:W0:Y:S01]  /*8460*/  LDC R11, c[0x0][0xbe8] ;  /* 0x0002fa00ff0b7b82 */ /* 0x000e220000000800 */
[----:B------:R-:W-:Y:S01]  /*8470*/  UISETP.NE.U32.AND UP0, UPT, UR10, URZ, UPT ;  /* 0x0000003f0a00728c */ /* 0x000fe2000bf05070 */
[----:B------:R-:W-:Y:S01]  /*8480*/  R2UR UR12, R22 ;  /* 0x00000000160c72ca */ /* 0x000fe200000e0000 */
[----:B------:R-:W-:Y:S02]  /*8490*/  ULDC.64 UR14, c[0x0][0x208] ;  /* 0x00008200000e7ab9 */ /* 0x000fe40000000a00 */
[----:B------:R-:W-:-:S05]  /*84a0*/  UISETP.NE.AND.EX UP0, UPT, UR11, URZ, UPT, UP0 ;  /* 0x0000003f0b00728c */ /* 0x000fca000bf05300 */
[----:B------:R-:W-:Y:S01]  /*84b0*/  USHF.L.U64.HI UR9, UR61, 0x2, UR4 ;  /* 0x000000023d097899 */ /* 0x000fe20008010204 */
[----:B------:R-:W-:Y:S01]  /*84c0*/  PLOP3.LUT P2, PT, PT, PT, UP0, 0x80, 0x0 ;  /* 0x000000000000781c */ /* 0x000fe20003f4f008 */
[----:B------:R-:W-:-:S04]  /*84d0*/  UIADD3 UR4, UP1, UR8, UR10, URZ ;  /* 0x0000000a08047290 */ /* 0x000fc8000ff3e03f */
[----:B------:R-:W-:Y:S02]  /*84e0*/  UIADD3.X UR7, UR9, UR11, URZ, UP1, !UPT ;  /* 0x0000000b09077290 */ /* 0x000fe40008ffe43f */
[----:B------:R-:W-:Y:S01]  /*84f0*/  IMAD.U32 R4, RZ, RZ, UR4 ;  /* 0x00000004ff047e24 */ /* 0x000fe2000f8e00ff */
[----:B------:R-:W-:-:S03]  /*8500*/  ULDC.64 UR10, c[0x0][0xc08] ;  /* 0x00030200000a7ab9 */ /* 0x000fc60000000a00 */
[----:B------:R-:W-:-:S05]  /*8510*/  IMAD.U32 R5, RZ, RZ, UR7 ;  /* 0x00000007ff057e24 */ /* 0x000fca000f8e00ff */
[----:B------:R-:W2:Y:S01]  /*8520*/  @P2 LDG.E R3, desc[UR14][R4.64] ;  /* 0x0000000e04032981 */ /* 0x000ea2000c1e1900 */
[----:B------:R-:W-:Y:S01]  /*8530*/  UISETP.NE.U32.AND UP1, UPT, UR10, URZ, UPT ;  /* 0x0000003f0a00728c */ /* 0x000fe2000bf25070 */
[----:B0-----:R-:W-:Y:S01]  /*8540*/  ISETP.NE.AND P0, PT, R11, 0x1, PT ;  /* 0x000000010b00780c */ /* 0x001fe20003f05270 */
[----:B------:R-:W-:Y:S02]  /*8550*/  ULDC UR4, c[0x0][0xa88] ;  /* 0x0002a20000047ab9 */ /* 0x000fe40000000800 */
[----:B------:R-:W-:Y:S01]  /*8560*/  UISETP.NE.AND.EX UP1, UPT, UR11, URZ, UPT, UP1 ;  /* 0x0000003f0b00728c */ /* 0x000fe2000bf25310 */
[----:B------:R-:W-:Y:S01]  /*8570*/  IMAD.U32 R0, RZ, RZ, UR4 ;  /* 0x00000004ff007e24 */ /* 0x000fe2000f8e00ff */
[----:B------:R-:W-:-:S04]  /*8580*/  UMOV UR4, URZ ;  /* 0x0000003f00047c82 */ /* 0x000fc80008000000 */
[----:B------:R-:W-:-:S04]  /*8590*/  PLOP3.LUT P3, PT, PT, PT, UP1, 0x80, 0x0 ;  /* 0x000000000000781c */ /* 0x000fc80003f6f018 */
[----:B------:R-:W0:Y:S01]  /*85a0*/  @P0 LDC R9, c[0x0][0xbec] ;  /* 0x0002fb00ff090b82 */ /* 0x000e220000000800 */
[----:B------:R-:W-:-:S04]  /*85b0*/  @UP1 UIADD3 UR8, UP2, UR8, UR10, URZ ;  /* 0x0000000a08081290 */ /* 0x000fc8000ff5e03f */
[----:B------:R-:W-:Y:S02]  /*85c0*/  @UP1 UIADD3.X UR9, UR9, UR11, URZ, UP2, !UPT ;  /* 0x0000000b09091290 */ /* 0x000fe400097fe43f */
[----:B------:R-:W-:-:S04]  /*85d0*/  IMAD.U32 R6, RZ, RZ, UR8 ;  /* 0x00000008ff067e24 */ /* 0x000fc8000f8e00ff */
[----:B------:R-:W-:Y:S01]  /*85e0*/  IMAD.U32 R7, RZ, RZ, UR9 ;  /* 0x00000009ff077e24 */ /* 0x000fe2000f8e00ff */
[----:B------:R-:W-:Y:S01]  /*85f0*/  USHF.R.S32.HI UR11, URZ, 0x1f, UR12 ;  /* 0x0000001f3f0b7899 */ /* 0x000fe2000801140c */
[----:B------:R-:W-:-:S03]  /*8600*/  ISETP.GE.AND P1, PT, R196, 0x80, PT ;  /* 0x00000080c400780c */ /* 0x000fc60003f26270 */
[----:B------:R1:W5:Y:S01]  /*8610*/  @P3 LDG.E R0, desc[UR14][R6.64] ;  /* 0x0000000e06003981 */ /* 0x000362000c1e1900 */
[----:B--2---:R-:W-:-:S13]  /*8620*/  @P2 R2UR UR4, R3 ;  /* 0x00000000030422ca */ /* 0x004fda00000e0000 */
[----:B------:R-:W-:Y:S01]  /*8630*/  USHF.R.S32.HI UR10, URZ, 0x1f, UR4 ;  /* 0x0000001f3f0a7899 */ /* 0x000fe20008011404 */
[----:B01----:R-:W-:Y:S11]  /*8640*/  @P3 BRA `(.L_x_400) ;  /* 0x0000000000143947 */ /* 0x003ff60003800000 */
[----:B------:R-:W-:Y:S05]  /*8650*/  @!P2 BRA `(.L_x_400) ;  /* 0x000000000010a947 */ /* 0x000fea0003800000 */
[----:B------:R-:W-:Y:S02]  /*8660*/  ULDC.64 UR8, c[0x0][0x208] ;  /* 0x0000820000087ab9 */ /* 0x000fe40000000a00 */
[----:B------:R-:W2:Y:S04]  /*8670*/  LDG.E R3, desc[UR8][R4.64] ;  /* 0x0000000804037981 */ /* 0x000ea8000c1e1900 */
[----:B-----5:R-:W2:Y:S02]  /*8680*/  LDG.E R0, desc[UR8][R4.64+0x4] ;  /* 0x0000040804007981 */ /* 0x020ea4000c1e1900 */
[----:B--2---:R-:W-:-:S07]  /*8690*/  IMAD.IADD R0, R0, 0x1, -R3 ;  /* 0x0000000100007824 */ /* 0x004fce00078e0a03 */
.L_x_400:
[----:B------:R-:W-:Y:S01]  /*86a0*/  R2UR UR7, R185 ;  /* 0x00000000b90772ca */ /* 0x000fe200000e0000 */
[----:B------:R-:W-:Y:S01]  /*86b0*/  USEL UR61, UR61, URZ, !UP0 ;  /* 0x0000003f3d3d7287 */ /* 0x000fe2000c000000 */
[----:B------:R-:W-:Y:S11]  /*86c0*/  BSSY B1, `(.L_x_401) ;  /* 0x0000030000017945 */ /* 0x000ff60003800000 */
[----:B------:R-:W-:Y:S01]  /*86d0*/  USEL UR12, UR7, URZ, !UP0 ;  /* 0x0000003f070c7287 */ /* 0x000fe2000c000000 */
[----:B------:R-:W-:Y:S11]  /*86e0*/  @P1 BRA `(.L_x_402) ;  /* 0x0000000000b41947 */ /* 0x000ff60003800000 */
[----:B------:R-:W0:Y:S01]  /*86f0*/  S2R R4, SR_TID.X ;  /* 0x0000000000047919 */ /* 0x000e220000002100 */
[----:B------:R-:W1:Y:S01]  /*8700*/  LDC R6, c[0x0][0xbe8] ;  /* 0x0002fa00ff067b82 */ /* 0x000e620000000800 */
[----:B------:R-:W-:-:S13]  /*8710*/  R2UR UR7, R23 ;  /* 0x00000000170772ca */ /* 0x000fda00000e0000 */
[----:B------:R-:W-:-:S04]  /*8720*/  IMAD.U32 R3, RZ, RZ, UR7 ;  /* 0x00000007ff037e24 */ /* 0x000fc8000f8e00ff */
[----:B0-----:R-:W-:Y:S02]  /*8730*/  IMAD R3, R3, 0x80, R4 ;  /* 0x0000008003037824 */ /* 0x001fe400078e0204 */
[----:B-1---5:R-:W-:Y:S02]  /*8740*/  IMAD R4, R0, R6, RZ ;  /* 0x0000000600047224 */ /* 0x022fe400078e02ff */
[----:B------:R-:W-:-:S05]  /*8750*/  VIADD R5, R3, 0xffffff80 ;  /* 0xffffff8003057836 */ /* 0x000fca0000000000 */
[----:B------:R-:W-:-:S13]  /*8760*/  ISETP.GE.AND P1, PT, R5, R4, PT ;  /* 0x000000040500720c */ /* 0x000fda0003f26270 */
[----:B------:R-:W-:Y:S05]  /*8770*/  @P1 BRA `(.L_x_402) ;  /* 0x0000000000901947 */ /* 0x000fea0003800000 */
[----:B------:R-:W-:Y:S01]  /*8780*/  ISETP.NE.AND P1, PT, R6, 0x1, PT ;  /* 0x000000010600780c */ /* 0x000fe20003f25270 */
[----:B------:R-:W-:Y:S01]  /*8790*/  ULDC.64 UR14, c[0x0][0xb90] ;  /* 0x0002e400000e7ab9 */ /* 0x000fe20000000a00 */
[----:B------:R-:W-:Y:S01]  /*87a0*/  R2UR UR13, R22 ;  /* 0x00000000160d72ca */ /* 0x000fe200000e0000 */
[----:B------:R-:W-:Y:S01]  /*87b0*/  UIMAD UR7, UR11, UR14, URZ ;  /* 0x0000000e0b0772a4 */ /* 0x000fe2000f8e023f */
[----:B------:R-:W-:Y:S01]  /*87c0*/  UMOV UR8, UR4 ;  /* 0x0000000400087c82 */ /* 0x000fe20008000000 */
[----:B------:R-:W-:Y:S01]  /*87d0*/  UMOV UR9, UR10 ;  /* 0x0000000a00097c82 */ /* 0x000fe20008000000 */
[----:B------:R-:W-:-:S07]  /*87e0*/  ULDC.64 UR16, c[0x0][0x208] ;  /* 0x0000820000107ab9 */ /* 0x000fce0000000a00 */
[----:B------:R-:W0:Y:S02]  /*87f0*/  @P1 LDC R4, c[0x0][0xbec] ;  /* 0x0002fb00ff041b82 */ /* 0x000e240000000800 */
[----:B------:R-:W-:Y:S02]  /*8800*/  UIMAD.WIDE.U32 UR8, UR13, UR14, UR8 ;  /* 0x0000000e0d0872a5 */ /* 0x000fe4000f8e0008 */
[----:B------:R-:W-:-:S03]  /*8810*/  UIMAD UR7, UR13, UR15, UR7 ;  /* 0x0000000f0d0772a4 */ /* 0x000fc6000f8e0207 */
[----:B------:R-:W-:Y:S01]  /*8820*/  ULDC.64 UR14, c[0x0][0xb98] ;  /* 0x0002e600000e7ab9 */ /* 0x000fe20000000a00 */
[----:B------:R-:W1:Y:S01]  /*8830*/  @P1 LDC R8, c[0x0][0xbf0] ;  /* 0x0002fc00ff081b82 */ /* 0x000e620000000800 */
[----:B------:R-:W-:Y:S02]  /*8840*/  UIADD3 UR9, UR9, UR7, URZ ;  /* 0x0000000709097290 */ /* 0x000fe4000fffe03f */
[----:B------:R-:W-:Y:S02]  /*8850*/  UIMAD UR7, UR12, UR14, URZ ;  /* 0x0000000e0c0772a4 */ /* 0x000fe4000f8e023f */
[----:B------:R-:W-:Y:S02]  /*8860*/  UIMAD.WIDE.U32 UR8, UR61, UR14, UR8 ;  /* 0x0000000e3d0872a5 */ /* 0x000fe4000f8e0008 */
[----:B------:R-:W-:-:S03]  /*8870*/  UIMAD UR7, UR61, UR15, UR7 ;  /* 0x0000000f3d0772a4 */ /* 0x000fc6000f8e0207 */
[----:B------:R-:W-:Y:S01]  /*8880*/  ULDC.64 UR14, c[0x0][0xb88] ;  /* 0x0002e200000e7ab9 */ /* 0x000fe20000000a00 */
[----:B0-----:R-:W-:-:S04]  /*8890*/  @P1 IMAD.HI.U32 R3, R5, R4, RZ ;  /* 0x0000000405031227 */ /* 0x001fc800078e00ff */
[----:B------:R-:W-:Y:S01]  /*88a0*/  IMAD.MOV.U32 R4, RZ, RZ, R5 ;  /* 0x000000ffff047224 */ /* 0x000fe200078e0005 */
[----:B-1----:R-:W-:Y:S01]  /*88b0*/  @P1 SHF.R.U32.HI R4, RZ, R8, R3 ;  /* 0x00000008ff041219 */ /* 0x002fe20000011603 */
[----:B------:R-:W-:-:S04]  /*88c0*/  IMAD.U32 R8, RZ, RZ, UR7 ;  /* 0x00000007ff087e24 */ /* 0x000fc8000f8e00ff */
[----:B------:R-:W-:-:S04]  /*88d0*/  IMAD.MOV R3, RZ, RZ, -R4 ;  /* 0x000000ffff037224 */ /* 0x000fc800078e0a04 */
[----:B------:R-:W-:Y:S01]  /*88e0*/  IMAD R3, R6, R3, R5 ;  /* 0x0000000306037224 */ /* 0x000fe200078e0205 */
[----:B------:R-:W-:Y:S02]  /*88f0*/  SHF.R.S32.HI R5, RZ, 0x1f, R4 ;  /* 0x0000001fff057819 */ /* 0x000fe40000011404 */
[----:B------:R-:W-:Y:S02]  /*8900*/  IADD3 R4, P1, R4, UR8, RZ ;  /* 0x0000000804047c10 */ /* 0x000fe4000ff3e0ff */
[----:B------:R-:W-:Y:S02]  /*8910*/  SHF.R.S32.HI R6, RZ, 0x1f, R3 ;  /* 0x0000001fff067819 */ /* 0x000fe40000011403 */
[----:B------:R-:W-:Y:S01]  /*8920*/  IADD3.X R5, R5, UR9, R8, P1, !PT ;  /* 0x0000000905057c10 */ /* 0x000fe20008ffe408 */
[----:B------:R-:W-:Y:S02]  /*8930*/  ULDC.64 UR8, c[0x0][0xb50] ;  /* 0x0002d40000087ab9 */ /* 0x000fe40000000a00 */
[----:B------:R-:W-:-:S02]  /*8940*/  IMAD R6, R6, UR14, RZ ;  /* 0x0000000e06067c24 */ /* 0x000fc4000f8e02ff */
[----:B------:R-:W-:-:S04]  /*8950*/  IMAD.WIDE.U32 R4, R3, UR14, R4 ;  /* 0x0000000e03047c25 */ /* 0x000fc8000f8e0004 */
[----:B------:R-:W-:Y:S01]  /*8960*/  IMAD R7, R3, UR15, R6 ;  /* 0x0000000f03077c24 */ /* 0x000fe2000f8e0206 */
[----:B------:R-:W-:-:S03]  /*8970*/  LEA R6, P1, R4, UR8, 0x2 ;  /* 0x0000000804067c11 */ /* 0x000fc6000f8210ff */
[----:B------:R-:W-:-:S05]  /*8980*/  IMAD.IADD R3, R5, 0x1, R7 ;  /* 0x0000000105037824 */ /* 0x000fca00078e0207 */
[----:B------:R-:W-:Y:S01]  /*8990*/  LEA.HI.X R7, R4, UR9, R3, 0x2, P1 ;  /* 0x0000000904077c11 */ /* 0x000fe200088f1403 */
[----:B------:R-:W-:-:S05]  /*89a0*/  IMAD.MOV.U32 R3, RZ, RZ, -0x800000 ;  /* 0xff800000ff037424 */ /* 0x000fca00078e00ff */
[----:B------:R0:W-:Y:S02]  /*89b0*/  STG.E desc[UR16][R6.64], R3 ;  /* 0x0000000306007986 */ /* 0x0001e4000c101910 */
.L_x_402:
[----:B------:R-:W-:Y:S05]  /*89c0*/  BSYNC B1 ;  /* 0x0000000000017941 */ /* 0x000fea0003800000 */
.L_x_401:
[----:B------:R-:W-:Y:S01]  /*89d0*/  R2UR UR13, R23 ;  /* 0x00000000170d72ca */ /* 0x000fe200000e0000 */
[----:B------:R-:W1:Y:S01]  /*89e0*/  @P0 LDC R5, c[0x0][0xbf0] ;  /* 0x0002fc00ff050b82 */ /* 0x000e620000000800 */
[----:B------:R-:W-:Y:S01]  /*89f0*/  ULDC.64 UR14, c[0x0][0xaa0] ;  /* 0x0002a800000e7ab9 */ /* 0x000fe20000000a00 */
[----:B------:R-:W-:Y:S01]  /*8a00*/  R2UR UR16, R22 ;  /* 0x00000000161072ca */ /* 0x000fe200000e0000 */
[----:B------:R-:W-:Y:S01]  /*8a10*/  UIMAD UR7, UR10, UR14, URZ ;  /* 0x0000000e0a0772a4 */ /* 0x000fe2000f8e023f */
[----:B0-----:R-:W-:Y:S01]  /*8a20*/  IMAD R3, R19, 0x20, R184 ;  /* 0x0000002013037824 */ /* 0x001fe200078e02b8 */
[----:B------:R-:W-:Y:S01]  /*8a30*/  UIMAD.WIDE.U32 UR8, UR4, UR14, URZ ;  /* 0x0000000e040872a5 */ /* 0x000fe2000f8e003f */
[----:B------:R-:W-:Y:S01]  /*8a40*/  BSSY B1, `(.L_x_403) ;  /* 0x000003b000017945 */ /* 0x000fe20003800000 */
[----:B------:R-:W-:-:S03]  /*8a50*/  UIMAD UR7, UR4, UR15, UR7 ;  /* 0x0000000f040772a4 */ /* 0x000fc6000f8e0207 */
[----:B------:R-:W-:Y:S01]  /*8a60*/  ULDC.64 UR14, c[0x0][0xae8] ;  /* 0x0002ba00000e7ab9 */ /* 0x000fe20000000a00 */
[----:B------:R-:W-:Y:S01]  /*8a70*/  UIADD3 UR9, UR9, UR7, URZ ;  /* 0x0000000709097290 */ /* 0x000fe2000fffe03f */
[----:B------:R-:W-:Y:S01]  /*8a80*/  IMAD.U32 R8, RZ, RZ, UR13 ;  /* 0x0000000dff087e24 */ /* 0x000fe2000f8e00ff */
[----:B------:R-:W-:Y:S01]  /*8a90*/  UIMAD UR4, UR11, UR14, URZ ;  /* 0x0000000e0b0472a4 */ /* 0x000fe2000f8e023f */
[----:B------:R-:W-:Y:S01]  /*8aa0*/  IMAD.U32 R13, RZ, RZ, UR13 ;  /* 0x0000000dff0d7e24 */ /* 0x000fe2000f8e00ff */
[----:B------:R-:W-:Y:S01]  /*8ab0*/  UIMAD.WIDE.U32 UR8, UR16, UR14, UR8 ;  /* 0x0000000e100872a5 */ /* 0x000fe2000f8e0008 */
[----:B------:R-:W-:Y:S01]  /*8ac0*/  IMAD R8, R8, 0x80, R3 ;  /* 0x0000008008087824 */ /* 0x000fe200078e0203 */
[----:B------:R-:W-:Y:S01]  /*8ad0*/  UIMAD UR4, UR16, UR15, UR4 ;  /* 0x0000000f100472a4 */ /* 0x000fe2000f8e0204 */
[----:B------:R-:W-:Y:S02]  /*8ae0*/  ULDC.64 UR10, c[0x0][0xaf0] ;  /* 0x0002bc00000a7ab9 */ /* 0x000fe40000000a00 */
[----:B------:R-:W-:Y:S01]  /*8af0*/  @P0 IMAD.HI.U32 R4, R8, R9, RZ ;  /* 0x0000000908040227 */ /* 0x000fe200078e00ff */
[----:B------:R-:W-:-:S02]  /*8b00*/  UIADD3 UR9, UR9, UR4, URZ ;  /* 0x0000000409097290 */ /* 0x000fc4000fffe03f */
[----:B------:R-:W-:Y:S01]  /*8b10*/  UIMAD UR4, UR12, UR10, URZ ;  /* 0x0000000a0c0472a4 */ /* 0x000fe2000f8e023f */
[----:B------:R-:W-:Y:S01]  /*8b20*/  IMAD.MOV.U32 R3, RZ, RZ, R8 ;  /* 0x000000ffff037224 */ /* 0x000fe200078e0008 */
[----:B-1----:R-:W-:Y:S01]  /*8b30*/  @P0 SHF.R.U32.HI R3, RZ, R5, R4 ;  /* 0x00000005ff030219 */ /* 0x002fe20000011604 */
[----:B------:R-:W-:Y:S02]  /*8b40*/  UIMAD.WIDE.U32 UR8, UR61, UR10, UR8 ;  /* 0x0000000a3d0872a5 */ /* 0x000fe4000f8e0008 */
[----:B------:R-:W-:Y:S01]  /*8b50*/  UIMAD UR4, UR61, UR11, UR4 ;  /* 0x0000000b3d0472a4 */ /* 0x000fe2000f8e0204 */
[--C-:B------:R-:W-:Y:S01]  /*8b60*/  SHF.R.S32.HI R4, RZ, 0x1f, R3.reuse ;  /* 0x0000001fff047819 */ /* 0x100fe20000011403 */
[----:B------:R-:W-:Y:S01]  /*8b70*/  IMAD.MOV R7, RZ, RZ, -R3 ;  /* 0x000000ffff077224 */ /* 0x000fe200078e0a03 */
[----:B------:R-:W-:Y:S01]  /*8b80*/  ULDC.64 UR10, c[0x0][0xae0] ;  /* 0x0002b800000a7ab9 */ /* 0x000fe20000000a00 */
[----:B------:R-:W-:Y:S02]  /*8b90*/  UIADD3 UR4, UR9, UR4, URZ ;  /* 0x0000000409047290 */ /* 0x000fe4000fffe03f */
[----:B------:R-:W-:-:S02]  /*8ba0*/  IMAD.U32 R5, RZ, RZ, UR9 ;  /* 0x00000009ff057e24 */ /* 0x000fc4000f8e00ff */
[----:B------:R-:W-:Y:S02]  /*8bb0*/  IMAD R6, R4, UR10, RZ ;  /* 0x0000000a04067c24 */ /* 0x000fe4000f8e02ff */
[----:B------:R-:W-:Y:S01]  /*8bc0*/  IMAD.U32 R4, RZ, RZ, UR8 ;  /* 0x00000008ff047e24 */ /* 0x000fe2000f8e00ff */
[----:B------:R-:W-:Y:S01]  /*8bd0*/  ULDC.64 UR8, c[0x0][0xad8] ;  /* 0x0002b60000087ab9 */ /* 0x000fe20000000a00 */
[----:B------:R-:W-:Y:S02]  /*8be0*/  IMAD.U32 R5, RZ, RZ, UR4 ;  /* 0x00000004ff057e24 */ /* 0x000fe4000f8e00ff */
[----:B------:R-:W-:Y:S02]  /*8bf0*/  IMAD R7, R11, R7, R8 ;  /* 0x000000070b077224 */ /* 0x000fe400078e0208 */
[C---:B------:R-:W-:Y:S02]  /*8c00*/  IMAD R9, R3.reuse, UR11, R6 ;  /* 0x0000000b03097c24 */ /* 0x040fe4000f8e0206 */
[----:B------:R-:W-:Y:S01]  /*8c10*/  IMAD.WIDE.U32 R4, R3, UR10, R4 ;  /* 0x0000000a03047c25 */ /* 0x000fe2000f8e0004 */
[----:B------:R-:W-:-:S03]  /*8c20*/  SHF.R.S32.HI R3, RZ, 0x1f, R7 ;  /* 0x0000001fff037819 */ /* 0x000fc60000011407 */
[----:B------:R-:W-:Y:S02]  /*8c30*/  IMAD.IADD R5, R5, 0x1, R9 ;  /* 0x0000000105057824 */ /* 0x000fe400078e0209 */
[----:B------:R-:W-:Y:S02]  /*8c40*/  IMAD R6, R3, UR8, RZ ;  /* 0x0000000803067c24 */ /* 0x000fe4000f8e02ff */
[----:B------:R-:W-:Y:S02]  /*8c50*/  IMAD R8, R13, 0x80, R184 ;  /* 0x000000800d087824 */ /* 0x000fe400078e02b8 */
[----:B-----5:R-:W-:Y:S02]  /*8c60*/  IMAD R11, R0, R11, RZ ;  /* 0x0000000b000b7224 */ /* 0x020fe400078e02ff */
[C---:B------:R-:W-:Y:S02]  /*8c70*/  IMAD R3, R7.reuse, UR9, R6 ;  /* 0x0000000907037c24 */ /* 0x040fe4000f8e0206 */
[----:B------:R-:W-:Y:S01]  /*8c80*/  IMAD.WIDE.U32 R4, R7, UR8, R4 ;  /* 0x0000000807047c25 */ /* 0x000fe2000f8e0004 */
[----:B------:R-:W-:Y:S01]  /*8c90*/  ISETP.GE.AND P2, PT, R8, R11, PT ;  /* 0x0000000b0800720c */ /* 0x000fe20003f46270 */
[----:B------:R-:W-:-:S02]  /*8ca0*/  ULDC.64 UR8, c[0x0][0xa80] ;  /* 0x0002a00000087ab9 */ /* 0x000fc40000000a00 */
[----:B------:R-:W-:Y:S01]  /*8cb0*/  VIADD R0, R8, 0x20 ;  /* 0x0000002008007836 */ /* 0x000fe20000000000 */
[----:B------:R-:W-:Y:S01]  /*8cc0*/  LEA R6, P3, R4, UR8, 0x1 ;  /* 0x0000000804067c11 */ /* 0x000fe2000f8608ff */
[----:B------:R-:W-:-:S03]  /*8cd0*/  IMAD.IADD R3, R5, 0x1, R3 ;  /* 0x0000000105037824 */ /* 0x000fc600078e0203 */
[-C--:B------:R-:W-:Y:S01]  /*8ce0*/  ISETP.GE.AND P1, PT, R0, R11.reuse, PT ;  /* 0x0000000b0000720c */ /* 0x080fe20003f26270 */
[----:B------:R-:W-:Y:S01]  /*8cf0*/  VIADD R0, R8, 0x40 ;  /* 0x0000004008007836 */ /* 0x000fe20000000000 */
[----:B------:R-:W-:Y:S02]  /*8d00*/  LEA.HI.X R3, R4, UR9, R3, 0x1, P3 ;  /* 0x0000000904037c11 */ /* 0x000fe400098f0c03 */
[----:B------:R0:W1:Y:S02]  /*8d10*/  SHFL.IDX PT, R4, R6, RZ, 0x181f ;  /* 0x00181fff06047589 */ /* 0x00006400000e0000 */
[----:B------:R-:W-:Y:S02]  /*8d20*/  ISETP.GE.AND P0, PT, R0, R11, PT ;  /* 0x0000000b0000720c */ /* 0x000fe40003f06270 */
[----:B------:R0:W2:Y:S01]  /*8d30*/  SHFL.IDX PT, R0, R3, RZ, 0x181f ;  /* 0x00181fff03007589 */ /* 0x0000a200000e0000 */
[----:B------:R-:W-:Y:S10]  /*8d40*/  @P2 BRA `(.L_x_404) ;  /* 0x0000000000282947 */ /* 0x000ff40003800000 */
        /* <DEDUP_REMOVED lines=8> */
[----:B------:R3:W-:Y:S04]  /*8dd0*/  @!P4 ST.E.128 desc[UR8][R12.64], RZ ;  /* 0x000000ff0c00c985 */ /* 0x0007e8000c101d08 */
[----:B------:R3:W-:Y:S02]  /*8de0*/  @!P5 ST.E.128 desc[UR8][R4.64], RZ ;  /* 0x000000ff0400d985 */ /* 0x0007e4000c101d08 */
.L_x_404:
[----:B------:R-:W-:Y:S05]  /*8df0*/  BSYNC B1 ;  /* 0x0000000000017941 */ /* 0x000fea0003800000 */
.L_x_403:
        /* <DEDUP_REMOVED lines=12> */
[----:B------:R3:W-:Y:S04]  /*8ec0*/  @!P3 ST.E.128 desc[UR8][R12.64], RZ ;  /* 0x000000ff0c00b985 */ /* 0x0007e8000c101d08 */
[----:B------:R3:W-:Y:S02]  /*8ed0*/  @!P4 ST.E.128 desc[UR8][R4.64], RZ ;  /* 0x000000ff0400c985 */ /* 0x0007e4000c101d08 */
.L_x_406:
[----:B------:R-:W-:Y:S05]  /*8ee0*/  BSYNC B1 ;  /* 0x0000000000017941 */ /* 0x000fea0003800000 */
.L_x_405:
[----:B----4-:R4:W0:Y:S01]  /*8ef0*/  SHFL.IDX PT, R0, R3, 0x2, 0x181f ;  /* 0x00581f0003007f89 */ /* 0x01082200000e0000 */
        /* <DEDUP_REMOVED lines=9> */
[-C--:B0-----:R-:W-:Y:S02]  /*8f90*/  @!P2 LEA.HI.X R13, R17, R0.reuse, R195, 0x1, P0 ;  /* 0x00000000110da211 */ /* 0x081fe400000f0cc3 */
[----:B------:R-:W-:-:S03]  /*8fa0*/  @!P3 LEA.HI.X R5, R18, R0, R194, 0x1, P1 ;  /* 0x000000001205b211 */ /* 0x000fc600008f0cc2 */
[----:B------:R3:W-:Y:S04]  /*8fb0*/  @!P2 ST.E.128 desc[UR8][R12.64], RZ ;  /* 0x000000ff0c00a985 */ /* 0x0007e8000c101d08 */
[----:B------:R3:W-:Y:S02]  /*8fc0*/  @!P3 ST.E.128 desc[UR8][R4.64], RZ ;  /* 0x000000ff0400b985 */ /* 0x0007e4000c101d08 */
.L_x_408:
[----:B------:R-:W-:Y:S05]  /*8fd0*/  BSYNC B1 ;  /* 0x0000000000017941 */ /* 0x000fea0003800000 */
.L_x_407:
[----:B0-----:R-:W-:Y:S01]  /*8fe0*/  VIADD R0, R8, 0x60 ;  /* 0x0000006008007836 */ /* 0x001fe20000000000 */
[----:B--2-4-:R-:W0:Y:S04]  /*8ff0*/  SHFL.IDX PT, R3, R3, 0x3, 0x181f ;  /* 0x00781f0003037f89 */ /* 0x014e2800000e0000 */
[----:B------:R-:W-:Y:S01]  /*9000*/  ISETP.GE.AND P0, PT, R0, R11, PT ;  /* 0x0000000b0000720c */ /* 0x000fe20003f06270 */
[----:B-1-3--:R1:W2:-:S12]  /*9010*/  SHFL.IDX PT, R4, R6, 0x3, 0x181f ;  /* 0x00781f0006047f89 */ /* 0x00a29800000e0000 */
[----:B-1----:R-:W-:Y:S05]  /*9020*/  @P0 BRA `(.L_x_399) ;  /* 0x0000000000280947 */ /* 0x002fea0003800000 */
[----:B------:R-:W-:Y:S01]  /*9030*/  ULDC UR4, c[0x0][0xac8] ;  /* 0x0002b20000047ab9 */ /* 0x000fe20000000800 */
[----:B------:R-:W-:Y:S01]  /*9040*/  ULDC.64 UR8, c[0x0][0x208] ;  /* 0x0000820000087ab9 */ /* 0x000fe20000000a00 */
[----:B------:R-:W-:Y:S02]  /*9050*/  ISETP.GE.AND P2, PT, R17, UR4, PT ;  /* 0x0000000411007c0c */ /* 0x000fe4000bf46270 */
[----:B------:R-:W-:-:S11]  /*9060*/  ISETP.GE.AND P3, PT, R18, UR4, PT ;  /* 0x0000000412007c0c */ /* 0x000fd6000bf66270 */
[CC--:B--2---:R-:W-:Y:S02]  /*9070*/  @!P2 LEA R6, P0, R17.reuse, R4.reuse, 0x1 ;  /* 0x000000041106a211 */ /* 0x0c4fe400078008ff */
[C---:B------:R-:W-:Y:S02]  /*9080*/  @!P3 LEA R4, P1, R18.reuse, R4, 0x1 ;  /* 0x000000041204b211 */ /* 0x040fe400078208ff */
[-C--:B0-----:R-:W-:Y:S02]  /*9090*/  @!P2 LEA.HI.X R7, R17, R3.reuse, R195, 0x1, P0 ;  /* 0x000000031107a211 */ /* 0x081fe400000f0cc3 */
[----:B------:R-:W-:-:S03]  /*90a0*/  @!P3 LEA.HI.X R5, R18, R3, R194, 0x1, P1 ;  /* 0x000000031205b211 */ /* 0x000fc600008f0cc2 */
[----:B------:R0:W-:Y:S04]  /*90b0*/  @!P2 ST.E.128 desc[UR8][R6.64], RZ ;  /* 0x000000ff0600a985 */ /* 0x0001e8000c101d08 */
[----:B------:R0:W-:Y:S02]  /*90c0*/  @!P3 ST.E.128 desc[UR8][R4.64], RZ ;  /* 0x000000ff0400b985 */ /* 0x0001e4000c101d08 */
.L_x_399:
[----:B------:R-:W-:Y:S05]  /*90d0*/  BSYNC B0 ;  /* 0x0000000000007941 */ /* 0x000fea0003800000 */
.L_x_390:
[----:B------:R-:W-:Y:S02]  /*90e0*/  ULDC UR4, c[0x0][0xc3c] ;  /* 0x00030f0000047ab9 */ /* 0x000fe40000000800 */
[----:B------:R-:W-:-:S13]  /*90f0*/  ISETP.GE.AND P0, PT, R47, UR4, PT ;  /* 0x000000042f007c0c */ /* 0x000fda000bf06270 */
[----:B------:R-:W-:Y:S05]  /*9100*/  @!P0 BRA `(.L_x_409) ;  /* 0xffffff7c00488947 */ /* 0x000fea000383ffff */
[----:B------:R-:W-:Y:S05]  /*9110*/  EXIT ;  /* 0x000000000000794d */ /* 0x000fea0003800000 */
.L_x_365:
[----:B------:R-:W-:-:S08]  /*9120*/  NOP ;  /* 0x0000000000007918 */ /* 0x000fd00000000000 */
[----:B0-----:R-:W0:-:S00]  /*9130*/  USETMAXREG.DEALLOC.CTAPOOL 0x18 ;  /* 0x00000018000079c8 */ /* 0x001e0000080e0500 */
[----:B0-----:R-:W2:Y:S01]  /*9140*/  LDL.LU R2, [R1+0x1c] ;  /* 0x00001c0001027983 */ /* 0x001ea20000300800 */
[----:B------:R-:W-:-:S06]  /*9150*/  LOP3.LUT R0, R0, 0x3, RZ, 0xc0, !PT ;  /* 0x0000000300007812 */ /* 0x000fcc00078ec0ff */
[----:B------:R-:W0:Y:S02]  /*9160*/  SHFL.IDX PT, R0, R0, RZ, 0x1f ;  /* 0x00001fff00007589 */ /* 0x000e2400000e0000 */
[----:B0-----:R-:W-:Y:S01]  /*9170*/  ISETP.NE.AND P0, PT, R0, RZ, PT ;  /* 0x000000ff0000720c */ /* 0x001fe20003f05270 */
[----:B------:R-:W-:Y:S01]  /*9180*/  IMAD.MOV.U32 R0, RZ, RZ, RZ ;  /* 0x000000ffff007224 */ /* 0x000fe200078e00ff */
[----:B--2---:R-:W-:-:S11]  /*9190*/  LOP3.LUT R2, R2, 0xfffffffd, RZ, 0xc0, !PT ;  /* 0xfffffffd02027812 */ /* 0x004fd600078ec0ff */
[----:B------:R-:W-:-:S05]  /*91a0*/  @P0 LOP3.LUT R2, R2, 0x2, RZ, 0xfc, !PT ;  /* 0x0000000202020812 */ /* 0x000fca00078efcff */
[----:B------:R0:W-:Y:S01]  /*91b0*/  STL [R1+0x1c], R2 ;  /* 0x00001c0201007387 */ /* 0x0001e20000100800 */
[----:B------:R-:W-:Y:S05]  /*91c0*/  @!P0 BRA `(.L_x_410) ;  /* 0x00000000001c8947 */ /* 0x000fea0003800000 */
[----:B------:R-:W1:Y:S08]  /*91d0*/  S2UR UR5, SR_CgaCtaId ;  /* 0x00000000000579c3 */ /* 0x000e700000008800 */
[----:B------:R-:W-:Y:S06]  /*91e0*/  BAR.SYNC.DEFER_BLOCKING 0x5, 0x180 ;  /* 0x0146000000007b1d */ /* 0x000fec0000010000 */
[----:B------:R-:W-:-:S02]  /*91f0*/  UMOV UR4, 0x400 ;  /* 0x0000040000047882 */ /* 0x000fc40000000000 */
[----:B-1----:R-:W-:-:S09]  /*9200*/  ULEA UR4, UR5, UR4, 0x18 ;  /* 0x0000000405047291 */ /* 0x002fd2000f8ec03f */
[----:B------:R-:W1:Y:S01]  /*9210*/  LDS.128 R16, [UR4+0x348d0] ;  /* 0x0348d004ff107984 */ /* 0x000e620008000c00 */
[----:B------:R-:W-:Y:S06]  /*9220*/  BAR.ARV 0x4, 0x180 ;  /* 0x0106000000007b1d */ /* 0x000fec0000002000 */
[----:B------:R-:W-:Y:S05]  /*9230*/  BRA `(.L_x_411) ;  /* 0x0000000800047947 */ /* 0x000fea0003800000 */
.L_x_410:
[----:B0-----:R-:W0:Y:S01]  /*9240*/  S2R R2, SR_TID.X ;  /* 0x0000000000027919 */ /* 0x001e220000002100 */
[----:B------:R-:W-:Y:S01]  /*9250*/  ULDC UR4, c[0x0][0xc3c] ;  /* 0x00030f0000047ab9 */ /* 0x000fe20000000800 */
[----:B------:R-:W-:Y:S01]  /*9260*/  ULDC.64 UR6, c[0x0][0x208] ;  /* 0x0000820000067ab9 */ /* 0x000fe20000000a00 */
[----:B------:R-:W-:Y:S01]  /*9270*/  ULDC UR5, c[0x0][0xc38] ;  /* 0x00030e0000057ab9 */ /* 0x000fe20000000800 */
[----:B0-----:R-:W-:-:S04]  /*9280*/  LOP3.LUT R5, R2, 0x1f, RZ, 0xc0, !PT ;  /* 0x0000001f02057812 */ /* 0x001fc800078ec0ff */
[----:B------:R-:W-:-:S04]  /*9290*/  ISETP.NE.AND P0, PT, R5, 0x1f, PT ;  /* 0x0000001f0500780c */ /* 0x000fc80003f05270 */
[----:B------:R-:W-:-:S13]  /*92a0*/  ISETP.GE.OR P1, PT, R5, UR4, !P0 ;  /* 0x0000000405007c0c */ /* 0x000fda000c726670 */
[----:B------:R-:W0:Y:S02]  /*92b0*/  @!P1 LDC.64 R2, c[0x0][0xc80] ;  /* 0x00032000ff029b82 */ /* 0x000e240000000a00 */
[----:B0-----:R-:W-:-:S05]  /*92c0*/  @!P1 IMAD.WIDE.U32 R2, R5, 0x4, R2 ;  /* 0x0000000405029825 */ /* 0x001fca00078e0002 */
[----:B------:R-:W2:Y:S01]  /*92d0*/  @!P1 LDG.E R0, desc[UR6][R2.64] ;  /* 0x0000000602009981 */ /* 0x000ea2000c1e1900 */
[C---:B------:R-:W-:Y:S01]  /*92e0*/  ISETP.NE.AND P1, PT, R5.reuse, RZ, PT ;  /* 0x000000ff0500720c */ /* 0x040fe20003f25270 */
[----:B------:R-:W0:Y:S01]  /*92f0*/  S2UR UR6, SR_CTAID.X ;  /* 0x00000000000679c3 */ /* 0x000e220000002500 */
[C---:B------:R-:W-:Y:S01]  /*9300*/  ISETP.GE.U32.AND P2, PT, R5.reuse, 0x2, PT ;  /* 0x000000020500780c */ /* 0x040fe20003f46070 */
[----:B------:R-:W-:Y:S01]  /*9310*/  UMOV UR4, URZ ;  /* 0x0000003f00047c82 */ /* 0x000fe20008000000 */
[C---:B------:R-:W-:Y:S01]  /*9320*/  ISETP.GE.U32.AND P3, PT, R5.reuse, 0x4, PT ;  /* 0x000000040500780c */ /* 0x040fe20003f66070 */
[----:B------:R-:W-:Y:S01]  /*9330*/  IMAD.MOV.U32 R16, RZ, RZ, RZ ;  /* 0x000000ffff107224 */ /* 0x000fe200078e00ff */
[C---:B------:R-:W-:Y:S02]  /*9340*/  ISETP.GE.U32.AND P4, PT, R5.reuse, 0x8, PT ;  /* 0x000000080500780c */ /* 0x040fe40003f86070 */
[----:B------:R-:W-:Y:S01]  /*9350*/  ISETP.GE.U32.AND P5, PT, R5, 0x10, PT ;  /* 0x000000100500780c */ /* 0x000fe20003fa6070 */
[----:B--2---:R-:W1:Y:S02]  /*9360*/  SHFL.UP PT, R4, R0, 0x1, RZ ;  /* 0x0420000000047989 */ /* 0x004e6400000e00ff */
[----:B-1----:R-:W-:-:S05]  /*9370*/  SEL R7, R4, RZ, P1 ;  /* 0x000000ff04077207 */ /* 0x002fca0000800000 */
[----:B------:R-:W-:-:S05]  /*9380*/  IMAD.IADD R7, R0, 0x1, R7 ;  /* 0x0000000100077824 */ /* 0x000fca00078e0207 */
[----:B------:R-:W1:Y:S02]  /*9390*/  SHFL.UP PT, R4, R7, 0x2, RZ ;  /* 0x0440000007047989 */ /* 0x000e6400000e00ff */
        /* <DEDUP_REMOVED lines=11> */
[----:B------:R-:W1:Y:S02]  /*9450*/  SHFL.IDX PT, R4, R2, 0x1f, 0x1f ;  /* 0x03e01f0002047f89 */ /* 0x000e6400000e0000 */
[----:B-1----:R-:W-:-:S04]  /*9460*/  IMAD R4, R4, UR5, RZ ;  /* 0x0000000504047c24 */ /* 0x002fc8000f8e02ff */
[----:B------:R-:W-:Y:S01]  /*9470*/  IMAD.MOV.U32 R7, RZ, RZ, R4 ;  /* 0x000000ffff077224 */ /* 0x000fe200078e0004 */
[----:B0-----:R-:W-:-:S13]  /*9480*/  ISETP.GT.AND P6, PT, R4, UR6, PT ;  /* 0x0000000604007c0c */ /* 0x001fda000bfc4270 */
[----:B------:R-:W-:Y:S05]  /*9490*/  @P6 BRA `(.L_x_412) ;  /* 0x0000000000a46947 */ /* 0x000fea0003800000 */
[----:B------:R-:W0:Y:S01]  /*94a0*/  LDC R6, c[0x0][0xc3c] ;  /* 0x00030f00ff067b82 */ /* 0x000e220000000800 */
[----:B------:R-:W-:Y:S01]  /*94b0*/  IMAD.MOV.U32 R4, RZ, RZ, R7 ;  /* 0x000000ffff047224 */ /* 0x000fe200078e0007 */
[----:B------:R-:W-:Y:S01]  /*94c0*/  UMOV UR4, URZ ;  /* 0x0000003f00047c82 */ /* 0x000fe20008000000 */
[----:B------:R-:W-:Y:S01]  /*94d0*/  ULDC UR7, c[0x0][0xc3c] ;  /* 0x00030f0000077ab9 */ /* 0x000fe20000000800 */
[----:B------:R-:W-:-:S05]  /*94e0*/  ULDC UR5, c[0x0][0xc38] ;  /* 0x00030e0000057ab9 */ /* 0x000fca0000000800 */
.L_x_416:
[----:B------:R-:W-:Y:S01]  /*94f0*/  UIADD3 UR4, UR4, 0x1f, URZ ;  /* 0x0000001f04047890 */ /* 0x000fe2000fffe03f */
[----:B------:R-:W-:-:S05]  /*9500*/  IMAD.U32 R19, RZ, RZ, UR7 ;  /* 0x00000007ff137e24 */ /* 0x000fca000f8e00ff */
[----:B0-----:R-:W-:-:S13]  /*9510*/  ISETP.LE.AND P6, PT, R6, UR4, PT ;  /* 0x0000000406007c0c */ /* 0x001fda000bfc3270 */
[----:B------:R-:W-:Y:S05]  /*9520*/  @P6 BRA `(.L_x_413) ;  /* 0x0000000400246947 */ /* 0x000fea0003800000 */
[----:B------:R-:W-:Y:S01]  /*9530*/  VIADD R7, R5, UR4 ;  /* 0x0000000405077c36 */ /* 0x000fe20008000000 */
[----:B------:R-:W-:Y:S01]  /*9540*/  BSSY B0, `(.L_x_414) ;  /* 0x0000008000007945 */ /* 0x000fe20003800000 */
[----:B------:R-:W-:-:S03]  /*9550*/  IMAD.MOV.U32 R0, RZ, RZ, RZ ;  /* 0x000000ffff007224 */ /* 0x000fc600078e00ff */
[----:B------:R-:W-:-:S13]  /*9560*/  ISETP.GE.OR P6, PT, R7, R6, !P0 ;  /* 0x000000060700720c */ /* 0x000fda00047c6670 */
[----:B------:R-:W-:Y:S05]  /*9570*/  @P6 BRA `(.L_x_415) ;  /* 0x0000000000106947 */ /* 0x000fea0003800000 */
[----:B------:R-:W0:Y:S01]  /*9580*/  LDC.64 R2, c[0x0][0xc80] ;  /* 0x00032000ff027b82 */ /* 0x000e220000000a00 */
[----:B------:R-:W-:Y:S01]  /*9590*/  ULDC.64 UR8, c[0x0][0x208] ;  /* 0x0000820000087ab9 */ /* 0x000fe20000000a00 */
[----:B0-----:R-:W-:-:S05]  /*95a0*/  IMAD.WIDE R2, R7, 0x4, R2 ;  /* 0x0000000407027825 */ /* 0x001fca00078e0202 */
[----:B------:R0:W5:Y:S02]  /*95b0*/  LDG.E R0, desc[UR8][R2.64] ;  /* 0x0000000802007981 */ /* 0x000164000c1e1900 */
.L_x_415:
[----:B------:R-:W-:Y:S05]  /*95c0*/  BSYNC B0 ;  /* 0x0000000000007941 */ /* 0x000fea0003800000 */
.L_x_414:
[----:B0----5:R-:W0:Y:S02]  /*95d0*/  SHFL.UP PT, R2, R0, 0x1, RZ ;  /* 0x0420000000027989 */ /* 0x021e2400000e00ff */
[----:B0-----:R-:W-:-:S05]  /*95e0*/  SEL R3, R2, RZ, P1 ;  /* 0x000000ff02037207 */ /* 0x001fca0000800000 */
[----:B------:R-:W-:-:S05]  /*95f0*/  IMAD.IADD R3, R0, 0x1, R3 ;  /* 0x0000000100037824 */ /* 0x000fca00078e0203 */
[----:B------:R-:W0:Y:S02]  /*9600*/  SHFL.UP PT, R2, R3, 0x2, RZ ;  /* 0x0440000003027989 */ /* 0x000e2400000e00ff */
        /* <DEDUP_REMOVED lines=11> */
[----:B------:R-:W0:Y:S02]  /*96c0*/  SHFL.IDX PT, R3, R9, 0x1f, 0x1f ;  /* 0x03e01f0009037f89 */ /* 0x000e2400000e0000 */
[----:B0-----:R-:W-:-:S04]  /*96d0*/  IMAD R3, R3, UR5, RZ ;  /* 0x0000000503037c24 */ /* 0x001fc8000f8e02ff */
[----:B------:R-:W-:-:S05]  /*96e0*/  IMAD.IADD R4, R3, 0x1, R4 ;  /* 0x0000000103047824 */ /* 0x000fca00078e0204 */
[----:B------:R-:W-:-:S13]  /*96f0*/  ISETP.GT.AND P6, PT, R4, UR6, PT ;  /* 0x0000000604007c0c */ /* 0x000fda000bfc4270 */
[----:B------:R-:W-:Y:S05]  /*9700*/  @!P6 BRA `(.L_x_416) ;  /* 0xfffffffc0078e947 */ /* 0x000fea000383ffff */
[----:B------:R-:W-:Y:S02]  /*9710*/  IMAD.MOV.U32 R2, RZ, RZ, R9 ;  /* 0x000000ffff027224 */ /* 0x000fe400078e0009 */
[----:B------:R-:W-:-:S07]  /*9720*/  IMAD.MOV.U32 R7, RZ, RZ, R3 ;  /* 0x000000ffff077224 */ /* 0x000fce00078e0003 */
.L_x_412:
[----:B------:R-:W-:-:S04]  /*9730*/  IMAD.IADD R7, R4, 0x1, -R7 ;  /* 0x0000000104077824 */ /* 0x000fc800078e0a07 */
[----:B------:R-:W-:-:S05]  /*9740*/  IMAD R3, R2, UR5, R7 ;  /* 0x0000000502037c24 */ /* 0x000fca000f8e0207 */
[----:B------:R-:W-:-:S13]  /*9750*/  ISETP.GT.AND P0, PT, R3, UR6, PT ;  /* 0x0000000603007c0c */ /* 0x000fda000bf04270 */
[----:B------:R-:W-:-:S04]  /*9760*/  VOTE.ANY R6, PT, !P0 ;  /* 0x0000000000067806 */ /* 0x000fc800040e0100 */
[----:B------:R-:W0:Y:S01]  /*9770*/  POPC R19, R6 ;  /* 0x0000000600137309 */ /* 0x000e220000000000 */
[----:B------:R-:W-:Y:S01]  /*9780*/  ISETP.NE.AND P0, PT, R6, RZ, PT ;  /* 0x000000ff0600720c */ /* 0x000fe20003f05270 */
[----:B0-----:R-:W0:Y:S02]  /*9790*/  SHFL.IDX PT, R0, R0, R19, 0x1f ;  /* 0x00001f1300007589 */ /* 0x001e2400000e0000 */
[----:B0-----:R-:W-:-:S04]  /*97a0*/  IABS R4, R0 ;  /* 0x0000000000047213 */ /* 0x001fc80000000000 */
[----:B------:R-:W0:Y:S08]  /*97b0*/  I2F.RP R8, R4 ;  /* 0x0000000400087306 */ /* 0x000e300000209400 */
[----:B0-----:R-:W0:Y:S02]  /*97c0*/  MUFU.RCP R8, R8 ;  /* 0x0000000800087308 */ /* 0x001e240000001000 */
[----:B0-----:R-:W-:-:S06]  /*97d0*/  VIADD R3, R8, 0xffffffe ;  /* 0x0ffffffe08037836 */ /* 0x001fcc0000000000 */
[----:B------:R-:W0:Y:S02]  /*97e0*/  F2I.FTZ.U32.TRUNC.NTZ R3, R3 ;  /* 0x0000000300037305 */ /* 0x000e24000021f000 */
[----:B0-----:R-:W-:Y:S01]  /*97f0*/  IMAD.MOV R11, RZ, RZ, -R3 ;  /* 0x000000ffff0b7224 */ /* 0x001fe200078e0a03 */
[----:B------:R-:W-:Y:S06]  /*9800*/  @!P0 BRA `(.L_x_417) ;  /* 0x0000000000088947 */ /* 0x000fec0003800000 */
[----:B------:R-:W-:-:S05]  /*9810*/  VIADD R9, R19, 0xffffffff ;  /* 0xffffffff13097836 */ /* 0x000fca0000000000 */
[----:B------:R0:W1:Y:S02]  /*9820*/  SHFL.IDX PT, R16, R2, R9, 0x1f ;  /* 0x00001f0902107589 */ /* 0x00006400000e0000 */
.L_x_417:
[----:B-1----:R-:W-:Y:S01]  /*9830*/  IMAD R16, R16, UR5, R7 ;  /* 0x0000000510107c24 */ /* 0x002fe2000f8e0207 */
[----:B------:R-:W-:Y:S01]  /*9840*/  IABS R6, R0 ;  /* 0x0000000000067213 */ /* 0x000fe20000000000 */
[----:B------:R-:W-:Y:S02]  /*9850*/  IMAD R7, R11, R4, RZ ;  /* 0x000000040b077224 */ /* 0x000fe400078e02ff */
[----:B0-----:R-:W-:Y:S01]  /*9860*/  IMAD.MOV.U32 R2, RZ, RZ, RZ ;  /* 0x000000ffff027224 */ /* 0x001fe200078e00ff */
[----:B------:R-:W-:Y:S01]  /*9870*/  IADD3 R17, -R16, UR6, RZ ;  /* 0x0000000610117c10 */ /* 0x000fe2000fffe1ff */
[----:B------:R-:W-:Y:S02]  /*9880*/  IMAD.MOV R6, RZ, RZ, -R6 ;  /* 0x000000ffff067224 */ /* 0x000fe400078e0a06 */
[----:B------:R-:W-:Y:S01]  /*9890*/  IMAD.HI.U32 R2, R3, R7, R2 ;  /* 0x0000000703027227 */ /* 0x000fe200078e0002 */
[----:B------:R-:W-:-:S03]  /*98a0*/  IABS R3, R17 ;  /* 0x0000001100037213 */ /* 0x000fc60000000000 */
[----:B------:R-:W-:Y:S02]  /*98b0*/  VIADD R19, R19, UR4 ;  /* 0x0000000413137c36 */ /* 0x000fe40008000000 */
[----:B------:R-:W-:-:S04]  /*98c0*/  IMAD.HI.U32 R2, R2, R3, RZ ;  /* 0x0000000302027227 */ /* 0x000fc800078e00ff */
[----:B------:R-:W-:-:S05]  /*98d0*/  IMAD R3, R2, R6, R3 ;  /* 0x0000000602037224 */ /* 0x000fca00078e0203 */
[----:B------:R-:W-:-:S13]  /*98e0*/  ISETP.GT.U32.AND P1, PT, R4, R3, PT ;  /* 0x000000030400720c */ /* 0x000fda0003f24070 */
[----:B------:R-:W-:Y:S02]  /*98f0*/  @!P1 IMAD.IADD R3, R3, 0x1, -R4 ;  /* 0x0000000103039824 */ /* 0x000fe400078e0a04 */
[----:B------:R-:W-:Y:S01]  /*9900*/  @!P1 VIADD R2, R2, 0x1 ;  /* 0x0000000102029836 */ /* 0x000fe20000000000 */
[----:B------:R-:W-:Y:S02]  /*9910*/  ISETP.NE.AND P1, PT, R0, RZ, PT ;  /* 0x000000ff0000720c */ /* 0x000fe40003f25270 */
[----:B------:R-:W-:Y:S02]  /*9920*/  ISETP.GE.U32.AND P0, PT, R3, R4, PT ;  /* 0x000000040300720c */ /* 0x000fe40003f06070 */
[----:B------:R-:W-:-:S04]  /*9930*/  LOP3.LUT R3, R17, R0, RZ, 0x3c, !PT ;  /* 0x0000000011037212 */ /* 0x000fc800078e3cff */
[----:B------:R-:W-:-:S07]  /*9940*/  ISETP.GE.AND P2, PT, R3, RZ, PT ;  /* 0x000000ff0300720c */ /* 0x000fce0003f46270 */
[----:B------:R-:W-:-:S06]  /*9950*/  @P0 VIADD R2, R2, 0x1 ;  /* 0x0000000102020836 */ /* 0x000fcc0000000000 */
[----:B------:R-:W-:Y:S01]  /*9960*/  @!P2 IMAD.MOV R2, RZ, RZ, -R2 ;  /* 0x000000ffff02a224 */ /* 0x000fe200078e0a02 */
[----:B------:R-:W-:-:S05]  /*9970*/  @!P1 LOP3.LUT R2, RZ, R0, RZ, 0x33, !PT ;  /* 0x00000000ff029212 */ /* 0x000fca00078e33ff */
[--C-:B------:R-:W-:Y:S02]  /*9980*/  IMAD.MOV R3, RZ, RZ, -R2.reuse ;  /* 0x000000ffff037224 */ /* 0x100fe400078e0a02 */
[----:B------:R-:W-:Y:S02]  /*9990*/  IMAD.MOV.U32 R18, RZ, RZ, R2 ;  /* 0x000000ffff127224 */ /* 0x000fe400078e0002 */
[----:B------:R-:W-:Y:S01]  /*99a0*/  IMAD R17, R0, R3, R17 ;  /* 0x0000000300117224 */ /* 0x000fe200078e0211 */
[----:B------:R-:W-:Y:S06]  /*99b0*/  BRA `(.L_x_418) ;  /* 0x00000000000c7947 */ /* 0x000fec0003800000 */
.L_x_413:
[----:B------:R-:W-:Y:S02]  /*99c0*/  IMAD.MOV.U32 R17, RZ, RZ, RZ ;  /* 0x000000ffff117224 */ /* 0x000fe400078e00ff */
[----:B------:R-:W-:Y:S02]  /*99d0*/  IMAD.U32 R16, RZ, RZ, UR6 ;  /* 0x00000006ff107e24 */ /* 0x000fe4000f8e00ff */
[----:B------:R-:W-:-:S07]  /*99e0*/  IMAD.MOV.U32 R18, RZ, RZ, RZ ;  /* 0x000000ffff127224 */ /* 0x000fce00078e00ff */
.L_x_418:
[----:B------:R-:W-:-:S13]  /*99f0*/  ISETP.NE.AND P0, PT, R5, RZ, PT ;  /* 0x000000ff0500720c */ /* 0x000fda0003f05270 */
[----:B------:R-:W0:Y:S01]  /*9a00*/  @!P0 S2R R3, SR_CgaCtaId ;  /* 0x0000000000038919 */ /* 0x000e220000008800 */
[----:B------:R-:W-:-:S04]  /*9a10*/  @!P0 MOV R0, 0x400 ;  /* 0x0000040000008802 */ /* 0x000fc80000000f00 */
[----:B0-----:R-:W-:-:S05]  /*9a20*/  @!P0 LEA R0, R3, R0, 0x18 ;  /* 0x0000000003008211 */ /* 0x001fca00078ec0ff */
[----:B------:R0:W-:Y:S01]  /*9a30*/  @!P0 STS.128 [R0+0x348d0], R16 ;  /* 0x0348d01000008388 */ /* 0x0001e20000000c00 */
[----:B------:R-:W-:Y:S06]  /*9a40*/  BAR.ARV 0x5, 0x180 ;  /* 0x0146000000007b1d */ /* 0x000fec0000002000 */
.L_x_411:
[----:B0-----:R-:W-:Y:S01]  /*9a50*/  IMAD.MOV.U32 R0, RZ, RZ, 0x1 ;  /* 0x00000001ff007424 */ /* 0x001fe200078e00ff */
[----:B------:R0:W-:Y:S01]  /*9a60*/  STL [R1+0x50], RZ ;  /* 0x000050ff01007387 */ /* 0x0001e20000100800 */
[----:B------:R-:W-:Y:S02]  /*9a70*/  ULDC UR4, c[0x0][0xc3c] ;  /* 0x00030f0000047ab9 */ /* 0x000fe40000000800 */
[----:B-1----:R-:W-:Y:S01]  /*9a80*/  ISETP.GE.AND P0, PT, R19, UR4, PT ;  /* 0x0000000413007c0c */ /* 0x002fe2000bf06270 */
[----:B------:R0:W-:Y:S04]  /*9a90*/  STL [R1+0x10], R0 ;  /* 0x0000100001007387 */ /* 0x0001e80000100800 */
[----:B------:R0:W-:Y:S08]  /*9aa0*/  STL [R1+0x8], RZ ;  /* 0x000008ff01007387 */ /* 0x0001f00000100800 */
[----:B0-----:R-:W-:Y:S05]  /*9ab0*/  @P0 BRA `(.L_x_419) ;  /* 0x0000005400340947 */ /* 0x001fea0003800000 */
[----:B------:R-:W0:Y:S01]  /*9ac0*/  S2R R5, SR_TID.X ;  /* 0x0000000000057919 */ /* 0x000e220000002100 */
[----:B------:R-:W1:Y:S01]  /*9ad0*/  S2UR UR5, SR_CgaCtaId ;  /* 0x00000000000579c3 */ /* 0x000e620000008800 */
[----:B------:R-:W-:Y:S01]  /*9ae0*/  UMOV UR4, 0x400 ;  /* 0x0000040000047882 */ /* 0x000fe20000000000 */
[----:B------:R-:W-:Y:S01]  /*9af0*/  BSSY B8, `(.L_x_419) ;  /* 0x0000549000087945 */ /* 0x000fe20003800000 */
[----:B------:R-:W-:Y:S01]  /*9b00*/  ULDC UR38, c[0x0][0xc] ;  /* 0x0000030000267ab9 */ /* 0x000fe20000000800 */
[----:B------:R-:W-:Y:S01]  /*9b10*/  ULDC.64 UR36, c[0x0][0x198] ;  /* 0x0000660000247ab9 */ /* 0x000fe20000000a00 */
[----:B-1----:R-:W-:Y:S01]  /*9b20*/  ULEA UR4, UR5, UR4, 0x18 ;  /* 0x0000000405047291 */ /* 0x002fe2000f8ec03f */
[C---:B0-----:R-:W-:Y:S01]  /*9b30*/  IMAD.SHL.U32 R0, R5.reuse, 0x8, RZ ;  /* 0x0000000805007824 */ /* 0x041fe200078e00ff */
[----:B------:R-:W-:-:S04]  /*9b40*/  LOP3.LUT R4, R5, 0x7f, RZ, 0xc0, !PT ;  /* 0x0000007f05047812 */ /* 0x000fc800078ec0ff */
[C---:B------:R-:W-:Y:S02]  /*9b50*/  LOP3.LUT R2, R0.reuse, 0x1f8, RZ, 0xc0, !PT ;  /* 0x000001f800027812 */ /* 0x040fe400078ec0ff */
[----:B------:R-:W-:Y:S02]  /*9b60*/  LOP3.LUT R0, R0, 0x38, RZ, 0xc0, !PT ;  /* 0x0000003800007812 */ /* 0x000fe400078ec0ff */
[----:B------:R-:W-:Y:S01]  /*9b70*/  LOP3.LUT R3, R2, 0x38, R5, 0x78, !PT ;  /* 0x0000003802037812 */ /* 0x000fe200078e7805 */
[----:B------:R-:W-:-:S05]  /*9b80*/  IMAD.SHL.U32 R2, R4, 0x8, RZ ;  /* 0x0000000804027824 */ /* 0x000fca00078e00ff */
[----:B------:R-:W-:Y:S01]  /*9b90*/  LOP3.LUT R3, R3, 0x200, R2, 0xf8, !PT ;  /* 0x0000020003037812 */ /* 0x000fe200078ef802 */
[----:B------:R-:W-:Y:S01]  /*9ba0*/  IMAD.SHL.U32 R2, R5, 0x10, RZ ;  /* 0x0000001005027824 */ /* 0x000fe200078e00ff */
[----:B------:R-:W-:Y:S01]  /*9bb0*/  SHF.R.U32.HI R5, RZ, 0x3, R4 ;  /* 0x00000003ff057819 */ /* 0x000fe20000011604 */
[----:B------:R-:W-:-:S03]  /*9bc0*/  IMAD.U32 R4, RZ, RZ, UR4 ;  /* 0x00000004ff047e24 */ /* 0x000fc6000f8e00ff */
[----:B------:R-:W-:Y:S01]  /*9bd0*/  LOP3.LUT R2, R5, 0x70, R2, 0xf8, !PT ;  /* 0x0000007005027812 */ /* 0x000fe200078ef802 */
[----:B------:R-:W-:Y:S01]  /*9be0*/  IMAD R3, R3, 0x2, R4 ;  /* 0x0000000203037824 */ /* 0x000fe200078e0204 */
[----:B------:R-:W-:Y:S01]  /*9bf0*/  STL [R1+0x4], R4 ;  /* 0x0000040401007387 */ /* 0x000fe20000100800 */
[----:B------:R-:W-:-:S03]  /*9c00*/  IMAD.MOV.U32 R2, RZ, RZ, 0x1 ;  /* 0x00000001ff027424 */ /* 0x000fc600078e00ff */
[----:B------:R-:W-:Y:S04]  /*9c10*/  STL [R1+0x24], R3 ;  /* 0x0000240301007387 */ /* 0x000fe80000100800 */
[----:B------:R-:W-:Y:S04]  /*9c20*/  STL [R1+0x8], RZ ;  /* 0x000008ff01007387 */ /* 0x000fe80000100800 */
[----:B------:R0:W-:Y:S04]  /*9c30*/  STL [R1+0x10], R2 ;  /* 0x0000100201007387 */ /* 0x0001e80000100800 */
[----:B------:R1:W-:Y:S01]  /*9c40*/  STL [R1+0x50], RZ ;  /* 0x000050ff01007387 */ /* 0x0003e20000100800 */
[----:B0-----:R-:W-:-:S02]  /*9c50*/  LOP3.LUT R2, R0, 0x40, RZ, 0xfc, !PT ;  /* 0x0000004000027812 */ /* 0x001fc400078efcff */
[----:B-1----:R-:W-:-:S07]  /*9c60*/  LOP3.LUT R0, R0, 0x80, RZ, 0xfc, !PT ;  /* 0x0000008000007812 */ /* 0x002fce00078efcff */
.L_x_521:
[----:B0--3--:R-:W0:Y:S01]  /*9c70*/  LDC.64 R2, c[0x0][0xc88] ;  /* 0x00032200ff027b82 */ /* 0x009e220000000a00 */
[----:B------:R-:W-:Y:S01]  /*9c80*/  ULDC.64 UR4, c[0x0][0x208] ;  /* 0x0000820000047ab9 */ /* 0x000fe20000000a00 */
[----:B0-----:R-:W-:-:S05]  /*9c90*/  IMAD.WIDE R2, R19, 0x4, R2 ;  /* 0x0000000413027825 */ /* 0x001fca00078e0202 */
[----:B------:R-:W2:Y:S01]  /*9ca0*/  LDG.E R11, desc[UR4][R2.64] ;  /* 0x00000004020b7981 */ /* 0x000ea2000c1e1900 */
[----:B------:R-:W-:Y:S05]  /*9cb0*/  YIELD ;  /* 0x0000000000007946 */ /* 0x000fea0003800000 */
[----:B------:R-:W-:Y:S01]  /*9cc0*/  ULDC.64 UR4, c[0x0][0xa28] ;  /* 0x00028a0000047ab9 */ /* 0x000fe20000000a00 */
[----:B------:R-:W-:Y:S01]  /*9cd0*/  IMAD.MOV.U32 R0, RZ, RZ, RZ ;  /* 0x000000ffff007224 */ /* 0x000fe200078e00ff */
[----:B------:R-:W-:Y:S01]  /*9ce0*/  ISETP.NE.U32.AND P0, PT, RZ, UR4, PT ;  /* 0x00000004ff007c0c */ /* 0x000fe2000bf05070 */
[----:B------:R-:W-:Y:S01]  /*9cf0*/  ULDC.64 UR10, c[0x0][0x208] ;  /* 0x00008200000a7ab9 */ /* 0x000fe20000000a00 */
[----:B------:R-:W-:Y:S01]  /*9d00*/  IMAD.MOV.U32 R6, RZ, RZ, RZ ;  /* 0x000000ffff067224 */ /* 0x000fe200078e00ff */
[----:B------:R-:W-:Y:S01]  /*9d10*/  ULDC.64 UR6, c[0x0][0xa18] ;  /* 0x0002860000067ab9 */ /* 0x000fe20000000a00 */
[----:B------:R-:W-:Y:S01]  /*9d20*/  ISETP.NE.AND.EX P0, PT, RZ, UR5, PT, P0 ;  /* 0x00000005ff007c0c */ /* 0x000fe2000bf05300 */
[----:B------:R-:W-:Y:S01]  /*9d30*/  ULDC.64 UR8, c[0x0][0xa08] ;  /* 0x0002820000087ab9 */ /* 0x000fe20000000a00 */
[----:B--2---:R-:W-:Y:S01]  /*9d40*/  SHF.R.S32.HI R4, RZ, 0x1f, R11 ;  /* 0x0000001fff047819 */ /* 0x004fe2000001140b */
[----:B------:R-:W-:-:S10]  /*9d50*/  IMAD.SHL.U32 R10, R11, 0x4, RZ ;  /* 0x000000040b0a7824 */ /* 0x000fd400078e00ff */
[C---:B------:R-:W-:Y:S01]  /*9d60*/  @P0 LEA R2, P1, R11.reuse, UR4, 0x2 ;  /* 0x000000040b020c11 */ /* 0x040fe2000f8210ff */
[----:B------:R-:W-:Y:S03]  /*9d70*/  STL [R1+0x28], R11 ;  /* 0x0000280b01007387 */ /* 0x000fe60000100800 */
[C-C-:B------:R-:W-:Y:S01]  /*9d80*/  @P0 LEA.HI.X R3, R11.reuse, UR5, R4.reuse, 0x2, P1 ;  /* 0x000000050b030c11 */ /* 0x140fe200088f1404 */
[----:B------:R-:W-:Y:S01]  /*9d90*/  ULDC.64 UR4, c[0x0][0xa00] ;  /* 0x0002800000047ab9 */ /* 0x000fe20000000a00 */
[----:B------:R-:W-:Y:S01]  /*9da0*/  SHF.L.U64.HI R9, R11, 0x2, R4 ;  /* 0x000000020b097819 */ /* 0x000fe20000010204 */
[----:B------:R0:W-:Y:S01]  /*9db0*/  STL [R1+0x38], R4 ;  /* 0x0000380401007387 */ /* 0x0001e20000100800 */
[----:B------:R-:W-:-:S03]  /*9dc0*/  ISETP.NE.U32.AND P1, PT, RZ, UR4, PT ;  /* 0x00000004ff007c0c */ /* 0x000fc6000bf25070 */
[----:B-1---5:R1:W5:Y:S01]  /*9dd0*/  @P0 LDG.E R0, desc[UR10][R2.64] ;  /* 0x0000000a02000981 */ /* 0x022362000c1e1900 */
[----:B------:R-:W-:Y:S01]  /*9de0*/  ISETP.NE.AND.EX P1, PT, RZ, UR5, PT, P1 ;  /* 0x00000005ff007c0c */ /* 0x000fe2000bf25310 */
[----:B----4-:R-:W-:Y:S01]  /*9df0*/  IMAD.MOV.U32 R8, RZ, RZ, RZ ;  /* 0x000000ffff087224 */ /* 0x010fe200078e00ff */
[----:B------:R-:W-:Y:S01]  /*9e00*/  ISETP.NE.U32.AND P2, PT, RZ, UR6, PT ;  /* 0x00000006ff007c0c */ /* 0x000fe2000bf45070 */
[----:B------:R-:W-:Y:S01]  /*9e10*/  STL [R1], R10 ;  /* 0x0000000a01007387 */ /* 0x000fe20000100800 */
[----:B------:R-:W-:Y:S02]  /*9e20*/  ISETP.NE.U32.AND P0, PT, RZ, UR8, PT ;  /* 0x00000008ff007c0c */ /* 0x000fe4000bf05070 */
[----:B------:R-:W-:Y:S01]  /*9e30*/  ISETP.NE.AND.EX P2, PT, RZ, UR7, PT, P2 ;  /* 0x00000007ff007c0c */ /* 0x000fe2000bf45320 */
[----:B------:R-:W-:Y:S01]  /*9e40*/  STL [R1+0x20], R9 ;  /* 0x0000200901007387 */ /* 0x000fe20000100800 */
[----:B------:R-:W-:Y:S02]  /*9e50*/  ISETP.NE.AND.EX P0, PT, RZ, UR9, PT, P0 ;  /* 0x00000009ff007c0c */ /* 0x000fe4000bf05300 */
[----:B-1----:R-:W-:-:S02]  /*9e60*/  IADD3 R2, P3, R10, UR4, RZ ;  /* 0x000000040a027c10 */ /* 0x002fc4000ff7e0ff */
[----:B0-----:R-:W-:Y:S02]  /*9e70*/  IADD3 R4, P4, R10, UR8, RZ ;  /* 0x000000080a047c10 */ /* 0x001fe4000ff9e0ff */
[C---:B------:R-:W-:Y:S01]  /*9e80*/  IADD3.X R3, R9.reuse, UR5, RZ, P3, !PT ;  /* 0x0000000509037c10 */ /* 0x040fe20009ffe4ff */
[----:B------:R-:W-:Y:S01]  /*9e90*/  ULDC UR4, c[0x0][0x288] ;  /* 0x0000a20000047ab9 */ /* 0x000fe20000000800 */
[----:B------:R-:W-:-:S03]  /*9ea0*/  IADD3.X R5, R9, UR9, RZ, P4, !PT ;  /* 0x0000000909057c10 */ /* 0x000fc6000a7fe4ff */
[----:B------:R-:W2:Y:S01]  /*9eb0*/  @P1 LDG.E R6, desc[UR10][R2.64] ;  /* 0x0000000a02061981 */ /* 0x000ea2000c1e1900 */
[----:B------:R-:W-:Y:S01]  /*9ec0*/  IMAD.U32 R12, RZ, RZ, UR4 ;  /* 0x00000004ff0c7e24 */ /* 0x000fe2000f8e00ff */
[----:B------:R-:W-:Y:S02]  /*9ed0*/  ULDC.64 UR4, c[0x0][0x418] ;  /* 0x0001060000047ab9 */ /* 0x000fe40000000a00 */
[----:B------:R-:W5:Y:S04]  /*9ee0*/  @P0 LDG.E R8, desc[UR10][R4.64] ;  /* 0x0000000a04080981 */ /* 0x000f68000c1e1900 */
[----:B--2---:R0:W-:Y:S02]  /*9ef0*/  STL [R1+0x34], R6 ;  /* 0x0000340601007387 */ /* 0x0041e40000100800 */
[----:B0-----:R-:W-:-:S04]  /*9f00*/  @P2 IADD3 R6, P3, R10, UR6, RZ ;  /* 0x000000060a062c10 */ /* 0x001fc8000ff7e0ff */
[----:B------:R-:W-:-:S05]  /*9f10*/  @P2 IADD3.X R7, R9, UR7, RZ, P3, !PT ;  /* 0x0000000709072c10 */ /* 0x000fca0009ffe4ff */
[----:B------:R0:W2:Y:S01]  /*9f20*/  @P2 LDG.E R12, desc[UR10][R6.64] ;  /* 0x0000000a060c2981 */ /* 0x0000a2000c1e1900 */
[----:B------:R-:W-:-:S03]  /*9f30*/  UISETP.NE.U32.AND UP0, UPT, UR4, URZ, UPT ;  /* 0x0000003f0400728c */ /* 0x000fc6000bf05070 */
[----:B------:R-:W-:Y:S01]  /*9f40*/  ULDC UR4, c[0x0][0x424] ;  /* 0x0001090000047ab9 */ /* 0x000fe20000000800 */
[----:B------:R-:W-:-:S03]  /*9f50*/  UISETP.NE.AND.EX UP0, UPT, UR5, URZ, UPT, UP0 ;  /* 0x0000003f0500728c */ /* 0x000fc6000bf05300 */
[----:B------:R-:W-:Y:S01]  /*9f60*/  ULDC UR5, c[0x0][0x2f0] ;  /* 0x0000bc0000057ab9 */ /* 0x000fe20000000800 */
[----:B------:R-:W-:-:S04]  /*9f70*/  USEL UR4, UR4, 0x1, UP0 ;  /* 0x0000000104047887 */ /* 0x000fc80008000000 */
[----:B------:R-:W-:-:S06]  /*9f80*/  UIMAD UR4, UR4, UR5, URZ ;  /* 0x00000005040472a4 */ /* 0x000fcc000f8e023f */
[----:B0-----:R-:W-:Y:S01]  /*9f90*/  IMAD.U32 R6, RZ, RZ, UR4 ;  /* 0x00000004ff067e24 */ /* 0x001fe2000f8e00ff */
[----:B--2---:R0:W-:Y:S01]  /*9fa0*/  STL [R1+0x40], R12 ;  /* 0x0000400c01007387 */ /* 0x0041e20000100800 */
[----:B------:R-:W-:Y:S05]  /*9fb0*/  @P2 BRA `(.L_x_420) ;  /* 0x0000000000182947 */ /* 0x000fea0003800000 */
[----:B------:R-:W-:Y:S05]  /*9fc0*/  @!P1 BRA `(.L_x_420) ;  /* 0x0000000000149947 */ /* 0x000fea0003800000 */
[----:B------:R-:W-:Y:S02]  /*9fd0*/  ULDC.64 UR4, c[0x0][0x208] ;  /* 0x0000820000047ab9 */ /* 0x000fe40000000a00 */
[----:B------:R-:W2:Y:S04]  /*9fe0*/  LDG.E R7, desc[UR4][R2.64] ;  /* 0x0000000402077981 */ /* 0x000ea8000c1e1900 */
[----:B------:R-:W2:Y:S02]  /*9ff0*/  LDG.E R2, desc[UR4][R2.64+0x4] ;  /* 0x0000040402027981 */ /* 0x000ea4000c1e1900 */
[----:B--2---:R-:W-:-:S05]  /*a000*/  IMAD.IADD R2, R2, 0x1, -R7 ;  /* 0x0000000102027824 */ /* 0x004fca00078e0a07 */
[----:B------:R1:W-:Y:S02]  /*a010*/  STL [R1+0x40], R2 ;  /* 0x0000400201007387 */ /* 0x0003e40000100800 */
.L_x_420:
[----:B-1----:R-:W-:Y:S01]  /*a020*/  IMAD.MOV.U32 R2, RZ, RZ, R11 ;  /* 0x000000ffff027224 */ /* 0x002fe200078e000b */
[----:B------:R-:W-:Y:S01]  /*a030*/  ULDC.64 UR4, c[0x0][0xa20] ;  /* 0x0002880000047ab9 */ /* 0x000fe20000000a00 */
[----:B-----5:R-:W-:Y:S01]  /*a040*/  IMAD.IADD R3, R8, 0x1, R0 ;  /* 0x0000000108037824 */ /* 0x020fe200078e0200 */
[----:B------:R-:W-:Y:S02]  /*a050*/  ISETP.NE.U32.AND P1, PT, RZ, UR4, PT ;  /* 0x00000004ff007c0c */ /* 0x000fe4000bf25070 */
[----:B------:R1:W-:Y:S02]  /*a060*/  STL [R1+0xc], R2 ;  /* 0x00000c0201007387 */ /* 0x0003e40000100800 */
[----:B------:R-:W-:Y:S02]  /*a070*/  ISETP.NE.AND.EX P1, PT, RZ, UR5, PT, P1 ;  /* 0x00000005ff007c0c */ /* 0x000fe4000bf25310 */
[----:B------:R1:W-:Y:S11]  /*a080*/  STL [R1+0x18], R3 ;  /* 0x0000180301007387 */ /* 0x0003f60000100800 */
[----:B-1----:R-:W-:Y:S05]  /*a090*/  @!P1 BRA `(.L_x_421) ;  /* 0x0000000000149947 */ /* 0x002fea0003800000 */
[----:B------:R-:W-:Y:S01]  /*a0a0*/  IADD3 R6, P0, R10, UR4, RZ ;  /* 0x000000040a067c10 */ /* 0x000fe2000ff1e0ff */
[----:B------:R-:W-:-:S03]  /*a0b0*/  ULDC.64 UR6, c[0x0][0x208] ;  /* 0x0000820000067ab9 */ /* 0x000fc60000000a00 */
[----:B------:R-:W-:-:S05]  /*a0c0*/  IADD3.X R7, R9, UR5, RZ, P0, !PT ;  /* 0x0000000509077c10 */ /* 0x000fca00087fe4ff */
[----:B------:R1:W5:Y:S01]  /*a0d0*/  LDG.E R6, desc[UR6][R6.64] ;  /* 0x0000000606067981 */ /* 0x000362000c1e1900 */
[----:B------:R-:W-:Y:S05]  /*a0e0*/  BRA `(.L_x_422) ;  /* 0x0000000000147947 */ /* 0x000fea0003800000 */
.L_x_421:
[----:B------:R-:W-:Y:S05]  /*a0f0*/  @!P0 BRA `(.L_x_422) ;  /* 0x0000000000108947 */ /* 0x000fea0003800000 */
[----:B------:R-:W-:Y:S02]  /*a100*/  ULDC.64 UR4, c[0x0][0x208] ;  /* 0x0000820000047ab9 */ /* 0x000fe40000000a00 */
[----:B------:R-:W2:Y:S04]  /*a110*/  LDG.E R6, desc[UR4][R4.64] ;  /* 0x0000000404067981 */ /* 0x000ea8000c1e1900 */
[----:B------:R-:W2:Y:S02]  /*a120*/  LDG.E R4, desc[UR4][R4.64+0x4] ;  /* 0x0000040404047981 */ /* 0x000ea4000c1e1900 */
[----:B--2---:R-:W-:-:S07]  /*a130*/  IMAD.IADD R6, R4, 0x1, -R6 ;  /* 0x0000000104067824 */ /* 0x004fce00078e0a06 */
.L_x_422:
[----:B-----5:R-:W-:Y:S01]  /*a140*/  IMAD.IADD R3, R6, 0x1, -R0 ;  /* 0x0000000106037824 */ /* 0x020fe200078e0a00 */
[----:B------:R-:W-:Y:S03]  /*a150*/  BSSY B7, `(.L_x_423) ;  /* 0x000043e000077945 */ /* 0x000fe60003800000 */
[C---:B------:R-:W-:Y:S01]  /*a160*/  VIADD R0, R3.reuse, 0x7f ;  /* 0x0000007f03007836 */ /* 0x040fe20000000000 */
[----:B------:R2:W-:Y:S01]  /*a170*/  STL [R1+0x3c], R3 ;  /* 0x00003c0301007387 */ /* 0x0005e20000100800 */
[----:B------:R-:W-:-:S03]  /*a180*/  ISETP.GT.AND P0, PT, R3, RZ, PT ;  /* 0x000000ff0300720c */ /* 0x000fc60003f04270 */
[----:B------:R-:W-:-:S04]  /*a190*/  SHF.R.S32.HI R2, RZ, 0x1f, R0 ;  /* 0x0000001fff027819 */ /* 0x000fc80000011400 */
[----:B------:R-:W-:-:S04]  /*a1a0*/  LEA.HI R0, R2, R0, RZ, 0x7 ;  /* 0x0000000002007211 */ /* 0x000fc800078f38ff */
[----:B------:R-:W-:-:S05]  /*a1b0*/  SHF.R.S32.HI R0, RZ, 0x7, R0 ;  /* 0x00000007ff007819 */ /* 0x000fca0000011400 */
[----:B------:R2:W-:Y:S01]  /*a1c0*/  STL [R1+0x30], R0 ;  /* 0x0000300001007387 */ /* 0x0005e20000100800 */
[----:B------:R-:W-:Y:S05]  /*a1d0*/  @P0 BRA `(.L_x_424) ;  /* 0x0000000000480947 */ /* 0x000fea0003800000 */
[----:B--2---:R-:W2:Y:S02]  /*a1e0*/  S2R R3, SR_TID.X ;  /* 0x0000000000037919 */ /* 0x004ea40000002100 */
[----:B--2---:R-:W-:-:S04]  /*a1f0*/  LOP3.LUT R3, R3, 0x7f, RZ, 0xc0, !PT ;  /* 0x0000007f03037812 */ /* 0x004fc800078ec0ff */
[----:B------:R-:W-:-:S13]  /*a200*/  ISETP.NE.AND P0, PT, R3, RZ, PT ;  /* 0x000000ff0300720c */ /* 0x000fda0003f05270 */
[----:B------:R-:W-:Y:S05]  /*a210*/  @P0 BRA `(.L_x_425) ;  /* 0x0000004000c40947 */ /* 0x000fea0003800000 */
[----:B------:R-:W2:Y:S01]  /*a220*/  S2R R3, SR_LANEID ;  /* 0x0000000000037919 */ /* 0x000ea20000000000 */
[----:B------:R-:W-:Y:S01]  /*a230*/  VOTEU.ANY UR4, UPT, PT ;  /* 0x0000000000047886 */ /* 0x000fe200038e0100 */
[----:B------:R-:W-:Y:S01]  /*a240*/  ULDC.64 UR6, c[0x0][0x208] ;  /* 0x0000820000067ab9 */ /* 0x000fe20000000a00 */
[----:B------:R-:W2:Y:S08]  /*a250*/  FLO.U32 R0, UR4 ;  /* 0x0000000400007d00 */ /* 0x000eb000080e0000 */
[----:B------:R-:W3:Y:S01]  /*a260*/  POPC R5, UR4 ;  /* 0x0000000400057d09 */ /* 0x000ee20008000000 */
[----:B--2---:R-:W-:-:S02]  /*a270*/  ISETP.EQ.U32.AND P0, PT, R0, R3, PT ;  /* 0x000000030000720c */ /* 0x004fc40003f02070 */
[----:B------:R-:W3:Y:S11]  /*a280*/  LDC.64 R2, c[0x0][0xc60] ;  /* 0x00031800ff027b82 */ /* 0x000ef60000000a00 */
[----:B---3--:R-:W2:Y:S01]  /*a290*/  @P0 ATOMG.E.ADD.STRONG.GPU PT, R3, desc[UR6][R2.64], R5 ;  /* 0x00000005020309a8 */ /* 0x008ea200081ee1c6 */
[----:B------:R-:W3:Y:S02]  /*a2a0*/  S2R R4, SR_LTMASK ;  /* 0x0000000000047919 */ /* 0x000ee40000003900 */
[----:B---3--:R-:W-:-:S04]  /*a2b0*/  LOP3.LUT R4, R4, UR4, RZ, 0xc0, !PT ;  /* 0x0000000404047c12 */ /* 0x008fc8000f8ec0ff */
[----:B-1----:R-:W1:Y:S01]  /*a2c0*/  POPC R7, R4 ;  /* 0x0000000400077309 */ /* 0x002e620000000000 */
[----:B--2---:R-:W1:Y:S02]  /*a2d0*/  SHFL.IDX PT, R0, R3, R0, 0x1f ;  /* 0x00001f0003007589 */ /* 0x004e6400000e0000 */
[----:B-1----:R-:W-:Y:S01]  /*a2e0*/  IADD3 R16, R0, UR38, R7 ;  /* 0x0000002600107c10 */ /* 0x002fe2000fffe007 */
[----:B------:R-:W-:Y:S06]  /*a2f0*/  BRA `(.L_x_425) ;  /* 0x00000040008c7947 */ /* 0x000fec0003800000 */
.L_x_424:
[----:B--2---:R-:W2:Y:S01]  /*a300*/  LDL R0, [R1+0x4] ;  /* 0x0000040001007983 */ /* 0x004ea20000100800 */
[----:B------:R-:W-:Y:S01]  /*a310*/  BSSY B6, `(.L_x_426) ;  /* 0x0000014000067945 */ /* 0x000fe20003800000 */
[----:B--2---:R-:W-:-:S05]  /*a320*/  VIADD R0, R0, 0x1c400 ;  /* 0x0001c40000007836 */ /* 0x004fca0000000000 */
[----:B------:R-:W-:-:S13]  /*a330*/  LOP3.LUT P0, RZ, R0, 0x3ff, RZ, 0xc0, !PT ;  /* 0x000003ff00ff7812 */ /* 0x000fda000780c0ff */
[----:B------:R-:W-:Y:S05]  /*a340*/  @!P0 BRA `(.L_x_427) ;  /* 0x0000000000408947 */ /* 0x000fea0003800000 */
[----:B------:R-:W-:Y:S01]  /*a350*/  MOV R2, 0x0 ;  /* 0x0000000000027802 */ /* 0x000fe20000000f00 */
[----:B------:R-:W-:Y:S01]  /*a360*/  ULDC.64 UR6, c[0x4][0x118] ;  /* 0x0100460000067ab9 */ /* 0x000fe20000000a00 */
[----:B------:R-:W-:Y:S01]  /*a370*/  ULDC.64 UR8, c[0x4][0x120] ;  /* 0x0100480000087ab9 */ /* 0x000fe20000000a00 */
[----:B------:R-:W-:Y:S01]  /*a380*/  ULDC.64 UR4, c[0x4][0x70] ;  /* 0x01001c0000047ab9 */ /* 0x000fe20000000a00 */
[----:B------:R-:W-:Y:S02]  /*a390*/  IMAD.U32 R4, RZ, RZ, UR6 ;  /* 0x00000006ff047e24 */ /* 0x000fe4000f8e00ff */
[----:B------:R-:W2:Y:S01]  /*a3a0*/  LDC.64 R2, c[0x4][R2] ;  /* 0x0100000002027b82 */ /* 0x000ea20000000a00 */
[----:B------:R-:W-:Y:S02]  /*a3b0*/  IMAD.U32 R5, RZ, RZ, UR7 ;  /* 0x00000007ff057e24 */ /* 0x000fe4000f8e00ff */
[----:B------:R-:W-:Y:S02]  /*a3c0*/  IMAD.U32 R6, RZ, RZ, UR8 ;  /* 0x00000008ff067e24 */ /* 0x000fe4000f8e00ff */
[----:B-1----:R-:W-:-:S02]  /*a3d0*/  IMAD.U32 R7, RZ, RZ, UR9 ;  /* 0x00000009ff077e24 */ /* 0x002fc4000f8e00ff */
[----:B------:R-:W-:Y:S02]  /*a3e0*/  IMAD.U32 R10, RZ, RZ, UR4 ;  /* 0x00000004ff0a7e24 */ /* 0x000fe4000f8e00ff */
[----:B------:R-:W-:Y:S02]  /*a3f0*/  IMAD.U32 R11, RZ, RZ, UR5 ;  /* 0x00000005ff0b7e24 */ /* 0x000fe4000f8e00ff */
[----:B------:R-:W-:Y:S02]  /*a400*/  IMAD.MOV.U32 R8, RZ, RZ, 0x70 ;  /* 0x00000070ff087424 */ /* 0x000fe400078e00ff */
[----:B0-----:R-:W-:Y:S02]  /*a410*/  IMAD.MOV.U32 R12, RZ, RZ, 0x1 ;  /* 0x00000001ff0c7424 */ /* 0x001fe400078e00ff */
[----:B------:R-:W-:-:S07]  /*a420*/  IMAD.MOV.U32 R13, RZ, RZ, RZ ;  /* 0x000000ffff0d7224 */ /* 0x000fce00078e00ff */
[----:B------:R-:W-:-:S07]  /*a430*/  LEPC R20, `(.L_x_427) ;  /* 0x000000001014794e */ /* 0x000fce0000000000 */
[----:B--2---:R-:W-:Y:S05]  /*a440*/  CALL.ABS.NOINC R2 ;  /* 0x0000000002007343 */ /* 0x004fea0003c00000 */
.L_x_427:
[----:B------:R-:W-:Y:S05]  /*a450*/  BSYNC B6 ;  /* 0x0000000000067941 */ /* 0x000fea0003800000 */
.L_x_426:
[----:B------:R-:W2:Y:S01]  /*a460*/  LDL R2, [R1+0x4] ;  /* 0x0000040001027983 */ /* 0x000ea20000100800 */
        /* <DEDUP_REMOVED lines=12> */
[----:B-1----:R-:W-:-:S02]  /*a530*/  IMAD.U32 R7, RZ, RZ, UR9 ;  /* 0x00000009ff077e24 */ /* 0x002fc4000f8e00ff */
[----:B------:R-:W-:Y:S02]  /*a540*/  IMAD.U32 R10, RZ, RZ, UR4 ;  /* 0x00000004ff0a7e24 */ /* 0x000fe4000f8e00ff */
[----:B------:R-:W-:Y:S02]  /*a550*/  IMAD.U32 R11, RZ, RZ, UR5 ;  /* 0x00000005ff0b7e24 */ /* 0x000fe4000f8e00ff */
[----:B------:R-:W-:Y:S02]  /*a560*/  IMAD.MOV.U32 R8, RZ, RZ, 0x70 ;  /* 0x00000070ff087424 */ /* 0x000fe400078e00ff */
[----:B0-----:R-:W-:Y:S02]  /*a570*/  IMAD.MOV.U32 R12, RZ, RZ, 0x1 ;  /* 0x00000001ff0c7424 */ /* 0x001fe400078e00ff */
[----:B--2---:R-:W-:-:S07]  /*a580*/  IMAD.MOV.U32 R13, RZ, RZ, RZ ;  /* 0x000000ffff0d7224 */ /* 0x004fce00078e00ff */
[----:B------:R-:W-:-:S07]  /*a590*/  LEPC R20, `(.L_x_430) ;  /* 0x000000001014794e */ /* 0x000fce0000000000 */
[----:B---3--:R-:W-:Y:S05]  /*a5a0*/  CALL.ABS.NOINC R2 ;  /* 0x0000000002007343 */ /* 0x008fea0003c00000 */
.L_x_430:
[----:B------:R-:W-:Y:S01]  /*a5b0*/  MOV R2, 0x0 ;  /* 0x0000000000027802 */ /* 0x000fe20000000f00 */
[----:B------:R-:W-:Y:S01]  /*a5c0*/  ULDC.64 UR6, c[0x4][0x118] ;  /* 0x0100460000067ab9 */ /* 0x000fe20000000a00 */
[----:B------:R-:W-:Y:S01]  /*a5d0*/  ULDC.64 UR8, c[0x4][0x120] ;  /* 0x0100480000087ab9 */ /* 0x000fe20000000a00 */
[----:B------:R-:W-:Y:S01]  /*a5e0*/  ULDC.64 UR4, c[0x4][0x80] ;  /* 0x0100200000047ab9 */ /* 0x000fe20000000a00 */
[----:B------:R-:W-:Y:S02]  /*a5f0*/  IMAD.U32 R4, RZ, RZ, UR6 ;  /* 0x00000006ff047e24 */ /* 0x000fe4000f8e00ff */
[----:B------:R-:W0:Y:S01]  /*a600*/  LDC.64 R2, c[0x4][R2] ;  /* 0x0100000002027b82 */ /* 0x000e220000000a00 */
        /* <DEDUP_REMOVED lines=9> */
[----:B0-----:R-:W-:Y:S05]  /*a6a0*/  CALL.ABS.NOINC R2 ;  /* 0x0000000002007343 */ /* 0x001fea0003c00000 */
.L_x_429:
[----:B------:R-:W-:Y:S05]  /*a6b0*/  BSYNC B6 ;  /* 0x0000000000067941 */ /* 0x000fea0003800000 */
.L_x_428:
[----:B------:R-:W2:Y:S01]  /*a6c0*/  LDL.LU R2, [R1] ;  /* 0x0000000001027983 */ /* 0x000ea20000300800 */
[----:B------:R-:W-:-:S03]  /*a6d0*/  ULDC.64 UR4, c[0x0][0x9f8] ;  /* 0x00027e0000047ab9 */ /* 0x000fc60000000a00 */
[----:B------:R-:W3:Y:S04]  /*a6e0*/  LDL.LU R4, [R1+0x20] ;  /* 0x0000200001047983 */ /* 0x000ee80000300800 */
[----:B-1----:R-:W4:Y:S01]  /*a6f0*/  LDL R7, [R1+0xc] ;  /* 0x00000c0001077983 */ /* 0x002f220000100800 */
[----:B------:R-:W-:Y:S01]  /*a700*/  ISETP.NE.U32.AND P0, PT, RZ, UR4, PT ;  /* 0x00000004ff007c0c */ /* 0x000fe2000bf05070 */
[----:B------:R-:W-:Y:S02]  /*a710*/  ULDC.64 UR6, c[0x0][0x208] ;  /* 0x0000820000067ab9 */ /* 0x000fe40000000a00 */
[----:B------:R-:W5:Y:S01]  /*a720*/  LDL R0, [R1+0x30] ;  /* 0x0000300001007983 */ /* 0x000f620000100800 */
[----:B------:R-:W-:-:S13]  /*a730*/  ISETP.NE.AND.EX P0, PT, RZ, UR5, PT, P0 ;  /* 0x00000005ff007c0c */ /* 0x000fda000bf05300 */
[----:B--2---:R-:W-:-:S04]  /*a740*/  @P0 IADD3 R2, P1, R2, UR4, RZ ;  /* 0x0000000402020c10 */ /* 0x004fc8000ff3e0ff */
[----:B---3--:R-:W-:Y:S01]  /*a750*/  @P0 IADD3.X R3, R4, UR5, RZ, P1, !PT ;  /* 0x0000000504030c10 */ /* 0x008fe20008ffe4ff */
[----:B------:R-:W-:-:S04]  /*a760*/  ULDC.64 UR4, c[0x0][0xa08] ;  /* 0x0002820000047ab9 */ /* 0x000fc80000000a00 */
[----:B----4-:R1:W2:Y:S01]  /*a770*/  @P0 LDG.E R7, desc[UR6][R2.64] ;  /* 0x0000000602070981 */ /* 0x0102a2000c1e1900 */
[----:B-----5:R-:W-:Y:S01]  /*a780*/  VIADD R9, R0, 0xffffffff ;  /* 0xffffffff00097836 */ /* 0x020fe20000000000 */
[----:B-1----:R-:W1:Y:S01]  /*a790*/  LDC.64 R2, c[0x0][0x418] ;  /* 0x00010600ff027b82 */ /* 0x002e620000000a00 */
[----:B--2---:R-:W-:Y:S01]  /*a7a0*/  SHF.R.S32.HI R8, RZ, 0x1f, R7 ;  /* 0x0000001fff087819 */ /* 0x004fe20000011407 */
[----:B------:R2:W-:Y:S04]  /*a7b0*/  @P0 STL [R1+0xc], R7 ;  /* 0x00000c0701000387 */ /* 0x0005e80000100800 */
[----:B------:R2:W-:Y:S04]  /*a7c0*/  STL [R1+0x2c], R9 ;  /* 0x00002c0901007387 */ /* 0x0005e80000100800 */
[----:B------:R2:W-:Y:S01]  /*a7d0*/  STL [R1+0x20], R8 ;  /* 0x0000200801007387 */ /* 0x0005e20000100800 */
[----:B-1----:R-:W-:Y:S01]  /*a7e0*/  LOP3.LUT P0, RZ, R2, UR4, RZ, 0xfc, !PT ;  /* 0x0000000402ff7c12 */ /* 0x002fe2000f80fcff */
[----:B------:R-:W-:-:S03]  /*a7f0*/  UMOV UR4, 0xffffffff ;  /* 0xffffffff00047882 */ /* 0x000fc60000000000 */
[----:B------:R-:W-:-:S04]  /*a800*/  LOP3.LUT P0, RZ, R3, UR5, RZ, 0xfc, P0 ;  /* 0x0000000503ff7c12 */ /* 0x000fc8000800fcff */
[----:B------:R-:W-:Y:S01]  /*a810*/  SEL R0, R7, RZ, !P0 ;  /* 0x000000ff07007207 */ /* 0x000fe20004000000 */
[----:B--2---:R-:W-:Y:S08]  /*a820*/  BRA.DIV UR4, `(.L_x_431) ;  /* 0x0000004e043c7947 */ /* 0x004ff0000b800000 */
[----:B------:R-:W1:Y:S02]  /*a830*/  S2R R4, SR_TID.X ;  /* 0x0000000000047919 */ /* 0x000e640000002100 */
[----:B-1----:R-:W-:-:S04]  /*a840*/  SHF.R.U32.HI R4, RZ, 0x5, R4 ;  /* 0x00000005ff047819 */ /* 0x002fc80000011604 */
[----:B------:R-:W-:-:S05]  /*a850*/  LOP3.LUT R4, R4, 0x3, RZ, 0xc0, !PT ;  /* 0x0000000304047812 */ /* 0x000fca00078ec0ff */
[----:B------:R1:W2:Y:S02]  /*a860*/  SHFL.IDX PT, R14, R4, RZ, 0x1f ;  /* 0x00001fff040e7589 */ /* 0x0002a400000e0000 */
.L_x_537:
[----:B-1----:R-:W3:Y:S01]  /*a870*/  LDL.LU R4, [R1+0x1c] ;  /* 0x00001c0001047983 */ /* 0x002ee20000300800 */
[----:B------:R-:W-:Y:S02]  /*a880*/  PLOP3.LUT P1, PT, PT, PT, PT, 0x8, 0x0 ;  /* 0x000000000000781c */ /* 0x000fe40003f2e170 */
[----:B--2---:R-:W-:Y:S01]  /*a890*/  ISETP.NE.AND P0, PT, R14, RZ, PT ;  /* 0x000000ff0e00720c */ /* 0x004fe20003f05270 */
[----:B------:R1:W-:Y:S01]  /*a8a0*/  STL [R1], R0 ;  /* 0x0000000001007387 */ /* 0x0003e20000100800 */
[----:B---3--:R-:W-:-:S09]  /*a8b0*/  LOP3.LUT R4, R4, 0xfffffffe, RZ, 0xc0, !PT ;  /* 0xfffffffe04047812 */ /* 0x008fd200078ec0ff */
[----:B------:R-:W-:-:S05]  /*a8c0*/  @P1 LOP3.LUT R4, R4, 0x1, RZ, 0xfc, !PT ;  /* 0x0000000104041812 */ /* 0x000fca00078efcff */
[----:B------:R1:W-:Y:S01]  /*a8d0*/  STL [R1+0x1c], R4 ;  /* 0x00001c0401007387 */ /* 0x0003e20000100800 */
[----:B------:R-:W-:Y:S05]  /*a8e0*/  @P0 BRA `(.L_x_432) ;  /* 0x0000000400540947 */ /* 0x000fea0003800000 */
[----:B------:R-:W-:-:S03]  /*a8f0*/  UMOV UR4, 0xffffffff ;  /* 0xffffffff00047882 */ /* 0x000fc60000000000 */
[----:B------:R-:W-:Y:S05]  /*a900*/  BRA.DIV UR4, `(.L_x_433) ;  /* 0x0000004e04387947 */ /* 0x000fea000b800000 */
[----:B------:R-:W-:-:S13]  /*a910*/  ELECT P6, URZ, PT ;  /* 0x00000000003f782f */ /* 0x000fda00038c0000 */
.L_x_540:
[----:B------:R-:W-:Y:S05]  /*a920*/  @!P6 BRA `(.L_x_432) ;  /* 0x000000040044e947 */ /* 0x000fea0003800000 */
[----:B------:R2:W-:Y:S01]  /*a930*/  STL [R1+0x14], R9 ;  /* 0x0000140901007387 */ /* 0x0005e20000100800 */
[----:B------:R-:W-:-:S04]  /*a940*/  ISETP.NE.U32.AND P0, PT, R2, RZ, PT ;  /* 0x000000ff0200720c */ /* 0x000fc80003f05070 */
[----:B------:R-:W-:-:S13]  /*a950*/  ISETP.NE.AND.EX P0, PT, R3, RZ, PT, P0 ;  /* 0x000000ff0300720c */ /* 0x000fda0003f05300 */
[----:B--2---:R-:W-:Y:S05]  /*a960*/  @!P0 BRA `(.L_x_434) ;  /* 0x0000000000548947 */ /* 0x004fea0003800000 */
[----:B------:R-:W2:Y:S01]  /*a970*/  LDC R6, c[0x0][0x43c] ;  /* 0x00010f00ff067b82 */ /* 0x000ea20000000800 */
[----:B-1----:R-:W-:Y:S01]  /*a980*/  IMAD.MOV.U32 R0, RZ, RZ, R9 ;  /* 0x000000ffff007224 */ /* 0x002fe200078e0009 */
[----:B------:R-:W-:Y:S01]  /*a990*/  ULDC.64 UR4, c[0x0][0x428] ;  /* 0x00010a0000047ab9 */ /* 0x000fe20000000a00 */
[----:B------:R-:W-:Y:S01]  /*a9a0*/  ULDC.64 UR6, c[0x0][0x208] ;  /* 0x0000820000067ab9 */ /* 0x000fe20000000a00 */
[----:B--2---:R-:W-:-:S13]  /*a9b0*/  ISETP.NE.AND P0, PT, R6, 0x1, PT ;  /* 0x000000010600780c */ /* 0x004fda0003f05270 */
        /* <DEDUP_REMOVED lines=14> */
[----:B------:R-:W2:Y:S04]  /*aaa0*/  LDG.E R0, desc[UR6][R2.64] ;  /* 0x0000000602007981 */ /* 0x000ea8000c1e1900 */
[----:B--2---:R2:W-:Y:S02]  /*aab0*/  STL [R1], R0 ;  /* 0x0000000001007387 */ /* 0x0045e40000100800 */
.L_x_434:
[----:B------:R-:W3:Y:S04]  /*aac0*/  LDL R7, [R1+0x4] ;  /* 0x0000040001077983 */ /* 0x000ee80000100800 */
[----:B-12---:R-:W3:Y:S04]  /*aad0*/  LDL R0, [R1+0x8] ;  /* 0x0000080001007983 */ /* 0x006ee80000100800 */
[----:B------:R-:W2:Y:S01]  /*aae0*/  LDL R2, [R1+0x10] ;  /* 0x0000100001027983 */ /* 0x000ea20000100800 */
[----:B---3--:R-:W-:Y:S01]  /*aaf0*/  IMAD R0, R0, 0x8, R7 ;  /* 0x0000000800007824 */ /* 0x008fe200078e0207 */
[----:B--2---:R-:W-:-:S04]  /*ab00*/  SHF.L.U32 R2, R2, 0x1f, RZ ;  /* 0x0000001f02027819 */ /* 0x004fc800000006ff */
[----:B------:R-:W1:Y:S02]  /*ab10*/  SYNCS.PHASECHK.TRANS64.TRYWAIT P0, [R0+URZ+0x34840], R2 ;  /* 0x03484002000075a7 */ /* 0x000e64000800017f */
[----:B-1----:R-:W-:Y:S05]  /*ab20*/  @!P0 BRA `(.L_x_435) ;  /* 0x0000004800d08947 */ /* 0x002fea0003800000 */
.L_x_541:
[----:B------:R-:W2:Y:S02]  /*ab30*/  S2R R3, SR_TID.X ;  /* 0x0000000000037919 */ /* 0x000ea40000002100 */
        /* <DEDUP_REMOVED lines=10> */
.L_x_436:
[----:B------:R-:W2:Y:S04]  /*abe0*/  LDL R7, [R1+0x4] ;  /* 0x0000040001077983 */ /* 0x000ea80000100800 */
[----:B------:R-:W2:Y:S04]  /*abf0*/  LDL R6, [R1+0x8] ;  /* 0x0000080001067983 */ /* 0x000ea80000100800 */
[----:B------:R-:W3:Y:S04]  /*ac00*/  LDL R5, [R1+0x14] ;  /* 0x0000140001057983 */ /* 0x000ee80000100800 */
[----:B------:R-:W4:Y:S04]  /*ac10*/  LDL R4, [R1+0x18] ;  /* 0x0000180001047983 */ /* 0x000f280000100800 */
[----:B------:R-:W5:Y:S04]  /*ac20*/  LDL R3, [R1] ;  /* 0x0000000001037983 */ /* 0x000f680000100800 */
[----:B-1----:R-:W5:Y:S01]  /*ac30*/  LDL.LU R2, [R1+0x1c] ;  /* 0x00001c0001027983 */ /* 0x002f620000300800 */
[----:B------:R-:W-:Y:S01]  /*ac40*/  R2UR UR9, R0 ;  /* 0x00000000000972ca */ /* 0x000fe200000e0000 */
[----:B------:R-:W-:Y:S01]  /*ac50*/  UIADD3 UR4, UP0, UR36, 0x370, URZ ;  /* 0x0000037024047890 */ /* 0x000fe2000ff1e03f */
[----:B------:R-:W-:Y:S01]  /*ac60*/  R2UR UR12, R18 ;  /* 0x00000000120c72ca */ /* 0x000fe200000e0000 */
[----:B------:R-:W-:Y:S01]  /*ac70*/  UMOV UR10, URZ ;  /* 0x0000003f000a7c82 */ /* 0x000fe20008000000 */
[----:B------:R-:W-:Y:S01]  /*ac80*/  PLOP3.LUT P0, PT, PT, PT, PT, 0x80, 0x0 ;  /* 0x000000000000781c */ /* 0x000fe20003f0f070 */
[----:B------:R-:W-:Y:S01]  /*ac90*/  UMOV UR6, 0x0 ;  /* 0x0000000000067882 */ /* 0x000fe20000000000 */
[----:B------:R-:W-:Y:S01]  /*aca0*/  UMOV UR7, 0x14f00000 ;  /* 0x14f0000000077882 */ /* 0x000fe20000000000 */
[----:B------:R-:W-:-:S06]  /*acb0*/  UMOV UR16, 0x40 ;  /* 0x0000004000107882 */ /* 0x000fcc0000000000 */
[----:B------:R-:W-:Y:S01]  /*acc0*/  UIADD3 UR9, UR9, 0x34830, URZ ;  /* 0x0003483009097890 */ /* 0x000fe2000fffe03f */
[----:B--2---:R-:W-:Y:S01]  /*acd0*/  IMAD R0, R6, 0xc000, R7 ;  /* 0x0000c00006007824 */ /* 0x004fe200078e0207 */
[----:B---3--:R-:W-:-:S04]  /*ace0*/  R2UR UR11, R5 ;  /* 0x00000000050b72ca */ /* 0x008fc800000e0000 */
[----:B------:R-:W-:Y:S02]  /*acf0*/  R2UR UR8, R0 ;  /* 0x00000000000872ca */ /* 0x000fe400000e0000 */
[----:B----4-:R-:W-:Y:S02]  /*ad00*/  R2UR UR5, R4 ;  /* 0x00000000040572ca */ /* 0x010fe400000e0000 */
[----:B-----5:R-:W-:Y:S02]  /*ad10*/  R2UR UR13, R3 ;  /* 0x00000000030d72ca */ /* 0x020fe400000e0000 */
[----:B------:R-:W-:-:S07]  /*ad20*/  LOP3.LUT R2, R2, 0xfffffffe, RZ, 0xc0, !PT ;  /* 0xfffffffe02027812 */ /* 0x000fce00078ec0ff */
[----:B------:R-:W-:Y:S01]  /*ad30*/  UIADD3 UR14, UR8, 0x1c400, URZ ;  /* 0x0001c400080e7890 */ /* 0x000fe2000fffe03f */
[----:B------:R-:W-:Y:S01]  /*ad40*/  @P0 LOP3.LUT R2, R2, 0x1, RZ, 0xfc, !PT ;  /* 0x0000000102020812 */ /* 0x000fe200078efcff */
[----:B------:R-:W-:Y:S02]  /*ad50*/  ULEA UR11, UR11, UR5, 0x7 ;  /* 0x000000050b0b7291 */ /* 0x000fe4000f8e383f */
[----:B------:R-:W-:Y:S02]  /*ad60*/  UIADD3.X UR5, URZ, UR37, URZ, UP0, !UPT ;  /* 0x000000253f057290 */ /* 0x000fe400087fe43f */
[----:B------:R-:W-:Y:S01]  /*ad70*/  UIADD3 UR15, UR8, 0x20400, URZ ;  /* 0x00020400080f7890 */ /* 0x000fe2000fffe03f */
[----:B------:R2:W-:Y:S01]  /*ad80*/  STL [R1+0x1c], R2 ;  /* 0x00001c0201007387 */ /* 0x0005e20000100800 */
[----:B------:R-:W-:-:S03]  /*ad90*/  UIADD3 UR17, UR8, 0x24400, URZ ;  /* 0x0002440008117890 */ /* 0x000fc6000fffe03f */
[----:B------:R-:W-:Y:S01]  /*ada0*/  UMOV UR8, UR14 ;  /* 0x0000000e00087c82 */ /* 0x000fe20008000000 */
[----:B------:R-:W-:Y:S01]  /*adb0*/  UMOV UR14, 0x80 ;  /* 0x00000080000e7882 */ /* 0x000fe20000000000 */
[----:B------:R1:W-:Y:S02]  /*adc0*/  UTMALDG.4D [UR8], [UR4], desc[UR6] ;  /* 0x00000608040075b4 */ /* 0x0003e40008019000 */
[----:B-1----:R-:W-:Y:S01]  /*add0*/  UMOV UR8, UR15 ;  /* 0x0000000f00087c82 */ /* 0x002fe20008000000 */
[----:B------:R-:W-:Y:S02]  /*ade0*/  UMOV UR10, UR16 ;  /* 0x00000010000a7c82 */ /* 0x000fe40008000000 */
[----:B------:R1:W-:Y:S02]  /*adf0*/  UTMALDG.4D [UR8], [UR4], desc[UR6] ;  /* 0x00000608040075b4 */ /* 0x0003e40008019000 */
[----:B-1----:R-:W-:Y:S01]  /*ae00*/  UMOV UR8, UR17 ;  /* 0x0000001100087c82 */ /* 0x002fe20008000000 */
[----:B------:R-:W-:-:S02]  /*ae10*/  UMOV UR10, UR14 ;  /* 0x0000000e000a7c82 */ /* 0x000fc40008000000 */
[----:B------:R2:W-:Y:S02]  /*ae20*/  UTMALDG.4D [UR8], [UR4], desc[UR6] ;  /* 0x00000608040075b4 */ /* 0x0005e40008019000 */
[----:B--2---:R-:W-:Y:S01]  /*ae30*/  NOP ;  /* 0x0000000000007918 */ /* 0x004fe20000000000 */
.L_x_432:
[----:B------:R-:W2:Y:S04]  /*ae40*/  LDL R2, [R1+0x4] ;  /* 0x0000040001027983 */ /* 0x000ea80000100800 */
[----:B------:R-:W3:Y:S04]  /*ae50*/  LDL.LU R3, [R1+0x34] ;  /* 0x0000340001037983 */ /* 0x000ee80000300800 */
[----:B------:R-:W4:Y:S04]  /*ae60*/  LDL.LU R5, [R1+0x28] ;  /* 0x0000280001057983 */ /* 0x000f280000300800 */
[----:B-1----:R-:W5:Y:S01]  /*ae70*/  LDL.LU R4, [R1+0x38] ;  /* 0x0000380001047983 */ /* 0x002f620000300800 */
[----:B------:R-:W-:Y:S05]  /*ae80*/  WARPSYNC.ALL ;  /* 0x0000000000007948 */ /* 0x000fea0003800000 */
[----:B------:R-:W-:Y:S01]  /*ae90*/  ULDC.64 UR4, c[0x0][0x298] ;  /* 0x0000a60000047ab9 */ /* 0x000fe20000000a00 */
[----:B------:R-:W-:Y:S01]  /*aea0*/  ULDC.64 UR6, c[0x0][0xa00] ;  /* 0x0002800000067ab9 */ /* 0x000fe20000000a00 */
[----:B------:R-:W-:Y:S01]  /*aeb0*/  BSSY B6, `(.L_x_437) ;  /* 0x0000024000067945 */ /* 0x000fe20003800000 */
[----:B------:R-:W-:Y:S01]  /*aec0*/  BAR.SYNC.DEFER_BLOCKING 0x8, 0x180 ;  /* 0x0206000000007b1d */ /* 0x000fe20000010000 */
[----:B------:R-:W-:-:S04]  /*aed0*/  ISETP.NE.U32.AND P0, PT, RZ, UR6, PT ;  /* 0x00000006ff007c0c */ /* 0x000fc8000bf05070 */
[----:B------:R-:W-:Y:S01]  /*aee0*/  ISETP.NE.AND.EX P0, PT, RZ, UR7, PT, P0 ;  /* 0x00000007ff007c0c */ /* 0x000fe2000bf05300 */
[----:B--2---:R-:W-:Y:S01]  /*aef0*/  VIADD R2, R2, 0x10400 ;  /* 0x0001040002027836 */ /* 0x004fe20000000000 */
[----:B---3--:R-:W-:-:S04]  /*af00*/  SHF.R.S32.HI R0, RZ, 0x1f, R3 ;  /* 0x0000001fff007819 */ /* 0x008fc80000011403 */
[----:B------:R-:W-:Y:S02]  /*af10*/  LOP3.LUT P1, RZ, R2, 0x3ff, RZ, 0xc0, !PT ;  /* 0x000003ff02ff7812 */ /* 0x000fe4000782c0ff */
[----:B----4-:R-:W-:Y:S01]  /*af20*/  SEL R5, R5, RZ, !P0 ;  /* 0x000000ff05057207 */ /* 0x010fe20004000000 */
[----:B------:R-:W-:Y:S01]  /*af30*/  IMAD R0, R0, UR4, RZ ;  /* 0x0000000400007c24 */ /* 0x000fe2000f8e02ff */
[----:B-----5:R-:W-:-:S03]  /*af40*/  SEL R4, R4, RZ, !P0 ;  /* 0x000000ff04047207 */ /* 0x020fc60004000000 */
[C---:B------:R-:W-:Y:S02]  /*af50*/  IMAD R0, R3.reuse, UR5, R0 ;  /* 0x0000000503007c24 */ /* 0x040fe4000f8e0200 */
[----:B------:R-:W-:-:S05]  /*af60*/  IMAD.WIDE.U32 R2, R3, UR4, RZ ;  /* 0x0000000403027c25 */ /* 0x000fca000f8e00ff */
[----:B------:R1:W-:Y:S04]  /*af70*/  STL.64 [R1+0x48], R2 ;  /* 0x0000480201007387 */ /* 0x0003e80000100a00 */
[----:B------:R2:W-:Y:S04]  /*af80*/  STL [R1+0x28], R5 ;  /* 0x0000280501007387 */ /* 0x0005e80000100800 */
[----:B------:R2:W-:Y:S01]  /*af90*/  STL [R1+0x54], R4 ;  /* 0x0000540401007387 */ /* 0x0005e20000100800 */
[----:B-1----:R-:W-:Y:S01]  /*afa0*/  IMAD.IADD R2, R3, 0x1, R0 ;  /* 0x0000000103027824 */ /* 0x002fe200078e0200 */
[----:B------:R-:W-:-:S05]  /*afb0*/  SHF.R.S32.HI R0, RZ, 0x1f, R18 ;  /* 0x0000001fff007819 */ /* 0x000fca0000011412 */
[----:B------:R2:W-:Y:S04]  /*afc0*/  STL [R1+0x38], R0 ;  /* 0x0000380001007387 */ /* 0x0005e80000100800 */
[----:B------:R2:W-:Y:S01]  /*afd0*/  STL [R1+0x34], R2 ;  /* 0x0000340201007387 */ /* 0x0005e20000100800 */
[----:B------:R-:W-:Y:S05]  /*afe0*/  @!P1 BRA `(.L_x_438) ;  /* 0x0000000000409947 */ /* 0x000fea0003800000 */
[----:B--2---:R-:W-:Y:S01]  /*aff0*/  MOV R2, 0x0 ;  /* 0x0000000000027802 */ /* 0x004fe20000000f00 */
        /* <DEDUP_REMOVED lines=11> */
[----:B0-----:R-:W-:Y:S02]  /*b0b0*/  IMAD.MOV.U32 R12, RZ, RZ, 0x1 ;  /* 0x00000001ff0c7424 */ /* 0x001fe400078e00ff */
[----:B------:R-:W-:-:S07]  /*b0c0*/  IMAD.MOV.U32 R13, RZ, RZ, RZ ;  /* 0x000000ffff0d7224 */ /* 0x000fce00078e00ff */
[----:B------:R-:W-:-:S07]  /*b0d0*/  LEPC R20, `(.L_x_438) ;  /* 0x000000001014794e */ /* 0x000fce0000000000 */
[----:B-1----:R-:W-:Y:S05]  /*b0e0*/  CALL.ABS.NOINC R2 ;  /* 0x0000000002007343 */ /* 0x002fea0003c00000 */
.L_x_438:
[----:B------:R-:W-:Y:S05]  /*b0f0*/  BSYNC B6 ;  /* 0x0000000000067941 */ /* 0x000fea0003800000 */
.L_x_437:
[----:B--2---:R-:W2:Y:S01]  /*b100*/  LDL.LU R4, [R1+0x34] ;  /* 0x0000340001047983 */ /* 0x004ea20000300800 */
[----:B------:R-:W1:Y:S01]  /*b110*/  LDC R7, c[0x0][0x448] ;  /* 0x00011200ff077b82 */ /* 0x000e620000000800 */
[----:B------:R-:W-:Y:S01]  /*b120*/  ULDC.64 UR4, c[0x0][0x2d8] ;  /* 0x0000b60000047ab9 */ /* 0x000fe20000000a00 */
[----:B------:R-:W-:Y:S01]  /*b130*/  IMAD.SHL.U32 R17, R17, 0x80, RZ ;  /* 0x0000008011117824 */ /* 0x000fe200078e00ff */
[----:B------:R-:W2:Y:S01]  /*b140*/  LDL.LU.64 R2, [R1+0x48] ;  /* 0x0000480001027983 */ /* 0x000ea20000300a00 */
[----:B------:R-:W-:-:S03]  /*b150*/  ULDC.64 UR6, c[0x0][0x280] ;  /* 0x0000a00000067ab9 */ /* 0x000fc60000000a00 */
[----:B------:R-:W3:Y:S04]  /*b160*/  LDL.LU R0, [R1+0x38] ;  /* 0x0000380001007983 */ /* 0x000ee80000300800 */
[----:B------:R-:W4:Y:S04]  /*b170*/  LDL.LU R6, [R1+0x54] ;  /* 0x0000540001067983 */ /* 0x000f280000300800 */
[----:B------:R-:W4:Y:S01]  /*b180*/  LDL.LU R5, [R1+0x28] ;  /* 0x0000280001057983 */ /* 0x000f220000300800 */
[----:B------:R-:W0:Y:S01]  /*b190*/  S2R R8, SR_TID.X ;  /* 0x0000000000087919 */ /* 0x000e220000002100 */
[----:B-1----:R-:W-:Y:S01]  /*b1a0*/  ISETP.NE.AND P0, PT, R7, 0x1, PT ;  /* 0x000000010700780c */ /* 0x002fe20003f05270 */
[----:B0-----:R-:W-:-:S05]  /*b1b0*/  IMAD.SHL.U32 R10, R8, 0x8, RZ ;  /* 0x00000008080a7824 */ /* 0x001fca00078e00ff */
[----:B------:R-:W-:-:S04]  /*b1c0*/  LOP3.LUT R10, R10, 0x38, RZ, 0xc0, !PT ;  /* 0x000000380a0a7812 */ /* 0x000fc800078ec0ff */
[C---:B------:R-:W-:Y:S02]  /*b1d0*/  LOP3.LUT R9, R10.reuse, 0x40, RZ, 0xfc, !PT ;  /* 0x000000400a097812 */ /* 0x040fe400078efcff */
[----:B------:R-:W-:Y:S01]  /*b1e0*/  LOP3.LUT R8, R10, 0x80, RZ, 0xfc, !PT ;  /* 0x000000800a087812 */ /* 0x000fe200078efcff */
[----:B--2---:R-:W-:Y:S02]  /*b1f0*/  IMAD.MOV.U32 R3, RZ, RZ, R4 ;  /* 0x000000ffff037224 */ /* 0x004fe400078e0004 */
[----:B------:R-:W0:Y:S01]  /*b200*/  S2R R4, SR_TID.X ;  /* 0x0000000000047919 */ /* 0x000e220000002100 */
[----:B---3--:R-:W-:Y:S02]  /*b210*/  IMAD R0, R0, UR4, RZ ;  /* 0x0000000400007c24 */ /* 0x008fe4000f8e02ff */
[----:B------:R-:W-:-:S04]  /*b220*/  IMAD.WIDE.U32 R2, R18, UR4, R2 ;  /* 0x0000000412027c25 */ /* 0x000fc8000f8e0002 */
[----:B------:R-:W-:Y:S01]  /*b230*/  IMAD R0, R18, UR5, R0 ;  /* 0x0000000512007c24 */ /* 0x000fe2000f8e0200 */
[----:B------:R-:W-:-:S03]  /*b240*/  ULDC.64 UR4, c[0x0][0x2e0] ;  /* 0x0000b80000047ab9 */ /* 0x000fc60000000a00 */
[----:B------:R-:W-:Y:S02]  /*b250*/  IMAD.IADD R3, R3, 0x1, R0 ;  /* 0x0000000103037824 */ /* 0x000fe400078e0200 */
[----:B----4-:R-:W-:Y:S02]  /*b260*/  IMAD R0, R6, UR4, RZ ;  /* 0x0000000406007c24 */ /* 0x010fe4000f8e02ff */
[C---:B------:R-:W-:Y:S01]  /*b270*/  IMAD.WIDE.U32 R2, R5.reuse, UR4, R2 ;  /* 0x0000000405027c25 */ /* 0x040fe2000f8e0002 */
[----:B------:R-:W1:Y:S03]  /*b280*/  @P0 LDC R6, c[0x0][0x450] ;  /* 0x00011400ff060b82 */ /* 0x000e660000000800 */
[----:B------:R-:W-:Y:S01]  /*b290*/  IMAD R0, R5, UR5, R0 ;  /* 0x0000000505007c24 */ /* 0x000fe2000f8e0200 */
[----:B------:R-:W-:-:S03]  /*b2a0*/  ULDC.64 UR4, c[0x0][0x2d0] ;  /* 0x0000b40000047ab9 */ /* 0x000fc60000000a00 */
[----:B------:R-:W-:Y:S01]  /*b2b0*/  IMAD.IADD R3, R3, 0x1, R0 ;  /* 0x0000000103037824 */ /* 0x000fe200078e0200 */
[C---:B0-----:R-:W-:Y:S01]  /*b2c0*/  LOP3.LUT R5, R4.reuse, 0x7f, RZ, 0xc0, !PT ;  /* 0x0000007f04057812 */ /* 0x041fe200078ec0ff */
[----:B------:R-:W-:-:S03]  /*b2d0*/  IMAD.SHL.U32 R4, R4, 0x10, RZ ;  /* 0x0000001004047824 */ /* 0x000fc600078e00ff */
[----:B------:R-:W-:-:S04]  /*b2e0*/  SHF.R.U32.HI R5, RZ, 0x3, R5 ;  /* 0x00000003ff057819 */ /* 0x000fc80000011605 */
[----:B------:R-:W-:Y:S02]  /*b2f0*/  LOP3.LUT R4, R5, 0x70, R4, 0xf8, !PT ;  /* 0x0000007005047812 */ /* 0x000fe400078ef804 */
[----:B------:R-:W0:Y:S02]  /*b300*/  @P0 LDC R5, c[0x0][0x44c] ;  /* 0x00011300ff050b82 */ /* 0x000e240000000800 */
[----:B------:R-:W-:-:S05]  /*b310*/  LOP3.LUT R0, R4, R17, RZ, 0xfc, !PT ;  /* 0x0000001104007212 */ /* 0x000fca00078efcff */
[----:B------:R-:W-:Y:S02]  /*b320*/  IMAD.MOV.U32 R4, RZ, RZ, R0 ;  /* 0x000000ffff047224 */ /* 0x000fe400078e0000 */
[----:B0-----:R-:W-:-:S05]  /*b330*/  @P0 IMAD.HI.U32 R5, R0, R5, RZ ;  /* 0x0000000500050227 */ /* 0x001fca00078e00ff */
[----:B-1----:R-:W-:-:S05]  /*b340*/  @P0 SHF.R.U32.HI R4, RZ, R6, R5 ;  /* 0x00000006ff040219 */ /* 0x002fca0000011605 */
[----:B------:R-:W-:Y:S02]  /*b350*/  IMAD.MOV R5, RZ, RZ, -R4 ;  /* 0x000000ffff057224 */ /* 0x000fe400078e0a04 */
[----:B------:R-:W-:-:S04]  /*b360*/  IMAD.WIDE.U32 R2, R4, UR4, R2 ;  /* 0x0000000404027c25 */ /* 0x000fc8000f8e0002 */
[----:B------:R-:W-:Y:S01]  /*b370*/  IMAD R0, R7, R5, R0 ;  /* 0x0000000507007224 */ /* 0x000fe200078e0200 */
[----:B------:R-:W-:-:S05]  /*b380*/  SHF.R.S32.HI R5, RZ, 0x1f, R4 ;  /* 0x0000001fff057819 */ /* 0x000fca0000011404 */
[----:B------:R-:W-:-:S04]  /*b390*/  IMAD R5, R5, UR4, RZ ;  /* 0x0000000405057c24 */ /* 0x000fc8000f8e02ff */
[----:B------:R-:W-:Y:S01]  /*b3a0*/  IMAD R4, R4, UR5, R5 ;  /* 0x0000000504047c24 */ /* 0x000fe2000f8e0205 */
[----:B------:R-:W-:-:S03]  /*b3b0*/  ULDC.64 UR4, c[0x0][0x2c8] ;  /* 0x0000b20000047ab9 */ /* 0x000fc60000000a00 */
[----:B------:R-:W-:Y:S01]  /*b3c0*/  IMAD.IADD R3, R3, 0x1, R4 ;  /* 0x0000000103037824 */ /* 0x000fe200078e0204 */
[----:B------:R-:W-:Y:S01]  /*b3d0*/  SHF.R.S32.HI R4, RZ, 0x1f, R0 ;  /* 0x0000001fff047819 */ /* 0x000fe20000011400 */
[----:B------:R-:W-:-:S04]  /*b3e0*/  IMAD.WIDE.U32 R2, R0, UR4, R2 ;  /* 0x0000000400027c25 */ /* 0x000fc8000f8e0002 */
[----:B------:R-:W-:Y:S01]  /*b3f0*/  IMAD R4, R4, UR4, RZ ;  /* 0x0000000404047c24 */ /* 0x000fe2000f8e02ff */
[----:B------:R-:W-:Y:S02]  /*b400*/  ULDC UR4, c[0x0][0x2b8] ;  /* 0x0000ae0000047ab9 */ /* 0x000fe40000000800 */
[----:B------:R-:W-:Y:S01]  /*b410*/  ISETP.GE.AND P2, PT, R10, UR4, PT ;  /* 0x000000040a007c0c */ /* 0x000fe2000bf46270 */
[----:B------:R-:W-:Y:S01]  /*b420*/  IMAD R0, R0, UR5, R4 ;  /* 0x0000000500007c24 */ /* 0x000fe2000f8e0204 */
[----:B------:R0:W5:Y:S01]  /*b430*/  LDL R10, [R1+0x24] ;  /* 0x00002400010a7983 */ /* 0x0001620000100800 */
[----:B------:R-:W-:Y:S02]  /*b440*/  LEA R4, P3, R2, UR6, 0x1 ;  /* 0x0000000602047c11 */ /* 0x000fe4000f8608ff */
[----:B------:R-:W-:Y:S01]  /*b450*/  IMAD.IADD R0, R3, 0x1, R0 ;  /* 0x0000000103007824 */ /* 0x000fe200078e0200 */
[----:B------:R-:W-:Y:S02]  /*b460*/  ISETP.GE.AND P1, PT, R9, UR4, PT ;  /* 0x0000000409007c0c */ /* 0x000fe4000bf26270 */
[----:B------:R-:W-:Y:S01]  /*b470*/  ISETP.GE.AND P0, PT, R8, UR4, PT ;  /* 0x0000000408007c0c */ /* 0x000fe2000bf06270 */
[----:B------:R-:W-:Y:S01]  /*b480*/  UMOV UR4, 0xffffffff ;  /* 0xffffffff00047882 */ /* 0x000fe20000000000 */
[----:B------:R-:W-:-:S02]  /*b490*/  LEA.HI.X R0, R2, UR7, R0, 0x1, P3 ;  /* 0x0000000702007c11 */ /* 0x000fc400098f0c00 */
[----:B0-----:R-:W-:Y:S09]  /*b4a0*/  BRA.DIV UR4, `(.L_x_439) ;  /* 0x0000004204847947 */ /* 0x001ff2000b800000 */
[----:B------:R-:W0:Y:S02]  /*b4b0*/  S2R R5, SR_TID.X ;  /* 0x0000000000057919 */ /* 0x000e240000002100 */
[----:B0-----:R-:W-:-:S04]  /*b4c0*/  LOP3.LUT R5, R5, 0x7f, RZ, 0xc0, !PT ;  /* 0x0000007f05057812 */ /* 0x001fc800078ec0ff */
[----:B------:R-:W-:Y:S02]  /*b4d0*/  SHF.R.U32.HI R6, RZ, 0x3, R5 ;  /* 0x00000003ff067819 */ /* 0x000fe40000011605 */
[----:B------:R-:W2:Y:S01]  /*b4e0*/  LDL.LU R5, [R1+0x40] ;  /* 0x0000400001057983 */ /* 0x000ea20000300800 */
[----:B------:R-:W-:Y:S02]  /*b4f0*/  ULDC.64 UR4, c[0x0][0x208] ;  /* 0x0000820000047ab9 */ /* 0x000fe40000000a00 */
[----:B------:R-:W-:Y:S01]  /*b500*/  IMAD.IADD R2, R6, 0x1, R17 ;  /* 0x0000000106027824 */ /* 0x000fe200078e0211 */
[----:B------:R-:W-:Y:S01]  /*b510*/  SHFL.IDX PT, R9, R0, 0x1, 0x181f ;  /* 0x00381f0000097f89 */ /* 0x000fe200000e0000 */
[----:B------:R-:W0:Y:S02]  /*b520*/  S2R R6, SR_TID.X ;  /* 0x0000000000067919 */ /* 0x000e240000002100 */
[----:B0-----:R-:W-:Y:S02]  /*b530*/  IMAD.SHL.U32 R11, R6, 0x8, RZ ;  /* 0x00000008060b7824 */ /* 0x001fe400078e00ff */
[----:B------:R-:W-:Y:S03]  /*b540*/  SHFL.IDX PT, R6, R0, RZ, 0x181f ;  /* 0x00181fff00067589 */ /* 0x000fe600000e0000 */
[----:B------:R-:W-:Y:S01]  /*b550*/  LOP3.LUT R11, R11, 0x38, RZ, 0xc0, !PT ;  /* 0x000000380b0b7812 */ /* 0x000fe200078ec0ff */
[----:B--2---:R-:W-:-:S02]  /*b560*/  IMAD R3, R5, R7, RZ ;  /* 0x0000000705037224 */ /* 0x004fc400078e02ff */
[----:B------:R-:W0:Y:S01]  /*b570*/  SHFL.IDX PT, R7, R4, RZ, 0x181f ;  /* 0x00181fff04077589 */ /* 0x000e2200000e0000 */
[C---:B------:R-:W-:Y:S02]  /*b580*/  VIADD R5, R2.reuse, 0x10 ;  /* 0x0000001002057836 */ /* 0x040fe40000000000 */
[----:B------:R-:W-:-:S03]  /*b590*/  ISETP.GE.AND P4, PT, R2, R3, PT ;  /* 0x000000030200720c */ /* 0x000fc60003f86270 */
[----:B------:R-:W-:Y:S02]  /*b5a0*/  ISETP.GE.AND P3, PT, R5, R3, PT ;  /* 0x000000030500720c */ /* 0x000fe40003f66270 */
[----:B------:R-:W1:Y:S08]  /*b5b0*/  SHFL.IDX PT, R5, R4, 0x1, 0x181f ;  /* 0x00381f0004057f89 */ /* 0x000e7000000e0000 */
[----:B0-----:R-:W-:-:S05]  /*b5c0*/  @!P4 LEA R7, P5, R11, R7, 0x1 ;  /* 0x000000070b07c211 */ /* 0x001fca00078a08ff */
[----:B------:R-:W-:Y:S01]  /*b5d0*/  @!P4 IMAD.X R6, RZ, RZ, R6, P5 ;  /* 0x000000ffff06c224 */ /* 0x000fe200028e0606 */
[----:B-1----:R-:W-:-:S04]  /*b5e0*/  @!P3 LEA R8, P5, R11, R5, 0x1 ;  /* 0x000000050b08b211 */ /* 0x002fc800078a08ff */
[----:B------:R-:W-:Y:S01]  /*b5f0*/  @!P4 LOP3.LUT R7, R7, R6, RZ, 0x3c, !PT ;  /* 0x000000060707c212 */ /* 0x000fe200078e3cff */
[----:B------:R-:W-:-:S03]  /*b600*/  @!P3 IMAD.X R5, RZ, RZ, R9, P5 ;  /* 0x000000ffff05b224 */ /* 0x000fc600028e0609 */
[----:B------:R-:W-:-:S04]  /*b610*/  @!P4 LOP3.LUT R6, R7, R6, RZ, 0x3c, !PT ;  /* 0x000000060706c212 */ /* 0x000fc800078e3cff */
[----:B------:R-:W-:-:S05]  /*b620*/  @!P4 LOP3.LUT R7, R7, R6, RZ, 0x3c, !PT ;  /* 0x000000060707c212 */ /* 0x000fca00078e3cff */
[----:B-----5:R-:W-:Y:S04]  /*b630*/  @!P4 LDGSTS.E.BYPASS.LTC128B.128 [R10+0x10400], desc[UR4][R6.64], !P2 ;  /* 0x10400000060acfae */ /* 0x020fe8000d101d44 */
[----:B------:R-:W-:Y:S04]  /*b640*/  @!P4 LDGSTS.E.BYPASS.LTC128B.128 [R10+0x14400], desc[UR4][R6.64+0x80], !P1 ;  /* 0x14400080060acfae */ /* 0x000fe8000c901d44 */
[----:B------:R0:W-:Y:S02]  /*b650*/  @!P4 LDGSTS.E.BYPASS.LTC128B.128 [R10+0x18400], desc[UR4][R6.64+0x100], !P0 ;  /* 0x18400100060acfae */ /* 0x0001e4000c101d44 */
[----:B0-----:R-:W-:-:S02]  /*b660*/  @!P3 IMAD.MOV.U32 R6, RZ, RZ, R8 ;  /* 0x000000ffff06b224 */ /* 0x001fc400078e0008 */
[----:B------:R-:W-:Y:S01]  /*b670*/  @!P3 IMAD.MOV.U32 R7, RZ, RZ, R5 ;  /* 0x000000ffff07b224 */ /* 0x000fe200078e0005 */
[----:B------:R-:W-:Y:S01]  /*b680*/  SHFL.IDX PT, R8, R0, 0x2, 0x181f ;  /* 0x00581f0000087f89 */ /* 0x000fe200000e0000 */
[----:B------:R-:W-:-:S03]  /*b690*/  VIADD R5, R2, 0x20 ;  /* 0x0000002002057836 */ /* 0x000fc60000000000 */
[----:B------:R-:W-:Y:S04]  /*b6a0*/  @!P3 LDGSTS.E.BYPASS.LTC128B.128 [R10+0x10c00], desc[UR4][R6.64], !P2 ;  /* 0x10c00000060abfae */ /* 0x000fe8000d101d44 */
[----:B------:R-:W-:Y:S04]  /*b6b0*/  @!P3 LDGSTS.E.BYPASS.LTC128B.128 [R10+0x14c00], desc[UR4][R6.64+0x80], !P1 ;  /* 0x14c00080060abfae */ /* 0x000fe8000c901d44 */
[----:B------:R0:W-:Y:S01]  /*b6c0*/  @!P3 LDGSTS.E.BYPASS.LTC128B.128 [R10+0x18c00], desc[UR4][R6.64+0x100], !P0 ;  /* 0x18c00100060abfae */ /* 0x0001e2000c101d44 */
[----:B------:R-:W-:-:S03]  /*b6d0*/  ISETP.GE.AND P3, PT, R5, R3, PT ;  /* 0x000000030500720c */ /* 0x000fc60003f66270 */
[----:B------:R-:W1:Y:S10]  /*b6e0*/  SHFL.IDX PT, R5, R4, 0x2, 0x181f ;  /* 0x00581f0004057f89 */ /* 0x000e7400000e0000 */
[----:B-1----:R-:W-:-:S05]  /*b6f0*/  @!P3 LEA R5, P4, R11, R5, 0x1 ;  /* 0x000000050b05b211 */ /* 0x002fca00078808ff */
[----:B0-----:R-:W-:-:S04]  /*b700*/  @!P3 IMAD.X R6, RZ, RZ, R8, P4 ;  /* 0x000000ffff06b224 */ /* 0x001fc800020e0608 */
[----:B------:R-:W-:Y:S02]  /*b710*/  @!P3 IMAD.MOV.U32 R7, RZ, RZ, R6 ;  /* 0x000000ffff07b224 */ /* 0x000fe400078e0006 */
[----:B------:R-:W-:Y:S02]  /*b720*/  @!P3 IMAD.MOV.U32 R6, RZ, RZ, R5 ;  /* 0x000000ffff06b224 */ /* 0x000fe400078e0005 */
[----:B------:R-:W-:-:S03]  /*b730*/  VIADD R5, R2, 0x30 ;  /* 0x0000003002057836 */ /* 0x000fc60000000000 */
[----:B------:R-:W-:Y:S04]  /*b740*/  @!P3 LDGSTS.E.BYPASS.LTC128B.128 [R10+0x11400], desc[UR4][R6.64], !P2 ;  /* 0x11400000060abfae */ /* 0x000fe8000d101d44 */
[----:B------:R-:W-:Y:S04]  /*b750*/  @!P3 LDGSTS.E.BYPASS.LTC128B.128 [R10+0x15400], desc[UR4][R6.64+0x80], !P1 ;  /* 0x15400080060abfae */ /* 0x000fe8000c901d44 */
[----:B------:R0:W-:Y:S01]  /*b760*/  @!P3 LDGSTS.E.BYPASS.LTC128B.128 [R10+0x19400], desc[UR4][R6.64+0x100], !P0 ;  /* 0x19400100060abfae */ /* 0x0001e2000c101d44 */
[----:B------:R-:W-:-:S03]  /*b770*/  ISETP.GE.AND P3, PT, R5, R3, PT ;  /* 0x000000030500720c */ /* 0x000fc60003f66270 */
[----:B------:R-:W1:Y:S04]  /*b780*/  SHFL.IDX PT, R5, R4, 0x3, 0x181f ;  /* 0x00781f0004057f89 */ /* 0x000e6800000e0000 */
[----:B0-----:R-:W0:Y:S06]  /*b790*/  SHFL.IDX PT, R6, R0, 0x3, 0x181f ;  /* 0x00781f0000067f89 */ /* 0x001e2c00000e0000 */
        /* <DEDUP_REMOVED lines=27> */
[----:B------:R-:W-:Y:S02]  /*b950*/  @!P3 LDGSTS.E.BYPASS.LTC128B.128 [R10+0x12c00], desc[UR4][R6.64], !P2 ;  /* 0x12c00000060abfae */ /* 0x000fe4000d101d44 */
[----:B------:R-:W-:Y:S02]  /*b960*/  ISETP.GE.AND P4, PT, R5, R3, PT ;  /* 0x000000030500720c */ /* 0x000fe40003f86270 */
[----:B------:R-:W0:Y:S04]  /*b970*/  SHFL.IDX PT, R5, R4, 0x6, 0x181f ;  /* 0x00d81f0004057f89 */ /* 0x000e2800000e0000 */
[----:B------:R-:W-:Y:S04]  /*b980*/  @!P3 LDGSTS.E.BYPASS.LTC128B.128 [R10+0x16c00], desc[UR4][R6.64+0x80], !P1 ;  /* 0x16c00080060abfae */ /* 0x000fe8000c901d44 */
[----:B------:R1:W-:Y:S04]  /*b990*/  @!P3 LDGSTS.E.BYPASS.LTC128B.128 [R10+0x1ac00], desc[UR4][R6.64+0x100], !P0 ;  /* 0x1ac00100060abfae */ /* 0x0003e8000c101d44 */
[----:B------:R-:W-:Y:S04]  /*b9a0*/  SHFL.IDX PT, R4, R4, 0x7, 0x181f ;  /* 0x00f81f0004047f89 */ /* 0x000fe800000e0000 */
[----:B-1----:R-:W1:Y:S01]  /*b9b0*/  SHFL.IDX PT, R6, R0, 0x6, 0x181f ;  /* 0x00d81f0000067f89 */ /* 0x002e6200000e0000 */
[----:B0-----:R-:W-:-:S03]  /*b9c0*/  @!P4 LEA R5, P3, R11, R5, 0x1 ;  /* 0x000000050b05c211 */ /* 0x001fc600078608ff */
[----:B------:R-:W0:Y:S02]  /*b9d0*/  SHFL.IDX PT, R0, R0, 0x7, 0x181f ;  /* 0x00f81f0000007f89 */ /* 0x000e2400000e0000 */
[----:B-1----:R-:W-:-:S04]  /*b9e0*/  @!P4 IMAD.X R6, RZ, RZ, R6, P3 ;  /* 0x000000ffff06c224 */ /* 0x002fc800018e0606 */
[----:B------:R-:W-:Y:S02]  /*b9f0*/  @!P4 IMAD.MOV.U32 R7, RZ, RZ, R6 ;  /* 0x000000ffff07c224 */ /* 0x000fe400078e0006 */
[----:B------:R-:W-:-:S05]  /*ba00*/  @!P4 IMAD.MOV.U32 R6, RZ, RZ, R5 ;  /* 0x000000ffff06c224 */ /* 0x000fca00078e0005 */
[----:B------:R1:W-:Y:S04]  /*ba10*/  @!P4 LDGSTS.E.BYPASS.LTC128B.128 [R10+0x13400], desc[UR4][R6.64], !P2 ;  /* 0x13400000060acfae */ /* 0x0003e8000d101d44 */
[----:B------:R1:W-:Y:S04]  /*ba20*/  @!P4 LDGSTS.E.BYPASS.LTC128B.128 [R10+0x17400], desc[UR4][R6.64+0x80], !P1 ;  /* 0x17400080060acfae */ /* 0x0003e8000c901d44 */
[----:B0-----:R1:W-:Y:S02]  /*ba30*/  @!P4 LDGSTS.E.BYPASS.LTC128B.128 [R10+0x1b400], desc[UR4][R6.64+0x100], !P0 ;  /* 0x1b400100060acfae */ /* 0x0013e4000c101d44 */
.L_x_558:
[----:B------:R-:W-:Y:S01]  /*ba40*/  VIADD R2, R2, 0x70 ;  /* 0x0000007002027836 */ /* 0x000fe20000000000 */
[----:B------:R-:W-:Y:S04]  /*ba50*/  BSSY B0, `(.L_x_440) ;  /* 0x000000f000007945 */ /* 0x000fe80003800000 */
[----:B------:R-:W-:-:S13]  /*ba60*/  ISETP.GE.AND P3, PT, R2, R3, PT ;  /* 0x000000030200720c */ /* 0x000fda0003f66270 */
[----:B------:R-:W-:Y:S05]  /*ba70*/  @P3 BRA `(.L_x_441) ;  /* 0x0000000000303947 */ /* 0x000fea0003800000 */
[----:B------:R-:W0:Y:S01]  /*ba80*/  S2R R5, SR_TID.X ;  /* 0x0000000000057919 */ /* 0x000e220000002100 */
[----:B------:R-:W-:Y:S01]  /*ba90*/  ULDC.64 UR4, c[0x0][0x208] ;  /* 0x0000820000047ab9 */ /* 0x000fe20000000a00 */
[----:B0-----:R-:W-:-:S05]  /*baa0*/  IMAD.SHL.U32 R5, R5, 0x8, RZ ;  /* 0x0000000805057824 */ /* 0x001fca00078e00ff */
        /* <DEDUP_REMOVED lines=9> */
.L_x_441:
[----:B------:R-:W-:Y:S05]  /*bb40*/  BSYNC B0 ;  /* 0x0000000000007941 */ /* 0x000fea0003800000 */
.L_x_440:
[----:B01----:R-:W2:Y:S01]  /*bb50*/  LDL R10, [R1+0x4] ;  /* 0x00000400010a7983 */ /* 0x003ea20000100800 */
[----:B------:R-:W-:Y:S01]  /*bb60*/  PLOP3.LUT P0, PT, PT, PT, PT, 0x80, 0x0 ;  /* 0x000000000000781c */ /* 0x000fe20003f0f070 */
[----:B------:R-:W-:Y:S01]  /*bb70*/  NOP ;  /* 0x0000000000007918 */ /* 0x000fe20000000000 */
[----:B--2---:R-:W-:-:S11]  /*bb80*/  VIADD R6, R10, 0x34800 ;  /* 0x000348000a067836 */ /* 0x004fd60000000000 */
.L_x_442:
[----:B------:R-:W2:Y:S01]  /*bb90*/  LDL R2, [R1+0x4] ;  /* 0x0000040001027983 */ /* 0x000ea20000100800 */
[----:B------:R-:W-:Y:S02]  /*bba0*/  PLOP3.LUT P1, PT, P1, P0, PT, 0xa2, 0x0 ;  /* 0x000000000000781c */ /* 0x000fe40000f21472 */
[----:B--2---:R-:W-:-:S08]  /*bbb0*/  @P0 R2UR P1, UR4, R2 ;  /* 0x00000000020402ca */ /* 0x004fd00000020000 */
[----:B------:R-:W-:-:S05]  /*bbc0*/  @P0 PLOP3.LUT P0, PT, P1, PT, PT, 0x80, 0x0 ;  /* 0x000000000000081c */ /* 0x000fca0000f0f070 */
[----:B------:R-:W-:Y:S01]  /*bbd0*/  @!P1 SYNCS.ARRIVE.TRANS64.RED.A0T1 RZ, [UR4+0x34800], RZ ;  /* 0x034800ffffff99a7 */ /* 0x000fe20008200404 */
[----:B------:R-:W-:Y:S07]  /*bbe0*/  @!P1 ARRIVES.LDGSTSBAR.64.TRANSCNT [UR4+0x34800] ;  /* 0x03480000ff0099b0 */ /* 0x000fee0008000a84 */
[----:B------:R-:W-:Y:S05]  /*bbf0*/  @P0 BRA.U.ANY `(.L_x_442) ;  /* 0xfffffffd00e40947 */ /* 0x000fea000393ffff */
[----:B------:R-:W2:Y:S02]  /*bc00*/  LDL.LU R3, [R1+0x50] ;  /* 0x0000500001037983 */ /* 0x000ea40000300800 */
[----:B--2---:R-:W-:-:S05]  /*bc10*/  VIADD R3, R3, 0x1 ;  /* 0x0000000103037836 */ /* 0x004fca0000000000 */
[----:B------:R0:W-:Y:S01]  /*bc20*/  STL [R1+0x50], R3 ;  /* 0x0000500301007387 */ /* 0x0001e20000100800 */
[----:B------:R-:W-:-:S04]  /*bc30*/  LEA.HI R0, R3, R3, RZ, 0x1 ;  /* 0x0000000303007211 */ /* 0x000fc800078f08ff */
[----:B------:R-:W-:-:S05]  /*bc40*/  LOP3.LUT R0, R0, 0xfffffffe, RZ, 0xc0, !PT ;  /* 0xfffffffe00007812 */ /* 0x000fca00078ec0ff */
[----:B------:R-:W-:-:S05]  /*bc50*/  IMAD.IADD R0, R3, 0x1, -R0 ;  /* 0x0000000103007824 */ /* 0x000fca00078e0a00 */
[----:B------:R-:W-:Y:S01]  /*bc60*/  SHF.L.U32 R0, R0, 0x1f, RZ ;  /* 0x0000001f00007819 */ /* 0x000fe200000006ff */
[----:B------:R-:W-:Y:S01]  /*bc70*/  NOP ;  /* 0x0000000000007918 */ /* 0x000fe20000000000 */
[----:B------:R0:W-:Y:S01]  /*bc80*/  SYNCS.ARRIVE.TRANS64.A1T0 RZ, [R2+URZ+0x34800], RZ ;  /* 0x034800ff02ff79a7 */ /* 0x0001e2000810003f */
[----:B------:R-:W-:Y:S01]  /*bc90*/  BSSY B0, `(.L_x_443) ;  /* 0x0000003000007945 */ /* 0x000fe20003800000 */
[----:B------:R-:W1:Y:S03]  /*bca0*/  SYNCS.PHASECHK.TRANS64.TRYWAIT P0, [R2+URZ+0x34820], R0 ;  /* 0x03482000020075a7 */ /* 0x000e66000800017f */
[----:B01----:R-:W-:Y:S05]  /*bcb0*/  @!P0 BRA `(.L_x_444) ;  /* 0x00000044007c8947 */ /* 0x003fea0003800000 */
.L_x_559:
[----:B------:R-:W-:Y:S05]  /*bcc0*/  BSYNC B0 ;  /* 0x0000000000007941 */ /* 0x000fea0003800000 */
.L_x_443:
[----:B0-----:R-:W2:Y:S01]  /*bcd0*/  LDL.LU R2, [R1+0x3c] ;  /* 0x00003c0001027983 */ /* 0x001ea20000300800 */
[----:B------:R-:W-:Y:S01]  /*bce0*/  BSSY B0, `(.L_x_445) ;  /* 0x0000226000007945 */ /* 0x000fe20003800000 */
[----:B--2---:R-:W-:-:S13]  /*bcf0*/  ISETP.GE.AND P0, PT, R2, 0x81, PT ;  /* 0x000000810200780c */ /* 0x004fda0003f06270 */
[----:B------:R-:W-:Y:S05]  /*bd00*/  @!P0 BRA `(.L_x_446) ;  /* 0x00000020008c8947 */ /* 0x000fea0003800000 */
[----:B------:R-:W2:Y:S01]  /*bd10*/  LDL R2, [R1+0x30] ;  /* 0x0000300001027983 */ /* 0x000ea20000100800 */
[----:B------:R-:W-:Y:S01]  /*bd20*/  IMAD.MOV.U32 R0, RZ, RZ, 0x1 ;  /* 0x00000001ff007424 */ /* 0x000fe200078e00ff */
[----:B------:R-:W-:Y:S01]  /*bd30*/  BSSY B2, `(.L_x_447) ;  /* 0x00000bc000027945 */ /* 0x000fe20003800000 */
[----:B--2---:R-:W-:-:S05]  /*bd40*/  IMAD.MOV R9, RZ, RZ, -R2 ;  /* 0x000000ffff097224 */ /* 0x004fca00078e0a02 */
[----:B------:R-:W-:-:S05]  /*bd50*/  VIADDMNMX R9, R9, R0, 0xffffffff, !PT ;  /* 0xffffffff09097446 */ /* 0x000fca0007800100 */
[----:B------:R-:W-:-:S05]  /*bd60*/  IMAD.IADD R0, R2, 0x1, R9 ;  /* 0x0000000102007824 */ /* 0x000fca00078e0209 */
[----:B------:R-:W-:-:S04]  /*bd70*/  LOP3.LUT R0, R0, 0x1, RZ, 0xc0, !PT ;  /* 0x0000000100007812 */ /* 0x000fc800078ec0ff */
[----:B------:R-:W-:Y:S01]  /*bd80*/  ISETP.NE.U32.AND P0, PT, R0, 0x1, PT ;  /* 0x000000010000780c */ /* 0x000fe20003f05070 */
[----:B------:R-:W-:-:S12]  /*bd90*/  VIADD R0, R2, 0xfffffffe ;  /* 0xfffffffe02007836 */ /* 0x000fd80000000000 */
[----:B------:R-:W-:Y:S05]  /*bda0*/  @P0 BRA `(.L_x_448) ;  /* 0x0000000800d00947 */ /* 0x000fea0003800000 */
[----:B------:R-:W2:Y:S04]  /*bdb0*/  LDL R4, [R1+0x1c] ;  /* 0x00001c0001047983 */ /* 0x000ea80000100800 */
[----:B------:R-:W3:Y:S04]  /*bdc0*/  LDL R3, [R1+0x8] ;  /* 0x0000080001037983 */ /* 0x000ee80000100800 */
[----:B------:R-:W4:Y:S01]  /*bdd0*/  LDL R2, [R1+0x10] ;  /* 0x0000100001027983 */ /* 0x000f220000100800 */
[----:B------:R-:W-:Y:S01]  /*bde0*/  BSSY B1, `(.L_x_449) ;  /* 0x00000ac000017945 */ /* 0x000fe20003800000 */
[----:B--2---:R-:W-:Y:S01]  /*bdf0*/  LOP3.LUT P1, RZ, R4, 0x1, RZ, 0xc0, !PT ;  /* 0x0000000104ff7812 */ /* 0x004fe2000782c0ff */
[----:B---3--:R-:W-:-:S05]  /*be00*/  VIADD R8, R3, 0x1 ;  /* 0x0000000103087836 */ /* 0x008fca0000000000 */
[----:B------:R-:W-:-:S04]  /*be10*/  ISETP.NE.AND P0, PT, R8, 0x2, PT ;  /* 0x000000020800780c */ /* 0x000fc80003f05270 */
[----:B------:R-:W-:Y:S02]  /*be20*/  SEL R10, RZ, 0x1, P0 ;  /* 0x00000001ff0a7807 */ /* 0x000fe40000000000 */
[----:B------:R-:W-:Y:S02]  /*be30*/  SEL R8, R8, RZ, P0 ;  /* 0x000000ff08087207 */ /* 0x000fe40000000000 */
[----:B----4-:R-:W-:Y:S01]  /*be40*/  LOP3.LUT R10, R2, R10, RZ, 0x3c, !PT ;  /* 0x0000000a020a7212 */ /* 0x010fe200078e3cff */
[----:B------:R-:W-:Y:S06]  /*be50*/  @!P1 BRA `(.L_x_450) ;  /* 0x0000000800909947 */ /* 0x000fec0003800000 */
[----:B------:R0:W5:Y:S01]  /*be60*/  LDL R4, [R1] ;  /* 0x0000000001047983 */ /* 0x0001620000100800 */
[----:B------:R-:W-:Y:S02]  /*be70*/  ULDC.64 UR4, c[0x0][0x418] ;  /* 0x0001060000047ab9 */ /* 0x000fe40000000a00 */
[----:B------:R-:W-:-:S04]  /*be80*/  ISETP.NE.U32.AND P0, PT, RZ, UR4, PT ;  /* 0x00000004ff007c0c */ /* 0x000fc8000bf05070 */
[----:B------:R-:W-:-:S13]  /*be90*/  ISETP.NE.AND.EX P0, PT, RZ, UR5, PT, P0 ;  /* 0x00000005ff007c0c */ /* 0x000fda000bf05300 */
[----:B0-----:R-:W-:Y:S05]  /*bea0*/  @!P0 BRA `(.L_x_451) ;  /* 0x0000000000508947 */ /* 0x001fea0003800000 */
[----:B------:R-:W2:Y:S01]  /*beb0*/  LDL R11, [R1+0x20] ;  /* 0x00002000010b7983 */ /* 0x000ea20000100800 */
[----:B------:R-:W0:Y:S01]  /*bec0*/  LDC R5, c[0x0][0x43c] ;  /* 0x00010f00ff057b82 */ /* 0x000e220000000800 */
[----:B------:R-:W-:Y:S02]  /*bed0*/  ULDC.64 UR6, c[0x0][0x428] ;  /* 0x00010a0000067ab9 */ /* 0x000fe40000000a00 */
[----:B------:R-:W3:Y:S01]  /*bee0*/  LDL R7, [R1+0xc] ;  /* 0x00000c0001077983 */ /* 0x000ee20000100800 */
[----:B------:R-:W-:Y:S01]  /*bef0*/  ULDC.64 UR8, c[0x0][0x208] ;  /* 0x0000820000087ab9 */ /* 0x000fe20000000a00 */
[----:B0-----:R-:W-:-:S13]  /*bf00*/  ISETP.NE.AND P0, PT, R5, 0x1, PT ;  /* 0x000000010500780c */ /* 0x001fda0003f05270 */
[----:B------:R-:W0:Y:S02]  /*bf10*/  @P0 LDC.64 R2, c[0x0][0x440] ;  /* 0x00011000ff020b82 */ /* 0x000e240000000a00 */
[----:B0----5:R-:W-:-:S04]  /*bf20*/  @P0 IMAD.HI.U32 R4, R0, R2, RZ ;  /* 0x0000000200040227 */ /* 0x021fc800078e00ff */
[----:B------:R-:W-:Y:S01]  /*bf30*/  IMAD.MOV.U32 R2, RZ, RZ, R0 ;  /* 0x000000ffff027224 */ /* 0x000fe200078e0000 */
[----:B------:R-:W-:-:S05]  /*bf40*/  @P0 SHF.R.U32.HI R2, RZ, R3, R4 ;  /* 0x00000003ff020219 */ /* 0x000fca0000011604 */
[----:B------:R-:W-:-:S04]  /*bf50*/  IMAD.MOV R3, RZ, RZ, -R2 ;  /* 0x000000ffff037224 */ /* 0x000fc800078e0a02 */
[----:B------:R-:W-:Y:S01]  /*bf60*/  IMAD R0, R5, R3, R0 ;  /* 0x0000000305007224 */ /* 0x000fe200078e0200 */
[----:B------:R-:W-:Y:S01]  /*bf70*/  SHF.R.S32.HI R3, RZ, 0x1f, R2 ;  /* 0x0000001fff037819 */ /* 0x000fe20000011402 */
[----:B--2---:R-:W-:-:S04]  /*bf80*/  IMAD R4, R11, UR6, RZ ;  /* 0x000000060b047c24 */ /* 0x004fc8000f8e02ff */
[C---:B---3--:R-:W-:Y:S02]  /*bf90*/  IMAD R4, R7.reuse, UR7, R4 ;  /* 0x0000000707047c24 */ /* 0x048fe4000f8e0204 */
[----:B------:R-:W-:-:S04]  /*bfa0*/  IMAD.WIDE.U32 R2, R7, UR6, R2 ;  /* 0x0000000607027c25 */ /* 0x000fc8000f8e0002 */
[----:B------:R-:W-:Y:S01]  /*bfb0*/  IMAD.IADD R3, R4, 0x1, R3 ;  /* 0x0000000104037824 */ /* 0x000fe200078e0203 */
[----:B------:R-:W-:-:S04]  /*bfc0*/  LEA R4, P0, R2, UR4, 0x2 ;  /* 0x0000000402047c11 */ /* 0x000fc8000f8010ff */
[----:B------:R-:W-:-:S05]  /*bfd0*/  LEA.HI.X R5, R2, UR5, R3, 0x2, P0 ;  /* 0x0000000502057c11 */ /* 0x000fca00080f1403 */
[----:B------:R0:W5:Y:S04]  /*bfe0*/  LDG.E R4, desc[UR8][R4.64] ;  /* 0x0000000804047981 */ /* 0x000168000c1e1900 */
.L_x_451:
[----:B------:R-:W2:Y:S01]  /*bff0*/  LDL R2, [R1+0x4] ;  /* 0x0000040001027983 */ /* 0x000ea20000100800 */
[----:B------:R-:W-:Y:S01]  /*c000*/  BSSY B3, `(.L_x_452) ;  /* 0x0000005000037945 */ /* 0x000fe20003800000 */
[----:B--2---:R-:W-:Y:S01]  /*c010*/  IMAD R3, R8, 0x8, R2 ;  /* 0x0000000808037824 */ /* 0x004fe200078e0202 */
[----:B------:R-:W-:-:S04]  /*c020*/  SHF.L.U32 R2, R10, 0x1f, RZ ;  /* 0x0000001f0a027819 */ /* 0x000fc800000006ff */
[----:B------:R-:W1:Y:S02]  /*c030*/  SYNCS.PHASECHK.TRANS64.TRYWAIT P0, [R3+URZ+0x34840], R2 ;  /* 0x03484002030075a7 */ /* 0x000e64000800017f */
[----:B-1----:R-:W-:Y:S05]  /*c040*/  @!P0 BRA `(.L_x_453) ;  /* 0x0000004000b08947 */ /* 0x002fea0003800000 */
.L_x_560:
[----:B------:R-:W-:Y:S05]  /*c050*/  BSYNC B3 ;  /* 0x0000000000037941 */ /* 0x000fea0003800000 */
.L_x_452:
        /* <DEDUP_REMOVED lines=12> */
.L_x_455:
[----:B------:R-:W-:Y:S05]  /*c120*/  BSYNC B3 ;  /* 0x0000000000037941 */ /* 0x000fea0003800000 */
.L_x_454:
[----:B------:R-:W2:Y:S04]  /*c130*/  LDL R5, [R1+0x4] ;  /* 0x0000040001057983 */ /* 0x000ea80000100800 */
[----:B-1----:R-:W3:Y:S01]  /*c140*/  LDL R2, [R1+0x18] ;  /* 0x0000180001027983 */ /* 0x002ee20000100800 */
        /* <DEDUP_REMOVED lines=8> */
[----:B--2---:R-:W-:-:S02]  /*c1d0*/  IMAD R7, R8, 0xc000, R5 ;  /* 0x0000c00008077824 */ /* 0x004fc400078e0205 */
[----:B---3--:R-:W-:Y:S02]  /*c1e0*/  IMAD R2, R0, 0x80, R2 ;  /* 0x0000008000027824 */ /* 0x008fe400078e0202 */
[----:B------:R-:W-:-:S08]  /*c1f0*/  VIADD R5, R7, 0x1c400 ;  /* 0x0001c40007057836 */ /* 0x000fd00000000000 */
.L_x_456:
        /* <DEDUP_REMOVED lines=16> */
.L_x_457:
        /* <DEDUP_REMOVED lines=15> */
.L_x_458:
        /* <DEDUP_REMOVED lines=10> */
[----:B------:R-:W2:Y:S04]  /*c490*/  LDL.LU R12, [R1+0x10] ;  /* 0x00001000010c7983 */ /* 0x000ea80000300800 */
[----:B------:R-:W3:Y:S01]  /*c4a0*/  LDL R7, [R1+0x8] ;  /* 0x0000080001077983 */ /* 0x000ee20000100800 */
[----:B------:R-:W-:Y:S01]  /*c4b0*/  BSSY B3, `(.L_x_459) ;  /* 0x0000005000037945 */ /* 0x000fe20003800000 */
[----:B--2---:R-:W-:Y:S01]  /*c4c0*/  SHF.L.U32 R2, R12, 0x1f, RZ ;  /* 0x0000001f0c027819 */ /* 0x004fe200000006ff */
[----:B---3--:R-:W-:-:S04]  /*c4d0*/  IMAD R3, R7, 0x8, R6 ;  /* 0x0000000807037824 */ /* 0x008fc800078e0206 */
[----:B------:R-:W0:Y:S02]  /*c4e0*/  SYNCS.PHASECHK.TRANS64.TRYWAIT P0, [R3+URZ+0x60], R2 ;  /* 0x00006002030075a7 */ /* 0x000e24000800017f */
[----:B0-----:R-:W-:Y:S05]  /*c4f0*/  @!P0 BRA `(.L_x_460) ;  /* 0x0000003c00988947 */ /* 0x001fea0003800000 */
.L_x_561:
[----:B------:R-:W-:Y:S05]  /*c500*/  BSYNC B3 ;  /* 0x0000000000037941 */ /* 0x000fea0003800000 */
.L_x_459:
[----:B------:R1:W5:Y:S04]  /*c510*/  LDL R17, [R1+0x4] ;  /* 0x0000040001117983 */ /* 0x0003680000100800 */
[----:B------:R1:W5:Y:S01]  /*c520*/  LDL R15, [R1+0x8] ;  /* 0x00000800010f7983 */ /* 0x0003620000100800 */
[----:B------:R-:W-:Y:S01]  /*c530*/  BSSY B3, `(.L_x_461) ;  /* 0x000000c000037945 */ /* 0x000fe20003800000 */
[----:B------:R-:W-:Y:S02]  /*c540*/  IMAD.MOV.U32 R12, RZ, RZ, 0x0 ;  /* 0x00000000ff0c7424 */ /* 0x000fe400078e00ff */
[----:B------:R-:W-:Y:S01]  /*c550*/  IMAD.MOV.U32 R13, RZ, RZ, 0x14f00000 ;  /* 0x14f00000ff0d7424 */ /* 0x000fe200078e00ff */
[----:B------:R-:W-:Y:S06]  /*c560*/  @P1 BRA `(.L_x_462) ;  /* 0x0000000000201947 */ /* 0x000fec0003800000 */
[----:B------:R-:W2:Y:S01]  /*c570*/  S2R R5, SR_TID.X ;  /* 0x0000000000057919 */ /* 0x000ea20000002100 */
[----:B0----5:R-:W-:Y:S02]  /*c580*/  IMAD R2, R15, 0x8, R17 ;  /* 0x000000080f027824 */ /* 0x021fe400078e0211 */
[----:B------:R-:W-:-:S04]  /*c590*/  IMAD.MOV.U32 R3, RZ, RZ, 0x8000 ;  /* 0x00008000ff037424 */ /* 0x000fc800078e00ff */
[----:B------:R3:W-:Y:S01]  /*c5a0*/  SYNCS.ARRIVE.TRANS64 RZ, [R2+URZ+0x34850], R3 ;  /* 0x0348500302ff79a7 */ /* 0x0007e2000800003f */
[----:B--2---:R-:W-:-:S04]  /*c5b0*/  LOP3.LUT R5, R5, 0x1f, RZ, 0xc0, !PT ;  /* 0x0000001f05057812 */ /* 0x004fc800078ec0ff */
[----:B------:R-:W-:-:S13]  /*c5c0*/  ISETP.NE.AND P0, PT, R5, RZ, PT ;  /* 0x000000ff0500720c */ /* 0x000fda0003f05270 */
[----:B---3--:R-:W-:Y:S05]  /*c5d0*/  @!P0 BRA `(.L_x_462) ;  /* 0x0000000000048947 */ /* 0x008fea0003800000 */
[----:B------:R-:W-:Y:S01]  /*c5e0*/  BPT.TRAP 0x1 ;  /* 0x000000040000795c */ /* 0x000fe20000300000 */
.L_x_462:
[----:B------:R-:W-:Y:S05]  /*c5f0*/  BSYNC B3 ;  /* 0x0000000000037941 */ /* 0x000fea0003800000 */
.L_x_461:
[----:B------:R-:W2:Y:S04]  /*c600*/  LDL R7, [R1+0x18] ;  /* 0x0000180001077983 */ /* 0x000ea80000100800 */
[----:B0-----:R-:W2:Y:S01]  /*c610*/  LDL.LU R3, [R1+0x14] ;  /* 0x0000140001037983 */ /* 0x001ea20000300800 */
[----:B------:R-:W-:Y:S01]  /*c620*/  R2UR UR10, R11 ;  /* 0x000000000b0a72ca */ /* 0x000fe200000e0000 */
[C-C-:B-----5:R-:W-:Y:S01]  /*c630*/  IMAD R5, R15.reuse, 0x8, R17.reuse ;  /* 0x000000080f057824 */ /* 0x160fe200078e0211 */
[----:B------:R-:W-:Y:S01]  /*c640*/  R2UR UR6, R12 ;  /* 0x000000000c0672ca */ /* 0x000fe200000e0000 */
[----:B------:R-:W-:Y:S01]  /*c650*/  IMAD R2, R15, 0x8000, R17 ;  /* 0x000080000f027824 */ /* 0x000fe200078e0211 */
[----:B------:R-:W-:Y:S01]  /*c660*/  R2UR UR7, R13 ;  /* 0x000000000d0772ca */ /* 0x000fe200000e0000 */
[----:B------:R-:W-:Y:S01]  /*c670*/  UIADD3 UR4, UP0, UR36, 0x470, URZ ;  /* 0x0000047024047890 */ /* 0x000fe2000ff1e03f */
[----:B------:R-:W-:Y:S01]  /*c680*/  PLOP3.LUT P0, PT, PT, PT, PT, 0x80, 0x0 ;  /* 0x000000000000781c */ /* 0x000fe20003f0f070 */
[----:B------:R-:W-:-:S02]  /*c690*/  VIADD R5, R5, 0x34850 ;  /* 0x0003485005057836 */ /* 0x000fc40000000000 */
[----:B------:R-:W-:Y:S01]  /*c6a0*/  UIADD3.X UR5, URZ, UR37, URZ, UP0, !UPT ;  /* 0x000000253f057290 */ /* 0x000fe200087fe43f */
[----:B--2---:R-:W-:Y:S02]  /*c6b0*/  IMAD R3, R3, 0x80, R7 ;  /* 0x0000008003037824 */ /* 0x004fe400078e0207 */
[----:B------:R-:W-:-:S09]  /*c6c0*/  VIADD R7, R2, 0x400 ;  /* 0x0000040002077836 */ /* 0x000fd20000000000 */
.L_x_463:
[----:B------:R-:W2:Y:S01]  /*c6d0*/  LDL R11, [R1] ;  /* 0x00000000010b7983 */ /* 0x000ea20000100800 */
[----:B------:R-:W-:-:S13]  /*c6e0*/  @P0 ELECT P1, URZ, PT ;  /* 0x00000000003f082f */ /* 0x000fda0003820000 */
[----:B------:R-:W-:Y:S02]  /*c6f0*/  @P1 R2UR UR12, R18 ;  /* 0x00000000120c12ca */ /* 0x000fe400000e0000 */
[----:B------:R-:W-:Y:S02]  /*c700*/  @P1 R2UR UR11, R3 ;  /* 0x00000000030b12ca */ /* 0x000fe400000e0000 */
[----:B------:R-:W-:Y:S02]  /*c710*/  @P1 R2UR UR9, R5 ;  /* 0x00000000050912ca */ /* 0x000fe400000e0000 */
[----:B------:R-:W-:Y:S02]  /*c720*/  @P1 R2UR UR8, R7 ;  /* 0x00000000070812ca */ /* 0x000fe400000e0000 */
[----:B------:R-:W-:Y:S02]  /*c730*/  @P1 PLOP3.LUT P0, PT, P1, PT, PT, 0x8, 0x0 ;  /* 0x000000000000181c */ /* 0x000fe40000f0e170 */
[----:B--2---:R-:W-:-:S02]  /*c740*/  @P1 R2UR UR13, R11 ;  /* 0x000000000b0d12ca */ /* 0x004fc400000e0000 */
[----:B------:R-:W-:-:S11]  /*c750*/  PLOP3.LUT P1, PT, PT, PT, PT, 0x8, 0x0 ;  /* 0x000000000000781c */ /* 0x000fd60003f2e170 */
[----:B------:R0:W-:Y:S02]  /*c760*/  UTMALDG.4D [UR8], [UR4], desc[UR6] ;  /* 0x00000608040075b4 */ /* 0x0001e40008019000 */
[----:B0-----:R-:W-:Y:S05]  /*c770*/  @P0 BRA.U.ANY `(.L_x_463) ;  /* 0xfffffffd00d40947 */ /* 0x001fea000393ffff */
[----:B------:R-:W-:Y:S01]  /*c780*/  R2UR UR10, R14 ;  /* 0x000000000e0a72ca */ /* 0x000fe200000e0000 */
[----:B------:R-:W-:Y:S01]  /*c790*/  VIADD R2, R2, 0x4400 ;  /* 0x0000440002027836 */ /* 0x000fe20000000000 */
[----:B------:R-:W-:Y:S02]  /*c7a0*/  R2UR UR6, R12 ;  /* 0x000000000c0672ca */ /* 0x000fe400000e0000 */
[----:B------:R-:W-:Y:S02]  /*c7b0*/  R2UR UR7, R13 ;  /* 0x000000000d0772ca */ /* 0x000fe400000e0000 */
[----:B------:R-:W-:-:S13]  /*c7c0*/  PLOP3.LUT P0, PT, PT, PT, PT, 0x80, 0x0 ;  /* 0x000000000000781c */ /* 0x000fda0003f0f070 */
.L_x_464:
        /* <DEDUP_REMOVED lines=11> */
[----:B------:R0:W-:Y:S04]  /*c880*/  STL [R1], R4 ;  /* 0x0000000401007387 */ /* 0x0001e80000100800 */
[----:B------:R0:W-:Y:S02]  /*c890*/  STL [R1+0x14], R0 ;  /* 0x0000140001007387 */ /* 0x0001e40000100800 */
.L_x_450:
[----:B------:R-:W-:Y:S05]  /*c8a0*/  BSYNC B1 ;  /* 0x0000000000017941 */ /* 0x000fea0003800000 */
.L_x_449:
[----:B0-----:R-:W2:Y:S04]  /*c8b0*/  LDL.LU R0, [R1+0x30] ;  /* 0x0000300001007983 */ /* 0x001ea80000300800 */
[----:B------:R0:W-:Y:S04]  /*c8c0*/  STL [R1+0x8], R8 ;  /* 0x0000080801007387 */ /* 0x0001e80000100800 */
[----:B------:R0:W-:Y:S02]  /*c8d0*/  STL [R1+0x10], R10 ;  /* 0x0000100a01007387 */ /* 0x0001e40000100800 */
[----:B0-2---:R-:W-:-:S07]  /*c8e0*/  VIADD R0, R0, 0xfffffffd ;  /* 0xfffffffd00007836 */ /* 0x005fce0000000000 */
.L_x_448:
[----:B------:R-:W-:Y:S05]  /*c8f0*/  BSYNC B2 ;  /* 0x0000000000027941 */ /* 0x000fea0003800000 */
.L_x_447:
[----:B------:R-:W2:Y:S01]  /*c900*/  LDL.LU R2, [R1+0x2c] ;  /* 0x00002c0001027983 */ /* 0x000ea20000300800 */
[----:B------:R-:W-:-:S05]  /*c910*/  IMAD.MOV R9, RZ, RZ, -R9 ;  /* 0x000000ffff097224 */ /* 0x000fca00078e0a09 */
[----:B--2---:R-:W-:-:S13]  /*c920*/  ISETP.NE.AND P0, PT, R2, R9, PT ;  /* 0x000000090200720c */ /* 0x004fda0003f05270 */
[----:B------:R-:W-:Y:S05]  /*c930*/  @!P0 BRA `(.L_x_446) ;  /* 0x0000001400808947 */ /* 0x000fea0003800000 */
[----:B------:R0:W5:Y:S02]  /*c940*/  LDL R8, [R1] ;  /* 0x0000000001087983 */ /* 0x0001640000100800 */
.L_x_497:
[----:B--2---:R-:W2:Y:S04]  /*c950*/  LDL R4, [R1+0x1c] ;  /* 0x00001c0001047983 */ /* 0x004ea80000100800 */
[----:B---3--:R-:W3:Y:S04]  /*c960*/  LDL R3, [R1+0x8] ;  /* 0x0000080001037983 */ /* 0x008ee80000100800 */
[----:B----4-:R-:W4:Y:S01]  /*c970*/  LDL R2, [R1+0x10] ;  /* 0x0000100001027983 */ /* 0x010f220000100800 */
[----:B------:R-:W-:Y:S05]  /*c980*/  YIELD ;  /* 0x0000000000007946 */ /* 0x000fea0003800000 */
        /* <DEDUP_REMOVED lines=8> */
[----:B------:R-:W-:Y:S01]  /*ca10*/  ULDC.64 UR4, c[0x0][0x418] ;  /* 0x0001060000047ab9 */ /* 0x000fe20000000a00 */
[----:B------:R-:W-:Y:S01]  /*ca20*/  IMAD.MOV.U32 R7, RZ, RZ, R0 ;  /* 0x000000ffff077224 */ /* 0x000fe200078e0000 */
[----:B------:R-:W-:-:S04]  /*ca30*/  ISETP.NE.U32.AND P0, PT, RZ, UR4, PT ;  /* 0x00000004ff007c0c */ /* 0x000fc8000bf05070 */
[----:B------:R-:W-:-:S13]  /*ca40*/  ISETP.NE.AND.EX P0, PT, RZ, UR5, PT, P0 ;  /* 0x00000005ff007c0c */ /* 0x000fda000bf05300 */
[----:B------:R-:W-:Y:S05]  /*ca50*/  @!P0 BRA `(.L_x_467) ;  /* 0x0000000000508947 */ /* 0x000fea0003800000 */
[----:B------:R-:W2:Y:S01]  /*ca60*/  LDL R10, [R1+0x20] ;  /* 0x00002000010a7983 */ /* 0x000ea20000100800 */
[----:B-----5:R-:W3:Y:S01]  /*ca70*/  LDC R8, c[0x0][0x43c] ;  /* 0x00010f00ff087b82 */ /* 0x020ee20000000800 */
[----:B------:R-:W-:Y:S02]  /*ca80*/  ULDC.64 UR6, c[0x0][0x428] ;  /* 0x00010a0000067ab9 */ /* 0x000fe40000000a00 */
[----:B------:R-:W4:Y:S01]  /*ca90*/  LDL R9, [R1+0xc] ;  /* 0x00000c0001097983 */ /* 0x000f220000100800 */
[----:B------:R-:W-:Y:S01]  /*caa0*/  ULDC.64 UR8, c[0x0][0x208] ;  /* 0x0000820000087ab9 */ /* 0x000fe20000000a00 */
[----:B---3--:R-:W-:-:S13]  /*cab0*/  ISETP.NE.AND P0, PT, R8, 0x1, PT ;  /* 0x000000010800780c */ /* 0x008fda0003f05270 */
[----:B------:R-:W3:Y:S02]  /*cac0*/  @P0 LDC.64 R2, c[0x0][0x440] ;  /* 0x00011000ff020b82 */ /* 0x000ee40000000a00 */
[----:B---3--:R-:W-:-:S04]  /*cad0*/  @P0 IMAD.HI.U32 R7, R0, R2, RZ ;  /* 0x0000000200070227 */ /* 0x008fc800078e00ff */
[----:B------:R-:W-:Y:S01]  /*cae0*/  IMAD.MOV.U32 R2, RZ, RZ, R0 ;  /* 0x000000ffff027224 */ /* 0x000fe200078e0000 */
[----:B------:R-:W-:-:S04]  /*caf0*/  @P0 SHF.R.U32.HI R2, RZ, R3, R7 ;  /* 0x00000003ff020219 */ /* 0x000fc80000011607 */
[--C-:B------:R-:W-:Y:S01]  /*cb00*/  SHF.R.S32.HI R3, RZ, 0x1f, R2.reuse ;  /* 0x0000001fff037819 */ /* 0x100fe20000011402 */
[----:B------:R-:W-:-:S04]  /*cb10*/  IMAD.MOV R7, RZ, RZ, -R2 ;  /* 0x000000ffff077224 */ /* 0x000fc800078e0a02 */
[----:B------:R-:W-:Y:S02]  /*cb20*/  IMAD R7, R8, R7, R0 ;  /* 0x0000000708077224 */ /* 0x000fe400078e0200 */
[----:B--2---:R-:W-:-:S04]  /*cb30*/  IMAD R8, R10, UR6, RZ ;  /* 0x000000060a087c24 */ /* 0x004fc8000f8e02ff */
[C---:B----4-:R-:W-:Y:S02]  /*cb40*/  IMAD R8, R9.reuse, UR7, R8 ;  /* 0x0000000709087c24 */ /* 0x050fe4000f8e0208 */
[----:B------:R-:W-:-:S04]  /*cb50*/  IMAD.WIDE.U32 R2, R9, UR6, R2 ;  /* 0x0000000609027c25 */ /* 0x000fc8000f8e0002 */
[----:B------:R-:W-:Y:S01]  /*cb60*/  IMAD.IADD R3, R8, 0x1, R3 ;  /* 0x0000000108037824 */ /* 0x000fe200078e0203 */
[----:B------:R-:W-:-:S04]  /*cb70*/  LEA R8, P0, R2, UR4, 0x2 ;  /* 0x0000000402087c11 */ /* 0x000fc8000f8010ff */
[----:B------:R-:W-:-:S05]  /*cb80*/  LEA.HI.X R9, R2, UR5, R3, 0x2, P0 ;  /* 0x0000000502097c11 */ /* 0x000fca00080f1403 */
[----:B------:R2:W5:Y:S04]  /*cb90*/  LDG.E R8, desc[UR8][R8.64] ;  /* 0x0000000808087981 */ /* 0x000568000c1e1900 */
.L_x_467:
[----:B------:R-:W3:Y:S01]  /*cba0*/  LDL R2, [R1+0x4] ;  /* 0x0000040001027983 */ /* 0x000ee20000100800 */
[----:B------:R-:W-:Y:S01]  /*cbb0*/  BSSY B2, `(.L_x_468) ;  /* 0x0000005000027945 */ /* 0x000fe20003800000 */
[----:B---3--:R-:W-:Y:S01]  /*cbc0*/  IMAD R3, R4, 0x8, R2 ;  /* 0x0000000804037824 */ /* 0x008fe200078e0202 */
[----:B------:R-:W-:-:S04]  /*cbd0*/  SHF.L.U32 R2, R5, 0x1f, RZ ;  /* 0x0000001f05027819 */ /* 0x000fc800000006ff */
[----:B------:R-:W3:Y:S02]  /*cbe0*/  SYNCS.PHASECHK.TRANS64.TRYWAIT P0, [R3+URZ+0x34840], R2 ;  /* 0x03484002030075a7 */ /* 0x000ee4000800017f */
[----:B---3--:R-:W-:Y:S05]  /*cbf0*/  @!P0 BRA `(.L_x_469) ;  /* 0x0000003400ec8947 */ /* 0x008fea0003800000 */
.L_x_562:
[----:B------:R-:W-:Y:S05]  /*cc00*/  BSYNC B2 ;  /* 0x0000000000027941 */ /* 0x000fea0003800000 */
.L_x_468:
[----:B--2---:R-:W2:Y:S01]  /*cc10*/  S2R R9, SR_TID.X ;  /* 0x0000000000097919 */ /* 0x004ea20000002100 */
[----:B------:R-:W-:Y:S01]  /*cc20*/  BSSY B2, `(.L_x_470) ;  /* 0x000000b000027945 */ /* 0x000fe20003800000 */
[----:B--2---:R-:W-:-:S04]  /*cc30*/  LOP3.LUT R9, R9, 0x7f, RZ, 0xc0, !PT ;  /* 0x0000007f09097812 */ /* 0x004fc800078ec0ff */
[----:B------:R-:W-:-:S13]  /*cc40*/  ISETP.NE.AND P1, PT, R9, RZ, PT ;  /* 0x000000ff0900720c */ /* 0x000fda0003f25270 */
[----:B------:R-:W-:Y:S05]  /*cc50*/  @P1 BRA `(.L_x_471) ;  /* 0x00000000001c1947 */ /* 0x000fea0003800000 */
[----:B------:R-:W2:Y:S01]  /*cc60*/  S2R R9, SR_TID.X ;  /* 0x0000000000097919 */ /* 0x000ea20000002100 */
[----:B---3--:R-:W-:-:S04]  /*cc70*/  IMAD.MOV.U32 R2, RZ, RZ, 0xc000 ;  /* 0x0000c000ff027424 */ /* 0x008fc800078e00ff */
[----:B------:R4:W-:Y:S01]  /*cc80*/  SYNCS.ARRIVE.TRANS64 RZ, [R3+URZ+0x34830], R2 ;  /* 0x0348300203ff79a7 */ /* 0x0009e2000800003f */
[----:B--2---:R-:W-:-:S04]  /*cc90*/  LOP3.LUT R9, R9, 0x1f, RZ, 0xc0, !PT ;  /* 0x0000001f09097812 */ /* 0x004fc800078ec0ff */
[----:B------:R-:W-:-:S13]  /*cca0*/  ISETP.NE.AND P0, PT, R9, RZ, PT ;  /* 0x000000ff0900720c */ /* 0x000fda0003f05270 */
[----:B----4-:R-:W-:Y:S05]  /*ccb0*/  @!P0 BRA `(.L_x_471) ;  /* 0x0000000000048947 */ /* 0x010fea0003800000 */
[----:B------:R-:W-:Y:S01]  /*ccc0*/  BPT.TRAP 0x1 ;  /* 0x000000040000795c */ /* 0x000fe20000300000 */
.L_x_471:
[----:B------:R-:W-:Y:S05]  /*ccd0*/  BSYNC B2 ;  /* 0x0000000000027941 */ /* 0x000fea0003800000 */
.L_x_470:
[----:B------:R-:W2:Y:S04]  /*cce0*/  LDL R9, [R1+0x4] ;  /* 0x0000040001097983 */ /* 0x000ea80000100800 */
[----:B---3--:R-:W3:Y:S01]  /*ccf0*/  LDL R2, [R1+0x18] ;  /* 0x0000180001027983 */ /* 0x008ee20000100800 */
        /* <DEDUP_REMOVED lines=11> */
.L_x_472:
        /* <DEDUP_REMOVED lines=9> */
[----:B--2---:R-:W-:Y:S05]  /*ce40*/  @P0 BRA.U.ANY `(.L_x_472) ;  /* 0xfffffffd00d80947 */ /* 0x004fea000393ffff */
[----:B------:R-:W-:Y:S01]  /*ce50*/  IMAD.MOV.U32 R14, RZ, RZ, 0x40 ;  /* 0x00000040ff0e7424 */ /* 0x000fe200078e00ff */
[----:B------:R-:W-:Y:S01]  /*ce60*/  PLOP3.LUT P0, PT, PT, PT, PT, 0x80, 0x0 ;  /* 0x000000000000781c */ /* 0x000fe20003f0f070 */
[----:B------:R-:W-:Y:S01]  /*ce70*/  VIADD R10, R9, 0x20400 ;  /* 0x00020400090a7836 */ /* 0x000fe20000000000 */
[----:B------:R-:W-:Y:S01]  /*ce80*/  UMOV UR6, 0x0 ;  /* 0x0000000000067882 */ /* 0x000fe20000000000 */
[----:B------:R-:W-:Y:S01]  /*ce90*/  UMOV UR7, 0x14f00000 ;  /* 0x14f0000000077882 */ /* 0x000fe20000000000 */
[----:B------:R-:W-:-:S15]  /*cea0*/  R2UR UR10, R14 ;  /* 0x000000000e0a72ca */ /* 0x000fde00000e0000 */
.L_x_473:
        /* <DEDUP_REMOVED lines=10> */
[----:B------:R-:W-:Y:S01]  /*cf50*/  PLOP3.LUT P0, PT, PT, PT, PT, 0x80, 0x0 ;  /* 0x000000000000781c */ /* 0x000fe20003f0f070 */
[----:B------:R-:W-:Y:S01]  /*cf60*/  VIADD R9, R9, 0x24400 ;  /* 0x0002440009097836 */ /* 0x000fe20000000000 */
[----:B------:R-:W-:Y:S01]  /*cf70*/  UMOV UR6, 0x0 ;  /* 0x0000000000067882 */ /* 0x000fe20000000000 */
[----:B------:R-:W-:Y:S01]  /*cf80*/  UMOV UR7, 0x14f00000 ;  /* 0x14f0000000077882 */ /* 0x000fe20000000000 */
[----:B------:R-:W-:-:S09]  /*cf90*/  UMOV UR10, 0x80 ;  /* 0x00000080000a7882 */ /* 0x000fd20000000000 */
.L_x_474:
        /* <DEDUP_REMOVED lines=10> */
[----:B------:R-:W2:Y:S04]  /*d040*/  LDL.LU R12, [R1+0x10] ;  /* 0x00001000010c7983 */ /* 0x000ea80000300800 */
[----:B------:R-:W3:Y:S01]  /*d050*/  LDL R10, [R1+0x8] ;  /* 0x00000800010a7983 */ /* 0x000ee20000100800 */
[----:B------:R-:W-:Y:S01]  /*d060*/  BSSY B2, `(.L_x_475) ;  /* 0x0000005000027945 */ /* 0x000fe20003800000 */
[----:B--2---:R-:W-:Y:S01]  /*d070*/  SHF.L.U32 R3, R12, 0x1f, RZ ;  /* 0x0000001f0c037819 */ /* 0x004fe200000006ff */
[----:B---3--:R-:W-:-:S04]  /*d080*/  IMAD R2, R10, 0x8, R6 ;  /* 0x000000080a027824 */ /* 0x008fc800078e0206 */
[----:B------:R-:W2:Y:S02]  /*d090*/  SYNCS.PHASECHK.TRANS64.TRYWAIT P0, [R2+URZ+0x60], R3 ;  /* 0x00006003020075a7 */ /* 0x000ea4000800017f */
[----:B--2---:R-:W-:Y:S05]  /*d0a0*/  @!P0 BRA `(.L_x_476) ;  /* 0x0000003000d48947 */ /* 0x004fea0003800000 */
.L_x_563:
[----:B------:R-:W-:Y:S05]  /*d0b0*/  BSYNC B2 ;  /* 0x0000000000027941 */ /* 0x000fea0003800000 */
.L_x_475:
[----:B------:R-:W-:Y:S01]  /*d0c0*/  BSSY B2, `(.L_x_477) ;  /* 0x000000b000027945 */ /* 0x000fe20003800000 */
[----:B------:R-:W-:Y:S02]  /*d0d0*/  IMAD.MOV.U32 R12, RZ, RZ, 0x0 ;  /* 0x00000000ff0c7424 */ /* 0x000fe400078e00ff */
[----:B------:R-:W-:Y:S01]  /*d0e0*/  IMAD.MOV.U32 R13, RZ, RZ, 0x14f00000 ;  /* 0x14f00000ff0d7424 */ /* 0x000fe200078e00ff */
[----:B------:R-:W-:Y:S06]  /*d0f0*/  @P1 BRA `(.L_x_478) ;  /* 0x00000000001c1947 */ /* 0x000fec0003800000 */
[----:B------:R-:W3:Y:S01]  /*d100*/  S2R R9, SR_TID.X ;  /* 0x0000000000097919 */ /* 0x000ee20000002100 */
[----:B--2---:R-:W-:-:S04]  /*d110*/  IMAD.MOV.U32 R3, RZ, RZ, 0x8000 ;  /* 0x00008000ff037424 */ /* 0x004fc800078e00ff */
[----:B------:R4:W-:Y:S01]  /*d120*/  SYNCS.ARRIVE.TRANS64 RZ, [R2+URZ+0x50], R3 ;  /* 0x0000500302ff79a7 */ /* 0x0009e2000800003f */
[----:B---3--:R-:W-:-:S04]  /*d130*/  LOP3.LUT R9, R9, 0x1f, RZ, 0xc0, !PT ;  /* 0x0000001f09097812 */ /* 0x008fc800078ec0ff */
[----:B------:R-:W-:-:S13]  /*d140*/  ISETP.NE.AND P0, PT, R9, RZ, PT ;  /* 0x000000ff0900720c */ /* 0x000fda0003f05270 */
[----:B----4-:R-:W-:Y:S05]  /*d150*/  @!P0 BRA `(.L_x_478) ;  /* 0x0000000000048947 */ /* 0x010fea0003800000 */
[----:B------:R-:W-:Y:S01]  /*d160*/  BPT.TRAP 0x1 ;  /* 0x000000040000795c */ /* 0x000fe20000300000 */
.L_x_478:
[----:B------:R-:W-:Y:S05]  /*d170*/  BSYNC B2 ;  /* 0x0000000000027941 */ /* 0x000fea0003800000 */
.L_x_477:
[----:B------:R-:W3:Y:S04]  /*d180*/  LDL R15, [R1+0x4] ;  /* 0x00000400010f7983 */ /* 0x000ee80000100800 */
[----:B--2---:R-:W3:Y:S04]  /*d190*/  LDL.LU R3, [R1+0x8] ;  /* 0x0000080001037983 */ /* 0x004ee80000300800 */
[----:B------:R-:W2:Y:S04]  /*d1a0*/  LDL R10, [R1+0x18] ;  /* 0x00001800010a7983 */ /* 0x000ea80000100800 */
[----:B------:R-:W2:Y:S01]  /*d1b0*/  LDL.LU R9, [R1+0x14] ;  /* 0x0000140001097983 */ /* 0x000ea20000300800 */
[----:B------:R-:W-:Y:S01]  /*d1c0*/  R2UR UR10, R11 ;  /* 0x000000000b0a72ca */ /* 0x000fe200000e0000 */
[----:B------:R-:W-:Y:S01]  /*d1d0*/  UIADD3 UR4, UP0, UR36, 0x470, URZ ;  /* 0x0000047024047890 */ /* 0x000fe2000ff1e03f */
[----:B------:R-:W-:Y:S01]  /*d1e0*/  R2UR UR6, R12 ;  /* 0x000000000c0672ca */ /* 0x000fe200000e0000 */
[----:B------:R-:W-:Y:S01]  /*d1f0*/  VIADD R2, R2, 0x50 ;  /* 0x0000005002027836 */ /* 0x000fe20000000000 */
[----:B------:R-:W-:Y:S01]  /*d200*/  R2UR UR7, R13 ;  /* 0x000000000d0772ca */ /* 0x000fe200000e0000 */
[----:B------:R-:W-:Y:S01]  /*d210*/  UIADD3.X UR5, URZ, UR37, URZ, UP0, !UPT ;  /* 0x000000253f057290 */ /* 0x000fe200087fe43f */
[----:B------:R-:W-:Y:S01]  /*d220*/  PLOP3.LUT P0, PT, PT, PT, PT, 0x80, 0x0 ;  /* 0x000000000000781c */ /* 0x000fe20003f0f070 */
[----:B---3--:R-:W-:-:S02]  /*d230*/  IMAD R3, R3, 0x8000, R15 ;  /* 0x0000800003037824 */ /* 0x008fc400078e020f */
[----:B--2---:R-:W-:Y:S02]  /*d240*/  IMAD R9, R9, 0x80, R10 ;  /* 0x0000008009097824 */ /* 0x004fe400078e020a */
[----:B------:R-:W-:-:S08]  /*d250*/  VIADD R10, R3, 0x400 ;  /* 0x00000400030a7836 */ /* 0x000fd00000000000 */
.L_x_479:
        /* <DEDUP_REMOVED lines=10> */
[----:B--2---:R-:W-:Y:S05]  /*d300*/  @P0 BRA.U.ANY `(.L_x_479) ;  /* 0xfffffffd00d40947 */ /* 0x004fea000393ffff */
[----:B------:R-:W-:Y:S01]  /*d310*/  R2UR UR10, R14 ;  /* 0x000000000e0a72ca */ /* 0x000fe200000e0000 */
[----:B------:R-:W-:Y:S01]  /*d320*/  VIADD R3, R3, 0x4400 ;  /* 0x0000440003037836 */ /* 0x000fe20000000000 */
[----:B------:R-:W-:Y:S02]  /*d330*/  R2UR UR6, R12 ;  /* 0x000000000c0672ca */ /* 0x000fe400000e0000 */
[----:B------:R-:W-:Y:S02]  /*d340*/  R2UR UR7, R13 ;  /* 0x000000000d0772ca */ /* 0x000fe400000e0000 */
[----:B------:R-:W-:-:S13]  /*d350*/  PLOP3.LUT P0, PT, PT, PT, PT, 0x80, 0x0 ;  /* 0x000000000000781c */ /* 0x000fda0003f0f070 */
.L_x_480:
        /* <DEDUP_REMOVED lines=11> */
[----:B------:R2:W-:Y:S04]  /*d410*/  STL [R1+0x14], R7 ;  /* 0x0000140701007387 */ /* 0x0005e80000100800 */
[----:B------:R2:W-:Y:S02]  /*d420*/  STL [R1], R8 ;  /* 0x0000000801007387 */ /* 0x0005e40000100800 */
.L_x_466:
[----:B------:R-:W-:Y:S05]  /*d430*/  BSYNC B1 ;  /* 0x0000000000017941 */ /* 0x000fea0003800000 */
.L_x_465:
[----:B------:R-:W3:Y:S01]  /*d440*/  LDL R2, [R1+0x1c] ;  /* 0x00001c0001027983 */ /* 0x000ee20000100800 */
[----:B------:R-:W-:Y:S01]  /*d450*/  VIADD R3, R4, 0x1 ;  /* 0x0000000104037836 */ /* 0x000fe20000000000 */
[----:B------:R-:W-:Y:S04]  /*d460*/  BSSY B1, `(.L_x_481) ;  /* 0x00000aa000017945 */ /* 0x000fe80003800000 */
[----:B------:R-:W-:-:S04]  /*d470*/  ISETP.NE.AND P0, PT, R3, 0x2, PT ;  /* 0x000000020300780c */ /* 0x000fc80003f05270 */
[----:B------:R-:W-:Y:S02]  /*d480*/  SEL R11, R3, RZ, P0 ;  /* 0x000000ff030b7207 */ /* 0x000fe40000000000 */
[----:B---3--:R-:W-:Y:S02]  /*d490*/  LOP3.LUT P1, RZ, R2, 0x1, RZ, 0xc0, !PT ;  /* 0x0000000102ff7812 */ /* 0x008fe4000782c0ff */
[----:B------:R-:W-:-:S04]  /*d4a0*/  SEL R2, RZ, 0x1, P0 ;  /* 0x00000001ff027807 */ /* 0x000fc80000000000 */
[----:B------:R-:W-:-:S05]  /*d4b0*/  LOP3.LUT R10, R5, R2, RZ, 0x3c, !PT ;  /* 0x00000002050a7212 */ /* 0x000fca00078e3cff */
[----:B------:R3:W-:Y:S04]  /*d4c0*/  STL [R1+0x10], R10 ;  /* 0x0000100a01007387 */ /* 0x0007e80000100800 */
[----:B------:R3:W-:Y:S01]  /*d4d0*/  STL [R1+0x8], R11 ;  /* 0x0000080b01007387 */ /* 0x0007e20000100800 */
[----:B------:R-:W-:Y:S05]  /*d4e0*/  @!P1 BRA `(.L_x_482) ;  /* 0x0000000800849947 */ /* 0x000fea0003800000 */
[----:B------:R-:W-:Y:S01]  /*d4f0*/  ULDC.64 UR4, c[0x0][0x418] ;  /* 0x0001060000047ab9 */ /* 0x000fe20000000a00 */
[----:B--2---:R-:W-:Y:S01]  /*d500*/  VIADD R7, R0, 0xffffffff ;  /* 0xffffffff00077836 */ /* 0x004fe20000000000 */
[----:B------:R-:W-:-:S04]  /*d510*/  ISETP.NE.U32.AND P0, PT, RZ, UR4, PT ;  /* 0x00000004ff007c0c */ /* 0x000fc8000bf05070 */
[----:B------:R-:W-:-:S13]  /*d520*/  ISETP.NE.AND.EX P0, PT, RZ, UR5, PT, P0 ;  /* 0x00000005ff007c0c */ /* 0x000fda000bf05300 */
[----:B------:R-:W-:Y:S05]  /*d530*/  @!P0 BRA `(.L_x_483) ;  /* 0x0000000000508947 */ /* 0x000fea0003800000 */
[----:B------:R-:W2:Y:S01]  /*d540*/  LDL R13, [R1+0x20] ;  /* 0x00002000010d7983 */ /* 0x000ea20000100800 */
[----:B------:R-:W4:Y:S01]  /*d550*/  LDC R9, c[0x0][0x43c] ;  /* 0x00010f00ff097b82 */ /* 0x000f220000000800 */
[----:B------:R-:W-:Y:S02]  /*d560*/  ULDC.64 UR6, c[0x0][0x428] ;  /* 0x00010a0000067ab9 */ /* 0x000fe40000000a00 */
[----:B------:R-:W3:Y:S01]  /*d570*/  LDL R12, [R1+0xc] ;  /* 0x00000c00010c7983 */ /* 0x000ee20000100800 */
[----:B------:R-:W-:Y:S01]  /*d580*/  ULDC.64 UR8, c[0x0][0x208] ;  /* 0x0000820000087ab9 */ /* 0x000fe20000000a00 */
[----:B----4-:R-:W-:-:S13]  /*d590*/  ISETP.NE.AND P0, PT, R9, 0x1, PT ;  /* 0x000000010900780c */ /* 0x010fda0003f05270 */
[----:B------:R-:W4:Y:S02]  /*d5a0*/  @P0 LDC.64 R2, c[0x0][0x440] ;  /* 0x00011000ff020b82 */ /* 0x000f240000000a00 */
[----:B----45:R-:W-:-:S04]  /*d5b0*/  @P0 IMAD.HI.U32 R8, R7, R2, RZ ;  /* 0x0000000207080227 */ /* 0x030fc800078e00ff */
        /* <DEDUP_REMOVED lines=12> */
.L_x_483:
[----:B------:R-:W4:Y:S01]  /*d680*/  LDL R2, [R1+0x4] ;  /* 0x0000040001027983 */ /* 0x000f220000100800 */
[----:B------:R-:W-:Y:S01]  /*d690*/  SHF.L.U32 R3, R10, 0x1f, RZ ;  /* 0x0000001f0a037819 */ /* 0x000fe200000006ff */
[----:B------:R-:W-:Y:S01]  /*d6a0*/  BSSY B2, `(.L_x_484) ;  /* 0x0000004000027945 */ /* 0x000fe20003800000 */
[----:B----4-:R-:W-:-:S04]  /*d6b0*/  IMAD R2, R11, 0x8, R2 ;  /* 0x000000080b027824 */ /* 0x010fc800078e0202 */
[----:B------:R-:W4:Y:S02]  /*d6c0*/  SYNCS.PHASECHK.TRANS64.TRYWAIT P0, [R2+URZ+0x34840], R3 ;  /* 0x03484003020075a7 */ /* 0x000f24000800017f */
[----:B----4-:R-:W-:Y:S05]  /*d6d0*/  @!P0 BRA `(.L_x_485) ;  /* 0x0000002c005c8947 */ /* 0x010fea0003800000 */
.L_x_564:
[----:B------:R-:W-:Y:S05]  /*d6e0*/  BSYNC B2 ;  /* 0x0000000000027941 */ /* 0x000fea0003800000 */
.L_x_484:
[----:B--2---:R-:W2:Y:S01]  /*d6f0*/  S2R R9, SR_TID.X ;  /* 0x0000000000097919 */ /* 0x004ea20000002100 */
[----:B------:R-:W-:Y:S01]  /*d700*/  BSSY B2, `(.L_x_486) ;  /* 0x000000b000027945 */ /* 0x000fe20003800000 */
[----:B--2---:R-:W-:-:S04]  /*d710*/  LOP3.LUT R9, R9, 0x7f, RZ, 0xc0, !PT ;  /* 0x0000007f09097812 */ /* 0x004fc800078ec0ff */
[----:B------:R-:W-:-:S13]  /*d720*/  ISETP.NE.AND P1, PT, R9, RZ, PT ;  /* 0x000000ff0900720c */ /* 0x000fda0003f25270 */
[----:B------:R-:W-:Y:S05]  /*d730*/  @P1 BRA `(.L_x_487) ;  /* 0x00000000001c1947 */ /* 0x000fea0003800000 */
[----:B------:R-:W2:Y:S01]  /*d740*/  S2R R9, SR_TID.X ;  /* 0x0000000000097919 */ /* 0x000ea20000002100 */
[----:B----4-:R-:W-:-:S04]  /*d750*/  IMAD.MOV.U32 R3, RZ, RZ, 0xc000 ;  /* 0x0000c000ff037424 */ /* 0x010fc800078e00ff */
[----:B------:R4:W-:Y:S01]  /*d760*/  SYNCS.ARRIVE.TRANS64 RZ, [R2+URZ+0x34830], R3 ;  /* 0x0348300302ff79a7 */ /* 0x0009e2000800003f */
[----:B--2---:R-:W-:-:S04]  /*d770*/  LOP3.LUT R9, R9, 0x1f, RZ, 0xc0, !PT ;  /* 0x0000001f09097812 */ /* 0x004fc800078ec0ff */
[----:B------:R-:W-:-:S13]  /*d780*/  ISETP.NE.AND P0, PT, R9, RZ, PT ;  /* 0x000000ff0900720c */ /* 0x000fda0003f05270 */
[----:B----4-:R-:W-:Y:S05]  /*d790*/  @!P0 BRA `(.L_x_487) ;  /* 0x0000000000048947 */ /* 0x010fea0003800000 */
[----:B------:R-:W-:Y:S01]  /*d7a0*/  BPT.TRAP 0x1 ;  /* 0x000000040000795c */ /* 0x000fe20000300000 */
.L_x_487:
[----:B------:R-:W-:Y:S05]  /*d7b0*/  BSYNC B2 ;  /* 0x0000000000027941 */ /* 0x000fea0003800000 */
.L_x_486:
[----:B------:R-:W2:Y:S04]  /*d7c0*/  LDL R9, [R1+0x8] ;  /* 0x0000080001097983 */ /* 0x000ea80000100800 */
[----:B---3--:R-:W3:Y:S04]  /*d7d0*/  LDL R10, [R1+0x4] ;  /* 0x00000400010a7983 */ /* 0x008ee80000100800 */
[----:B----4-:R-:W4:Y:S01]  /*d7e0*/  LDL R2, [R1+0x18] ;  /* 0x0000180001027983 */ /* 0x010f220000100800 */
[----:B------:R-:W-:-:S05]  /*d7f0*/  IMAD.MOV.U32 R12, RZ, RZ, RZ ;  /* 0x000000ffff0c7224 */ /* 0x000fca00078e00ff */
[----:B------:R-:W-:Y:S01]  /*d800*/  R2UR UR10, R12 ;  /* 0x000000000c0a72ca */ /* 0x000fe200000e0000 */
[----:B------:R-:W-:Y:S01]  /*d810*/  UIADD3 UR4, UP0, UR36, 0x370, URZ ;  /* 0x0000037024047890 */ /* 0x000fe2000ff1e03f */
[----:B------:R-:W-:Y:S01]  /*d820*/  PLOP3.LUT P0, PT, PT, PT, PT, 0x80, 0x0 ;  /* 0x000000000000781c */ /* 0x000fe20003f0f070 */
[----:B------:R-:W-:Y:S01]  /*d830*/  UMOV UR6, 0x0 ;  /* 0x0000000000067882 */ /* 0x000fe20000000000 */
[----:B------:R-:W-:Y:S01]  /*d840*/  UMOV UR7, 0x14f00000 ;  /* 0x14f0000000077882 */ /* 0x000fe20000000000 */
[----:B------:R-:W-:Y:S01]  /*d850*/  UIADD3.X UR5, URZ, UR37, URZ, UP0, !UPT ;  /* 0x000000253f057290 */ /* 0x000fe200087fe43f */
[C---:B--2---:R-:W-:Y:S02]  /*d860*/  IMAD R3, R9.reuse, 0x8, R6 ;  /* 0x0000000809037824 */ /* 0x044fe400078e0206 */
[----:B---3--:R-:W-:Y:S02]  /*d870*/  IMAD R9, R9, 0xc000, R10 ;  /* 0x0000c00009097824 */ /* 0x008fe400078e020a */
[----:B------:R-:W-:-:S02]  /*d880*/  VIADD R3, R3, 0x30 ;  /* 0x0000003003037836 */ /* 0x000fc40000000000 */
[----:B----4-:R-:W-:Y:S02]  /*d890*/  IMAD R2, R7, 0x80, R2 ;  /* 0x0000008007027824 */ /* 0x010fe400078e0202 */
[----:B------:R-:W-:-:S07]  /*d8a0*/  VIADD R10, R9, 0x1c400 ;  /* 0x0001c400090a7836 */ /* 0x000fce0000000000 */
.L_x_488:
        /* <DEDUP_REMOVED lines=16> */
.L_x_489:
        /* <DEDUP_REMOVED lines=15> */
.L_x_490:
        /* <DEDUP_REMOVED lines=10> */
[----:B------:R-:W-:Y:S01]  /*db40*/  SHF.L.U32 R5, R5, 0x1f, RZ ;  /* 0x0000001f05057819 */ /* 0x000fe200000006ff */
[----:B------:R-:W-:Y:S01]  /*db50*/  IMAD R2, R4, 0x8, R6 ;  /* 0x0000000804027824 */ /* 0x000fe200078e0206 */
[----:B------:R-:W-:Y:S03]  /*db60*/  BSSY B2, `(.L_x_491) ;  /* 0x0000003000027945 */ /* 0x000fe60003800000 */
[----:B------:R-:W2:Y:S02]  /*db70*/  SYNCS.PHASECHK.TRANS64.TRYWAIT P0, [R2+URZ+0x60], R5 ;  /* 0x00006005020075a7 */ /* 0x000ea4000800017f */
[----:B--2---:R-:W-:Y:S05]  /*db80*/  @!P0 BRA `(.L_x_492) ;  /* 0x0000002800448947 */ /* 0x004fea0003800000 */
.L_x_565:
[----:B------:R-:W-:Y:S05]  /*db90*/  BSYNC B2 ;  /* 0x0000000000027941 */ /* 0x000fea0003800000 */
.L_x_491:
[----:B------:R-:W-:Y:S01]  /*dba0*/  BSSY B2, `(.L_x_493) ;  /* 0x000000b000027945 */ /* 0x000fe20003800000 */
[----:B------:R-:W-:Y:S02]  /*dbb0*/  IMAD.MOV.U32 R10, RZ, RZ, 0x0 ;  /* 0x00000000ff0a7424 */ /* 0x000fe400078e00ff */
[----:B------:R-:W-:Y:S01]  /*dbc0*/  IMAD.MOV.U32 R11, RZ, RZ, 0x14f00000 ;  /* 0x14f00000ff0b7424 */ /* 0x000fe200078e00ff */
[----:B------:R-:W-:Y:S06]  /*dbd0*/  @P1 BRA `(.L_x_494) ;  /* 0x00000000001c1947 */ /* 0x000fec0003800000 */
[----:B------:R-:W3:Y:S02]  /*dbe0*/  S2R R3, SR_TID.X ;  /* 0x0000000000037919 */ /* 0x000ee40000002100 */
[----:B---3--:R-:W-:Y:S01]  /*dbf0*/  LOP3.LUT R9, R3, 0x1f, RZ, 0xc0, !PT ;  /* 0x0000001f03097812 */ /* 0x008fe200078ec0ff */
[----:B------:R-:W-:-:S03]  /*dc00*/  IMAD.MOV.U32 R3, RZ, RZ, 0x8000 ;  /* 0x00008000ff037424 */ /* 0x000fc600078e00ff */
[----:B------:R-:W-:Y:S01]  /*dc10*/  ISETP.NE.AND P0, PT, R9, RZ, PT ;  /* 0x000000ff0900720c */ /* 0x000fe20003f05270 */
[----:B------:R3:W-:-:S12]  /*dc20*/  SYNCS.ARRIVE.TRANS64 RZ, [R2+URZ+0x50], R3 ;  /* 0x0000500302ff79a7 */ /* 0x0007d8000800003f */
[----:B---3--:R-:W-:Y:S05]  /*dc30*/  @!P0 BRA `(.L_x_494) ;  /* 0x0000000000048947 */ /* 0x008fea0003800000 */
[----:B------:R-:W-:Y:S01]  /*dc40*/  BPT.TRAP 0x1 ;  /* 0x000000040000795c */ /* 0x000fe20000300000 */
.L_x_494:
[----:B------:R-:W-:Y:S05]  /*dc50*/  BSYNC B2 ;  /* 0x0000000000027941 */ /* 0x000fea0003800000 */
.L_x_493:
[----:B------:R-:W3:Y:S04]  /*dc60*/  LDL R9, [R1+0x4] ;  /* 0x0000040001097983 */ /* 0x000ee80000100800 */
[----:B--2---:R-:W2:Y:S04]  /*dc70*/  LDL R5, [R1+0x18] ;  /* 0x0000180001057983 */ /* 0x004ea80000100800 */
        /* <DEDUP_REMOVED lines=11> */
.L_x_495:
        /* <DEDUP_REMOVED lines=16> */
.L_x_496:
        /* <DEDUP_REMOVED lines=13> */
.L_x_482:
[----:B------:R-:W-:Y:S05]  /*df00*/  BSYNC B1 ;  /* 0x0000000000017941 */ /* 0x000fea0003800000 */
.L_x_481:
[C---:B------:R-:W-:Y:S01]  /*df10*/  ISETP.GT.AND P0, PT, R0.reuse, 0x1, PT ;  /* 0x000000010000780c */ /* 0x040fe20003f04270 */
[----:B------:R-:W-:-:S12]  /*df20*/  VIADD R0, R0, 0xfffffffe ;  /* 0xfffffffe00007836 */ /* 0x000fd80000000000 */
[----:B------:R-:W-:Y:S05]  /*df30*/  @P0 BRA `(.L_x_497) ;  /* 0xffffffe800840947 */ /* 0x000fea000383ffff */
.L_x_446:
[----:B------:R-:W-:Y:S05]  /*df40*/  BSYNC B0 ;  /* 0x0000000000007941 */ /* 0x000fea0003800000 */
.L_x_445:
[----:B------:R-:W0:Y:S01]  /*df50*/  S2R R2, SR_TID.X ;  /* 0x0000000000027919 */ /* 0x000e220000002100 */
[----:B------:R-:W-:Y:S01]  /*df60*/  BSSY B0, `(.L_x_498) ;  /* 0x0000011000007945 */ /* 0x000fe20003800000 */
[----:B0-----:R-:W-:-:S04]  /*df70*/  LOP3.LUT R3, R2, 0x7f, RZ, 0xc0, !PT ;  /* 0x0000007f02037812 */ /* 0x001fc800078ec0ff */
[----:B------:R-:W-:-:S13]  /*df80*/  ISETP.NE.AND P0, PT, R3, RZ, PT ;  /* 0x000000ff0300720c */ /* 0x000fda0003f05270 */
[----:B------:R-:W-:Y:S05]  /*df90*/  @P0 BRA `(.L_x_499) ;  /* 0x0000000000340947 */ /* 0x000fea0003800000 */
[----:B------:R-:W0:Y:S01]  /*dfa0*/  S2R R2, SR_LANEID ;  /* 0x0000000000027919 */ /* 0x000e220000000000 */
[----:B------:R-:W-:Y:S01]  /*dfb0*/  VOTEU.ANY UR4, UPT, PT ;  /* 0x0000000000047886 */ /* 0x000fe200038e0100 */
[----:B------:R-:W1:Y:S01]  /*dfc0*/  LDC.64 R4, c[0x0][0xc60] ;  /* 0x00031800ff047b82 */ /* 0x000e620000000a00 */
[----:B------:R-:W0:Y:S01]  /*dfd0*/  FLO.U32 R0, UR4 ;  /* 0x0000000400007d00 */ /* 0x000e2200080e0000 */
[----:B------:R-:W-:Y:S01]  /*dfe0*/  ULDC.64 UR6, c[0x0][0x208] ;  /* 0x0000820000067ab9 */ /* 0x000fe20000000a00 */
[----:B0-----:R-:W-:-:S06]  /*dff0*/  ISETP.EQ.U32.AND P0, PT, R0, R2, PT ;  /* 0x000000020000720c */ /* 0x001fcc0003f02070 */
[----:B------:R-:W1:Y:S07]  /*e000*/  POPC R2, UR4 ;  /* 0x0000000400027d09 */ /* 0x000e6e0008000000 */
[----:B-1----:R-:W2:Y:S04]  /*e010*/  @P0 ATOMG.E.ADD.STRONG.GPU PT, R2, desc[UR6][R4.64], R2 ;  /* 0x00000002040209a8 */ /* 0x002ea800081ee1c6 */
[----:B--2---:R0:W1:Y:S02]  /*e020*/  SHFL.IDX PT, R2, R2, R0, 0x1f ;  /* 0x00001f0002027589 */ /* 0x00406400000e0000 */
[----:B0-----:R-:W0:Y:S02]  /*e030*/  S2R R0, SR_LTMASK ;  /* 0x0000000000007919 */ /* 0x001e240000003900 */
[----:B0-----:R-:W-:-:S06]  /*e040*/  LOP3.LUT R0, R0, UR4, RZ, 0xc0, !PT ;  /* 0x0000000400007c12 */ /* 0x001fcc000f8ec0ff */
[----:B------:R-:W1:Y:S02]  /*e050*/  POPC R0, R0 ;  /* 0x0000000000007309 */ /* 0x000e640000000000 */
[----:B-1----:R-:W-:-:S07]  /*e060*/  IADD3 R16, R2, UR38, R0 ;  /* 0x0000002602107c10 */ /* 0x002fce000fffe000 */
.L_x_499:
[----:B------:R-:W-:Y:S05]  /*e070*/  BSYNC B0 ;  /* 0x0000000000007941 */ /* 0x000fea0003800000 */
.L_x_498:
[----:B------:R-:W2:Y:S01]  /*e080*/  LDL R0, [R1+0x1c] ;  /* 0x00001c0001007983 */ /* 0x000ea20000100800 */
[----:B------:R-:W-:Y:S01]  /*e090*/  BSSY B0, `(.L_x_500) ;  /* 0x0000040000007945 */ /* 0x000fe20003800000 */
[----:B--2---:R-:W-:-:S13]  /*e0a0*/  LOP3.LUT P0, RZ, R0, 0x1, RZ, 0xc0, !PT ;  /* 0x0000000100ff7812 */ /* 0x004fda000780c0ff */
[----:B------:R-:W-:Y:S05]  /*e0b0*/  @!P0 BRA `(.L_x_501) ;  /* 0x0000000000f48947 */ /* 0x000fea0003800000 */
[----:B------:R-:W2:Y:S04]  /*e0c0*/  LDL R4, [R1+0x4] ;  /* 0x0000040001047983 */ /* 0x000ea80000100800 */
[----:B------:R-:W2:Y:S04]  /*e0d0*/  LDL R0, [R1+0x8] ;  /* 0x0000080001007983 */ /* 0x000ea80000100800 */
[----:B------:R-:W3:Y:S01]  /*e0e0*/  LDL R2, [R1+0x10] ;  /* 0x0000100001027983 */ /* 0x000ee20000100800 */
[----:B------:R-:W-:Y:S01]  /*e0f0*/  BSSY B1, `(.L_x_502) ;  /* 0x0000006000017945 */ /* 0x000fe20003800000 */
[----:B------:R-:W-:Y:S01]  /*e100*/  ISETP.NE.AND P1, PT, R3, RZ, PT ;  /* 0x000000ff0300720c */ /* 0x000fe20003f25270 */
[----:B--2---:R-:W-:Y:S01]  /*e110*/  IMAD R0, R0, 0x8, R4 ;  /* 0x0000000800007824 */ /* 0x004fe200078e0204 */
[----:B---3--:R-:W-:-:S04]  /*e120*/  SHF.L.U32 R2, R2, 0x1f, RZ ;  /* 0x0000001f02027819 */ /* 0x008fc800000006ff */
[----:B------:R-:W0:Y:S02]  /*e130*/  SYNCS.PHASECHK.TRANS64.TRYWAIT P0, [R0+URZ+0x34860], R2 ;  /* 0x03486002000075a7 */ /* 0x000e24000800017f */
[----:B0-----:R-:W-:Y:S05]  /*e140*/  @!P0 BRA `(.L_x_503) ;  /* 0x0000002000e88947 */ /* 0x001fea0003800000 */
.L_x_566:
[----:B------:R-:W-:Y:S05]  /*e150*/  BSYNC B1 ;  /* 0x0000000000017941 */ /* 0x000fea0003800000 */
.L_x_502:
[----:B------:R-:W-:Y:S04]  /*e160*/  BSSY B1, `(.L_x_504) ;  /* 0x0000009000017945 */ /* 0x000fe80003800000 */
[----:B------:R-:W-:Y:S05]  /*e170*/  @P1 BRA `(.L_x_505) ;  /* 0x00000000001c1947 */ /* 0x000fea0003800000 */
[----:B------:R-:W2:Y:S01]  /*e180*/  S2R R3, SR_TID.X ;  /* 0x0000000000037919 */ /* 0x000ea20000002100 */
[----:B0-----:R-:W-:-:S04]  /*e190*/  IMAD.MOV.U32 R2, RZ, RZ, 0x8000 ;  /* 0x00008000ff027424 */ /* 0x001fc800078e00ff */
[----:B------:R3:W-:Y:S01]  /*e1a0*/  SYNCS.ARRIVE.TRANS64 RZ, [R0+URZ+0x34850], R2 ;  /* 0x0348500200ff79a7 */ /* 0x0007e2000800003f */
[----:B--2---:R-:W-:-:S04]  /*e1b0*/  LOP3.LUT R3, R3, 0x1f, RZ, 0xc0, !PT ;  /* 0x0000001f03037812 */ /* 0x004fc800078ec0ff */
[----:B------:R-:W-:-:S13]  /*e1c0*/  ISETP.NE.AND P0, PT, R3, RZ, PT ;  /* 0x000000ff0300720c */ /* 0x000fda0003f05270 */
[----:B---3--:R-:W-:Y:S05]  /*e1d0*/  @!P0 BRA `(.L_x_505) ;  /* 0x0000000000048947 */ /* 0x008fea0003800000 */
[----:B------:R-:W-:Y:S01]  /*e1e0*/  BPT.TRAP 0x1 ;  /* 0x000000040000795c */ /* 0x000fe20000300000 */
.L_x_505:
[----:B------:R-:W-:Y:S05]  /*e1f0*/  BSYNC B1 ;  /* 0x0000000000017941 */ /* 0x000fea0003800000 */
.L_x_504:
[----:B------:R-:W2:Y:S04]  /*e200*/  LDL.LU R5, [R1+0x18] ;  /* 0x0000180001057983 */ /* 0x000ea80000300800 */
[----:B------:R-:W3:Y:S04]  /*e210*/  LDL R4, [R1+0x4] ;  /* 0x0000040001047983 */ /* 0x000ee80000100800 */
[----:B0-----:R-:W3:Y:S04]  /*e220*/  LDL R2, [R1+0x8] ;  /* 0x0000080001027983 */ /* 0x001ee80000100800 */
[----:B------:R-:W2:Y:S01]  /*e230*/  LDL R3, [R1+0x14] ;  /* 0x0000140001037983 */ /* 0x000ea20000100800 */
[----:B------:R-:W-:Y:S01]  /*e240*/  UIADD3 UR4, UP0, UR36, 0x470, URZ ;  /* 0x0000047024047890 */ /* 0x000fe2000ff1e03f */
[----:B------:R-:W-:Y:S01]  /*e250*/  PLOP3.LUT P0, PT, PT, PT, PT, 0x80, 0x0 ;  /* 0x000000000000781c */ /* 0x000fe20003f0f070 */
[----:B------:R-:W-:Y:S01]  /*e260*/  VIADD R0, R0, 0x34850 ;  /* 0x0003485000007836 */ /* 0x000fe20000000000 */
[----:B------:R-:W-:Y:S01]  /*e270*/  UMOV UR6, 0x0 ;  /* 0x0000000000067882 */ /* 0x000fe20000000000 */
[----:B------:R-:W-:Y:S01]  /*e280*/  UIADD3.X UR5, URZ, UR37, URZ, UP0, !UPT ;  /* 0x000000253f057290 */ /* 0x000fe200087fe43f */
[----:B------:R-:W-:Y:S01]  /*e290*/  UMOV UR7, 0x14f00000 ;  /* 0x14f0000000077882 */ /* 0x000fe20000000000 */
[----:B------:R-:W-:Y:S01]  /*e2a0*/  UMOV UR10, URZ ;  /* 0x0000003f000a7c82 */ /* 0x000fe20008000000 */
[----:B---3--:R-:W-:-:S02]  /*e2b0*/  IMAD R2, R2, 0x8000, R4 ;  /* 0x0000800002027824 */ /* 0x008fc400078e0204 */
[----:B--2---:R-:W-:Y:S02]  /*e2c0*/  IMAD R3, R3, 0x80, R5 ;  /* 0x0000008003037824 */ /* 0x004fe400078e0205 */
[----:B------:R-:W-:-:S07]  /*e2d0*/  VIADD R4, R2, 0x400 ;  /* 0x0000040002047836 */ /* 0x000fce0000000000 */
.L_x_506:
        /* <DEDUP_REMOVED lines=11> */
[----:B------:R-:W-:Y:S01]  /*e390*/  PLOP3.LUT P0, PT, PT, PT, PT, 0x80, 0x0 ;  /* 0x000000000000781c */ /* 0x000fe20003f0f070 */
[----:B------:R-:W-:Y:S01]  /*e3a0*/  VIADD R2, R2, 0x4400 ;  /* 0x0000440002027836 */ /* 0x000fe20000000000 */
[----:B------:R-:W-:Y:S01]  /*e3b0*/  UMOV UR6, 0x0 ;  /* 0x0000000000067882 */ /* 0x000fe20000000000 */
[----:B------:R-:W-:Y:S01]  /*e3c0*/  UMOV UR7, 0x14f00000 ;  /* 0x14f0000000077882 */ /* 0x000fe20000000000 */
[----:B------:R-:W-:-:S09]  /*e3d0*/  UMOV UR10, 0x40 ;  /* 0x00000040000a7882 */ /* 0x000fd20000000000 */
.L_x_507:
        /* <DEDUP_REMOVED lines=11> */
.L_x_501:
[----:B------:R-:W-:Y:S05]  /*e490*/  BSYNC B0 ;  /* 0x0000000000007941 */ /* 0x000fea0003800000 */
.L_x_500:
[----:B------:R-:W2:Y:S04]  /*e4a0*/  LDL.LU R5, [R1+0x8] ;  /* 0x0000080001057983 */ /* 0x000ea80000300800 */
[----:B------:R-:W3:Y:S01]  /*e4b0*/  LDL.LU R4, [R1+0x10] ;  /* 0x0000100001047983 */ /* 0x000ee20000300800 */
[----:B--2---:R-:W-:-:S05]  /*e4c0*/  VIADD R0, R5, 0x1 ;  /* 0x0000000105007836 */ /* 0x004fca0000000000 */
[----:B------:R-:W-:-:S04]  /*e4d0*/  ISETP.NE.AND P0, PT, R0, 0x2, PT ;  /* 0x000000020000780c */ /* 0x000fc80003f05270 */
[----:B------:R-:W-:Y:S02]  /*e4e0*/  SEL R2, RZ, 0x1, P0 ;  /* 0x00000001ff027807 */ /* 0x000fe40000000000 */
[----:B------:R-:W-:Y:S02]  /*e4f0*/  SEL R0, R0, RZ, P0 ;  /* 0x000000ff00007207 */ /* 0x000fe40000000000 */
[----:B---3--:R-:W-:-:S03]  /*e500*/  LOP3.LUT R4, R4, R2, RZ, 0x3c, !PT ;  /* 0x0000000204047212 */ /* 0x008fc600078e3cff */
[----:B------:R0:W-:Y:S04]  /*e510*/  STL [R1+0x8], R0 ;  /* 0x0000080001007387 */ /* 0x0001e80000100800 */
[----:B------:R0:W-:Y:S02]  /*e520*/  STL [R1+0x10], R4 ;  /* 0x0000100401007387 */ /* 0x0001e40000100800 */
.L_x_425:
[----:B------:R-:W-:Y:S05]  /*e530*/  BSYNC B7 ;  /* 0x0000000000077941 */ /* 0x000fea0003800000 */
.L_x_423:
[----:B0-----:R-:W2:Y:S02]  /*e540*/  LDL R0, [R1+0x1c] ;  /* 0x00001c0001007983 */ /* 0x001ea40000100800 */
[----:B--2---:R-:W-:-:S13]  /*e550*/  LOP3.LUT P0, RZ, R0, 0x2, RZ, 0xc0, !PT ;  /* 0x0000000200ff7812 */ /* 0x004fda000780c0ff */
[----:B------:R-:W-:Y:S05]  /*e560*/  @!P0 BRA `(.L_x_508) ;  /* 0x0000000000288947 */ /* 0x000fea0003800000 */
[----:B------:R-:W-:Y:S05]  /*e570*/  WARPSYNC.ALL ;  /* 0x0000000000007948 */ /* 0x000fea0003800000 */
[----:B------:R-:W0:Y:S08]  /*e580*/  S2UR UR5, SR_CgaCtaId ;  /* 0x00000000000579c3 */ /* 0x000e300000008800 */
[----:B------:R-:W-:Y:S06]  /*e590*/  BAR.SYNC.DEFER_BLOCKING 0x5, 0x180 ;  /* 0x0146000000007b1d */ /* 0x000fec0000010000 */
[----:B------:R-:W-:-:S02]  /*e5a0*/  UMOV UR4, 0x400 ;  /* 0x0000040000047882 */ /* 0x000fc40000000000 */
[----:B0-----:R-:W-:-:S06]  /*e5b0*/  ULEA UR4, UR5, UR4, 0x18 ;  /* 0x0000000405047291 */ /* 0x001fcc000f8ec03f */
[----:B------:R-:W-:-:S05]  /*e5c0*/  IMAD.U32 R0, RZ, RZ, UR4 ;  /* 0x00000004ff007e24 */ /* 0x000fca000f8e00ff */
[----:B------:R0:W2:Y:S04]  /*e5d0*/  LDS.128 R16, [R0+0x348d0] ;  /* 0x0348d00000107984 */ /* 0x0000a80000000c00 */
[----:B------:R0:W-:Y:S01]  /*e5e0*/  STL [R1+0x4], R0 ;  /* 0x0000040001007387 */ /* 0x0001e20000100800 */
[----:B------:R-:W-:Y:S06]  /*e5f0*/  BAR.ARV 0x4, 0x180 ;  /* 0x0106000000007b1d */ /* 0x000fec0000002000 */
[----:B------:R-:W-:Y:S05]  /*e600*/  BRA `(.L_x_509) ;  /* 0x0000000800507947 */ /* 0x000fea0003800000 */
.L_x_508:
[----:B------:R-:W1:Y:S01]  /*e610*/  S2R R0, SR_TID.X ;  /* 0x0000000000007919 */ /* 0x000e620000002100 */
[----:B------:R-:W-:Y:S01]  /*e620*/  UMOV UR4, 0xffffffff ;  /* 0xffffffff00047882 */ /* 0x000fe20000000000 */
[----:B-1--4-:R-:W-:-:S04]  /*e630*/  LOP3.LUT R7, R0, 0x1f, RZ, 0xc0, !PT ;  /* 0x0000001f00077812 */ /* 0x012fc800078ec0ff */
[----:B------:R-:W-:Y:S01]  /*e640*/  ISETP.NE.AND P0, PT, R7, 0x1f, PT ;  /* 0x0000001f0700780c */ /* 0x000fe20003f05270 */
[----:B------:R-:W-:-:S12]  /*e650*/  BRA.DIV UR4, `(.L_x_510) ;  /* 0x0000001e04b87947 */ /* 0x000fd8000b800000 */
[----:B------:R-:W-:Y:S01]  /*e660*/  IMAD.IADD R5, R19, 0x1, R7 ;  /* 0x0000000113057824 */ /* 0x000fe200078e0207 */
[----:B------:R-:W-:Y:S01]  /*e670*/  ULDC UR4, c[0x0][0xc3c] ;  /* 0x00030f0000047ab9 */ /* 0x000fe20000000800 */
[----:B------:R-:W-:-:S03]  /*e680*/  ULDC.64 UR6, c[0x0][0x208] ;  /* 0x0000820000067ab9 */ /* 0x000fc60000000a00 */
[----:B------:R-:W-:-:S13]  /*e690*/  ISETP.GE.OR P1, PT, R5, UR4, !P0 ;  /* 0x0000000405007c0c */ /* 0x000fda000c726670 */
[----:B------:R-:W0:Y:S02]  /*e6a0*/  @!P1 LDC.64 R2, c[0x0][0xc80] ;  /* 0x00032000ff029b82 */ /* 0x000e240000000a00 */
[----:B0-----:R-:W-:-:S06]  /*e6b0*/  @!P1 IMAD.WIDE R2, R5, 0x4, R2 ;  /* 0x0000000405029825 */ /* 0x001fcc00078e0202 */
[----:B------:R0:W2:Y:S01]  /*e6c0*/  @!P1 LDG.E R3, desc[UR6][R2.64] ;  /* 0x0000000602039981 */ /* 0x0000a2000c1e1900 */
[C---:B------:R-:W-:Y:S02]  /*e6d0*/  ISETP.GE.U32.AND P2, PT, R7.reuse, 0x2, PT ;  /* 0x000000020700780c */ /* 0x040fe40003f46070 */
[C---:B------:R-:W-:Y:S01]  /*e6e0*/  ISETP.GE.U32.AND P3, PT, R7.reuse, 0x4, PT ;  /* 0x000000040700780c */ /* 0x040fe20003f66070 */
[----:B------:R-:W-:Y:S01]  /*e6f0*/  SHFL.IDX PT, R4, R16, 0x1, 0x1f ;  /* 0x00201f0010047f89 */ /* 0x000fe200000e0000 */
[C---:B------:R-:W-:Y:S02]  /*e700*/  ISETP.GE.U32.AND P4, PT, R7.reuse, 0x8, PT ;  /* 0x000000080700780c */ /* 0x040fe40003f86070 */
[C---:B------:R-:W-:Y:S01]  /*e710*/  ISETP.GE.U32.AND P5, PT, R7.reuse, 0x10, PT ;  /* 0x000000100700780c */ /* 0x040fe20003fa6070 */
[----:B0-----:R-:W-:Y:S02]  /*e720*/  IMAD.MOV.U32 R2, RZ, RZ, RZ ;  /* 0x000000ffff027224 */ /* 0x001fe400078e00ff */
[----:B--2---:R-:W-:Y:S01]  /*e730*/  @!P1 IMAD.MOV.U32 R2, RZ, RZ, R3 ;  /* 0x000000ffff029224 */ /* 0x004fe200078e0003 */
[----:B------:R-:W-:-:S04]  /*e740*/  ISETP.NE.AND P1, PT, R7, RZ, PT ;  /* 0x000000ff0700720c */ /* 0x000fc80003f25270 */
        /* <DEDUP_REMOVED lines=14> */
[----:B------:R-:W-:Y:S02]  /*e830*/  IMAD.IADD R3, R3, 0x1, R0 ;  /* 0x0000000103037824 */ /* 0x000fe400078e0200 */
[----:B------:R0:W1:Y:S04]  /*e840*/  SHFL.IDX PT, R0, R16, RZ, 0x1f ;  /* 0x00001fff10007589 */ /* 0x00006800000e0000 */
[----:B------:R0:W2:Y:S02]  /*e850*/  SHFL.IDX PT, R6, R3, 0x1f, 0x1f ;  /* 0x03e01f0003067f89 */ /* 0x0000a400000e0000 */
.L_x_576:
[----:B------:R-:W-:Y:S02]  /*e860*/  ULDC UR4, c[0x0][0xc38] ;  /* 0x00030e0000047ab9 */ /* 0x000fe40000000800 */
[----:B0-----:R-:W-:-:S04]  /*e870*/  IMAD.U32 R16, RZ, RZ, UR4 ;  /* 0x00000004ff107e24 */ /* 0x001fc8000f8e00ff */
[----:B--2---:R-:W-:-:S04]  /*e880*/  IMAD R6, R6, R16, RZ ;  /* 0x0000001006067224 */ /* 0x004fc800078e02ff */
[----:B------:R-:W-:-:S05]  /*e890*/  IMAD.IADD R4, R4, 0x1, R6 ;  /* 0x0000000104047824 */ /* 0x000fca00078e0206 */
[----:B-1----:R-:W-:-:S13]  /*e8a0*/  ISETP.GT.AND P6, PT, R4, R0, PT ;  /* 0x000000000400720c */ /* 0x002fda0003fc4270 */
[----:B------:R-:W-:Y:S05]  /*e8b0*/  @P6 BRA `(.L_x_511) ;  /* 0x0000000000a06947 */ /* 0x000fea0003800000 */
.L_x_516:
[----:B0-----:R-:W0:Y:S01]  /*e8c0*/  LDC R2, c[0x0][0xc3c] ;  /* 0x00030f00ff027b82 */ /* 0x001e220000000800 */
[----:B------:R-:W-:-:S05]  /*e8d0*/  VIADD R19, R19, 0x1f ;  /* 0x0000001f13137836 */ /* 0x000fca0000000000 */
[----:B0-----:R-:W-:-:S13]  /*e8e0*/  ISETP.GE.AND P6, PT, R19, R2, PT ;  /* 0x000000021300720c */ /* 0x001fda0003fc6270 */
[----:B------:R-:W-:Y:S05]  /*e8f0*/  @P6 BRA `(.L_x_512) ;  /* 0x0000000400486947 */ /* 0x000fea0003800000 */
[----:B------:R-:W0:Y:S01]  /*e900*/  S2R R3, SR_TID.X ;  /* 0x0000000000037919 */ /* 0x000e220000002100 */
[----:B------:R-:W-:Y:S01]  /*e910*/  BSSY B0, `(.L_x_513) ;  /* 0x000000a000007945 */ /* 0x000fe20003800000 */
[----:B0-----:R-:W-:-:S05]  /*e920*/  LOP3.LUT R3, R3, 0x1f, RZ, 0xc0, !PT ;  /* 0x0000001f03037812 */ /* 0x001fca00078ec0ff */
[----:B------:R-:W-:-:S05]  /*e930*/  IMAD.IADD R5, R19, 0x1, R3 ;  /* 0x0000000113057824 */ /* 0x000fca00078e0203 */
[----:B------:R-:W-:Y:S01]  /*e940*/  ISETP.GE.OR P6, PT, R5, R2, !P0 ;  /* 0x000000020500720c */ /* 0x000fe200047c6670 */
[----:B------:R-:W-:-:S12]  /*e950*/  IMAD.MOV.U32 R2, RZ, RZ, RZ ;  /* 0x000000ffff027224 */ /* 0x000fd800078e00ff */
[----:B------:R-:W-:Y:S05]  /*e960*/  @P6 BRA `(.L_x_514) ;  /* 0x0000000000106947 */ /* 0x000fea0003800000 */
[----:B------:R-:W0:Y:S01]  /*e970*/  LDC.64 R2, c[0x0][0xc80] ;  /* 0x00032000ff027b82 */ /* 0x000e220000000a00 */
[----:B------:R-:W-:Y:S01]  /*e980*/  ULDC.64 UR4, c[0x0][0x208] ;  /* 0x0000820000047ab9 */ /* 0x000fe20000000a00 */
[----:B0-----:R-:W-:-:S06]  /*e990*/  IMAD.WIDE R2, R5, 0x4, R2 ;  /* 0x0000000405027825 */ /* 0x001fcc00078e0202 */
[----:B------:R0:W5:Y:S02]  /*e9a0*/  LDG.E R2, desc[UR4][R2.64] ;  /* 0x0000000402027981 */ /* 0x000164000c1e1900 */
.L_x_514:
[----:B------:R-:W-:Y:S05]  /*e9b0*/  BSYNC B0 ;  /* 0x0000000000007941 */ /* 0x000fea0003800000 */
.L_x_513:
[----:B------:R-:W-:-:S03]  /*e9c0*/  UMOV UR4, 0xffffffff ;  /* 0xffffffff00047882 */ /* 0x000fc60000000000 */
[----:B------:R-:W-:Y:S05]  /*e9d0*/  BRA.DIV UR4, `(.L_x_515) ;  /* 0x0000002204187947 */ /* 0x000fea000b800000 */
[----:B-----5:R-:W0:Y:S02]  /*e9e0*/  SHFL.UP PT, R14, R2, 0x1, RZ ;  /* 0x04200000020e7989 */ /* 0x020e2400000e00ff */
        /* <DEDUP_REMOVED lines=14> */
[----:B------:R0:W1:Y:S02]  /*ead0*/  SHFL.IDX PT, R6, R3, 0x1f, 0x1f ;  /* 0x03e01f0003067f89 */ /* 0x00006400000e0000 */
.L_x_584:
[----:B------:R-:W-:Y:S02]  /*eae0*/  ULDC UR4, c[0x0][0xc38] ;  /* 0x00030e0000047ab9 */ /* 0x000fe40000000800 */
[----:B------:R-:W-:-:S04]  /*eaf0*/  IMAD.U32 R16, RZ, RZ, UR4 ;  /* 0x00000004ff107e24 */ /* 0x000fc8000f8e00ff */
[----:B-1----:R-:W-:-:S04]  /*eb00*/  IMAD R6, R6, R16, RZ ;  /* 0x0000001006067224 */ /* 0x002fc800078e02ff */
[----:B------:R-:W-:-:S05]  /*eb10*/  IMAD.IADD R4, R6, 0x1, R4 ;  /* 0x0000000106047824 */ /* 0x000fca00078e0204 */
[----:B------:R-:W-:-:S13]  /*eb20*/  ISETP.GT.AND P6, PT, R4, R0, PT ;  /* 0x000000000400720c */ /* 0x000fda0003fc4270 */
[----:B------:R-:W-:Y:S05]  /*eb30*/  @!P6 BRA `(.L_x_516) ;  /* 0xfffffffc0060e947 */ /* 0x000fea000383ffff */
.L_x_511:
[----:B------:R-:W-:Y:S01]  /*eb40*/  IMAD.IADD R6, R4, 0x1, -R6 ;  /* 0x0000000104067824 */ /* 0x000fe200078e0a06 */
[----:B------:R-:W-:-:S03]  /*eb50*/  UMOV UR4, 0xffffffff ;  /* 0xffffffff00047882 */ /* 0x000fc60000000000 */
[----:B------:R-:W-:-:S05]  /*eb60*/  IMAD R4, R3, R16, R6 ;  /* 0x0000001003047224 */ /* 0x000fca00078e0206 */
[----:B------:R-:W-:Y:S01]  /*eb70*/  ISETP.GT.AND P6, PT, R4, R0, PT ;  /* 0x000000000400720c */ /* 0x000fe20003fc4270 */
[----:B------:R-:W-:-:S12]  /*eb80*/  BRA.DIV UR4, `(.L_x_517) ;  /* 0x0000002204807947 */ /* 0x000fd8000b800000 */
[----:B------:R-:W-:-:S04]  /*eb90*/  VOTE.ANY R5, PT, !P6 ;  /* 0x0000000000057806 */ /* 0x000fc800070e0100 */
[----:B------:R-:W1:Y:S02]  /*eba0*/  POPC R4, R5 ;  /* 0x0000000500047309 */ /* 0x000e640000000000 */
[----:B-1----:R1:W2:Y:S02]  /*ebb0*/  SHFL.IDX PT, R17, R2, R4, 0x1f ;  /* 0x00001f0402117589 */ /* 0x0022a400000e0000 */
.L_x_588:
[----:B------:R-:W-:Y:S01]  /*ebc0*/  ISETP.NE.AND P0, PT, R5, RZ, PT ;  /* 0x000000ff0500720c */ /* 0x000fe20003f05270 */
[----:B-1----:R-:W-:-:S12]  /*ebd0*/  IMAD.MOV.U32 R2, RZ, RZ, RZ ;  /* 0x000000ffff027224 */ /* 0x002fd800078e00ff */
[----:B------:R-:W-:Y:S05]  /*ebe0*/  @!P0 BRA `(.L_x_518) ;  /* 0x0000000000108947 */ /* 0x000fea0003800000 */
[----:B------:R-:W-:Y:S01]  /*ebf0*/  UMOV UR4, 0xffffffff ;  /* 0xffffffff00047882 */ /* 0x000fe20000000000 */
[----:B------:R-:W-:Y:S02]  /*ec00*/  VIADD R12, R4, 0xffffffff ;  /* 0xffffffff040c7836 */ /* 0x000fe40000000000 */
[----:B------:R-:W-:Y:S05]  /*ec10*/  BRA.DIV UR4, `(.L_x_519) ;  /* 0x0000002204a47947 */ /* 0x000fea000b800000 */
[----:B------:R1:W3:Y:S02]  /*ec20*/  SHFL.IDX PT, R2, R3, R12, 0x1f ;  /* 0x00001f0c03027589 */ /* 0x0002e400000e0000 */
.L_x_518:
[----:B--2---:R-:W-:Y:S01]  /*ec30*/  IABS R5, R17 ;  /* 0x0000001100057213 */ /* 0x004fe20000000000 */
[----:B---3--:R-:W-:Y:S02]  /*ec40*/  IMAD R16, R2, R16, R6 ;  /* 0x0000001002107224 */ /* 0x008fe400078e0206 */
[----:B------:R-:W-:Y:S01]  /*ec50*/  IMAD.IADD R19, R4, 0x1, R19 ;  /* 0x0000000104137824 */ /* 0x000fe200078e0213 */
[----:B------:R-:W2:Y:S01]  /*ec60*/  I2F.RP R2, R5 ;  /* 0x0000000500027306 */ /* 0x000ea20000209400 */
[----:B------:R-:W-:-:S07]  /*ec70*/  IMAD.IADD R0, R0, 0x1, -R16 ;  /* 0x0000000100007824 */ /* 0x000fce00078e0a10 */
[----:B--2---:R-:W2:Y:S02]  /*ec80*/  MUFU.RCP R2, R2 ;  /* 0x0000000200027308 */ /* 0x004ea40000001000 */
[----:B--2---:R-:W-:-:S06]  /*ec90*/  VIADD R2, R2, 0xffffffe ;  /* 0x0ffffffe02027836 */ /* 0x004fcc0000000000 */
[----:B01----:R-:W0:Y:S02]  /*eca0*/  F2I.FTZ.U32.TRUNC.NTZ R3, R2 ;  /* 0x0000000200037305 */ /* 0x003e24000021f000 */
[----:B0-----:R-:W-:-:S04]  /*ecb0*/  IMAD.MOV R2, RZ, RZ, -R3 ;  /* 0x000000ffff027224 */ /* 0x001fc800078e0a03 */
[----:B------:R-:W-:Y:S02]  /*ecc0*/  IMAD R6, R2, R5, RZ ;  /* 0x0000000502067224 */ /* 0x000fe400078e02ff */
[----:B------:R-:W-:-:S04]  /*ecd0*/  IMAD.MOV.U32 R2, RZ, RZ, RZ ;  /* 0x000000ffff027224 */ /* 0x000fc800078e00ff */
[----:B------:R-:W-:Y:S01]  /*ece0*/  IMAD.HI.U32 R2, R3, R6, R2 ;  /* 0x0000000603027227 */ /* 0x000fe200078e0002 */
[----:B------:R-:W-:Y:S02]  /*ecf0*/  IABS R6, R17 ;  /* 0x0000001100067213 */ /* 0x000fe40000000000 */
[----:B------:R-:W-:-:S03]  /*ed00*/  IABS R3, R0 ;  /* 0x0000000000037213 */ /* 0x000fc60000000000 */
[----:B------:R-:W-:Y:S02]  /*ed10*/  IMAD.MOV R6, RZ, RZ, -R6 ;  /* 0x000000ffff067224 */ /* 0x000fe400078e0a06 */
        /* <DEDUP_REMOVED lines=16> */
.L_x_512:
[----:B------:R-:W-:Y:S01]  /*ee20*/  UMOV UR4, URZ ;  /* 0x0000003f00047c82 */ /* 0x000fe20008000000 */
[----:B------:R-:W-:Y:S01]  /*ee30*/  UMOV UR5, URZ ;  /* 0x0000003f00057c82 */ /* 0x000fe20008000000 */
[----:B------:R-:W-:Y:S01]  /*ee40*/  ULDC UR6, c[0x0][0xc3c] ;  /* 0x00030f0000067ab9 */ /* 0x000fe20000000800 */
[----:B------:R-:W-:Y:S02]  /*ee50*/  IMAD.MOV.U32 R16, RZ, RZ, R0 ;  /* 0x000000ffff107224 */ /* 0x000fe400078e0000 */
[----:B------:R-:W-:Y:S02]  /*ee60*/  IMAD.U32 R17, RZ, RZ, UR4 ;  /* 0x00000004ff117e24 */ /* 0x000fe4000f8e00ff */
[----:B------:R-:W-:Y:S02]  /*ee70*/  IMAD.U32 R18, RZ, RZ, UR5 ;  /* 0x00000005ff127e24 */ /* 0x000fe4000f8e00ff */
[----:B------:R-:W-:-:S07]  /*ee80*/  IMAD.U32 R19, RZ, RZ, UR6 ;  /* 0x00000006ff137e24 */ /* 0x000fce000f8e00ff */
.L_x_520:
[----:B------:R3:W2:Y:S01]  /*ee90*/  LDL R3, [R1+0x4] ;  /* 0x0000040001037983 */ /* 0x0006a20000100800 */
[----:B------:R-:W0:Y:S01]  /*eea0*/  S2R R0, SR_TID.X ;  /* 0x0000000000007919 */ /* 0x000e220000002100 */
[----:B------:R-:W-:Y:S05]  /*eeb0*/  WARPSYNC.ALL ;  /* 0x0000000000007948 */ /* 0x000fea0003800000 */
[----:B0-----:R-:W-:Y:S01]  /*eec0*/  LOP3.LUT R0, R0, 0x1f, RZ, 0xc0, !PT ;  /* 0x0000001f00007812 */ /* 0x001fe200078ec0ff */
[----:B------:R-:W-:Y:S03]  /*eed0*/  BAR.SYNC.DEFER_BLOCKING 0x4, 0x180 ;  /* 0x0106000000007b1d */ /* 0x000fe60000010000 */
[----:B------:R-:W-:-:S13]  /*eee0*/  ISETP.NE.AND P0, PT, R0, RZ, PT ;  /* 0x000000ff0000720c */ /* 0x000fda0003f05270 */
[----:B------:R-:W2:Y:S01]  /*eef0*/  @!P0 S2R R0, SR_CgaCtaId ;  /* 0x0000000000008919 */ /* 0x000ea20000008800 */
[----:B------:R-:W-:-:S04]  /*ef00*/  @!P0 MOV R2, 0x400 ;  /* 0x0000040000028802 */ /* 0x000fc80000000f00 */
[----:B--2---:R-:W-:-:S05]  /*ef10*/  @!P0 LEA R3, R0, R2, 0x18 ;  /* 0x0000000200038211 */ /* 0x004fca00078ec0ff */
[----:B------:R3:W-:Y:S04]  /*ef20*/  @!P0 STS.128 [R3+0x348d0], R16 ;  /* 0x0348d01003008388 */ /* 0x0007e80000000c00 */
[----:B------:R3:W-:Y:S01]  /*ef30*/  @!P0 STL [R1+0x4], R3 ;  /* 0x0000040301008387 */ /* 0x0007e20000100800 */
[----:B------:R-:W-:Y:S06]  /*ef40*/  BAR.ARV 0x5, 0x180 ;  /* 0x0146000000007b1d */ /* 0x000fec0000002000 */
.L_x_509:
[----:B------:R-:W-:Y:S02]  /*ef50*/  ULDC UR4, c[0x0][0xc3c] ;  /* 0x00030f0000047ab9 */ /* 0x000fe40000000800 */
[----:B--2---:R-:W-:-:S13]  /*ef60*/  ISETP.GE.AND P0, PT, R19, UR4, PT ;  /* 0x0000000413007c0c */ /* 0x004fda000bf06270 */
[----:B------:R-:W-:Y:S05]  /*ef70*/  @!P0 BRA `(.L_x_521) ;  /* 0xffffffac003c8947 */ /* 0x000fea000383ffff */
[----:B------:R-:W-:Y:S05]  /*ef80*/  BSYNC B8 ;  /* 0x0000000000087941 */ /* 0x000fea0003800000 */
.L_x_419:
[----:B0-----:R-:W2:Y:S01]  /*ef90*/  LDL.LU R0, [R1+0x50] ;  /* 0x0000500001007983 */ /* 0x001ea20000300800 */
[----:B------:R-:W-:Y:S01]  /*efa0*/  BSSY B0, `(.L_x_522) ;  /* 0x000000b000007945 */ /* 0x000fe20003800000 */
[----:B------:R-:W0:Y:S01]  /*efb0*/  S2R R5, SR_CgaCtaId ;  /* 0x0000000000057919 */ /* 0x000e220000008800 */
[----:B--2---:R-:W-:-:S05]  /*efc0*/  VIADD R0, R0, 0x1 ;  /* 0x0000000100007836 */ /* 0x004fca0000000000 */
[----:B------:R-:W-:-:S04]  /*efd0*/  LEA.HI R2, R0, R0, RZ, 0x1 ;  /* 0x0000000000027211 */ /* 0x000fc800078f08ff */
[----:B---3--:R-:W-:-:S05]  /*efe0*/  LOP3.LUT R3, R2, 0xfffffffe, RZ, 0xc0, !PT ;  /* 0xfffffffe02037812 */ /* 0x008fca00078ec0ff */
[----:B------:R-:W-:Y:S01]  /*eff0*/  IMAD.IADD R3, R0, 0x1, -R3 ;  /* 0x0000000100037824 */ /* 0x000fe200078e0a03 */
[----:B------:R-:W-:-:S04]  /*f000*/  MOV R0, 0x400 ;  /* 0x0000040000007802 */ /* 0x000fc80000000f00 */
[----:B0-----:R-:W-:Y:S02]  /*f010*/  LEA R0, R5, R0, 0x18 ;  /* 0x0000000005007211 */ /* 0x001fe400078ec0ff */
[----:B------:R-:W-:-:S04]  /*f020*/  SHF.L.U32 R3, R3, 0x1f, RZ ;  /* 0x0000001f03037819 */ /* 0x000fc800000006ff */
[----:B------:R-:W0:Y:S02]  /*f030*/  SYNCS.PHASECHK.TRANS64.TRYWAIT P0, [R0+URZ+0x34820], R3 ;  /* 0x03482003000075a7 */ /* 0x000e24000800017f */
[----:B0-----:R-:W-:Y:S05]  /*f040*/  @!P0 BRA `(.L_x_523) ;  /* 0x0000001c00c08947 */ /* 0x001fea0003800000 */
.L_x_591:
[----:B------:R-:W-:Y:S05]  /*f050*/  BSYNC B0 ;  /* 0x0000000000007941 */ /* 0x000fea0003800000 */
.L_x_522:
[----:B------:R-:W-:-:S03]  /*f060*/  UMOV UR4, 0xffffffff ;  /* 0xffffffff00047882 */ /* 0x000fc60000000000 */
[----:B------:R-:W-:Y:S05]  /*f070*/  BRA.DIV UR4, `(.L_x_524) ;  /* 0x0000001e04c87947 */ /* 0x000fea000b800000 */
[----:B------:R-:W2:Y:S02]  /*f080*/  S2R R2, SR_TID.X ;  /* 0x0000000000027919 */ /* 0x000ea40000002100 */
[----:B--2---:R-:W-:-:S04]  /*f090*/  SHF.R.U32.HI R2, RZ, 0x5, R2 ;  /* 0x00000005ff027819 */ /* 0x004fc80000011602 */
[----:B------:R-:W-:-:S05]  /*f0a0*/  LOP3.LUT R2, R2, 0x3, RZ, 0xc0, !PT ;  /* 0x0000000302027812 */ /* 0x000fca00078ec0ff */
[----:B------:R2:W3:Y:S02]  /*f0b0*/  SHFL.IDX PT, R14, R2, RZ, 0x1f ;  /* 0x00001fff020e7589 */ /* 0x0004e400000e0000 */
.L_x_594:
[----:B---3--:R-:W-:Y:S01]  /*f0c0*/  ISETP.NE.AND P0, PT, R14, RZ, PT ;  /* 0x000000ff0e00720c */ /* 0x008fe20003f05270 */
[----:B------:R-:W-:-:S12]  /*f0d0*/  BSSY B0, `(.L_x_525) ;  /* 0x0000029000007945 */ /* 0x000fd80003800000 */
[----:B------:R-:W-:Y:S05]  /*f0e0*/  @P0 BRA `(.L_x_526) ;  /* 0x00000000009c0947 */ /* 0x000fea0003800000 */
[----:B------:R-:W-:-:S03]  /*f0f0*/  UMOV UR4, 0xffffffff ;  /* 0xffffffff00047882 */ /* 0x000fc60000000000 */
[----:B------:R-:W-:Y:S05]  /*f100*/  BRA.DIV UR4, `(.L_x_527) ;  /* 0x0000001e04d87947 */ /* 0x000fea000b800000 */
[----:B------:R-:W-:-:S13]  /*f110*/  ELECT P6, URZ, PT ;  /* 0x00000000003f782f */ /* 0x000fda00038c0000 */
.L_x_597:
        /* <DEDUP_REMOVED lines=8> */
.L_x_528:
[----:B0-----:R-:W2:Y:S04]  /*f1a0*/  LDL R3, [R1+0x8] ;  /* 0x0000080001037983 */ /* 0x001ea80000100800 */
[----:B-1--4-:R-:W3:Y:S01]  /*f1b0*/  LDL.LU R7, [R1+0x10] ;  /* 0x0000100001077983 */ /* 0x012ee20000300800 */
[----:B------:R-:W-:-:S04]  /*f1c0*/  VIADD R2, R0, 0x34840 ;  /* 0x0003484000027836 */ /* 0x000fc80000000000 */
[C---:B--2---:R-:W-:Y:S02]  /*f1d0*/  IMAD R6, R3.reuse, 0x8, R2 ;  /* 0x0000000803067824 */ /* 0x044fe400078e0202 */
[----:B------:R-:W-:Y:S01]  /*f1e0*/  VIADD R3, R3, 0x1 ;  /* 0x0000000103037836 */ /* 0x000fe20000000000 */
[----:B---3--:R-:W-:-:S04]  /*f1f0*/  SHF.L.U32 R5, R7, 0x1f, RZ ;  /* 0x0000001f07057819 */ /* 0x008fc800000006ff */
[C---:B------:R-:W-:Y:S01]  /*f200*/  ISETP.NE.AND P1, PT, R3.reuse, 0x2, PT ;  /* 0x000000020300780c */ /* 0x040fe20003f25270 */
[----:B------:R-:W0:Y:S03]  /*f210*/  SYNCS.PHASECHK.TRANS64.TRYWAIT P0, [R6+URZ], R5 ;  /* 0x00000005060075a7 */ /* 0x000e26000800017f */
[----:B------:R-:W-:Y:S02]  /*f220*/  SEL R4, RZ, 0x1, P1 ;  /* 0x00000001ff047807 */ /* 0x000fe40000800000 */
[----:B------:R-:W-:Y:S02]  /*f230*/  SEL R3, R3, RZ, P1 ;  /* 0x000000ff03037207 */ /* 0x000fe40000800000 */
[----:B------:R-:W-:-:S03]  /*f240*/  LOP3.LUT R4, R7, R4, RZ, 0x3c, !PT ;  /* 0x0000000407047212 */ /* 0x000fc600078e3cff */
[----:B------:R-:W-:Y:S01]  /*f250*/  IMAD R7, R3, 0x8, R2 ;  /* 0x0000000803077824 */ /* 0x000fe200078e0202 */
[----:B------:R-:W-:Y:S01]  /*f260*/  SHF.L.U32 R2, R4, 0x1f, RZ ;  /* 0x0000001f04027819 */ /* 0x000fe200000006ff */
[----:B0-----:R-:W-:Y:S06]  /*f270*/  @!P0 BRA `(.L_x_529) ;  /* 0x0000001c009c8947 */ /* 0x001fec0003800000 */
.L_x_598:
[----:B------:R-:W1:Y:S02]  /*f280*/  SYNCS.PHASECHK.TRANS64.TRYWAIT P0, [R7+URZ], R2 ;  /* 0x00000002070075a7 */ /* 0x000e64000800017f */
[----:B-1----:R-:W-:Y:S05]  /*f290*/  @!P0 BRA `(.L_x_530) ;  /* 0x0000001c00a88947 */ /* 0x002fea0003800000 */
.L_x_599:
[----:B------:R-:W-:Y:S05]  /*f2a0*/  @!P2 BRA `(.L_x_531) ;  /* 0x000000000004a947 */ /* 0x000fea0003800000 */
[----:B------:R-:W-:Y:S01]  /*f2b0*/  BPT.TRAP 0x1 ;  /* 0x000000040000795c */ /* 0x000fe20000300000 */
.L_x_531:
[----:B------:R-:W2:Y:S01]  /*f2c0*/  LDL.LU R4, [R1+0x8] ;  /* 0x0000080001047983 */ /* 0x000ea20000300800 */
[----:B------:R-:W-:-:S04]  /*f2d0*/  VIADD R0, R0, 0x34860 ;  /* 0x0003486000007836 */ /* 0x000fc80000000000 */
[----:B--2---:R-:W-:-:S04]  /*f2e0*/  IMAD R4, R4, 0x8, R0 ;  /* 0x0000000804047824 */ /* 0x004fc800078e0200 */
[----:B------:R-:W2:Y:S02]  /*f2f0*/  SYNCS.PHASECHK.TRANS64.TRYWAIT P0, [R4+URZ], R5 ;  /* 0x00000005040075a7 */ /* 0x000ea4000800017f */
[----:B--2---:R-:W-:Y:S05]  /*f300*/  @!P0 BRA `(.L_x_532) ;  /* 0x0000001c00a08947 */ /* 0x004fea0003800000 */
.L_x_600:
[----:B------:R-:W-:-:S07]  /*f310*/  IMAD R3, R3, 0x8, R0 ;  /* 0x0000000803037824 */ /* 0x000fce00078e0200 */
.L_x_533:
[----:B---3--:R3:W4:Y:S02]  /*f320*/  SYNCS.PHASECHK.TRANS64.TRYWAIT P0, [R3+URZ], R2 ;  /* 0x00000002030075a7 */ /* 0x008724000800017f */
[----:B----4-:R-:W-:Y:S05]  /*f330*/  @!P0 NANOSLEEP.SYNCS 0x989680 ;  /* 0x009896800000895d */ /* 0x010fea0003900000 */
[----:B------:R-:W4:Y:S02]  /*f340*/  @!P0 SYNCS.PHASECHK.TRANS64 P0, [R3+URZ], R2 ;  /* 0x00000002030085a7 */ /* 0x000f24000800007f */
[----:B----4-:R-:W-:Y:S05]  /*f350*/  @!P0 BRA `(.L_x_533) ;  /* 0xfffffffc00f08947 */ /* 0x010fea000383ffff */
.L_x_526:
[----:B------:R-:W-:Y:S05]  /*f360*/  BSYNC B0 ;  /* 0x0000000000007941 */ /* 0x000fea0003800000 */
.L_x_525:
[----:B------:R-:W-:Y:S05]  /*f370*/  EXIT ;  /* 0x000000000000794d */ /* 0x000fea0003800000 */
.L_x_371:
[----:B0-----:R0:W1:Y:S02]  /*f380*/  SYNCS.PHASECHK.TRANS64.TRYWAIT P1, [R0+URZ+0x34800], R3 ;  /* 0x03480003000075a7 */ /* 0x001064000802017f */
[----:B-1----:R-:W-:Y:S05]  /*f390*/  @!P1 NANOSLEEP.SYNCS 0x989680 ;  /* 0x009896800000995d */ /* 0x002fea0003900000 */
[----:B------:R-:W1:Y:S02]  /*f3a0*/  @!P1 SYNCS.PHASECHK.TRANS64 P1, [R0+URZ+0x34800], R3 ;  /* 0x03480003000095a7 */ /* 0x000e64000802007f */
[----:B-1----:R-:W-:Y:S05]  /*f3b0*/  @!P1 BRA `(.L_x_371) ;  /* 0xfffffffc00f09947 */ /* 0x002fea000383ffff */
[----:B------:R-:W-:Y:S05]  /*f3c0*/  BRA `(.L_x_534) ;  /* 0xffffff2000d07947 */ /* 0x000fea000383ffff */
.L_x_375:
[----:B0-----:R0:W2:Y:S02]  /*f3d0*/  SYNCS.PHASECHK.TRANS64.TRYWAIT P2, [R5+URZ+0x34830], R4 ;  /* 0x03483004050075a7 */ /* 0x0010a4000804017f */
[----:B--2---:R-:W-:Y:S05]  /*f3e0*/  @!P2 NANOSLEEP.SYNCS 0x989680 ;  /* 0x009896800000a95d */ /* 0x004fea0003900000 */
[----:B------:R-:W2:Y:S02]  /*f3f0*/  @!P2 SYNCS.PHASECHK.TRANS64 P2, [R5+URZ+0x34830], R4 ;  /* 0x034830040500a5a7 */ /* 0x000ea4000804007f */
[----:B--2---:R-:W-:Y:S05]  /*f400*/  @!P2 BRA `(.L_x_375) ;  /* 0xfffffffc00f0a947 */ /* 0x004fea000383ffff */
[----:B------:R-:W-:Y:S05]  /*f410*/  BRA `(.L_x_374) ;  /* 0xffffff2000f47947 */ /* 0x000fea000383ffff */
.L_x_380:
[----:B-1----:R-:W-:-:S04]  /*f420*/  IMAD.U32 R4, RZ, RZ, UR6 ;  /* 0x00000006ff047e24 */ /* 0x002fc8000f8e00ff */
[----:B------:R1:W2:Y:S03]  /*f430*/  SYNCS.PHASECHK.TRANS64.TRYWAIT P2, [R4+URZ+0x34830], R3 ;  /* 0x03483003040075a7 */ /* 0x0002a6000804017f */
[----:B--2---:R-:W-:Y:S05]  /*f440*/  @!P2 NANOSLEEP.SYNCS 0x989680 ;  /* 0x009896800000a95d */ /* 0x004fea0003900000 */
[----:B------:R-:W2:Y:S02]  /*f450*/  @!P2 SYNCS.PHASECHK.TRANS64 P2, [R4+URZ+0x34830], R3 ;  /* 0x034830030400a5a7 */ /* 0x000ea4000804007f */
[----:B--2---:R-:W-:Y:S05]  /*f460*/  @!P2 BRA `(.L_x_380) ;  /* 0xfffffffc00eca947 */ /* 0x004fea000383ffff */
[----:B------:R-:W-:Y:S05]  /*f470*/  BRA `(.L_x_379) ;  /* 0xffffff4800bc7947 */ /* 0x000fea000383ffff */
.L_x_384:
[----:B-1----:R1:W2:Y:S02]  /*f480*/  SYNCS.PHASECHK.TRANS64.TRYWAIT P2, [R8+URZ+0x34850], R3 ;  /* 0x03485003080075a7 */ /* 0x0022a4000804017f */
[----:B--2---:R-:W-:Y:S05]  /*f490*/  @!P2 NANOSLEEP.SYNCS 0x989680 ;  /* 0x009896800000a95d */ /* 0x004fea0003900000 */
[----:B------:R-:W2:Y:S02]  /*f4a0*/  @!P2 SYNCS.PHASECHK.TRANS64 P2, [R8+URZ+0x34850], R3 ;  /* 0x034850030800a5a7 */ /* 0x000ea4000804007f */
[----:B--2---:R-:W-:Y:S05]  /*f4b0*/  @!P2 BRA `(.L_x_384) ;  /* 0xfffffffc00f0a947 */ /* 0x004fea000383ffff */
[----:B------:R-:W-:Y:S05]  /*f4c0*/  BRA `(.L_x_383) ;  /* 0xffffff5000dc7947 */ /* 0x000fea000383ffff */
.L_x_389:
[----:B-1----:R1:W2:Y:S02]  /*f4d0*/  SYNCS.PHASECHK.TRANS64.TRYWAIT P0, [R14+URZ+0x34850], R7 ;  /* 0x034850070e0075a7 */ /* 0x0022a4000800017f */
[----:B--2---:R-:W-:Y:S05]  /*f4e0*/  @!P0 NANOSLEEP.SYNCS 0x989680 ;  /* 0x009896800000895d */ /* 0x004fea0003900000 */
[----:B------:R-:W2:Y:S02]  /*f4f0*/  @!P0 SYNCS.PHASECHK.TRANS64 P0, [R14+URZ+0x34850], R7 ;  /* 0x034850070e0085a7 */ /* 0x000ea4000800007f */
[----:B--2---:R-:W-:Y:S05]  /*f500*/  @!P0 BRA `(.L_x_389) ;  /* 0xfffffffc00f08947 */ /* 0x004fea000383ffff */
[----:B------:R-:W-:Y:S05]  /*f510*/  BRA `(.L_x_388) ;  /* 0xffffff6c00ac7947 */ /* 0x000fea000383ffff */
.L_x_431:
[----:B------:R-:W1:Y:S01]  /*f520*/  S2R R4, SR_TID.X ;  /* 0x0000000000047919 */ /* 0x000e620000002100 */
[----:B------:R-:W-:Y:S01]  /*f530*/  BSSY B0, `(.L_x_535) ;  /* 0x000000a000007945 */ /* 0x000fe20003800000 */
[----:B0-----:R-:W-:Y:S02]  /*f540*/  IMAD.MOV.U32 R12, RZ, RZ, RZ ;  /* 0x000000ffff0c7224 */ /* 0x001fe400078e00ff */
[----:B------:R-:W-:Y:S02]  /*f550*/  IMAD.MOV.U32 R11, RZ, RZ, 0x1f ;  /* 0x0000001fff0b7424 */ /* 0x000fe400078e00ff */
[----:B------:R-:W-:Y:S01]  /*f560*/  IMAD.MOV.U32 R15, RZ, RZ, -0x1 ;  /* 0xffffffffff0f7424 */ /* 0x000fe200078e00ff */
[----:B-1----:R-:W-:-:S04]  /*f570*/  SHF.R.U32.HI R4, RZ, 0x5, R4 ;  /* 0x00000005ff047819 */ /* 0x002fc80000011604 */
[----:B------:R-:W-:-:S05]  /*f580*/  LOP3.LUT R4, R4, 0x3, RZ, 0xc0, !PT ;  /* 0x0000000304047812 */ /* 0x000fca00078ec0ff */
[----:B------:R-:W-:-:S07]  /*f590*/  IMAD.MOV.U32 R13, RZ, RZ, R4 ;  /* 0x000000ffff0d7224 */ /* 0x000fce00078e0004 */
[----:B------:R-:W-:Y:S05]  /*f5a0*/  WARPSYNC.COLLECTIVE R15, `(.L_x_536) ;  /* 0x000000000f087348 */ /* 0x000fea0003c00000 */
[----:B------:R0:W1:Y:S02]  /*f5b0*/  SHFL.IDX P6, R14, R13, R12, R11 ;  /* 0x0000000c0d0e7389 */ /* 0x00006400000c000b */
[----:B01----:R-:W-:Y:S01]  /*f5c0*/  ENDCOLLECTIVE ;  /* 0x000000000000791b */ /* 0x003fe20003800000 */
.L_x_536:
[----:B------:R-:W-:Y:S05]  /*f5d0*/  BSYNC B0 ;  /* 0x0000000000007941 */ /* 0x000fea0003800000 */
.L_x_535:
[----:B------:R-:W-:Y:S05]  /*f5e0*/  BRA `(.L_x_537) ;  /* 0xffffffb000a07947 */ /* 0x000fea000383ffff */
.L_x_433:
[----:B------:R-:W-:Y:S01]  /*f5f0*/  BSSY B0, `(.L_x_538) ;  /* 0x0000006000007945 */ /* 0x000fe20003800000 */
[----:B------:R-:W-:-:S07]  /*f600*/  IMAD.MOV.U32 R15, RZ, RZ, -0x1 ;  /* 0xffffffffff0f7424 */ /* 0x000fce00078e00ff */
[----:B01----:R-:W-:Y:S05]  /*f610*/  WARPSYNC.COLLECTIVE R15, `(.L_x_539) ;  /* 0x000000000f0c7348 */ /* 0x003fea0003c00000 */
[----:B------:R-:W-:Y:S02]  /*f620*/  ELECT P6, UR62, PT ;  /* 0x00000000003e782f */ /* 0x000fe400038c0000 */
[----:B------:R-:W-:Y:S01]  /*f630*/  MOV R14, UR62 ;  /* 0x0000003e000e7c02 */ /* 0x000fe20008000f00 */
[----:B01----:R-:W-:Y:S10]  /*f640*/  ENDCOLLECTIVE ;  /* 0x000000000000791b */ /* 0x003ff40003800000 */
.L_x_539:
[----:B------:R-:W-:Y:S05]  /*f650*/  BSYNC B0 ;  /* 0x0000000000007941 */ /* 0x000fea0003800000 */
.L_x_538:
[----:B------:R-:W-:Y:S05]  /*f660*/  BRA `(.L_x_540) ;  /* 0xffffffb000ac7947 */ /* 0x000fea000383ffff */
.L_x_435:
[----:B-1----:R1:W2:Y:S02]  /*f670*/  SYNCS.PHASECHK.TRANS64.TRYWAIT P0, [R0+URZ+0x34840], R2 ;  /* 0x03484002000075a7 */ /* 0x0022a4000800017f */
[----:B--2---:R-:W-:Y:S05]  /*f680*/  @!P0 NANOSLEEP.SYNCS 0x989680 ;  /* 0x009896800000895d */ /* 0x004fea0003900000 */
[----:B------:R-:W2:Y:S02]  /*f690*/  @!P0 SYNCS.PHASECHK.TRANS64 P0, [R0+URZ+0x34840], R2 ;  /* 0x03484002000085a7 */ /* 0x000ea4000800007f */
[----:B--2---:R-:W-:Y:S05]  /*f6a0*/  @!P0 BRA `(.L_x_435) ;  /* 0xfffffffc00f08947 */ /* 0x004fea000383ffff */
[----:B------:R-:W-:Y:S05]  /*f6b0*/  BRA `(.L_x_541) ;  /* 0xffffffb4001c7947 */ /* 0x000fea000383ffff */
.L_x_439:
[----:B------:R0:W5:Y:S01]  /*f6c0*/  LDL.LU R8, [R1+0x40] ;  /* 0x0000400001087983 */ /* 0x0001620000300800 */
[----:B------:R-:W-:Y:S02]  /*f6d0*/  IMAD.MOV.U32 R13, RZ, RZ, R0 ;  /* 0x000000ffff0d7224 */ /* 0x000fe400078e0000 */
[----:B------:R-:W-:Y:S01]  /*f6e0*/  IMAD.MOV.U32 R12, RZ, RZ, RZ ;  /* 0x000000ffff0c7224 */ /* 0x000fe200078e00ff */
[----:B------:R-:W1:Y:S01]  /*f6f0*/  S2R R5, SR_TID.X ;  /* 0x0000000000057919 */ /* 0x000e620000002100 */
[----:B------:R-:W-:Y:S02]  /*f700*/  IMAD.MOV.U32 R11, RZ, RZ, 0x181f ;  /* 0x0000181fff0b7424 */ /* 0x000fe400078e00ff */
[----:B------:R-:W-:-:S07]  /*f710*/  IMAD.MOV.U32 R15, RZ, RZ, -0x1 ;  /* 0xffffffffff0f7424 */ /* 0x000fce00078e00ff */
[----:B01---5:R-:W-:Y:S05]  /*f720*/  WARPSYNC.COLLECTIVE R15, `(.L_x_542) ;  /* 0x000000000f087348 */ /* 0x023fea0003c00000 */
[----:B------:R2:W3:Y:S02]  /*f730*/  SHFL.IDX P6, R14, R13, R12, R11 ;  /* 0x0000000c0d0e7389 */ /* 0x0004e400000c000b */
[----:B0123-5:R-:W-:Y:S01]  /*f740*/  ENDCOLLECTIVE ;  /* 0x000000000000791b */ /* 0x02ffe20003800000 */
.L_x_542:
[----:B------:R-:W-:Y:S02]  /*f750*/  IMAD.MOV.U32 R13, RZ, RZ, R4 ;  /* 0x000000ffff0d7224 */ /* 0x000fe400078e0004 */
[----:B------:R-:W-:-:S07]  /*f760*/  IMAD.MOV.U32 R6, RZ, RZ, R14 ;  /* 0x000000ffff067224 */ /* 0x000fce00078e000e */
[----:B------:R-:W-:Y:S05]  /*f770*/  WARPSYNC.COLLECTIVE R15, `(.L_x_543) ;  /* 0x000000000f087348 */ /* 0x000fea0003c00000 */
[----:B------:R0:W1:Y:S02]  /*f780*/  SHFL.IDX P6, R14, R13, R12, R11 ;  /* 0x0000000c0d0e7389 */ /* 0x00006400000c000b */
[----:B01----:R-:W-:Y:S01]  /*f790*/  ENDCOLLECTIVE ;  /* 0x000000000000791b */ /* 0x003fe20003800000 */
.L_x_543:
[----:B------:R-:W-:Y:S01]  /*f7a0*/  ULDC.64 UR4, c[0x0][0x208] ;  /* 0x0000820000047ab9 */ /* 0x000fe20000000a00 */
[----:B------:R-:W-:Y:S02]  /*f7b0*/  IMAD.MOV.U32 R13, RZ, RZ, R0 ;  /* 0x000000ffff0d7224 */ /* 0x000fe400078e0000 */
[----:B------:R-:W-:Y:S02]  /*f7c0*/  IMAD.MOV.U32 R12, RZ, RZ, 0x1 ;  /* 0x00000001ff0c7424 */ /* 0x000fe400078e00ff */
[----:B------:R-:W-:Y:S02]  /*f7d0*/  IMAD R3, R8, R7, RZ ;  /* 0x0000000708037224 */ /* 0x000fe400078e02ff */
[----:B------:R-:W0:Y:S01]  /*f7e0*/  S2R R8, SR_TID.X ;  /* 0x0000000000087919 */ /* 0x000e220000002100 */
[----:B------:R-:W-:Y:S01]  /*f7f0*/  IMAD.MOV.U32 R7, RZ, RZ, R14 ;  /* 0x000000ffff077224 */ /* 0x000fe200078e000e */
[----:B0-----:R-:W-:-:S04]  /*f800*/  LOP3.LUT R8, R8, 0x7f, RZ, 0xc0, !PT ;  /* 0x0000007f08087812 */ /* 0x001fc800078ec0ff */
[----:B------:R-:W-:-:S05]  /*f810*/  SHF.R.U32.HI R8, RZ, 0x3, R8 ;  /* 0x00000003ff087819 */ /* 0x000fca0000011608 */
[----:B------:R-:W-:Y:S02]  /*f820*/  IMAD.IADD R2, R8, 0x1, R17 ;  /* 0x0000000108027824 */ /* 0x000fe400078e0211 */
[----:B------:R-:W-:Y:S02]  /*f830*/  IMAD.SHL.U32 R17, R5, 0x8, RZ ;  /* 0x0000000805117824 */ /* 0x000fe400078e00ff */
[C---:B------:R-:W-:Y:S01]  /*f840*/  VIADD R5, R2.reuse, 0x10 ;  /* 0x0000001002057836 */ /* 0x040fe20000000000 */
[----:B------:R-:W-:Y:S02]  /*f850*/  ISETP.GE.AND P3, PT, R2, R3, PT ;  /* 0x000000030200720c */ /* 0x000fe40003f66270 */
[----:B------:R-:W-:-:S11]  /*f860*/  LOP3.LUT R17, R17, 0x38, RZ, 0xc0, !PT ;  /* 0x0000003811117812 */ /* 0x000fd600078ec0ff */
[----:B------:R-:W-:-:S05]  /*f870*/  @!P3 LEA R7, P5, R17, R7, 0x1 ;  /* 0x000000071107b211 */ /* 0x000fca00078a08ff */
[----:B------:R-:W-:-:S05]  /*f880*/  @!P3 IMAD.X R6, RZ, RZ, R6, P5 ;  /* 0x000000ffff06b224 */ /* 0x000fca00028e0606 */
[----:B------:R-:W-:-:S04]  /*f890*/  @!P3 LOP3.LUT R7, R7, R6, RZ, 0x3c, !PT ;  /* 0x000000060707b212 */ /* 0x000fc800078e3cff */
        /* <DEDUP_REMOVED lines=8> */
[----:B------:R-:W-:-:S13]  /*f920*/  ISETP.GE.AND P3, PT, R5, R3, PT ;  /* 0x000000030500720c */ /* 0x000fda0003f66270 */
[----:B0-----:R-:W-:Y:S05]  /*f930*/  WARPSYNC.COLLECTIVE R15, `(.L_x_544) ;  /* 0x000000000f087348 */ /* 0x001fea0003c00000 */
[----:B------:R1:W2:Y:S02]  /*f940*/  SHFL.IDX P6, R14, R13, R12, R11 ;  /* 0x0000000c0d0e7389 */ /* 0x0002a400000c000b */
[----:B012---:R-:W-:Y:S01]  /*f950*/  ENDCOLLECTIVE ;  /* 0x000000000000791b */ /* 0x007fe20003800000 */
.L_x_544:
[----:B------:R-:W-:Y:S02]  /*f960*/  IMAD.MOV.U32 R13, RZ, RZ, R4 ;  /* 0x000000ffff0d7224 */ /* 0x000fe400078e0004 */
[----:B------:R-:W-:-:S07]  /*f970*/  IMAD.MOV.U32 R9, RZ, RZ, R14 ;  /* 0x000000ffff097224 */ /* 0x000fce00078e000e */
[----:B------:R-:W-:Y:S05]  /*f980*/  WARPSYNC.COLLECTIVE R15, `(.L_x_545) ;  /* 0x000000000f087348 */ /* 0x000fea0003c00000 */
[----:B------:R0:W1:Y:S02]  /*f990*/  SHFL.IDX P6, R14, R13, R12, R11 ;  /* 0x0000000c0d0e7389 */ /* 0x00006400000c000b */
[----:B01----:R-:W-:Y:S01]  /*f9a0*/  ENDCOLLECTIVE ;  /* 0x000000000000791b */ /* 0x003fe20003800000 */
.L_x_545:
[----:B------:R-:W-:Y:S01]  /*f9b0*/  ULDC.64 UR4, c[0x0][0x208] ;  /* 0x0000820000047ab9 */ /* 0x000fe20000000a00 */
[----:B------:R-:W-:Y:S02]  /*f9c0*/  IMAD.MOV.U32 R13, RZ, RZ, R0 ;  /* 0x000000ffff0d7224 */ /* 0x000fe400078e0000 */
[----:B------:R-:W-:Y:S02]  /*f9d0*/  IMAD.MOV.U32 R12, RZ, RZ, 0x2 ;  /* 0x00000002ff0c7424 */ /* 0x000fe400078e00ff */
[----:B------:R-:W-:-:S05]  /*f9e0*/  IMAD.MOV.U32 R5, RZ, RZ, R14 ;  /* 0x000000ffff057224 */ /* 0x000fca00078e000e */
[----:B------:R-:W-:-:S05]  /*f9f0*/  @!P3 LEA R8, P5, R17, R5, 0x1 ;  /* 0x000000051108b211 */ /* 0x000fca00078a08ff */
[----:B------:R-:W-:Y:S02]  /*fa00*/  @!P3 IMAD.X R5, RZ, RZ, R9, P5 ;  /* 0x000000ffff05b224 */ /* 0x000fe400028e0609 */
[----:B------:R-:W-:Y:S02]  /*fa10*/  @!P3 IMAD.MOV.U32 R6, RZ, RZ, R8 ;  /* 0x000000ffff06b224 */ /* 0x000fe400078e0008 */
[----:B------:R-:W-:Y:S02]  /*fa20*/  @!P3 IMAD.MOV.U32 R7, RZ, RZ, R5 ;  /* 0x000000ffff07b224 */ /* 0x000fe400078e0005 */
[----:B------:R-:W-:-:S03]  /*fa30*/  VIADD R5, R2, 0x20 ;  /* 0x0000002002057836 */ /* 0x000fc60000000000 */
        /* <DEDUP_REMOVED lines=10> */
.L_x_546:
[----:B------:R-:W-:Y:S02]  /*fae0*/  IMAD.MOV.U32 R13, RZ, RZ, R4 ;  /* 0x000000ffff0d7224 */ /* 0x000fe400078e0004 */
[----:B------:R-:W-:-:S07]  /*faf0*/  IMAD.MOV.U32 R8, RZ, RZ, R14 ;  /* 0x000000ffff087224 */ /* 0x000fce00078e000e */
[----:B------:R-:W-:Y:S05]  /*fb00*/  WARPSYNC.COLLECTIVE R15, `(.L_x_547) ;  /* 0x000000000f087348 */ /* 0x000fea0003c00000 */
[----:B------:R0:W1:Y:S02]  /*fb10*/  SHFL.IDX P6, R14, R13, R12, R11 ;  /* 0x0000000c0d0e7389 */ /* 0x00006400000c000b */
[----:B01----:R-:W-:Y:S01]  /*fb20*/  ENDCOLLECTIVE ;  /* 0x000000000000791b */ /* 0x003fe20003800000 */
.L_x_547:
[----:B------:R-:W-:Y:S01]  /*fb30*/  ULDC.64 UR4, c[0x0][0x208] ;  /* 0x0000820000047ab9 */ /* 0x000fe20000000a00 */
[----:B------:R-:W-:Y:S02]  /*fb40*/  IMAD.MOV.U32 R13, RZ, RZ, R0 ;  /* 0x000000ffff0d7224 */ /* 0x000fe400078e0000 */
[----:B------:R-:W-:Y:S02]  /*fb50*/  IMAD.MOV.U32 R12, RZ, RZ, 0x3 ;  /* 0x00000003ff0c7424 */ /* 0x000fe400078e00ff */
[----:B------:R-:W-:-:S05]  /*fb60*/  IMAD.MOV.U32 R5, RZ, RZ, R14 ;  /* 0x000000ffff057224 */ /* 0x000fca00078e000e */
[----:B------:R-:W-:-:S05]  /*fb70*/  @!P3 LEA R5, P4, R17, R5, 0x1 ;  /* 0x000000051105b211 */ /* 0x000fca00078808ff */
[----:B------:R-:W-:Y:S02]  /*fb80*/  @!P3 IMAD.X R6, RZ, RZ, R8, P4 ;  /* 0x000000ffff06b224 */ /* 0x000fe400020e0608 */
[C---:B------:R-:W-:Y:S02]  /*fb90*/  VIADD R8, R2.reuse, 0x60 ;  /* 0x0000006002087836 */ /* 0x040fe40000000000 */
        /* <DEDUP_REMOVED lines=13> */
.L_x_548:
[----:B------:R-:W-:Y:S02]  /*fc70*/  IMAD.MOV.U32 R13, RZ, RZ, R4 ;  /* 0x000000ffff0d7224 */ /* 0x000fe400078e0004 */
[----:B------:R-:W-:-:S07]  /*fc80*/  IMAD.MOV.U32 R6, RZ, RZ, R14 ;  /* 0x000000ffff067224 */ /* 0x000fce00078e000e */
[----:B------:R-:W-:Y:S05]  /*fc90*/  WARPSYNC.COLLECTIVE R15, `(.L_x_549) ;  /* 0x000000000f087348 */ /* 0x000fea0003c00000 */
[----:B------:R0:W1:Y:S02]  /*fca0*/  SHFL.IDX P6, R14, R13, R12, R11 ;  /* 0x0000000c0d0e7389 */ /* 0x00006400000c000b */
[----:B01----:R-:W-:Y:S01]  /*fcb0*/  ENDCOLLECTIVE ;  /* 0x000000000000791b */ /* 0x003fe20003800000 */
.L_x_549:
[----:B------:R-:W-:Y:S01]  /*fcc0*/  ULDC.64 UR4, c[0x0][0x208] ;  /* 0x0000820000047ab9 */ /* 0x000fe20000000a00 */
[----:B------:R-:W-:Y:S02]  /*fcd0*/  IMAD.MOV.U32 R13, RZ, RZ, R0 ;  /* 0x000000ffff0d7224 */ /* 0x000fe400078e0000 */
[----:B------:R-:W-:Y:S02]  /*fce0*/  IMAD.MOV.U32 R12, RZ, RZ, 0x4 ;  /* 0x00000004ff0c7424 */ /* 0x000fe400078e00ff */
[----:B------:R-:W-:-:S05]  /*fcf0*/  IMAD.MOV.U32 R5, RZ, RZ, R14 ;  /* 0x000000ffff057224 */ /* 0x000fca00078e000e */
[----:B------:R-:W-:-:S05]  /*fd00*/  @!P3 LEA R5, P4, R17, R5, 0x1 ;  /* 0x000000051105b211 */ /* 0x000fca00078808ff */
[----:B------:R-:W-:-:S04]  /*fd10*/  @!P3 IMAD.X R6, RZ, RZ, R6, P4 ;  /* 0x000000ffff06b224 */ /* 0x000fc800020e0606 */
        /* <DEDUP_REMOVED lines=13> */
.L_x_550:
[----:B------:R-:W-:Y:S02]  /*fdf0*/  IMAD.MOV.U32 R13, RZ, RZ, R4 ;  /* 0x000000ffff0d7224 */ /* 0x000fe400078e0004 */
[----:B------:R-:W-:-:S07]  /*fe00*/  IMAD.MOV.U32 R6, RZ, RZ, R14 ;  /* 0x000000ffff067224 */ /* 0x000fce00078e000e */
[----:B------:R-:W-:Y:S05]  /*fe10*/  WARPSYNC.COLLECTIVE R15, `(.L_x_551) ;  /* 0x000000000f087348 */ /* 0x000fea0003c00000 */
[----:B------:R0:W1:Y:S02]  /*fe20*/  SHFL.IDX P6, R14, R13, R12, R11 ;  /* 0x0000000c0d0e7389 */ /* 0x00006400000c000b */
[----:B01----:R-:W-:Y:S01]  /*fe30*/  ENDCOLLECTIVE ;  /* 0x000000000000791b */ /* 0x003fe20003800000 */
.L_x_551:
        /* <DEDUP_REMOVED lines=19> */
.L_x_552:
[----:B------:R-:W-:Y:S02]  /*ff70*/  IMAD.MOV.U32 R13, RZ, RZ, R4 ;  /* 0x000000ffff0d7224 */ /* 0x000fe400078e0004 */
[----:B------:R-:W-:-:S07]  /*ff80*/  IMAD.MOV.U32 R6, RZ, RZ, R14 ;  /* 0x000000ffff067224 */ /* 0x000fce00078e000e */
[----:B------:R-:W-:Y:S05]  /*ff90*/  WARPSYNC.COLLECTIVE R15, `(.L_x_553) ;  /* 0x000000000f087348 */ /* 0x000fea0003c00000 */
[----:B------:R0:W1:Y:S02]  /*ffa0*/  SHFL.IDX P6, R14, R13, R12, R11 ;  /* 0x0000000c0d0e7389 */ /* 0x00006400000c000b */
[----:B01----:R-:W-:Y:S01]  /*ffb0*/  ENDCOLLECTIVE ;  /* 0x000000000000791b */ /* 0x003fe20003800000 */
.L_x_553:
[----:B------:R-:W-:Y:S01]  /*ffc0*/  ULDC.64 UR4, c[0x0][0x208] ;  /* 0x0000820000047ab9 */ /* 0x000fe20000000a00 */
[----:B------:R-:W-:Y:S02]  /*ffd0*/  IMAD.MOV.U32 R13, RZ, RZ, R0 ;  /* 0x000000ffff0d7224 */ /* 0x000fe400078e0000 */
[----:B------:R-:W-:Y:S02]  /*ffe0*/  IMAD.MOV.U32 R12, RZ, RZ, 0x6 ;  /* 0x00000006ff0c7424 */ /* 0x000fe400078e00ff */
[----:B------:R-:W-:-:S05]  /*fff0*/  IMAD.MOV.U32 R5, RZ, RZ, R14 ;  /* 0x000000ffff057224 */ /* 0x000fca00078e000e */
[----:B------:R-:W-:-:S05]  /*10000*/  @!P3 LEA R5, P4, R17, R5, 0x1 ;  /* 0x000000051105b211 */ /* 0x000fca00078808ff */
[----:B------:R-:W-:Y:S01]  /*10010*/  @!P3 IMAD.X R6, RZ, RZ, R6, P4 ;  /* 0x000000ffff06b224 */ /* 0x000fe200020e0606 */
[----:B------:R-:W-:-:S03]  /*10020*/  ISETP.GE.AND P4, PT, R8, R3, PT ;  /* 0x000000030800720c */ /* 0x000fc60003f86270 */
[----:B------:R-:W-:Y:S02]  /*10030*/  @!P3 IMAD.MOV.U32 R7, RZ, RZ, R6 ;  /* 0x000000ffff07b224 */ /* 0x000fe400078e0006 */
[----:B------:R-:W-:-:S05]  /*10040*/  @!P3 IMAD.MOV.U32 R6, RZ, RZ, R5 ;  /* 0x000000ffff06b224 */ /* 0x000fca00078e0005 */
[----:B------:R-:W-:Y:S01]  /*10050*/  @!PT LDS RZ, [RZ] ;  /* 0x00000000fffff984 */ /* 0x000fe20000000800 */
[----:B------:R-:W-:Y:S01]  /*10060*/  @!PT LDS RZ, [RZ] ;  /* 0x00000000fffff984 */ /* 0x000fe20000000800 */
[----:B------:R-:W-:Y:S01]  /*10070*/  @!PT LDS RZ, [RZ] ;  /* 0x00000000fffff984 */ /* 0x000fe20000000800 */
[----:B------:R0:W-:Y:S04]  /*10080*/  @!P3 LDGSTS.E.BYPASS.LTC128B.128 [R10+0x12c00], desc[UR4][R6.64], !P2 ;  /* 0x12c00000060abfae */ /* 0x0001e8000d101d44 */
[----:B------:R0:W-:Y:S04]  /*10090*/  @!P3 LDGSTS.E.BYPASS.LTC128B.128 [R10+0x16c00], desc[UR4][R6.64+0x80], !P1 ;  /* 0x16c00080060abfae */ /* 0x0001e8000c901d44 */
[----:B------:R0:W-:Y:S02]  /*100a0*/  @!P3 LDGSTS.E.BYPASS.LTC128B.128 [R10+0x1ac00], desc[UR4][R6.64+0x100], !P0 ;  /* 0x1ac00100060abfae */ /* 0x0001e4000c101d44 */
[----:B0-----:R-:W-:Y:S05]  /*100b0*/  WARPSYNC.COLLECTIVE R15, `(.L_x_554) ;  /* 0x000000000f087348 */ /* 0x001fea0003c00000 */
[----:B------:R1:W2:Y:S02]  /*100c0*/  SHFL.IDX P6, R14, R13, R12, R11 ;  /* 0x0000000c0d0e7389 */ /* 0x0002a400000c000b */
[----:B012---:R-:W-:Y:S01]  /*100d0*/  ENDCOLLECTIVE ;  /* 0x000000000000791b */ /* 0x007fe20003800000 */
.L_x_554:
[----:B------:R-:W-:Y:S02]  /*100e0*/  IMAD.MOV.U32 R13, RZ, RZ, R4 ;  /* 0x000000ffff0d7224 */ /* 0x000fe400078e0004 */
[----:B------:R-:W-:-:S07]  /*100f0*/  IMAD.MOV.U32 R6, RZ, RZ, R14 ;  /* 0x000000ffff067224 */ /* 0x000fce00078e000e */
[----:B------:R-:W-:Y:S05]  /*10100*/  WARPSYNC.COLLECTIVE R15, `(.L_x_555) ;  /* 0x000000000f087348 */ /* 0x000fea0003c00000 */
[----:B------:R0:W1:Y:S02]  /*10110*/  SHFL.IDX P6, R14, R13, R12, R11 ;  /* 0x0000000c0d0e7389 */ /* 0x00006400000c000b */
[----:B01----:R-:W-:Y:S01]  /*10120*/  ENDCOLLECTIVE ;  /* 0x000000000000791b */ /* 0x003fe20003800000 */
.L_x_555:
[----:B------:R-:W-:Y:S01]  /*10130*/  ULDC.64 UR4, c[0x0][0x208] ;  /* 0x0000820000047ab9 */ /* 0x000fe20000000a00 */
[----:B------:R-:W-:Y:S02]  /*10140*/  IMAD.MOV.U32 R13, RZ, RZ, R0 ;  /* 0x000000ffff0d7224 */ /* 0x000fe400078e0000 */
[----:B------:R-:W-:Y:S02]  /*10150*/  IMAD.MOV.U32 R12, RZ, RZ, 0x7 ;  /* 0x00000007ff0c7424 */ /* 0x000fe400078e00ff */
[----:B------:R-:W-:-:S05]  /*10160*/  IMAD.MOV.U32 R5, RZ, RZ, R14 ;  /* 0x000000ffff057224 */ /* 0x000fca00078e000e */
[----:B------:R-:W-:-:S05]  /*10170*/  @!P4 LEA R5, P3, R17, R5, 0x1 ;  /* 0x000000051105c211 */ /* 0x000fca00078608ff */
[----:B------:R-:W-:-:S04]  /*10180*/  @!P4 IMAD.X R6, RZ, RZ, R6, P3 ;  /* 0x000000ffff06c224 */ /* 0x000fc800018e0606 */
        /* <DEDUP_REMOVED lines=11> */
.L_x_556:
[----:B------:R-:W-:Y:S02]  /*10240*/  IMAD.MOV.U32 R13, RZ, RZ, R4 ;  /* 0x000000ffff0d7224 */ /* 0x000fe400078e0004 */
[----:B------:R-:W-:-:S07]  /*10250*/  IMAD.MOV.U32 R0, RZ, RZ, R14 ;  /* 0x000000ffff007224 */ /* 0x000fce00078e000e */
[----:B------:R-:W-:Y:S05]  /*10260*/  WARPSYNC.COLLECTIVE R15, `(.L_x_557) ;  /* 0x000000000f087348 */ /* 0x000fea0003c00000 */
[----:B------:R0:W1:Y:S02]  /*10270*/  SHFL.IDX P6, R14, R13, R12, R11 ;  /* 0x0000000c0d0e7389 */ /* 0x00006400000c000b */
[----:B01----:R-:W-:Y:S01]  /*10280*/  ENDCOLLECTIVE ;  /* 0x000000000000791b */ /* 0x003fe20003800000 */
.L_x_557:
[----:B------:R-:W-:Y:S01]  /*10290*/  IMAD.MOV.U32 R4, RZ, RZ, R14 ;  /* 0x000000ffff047224 */ /* 0x000fe200078e000e */
[----:B------:R-:W-:Y:S06]  /*102a0*/  BRA `(.L_x_558) ;  /* 0xffffffb400e47947 */ /* 0x000fec000383ffff */
.L_x_444:
[----:B0-----:R-:W2:Y:S02]  /*102b0*/  LDL R2, [R1+0x4] ;  /* 0x0000040001027983 */ /* 0x001ea40000100800 */
[----:B--2---:R0:W1:Y:S02]  /*102c0*/  SYNCS.PHASECHK.TRANS64.TRYWAIT P0, [R2+URZ+0x34820], R0 ;  /* 0x03482000020075a7 */ /* 0x004064000800017f */
[----:B-1----:R-:W-:Y:S05]  /*102d0*/  @!P0 NANOSLEEP.SYNCS 0x989680 ;  /* 0x009896800000895d */ /* 0x002fea0003900000 */
[----:B------:R-:W1:Y:S02]  /*102e0*/  @!P0 SYNCS.PHASECHK.TRANS64 P0, [R2+URZ+0x34820], R0 ;  /* 0x03482000020085a7 */ /* 0x000e64000800007f */
[----:B-1----:R-:W-:Y:S05]  /*102f0*/  @!P0 BRA `(.L_x_444) ;  /* 0xfffffffc00ec8947 */ /* 0x002fea000383ffff */
[----:B------:R-:W-:Y:S05]  /*10300*/  BRA `(.L_x_559) ;  /* 0xffffffb8006c7947 */ /* 0x000fea000383ffff */
.L_x_453:
[----:B-1----:R1:W2:Y:S02]  /*10310*/  SYNCS.PHASECHK.TRANS64.TRYWAIT P0, [R3+URZ+0x34840], R2 ;  /* 0x03484002030075a7 */ /* 0x0022a4000800017f */
[----:B--2---:R-:W-:Y:S05]  /*10320*/  @!P0 NANOSLEEP.SYNCS 0x989680 ;  /* 0x009896800000895d */ /* 0x004fea0003900000 */
[----:B------:R-:W2:Y:S02]  /*10330*/  @!P0 SYNCS.PHASECHK.TRANS64 P0, [R3+URZ+0x34840], R2 ;  /* 0x03484002030085a7 */ /* 0x000ea4000800007f */
[----:B--2---:R-:W-:Y:S05]  /*10340*/  @!P0 BRA `(.L_x_453) ;  /* 0xfffffffc00f08947 */ /* 0x004fea000383ffff */
[----:B------:R-:W-:Y:S05]  /*10350*/  BRA `(.L_x_560) ;  /* 0xffffffbc003c7947 */ /* 0x000fea000383ffff */
.L_x_460:
[----:B0-----:R0:W1:Y:S02]  /*10360*/  SYNCS.PHASECHK.TRANS64.TRYWAIT P0, [R3+URZ+0x60], R2 ;  /* 0x00006002030075a7 */ /* 0x001064000800017f */
[----:B-1----:R-:W-:Y:S05]  /*10370*/  @!P0 NANOSLEEP.SYNCS 0x989680 ;  /* 0x009896800000895d */ /* 0x002fea0003900000 */
[----:B------:R-:W1:Y:S02]  /*10380*/  @!P0 SYNCS.PHASECHK.TRANS64 P0, [R3+URZ+0x60], R2 ;  /* 0x00006002030085a7 */ /* 0x000e64000800007f */
[----:B-1----:R-:W-:Y:S05]  /*10390*/  @!P0 BRA `(.L_x_460) ;  /* 0xfffffffc00f08947 */ /* 0x002fea000383ffff */
[----:B------:R-:W-:Y:S05]  /*103a0*/  BRA `(.L_x_561) ;  /* 0xffffffc000547947 */ /* 0x000fea000383ffff */
.L_x_469:
[----:B---3--:R3:W4:Y:S02]  /*103b0*/  SYNCS.PHASECHK.TRANS64.TRYWAIT P0, [R3+URZ+0x34840], R2 ;  /* 0x03484002030075a7 */ /* 0x008724000800017f */
[----:B----4-:R-:W-:Y:S05]  /*103c0*/  @!P0 NANOSLEEP.SYNCS 0x989680 ;  /* 0x009896800000895d */ /* 0x010fea0003900000 */
[----:B------:R-:W4:Y:S02]  /*103d0*/  @!P0 SYNCS.PHASECHK.TRANS64 P0, [R3+URZ+0x34840], R2 ;  /* 0x03484002030085a7 */ /* 0x000f24000800007f */
[----:B----4-:R-:W-:Y:S05]  /*103e0*/  @!P0 BRA `(.L_x_469) ;  /* 0xfffffffc00f08947 */ /* 0x010fea000383ffff */
[----:B------:R-:W-:Y:S05]  /*103f0*/  BRA `(.L_x_562) ;  /* 0xffffffc800007947 */ /* 0x000fea000383ffff */
.L_x_476:
[----:B--2---:R2:W3:Y:S02]  /*10400*/  SYNCS.PHASECHK.TRANS64.TRYWAIT P0, [R2+URZ+0x60], R3 ;  /* 0x00006003020075a7 */ /* 0x0044e4000800017f */
[----:B---3--:R-:W-:Y:S05]  /*10410*/  @!P0 NANOSLEEP.SYNCS 0x989680 ;  /* 0x009896800000895d */ /* 0x008fea0003900000 */
[----:B------:R-:W3:Y:S02]  /*10420*/  @!P0 SYNCS.PHASECHK.TRANS64 P0, [R2+URZ+0x60], R3 ;  /* 0x00006003020085a7 */ /* 0x000ee4000800007f */
[----:B---3--:R-:W-:Y:S05]  /*10430*/  @!P0 BRA `(.L_x_476) ;  /* 0xfffffffc00f08947 */ /* 0x008fea000383ffff */
[----:B------:R-:W-:Y:S05]  /*10440*/  BRA `(.L_x_563) ;  /* 0xffffffcc00187947 */ /* 0x000fea000383ffff */
.L_x_485:
[----:B----4-:R4:W0:Y:S02]  /*10450*/  SYNCS.PHASECHK.TRANS64.TRYWAIT P0, [R2+URZ+0x34840], R3 ;  /* 0x03484003020075a7 */ /* 0x010824000800017f */
[----:B0-----:R-:W-:Y:S05]  /*10460*/  @!P0 NANOSLEEP.SYNCS 0x989680 ;  /* 0x009896800000895d */ /* 0x001fea0003900000 */
[----:B------:R-:W0:Y:S02]  /*10470*/  @!P0 SYNCS.PHASECHK.TRANS64 P0, [R2+URZ+0x34840], R3 ;  /* 0x03484003020085a7 */ /* 0x000e24000800007f */
[----:B0-----:R-:W-:Y:S05]  /*10480*/  @!P0 BRA `(.L_x_485) ;  /* 0xfffffffc00f08947 */ /* 0x001fea000383ffff */
[----:B------:R-:W-:Y:S05]  /*10490*/  BRA `(.L_x_564) ;  /* 0xffffffd000907947 */ /* 0x000fea000383ffff */
.L_x_492:
[----:B--2---:R2:W3:Y:S02]  /*104a0*/  SYNCS.PHASECHK.TRANS64.TRYWAIT P0, [R2+URZ+0x60], R5 ;  /* 0x00006005020075a7 */ /* 0x0044e4000800017f */
[----:B---3--:R-:W-:Y:S05]  /*104b0*/  @!P0 NANOSLEEP.SYNCS 0x989680 ;  /* 0x009896800000895d */ /* 0x008fea0003900000 */
[----:B------:R-:W3:Y:S02]  /*104c0*/  @!P0 SYNCS.PHASECHK.TRANS64 P0, [R2+URZ+0x60], R5 ;  /* 0x00006005020085a7 */ /* 0x000ee4000800007f */
[----:B---3--:R-:W-:Y:S05]  /*104d0*/  @!P0 BRA `(.L_x_492) ;  /* 0xfffffffc00f08947 */ /* 0x008fea000383ffff */
[----:B------:R-:W-:Y:S05]  /*104e0*/  BRA `(.L_x_565) ;  /* 0xffffffd400a87947 */ /* 0x000fea000383ffff */
.L_x_503:
[----:B0-----:R0:W2:Y:S02]  /*104f0*/  SYNCS.PHASECHK.TRANS64.TRYWAIT P0, [R0+URZ+0x34860], R2 ;  /* 0x03486002000075a7 */ /* 0x0010a4000800017f */
[----:B--2---:R-:W-:Y:S05]  /*10500*/  @!P0 NANOSLEEP.SYNCS 0x989680 ;  /* 0x009896800000895d */ /* 0x004fea0003900000 */
[----:B------:R-:W2:Y:S02]  /*10510*/  @!P0 SYNCS.PHASECHK.TRANS64 P0, [R0+URZ+0x34860], R2 ;  /* 0x03486002000085a7 */ /* 0x000ea4000800007f */
[----:B--2---:R-:W-:Y:S05]  /*10520*/  @!P0 BRA `(.L_x_503) ;  /* 0xfffffffc00f08947 */ /* 0x004fea000383ffff */
[----:B------:R-:W-:Y:S05]  /*10530*/  BRA `(.L_x_566) ;  /* 0xffffffdc00047947 */ /* 0x000fea000383ffff */
.L_x_510:
[----:B------:R-:W-:Y:S01]  /*10540*/  BSSY B0, `(.L_x_567) ;  /* 0x0000008000007945 */ /* 0x000fe20003800000 */
[----:B------:R-:W-:Y:S02]  /*10550*/  IMAD.MOV.U32 R13, RZ, RZ, R16 ;  /* 0x000000ffff0d7224 */ /* 0x000fe400078e0010 */
[----:B------:R-:W-:Y:S02]  /*10560*/  IMAD.MOV.U32 R12, RZ, RZ, RZ ;  /* 0x000000ffff0c7224 */ /* 0x000fe400078e00ff */
[----:B------:R-:W-:Y:S02]  /*10570*/  IMAD.MOV.U32 R11, RZ, RZ, 0x1f ;  /* 0x0000001fff0b7424 */ /* 0x000fe400078e00ff */
[----:B------:R-:W-:-:S07]  /*10580*/  IMAD.MOV.U32 R15, RZ, RZ, -0x1 ;  /* 0xffffffffff0f7424 */ /* 0x000fce00078e00ff */
[----:B-----5:R-:W-:Y:S05]  /*10590*/  WARPSYNC.COLLECTIVE R15, `(.L_x_568) ;  /* 0x000000000f087348 */ /* 0x020fea0003c00000 */
[----:B------:R0:W1:Y:S02]  /*105a0*/  SHFL.IDX P6, R14, R13, R12, R11 ;  /* 0x0000000c0d0e7389 */ /* 0x00006400000c000b */
[----:B01---5:R-:W-:Y:S01]  /*105b0*/  ENDCOLLECTIVE ;  /* 0x000000000000791b */ /* 0x023fe20003800000 */
.L_x_568:
[----:B------:R-:W-:Y:S05]  /*105c0*/  BSYNC B0 ;  /* 0x0000000000007941 */ /* 0x000fea0003800000 */
.L_x_567:
[----:B------:R-:W-:Y:S02]  /*105d0*/  IMAD.MOV.U32 R13, RZ, RZ, R16 ;  /* 0x000000ffff0d7224 */ /* 0x000fe400078e0010 */
[----:B------:R-:W-:Y:S02]  /*105e0*/  IMAD.MOV.U32 R12, RZ, RZ, 0x1 ;  /* 0x00000001ff0c7424 */ /* 0x000fe400078e00ff */
[----:B------:R-:W-:Y:S02]  /*105f0*/  IMAD.MOV.U32 R11, RZ, RZ, 0x1f ;  /* 0x0000001fff0b7424 */ /* 0x000fe400078e00ff */
[----:B------:R-:W-:Y:S02]  /*10600*/  IMAD.MOV.U32 R15, RZ, RZ, -0x1 ;  /* 0xffffffffff0f7424 */ /* 0x000fe400078e00ff */
[----:B------:R-:W-:Y:S02]  /*10610*/  IMAD.IADD R5, R19, 0x1, R7 ;  /* 0x0000000113057824 */ /* 0x000fe400078e0207 */
[----:B------:R-:W-:-:S07]  /*10620*/  IMAD.MOV.U32 R0, RZ, RZ, R14 ;  /* 0x000000ffff007224 */ /* 0x000fce00078e000e */
[----:B------:R-:W-:Y:S05]  /*10630*/  WARPSYNC.COLLECTIVE R15, `(.L_x_569) ;  /* 0x000000000f087348 */ /* 0x000fea0003c00000 */
[----:B------:R0:W1:Y:S02]  /*10640*/  SHFL.IDX P6, R14, R13, R12, R11 ;  /* 0x0000000c0d0e7389 */ /* 0x00006400000c000b */
[----:B01----:R-:W-:Y:S01]  /*10650*/  ENDCOLLECTIVE ;  /* 0x000000000000791b */ /* 0x003fe20003800000 */
.L_x_569:
[----:B------:R-:W-:Y:S01]  /*10660*/  ULDC UR4, c[0x0][0xc3c] ;  /* 0x00030f0000047ab9 */ /* 0x000fe20000000800 */
[----:B------:R-:W-:Y:S01]  /*10670*/  ULDC.64 UR6, c[0x0][0x208] ;  /* 0x0000820000067ab9 */ /* 0x000fe20000000a00 */
[----:B------:R-:W-:-:S13]  /*10680*/  ISETP.GE.OR P1, PT, R5, UR4, !P0 ;  /* 0x0000000405007c0c */ /* 0x000fda000c726670 */
[----:B------:R-:W0:Y:S01]  /*10690*/  @!P1 LDC.64 R2, c[0x0][0xc80] ;  /* 0x00032000ff029b82 */ /* 0x000e220000000a00 */
[----:B------:R-:W-:Y:S02]  /*106a0*/  IMAD.MOV.U32 R11, RZ, RZ, RZ ;  /* 0x000000ffff0b7224 */ /* 0x000fe400078e00ff */
[----:B------:R-:W-:Y:S02]  /*106b0*/  IMAD.MOV.U32 R4, RZ, RZ, R14 ;  /* 0x000000ffff047224 */ /* 0x000fe400078e000e */
[----:B0-----:R-:W-:-:S06]  /*106c0*/  @!P1 IMAD.WIDE R2, R5, 0x4, R2 ;  /* 0x0000000405029825 */ /* 0x001fcc00078e0202 */
[----:B------:R0:W2:Y:S01]  /*106d0*/  @!P1 LDG.E R3, desc[UR6][R2.64] ;  /* 0x0000000602039981 */ /* 0x0000a2000c1e1900 */
[C---:B------:R-:W-:Y:S02]  /*106e0*/  ISETP.GE.U32.AND P2, PT, R7.reuse, 0x2, PT ;  /* 0x000000020700780c */ /* 0x040fe40003f46070 */
[C---:B------:R-:W-:Y:S02]  /*106f0*/  ISETP.GE.U32.AND P3, PT, R7.reuse, 0x4, PT ;  /* 0x000000040700780c */ /* 0x040fe40003f66070 */
[C---:B------:R-:W-:Y:S02]  /*10700*/  ISETP.GE.U32.AND P4, PT, R7.reuse, 0x8, PT ;  /* 0x000000080700780c */ /* 0x040fe40003f86070 */
[C---:B------:R-:W-:Y:S01]  /*10710*/  ISETP.GE.U32.AND P5, PT, R7.reuse, 0x10, PT ;  /* 0x000000100700780c */ /* 0x040fe20003fa6070 */
[----:B0-----:R-:W-:Y:S02]  /*10720*/  IMAD.MOV.U32 R2, RZ, RZ, RZ ;  /* 0x000000ffff027224 */ /* 0x001fe400078e00ff */
[----:B--2---:R-:W-:Y:S01]  /*10730*/  @!P1 IMAD.MOV.U32 R2, RZ, RZ, R3 ;  /* 0x000000ffff029224 */ /* 0x004fe200078e0003 */
[----:B------:R-:W-:-:S03]  /*10740*/  ISETP.NE.AND P1, PT, R7, RZ, PT ;  /* 0x000000ff0700720c */ /* 0x000fc60003f25270 */
[----:B------:R-:W-:-:S10]  /*10750*/  IMAD.MOV.U32 R13, RZ, RZ, R2 ;  /* 0x000000ffff0d7224 */ /* 0x000fd400078e0002 */
[----:B------:R-:W-:Y:S05]  /*10760*/  WARPSYNC.COLLECTIVE R15, `(.L_x_570) ;  /* 0x000000000f087348 */ /* 0x000fea0003c00000 */
[----:B------:R0:W1:Y:S02]  /*10770*/  SHFL.UP P6, R14, R13, R12, R11 ;  /* 0x0400000c0d0e7389 */ /* 0x00006400000c000b */
[----:B01----:R-:W-:Y:S01]  /*10780*/  ENDCOLLECTIVE ;  /* 0x000000000000791b */ /* 0x003fe20003800000 */
.L_x_570:
[----:B------:R-:W-:Y:S02]  /*10790*/  IMAD.MOV.U32 R12, RZ, RZ, 0x2 ;  /* 0x00000002ff0c7424 */ /* 0x000fe400078e00ff */
[----:B------:R-:W-:-:S05]  /*107a0*/  IMAD.MOV.U32 R3, RZ, RZ, R14 ;  /* 0x000000ffff037224 */ /* 0x000fca00078e000e */
[----:B------:R-:W-:-:S05]  /*107b0*/  SEL R5, R3, RZ, P1 ;  /* 0x000000ff03057207 */ /* 0x000fca0000800000 */
[----:B------:R-:W-:-:S04]  /*107c0*/  IMAD.IADD R3, R2, 0x1, R5 ;  /* 0x0000000102037824 */ /* 0x000fc800078e0205 */
[----:B------:R-:W-:-:S07]  /*107d0*/  IMAD.MOV.U32 R13, RZ, RZ, R3 ;  /* 0x000000ffff0d7224 */ /* 0x000fce00078e0003 */
[----:B------:R-:W-:Y:S05]  /*107e0*/  WARPSYNC.COLLECTIVE R15, `(.L_x_571) ;  /* 0x000000000f087348 */ /* 0x000fea0003c00000 */
[----:B------:R0:W1:Y:S02]  /*107f0*/  SHFL.UP P6, R14, R13, R12, R11 ;  /* 0x0400000c0d0e7389 */ /* 0x00006400000c000b */
[----:B01----:R-:W-:Y:S01]  /*10800*/  ENDCOLLECTIVE ;  /* 0x000000000000791b */ /* 0x003fe20003800000 */
.L_x_571:
        /* <DEDUP_REMOVED lines=8> */
.L_x_572:
        /* <DEDUP_REMOVED lines=8> */
.L_x_573:
        /* <DEDUP_REMOVED lines=8> */
.L_x_574:
[----:B------:R-:W-:Y:S02]  /*10990*/  IMAD.MOV.U32 R12, RZ, RZ, 0x1f ;  /* 0x0000001fff0c7424 */ /* 0x000fe400078e00ff */
[----:B------:R-:W-:Y:S02]  /*109a0*/  IMAD.MOV.U32 R11, RZ, RZ, 0x1f ;  /* 0x0000001fff0b7424 */ /* 0x000fe400078e00ff */
[----:B------:R-:W-:-:S05]  /*109b0*/  IMAD.MOV.U32 R5, RZ, RZ, R14 ;  /* 0x000000ffff057224 */ /* 0x000fca00078e000e */
[----:B------:R-:W-:-:S05]  /*109c0*/  SEL R5, R5, RZ, P5 ;  /* 0x000000ff05057207 */ /* 0x000fca0002800000 */
[----:B------:R-:W-:-:S04]  /*109d0*/  IMAD.IADD R3, R3, 0x1, R5 ;  /* 0x0000000103037824 */ /* 0x000fc800078e0205 */
[----:B------:R-:W-:-:S07]  /*109e0*/  IMAD.MOV.U32 R13, RZ, RZ, R3 ;  /* 0x000000ffff0d7224 */ /* 0x000fce00078e0003 */
[----:B------:R-:W-:Y:S05]  /*109f0*/  WARPSYNC.COLLECTIVE R15, `(.L_x_575) ;  /* 0x000000000f087348 */ /* 0x000fea0003c00000 */
[----:B------:R0:W1:Y:S02]  /*10a00*/  SHFL.IDX P6, R14, R13, R12, R11 ;  /* 0x0000000c0d0e7389 */ /* 0x00006400000c000b */
[----:B01----:R-:W-:Y:S01]  /*10a10*/  ENDCOLLECTIVE ;  /* 0x000000000000791b */ /* 0x003fe20003800000 */
.L_x_575:
[----:B------:R-:W-:Y:S01]  /*10a20*/  IMAD.MOV.U32 R6, RZ, RZ, R14 ;  /* 0x000000ffff067224 */ /* 0x000fe200078e000e */
[----:B------:R-:W-:Y:S06]  /*10a30*/  BRA `(.L_x_576) ;  /* 0xffffffdc00887947 */ /* 0x000fec000383ffff */
.L_x_515:
[----:B------:R-:W-:Y:S01]  /*10a40*/  BSSY B0, `(.L_x_577) ;  /* 0x0000008000007945 */ /* 0x000fe20003800000 */
[----:B-----5:R-:W-:Y:S02]  /*10a50*/  IMAD.MOV.U32 R13, RZ, RZ, R2 ;  /* 0x000000ffff0d7224 */ /* 0x020fe400078e0002 */
[----:B------:R-:W-:Y:S02]  /*10a60*/  IMAD.MOV.U32 R12, RZ, RZ, 0x1 ;  /* 0x00000001ff0c7424 */ /* 0x000fe400078e00ff */
[----:B------:R-:W-:Y:S02]  /*10a70*/  IMAD.MOV.U32 R11, RZ, RZ, RZ ;  /* 0x000000ffff0b7224 */ /* 0x000fe400078e00ff */
[----:B------:R-:W-:-:S07]  /*10a80*/  IMAD.MOV.U32 R15, RZ, RZ, -0x1 ;  /* 0xffffffffff0f7424 */ /* 0x000fce00078e00ff */
[----:B0-----:R-:W-:Y:S05]  /*10a90*/  WARPSYNC.COLLECTIVE R15, `(.L_x_578) ;  /* 0x000000000f087348 */ /* 0x001fea0003c00000 */
[----:B------:R1:W2:Y:S02]  /*10aa0*/  SHFL.UP P6, R14, R13, R12, R11 ;  /* 0x0400000c0d0e7389 */ /* 0x0002a400000c000b */
[----:B012---:R-:W-:Y:S01]  /*10ab0*/  ENDCOLLECTIVE ;  /* 0x000000000000791b */ /* 0x007fe20003800000 */
.L_x_578:
[----:B------:R-:W-:Y:S05]  /*10ac0*/  BSYNC B0 ;  /* 0x0000000000007941 */ /* 0x000fea0003800000 */
.L_x_577:
[----:B------:R-:W-:Y:S01]  /*10ad0*/  SEL R3, R14, RZ, P1 ;  /* 0x000000ff0e037207 */ /* 0x000fe20000800000 */
[----:B------:R-:W-:Y:S02]  /*10ae0*/  IMAD.MOV.U32 R12, RZ, RZ, 0x2 ;  /* 0x00000002ff0c7424 */ /* 0x000fe400078e00ff */
[----:B------:R-:W-:Y:S02]  /*10af0*/  IMAD.MOV.U32 R11, RZ, RZ, RZ ;  /* 0x000000ffff0b7224 */ /* 0x000fe400078e00ff */
[----:B------:R-:W-:Y:S02]  /*10b00*/  IMAD.IADD R3, R2, 0x1, R3 ;  /* 0x0000000102037824 */ /* 0x000fe400078e0203 */
[----:B------:R-:W-:Y:S02]  /*10b10*/  IMAD.MOV.U32 R15, RZ, RZ, -0x1 ;  /* 0xffffffffff0f7424 */ /* 0x000fe400078e00ff */
[----:B------:R-:W-:-:S07]  /*10b20*/  IMAD.MOV.U32 R13, RZ, RZ, R3 ;  /* 0x000000ffff0d7224 */ /* 0x000fce00078e0003 */
[----:B------:R-:W-:Y:S05]  /*10b30*/  WARPSYNC.COLLECTIVE R15, `(.L_x_579) ;  /* 0x000000000f087348 */ /* 0x000fea0003c00000 */
[----:B------:R0:W1:Y:S02]  /*10b40*/  SHFL.UP P6, R14, R13, R12, R11 ;  /* 0x0400000c0d0e7389 */ /* 0x00006400000c000b */
[----:B01----:R-:W-:Y:S01]  /*10b50*/  ENDCOLLECTIVE ;  /* 0x000000000000791b */ /* 0x003fe20003800000 */
.L_x_579:
        /* <DEDUP_REMOVED lines=8> */
.L_x_580:
        /* <DEDUP_REMOVED lines=8> */
.L_x_581:
        /* <DEDUP_REMOVED lines=8> */
.L_x_582:
        /* <DEDUP_REMOVED lines=9> */
.L_x_583:
[----:B------:R-:W-:Y:S01]  /*10d70*/  IMAD.MOV.U32 R6, RZ, RZ, R14 ;  /* 0x000000ffff067224 */ /* 0x000fe200078e000e */
[----:B------:R-:W-:Y:S06]  /*10d80*/  BRA `(.L_x_584) ;  /* 0xffffffdc00547947 */ /* 0x000fec000383ffff */
.L_x_517:
[----:B------:R-:W-:Y:S01]  /*10d90*/  BSSY B0, `(.L_x_585) ;  /* 0x0000006000007945 */ /* 0x000fe20003800000 */
[----:B------:R-:W-:Y:S01]  /*10da0*/  PLOP3.LUT P6, PT, P6, PT, PT, 0x8, 0x0 ;  /* 0x000000000000781c */ /* 0x000fe200037ce170 */
[----:B------:R-:W-:-:S12]  /*10db0*/  IMAD.MOV.U32 R15, RZ, RZ, -0x1 ;  /* 0xffffffffff0f7424 */ /* 0x000fd800078e00ff */
[----:B0----5:R-:W-:Y:S05]  /*10dc0*/  WARPSYNC.COLLECTIVE R15, `(.L_x_586) ;  /* 0x000000000f087348 */ /* 0x021fea0003c00000 */
[----:B------:R-:W-:Y:S01]  /*10dd0*/  VOTE.ANY R14, PT, P6 ;  /* 0x00000000000e7806 */ /* 0x000fe200030e0100 */
[----:B0----5:R-:W-:Y:S06]  /*10de0*/  ENDCOLLECTIVE ;  /* 0x000000000000791b */ /* 0x021fec0003800000 */
.L_x_586:
[----:B------:R-:W-:Y:S05]  /*10df0*/  BSYNC B0 ;  /* 0x0000000000007941 */ /* 0x000fea0003800000 */
.L_x_585:
[----:B------:R-:W-:Y:S02]  /*10e00*/  IMAD.MOV.U32 R5, RZ, RZ, R14 ;  /* 0x000000ffff057224 */ /* 0x000fe400078e000e */
[----:B------:R-:W-:Y:S02]  /*10e10*/  IMAD.MOV.U32 R13, RZ, RZ, R2 ;  /* 0x000000ffff0d7224 */ /* 0x000fe400078e0002 */
[----:B------:R-:W0:Y:S01]  /*10e20*/  POPC R4, R5 ;  /* 0x0000000500047309 */ /* 0x000e220000000000 */
[----:B------:R-:W-:Y:S02]  /*10e30*/  IMAD.MOV.U32 R11, RZ, RZ, 0x1f ;  /* 0x0000001fff0b7424 */ /* 0x000fe400078e00ff */
[----:B------:R-:W-:Y:S02]  /*10e40*/  IMAD.MOV.U32 R15, RZ, RZ, -0x1 ;  /* 0xffffffffff0f7424 */ /* 0x000fe400078e00ff */
[----:B0-----:R-:W-:-:S07]  /*10e50*/  IMAD.MOV.U32 R12, RZ, RZ, R4 ;  /* 0x000000ffff0c7224 */ /* 0x001fce00078e0004 */
[----:B------:R-:W-:Y:S05]  /*10e60*/  WARPSYNC.COLLECTIVE R15, `(.L_x_587) ;  /* 0x000000000f087348 */ /* 0x000fea0003c00000 */
[----:B------:R0:W1:Y:S02]  /*10e70*/  SHFL.IDX P6, R14, R13, R12, R11 ;  /* 0x0000000c0d0e7389 */ /* 0x00006400000c000b */
[----:B01----:R-:W-:Y:S01]  /*10e80*/  ENDCOLLECTIVE ;  /* 0x000000000000791b */ /* 0x003fe20003800000 */
.L_x_587:
[----:B------:R-:W-:Y:S01]  /*10e90*/  IMAD.MOV.U32 R17, RZ, RZ, R14 ;  /* 0x000000ffff117224 */ /* 0x000fe200078e000e */
[----:B------:R-:W-:Y:S06]  /*10ea0*/  BRA `(.L_x_588) ;  /* 0xffffffdc00447947 */ /* 0x000fec000383ffff */
.L_x_519:
[----:B------:R-:W-:Y:S01]  /*10eb0*/  BSSY B0, `(.L_x_589) ;  /* 0x0000007000007945 */ /* 0x000fe20003800000 */
[----:B------:R-:W-:Y:S02]  /*10ec0*/  IMAD.MOV.U32 R13, RZ, RZ, R3 ;  /* 0x000000ffff0d7224 */ /* 0x000fe400078e0003 */
[----:B------:R-:W-:Y:S02]  /*10ed0*/  IMAD.MOV.U32 R11, RZ, RZ, 0x1f ;  /* 0x0000001fff0b7424 */ /* 0x000fe400078e00ff */
[----:B------:R-:W-:-:S07]  /*10ee0*/  IMAD.MOV.U32 R15, RZ, RZ, -0x1 ;  /* 0xffffffffff0f7424 */ /* 0x000fce00078e00ff */
[----:B0-2--5:R-:W-:Y:S05]  /*10ef0*/  WARPSYNC.COLLECTIVE R15, `(.L_x_590) ;  /* 0x000000000f087348 */ /* 0x025fea0003c00000 */
[----:B------:R1:W3:Y:S02]  /*10f00*/  SHFL.IDX P6, R14, R13, R12, R11 ;  /* 0x0000000c0d0e7389 */ /* 0x0002e400000c000b */
[----:B0123-5:R-:W-:Y:S01]  /*10f10*/  ENDCOLLECTIVE ;  /* 0x000000000000791b */ /* 0x02ffe20003800000 */
.L_x_590:
[----:B------:R-:W-:Y:S05]  /*10f20*/  BSYNC B0 ;  /* 0x0000000000007941 */ /* 0x000fea0003800000 */
.L_x_589:
[----:B------:R-:W-:Y:S01]  /*10f30*/  IMAD.MOV.U32 R2, RZ, RZ, R14 ;  /* 0x000000ffff027224 */ /* 0x000fe200078e000e */
[----:B------:R-:W-:Y:S06]  /*10f40*/  BRA `(.L_x_518) ;  /* 0xffffffdc00387947 */ /* 0x000fec000383ffff */
.L_x_523:
[----:B0-----:R0:W2:Y:S02]  /*10f50*/  SYNCS.PHASECHK.TRANS64.TRYWAIT P0, [R0+URZ+0x34820], R3 ;  /* 0x03482003000075a7 */ /* 0x0010a4000800017f */
[----:B--2---:R-:W-:Y:S05]  /*10f60*/  @!P0 NANOSLEEP.SYNCS 0x989680 ;  /* 0x009896800000895d */ /* 0x004fea0003900000 */
[----:B------:R-:W2:Y:S02]  /*10f70*/  @!P0 SYNCS.PHASECHK.TRANS64 P0, [R0+URZ+0x34820], R3 ;  /* 0x03482003000085a7 */ /* 0x000ea4000800007f */
[----:B--2---:R-:W-:Y:S05]  /*10f80*/  @!P0 BRA `(.L_x_523) ;  /* 0xfffffffc00f08947 */ /* 0x004fea000383ffff */
[----:B------:R-:W-:Y:S05]  /*10f90*/  BRA `(.L_x_591) ;  /* 0xffffffe0002c7947 */ /* 0x000fea000383ffff */
.L_x_524:
        /* <DEDUP_REMOVED lines=8> */
[----:B01--45:R-:W-:Y:S05]  /*11020*/  WARPSYNC.COLLECTIVE R15, `(.L_x_593) ;  /* 0x000000000f087348 */ /* 0x033fea0003c00000 */
[----:B------:R2:W3:Y:S02]  /*11030*/  SHFL.IDX P6, R14, R13, R12, R11 ;  /* 0x0000000c0d0e7389 */ /* 0x0004e400000c000b */
[----:B012345:R-:W-:Y:S01]  /*11040*/  ENDCOLLECTIVE ;  /* 0x000000000000791b */ /* 0x03ffe20003800000 */
.L_x_593:
[----:B------:R-:W-:Y:S05]  /*11050*/  BSYNC B0 ;  /* 0x0000000000007941 */ /* 0x000fea0003800000 */
.L_x_592:
[----:B------:R-:W-:Y:S05]  /*11060*/  BRA `(.L_x_594) ;  /* 0xffffffe000147947 */ /* 0x000fea000383ffff */
.L_x_527:
[----:B------:R-:W-:Y:S01]  /*11070*/  BSSY B1, `(.L_x_595) ;  /* 0x0000006000017945 */ /* 0x000fe20003800000 */
[----:B------:R-:W-:-:S07]  /*11080*/  IMAD.MOV.U32 R15, RZ, RZ, -0x1 ;  /* 0xffffffffff0f7424 */ /* 0x000fce00078e00ff */
[----:B012-45:R-:W-:Y:S05]  /*11090*/  WARPSYNC.COLLECTIVE R15, `(.L_x_596) ;  /* 0x000000000f0c7348 */ /* 0x037fea0003c00000 */
[----:B------:R-:W-:Y:S02]  /*110a0*/  ELECT P6, UR62, PT ;  /* 0x00000000003e782f */ /* 0x000fe400038c0000 */
[----:B------:R-:W-:Y:S01]  /*110b0*/  MOV R14, UR62 ;  /* 0x0000003e000e7c02 */ /* 0x000fe20008000f00 */
[----:B012-45:R-:W-:Y:S10]  /*110c0*/  ENDCOLLECTIVE ;  /* 0x000000000000791b */ /* 0x037ff40003800000 */
.L_x_596:
[----:B------:R-:W-:Y:S05]  /*110d0*/  BSYNC B1 ;  /* 0x0000000000017941 */ /* 0x000fea0003800000 */
.L_x_595:
[----:B------:R-:W-:Y:S05]  /*110e0*/  BRA `(.L_x_597) ;  /* 0xffffffe0000c7947 */ /* 0x000fea000383ffff */
.L_x_529:
[----:B0-----:R0:W1:Y:S02]  /*110f0*/  SYNCS.PHASECHK.TRANS64.TRYWAIT P0, [R6+URZ], R5 ;  /* 0x00000005060075a7 */ /* 0x001064000800017f */
[----:B-1----:R-:W-:Y:S05]  /*11100*/  @!P0 NANOSLEEP.SYNCS 0x989680 ;  /* 0x009896800000895d */ /* 0x002fea0003900000 */
[----:B------:R-:W1:Y:S02]  /*11110*/  @!P0 SYNCS.PHASECHK.TRANS64 P0, [R6+URZ], R5 ;  /* 0x00000005060085a7 */ /* 0x000e64000800007f */
[----:B-1----:R-:W-:Y:S05]  /*11120*/  @!P0 BRA `(.L_x_529) ;  /* 0xfffffffc00f08947 */ /* 0x002fea000383ffff */
[----:B------:R-:W-:Y:S05]  /*11130*/  BRA `(.L_x_598) ;  /* 0xffffffe000507947 */ /* 0x000fea000383ffff */
.L_x_530:
[----:B-1----:R1:W2:Y:S02]  /*11140*/  SYNCS.PHASECHK.TRANS64.TRYWAIT P0, [R7+URZ], R2 ;  /* 0x00000002070075a7 */ /* 0x0022a4000800017f */
[----:B--2---:R-:W-:Y:S05]  /*11150*/  @!P0 NANOSLEEP.SYNCS 0x989680 ;  /* 0x009896800000895d */ /* 0x004fea0003900000 */
[----:B------:R-:W2:Y:S02]  /*11160*/  @!P0 SYNCS.PHASECHK.TRANS64 P0, [R7+URZ], R2 ;  /* 0x00000002070085a7 */ /* 0x000ea4000800007f */
[----:B--2---:R-:W-:Y:S05]  /*11170*/  @!P0 BRA `(.L_x_530) ;  /* 0xfffffffc00f08947 */ /* 0x004fea000383ffff */
[----:B------:R-:W-:Y:S05]  /*11180*/  BRA `(.L_x_599) ;  /* 0xffffffe000447947 */ /* 0x000fea000383ffff */
.L_x_532:
[----:B--2---:R2:W3:Y:S02]  /*11190*/  SYNCS.PHASECHK.TRANS64.TRYWAIT P0, [R4+URZ], R5 ;  /* 0x00000005040075a7 */ /* 0x0044e4000800017f */
[----:B---3--:R-:W-:Y:S05]  /*111a0*/  @!P0 NANOSLEEP.SYNCS 0x989680 ;  /* 0x009896800000895d */ /* 0x008fea0003900000 */
[----:B------:R-:W3:Y:S02]  /*111b0*/  @!P0 SYNCS.PHASECHK.TRANS64 P0, [R4+URZ], R5 ;  /* 0x00000005040085a7 */ /* 0x000ee4000800007f */
[----:B---3--:R-:W-:Y:S05]  /*111c0*/  @!P0 BRA `(.L_x_532) ;  /* 0xfffffffc00f08947 */ /* 0x008fea000383ffff */
[----:B------:R-:W-:Y:S05]  /*111d0*/  BRA `(.L_x_600) ;  /* 0xffffffe0004c7947 */ /* 0x000fea000383ffff */
.L_x_601:
        /* <DEDUP_REMOVED lines=10> */
.L_x_15108:


//--------------------- .text._ZN7cutlass13device_kernelIN5flash11enable_sm90INS1_16FlashAttnFwdSm90INS1_25CollectiveMainloopFwdSm90ILi2EN4cute5tupleIJNS5_1CILi1EEES8_S8_EEENS6_IJNS7_ILi128EEESA_NS7_ILi192EEEEEELi128ENS_6half_tEfNS_4arch4Sm90ELb0ELb0ELb0ELb1ELb0ELb1ELb0ELb1ELb1ELb1ELb0ELb0EEENS1_21CollectiveEpilogueFwdINS6_IJSA_SA_SA_EEES9_SD_SF_Li256ELb1ELb1ELb0ELb0EEENS1_36VarlenDynamicPersistentTileSchedulerILi128ELi128ELi256ELi128ELb0ELb1ELb1ELb0ELb1ELb1EEEEEEEEEvNT_6ParamsE --------------------------
	.section	.text._ZN7cutlass13device_kernelIN5flash11enable_sm90INS1_16FlashAttnFwdSm90INS1_25CollectiveMainloopFwdSm90ILi2EN4cute5tupleIJNS5_1CILi1EEES8_S8_EEENS6_IJNS7_ILi128EEESA_NS7_ILi192EEEEEELi128ENS_6half_tEfNS_4arch4Sm90ELb0ELb0ELb0ELb1ELb0ELb1ELb0ELb1ELb1ELb1ELb0ELb0EEENS1_21CollectiveEpilogueFwdINS6_IJSA_SA_SA_EEES9_SD_SF_Li256ELb1ELb1ELb0ELb0EEENS1_36VarlenDynamicPersistentTileSchedulerILi128ELi128ELi256ELi128ELb0ELb1ELb1ELb0ELb1ELb1EEEEEEEEEvNT_6ParamsE,"ax",@progbits
	.align	128
.text._ZN7cutlass13device_kernelIN5flash11enable_sm90INS1_16FlashAttnFwdSm90INS1_25CollectiveMainloopFwdSm90ILi2EN4cute5tupleIJNS5_1CILi1EEES8_S8_EEENS6_IJNS7_ILi128EEESA_NS7_ILi192EEEEEELi128ENS_6half_tEfNS_4arch4Sm90ELb0ELb0ELb0ELb1ELb0ELb1ELb0ELb1ELb1ELb1ELb0ELb0EEENS1_21CollectiveEpilogueFwdINS6_IJSA_SA_SA_EEES9_SD_SF_Li256ELb1ELb1ELb0ELb0EEENS1_36VarlenDynamicPersistentTileSchedulerILi128ELi128ELi256ELi128ELb0ELb1ELb1ELb0ELb1ELb1EEEEEEEEEvNT_6ParamsE:
        .type           _ZN7cutlass13device_kernelIN5flash11enable_sm90INS1_16FlashAttnFwdSm90INS1_25CollectiveMainloopFwdSm90ILi2EN4cute5tupleIJNS5_1CILi1EEES8_S8_EEENS6_IJNS7_ILi128EEESA_NS7_ILi192EEEEEELi128ENS_6half_tEfNS_4arch4Sm90ELb0ELb0ELb0ELb1ELb0ELb1ELb0ELb1ELb1ELb1ELb0ELb0EEENS1_21CollectiveEpilogueFwdINS6_IJSA_SA_SA_EEES9_SD_SF_Li256ELb1ELb1ELb0ELb0EEENS1_36VarlenDynamicPersistentTileSchedulerILi128ELi128ELi256ELi128ELb0ELb1ELb1ELb0ELb1ELb1EEEEEEEEEvNT_6ParamsE,@function
        .size           _ZN7cutlass13device_kernelIN5flash11enable_sm90INS1_16FlashAttnFwdSm90INS1_25CollectiveMainloopFwdSm90ILi2EN4cute5tupleIJNS5_1CILi1EEES8_S8_EEENS6_IJNS7_ILi128EEESA_NS7_ILi192EEEEEELi128ENS_6half_tEfNS_4arch4Sm90ELb0ELb0ELb0ELb1ELb0ELb1ELb0ELb1ELb1ELb1ELb0ELb0EEENS1_21CollectiveEpilogueFwdINS6_IJSA_SA_SA_EEES9_SD_SF_Li256ELb1ELb1ELb0ELb0EEENS1_36VarlenDynamicPersistentTileSchedulerILi128ELi128ELi256ELi128ELb0ELb1ELb1ELb0ELb1ELb1EEEEEEEEEvNT_6ParamsE,(.L_x_15109 - _ZN7cutlass13device_kernelIN5flash11enable_sm90INS1_16FlashAttnFwdSm90INS1_25CollectiveMainloopFwdSm90ILi2EN4cute5tupleIJNS5_1CILi1EEES8_S8_EEENS6_IJNS7_ILi128EEESA_NS7_ILi192EEEEEELi128ENS_6half_tEfNS_4arch4Sm90ELb0ELb0ELb0ELb1ELb0ELb1ELb0ELb1ELb1ELb1ELb0ELb0EEENS1_21CollectiveEpilogueFwdINS6_IJSA_SA_SA_EEES9_SD_SF_Li256ELb1ELb1ELb0ELb0EEENS1_36VarlenDynamicPersistentTileSchedulerILi128ELi128ELi256ELi128ELb0ELb1ELb1ELb0ELb1ELb1EEEEEEEEEvNT_6ParamsE)
        .other          _ZN7cutlass13device_kernelIN5flash11enable_sm90INS1_16FlashAttnFwdSm90INS1_25CollectiveMainloopFwdSm90ILi2EN4cute5tupleIJNS5_1CILi1EEES8_S8_EEENS6_IJNS7_ILi128EEESA_NS7_ILi192EEEEEELi128ENS_6half_tEfNS_4arch4Sm90ELb0ELb0ELb0ELb1ELb0ELb1ELb0ELb1ELb1ELb1ELb0ELb0EEENS1_21CollectiveEpilogueFwdINS6_IJSA_SA_SA_EEES9_SD_SF_Li256ELb1ELb1ELb0ELb0EEENS1_36VarlenDynamicPersistentTileSchedulerILi128ELi128ELi256ELi128ELb0ELb1ELb1ELb0ELb1ELb1EEEEEEEEEvNT_6ParamsE,@"STO_CUDA_ENTRY STV_DEFAULT"
_ZN7cutlass13device_kernelIN5flash11enable_sm90INS1_16FlashAttnFwdSm90INS1_25CollectiveMainloopFwdSm90ILi2EN4cute5tupleIJNS5_1CILi1EEES8_S8_EEENS6_IJNS7_ILi128EEESA_NS7_ILi192EEEEEELi128ENS_6half_tEfNS_4arch4Sm90ELb0ELb0ELb0ELb1ELb0ELb1ELb0ELb1ELb1ELb1ELb0ELb0EEENS1_21CollectiveEpilogueFwdINS6_IJSA_SA_SA_EEES9_SD_SF_Li256ELb1ELb1ELb0ELb0EEENS1_36VarlenDynamicPersistentTileSchedulerILi128ELi128ELi256ELi128ELb0ELb1ELb1ELb0ELb1ELb1EEEEEEEEEvNT_6ParamsE:
[----:B------:R-:W0:Y:S02]  /*0000*/  LDC R1, c[0x0][0x28] ;  /* 0x00000a00ff017b82 */ /* 0x000e240000000800 */
[----:B0-----:R-:W-:Y:S01]  /*0010*/  VIADD R1, R1, 0xffffff70 ;  /* 0xffffff7001017836 */ /* 0x001fe20000000000 */
[----:B------:R-:W0:Y:S01]  /*0020*/  S2R R0, SR_TID.X ;  /* 0x0000000000007919 */ /* 0x000e220000002100 */
[----:B------:R-:W-:Y:S01]  /*0030*/  ELECT P0, URZ, PT ;  /* 0x00000000003f782f */ /* 0x000fe20003800000 */
[----:B------:R-:W-:Y:S01]  /*0040*/  BSSY B0, `(.L_x_602) ;  /* 0x0000014000007945 */ /* 0x000fe20003800000 */
[--C-:B0-----:R-:W-:Y:S02]  /*0050*/  SHF.R.U32.HI R2, RZ, 0x5, R0.reuse ;  /* 0x00000005ff027819 */ /* 0x101fe40000011600 */
[----:B------:R-:W-:-:S03]  /*0060*/  SHF.R.U32.HI R4, RZ, 0x7, R0 ;  /* 0x00000007ff047819 */ /* 0x000fc60000011600 */
[----:B------:R-:W0:Y:S02]  /*0070*/  SHFL.IDX PT, R3, R2, RZ, 0x1f ;  /* 0x00001fff02037589 */ /* 0x000e2400000e0000 */
[----:B0-----:R-:W-:-:S13]  /*0080*/  ISETP.EQ.AND P0, PT, R3, RZ, P0 ;  /* 0x000000ff0300720c */ /* 0x001fda0000702270 */
[----:B------:R-:W-:Y:S05]  /*0090*/  @!P0 BRA `(.L_x_603) ;  /* 0x0000000000388947 */ /* 0x000fea0003800000 */
[----:B------:R-:W-:Y:S02]  /*00a0*/  ULDC.64 UR4, c[0x0][0x198] ;  /* 0x0000660000047ab9 */ /* 0x000fe40000000a00 */
[----:B------:R-:W-:Y:S02]  /*00b0*/  UIADD3 UR6, UP0, UR4, 0x370, URZ ;  /* 0x0000037004067890 */ /* 0x000fe4000ff1e03f */
[----:B------:R-:W-:Y:S02]  /*00c0*/  UIADD3 UR8, UP1, UR4, 0x470, URZ ;  /* 0x0000047004087890 */ /* 0x000fe4000ff3e03f */
[----:B------:R-:W-:Y:S02]  /*00d0*/  UIADD3 UR10, UP2, UR4, 0x570, URZ ;  /* 0x00000570040a7890 */ /* 0x000fe4000ff5e03f */
[----:B------:R-:W-:Y:S02]  /*00e0*/  UIADD3 UR4, UP3, UR4, 0x670, URZ ;  /* 0x0000067004047890 */ /* 0x000fe4000ff7e03f */
[----:B------:R-:W-:-:S02]  /*00f0*/  UIADD3.X UR7, URZ, UR5, URZ, UP0, !UPT ;  /* 0x000000053f077290 */ /* 0x000fc400087fe43f */
[----:B------:R-:W-:Y:S02]  /*0100*/  UIADD3.X UR9, URZ, UR5, URZ, UP1, !UPT ;  /* 0x000000053f097290 */ /* 0x000fe40008ffe43f */
[----:B------:R-:W-:Y:S02]  /*0110*/  UIADD3.X UR11, URZ, UR5, URZ, UP2, !UPT ;  /* 0x000000053f0b7290 */ /* 0x000fe400097fe43f */
[----:B------:R-:W-:-:S03]  /*0120*/  UIADD3.X UR5, URZ, UR5, URZ, UP3, !UPT ;  /* 0x000000053f057290 */ /* 0x000fc60009ffe43f */
[----:B------:R0:W-:Y:S02]  /*0130*/  UTMACCTL.PF [UR6] ;  /* 0x00000000060079b9 */ /* 0x0001e40008040000 */
[----:B------:R0:W-:Y:S02]  /*0140*/  UTMACCTL.PF [UR8] ;  /* 0x00000000080079b9 */ /* 0x0001e40008040000 */
[----:B------:R0:W-:Y:S02]  /*0150*/  UTMACCTL.PF [UR10] ;  /* 0x000000000a0079b9 */ /* 0x0001e40008040000 */
[----:B------:R0:W-:Y:S02]  /*0160*/  UTMACCTL.PF [UR4] ;  /* 0x00000000040079b9 */ /* 0x0001e40008040000 */
[----:B0-----:R-:W-:Y:S01]  /*0170*/  NOP ;  /* 0x0000000000007918 */ /* 0x001fe20000000000 */
.L_x_603:
[----:B------:R-:W-:Y:S05]  /*0180*/  BSYNC B0 ;  /* 0x0000000000007941 */ /* 0x000fea0003800000 */
.L_x_602:
        /* <DEDUP_REMOVED lines=41> */
.L_x_604:
        /* <DEDUP_REMOVED lines=22> */
.L_x_605:
        /* <DEDUP_REMOVED lines=18> */
.L_x_606:
        /* <DEDUP_REMOVED lines=22> */
.L_x_607:
        /* <DEDUP_REMOVED lines=22> */
.L_x_608:
[----:B------:R-:W-:Y:S01]  /*0960*/  PLOP3.LUT P0, PT, PT, PT, UP0, 0x80, 0x0 ;  /* 0x000000000000781c */ /* 0x000fe20003f0f008 */
[----:B------:R-:W-:Y:S01]  /*0970*/  UMOV UR61, 0x1 ;  /* 0x00000001003d7882 */ /* 0x000fe20000000000 */
[----:B------:R-:W-:Y:S01]  /*0980*/  NOP ;  /* 0x0000000000007918 */ /* 0x000fe20000000000 */
[----:B------:R-:W-:Y:S01]  /*0990*/  USEL UR61, UR61, 0x2, !UP0 ;  /* 0x000000023d3d7887 */ /* 0x000fe2000c000000 */
[----:B------:R-:W-:Y:S01]  /*09a0*/  BSSY B9, `(.L_x_609) ;  /* 0x0001ed7000097945 */ /* 0x000fe20003800000 */
[----:B------:R-:W-:Y:S01]  /*09b0*/  ULDC.64 UR40, c[0x0][0x208] ;  /* 0x0000820000287ab9 */ /* 0x000fe20000000a00 */
[----:B012-4-:R-:W-:Y:S07]  /*09c0*/  BAR.SYNC.DEFER_BLOCKING 0x0 ;  /* 0x0000000000007b1d */ /* 0x017fee0000010000 */
[----:B------:R-:W-:Y:S05]  /*09d0*/  @!P0 BRA `(.L_x_610) ;  /* 0x0000017400588947 */ /* 0x000fea0003800000 */
.L_x_611:
[----:B------:R-:W-:-:S08]  /*09e0*/  NOP ;  /* 0x0000000000007918 */ /* 0x000fd00000000000 */
[----:B------:R-:W0:Y:S02]  /*09f0*/  USETMAXREG.TRY_ALLOC.CTAPOOL UP0, 0xf0 ;  /* 0x000000f0000079c8 */ /* 0x000e240008000600 */
[----:B0-----:R-:W-:-:S13]  /*0a00*/  PLOP3.LUT P0, PT, PT, PT, UP0, 0x80, 0x0 ;  /* 0x000000000000781c */ /* 0x001fda0003f0f008 */
[----:B------:R-:W-:Y:S05]  /*0a10*/  @!P0 BRA `(.L_x_611) ;  /* 0xfffffffc00f08947 */ /* 0x000fea000383ffff */
[----:B------:R-:W0:Y:S08]  /*0a20*/  S2UR UR5, SR_CgaCtaId ;  /* 0x00000000000579c3 */ /* 0x000e300000008800 */
[----:B------:R-:W-:Y:S06]  /*0a30*/  BAR.ARV 0x8, 0x180 ;  /* 0x0206000000007b1d */ /* 0x000fec0000002000 */
[----:B------:R-:W-:-:S02]  /*0a40*/  UMOV UR4, 0x400 ;  /* 0x0000040000047882 */ /* 0x000fc40000000000 */
[----:B------:R-:W-:Y:S01]  /*0a50*/  BAR.SYNC.DEFER_BLOCKING 0x5, 0x180 ;  /* 0x0146000000007b1d */ /* 0x000fe20000010000 */
[----:B0-----:R-:W-:-:S06]  /*0a60*/  ULEA UR4, UR5, UR4, 0x18 ;  /* 0x0000000405047291 */ /* 0x001fcc000f8ec03f */
[----:B------:R-:W-:Y:S01]  /*0a70*/  IMAD.U32 R2, RZ, RZ, UR4 ;  /* 0x00000004ff027e24 */ /* 0x000fe2000f8e00ff */
[----:B------:R-:W-:-:S04]  /*0a80*/  ULDC UR4, c[0x0][0xc3c] ;  /* 0x00030f0000047ab9 */ /* 0x000fc80000000800 */
[----:B------:R-:W0:Y:S01]  /*0a90*/  LDS.128 R124, [R2+0x348d0] ;  /* 0x0348d000027c7984 */ /* 0x000e220000000c00 */
[----:B------:R-:W-:Y:S06]  /*0aa0*/  BAR.ARV 0x4, 0x180 ;  /* 0x0106000000007b1d */ /* 0x000fec0000002000 */
[----:B0-----:R-:W-:-:S13]  /*0ab0*/  ISETP.GE.AND P0, PT, R127, UR4, PT ;  /* 0x000000047f007c0c */ /* 0x001fda000bf06270 */
[----:B------:R-:W-:Y:S05]  /*0ac0*/  @P0 BRA `(.L_x_612) ;  /* 0x000001ec00100947 */ /* 0x000fea0003800000 */
[----:B------:R-:W-:Y:S01]  /*0ad0*/  IADD3 R11, R0, -0x80, RZ ;  /* 0xffffff80000b7810 */ /* 0x000fe20007ffe0ff */
[----:B------:R-:W-:Y:S01]  /*0ae0*/  IMAD.MOV.U32 R204, RZ, RZ, RZ ;  /* 0x000000ffffcc7224 */ /* 0x000fe200078e00ff */
[----:B------:R-:W-:Y:S01]  /*0af0*/  MOV R14, 0xfffffffe ;  /* 0xfffffffe000e7802 */ /* 0x000fe20000000f00 */
[----:B------:R-:W-:Y:S01]  /*0b00*/  IMAD.MOV.U32 R184, RZ, RZ, RZ ;  /* 0x000000ffffb87224 */ /* 0x000fe200078e00ff */
[----:B------:R-:W-:Y:S01]  /*0b10*/  SHF.R.S32.HI R0, RZ, 0x1f, R11 ;  /* 0x0000001fff007819 */ /* 0x000fe2000001140b */
[----:B------:R-:W-:Y:S01]  /*0b20*/  IMAD.MOV.U32 R196, RZ, RZ, RZ ;  /* 0x000000ffffc47224 */ /* 0x000fe200078e00ff */
[----:B------:R-:W-:Y:S01]  /*0b30*/  R2UR UR60, R2 ;  /* 0x00000000023c72ca */ /* 0x000fe200000e0000 */
[----:B------:R-:W-:Y:S01]  /*0b40*/  ULOP3.LUT UR46, UR61, 0x1, URZ, 0xfc, !UPT ;  /* 0x000000013d2e7892 */ /* 0x000fe2000f8efc3f */
[CC--:B------:R-:W-:Y:S02]  /*0b50*/  LEA.HI R3, R0.reuse, R11.reuse, RZ, 0x4 ;  /* 0x0000000b00037211 */ /* 0x0c0fe400078f20ff */
[----:B------:R-:W-:-:S02]  /*0b60*/  LEA.HI R4, R0, R11, RZ, 0x7 ;  /* 0x0000000b00047211 */ /* 0x000fc400078f38ff */
[----:B------:R-:W-:Y:S02]  /*0b70*/  SHF.R.S32.HI R6, RZ, 0x4, R3 ;  /* 0x00000004ff067819 */ /* 0x000fe40000011403 */
[----:B------:R-:W-:Y:S02]  /*0b80*/  LOP3.LUT R214, R4, 0xffffff80, RZ, 0xc0, !PT ;  /* 0xffffff8004d67812 */ /* 0x000fe400078ec0ff */
[----:B------:R-:W-:Y:S02]  /*0b90*/  LEA.HI R5, R3, R6, RZ, 0x1 ;  /* 0x0000000603057211 */ /* 0x000fe400078f08ff */
[CC--:B------:R-:W-:Y:S01]  /*0ba0*/  LEA.HI R8, R0.reuse, R11.reuse, RZ, 0x2 ;  /* 0x0000000b00087211 */ /* 0x0c0fe200078f10ff */
[----:B------:R-:W-:Y:S01]  /*0bb0*/  IMAD.IADD R214, R11, 0x1, -R214 ;  /* 0x000000010bd67824 */ /* 0x000fe200078e0ad6 */
[----:B------:R-:W-:Y:S01]  /*0bc0*/  LOP3.LUT R5, R5, 0x1ffffffe, RZ, 0xc0, !PT ;  /* 0x1ffffffe05057812 */ /* 0x000fe200078ec0ff */
[----:B------:R-:W-:Y:S01]  /*0bd0*/  UIADD3 UR60, UR60, 0x10400, URZ ;  /* 0x000104003c3c7890 */ /* 0x000fe2000fffe03f */
[----:B------:R-:W-:-:S02]  /*0be0*/  LEA.HI R192, R0, R11, RZ, 0x5 ;  /* 0x0000000b00c07211 */ /* 0x000fc400078f28ff */
[----:B------:R-:W-:Y:S01]  /*0bf0*/  LOP3.LUT R3, R3, 0x3fffff0, RZ, 0xc0, !PT ;  /* 0x03fffff003037812 */ /* 0x000fe200078ec0ff */
[----:B------:R-:W-:Y:S01]  /*0c00*/  IMAD.IADD R5, R6, 0x1, -R5 ;  /* 0x0000000106057824 */ /* 0x000fe200078e0a05 */
[----:B------:R-:W-:Y:S02]  /*0c10*/  LOP3.LUT R209, R8, 0xfffffffc, RZ, 0xc0, !PT ;  /* 0xfffffffc08d17812 */ /* 0x000fe400078ec0ff */
[----:B------:R-:W-:Y:S01]  /*0c20*/  SHF.R.S32.HI R7, RZ, 0x1f, R214 ;  /* 0x0000001fff077819 */ /* 0x000fe200000114d6 */
[C---:B------:R-:W-:Y:S01]  /*0c30*/  IMAD.IADD R3, R11.reuse, 0x1, -R3 ;  /* 0x000000010b037824 */ /* 0x040fe200078e0a03 */
[----:B------:R-:W-:Y:S02]  /*0c40*/  SHF.R.S32.HI R192, RZ, 0x5, R192 ;  /* 0x00000005ffc07819 */ /* 0x000fe400000114c0 */
[----:B------:R-:W-:Y:S02]  /*0c50*/  IADD3 R209, R11, -R209, RZ ;  /* 0x800000d10bd17210 */ /* 0x000fe40007ffe0ff */
[----:B------:R-:W-:Y:S01]  /*0c60*/  LEA.HI R6, R7, R214, RZ, 0x2 ;  /* 0x000000d607067211 */ /* 0x000fe200078f10ff */
[----:B------:R-:W-:Y:S01]  /*0c70*/  IMAD R12, R192, 0x10, R3 ;  /* 0x00000010c00c7824 */ /* 0x000fe200078e0203 */
[----:B------:R-:W-:Y:S01]  /*0c80*/  SHF.R.S32.HI R17, RZ, 0x2, R8 ;  /* 0x00000002ff117819 */ /* 0x000fe20000011408 */
[C---:B------:R-:W-:Y:S01]  /*0c90*/  IMAD.SHL.U32 R22, R209.reuse, 0x4, RZ ;  /* 0x00000004d1167824 */ /* 0x040fe200078e00ff */
[----:B------:R-:W-:Y:S01]  /*0ca0*/  LOP3.LUT R9, R6, 0x7ffffffc, RZ, 0xc0, !PT ;  /* 0x7ffffffc06097812 */ /* 0x000fe200078ec0ff */
[----:B------:R-:W-:Y:S01]  /*0cb0*/  IMAD R235, R12, 0x8, R5 ;  /* 0x000000080ceb7824 */ /* 0x000fe200078e0205 */
[--C-:B------:R-:W-:Y:S01]  /*0cc0*/  SHF.R.S32.HI R3, RZ, 0x2, R6.reuse ;  /* 0x00000002ff037819 */ /* 0x100fe20000011406 */
[C---:B------:R-:W-:Y:S01]  /*0cd0*/  VIADD R186, R22.reuse, 0x20 ;  /* 0x0000002016ba7836 */ /* 0x040fe20000000000 */
[----:B------:R-:W-:Y:S01]  /*0ce0*/  SHF.R.S32.HI R6, RZ, 0x1f, R6 ;  /* 0x0000001fff067819 */ /* 0x000fe20000011406 */
[----:B------:R-:W-:Y:S01]  /*0cf0*/  IMAD.SHL.U32 R18, R209, 0x8, RZ ;  /* 0x00000008d1127824 */ /* 0x000fe200078e00ff */
[----:B------:R-:W-:Y:S01]  /*0d00*/  SHF.R.S32.HI R8, RZ, 0x1f, R8 ;  /* 0x0000001fff087819 */ /* 0x000fe20000011408 */
[----:B------:R-:W-:Y:S01]  /*0d10*/  IMAD.IADD R10, R22, 0x1, R186 ;  /* 0x00000001160a7824 */ /* 0x000fe200078e02ba */
[----:B------:R-:W-:Y:S01]  /*0d20*/  LEA.HI R6, R6, R3, RZ, 0x3 ;  /* 0x0000000306067211 */ /* 0x000fe200078f18ff */
[----:B------:R-:W-:Y:S01]  /*0d30*/  VIADD R187, R22, 0x10 ;  /* 0x0000001016bb7836 */ /* 0x000fe20000000000 */
[----:B------:R-:W-:Y:S01]  /*0d40*/  IADD3 R9, R214, -R9, RZ ;  /* 0x80000009d6097210 */ /* 0x000fe20007ffe0ff */
[C---:B------:R-:W-:Y:S01]  /*0d50*/  VIADD R189, R22.reuse, 0x30 ;  /* 0x0000003016bd7836 */ /* 0x040fe20000000000 */
[----:B------:R-:W-:Y:S01]  /*0d60*/  IADD3 R188, R22, 0x40, RZ ;  /* 0x0000004016bc7810 */ /* 0x000fe20007ffe0ff */
[----:B------:R-:W-:Y:S01]  /*0d70*/  IMAD.SHL.U32 R218, R186, 0x2, RZ ;  /* 0x00000002bada7824 */ /* 0x000fe200078e00ff */
[----:B------:R-:W-:Y:S01]  /*0d80*/  LOP3.LUT R6, R6, 0xfffffff8, RZ, 0xc0, !PT ;  /* 0xfffffff806067812 */ /* 0x000fe200078ec0ff */
[----:B------:R-:W-:Y:S01]  /*0d90*/  IMAD R233, R9, R14, 0x80 ;  /* 0x0000008009e97424 */ /* 0x000fe200078e020e */
[----:B------:R-:W-:Y:S01]  /*0da0*/  LEA.HI R7, R7, R214, RZ, 0x5 ;  /* 0x000000d607077211 */ /* 0x000fe200078f28ff */
[----:B------:R-:W-:Y:S01]  /*0db0*/  IMAD.IADD R5, R22, 0x1, R188 ;  /* 0x0000000116057824 */ /* 0x000fe200078e02bc */
[----:B------:R-:W-:Y:S01]  /*0dc0*/  LEA.HI R8, R8, R17, RZ, 0x3 ;  /* 0x0000001108087211 */ /* 0x000fe200078f18ff */
[----:B------:R-:W-:Y:S01]  /*0dd0*/  IMAD.IADD R6, R3, 0x1, -R6 ;  /* 0x0000000103067824 */ /* 0x000fe200078e0a06 */
[----:B------:R-:W-:Y:S01]  /*0de0*/  SHF.R.S32.HI R9, RZ, 0x1f, R10 ;  /* 0x0000001fff097819 */ /* 0x000fe2000001140a */
[----:B------:R-:W-:Y:S01]  /*0df0*/  IMAD.SHL.U32 R220, R189, 0x2, RZ ;  /* 0x00000002bddc7824 */ /* 0x000fe200078e00ff */
[----:B------:R-:W-:Y:S01]  /*0e00*/  SHF.R.S32.HI R7, RZ, 0x5, R7 ;  /* 0x00000005ff077819 */ /* 0x000fe20000011407 */
[----:B------:R-:W-:Y:S01]  /*0e10*/  IMAD.SHL.U32 R235, R235, 0x8, RZ ;  /* 0x00000008ebeb7824 */ /* 0x000fe200078e00ff */
[----:B------:R-:W-:-:S02]  /*0e20*/  LOP3.LUT R8, R8, 0xfffffff8, RZ, 0xc0, !PT ;  /* 0xfffffff808087812 */ /* 0x000fc400078ec0ff */
[----:B------:R-:W-:Y:S01]  /*0e30*/  IADD3 R205, R17, 0x40, RZ ;  /* 0x0000004011cd7810 */ /* 0x000fe20007ffe0ff */
[----:B------:R-:W-:Y:S01]  /*0e40*/  IMAD R7, R7, 0x10, R6 ;  /* 0x0000001007077824 */ /* 0x000fe200078e0206 */
[-C--:B------:R-:W-:Y:S01]  /*0e50*/  LEA.HI R12, R9, R10.reuse, RZ, 0x3 ;  /* 0x0000000a090c7211 */ /* 0x080fe200078f18ff */
[----:B------:R-:W-:Y:S01]  /*0e60*/  IMAD.IADD R213, R17, 0x1, -R8 ;  /* 0x0000000111d57824 */ /* 0x000fe200078e0a08 */
[----:B------:R-:W-:Y:S02]  /*0e70*/  LEA.HI R9, R9, R10, RZ, 0x6 ;  /* 0x0000000a09097211 */ /* 0x000fe400078f30ff */
[----:B------:R-:W-:Y:S01]  /*0e80*/  SHF.R.S32.HI R10, RZ, 0x1f, R5 ;  /* 0x0000001fff0a7819 */ /* 0x000fe20000011405 */
[----:B------:R-:W-:Y:S01]  /*0e90*/  IMAD.SHL.U32 R191, R213, 0x40, RZ ;  /* 0x00000040d5bf7824 */ /* 0x000fe200078e00ff */
[----:B------:R-:W-:Y:S01]  /*0ea0*/  SHF.R.S32.HI R6, RZ, 0x1f, R205 ;  /* 0x0000001fff067819 */ /* 0x000fe200000114cd */
[----:B------:R-:W-:Y:S01]  /*0eb0*/  IMAD.SHL.U32 R9, R9, 0x80, RZ ;  /* 0x0000008009097824 */ /* 0x000fe200078e00ff */
[----:B------:R-:W-:-:S02]  /*0ec0*/  LEA.HI R212, R10, R5, RZ, 0x3 ;  /* 0x000000050ad47211 */ /* 0x000fc400078f18ff */
[----:B------:R-:W-:Y:S02]  /*0ed0*/  LEA.HI R6, R6, R205, RZ, 0x3 ;  /* 0x000000cd06067211 */ /* 0x000fe400078f18ff */
[----:B------:R-:W-:Y:S02]  /*0ee0*/  LEA.HI R5, R10, R5, RZ, 0x6 ;  /* 0x000000050a057211 */ /* 0x000fe400078f30ff */
[----:B------:R-:W-:Y:S02]  /*0ef0*/  SHF.L.U32 R185, R205, 0x6, RZ ;  /* 0x00000006cdb97819 */ /* 0x000fe400000006ff */
[----:B------:R-:W-:Y:S02]  /*0f00*/  SHF.L.U32 R6, R6, 0x6, RZ ;  /* 0x0000000606067819 */ /* 0x000fe400000006ff */
[----:B------:R-:W-:Y:S02]  /*0f10*/  LOP3.LUT R185, R185, 0x1c0, RZ, 0xc0, !PT ;  /* 0x000001c0b9b97812 */ /* 0x000fe400078ec0ff */
[----:B------:R-:W-:-:S02]  /*0f20*/  LOP3.LUT R191, R191, 0x1c0, RZ, 0xc0, !PT ;  /* 0x000001c0bfbf7812 */ /* 0x000fc400078ec0ff */
[----:B------:R-:W-:Y:S02]  /*0f30*/  SHF.L.U32 R5, R5, 0x7, RZ ;  /* 0x0000000705057819 */ /* 0x000fe400000006ff */
[----:B------:R-:W-:Y:S02]  /*0f40*/  SHF.R.S32.HI R231, RZ, 0x7, R4 ;  /* 0x00000007ffe77819 */ /* 0x000fe40000011404 */
[----:B------:R-:W-:Y:S02]  /*0f50*/  LOP3.LUT R195, R6, 0xfffffe00, RZ, 0xc0, !PT ;  /* 0xfffffe0006c37812 */ /* 0x000fe400078ec0ff */
[----:B------:R-:W-:Y:S02]  /*0f60*/  SHF.R.U32.HI R230, RZ, 0x3, R185 ;  /* 0x00000003ffe67819 */ /* 0x000fe400000116b9 */
[----:B------:R-:W-:Y:S02]  /*0f70*/  SHF.R.U32.HI R193, RZ, 0x3, R191 ;  /* 0x00000003ffc17819 */ /* 0x000fe400000116bf */
[----:B------:R-:W-:-:S02]  /*0f80*/  LOP3.LUT R3, R185, 0x38, R12, 0xf8, !PT ;  /* 0x00000038b9037812 */ /* 0x000fc400078ef80c */
[----:B------:R-:W-:Y:S02]  /*0f90*/  LOP3.LUT R6, R191, 0x38, R212, 0xf8, !PT ;  /* 0x00000038bf067812 */ /* 0x000fe400078ef8d4 */
[----:B------:R-:W-:Y:S02]  /*0fa0*/  LOP3.LUT R5, R5, 0xffffe000, RZ, 0xc0, !PT ;  /* 0xffffe00005057812 */ /* 0x000fe400078ec0ff */
[----:B------:R-:W-:Y:S02]  /*0fb0*/  LEA.HI R4, R4, R231, RZ, 0x1 ;  /* 0x000000e704047211 */ /* 0x000fe400078f08ff */
[----:B------:R-:W-:Y:S01]  /*0fc0*/  LOP3.LUT R8, R3, R230, RZ, 0x3c, !PT ;  /* 0x000000e603087212 */ /* 0x000fe200078e3cff */
[----:B------:R-:W-:Y:S01]  /*0fd0*/  IMAD R3, R192, 0x200, R5 ;  /* 0x00000200c0037824 */ /* 0x000fe200078e0205 */
[----:B------:R-:W-:Y:S02]  /*0fe0*/  LOP3.LUT R6, R6, R193, RZ, 0x3c, !PT ;  /* 0x000000c106067212 */ /* 0x000fe400078e3cff */
[----:B------:R-:W-:-:S02]  /*0ff0*/  LEA.HI R0, R0, R11, RZ, 0x3 ;  /* 0x0000000b00007211 */ /* 0x000fc400078f18ff */
[----:B------:R-:W-:Y:S01]  /*1000*/  LOP3.LUT R4, R4, 0x3fffffe, RZ, 0xc0, !PT ;  /* 0x03fffffe04047812 */ /* 0x000fe200078ec0ff */
[----:B------:R-:W-:Y:S01]  /*1010*/  IMAD.IADD R6, R3, 0x1, R6 ;  /* 0x0000000103067824 */ /* 0x000fe200078e0206 */
[----:B------:R-:W-:Y:S02]  /*1020*/  LOP3.LUT R199, R0, 0xfffffff8, RZ, 0xc0, !PT ;  /* 0xfffffff800c77812 */ /* 0x000fe400078ec0ff */
[----:B------:R-:W-:Y:S01]  /*1030*/  LEA.HI R3, R209, R209, RZ, 0x1 ;  /* 0x000000d1d1037211 */ /* 0x000fe200078f08ff */
[----:B------:R-:W-:Y:S01]  /*1040*/  IMAD.IADD R4, R231, 0x1, -R4 ;  /* 0x00000001e7047824 */ /* 0x000fe200078e0a04 */
[----:B------:R-:W-:Y:S01]  /*1050*/  SHF.R.S32.HI R207, RZ, 0x3, R0 ;  /* 0x00000003ffcf7819 */ /* 0x000fe20000011400 */
[----:B------:R-:W-:Y:S01]  /*1060*/  IMAD.IADD R199, R11, 0x1, -R199 ;  /* 0x000000010bc77824 */ /* 0x000fe200078e0ac7 */
[----:B------:R-:W-:Y:S01]  /*1070*/  LOP3.LUT R9, R9, 0xffffe000, RZ, 0xc0, !PT ;  /* 0xffffe00009097812 */ /* 0x000fe200078ec0ff */
[----:B------:R-:W-:Y:S01]  /*1080*/  IMAD R232, R4, 0x40, R7 ;  /* 0x0000004004e87824 */ /* 0x000fe200078e0207 */
[----:B------:R-:W-:-:S02]  /*1090*/  LOP3.LUT R0, R3, 0x1ffffffe, RZ, 0xc0, !PT ;  /* 0x1ffffffe03007812 */ /* 0x000fc400078ec0ff */
[----:B------:R-:W-:Y:S02]  /*10a0*/  LOP3.LUT R4, R191, 0x38, R12, 0xf8, !PT ;  /* 0x00000038bf047812 */ /* 0x000fe400078ef80c */
[----:B------:R-:W-:Y:S01]  /*10b0*/  LOP3.LUT R7, R185, 0x38, R212, 0xf8, !PT ;  /* 0x00000038b9077812 */ /* 0x000fe200078ef8d4 */
[----:B------:R-:W-:Y:S01]  /*10c0*/  IMAD.IADD R3, R209, 0x1, -R0 ;  /* 0x00000001d1037824 */ /* 0x000fe200078e0a00 */
[----:B------:R-:W-:Y:S01]  /*10d0*/  IADD3 R8, R8, R9, R195 ;  /* 0x0000000908087210 */ /* 0x000fe20007ffe0c3 */
[----:B------:R-:W-:Y:S01]  /*10e0*/  IMAD R9, R192, 0x200, R9 ;  /* 0x00000200c0097824 */ /* 0x000fe200078e0209 */
[----:B------:R-:W-:Y:S02]  /*10f0*/  SHF.L.U32 R197, R199, 0x3, RZ ;  /* 0x00000003c7c57819 */ /* 0x000fe400000006ff */
[----:B------:R-:W-:Y:S02]  /*1100*/  LOP3.LUT R4, R4, R193, RZ, 0x3c, !PT ;  /* 0x000000c104047212 */ /* 0x000fe400078e3cff */
[----:B------:R-:W-:Y:S01]  /*1110*/  LOP3.LUT R10, R7, R230, RZ, 0x3c, !PT ;  /* 0x000000e6070a7212 */ /* 0x000fe200078e3cff */
[----:B------:R-:W-:Y:S01]  /*1120*/  VIADD R198, R197, 0x40 ;  /* 0x00000040c5c67836 */ /* 0x000fe20000000000 */
[----:B------:R-:W-:-:S02]  /*1130*/  IADD3 R190, R22, 0x50, RZ ;  /* 0x0000005016be7810 */ /* 0x000fc40007ffe0ff */
[----:B------:R-:W-:Y:S02]  /*1140*/  LOP3.LUT R0, R185, 0x38, R18, 0xf8, !PT ;  /* 0x00000038b9007812 */ /* 0x000fe400078ef812 */
[----:B------:R-:W-:Y:S01]  /*1150*/  IADD3 R10, R10, R5, R195 ;  /* 0x000000050a0a7210 */ /* 0x000fe20007ffe0c3 */
[----:B------:R-:W-:Y:S01]  /*1160*/  IMAD.SHL.U32 R224, R190, 0x2, RZ ;  /* 0x00000002bee07824 */ /* 0x000fe200078e00ff */
[----:B------:R-:W-:Y:S02]  /*1170*/  IADD3 R4, R9, R4, RZ ;  /* 0x0000000409047210 */ /* 0x000fe40007ffe0ff */
[----:B------:R-:W-:Y:S02]  /*1180*/  SHF.R.S32.HI R14, RZ, 0x1f, R187 ;  /* 0x0000001fff0e7819 */ /* 0x000fe400000114bb */
[----:B------:R-:W-:Y:S02]  /*1190*/  SHF.R.S32.HI R217, RZ, 0x1f, R186 ;  /* 0x0000001fffd97819 */ /* 0x000fe400000114ba */
[----:B------:R-:W-:-:S02]  /*11a0*/  SHF.R.S32.HI R20, RZ, 0x1f, R189 ;  /* 0x0000001fff147819 */ /* 0x000fc400000114bd */
[----:B------:R-:W-:Y:S02]  /*11b0*/  SHF.R.S32.HI R221, RZ, 0x1f, R188 ;  /* 0x0000001fffdd7819 */ /* 0x000fe400000114bc */
[----:B------:R-:W-:Y:S02]  /*11c0*/  SHF.R.S32.HI R223, RZ, 0x1f, R190 ;  /* 0x0000001fffdf7819 */ /* 0x000fe400000114be */
[----:B------:R-:W-:Y:S02]  /*11d0*/  LOP3.LUT R0, R195, R0, R230, 0xf6, !PT ;  /* 0x00000000c3007212 */ /* 0x000fe400078ef6e6 */
[----:B------:R-:W-:Y:S02]  /*11e0*/  MOV R16, RZ ;  /* 0x000000ff00107202 */ /* 0x000fe40000000f00 */
[----:B------:R-:W-:Y:S02]  /*11f0*/  MOV R194, RZ ;  /* 0x000000ff00c27202 */ /* 0x000fe40000000f00 */
[----:B------:R-:W-:-:S02]  /*1200*/  SHF.R.S32.HI R237, RZ, 0x1f, R197 ;  /* 0x0000001fffed7819 */ /* 0x000fc400000114c5 */
[----:B------:R-:W-:Y:S02]  /*1210*/  SHF.R.S32.HI R236, RZ, 0x1f, R198 ;  /* 0x0000001fffec7819 */ /* 0x000fe400000114c6 */
[C---:B------:R-:W-:Y:S02]  /*1220*/  SHF.L.U32 R216, R187.reuse, 0x1, RZ ;  /* 0x00000001bbd87819 */ /* 0x040fe400000006ff */
[----:B------:R-:W-:Y:S02]  /*1230*/  SHF.L.U32 R222, R188, 0x1, RZ ;  /* 0x00000001bcde7819 */ /* 0x000fe400000006ff */
[----:B------:R-:W-:Y:S02]  /*1240*/  SHF.L.U64.HI R215, R187, 0x1, R14 ;  /* 0x00000001bbd77819 */ /* 0x000fe4000001020e */
[----:B------:R-:W-:Y:S02]  /*1250*/  SHF.L.U64.HI R217, R186, 0x1, R217 ;  /* 0x00000001bad97819 */ /* 0x000fe400000102d9 */
[----:B------:R-:W-:-:S02]  /*1260*/  SHF.L.U64.HI R219, R189, 0x1, R20 ;  /* 0x00000001bddb7819 */ /* 0x000fc40000010214 */
[----:B------:R-:W-:Y:S02]  /*1270*/  SHF.L.U64.HI R221, R188, 0x1, R221 ;  /* 0x00000001bcdd7819 */ /* 0x000fe400000102dd */
[----:B------:R-:W-:Y:S02]  /*1280*/  SHF.L.U64.HI R223, R190, 0x1, R223 ;  /* 0x00000001bedf7819 */ /* 0x000fe400000102df */
[----:B------:R-:W-:Y:S02]  /*1290*/  SHF.R.S32.HI R211, RZ, 0x3, R12 ;  /* 0x00000003ffd37819 */ /* 0x000fe4000001140c */
[----:B------:R-:W-:Y:S02]  /*12a0*/  SHF.R.S32.HI R212, RZ, 0x3, R212 ;  /* 0x00000003ffd47819 */ /* 0x000fe400000114d4 */
[----:B------:R-:W-:Y:S02]  /*12b0*/  LEA R228, R0, UR60, 0x1 ;  /* 0x0000003c00e47c11 */ /* 0x000fe4000f8e08ff */
[----:B------:R-:W-:-:S02]  /*12c0*/  LEA R226, R8, UR60, 0x1 ;  /* 0x0000003c08e27c11 */ /* 0x000fc4000f8e08ff */
[----:B------:R-:W-:Y:S02]  /*12d0*/  LEA R225, R10, UR60, 0x1 ;  /* 0x0000003c0ae17c11 */ /* 0x000fe4000f8e08ff */
[----:B------:R-:W-:Y:S02]  /*12e0*/  LEA R234, R3, R232, 0x3 ;  /* 0x000000e803ea7211 */ /* 0x000fe400078e18ff */
[----:B------:R-:W-:Y:S02]  /*12f0*/  LEA R229, R4, UR60, 0x1 ;  /* 0x0000003c04e57c11 */ /* 0x000fe4000f8e08ff */
[----:B------:R-:W-:-:S07]  /*1300*/  LEA R227, R6, UR60, 0x1 ;  /* 0x0000003c06e37c11 */ /* 0x000fce000f8e08ff */
.L_x_817:
[----:B0--34-:R-:W0:Y:S01]  /*1310*/  LDC.64 R4, c[0x0][0xc88] ;  /* 0x00032200ff047b82 */ /* 0x019e220000000a00 */
[----:B------:R-:W-:Y:S01]  /*1320*/  ULDC.64 UR4, c[0x0][0xa28] ;  /* 0x00028a0000047ab9 */ /* 0x000fe20000000a00 */
[----:B------:R-:W-:Y:S01]  /*1330*/  ULDC.64 UR8, c[0x0][0xa18] ;  /* 0x0002860000087ab9 */ /* 0x000fe20000000a00 */
[----:B------:R-:W-:Y:S01]  /*1340*/  ULDC.64 UR6, c[0x0][0xa08] ;  /* 0x0002820000067ab9 */ /* 0x000fe20000000a00 */
[----:B0-----:R-:W-:-:S05]  /*1350*/  IMAD.WIDE R4, R127, 0x4, R4 ;  /* 0x000000047f047825 */ /* 0x001fca00078e0204 */
[----:B--2---:R-:W2:Y:S01]  /*1360*/  LDG.E R203, desc[UR40][R4.64] ;  /* 0x0000002804cb7981 */ /* 0x004ea2000c1e1900 */
[----:B------:R-:W-:Y:S01]  /*1370*/  ISETP.NE.U32.AND P2, PT, RZ, UR4, PT ;  /* 0x00000004ff007c0c */ /* 0x000fe2000bf45070 */
[----:B------:R-:W-:Y:S01]  /*1380*/  IMAD.MOV.U32 R3, RZ, RZ, RZ ;  /* 0x000000ffff037224 */ /* 0x000fe200078e00ff */
[----:B------:R-:W-:Y:S02]  /*1390*/  ISETP.NE.U32.AND P1, PT, RZ, UR8, PT ;  /* 0x00000008ff007c0c */ /* 0x000fe4000bf25070 */
[----:B------:R-:W-:Y:S02]  /*13a0*/  ISETP.NE.AND.EX P2, PT, RZ, UR5, PT, P2 ;  /* 0x00000005ff007c0c */ /* 0x000fe4000bf45320 */
[----:B------:R-:W-:Y:S02]  /*13b0*/  ISETP.NE.AND.EX P1, PT, RZ, UR9, PT, P1 ;  /* 0x00000009ff007c0c */ /* 0x000fe4000bf25310 */
[----:B------:R-:W-:Y:S02]  /*13c0*/  ISETP.NE.U32.AND P0, PT, RZ, UR6, PT ;  /* 0x00000006ff007c0c */ /* 0x000fe4000bf05070 */
[----:B------:R-:W-:-:S02]  /*13d0*/  MOV R29, RZ ;  /* 0x000000ff001d7202 */ /* 0x000fc40000000f00 */
[----:B------:R-:W-:Y:S02]  /*13e0*/  ISETP.NE.AND.EX P0, PT, RZ, UR7, PT, P0 ;  /* 0x00000007ff007c0c */ /* 0x000fe4000bf05300 */
[----:B--2---:R-:W-:Y:S01]  /*13f0*/  SHF.R.S32.HI R208, RZ, 0x1f, R203 ;  /* 0x0000001fffd07819 */ /* 0x004fe200000114cb */
[C---:B------:R-:W-:Y:S02]  /*1400*/  IMAD.SHL.U32 R201, R203.reuse, 0x4, RZ ;  /* 0x00000004cbc97824 */ /* 0x040fe400078e00ff */
[C---:B------:R-:W-:Y:S02]  /*1410*/  @P2 LEA R4, P3, R203.reuse, UR4, 0x2 ;  /* 0x00000004cb042c11 */ /* 0x040fe4000f8610ff */
[C-C-:B------:R-:W-:Y:S02]  /*1420*/  SHF.L.U64.HI R202, R203.reuse, 0x2, R208.reuse ;  /* 0x00000002cbca7819 */ /* 0x140fe400000102d0 */
[----:B------:R-:W-:Y:S01]  /*1430*/  @P2 LEA.HI.X R5, R203, UR5, R208, 0x2, P3 ;  /* 0x00000005cb052c11 */ /* 0x000fe200098f14d0 */
[----:B------:R-:W-:Y:S01]  /*1440*/  ULDC UR4, c[0x0][0x288] ;  /* 0x0000a20000047ab9 */ /* 0x000fe20000000800 */
[----:B------:R-:W-:-:S03]  /*1450*/  IADD3 R8, P4, R201, UR6, RZ ;  /* 0x00000006c9087c10 */ /* 0x000fc6000ff9e0ff */
[----:B------:R0:W5:Y:S01]  /*1460*/  @P2 LDG.E R3, desc[UR40][R4.64] ;  /* 0x0000002804032981 */ /* 0x000162000c1e1900 */
[----:B------:R-:W-:Y:S01]  /*1470*/  @P1 IADD3 R6, P2, R201, UR8, RZ ;  /* 0x00000008c9061c10 */ /* 0x000fe2000ff5e0ff */
[----:B------:R-:W-:Y:S01]  /*1480*/  IMAD.U32 R149, RZ, RZ, UR4 ;  /* 0x00000004ff957e24 */ /* 0x000fe2000f8e00ff */
[C---:B------:R-:W-:Y:S01]  /*1490*/  IADD3.X R9, R202.reuse, UR7, RZ, P4, !PT ;  /* 0x00000007ca097c10 */ /* 0x040fe2000a7fe4ff */
[----:B------:R-:W-:Y:S01]  /*14a0*/  ULDC.64 UR4, c[0x0][0x418] ;  /* 0x0001060000047ab9 */ /* 0x000fe20000000a00 */
[----:B------:R-:W-:-:S03]  /*14b0*/  @P1 IADD3.X R7, R202, UR9, RZ, P2, !PT ;  /* 0x00000009ca071c10 */ /* 0x000fc600097fe4ff */
[----:B------:R0:W5:Y:S01]  /*14c0*/  @P0 LDG.E R29, desc[UR40][R8.64] ;  /* 0x00000028081d0981 */ /* 0x000162000c1e1900 */
[----:B------:R-:W-:Y:S01]  /*14d0*/  UISETP.NE.U32.AND UP0, UPT, UR4, URZ, UPT ;  /* 0x0000003f0400728c */ /* 0x000fe2000bf05070 */
[----:B------:R-:W-:Y:S02]  /*14e0*/  ULDC.64 UR8, c[0x0][0xa20] ;  /* 0x0002880000087ab9 */ /* 0x000fe40000000a00 */
[----:B------:R0:W5:Y:S01]  /*14f0*/  @P1 LDG.E R149, desc[UR40][R6.64] ;  /* 0x0000002806951981 */ /* 0x000162000c1e1900 */
[----:B------:R-:W-:Y:S01]  /*1500*/  UISETP.NE.AND.EX UP0, UPT, UR5, URZ, UPT, UP0 ;  /* 0x0000003f0500728c */ /* 0x000fe2000bf05300 */
[----:B------:R-:W-:Y:S01]  /*1510*/  ULDC UR4, c[0x0][0x424] ;  /* 0x0001090000047ab9 */ /* 0x000fe20000000800 */
[----:B------:R-:W-:Y:S02]  /*1520*/  ISETP.NE.U32.AND P2, PT, RZ, UR8, PT ;  /* 0x00000008ff007c0c */ /* 0x000fe4000bf45070 */
[----:B------:R-:W-:Y:S01]  /*1530*/  USEL UR4, UR4, 0x1, UP0 ;  /* 0x0000000104047887 */ /* 0x000fe20008000000 */
[----:B------:R-:W-:Y:S01]  /*1540*/  ULDC UR5, c[0x0][0x2f0] ;  /* 0x0000bc0000057ab9 */ /* 0x000fe20000000800 */
[----:B------:R-:W-:-:S02]  /*1550*/  ISETP.NE.AND.EX P2, PT, RZ, UR9, PT, P2 ;  /* 0x00000009ff007c0c */ /* 0x000fc4000bf45320 */
[----:B------:R-:W-:-:S03]  /*1560*/  UIMAD UR4, UR4, UR5, URZ ;  /* 0x00000005040472a4 */ /* 0x000fc6000f8e023f */
[----:B------:R-:W-:Y:S01]  /*1570*/  ULDC UR5, c[0x0][0x348] ;  /* 0x0000d20000057ab9 */ /* 0x000fe20000000800 */
[----:B------:R-:W-:Y:S01]  /*1580*/  IMAD.MOV.U32 R206, RZ, RZ, R125 ;  /* 0x000000ffffce7224 */ /* 0x000fe200078e007d */
[----:B------:R-:W-:Y:S01]  /*1590*/  MOV R200, R126 ;  /* 0x0000007e00c87202 */ /* 0x000fe20000000f00 */
[----:B------:R-:W-:Y:S01]  /*15a0*/  IMAD.MOV.U32 R27, RZ, RZ, R203 ;  /* 0x000000ffff1b7224 */ /* 0x000fe200078e00cb */
[----:B0-----:R-:W-:Y:S06]  /*15b0*/  @P1 BRA `(.L_x_613) ;  /* 0x0000000000241947 */ /* 0x001fec0003800000 */
[----:B------:R-:W-:Y:S02]  /*15c0*/  ULDC.64 UR6, c[0x0][0xa00] ;  /* 0x0002800000067ab9 */ /* 0x000fe40000000a00 */
[----:B------:R-:W-:-:S04]  /*15d0*/  ISETP.NE.U32.AND P1, PT, RZ, UR6, PT ;  /* 0x00000006ff007c0c */ /* 0x000fc8000bf25070 */
[----:B------:R-:W-:-:S13]  /*15e0*/  ISETP.NE.AND.EX P1, PT, RZ, UR7, PT, P1 ;  /* 0x00000007ff007c0c */ /* 0x000fda000bf25310 */
[----:B------:R-:W-:Y:S05]  /*15f0*/  @!P1 BRA `(.L_x_613) ;  /* 0x0000000000149947 */ /* 0x000fea0003800000 */
[----:B------:R-:W0:Y:S02]  /*1600*/  LDC.64 R4, c[0x0][0xa00] ;  /* 0x00028000ff047b82 */ /* 0x000e240000000a00 */
[----:B0-----:R-:W-:-:S05]  /*1610*/  IMAD.WIDE R4, R27, 0x4, R4 ;  /* 0x000000041b047825 */ /* 0x001fca00078e0204 */
[----:B-----5:R-:W2:Y:S04]  /*1620*/  LDG.E R149, desc[UR40][R4.64] ;  /* 0x0000002804957981 */ /* 0x020ea8000c1e1900 */
[----:B------:R-:W2:Y:S02]  /*1630*/  LDG.E R0, desc[UR40][R4.64+0x4] ;  /* 0x0000042804007981 */ /* 0x000ea4000c1e1900 */
[----:B--2---:R-:W-:-:S07]  /*1640*/  IMAD.IADD R149, R0, 0x1, -R149 ;  /* 0x0000000100957824 */ /* 0x004fce00078e0a95 */
.L_x_613:
[----:B------:R-:W-:Y:S01]  /*1650*/  MOV R25, UR5 ;  /* 0x0000000500197c02 */ /* 0x000fe20008000f00 */
[----:B------:R-:W-:Y:S01]  /*1660*/  IMAD.U32 R26, RZ, RZ, UR4 ;  /* 0x00000004ff1a7e24 */ /* 0x000fe2000f8e00ff */
[----:B------:R-:W-:Y:S06]  /*1670*/  @!P2 BRA `(.L_x_614) ;  /* 0x000000000010a947 */ /* 0x000fec0003800000 */
[----:B------:R-:W-:-:S04]  /*1680*/  IADD3 R4, P0, R201, UR8, RZ ;  /* 0x00000008c9047c10 */ /* 0x000fc8000ff1e0ff */
[----:B------:R-:W-:-:S05]  /*1690*/  IADD3.X R5, R202, UR9, RZ, P0, !PT ;  /* 0x00000009ca057c10 */ /* 0x000fca00087fe4ff */
[----:B------:R0:W5:Y:S01]  /*16a0*/  LDG.E R26, desc[UR40][R4.64] ;  /* 0x00000028041a7981 */ /* 0x000162000c1e1900 */
[----:B------:R-:W-:Y:S05]  /*16b0*/  BRA `(.L_x_615) ;  /* 0x0000000000107947 */ /* 0x000fea0003800000 */
.L_x_614:
[----:B------:R-:W-:Y:S05]  /*16c0*/  @!P0 BRA `(.L_x_615) ;  /* 0x00000000000c8947 */ /* 0x000fea0003800000 */
[----:B------:R-:W2:Y:S04]  /*16d0*/  LDG.E R5, desc[UR40][R8.64] ;  /* 0x0000002808057981 */ /* 0x000ea8000c1e1900 */
[----:B------:R-:W2:Y:S02]  /*16e0*/  LDG.E R26, desc[UR40][R8.64+0x4] ;  /* 0x00000428081a7981 */ /* 0x000ea4000c1e1900 */
[----:B--2---:R-:W-:-:S07]  /*16f0*/  IMAD.IADD R26, R26, 0x1, -R5 ;  /* 0x000000011a1a7824 */ /* 0x004fce00078e0a05 */
.L_x_615:
[----:B------:R-:W-:Y:S02]  /*1700*/  ULDC.64 UR4, c[0x0][0xa10] ;  /* 0x0002840000047ab9 */ /* 0x000fe40000000a00 */
[----:B------:R-:W-:-:S04]  /*1710*/  ISETP.NE.U32.AND P0, PT, RZ, UR4, PT ;  /* 0x00000004ff007c0c */ /* 0x000fc8000bf05070 */
[----:B------:R-:W-:Y:S01]  /*1720*/  ISETP.NE.AND.EX P0, PT, RZ, UR5, PT, P0 ;  /* 0x00000005ff007c0c */ /* 0x000fe2000bf05300 */
[----:B------:R-:W-:-:S12]  /*1730*/  ULDC.64 UR4, c[0x0][0xa30] ;  /* 0x00028c0000047ab9 */ /* 0x000fd80000000a00 */
[----:B0-----:R-:W0:Y:S02]  /*1740*/  @P0 LDC.64 R4, c[0x0][0xa10] ;  /* 0x00028400ff040b82 */ /* 0x001e240000000a00 */
[----:B0-----:R-:W-:-:S05]  /*1750*/  @P0 IMAD.WIDE R4, R27, 0x4, R4 ;  /* 0x000000041b040825 */ /* 0x001fca00078e0204 */
[----:B------:R-:W2:Y:S04]  /*1760*/  @P0 LDG.E R0, desc[UR40][R4.64] ;  /* 0x0000002804000981 */ /* 0x000ea8000c1e1900 */
[----:B------:R-:W2:Y:S01]  /*1770*/  @P0 LDG.E R9, desc[UR40][R4.64+0x4] ;  /* 0x0000042804090981 */ /* 0x000ea2000c1e1900 */
[----:B------:R-:W-:Y:S02]  /*1780*/  ISETP.NE.U32.AND P1, PT, RZ, UR4, PT ;  /* 0x00000004ff007c0c */ /* 0x000fe4000bf25070 */
[----:B-----5:R-:W-:Y:S02]  /*1790*/  MOV R144, R26 ;  /* 0x0000001a00907202 */ /* 0x020fe40000000f00 */
[----:B------:R-:W-:-:S13]  /*17a0*/  ISETP.NE.AND.EX P1, PT, RZ, UR5, PT, P1 ;  /* 0x00000005ff007c0c */ /* 0x000fda000bf25310 */
[----:B------:R-:W-:-:S04]  /*17b0*/  @P1 IADD3 R6, P2, R201, UR4, RZ ;  /* 0x00000004c9061c10 */ /* 0x000fc8000ff5e0ff */
[----:B------:R-:W-:-:S05]  /*17c0*/  @P1 IADD3.X R7, R202, UR5, RZ, P2, !PT ;  /* 0x00000005ca071c10 */ /* 0x000fca00097fe4ff */
[----:B------:R0:W5:Y:S01]  /*17d0*/  @P1 LDG.E R144, desc[UR40][R6.64] ;  /* 0x0000002806901981 */ /* 0x000162000c1e1900 */
[----:B------:R-:W-:Y:S01]  /*17e0*/  IMAD.IADD R8, R26, 0x1, -R3 ;  /* 0x000000011a087824 */ /* 0x000fe200078e0a03 */
[----:B------:R-:W-:-:S03]  /*17f0*/  PLOP3.LUT P2, PT, PT, PT, PT, 0x80, 0x0 ;  /* 0x000000000000781c */ /* 0x000fc60003f4f070 */
[----:B------:R-:W-:-:S05]  /*1800*/  IMAD.MOV R123, RZ, RZ, -R8 ;  /* 0x000000ffff7b7224 */ /* 0x000fca00078e0a08 */
[----:B------:R-:W-:Y:S01]  /*1810*/  VIMNMX R123, RZ, R123, !PT ;  /* 0x0000007bff7b7248 */ /* 0x000fe20007fe0100 */
[----:B--2---:R-:W-:-:S05]  /*1820*/  @P0 IMAD.IADD R25, R9, 0x1, -R0 ;  /* 0x0000000109190824 */ /* 0x004fca00078e0a00 */
[----:B------:R-:W-:-:S05]  /*1830*/  IADD3 R150, R8, R25, RZ ;  /* 0x0000001908967210 */ /* 0x000fca0007ffe0ff */
[----:B------:R-:W-:-:S05]  /*1840*/  VIADD R0, R150, 0x7f ;  /* 0x0000007f96007836 */ /* 0x000fca0000000000 */
[----:B------:R-:W-:-:S04]  /*1850*/  SHF.R.S32.HI R3, RZ, 0x1f, R0 ;  /* 0x0000001fff037819 */ /* 0x000fc80000011400 */
[----:B------:R-:W-:-:S04]  /*1860*/  LEA.HI R3, R3, R0, RZ, 0x7 ;  /* 0x0000000003037211 */ /* 0x000fc800078f38ff */
[----:B------:R-:W-:Y:S02]  /*1870*/  LOP3.LUT R0, R3, 0xffffff80, RZ, 0xc0, !PT ;  /* 0xffffff8003007812 */ /* 0x000fe400078ec0ff */
[----:B------:R-:W-:Y:S02]  /*1880*/  SHF.R.S32.HI R210, RZ, 0x7, R3 ;  /* 0x00000007ffd27819 */ /* 0x000fe40000011403 */
[----:B------:R-:W-:-:S04]  /*1890*/  VIADDMNMX R0, R0, -R8, R25, PT ;  /* 0x8000000800007246 */ /* 0x000fc80003800119 */
[----:B------:R-:W-:Y:S02]  /*18a0*/  ISETP.GT.AND P0, PT, R0, R123, PT ;  /* 0x0000007b0000720c */ /* 0x000fe40003f04270 */
[----:B------:R-:W-:-:S05]  /*18b0*/  SHF.R.U32.HI R123, RZ, 0x7, R123 ;  /* 0x00000007ff7b7819 */ /* 0x000fca000001167b */
[----:B------:R-:W-:-:S06]  /*18c0*/  IMAD.MOV.U32 R24, RZ, RZ, R123 ;  /* 0x000000ffff187224 */ /* 0x000fcc00078e007b */
[----:B------:R-:W-:-:S04]  /*18d0*/  @P0 IADD3 R0, R0, 0x7f, RZ ;  /* 0x0000007f00000810 */ /* 0x000fc80007ffe0ff */
[----:B------:R-:W-:-:S04]  /*18e0*/  @P0 SHF.R.S32.HI R5, RZ, 0x1f, R0 ;  /* 0x0000001fff050819 */ /* 0x000fc80000011400 */
[----:B------:R-:W-:-:S04]  /*18f0*/  @P0 LEA.HI R5, R5, R0, RZ, 0x7 ;  /* 0x0000000005050211 */ /* 0x000fc800078f38ff */
[----:B------:R-:W-:-:S04]  /*1900*/  @P0 SHF.R.S32.HI R24, RZ, 0x7, R5 ;  /* 0x00000007ff180819 */ /* 0x000fc80000011405 */
[----:B------:R-:W-:-:S13]  /*1910*/  ISETP.GT.AND P0, PT, R24, R123, PT ;  /* 0x0000007b1800720c */ /* 0x000fda0003f04270 */
[----:B0-----:R-:W-:Y:S05]  /*1920*/  @!P0 BRA `(.L_x_616) ;  /* 0x0000008800608947 */ /* 0x001fea0003800000 */
[----:B------:R-:W-:Y:S01]  /*1930*/  VIADD R116, R2, 0x1c400 ;  /* 0x0001c40002747836 */ /* 0x000fe20000000000 */
[----:B------:R-:W-:Y:S04]  /*1940*/  BSSY B6, `(.L_x_617) ;  /* 0x0000013000067945 */ /* 0x000fe80003800000 */
[----:B------:R-:W-:-:S13]  /*1950*/  LOP3.LUT P0, RZ, R116, 0x3ff, RZ, 0xc0, !PT ;  /* 0x000003ff74ff7812 */ /* 0x000fda000780c0ff */
[----:B------:R-:W-:Y:S05]  /*1960*/  @!P0 BRA `(.L_x_618) ;  /* 0x0000000000408947 */ /* 0x000fea0003800000 */
[----:B------:R-:W-:Y:S01]  /*1970*/  MOV R0, 0x0 ;  /* 0x0000000000007802 */ /* 0x000fe20000000f00 */
[----:B------:R-:W-:Y:S01]  /*1980*/  ULDC.64 UR4, c[0x4][0x118] ;  /* 0x0100460000047ab9 */ /* 0x000fe20000000a00 */
[----:B------:R-:W-:Y:S01]  /*1990*/  ULDC.64 UR6, c[0x4][0x90] ;  /* 0x0100240000067ab9 */ /* 0x000fe20000000a00 */
[----:B------:R-:W-:Y:S01]  /*19a0*/  MOV R4, UR4 ;  /* 0x0000000400047c02 */ /* 0x000fe20008000f00 */
[----:B------:R0:W1:Y:S01]  /*19b0*/  LDC.64 R14, c[0x4][R0] ;  /* 0x01000000000e7b82 */ /* 0x0000620000000a00 */
[----:B------:R-:W-:Y:S01]  /*19c0*/  IMAD.U32 R5, RZ, RZ, UR5 ;  /* 0x00000005ff057e24 */ /* 0x000fe2000f8e00ff */
[----:B------:R-:W-:Y:S01]  /*19d0*/  ULDC.64 UR4, c[0x4][0x120] ;  /* 0x0100480000047ab9 */ /* 0x000fe20000000a00 */
[----:B------:R-:W-:Y:S01]  /*19e0*/  IMAD.U32 R10, RZ, RZ, UR6 ;  /* 0x00000006ff0a7e24 */ /* 0x000fe2000f8e00ff */
[----:B------:R-:W-:Y:S01]  /*19f0*/  MOV R7, UR5 ;  /* 0x0000000500077c02 */ /* 0x000fe20008000f00 */
[----:B------:R-:W-:Y:S01]  /*1a00*/  IMAD.U32 R6, RZ, RZ, UR4 ;  /* 0x00000004ff067e24 */ /* 0x000fe2000f8e00ff */
[----:B------:R-:W-:Y:S01]  /*1a10*/  MOV R8, 0x70 ;  /* 0x0000007000087802 */ /* 0x000fe20000000f00 */
[----:B------:R-:W-:-:S02]  /*1a20*/  IMAD.U32 R11, RZ, RZ, UR7 ;  /* 0x00000007ff0b7e24 */ /* 0x000fc4000f8e00ff */
[----:B------:R-:W-:Y:S02]  /*1a30*/  IMAD.MOV.U32 R12, RZ, RZ, 0x1 ;  /* 0x00000001ff0c7424 */ /* 0x000fe400078e00ff */
[----:B0-----:R-:W-:-:S07]  /*1a40*/  IMAD.MOV.U32 R13, RZ, RZ, RZ ;  /* 0x000000ffff0d7224 */ /* 0x001fce00078e00ff */
[----:B------:R-:W-:-:S07]  /*1a50*/  LEPC R20, `(.L_x_618) ;  /* 0x000000001014794e */ /* 0x000fce0000000000 */
[----:B-1---5:R-:W-:Y:S05]  /*1a60*/  CALL.ABS.NOINC R14 ;  /* 0x000000000e007343 */ /* 0x022fea0003c00000 */
.L_x_618:
[----:B------:R-:W-:Y:S05]  /*1a70*/  BSYNC B6 ;  /* 0x0000000000067941 */ /* 0x000fea0003800000 */
.L_x_617:
[----:B------:R-:W-:Y:S01]  /*1a80*/  IADD3 R115, R2, 0x400, RZ ;  /* 0x0000040002737810 */ /* 0x000fe20007ffe0ff */
[----:B------:R-:W-:Y:S03]  /*1a90*/  BSSY B6, `(.L_x_619) ;  /* 0x0000013000067945 */ /* 0x000fe60003800000 */
[----:B------:R-:W-:-:S13]  /*1aa0*/  LOP3.LUT P0, RZ, R115, 0x3ff, RZ, 0xc0, !PT ;  /* 0x000003ff73ff7812 */ /* 0x000fda000780c0ff */
[----:B------:R-:W-:Y:S05]  /*1ab0*/  @!P0 BRA `(.L_x_620) ;  /* 0x0000000000408947 */ /* 0x000fea0003800000 */
[----:B------:R-:W-:Y:S01]  /*1ac0*/  MOV R0, 0x0 ;  /* 0x0000000000007802 */ /* 0x000fe20000000f00 */
[----:B------:R-:W-:Y:S01]  /*1ad0*/  ULDC.64 UR4, c[0x4][0x118] ;  /* 0x0100460000047ab9 */ /* 0x000fe20000000a00 */
[----:B------:R-:W-:Y:S01]  /*1ae0*/  ULDC.64 UR6, c[0x4][0x120] ;  /* 0x0100480000067ab9 */ /* 0x000fe20000000a00 */
[----:B------:R-:W-:Y:S01]  /*1af0*/  IMAD.U32 R4, RZ, RZ, UR4 ;  /* 0x00000004ff047e24 */ /* 0x000fe2000f8e00ff */
[----:B------:R0:W1:Y:S01]  /*1b00*/  LDC.64 R14, c[0x4][R0] ;  /* 0x01000000000e7b82 */ /* 0x0000620000000a00 */
[----:B------:R-:W-:Y:S01]  /*1b10*/  IMAD.U32 R5, RZ, RZ, UR5 ;  /* 0x00000005ff057e24 */ /* 0x000fe2000f8e00ff */
[----:B------:R-:W-:Y:S01]  /*1b20*/  ULDC.64 UR4, c[0x4][0x80] ;  /* 0x0100200000047ab9 */ /* 0x000fe20000000a00 */
[----:B------:R-:W-:Y:S01]  /*1b30*/  MOV R6, UR6 ;  /* 0x0000000600067c02 */ /* 0x000fe20008000f00 */
[----:B------:R-:W-:Y:S01]  /*1b40*/  IMAD.U32 R7, RZ, RZ, UR7 ;  /* 0x00000007ff077e24 */ /* 0x000fe2000f8e00ff */
[----:B------:R-:W-:Y:S01]  /*1b50*/  MOV R11, UR5 ;  /* 0x00000005000b7c02 */ /* 0x000fe20008000f00 */
[----:B------:R-:W-:Y:S01]  /*1b60*/  IMAD.U32 R10, RZ, RZ, UR4 ;  /* 0x00000004ff0a7e24 */ /* 0x000fe2000f8e00ff */
[----:B------:R-:W-:Y:S01]  /*1b70*/  MOV R13, RZ ;  /* 0x000000ff000d7202 */ /* 0x000fe20000000f00 */
[----:B------:R-:W-:-:S02]  /*1b80*/  IMAD.MOV.U32 R8, RZ, RZ, 0x70 ;  /* 0x00000070ff087424 */ /* 0x000fc400078e00ff */
[----:B0-----:R-:W-:-:S07]  /*1b90*/  IMAD.MOV.U32 R12, RZ, RZ, 0x1 ;  /* 0x00000001ff0c7424 */ /* 0x001fce00078e00ff */
[----:B------:R-:W-:-:S07]  /*1ba0*/  LEPC R20, `(.L_x_620) ;  /* 0x000000001014794e */ /* 0x000fce0000000000 */
[----:B-1---5:R-:W-:Y:S05]  /*1bb0*/  CALL.ABS.NOINC R14 ;  /* 0x000000000e007343 */ /* 0x022fea0003c00000 */
.L_x_620:
[----:B------:R-:W-:Y:S05]  /*1bc0*/  BSYNC B6 ;  /* 0x0000000000067941 */ /* 0x000fea0003800000 */
.L_x_619:
[----:B------:R-:W-:Y:S01]  /*1bd0*/  ULDC.64 UR4, c[0x0][0x9f8] ;  /* 0x00027e0000047ab9 */ /* 0x000fe20000000a00 */
[----:B------:R-:W2:Y:S01]  /*1be0*/  LDL.LU R20, [R1+0x8] ;  /* 0x0000080001147983 */ /* 0x000ea20000300800 */
[----:B------:R-:W-:Y:S01]  /*1bf0*/  ISETP.NE.U32.AND P0, PT, RZ, UR4, PT ;  /* 0x00000004ff007c0c */ /* 0x000fe2000bf05070 */
[----:B------:R-:W0:Y:S01]  /*1c00*/  LDC.64 R134, c[0x0][0x300] ;  /* 0x0000c000ff867b82 */ /* 0x000e220000000a00 */
[----:B------:R-:W-:Y:S01]  /*1c10*/  SHF.R.S32.HI R8, RZ, 0x1f, R126 ;  /* 0x0000001fff087819 */ /* 0x000fe2000001147e */
[C---:B------:R-:W-:Y:S01]  /*1c20*/  VIADD R0, R18.reuse, 0x80 ;  /* 0x0000008012007836 */ /* 0x040fe20000000000 */
[----:B------:R-:W-:Y:S01]  /*1c30*/  ISETP.NE.AND.EX P0, PT, RZ, UR5, PT, P0 ;  /* 0x00000005ff007c0c */ /* 0x000fe2000bf05300 */
[----:B------:R-:W-:Y:S01]  /*1c40*/  ULDC.64 UR6, c[0x0][0x330] ;  /* 0x0000cc0000067ab9 */ /* 0x000fe20000000a00 */
[C---:B------:R-:W-:Y:S02]  /*1c50*/  IADD3 R101, R18.reuse, 0x20, RZ ;  /* 0x0000002012657810 */ /* 0x040fe40007ffe0ff */
[----:B------:R-:W-:Y:S01]  /*1c60*/  SHF.R.S32.HI R19, RZ, 0x1f, R18 ;  /* 0x0000001fff137819 */ /* 0x000fe20000011412 */
[----:B------:R-:W-:Y:S01]  /*1c70*/  IMAD.IADD R118, R29, 0x1, R26 ;  /* 0x000000011d767824 */ /* 0x000fe200078e021a */
[----:B------:R-:W1:Y:S07]  /*1c80*/  LDC R21, c[0x0][0x3f4] ;  /* 0x0000fd00ff157b82 */ /* 0x000e6e0000000800 */
[----:B------:R-:W-:Y:S01]  /*1c90*/  @P0 IADD3 R4, P1, R201, UR4, RZ ;  /* 0x00000004c9040c10 */ /* 0x000fe2000ff3e0ff */
[----:B------:R-:W-:Y:S01]  /*1ca0*/  ULDC UR4, c[0x0][0x2f4] ;  /* 0x0000bd0000047ab9 */ /* 0x000fe20000000800 */
[----:B------:R-:W-:Y:S01]  /*1cb0*/  VIADD R100, R18, 0x40 ;  /* 0x0000004012647836 */ /* 0x000fe20000000000 */
[----:B------:R-:W3:Y:S01]  /*1cc0*/  LDC.64 R36, c[0x0][0x408] ;  /* 0x00010200ff247b82 */ /* 0x000ee20000000a00 */
[----:B------:R-:W-:-:S05]  /*1cd0*/  @P0 IADD3.X R5, R202, UR5, RZ, P1, !PT ;  /* 0x00000005ca050c10 */ /* 0x000fca0008ffe4ff */
[----:B------:R4:W2:Y:S01]  /*1ce0*/  @P0 LDG.E R27, desc[UR40][R4.64] ;  /* 0x00000028041b0981 */ /* 0x0008a2000c1e1900 */
[----:B------:R-:W-:Y:S01]  /*1cf0*/  ISETP.GE.AND P3, PT, R0, UR4, PT ;  /* 0x0000000400007c0c */ /* 0x000fe2000bf66270 */
[----:B------:R-:W-:Y:S01]  /*1d00*/  IMAD R3, R8, UR6, RZ ;  /* 0x0000000608037c24 */ /* 0x000fe2000f8e02ff */
[----:B------:R-:W-:Y:S01]  /*1d10*/  ISETP.GE.AND P1, PT, R101, UR4, PT ;  /* 0x0000000465007c0c */ /* 0x000fe2000bf26270 */
[C---:B------:R-:W-:Y:S01]  /*1d20*/  VIADD R0, R18.reuse, 0xa0 ;  /* 0x000000a012007836 */ /* 0x040fe20000000000 */
[----:B------:R-:W-:Y:S01]  /*1d30*/  ISETP.GE.AND P0, PT, R18, UR4, PT ;  /* 0x0000000412007c0c */ /* 0x000fe2000bf06270 */
[C---:B------:R-:W-:Y:S01]  /*1d40*/  IMAD R3, R126.reuse, UR7, R3 ;  /* 0x000000077e037c24 */ /* 0x040fe2000f8e0203 */
[----:B------:R-:W-:Y:S01]  /*1d50*/  SEL R14, RZ, 0x10, P3 ;  /* 0x00000010ff0e7807 */ /* 0x000fe20001800000 */
[----:B------:R-:W-:Y:S01]  /*1d60*/  IMAD.WIDE.U32 R104, R126, UR6, R18 ;  /* 0x000000067e687c25 */ /* 0x000fe2000f8e0012 */
[----:B------:R-:W-:Y:S01]  /*1d70*/  ISETP.GE.AND P2, PT, R0, UR4, PT ;  /* 0x0000000400007c0c */ /* 0x000fe2000bf46270 */
[----:B------:R-:W-:Y:S01]  /*1d80*/  ULDC.64 UR6, c[0x0][0xa08] ;  /* 0x0002820000067ab9 */ /* 0x000fe20000000a00 */
[----:B----4-:R-:W-:Y:S01]  /*1d90*/  SEL R4, RZ, 0xffffffff, P1 ;  /* 0xffffffffff047807 */ /* 0x010fe20000800000 */
[----:B------:R-:W-:Y:S01]  /*1da0*/  VIADD R99, R18, 0x60 ;  /* 0x0000006012637836 */ /* 0x000fe20000000000 */
[----:B------:R-:W-:Y:S01]  /*1db0*/  SHF.R.S32.HI R0, RZ, 0x1f, R118 ;  /* 0x0000001fff007819 */ /* 0x000fe20000011476 */
[----:B------:R-:W-:Y:S01]  /*1dc0*/  IMAD.MOV.U32 R124, RZ, RZ, 0x20 ;  /* 0x00000020ff7c7424 */ /* 0x000fe200078e00ff */
[----:B------:R-:W-:Y:S01]  /*1dd0*/  IADD3 R105, R105, R3, RZ ;  /* 0x0000000369697210 */ /* 0x000fe20007ffe0ff */
[----:B------:R-:W-:Y:S01]  /*1de0*/  IMAD.SHL.U32 R4, R4, 0x2, RZ ;  /* 0x0000000204047824 */ /* 0x000fe200078e00ff */
[----:B------:R-:W-:Y:S01]  /*1df0*/  SEL R3, RZ, 0x1, P0 ;  /* 0x00000001ff037807 */ /* 0x000fe20000000000 */
[----:B0-----:R-:W-:Y:S01]  /*1e00*/  IMAD R9, R0, R134, RZ ;  /* 0x0000008600097224 */ /* 0x001fe200078e02ff */
[----:B------:R-:W-:Y:S01]  /*1e10*/  ISETP.GE.AND P0, PT, R100, UR4, PT ;  /* 0x0000000464007c0c */ /* 0x000fe2000bf06270 */
[----:B---3--:R-:W-:Y:S01]  /*1e20*/  IMAD.WIDE.U32 R108, R17, R36, R18 ;  /* 0x00000024116c7225 */ /* 0x008fe200078e0012 */
[----:B------:R-:W-:Y:S01]  /*1e30*/  ISETP.GE.AND P1, PT, R99, UR4, PT ;  /* 0x0000000463007c0c */ /* 0x000fe2000bf26270 */
[----:B------:R-:W-:Y:S01]  /*1e40*/  ULDC.64 UR4, c[0x0][0x308] ;  /* 0x0000c20000047ab9 */ /* 0x000fe20000000a00 */
[----:B------:R-:W-:Y:S01]  /*1e50*/  LOP3.LUT R3, R4, 0x2, R3, 0xe2, !PT ;  /* 0x0000000204037812 */ /* 0x000fe200078ee203 */
[----:B------:R-:W-:Y:S01]  /*1e60*/  IMAD.WIDE.U32 R4, R118, R134, RZ ;  /* 0x0000008676047225 */ /* 0x000fe200078e00ff */
[----:B------:R-:W-:-:S02]  /*1e70*/  SEL R6, RZ, 0x4, P0 ;  /* 0x00000004ff067807 */ /* 0x000fc40000000000 */
[----:B------:R-:W-:Y:S01]  /*1e80*/  SEL R7, RZ, 0x8, P1 ;  /* 0x00000008ff077807 */ /* 0x000fe20000800000 */
[----:B------:R-:W-:Y:S01]  /*1e90*/  IMAD R9, R118, R135, R9 ;  /* 0x0000008776097224 */ /* 0x000fe200078e0209 */
[----:B------:R-:W-:Y:S01]  /*1ea0*/  ISETP.NE.U32.AND P0, PT, RZ, UR6, PT ;  /* 0x00000006ff007c0c */ /* 0x000fe2000bf05070 */
[----:B-1----:R-:W-:Y:S01]  /*1eb0*/  IMAD.SHL.U32 R122, R21, 0x2, RZ ;  /* 0x00000002157a7824 */ /* 0x002fe200078e00ff */
[----:B------:R-:W-:Y:S01]  /*1ec0*/  LOP3.LUT R3, R7, R3, R6, 0xfe, !PT ;  /* 0x0000000307037212 */ /* 0x000fe200078efe06 */
[----:B------:R-:W-:Y:S01]  /*1ed0*/  IMAD R7, R8, UR4, RZ ;  /* 0x0000000408077c24 */ /* 0x000fe2000f8e02ff */
[----:B------:R-:W-:Y:S01]  /*1ee0*/  IADD3 R5, R5, R9, RZ ;  /* 0x0000000905057210 */ /* 0x000fe20007ffe0ff */
[----:B------:R-:W-:Y:S01]  /*1ef0*/  IMAD.SHL.U32 R39, R134, 0x80, RZ ;  /* 0x0000008086277824 */ /* 0x000fe200078e00ff */
[----:B------:R-:W-:Y:S01]  /*1f00*/  LOP3.LUT R14, R3, R14, RZ, 0xfc, !PT ;  /* 0x0000000e030e7212 */ /* 0x000fe200078efcff */
[C---:B------:R-:W-:Y:S01]  /*1f10*/  IMAD R9, R126.reuse, UR5, R7 ;  /* 0x000000057e097c24 */ /* 0x040fe2000f8e0207 */
[----:B------:R-:W-:Y:S01]  /*1f20*/  ISETP.NE.AND.EX P0, PT, RZ, UR7, PT, P0 ;  /* 0x00000007ff007c0c */ /* 0x000fe2000bf05300 */
[----:B------:R-:W-:Y:S01]  /*1f30*/  IMAD.WIDE.U32 R6, R126, UR4, R4 ;  /* 0x000000047e067c25 */ /* 0x000fe2000f8e0004 */
[----:B------:R-:W-:Y:S01]  /*1f40*/  ULDC.64 UR4, c[0x0][0x310] ;  /* 0x0000c40000047ab9 */ /* 0x000fe20000000a00 */
[----:B------:R-:W0:Y:S01]  /*1f50*/  LDC.64 R4, c[0x0][0x3f8] ;  /* 0x0000fe00ff047b82 */ /* 0x000e220000000a00 */
[----:B------:R-:W-:Y:S01]  /*1f60*/  SHF.R.S32.HI R145, RZ, 0x1f, R17 ;  /* 0x0000001fff917819 */ /* 0x000fe20000011411 */
[----:B------:R-:W-:Y:S01]  /*1f70*/  IMAD.IADD R7, R7, 0x1, R9 ;  /* 0x0000000107077824 */ /* 0x000fe200078e0209 */
[-C--:B------:R-:W-:Y:S01]  /*1f80*/  ISETP.GE.AND P4, PT, R100, R21.reuse, PT ;  /* 0x000000156400720c */ /* 0x080fe20003f86270 */
[----:B------:R-:W-:Y:S01]  /*1f90*/  IMAD.SHL.U32 R136, R134, 0x40, RZ ;  /* 0x0000004086887824 */ /* 0x000fe200078e00ff */
[----:B------:R-:W-:Y:S01]  /*1fa0*/  SHF.R.S32.HI R23, RZ, 0x1f, R22 ;  /* 0x0000001fff177819 */ /* 0x000fe20000011416 */
[----:B------:R-:W-:Y:S01]  /*1fb0*/  IMAD R10, R145, R36, RZ ;  /* 0x00000024910a7224 */ /* 0x000fe200078e02ff */
[----:B------:R-:W-:-:S02]  /*1fc0*/  ISETP.GE.AND P1, PT, R101, R21, PT ;  /* 0x000000156500720c */ /* 0x000fc40003f26270 */
[----:B------:R-:W-:Y:S01]  /*1fd0*/  LOP3.LUT P3, RZ, R213, 0x4, RZ, 0xc0, !PT ;  /* 0x00000004d5ff7812 */ /* 0x000fe2000786c0ff */
[C---:B------:R-:W-:Y:S01]  /*1fe0*/  IMAD R9, R17.reuse, R37, R10 ;  /* 0x0000002511097224 */ /* 0x040fe200078e020a */
[----:B------:R-:W-:Y:S01]  /*1ff0*/  SHF.L.U64.HI R130, R134, 0x7, R135 ;  /* 0x0000000786827819 */ /* 0x000fe20000010287 */
[-C--:B------:R-:W-:Y:S01]  /*2000*/  IMAD.WIDE.U32 R106, R17, R36.reuse, R22 ;  /* 0x00000024116a7225 */ /* 0x080fe200078e0016 */
[----:B------:R-:W-:Y:S02]  /*2010*/  SEL R124, R124, 0xffffffe0, !P3 ;  /* 0xffffffe07c7c7807 */ /* 0x000fe40005800000 */
[----:B------:R-:W-:Y:S01]  /*2020*/  SHF.L.U64.HI R38, R36, 0x6, R37 ;  /* 0x0000000624267819 */ /* 0x000fe20000010225 */
[----:B------:R-:W-:Y:S01]  /*2030*/  IMAD.IADD R107, R107, 0x1, R9 ;  /* 0x000000016b6b7824 */ /* 0x000fe200078e0209 */
[----:B------:R-:W-:Y:S01]  /*2040*/  SHF.R.S32.HI R146, RZ, 0x1f, R205 ;  /* 0x0000001fff927819 */ /* 0x000fe200000114cd */
[----:B------:R-:W-:Y:S01]  /*2050*/  IMAD.IADD R109, R9, 0x1, R109 ;  /* 0x00000001096d7824 */ /* 0x000fe200078e026d */
[----:B------:R-:W-:Y:S01]  /*2060*/  SEL R9, R21, RZ, P4 ;  /* 0x000000ff15097207 */ /* 0x000fe20002000000 */
[----:B-----5:R-:W-:-:S03]  /*2070*/  IMAD.WIDE.U32 R106, R144, R36, R106 ;  /* 0x00000024906a7225 */ /* 0x020fc600078e006a */
[----:B------:R-:W-:Y:S01]  /*2080*/  IADD3 R9, R100, R9, RZ ;  /* 0x0000000964097210 */ /* 0x000fe20007ffe0ff */
[CC--:B0-----:R-:W-:Y:S01]  /*2090*/  IMAD.WIDE.U32 R112, R17.reuse, R4.reuse, R18 ;  /* 0x0000000411707225 */ /* 0x0c1fe200078e0012 */
[C-C-:B------:R-:W-:Y:S02]  /*20a0*/  SHF.L.U64.HI R131, R4.reuse, 0x7, R5.reuse ;  /* 0x0000000704837819 */ /* 0x140fe40000010205 */
[C---:B------:R-:W-:Y:S01]  /*20b0*/  SHF.L.U64.HI R35, R4.reuse, 0x6, R5 ;  /* 0x0000000604237819 */ /* 0x040fe20000010205 */
[----:B------:R-:W-:Y:S01]  /*20c0*/  IMAD.WIDE.U32 R110, R17, R4, R22 ;  /* 0x00000004116e7225 */ /* 0x000fe200078e0016 */
[----:B------:R-:W-:-:S03]  /*20d0*/  SHF.L.U32 R33, R4, 0x6, RZ ;  /* 0x0000000604217819 */ /* 0x000fc600000006ff */
[----:B------:R-:W-:Y:S02]  /*20e0*/  IMAD.SHL.U32 R34, R4, 0x80, RZ ;  /* 0x0000008004227824 */ /* 0x000fe400078e00ff */
[----:B------:R-:W-:Y:S01]  /*20f0*/  IMAD.WIDE.U32 R108, R144, R36, R108 ;  /* 0x00000024906c7225 */ /* 0x000fe200078e006c */
[----:B--2---:R-:W-:-:S04]  /*2100*/  LOP3.LUT R20, R20, 0xfffffffe, RZ, 0xc0, !PT ;  /* 0xfffffffe14147812 */ /* 0x004fc800078ec0ff */
[----:B------:R-:W-:Y:S02]  /*2110*/  @P4 LOP3.LUT R20, R20, 0x1, RZ, 0xfc, !PT ;  /* 0x0000000114144812 */ /* 0x000fe400078efcff */
[----:B------:R-:W-:-:S03]  /*2120*/  IADD3 R118, P4, R17, R118, RZ ;  /* 0x0000007611767210 */ /* 0x000fc60007f9e0ff */
[----:B------:R0:W-:Y:S02]  /*2130*/  STL [R1+0x8], R20 ;  /* 0x0000081401007387 */ /* 0x0001e40000100800 */
[----:B------:R-:W-:Y:S01]  /*2140*/  IMAD.X R119, R0, 0x1, R145, P4 ;  /* 0x0000000100777824 */ /* 0x000fe200020e0691 */
[----:B0-----:R-:W-:-:S04]  /*2150*/  SHF.R.S32.HI R20, RZ, 0x1f, R9 ;  /* 0x0000001fff147819 */ /* 0x001fc80000011409 */
[----:B------:R-:W-:Y:S02]  /*2160*/  LEA.HI R40, R20, R9, RZ, 0x3 ;  /* 0x0000000914287211 */ /* 0x000fe400078f18ff */
[----:B------:R-:W-:Y:S02]  /*2170*/  SHF.R.S32.HI R3, RZ, 0x1f, R27 ;  /* 0x0000001fff037819 */ /* 0x000fe4000001141b */
[--C-:B------:R-:W-:Y:S02]  /*2180*/  LOP3.LUT R26, R191, 0x38, R40.reuse, 0xf8, !PT ;  /* 0x00000038bf1a7812 */ /* 0x100fe400078ef828 */
[----:B------:R-:W-:Y:S02]  /*2190*/  SEL R8, R3, RZ, !P0 ;  /* 0x000000ff03087207 */ /* 0x000fe40004000000 */
[----:B------:R-:W-:Y:S02]  /*21a0*/  SEL R3, R27, RZ, !P0 ;  /* 0x000000ff1b037207 */ /* 0x000fe40004000000 */
[----:B------:R-:W0:Y:S01]  /*21b0*/  S2R R27, SR_TID.X ;  /* 0x00000000001b7919 */ /* 0x000e220000002100 */
[----:B------:R-:W-:Y:S01]  /*21c0*/  IMAD R12, R8, UR4, RZ ;  /* 0x00000004080c7c24 */ /* 0x000fe2000f8e02ff */
[----:B------:R-:W-:Y:S01]  /*21d0*/  LOP3.LUT R15, R185, 0x38, R40, 0xf8, !PT ;  /* 0x00000038b90f7812 */ /* 0x000fe200078ef828 */
[----:B------:R-:W-:-:S03]  /*21e0*/  IMAD.WIDE.U32 R102, R3, UR4, R6 ;  /* 0x0000000403667c25 */ /* 0x000fc6000f8e0006 */
[----:B------:R-:W-:Y:S01]  /*21f0*/  LOP3.LUT R138, R15, R230, RZ, 0x3c, !PT ;  /* 0x000000e60f8a7212 */ /* 0x000fe200078e3cff */
[----:B------:R-:W-:Y:S01]  /*2200*/  IMAD R97, R3, UR5, R12 ;  /* 0x0000000503617c24 */ /* 0x000fe2000f8e020c */
[----:B------:R-:W-:Y:S01]  /*2210*/  ULDC.64 UR4, c[0x0][0x338] ;  /* 0x0000ce0000047ab9 */ /* 0x000fe20000000a00 */
[-C--:B------:R-:W-:Y:S01]  /*2220*/  IMAD R12, R145, R134.reuse, RZ ;  /* 0x00000086910c7224 */ /* 0x080fe200078e02ff */
[----:B------:R-:W-:Y:S01]  /*2230*/  LOP3.LUT R15, R40, 0xfffffff8, RZ, 0xc0, !PT ;  /* 0xfffffff8280f7812 */ /* 0x000fe200078ec0ff */
[----:B------:R-:W-:Y:S01]  /*2240*/  IMAD.WIDE.U32 R6, R17, R134, R18 ;  /* 0x0000008611067225 */ /* 0x000fe200078e0012 */
[----:B------:R-:W-:-:S03]  /*2250*/  IADD3 R97, R103, R97, RZ ;  /* 0x0000006167617210 */ /* 0x000fc60007ffe0ff */
[----:B------:R-:W-:Y:S01]  /*2260*/  IMAD R12, R17, R135, R12 ;  /* 0x00000087110c7224 */ /* 0x000fe200078e020c */
[----:B------:R-:W-:Y:S01]  /*2270*/  IADD3 R98, P0, R102, R6, RZ ;  /* 0x0000000666627210 */ /* 0x000fe20007f1e0ff */
[----:B------:R-:W-:Y:S01]  /*2280*/  IMAD R8, R8, UR4, RZ ;  /* 0x0000000408087c24 */ /* 0x000fe2000f8e02ff */
[----:B------:R-:W-:Y:S01]  /*2290*/  SHF.L.U64.HI R135, R134, 0x6, R135 ;  /* 0x0000000686877819 */ /* 0x000fe20000010287 */
[----:B------:R-:W-:Y:S01]  /*22a0*/  IMAD.WIDE.U32 R104, R3, UR4, R104 ;  /* 0x0000000403687c25 */ /* 0x000fe2000f8e0068 */
[----:B------:R-:W-:Y:S02]  /*22b0*/  IADD3.X R96, R97, R7, R12, P0, !PT ;  /* 0x0000000761607210 */ /* 0x000fe400007fe40c */
[----:B------:R-:W-:Y:S01]  /*22c0*/  ISETP.GE.AND P0, PT, R18, R21, PT ;  /* 0x000000151200720c */ /* 0x000fe20003f06270 */
[----:B------:R-:W-:Y:S01]  /*22d0*/  IMAD R41, R3, UR5, R8 ;  /* 0x0000000503297c24 */ /* 0x000fe2000f8e0208 */
[----:B------:R-:W-:Y:S01]  /*22e0*/  SHF.L.U64.HI R134, R36, 0x7, R37 ;  /* 0x0000000724867819 */ /* 0x000fe20000010225 */
[----:B------:R-:W-:Y:S01]  /*22f0*/  IMAD R6, R145, R4, RZ ;  /* 0x0000000491067224 */ /* 0x000fe200078e02ff */
[----:B------:R-:W-:-:S03]  /*2300*/  SEL R3, R21, RZ, P0 ;  /* 0x000000ff15037207 */ /* 0x000fc60000000000 */
[----:B------:R-:W-:Y:S01]  /*2310*/  IMAD R7, R17, R5, R6 ;  /* 0x0000000511077224 */ /* 0x000fe200078e0206 */
[----:B------:R-:W-:Y:S01]  /*2320*/  SEL R6, R21, RZ, P1 ;  /* 0x000000ff15067207 */ /* 0x000fe20000800000 */
[----:B------:R-:W-:Y:S01]  /*2330*/  IMAD.IADD R3, R18, 0x1, R3 ;  /* 0x0000000112037824 */ /* 0x000fe200078e0203 */
[----:B0-----:R-:W-:Y:S01]  /*2340*/  SHF.R.U32.HI R27, RZ, 0x7, R27 ;  /* 0x00000007ff1b7819 */ /* 0x001fe2000001161b */
[----:B------:R-:W-:Y:S01]  /*2350*/  IMAD.IADD R111, R111, 0x1, R7 ;  /* 0x000000016f6f7824 */ /* 0x000fe200078e0207 */
[----:B------:R-:W-:Y:S01]  /*2360*/  IADD3 R113, R7, R113, RZ ;  /* 0x0000007107717210 */ /* 0x000fe20007ffe0ff */
[----:B------:R-:W-:Y:S01]  /*2370*/  IMAD.IADD R7, R101, 0x1, R6 ;  /* 0x0000000165077824 */ /* 0x000fe200078e0206 */
[----:B------:R-:W-:Y:S01]  /*2380*/  SHF.R.S32.HI R6, RZ, 0x1f, R3 ;  /* 0x0000001fff067819 */ /* 0x000fe20000011403 */
[----:B------:R-:W-:-:S03]  /*2390*/  IMAD.WIDE.U32 R110, R144, R4, R110 ;  /* 0x00000004906e7225 */ /* 0x000fc600078e006e */
[-C--:B------:R-:W-:Y:S01]  /*23a0*/  LEA.HI R8, R6, R3.reuse, RZ, 0x3 ;  /* 0x0000000306087211 */ /* 0x080fe200078f18ff */
[----:B------:R-:W-:Y:S01]  /*23b0*/  IMAD.WIDE.U32 R112, R144, R4, R112 ;  /* 0x0000000490707225 */ /* 0x000fe200078e0070 */
[----:B------:R-:W-:Y:S02]  /*23c0*/  LEA.HI R3, R6, R3, RZ, 0x6 ;  /* 0x0000000306037211 */ /* 0x000fe400078f30ff */
[----:B------:R-:W-:Y:S01]  /*23d0*/  SHF.R.S32.HI R10, RZ, 0x1f, R7 ;  /* 0x0000001fff0a7819 */ /* 0x000fe20000011407 */
[----:B------:R-:W-:Y:S01]  /*23e0*/  VIADD R151, R27, 0x8 ;  /* 0x000000081b977836 */ /* 0x000fe20000000000 */
[----:B------:R-:W-:Y:S01]  /*23f0*/  LEA.HI R6, R20, R9, RZ, 0x6 ;  /* 0x0000000914067211 */ /* 0x000fe200078f30ff */
[----:B------:R-:W-:Y:S01]  /*2400*/  IMAD.SHL.U32 R3, R3, 0x80, RZ ;  /* 0x0000008003037824 */ /* 0x000fe200078e00ff */
[----:B------:R-:W-:Y:S02]  /*2410*/  LOP3.LUT R9, R185, 0x38, R8, 0xf8, !PT ;  /* 0x00000038b9097812 */ /* 0x000fe400078ef808 */
[----:B------:R-:W-:-:S02]  /*2420*/  LEA.HI R12, R10, R7, RZ, 0x3 ;  /* 0x000000070a0c7211 */ /* 0x000fc400078f18ff */
[----:B------:R-:W-:Y:S02]  /*2430*/  LEA.HI R7, R10, R7, RZ, 0x6 ;  /* 0x000000070a077211 */ /* 0x000fe400078f30ff */
[----:B------:R-:W-:Y:S02]  /*2440*/  SHF.L.U32 R11, R6, 0x7, RZ ;  /* 0x00000007060b7819 */ /* 0x000fe400000006ff */
[----:B------:R-:W-:Y:S01]  /*2450*/  LOP3.LUT R3, R3, 0xffffe000, RZ, 0xc0, !PT ;  /* 0xffffe00003037812 */ /* 0x000fe200078ec0ff */
[----:B------:R-:W-:Y:S01]  /*2460*/  IMAD.SHL.U32 R7, R7, 0x80, RZ ;  /* 0x0000008007077824 */ /* 0x000fe200078e00ff */
[----:B------:R-:W-:Y:S02]  /*2470*/  LOP3.LUT R6, R191, 0x38, R8, 0xf8, !PT ;  /* 0x00000038bf067812 */ /* 0x000fe400078ef808 */
[----:B------:R-:W-:Y:S01]  /*2480*/  LOP3.LUT R20, R9, R230, RZ, 0x3c, !PT ;  /* 0x000000e609147212 */ /* 0x000fe200078e3cff */
[----:B------:R-:W-:Y:S01]  /*2490*/  IMAD R143, R192, 0x200, R3 ;  /* 0x00000200c08f7824 */ /* 0x000fe200078e0203 */
[----:B------:R-:W-:-:S02]  /*24a0*/  LOP3.LUT R6, R6, R193, RZ, 0x3c, !PT ;  /* 0x000000c106067212 */ /* 0x000fc400078e3cff */
[----:B------:R-:W-:Y:S02]  /*24b0*/  IADD3 R141, R20, R3, R195 ;  /* 0x00000003148d7210 */ /* 0x000fe40007ffe0c3 */
[----:B------:R-:W-:Y:S01]  /*24c0*/  LOP3.LUT R10, R191, 0x38, R12, 0xf8, !PT ;  /* 0x00000038bf0a7812 */ /* 0x000fe200078ef80c */
[----:B------:R-:W-:Y:S01]  /*24d0*/  IMAD.IADD R143, R143, 0x1, R6 ;  /* 0x000000018f8f7824 */ /* 0x000fe200078e0206 */
[----:B------:R-:W-:Y:S02]  /*24e0*/  SHF.R.S32.HI R3, RZ, 0x1f, R144 ;  /* 0x0000001fff037819 */ /* 0x000fe40000011490 */
[----:B------:R-:W-:Y:S02]  /*24f0*/  LOP3.LUT R13, R185, 0x38, R12, 0xf8, !PT ;  /* 0x00000038b90d7812 */ /* 0x000fe400078ef80c */
[----:B------:R-:W-:Y:S01]  /*2500*/  LOP3.LUT R7, R7, 0xffffe000, RZ, 0xc0, !PT ;  /* 0xffffe00007077812 */ /* 0x000fe200078ec0ff */
[C---:B------:R-:W-:Y:S01]  /*2510*/  IMAD R6, R3.reuse, R36, RZ ;  /* 0x0000002403067224 */ /* 0x040fe200078e02ff */
[----:B------:R-:W-:Y:S01]  /*2520*/  LOP3.LUT R9, R10, R193, RZ, 0x3c, !PT ;  /* 0x000000c10a097212 */ /* 0x000fe200078e3cff */
[----:B------:R-:W-:Y:S01]  /*2530*/  IMAD R3, R3, R4, RZ ;  /* 0x0000000403037224 */ /* 0x000fe200078e02ff */
[----:B------:R-:W-:Y:S01]  /*2540*/  LOP3.LUT R10, R13, R230, RZ, 0x3c, !PT ;  /* 0x000000e60d0a7212 */ /* 0x000fe200078e3cff */
[----:B------:R-:W-:Y:S01]  /*2550*/  IMAD R142, R192, 0x200, R7 ;  /* 0x00000200c08e7824 */ /* 0x000fe200078e0207 */
[----:B------:R-:W-:-:S02]  /*2560*/  LOP3.LUT R4, R191, 0x18, R18, 0xf8, !PT ;  /* 0x00000018bf047812 */ /* 0x000fc400078ef812 */
[----:B------:R-:W-:Y:S01]  /*2570*/  IADD3 R139, R10, R7, R195 ;  /* 0x000000070a8b7210 */ /* 0x000fe20007ffe0c3 */
[----:B------:R-:W-:Y:S01]  /*2580*/  IMAD R7, R144, R5, R3 ;  /* 0x0000000590077224 */ /* 0x000fe200078e0203 */
[----:B------:R-:W-:Y:S01]  /*2590*/  LOP3.LUT R3, R4, R193, RZ, 0x3c, !PT ;  /* 0x000000c104037212 */ /* 0x000fe200078e3cff */
[----:B------:R-:W-:Y:S01]  /*25a0*/  IMAD.IADD R142, R142, 0x1, R9 ;  /* 0x000000018e8e7824 */ /* 0x000fe200078e0209 */
[----:B------:R-:W-:Y:S01]  /*25b0*/  LOP3.LUT R11, R11, 0xffffe000, RZ, 0xc0, !PT ;  /* 0xffffe0000b0b7812 */ /* 0x000fe200078ec0ff */
[----:B------:R-:W-:Y:S01]  /*25c0*/  IMAD R9, R144, R37, R6 ;  /* 0x0000002590097224 */ /* 0x000fe200078e0206 */
[----:B------:R-:W-:Y:S01]  /*25d0*/  LEA R32, R192, R3, 0x9 ;  /* 0x00000003c0207211 */ /* 0x000fe200078e48ff */
[----:B------:R-:W-:Y:S01]  /*25e0*/  IMAD.IADD R28, R7, 0x1, R113 ;  /* 0x00000001071c7824 */ /* 0x000fe200078e0271 */
[----:B------:R-:W-:Y:S01]  /*25f0*/  SEL R3, RZ, 0x20, P2 ;  /* 0x00000020ff037807 */ /* 0x000fe20001000000 */
[----:B------:R-:W-:Y:S01]  /*2600*/  IMAD.IADD R31, R107, 0x1, R9 ;  /* 0x000000016b1f7824 */ /* 0x000fe200078e0209 */
[----:B------:R-:W-:Y:S01]  /*2610*/  LOP3.LUT R13, R26, R193, RZ, 0x3c, !PT ;  /* 0x000000c11a0d7212 */ /* 0x000fe200078e3cff */
[----:B------:R-:W-:Y:S01]  /*2620*/  IMAD.IADD R30, R9, 0x1, R109 ;  /* 0x00000001091e7824 */ /* 0x000fe200078e026d */
[----:B------:R-:W-:Y:S01]  /*2630*/  LEA R140, R192, R11, 0x9 ;  /* 0x0000000bc08c7211 */ /* 0x000fe200078e48ff */
[----:B------:R-:W-:Y:S01]  /*2640*/  IMAD.IADD R5, R105, 0x1, R41 ;  /* 0x0000000169057824 */ /* 0x000fe200078e0229 */
[----:B------:R-:W-:-:S02]  /*2650*/  LOP3.LUT R27, R8, 0xfffffff8, RZ, 0xc0, !PT ;  /* 0xfffffff8081b7812 */ /* 0x000fc400078ec0ff */
[----:B------:R-:W-:Y:S02]  /*2660*/  LOP3.LUT R21, R12, 0xfffffff8, RZ, 0xc0, !PT ;  /* 0xfffffff80c157812 */ /* 0x000fe400078ec0ff */
[----:B------:R-:W-:Y:S02]  /*2670*/  LOP3.LUT R3, R14, R3, RZ, 0xfc, !PT ;  /* 0x000000030e037212 */ /* 0x000fe400078efcff */
[----:B------:R-:W-:Y:S02]  /*2680*/  IADD3 R138, R138, R11, R195 ;  /* 0x0000000b8a8a7210 */ /* 0x000fe40007ffe0c3 */
[----:B------:R-:W-:Y:S02]  /*2690*/  IADD3 R140, R140, R13, RZ ;  /* 0x0000000d8c8c7210 */ /* 0x000fe40007ffe0ff */
[C---:B------:R-:W-:Y:S01]  /*26a0*/  SHF.L.U32 R37, R36.reuse, 0x7, RZ ;  /* 0x0000000724257819 */ /* 0x040fe200000006ff */
[----:B------:R-:W-:Y:S01]  /*26b0*/  IMAD.SHL.U32 R36, R36, 0x40, RZ ;  /* 0x0000004024247824 */ /* 0x000fe200078e00ff */
[----:B------:R-:W-:-:S02]  /*26c0*/  IADD3 R29, R111, R7, RZ ;  /* 0x000000076f1d7210 */ /* 0x000fc40007ffe0ff */
[----:B------:R-:W-:Y:S02]  /*26d0*/  SHF.R.S32.HI R114, RZ, 0x3, R8 ;  /* 0x00000003ff727819 */ /* 0x000fe40000011408 */
[----:B------:R-:W-:Y:S02]  /*26e0*/  SHF.R.S32.HI R26, RZ, 0x3, R12 ;  /* 0x00000003ff1a7819 */ /* 0x000fe4000001140c */
[----:B------:R-:W-:Y:S02]  /*26f0*/  IADD3 R137, R124, R32, RZ ;  /* 0x000000207c897210 */ /* 0x000fe40007ffe0ff */
[----:B------:R-:W-:Y:S02]  /*2700*/  SHF.R.S32.HI R20, RZ, 0x3, R40 ;  /* 0x00000003ff147819 */ /* 0x000fe40000011428 */
[----:B------:R-:W-:Y:S02]  /*2710*/  LOP3.LUT R14, R14, 0x1, RZ, 0xc0, !PT ;  /* 0x000000010e0e7812 */ /* 0x000fe400078ec0ff */
[----:B------:R-:W-:-:S02]  /*2720*/  SHF.R.S32.HI R13, RZ, 0x1f, R27 ;  /* 0x0000001fff0d7819 */ /* 0x000fc4000001141b */
[----:B------:R-:W-:Y:S02]  /*2730*/  SHF.R.S32.HI R12, RZ, 0x1f, R21 ;  /* 0x0000001fff0c7819 */ /* 0x000fe40000011415 */
[----:B------:R-:W-:Y:S02]  /*2740*/  SHF.R.S32.HI R11, RZ, 0x1f, R15 ;  /* 0x0000001fff0b7819 */ /* 0x000fe4000001140f */
[C---:B------:R-:W-:Y:S02]  /*2750*/  LOP3.LUT R10, R3.reuse, 0x2, RZ, 0xc0, !PT ;  /* 0x00000002030a7812 */ /* 0x040fe400078ec0ff */
[C---:B------:R-:W-:Y:S02]  /*2760*/  LOP3.LUT R9, R3.reuse, 0x4, RZ, 0xc0, !PT ;  /* 0x0000000403097812 */ /* 0x040fe400078ec0ff */
[C---:B------:R-:W-:Y:S02]  /*2770*/  LOP3.LUT R8, R3.reuse, 0x8, RZ, 0xc0, !PT ;  /* 0x0000000803087812 */ /* 0x040fe400078ec0ff */
[----:B------:R-:W-:-:S02]  /*2780*/  LOP3.LUT R7, R3, 0x10, RZ, 0xc0, !PT ;  /* 0x0000001003077812 */ /* 0x000fc400078ec0ff */
[----:B------:R-:W-:-:S07]  /*2790*/  LOP3.LUT R6, R3, 0x20, RZ, 0xc0, !PT ;  /* 0x0000002003067812 */ /* 0x000fce00078ec0ff */
.L_x_720:
[----:B0-2---:R-:W2:Y:S01]  /*27a0*/  LDL.LU R42, [R1+0x8] ;  /* 0x00000800012a7983 */ /* 0x005ea20000300800 */
[----:B------:R-:W-:Y:S01]  /*27b0*/  IADD3 R40, R24, -0x1, RZ ;  /* 0xffffffff18287810 */ /* 0x000fe20007ffe0ff */
[----:B------:R-:W0:Y:S01]  /*27c0*/  LDC.64 R120, c[0x0][0x2e8] ;  /* 0x0000ba00ff787b82 */ /* 0x000e220000000a00 */
[----:B------:R-:W-:Y:S01]  /*27d0*/  IMAD R51, R16, 0x6000, R32 ;  /* 0x0000600010337824 */ /* 0x000fe200078e0220 */
[----:B------:R-:W-:Y:S05]  /*27e0*/  YIELD ;  /* 0x0000000000007946 */ /* 0x000fea0003800000 */
[----:B------:R-:W-:Y:S01]  /*27f0*/  SHF.R.S32.HI R41, RZ, 0x1f, R40 ;  /* 0x0000001fff297819 */ /* 0x000fe20000011428 */
[-C--:B------:R-:W-:Y:S01]  /*2800*/  IMAD R0, R130, R40.reuse, RZ ;  /* 0x0000002882007224 */ /* 0x080fe200078e02ff */
[----:B------:R-:W1:Y:S01]  /*2810*/  LDC R117, c[0x0][0x3f4] ;  /* 0x0000fd00ff757b82 */ /* 0x000e620000000800 */
[----:B------:R-:W-:Y:S01]  /*2820*/  IMAD.WIDE.U32 R126, R39, R40, RZ ;  /* 0x00000028277e7225 */ /* 0x000fe200078e00ff */
[----:B------:R-:W-:Y:S01]  /*2830*/  BSSY B0, `(.L_x_621) ;  /* 0x0000745000007945 */ /* 0x000fe20003800000 */
[----:B------:R-:W-:-:S02]  /*2840*/  LEA R51, R51, R116, 0x1 ;  /* 0x0000007433337211 */ /* 0x000fc400078e08ff */
[----:B------:R-:W-:Y:S01]  /*2850*/  IMAD R3, R41, R39, R0 ;  /* 0x0000002729037224 */ /* 0x000fe200078e0200 */
[CC--:B------:R-:W-:Y:S02]  /*2860*/  IADD3 R0, P3, P4, R98.reuse, R126.reuse, R136 ;  /* 0x0000007e62007210 */ /* 0x0c0fe40007c7e088 */
[----:B------:R-:W-:Y:S01]  /*2870*/  IADD3 R4, P5, R98, R126, RZ ;  /* 0x0000007e62047210 */ /* 0x000fe20007fbe0ff */
[----:B------:R-:W-:-:S04]  /*2880*/  IMAD.IADD R92, R127, 0x1, R3 ;  /* 0x000000017f5c7824 */ /* 0x000fc800078e0203 */
[----:B------:R-:W-:Y:S01]  /*2890*/  IMAD.X R24, R92, 0x1, R96, P5 ;  /* 0x000000015c187824 */ /* 0x000fe200028e0660 */
[----:B------:R-:W-:Y:S02]  /*28a0*/  IADD3.X R3, R96, R92, R135, P3, P4 ;  /* 0x0000005c60037210 */ /* 0x000fe40001fe8487 */
[----:B------:R-:W-:Y:S02]  /*28b0*/  ISETP.GT.AND P3, PT, R40, R123, PT ;  /* 0x0000007b2800720c */ /* 0x000fe40003f64270 */
[-C--:B0-----:R-:W-:Y:S02]  /*28c0*/  LEA R52, P2, R4, R120.reuse, 0x1 ;  /* 0x0000007804347211 */ /* 0x081fe400078408ff */
[----:B------:R-:W-:Y:S02]  /*28d0*/  LEA R48, P5, R0, R120, 0x1 ;  /* 0x0000007800307211 */ /* 0x000fe400078a08ff */
[----:B------:R-:W-:Y:S01]  /*28e0*/  LEA.HI.X R53, R4, R121, R24, 0x1, P2 ;  /* 0x0000007904357211 */ /* 0x000fe200010f0c18 */
[----:B------:R-:W-:Y:S01]  /*28f0*/  IMAD.MOV.U32 R24, RZ, RZ, R40 ;  /* 0x000000ffff187224 */ /* 0x000fe200078e0028 */
[----:B-1----:R-:W-:-:S02]  /*2900*/  ISETP.GE.AND P2, PT, R117, 0x1, PT ;  /* 0x000000017500780c */ /* 0x002fc40003f46270 */
[----:B------:R-:W-:Y:S01]  /*2910*/  LEA.HI.X R49, R0, R121, R3, 0x1, P5 ;  /* 0x0000007900317211 */ /* 0x000fe200028f0c03 */
[----:B------:R-:W-:-:S04]  /*2920*/  IMAD R3, R16, 0x6000, R137 ;  /* 0x0000600010037824 */ /* 0x000fc800078e0289 */
[----:B------:R-:W-:Y:S01]  /*2930*/  IMAD R50, R3, 0x2, R116 ;  /* 0x0000000203327824 */ /* 0x000fe200078e0274 */
[----:B--2---:R-:W-:-:S04]  /*2940*/  LOP3.LUT R42, R42, 0xfffffffd, RZ, 0xc0, !PT ;  /* 0xfffffffd2a2a7812 */ /* 0x004fc800078ec0ff */
[----:B------:R-:W-:-:S05]  /*2950*/  @P3 LOP3.LUT R42, R42, 0x2, RZ, 0xfc, !PT ;  /* 0x000000022a2a3812 */ /* 0x000fca00078efcff */
[----:B------:R0:W-:Y:S01]  /*2960*/  STL [R1+0x8], R42 ;  /* 0x0000082a01007387 */ /* 0x0001e20000100800 */
[----:B------:R-:W-:Y:S05]  /*2970*/  @!P2 BRA `(.L_x_622) ;  /* 0x0000006c00e8a947 */ /* 0x000fea0003800000 */
[----:B------:R-:W-:Y:S01]  /*2980*/  ULDC.U8 UR4, c[0x0][0x410] ;  /* 0x0001040000047ab9 */ /* 0x000fe20000000000 */
[-C--:B------:R-:W-:Y:S01]  /*2990*/  IMAD R3, R131, R40.reuse, RZ ;  /* 0x0000002883037224 */ /* 0x080fe200078e02ff */
[----:B------:R-:W-:Y:S01]  /*29a0*/  ISETP.NE.AND P2, PT, RZ, UR4, PT ;  /* 0x00000004ff007c0c */ /* 0x000fe2000bf45270 */
[----:B------:R-:W-:Y:S02]  /*29b0*/  IMAD R0, R134, R40, RZ ;  /* 0x0000002886007224 */ /* 0x000fe400078e02ff */
[----:B------:R-:W-:Y:S02]  /*29c0*/  IMAD R3, R41, R34, R3 ;  /* 0x0000002229037224 */ /* 0x000fe400078e0203 */
[----:B------:R-:W-:-:S04]  /*29d0*/  IMAD.WIDE.U32 R90, R34, R40, RZ ;  /* 0x00000028225a7225 */ /* 0x000fc800078e00ff */
[----:B------:R-:W-:Y:S02]  /*29e0*/  IMAD R4, R24, -0x80, R25 ;  /* 0xffffff8018047824 */ /* 0x000fe400078e0219 */
[----:B------:R-:W-:Y:S01]  /*29f0*/  IMAD R41, R41, R37, R0 ;  /* 0x0000002529297224 */ /* 0x000fe200078e0200 */
[----:B------:R-:W-:Y:S01]  /*2a00*/  IADD3 R0, R91, R3, RZ ;  /* 0x000000035b007210 */ /* 0x000fe20007ffe0ff */
[----:B------:R-:W-:Y:S01]  /*2a10*/  IMAD.WIDE.U32 R88, R37, R40, RZ ;  /* 0x0000002825587225 */ /* 0x000fe200078e00ff */
[----:B------:R-:W-:-:S03]  /*2a20*/  VIMNMX R4, R4, 0x80, PT ;  /* 0x0000008004047848 */ /* 0x000fc60003fe0100 */
[----:B------:R-:W-:Y:S01]  /*2a30*/  IMAD.IADD R3, R89, 0x1, R41 ;  /* 0x0000000159037824 */ /* 0x000fe200078e0229 */
[----:B------:R-:W-:Y:S06]  /*2a40*/  @!P2 BRA `(.L_x_623) ;  /* 0x0000003000d8a947 */ /* 0x000fec0003800000 */
[----:B------:R-:W-:Y:S01]  /*2a50*/  ISETP.GE.AND P3, PT, R17, R4, PT ;  /* 0x000000041100720c */ /* 0x000fe20003f66270 */
[----:B------:R-:W-:Y:S01]  /*2a60*/  BSSY B1, `(.L_x_624) ;  /* 0x0000037000017945 */ /* 0x000fe20003800000 */
        /* <DEDUP_REMOVED lines=13> */
[----:B------:R-:W-:Y:S06]  /*2b40*/  @P3 BRA `(.L_x_625) ;  /* 0x0000000000a03947 */ /* 0x000fec0003800000 */
[----:B------:R-:W-:Y:S01]  /*2b50*/  IADD3 R41, P4, R110, R90, RZ ;  /* 0x0000005a6e297210 */ /* 0x000fe20007f9e0ff */
[----:B------:R-:W-:Y:S01]  /*2b60*/  ULDC.64 UR4, c[0x0][0x3e8] ;  /* 0x0000fa0000047ab9 */ /* 0x000fe20000000a00 */
[----:B------:R-:W-:Y:S01]  /*2b70*/  IADD3 R43, P2, R106, R88, RZ ;  /* 0x000000586a2b7210 */ /* 0x000fe20007f5e0ff */
[----:B------:R-:W-:Y:S01]  /*2b80*/  ULDC.64 UR6, c[0x0][0x400] ;  /* 0x0001000000067ab9 */ /* 0x000fe20000000a00 */
[----:B------:R-:W-:Y:S01]  /*2b90*/  CS2R R126, SRZ ;  /* 0x00000000007e7805 */ /* 0x000fe2000001ff00 */
[----:B0-----:R-:W-:Y:S01]  /*2ba0*/  IMAD.X R42, R0, 0x1, R29, P4 ;  /* 0x00000001002a7824 */ /* 0x001fe200020e061d */
[----:B------:R-:W-:Y:S02]  /*2bb0*/  LEA R40, P4, R41, UR4, 0x1 ;  /* 0x0000000429287c11 */ /* 0x000fe4000f8808ff */
[----:B------:R-:W-:Y:S02]  /*2bc0*/  CS2R R94, SRZ ;  /* 0x00000000005e7805 */ /* 0x000fe4000001ff00 */
[----:B------:R-:W-:-:S02]  /*2bd0*/  IADD3.X R46, R3, R31, RZ, P2, !PT ;  /* 0x0000001f032e7210 */ /* 0x000fc400017fe4ff */
[----:B------:R-:W-:Y:S02]  /*2be0*/  CS2R R128, SRZ ;  /* 0x0000000000807805 */ /* 0x000fe4000001ff00 */
[----:B------:R-:W-:Y:S02]  /*2bf0*/  LEA.HI.X R41, R41, UR5, R42, 0x1, P4 ;  /* 0x0000000529297c11 */ /* 0x000fe4000a0f0c2a */
[----:B------:R-:W-:Y:S02]  /*2c00*/  CS2R R120, SRZ ;  /* 0x0000000000787805 */ /* 0x000fe4000001ff00 */
[C---:B------:R-:W-:Y:S02]  /*2c10*/  LEA R42, P4, R43.reuse, UR6, 0x1 ;  /* 0x000000062b2a7c11 */ /* 0x040fe4000f8808ff */
[----:B------:R-:W-:Y:S02]  /*2c20*/  ISETP.GE.AND P2, PT, R22, R117, PT ;  /* 0x000000751600720c */ /* 0x000fe40003f46270 */
[----:B------:R-:W-:-:S02]  /*2c30*/  LEA.HI.X R43, R43, UR7, R46, 0x1, P4 ;  /* 0x000000072b2b7c11 */ /* 0x000fc4000a0f0c2e */
[----:B------:R-:W-:Y:S02]  /*2c40*/  ISETP.GE.AND P4, PT, R187, R117, PT ;  /* 0x00000075bb00720c */ /* 0x000fe40003f86270 */
[----:B------:R-:W-:-:S07]  /*2c50*/  CS2R R86, SRZ ;  /* 0x0000000000567805 */ /* 0x000fce000001ff00 */
[----:B------:R1:W5:Y:S04]  /*2c60*/  @!P2 LDG.E.64 R126, desc[UR40][R40.64] ;  /* 0x00000028287ea981 */ /* 0x000368000c1e1b00 */
[----:B------:R1:W5:Y:S01]  /*2c70*/  @!P2 LDG.E.64 R128, desc[UR40][R42.64] ;  /* 0x000000282a80a981 */ /* 0x000362000c1e1b00 */
[----:B------:R-:W-:-:S03]  /*2c80*/  ISETP.GE.AND P2, PT, R186, R117, PT ;  /* 0x00000075ba00720c */ /* 0x000fc60003f46270 */
[----:B------:R1:W5:Y:S04]  /*2c90*/  @!P4 LDG.E.64 R94, desc[UR40][R40.64+0x20] ;  /* 0x00002028285ec981 */ /* 0x000368000c1e1b00 */
[----:B------:R1:W5:Y:S01]  /*2ca0*/  @!P4 LDG.E.64 R120, desc[UR40][R42.64+0x20] ;  /* 0x000020282a78c981 */ /* 0x000362000c1e1b00 */
[-C--:B------:R-:W-:Y:S02]  /*2cb0*/  ISETP.GE.AND P4, PT, R189, R117.reuse, PT ;  /* 0x00000075bd00720c */ /* 0x080fe40003f86270 */
[----:B------:R-:W-:Y:S02]  /*2cc0*/  CS2R R92, SRZ ;  /* 0x00000000005c7805 */ /* 0x000fe4000001ff00 */
[----:B------:R-:W-:Y:S02]  /*2cd0*/  CS2R R82, SRZ ;  /* 0x0000000000527805 */ /* 0x000fe4000001ff00 */
[----:B------:R-:W-:Y:S01]  /*2ce0*/  CS2R R84, SRZ ;  /* 0x0000000000547805 */ /* 0x000fe2000001ff00 */
[----:B------:R1:W5:Y:S04]  /*2cf0*/  @!P2 LDG.E.64 R86, desc[UR40][R40.64+0x40] ;  /* 0x000040282856a981 */ /* 0x000368000c1e1b00 */
[----:B------:R1:W5:Y:S01]  /*2d00*/  @!P2 LDG.E.64 R92, desc[UR40][R42.64+0x40] ;  /* 0x000040282a5ca981 */ /* 0x000362000c1e1b00 */
[----:B------:R-:W-:-:S03]  /*2d10*/  ISETP.GE.AND P2, PT, R188, R117, PT ;  /* 0x00000075bc00720c */ /* 0x000fc60003f46270 */
[----:B------:R1:W5:Y:S04]  /*2d20*/  @!P4 LDG.E.64 R82, desc[UR40][R40.64+0x60] ;  /* 0x000060282852c981 */ /* 0x000368000c1e1b00 */
[----:B------:R1:W5:Y:S01]  /*2d30*/  @!P4 LDG.E.64 R84, desc[UR40][R42.64+0x60] ;  /* 0x000060282a54c981 */ /* 0x000362000c1e1b00 */
[----:B------:R-:W-:Y:S02]  /*2d40*/  ISETP.GE.AND P4, PT, R190, R117, PT ;  /* 0x00000075be00720c */ /* 0x000fe40003f86270 */
[----:B------:R-:W-:Y:S02]  /*2d50*/  CS2R R78, SRZ ;  /* 0x00000000004e7805 */ /* 0x000fe4000001ff00 */
[----:B------:R-:W-:Y:S02]  /*2d60*/  CS2R R74, SRZ ;  /* 0x00000000004a7805 */ /* 0x000fe4000001ff00 */
[----:B------:R-:W-:-:S02]  /*2d70*/  CS2R R80, SRZ ;  /* 0x0000000000507805 */ /* 0x000fc4000001ff00 */
[----:B------:R-:W-:Y:S01]  /*2d80*/  CS2R R76, SRZ ;  /* 0x00000000004c7805 */ /* 0x000fe2000001ff00 */
[----:B------:R1:W5:Y:S04]  /*2d90*/  @!P2 LDG.E.64 R78, desc[UR40][R40.64+0x80] ;  /* 0x00008028284ea981 */ /* 0x000368000c1e1b00 */
[----:B------:R1:W5:Y:S04]  /*2da0*/  @!P2 LDG.E.64 R80, desc[UR40][R42.64+0x80] ;  /* 0x000080282a50a981 */ /* 0x000368000c1e1b00 */
[----:B------:R1:W5:Y:S04]  /*2db0*/  @!P4 LDG.E.64 R74, desc[UR40][R40.64+0xa0] ;  /* 0x0000a028284ac981 */ /* 0x000368000c1e1b00 */
[----:B------:R1:W5:Y:S02]  /*2dc0*/  @!P4 LDG.E.64 R76, desc[UR40][R42.64+0xa0] ;  /* 0x0000a0282a4cc981 */ /* 0x000364000c1e1b00 */
.L_x_625:
[----:B------:R-:W-:Y:S05]  /*2dd0*/  BSYNC B1 ;  /* 0x0000000000017941 */ /* 0x000fea0003800000 */
.L_x_624:
        /* <DEDUP_REMOVED lines=11> */
[----:B------:R-:W-:Y:S01]  /*2e90*/  CS2R R68, SRZ ;  /* 0x0000000000447805 */ /* 0x000fe2000001ff00 */
[----:B-----5:R-:W-:Y:S01]  /*2ea0*/  IMAD.MOV.U32 R132, RZ, RZ, R74 ;  /* 0x000000ffff847224 */ /* 0x020fe200078e004a */
[----:B------:R-:W-:Y:S01]  /*2eb0*/  CS2R R72, SRZ ;  /* 0x0000000000487805 */ /* 0x000fe2000001ff00 */
[----:B------:R-:W-:Y:S01]  /*2ec0*/  IMAD.MOV.U32 R133, RZ, RZ, R75 ;  /* 0x000000ffff857224 */ /* 0x000fe200078e004b */
[----:B------:R-:W-:Y:S06]  /*2ed0*/  @P4 BRA `(.L_x_627) ;  /* 0x0000000000a04947 */ /* 0x000fec0003800000 */
[----:B------:R-:W-:Y:S01]  /*2ee0*/  IADD3 R90, P2, P5, R110, R90, R33 ;  /* 0x0000005a6e5a7210 */ /* 0x000fe20007d5e021 */
[----:B------:R-:W-:Y:S01]  /*2ef0*/  ULDC.64 UR4, c[0x0][0x3e8] ;  /* 0x0000fa0000047ab9 */ /* 0x000fe20000000a00 */
[----:B------:R-:W-:Y:S01]  /*2f00*/  ULDC.64 UR6, c[0x0][0x400] ;  /* 0x0001000000067ab9 */ /* 0x000fe20000000a00 */
[----:B------:R-:W-:Y:S02]  /*2f10*/  CS2R R70, SRZ ;  /* 0x0000000000467805 */ /* 0x000fe4000001ff00 */
[----:B-1----:R-:W-:Y:S02]  /*2f20*/  IADD3.X R41, R29, R0, R35, P2, P5 ;  /* 0x000000001d297210 */ /* 0x002fe400017ea423 */
[----:B------:R-:W-:Y:S02]  /*2f30*/  CS2R R72, SRZ ;  /* 0x0000000000487805 */ /* 0x000fe4000001ff00 */
[----:B------:R-:W-:-:S04]  /*2f40*/  IADD3 R88, P2, P5, R106, R88, R36 ;  /* 0x000000586a587210 */ /* 0x000fc80007d5e024 */
[----:B------:R-:W-:Y:S02]  /*2f50*/  IADD3.X R3, R31, R3, R38, P2, P5 ;  /* 0x000000031f037210 */ /* 0x000fe400017ea426 */
[----:B------:R-:W-:-:S04]  /*2f60*/  LEA R40, P2, R90, UR4, 0x1 ;  /* 0x000000045a287c11 */ /* 0x000fc8000f8408ff */
[----:B------:R-:W-:Y:S02]  /*2f70*/  LEA.HI.X R41, R90, UR5, R41, 0x1, P2 ;  /* 0x000000055a297c11 */ /* 0x000fe400090f0c29 */
[----:B0-----:R-:W-:-:S04]  /*2f80*/  LEA R42, P2, R88, UR6, 0x1 ;  /* 0x00000006582a7c11 */ /* 0x001fc8000f8408ff */
[----:B------:R-:W-:Y:S02]  /*2f90*/  LEA.HI.X R43, R88, UR7, R3, 0x1, P2 ;  /* 0x00000007582b7c11 */ /* 0x000fe400090f0c03 */
[----:B------:R-:W-:Y:S02]  /*2fa0*/  ISETP.GE.AND P2, PT, R22, R117, PT ;  /* 0x000000751600720c */ /* 0x000fe40003f46270 */
[----:B------:R-:W-:Y:S02]  /*2fb0*/  CS2R R66, SRZ ;  /* 0x0000000000427805 */ /* 0x000fe4000001ff00 */
[----:B------:R-:W-:-:S09]  /*2fc0*/  CS2R R68, SRZ ;  /* 0x0000000000447805 */ /* 0x000fd2000001ff00 */
[----:B------:R2:W5:Y:S04]  /*2fd0*/  @!P2 LDG.E.64 R70, desc[UR40][R40.64] ;  /* 0x000000282846a981 */ /* 0x000568000c1e1b00 */
[----:B------:R2:W5:Y:S01]  /*2fe0*/  @!P2 LDG.E.64 R72, desc[UR40][R42.64] ;  /* 0x000000282a48a981 */ /* 0x000562000c1e1b00 */
        /* <DEDUP_REMOVED lines=20> */
[----:B------:R-:W-:-:S13]  /*3130*/  ISETP.GE.AND P2, PT, R190, R117, PT ;  /* 0x00000075be00720c */ /* 0x000fda0003f46270 */
[----:B------:R2:W5:Y:S04]  /*3140*/  @!P2 LDG.E.64 R44, desc[UR40][R40.64+0xa0] ;  /* 0x0000a028282ca981 */ /* 0x000568000c1e1b00 */
[----:B------:R2:W5:Y:S02]  /*3150*/  @!P2 LDG.E.64 R46, desc[UR40][R42.64+0xa0] ;  /* 0x0000a0282a2ea981 */ /* 0x000564000c1e1b00 */
.L_x_627:
[----:B------:R-:W-:Y:S05]  /*3160*/  BSYNC B1 ;  /* 0x0000000000017941 */ /* 0x000fea0003800000 */
.L_x_626:
[----:B------:R-:W-:Y:S01]  /*3170*/  IMAD.MOV.U32 R3, RZ, RZ, R79 ;  /* 0x000000ffff037224 */ /* 0x000fe200078e004f */
[----:B------:R-:W-:Y:S01]  /*3180*/  MOV R0, R78 ;  /* 0x0000004e00007202 */ /* 0x000fe20000000f00 */
[----:B-12---:R-:W-:Y:S01]  /*3190*/  IMAD.MOV.U32 R40, RZ, RZ, R82 ;  /* 0x000000ffff287224 */ /* 0x006fe200078e0052 */
[----:B------:R-:W-:Y:S01]  /*31a0*/  MOV R41, R94 ;  /* 0x0000005e00297202 */ /* 0x000fe20000000f00 */
[----:B------:R-:W-:Y:S01]  /*31b0*/  UISETP.NE.AND UP0, UPT, UR46, 0x3, UPT ;  /* 0x000000032e00788c */ /* 0x000fe2000bf05270 */
[----:B------:R-:W-:Y:S01]  /*31c0*/  PRMT R158, R3, 0x5410, R0 ;  /* 0x00005410039e7816 */ /* 0x000fe20000000000 */
[----:B------:R-:W-:Y:S01]  /*31d0*/  IMAD.MOV.U32 R3, RZ, RZ, R86 ;  /* 0x000000ffff037224 */ /* 0x000fe200078e0056 */
[----:B------:R-:W-:Y:S01]  /*31e0*/  PRMT R164, R164, 0x5410, R40 ;  /* 0x00005410a4a47816 */ /* 0x000fe20000000028 */
[----:B------:R-:W-:Y:S01]  /*31f0*/  IMAD.MOV.U32 R40, RZ, RZ, R87 ;  /* 0x000000ffff287224 */ /* 0x000fe200078e0057 */
[----:B------:R-:W-:Y:S02]  /*3200*/  MOV R0, R83 ;  /* 0x0000005300007202 */ /* 0x000fe40000000f00 */
[----:B------:R-:W-:Y:S01]  /*3210*/  PRMT R166, R41, 0x7610, R166 ;  /* 0x0000761029a67816 */ /* 0x000fe200000000a6 */
[----:B------:R-:W-:Y:S01]  /*3220*/  IMAD.MOV.U32 R41, RZ, RZ, R76 ;  /* 0x000000ffff297224 */ /* 0x000fe200078e004c */
[----:B------:R-:W-:Y:S01]  /*3230*/  PRMT R165, R3, 0x5410, R40 ;  /* 0x0000541003a57816 */ /* 0x000fe20000000028 */
[----:B------:R-:W-:Y:S01]  /*3240*/  IMAD.MOV.U32 R3, RZ, RZ, R126 ;  /* 0x000000ffff037224 */ /* 0x000fe200078e007e */
[----:B------:R-:W-:Y:S01]  /*3250*/  PRMT R164, R0, 0x7610, R164 ;  /* 0x0000761000a47816 */ /* 0x000fe200000000a4 */
[----:B------:R-:W-:Y:S01]  /*3260*/  IMAD.MOV.U32 R0, RZ, RZ, R95 ;  /* 0x000000ffff007224 */ /* 0x000fe200078e005f */
[----:B------:R-:W-:-:S02]  /*3270*/  MOV R40, R127 ;  /* 0x0000007f00287202 */ /* 0x000fc40000000f00 */
[----:B------:R-:W-:Y:S02]  /*3280*/  PRMT R157, R3, 0x7610, R157 ;  /* 0x00007610039d7816 */ /* 0x000fe4000000009d */
[----:B------:R-:W-:Y:S01]  /*3290*/  PRMT R167, R40, 0x7610, R167 ;  /* 0x0000761028a77816 */ /* 0x000fe200000000a7 */
[----:B------:R-:W-:Y:S01]  /*32a0*/  IMAD.MOV.U32 R40, RZ, RZ, R81 ;  /* 0x000000ffff287224 */ /* 0x000fe200078e0051 */
[----:B------:R-:W-:Y:S01]  /*32b0*/  PRMT R155, R41, 0x7610, R155 ;  /* 0x00007610299b7816 */ /* 0x000fe2000000009b */
[----:B------:R-:W-:Y:S01]  /*32c0*/  IMAD.MOV.U32 R41, RZ, RZ, R84 ;  /* 0x000000ffff297224 */ /* 0x000fe200078e0054 */
[----:B------:R-:W-:Y:S01]  /*32d0*/  PRMT R166, R166, 0x5410, R0 ;  /* 0x00005410a6a67816 */ /* 0x000fe20000000000 */
[----:B------:R-:W-:Y:S01]  /*32e0*/  IMAD.MOV.U32 R0, RZ, RZ, R77 ;  /* 0x000000ffff007224 */ /* 0x000fe200078e004d */
[----:B------:R-:W-:Y:S02]  /*32f0*/  MOV R3, R80 ;  /* 0x0000005000037202 */ /* 0x000fe40000000f00 */
[----:B------:R-:W-:-:S02]  /*3300*/  PRMT R167, R167, 0x5410, R41 ;  /* 0x00005410a7a77816 */ /* 0x000fc40000000029 */
[----:B------:R-:W-:Y:S01]  /*3310*/  PRMT R159, R3, 0x5410, R40 ;  /* 0x00005410039f7816 */ /* 0x000fe20000000028 */
[----:B------:R-:W-:Y:S01]  /*3320*/  IMAD.MOV.U32 R40, RZ, RZ, R93 ;  /* 0x000000ffff287224 */ /* 0x000fe200078e005d */
[----:B------:R-:W-:Y:S01]  /*3330*/  PRMT R155, R155, 0x5410, R0 ;  /* 0x000054109b9b7816 */ /* 0x000fe20000000000 */
[----:B------:R-:W-:Y:S01]  /*3340*/  IMAD.MOV.U32 R3, RZ, RZ, R92 ;  /* 0x000000ffff037224 */ /* 0x000fe200078e005c */
[----:B------:R-:W-:Y:S02]  /*3350*/  MOV R41, R120 ;  /* 0x0000007800297202 */ /* 0x000fe40000000f00 */
[----:B------:R-:W-:Y:S02]  /*3360*/  MOV R0, R85 ;  /* 0x0000005500007202 */ /* 0x000fe40000000f00 */
[----:B------:R-:W-:Y:S01]  /*3370*/  PRMT R169, R40, 0x5410, R41 ;  /* 0x0000541028a97816 */ /* 0x000fe20000000029 */
[----:B------:R-:W-:Y:S01]  /*3380*/  IMAD.MOV.U32 R40, RZ, RZ, R121 ;  /* 0x000000ffff287224 */ /* 0x000fe200078e0079 */
[----:B------:R-:W-:Y:S01]  /*3390*/  PRMT R168, R0, 0x5410, R3 ;  /* 0x0000541000a87816 */ /* 0x000fe20000000003 */
[----:B-----5:R-:W-:Y:S01]  /*33a0*/  IMAD.MOV.U32 R0, RZ, RZ, R44 ;  /* 0x000000ffff007224 */ /* 0x020fe200078e002c */
[----:B------:R-:W-:Y:S01]  /*33b0*/  MOV R3, R129 ;  /* 0x0000008100037202 */ /* 0x000fe20000000f00 */
[----:B------:R-:W-:Y:S01]  /*33c0*/  IMAD.MOV.U32 R41, RZ, RZ, R128 ;  /* 0x000000ffff297224 */ /* 0x000fe200078e0080 */
[----:B------:R-:W-:-:S02]  /*33d0*/  PRMT R154, R132, 0x5410, R133 ;  /* 0x00005410849a7816 */ /* 0x000fc40000000085 */
        /* <DEDUP_REMOVED lines=12> */
[----:B------:R-:W-:Y:S01]  /*34a0*/  PRMT R133, R133, 0x5410, R40 ;  /* 0x0000541085857816 */ /* 0x000fe20000000028 */
[----:B------:R-:W-:Y:S01]  /*34b0*/  IMAD.MOV.U32 R40, RZ, RZ, R70 ;  /* 0x000000ffff287224 */ /* 0x000fe200078e0046 */
[----:B------:R-:W-:Y:S01]  /*34c0*/  PRMT R147, R3, 0x5410, R0 ;  /* 0x0000541003937816 */ /* 0x000fe20000000000 */
[----:B------:R-:W-:Y:S01]  /*34d0*/  IMAD.MOV.U32 R0, RZ, RZ, R46 ;  /* 0x000000ffff007224 */ /* 0x000fe200078e002e */
[----:B------:R-:W-:Y:S02]  /*34e0*/  PRMT R88, R41, 0x7610, R88 ;  /* 0x0000761029587816 */ /* 0x000fe40000000058 */
[----:B------:R-:W-:Y:S02]  /*34f0*/  MOV R3, R71 ;  /* 0x0000004700037202 */ /* 0x000fe40000000f00 */
[----:B------:R-:W-:Y:S02]  /*3500*/  MOV R41, R59 ;  /* 0x0000003b00297202 */ /* 0x000fe40000000f00 */
[----:B------:R-:W-:Y:S01]  /*3510*/  PRMT R161, R3, 0x7610, R161 ;  /* 0x0000761003a17816 */ /* 0x000fe200000000a1 */
[----:B------:R-:W-:Y:S01]  /*3520*/  IMAD.MOV.U32 R3, RZ, RZ, R57 ;  /* 0x000000ffff037224 */ /* 0x000fe200078e0039 */
[----:B------:R-:W-:Y:S01]  /*3530*/  PRMT R132, R41, 0x7610, R132 ;  /* 0x0000761029847816 */ /* 0x000fe20000000084 */
[----:B------:R-:W-:Y:S01]  /*3540*/  IMAD.MOV.U32 R41, RZ, RZ, R67 ;  /* 0x000000ffff297224 */ /* 0x000fe200078e0043 */
[----:B------:R-:W-:-:S02]  /*3550*/  PRMT R160, R40, 0x7610, R160 ;  /* 0x0000761028a07816 */ /* 0x000fc400000000a0 */
[----:B------:R-:W-:Y:S01]  /*3560*/  PRMT R89, R0, 0x7610, R89 ;  /* 0x0000761000597816 */ /* 0x000fe20000000059 */
[----:B------:R-:W-:Y:S01]  /*3570*/  IMAD.MOV.U32 R0, RZ, RZ, R60 ;  /* 0x000000ffff007224 */ /* 0x000fe200078e003c */
[----:B------:R-:W-:Y:S02]  /*3580*/  MOV R40, R56 ;  /* 0x0000003800287202 */ /* 0x000fe40000000f00 */
[----:B------:R-:W-:Y:S02]  /*3590*/  PLOP3.LUT P2, PT, PT, PT, UP0, 0x80, 0x0 ;  /* 0x000000000000781c */ /* 0x000fe40003f4f008 */
        /* <DEDUP_REMOVED lines=12> */
[----:B------:R-:W-:Y:S02]  /*3660*/  PRMT R160, R160, 0x5410, R0 ;  /* 0x00005410a0a07816 */ /* 0x000fe40000000000 */
[----:B------:R-:W-:Y:S02]  /*3670*/  MOV R0, R68 ;  /* 0x0000004400007202 */ /* 0x000fe40000000f00 */
[----:B------:R-:W-:-:S02]  /*3680*/  MOV R41, R73 ;  /* 0x0000004900297202 */ /* 0x000fc40000000f00 */
[----:B------:R-:W-:Y:S02]  /*3690*/  PRMT R162, R0, 0x5410, R3 ;  /* 0x0000541000a27816 */ /* 0x000fe40000000003 */
[----:B------:R-:W-:Y:S01]  /*36a0*/  PRMT R163, R40, 0x5410, R41 ;  /* 0x0000541028a37816 */ /* 0x000fe20000000029 */
[----:B------:R-:W-:Y:S06]  /*36b0*/  @!P2 BRA `(.L_x_628) ;  /* 0x000000000004a947 */ /* 0x000fec0003800000 */
[----:B------:R-:W-:Y:S01]  /*36c0*/  BPT.TRAP 0x1 ;  /* 0x000000040000795c */ /* 0x000fe20000300000 */
.L_x_628:
[----:B------:R-:W-:Y:S01]  /*36d0*/  IMAD R3, R16, 0x8, R2 ;  /* 0x0000000810037824 */ /* 0x000fe200078e0202 */
[----:B------:R-:W-:Y:S01]  /*36e0*/  SHF.L.U32 R0, R184, 0x1f, RZ ;  /* 0x0000001fb8007819 */ /* 0x000fe200000006ff */
[----:B------:R-:W-:Y:S03]  /*36f0*/  BSSY B1, `(.L_x_629) ;  /* 0x0000003000017945 */ /* 0x000fe60003800000 */
[----:B------:R-:W1:Y:S02]  /*3700*/  SYNCS.PHASECHK.TRANS64.TRYWAIT P5, [R3+URZ+0x34890], R0 ;  /* 0x03489000030075a7 */ /* 0x000e6400080a017f */
[----:B-1----:R-:W-:Y:S05]  /*3710*/  @!P5 BRA `(.L_x_630) ;  /* 0x000001c00004d947 */ /* 0x002fea0003800000 */
.L_x_982:
[----:B------:R-:W-:Y:S05]  /*3720*/  BSYNC B1 ;  /* 0x0000000000017941 */ /* 0x000fea0003800000 */
.L_x_629:
[----:B------:R-:W-:Y:S04]  /*3730*/  BSSY B1, `(.L_x_631) ;  /* 0x0000135000017945 */ /* 0x000fe80003800000 */
[----:B------:R-:W-:Y:S05]  /*3740*/  @P3 BRA `(.L_x_632) ;  /* 0x0000001000cc3947 */ /* 0x000fea0003800000 */
[----:B------:R-:W-:Y:S01]  /*3750*/  ISETP.NE.AND P3, PT, R14, RZ, PT ;  /* 0x000000ff0e00720c */ /* 0x000fe20003f65270 */
[----:B------:R-:W-:-:S12]  /*3760*/  BSSY B2, `(.L_x_633) ;  /* 0x0000035000027945 */ /* 0x000fd80003800000 */
[----:B------:R-:W-:Y:S05]  /*3770*/  @!P3 BRA `(.L_x_634) ;  /* 0x0000000000ccb947 */ /* 0x000fea0003800000 */
[----:B0-----:R0:W2:Y:S01]  /*3780*/  LDS.128 R40, [R51] ;  /* 0x0000000033287984 */ /* 0x0010a20000000c00 */
[----:B------:R-:W-:Y:S01]  /*3790*/  ISETP.GE.AND P3, PT, R22, R117, PT ;  /* 0x000000751600720c */ /* 0x000fe20003f66270 */
[----:B------:R-:W-:-:S12]  /*37a0*/  BSSY B3, `(.L_x_635) ;  /* 0x000002f000037945 */ /* 0x000fd80003800000 */
[----:B0-----:R-:W-:Y:S05]  /*37b0*/  @P3 BRA `(.L_x_636) ;  /* 0x0000000000b43947 */ /* 0x001fea0003800000 */
[----:B------:R-:W-:Y:S01]  /*37c0*/  SHF.R.U64 R128, R128, 0x10, R129 ;  /* 0x0000001080807819 */ /* 0x000fe20000001281 */
[----:B--2---:R-:W-:Y:S01]  /*37d0*/  IMAD.MOV.U32 R152, RZ, RZ, R41 ;  /* 0x000000ffff987224 */ /* 0x004fe200078e0029 */
[----:B------:R-:W-:Y:S02]  /*37e0*/  SHF.R.U64 R148, R126, 0x10, R127 ;  /* 0x000000107e947819 */ /* 0x000fe4000000127f */
[----:B------:R-:W-:Y:S01]  /*37f0*/  SHF.R.U32.HI R129, RZ, 0x10, R129 ;  /* 0x00000010ff817819 */ /* 0x000fe20000011681 */
[----:B------:R-:W-:Y:S02]  /*3800*/  HADD2.F32 R128, -RZ, R128.H0_H0 ;  /* 0x20000080ff807230 */ /* 0x000fe40000004100 */
[--C-:B------:R-:W-:Y:S02]  /*3810*/  HADD2.F32 R41, -RZ, R152.reuse.H1_H1 ;  /* 0x30000098ff297230 */ /* 0x100fe40000004100 */
[----:B------:R-:W-:Y:S02]  /*3820*/  HADD2.F32 R126, -RZ, R152.H0_H0 ;  /* 0x20000098ff7e7230 */ /* 0x000fe40000004100 */
[----:B------:R-:W-:-:S02]  /*3830*/  HADD2.F32 R148, -RZ, R148.H0_H0 ;  /* 0x20000094ff947230 */ /* 0x000fc40000004100 */
[-C--:B------:R-:W-:Y:S01]  /*3840*/  FMUL.FTZ R153, R41, R128.reuse ;  /* 0x0000008029997220 */ /* 0x080fe20000410000 */
[----:B------:R-:W-:-:S03]  /*3850*/  FMUL.FTZ R128, R126, R128 ;  /* 0x000000807e807220 */ /* 0x000fc60000410000 */
[-C--:B------:R-:W-:Y:S01]  /*3860*/  FFMA.FTZ R153, R126, R148.reuse, -R153 ;  /* 0x000000947e997223 */ /* 0x080fe20000010899 */
[----:B------:R-:W-:Y:S01]  /*3870*/  SHF.R.U32.HI R126, RZ, 0x10, R127 ;  /* 0x00000010ff7e7819 */ /* 0x000fe2000001167f */
[----:B------:R-:W-:Y:S01]  /*3880*/  FFMA.FTZ R128, R41, R148, R128 ;  /* 0x0000009429807223 */ /* 0x000fe20000010080 */
[----:B------:R-:W-:Y:S01]  /*3890*/  MOV R127, R40 ;  /* 0x00000028007f7202 */ /* 0x000fe20000000f00 */
[----:B------:R-:W-:Y:S02]  /*38a0*/  HADD2.F32 R41, -RZ, R43.H1_H1 ;  /* 0x3000002bff297230 */ /* 0x000fe40000004100 */
[----:B------:R-:W-:Y:S01]  /*38b0*/  HADD2.F32 R40, -RZ, R129.H0_H0 ;  /* 0x20000081ff287230 */ /* 0x000fe20000004100 */
[----:B------:R-:W-:Y:S01]  /*38c0*/  F2FP.F16.F32.PACK_AB R128, R128, R153 ;  /* 0x000000998080723e */ /* 0x000fe200000000ff */
[----:B------:R-:W-:Y:S02]  /*38d0*/  HADD2.F32 R43, -RZ, R43.H0_H0 ;  /* 0x2000002bff2b7230 */ /* 0x000fe40000004100 */
[----:B------:R-:W-:-:S02]  /*38e0*/  HADD2.F32 R126, -RZ, R126.H0_H0 ;  /* 0x2000007eff7e7230 */ /* 0x000fc40000004100 */
[-C--:B------:R-:W-:Y:S01]  /*38f0*/  FMUL.FTZ R148, R41, R40.reuse ;  /* 0x0000002829947220 */ /* 0x080fe20000410000 */
[----:B------:R-:W-:Y:S02]  /*3900*/  HADD2.F32 R129, -RZ, R157.H1_H1 ;  /* 0x3000009dff817230 */ /* 0x000fe40000004100 */
[C---:B------:R-:W-:Y:S01]  /*3910*/  FMUL.FTZ R152, R43.reuse, R40 ;  /* 0x000000282b987220 */ /* 0x040fe20000410000 */
[-C--:B------:R-:W-:Y:S01]  /*3920*/  FFMA.FTZ R40, R43, R126.reuse, -R148 ;  /* 0x0000007e2b287223 */ /* 0x080fe20000010894 */
[--C-:B------:R-:W-:Y:S02]  /*3930*/  HADD2.F32 R148, -RZ, R127.reuse.H0_H0 ;  /* 0x2000007fff947230 */ /* 0x100fe40000004100 */
[----:B------:R-:W-:Y:S01]  /*3940*/  FFMA.FTZ R41, R41, R126, R152 ;  /* 0x0000007e29297223 */ /* 0x000fe20000010098 */
[----:B------:R-:W-:Y:S02]  /*3950*/  IMAD.MOV.U32 R126, RZ, RZ, R42 ;  /* 0x000000ffff7e7224 */ /* 0x000fe400078e002a */
[----:B------:R-:W-:-:S02]  /*3960*/  HADD2.F32 R42, -RZ, R127.H1_H1 ;  /* 0x3000007fff2a7230 */ /* 0x000fc40000004100 */
[----:B------:R-:W-:Y:S02]  /*3970*/  HADD2.F32 R127, -RZ, R157.H0_H0 ;  /* 0x2000009dff7f7230 */ /* 0x000fe40000004100 */
[----:B------:R-:W-:Y:S02]  /*3980*/  HADD2.F32 R157, -RZ, R170.H1_H1 ;  /* 0x300000aaff9d7230 */ /* 0x000fe40000004100 */
[-C--:B------:R-:W-:Y:S01]  /*3990*/  FMUL.FTZ R43, R42, R129.reuse ;  /* 0x000000812a2b7220 */ /* 0x080fe20000410000 */
[----:B------:R-:W-:-:S03]  /*39a0*/  FMUL.FTZ R129, R148, R129 ;  /* 0x0000008194817220 */ /* 0x000fc60000410000 */
[-C--:B------:R-:W-:Y:S01]  /*39b0*/  FFMA.FTZ R43, R148, R127.reuse, -R43 ;  /* 0x0000007f942b7223 */ /* 0x080fe2000001082b */
[--C-:B------:R-:W-:Y:S02]  /*39c0*/  HADD2.F32 R148, -RZ, R126.reuse.H0_H0 ;  /* 0x2000007eff947230 */ /* 0x100fe40000004100 */
[----:B------:R-:W-:Y:S01]  /*39d0*/  FFMA.FTZ R42, R42, R127, R129 ;  /* 0x0000007f2a2a7223 */ /* 0x000fe20000010081 */
[----:B------:R-:W-:Y:S02]  /*39e0*/  HADD2.F32 R126, -RZ, R126.H1_H1 ;  /* 0x3000007eff7e7230 */ /* 0x000fe40000004100 */
[----:B------:R-:W-:-:S03]  /*39f0*/  HADD2.F32 R127, -RZ, R167.H0_H0 ;  /* 0x200000a7ff7f7230 */ /* 0x000fc60000004100 */
[-C--:B------:R-:W-:Y:S01]  /*3a00*/  FMUL.FTZ R129, R126, R157.reuse ;  /* 0x0000009d7e817220 */ /* 0x080fe20000410000 */
[----:B------:R-:W-:-:S03]  /*3a10*/  FMUL.FTZ R157, R148, R157 ;  /* 0x0000009d949d7220 */ /* 0x000fc60000410000 */
[-C--:B------:R-:W-:Y:S01]  /*3a20*/  FFMA.FTZ R129, R148, R127.reuse, -R129 ;  /* 0x0000007f94817223 */ /* 0x080fe20000010881 */
[----:B------:R-:W-:Y:S01]  /*3a30*/  FFMA.FTZ R126, R126, R127, R157 ;  /* 0x0000007f7e7e7223 */ /* 0x000fe2000001009d */
[----:B------:R-:W-:Y:S01]  /*3a40*/  F2FP.F16.F32.PACK_AB R127, R41, R40 ;  /* 0x00000028297f723e */ /* 0x000fe200000000ff */
[----:B------:R-:W-:Y:S01]  /*3a50*/  IMAD.MOV.U32 R41, RZ, RZ, R128 ;  /* 0x000000ffff297224 */ /* 0x000fe200078e0080 */
[----:B------:R-:W-:Y:S02]  /*3a60*/  F2FP.F16.F32.PACK_AB R40, R42, R43 ;  /* 0x0000002b2a28723e */ /* 0x000fe400000000ff */
[----:B------:R-:W-:Y:S02]  /*3a70*/  F2FP.F16.F32.PACK_AB R42, R126, R129 ;  /* 0x000000817e2a723e */ /* 0x000fe400000000ff */
[----:B------:R-:W-:-:S07]  /*3a80*/  MOV R43, R127 ;  /* 0x0000007f002b7202 */ /* 0x000fce0000000f00 */
.L_x_636:
[----:B------:R-:W-:Y:S05]  /*3a90*/  BSYNC B3 ;  /* 0x0000000000037941 */ /* 0x000fea0003800000 */
.L_x_635:
[----:B--2---:R2:W-:Y:S02]  /*3aa0*/  STG.E.128 desc[UR40][R52.64], R40 ;  /* 0x0000002834007986 */ /* 0x0045e4000c101d28 */
.L_x_634:
[----:B------:R-:W-:Y:S05]  /*3ab0*/  BSYNC B2 ;  /* 0x0000000000027941 */ /* 0x000fea0003800000 */
.L_x_633:
[----:B------:R-:W-:Y:S01]  /*3ac0*/  ISETP.NE.AND P3, PT, R10, RZ, PT ;  /* 0x000000ff0a00720c */ /* 0x000fe20003f65270 */
[----:B------:R-:W-:-:S12]  /*3ad0*/  BSSY B2, `(.L_x_637) ;  /* 0x0000030000027945 */ /* 0x000fd80003800000 */
[----:B------:R-:W-:Y:S05]  /*3ae0*/  @!P3 BRA `(.L_x_638) ;  /* 0x0000000000b8b947 */ /* 0x000fea0003800000 */
[----:B0-2---:R0:W2:Y:S01]  /*3af0*/  LDS.128 R40, [R50] ;  /* 0x0000000032287984 */ /* 0x0050a20000000c00 */
[----:B------:R-:W-:Y:S01]  /*3b00*/  ISETP.GE.AND P3, PT, R187, R117, PT ;  /* 0x00000075bb00720c */ /* 0x000fe20003f66270 */
[----:B------:R-:W-:-:S12]  /*3b10*/  BSSY B3, `(.L_x_639) ;  /* 0x000002a000037945 */ /* 0x000fd80003800000 */
[----:B0-----:R-:W-:Y:S05]  /*3b20*/  @P3 BRA `(.L_x_640) ;  /* 0x0000000000a03947 */ /* 0x001fea0003800000 */
[----:B------:R-:W-:Y:S01]  /*3b30*/  SHF.R.U64 R120, R120, 0x10, R121 ;  /* 0x0000001078787819 */ /* 0x000fe20000001279 */
[----:B--2---:R-:W-:Y:S01]  /*3b40*/  HADD2.F32 R128, -RZ, R41.H0_H0 ;  /* 0x20000029ff807230 */ /* 0x004fe20000004100 */
[----:B------:R-:W-:Y:S01]  /*3b50*/  SHF.R.U64 R94, R94, 0x10, R95 ;  /* 0x000000105e5e7819 */ /* 0x000fe2000000125f */
[----:B------:R-:W-:Y:S01]  /*3b60*/  HADD2.F32 R126, -RZ, R43.H1_H1 ;  /* 0x3000002bff7e7230 */ /* 0x000fe20000004100 */
[----:B------:R-:W-:Y:S01]  /*3b70*/  SHF.R.U32.HI R121, RZ, 0x10, R121 ;  /* 0x00000010ff797819 */ /* 0x000fe20000011679 */
[----:B------:R-:W-:Y:S01]  /*3b80*/  HADD2.F32 R127, -RZ, R120.H0_H0 ;  /* 0x20000078ff7f7230 */ /* 0x000fe20000004100 */
[----:B------:R-:W-:Y:S01]  /*3b90*/  SHF.R.U32.HI R95, RZ, 0x10, R95 ;  /* 0x00000010ff5f7819 */ /* 0x000fe2000001165f */
[----:B------:R-:W-:Y:S02]  /*3ba0*/  HADD2.F32 R120, -RZ, R41.H1_H1 ;  /* 0x30000029ff787230 */ /* 0x000fe40000004100 */
[----:B------:R-:W-:Y:S02]  /*3bb0*/  HADD2.F32 R129, -RZ, R94.H0_H0 ;  /* 0x2000005eff817230 */ /* 0x000fe40000004100 */
[----:B------:R-:W-:-:S02]  /*3bc0*/  HADD2.F32 R121, -RZ, R121.H0_H0 ;  /* 0x20000079ff797230 */ /* 0x000fc40000004100 */
[-C--:B------:R-:W-:Y:S01]  /*3bd0*/  FMUL.FTZ R41, R120, R127.reuse ;  /* 0x0000007f78297220 */ /* 0x080fe20000410000 */
[C---:B------:R-:W-:Y:S01]  /*3be0*/  FMUL.FTZ R127, R128.reuse, R127 ;  /* 0x0000007f807f7220 */ /* 0x040fe20000410000 */
[----:B------:R-:W-:Y:S02]  /*3bf0*/  HADD2.F32 R153, -RZ, R95.H0_H0 ;  /* 0x2000005fff997230 */ /* 0x000fe40000004100 */
[----:B------:R-:W-:Y:S01]  /*3c00*/  FFMA.FTZ R41, R128, R129, -R41 ;  /* 0x0000008180297223 */ /* 0x000fe20000010829 */
[----:B------:R-:W-:Y:S02]  /*3c10*/  HADD2.F32 R128, -RZ, R43.H0_H0 ;  /* 0x2000002bff807230 */ /* 0x000fe40000004100 */
[----:B------:R-:W-:Y:S01]  /*3c20*/  FMUL.FTZ R43, R126, R121 ;  /* 0x000000797e2b7220 */ /* 0x000fe20000410000 */
[----:B------:R-:W-:Y:S01]  /*3c30*/  FFMA.FTZ R94, R120, R129, R127 ;  /* 0x00000081785e7223 */ /* 0x000fe2000001007f */
[----:B------:R-:W-:Y:S02]  /*3c40*/  HADD2.F32 R95, -RZ, R169.H1_H1 ;  /* 0x300000a9ff5f7230 */ /* 0x000fe40000004100 */
[----:B------:R-:W-:Y:S01]  /*3c50*/  FMUL.FTZ R121, R128, R121 ;  /* 0x0000007980797220 */ /* 0x000fe20000410000 */
[----:B------:R-:W-:-:S02]  /*3c60*/  HADD2.F32 R120, -RZ, R40.H1_H1 ;  /* 0x30000028ff787230 */ /* 0x000fc40000004100 */
[-C--:B------:R-:W-:Y:S01]  /*3c70*/  FFMA.FTZ R43, R128, R153.reuse, -R43 ;  /* 0x00000099802b7223 */ /* 0x080fe2000001082b */
[----:B------:R-:W-:Y:S02]  /*3c80*/  HADD2.F32 R128, -RZ, R40.H0_H0 ;  /* 0x20000028ff807230 */ /* 0x000fe40000004100 */
[----:B------:R-:W-:Y:S01]  /*3c90*/  FFMA.FTZ R126, R126, R153, R121 ;  /* 0x000000997e7e7223 */ /* 0x000fe20000010079 */
[----:B------:R-:W-:Y:S02]  /*3ca0*/  HADD2.F32 R121, -RZ, R166.H0_H0 ;  /* 0x200000a6ff797230 */ /* 0x000fe40000004100 */
[-C--:B------:R-:W-:Y:S01]  /*3cb0*/  FMUL.FTZ R129, R120, R95.reuse ;  /* 0x0000005f78817220 */ /* 0x080fe20000410000 */
[----:B------:R-:W-:Y:S02]  /*3cc0*/  HADD2.F32 R40, -RZ, R170.H0_H0 ;  /* 0x200000aaff287230 */ /* 0x000fe40000004100 */
[----:B------:R-:W-:Y:S01]  /*3cd0*/  FMUL.FTZ R95, R128, R95 ;  /* 0x0000005f805f7220 */ /* 0x000fe20000410000 */
[----:B------:R-:W-:-:S02]  /*3ce0*/  HADD2.F32 R127, -RZ, R42.H1_H1 ;  /* 0x3000002aff7f7230 */ /* 0x000fc40000004100 */
[-C--:B------:R-:W-:Y:S01]  /*3cf0*/  FFMA.FTZ R129, R128, R121.reuse, -R129 ;  /* 0x0000007980817223 */ /* 0x080fe20000010881 */
[----:B------:R-:W-:Y:S02]  /*3d00*/  HADD2.F32 R153, -RZ, R42.H0_H0 ;  /* 0x2000002aff997230 */ /* 0x000fe40000004100 */
[----:B------:R-:W-:Y:S01]  /*3d10*/  FFMA.FTZ R120, R120, R121, R95 ;  /* 0x0000007978787223 */ /* 0x000fe2000001005f */
[----:B------:R-:W-:Y:S02]  /*3d20*/  HADD2.F32 R128, -RZ, R166.H1_H1 ;  /* 0x300000a6ff807230 */ /* 0x000fe40000004100 */
[-C--:B------:R-:W-:Y:S01]  /*3d30*/  FMUL.FTZ R42, R127, R40.reuse ;  /* 0x000000287f2a7220 */ /* 0x080fe20000410000 */
[----:B------:R-:W-:Y:S01]  /*3d40*/  F2FP.F16.F32.PACK_AB R41, R94, R41 ;  /* 0x000000295e29723e */ /* 0x000fe200000000ff */
[C---:B------:R-:W-:Y:S01]  /*3d50*/  FMUL.FTZ R40, R153.reuse, R40 ;  /* 0x0000002899287220 */ /* 0x040fe20000410000 */
[----:B------:R-:W-:Y:S01]  /*3d60*/  F2FP.F16.F32.PACK_AB R43, R126, R43 ;  /* 0x0000002b7e2b723e */ /* 0x000fe200000000ff */
[----:B------:R-:W-:-:S02]  /*3d70*/  FFMA.FTZ R42, R153, R128, -R42 ;  /* 0x00000080992a7223 */ /* 0x000fc4000001082a */
[----:B------:R-:W-:Y:S01]  /*3d80*/  FFMA.FTZ R127, R127, R128, R40 ;  /* 0x000000807f7f7223 */ /* 0x000fe20000010028 */
[----:B------:R-:W-:-:S04]  /*3d90*/  F2FP.F16.F32.PACK_AB R40, R120, R129 ;  /* 0x000000817828723e */ /* 0x000fc800000000ff */
[----:B------:R-:W-:-:S07]  /*3da0*/  F2FP.F16.F32.PACK_AB R42, R127, R42 ;  /* 0x0000002a7f2a723e */ /* 0x000fce00000000ff */
.L_x_640:
[----:B------:R-:W-:Y:S05]  /*3db0*/  BSYNC B3 ;  /* 0x0000000000037941 */ /* 0x000fea0003800000 */
.L_x_639:
[----:B--2---:R3:W-:Y:S02]  /*3dc0*/  STG.E.128 desc[UR40][R52.64+0x40], R40 ;  /* 0x0000402834007986 */ /* 0x0047e4000c101d28 */
.L_x_638:
[----:B------:R-:W-:Y:S05]  /*3dd0*/  BSYNC B2 ;  /* 0x0000000000027941 */ /* 0x000fea0003800000 */
.L_x_637:
[----:B------:R-:W-:Y:S01]  /*3de0*/  ISETP.NE.AND P3, PT, R9, RZ, PT ;  /* 0x000000ff0900720c */ /* 0x000fe20003f65270 */
[----:B------:R-:W-:-:S12]  /*3df0*/  BSSY B2, `(.L_x_641) ;  /* 0x0000031000027945 */ /* 0x000fd80003800000 */
[----:B------:R-:W-:Y:S05]  /*3e00*/  @!P3 BRA `(.L_x_642) ;  /* 0x0000000000bcb947 */ /* 0x000fea0003800000 */
[----:B0-23--:R0:W2:Y:S01]  /*3e10*/  LDS.128 R40, [R51+0x4000] ;  /* 0x0040000033287984 */ /* 0x00d0a20000000c00 */
[----:B------:R-:W-:Y:S01]  /*3e20*/  ISETP.GE.AND P3, PT, R186, R117, PT ;  /* 0x00000075ba00720c */ /* 0x000fe20003f66270 */
[----:B------:R-:W-:-:S12]  /*3e30*/  BSSY B3, `(.L_x_643) ;  /* 0x000002b000037945 */ /* 0x000fd80003800000 */
[----:B0-----:R-:W-:Y:S05]  /*3e40*/  @P3 BRA `(.L_x_644) ;  /* 0x0000000000a43947 */ /* 0x001fea0003800000 */
[----:B------:R-:W-:Y:S01]  /*3e50*/  SHF.R.U64 R94, R86, 0x10, R87 ;  /* 0x00000010565e7819 */ /* 0x000fe20000001257 */
[----:B--2---:R-:W-:Y:S01]  /*3e60*/  HADD2.F32 R120, -RZ, R43.H0_H0 ;  /* 0x2000002bff787230 */ /* 0x004fe20000004100 */
[----:B------:R-:W-:Y:S01]  /*3e70*/  SHF.R.U32.HI R95, RZ, 0x10, R93 ;  /* 0x00000010ff5f7819 */ /* 0x000fe2000001165d */
[----:B------:R-:W-:Y:S01]  /*3e80*/  HADD2.F32 R127, -RZ, R165.H1_H1 ;  /* 0x300000a5ff7f7230 */ /* 0x000fe20000004100 */
[----:B------:R-:W-:Y:S01]  /*3e90*/  SHF.R.U32.HI R86, RZ, 0x10, R87 ;  /* 0x00000010ff567819 */ /* 0x000fe20000011657 */
[----:B------:R-:W-:Y:S01]  /*3ea0*/  HADD2.F32 R94, -RZ, R94.H0_H0 ;  /* 0x2000005eff5e7230 */ /* 0x000fe20000004100 */
[----:B------:R-:W-:Y:S01]  /*3eb0*/  SHF.R.U64 R87, R92, 0x10, R93 ;  /* 0x000000105c577819 */ /* 0x000fe2000000125d */
[----:B------:R-:W-:Y:S02]  /*3ec0*/  HADD2.F32 R95, -RZ, R95.H0_H0 ;  /* 0x2000005fff5f7230 */ /* 0x000fe40000004100 */
[----:B------:R-:W-:Y:S02]  /*3ed0*/  HADD2.F32 R92, -RZ, R43.H1_H1 ;  /* 0x3000002bff5c7230 */ /* 0x000fe40000004100 */
[----:B------:R-:W-:-:S02]  /*3ee0*/  HADD2.F32 R126, -RZ, R87.H0_H0 ;  /* 0x20000057ff7e7230 */ /* 0x000fc40000004100 */
[--C-:B------:R-:W-:Y:S02]  /*3ef0*/  HADD2.F32 R87, -RZ, R41.reuse.H1_H1 ;  /* 0x30000029ff577230 */ /* 0x100fe40000004100 */
[-C--:B------:R-:W-:Y:S01]  /*3f00*/  FMUL.FTZ R43, R92, R95.reuse ;  /* 0x0000005f5c2b7220 */ /* 0x080fe20000410000 */
[----:B------:R-:W-:Y:S02]  /*3f10*/  HADD2.F32 R41, -RZ, R41.H0_H0 ;  /* 0x20000029ff297230 */ /* 0x000fe40000004100 */
[C---:B------:R-:W-:Y:S01]  /*3f20*/  FMUL.FTZ R95, R120.reuse, R95 ;  /* 0x0000005f785f7220 */ /* 0x040fe20000410000 */
[----:B------:R-:W-:Y:S02]  /*3f30*/  HADD2.F32 R93, -RZ, R86.H0_H0 ;  /* 0x20000056ff5d7230 */ /* 0x000fe40000004100 */
[-C--:B------:R-:W-:Y:S01]  /*3f40*/  FMUL.FTZ R86, R87, R126.reuse ;  /* 0x0000007e57567220 */ /* 0x080fe20000410000 */
[----:B------:R-:W-:Y:S02]  /*3f50*/  FMUL.FTZ R126, R41, R126 ;  /* 0x0000007e297e7220 */ /* 0x000fe40000410000 */
[-C--:B------:R-:W-:Y:S01]  /*3f60*/  FFMA.FTZ R43, R120, R93.reuse, -R43 ;  /* 0x0000005d782b7223 */ /* 0x080fe2000001082b */
[----:B------:R-:W-:Y:S01]  /*3f70*/  FFMA.FTZ R92, R92, R93, R95 ;  /* 0x0000005d5c5c7223 */ /* 0x000fe2000001005f */
[----:B------:R-:W-:-:S02]  /*3f80*/  HADD2.F32 R93, -RZ, R168.H1_H1 ;  /* 0x300000a8ff5d7230 */ /* 0x000fc40000004100 */
[-C--:B------:R-:W-:Y:S01]  /*3f90*/  FFMA.FTZ R41, R41, R94.reuse, -R86 ;  /* 0x0000005e29297223 */ /* 0x080fe20000010856 */
[--C-:B------:R-:W-:Y:S02]  /*3fa0*/  HADD2.F32 R95, -RZ, R40.reuse.H1_H1 ;  /* 0x30000028ff5f7230 */ /* 0x100fe40000004100 */
[----:B------:R-:W-:Y:S01]  /*3fb0*/  FFMA.FTZ R86, R87, R94, R126 ;  /* 0x0000005e57567223 */ /* 0x000fe2000001007e */
[----:B------:R-:W-:Y:S01]  /*3fc0*/  HADD2.F32 R120, -RZ, R40.H0_H0 ;  /* 0x20000028ff787230 */ /* 0x000fe20000004100 */
[----:B------:R-:W-:Y:S01]  /*3fd0*/  F2FP.F16.F32.PACK_AB R43, R92, R43 ;  /* 0x0000002b5c2b723e */ /* 0x000fe200000000ff */
[----:B------:R-:W-:Y:S02]  /*3fe0*/  HADD2.F32 R87, -RZ, R169.H0_H0 ;  /* 0x200000a9ff577230 */ /* 0x000fe40000004100 */
[-C--:B------:R-:W-:Y:S01]  /*3ff0*/  FMUL.FTZ R121, R95, R93.reuse ;  /* 0x0000005d5f797220 */ /* 0x080fe20000410000 */
[--C-:B------:R-:W-:Y:S02]  /*4000*/  HADD2.F32 R40, -RZ, R42.reuse.H1_H1 ;  /* 0x3000002aff287230 */ /* 0x100fe40000004100 */
[----:B------:R-:W-:Y:S01]  /*4010*/  FMUL.FTZ R126, R120, R93 ;  /* 0x0000005d787e7220 */ /* 0x000fe20000410000 */
[----:B------:R-:W-:Y:S01]  /*4020*/  HADD2.F32 R94, -RZ, R165.H0_H0 ;  /* 0x200000a5ff5e7230 */ /* 0x000fe20000004100 */
[----:B------:R-:W-:Y:S01]  /*4030*/  F2FP.F16.F32.PACK_AB R41, R86, R41 ;  /* 0x000000295629723e */ /* 0x000fe200000000ff */
[----:B------:R-:W-:-:S02]  /*4040*/  HADD2.F32 R42, -RZ, R42.H0_H0 ;  /* 0x2000002aff2a7230 */ /* 0x000fc40000004100 */
[-C--:B------:R-:W-:Y:S01]  /*4050*/  FMUL.FTZ R93, R40, R87.reuse ;  /* 0x00000057285d7220 */ /* 0x080fe20000410000 */
[-C--:B------:R-:W-:Y:S01]  /*4060*/  FFMA.FTZ R121, R120, R94.reuse, -R121 ;  /* 0x0000005e78797223 */ /* 0x080fe20000010879 */
[----:B------:R-:W-:Y:S01]  /*4070*/  FFMA.FTZ R126, R95, R94, R126 ;  /* 0x0000005e5f7e7223 */ /* 0x000fe2000001007e */
[C---:B------:R-:W-:Y:S01]  /*4080*/  FMUL.FTZ R87, R42.reuse, R87 ;  /* 0x000000572a577220 */ /* 0x040fe20000410000 */
[----:B------:R-:W-:-:S03]  /*4090*/  FFMA.FTZ R93, R42, R127, -R93 ;  /* 0x0000007f2a5d7223 */ /* 0x000fc6000001085d */
[----:B------:R-:W-:Y:S01]  /*40a0*/  FFMA.FTZ R40, R40, R127, R87 ;  /* 0x0000007f28287223 */ /* 0x000fe20000010057 */
[----:B------:R-:W-:-:S04]  /*40b0*/  F2FP.F16.F32.PACK_AB R126, R126, R121 ;  /* 0x000000797e7e723e */ /* 0x000fc800000000ff */
[----:B------:R-:W-:Y:S01]  /*40c0*/  F2FP.F16.F32.PACK_AB R42, R40, R93 ;  /* 0x0000005d282a723e */ /* 0x000fe200000000ff */
[----:B------:R-:W-:-:S07]  /*40d0*/  IMAD.MOV.U32 R40, RZ, RZ, R126 ;  /* 0x000000ffff287224 */ /* 0x000fce00078e007e */
.L_x_644:
[----:B------:R-:W-:Y:S05]  /*40e0*/  BSYNC B3 ;  /* 0x0000000000037941 */ /* 0x000fea0003800000 */
.L_x_643:
[----:B--2---:R4:W-:Y:S02]  /*40f0*/  STG.E.128 desc[UR40][R52.64+0x80], R40 ;  /* 0x0000802834007986 */ /* 0x0049e4000c101d28 */
.L_x_642:
[----:B------:R-:W-:Y:S05]  /*4100*/  BSYNC B2 ;  /* 0x0000000000027941 */ /* 0x000fea0003800000 */
.L_x_641:
[----:B------:R-:W-:Y:S01]  /*4110*/  ISETP.NE.AND P3, PT, R8, RZ, PT ;  /* 0x000000ff0800720c */ /* 0x000fe20003f65270 */
[----:B------:R-:W-:-:S12]  /*4120*/  BSSY B2, `(.L_x_645) ;  /* 0x0000031000027945 */ /* 0x000fd80003800000 */
[----:B------:R-:W-:Y:S05]  /*4130*/  @!P3 BRA `(.L_x_646) ;  /* 0x0000000000bcb947 */ /* 0x000fea0003800000 */
[----:B0-234-:R0:W2:Y:S01]  /*4140*/  LDS.128 R40, [R50+0x4000] ;  /* 0x0040000032287984 */ /* 0x01d0a20000000c00 */
[----:B------:R-:W-:Y:S01]  /*4150*/  ISETP.GE.AND P3, PT, R189, R117, PT ;  /* 0x00000075bd00720c */ /* 0x000fe20003f66270 */
[----:B------:R-:W-:-:S12]  /*4160*/  BSSY B3, `(.L_x_647) ;  /* 0x000002b000037945 */ /* 0x000fd80003800000 */
[----:B0-----:R-:W-:Y:S05]  /*4170*/  @P3 BRA `(.L_x_648) ;  /* 0x0000000000a43947 */ /* 0x001fea0003800000 */
[----:B------:R-:W-:Y:S01]  /*4180*/  SHF.R.U64 R86, R82, 0x10, R83 ;  /* 0x0000001052567819 */ /* 0x000fe20000001253 */
[----:B--2---:R-:W-:Y:S01]  /*4190*/  HADD2.F32 R92, -RZ, R43.H0_H0 ;  /* 0x2000002bff5c7230 */ /* 0x004fe20000004100 */
[----:B------:R-:W-:Y:S01]  /*41a0*/  SHF.R.U32.HI R87, RZ, 0x10, R85 ;  /* 0x00000010ff577819 */ /* 0x000fe20000011655 */
[----:B------:R-:W-:Y:S01]  /*41b0*/  HADD2.F32 R95, -RZ, R164.H0_H0 ;  /* 0x200000a4ff5f7230 */ /* 0x000fe20000004100 */
        /* <DEDUP_REMOVED lines=23> */
[----:B------:R-:W-:Y:S02]  /*4330*/  HADD2.F32 R40, -RZ, R42.H1_H1 ;  /* 0x3000002aff287230 */ /* 0x000fe40000004100 */
[----:B------:R-:W-:Y:S01]  /*4340*/  FMUL.FTZ R94, R92, R85 ;  /* 0x000000555c5e7220 */ /* 0x000fe20000410000 */
[----:B------:R-:W-:Y:S01]  /*4350*/  HADD2.F32 R86, -RZ, R164.H1_H1 ;  /* 0x300000a4ff567230 */ /* 0x000fe20000004100 */
        /* <DEDUP_REMOVED lines=11> */
.L_x_648:
[----:B------:R-:W-:Y:S05]  /*4410*/  BSYNC B3 ;  /* 0x0000000000037941 */ /* 0x000fea0003800000 */
.L_x_647:
[----:B--2---:R0:W-:Y:S02]  /*4420*/  STG.E.128 desc[UR40][R52.64+0xc0], R40 ;  /* 0x0000c02834007986 */ /* 0x0041e4000c101d28 */
.L_x_646:
[----:B------:R-:W-:Y:S05]  /*4430*/  BSYNC B2 ;  /* 0x0000000000027941 */ /* 0x000fea0003800000 */
.L_x_645:
[----:B------:R-:W-:Y:S01]  /*4440*/  ISETP.NE.AND P3, PT, R7, RZ, PT ;  /* 0x000000ff0700720c */ /* 0x000fe20003f65270 */
[----:B------:R-:W-:-:S12]  /*4450*/  BSSY B2, `(.L_x_649) ;  /* 0x0000031000027945 */ /* 0x000fd80003800000 */
[----:B------:R-:W-:Y:S05]  /*4460*/  @!P3 BRA `(.L_x_650) ;  /* 0x0000000000bcb947 */ /* 0x000fea0003800000 */
[----:B0-234-:R0:W2:Y:S01]  /*4470*/  LDS.128 R40, [R51+0x8000] ;  /* 0x0080000033287984 */ /* 0x01d0a20000000c00 */
[----:B------:R-:W-:Y:S01]  /*4480*/  ISETP.GE.AND P3, PT, R188, R117, PT ;  /* 0x00000075bc00720c */ /* 0x000fe20003f66270 */
[----:B------:R-:W-:-:S12]  /*4490*/  BSSY B3, `(.L_x_651) ;  /* 0x000002b000037945 */ /* 0x000fd80003800000 */
[----:B0-----:R-:W-:Y:S05]  /*44a0*/  @P3 BRA `(.L_x_652) ;  /* 0x0000000000a43947 */ /* 0x001fea0003800000 */
[--C-:B------:R-:W-:Y:S01]  /*44b0*/  SHF.R.U64 R80, R80, 0x10, R81.reuse ;  /* 0x0000001050507819 */ /* 0x100fe20000001251 */
[----:B--2---:R-:W-:Y:S01]  /*44c0*/  HADD2.F32 R83, -RZ, R41.H1_H1 ;  /* 0x30000029ff537230 */ /* 0x004fe20000004100 */
[----:B------:R-:W-:Y:S01]  /*44d0*/  SHF.R.U32.HI R81, RZ, 0x10, R81 ;  /* 0x00000010ff517819 */ /* 0x000fe20000011651 */
[----:B------:R-:W-:Y:S01]  /*44e0*/  HADD2.F32 R82, -RZ, R43.H1_H1 ;  /* 0x3000002bff527230 */ /* 0x000fe20000004100 */
[--C-:B------:R-:W-:Y:S01]  /*44f0*/  SHF.R.U64 R78, R78, 0x10, R79.reuse ;  /* 0x000000104e4e7819 */ /* 0x100fe2000000124f */
[----:B------:R-:W-:Y:S01]  /*4500*/  HADD2.F32 R80, -RZ, R80.H0_H0 ;  /* 0x20000050ff507230 */ /* 0x000fe20000004100 */
[----:B------:R-:W-:Y:S01]  /*4510*/  SHF.R.U32.HI R79, RZ, 0x10, R79 ;  /* 0x00000010ff4f7819 */ /* 0x000fe2000001164f */
[----:B------:R-:W-:Y:S02]  /*4520*/  HADD2.F32 R81, -RZ, R81.H0_H0 ;  /* 0x20000051ff517230 */ /* 0x000fe40000004100 */
[----:B------:R-:W-:Y:S02]  /*4530*/  HADD2.F32 R41, -RZ, R41.H0_H0 ;  /* 0x20000029ff297230 */ /* 0x000fe40000004100 */
[----:B------:R-:W-:Y:S01]  /*4540*/  FMUL.FTZ R86, R83, R80 ;  /* 0x0000005053567220 */ /* 0x000fe20000410000 */
[----:B------:R-:W-:-:S02]  /*4550*/  HADD2.F32 R84, -RZ, R43.H0_H0 ;  /* 0x2000002bff547230 */ /* 0x000fc40000004100 */
[-C--:B------:R-:W-:Y:S01]  /*4560*/  FMUL.FTZ R43, R82, R81.reuse ;  /* 0x00000051522b7220 */ /* 0x080fe20000410000 */
[----:B------:R-:W-:Y:S02]  /*4570*/  HADD2.F32 R78, -RZ, R78.H0_H0 ;  /* 0x2000004eff4e7230 */ /* 0x000fe40000004100 */
[C---:B------:R-:W-:Y:S01]  /*4580*/  FMUL.FTZ R80, R41.reuse, R80 ;  /* 0x0000005029507220 */ /* 0x040fe20000410000 */
[----:B------:R-:W-:Y:S02]  /*4590*/  HADD2.F32 R79, -RZ, R79.H0_H0 ;  /* 0x2000004fff4f7230 */ /* 0x000fe40000004100 */
[C---:B------:R-:W-:Y:S01]  /*45a0*/  FMUL.FTZ R81, R84.reuse, R81 ;  /* 0x0000005154517220 */ /* 0x040fe20000410000 */
[-C--:B------:R-:W-:Y:S01]  /*45b0*/  FFMA.FTZ R86, R41, R78.reuse, -R86 ;  /* 0x0000004e29567223 */ /* 0x080fe20000010856 */
[----:B------:R-:W-:Y:S01]  /*45c0*/  FFMA.FTZ R83, R83, R78, R80 ;  /* 0x0000004e53537223 */ /* 0x000fe20000010050 */
[-C--:B------:R-:W-:Y:S01]  /*45d0*/  FFMA.FTZ R43, R84, R79.reuse, -R43 ;  /* 0x0000004f542b7223 */ /* 0x080fe2000001082b */
[----:B------:R-:W-:Y:S01]  /*45e0*/  FFMA.FTZ R82, R82, R79, R81 ;  /* 0x0000004f52527223 */ /* 0x000fe20000010051 */
[----:B------:R-:W-:-:S02]  /*45f0*/  HADD2.F32 R79, -RZ, R159.H0_H0 ;  /* 0x2000009fff4f7230 */ /* 0x000fc40000004100 */
[--C-:B------:R-:W-:Y:S02]  /*4600*/  HADD2.F32 R78, -RZ, R40.reuse.H1_H1 ;  /* 0x30000028ff4e7230 */ /* 0x100fe40000004100 */
[----:B------:R-:W-:Y:S01]  /*4610*/  HADD2.F32 R80, -RZ, R40.H0_H0 ;  /* 0x20000028ff507230 */ /* 0x000fe20000004100 */
[----:B------:R-:W-:Y:S01]  /*4620*/  F2FP.F16.F32.PACK_AB R43, R82, R43 ;  /* 0x0000002b522b723e */ /* 0x000fe200000000ff */
[----:B------:R-:W-:Y:S02]  /*4630*/  HADD2.F32 R159, -RZ, R159.H1_H1 ;  /* 0x3000009fff9f7230 */ /* 0x000fe40000004100 */
[-C--:B------:R-:W-:Y:S01]  /*4640*/  FMUL.FTZ R85, R78, R79.reuse ;  /* 0x0000004f4e557220 */ /* 0x080fe20000410000 */
[--C-:B------:R-:W-:Y:S02]  /*4650*/  HADD2.F32 R40, -RZ, R42.reuse.H1_H1 ;  /* 0x3000002aff287230 */ /* 0x100fe40000004100 */
[----:B------:R-:W-:Y:S01]  /*4660*/  FMUL.FTZ R87, R80, R79 ;  /* 0x0000004f50577220 */ /* 0x000fe20000410000 */
[----:B------:R-:W-:-:S02]  /*4670*/  HADD2.F32 R42, -RZ, R42.H0_H0 ;  /* 0x2000002aff2a7230 */ /* 0x000fc40000004100 */
[--C-:B------:R-:W-:Y:S02]  /*4680*/  HADD2.F32 R41, -RZ, R158.reuse.H1_H1 ;  /* 0x3000009eff297230 */ /* 0x100fe40000004100 */
[-C--:B------:R-:W-:Y:S01]  /*4690*/  FMUL.FTZ R79, R40, R159.reuse ;  /* 0x0000009f284f7220 */ /* 0x080fe20000410000 */
[----:B------:R-:W-:Y:S02]  /*46a0*/  HADD2.F32 R81, -RZ, R158.H0_H0 ;  /* 0x2000009eff517230 */ /* 0x000fe40000004100 */
[----:B------:R-:W-:Y:S01]  /*46b0*/  FMUL.FTZ R159, R42, R159 ;  /* 0x0000009f2a9f7220 */ /* 0x000fe20000410000 */
[-C--:B------:R-:W-:Y:S01]  /*46c0*/  FFMA.FTZ R80, R80, R41.reuse, -R85 ;  /* 0x0000002950507223 */ /* 0x080fe20000010855 */
[----:B------:R-:W-:Y:S01]  /*46d0*/  FFMA.FTZ R87, R78, R41, R87 ;  /* 0x000000294e577223 */ /* 0x000fe20000010057 */
[-C--:B------:R-:W-:Y:S01]  /*46e0*/  FFMA.FTZ R79, R42, R81.reuse, -R79 ;  /* 0x000000512a4f7223 */ /* 0x080fe2000001084f */
[----:B------:R-:W-:Y:S01]  /*46f0*/  FFMA.FTZ R40, R40, R81, R159 ;  /* 0x0000005128287223 */ /* 0x000fe2000001009f */
[----:B------:R-:W-:-:S02]  /*4700*/  F2FP.F16.F32.PACK_AB R41, R83, R86 ;  /* 0x000000565329723e */ /* 0x000fc400000000ff */
[----:B------:R-:W-:Y:S02]  /*4710*/  F2FP.F16.F32.PACK_AB R80, R87, R80 ;  /* 0x000000505750723e */ /* 0x000fe400000000ff */
[----:B------:R-:W-:Y:S02]  /*4720*/  F2FP.F16.F32.PACK_AB R42, R40, R79 ;  /* 0x0000004f282a723e */ /* 0x000fe400000000ff */
[----:B------:R-:W-:-:S07]  /*4730*/  MOV R40, R80 ;  /* 0x0000005000287202 */ /* 0x000fce0000000f00 */
.L_x_652:
[----:B------:R-:W-:Y:S05]  /*4740*/  BSYNC B3 ;  /* 0x0000000000037941 */ /* 0x000fea0003800000 */
.L_x_651:
[----:B--2---:R0:W-:Y:S02]  /*4750*/  STG.E.128 desc[UR40][R52.64+0x100], R40 ;  /* 0x0001002834007986 */ /* 0x0041e4000c101d28 */
.L_x_650:
[----:B------:R-:W-:Y:S05]  /*4760*/  BSYNC B2 ;  /* 0x0000000000027941 */ /* 0x000fea0003800000 */
.L_x_649:
[----:B------:R-:W-:-:S13]  /*4770*/  ISETP.NE.AND P3, PT, R6, RZ, PT ;  /* 0x000000ff0600720c */ /* 0x000fda0003f65270 */
[----:B------:R-:W-:Y:S05]  /*4780*/  @!P3 BRA `(.L_x_632) ;  /* 0x0000000000bcb947 */ /* 0x000fea0003800000 */
[----:B0-234-:R0:W2:Y:S01]  /*4790*/  LDS.128 R40, [R50+0x8000] ;  /* 0x0080000032287984 */ /* 0x01d0a20000000c00 */
[----:B------:R-:W-:Y:S01]  /*47a0*/  ISETP.GE.AND P3, PT, R190, R117, PT ;  /* 0x00000075be00720c */ /* 0x000fe20003f66270 */
[----:B------:R-:W-:-:S12]  /*47b0*/  BSSY B2, `(.L_x_653) ;  /* 0x000002b000027945 */ /* 0x000fd80003800000 */
[----:B0-----:R-:W-:Y:S05]  /*47c0*/  @P3 BRA `(.L_x_654) ;  /* 0x0000000000a43947 */ /* 0x001fea0003800000 */
[----:B------:R-:W-:Y:S02]  /*47d0*/  SHF.R.U64 R78, R74, 0x10, R75 ;  /* 0x000000104a4e7819 */ /* 0x000fe4000000124b */
[----:B------:R-:W-:Y:S02]  /*47e0*/  SHF.R.U64 R80, R76, 0x10, R77 ;  /* 0x000000104c507819 */ /* 0x000fe4000000124d */
[----:B------:R-:W-:Y:S01]  /*47f0*/  SHF.R.U32.HI R74, RZ, 0x10, R75 ;  /* 0x00000010ff4a7819 */ /* 0x000fe2000001164b */
[----:B--2---:R-:W-:Y:S01]  /*4800*/  IMAD.MOV.U32 R75, RZ, RZ, R43 ;  /* 0x000000ffff4b7224 */ /* 0x004fe200078e002b */
[----:B------:R-:W-:Y:S01]  /*4810*/  SHF.R.U32.HI R79, RZ, 0x10, R77 ;  /* 0x00000010ff4f7819 */ /* 0x000fe2000001164d */
[----:B------:R-:W-:Y:S02]  /*4820*/  HADD2.F32 R80, -RZ, R80.H0_H0 ;  /* 0x20000050ff507230 */ /* 0x000fe40000004100 */
[--C-:B------:R-:W-:Y:S02]  /*4830*/  HADD2.F32 R43, -RZ, R41.reuse.H1_H1 ;  /* 0x30000029ff2b7230 */ /* 0x100fe40000004100 */
[----:B------:R-:W-:-:S02]  /*4840*/  HADD2.F32 R41, -RZ, R41.H0_H0 ;  /* 0x20000029ff297230 */ /* 0x000fc40000004100 */
[----:B------:R-:W-:Y:S02]  /*4850*/  HADD2.F32 R79, -RZ, R79.H0_H0 ;  /* 0x2000004fff4f7230 */ /* 0x000fe40000004100 */
[--C-:B------:R-:W-:Y:S02]  /*4860*/  HADD2.F32 R76, -RZ, R75.reuse.H1_H1 ;  /* 0x3000004bff4c7230 */ /* 0x100fe40000004100 */
[----:B------:R-:W-:Y:S02]  /*4870*/  HADD2.F32 R75, -RZ, R75.H0_H0 ;  /* 0x2000004bff4b7230 */ /* 0x000fe40000004100 */
[----:B------:R-:W-:Y:S02]  /*4880*/  HADD2.F32 R78, -RZ, R78.H0_H0 ;  /* 0x2000004eff4e7230 */ /* 0x000fe40000004100 */
[-C--:B------:R-:W-:Y:S01]  /*4890*/  FMUL.FTZ R82, R76, R79.reuse ;  /* 0x0000004f4c527220 */ /* 0x080fe20000410000 */
[----:B------:R-:W-:Y:S02]  /*48a0*/  HADD2.F32 R77, -RZ, R74.H0_H0 ;  /* 0x2000004aff4d7230 */ /* 0x000fe40000004100 */
[-C--:B------:R-:W-:Y:S01]  /*48b0*/  FMUL.FTZ R74, R43, R80.reuse ;  /* 0x000000502b4a7220 */ /* 0x080fe20000410000 */
[----:B------:R-:W-:Y:S01]  /*48c0*/  FMUL.FTZ R80, R41, R80 ;  /* 0x0000005029507220 */ /* 0x000fe20000410000 */
[----:B------:R-:W-:-:S02]  /*48d0*/  FMUL.FTZ R79, R75, R79 ;  /* 0x0000004f4b4f7220 */ /* 0x000fc40000410000 */
[-C--:B------:R-:W-:Y:S01]  /*48e0*/  FFMA.FTZ R41, R41, R78.reuse, -R74 ;  /* 0x0000004e29297223 */ /* 0x080fe2000001084a */
[----:B------:R-:W-:Y:S01]  /*48f0*/  FFMA.FTZ R74, R43, R78, R80 ;  /* 0x0000004e2b4a7223 */ /* 0x000fe20000010050 */
[-C--:B------:R-:W-:Y:S01]  /*4900*/  FFMA.FTZ R43, R75, R77.reuse, -R82 ;  /* 0x0000004d4b2b7223 */ /* 0x080fe20000010852 */
[----:B------:R-:W-:Y:S01]  /*4910*/  FFMA.FTZ R76, R76, R77, R79 ;  /* 0x0000004d4c4c7223 */ /* 0x000fe2000001004f */
[--C-:B------:R-:W-:Y:S02]  /*4920*/  HADD2.F32 R75, -RZ, R40.reuse.H1_H1 ;  /* 0x30000028ff4b7230 */ /* 0x100fe40000004100 */
[----:B------:R-:W-:Y:S01]  /*4930*/  HADD2.F32 R79, -RZ, R155.H0_H0 ;  /* 0x2000009bff4f7230 */ /* 0x000fe20000004100 */
[----:B------:R-:W-:Y:S01]  /*4940*/  F2FP.F16.F32.PACK_AB R41, R74, R41 ;  /* 0x000000294a29723e */ /* 0x000fe200000000ff */
[----:B------:R-:W-:Y:S01]  /*4950*/  HADD2.F32 R40, -RZ, R40.H0_H0 ;  /* 0x20000028ff287230 */ /* 0x000fe20000004100 */
[----:B------:R-:W-:Y:S01]  /*4960*/  F2FP.F16.F32.PACK_AB R43, R76, R43 ;  /* 0x0000002b4c2b723e */ /* 0x000fe200000000ff */
[----:B------:R-:W-:-:S02]  /*4970*/  HADD2.F32 R77, -RZ, R42.H1_H1 ;  /* 0x3000002aff4d7230 */ /* 0x000fc40000004100 */
[-C--:B------:R-:W-:Y:S01]  /*4980*/  FMUL.FTZ R81, R75, R79.reuse ;  /* 0x0000004f4b517220 */ /* 0x080fe20000410000 */
[----:B------:R-:W-:Y:S02]  /*4990*/  HADD2.F32 R155, -RZ, R155.H1_H1 ;  /* 0x3000009bff9b7230 */ /* 0x000fe40000004100 */
[----:B------:R-:W-:Y:S01]  /*49a0*/  FMUL.FTZ R80, R40, R79 ;  /* 0x0000004f28507220 */ /* 0x000fe20000410000 */
[----:B------:R-:W-:Y:S02]  /*49b0*/  HADD2.F32 R42, -RZ, R42.H0_H0 ;  /* 0x2000002aff2a7230 */ /* 0x000fe40000004100 */
[--C-:B------:R-:W-:Y:S02]  /*49c0*/  HADD2.F32 R78, -RZ, R154.reuse.H0_H0 ;  /* 0x2000009aff4e7230 */ /* 0x100fe40000004100 */
[-C--:B------:R-:W-:Y:S01]  /*49d0*/  FMUL.FTZ R79, R77, R155.reuse ;  /* 0x0000009b4d4f7220 */ /* 0x080fe20000410000 */
[----:B------:R-:W-:Y:S02]  /*49e0*/  HADD2.F32 R154, -RZ, R154.H1_H1 ;  /* 0x3000009aff9a7230 */ /* 0x000fe40000004100 */
[----:B------:R-:W-:Y:S01]  /*49f0*/  FMUL.FTZ R82, R42, R155 ;  /* 0x0000009b2a527220 */ /* 0x000fe20000410000 */
[-C--:B------:R-:W-:Y:S01]  /*4a00*/  FFMA.FTZ R81, R40, R78.reuse, -R81 ;  /* 0x0000004e28517223 */ /* 0x080fe20000010851 */
[----:B------:R-:W-:Y:S01]  /*4a10*/  FFMA.FTZ R80, R75, R78, R80 ;  /* 0x0000004e4b507223 */ /* 0x000fe20000010050 */
[-C--:B------:R-:W-:Y:S01]  /*4a20*/  FFMA.FTZ R79, R42, R154.reuse, -R79 ;  /* 0x0000009a2a4f7223 */ /* 0x080fe2000001084f */
[----:B------:R-:W-:-:S03]  /*4a30*/  FFMA.FTZ R82, R77, R154, R82 ;  /* 0x0000009a4d527223 */ /* 0x000fc60000010052 */
[----:B------:R-:W-:Y:S02]  /*4a40*/  F2FP.F16.F32.PACK_AB R40, R80, R81 ;  /* 0x000000515028723e */ /* 0x000fe400000000ff */
[----:B------:R-:W-:-:S07]  /*4a50*/  F2FP.F16.F32.PACK_AB R42, R82, R79 ;  /* 0x0000004f522a723e */ /* 0x000fce00000000ff */
.L_x_654:
[----:B------:R-:W-:Y:S05]  /*4a60*/  BSYNC B2 ;  /* 0x0000000000027941 */ /* 0x000fea0003800000 */
.L_x_653:
[----:B--2---:R0:W-:Y:S02]  /*4a70*/  STG.E.128 desc[UR40][R52.64+0x140], R40 ;  /* 0x0001402834007986 */ /* 0x0041e4000c101d28 */
.L_x_632:
[----:B------:R-:W-:Y:S05]  /*4a80*/  BSYNC B1 ;  /* 0x0000000000017941 */ /* 0x000fea0003800000 */
.L_x_631:
[----:B------:R-:W-:Y:S05]  /*4a90*/  @P4 BRA `(.L_x_655) ;  /* 0x0000005000784947 */ /* 0x000fea0003800000 */
        /* <DEDUP_REMOVED lines=8> */
[----:B--2---:R-:W-:Y:S01]  /*4b20*/  IMAD.MOV.U32 R52, RZ, RZ, R42 ;  /* 0x000000ffff347224 */ /* 0x004fe200078e002a */
[----:B------:R-:W-:Y:S01]  /*4b30*/  SHF.R.U32.HI R75, RZ, 0x10, R71 ;  /* 0x00000010ff4b7819 */ /* 0x000fe20000011647 */
[--C-:B------:R-:W-:Y:S01]  /*4b40*/  HADD2.F32 R42, -RZ, R41.reuse.H1_H1 ;  /* 0x30000029ff2a7230 */ /* 0x100fe20000004100 */
[--C-:B------:R-:W-:Y:S01]  /*4b50*/  SHF.R.U64 R71, R72, 0x10, R73.reuse ;  /* 0x0000001048477819 */ /* 0x100fe20000001249 */
[----:B------:R-:W-:Y:S01]  /*4b60*/  HADD2.F32 R41, -RZ, R41.H0_H0 ;  /* 0x20000029ff297230 */ /* 0x000fe20000004100 */
[----:B------:R-:W-:Y:S01]  /*4b70*/  SHF.R.U32.HI R74, RZ, 0x10, R73 ;  /* 0x00000010ff4a7819 */ /* 0x000fe20000011649 */
[----:B------:R-:W-:Y:S02]  /*4b80*/  HADD2.F32 R70, -RZ, R70.H0_H0 ;  /* 0x20000046ff467230 */ /* 0x000fe40000004100 */
[----:B------:R-:W-:Y:S02]  /*4b90*/  HADD2.F32 R71, -RZ, R71.H0_H0 ;  /* 0x20000047ff477230 */ /* 0x000fe40000004100 */
[----:B------:R-:W-:-:S02]  /*4ba0*/  HADD2.F32 R74, -RZ, R74.H0_H0 ;  /* 0x2000004aff4a7230 */ /* 0x000fc40000004100 */
[--C-:B------:R-:W-:Y:S02]  /*4bb0*/  HADD2.F32 R53, -RZ, R43.reuse.H1_H1 ;  /* 0x3000002bff357230 */ /* 0x100fe40000004100 */
[CC--:B------:R-:W-:Y:S01]  /*4bc0*/  FMUL.FTZ R76, R42.reuse, R71.reuse ;  /* 0x000000472a4c7220 */ /* 0x0c0fe20000410000 */
[C---:B------:R-:W-:Y:S01]  /*4bd0*/  FMUL.FTZ R71, R41.reuse, R71 ;  /* 0x0000004729477220 */ /* 0x040fe20000410000 */
[----:B------:R-:W-:Y:S02]  /*4be0*/  HADD2.F32 R43, -RZ, R43.H0_H0 ;  /* 0x2000002bff2b7230 */ /* 0x000fe40000004100 */
[-C--:B------:R-:W-:Y:S01]  /*4bf0*/  FFMA.FTZ R76, R41, R70.reuse, -R76 ;  /* 0x00000046294c7223 */ /* 0x080fe2000001084c */
[----:B------:R-:W-:Y:S01]  /*4c00*/  FFMA.FTZ R73, R42, R70, R71 ;  /* 0x000000462a497223 */ /* 0x000fe20000010047 */
[----:B------:R-:W-:Y:S02]  /*4c10*/  HADD2.F32 R72, -RZ, R75.H0_H0 ;  /* 0x2000004bff487230 */ /* 0x000fe40000004100 */
[----:B------:R-:W-:Y:S01]  /*4c20*/  FMUL.FTZ R78, R53, R74 ;  /* 0x0000004a354e7220 */ /* 0x000fe20000410000 */
[----:B------:R-:W-:-:S02]  /*4c30*/  HADD2.F32 R70, -RZ, R163.H0_H0 ;  /* 0x200000a3ff467230 */ /* 0x000fc40000004100 */
[C---:B------:R-:W-:Y:S01]  /*4c40*/  FMUL.FTZ R74, R43.reuse, R74 ;  /* 0x0000004a2b4a7220 */ /* 0x040fe20000410000 */
[----:B------:R-:W-:Y:S02]  /*4c50*/  HADD2.F32 R163, -RZ, R163.H1_H1 ;  /* 0x300000a3ffa37230 */ /* 0x000fe40000004100 */
[-C--:B------:R-:W-:Y:S01]  /*4c60*/  FFMA.FTZ R78, R43, R72.reuse, -R78 ;  /* 0x000000482b4e7223 */ /* 0x080fe2000001084e */
[----:B------:R-:W-:Y:S02]  /*4c70*/  HADD2.F32 R41, -RZ, R40.H1_H1 ;  /* 0x30000028ff297230 */ /* 0x000fe40000004100 */
[----:B------:R-:W-:Y:S01]  /*4c80*/  FFMA.FTZ R77, R53, R72, R74 ;  /* 0x00000048354d7223 */ /* 0x000fe2000001004a */
[----:B------:R-:W-:Y:S02]  /*4c90*/  HADD2.F32 R42, -RZ, R52.H1_H1 ;  /* 0x30000034ff2a7230 */ /* 0x000fe40000004100 */
[----:B------:R-:W-:Y:S02]  /*4ca0*/  HADD2.F32 R40, -RZ, R40.H0_H0 ;  /* 0x20000028ff287230 */ /* 0x000fe40000004100 */
[----:B------:R-:W-:Y:S01]  /*4cb0*/  FMUL.FTZ R71, R41, R70 ;  /* 0x0000004629477220 */ /* 0x000fe20000410000 */
[----:B------:R-:W-:-:S02]  /*4cc0*/  HADD2.F32 R52, -RZ, R52.H0_H0 ;  /* 0x20000034ff347230 */ /* 0x000fc40000004100 */
[-C--:B------:R-:W-:Y:S01]  /*4cd0*/  FMUL.FTZ R75, R42, R163.reuse ;  /* 0x000000a32a4b7220 */ /* 0x080fe20000410000 */
[----:B------:R-:W-:Y:S02]  /*4ce0*/  HADD2.F32 R43, -RZ, R160.H0_H0 ;  /* 0x200000a0ff2b7230 */ /* 0x000fe40000004100 */
[----:B------:R-:W-:Y:S01]  /*4cf0*/  FMUL.FTZ R70, R40, R70 ;  /* 0x0000004628467220 */ /* 0x000fe20000410000 */
        /* <DEDUP_REMOVED lines=9> */
[----:B------:R-:W-:-:S07]  /*4d90*/  F2FP.F16.F32.PACK_AB R42, R42, R75 ;  /* 0x0000004b2a2a723e */ /* 0x000fce00000000ff */
.L_x_659:
[----:B------:R-:W-:Y:S05]  /*4da0*/  BSYNC B2 ;  /* 0x0000000000027941 */ /* 0x000fea0003800000 */
.L_x_658:
[----:B--2---:R0:W-:Y:S02]  /*4db0*/  STG.E.128 desc[UR40][R48.64], R40 ;  /* 0x0000002830007986 */ /* 0x0041e4000c101d28 */
.L_x_657:
[----:B------:R-:W-:Y:S05]  /*4dc0*/  BSYNC B1 ;  /* 0x0000000000017941 */ /* 0x000fea0003800000 */
.L_x_656:
        /* <DEDUP_REMOVED lines=8> */
[--C-:B--2---:R-:W-:Y:S01]  /*4e50*/  HADD2.F32 R53, -RZ, R43.reuse.H1_H1 ;  /* 0x3000002bff357230 */ /* 0x104fe20000004100 */
[----:B------:R-:W-:Y:S01]  /*4e60*/  SHF.R.U32.HI R71, RZ, 0x10, R67 ;  /* 0x00000010ff477819 */ /* 0x000fe20000011643 */
[----:B------:R-:W-:Y:S01]  /*4e70*/  HADD2.F32 R43, -RZ, R43.H0_H0 ;  /* 0x2000002bff2b7230 */ /* 0x000fe20000004100 */
[--C-:B------:R-:W-:Y:S01]  /*4e80*/  SHF.R.U64 R67, R68, 0x10, R69.reuse ;  /* 0x0000001044437819 */ /* 0x100fe20000001245 */
[----:B------:R-:W-:Y:S01]  /*4e90*/  HADD2.F32 R66, -RZ, R66.H0_H0 ;  /* 0x20000042ff427230 */ /* 0x000fe20000004100 */
[----:B------:R-:W-:Y:S01]  /*4ea0*/  MOV R52, R42 ;  /* 0x0000002a00347202 */ /* 0x000fe20000000f00 */
[----:B------:R-:W-:Y:S01]  /*4eb0*/  HADD2.F32 R42, -RZ, R41.H1_H1 ;  /* 0x30000029ff2a7230 */ /* 0x000fe20000004100 */
[----:B------:R-:W-:Y:S01]  /*4ec0*/  SHF.R.U32.HI R70, RZ, 0x10, R69 ;  /* 0x00000010ff467819 */ /* 0x000fe20000011645 */
[----:B------:R-:W-:Y:S02]  /*4ed0*/  HADD2.F32 R67, -RZ, R67.H0_H0 ;  /* 0x20000043ff437230 */ /* 0x000fe40000004100 */
[----:B------:R-:W-:-:S02]  /*4ee0*/  HADD2.F32 R41, -RZ, R41.H0_H0 ;  /* 0x20000029ff297230 */ /* 0x000fc40000004100 */
[----:B------:R-:W-:Y:S02]  /*4ef0*/  HADD2.F32 R70, -RZ, R70.H0_H0 ;  /* 0x20000046ff467230 */ /* 0x000fe40000004100 */
[CC--:B------:R-:W-:Y:S01]  /*4f00*/  FMUL.FTZ R72, R42.reuse, R67.reuse ;  /* 0x000000432a487220 */ /* 0x0c0fe20000410000 */
[----:B------:R-:W-:Y:S02]  /*4f10*/  HADD2.F32 R68, -RZ, R71.H0_H0 ;  /* 0x20000047ff447230 */ /* 0x000fe40000004100 */
[----:B------:R-:W-:Y:S01]  /*4f20*/  FMUL.FTZ R67, R41, R67 ;  /* 0x0000004329437220 */ /* 0x000fe20000410000 */
[----:B------:R-:W-:Y:S01]  /*4f30*/  FMUL.FTZ R74, R53, R70 ;  /* 0x00000046354a7220 */ /* 0x000fe20000410000 */
[-C--:B------:R-:W-:Y:S02]  /*4f40*/  FFMA.FTZ R72, R41, R66.reuse, -R72 ;  /* 0x0000004229487223 */ /* 0x080fe40000010848 */
[----:B------:R-:W-:Y:S01]  /*4f50*/  FFMA.FTZ R71, R42, R66, R67 ;  /* 0x000000422a477223 */ /* 0x000fe20000010043 */
[----:B------:R-:W-:Y:S01]  /*4f60*/  FMUL.FTZ R70, R43, R70 ;  /* 0x000000462b467220 */ /* 0x000fe20000410000 */
[----:B------:R-:W-:-:S02]  /*4f70*/  HADD2.F32 R66, -RZ, R162.H0_H0 ;  /* 0x200000a2ff427230 */ /* 0x000fc40000004100 */
[-C--:B------:R-:W-:Y:S01]  /*4f80*/  FFMA.FTZ R74, R43, R68.reuse, -R74 ;  /* 0x000000442b4a7223 */ /* 0x080fe2000001084a */
[----:B------:R-:W-:Y:S02]  /*4f90*/  HADD2.F32 R67, -RZ, R162.H1_H1 ;  /* 0x300000a2ff437230 */ /* 0x000fe40000004100 */
[----:B------:R-:W-:Y:S01]  /*4fa0*/  FFMA.FTZ R75, R53, R68, R70 ;  /* 0x00000044354b7223 */ /* 0x000fe20000010046 */
[----:B------:R-:W-:Y:S02]  /*4fb0*/  HADD2.F32 R41, -RZ, R40.H1_H1 ;  /* 0x30000028ff297230 */ /* 0x000fe40000004100 */
[----:B------:R-:W-:Y:S02]  /*4fc0*/  HADD2.F32 R42, -RZ, R52.H1_H1 ;  /* 0x30000034ff2a7230 */ /* 0x000fe40000004100 */
[----:B------:R-:W-:Y:S02]  /*4fd0*/  HADD2.F32 R40, -RZ, R40.H0_H0 ;  /* 0x20000028ff287230 */ /* 0x000fe40000004100 */
[----:B------:R-:W-:Y:S01]  /*4fe0*/  FMUL.FTZ R69, R41, R66 ;  /* 0x0000004229457220 */ /* 0x000fe20000410000 */
[----:B------:R-:W-:-:S02]  /*4ff0*/  HADD2.F32 R52, -RZ, R52.H0_H0 ;  /* 0x20000034ff347230 */ /* 0x000fc40000004100 */
[-C--:B------:R-:W-:Y:S01]  /*5000*/  FMUL.FTZ R73, R42, R67.reuse ;  /* 0x000000432a497220 */ /* 0x080fe20000410000 */
[----:B------:R-:W-:Y:S02]  /*5010*/  HADD2.F32 R43, -RZ, R147.H1_H1 ;  /* 0x30000093ff2b7230 */ /* 0x000fe40000004100 */
        /* <DEDUP_REMOVED lines=11> */
.L_x_663:
[----:B------:R-:W-:Y:S05]  /*50d0*/  BSYNC B2 ;  /* 0x0000000000027941 */ /* 0x000fea0003800000 */
.L_x_662:
[----:B--2---:R0:W-:Y:S02]  /*50e0*/  STG.E.128 desc[UR40][R48.64+0x40], R40 ;  /* 0x0000402830007986 */ /* 0x0041e4000c101d28 */
.L_x_661:
[----:B------:R-:W-:Y:S05]  /*50f0*/  BSYNC B1 ;  /* 0x0000000000017941 */ /* 0x000fea0003800000 */
.L_x_660:
        /* <DEDUP_REMOVED lines=19> */
[----:B------:R-:W-:Y:S02]  /*5230*/  HADD2.F32 R43, -RZ, R43.H0_H0 ;  /* 0x2000002bff2b7230 */ /* 0x000fe40000004100 */
[----:B------:R-:W-:Y:S01]  /*5240*/  FMUL.FTZ R63, R41, R63 ;  /* 0x0000003f293f7220 */ /* 0x000fe20000410000 */
[----:B------:R-:W-:Y:S02]  /*5250*/  HADD2.F32 R64, -RZ, R67.H0_H0 ;  /* 0x20000043ff407230 */ /* 0x000fe40000004100 */
[----:B------:R-:W-:Y:S01]  /*5260*/  FMUL.FTZ R70, R53, R66 ;  /* 0x0000004235467220 */ /* 0x000fe20000410000 */
[-C--:B------:R-:W-:Y:S01]  /*5270*/  FFMA.FTZ R68, R41, R62.reuse, -R68 ;  /* 0x0000003e29447223 */ /* 0x080fe20000010844 */
[----:B------:R-:W-:Y:S01]  /*5280*/  FFMA.FTZ R63, R42, R62, R63 ;  /* 0x0000003e2a3f7223 */ /* 0x000fe2000001003f */
[----:B------:R-:W-:Y:S01]  /*5290*/  FMUL.FTZ R66, R43, R66 ;  /* 0x000000422b427220 */ /* 0x000fe20000410000 */
[----:B------:R-:W-:-:S02]  /*52a0*/  HADD2.F32 R160, -RZ, R160.H1_H1 ;  /* 0x300000a0ffa07230 */ /* 0x000fc40000004100 */
        /* <DEDUP_REMOVED lines=21> */
.L_x_667:
[----:B------:R-:W-:Y:S05]  /*5400*/  BSYNC B2 ;  /* 0x0000000000027941 */ /* 0x000fea0003800000 */
.L_x_666:
[----:B--2---:R0:W-:Y:S02]  /*5410*/  STG.E.128 desc[UR40][R48.64+0x80], R40 ;  /* 0x0000802830007986 */ /* 0x0041e4000c101d28 */
.L_x_665:
[----:B------:R-:W-:Y:S05]  /*5420*/  BSYNC B1 ;  /* 0x0000000000017941 */ /* 0x000fea0003800000 */
.L_x_664:
        /* <DEDUP_REMOVED lines=31> */
[----:B------:R-:W-:Y:S02]  /*5620*/  HADD2.F32 R133, -RZ, R133.H0_H0 ;  /* 0x20000085ff857230 */ /* 0x000fe40000004100 */
[----:B------:R-:W-:Y:S02]  /*5630*/  HADD2.F32 R40, -RZ, R40.H0_H0 ;  /* 0x20000028ff287230 */ /* 0x000fe40000004100 */
[----:B------:R-:W-:Y:S01]  /*5640*/  FMUL.FTZ R65, R42, R59 ;  /* 0x0000003b2a417220 */ /* 0x000fe20000410000 */
[----:B------:R-:W-:-:S02]  /*5650*/  HADD2.F32 R52, -RZ, R52.H0_H0 ;  /* 0x20000034ff347230 */ /* 0x000fc40000004100 */
[CC--:B------:R-:W-:Y:S01]  /*5660*/  FMUL.FTZ R61, R41.reuse, R133.reuse ;  /* 0x00000085293d7220 */ /* 0x0c0fe20000410000 */
[--C-:B------:R-:W-:Y:S02]  /*5670*/  HADD2.F32 R43, -RZ, R132.reuse.H1_H1 ;  /* 0x30000084ff2b7230 */ /* 0x100fe40000004100 */
        /* <DEDUP_REMOVED lines=11> */
.L_x_671:
[----:B------:R-:W-:Y:S05]  /*5730*/  BSYNC B2 ;  /* 0x0000000000027941 */ /* 0x000fea0003800000 */
.L_x_670:
[----:B--2---:R0:W-:Y:S02]  /*5740*/  STG.E.128 desc[UR40][R48.64+0xc0], R40 ;  /* 0x0000c02830007986 */ /* 0x0041e4000c101d28 */
.L_x_669:
[----:B------:R-:W-:Y:S05]  /*5750*/  BSYNC B1 ;  /* 0x0000000000017941 */ /* 0x000fea0003800000 */
.L_x_668:
        /* <DEDUP_REMOVED lines=13> */
[----:B------:R-:W-:Y:S01]  /*5830*/  SHF.R.U32.HI R56, RZ, 0x10, R57 ;  /* 0x00000010ff387819 */ /* 0x000fe20000011639 */
[----:B------:R-:W-:Y:S01]  /*5840*/  HADD2.F32 R54, -RZ, R54.H0_H0 ;  /* 0x20000036ff367230 */ /* 0x000fe20000004100 */
[----:B------:R-:W-:Y:S01]  /*5850*/  MOV R51, R42 ;  /* 0x0000002a00337202 */ /* 0x000fe20000000f00 */
[----:B------:R-:W-:Y:S02]  /*5860*/  HADD2.F32 R55, -RZ, R55.H0_H0 ;  /* 0x20000037ff377230 */ /* 0x000fe40000004100 */
[----:B------:R-:W-:-:S02]  /*5870*/  HADD2.F32 R56, -RZ, R56.H0_H0 ;  /* 0x20000038ff387230 */ /* 0x000fc40000004100 */
[--C-:B------:R-:W-:Y:S02]  /*5880*/  HADD2.F32 R42, -RZ, R41.reuse.H1_H1 ;  /* 0x30000029ff2a7230 */ /* 0x100fe40000004100 */
[----:B------:R-:W-:Y:S02]  /*5890*/  HADD2.F32 R41, -RZ, R41.H0_H0 ;  /* 0x20000029ff297230 */ /* 0x000fe40000004100 */
[-C--:B------:R-:W-:Y:S01]  /*58a0*/  FMUL.FTZ R57, R43, R56.reuse ;  /* 0x000000382b397220 */ /* 0x080fe20000410000 */
[----:B------:R-:W-:Y:S01]  /*58b0*/  FMUL.FTZ R60, R52, R56 ;  /* 0x00000038343c7220 */ /* 0x000fe20000410000 */
[-C--:B------:R-:W-:Y:S01]  /*58c0*/  FMUL.FTZ R58, R42, R55.reuse ;  /* 0x000000372a3a7220 */ /* 0x080fe20000410000 */
[C---:B------:R-:W-:Y:S01]  /*58d0*/  FMUL.FTZ R55, R41.reuse, R55 ;  /* 0x0000003729377220 */ /* 0x040fe20000410000 */
[----:B------:R-:W-:Y:S02]  /*58e0*/  FFMA.FTZ R57, R52, R54, R57 ;  /* 0x0000003634397223 */ /* 0x000fe40000010039 */
[----:B------:R-:W-:Y:S01]  /*58f0*/  FFMA.FTZ R58, R41, R53, -R58 ;  /* 0x00000035293a7223 */ /* 0x000fe2000001083a */
[----:B------:R-:W-:-:S02]  /*5900*/  HADD2.F32 R52, -RZ, R91.H0_H0 ;  /* 0x2000005bff347230 */ /* 0x000fc40000004100 */
[----:B------:R-:W-:Y:S01]  /*5910*/  FFMA.FTZ R55, R42, R53, R55 ;  /* 0x000000352a377223 */ /* 0x000fe20000010037 */
[----:B------:R-:W-:Y:S02]  /*5920*/  HADD2.F32 R91, -RZ, R91.H1_H1 ;  /* 0x3000005bff5b7230 */ /* 0x000fe40000004100 */
[----:B------:R-:W-:Y:S01]  /*5930*/  FFMA.FTZ R60, R43, R54, -R60 ;  /* 0x000000362b3c7223 */ /* 0x000fe2000001083c */
[--C-:B------:R-:W-:Y:S02]  /*5940*/  HADD2.F32 R41, -RZ, R40.reuse.H1_H1 ;  /* 0x30000028ff297230 */ /* 0x100fe40000004100 */
[--C-:B------:R-:W-:Y:S02]  /*5950*/  HADD2.F32 R42, -RZ, R51.reuse.H1_H1 ;  /* 0x30000033ff2a7230 */ /* 0x100fe40000004100 */
[----:B------:R-:W-:Y:S02]  /*5960*/  HADD2.F32 R40, -RZ, R40.H0_H0 ;  /* 0x20000028ff287230 */ /* 0x000fe40000004100 */
[----:B------:R-:W-:Y:S01]  /*5970*/  FMUL.FTZ R53, R41, R52 ;  /* 0x0000003429357220 */ /* 0x000fe20000410000 */
[----:B------:R-:W-:-:S02]  /*5980*/  HADD2.F32 R51, -RZ, R51.H0_H0 ;  /* 0x20000033ff337230 */ /* 0x000fc40000004100 */
[-C--:B------:R-:W-:Y:S01]  /*5990*/  FMUL.FTZ R54, R42, R91.reuse ;  /* 0x0000005b2a367220 */ /* 0x080fe20000410000 */
[--C-:B------:R-:W-:Y:S02]  /*59a0*/  HADD2.F32 R43, -RZ, R90.reuse.H1_H1 ;  /* 0x3000005aff2b7230 */ /* 0x100fe40000004100 */
[C---:B------:R-:W-:Y:S01]  /*59b0*/  FMUL.FTZ R52, R40.reuse, R52 ;  /* 0x0000003428347220 */ /* 0x040fe20000410000 */
        /* <DEDUP_REMOVED lines=10> */
.L_x_675:
[----:B------:R-:W-:Y:S05]  /*5a60*/  BSYNC B2 ;  /* 0x0000000000027941 */ /* 0x000fea0003800000 */
.L_x_674:
[----:B--2---:R0:W-:Y:S02]  /*5a70*/  STG.E.128 desc[UR40][R48.64+0x100], R40 ;  /* 0x0001002830007986 */ /* 0x0041e4000c101d28 */
.L_x_673:
[----:B------:R-:W-:Y:S05]  /*5a80*/  BSYNC B1 ;  /* 0x0000000000017941 */ /* 0x000fea0003800000 */
.L_x_672:
[----:B------:R-:W-:-:S13]  /*5a90*/  ISETP.NE.AND P3, PT, R6, RZ, PT ;  /* 0x000000ff0600720c */ /* 0x000fda0003f65270 */
        /* <DEDUP_REMOVED lines=46> */
.L_x_677:
[----:B------:R-:W-:Y:S05]  /*5d80*/  BSYNC B1 ;  /* 0x0000000000017941 */ /* 0x000fea0003800000 */
.L_x_676:
[----:B--2---:R0:W-:Y:S01]  /*5d90*/  STG.E.128 desc[UR40][R48.64+0x140], R40 ;  /* 0x0001402830007986 */ /* 0x0041e2000c101d28 */
[----:B------:R-:W-:Y:S05]  /*5da0*/  BRA `(.L_x_655) ;  /* 0x0000003c00b47947 */ /* 0x000fea0003800000 */
.L_x_623:
[----:B------:R-:W-:Y:S01]  /*5db0*/  ISETP.GE.AND P4, PT, R17, R4, PT ;  /* 0x000000041100720c */ /* 0x000fe20003f86270 */
[----:B------:R-:W-:Y:S01]  /*5dc0*/  BSSY B1, `(.L_x_678) ;  /* 0x000002e000017945 */ /* 0x000fe20003800000 */
[----:B------:R-:W-:Y:S02]  /*5dd0*/  CS2R R66, SRZ ;  /* 0x0000000000427805 */ /* 0x000fe4000001ff00 */
[----:B0-----:R-:W-:Y:S02]  /*5de0*/  CS2R R42, SRZ ;  /* 0x00000000002a7805 */ /* 0x001fe4000001ff00 */
        /* <DEDUP_REMOVED lines=14> */
[----:B------:R-:W-:Y:S02]  /*5ed0*/  IADD3 R40, P3, R108, R88, RZ ;  /* 0x000000586c287210 */ /* 0x000fe40007f7e0ff */
[----:B------:R-:W-:Y:S02]  /*5ee0*/  CS2R R50, SRZ ;  /* 0x0000000000327805 */ /* 0x000fe4000001ff00 */
[----:B------:R-:W-:Y:S01]  /*5ef0*/  CS2R R48, SRZ ;  /* 0x0000000000307805 */ /* 0x000fe2000001ff00 */
[----:B------:R-:W-:Y:S01]  /*5f00*/  IMAD.X R42, R0, 0x1, R28, P2 ;  /* 0x00000001002a7824 */ /* 0x000fe200010e061c */
[----:B------:R-:W-:Y:S02]  /*5f10*/  LEA R64, P2, R41, UR4, 0x1 ;  /* 0x0000000429407c11 */ /* 0x000fe4000f8408ff */
[----:B------:R-:W-:-:S02]  /*5f20*/  CS2R R62, SRZ ;  /* 0x00000000003e7805 */ /* 0x000fc4000001ff00 */
[----:B------:R-:W-:Y:S02]  /*5f30*/  CS2R R60, SRZ ;  /* 0x00000000003c7805 */ /* 0x000fe4000001ff00 */
[----:B------:R-:W-:Y:S01]  /*5f40*/  LEA.HI.X R65, R41, UR5, R42, 0x1, P2 ;  /* 0x0000000529417c11 */ /* 0x000fe200090f0c2a */
[----:B------:R-:W-:Y:S01]  /*5f50*/  ULDC.64 UR4, c[0x0][0x400] ;  /* 0x0001000000047ab9 */ /* 0x000fe20000000a00 */
[----:B------:R-:W-:Y:S02]  /*5f60*/  ISETP.GE.AND P2, PT, R18, R117, PT ;  /* 0x000000751200720c */ /* 0x000fe40003f46270 */
[----:B------:R-:W-:Y:S02]  /*5f70*/  IADD3.X R41, R3, R30, RZ, P3, !PT ;  /* 0x0000001e03297210 */ /* 0x000fe40001ffe4ff */
[----:B------:R-:W-:-:S04]  /*5f80*/  LEA R68, P3, R40, UR4, 0x1 ;  /* 0x0000000428447c11 */ /* 0x000fc8000f8608ff */
[----:B------:R-:W-:Y:S02]  /*5f90*/  LEA.HI.X R69, R40, UR5, R41, 0x1, P3 ;  /* 0x0000000528457c11 */ /* 0x000fe400098f0c29 */
[----:B------:R-:W-:-:S03]  /*5fa0*/  ISETP.GE.AND P3, PT, R101, R117, PT ;  /* 0x000000756500720c */ /* 0x000fc60003f66270 */
[----:B------:R0:W5:Y:S04]  /*5fb0*/  @!P2 LDG.E.128 R48, desc[UR40][R64.64] ;  /* 0x000000284030a981 */ /* 0x000168000c1e1d00 */
[----:B------:R0:W5:Y:S01]  /*5fc0*/  @!P2 LDG.E.128 R60, desc[UR40][R68.64] ;  /* 0x00000028443ca981 */ /* 0x000162000c1e1d00 */
[----:B------:R-:W-:Y:S02]  /*5fd0*/  ISETP.GE.AND P2, PT, R100, R117, PT ;  /* 0x000000756400720c */ /* 0x000fe40003f46270 */
        /* <DEDUP_REMOVED lines=8> */
[----:B------:R0:W5:Y:S04]  /*6060*/  @!P3 LDG.E.128 R44, desc[UR40][R64.64+0x40] ;  /* 0x00004028402cb981 */ /* 0x000168000c1e1d00 */
[----:B------:R0:W5:Y:S04]  /*6070*/  @!P2 LDG.E.128 R40, desc[UR40][R64.64+0x80] ;  /* 0x000080284028a981 */ /* 0x000168000c1e1d00 */
[----:B------:R0:W5:Y:S04]  /*6080*/  @!P3 LDG.E.128 R56, desc[UR40][R68.64+0x40] ;  /* 0x000040284438b981 */ /* 0x000168000c1e1d00 */
[----:B------:R0:W5:Y:S02]  /*6090*/  @!P2 LDG.E.128 R52, desc[UR40][R68.64+0x80] ;  /* 0x000080284434a981 */ /* 0x000164000c1e1d00 */
.L_x_679:
[----:B------:R-:W-:Y:S05]  /*60a0*/  BSYNC B1 ;  /* 0x0000000000017941 */ /* 0x000fea0003800000 */
.L_x_678:
[----:B------:R-:W-:Y:S01]  /*60b0*/  ISETP.GE.AND P3, PT, R205, R4, PT ;  /* 0x00000004cd00720c */ /* 0x000fe20003f66270 */
[----:B------:R-:W-:Y:S01]  /*60c0*/  BSSY B1, `(.L_x_680) ;  /* 0x000002e000017945 */ /* 0x000fe20003800000 */
[----:B0-----:R-:W-:Y:S02]  /*60d0*/  CS2R R64, SRZ ;  /* 0x0000000000407805 */ /* 0x001fe4000001ff00 */
        /* <DEDUP_REMOVED lines=17> */
[----:B------:R-:W-:Y:S02]  /*61f0*/  IADD3.X R65, R28, R0, R35, P2, P5 ;  /* 0x000000001c417210 */ /* 0x000fe400017ea423 */
[----:B------:R-:W-:Y:S02]  /*6200*/  CS2R R72, SRZ ;  /* 0x0000000000487805 */ /* 0x000fe4000001ff00 */
[----:B------:R-:W-:Y:S02]  /*6210*/  IADD3 R0, P2, P5, R108, R88, R36 ;  /* 0x000000586c007210 */ /* 0x000fe40007d5e024 */
[----:B------:R-:W-:-:S02]  /*6220*/  CS2R R86, SRZ ;  /* 0x0000000000567805 */ /* 0x000fc4000001ff00 */
[----:B------:R-:W-:Y:S02]  /*6230*/  CS2R R84, SRZ ;  /* 0x0000000000547805 */ /* 0x000fe4000001ff00 */
[----:B------:R-:W-:Y:S02]  /*6240*/  IADD3.X R3, R30, R3, R38, P2, P5 ;  /* 0x000000031e037210 */ /* 0x000fe400017ea426 */
[----:B------:R-:W-:-:S04]  /*6250*/  LEA R88, P2, R90, UR4, 0x1 ;  /* 0x000000045a587c11 */ /* 0x000fc8000f8408ff */
[----:B------:R-:W-:Y:S02]  /*6260*/  LEA.HI.X R89, R90, UR5, R65, 0x1, P2 ;  /* 0x000000055a597c11 */ /* 0x000fe400090f0c41 */
[----:B------:R-:W-:-:S04]  /*6270*/  LEA R90, P2, R0, UR6, 0x1 ;  /* 0x00000006005a7c11 */ /* 0x000fc8000f8408ff */
[----:B------:R-:W-:Y:S02]  /*6280*/  LEA.HI.X R91, R0, UR7, R3, 0x1, P2 ;  /* 0x00000007005b7c11 */ /* 0x000fe400090f0c03 */
[----:B------:R-:W-:Y:S02]  /*6290*/  ISETP.GE.AND P2, PT, R18, R117, PT ;  /* 0x000000751200720c */ /* 0x000fe40003f46270 */
[----:B------:R-:W-:Y:S02]  /*62a0*/  CS2R R70, SRZ ;  /* 0x0000000000467805 */ /* 0x000fe4000001ff00 */
[----:B------:R-:W-:Y:S02]  /*62b0*/  CS2R R68, SRZ ;  /* 0x0000000000447805 */ /* 0x000fe4000001ff00 */
[----:B------:R-:W-:Y:S02]  /*62c0*/  CS2R R82, SRZ ;  /* 0x0000000000527805 */ /* 0x000fe4000001ff00 */
[----:B------:R-:W-:-:S05]  /*62d0*/  CS2R R80, SRZ ;  /* 0x0000000000507805 */ /* 0x000fca000001ff00 */
[----:B------:R0:W5:Y:S04]  /*62e0*/  @!P2 LDG.E.128 R72, desc[UR40][R88.64] ;  /* 0x000000285848a981 */ /* 0x000168000c1e1d00 */
[----:B------:R0:W5:Y:S01]  /*62f0*/  @!P2 LDG.E.128 R84, desc[UR40][R90.64] ;  /* 0x000000285a54a981 */ /* 0x000162000c1e1d00 */
[----:B------:R-:W-:Y:S02]  /*6300*/  ISETP.GE.AND P2, PT, R101, R117, PT ;  /* 0x000000756500720c */ /* 0x000fe40003f46270 */
[----:B------:R-:W-:Y:S02]  /*6310*/  CS2R R66, SRZ ;  /* 0x0000000000427805 */ /* 0x000fe4000001ff00 */
[----:B------:R-:W-:Y:S02]  /*6320*/  CS2R R64, SRZ ;  /* 0x0000000000407805 */ /* 0x000fe4000001ff00 */
[----:B------:R-:W-:-:S02]  /*6330*/  CS2R R78, SRZ ;  /* 0x00000000004e7805 */ /* 0x000fc4000001ff00 */
[----:B------:R-:W-:-:S05]  /*6340*/  CS2R R76, SRZ ;  /* 0x00000000004c7805 */ /* 0x000fca000001ff00 */
[----:B------:R0:W5:Y:S04]  /*6350*/  @!P2 LDG.E.128 R68, desc[UR40][R88.64+0x40] ;  /* 0x000040285844a981 */ /* 0x000168000c1e1d00 */
[----:B------:R0:W5:Y:S01]  /*6360*/  @!P2 LDG.E.128 R80, desc[UR40][R90.64+0x40] ;  /* 0x000040285a50a981 */ /* 0x000162000c1e1d00 */
[----:B------:R-:W-:-:S13]  /*6370*/  ISETP.GE.AND P2, PT, R100, R117, PT ;  /* 0x000000756400720c */ /* 0x000fda0003f46270 */
[----:B------:R0:W5:Y:S04]  /*6380*/  @!P2 LDG.E.128 R64, desc[UR40][R88.64+0x80] ;  /* 0x000080285840a981 */ /* 0x000168000c1e1d00 */
[----:B------:R0:W5:Y:S02]  /*6390*/  @!P2 LDG.E.128 R76, desc[UR40][R90.64+0x80] ;  /* 0x000080285a4ca981 */ /* 0x000164000c1e1d00 */
.L_x_681:
[----:B------:R-:W-:Y:S05]  /*63a0*/  BSYNC B1 ;  /* 0x0000000000017941 */ /* 0x000fea0003800000 */
.L_x_680:
[----:B------:R-:W-:Y:S01]  /*63b0*/  IMAD.MOV.U32 R3, RZ, RZ, R41 ;  /* 0x000000ffff037224 */ /* 0x000fe200078e0029 */
[----:B------:R-:W-:Y:S01]  /*63c0*/  MOV R0, R40 ;  /* 0x0000002800007202 */ /* 0x000fe20000000f00 */
[----:B0-----:R-:W-:Y:S01]  /*63d0*/  IMAD.MOV.U32 R88, RZ, RZ, R46 ;  /* 0x000000ffff587224 */ /* 0x001fe200078e002e */
        /* <DEDUP_REMOVED lines=18> */
[----:B------:R-:W-:Y:S01]  /*6500*/  PRMT R173, R89, 0x7610, R173 ;  /* 0x0000761059ad7816 */ /* 0x000fe200000000ad */
[----:B------:R-:W-:Y:S01]  /*6510*/  IMAD.MOV.U32 R89, RZ, RZ, R58 ;  /* 0x000000ffff597224 */ /* 0x000fe200078e003a */
[----:B------:R-:W-:Y:S02]  /*6520*/  MOV R3, R52 ;  /* 0x0000003400037202 */ /* 0x000fe40000000f00 */
[----:B------:R-:W-:Y:S02]  /*6530*/  PRMT R173, R173, 0x5410, R0 ;  /* 0x00005410adad7816 */ /* 0x000fe40000000000 */
[----:B------:R-:W-:Y:S01]  /*6540*/  PRMT R174, R3, 0x5410, R88 ;  /* 0x0000541003ae7816 */ /* 0x000fe20000000058 */
[----:B------:R-:W-:Y:S01]  /*6550*/  IMAD.MOV.U32 R3, RZ, RZ, R56 ;  /* 0x000000ffff037224 */ /* 0x000fe200078e0038 */
[----:B------:R-:W-:Y:S01]  /*6560*/  PRMT R175, R175, 0x5410, R89 ;  /* 0x00005410afaf7816 */ /* 0x000fe20000000059 */
[----:B------:R-:W-:Y:S01]  /*6570*/  IMAD.MOV.U32 R88, RZ, RZ, R57 ;  /* 0x000000ffff587224 */ /* 0x000fe200078e0039 */
[----:B------:R-:W-:-:S02]  /*6580*/  MOV R89, R62 ;  /* 0x0000003e00597202 */ /* 0x000fc40000000f00 */
[----:B------:R-:W-:Y:S02]  /*6590*/  MOV R0, R59 ;  /* 0x0000003b00007202 */ /* 0x000fe40000000f00 */
[----:B------:R-:W-:Y:S01]  /*65a0*/  PRMT R176, R176, 0x5410, R3 ;  /* 0x00005410b0b07816 */ /* 0x000fe20000000003 */
[----:B------:R-:W-:Y:S01]  /*65b0*/  IMAD.MOV.U32 R3, RZ, RZ, R63 ;  /* 0x000000ffff037224 */ /* 0x000fe200078e003f */
[----:B------:R-:W-:Y:S01]  /*65c0*/  PRMT R180, R88, 0x5410, R89 ;  /* 0x0000541058b47816 */ /* 0x000fe20000000059 */
[----:B------:R-:W-:Y:S01]  /*65d0*/  IMAD.MOV.U32 R88, RZ, RZ, R60 ;  /* 0x000000ffff587224 */ /* 0x000fe200078e003c */
[----:B------:R-:W-:Y:S01]  /*65e0*/  PRMT R177, R177, 0x5410, R0 ;  /* 0x00005410b1b17816 */ /* 0x000fe20000000000 */
[----:B-----5:R-:W-:Y:S01]  /*65f0*/  IMAD.MOV.U32 R0, RZ, RZ, R66 ;  /* 0x000000ffff007224 */ /* 0x020fe200078e0042 */
[----:B------:R-:W-:Y:S02]  /*6600*/  MOV R89, R61 ;  /* 0x0000003d00597202 */ /* 0x000fe40000000f00 */
        /* <DEDUP_REMOVED lines=24> */
[----:B------:R-:W-:Y:S01]  /*6790*/  IMAD.MOV.U32 R89, RZ, RZ, R75 ;  /* 0x000000ffff597224 */ /* 0x000fe200078e004b */
[----:B------:R-:W-:Y:S02]  /*67a0*/  MOV R88, R76 ;  /* 0x0000004c00587202 */ /* 0x000fe40000000f00 */
[----:B------:R-:W-:-:S02]  /*67b0*/  PLOP3.LUT P2, PT, PT, PT, UP0, 0x80, 0x0 ;  /* 0x000000000000781c */ /* 0x000fc40003f4f008 */
[----:B------:R-:W-:Y:S01]  /*67c0*/  PRMT R155, R88, 0x5410, R3 ;  /* 0x00005410589b7816 */ /* 0x000fe20000000003 */
[----:B------:R-:W-:Y:S01]  /*67d0*/  IMAD.MOV.U32 R3, RZ, RZ, R80 ;  /* 0x000000ffff037224 */ /* 0x000fe200078e0050 */
        /* <DEDUP_REMOVED lines=9> */
[----:B------:R-:W-:-:S02]  /*6870*/  PRMT R154, R154, 0x5410, R89 ;  /* 0x000054109a9a7816 */ /* 0x000fc40000000059 */
[----:B------:R-:W-:Y:S02]  /*6880*/  MOV R89, R86 ;  /* 0x0000005600597202 */ /* 0x000fe40000000f00 */
[----:B------:R-:W-:Y:S02]  /*6890*/  MOV R0, R85 ;  /* 0x0000005500007202 */ /* 0x000fe40000000f00 */
[----:B------:R-:W-:Y:S02]  /*68a0*/  PRMT R171, R93, 0x5410, R94 ;  /* 0x000054105dab7816 */ /* 0x000fe4000000005e */
[----:B------:R-:W-:Y:S02]  /*68b0*/  PRMT R169, R89, 0x5410, R88 ;  /* 0x0000541059a97816 */ /* 0x000fe40000000058 */
[----:B------:R-:W-:Y:S01]  /*68c0*/  PRMT R170, R3, 0x5410, R0 ;  /* 0x0000541003aa7816 */ /* 0x000fe20000000000 */
[----:B------:R-:W-:Y:S06]  /*68d0*/  @!P2 BRA `(.L_x_682) ;  /* 0x000000000004a947 */ /* 0x000fec0003800000 */
[----:B------:R-:W-:Y:S01]  /*68e0*/  BPT.TRAP 0x1 ;  /* 0x000000040000795c */ /* 0x000fe20000300000 */
.L_x_682:
[----:B------:R-:W-:Y:S01]  /*68f0*/  IMAD R3, R16, 0x8, R2 ;  /* 0x0000000810037824 */ /* 0x000fe200078e0202 */
[----:B------:R-:W-:Y:S01]  /*6900*/  SHF.L.U32 R0, R184, 0x1f, RZ ;  /* 0x0000001fb8007819 */ /* 0x000fe200000006ff */
[----:B------:R-:W0:Y:S01]  /*6910*/  LDC R147, c[0x0][0x2f4] ;  /* 0x0000bd00ff937b82 */ /* 0x000e220000000800 */
[----:B------:R-:W-:Y:S01]  /*6920*/  BSSY B1, `(.L_x_683) ;  /* 0x0000005000017945 */ /* 0x000fe20003800000 */
[----:B------:R-:W-:Y:S01]  /*6930*/  IMAD.MOV.U32 R127, RZ, RZ, R92 ;  /* 0x000000ffff7f7224 */ /* 0x000fe200078e005c */
[----:B------:R-:W1:Y:S05]  /*6940*/  SYNCS.PHASECHK.TRANS64.TRYWAIT P5, [R3+URZ+0x34890], R0 ;  /* 0x03489000030075a7 */ /* 0x000e6a00080a017f */
[----:B------:R-:W2:Y:S01]  /*6950*/  LDC.64 R128, c[0x0][0x300] ;  /* 0x0000c000ff807b82 */ /* 0x000ea20000000a00 */
[----:B-1----:R-:W-:Y:S05]  /*6960*/  @!P5 BRA `(.L_x_684) ;  /* 0x0000018c0084d947 */ /* 0x002fea0003800000 */
.L_x_983:
[----:B------:R-:W-:Y:S05]  /*6970*/  BSYNC B1 ;  /* 0x0000000000017941 */ /* 0x000fea0003800000 */
.L_x_683:
[----:B------:R-:W-:Y:S01]  /*6980*/  BSSY B1, `(.L_x_685) ;  /* 0x0000182000017945 */ /* 0x000fe20003800000 */
[----:B0-----:R-:W-:-:S03]  /*6990*/  IADD3 R148, -R122, R147, RZ ;  /* 0x000000937a947210 */ /* 0x001fc60007ffe1ff */
[----:B------:R-:W-:Y:S05]  /*69a0*/  @P4 BRA `(.L_x_686) ;  /* 0x0000001400fc4947 */ /* 0x000fea0003800000 */
[----:B------:R-:W-:Y:S01]  /*69b0*/  ISETP.NE.AND P4, PT, R14, RZ, PT ;  /* 0x000000ff0e00720c */ /* 0x000fe20003f85270 */
[-C--:B--2---:R-:W-:Y:S01]  /*69c0*/  IMAD R156, R145, R128.reuse, RZ ;  /* 0x00000080919c7224 */ /* 0x084fe200078e02ff */
[----:B------:R-:W-:Y:S01]  /*69d0*/  BSSY B2, `(.L_x_687) ;  /* 0x0000082000027945 */ /* 0x000fe20003800000 */
[----:B------:R-:W-:-:S04]  /*69e0*/  IMAD.WIDE.U32 R132, R17, R128, R126 ;  /* 0x0000008011847225 */ /* 0x000fc800078e007e */
[----:B------:R-:W-:-:S04]  /*69f0*/  IMAD R156, R17, R129, R156 ;  /* 0x00000081119c7224 */ /* 0x000fc800078e029c */
[----:B------:R-:W-:Y:S02]  /*6a00*/  IMAD.IADD R156, R156, 0x1, R133 ;  /* 0x000000019c9c7824 */ /* 0x000fe400078e0285 */
[----:B------:R-:W-:Y:S05]  /*6a10*/  @!P4 BRA `(.L_x_688) ;  /* 0x0000000400f4c947 */ /* 0x000fea0003800000 */
[----:B------:R-:W-:Y:S01]  /*6a20*/  SEL R88, R122, R148, !P0 ;  /* 0x000000947a587207 */ /* 0x000fe20004000000 */
[----:B------:R-:W-:Y:S01]  /*6a30*/  BSSY B3, `(.L_x_689) ;  /* 0x000006f000037945 */ /* 0x000fe20003800000 */
[----:B------:R-:W-:Y:S02]  /*6a40*/  ISETP.GE.AND P4, PT, R18, R117, PT ;  /* 0x000000751200720c */ /* 0x000fe40003f86270 */
[----:B------:R-:W-:-:S04]  /*6a50*/  SHF.R.S32.HI R89, RZ, 0x1f, R88 ;  /* 0x0000001fff597819 */ /* 0x000fc80000011458 */
[----:B------:R-:W-:-:S04]  /*6a60*/  LEA.HI R89, R89, R88, RZ, 0x4 ;  /* 0x0000005859597211 */ /* 0x000fc800078f20ff */
[----:B------:R-:W-:-:S04]  /*6a70*/  LEA.HI.SX32 R160, R89, R114, 0x1c ;  /* 0x0000007259a07211 */ /* 0x000fc800078fe2ff */
[----:B------:R-:W-:-:S04]  /*6a80*/  SHF.R.S32.HI R88, RZ, 0x1f, R160 ;  /* 0x0000001fff587819 */ /* 0x000fc800000114a0 */
[----:B------:R-:W-:Y:S02]  /*6a90*/  LEA.HI R88, R88, R160, RZ, 0x3 ;  /* 0x000000a058587211 */ /* 0x000fe400078f18ff */
[----:B------:R-:W-:-:S03]  /*6aa0*/  SHF.L.U32 R160, R160, 0x3, RZ ;  /* 0x00000003a0a07819 */ /* 0x000fc600000006ff */
[----:B------:R-:W-:Y:S01]  /*6ab0*/  IMAD.SHL.U32 R88, R88, 0x400, RZ ;  /* 0x0000040058587824 */ /* 0x000fe200078e00ff */
[----:B------:R-:W-:-:S04]  /*6ac0*/  LOP3.LUT R89, R191, 0x38, R160, 0xf8, !PT ;  /* 0x00000038bf597812 */ /* 0x000fc800078ef8a0 */
[----:B------:R-:W-:Y:S02]  /*6ad0*/  LOP3.LUT R88, R88, 0x7fffe000, RZ, 0xc0, !PT ;  /* 0x7fffe00058587812 */ /* 0x000fe400078ec0ff */
[----:B------:R-:W-:-:S03]  /*6ae0*/  LOP3.LUT R89, R89, R193, RZ, 0x3c, !PT ;  /* 0x000000c159597212 */ /* 0x000fc600078e3cff */
[----:B------:R-:W-:-:S04]  /*6af0*/  IMAD R88, R192, 0x200, R88 ;  /* 0x00000200c0587824 */ /* 0x000fc800078e0258 */
[----:B------:R-:W-:-:S04]  /*6b00*/  IMAD.IADD R88, R88, 0x1, R89 ;  /* 0x0000000158587824 */ /* 0x000fc800078e0259 */
[C---:B------:R-:W-:Y:S02]  /*6b10*/  IMAD R92, R16.reuse, 0x6000, R88 ;  /* 0x00006000105c7824 */ /* 0x040fe400078e0258 */
[----:B------:R-:W-:Y:S02]  /*6b20*/  IMAD R88, R16, 0x6000, R143 ;  /* 0x0000600010587824 */ /* 0x000fe400078e028f */
[----:B------:R-:W-:-:S03]  /*6b30*/  IMAD R92, R92, 0x2, R2 ;  /* 0x000000025c5c7824 */ /* 0x000fc600078e0202 */
[----:B------:R-:W-:-:S03]  /*6b40*/  LEA R88, R88, R2, 0x1 ;  /* 0x0000000258587211 */ /* 0x000fc600078e08ff */
[----:B------:R-:W0:Y:S04]  /*6b50*/  LDS.128 R92, [R92+0x1c400] ;  /* 0x01c400005c5c7984 */ /* 0x000e280000000c00 */
[----:B------:R-:W2:Y:S01]  /*6b60*/  LDS.128 R88, [R88+0x1c400] ;  /* 0x01c4000058587984 */ /* 0x000ea20000000c00 */
[----:B------:R-:W-:Y:S05]  /*6b70*/  @P4 BRA `(.L_x_690) ;  /* 0x0000000400684947 */ /* 0x000fea0003800000 */
[----:B0-----:R-:W-:Y:S01]  /*6b80*/  IMAD.MOV.U32 R163, RZ, RZ, R93 ;  /* 0x000000ffffa37224 */ /* 0x001fe200078e005d */
[----:B--2---:R-:W-:Y:S01]  /*6b90*/  MOV R162, R89 ;  /* 0x0000005900a27202 */ /* 0x004fe20000000f00 */
[----:B------:R-:W-:Y:S01]  /*6ba0*/  HADD2.F32 R161, -RZ, R161.H0_H0 ;  /* 0x200000a1ffa17230 */ /* 0x000fe20000004100 */
[--C-:B------:R-:W-:Y:S01]  /*6bb0*/  SHF.R.U64 R48, R48, 0x10, R49.reuse ;  /* 0x0000001030307819 */ /* 0x100fe20000001231 */
[----:B------:R-:W-:Y:S01]  /*6bc0*/  HADD2.F32 R164, -RZ, R164.H0_H0 ;  /* 0x200000a4ffa47230 */ /* 0x000fe20000004100 */
[----:B------:R-:W-:Y:S01]  /*6bd0*/  SHF.R.U32.HI R49, RZ, 0x10, R49 ;  /* 0x00000010ff317819 */ /* 0x000fe20000011631 */
[----:B------:R-:W-:Y:S01]  /*6be0*/  HADD2.F32 R89, -RZ, R163.H0_H0 ;  /* 0x200000a3ff597230 */ /* 0x000fe20000004100 */
[----:B------:R-:W-:Y:S01]  /*6bf0*/  SHF.R.U64 R50, R50, 0x10, R51 ;  /* 0x0000001032327819 */ /* 0x000fe20000001233 */
[----:B------:R-:W-:Y:S02]  /*6c00*/  HADD2.F32 R165, -RZ, R162.H0_H0 ;  /* 0x200000a2ffa57230 */ /* 0x000fe40000004100 */
[----:B------:R-:W-:-:S02]  /*6c10*/  HADD2.F32 R49, -RZ, R49.H0_H0 ;  /* 0x20000031ff317230 */ /* 0x000fc40000004100 */
[-C--:B------:R-:W-:Y:S01]  /*6c20*/  FMUL.FTZ R93, R89, R161.reuse ;  /* 0x000000a1595d7220 */ /* 0x080fe20000410000 */
[----:B------:R-:W-:Y:S02]  /*6c30*/  HADD2.F32 R50, -RZ, R50.H0_H0 ;  /* 0x20000032ff327230 */ /* 0x000fe40000004100 */
[C---:B------:R-:W-:Y:S01]  /*6c40*/  FMUL.FTZ R161, R165.reuse, R161 ;  /* 0x000000a1a5a17220 */ /* 0x040fe20000410000 */
[----:B------:R-:W-:-:S03]  /*6c50*/  FFMA.FTZ R93, R165, R164, -R93 ;  /* 0x000000a4a55d7223 */ /* 0x000fc6000001085d */
[----:B------:R-:W-:Y:S01]  /*6c60*/  FFMA.FTZ R89, R89, R164, R161 ;  /* 0x000000a459597223 */ /* 0x000fe200000100a1 */
[--C-:B------:R-:W-:Y:S02]  /*6c70*/  SHF.R.U32.HI R164, RZ, 0x10, R61.reuse ;  /* 0x00000010ffa47819 */ /* 0x100fe4000001163d */
[----:B------:R-:W-:Y:S01]  /*6c80*/  SHF.R.U64 R161, R60, 0x10, R61 ;  /* 0x000000103ca17819 */ /* 0x000fe2000000123d */
[----:B------:R-:W-:Y:S02]  /*6c90*/  HADD2.F32 R60, -RZ, R163.H1_H1 ;  /* 0x300000a3ff3c7230 */ /* 0x000fe40000004100 */
[----:B------:R-:W-:Y:S02]  /*6ca0*/  HADD2.F32 R164, -RZ, R164.H0_H0 ;  /* 0x200000a4ffa47230 */ /* 0x000fe40000004100 */
[----:B------:R-:W-:Y:S02]  /*6cb0*/  HADD2.F32 R61, -RZ, R162.H1_H1 ;  /* 0x300000a2ff3d7230 */ /* 0x000fe40000004100 */
[----:B------:R-:W-:-:S02]  /*6cc0*/  HADD2.F32 R161, -RZ, R161.H0_H0 ;  /* 0x200000a1ffa17230 */ /* 0x000fc40000004100 */
[-C--:B------:R-:W-:Y:S01]  /*6cd0*/  FMUL.FTZ R162, R60, R164.reuse ;  /* 0x000000a43ca27220 */ /* 0x080fe20000410000 */
[----:B------:R-:W-:-:S03]  /*6ce0*/  FMUL.FTZ R164, R61, R164 ;  /* 0x000000a43da47220 */ /* 0x000fc60000410000 */
[-C--:B------:R-:W-:Y:S01]  /*6cf0*/  FFMA.FTZ R61, R61, R49.reuse, -R162 ;  /* 0x000000313d3d7223 */ /* 0x080fe200000108a2 */
[----:B------:R-:W-:Y:S02]  /*6d00*/  HADD2.F32 R162, -RZ, R179.H0_H0 ;  /* 0x200000b3ffa27230 */ /* 0x000fe40000004100 */
[----:B------:R-:W-:Y:S01]  /*6d10*/  FFMA.FTZ R49, R60, R49, R164 ;  /* 0x000000313c317223 */ /* 0x000fe200000100a4 */
[----:B------:R-:W-:Y:S02]  /*6d20*/  IMAD.MOV.U32 R60, RZ, RZ, R91 ;  /* 0x000000ffff3c7224 */ /* 0x000fe400078e005b */
[----:B------:R-:W-:Y:S01]  /*6d30*/  HADD2.F32 R164, -RZ, R181.H0_H0 ;  /* 0x200000b5ffa47230 */ /* 0x000fe20000004100 */
[----:B------:R-:W-:Y:S01]  /*6d40*/  F2FP.F16.F32.PACK_AB R61, R61, R93 ;  /* 0x0000005d3d3d723e */ /* 0x000fe200000000ff */
[----:B------:R-:W-:Y:S01]  /*6d50*/  HADD2.F32 R91, -RZ, R95.H0_H0 ;  /* 0x2000005fff5b7230 */ /* 0x000fe20000004100 */
[----:B------:R-:W-:Y:S01]  /*6d60*/  F2FP.F16.F32.PACK_AB R49, R49, R89 ;  /* 0x000000593131723e */ /* 0x000fe200000000ff */
[--C-:B------:R-:W-:Y:S01]  /*6d70*/  HADD2.F32 R163, -RZ, R60.reuse.H0_H0 ;  /* 0x2000003cffa37230 */ /* 0x100fe20000004100 */
[----:B------:R-:W-:Y:S01]  /*6d80*/  MOV R89, R61 ;  /* 0x0000003d00597202 */ /* 0x000fe20000000f00 */
[----:B------:R-:W-:-:S02]  /*6d90*/  HADD2.F32 R60, -RZ, R60.H1_H1 ;  /* 0x3000003cff3c7230 */ /* 0x000fc40000004100 */
[----:B------:R-:W-:Y:S01]  /*6da0*/  FMUL.FTZ R165, R91, R164 ;  /* 0x000000a45ba57220 */ /* 0x000fe20000410000 */
[----:B------:R-:W-:-:S03]  /*6db0*/  IMAD.MOV.U32 R93, RZ, RZ, R49 ;  /* 0x000000ffff5d7224 */ /* 0x000fc600078e0031 */
[C---:B------:R-:W-:Y:S01]  /*6dc0*/  FFMA.FTZ R165, R163.reuse, R162, -R165 ;  /* 0x000000a2a3a57223 */ /* 0x040fe200000108a5 */
[----:B------:R-:W-:Y:S01]  /*6dd0*/  FMUL.FTZ R163, R163, R164 ;  /* 0x000000a4a3a37220 */ /* 0x000fe20000410000 */
[----:B------:R-:W-:-:S03]  /*6de0*/  HADD2.F32 R164, -RZ, R181.H1_H1 ;  /* 0x300000b5ffa47230 */ /* 0x000fc60000004100 */
[----:B------:R-:W-:Y:S01]  /*6df0*/  FFMA.FTZ R163, R91, R162, R163 ;  /* 0x000000a25ba37223 */ /* 0x000fe200000100a3 */
[----:B------:R-:W-:Y:S02]  /*6e00*/  SHF.R.U32.HI R91, RZ, 0x10, R51 ;  /* 0x00000010ff5b7819 */ /* 0x000fe40000011633 */
[--C-:B------:R-:W-:Y:S01]  /*6e10*/  SHF.R.U64 R51, R62, 0x10, R63.reuse ;  /* 0x000000103e337819 */ /* 0x100fe2000000123f */
[----:B------:R-:W-:Y:S01]  /*6e20*/  HADD2.F32 R62, -RZ, R95.H1_H1 ;  /* 0x3000005fff3e7230 */ /* 0x000fe20000004100 */
[----:B------:R-:W-:Y:S01]  /*6e30*/  SHF.R.U32.HI R63, RZ, 0x10, R63 ;  /* 0x00000010ff3f7819 */ /* 0x000fe2000001163f */
[----:B------:R-:W-:Y:S02]  /*6e40*/  HADD2.F32 R95, -RZ, R91.H0_H0 ;  /* 0x2000005bff5f7230 */ /* 0x000fe40000004100 */
[----:B------:R-:W-:Y:S02]  /*6e50*/  HADD2.F32 R51, -RZ, R51.H0_H0 ;  /* 0x20000033ff337230 */ /* 0x000fe40000004100 */
[----:B------:R-:W-:-:S05]  /*6e60*/  HADD2.F32 R63, -RZ, R63.H0_H0 ;  /* 0x2000003fff3f7230 */ /* 0x000fca0000004100 */
[----:B------:R-:W-:-:S04]  /*6e70*/  FMUL.FTZ R91, R62, R63 ;  /* 0x0000003f3e5b7220 */ /* 0x000fc80000410000 */
[C---:B------:R-:W-:Y:S01]  /*6e80*/  FFMA.FTZ R91, R60.reuse, R95, -R91 ;  /* 0x0000005f3c5b7223 */ /* 0x040fe2000001085b */
[----:B------:R-:W-:Y:S01]  /*6e90*/  FMUL.FTZ R60, R60, R63 ;  /* 0x0000003f3c3c7220 */ /* 0x000fe20000410000 */
[----:B------:R-:W-:-:S03]  /*6ea0*/  HADD2.F32 R63, -RZ, R179.H1_H1 ;  /* 0x300000b3ff3f7230 */ /* 0x000fc60000004100 */
[----:B------:R-:W-:Y:S01]  /*6eb0*/  FFMA.FTZ R60, R62, R95, R60 ;  /* 0x0000005f3e3c7223 */ /* 0x000fe2000001003c */
[----:B------:R-:W-:Y:S01]  /*6ec0*/  HADD2.F32 R62, -RZ, R92.H0_H0 ;  /* 0x2000005cff3e7230 */ /* 0x000fe20000004100 */
[----:B------:R-:W-:Y:S01]  /*6ed0*/  F2FP.F16.F32.PACK_AB R91, R91, R165 ;  /* 0x000000a55b5b723e */ /* 0x000fe200000000ff */
[--C-:B------:R-:W-:Y:S02]  /*6ee0*/  HADD2.F32 R95, -RZ, R88.reuse.H0_H0 ;  /* 0x20000058ff5f7230 */ /* 0x100fe40000004100 */
[----:B------:R-:W-:Y:S02]  /*6ef0*/  HADD2.F32 R88, -RZ, R88.H1_H1 ;  /* 0x30000058ff587230 */ /* 0x000fe40000004100 */
[-C--:B------:R-:W-:Y:S01]  /*6f00*/  FMUL.FTZ R162, R62, R164.reuse ;  /* 0x000000a43ea27220 */ /* 0x080fe20000410000 */
[----:B------:R-:W-:Y:S01]  /*6f10*/  F2FP.F16.F32.PACK_AB R60, R60, R163 ;  /* 0x000000a33c3c723e */ /* 0x000fe200000000ff */
[C---:B------:R-:W-:Y:S02]  /*6f20*/  FMUL.FTZ R164, R95.reuse, R164 ;  /* 0x000000a45fa47220 */ /* 0x040fe40000410000 */
[----:B------:R-:W-:-:S02]  /*6f30*/  FFMA.FTZ R162, R95, R63, -R162 ;  /* 0x0000003f5fa27223 */ /* 0x000fc400000108a2 */
[----:B------:R-:W-:Y:S01]  /*6f40*/  FFMA.FTZ R164, R62, R63, R164 ;  /* 0x0000003f3ea47223 */ /* 0x000fe200000100a4 */
[----:B------:R-:W-:Y:S02]  /*6f50*/  HADD2.F32 R62, -RZ, R92.H1_H1 ;  /* 0x3000005cff3e7230 */ /* 0x000fe40000004100 */
[----:B------:R-:W-:Y:S02]  /*6f60*/  HADD2.F32 R63, -RZ, R48.H0_H0 ;  /* 0x20000030ff3f7230 */ /* 0x000fe40000004100 */
[--C-:B------:R-:W-:Y:S02]  /*6f70*/  HADD2.F32 R92, -RZ, R90.reuse.H0_H0 ;  /* 0x2000005aff5c7230 */ /* 0x100fe40000004100 */
[-C--:B------:R-:W-:Y:S01]  /*6f80*/  FMUL.FTZ R48, R62, R161.reuse ;  /* 0x000000a13e307220 */ /* 0x080fe20000410000 */
[C---:B------:R-:W-:Y:S01]  /*6f90*/  FMUL.FTZ R161, R88.reuse, R161 ;  /* 0x000000a158a17220 */ /* 0x040fe20000410000 */
[----:B------:R-:W-:Y:S02]  /*6fa0*/  HADD2.F32 R90, -RZ, R90.H1_H1 ;  /* 0x3000005aff5a7230 */ /* 0x000fe40000004100 */
[-C--:B------:R-:W-:Y:S01]  /*6fb0*/  FFMA.FTZ R48, R88, R63.reuse, -R48 ;  /* 0x0000003f58307223 */ /* 0x080fe20000010830 */
[----:B------:R-:W-:Y:S01]  /*6fc0*/  FFMA.FTZ R62, R62, R63, R161 ;  /* 0x0000003f3e3e7223 */ /* 0x000fe200000100a1 */
[----:B------:R-:W-:-:S02]  /*6fd0*/  HADD2.F32 R161, -RZ, R180.H1_H1 ;  /* 0x300000b4ffa17230 */ /* 0x000fc40000004100 */
[----:B------:R-:W-:Y:S01]  /*6fe0*/  HADD2.F32 R63, -RZ, R94.H0_H0 ;  /* 0x2000005eff3f7230 */ /* 0x000fe20000004100 */
[----:B------:R-:W-:Y:S01]  /*6ff0*/  F2FP.F16.F32.PACK_AB R48, R48, R162 ;  /* 0x000000a23030723e */ /* 0x000fe200000000ff */
[----:B------:R-:W-:Y:S01]  /*7000*/  HADD2.F32 R88, -RZ, R178.H1_H1 ;  /* 0x300000b2ff587230 */ /* 0x000fe20000004100 */
[----:B------:R-:W-:Y:S01]  /*7010*/  F2FP.F16.F32.PACK_AB R62, R62, R164 ;  /* 0x000000a43e3e723e */ /* 0x000fe200000000ff */
[----:B------:R-:W-:Y:S02]  /*7020*/  HADD2.F32 R94, -RZ, R94.H1_H1 ;  /* 0x3000005eff5e7230 */ /* 0x000fe40000004100 */
[-C--:B------:R-:W-:Y:S01]  /*7030*/  FMUL.FTZ R95, R63, R161.reuse ;  /* 0x000000a13f5f7220 */ /* 0x080fe20000410000 */
[----:B------:R-:W-:-:S03]  /*7040*/  FMUL.FTZ R161, R92, R161 ;  /* 0x000000a15ca17220 */ /* 0x000fc60000410000 */
[-C--:B------:R-:W-:Y:S01]  /*7050*/  FFMA.FTZ R95, R92, R88.reuse, -R95 ;  /* 0x000000585c5f7223 */ /* 0x080fe2000001085f */
[----:B------:R-:W-:Y:S01]  /*7060*/  FFMA.FTZ R161, R63, R88, R161 ;  /* 0x000000583fa17223 */ /* 0x000fe200000100a1 */
[-C--:B------:R-:W-:Y:S01]  /*7070*/  FMUL.FTZ R63, R94, R51.reuse ;  /* 0x000000335e3f7220 */ /* 0x080fe20000410000 */
[C---:B------:R-:W-:Y:S01]  /*7080*/  FMUL.FTZ R51, R90.reuse, R51 ;  /* 0x000000335a337220 */ /* 0x040fe20000410000 */
[----:B------:R-:W-:Y:S02]  /*7090*/  IMAD.MOV.U32 R88, RZ, RZ, R48 ;  /* 0x000000ffff587224 */ /* 0x000fe400078e0030 */
[-C--:B------:R-:W-:Y:S01]  /*70a0*/  FFMA.FTZ R63, R90, R50.reuse, -R63 ;  /* 0x000000325a3f7223 */ /* 0x080fe2000001083f */
[----:B------:R-:W-:Y:S01]  /*70b0*/  FFMA.FTZ R51, R94, R50, R51 ;  /* 0x000000325e337223 */ /* 0x000fe20000010033 */
[----:B------:R-:W-:-:S03]  /*70c0*/  IMAD.MOV.U32 R92, RZ, RZ, R62 ;  /* 0x000000ffff5c7224 */ /* 0x000fc600078e003e */
[----:B------:R-:W-:Y:S01]  /*70d0*/  F2FP.F16.F32.PACK_AB R63, R63, R95 ;  /* 0x0000005f3f3f723e */ /* 0x000fe200000000ff */
[----:B------:R-:W-:Y:S01]  /*70e0*/  IMAD.MOV.U32 R95, RZ, RZ, R60 ;  /* 0x000000ffff5f7224 */ /* 0x000fe200078e003c */
[----:B------:R-:W-:Y:S02]  /*70f0*/  F2FP.F16.F32.PACK_AB R51, R51, R161 ;  /* 0x000000a13333723e */ /* 0x000fe400000000ff */
[----:B------:R-:W-:-:S03]  /*7100*/  MOV R90, R63 ;  /* 0x0000003f005a7202 */ /* 0x000fc60000000f00 */
[----:B------:R-:W-:-:S07]  /*7110*/  IMAD.MOV.U32 R94, RZ, RZ, R51 ;  /* 0x000000ffff5e7224 */ /* 0x000fce00078e0033 */
.L_x_690:
[----:B------:R-:W-:Y:S05]  /*7120*/  BSYNC B3 ;  /* 0x0000000000037941 */ /* 0x000fea0003800000 */
.L_x_689:
[----:B------:R-:W-:-:S13]  /*7130*/  ISETP.GE.AND P4, PT, R160, R147, PT ;  /* 0x00000093a000720c */ /* 0x000fda0003f86270 */
[--C-:B------:R-:W-:Y:S02]  /*7140*/  @!P4 SHF.R.S32.HI R51, RZ, 0x1f, R160.reuse ;  /* 0x0000001fff33c819 */ /* 0x100fe400000114a0 */
[----:B------:R-:W-:-:S04]  /*7150*/  @!P4 IADD3 R160, P5, P6, R102, R132, R160 ;  /* 0x0000008466a0c210 */ /* 0x000fc80007ebe0a0 */
[----:B------:R-:W-:Y:S02]  /*7160*/  @!P4 IADD3.X R51, R97, R156, R51, P5, P6 ;  /* 0x0000009c6133c210 */ /* 0x000fe40002fec433 */
[----:B------:R-:W-:-:S04]  /*7170*/  IADD3 R49, P5, P6, R102, R132, R27 ;  /* 0x0000008466317210 */ /* 0x000fc80007ebe01b */
[----:B------:R-:W-:Y:S02]  /*7180*/  IADD3.X R50, R97, R156, R13, P5, P6 ;  /* 0x0000009c61327210 */ /* 0x000fe40002fec40d */
[----:B------:R-:W-:-:S04]  /*7190*/  LEA R48, P5, R49, R120, 0x1 ;  /* 0x0000007831307211 */ /* 0x000fc800078a08ff */
[----:B------:R-:W-:Y:S02]  /*71a0*/  LEA.HI.X R49, R49, R121, R50, 0x1, P5 ;  /* 0x0000007931317211 */ /* 0x000fe400028f0c32 */
[----:B------:R-:W-:-:S03]  /*71b0*/  @!P4 LEA R50, P5, R160, R120, 0x1 ;  /* 0x00000078a032c211 */ /* 0x000fc600078a08ff */
[----:B--2---:R2:W-:Y:S01]  /*71c0*/  STG.E.128 desc[UR40][R48.64], R88 ;  /* 0x0000005830007986 */ /* 0x0045e2000c101d28 */
[----:B------:R-:W-:-:S05]  /*71d0*/  @!P4 LEA.HI.X R51, R160, R121, R51, 0x1, P5 ;  /* 0x00000079a033c211 */ /* 0x000fca00028f0c33 */
[----:B0-----:R2:W-:Y:S04]  /*71e0*/  @!P4 STG.E.128 desc[UR40][R50.64], R92 ;  /* 0x0000005c3200c986 */ /* 0x0015e8000c101d28 */
.L_x_688:
[----:B------:R-:W-:Y:S05]  /*71f0*/  BSYNC B2 ;  /* 0x0000000000027941 */ /* 0x000fea0003800000 */
.L_x_687:
[----:B------:R-:W-:Y:S01]  /*7200*/  ISETP.NE.AND P4, PT, R10, RZ, PT ;  /* 0x000000ff0a00720c */ /* 0x000fe20003f85270 */
[----:B------:R-:W-:-:S12]  /*7210*/  BSSY B2, `(.L_x_691) ;  /* 0x0000080000027945 */ /* 0x000fd80003800000 */
[----:B------:R-:W-:Y:S05]  /*7220*/  @!P4 BRA `(.L_x_692) ;  /* 0x0000000400f8c947 */ /* 0x000fea0003800000 */
[----:B--2---:R-:W-:Y:S01]  /*7230*/  SEL R48, R122, R148, !P1 ;  /* 0x000000947a307207 */ /* 0x004fe20004800000 */
[----:B------:R-:W-:Y:S01]  /*7240*/  BSSY B3, `(.L_x_693) ;  /* 0x000007a000037945 */ /* 0x000fe20003800000 */
[----:B------:R-:W-:Y:S02]  /*7250*/  IADD3 R60, P4, P5, R102, R132, R21 ;  /* 0x00000084663c7210 */ /* 0x000fe40007d9e015 */
[----:B------:R-:W-:Y:S02]  /*7260*/  SHF.R.S32.HI R49, RZ, 0x1f, R48 ;  /* 0x0000001fff317819 */ /* 0x000fe40000011430 */
[----:B------:R-:W-:Y:S02]  /*7270*/  IADD3.X R61, R97, R156, R12, P4, P5 ;  /* 0x0000009c613d7210 */ /* 0x000fe400027ea40c */
[----:B------:R-:W-:-:S04]  /*7280*/  LEA.HI R48, R49, R48, RZ, 0x4 ;  /* 0x0000003031307211 */ /* 0x000fc800078f20ff */
[----:B------:R-:W-:-:S04]  /*7290*/  LEA.HI.SX32 R48, R48, R26, 0x1c ;  /* 0x0000001a30307211 */ /* 0x000fc800078fe2ff */
[----:B------:R-:W-:-:S04]  /*72a0*/  SHF.L.U32 R49, R48, 0x3, RZ ;  /* 0x0000000330317819 */ /* 0x000fc800000006ff */
[----:B------:R-:W-:-:S13]  /*72b0*/  ISETP.GE.AND P4, PT, R49, R147, PT ;  /* 0x000000933100720c */ /* 0x000fda0003f86270 */
[--C-:B------:R-:W-:Y:S02]  /*72c0*/  @!P4 SHF.R.S32.HI R51, RZ, 0x1f, R49.reuse ;  /* 0x0000001fff33c819 */ /* 0x100fe40000011431 */
[--C-:B------:R-:W-:Y:S02]  /*72d0*/  @!P4 IADD3 R50, P5, P6, R102, R132, R49.reuse ;  /* 0x000000846632c210 */ /* 0x100fe40007ebe031 */
[----:B------:R-:W-:Y:S02]  /*72e0*/  LOP3.LUT R49, R191, 0x38, R49, 0xf8, !PT ;  /* 0x00000038bf317812 */ /* 0x000fe400078ef831 */
[----:B------:R-:W-:Y:S02]  /*72f0*/  @!P4 IADD3.X R51, R97, R156, R51, P5, P6 ;  /* 0x0000009c6133c210 */ /* 0x000fe40002fec433 */
[----:B------:R-:W-:Y:S02]  /*7300*/  LEA R88, P5, R60, R120, 0x1 ;  /* 0x000000783c587211 */ /* 0x000fe400078a08ff */
[----:B------:R-:W-:-:S02]  /*7310*/  LOP3.LUT R49, R49, R193, RZ, 0x3c, !PT ;  /* 0x000000c131317212 */ /* 0x000fc400078e3cff */
[----:B------:R-:W-:Y:S02]  /*7320*/  LEA.HI.X R89, R60, R121, R61, 0x1, P5 ;  /* 0x000000793c597211 */ /* 0x000fe400028f0c3d */
[----:B------:R-:W-:-:S04]  /*7330*/  @!P4 LEA R90, P5, R50, R120, 0x1 ;  /* 0x00000078325ac211 */ /* 0x000fc800078a08ff */
[----:B------:R-:W-:Y:S02]  /*7340*/  @!P4 LEA.HI.X R91, R50, R121, R51, 0x1, P5 ;  /* 0x00000079325bc211 */ /* 0x000fe400028f0c33 */
[----:B------:R-:W-:Y:S02]  /*7350*/  SHF.R.S32.HI R50, RZ, 0x1f, R48 ;  /* 0x0000001fff327819 */ /* 0x000fe40000011430 */
[----:B------:R-:W-:Y:S02]  /*7360*/  ISETP.GE.AND P5, PT, R101, R117, PT ;  /* 0x000000756500720c */ /* 0x000fe40003fa6270 */
[----:B------:R-:W-:-:S05]  /*7370*/  LEA.HI R48, R50, R48, RZ, 0x3 ;  /* 0x0000003032307211 */ /* 0x000fca00078f18ff */
[----:B------:R-:W-:-:S05]  /*7380*/  IMAD.SHL.U32 R48, R48, 0x400, RZ ;  /* 0x0000040030307824 */ /* 0x000fca00078e00ff */
[----:B------:R-:W-:-:S05]  /*7390*/  LOP3.LUT R48, R48, 0x7fffe000, RZ, 0xc0, !PT ;  /* 0x7fffe00030307812 */ /* 0x000fca00078ec0ff */
[----:B------:R-:W-:-:S05]  /*73a0*/  IMAD R48, R192, 0x200, R48 ;  /* 0x00000200c0307824 */ /* 0x000fca00078e0230 */
[----:B------:R-:W-:Y:S01]  /*73b0*/  IADD3 R49, R48, R49, RZ ;  /* 0x0000003130317210 */ /* 0x000fe20007ffe0ff */
[----:B------:R-:W-:-:S04]  /*73c0*/  IMAD R48, R16, 0x6000, R142 ;  /* 0x0000600010307824 */ /* 0x000fc800078e028e */
[----:B------:R-:W-:Y:S02]  /*73d0*/  IMAD R60, R16, 0x6000, R49 ;  /* 0x00006000103c7824 */ /* 0x000fe400078e0231 */
[--C-:B------:R-:W-:Y:S02]  /*73e0*/  IMAD R48, R48, 0x2, R2.reuse ;  /* 0x0000000230307824 */ /* 0x100fe400078e0202 */
[----:B------:R-:W-:-:S04]  /*73f0*/  IMAD R60, R60, 0x2, R2 ;  /* 0x000000023c3c7824 */ /* 0x000fc800078e0202 */
[----:B------:R-:W0:Y:S04]  /*7400*/  LDS.128 R48, [R48+0x1c400] ;  /* 0x01c4000030307984 */ /* 0x000e280000000c00 */
[----:B------:R-:W2:Y:S01]  /*7410*/  LDS.128 R60, [R60+0x1c400] ;  /* 0x01c400003c3c7984 */ /* 0x000ea20000000c00 */
[----:B------:R-:W-:Y:S05]  /*7420*/  @P5 BRA `(.L_x_694) ;  /* 0x00000004006c5947 */ /* 0x000fea0003800000 */
[----:B--2---:R-:W-:Y:S01]  /*7430*/  MOV R94, R61 ;  /* 0x0000003d005e7202 */ /* 0x004fe20000000f00 */
[----:B0-----:R-:W-:Y:S01]  /*7440*/  IMAD.MOV.U32 R61, RZ, RZ, R49 ;  /* 0x000000ffff3d7224 */ /* 0x001fe200078e0031 */
[----:B------:R-:W-:Y:S01]  /*7450*/  SHF.R.U64 R56, R56, 0x10, R57 ;  /* 0x0000001038387819 */ /* 0x000fe20000001239 */
[----:B------:R-:W-:Y:S01]  /*7460*/  HADD2.F32 R95, -RZ, R180.H0_H0 ;  /* 0x200000b4ff5f7230 */ /* 0x000fe20000004100 */
[----:B------:R-:W-:Y:S01]  /*7470*/  SHF.R.U64 R44, R44, 0x10, R45 ;  /* 0x000000102c2c7819 */ /* 0x000fe2000000122d */
[----:B------:R-:W-:Y:S01]  /*7480*/  HADD2.F32 R92, -RZ, R94.H0_H0 ;  /* 0x2000005eff5c7230 */ /* 0x000fe20000004100 */
[----:B------:R-:W-:Y:S01]  /*7490*/  SHF.R.U64 R58, R58, 0x10, R59 ;  /* 0x000000103a3a7819 */ /* 0x000fe2000000123b */
[--C-:B------:R-:W-:Y:S01]  /*74a0*/  HADD2.F32 R93, -RZ, R61.reuse.H0_H0 ;  /* 0x2000003dff5d7230 */ /* 0x100fe20000004100 */
[----:B------:R-:W-:Y:S01]  /*74b0*/  SHF.R.U64 R46, R46, 0x10, R47 ;  /* 0x000000102e2e7819 */ /* 0x000fe2000000122f */
[----:B------:R-:W-:Y:S02]  /*74c0*/  HADD2.F32 R49, -RZ, R178.H0_H0 ;  /* 0x200000b2ff317230 */ /* 0x000fe40000004100 */
[----:B------:R-:W-:Y:S01]  /*74d0*/  FMUL.FTZ R160, R92, R95 ;  /* 0x0000005f5ca07220 */ /* 0x000fe20000410000 */
[----:B------:R-:W-:-:S02]  /*74e0*/  HADD2.F32 R61, -RZ, R61.H1_H1 ;  /* 0x3000003dff3d7230 */ /* 0x000fc40000004100 */
[C---:B------:R-:W-:Y:S01]  /*74f0*/  FMUL.FTZ R95, R93.reuse, R95 ;  /* 0x0000005f5d5f7220 */ /* 0x040fe20000410000 */
[----:B------:R-:W-:Y:S02]  /*7500*/  HADD2.F32 R161, -RZ, R177.H1_H1 ;  /* 0x300000b1ffa17230 */ /* 0x000fe40000004100 */
[-C--:B------:R-:W-:Y:S01]  /*7510*/  FFMA.FTZ R93, R93, R49.reuse, -R160 ;  /* 0x000000315d5d7223 */ /* 0x080fe200000108a0 */
[----:B------:R-:W-:Y:S02]  /*7520*/  HADD2.F32 R56, -RZ, R56.H0_H0 ;  /* 0x20000038ff387230 */ /* 0x000fe40000004100 */
[----:B------:R-:W-:Y:S01]  /*7530*/  FFMA.FTZ R92, R92, R49, R95 ;  /* 0x000000315c5c7223 */ /* 0x000fe2000001005f */
[----:B------:R-:W-:Y:S01]  /*7540*/  SHF.R.U32.HI R95, RZ, 0x10, R57 ;  /* 0x00000010ff5f7819 */ /* 0x000fe20000011639 */
[----:B------:R-:W-:Y:S01]  /*7550*/  HADD2.F32 R49, -RZ, R94.H1_H1 ;  /* 0x3000005eff317230 */ /* 0x000fe20000004100 */
[----:B------:R-:W-:Y:S01]  /*7560*/  SHF.R.U32.HI R94, RZ, 0x10, R45 ;  /* 0x00000010ff5e7819 */ /* 0x000fe2000001162d */
[----:B------:R-:W-:-:S02]  /*7570*/  HADD2.F32 R163, -RZ, R176.H1_H1 ;  /* 0x300000b0ffa37230 */ /* 0x000fc40000004100 */
[----:B------:R-:W-:Y:S02]  /*7580*/  HADD2.F32 R95, -RZ, R95.H0_H0 ;  /* 0x2000005fff5f7230 */ /* 0x000fe40000004100 */
[----:B------:R-:W-:Y:S02]  /*7590*/  HADD2.F32 R94, -RZ, R94.H0_H0 ;  /* 0x2000005eff5e7230 */ /* 0x000fe40000004100 */
[----:B------:R-:W-:Y:S02]  /*75a0*/  HADD2.F32 R44, -RZ, R44.H0_H0 ;  /* 0x2000002cff2c7230 */ /* 0x000fe40000004100 */
[-C--:B------:R-:W-:Y:S01]  /*75b0*/  FMUL.FTZ R160, R49, R95.reuse ;  /* 0x0000005f31a07220 */ /* 0x080fe20000410000 */
[C---:B------:R-:W-:Y:S01]  /*75c0*/  FMUL.FTZ R95, R61.reuse, R95 ;  /* 0x0000005f3d5f7220 */ /* 0x040fe20000410000 */
[----:B------:R-:W-:Y:S02]  /*75d0*/  HADD2.F32 R57, -RZ, R176.H0_H0 ;  /* 0x200000b0ff397230 */ /* 0x000fe40000004100 */
[-C--:B------:R-:W-:Y:S01]  /*75e0*/  FFMA.FTZ R61, R61, R94.reuse, -R160 ;  /* 0x0000005e3d3d7223 */ /* 0x080fe200000108a0 */
[----:B------:R-:W-:Y:S01]  /*75f0*/  FFMA.FTZ R49, R49, R94, R95 ;  /* 0x0000005e31317223 */ /* 0x000fe2000001005f */
[----:B------:R-:W-:-:S02]  /*7600*/  IMAD.MOV.U32 R94, RZ, RZ, R63 ;  /* 0x000000ffff5e7224 */ /* 0x000fc400078e003f */
[----:B------:R-:W-:Y:S01]  /*7610*/  HADD2.F32 R63, -RZ, R51.H0_H0 ;  /* 0x20000033ff3f7230 */ /* 0x000fe20000004100 */
[----:B------:R-:W-:Y:S01]  /*7620*/  F2FP.F16.F32.PACK_AB R61, R61, R93 ;  /* 0x0000005d3d3d723e */ /* 0x000fe200000000ff */
[----:B------:R-:W-:Y:S01]  /*7630*/  HADD2.F32 R160, -RZ, R177.H0_H0 ;  /* 0x200000b1ffa07230 */ /* 0x000fe20000004100 */
[----:B------:R-:W-:Y:S01]  /*7640*/  F2FP.F16.F32.PACK_AB R92, R49, R92 ;  /* 0x0000005c315c723e */ /* 0x000fe200000000ff */
[--C-:B------:R-:W-:Y:S02]  /*7650*/  HADD2.F32 R95, -RZ, R94.reuse.H0_H0 ;  /* 0x2000005eff5f7230 */ /* 0x100fe40000004100 */
[----:B------:R-:W-:Y:S02]  /*7660*/  HADD2.F32 R94, -RZ, R94.H1_H1 ;  /* 0x3000005eff5e7230 */ /* 0x000fe40000004100 */
[----:B------:R-:W-:Y:S02]  /*7670*/  HADD2.F32 R51, -RZ, R51.H1_H1 ;  /* 0x30000033ff337230 */ /* 0x000fe40000004100 */
[-C--:B------:R-:W-:Y:S01]  /*7680*/  FMUL.FTZ R162, R95, R161.reuse ;  /* 0x000000a15fa27220 */ /* 0x080fe20000410000 */
[----:B------:R-:W-:Y:S01]  /*7690*/  FMUL.FTZ R161, R63, R161 ;  /* 0x000000a13fa17220 */ /* 0x000fe20000410000 */
[----:B------:R-:W-:-:S02]  /*76a0*/  HADD2.F32 R58, -RZ, R58.H0_H0 ;  /* 0x2000003aff3a7230 */ /* 0x000fc40000004100 */
[-C--:B------:R-:W-:Y:S01]  /*76b0*/  FFMA.FTZ R63, R63, R160.reuse, -R162 ;  /* 0x000000a03f3f7223 */ /* 0x080fe200000108a2 */
[----:B------:R-:W-:Y:S01]  /*76c0*/  FFMA.FTZ R161, R95, R160, R161 ;  /* 0x000000a05fa17223 */ /* 0x000fe200000100a1 */
[----:B------:R-:W-:Y:S01]  /*76d0*/  SHF.R.U32.HI R95, RZ, 0x10, R59 ;  /* 0x00000010ff5f7819 */ /* 0x000fe2000001163b */
[----:B------:R-:W-:Y:S01]  /*76e0*/  HADD2.F32 R59, -RZ, R175.H1_H1 ;  /* 0x300000afff3b7230 */ /* 0x000fe20000004100 */
[----:B------:R-:W-:Y:S01]  /*76f0*/  SHF.R.U32.HI R160, RZ, 0x10, R47 ;  /* 0x00000010ffa07819 */ /* 0x000fe2000001162f */
[----:B------:R-:W-:Y:S02]  /*7700*/  HADD2.F32 R46, -RZ, R46.H0_H0 ;  /* 0x2000002eff2e7230 */ /* 0x000fe40000004100 */
[----:B------:R-:W-:Y:S02]  /*7710*/  HADD2.F32 R95, -RZ, R95.H0_H0 ;  /* 0x2000005fff5f7230 */ /* 0x000fe40000004100 */
[----:B------:R-:W-:Y:S02]  /*7720*/  HADD2.F32 R160, -RZ, R160.H0_H0 ;  /* 0x200000a0ffa07230 */ /* 0x000fe40000004100 */
[----:B------:R-:W-:-:S02]  /*7730*/  IMAD.MOV.U32 R49, RZ, RZ, R61 ;  /* 0x000000ffff317224 */ /* 0x000fc400078e003d */
[CC--:B------:R-:W-:Y:S01]  /*7740*/  FMUL.FTZ R162, R94.reuse, R95.reuse ;  /* 0x0000005f5ea27220 */ /* 0x0c0fe20000410000 */
[C---:B------:R-:W-:Y:S01]  /*7750*/  FMUL.FTZ R95, R51.reuse, R95 ;  /* 0x0000005f335f7220 */ /* 0x040fe20000410000 */
[----:B------:R-:W-:Y:S02]  /*7760*/  MOV R61, R92 ;  /* 0x0000005c003d7202 */ /* 0x000fe40000000f00 */
[-C--:B------:R-:W-:Y:S01]  /*7770*/  FFMA.FTZ R162, R51, R160.reuse, -R162 ;  /* 0x000000a033a27223 */ /* 0x080fe200000108a2 */
[----:B------:R-:W-:Y:S01]  /*7780*/  FFMA.FTZ R95, R94, R160, R95 ;  /* 0x000000a05e5f7223 */ /* 0x000fe2000001005f */
[----:B------:R-:W-:Y:S02]  /*7790*/  HADD2.F32 R51, -RZ, R60.H0_H0 ;  /* 0x2000003cff337230 */ /* 0x000fe40000004100 */
[----:B------:R-:W-:Y:S01]  /*77a0*/  HADD2.F32 R94, -RZ, R48.H0_H0 ;  /* 0x20000030ff5e7230 */ /* 0x000fe20000004100 */
[----:B------:R-:W-:Y:S01]  /*77b0*/  F2FP.F16.F32.PACK_AB R63, R162, R63 ;  /* 0x0000003fa23f723e */ /* 0x000fe200000000ff */
[----:B------:R-:W-:-:S02]  /*77c0*/  HADD2.F32 R60, -RZ, R60.H1_H1 ;  /* 0x3000003cff3c7230 */ /* 0x000fc40000004100 */
[-C--:B------:R-:W-:Y:S01]  /*77d0*/  FMUL.FTZ R160, R51, R163.reuse ;  /* 0x000000a333a07220 */ /* 0x080fe20000410000 */
[----:B------:R-:W-:Y:S02]  /*77e0*/  HADD2.F32 R48, -RZ, R48.H1_H1 ;  /* 0x30000030ff307230 */ /* 0x000fe40000004100 */
[----:B------:R-:W-:Y:S01]  /*77f0*/  FMUL.FTZ R163, R94, R163 ;  /* 0x000000a35ea37220 */ /* 0x000fe20000410000 */
[----:B------:R-:W-:Y:S01]  /*7800*/  F2FP.F16.F32.PACK_AB R95, R95, R161 ;  /* 0x000000a15f5f723e */ /* 0x000fe200000000ff */
[-C--:B------:R-:W-:Y:S01]  /*7810*/  FMUL.FTZ R45, R60, R56.reuse ;  /* 0x000000383c2d7220 */ /* 0x080fe20000410000 */
[-C--:B------:R-:W-:Y:S01]  /*7820*/  FFMA.FTZ R160, R94, R57.reuse, -R160 ;  /* 0x000000395ea07223 */ /* 0x080fe200000108a0 */
[C---:B------:R-:W-:Y:S01]  /*7830*/  FMUL.FTZ R56, R48.reuse, R56 ;  /* 0x0000003830387220 */ /* 0x040fe20000410000 */
[----:B------:R-:W-:Y:S01]  /*7840*/  FFMA.FTZ R163, R51, R57, R163 ;  /* 0x0000003933a37223 */ /* 0x000fe200000100a3 */
[----:B------:R-:W-:Y:S01]  /*7850*/  FFMA.FTZ R45, R48, R44, -R45 ;  /* 0x0000002c302d7223 */ /* 0x000fe2000001082d */
[----:B------:R-:W-:-:S02]  /*7860*/  HADD2.F32 R51, -RZ, R50.H0_H0 ;  /* 0x20000032ff337230 */ /* 0x000fc40000004100 */
[----:B------:R-:W-:Y:S01]  /*7870*/  FFMA.FTZ R56, R60, R44, R56 ;  /* 0x0000002c3c387223 */ /* 0x000fe20000010038 */
[--C-:B------:R-:W-:Y:S02]  /*7880*/  HADD2.F32 R44, -RZ, R62.reuse.H0_H0 ;  /* 0x2000003eff2c7230 */ /* 0x100fe40000004100 */
[----:B------:R-:W-:Y:S01]  /*7890*/  HADD2.F32 R48, -RZ, R175.H0_H0 ;  /* 0x200000afff307230 */ /* 0x000fe20000004100 */
[----:B------:R-:W-:Y:S01]  /*78a0*/  F2FP.F16.F32.PACK_AB R45, R45, R160 ;  /* 0x000000a02d2d723e */ /* 0x000fe200000000ff */
[----:B------:R-:W-:Y:S02]  /*78b0*/  HADD2.F32 R62, -RZ, R62.H1_H1 ;  /* 0x3000003eff3e7230 */ /* 0x000fe40000004100 */
[-C--:B------:R-:W-:Y:S01]  /*78c0*/  FMUL.FTZ R57, R44, R59.reuse ;  /* 0x0000003b2c397220 */ /* 0x080fe20000410000 */
[C---:B------:R-:W-:Y:S01]  /*78d0*/  FMUL.FTZ R59, R51.reuse, R59 ;  /* 0x0000003b333b7220 */ /* 0x040fe20000410000 */
[----:B------:R-:W-:Y:S01]  /*78e0*/  HADD2.F32 R50, -RZ, R50.H1_H1 ;  /* 0x30000032ff327230 */ /* 0x000fe20000004100 */
[----:B------:R-:W-:Y:S01]  /*78f0*/  F2FP.F16.F32.PACK_AB R56, R56, R163 ;  /* 0x000000a33838723e */ /* 0x000fe200000000ff */
[-C--:B------:R-:W-:Y:S01]  /*7900*/  FFMA.FTZ R57, R51, R48.reuse, -R57 ;  /* 0x0000003033397223 */ /* 0x080fe20000010839 */
[----:B------:R-:W-:Y:S01]  /*7910*/  FFMA.FTZ R59, R44, R48, R59 ;  /* 0x000000302c3b7223 */ /* 0x000fe2000001003b */
[-C--:B------:R-:W-:Y:S01]  /*7920*/  FMUL.FTZ R44, R62, R58.reuse ;  /* 0x0000003a3e2c7220 */ /* 0x080fe20000410000 */
[C---:B------:R-:W-:Y:S01]  /*7930*/  FMUL.FTZ R58, R50.reuse, R58 ;  /* 0x0000003a323a7220 */ /* 0x040fe20000410000 */
[----:B------:R-:W-:Y:S01]  /*7940*/  IMAD.MOV.U32 R51, RZ, RZ, R63 ;  /* 0x000000ffff337224 */ /* 0x000fe200078e003f */
[----:B------:R-:W-:Y:S01]  /*7950*/  MOV R48, R45 ;  /* 0x0000002d00307202 */ /* 0x000fe20000000f00 */
[-C--:B------:R-:W-:Y:S01]  /*7960*/  FFMA.FTZ R44, R50, R46.reuse, -R44 ;  /* 0x0000002e322c7223 */ /* 0x080fe2000001082c */
[----:B------:R-:W-:Y:S01]  /*7970*/  FFMA.FTZ R58, R62, R46, R58 ;  /* 0x0000002e3e3a7223 */ /* 0x000fe2000001003a */
[----:B------:R-:W-:-:S02]  /*7980*/  IMAD.MOV.U32 R60, RZ, RZ, R56 ;  /* 0x000000ffff3c7224 */ /* 0x000fc400078e0038 */
[----:B------:R-:W-:Y:S01]  /*7990*/  IMAD.MOV.U32 R63, RZ, RZ, R95 ;  /* 0x000000ffff3f7224 */ /* 0x000fe200078e005f */
[----:B------:R-:W-:Y:S02]  /*79a0*/  F2FP.F16.F32.PACK_AB R44, R44, R57 ;  /* 0x000000392c2c723e */ /* 0x000fe400000000ff */
[----:B------:R-:W-:-:S03]  /*79b0*/  F2FP.F16.F32.PACK_AB R58, R58, R59 ;  /* 0x0000003b3a3a723e */ /* 0x000fc600000000ff */
[----:B------:R-:W-:Y:S01]  /*79c0*/  IMAD.MOV.U32 R50, RZ, RZ, R44 ;  /* 0x000000ffff327224 */ /* 0x000fe200078e002c */
[----:B------:R-:W-:-:S07]  /*79d0*/  MOV R62, R58 ;  /* 0x0000003a003e7202 */ /* 0x000fce0000000f00 */
.L_x_694:
[----:B------:R-:W-:Y:S05]  /*79e0*/  BSYNC B3 ;  /* 0x0000000000037941 */ /* 0x000fea0003800000 */
.L_x_693:
[----:B0-----:R0:W-:Y:S04]  /*79f0*/  STG.E.128 desc[UR40][R88.64], R48 ;  /* 0x0000003058007986 */ /* 0x0011e8000c101d28 */
[----:B--2---:R0:W-:Y:S02]  /*7a00*/  @!P4 STG.E.128 desc[UR40][R90.64], R60 ;  /* 0x0000003c5a00c986 */ /* 0x0041e4000c101d28 */
.L_x_692:
[----:B------:R-:W-:Y:S05]  /*7a10*/  BSYNC B2 ;  /* 0x0000000000027941 */ /* 0x000fea0003800000 */
.L_x_691:
[----:B------:R-:W-:-:S13]  /*7a20*/  ISETP.NE.AND P4, PT, R9, RZ, PT ;  /* 0x000000ff0900720c */ /* 0x000fda0003f85270 */
[----:B------:R-:W-:Y:S05]  /*7a30*/  @!P4 BRA `(.L_x_686) ;  /* 0x0000000400d8c947 */ /* 0x000fea0003800000 */
[----:B------:R-:W3:Y:S01]  /*7a40*/  LDL R44, [R1+0x8] ;  /* 0x00000800012c7983 */ /* 0x000ee20000100800 */
[----:B------:R-:W-:Y:S01]  /*7a50*/  IADD3 R47, P4, P5, R102, R132, R15 ;  /* 0x00000084662f7210 */ /* 0x000fe20007d9e00f */
[----:B------:R-:W-:Y:S03]  /*7a60*/  BSSY B2, `(.L_x_695) ;  /* 0x0000071000027945 */ /* 0x000fe60003800000 */
[----:B------:R-:W-:Y:S02]  /*7a70*/  IADD3.X R46, R97, R156, R11, P4, P5 ;  /* 0x0000009c612e7210 */ /* 0x000fe400027ea40b */
[----:B---3--:R-:W-:-:S04]  /*7a80*/  LOP3.LUT P6, RZ, R44, 0x1, RZ, 0xc0, !PT ;  /* 0x000000012cff7812 */ /* 0x008fc800078cc0ff */
[----:B------:R-:W-:-:S04]  /*7a90*/  SEL R44, R122, R148, !P6 ;  /* 0x000000947a2c7207 */ /* 0x000fc80007000000 */
[----:B------:R-:W-:-:S04]  /*7aa0*/  SHF.R.S32.HI R45, RZ, 0x1f, R44 ;  /* 0x0000001fff2d7819 */ /* 0x000fc8000001142c */
[----:B------:R-:W-:-:S04]  /*7ab0*/  LEA.HI R45, R45, R44, RZ, 0x4 ;  /* 0x0000002c2d2d7211 */ /* 0x000fc800078f20ff */
[----:B------:R-:W-:-:S05]  /*7ac0*/  LEA.HI.SX32 R45, R45, R20, 0x1c ;  /* 0x000000142d2d7211 */ /* 0x000fca00078fe2ff */
[----:B------:R-:W-:-:S05]  /*7ad0*/  IMAD.SHL.U32 R44, R45, 0x8, RZ ;  /* 0x000000082d2c7824 */ /* 0x000fca00078e00ff */
[----:B------:R-:W-:-:S13]  /*7ae0*/  ISETP.GE.AND P4, PT, R44, R147, PT ;  /* 0x000000932c00720c */ /* 0x000fda0003f86270 */
[--C-:B0-2---:R-:W-:Y:S02]  /*7af0*/  @!P4 SHF.R.S32.HI R48, RZ, 0x1f, R44.reuse ;  /* 0x0000001fff30c819 */ /* 0x105fe4000001142c */
[--C-:B------:R-:W-:Y:S02]  /*7b00*/  @!P4 IADD3 R132, P5, P6, R102, R132, R44.reuse ;  /* 0x000000846684c210 */ /* 0x100fe40007ebe02c */
[----:B------:R-:W-:Y:S02]  /*7b10*/  LOP3.LUT R44, R191, 0x38, R44, 0xf8, !PT ;  /* 0x00000038bf2c7812 */ /* 0x000fe400078ef82c */
[----:B------:R-:W-:Y:S02]  /*7b20*/  @!P4 IADD3.X R156, R97, R156, R48, P5, P6 ;  /* 0x0000009c619cc210 */ /* 0x000fe40002fec430 */
[----:B------:R-:W-:Y:S02]  /*7b30*/  LEA R56, P5, R47, R120, 0x1 ;  /* 0x000000782f387211 */ /* 0x000fe400078a08ff */
[----:B------:R-:W-:-:S02]  /*7b40*/  LOP3.LUT R44, R44, R193, RZ, 0x3c, !PT ;  /* 0x000000c12c2c7212 */ /* 0x000fc400078e3cff */
[----:B------:R-:W-:Y:S01]  /*7b50*/  LEA.HI.X R57, R47, R121, R46, 0x1, P5 ;  /* 0x000000792f397211 */ /* 0x000fe200028f0c2e */
[----:B------:R-:W-:Y:S01]  /*7b60*/  IMAD R47, R16, 0x6000, R140 ;  /* 0x00006000102f7824 */ /* 0x000fe200078e028c */
[----:B------:R-:W-:Y:S02]  /*7b70*/  SHF.R.S32.HI R46, RZ, 0x1f, R45 ;  /* 0x0000001fff2e7819 */ /* 0x000fe4000001142d */
[----:B------:R-:W-:Y:S02]  /*7b80*/  @!P4 LEA R58, P5, R132, R120, 0x1 ;  /* 0x00000078843ac211 */ /* 0x000fe400078a08ff */
[----:B------:R-:W-:Y:S02]  /*7b90*/  LEA.HI R45, R46, R45, RZ, 0x3 ;  /* 0x0000002d2e2d7211 */ /* 0x000fe400078f18ff */
[----:B------:R-:W-:Y:S02]  /*7ba0*/  @!P4 LEA.HI.X R59, R132, R121, R156, 0x1, P5 ;  /* 0x00000079843bc211 */ /* 0x000fe400028f0c9c */
[----:B------:R-:W-:-:S02]  /*7bb0*/  SHF.L.U32 R45, R45, 0xa, RZ ;  /* 0x0000000a2d2d7819 */ /* 0x000fc400000006ff */
[----:B------:R-:W-:Y:S02]  /*7bc0*/  ISETP.GE.AND P5, PT, R100, R117, PT ;  /* 0x000000756400720c */ /* 0x000fe40003fa6270 */
[----:B------:R-:W-:-:S05]  /*7bd0*/  LOP3.LUT R45, R45, 0x7fffe000, RZ, 0xc0, !PT ;  /* 0x7fffe0002d2d7812 */ /* 0x000fca00078ec0ff */
[----:B------:R-:W-:-:S04]  /*7be0*/  IMAD R45, R192, 0x200, R45 ;  /* 0x00000200c02d7824 */ /* 0x000fc800078e022d */
[----:B------:R-:W-:Y:S01]  /*7bf0*/  IMAD.IADD R45, R45, 0x1, R44 ;  /* 0x000000012d2d7824 */ /* 0x000fe200078e022c */
[----:B------:R-:W-:-:S03]  /*7c00*/  LEA R44, R47, R2, 0x1 ;  /* 0x000000022f2c7211 */ /* 0x000fc600078e08ff */
[----:B------:R-:W-:-:S04]  /*7c10*/  IMAD R45, R16, 0x6000, R45 ;  /* 0x00006000102d7824 */ /* 0x000fc800078e022d */
[----:B------:R-:W-:Y:S02]  /*7c20*/  IMAD R48, R45, 0x2, R2 ;  /* 0x000000022d307824 */ /* 0x000fe400078e0202 */
[----:B------:R-:W0:Y:S04]  /*7c30*/  LDS.128 R44, [R44+0x1c400] ;  /* 0x01c400002c2c7984 */ /* 0x000e280000000c00 */
[----:B------:R-:W2:Y:S01]  /*7c40*/  LDS.128 R48, [R48+0x1c400] ;  /* 0x01c4000030307984 */ /* 0x000ea20000000c00 */
[----:B------:R-:W-:Y:S05]  /*7c50*/  @P5 BRA `(.L_x_696) ;  /* 0x0000000400445947 */ /* 0x000fea0003800000 */
[--C-:B------:R-:W-:Y:S01]  /*7c60*/  SHF.R.U64 R40, R40, 0x10, R41.reuse ;  /* 0x0000001028287819 */ /* 0x100fe20000001229 */
[--C-:B--2---:R-:W-:Y:S01]  /*7c70*/  HADD2.F32 R62, -RZ, R49.reuse.H0_H0 ;  /* 0x20000031ff3e7230 */ /* 0x104fe20000004100 */
[----:B------:R-:W-:Y:S01]  /*7c80*/  SHF.R.U32.HI R60, RZ, 0x10, R41 ;  /* 0x00000010ff3c7819 */ /* 0x000fe20000011629 */
[----:B------:R-:W-:Y:S01]  /*7c90*/  HADD2.F32 R63, -RZ, R49.H1_H1 ;  /* 0x30000031ff3f7230 */ /* 0x000fe20000004100 */
[--C-:B------:R-:W-:Y:S01]  /*7ca0*/  SHF.R.U64 R41, R52, 0x10, R53.reuse ;  /* 0x0000001034297819 */ /* 0x100fe20000001235 */
[----:B------:R-:W-:Y:S01]  /*7cb0*/  HADD2.F32 R61, -RZ, R174.H1_H1 ;  /* 0x300000aeff3d7230 */ /* 0x000fe20000004100 */
[----:B------:R-:W-:Y:S01]  /*7cc0*/  SHF.R.U32.HI R52, RZ, 0x10, R53 ;  /* 0x00000010ff347819 */ /* 0x000fe20000011635 */
[----:B0-----:R-:W-:Y:S01]  /*7cd0*/  HADD2.F32 R49, -RZ, R45.H0_H0 ;  /* 0x2000002dff317230 */ /* 0x001fe20000004100 */
[--C-:B------:R-:W-:Y:S01]  /*7ce0*/  SHF.R.U64 R53, R54, 0x10, R55.reuse ;  /* 0x0000001036357819 */ /* 0x100fe20000001237 */
[----:B------:R-:W-:Y:S01]  /*7cf0*/  HADD2.F32 R88, -RZ, R60.H0_H0 ;  /* 0x2000003cff587230 */ /* 0x000fe20000004100 */
[----:B------:R-:W-:Y:S01]  /*7d00*/  SHF.R.U32.HI R54, RZ, 0x10, R55 ;  /* 0x00000010ff367819 */ /* 0x000fe20000011637 */
[----:B------:R-:W-:-:S02]  /*7d10*/  HADD2.F32 R55, -RZ, R172.H1_H1 ;  /* 0x300000acff377230 */ /* 0x000fc40000004100 */
[-C--:B------:R-:W-:Y:S01]  /*7d20*/  FMUL.FTZ R60, R62, R61.reuse ;  /* 0x0000003d3e3c7220 */ /* 0x080fe20000410000 */
[----:B------:R-:W-:Y:S02]  /*7d30*/  HADD2.F32 R52, -RZ, R52.H0_H0 ;  /* 0x20000034ff347230 */ /* 0x000fe40000004100 */
[C---:B------:R-:W-:Y:S01]  /*7d40*/  FMUL.FTZ R89, R49.reuse, R61 ;  /* 0x0000003d31597220 */ /* 0x040fe20000410000 */
[----:B------:R-:W-:Y:S01]  /*7d50*/  HADD2.F32 R45, -RZ, R45.H1_H1 ;  /* 0x3000002dff2d7230 */ /* 0x000fe20000004100 */
[----:B------:R-:W-:Y:S01]  /*7d60*/  SHF.R.U64 R42, R42, 0x10, R43 ;  /* 0x000000102a2a7819 */ /* 0x000fe2000000122b */
[-C--:B------:R-:W-:Y:S01]  /*7d70*/  FFMA.FTZ R60, R49, R55.reuse, -R60 ;  /* 0x00000037313c7223 */ /* 0x080fe2000001083c */
[-C--:B------:R-:W-:Y:S01]  /*7d80*/  FMUL.FTZ R61, R63, R52.reuse ;  /* 0x000000343f3d7220 */ /* 0x080fe20000410000 */
[----:B------:R-:W-:Y:S01]  /*7d90*/  FFMA.FTZ R89, R62, R55, R89 ;  /* 0x000000373e597223 */ /* 0x000fe20000010059 */
[----:B------:R-:W-:Y:S01]  /*7da0*/  SHF.R.U32.HI R43, RZ, 0x10, R43 ;  /* 0x00000010ff2b7819 */ /* 0x000fe2000001162b */
[----:B------:R-:W-:Y:S01]  /*7db0*/  FMUL.FTZ R52, R45, R52 ;  /* 0x000000342d347220 */ /* 0x000fe20000410000 */
[----:B------:R-:W-:-:S02]  /*7dc0*/  HADD2.F32 R55, -RZ, R51.H0_H0 ;  /* 0x20000033ff377230 */ /* 0x000fc40000004100 */
[-C--:B------:R-:W-:Y:S01]  /*7dd0*/  FFMA.FTZ R61, R45, R88.reuse, -R61 ;  /* 0x000000582d3d7223 */ /* 0x080fe2000001083d */
[----:B------:R-:W-:Y:S02]  /*7de0*/  HADD2.F32 R62, -RZ, R51.H1_H1 ;  /* 0x30000033ff3e7230 */ /* 0x000fe40000004100 */
[----:B------:R-:W-:Y:S01]  /*7df0*/  FFMA.FTZ R52, R63, R88, R52 ;  /* 0x000000583f347223 */ /* 0x000fe20000010034 */
[----:B------:R-:W-:Y:S02]  /*7e00*/  HADD2.F32 R49, -RZ, R173.H1_H1 ;  /* 0x300000adff317230 */ /* 0x000fe40000004100 */
[----:B------:R-:W-:Y:S01]  /*7e10*/  HADD2.F32 R51, -RZ, R47.H0_H0 ;  /* 0x2000002fff337230 */ /* 0x000fe20000004100 */
[----:B------:R-:W-:Y:S01]  /*7e20*/  F2FP.F16.F32.PACK_AB R60, R61, R60 ;  /* 0x0000003c3d3c723e */ /* 0x000fe200000000ff */
[----:B------:R-:W-:Y:S02]  /*7e30*/  HADD2.F32 R54, -RZ, R54.H0_H0 ;  /* 0x20000036ff367230 */ /* 0x000fe40000004100 */
[----:B------:R-:W-:-:S02]  /*7e40*/  HADD2.F32 R63, -RZ, R43.H0_H0 ;  /* 0x2000002bff3f7230 */ /* 0x000fc40000004100 */
[-C--:B------:R-:W-:Y:S01]  /*7e50*/  FMUL.FTZ R43, R55, R49.reuse ;  /* 0x00000031372b7220 */ /* 0x080fe20000410000 */
[----:B------:R-:W-:Y:S02]  /*7e60*/  HADD2.F32 R47, -RZ, R47.H1_H1 ;  /* 0x3000002fff2f7230 */ /* 0x000fe40000004100 */
[----:B------:R-:W-:Y:S01]  /*7e70*/  FMUL.FTZ R88, R51, R49 ;  /* 0x0000003133587220 */ /* 0x000fe20000410000 */
[-C--:B------:R-:W-:Y:S01]  /*7e80*/  FMUL.FTZ R49, R62, R54.reuse ;  /* 0x000000363e317220 */ /* 0x080fe20000410000 */
[----:B------:R-:W-:Y:S02]  /*7e90*/  HADD2.F32 R45, -RZ, R171.H1_H1 ;  /* 0x300000abff2d7230 */ /* 0x000fe40000004100 */
[C---:B------:R-:W-:Y:S01]  /*7ea0*/  FMUL.FTZ R54, R47.reuse, R54 ;  /* 0x000000362f367220 */ /* 0x040fe20000410000 */
[----:B------:R-:W-:Y:S01]  /*7eb0*/  FFMA.FTZ R49, R47, R63, -R49 ;  /* 0x0000003f2f317223 */ /* 0x000fe20000010831 */
[----:B------:R-:W-:Y:S02]  /*7ec0*/  HADD2.F32 R174, -RZ, R174.H0_H0 ;  /* 0x200000aeffae7230 */ /* 0x000fe40000004100 */
[----:B------:R-:W-:Y:S01]  /*7ed0*/  FFMA.FTZ R43, R51, R45, -R43 ;  /* 0x0000002d332b7223 */ /* 0x000fe2000001082b */
[----:B------:R-:W-:-:S02]  /*7ee0*/  HADD2.F32 R47, -RZ, R48.H0_H0 ;  /* 0x20000030ff2f7230 */ /* 0x000fc40000004100 */
[----:B------:R-:W-:Y:S01]  /*7ef0*/  FFMA.FTZ R88, R55, R45, R88 ;  /* 0x0000002d37587223 */ /* 0x000fe20000010058 */
[----:B------:R-:W-:Y:S02]  /*7f00*/  HADD2.F32 R41, -RZ, R41.H0_H0 ;  /* 0x20000029ff297230 */ /* 0x000fe40000004100 */
[----:B------:R-:W-:Y:S01]  /*7f10*/  FFMA.FTZ R54, R62, R63, R54 ;  /* 0x0000003f3e367223 */ /* 0x000fe20000010036 */
[----:B------:R-:W-:Y:S02]  /*7f20*/  HADD2.F32 R48, -RZ, R48.H1_H1 ;  /* 0x30000030ff307230 */ /* 0x000fe40000004100 */
[----:B------:R-:W-:Y:S02]  /*7f30*/  HADD2.F32 R172, -RZ, R172.H0_H0 ;  /* 0x200000acffac7230 */ /* 0x000fe40000004100 */
[----:B------:R-:W-:Y:S02]  /*7f40*/  HADD2.F32 R45, -RZ, R44.H0_H0 ;  /* 0x2000002cff2d7230 */ /* 0x000fe40000004100 */
[----:B------:R-:W-:Y:S01]  /*7f50*/  FMUL.FTZ R55, R48, R41 ;  /* 0x0000002930377220 */ /* 0x000fe20000410000 */
[----:B------:R-:W-:-:S02]  /*7f60*/  HADD2.F32 R51, -RZ, R40.H0_H0 ;  /* 0x20000028ff337230 */ /* 0x000fc40000004100 */
[-C--:B------:R-:W-:Y:S01]  /*7f70*/  FMUL.FTZ R40, R47, R174.reuse ;  /* 0x000000ae2f287220 */ /* 0x080fe20000410000 */
[----:B------:R-:W-:Y:S02]  /*7f80*/  HADD2.F32 R44, -RZ, R44.H1_H1 ;  /* 0x3000002cff2c7230 */ /* 0x000fe40000004100 */
[C---:B------:R-:W-:Y:S01]  /*7f90*/  FMUL.FTZ R174, R45.reuse, R174 ;  /* 0x000000ae2dae7220 */ /* 0x040fe20000410000 */
[----:B------:R-:W-:Y:S02]  /*7fa0*/  HADD2.F32 R173, -RZ, R173.H0_H0 ;  /* 0x200000adffad7230 */ /* 0x000fe40000004100 */
[----:B------:R-:W-:Y:S01]  /*7fb0*/  FFMA.FTZ R40, R45, R172, -R40 ;  /* 0x000000ac2d287223 */ /* 0x000fe20000010828 */
[----:B------:R-:W-:Y:S02]  /*7fc0*/  HADD2.F32 R45, -RZ, R50.H0_H0 ;  /* 0x20000032ff2d7230 */ /* 0x000fe40000004100 */
[C---:B------:R-:W-:Y:S01]  /*7fd0*/  FMUL.FTZ R41, R44.reuse, R41 ;  /* 0x000000292c297220 */ /* 0x040fe20000410000 */
[----:B------:R-:W-:Y:S01]  /*7fe0*/  FFMA.FTZ R55, R44, R51, -R55 ;  /* 0x000000332c377223 */ /* 0x000fe20000010837 */
[----:B------:R-:W-:-:S02]  /*7ff0*/  HADD2.F32 R44, -RZ, R46.H0_H0 ;  /* 0x2000002eff2c7230 */ /* 0x000fc40000004100 */
[----:B------:R-:W-:Y:S01]  /*8000*/  FFMA.FTZ R174, R47, R172, R174 ;  /* 0x000000ac2fae7223 */ /* 0x000fe200000100ae */
[----:B------:R-:W-:Y:S02]  /*8010*/  HADD2.F32 R53, -RZ, R53.H0_H0 ;  /* 0x20000035ff357230 */ /* 0x000fe40000004100 */
[----:B------:R-:W-:Y:S01]  /*8020*/  FFMA.FTZ R41, R48, R51, R41 ;  /* 0x0000003330297223 */ /* 0x000fe20000010029 */
[----:B------:R-:W-:Y:S01]  /*8030*/  HADD2.F32 R50, -RZ, R50.H1_H1 ;  /* 0x30000032ff327230 */ /* 0x000fe20000004100 */
[----:B------:R-:W-:Y:S01]  /*8040*/  F2FP.F16.F32.PACK_AB R51, R54, R88 ;  /* 0x000000583633723e */ /* 0x000fe200000000ff */
[----:B------:R-:W-:Y:S02]  /*8050*/  HADD2.F32 R46, -RZ, R46.H1_H1 ;  /* 0x3000002eff2e7230 */ /* 0x000fe40000004100 */
[----:B------:R-:W-:Y:S02]  /*8060*/  HADD2.F32 R47, -RZ, R42.H0_H0 ;  /* 0x2000002aff2f7230 */ /* 0x000fe40000004100 */
[----:B------:R-:W-:Y:S01]  /*8070*/  FMUL.FTZ R42, R45, R173 ;  /* 0x000000ad2d2a7220 */ /* 0x000fe20000410000 */
[----:B------:R-:W-:-:S02]  /*8080*/  HADD2.F32 R171, -RZ, R171.H0_H0 ;  /* 0x200000abffab7230 */ /* 0x000fc40000004100 */
[----:B------:R-:W-:Y:S01]  /*8090*/  FMUL.FTZ R173, R44, R173 ;  /* 0x000000ad2cad7220 */ /* 0x000fe20000410000 */
[-C--:B------:R-:W-:Y:S01]  /*80a0*/  FMUL.FTZ R48, R50, R53.reuse ;  /* 0x0000003532307220 */ /* 0x080fe20000410000 */
[----:B------:R-:W-:Y:S02]  /*80b0*/  FMUL.FTZ R53, R46, R53 ;  /* 0x000000352e357220 */ /* 0x000fe40000410000 */
[-C--:B------:R-:W-:Y:S01]  /*80c0*/  FFMA.FTZ R173, R45, R171.reuse, R173 ;  /* 0x000000ab2dad7223 */ /* 0x080fe200000100ad */
[----:B------:R-:W-:Y:S01]  /*80d0*/  FFMA.FTZ R42, R44, R171, -R42 ;  /* 0x000000ab2c2a7223 */ /* 0x000fe2000001082a */
[-C--:B------:R-:W-:Y:S01]  /*80e0*/  FFMA.FTZ R45, R46, R47.reuse, -R48 ;  /* 0x0000002f2e2d7223 */ /* 0x080fe20000010830 */
[----:B------:R-:W-:Y:S01]  /*80f0*/  FFMA.FTZ R50, R50, R47, R53 ;  /* 0x0000002f32327223 */ /* 0x000fe20000010035 */
[----:B------:R-:W-:Y:S02]  /*8100*/  F2FP.F16.F32.PACK_AB R47, R49, R43 ;  /* 0x0000002b312f723e */ /* 0x000fe400000000ff */
[----:B------:R-:W-:-:S02]  /*8110*/  F2FP.F16.F32.PACK_AB R49, R52, R89 ;  /* 0x000000593431723e */ /* 0x000fc400000000ff */
[----:B------:R-:W-:Y:S01]  /*8120*/  F2FP.F16.F32.PACK_AB R46, R45, R42 ;  /* 0x0000002a2d2e723e */ /* 0x000fe200000000ff */
[----:B------:R-:W-:Y:S01]  /*8130*/  IMAD.MOV.U32 R45, RZ, RZ, R60 ;  /* 0x000000ffff2d7224 */ /* 0x000fe200078e003c */
[----:B------:R-:W-:Y:S02]  /*8140*/  F2FP.F16.F32.PACK_AB R44, R55, R40 ;  /* 0x00000028372c723e */ /* 0x000fe400000000ff */
[----:B------:R-:W-:Y:S02]  /*8150*/  F2FP.F16.F32.PACK_AB R48, R41, R174 ;  /* 0x000000ae2930723e */ /* 0x000fe400000000ff */
[----:B------:R-:W-:-:S07]  /*8160*/  F2FP.F16.F32.PACK_AB R50, R50, R173 ;  /* 0x000000ad3232723e */ /* 0x000fce00000000ff */
.L_x_696:
[----:B------:R-:W-:Y:S05]  /*8170*/  BSYNC B2 ;  /* 0x0000000000027941 */ /* 0x000fea0003800000 */
.L_x_695:
[----:B0-----:R3:W-:Y:S04]  /*8180*/  STG.E.128 desc[UR40][R56.64], R44 ;  /* 0x0000002c38007986 */ /* 0x0017e8000c101d28 */
[----:B--2---:R3:W-:Y:S02]  /*8190*/  @!P4 STG.E.128 desc[UR40][R58.64], R48 ;  /* 0x000000303a00c986 */ /* 0x0047e4000c101d28 */
.L_x_686:
[----:B------:R-:W-:Y:S05]  /*81a0*/  BSYNC B1 ;  /* 0x0000000000017941 */ /* 0x000fea0003800000 */
.L_x_685:
[-C--:B--2---:R-:W-:Y:S02]  /*81b0*/  IMAD R40, R146, R128.reuse, RZ ;  /* 0x0000008092287224 */ /* 0x084fe400078e02ff */
[----:B------:R-:W-:-:S04]  /*81c0*/  IMAD.WIDE.U32 R126, R205, R128, R126 ;  /* 0x00000080cd7e7225 */ /* 0x000fc800078e007e */
[----:B------:R-:W-:Y:S01]  /*81d0*/  IMAD R129, R205, R129, R40 ;  /* 0x00000081cd817224 */ /* 0x000fe200078e0228 */
[----:B------:R-:W-:Y:S06]  /*81e0*/  @P3 BRA `(.L_x_655) ;  /* 0x0000001800a43947 */ /* 0x000fec0003800000 */
[----:B------:R-:W-:Y:S01]  /*81f0*/  ISETP.NE.AND P3, PT, R14, RZ, PT ;  /* 0x000000ff0e00720c */ /* 0x000fe20003f65270 */
[----:B------:R-:W-:Y:S01]  /*8200*/  BSSY B1, `(.L_x_697) ;  /* 0x0000078000017945 */ /* 0x000fe20003800000 */
[----:B------:R-:W-:-:S11]  /*8210*/  IADD3 R52, R127, R129, RZ ;  /* 0x000000817f347210 */ /* 0x000fd60007ffe0ff */
[----:B------:R-:W-:Y:S05]  /*8220*/  @!P3 BRA `(.L_x_698) ;  /* 0x0000000400d4b947 */ /* 0x000fea0003800000 */
[----:B------:R-:W-:Y:S01]  /*8230*/  SEL R40, R122, R148, !P0 ;  /* 0x000000947a287207 */ /* 0x000fe20004000000 */
[----:B------:R-:W-:Y:S01]  /*8240*/  BSSY B2, `(.L_x_699) ;  /* 0x0000071000027945 */ /* 0x000fe20003800000 */
[----:B---3--:R-:W-:Y:S02]  /*8250*/  IADD3 R44, P3, P4, R102, R126, R27 ;  /* 0x0000007e662c7210 */ /* 0x008fe40007c7e01b */
[----:B------:R-:W-:Y:S02]  /*8260*/  SHF.R.S32.HI R41, RZ, 0x1f, R40 ;  /* 0x0000001fff297819 */ /* 0x000fe40000011428 */
[----:B------:R-:W-:Y:S02]  /*8270*/  IADD3.X R46, R97, R52, R13, P3, P4 ;  /* 0x00000034612e7210 */ /* 0x000fe40001fe840d */
[----:B------:R-:W-:-:S04]  /*8280*/  LEA.HI R41, R41, R40, RZ, 0x4 ;  /* 0x0000002829297211 */ /* 0x000fc800078f20ff */
[----:B------:R-:W-:-:S04]  /*8290*/  LEA.HI.SX32 R41, R41, R114, 0x1c ;  /* 0x0000007229297211 */ /* 0x000fc800078fe2ff */
[----:B0-----:R-:W-:Y:S01]  /*82a0*/  SHF.R.S32.HI R48, RZ, 0x1f, R41 ;  /* 0x0000001fff307819 */ /* 0x001fe20000011429 */
[----:B------:R-:W-:-:S03]  /*82b0*/  IMAD.SHL.U32 R40, R41, 0x8, RZ ;  /* 0x0000000829287824 */ /* 0x000fc600078e00ff */
[----:B------:R-:W-:Y:S02]  /*82c0*/  LEA.HI R48, R48, R41, RZ, 0x3 ;  /* 0x0000002930307211 */ /* 0x000fe400078f18ff */
[----:B------:R-:W-:Y:S02]  /*82d0*/  ISETP.GE.AND P3, PT, R40, R147, PT ;  /* 0x000000932800720c */ /* 0x000fe40003f66270 */
[----:B------:R-:W-:Y:S01]  /*82e0*/  LOP3.LUT R41, R185, 0x38, R40, 0xf8, !PT ;  /* 0x00000038b9297812 */ /* 0x000fe200078ef828 */
[----:B------:R-:W-:-:S05]  /*82f0*/  IMAD.SHL.U32 R48, R48, 0x400, RZ ;  /* 0x0000040030307824 */ /* 0x000fca00078e00ff */
[----:B------:R-:W-:-:S05]  /*8300*/  LOP3.LUT R43, R48, 0x7fffe000, RZ, 0xc0, !PT ;  /* 0x7fffe000302b7812 */ /* 0x000fca00078ec0ff */
[--C-:B------:R-:W-:Y:S02]  /*8310*/  @!P3 SHF.R.S32.HI R45, RZ, 0x1f, R40.reuse ;  /* 0x0000001fff2db819 */ /* 0x100fe40000011428 */
[----:B------:R-:W-:Y:S02]  /*8320*/  @!P3 IADD3 R42, P4, P5, R102, R126, R40 ;  /* 0x0000007e662ab210 */ /* 0x000fe40007d9e028 */
[----:B------:R-:W-:Y:S01]  /*8330*/  LOP3.LUT R40, R41, R230, RZ, 0x3c, !PT ;  /* 0x000000e629287212 */ /* 0x000fe200078e3cff */
[----:B------:R-:W-:Y:S01]  /*8340*/  IMAD R41, R16, 0x6000, R141 ;  /* 0x0000600010297824 */ /* 0x000fe200078e028d */
[----:B------:R-:W-:Y:S02]  /*8350*/  @!P3 IADD3.X R45, R97, R52, R45, P4, P5 ;  /* 0x00000034612db210 */ /* 0x000fe400027ea42d */
[----:B------:R-:W-:Y:S02]  /*8360*/  IADD3 R43, R40, R43, R195 ;  /* 0x0000002b282b7210 */ /* 0x000fe40007ffe0c3 */
[----:B------:R-:W-:-:S02]  /*8370*/  LEA R48, P4, R44, R120, 0x1 ;  /* 0x000000782c307211 */ /* 0x000fc400078808ff */
[----:B------:R-:W-:Y:S01]  /*8380*/  LEA R41, R41, R2, 0x1 ;  /* 0x0000000229297211 */ /* 0x000fe200078e08ff */
[----:B------:R-:W-:Y:S01]  /*8390*/  IMAD R43, R16, 0x6000, R43 ;  /* 0x00006000102b7824 */ /* 0x000fe200078e022b */
[----:B------:R-:W-:Y:S02]  /*83a0*/  LEA.HI.X R49, R44, R121, R46, 0x1, P4 ;  /* 0x000000792c317211 */ /* 0x000fe400020f0c2e */
[----:B------:R-:W-:Y:S01]  /*83b0*/  @!P3 LEA R50, P4, R42, R120, 0x1 ;  /* 0x000000782a32b211 */ /* 0x000fe200078808ff */
[----:B------:R-:W-:-:S03]  /*83c0*/  IMAD R44, R43, 0x2, R2 ;  /* 0x000000022b2c7824 */ /* 0x000fc600078e0202 */
[----:B------:R-:W-:Y:S02]  /*83d0*/  @!P3 LEA.HI.X R51, R42, R121, R45, 0x1, P4 ;  /* 0x000000792a33b211 */ /* 0x000fe400020f0c2d */
[----:B------:R-:W0:Y:S01]  /*83e0*/  LDS.128 R40, [R41+0x1c400] ;  /* 0x01c4000029287984 */ /* 0x000e220000000c00 */
[----:B------:R-:W-:-:S03]  /*83f0*/  ISETP.GE.AND P4, PT, R18, R117, PT ;  /* 0x000000751200720c */ /* 0x000fc60003f86270 */
[----:B------:R-:W2:Y:S10]  /*8400*/  LDS.128 R44, [R44+0x1c400] ;  /* 0x01c400002c2c7984 */ /* 0x000eb40000000c00 */
[----:B------:R-:W-:Y:S05]  /*8410*/  @P4 BRA `(.L_x_700) ;  /* 0x00000004004c4947 */ /* 0x000fea0003800000 */
[----:B------:R-:W-:Y:S01]  /*8420*/  SHF.R.U64 R54, R84, 0x10, R85 ;  /* 0x0000001054367819 */ /* 0x000fe20000001255 */
[----:B--2---:R-:W-:Y:S01]  /*8430*/  IMAD.MOV.U32 R60, RZ, RZ, R45 ;  /* 0x000000ffff3c7224 */ /* 0x004fe200078e002d */
[----:B------:R-:W-:Y:S01]  /*8440*/  SHF.R.U32.HI R84, RZ, 0x10, R85 ;  /* 0x00000010ff547819 */ /* 0x000fe20000011655 */
[----:B------:R-:W-:Y:S01]  /*8450*/  HADD2.F32 R59, -RZ, R170.H1_H1 ;  /* 0x300000aaff3b7230 */ /* 0x000fe20000004100 */
[--C-:B------:R-:W-:Y:S01]  /*8460*/  SHF.R.U64 R53, R72, 0x10, R73.reuse ;  /* 0x0000001048357819 */ /* 0x100fe20000001249 */
[--C-:B0-----:R-:W-:Y:S01]  /*8470*/  HADD2.F32 R57, -RZ, R41.reuse.H1_H1 ;  /* 0x30000029ff397230 */ /* 0x101fe20000004100 */
[----:B------:R-:W-:Y:S01]  /*8480*/  SHF.R.U32.HI R72, RZ, 0x10, R73 ;  /* 0x00000010ff487819 */ /* 0x000fe20000011649 */
[--C-:B------:R-:W-:Y:S01]  /*8490*/  HADD2.F32 R62, -RZ, R60.reuse.H0_H0 ;  /* 0x2000003cff3e7230 */ /* 0x100fe20000004100 */
[----:B------:R-:W-:Y:S01]  /*84a0*/  MOV R45, R43 ;  /* 0x0000002b002d7202 */ /* 0x000fe20000000f00 */
[----:B------:R-:W-:Y:S01]  /*84b0*/  HADD2.F32 R60, -RZ, R60.H1_H1 ;  /* 0x3000003cff3c7230 */ /* 0x000fe20000004100 */
[----:B------:R-:W-:Y:S01]  /*84c0*/  SHF.R.U64 R56, R86, 0x10, R87 ;  /* 0x0000001056387819 */ /* 0x000fe20000001257 */
[----:B------:R-:W-:Y:S01]  /*84d0*/  HADD2.F32 R84, -RZ, R84.H0_H0 ;  /* 0x20000054ff547230 */ /* 0x000fe20000004100 */
[----:B------:R-:W-:Y:S01]  /*84e0*/  SHF.R.U64 R55, R74, 0x10, R75 ;  /* 0x000000104a377819 */ /* 0x000fe2000000124b */
[----:B------:R-:W-:Y:S01]  /*84f0*/  HADD2.F32 R43, -RZ, R168.H1_H1 ;  /* 0x300000a8ff2b7230 */ /* 0x000fe20000004100 */
[----:B------:R-:W-:Y:S01]  /*8500*/  SHF.R.U32.HI R86, RZ, 0x10, R87 ;  /* 0x00000010ff567819 */ /* 0x000fe20000011657 */
[----:B------:R-:W-:-:S02]  /*8510*/  HADD2.F32 R58, -RZ, R41.H0_H0 ;  /* 0x20000029ff3a7230 */ /* 0x000fc40000004100 */
[-C--:B------:R-:W-:Y:S01]  /*8520*/  FMUL.FTZ R41, R62, R59.reuse ;  /* 0x0000003b3e297220 */ /* 0x080fe20000410000 */
[----:B------:R-:W-:Y:S02]  /*8530*/  HADD2.F32 R72, -RZ, R72.H0_H0 ;  /* 0x20000048ff487230 */ /* 0x000fe40000004100 */
[-C--:B------:R-:W-:Y:S01]  /*8540*/  FMUL.FTZ R88, R60, R84.reuse ;  /* 0x000000543c587220 */ /* 0x080fe20000410000 */
[C---:B------:R-:W-:Y:S01]  /*8550*/  FMUL.FTZ R61, R57.reuse, R84 ;  /* 0x00000054393d7220 */ /* 0x040fe20000410000 */
[C---:B------:R-:W-:Y:S01]  /*8560*/  FMUL.FTZ R59, R58.reuse, R59 ;  /* 0x0000003b3a3b7220 */ /* 0x040fe20000410000 */
[----:B------:R-:W-:Y:S01]  /*8570*/  FFMA.FTZ R41, R58, R43, -R41 ;  /* 0x0000002b3a297223 */ /* 0x000fe20000010829 */
[----:B------:R-:W-:Y:S01]  /*8580*/  SHF.R.U32.HI R74, RZ, 0x10, R75 ;  /* 0x00000010ff4a7819 */ /* 0x000fe2000001164b */
[-C--:B------:R-:W-:Y:S01]  /*8590*/  FFMA.FTZ R58, R57, R72.reuse, -R88 ;  /* 0x00000048393a7223 */ /* 0x080fe20000010858 */
[----:B------:R-:W-:Y:S01]  /*85a0*/  FFMA.FTZ R60, R60, R72, R61 ;  /* 0x000000483c3c7223 */ /* 0x000fe2000001003d */
[----:B------:R-:W-:-:S02]  /*85b0*/  HADD2.F32 R88, -RZ, R169.H1_H1 ;  /* 0x300000a9ff587230 */ /* 0x000fc40000004100 */
[----:B------:R-:W-:Y:S01]  /*85c0*/  FFMA.FTZ R43, R62, R43, R59 ;  /* 0x0000002b3e2b7223 */ /* 0x000fe2000001003b */
[--C-:B------:R-:W-:Y:S01]  /*85d0*/  HADD2.F32 R57, -RZ, R47.reuse.H0_H0 ;  /* 0x2000002fff397230 */ /* 0x100fe20000004100 */
[----:B------:R-:W-:Y:S01]  /*85e0*/  F2FP.F16.F32.PACK_AB R41, R58, R41 ;  /* 0x000000293a29723e */ /* 0x000fe200000000ff */
[----:B------:R-:W-:Y:S02]  /*85f0*/  HADD2.F32 R72, -RZ, R47.H1_H1 ;  /* 0x3000002fff487230 */ /* 0x000fe40000004100 */
[----:B------:R-:W-:Y:S02]  /*8600*/  HADD2.F32 R47, -RZ, R45.H0_H0 ;  /* 0x2000002dff2f7230 */ /* 0x000fe40000004100 */
[----:B------:R-:W-:Y:S02]  /*8610*/  HADD2.F32 R61, -RZ, R86.H0_H0 ;  /* 0x20000056ff3d7230 */ /* 0x000fe40000004100 */
[----:B------:R-:W-:Y:S02]  /*8620*/  HADD2.F32 R84, -RZ, R167.H1_H1 ;  /* 0x300000a7ff547230 */ /* 0x000fe40000004100 */
[----:B------:R-:W-:-:S02]  /*8630*/  HADD2.F32 R62, -RZ, R45.H1_H1 ;  /* 0x3000002dff3e7230 */ /* 0x000fc40000004100 */
[-C--:B------:R-:W-:Y:S01]  /*8640*/  FMUL.FTZ R63, R72, R61.reuse ;  /* 0x0000003d483f7220 */ /* 0x080fe20000410000 */
[----:B------:R-:W-:Y:S02]  /*8650*/  HADD2.F32 R59, -RZ, R74.H0_H0 ;  /* 0x2000004aff3b7230 */ /* 0x000fe40000004100 */
[-C--:B------:R-:W-:Y:S01]  /*8660*/  FMUL.FTZ R74, R57, R88.reuse ;  /* 0x00000058394a7220 */ /* 0x080fe20000410000 */
[C---:B------:R-:W-:Y:S01]  /*8670*/  FMUL.FTZ R88, R47.reuse, R88 ;  /* 0x000000582f587220 */ /* 0x040fe20000410000 */
[----:B------:R-:W-:Y:S01]  /*8680*/  FMUL.FTZ R61, R62, R61 ;  /* 0x0000003d3e3d7220 */ /* 0x000fe20000410000 */
[----:B------:R-:W-:Y:S02]  /*8690*/  HADD2.F32 R170, -RZ, R170.H0_H0 ;  /* 0x200000aaffaa7230 */ /* 0x000fe40000004100 */
[-C--:B------:R-:W-:Y:S01]  /*86a0*/  FFMA.FTZ R45, R47, R84.reuse, -R74 ;  /* 0x000000542f2d7223 */ /* 0x080fe2000001084a */
[----:B------:R-:W-:Y:S01]  /*86b0*/  FFMA.FTZ R47, R57, R84, R88 ;  /* 0x00000054392f7223 */ /* 0x000fe20000010058 */
[----:B------:R-:W-:-:S02]  /*86c0*/  HADD2.F32 R84, -RZ, R54.H0_H0 ;  /* 0x20000036ff547230 */ /* 0x000fc40000004100 */
[-C--:B------:R-:W-:Y:S01]  /*86d0*/  FFMA.FTZ R62, R62, R59.reuse, -R63 ;  /* 0x0000003b3e3e7223 */ /* 0x080fe2000001083f */
[----:B------:R-:W-:Y:S02]  /*86e0*/  HADD2.F32 R54, -RZ, R40.H0_H0 ;  /* 0x20000028ff367230 */ /* 0x000fe40000004100 */
[----:B------:R-:W-:Y:S01]  /*86f0*/  FFMA.FTZ R72, R72, R59, R61 ;  /* 0x0000003b48487223 */ /* 0x000fe2000001003d */
[----:B------:R-:W-:Y:S02]  /*8700*/  HADD2.F32 R59, -RZ, R44.H0_H0 ;  /* 0x2000002cff3b7230 */ /* 0x000fe40000004100 */
[----:B------:R-:W-:Y:S01]  /*8710*/  HADD2.F32 R168, -RZ, R168.H0_H0 ;  /* 0x200000a8ffa87230 */ /* 0x000fe20000004100 */
[----:B------:R-:W-:Y:S01]  /*8720*/  F2FP.F16.F32.PACK_AB R62, R62, R45 ;  /* 0x0000002d3e3e723e */ /* 0x000fe200000000ff */
[----:B------:R-:W-:Y:S02]  /*8730*/  HADD2.F32 R61, -RZ, R44.H1_H1 ;  /* 0x3000002cff3d7230 */ /* 0x000fe40000004100 */
[----:B------:R-:W-:Y:S01]  /*8740*/  FMUL.FTZ R44, R54, R170 ;  /* 0x000000aa362c7220 */ /* 0x000fe20000410000 */
[----:B------:R-:W-:-:S02]  /*8750*/  HADD2.F32 R74, -RZ, R53.H0_H0 ;  /* 0x20000035ff4a7230 */ /* 0x000fc40000004100 */
[C---:B------:R-:W-:Y:S01]  /*8760*/  FMUL.FTZ R53, R59.reuse, R170 ;  /* 0x000000aa3b357220 */ /* 0x040fe20000410000 */
[----:B------:R-:W-:Y:S02]  /*8770*/  HADD2.F32 R57, -RZ, R40.H1_H1 ;  /* 0x30000028ff397230 */ /* 0x000fe40000004100 */
[----:B------:R-:W-:Y:S01]  /*8780*/  FFMA.FTZ R44, R59, R168, R44 ;  /* 0x000000a83b2c7223 */ /* 0x000fe2000001002c */
[----:B------:R-:W-:Y:S02]  /*8790*/  HADD2.F32 R59, -RZ, R56.H0_H0 ;  /* 0x20000038ff3b7230 */ /* 0x000fe40000004100 */
[----:B------:R-:W-:Y:S01]  /*87a0*/  FMUL.FTZ R86, R61, R84 ;  /* 0x000000543d567220 */ /* 0x000fe20000410000 */
[----:B------:R-:W-:Y:S01]  /*87b0*/  FFMA.FTZ R40, R54, R168, -R53 ;  /* 0x000000a836287223 */ /* 0x000fe20000010835 */
[----:B------:R-:W-:Y:S02]  /*87c0*/  HADD2.F32 R56, -RZ, R46.H0_H0 ;  /* 0x2000002eff387230 */ /* 0x000fe40000004100 */
[----:B------:R-:W-:Y:S01]  /*87d0*/  FMUL.FTZ R84, R57, R84 ;  /* 0x0000005439547220 */ /* 0x000fe20000410000 */
[----:B------:R-:W-:-:S02]  /*87e0*/  HADD2.F32 R169, -RZ, R169.H0_H0 ;  /* 0x200000a9ffa97230 */ /* 0x000fc40000004100 */
[-C--:B------:R-:W-:Y:S01]  /*87f0*/  FFMA.FTZ R53, R57, R74.reuse, -R86 ;  /* 0x0000004a39357223 */ /* 0x080fe20000010856 */
[----:B------:R-:W-:Y:S02]  /*8800*/  HADD2.F32 R54, -RZ, R42.H0_H0 ;  /* 0x2000002aff367230 */ /* 0x000fe40000004100 */
[----:B------:R-:W-:Y:S01]  /*8810*/  FFMA.FTZ R57, R61, R74, R84 ;  /* 0x0000004a3d397223 */ /* 0x000fe20000010054 */
[----:B------:R-:W-:Y:S02]  /*8820*/  HADD2.F32 R46, -RZ, R46.H1_H1 ;  /* 0x3000002eff2e7230 */ /* 0x000fe40000004100 */
[-C--:B------:R-:W-:Y:S01]  /*8830*/  FMUL.FTZ R61, R56, R169.reuse ;  /* 0x000000a9383d7220 */ /* 0x080fe20000410000 */
[----:B------:R-:W-:Y:S02]  /*8840*/  HADD2.F32 R42, -RZ, R42.H1_H1 ;  /* 0x3000002aff2a7230 */ /* 0x000fe40000004100 */
[----:B------:R-:W-:Y:S01]  /*8850*/  FMUL.FTZ R169, R54, R169 ;  /* 0x000000a936a97220 */ /* 0x000fe20000410000 */
[----:B------:R-:W-:-:S02]  /*8860*/  HADD2.F32 R167, -RZ, R167.H0_H0 ;  /* 0x200000a7ffa77230 */ /* 0x000fc40000004100 */
[-C--:B------:R-:W-:Y:S01]  /*8870*/  FMUL.FTZ R63, R46, R59.reuse ;  /* 0x0000003b2e3f7220 */ /* 0x080fe20000410000 */
[----:B------:R-:W-:Y:S02]  /*8880*/  HADD2.F32 R55, -RZ, R55.H0_H0 ;  /* 0x20000037ff377230 */ /* 0x000fe40000004100 */
[----:B------:R-:W-:Y:S01]  /*8890*/  FMUL.FTZ R59, R42, R59 ;  /* 0x0000003b2a3b7220 */ /* 0x000fe20000410000 */
[----:B------:R-:W-:Y:S01]  /*88a0*/  F2FP.F16.F32.PACK_AB R45, R60, R43 ;  /* 0x0000002b3c2d723e */ /* 0x000fe200000000ff */
[-C--:B------:R-:W-:Y:S01]  /*88b0*/  FFMA.FTZ R61, R54, R167.reuse, -R61 ;  /* 0x000000a7363d7223 */ /* 0x080fe2000001083d */
[----:B------:R-:W-:Y:S01]  /*88c0*/  FFMA.FTZ R169, R56, R167, R169 ;  /* 0x000000a738a97223 */ /* 0x000fe200000100a9 */
[-C--:B------:R-:W-:Y:S01]  /*88d0*/  FFMA.FTZ R42, R42, R55.reuse, -R63 ;  /* 0x000000372a2a7223 */ /* 0x080fe2000001083f */
[----:B------:R-:W-:Y:S01]  /*88e0*/  FFMA.FTZ R46, R46, R55, R59 ;  /* 0x000000372e2e7223 */ /* 0x000fe2000001003b */
[----:B------:R-:W-:Y:S01]  /*88f0*/  F2FP.F16.F32.PACK_AB R47, R72, R47 ;  /* 0x0000002f482f723e */ /* 0x000fe200000000ff */
[----:B------:R-:W-:Y:S01]  /*8900*/  IMAD.MOV.U32 R43, RZ, RZ, R62 ;  /* 0x000000ffff2b7224 */ /* 0x000fe200078e003e */
[----:B------:R-:W-:-:S02]  /*8910*/  F2FP.F16.F32.PACK_AB R40, R53, R40 ;  /* 0x000000283528723e */ /* 0x000fc400000000ff */
[----:B------:R-:W-:Y:S02]  /*8920*/  F2FP.F16.F32.PACK_AB R44, R57, R44 ;  /* 0x0000002c392c723e */ /* 0x000fe400000000ff */
[----:B------:R-:W-:Y:S02]  /*8930*/  F2FP.F16.F32.PACK_AB R42, R42, R61 ;  /* 0x0000003d2a2a723e */ /* 0x000fe400000000ff */
[----:B------:R-:W-:-:S07]  /*8940*/  F2FP.F16.F32.PACK_AB R46, R46, R169 ;  /* 0x000000a92e2e723e */ /* 0x000fce00000000ff */
.L_x_700:
[----:B------:R-:W-:Y:S05]  /*8950*/  BSYNC B2 ;  /* 0x0000000000027941 */ /* 0x000fea0003800000 */
.L_x_699:
[----:B0-----:R4:W-:Y:S04]  /*8960*/  STG.E.128 desc[UR40][R48.64], R40 ;  /* 0x0000002830007986 */ /* 0x0019e8000c101d28 */
[----:B--2---:R4:W-:Y:S02]  /*8970*/  @!P3 STG.E.128 desc[UR40][R50.64], R44 ;  /* 0x0000002c3200b986 */ /* 0x0049e4000c101d28 */
.L_x_698:
[----:B------:R-:W-:Y:S05]  /*8980*/  BSYNC B1 ;  /* 0x0000000000017941 */ /* 0x000fea0003800000 */
.L_x_697:
[----:B------:R-:W-:Y:S01]  /*8990*/  ISETP.NE.AND P3, PT, R10, RZ, PT ;  /* 0x000000ff0a00720c */ /* 0x000fe20003f65270 */
[----:B------:R-:W-:-:S12]  /*89a0*/  BSSY B1, `(.L_x_701) ;  /* 0x0000078000017945 */ /* 0x000fd80003800000 */
[----:B------:R-:W-:Y:S05]  /*89b0*/  @!P3 BRA `(.L_x_702) ;  /* 0x0000000400d8b947 */ /* 0x000fea0003800000 */
[----:B----4-:R-:W-:Y:S01]  /*89c0*/  SEL R40, R122, R148, !P1 ;  /* 0x000000947a287207 */ /* 0x010fe20004800000 */
        /* <DEDUP_REMOVED lines=10> */
[----:B------:R-:W-:Y:S02]  /*8a70*/  LOP3.LUT R41, R185, 0x38, R40, 0xf8, !PT ;  /* 0x00000038b9297812 */ /* 0x000fe400078ef828 */
[----:B------:R-:W-:-:S04]  /*8a80*/  SHF.L.U32 R48, R48, 0xa, RZ ;  /* 0x0000000a30307819 */ /* 0x000fc800000006ff */
[----:B------:R-:W-:-:S05]  /*8a90*/  LOP3.LUT R43, R48, 0x7fffe000, RZ, 0xc0, !PT ;  /* 0x7fffe000302b7812 */ /* 0x000fca00078ec0ff */
[--C-:B------:R-:W-:Y:S02]  /*8aa0*/  @!P3 SHF.R.S32.HI R45, RZ, 0x1f, R40.reuse ;  /* 0x0000001fff2db819 */ /* 0x100fe40000011428 */
[----:B------:R-:W-:Y:S02]  /*8ab0*/  @!P3 IADD3 R42, P4, P5, R102, R126, R40 ;  /* 0x0000007e662ab210 */ /* 0x000fe40007d9e028 */
[----:B------:R-:W-:Y:S01]  /*8ac0*/  LOP3.LUT R40, R41, R230, RZ, 0x3c, !PT ;  /* 0x000000e629287212 */ /* 0x000fe200078e3cff */
[----:B------:R-:W-:Y:S01]  /*8ad0*/  IMAD R41, R16, 0x6000, R139 ;  /* 0x0000600010297824 */ /* 0x000fe200078e028b */
[----:B------:R-:W-:Y:S02]  /*8ae0*/  @!P3 IADD3.X R45, R97, R52, R45, P4, P5 ;  /* 0x00000034612db210 */ /* 0x000fe400027ea42d */
[----:B------:R-:W-:Y:S01]  /*8af0*/  IADD3 R43, R40, R43, R195 ;  /* 0x0000002b282b7210 */ /* 0x000fe20007ffe0c3 */
[----:B------:R-:W-:Y:S01]  /*8b00*/  IMAD R41, R41, 0x2, R2 ;  /* 0x0000000229297824 */ /* 0x000fe200078e0202 */
[----:B------:R-:W-:-:S03]  /*8b10*/  LEA R48, P4, R44, R120, 0x1 ;  /* 0x000000782c307211 */ /* 0x000fc600078808ff */
        /* <DEDUP_REMOVED lines=9> */
[----:B--2---:R-:W-:Y:S01]  /*8bb0*/  MOV R57, R45 ;  /* 0x0000002d00397202 */ /* 0x004fe20000000f00 */
[----:B------:R-:W-:Y:S01]  /*8bc0*/  IMAD.MOV.U32 R59, RZ, RZ, R47 ;  /* 0x000000ffff3b7224 */ /* 0x000fe200078e002f */
[----:B------:R-:W-:Y:S01]  /*8bd0*/  SHF.R.U32.HI R63, RZ, 0x10, R81 ;  /* 0x00000010ff3f7819 */ /* 0x000fe20000011651 */
[----:B0-----:R-:W-:Y:S01]  /*8be0*/  IMAD.MOV.U32 R45, RZ, RZ, R43 ;  /* 0x000000ffff2d7224 */ /* 0x001fe200078e002b */
[--C-:B------:R-:W-:Y:S01]  /*8bf0*/  SHF.R.U32.HI R61, RZ, 0x10, R69.reuse ;  /* 0x00000010ff3d7819 */ /* 0x100fe20000011645 */
[----:B------:R-:W-:Y:S01]  /*8c00*/  HADD2.F32 R62, -RZ, R166.H1_H1 ;  /* 0x300000a6ff3e7230 */ /* 0x000fe20000004100 */
[----:B------:R-:W-:Y:S01]  /*8c10*/  SHF.R.U64 R53, R68, 0x10, R69 ;  /* 0x0000001044357819 */ /* 0x000fe20000001245 */
[----:B------:R-:W-:Y:S01]  /*8c20*/  HADD2.F32 R47, -RZ, R57.H0_H0 ;  /* 0x20000039ff2f7230 */ /* 0x000fe20000004100 */
[--C-:B------:R-:W-:Y:S01]  /*8c30*/  SHF.R.U64 R56, R82, 0x10, R83.reuse ;  /* 0x0000001052387819 */ /* 0x100fe20000001253 */
[----:B------:R-:W-:Y:S01]  /*8c40*/  HADD2.F32 R43, -RZ, R41.H0_H0 ;  /* 0x20000029ff2b7230 */ /* 0x000fe20000004100 */
[----:B------:R-:W-:Y:S01]  /*8c50*/  SHF.R.U32.HI R82, RZ, 0x10, R83 ;  /* 0x00000010ff527819 */ /* 0x000fe20000011653 */
[----:B------:R-:W-:-:S02]  /*8c60*/  HADD2.F32 R63, -RZ, R63.H0_H0 ;  /* 0x2000003fff3f7230 */ /* 0x000fc40000004100 */
[-C--:B------:R-:W-:Y:S01]  /*8c70*/  FMUL.FTZ R68, R47, R62.reuse ;  /* 0x0000003e2f447220 */ /* 0x080fe20000410000 */
[----:B------:R-:W-:Y:S02]  /*8c80*/  HADD2.F32 R58, -RZ, R41.H1_H1 ;  /* 0x30000029ff3a7230 */ /* 0x000fe40000004100 */
[C---:B------:R-:W-:Y:S01]  /*8c90*/  FMUL.FTZ R62, R43.reuse, R62 ;  /* 0x0000003e2b3e7220 */ /* 0x040fe20000410000 */
[----:B------:R-:W-:Y:S01]  /*8ca0*/  HADD2.F32 R60, -RZ, R158.H1_H1 ;  /* 0x3000009eff3c7230 */ /* 0x000fe20000004100 */
[--C-:B------:R-:W-:Y:S01]  /*8cb0*/  SHF.R.U64 R54, R70, 0x10, R71.reuse ;  /* 0x0000001046367819 */ /* 0x100fe20000001247 */
[----:B------:R-:W-:Y:S02]  /*8cc0*/  HADD2.F32 R57, -RZ, R57.H1_H1 ;  /* 0x30000039ff397230 */ /* 0x000fe40000004100 */
[-C--:B------:R-:W-:Y:S01]  /*8cd0*/  FMUL.FTZ R72, R58, R63.reuse ;  /* 0x0000003f3a487220 */ /* 0x080fe20000410000 */
[----:B------:R-:W-:Y:S02]  /*8ce0*/  HADD2.F32 R61, -RZ, R61.H0_H0 ;  /* 0x2000003dff3d7230 */ /* 0x000fe40000004100 */
[-C--:B------:R-:W-:Y:S01]  /*8cf0*/  FFMA.FTZ R41, R43, R60.reuse, -R68 ;  /* 0x0000003c2b297223 */ /* 0x080fe20000010844 */
[----:B------:R-:W-:Y:S01]  /*8d00*/  FFMA.FTZ R43, R47, R60, R62 ;  /* 0x0000003c2f2b7223 */ /* 0x000fe2000001003e */
[C---:B------:R-:W-:Y:S01]  /*8d10*/  FMUL.FTZ R69, R57.reuse, R63 ;  /* 0x0000003f39457220 */ /* 0x040fe20000410000 */
[----:B------:R-:W-:Y:S01]  /*8d20*/  SHF.R.U32.HI R70, RZ, 0x10, R71 ;  /* 0x00000010ff467819 */ /* 0x000fe20000011647 */
[----:B------:R-:W-:Y:S01]  /*8d30*/  FFMA.FTZ R60, R57, R61, R72 ;  /* 0x0000003d393c7223 */ /* 0x000fe20000010048 */
[----:B------:R-:W-:-:S02]  /*8d40*/  HADD2.F32 R72, -RZ, R159.H1_H1 ;  /* 0x3000009fff487230 */ /* 0x000fc40000004100 */
[----:B------:R-:W-:Y:S01]  /*8d50*/  FFMA.FTZ R58, R58, R61, -R69 ;  /* 0x0000003d3a3a7223 */ /* 0x000fe20000010845 */
[--C-:B------:R-:W-:Y:S01]  /*8d60*/  HADD2.F32 R57, -RZ, R59.reuse.H0_H0 ;  /* 0x2000003bff397230 */ /* 0x100fe20000004100 */
[----:B------:R-:W-:Y:S01]  /*8d70*/  SHF.R.U64 R55, R80, 0x10, R81 ;  /* 0x0000001050377819 */ /* 0x000fe20000001251 */
[----:B------:R-:W-:Y:S02]  /*8d80*/  HADD2.F32 R59, -RZ, R59.H1_H1 ;  /* 0x3000003bff3b7230 */ /* 0x000fe40000004100 */
[--C-:B------:R-:W-:Y:S02]  /*8d90*/  HADD2.F32 R47, -RZ, R45.reuse.H0_H0 ;  /* 0x2000002dff2f7230 */ /* 0x100fe40000004100 */
[----:B------:R-:W-:Y:S01]  /*8da0*/  FMUL.FTZ R74, R57, R72 ;  /* 0x00000048394a7220 */ /* 0x000fe20000410000 */
[----:B------:R-:W-:Y:S01]  /*8db0*/  HADD2.F32 R82, -RZ, R82.H0_H0 ;  /* 0x20000052ff527230 */ /* 0x000fe20000004100 */
[----:B------:R-:W-:Y:S01]  /*8dc0*/  F2FP.F16.F32.PACK_AB R41, R58, R41 ;  /* 0x000000293a29723e */ /* 0x000fe200000000ff */
[----:B------:R-:W-:-:S02]  /*8dd0*/  HADD2.F32 R62, -RZ, R45.H1_H1 ;  /* 0x3000002dff3e7230 */ /* 0x000fc40000004100 */
[----:B------:R-:W-:Y:S01]  /*8de0*/  FMUL.FTZ R72, R47, R72 ;  /* 0x000000482f487220 */ /* 0x000fe20000410000 */
[----:B------:R-:W-:Y:S02]  /*8df0*/  HADD2.F32 R68, -RZ, R157.H1_H1 ;  /* 0x3000009dff447230 */ /* 0x000fe40000004100 */
[-C--:B------:R-:W-:Y:S01]  /*8e00*/  FMUL.FTZ R61, R59, R82.reuse ;  /* 0x000000523b3d7220 */ /* 0x080fe20000410000 */
[----:B------:R-:W-:Y:S02]  /*8e10*/  HADD2.F32 R70, -RZ, R70.H0_H0 ;  /* 0x20000046ff467230 */ /* 0x000fe40000004100 */
[----:B------:R-:W-:Y:S01]  /*8e20*/  FMUL.FTZ R82, R62, R82 ;  /* 0x000000523e527220 */ /* 0x000fe20000410000 */
[----:B------:R-:W-:Y:S02]  /*8e30*/  HADD2.F32 R166, -RZ, R166.H0_H0 ;  /* 0x200000a6ffa67230 */ /* 0x000fe40000004100 */
[-C--:B------:R-:W-:Y:S01]  /*8e40*/  FFMA.FTZ R45, R47, R68.reuse, -R74 ;  /* 0x000000442f2d7223 */ /* 0x080fe2000001084a */
[----:B------:R-:W-:Y:S01]  /*8e50*/  FFMA.FTZ R47, R57, R68, R72 ;  /* 0x00000044392f7223 */ /* 0x000fe20000010048 */
[----:B------:R-:W-:Y:S01]  /*8e60*/  FFMA.FTZ R68, R59, R70, R82 ;  /* 0x000000463b447223 */ /* 0x000fe20000010052 */
[----:B------:R-:W-:-:S02]  /*8e70*/  HADD2.F32 R59, -RZ, R55.H0_H0 ;  /* 0x20000037ff3b7230 */ /* 0x000fc40000004100 */
[----:B------:R-:W-:Y:S01]  /*8e80*/  FFMA.FTZ R62, R62, R70, -R61 ;  /* 0x000000463e3e7223 */ /* 0x000fe2000001083d */
[----:B------:R-:W-:Y:S02]  /*8e90*/  HADD2.F32 R57, -RZ, R44.H0_H0 ;  /* 0x2000002cff397230 */ /* 0x000fe40000004100 */
[----:B------:R-:W-:Y:S01]  /*8ea0*/  HADD2.F32 R55, -RZ, R40.H0_H0 ;  /* 0x20000028ff377230 */ /* 0x000fe20000004100 */
[----:B------:R-:W-:Y:S01]  /*8eb0*/  F2FP.F16.F32.PACK_AB R47, R68, R47 ;  /* 0x0000002f442f723e */ /* 0x000fe200000000ff */
[----:B------:R-:W-:Y:S02]  /*8ec0*/  HADD2.F32 R44, -RZ, R44.H1_H1 ;  /* 0x3000002cff2c7230 */ /* 0x000fe40000004100 */
[-C--:B------:R-:W-:Y:S01]  /*8ed0*/  FMUL.FTZ R70, R57, R166.reuse ;  /* 0x000000a639467220 */ /* 0x080fe20000410000 */
[----:B------:R-:W-:Y:S02]  /*8ee0*/  HADD2.F32 R40, -RZ, R40.H1_H1 ;  /* 0x30000028ff287230 */ /* 0x000fe40000004100 */
[----:B------:R-:W-:Y:S01]  /*8ef0*/  FMUL.FTZ R166, R55, R166 ;  /* 0x000000a637a67220 */ /* 0x000fe20000410000 */
[----:B------:R-:W-:-:S02]  /*8f00*/  HADD2.F32 R53, -RZ, R53.H0_H0 ;  /* 0x20000035ff357230 */ /* 0x000fc40000004100 */
[-C--:B------:R-:W-:Y:S01]  /*8f10*/  FMUL.FTZ R61, R44, R59.reuse ;  /* 0x0000003b2c3d7220 */ /* 0x080fe20000410000 */
[----:B------:R-:W-:Y:S02]  /*8f20*/  HADD2.F32 R158, -RZ, R158.H0_H0 ;  /* 0x2000009eff9e7230 */ /* 0x000fe40000004100 */
[C---:B------:R-:W-:Y:S01]  /*8f30*/  FMUL.FTZ R59, R40.reuse, R59 ;  /* 0x0000003b283b7220 */ /* 0x040fe20000410000 */
[----:B------:R-:W-:Y:S02]  /*8f40*/  HADD2.F32 R159, -RZ, R159.H0_H0 ;  /* 0x2000009fff9f7230 */ /* 0x000fe40000004100 */
[-C--:B------:R-:W-:Y:S01]  /*8f50*/  FFMA.FTZ R61, R40, R53.reuse, -R61 ;  /* 0x00000035283d7223 */ /* 0x080fe2000001083d */
[----:B------:R-:W-:Y:S02]  /*8f60*/  HADD2.F32 R40, -RZ, R42.H0_H0 ;  /* 0x2000002aff287230 */ /* 0x000fe40000004100 */
[----:B------:R-:W-:Y:S01]  /*8f70*/  FFMA.FTZ R59, R44, R53, R59 ;  /* 0x000000352c3b7223 */ /* 0x000fe2000001003b */
[----:B------:R-:W-:Y:S01]  /*8f80*/  FFMA.FTZ R70, R55, R158, -R70 ;  /* 0x0000009e37467223 */ /* 0x000fe20000010846 */
[----:B------:R-:W-:-:S02]  /*8f90*/  HADD2.F32 R44, -RZ, R46.H0_H0 ;  /* 0x2000002eff2c7230 */ /* 0x000fc40000004100 */
[----:B------:R-:W-:Y:S01]  /*8fa0*/  FFMA.FTZ R166, R57, R158, R166 ;  /* 0x0000009e39a67223 */ /* 0x000fe200000100a6 */
[----:B------:R-:W-:Y:S01]  /*8fb0*/  HADD2.F32 R55, -RZ, R56.H0_H0 ;  /* 0x20000038ff377230 */ /* 0x000fe20000004100 */
[----:B------:R-:W-:Y:S01]  /*8fc0*/  F2FP.F16.F32.PACK_AB R62, R62, R45 ;  /* 0x0000002d3e3e723e */ /* 0x000fe200000000ff */
[----:B------:R-:W-:Y:S02]  /*8fd0*/  HADD2.F32 R46, -RZ, R46.H1_H1 ;  /* 0x3000002eff2e7230 */ /* 0x000fe40000004100 */
[-C--:B------:R-:W-:Y:S01]  /*8fe0*/  FMUL.FTZ R57, R44, R159.reuse ;  /* 0x0000009f2c397220 */ /* 0x080fe20000410000 */
[----:B------:R-:W-:Y:S02]  /*8ff0*/  HADD2.F32 R42, -RZ, R42.H1_H1 ;  /* 0x3000002aff2a7230 */ /* 0x000fe40000004100 */
[----:B------:R-:W-:Y:S01]  /*9000*/  FMUL.FTZ R159, R40, R159 ;  /* 0x0000009f289f7220 */ /* 0x000fe20000410000 */
[----:B------:R-:W-:Y:S02]  /*9010*/  HADD2.F32 R157, -RZ, R157.H0_H0 ;  /* 0x2000009dff9d7230 */ /* 0x000fe40000004100 */
[----:B------:R-:W-:Y:S01]  /*9020*/  FMUL.FTZ R63, R46, R55 ;  /* 0x000000372e3f7220 */ /* 0x000fe20000410000 */
[----:B------:R-:W-:-:S02]  /*9030*/  HADD2.F32 R53, -RZ, R54.H0_H0 ;  /* 0x20000036ff357230 */ /* 0x000fc40000004100 */
[----:B------:R-:W-:Y:S01]  /*9040*/  FMUL.FTZ R55, R42, R55 ;  /* 0x000000372a377220 */ /* 0x000fe20000410000 */
[----:B------:R-:W-:Y:S01]  /*9050*/  F2FP.F16.F32.PACK_AB R45, R60, R43 ;  /* 0x0000002b3c2d723e */ /* 0x000fe200000000ff */
[-C--:B------:R-:W-:Y:S01]  /*9060*/  FFMA.FTZ R57, R40, R157.reuse, -R57 ;  /* 0x0000009d28397223 */ /* 0x080fe20000010839 */
[----:B------:R-:W-:Y:S01]  /*9070*/  FFMA.FTZ R159, R44, R157, R159 ;  /* 0x0000009d2c9f7223 */ /* 0x000fe2000001009f */
[-C--:B------:R-:W-:Y:S01]  /*9080*/  FFMA.FTZ R42, R42, R53.reuse, -R63 ;  /* 0x000000352a2a7223 */ /* 0x080fe2000001083f */
[----:B------:R-:W-:Y:S01]  /*9090*/  FFMA.FTZ R46, R46, R53, R55 ;  /* 0x000000352e2e7223 */ /* 0x000fe20000010037 */
[----:B------:R-:W-:Y:S02]  /*90a0*/  F2FP.F16.F32.PACK_AB R40, R61, R70 ;  /* 0x000000463d28723e */ /* 0x000fe400000000ff */
[----:B------:R-:W-:Y:S02]  /*90b0*/  F2FP.F16.F32.PACK_AB R44, R59, R166 ;  /* 0x000000a63b2c723e */ /* 0x000fe400000000ff */
[----:B------:R-:W-:-:S02]  /*90c0*/  F2FP.F16.F32.PACK_AB R42, R42, R57 ;  /* 0x000000392a2a723e */ /* 0x000fc400000000ff */
[----:B------:R-:W-:Y:S02]  /*90d0*/  F2FP.F16.F32.PACK_AB R46, R46, R159 ;  /* 0x0000009f2e2e723e */ /* 0x000fe400000000ff */
[----:B------:R-:W-:-:S07]  /*90e0*/  MOV R43, R62 ;  /* 0x0000003e002b7202 */ /* 0x000fce0000000f00 */
.L_x_704:
[----:B------:R-:W-:Y:S05]  /*90f0*/  BSYNC B2 ;  /* 0x0000000000027941 */ /* 0x000fea0003800000 */
.L_x_703:
[----:B0-----:R0:W-:Y:S04]  /*9100*/  STG.E.128 desc[UR40][R48.64], R40 ;  /* 0x0000002830007986 */ /* 0x0011e8000c101d28 */
[----:B--2---:R0:W-:Y:S02]  /*9110*/  @!P3 STG.E.128 desc[UR40][R50.64], R44 ;  /* 0x0000002c3200b986 */ /* 0x0041e4000c101d28 */
.L_x_702:
[----:B------:R-:W-:Y:S05]  /*9120*/  BSYNC B1 ;  /* 0x0000000000017941 */ /* 0x000fea0003800000 */
.L_x_701:
[----:B------:R-:W-:-:S13]  /*9130*/  ISETP.NE.AND P3, PT, R9, RZ, PT ;  /* 0x000000ff0900720c */ /* 0x000fda0003f65270 */
[----:B------:R-:W-:Y:S05]  /*9140*/  @!P3 BRA `(.L_x_655) ;  /* 0x0000000800ccb947 */ /* 0x000fea0003800000 */
[----:B0---4-:R-:W2:Y:S01]  /*9150*/  LDL R40, [R1+0x8] ;  /* 0x0000080001287983 */ /* 0x011ea20000100800 */
[----:B------:R-:W-:Y:S01]  /*9160*/  BSSY B1, `(.L_x_705) ;  /* 0x0000071000017945 */ /* 0x000fe20003800000 */
[----:B--2---:R-:W-:-:S04]  /*9170*/  LOP3.LUT P4, RZ, R40, 0x1, RZ, 0xc0, !PT ;  /* 0x0000000128ff7812 */ /* 0x004fc8000788c0ff */
[----:B------:R-:W-:Y:S02]  /*9180*/  SEL R148, R122, R148, !P4 ;  /* 0x000000947a947207 */ /* 0x000fe40006000000 */
[----:B---3--:R-:W-:Y:S02]  /*9190*/  IADD3 R49, P3, P4, R102, R126, R15 ;  /* 0x0000007e66317210 */ /* 0x008fe40007c7e00f */
[----:B------:R-:W-:Y:S02]  /*91a0*/  SHF.R.S32.HI R41, RZ, 0x1f, R148 ;  /* 0x0000001fff297819 */ /* 0x000fe40000011494 */
[----:B------:R-:W-:Y:S02]  /*91b0*/  IADD3.X R54, R97, R52, R11, P3, P4 ;  /* 0x0000003461367210 */ /* 0x000fe40001fe840b */
[----:B------:R-:W-:Y:S02]  /*91c0*/  LEA.HI R41, R41, R148, RZ, 0x4 ;  /* 0x0000009429297211 */ /* 0x000fe400078f20ff */
[----:B------:R-:W-:-:S02]  /*91d0*/  ISETP.GE.AND P4, PT, R100, R117, PT ;  /* 0x000000756400720c */ /* 0x000fc40003f86270 */
[----:B------:R-:W-:Y:S02]  /*91e0*/  LEA.HI.SX32 R41, R41, R20, 0x1c ;  /* 0x0000001429297211 */ /* 0x000fe400078fe2ff */
[----:B------:R-:W-:Y:S02]  /*91f0*/  LEA R48, P3, R49, R120, 0x1 ;  /* 0x0000007831307211 */ /* 0x000fe400078608ff */
[----:B------:R-:W-:Y:S01]  /*9200*/  SHF.R.S32.HI R40, RZ, 0x1f, R41 ;  /* 0x0000001fff287819 */ /* 0x000fe20000011429 */
[----:B------:R-:W-:Y:S01]  /*9210*/  IMAD.SHL.U32 R50, R41, 0x8, RZ ;  /* 0x0000000829327824 */ /* 0x000fe200078e00ff */
[----:B------:R-:W-:Y:S02]  /*9220*/  LEA.HI.X R49, R49, R121, R54, 0x1, P3 ;  /* 0x0000007931317211 */ /* 0x000fe400018f0c36 */
[----:B------:R-:W-:Y:S02]  /*9230*/  LEA.HI R40, R40, R41, RZ, 0x3 ;  /* 0x0000002928287211 */ /* 0x000fe400078f18ff */
[----:B------:R-:W-:-:S03]  /*9240*/  LOP3.LUT R41, R185, 0x38, R50, 0xf8, !PT ;  /* 0x00000038b9297812 */ /* 0x000fc600078ef832 */
[----:B------:R-:W-:Y:S01]  /*9250*/  IMAD.SHL.U32 R42, R40, 0x400, RZ ;  /* 0x00000400282a7824 */ /* 0x000fe200078e00ff */
[----:B------:R-:W-:Y:S01]  /*9260*/  LOP3.LUT R40, R41, R230, RZ, 0x3c, !PT ;  /* 0x000000e629287212 */ /* 0x000fe200078e3cff */
[----:B------:R-:W-:-:S03]  /*9270*/  IMAD R41, R16, 0x6000, R138 ;  /* 0x0000600010297824 */ /* 0x000fc600078e028a */
[----:B------:R-:W-:Y:S02]  /*9280*/  LOP3.LUT R42, R42, 0x7fffe000, RZ, 0xc0, !PT ;  /* 0x7fffe0002a2a7812 */ /* 0x000fe400078ec0ff */
[----:B------:R-:W-:Y:S02]  /*9290*/  LEA R41, R41, R2, 0x1 ;  /* 0x0000000229297211 */ /* 0x000fe400078e08ff */
[----:B------:R-:W-:-:S05]  /*92a0*/  IADD3 R43, R40, R42, R195 ;  /* 0x0000002a282b7210 */ /* 0x000fca0007ffe0c3 */
[----:B------:R-:W-:-:S04]  /*92b0*/  IMAD R43, R16, 0x6000, R43 ;  /* 0x00006000102b7824 */ /* 0x000fc800078e022b */
[----:B------:R-:W-:Y:S02]  /*92c0*/  IMAD R44, R43, 0x2, R2 ;  /* 0x000000022b2c7824 */ /* 0x000fe400078e0202 */
[----:B------:R-:W0:Y:S04]  /*92d0*/  LDS.128 R40, [R41+0x1c400] ;  /* 0x01c4000029287984 */ /* 0x000e280000000c00 */
[----:B------:R-:W2:Y:S01]  /*92e0*/  LDS.128 R44, [R44+0x1c400] ;  /* 0x01c400002c2c7984 */ /* 0x000ea20000000c00 */
[----:B------:R-:W-:Y:S05]  /*92f0*/  @P4 BRA `(.L_x_706) ;  /* 0x00000004005c4947 */ /* 0x000fea0003800000 */
[----:B0-----:R-:W-:Y:S01]  /*9300*/  IMAD.MOV.U32 R56, RZ, RZ, R40 ;  /* 0x000000ffff387224 */ /* 0x001fe200078e0028 */
[----:B--2---:R-:W-:Y:S01]  /*9310*/  MOV R40, R45 ;  /* 0x0000002d00287202 */ /* 0x004fe20000000f00 */
[----:B------:R-:W-:Y:S01]  /*9320*/  IMAD.MOV.U32 R57, RZ, RZ, R44 ;  /* 0x000000ffff397224 */ /* 0x000fe200078e002c */
[----:B------:R-:W-:Y:S01]  /*9330*/  SHF.R.U32.HI R62, RZ, 0x10, R77 ;  /* 0x00000010ff3e7819 */ /* 0x000fe2000001164d */
[----:B------:R-:W-:Y:S01]  /*9340*/  HADD2.F32 R61, -RZ, R155.H1_H1 ;  /* 0x3000009bff3d7230 */ /* 0x000fe20000004100 */
[----:B------:R-:W-:Y:S01]  /*9350*/  MOV R58, R47 ;  /* 0x0000002f003a7202 */ /* 0x000fe20000000f00 */
[--C-:B------:R-:W-:Y:S01]  /*9360*/  HADD2.F32 R44, -RZ, R40.reuse.H0_H0 ;  /* 0x20000028ff2c7230 */ /* 0x100fe20000004100 */
[--C-:B------:R-:W-:Y:S01]  /*9370*/  SHF.R.U32.HI R60, RZ, 0x10, R65.reuse ;  /* 0x00000010ff3c7819 */ /* 0x100fe20000011641 */
[----:B------:R-:W-:Y:S01]  /*9380*/  HADD2.F32 R47, -RZ, R40.H1_H1 ;  /* 0x30000028ff2f7230 */ /* 0x000fe20000004100 */
[----:B------:R-:W-:Y:S01]  /*9390*/  SHF.R.U64 R54, R64, 0x10, R65 ;  /* 0x0000001040367819 */ /* 0x000fe20000001241 */
[----:B------:R-:W-:Y:S01]  /*93a0*/  IMAD.MOV.U32 R45, RZ, RZ, R43 ;  /* 0x000000ffff2d7224 */ /* 0x000fe200078e002b */
[----:B------:R-:W-:Y:S01]  /*93b0*/  SHF.R.U32.HI R63, RZ, 0x10, R79 ;  /* 0x00000010ff3f7819 */ /* 0x000fe2000001164f */
[--C-:B------:R-:W-:Y:S01]  /*93c0*/  HADD2.F32 R40, -RZ, R41.reuse.H0_H0 ;  /* 0x20000029ff287230 */ /* 0x100fe20000004100 */
[--C-:B------:R-:W-:Y:S01]  /*93d0*/  SHF.R.U64 R51, R66, 0x10, R67.reuse ;  /* 0x0000001042337819 */ /* 0x100fe20000001243 */
[----:B------:R-:W-:Y:S01]  /*93e0*/  HADD2.F32 R62, -RZ, R62.H0_H0 ;  /* 0x2000003eff3e7230 */ /* 0x000fe20000004100 */
[----:B------:R-:W-:Y:S01]  /*93f0*/  SHF.R.U32.HI R66, RZ, 0x10, R67 ;  /* 0x00000010ff427819 */ /* 0x000fe20000011643 */
[----:B------:R-:W-:-:S02]  /*9400*/  HADD2.F32 R43, -RZ, R41.H1_H1 ;  /* 0x30000029ff2b7230 */ /* 0x000fc40000004100 */
[-C--:B------:R-:W-:Y:S01]  /*9410*/  FMUL.FTZ R41, R44, R61.reuse ;  /* 0x0000003d2c297220 */ /* 0x080fe20000410000 */
[----:B------:R-:W-:Y:S02]  /*9420*/  HADD2.F32 R59, -RZ, R153.H1_H1 ;  /* 0x30000099ff3b7230 */ /* 0x000fe40000004100 */
[C---:B------:R-:W-:Y:S01]  /*9430*/  FMUL.FTZ R61, R40.reuse, R61 ;  /* 0x0000003d283d7220 */ /* 0x040fe20000410000 */
[----:B------:R-:W-:Y:S02]  /*9440*/  HADD2.F32 R60, -RZ, R60.H0_H0 ;  /* 0x2000003cff3c7230 */ /* 0x000fe40000004100 */
[-C--:B------:R-:W-:Y:S01]  /*9450*/  FMUL.FTZ R64, R47, R62.reuse ;  /* 0x0000003e2f407220 */ /* 0x080fe20000410000 */
[----:B------:R-:W-:Y:S01]  /*9460*/  FMUL.FTZ R62, R43, R62 ;  /* 0x0000003e2b3e7220 */ /* 0x000fe20000410000 */
[-C--:B------:R-:W-:Y:S01]  /*9470*/  FFMA.FTZ R40, R40, R59.reuse, -R41 ;  /* 0x0000003b28287223 */ /* 0x080fe20000010829 */
[----:B------:R-:W-:Y:S01]  /*9480*/  FFMA.FTZ R41, R44, R59, R61 ;  /* 0x0000003b2c297223 */ /* 0x000fe2000001003d */
[----:B------:R-:W-:-:S02]  /*9490*/  HADD2.F32 R59, -RZ, R58.H0_H0 ;  /* 0x2000003aff3b7230 */ /* 0x000fc40000004100 */
[-C--:B------:R-:W-:Y:S01]  /*94a0*/  FFMA.FTZ R44, R47, R60.reuse, R62 ;  /* 0x0000003c2f2c7223 */ /* 0x080fe2000001003e */
[----:B------:R-:W-:Y:S02]  /*94b0*/  HADD2.F32 R62, -RZ, R154.H1_H1 ;  /* 0x3000009aff3e7230 */ /* 0x000fe40000004100 */
[----:B------:R-:W-:Y:S01]  /*94c0*/  FFMA.FTZ R43, R43, R60, -R64 ;  /* 0x0000003c2b2b7223 */ /* 0x000fe20000010840 */
[----:B------:R-:W-:Y:S01]  /*94d0*/  HADD2.F32 R47, -RZ, R45.H0_H0 ;  /* 0x2000002dff2f7230 */ /* 0x000fe20000004100 */
[----:B------:R-:W-:Y:S01]  /*94e0*/  SHF.R.U64 R55, R76, 0x10, R77 ;  /* 0x000000104c377819 */ /* 0x000fe2000000124d */
[----:B------:R-:W-:Y:S02]  /*94f0*/  HADD2.F32 R58, -RZ, R58.H1_H1 ;  /* 0x3000003aff3a7230 */ /* 0x000fe40000004100 */
[-C--:B------:R-:W-:Y:S01]  /*9500*/  FMUL.FTZ R64, R59, R62.reuse ;  /* 0x0000003e3b407220 */ /* 0x080fe20000410000 */
[----:B------:R-:W-:Y:S02]  /*9510*/  HADD2.F32 R63, -RZ, R63.H0_H0 ;  /* 0x2000003fff3f7230 */ /* 0x000fe40000004100 */
[----:B------:R-:W-:Y:S01]  /*9520*/  FMUL.FTZ R62, R47, R62 ;  /* 0x0000003e2f3e7220 */ /* 0x000fe20000410000 */
[----:B------:R-:W-:Y:S01]  /*9530*/  HADD2.F32 R45, -RZ, R45.H1_H1 ;  /* 0x3000002dff2d7230 */ /* 0x000fe20000004100 */
[----:B------:R-:W-:Y:S01]  /*9540*/  SHF.R.U64 R53, R78, 0x10, R79 ;  /* 0x000000104e357819 */ /* 0x000fe2000000124f */
[----:B------:R-:W-:Y:S01]  /*9550*/  HADD2.F32 R60, -RZ, R152.H1_H1 ;  /* 0x30000098ff3c7230 */ /* 0x000fe20000004100 */
[----:B------:R-:W-:Y:S01]  /*9560*/  F2FP.F16.F32.PACK_AB R43, R43, R40 ;  /* 0x000000282b2b723e */ /* 0x000fe200000000ff */
[----:B------:R-:W-:-:S02]  /*9570*/  HADD2.F32 R61, -RZ, R66.H0_H0 ;  /* 0x20000042ff3d7230 */ /* 0x000fc40000004100 */
[CC--:B------:R-:W-:Y:S01]  /*9580*/  FMUL.FTZ R66, R58.reuse, R63.reuse ;  /* 0x0000003f3a427220 */ /* 0x0c0fe20000410000 */
[----:B------:R-:W-:Y:S01]  /*9590*/  FMUL.FTZ R67, R45, R63 ;  /* 0x0000003f2d437220 */ /* 0x000fe20000410000 */
[-C--:B------:R-:W-:Y:S01]  /*95a0*/  FFMA.FTZ R63, R47, R60.reuse, -R64 ;  /* 0x0000003c2f3f7223 */ /* 0x080fe20000010840 */
[----:B------:R-:W-:Y:S01]  /*95b0*/  FFMA.FTZ R65, R59, R60, R62 ;  /* 0x0000003c3b417223 */ /* 0x000fe2000001003e */
[-C--:B------:R-:W-:Y:S01]  /*95c0*/  FFMA.FTZ R66, R45, R61.reuse, -R66 ;  /* 0x0000003d2d427223 */ /* 0x080fe20000010842 */
[----:B------:R-:W-:Y:S02]  /*95d0*/  HADD2.F32 R60, -RZ, R155.H0_H0 ;  /* 0x2000009bff3c7230 */ /* 0x000fe40000004100 */
[----:B------:R-:W-:Y:S01]  /*95e0*/  FFMA.FTZ R68, R58, R61, R67 ;  /* 0x0000003d3a447223 */ /* 0x000fe20000010043 */
[----:B------:R-:W-:Y:S02]  /*95f0*/  HADD2.F32 R47, -RZ, R57.H0_H0 ;  /* 0x20000039ff2f7230 */ /* 0x000fe40000004100 */
[----:B------:R-:W-:Y:S01]  /*9600*/  HADD2.F32 R45, -RZ, R56.H0_H0 ;  /* 0x20000038ff2d7230 */ /* 0x000fe20000004100 */
[----:B------:R-:W-:Y:S01]  /*9610*/  F2FP.F16.F32.PACK_AB R63, R66, R63 ;  /* 0x0000003f423f723e */ /* 0x000fe200000000ff */
[----:B------:R-:W-:-:S02]  /*9620*/  HADD2.F32 R58, -RZ, R153.H0_H0 ;  /* 0x20000099ff3a7230 */ /* 0x000fc40000004100 */
[-C--:B------:R-:W-:Y:S01]  /*9630*/  FMUL.FTZ R62, R47, R60.reuse ;  /* 0x0000003c2f3e7220 */ /* 0x080fe20000410000 */
[----:B------:R-:W-:Y:S02]  /*9640*/  HADD2.F32 R55, -RZ, R55.H0_H0 ;  /* 0x20000037ff377230 */ /* 0x000fe40000004100 */
[C---:B------:R-:W-:Y:S01]  /*9650*/  FMUL.FTZ R60, R45.reuse, R60 ;  /* 0x0000003c2d3c7220 */ /* 0x040fe20000410000 */
[----:B------:R-:W-:Y:S02]  /*9660*/  HADD2.F32 R57, -RZ, R57.H1_H1 ;  /* 0x30000039ff397230 */ /* 0x000fe40000004100 */
[-C--:B------:R-:W-:Y:S01]  /*9670*/  FFMA.FTZ R62, R45, R58.reuse, -R62 ;  /* 0x0000003a2d3e7223 */ /* 0x080fe2000001083e */
[----:B------:R-:W-:Y:S02]  /*9680*/  HADD2.F32 R56, -RZ, R56.H1_H1 ;  /* 0x30000038ff387230 */ /* 0x000fe40000004100 */
[----:B------:R-:W-:Y:S01]  /*9690*/  FFMA.FTZ R60, R47, R58, R60 ;  /* 0x0000003a2f3c7223 */ /* 0x000fe2000001003c */
[----:B------:R-:W-:-:S02]  /*96a0*/  HADD2.F32 R54, -RZ, R54.H0_H0 ;  /* 0x20000036ff367230 */ /* 0x000fc40000004100 */
[CC--:B------:R-:W-:Y:S01]  /*96b0*/  FMUL.FTZ R59, R57.reuse, R55.reuse ;  /* 0x00000037393b7220 */ /* 0x0c0fe20000410000 */
[----:B------:R-:W-:Y:S02]  /*96c0*/  HADD2.F32 R47, -RZ, R46.H0_H0 ;  /* 0x2000002eff2f7230 */ /* 0x000fe40000004100 */
[C---:B------:R-:W-:Y:S01]  /*96d0*/  FMUL.FTZ R64, R56.reuse, R55 ;  /* 0x0000003738407220 */ /* 0x040fe20000410000 */
[----:B------:R-:W-:Y:S02]  /*96e0*/  HADD2.F32 R154, -RZ, R154.H0_H0 ;  /* 0x2000009aff9a7230 */ /* 0x000fe40000004100 */
[-C--:B------:R-:W-:Y:S01]  /*96f0*/  FFMA.FTZ R59, R56, R54.reuse, -R59 ;  /* 0x00000036383b7223 */ /* 0x080fe2000001083b */
[----:B------:R-:W-:Y:S02]  /*9700*/  HADD2.F32 R53, -RZ, R53.H0_H0 ;  /* 0x20000035ff357230 */ /* 0x000fe40000004100 */
[----:B------:R-:W-:Y:S01]  /*9710*/  FFMA.FTZ R57, R57, R54, R64 ;  /* 0x0000003639397223 */ /* 0x000fe20000010040 */
[----:B------:R-:W-:-:S02]  /*9720*/  HADD2.F32 R45, -RZ, R42.H0_H0 ;  /* 0x2000002aff2d7230 */ /* 0x000fc40000004100 */
[----:B------:R-:W-:Y:S01]  /*9730*/  FMUL.FTZ R54, R47, R154 ;  /* 0x0000009a2f367220 */ /* 0x000fe20000410000 */
[----:B------:R-:W-:Y:S01]  /*9740*/  HADD2.F32 R46, -RZ, R46.H1_H1 ;  /* 0x3000002eff2e7230 */ /* 0x000fe20000004100 */
[----:B------:R-:W-:Y:S01]  /*9750*/  F2FP.F16.F32.PACK_AB R40, R59, R62 ;  /* 0x0000003e3b28723e */ /* 0x000fe200000000ff */
[----:B------:R-:W-:Y:S02]  /*9760*/  HADD2.F32 R42, -RZ, R42.H1_H1 ;  /* 0x3000002aff2a7230 */ /* 0x000fe40000004100 */
[C---:B------:R-:W-:Y:S01]  /*9770*/  FMUL.FTZ R154, R45.reuse, R154 ;  /* 0x0000009a2d9a7220 */ /* 0x040fe20000410000 */
[----:B------:R-:W-:Y:S02]  /*9780*/  HADD2.F32 R152, -RZ, R152.H0_H0 ;  /* 0x20000098ff987230 */ /* 0x000fe40000004100 */
[-C--:B------:R-:W-:Y:S01]  /*9790*/  FMUL.FTZ R55, R46, R53.reuse ;  /* 0x000000352e377220 */ /* 0x080fe20000410000 */
[----:B------:R-:W-:Y:S02]  /*97a0*/  HADD2.F32 R51, -RZ, R51.H0_H0 ;  /* 0x20000033ff337230 */ /* 0x000fe40000004100 */
[C---:B------:R-:W-:Y:S01]  /*97b0*/  FMUL.FTZ R53, R42.reuse, R53 ;  /* 0x000000352a357220 */ /* 0x040fe20000410000 */
[-C--:B------:R-:W-:Y:S01]  /*97c0*/  FFMA.FTZ R54, R45, R152.reuse, -R54 ;  /* 0x000000982d367223 */ /* 0x080fe20000010836 */
[----:B------:R-:W-:Y:S01]  /*97d0*/  FFMA.FTZ R154, R47, R152, R154 ;  /* 0x000000982f9a7223 */ /* 0x000fe2000001009a */
[-C--:B------:R-:W-:Y:S01]  /*97e0*/  FFMA.FTZ R55, R42, R51.reuse, -R55 ;  /* 0x000000332a377223 */ /* 0x080fe20000010837 */
[----:B------:R-:W-:Y:S01]  /*97f0*/  FFMA.FTZ R53, R46, R51, R53 ;  /* 0x000000332e357223 */ /* 0x000fe20000010035 */
[----:B------:R-:W-:Y:S01]  /*9800*/  F2FP.F16.F32.PACK_AB R45, R44, R41 ;  /* 0x000000292c2d723e */ /* 0x000fe200000000ff */
[----:B------:R-:W-:Y:S01]  /*9810*/  IMAD.MOV.U32 R41, RZ, RZ, R43 ;  /* 0x000000ffff297224 */ /* 0x000fe200078e002b */
[----:B------:R-:W-:Y:S01]  /*9820*/  F2FP.F16.F32.PACK_AB R47, R68, R65 ;  /* 0x00000041442f723e */ /* 0x000fe200000000ff */
[----:B------:R-:W-:Y:S01]  /*9830*/  IMAD.MOV.U32 R43, RZ, RZ, R63 ;  /* 0x000000ffff2b7224 */ /* 0x000fe200078e003f */
[----:B------:R-:W-:-:S02]  /*9840*/  F2FP.F16.F32.PACK_AB R44, R57, R60 ;  /* 0x0000003c392c723e */ /* 0x000fc400000000ff */
[----:B------:R-:W-:Y:S02]  /*9850*/  F2FP.F16.F32.PACK_AB R42, R55, R54 ;  /* 0x00000036372a723e */ /* 0x000fe400000000ff */
[----:B------:R-:W-:-:S07]  /*9860*/  F2FP.F16.F32.PACK_AB R46, R53, R154 ;  /* 0x0000009a352e723e */ /* 0x000fce00000000ff */
.L_x_706:
[----:B------:R-:W-:Y:S05]  /*9870*/  BSYNC B1 ;  /* 0x0000000000017941 */ /* 0x000fea0003800000 */
.L_x_705:
[----:B0-----:R0:W-:Y:S01]  /*9880*/  STG.E.128 desc[UR40][R48.64], R40 ;  /* 0x0000002830007986 */ /* 0x0011e2000c101d28 */
[----:B------:R-:W-:-:S13]  /*9890*/  ISETP.GE.AND P3, PT, R50, R147, PT ;  /* 0x000000933200720c */ /* 0x000fda0003f66270 */
[----:B------:R-:W-:Y:S05]  /*98a0*/  @P3 BRA `(.L_x_655) ;  /* 0x0000000000f43947 */ /* 0x000fea0003800000 */
[--C-:B------:R-:W-:Y:S02]  /*98b0*/  IADD3 R126, P3, P4, R102, R126, R50.reuse ;  /* 0x0000007e667e7210 */ /* 0x100fe40007c7e032 */
[----:B------:R-:W-:-:S04]  /*98c0*/  SHF.R.S32.HI R50, RZ, 0x1f, R50 ;  /* 0x0000001fff327819 */ /* 0x000fc80000011432 */
[----:B------:R-:W-:Y:S02]  /*98d0*/  IADD3.X R52, R97, R52, R50, P3, P4 ;  /* 0x0000003461347210 */ /* 0x000fe40001fe8432 */
[----:B------:R-:W-:-:S04]  /*98e0*/  LEA R120, P3, R126, R120, 0x1 ;  /* 0x000000787e787211 */ /* 0x000fc800078608ff */
[----:B------:R-:W-:-:S05]  /*98f0*/  LEA.HI.X R121, R126, R121, R52, 0x1, P3 ;  /* 0x000000797e797211 */ /* 0x000fca00018f0c34 */
[----:B--2---:R2:W-:Y:S01]  /*9900*/  STG.E.128 desc[UR40][R120.64], R44 ;  /* 0x0000002c78007986 */ /* 0x0045e2000c101d28 */
[----:B------:R-:W-:Y:S05]  /*9910*/  BRA `(.L_x_655) ;  /* 0x0000000000d87947 */ /* 0x000fea0003800000 */
.L_x_622:
[----:B------:R-:W-:-:S06]  /*9920*/  UISETP.NE.AND UP0, UPT, UR46, 0x3, UPT ;  /* 0x000000032e00788c */ /* 0x000fcc000bf05270 */
[----:B------:R-:W-:-:S13]  /*9930*/  PLOP3.LUT P2, PT, PT, PT, UP0, 0x80, 0x0 ;  /* 0x000000000000781c */ /* 0x000fda0003f4f008 */
[----:B------:R-:W-:Y:S05]  /*9940*/  @!P2 BRA `(.L_x_707) ;  /* 0x000000000004a947 */ /* 0x000fea0003800000 */
[----:B------:R-:W-:Y:S01]  /*9950*/  BPT.TRAP 0x1 ;  /* 0x000000040000795c */ /* 0x000fe20000300000 */
.L_x_707:
[----:B------:R-:W-:Y:S01]  /*9960*/  LEA R3, R16, R2, 0x3 ;  /* 0x0000000210037211 */ /* 0x000fe200078e18ff */
[----:B------:R-:W-:Y:S01]  /*9970*/  IMAD R4, R24, -0x80, R25 ;  /* 0xffffff8018047824 */ /* 0x000fe200078e0219 */
[----:B------:R-:W-:Y:S01]  /*9980*/  SHF.L.U32 R0, R184, 0x1f, RZ ;  /* 0x0000001fb8007819 */ /* 0x000fe200000006ff */
[----:B------:R-:W-:Y:S03]  /*9990*/  BSSY B1, `(.L_x_708) ;  /* 0x0000005000017945 */ /* 0x000fe60003800000 */
[----:B------:R-:W1:Y:S01]  /*99a0*/  SYNCS.PHASECHK.TRANS64.TRYWAIT P4, [R3+URZ+0x34890], R0 ;  /* 0x03489000030075a7 */ /* 0x000e62000808017f */
[----:B------:R-:W-:-:S04]  /*99b0*/  VIMNMX R4, R4, 0x80, PT ;  /* 0x0000008004047848 */ /* 0x000fc80003fe0100 */
[----:B------:R-:W-:Y:S01]  /*99c0*/  ISETP.GE.AND P3, PT, R17, R4, PT ;  /* 0x000000041100720c */ /* 0x000fe20003f66270 */
[----:B-1----:R-:W-:-:S12]  /*99d0*/  @!P4 BRA `(.L_x_709) ;  /* 0x0000015c007cc947 */ /* 0x002fd80003800000 */
.L_x_984:
[----:B------:R-:W-:Y:S05]  /*99e0*/  BSYNC B1 ;  /* 0x0000000000017941 */ /* 0x000fea0003800000 */
.L_x_708:
[----:B------:R-:W-:Y:S04]  /*99f0*/  BSSY B1, `(.L_x_710) ;  /* 0x0000014000017945 */ /* 0x000fe80003800000 */
[----:B------:R-:W-:Y:S05]  /*9a00*/  @P3 BRA `(.L_x_711) ;  /* 0x0000000000483947 */ /* 0x000fea0003800000 */
[----:B------:R-:W-:Y:S02]  /*9a10*/  ISETP.NE.AND P4, PT, R14, RZ, PT ;  /* 0x000000ff0e00720c */ /* 0x000fe40003f85270 */
[----:B------:R-:W-:-:S11]  /*9a20*/  ISETP.NE.AND P3, PT, R10, RZ, PT ;  /* 0x000000ff0a00720c */ /* 0x000fd60003f65270 */
[----:B0-----:R-:W0:Y:S04]  /*9a30*/  @P4 LDS.128 R40, [R51] ;  /* 0x0000000033284984 */ /* 0x001e280000000c00 */
[----:B------:R-:W2:Y:S04]  /*9a40*/  @P3 LDS.128 R44, [R50] ;  /* 0x00000000322c3984 */ /* 0x000ea80000000c00 */
[----:B0-----:R-:W-:Y:S01]  /*9a50*/  @P4 STG.E.128 desc[UR40][R52.64], R40 ;  /* 0x0000002834004986 */ /* 0x001fe2000c101d28 */
[----:B------:R-:W-:-:S03]  /*9a60*/  ISETP.NE.AND P4, PT, R9, RZ, PT ;  /* 0x000000ff0900720c */ /* 0x000fc60003f85270 */
[----:B--2---:R-:W-:Y:S01]  /*9a70*/  @P3 STG.E.128 desc[UR40][R52.64+0x40], R44 ;  /* 0x0000402c34003986 */ /* 0x004fe2000c101d28 */
[----:B------:R-:W-:-:S09]  /*9a80*/  ISETP.NE.AND P3, PT, R8, RZ, PT ;  /* 0x000000ff0800720c */ /* 0x000fd20003f65270 */
[----:B------:R-:W0:Y:S04]  /*9a90*/  @P4 LDS.128 R40, [R51+0x4000] ;  /* 0x0040000033284984 */ /* 0x000e280000000c00 */
[----:B------:R-:W2:Y:S04]  /*9aa0*/  @P3 LDS.128 R44, [R50+0x4000] ;  /* 0x00400000322c3984 */ /* 0x000ea80000000c00 */
[----:B0-----:R-:W-:Y:S01]  /*9ab0*/  @P4 STG.E.128 desc[UR40][R52.64+0x80], R40 ;  /* 0x0000802834004986 */ /* 0x001fe2000c101d28 */
[----:B------:R-:W-:-:S03]  /*9ac0*/  ISETP.NE.AND P4, PT, R6, RZ, PT ;  /* 0x000000ff0600720c */ /* 0x000fc60003f85270 */
[----:B--2---:R-:W-:Y:S01]  /*9ad0*/  @P3 STG.E.128 desc[UR40][R52.64+0xc0], R44 ;  /* 0x0000c02c34003986 */ /* 0x004fe2000c101d28 */
[----:B------:R-:W-:-:S09]  /*9ae0*/  ISETP.NE.AND P3, PT, R7, RZ, PT ;  /* 0x000000ff0700720c */ /* 0x000fd20003f65270 */
[----:B------:R-:W0:Y:S04]  /*9af0*/  @P4 LDS.128 R44, [R50+0x8000] ;  /* 0x00800000322c4984 */ /* 0x000e280000000c00 */
[----:B------:R-:W2:Y:S04]  /*9b00*/  @P3 LDS.128 R40, [R51+0x8000] ;  /* 0x0080000033283984 */ /* 0x000ea80000000c00 */
[----:B0-----:R3:W-:Y:S04]  /*9b10*/  @P4 STG.E.128 desc[UR40][R52.64+0x140], R44 ;  /* 0x0001402c34004986 */ /* 0x0017e8000c101d28 */
[----:B--2---:R3:W-:Y:S02]  /*9b20*/  @P3 STG.E.128 desc[UR40][R52.64+0x100], R40 ;  /* 0x0001002834003986 */ /* 0x0047e4000c101d28 */
.L_x_711:
[----:B------:R-:W-:Y:S05]  /*9b30*/  BSYNC B1 ;  /* 0x0000000000017941 */ /* 0x000fea0003800000 */
.L_x_710:
[----:B------:R-:W-:-:S13]  /*9b40*/  ISETP.GE.AND P3, PT, R205, R4, PT ;  /* 0x00000004cd00720c */ /* 0x000fda0003f66270 */
[----:B------:R-:W-:Y:S05]  /*9b50*/  @P3 BRA `(.L_x_655) ;  /* 0x0000000000483947 */ /* 0x000fea0003800000 */
[----:B------:R-:W-:Y:S02]  /*9b60*/  ISETP.NE.AND P4, PT, R14, RZ, PT ;  /* 0x000000ff0e00720c */ /* 0x000fe40003f85270 */
[----:B------:R-:W-:-:S11]  /*9b70*/  ISETP.NE.AND P3, PT, R9, RZ, PT ;  /* 0x000000ff0900720c */ /* 0x000fd60003f65270 */
[----:B0--3--:R-:W0:Y:S04]  /*9b80*/  @P4 LDS.128 R40, [R51+0x2000] ;  /* 0x0020000033284984 */ /* 0x009e280000000c00 */
[----:B------:R-:W2:Y:S04]  /*9b90*/  @P3 LDS.128 R44, [R51+0x6000] ;  /* 0x00600000332c3984 */ /* 0x000ea80000000c00 */
        /* <DEDUP_REMOVED lines=14> */
.L_x_655:
[----:B------:R-:W-:Y:S05]  /*9c80*/  BSYNC B0 ;  /* 0x0000000000007941 */ /* 0x000fea0003800000 */
.L_x_621:
[----:B0-234-:R-:W0:Y:S01]  /*9c90*/  S2R R40, SR_TID.X ;  /* 0x0000000000287919 */ /* 0x01de220000002100 */
[----:B------:R-:W-:Y:S01]  /*9ca0*/  @!PT LDS RZ, [RZ] ;  /* 0x00000000fffff984 */ /* 0x000fe20000000800 */
[----:B------:R-:W-:Y:S01]  /*9cb0*/  @!PT LDS RZ, [RZ] ;  /* 0x00000000fffff984 */ /* 0x000fe20000000800 */
[----:B------:R-:W-:Y:S01]  /*9cc0*/  @!PT LDS RZ, [RZ] ;  /* 0x00000000fffff984 */ /* 0x000fe20000000800 */
[----:B------:R-:W-:Y:S01]  /*9cd0*/  @!PT LDS RZ, [RZ] ;  /* 0x00000000fffff984 */ /* 0x000fe20000000800 */
[----:B------:R2:W-:Y:S06]  /*9ce0*/  MEMBAR.ALL.CTA ;  /* 0x0000000000007992 */ /* 0x0005ec0000008000 */
[----:B--2---:R-:W2:Y:S01]  /*9cf0*/  FENCE.VIEW.ASYNC.S ;  /* 0x00000000000073c6 */ /* 0x004ea20000000000 */
[----:B------:R-:W-:Y:S05]  /*9d00*/  WARPSYNC.ALL ;  /* 0x0000000000007948 */ /* 0x000fea0003800000 */
[----:B------:R-:W-:Y:S01]  /*9d10*/  BSSY B0, `(.L_x_712) ;  /* 0x0000009000007945 */ /* 0x000fe20003800000 */
[----:B0-----:R-:W-:Y:S01]  /*9d20*/  LOP3.LUT R40, R40, 0x7f, RZ, 0xc0, !PT ;  /* 0x0000007f28287812 */ /* 0x001fe200078ec0ff */
[----:B--2---:R0:W-:Y:S03]  /*9d30*/  BAR.SYNC.DEFER_BLOCKING R151, 0x80 ;  /* 0x000200970000751d */ /* 0x0041e60000010000 */
[----:B------:R-:W-:-:S13]  /*9d40*/  ISETP.NE.AND P3, PT, R40, RZ, PT ;  /* 0x000000ff2800720c */ /* 0x000fda0003f65270 */
[----:B------:R-:W-:-:S05]  /*9d50*/  @!P3 VIADD R40, R3, 0x348a0 ;  /* 0x000348a00328b836 */ /* 0x000fca0000000000 */
[----:B------:R-:W-:-:S04]  /*9d60*/  @!P3 PRMT R40, RZ, 0x654, R40 ;  /* 0x00000654ff28b816 */ /* 0x000fc80000000028 */
[----:B------:R0:W-:Y:S01]  /*9d70*/  @!P3 SYNCS.ARRIVE.TRANS64.RED.A1T0 RZ, [R40+URZ], RZ ;  /* 0x000000ff28ffb9a7 */ /* 0x0001e2000810043f */
[----:B------:R-:W-:Y:S05]  /*9d80*/  @!P2 BRA `(.L_x_713) ;  /* 0x000000000004a947 */ /* 0x000fea0003800000 */
[----:B------:R-:W-:Y:S01]  /*9d90*/  BPT.TRAP 0x1 ;  /* 0x000000040000795c */ /* 0x000fe20000300000 */
.L_x_713:
[----:B------:R-:W-:Y:S05]  /*9da0*/  BSYNC B0 ;  /* 0x0000000000007941 */ /* 0x000fea0003800000 */
.L_x_712:
[----:B------:R-:W2:Y:S01]  /*9db0*/  SYNCS.PHASECHK.TRANS64.TRYWAIT P4, [R3+URZ+0x348b0], R0 ;  /* 0x0348b000030075a7 */ /* 0x000ea2000808017f */
[----:B0-----:R-:W-:Y:S01]  /*9dc0*/  IMAD R40, R16, 0x4000, R32 ;  /* 0x0000400010287824 */ /* 0x001fe200078e0220 */
[----:B------:R-:W-:Y:S01]  /*9dd0*/  ULDC UR47, c[0x0][0x320] ;  /* 0x0000c800002f7ab9 */ /* 0x000fe20000000800 */
[----:B------:R-:W-:Y:S01]  /*9de0*/  ULDC.64 UR44, c[0x0][0x328] ;  /* 0x0000ca00002c7ab9 */ /* 0x000fe20000000a00 */
[----:B------:R-:W-:Y:S01]  /*9df0*/  ULDC.64 UR42, c[0x0][0x318] ;  /* 0x0000c600002a7ab9 */ /* 0x000fe20000000a00 */
[----:B------:R-:W-:Y:S01]  /*9e00*/  BSSY B0, `(.L_x_714) ;  /* 0x0000004000007945 */ /* 0x000fe20003800000 */
[----:B------:R-:W-:Y:S02]  /*9e10*/  ISETP.GE.AND P2, PT, R17, R4, PT ;  /* 0x000000041100720c */ /* 0x000fe40003f46270 */
[----:B------:R-:W-:Y:S01]  /*9e20*/  IADD3 R42, R124, R40, RZ ;  /* 0x000000287c2a7210 */ /* 0x000fe20007ffe0ff */
[----:B--2---:R-:W-:Y:S10]  /*9e30*/  @!P4 BRA `(.L_x_715) ;  /* 0x000001580078c947 */ /* 0x004ff40003800000 */
.L_x_985:
[----:B------:R-:W-:Y:S05]  /*9e40*/  BSYNC B0 ;  /* 0x0000000000007941 */ /* 0x000fea0003800000 */
.L_x_714:
[----:B------:R-:W-:Y:S01]  /*9e50*/  BSSY B0, `(.L_x_716) ;  /* 0x0000019000007945 */ /* 0x000fe20003800000 */
[----:B01----:R-:W-:Y:S02]  /*9e60*/  IMAD R0, R40, 0x2, R115 ;  /* 0x0000000228007824 */ /* 0x003fe400078e0273 */
[----:B------:R-:W-:-:S04]  /*9e70*/  IMAD.WIDE R48, R24, 0x80, R118 ;  /* 0x0000008018307825 */ /* 0x000fc800078e0276 */
[----:B------:R-:W-:Y:S01]  /*9e80*/  IMAD R52, R42, 0x2, R115 ;  /* 0x000000022a347824 */ /* 0x000fe200078e0273 */
[----:B------:R-:W-:Y:S06]  /*9e90*/  @P2 BRA `(.L_x_717) ;  /* 0x0000000000502947 */ /* 0x000fec0003800000 */
[----:B------:R-:W-:Y:S01]  /*9ea0*/  MOV R40, R104 ;  /* 0x0000006800287202 */ /* 0x000fe20000000f00 */
[----:B------:R-:W-:Y:S01]  /*9eb0*/  IMAD R43, R49, UR44, RZ ;  /* 0x0000002c312b7c24 */ /* 0x000fe2000f8e02ff */
[----:B------:R-:W-:Y:S01]  /*9ec0*/  ISETP.GE.AND P4, PT, R18, UR47, PT ;  /* 0x0000002f12007c0c */ /* 0x000fe2000bf86270 */
[----:B------:R-:W-:Y:S02]  /*9ed0*/  IMAD.MOV.U32 R41, RZ, RZ, R5 ;  /* 0x000000ffff297224 */ /* 0x000fe400078e0005 */
[C---:B------:R-:W-:Y:S02]  /*9ee0*/  IMAD R43, R48.reuse, UR45, R43 ;  /* 0x0000002d302b7c24 */ /* 0x040fe4000f8e022b */
[----:B------:R-:W-:-:S04]  /*9ef0*/  IMAD.WIDE.U32 R40, R48, UR44, R40 ;  /* 0x0000002c30287c25 */ /* 0x000fc8000f8e0028 */
[----:B------:R-:W-:Y:S01]  /*9f00*/  IMAD.IADD R41, R41, 0x1, R43 ;  /* 0x0000000129297824 */ /* 0x000fe200078e022b */
[----:B------:R-:W-:-:S04]  /*9f10*/  LEA R50, P2, R40, UR42, 0x1 ;  /* 0x0000002a28327c11 */ /* 0x000fc8000f8408ff */
[----:B------:R-:W-:Y:S02]  /*9f20*/  LEA.HI.X R51, R40, UR43, R41, 0x1, P2 ;  /* 0x0000002b28337c11 */ /* 0x000fe400090f0c29 */
[----:B------:R-:W-:Y:S01]  /*9f30*/  ISETP.GE.AND P2, PT, R101, UR47, PT ;  /* 0x0000002f65007c0c */ /* 0x000fe2000bf46270 */
[----:B------:R-:W0:-:S12]  /*9f40*/  @!P4 LDS.128 R40, [R0] ;  /* 0x000000000028c984 */ /* 0x000e180000000c00 */
[----:B------:R-:W1:Y:S04]  /*9f50*/  @!P2 LDS.128 R44, [R52] ;  /* 0x00000000342ca984 */ /* 0x000e680000000c00 */
[----:B0-----:R-:W-:Y:S01]  /*9f60*/  @!P4 STG.E.128 desc[UR40][R50.64], R40 ;  /* 0x000000283200c986 */ /* 0x001fe2000c101d28 */
[----:B------:R-:W-:-:S03]  /*9f70*/  ISETP.GE.AND P4, PT, R100, UR47, PT ;  /* 0x0000002f64007c0c */ /* 0x000fc6000bf86270 */
[----:B-1----:R-:W-:Y:S01]  /*9f80*/  @!P2 STG.E.128 desc[UR40][R50.64+0x40], R44 ;  /* 0x0000402c3200a986 */ /* 0x002fe2000c101d28 */
[----:B------:R-:W-:-:S09]  /*9f90*/  ISETP.GE.AND P2, PT, R99, UR47, PT ;  /* 0x0000002f63007c0c */ /* 0x000fd2000bf46270 */
[----:B------:R-:W0:Y:S04]  /*9fa0*/  @!P4 LDS.128 R40, [R0+0x4000] ;  /* 0x004000000028c984 */ /* 0x000e280000000c00 */
[----:B------:R-:W1:Y:S04]  /*9fb0*/  @!P2 LDS.128 R44, [R52+0x4000] ;  /* 0x00400000342ca984 */ /* 0x000e680000000c00 */
[----:B0-----:R0:W-:Y:S04]  /*9fc0*/  @!P4 STG.E.128 desc[UR40][R50.64+0x80], R40 ;  /* 0x000080283200c986 */ /* 0x0011e8000c101d28 */
[----:B-1----:R0:W-:Y:S02]  /*9fd0*/  @!P2 STG.E.128 desc[UR40][R50.64+0xc0], R44 ;  /* 0x0000c02c3200a986 */ /* 0x0021e4000c101d28 */
.L_x_717:
[----:B------:R-:W-:Y:S05]  /*9fe0*/  BSYNC B0 ;  /* 0x0000000000007941 */ /* 0x000fea0003800000 */
.L_x_716:
[----:B------:R-:W-:Y:S01]  /*9ff0*/  ISETP.GE.AND P2, PT, R205, R4, PT ;  /* 0x00000004cd00720c */ /* 0x000fe20003f46270 */
[----:B------:R-:W-:-:S12]  /*a000*/  BSSY B0, `(.L_x_718) ;  /* 0x0000017000007945 */ /* 0x000fd80003800000 */
[----:B------:R-:W-:Y:S05]  /*a010*/  @P2 BRA `(.L_x_719) ;  /* 0x0000000000542947 */ /* 0x000fea0003800000 */
[----:B0-----:R-:W-:Y:S01]  /*a020*/  IADD3 R43, P2, R48, 0x40, RZ ;  /* 0x00000040302b7810 */ /* 0x001fe20007f5e0ff */
[----:B------:R-:W-:Y:S01]  /*a030*/  IMAD.MOV.U32 R4, RZ, RZ, R104 ;  /* 0x000000ffff047224 */ /* 0x000fe200078e0068 */
[----:B------:R-:W-:Y:S02]  /*a040*/  ISETP.GE.AND P4, PT, R18, UR47, PT ;  /* 0x0000002f12007c0c */ /* 0x000fe4000bf86270 */
[----:B------:R-:W-:Y:S01]  /*a050*/  IADD3.X R48, RZ, R49, RZ, P2, !PT ;  /* 0x00000031ff307210 */ /* 0x000fe200017fe4ff */
[----:B------:R-:W-:-:S04]  /*a060*/  IMAD.WIDE.U32 R40, R43, UR44, R4 ;  /* 0x0000002c2b287c25 */ /* 0x000fc8000f8e0004 */
[----:B------:R-:W-:-:S04]  /*a070*/  IMAD R48, R48, UR44, RZ ;  /* 0x0000002c30307c24 */ /* 0x000fc8000f8e02ff */
[----:B------:R-:W-:Y:S01]  /*a080*/  IMAD R43, R43, UR45, R48 ;  /* 0x0000002d2b2b7c24 */ /* 0x000fe2000f8e0230 */
[----:B------:R-:W-:-:S03]  /*a090*/  LEA R48, P2, R40, UR42, 0x1 ;  /* 0x0000002a28307c11 */ /* 0x000fc6000f8408ff */
[----:B------:R-:W-:-:S05]  /*a0a0*/  IMAD.IADD R41, R41, 0x1, R43 ;  /* 0x0000000129297824 */ /* 0x000fca00078e022b */
[----:B------:R-:W-:Y:S02]  /*a0b0*/  LEA.HI.X R49, R40, UR43, R41, 0x1, P2 ;  /* 0x0000002b28317c11 */ /* 0x000fe400090f0c29 */
[----:B------:R-:W-:Y:S01]  /*a0c0*/  ISETP.GE.AND P2, PT, R100, UR47, PT ;  /* 0x0000002f64007c0c */ /* 0x000fe2000bf46270 */
[----:B------:R-:W0:-:S12]  /*a0d0*/  @!P4 LDS.128 R40, [R0+0x2000] ;  /* 0x002000000028c984 */ /* 0x000e180000000c00 */
[----:B------:R-:W1:Y:S04]  /*a0e0*/  @!P2 LDS.128 R44, [R0+0x6000] ;  /* 0x00600000002ca984 */ /* 0x000e680000000c00 */
        /* <DEDUP_REMOVED lines=8> */
.L_x_719:
[----:B------:R-:W-:Y:S05]  /*a170*/  BSYNC B0 ;  /* 0x0000000000007941 */ /* 0x000fea0003800000 */
.L_x_718:
[----:B------:R-:W3:Y:S01]  /*a180*/  LDL R0, [R1+0x8] ;  /* 0x0000080001007983 */ /* 0x000ee20000100800 */
[----:B------:R-:W-:Y:S01]  /*a190*/  @!P3 IADD3 R3, R3, 0x348c0, RZ ;  /* 0x000348c00303b810 */ /* 0x000fe20007ffe0ff */
[----:B------:R-:W-:Y:S01]  /*a1a0*/  VIADD R16, R16, 0x1 ;  /* 0x0000000110107836 */ /* 0x000fe20000000000 */
[----:B------:R-:W-:Y:S01]  /*a1b0*/  PLOP3.LUT P2, PT, PT, PT, PT, 0x8, 0x0 ;  /* 0x000000000000781c */ /* 0x000fe20003f4e170 */
[----:B------:R-:W-:Y:S01]  /*a1c0*/  @!PT LDS RZ, [RZ] ;  /* 0x00000000fffff984 */ /* 0x000fe20000000800 */
[----:B------:R-:W-:Y:S01]  /*a1d0*/  @!PT LDS RZ, [RZ] ;  /* 0x00000000fffff984 */ /* 0x000fe20000000800 */
[----:B------:R-:W-:Y:S01]  /*a1e0*/  @!PT LDS RZ, [RZ] ;  /* 0x00000000fffff984 */ /* 0x000fe20000000800 */
[----:B------:R-:W-:Y:S01]  /*a1f0*/  @!PT LDS RZ, [RZ] ;  /* 0x00000000fffff984 */ /* 0x000fe20000000800 */
[----:B------:R1:W-:Y:S06]  /*a200*/  MEMBAR.ALL.CTA ;  /* 0x0000000000007992 */ /* 0x0003ec0000008000 */
[----:B-1----:R-:W1:Y:S01]  /*a210*/  FENCE.VIEW.ASYNC.S ;  /* 0x00000000000073c6 */ /* 0x002e620000000000 */
[----:B------:R-:W-:Y:S01]  /*a220*/  @!P3 PRMT R3, RZ, 0x654, R3 ;  /* 0x00000654ff03b816 */ /* 0x000fe20000000003 */
[----:B-1----:R1:W-:Y:S06]  /*a230*/  BAR.SYNC.DEFER_BLOCKING R151, 0x80 ;  /* 0x000200970000751d */ /* 0x0023ec0000010000 */
[----:B------:R4:W-:Y:S01]  /*a240*/  @!P3 SYNCS.ARRIVE.TRANS64.RED.A1T0 RZ, [R3+URZ], RZ ;  /* 0x000000ff03ffb9a7 */ /* 0x0009e2000810043f */
[----:B------:R-:W-:-:S04]  /*a250*/  ISETP.NE.AND P3, PT, R16, 0x2, PT ;  /* 0x000000021000780c */ /* 0x000fc80003f65270 */
[----:B------:R-:W-:Y:S02]  /*a260*/  SEL R16, R16, RZ, P3 ;  /* 0x000000ff10107207 */ /* 0x000fe40001800000 */
[----:B----4-:R-:W-:-:S04]  /*a270*/  SEL R3, RZ, 0x1, P3 ;  /* 0x00000001ff037807 */ /* 0x010fc80001800000 */
[----:B------:R-:W-:Y:S02]  /*a280*/  LOP3.LUT R184, R184, R3, RZ, 0x3c, !PT ;  /* 0x00000003b8b87212 */ /* 0x000fe400078e3cff */
[----:B---3--:R-:W-:-:S13]  /*a290*/  LOP3.LUT P4, RZ, R0, 0x2, RZ, 0xc0, !PT ;  /* 0x0000000200ff7812 */ /* 0x008fda000788c0ff */
[----:B-1----:R-:W-:Y:S05]  /*a2a0*/  @P4 BRA `(.L_x_720) ;  /* 0xffffff84003c4947 */ /* 0x002fea000383ffff */
.L_x_616:
[----:B------:R-:W-:Y:S01]  /*a2b0*/  BSSY B0, `(.L_x_721) ;  /* 0x000002a000007945 */ /* 0x000fe20003800000 */
[----:B------:R-:W-:Y:S02]  /*a2c0*/  ISETP.GE.AND P1, PT, R150, 0x1, PT ;  /* 0x000000019600780c */ /* 0x000fe40003f26270 */
[----:B------:R-:W-:Y:S02]  /*a2d0*/  CS2R R88, SRZ ;  /* 0x0000000000587805 */ /* 0x000fe4000001ff00 */
[----:B------:R-:W-:Y:S02]  /*a2e0*/  PLOP3.LUT P0, PT, PT, PT, PT, 0x80, 0x0 ;  /* 0x000000000000781c */ /* 0x000fe40003f0f070 */
        /* <DEDUP_REMOVED lines=20> */
[----:B0-----:R-:W-:-:S02]  /*a430*/  CS2R R50, SRZ ;  /* 0x0000000000327805 */ /* 0x001fc4000001ff00 */
[----:B--2---:R-:W-:Y:S02]  /*a440*/  CS2R R48, SRZ ;  /* 0x0000000000307805 */ /* 0x004fe4000001ff00 */
[----:B------:R-:W-:Y:S02]  /*a450*/  CS2R R46, SRZ ;  /* 0x00000000002e7805 */ /* 0x000fe4000001ff00 */
[----:B------:R-:W-:Y:S02]  /*a460*/  CS2R R44, SRZ ;  /* 0x00000000002c7805 */ /* 0x000fe4000001ff00 */
[----:B------:R-:W-:Y:S02]  /*a470*/  CS2R R42, SRZ ;  /* 0x00000000002a7805 */ /* 0x000fe4000001ff00 */
[----:B------:R-:W-:Y:S02]  /*a480*/  CS2R R40, SRZ ;  /* 0x0000000000287805 */ /* 0x000fe4000001ff00 */
[----:B------:R-:W-:Y:S01]  /*a490*/  CS2R R36, SRZ ;  /* 0x0000000000247805 */ /* 0x000fe2000001ff00 */
[----:B------:R-:W-:Y:S01]  /*a4a0*/  IMAD.MOV.U32 R91, RZ, RZ, RZ ;  /* 0x000000ffff5b7224 */ /* 0x000fe200078e00ff */
[----:B------:R-:W-:Y:S01]  /*a4b0*/  MOV R0, RZ ;  /* 0x000000ff00007202 */ /* 0x000fe20000000f00 */
[----:B------:R-:W-:Y:S01]  /*a4c0*/  IMAD.MOV.U32 R26, RZ, RZ, RZ ;  /* 0x000000ffff1a7224 */ /* 0x000fe200078e00ff */
[----:B------:R-:W-:Y:S01]  /*a4d0*/  MOV R3, RZ ;  /* 0x000000ff00037202 */ /* 0x000fe20000000f00 */
[----:B------:R-:W-:Y:S01]  /*a4e0*/  IMAD.MOV.U32 R93, RZ, RZ, RZ ;  /* 0x000000ffff5d7224 */ /* 0x000fe200078e00ff */
[----:B------:R-:W-:Y:S01]  /*a4f0*/  MOV R95, RZ ;  /* 0x000000ff005f7202 */ /* 0x000fe20000000f00 */
[----:B------:R-:W-:-:S02]  /*a500*/  IMAD.MOV.U32 R10, RZ, RZ, RZ ;  /* 0x000000ffff0a7224 */ /* 0x000fc400078e00ff */
[----:B------:R-:W-:Y:S01]  /*a510*/  IMAD.MOV.U32 R28, RZ, RZ, RZ ;  /* 0x000000ffff1c7224 */ /* 0x000fe200078e00ff */
[----:B------:R-:W-:Y:S06]  /*a520*/  @P2 BRA `(.L_x_722) ;  /* 0x0000000000082947 */ /* 0x000fec0003800000 */
[----:B------:R-:W0:Y:S02]  /*a530*/  FENCE.VIEW.ASYNC.G ;  /* 0x00000000000073c6 */ /* 0x000e240000000100 */
[----:B0-----:R-:W-:Y:S06]  /*a540*/  BAR.ARV 0xc, 0x180 ;  /* 0x0306000000007b1d */ /* 0x001fec0000002000 */
.L_x_722:
[----:B------:R-:W-:Y:S05]  /*a550*/  BSYNC B0 ;  /* 0x0000000000007941 */ /* 0x000fea0003800000 */
.L_x_721:
[----:B------:R-:W-:Y:S02]  /*a560*/  IMAD.MOV.U32 R11, RZ, RZ, RZ ;  /* 0x000000ffff0b7224 */ /* 0x000fe400078e00ff */
[----:B------:R-:W-:Y:S01]  /*a570*/  IMAD.MOV.U32 R24, RZ, RZ, RZ ;  /* 0x000000ffff187224 */ /* 0x000fe200078e00ff */
[----:B------:R-:W-:Y:S06]  /*a580*/  @!P1 BRA `(.L_x_723) ;  /* 0x000000b800809947 */ /* 0x000fec0003800000 */
[----:B------:R-:W0:Y:S02]  /*a590*/  SHFL.IDX PT, R0, R231, RZ, 0x1f ;  /* 0x00001fffe7007589 */ /* 0x000e2400000e0000 */
[----:B0-----:R-:W-:-:S04]  /*a5a0*/  LEA.HI R3, R0, R0, RZ, 0x1 ;  /* 0x0000000000037211 */ /* 0x001fc800078f08ff */
[----:B------:R-:W-:-:S04]  /*a5b0*/  LOP3.LUT R3, R3, 0x1e, RZ, 0xc0, !PT ;  /* 0x0000001e03037812 */ /* 0x000fc800078ec0ff */
[----:B------:R-:W-:Y:S01]  /*a5c0*/  IADD3 R3, R0, -R3, RZ ;  /* 0x8000000300037210 */ /* 0x000fe20007ffe0ff */
[----:B------:R-:W-:-:S03]  /*a5d0*/  IMAD.U32 R0, RZ, RZ, UR60 ;  /* 0x0000003cff007e24 */ /* 0x000fc6000f8e00ff */
[----:B------:R-:W-:Y:S02]  /*a5e0*/  LEA R3, R3, UR60, 0xd ;  /* 0x0000003c03037c11 */ /* 0x000fe4000f8e68ff */
[----:B------:R-:W-:Y:S02]  /*a5f0*/  LOP3.LUT P0, RZ, R0, 0x3ff, RZ, 0xc0, !PT ;  /* 0x000003ff00ff7812 */ /* 0x000fe4000780c0ff */
[----:B------:R-:W-:Y:S02]  /*a600*/  SHF.R.U32.HI R3, RZ, 0x4, R3 ;  /* 0x00000004ff037819 */ /* 0x000fe40000011603 */
[----:B------:R-:W-:Y:S02]  /*a610*/  P2R R24, PR, RZ, 0x1 ;  /* 0x00000001ff187803 */ /* 0x000fe40000000000 */
[----:B------:R-:W-:-:S07]  /*a620*/  LOP3.LUT R36, R3, 0x3fff, RZ, 0xc0, !PT ;  /* 0x00003fff03247812 */ /* 0x000fce00078ec0ff */
[----:B------:R-:W-:Y:S05]  /*a630*/  @!P0 BRA `(.L_x_724) ;  /* 0x0000000000408947 */ /* 0x000fea0003800000 */
[----:B------:R-:W-:Y:S01]  /*a640*/  MOV R0, 0x0 ;  /* 0x0000000000007802 */ /* 0x000fe20000000f00 */
[----:B------:R-:W-:Y:S01]  /*a650*/  ULDC.64 UR4, c[0x4][0x118] ;  /* 0x0100460000047ab9 */ /* 0x000fe20000000a00 */
[----:B------:R-:W-:Y:S01]  /*a660*/  ULDC.64 UR6, c[0x4][0x120] ;  /* 0x0100480000067ab9 */ /* 0x000fe20000000a00 */
[----:B------:R-:W-:Y:S01]  /*a670*/  IMAD.U32 R4, RZ, RZ, UR4 ;  /* 0x00000004ff047e24 */ /* 0x000fe2000f8e00ff */
[----:B------:R0:W1:Y:S01]  /*a680*/  LDC.64 R14, c[0x4][R0] ;  /* 0x01000000000e7b82 */ /* 0x0000620000000a00 */
[----:B------:R-:W-:Y:S01]  /*a690*/  MOV R5, UR5 ;  /* 0x0000000500057c02 */ /* 0x000fe20008000f00 */
        /* <DEDUP_REMOVED lines=10> */
.L_x_724:
[----:B------:R-:W-:Y:S02]  /*a740*/  ULDC UR4, c[0x0][0x3f4] ;  /* 0x0000fd0000047ab9 */ /* 0x000fe40000000800 */
[----:B------:R-:W-:-:S13]  /*a750*/  ISETP.LT.AND P0, PT, RZ, UR4, PT ;  /* 0x00000004ff007c0c */ /* 0x000fda000bf01270 */
[----:B------:R-:W-:Y:S05]  /*a760*/  @P0 BRA `(.L_x_725) ;  /* 0x00000000003c0947 */ /* 0x000fea0003800000 */
[----:B------:R-:W-:-:S04]  /*a770*/  LEA.HI R0, R204, R204, RZ, 0x1 ;  /* 0x000000cccc007211 */ /* 0x000fc800078f08ff */
[----:B------:R-:W-:-:S05]  /*a780*/  LOP3.LUT R3, R0, 0xfffffffe, RZ, 0xc0, !PT ;  /* 0xfffffffe00037812 */ /* 0x000fca00078ec0ff */
[----:B------:R-:W-:-:S05]  /*a790*/  IMAD.IADD R3, R204, 0x1, -R3 ;  /* 0x00000001cc037824 */ /* 0x000fca00078e0a03 */
[----:B------:R-:W-:-:S04]  /*a7a0*/  SHF.L.U32 R3, R3, 0x1f, RZ ;  /* 0x0000001f03037819 */ /* 0x000fc800000006ff */
[----:B------:R0:W1:Y:S03]  /*a7b0*/  SYNCS.PHASECHK.TRANS64.TRYWAIT P0, [R2+URZ+0x34800], R3 ;  /* 0x03480003020075a7 */ /* 0x000066000800017f */
[----:B-1----:R-:W-:Y:S05]  /*a7c0*/  @!P0 NANOSLEEP.SYNCS 0x989680 ;  /* 0x009896800000895d */ /* 0x002fea0003900000 */
[----:B------:R-:W1:Y:S01]  /*a7d0*/  @!P0 SYNCS.PHASECHK.TRANS64 P0, [R2+URZ+0x34800], R3 ;  /* 0x03480003020085a7 */ /* 0x000e62000800007f */
[----:B------:R-:W-:Y:S04]  /*a7e0*/  BSSY B0, `(.L_x_726) ;  /* 0x0000006000007945 */ /* 0x000fe80003800000 */
[----:B-1----:R-:W-:Y:S05]  /*a7f0*/  @P0 BRA `(.L_x_727) ;  /* 0x0000000000100947 */ /* 0x002fea0003800000 */
.L_x_728:
[----:B-1----:R1:W2:Y:S02]  /*a800*/  SYNCS.PHASECHK.TRANS64.TRYWAIT P0, [R2+URZ+0x34800], R3 ;  /* 0x03480003020075a7 */ /* 0x0022a4000800017f */
[----:B--2---:R-:W-:Y:S05]  /*a810*/  @!P0 NANOSLEEP.SYNCS 0x989680 ;  /* 0x009896800000895d */ /* 0x004fea0003900000 */
[----:B------:R-:W2:Y:S02]  /*a820*/  @!P0 SYNCS.PHASECHK.TRANS64 P0, [R2+URZ+0x34800], R3 ;  /* 0x03480003020085a7 */ /* 0x000ea4000800007f */
[----:B--2---:R-:W-:Y:S05]  /*a830*/  @!P0 BRA `(.L_x_728) ;  /* 0xfffffffc00f08947 */ /* 0x004fea000383ffff */
.L_x_727:
[----:B------:R-:W-:Y:S05]  /*a840*/  BSYNC B0 ;  /* 0x0000000000007941 */ /* 0x000fea0003800000 */
.L_x_726:
[----:B------:R-:W-:Y:S05]  /*a850*/  BRA `(.L_x_729) ;  /* 0x0000005800487947 */ /* 0x000fea0003800000 */
.L_x_725:
[----:B-----5:R-:W-:Y:S01]  /*a860*/  SHF.R.S32.HI R0, RZ, 0x1f, R144 ;  /* 0x0000001fff007819 */ /* 0x020fe20000011490 */
[----:B------:R-:W-:Y:S01]  /*a870*/  ULDC.64 UR4, c[0x0][0x3f8] ;  /* 0x0000fe0000047ab9 */ /* 0x000fe20000000a00 */
[----:B------:R-:W-:Y:S01]  /*a880*/  ULDC.64 UR6, c[0x0][0x408] ;  /* 0x0001020000067ab9 */ /* 0x000fe20000000a00 */
[----:B------:R-:W-:Y:S01]  /*a890*/  ISETP.NE.AND P2, PT, R24, RZ, PT ;  /* 0x000000ff1800720c */ /* 0x000fe20003f45270 */
[----:B------:R-:W-:-:S04]  /*a8a0*/  IMAD.WIDE.U32 R4, R144, UR4, RZ ;  /* 0x0000000490047c25 */ /* 0x000fc8000f8e00ff */
[C---:B------:R-:W-:Y:S02]  /*a8b0*/  IMAD R3, R0.reuse, UR4, RZ ;  /* 0x0000000400037c24 */ /* 0x040fe4000f8e02ff */
[----:B------:R-:W-:Y:S02]  /*a8c0*/  IMAD R9, R0, UR6, RZ ;  /* 0x0000000600097c24 */ /* 0x000fe4000f8e02ff */
[C---:B------:R-:W-:Y:S01]  /*a8d0*/  IMAD R3, R144.reuse, UR5, R3 ;  /* 0x0000000590037c24 */ /* 0x040fe2000f8e0203 */
[----:B------:R-:W-:Y:S01]  /*a8e0*/  ULDC.64 UR4, c[0x0][0x3e8] ;  /* 0x0000fa0000047ab9 */ /* 0x000fe20000000a00 */
[----:B------:R-:W-:Y:S01]  /*a8f0*/  IMAD.WIDE.U32 R6, R144, UR6, RZ ;  /* 0x0000000690067c25 */ /* 0x000fe2000f8e00ff */
[----:B------:R-:W-:Y:S02]  /*a900*/  LEA R24, P0, R4, UR4, 0x1 ;  /* 0x0000000404187c11 */ /* 0x000fe4000f8008ff */
[----:B------:R-:W-:Y:S01]  /*a910*/  IADD3 R25, R3, R5, RZ ;  /* 0x0000000503197210 */ /* 0x000fe20007ffe0ff */
[----:B------:R-:W-:Y:S01]  /*a920*/  IMAD R9, R144, UR7, R9 ;  /* 0x0000000790097c24 */ /* 0x000fe2000f8e0209 */
[----:B------:R-:W-:-:S02]  /*a930*/  ULDC.64 UR6, c[0x0][0x400] ;  /* 0x0001000000067ab9 */ /* 0x000fc40000000a00 */
[----:B------:R-:W-:Y:S01]  /*a940*/  LEA R26, P1, R6, UR6, 0x1 ;  /* 0x00000006061a7c11 */ /* 0x000fe2000f8208ff */
[----:B------:R-:W-:Y:S01]  /*a950*/  IMAD.IADD R27, R9, 0x1, R7 ;  /* 0x00000001091b7824 */ /* 0x000fe200078e0207 */
[----:B------:R-:W-:-:S04]  /*a960*/  LEA.HI.X R25, R4, UR5, R25, 0x1, P0 ;  /* 0x0000000504197c11 */ /* 0x000fc800080f0c19 */
[----:B------:R-:W-:Y:S01]  /*a970*/  LEA.HI.X R27, R6, UR7, R27, 0x1, P1 ;  /* 0x00000007061b7c11 */ /* 0x000fe200088f0c1b */
[----:B------:R-:W-:Y:S06]  /*a980*/  @!P2 BRA `(.L_x_730) ;  /* 0x000000000040a947 */ /* 0x000fec0003800000 */
        /* <DEDUP_REMOVED lines=15> */
[----:B-1----:R-:W-:Y:S05]  /*aa80*/  CALL.ABS.NOINC R14 ;  /* 0x000000000e007343 */ /* 0x002fea0003c00000 */
.L_x_730:
[----:B------:R-:W-:Y:S01]  /*aa90*/  ULDC.U8 UR4, c[0x0][0x410] ;  /* 0x0001040000047ab9 */ /* 0x000fe20000000000 */
[----:B------:R-:W-:Y:S01]  /*aaa0*/  BSSY B0, `(.L_x_731) ;  /* 0x0000565000007945 */ /* 0x000fe20003800000 */
[----:B------:R-:W-:Y:S01]  /*aab0*/  ISETP.NE.AND P0, PT, RZ, UR4, PT ;  /* 0x00000004ff007c0c */ /* 0x000fe2000bf05270 */
[----:B------:R-:W-:-:S12]  /*aac0*/  IMAD R6, R125, 0x80, R17 ;  /* 0x000000807d067824 */ /* 0x000fd800078e0211 */
[----:B------:R-:W-:Y:S05]  /*aad0*/  @!P0 BRA `(.L_x_732) ;  /* 0x0000002800a08947 */ /* 0x000fea0003800000 */
[----:B------:R-:W-:-:S03]  /*aae0*/  UMOV UR4, 0xffffffff ;  /* 0xffffffff00047882 */ /* 0x000fc60000000000 */
[----:B------:R-:W-:Y:S05]  /*aaf0*/  BRA.DIV UR4, `(.L_x_733) ;  /* 0x0000014e045c7947 */ /* 0x000fea000b800000 */
[----:B------:R0:W1:Y:S04]  /*ab00*/  SHFL.IDX PT, R0, R25, RZ, 0x1c1f ;  /* 0x001c1fff19007589 */ /* 0x00006800000e0000 */
[----:B------:R0:W2:Y:S04]  /*ab10*/  SHFL.IDX PT, R3, R24, RZ, 0x1c1f ;  /* 0x001c1fff18037589 */ /* 0x0000a800000e0000 */
[----:B------:R0:W3:Y:S04]  /*ab20*/  SHFL.IDX PT, R4, R27, RZ, 0x1c1f ;  /* 0x001c1fff1b047589 */ /* 0x0000e800000e0000 */
[----:B------:R0:W4:Y:S02]  /*ab30*/  SHFL.IDX PT, R5, R26, RZ, 0x1c1f ;  /* 0x001c1fff1a057589 */ /* 0x00012400000e0000 */
.L_x_991:
[----:B------:R-:W-:Y:S01]  /*ab40*/  ULDC UR4, c[0x0][0x448] ;  /* 0x0001120000047ab9 */ /* 0x000fe20000000800 */
[----:B------:R-:W-:Y:S01]  /*ab50*/  LOP3.LUT R8, R191, 0x18, R18, 0xf8, !PT ;  /* 0x00000018bf087812 */ /* 0x000fe200078ef812 */
[----:B------:R-:W-:Y:S01]  /*ab60*/  IMAD R52, R149, UR4, RZ ;  /* 0x0000000495347c24 */ /* 0x000fe2000f8e02ff */
[----:B------:R-:W-:Y:S01]  /*ab70*/  BSSY B1, `(.L_x_734) ;  /* 0x000004f000017945 */ /* 0x000fe20003800000 */
[----:B------:R-:W-:Y:S02]  /*ab80*/  LOP3.LUT P0, RZ, R213, 0x4, RZ, 0xc0, !PT ;  /* 0x00000004d5ff7812 */ /* 0x000fe4000780c0ff */
[----:B------:R-:W-:Y:S02]  /*ab90*/  CS2R R20, SRZ ;  /* 0x0000000000147805 */ /* 0x000fe4000001ff00 */
[----:B------:R-:W-:Y:S02]  /*aba0*/  LOP3.LUT R9, R8, R193, RZ, 0x3c, !PT ;  /* 0x000000c108097212 */ /* 0x000fe400078e3cff */
[----:B------:R-:W-:-:S02]  /*abb0*/  CS2R R10, SRZ ;  /* 0x00000000000a7805 */ /* 0x000fc4000001ff00 */
[----:B------:R-:W-:Y:S01]  /*abc0*/  ISETP.GE.AND P1, PT, R6, R52, PT ;  /* 0x000000340600720c */ /* 0x000fe20003f26270 */
[----:B------:R-:W-:Y:S01]  /*abd0*/  IMAD R52, R125, -0x80, R52 ;  /* 0xffffff807d347824 */ /* 0x000fe200078e0234 */
[----:B------:R-:W-:Y:S02]  /*abe0*/  LEA R9, R192, R9, 0x9 ;  /* 0x00000009c0097211 */ /* 0x000fe400078e48ff */
[----:B------:R-:W-:Y:S02]  /*abf0*/  CS2R R6, SRZ ;  /* 0x0000000000067805 */ /* 0x000fe4000001ff00 */
[----:B------:R-:W-:Y:S02]  /*ac00*/  CS2R R14, SRZ ;  /* 0x00000000000e7805 */ /* 0x000fe4000001ff00 */
[----:B0-----:R-:W-:Y:S02]  /*ac10*/  CS2R R24, SRZ ;  /* 0x0000000000187805 */ /* 0x001fe4000001ff00 */
[----:B------:R-:W-:Y:S01]  /*ac20*/  CS2R R12, SRZ ;  /* 0x00000000000c7805 */ /* 0x000fe2000001ff00 */
[----:B------:R-:W-:Y:S01]  /*ac30*/  IMAD R9, R9, 0x2, R2 ;  /* 0x0000000209097824 */ /* 0x000fe200078e0202 */
[----:B------:R-:W-:-:S02]  /*ac40*/  CS2R R28, SRZ ;  /* 0x00000000001c7805 */ /* 0x000fc4000001ff00 */
[----:B------:R-:W-:Y:S02]  /*ac50*/  CS2R R30, SRZ ;  /* 0x00000000001e7805 */ /* 0x000fe4000001ff00 */
[----:B------:R-:W-:Y:S02]  /*ac60*/  CS2R R32, SRZ ;  /* 0x0000000000207805 */ /* 0x000fe4000001ff00 */
[----:B------:R-:W-:Y:S02]  /*ac70*/  CS2R R34, SRZ ;  /* 0x0000000000227805 */ /* 0x000fe4000001ff00 */
[----:B------:R-:W-:Y:S01]  /*ac80*/  CS2R R38, SRZ ;  /* 0x0000000000267805 */ /* 0x000fe2000001ff00 */
[C---:B------:R-:W-:Y:S01]  /*ac90*/  VIADD R37, R9.reuse, 0x10400 ;  /* 0x0001040009257836 */ /* 0x040fe20000000000 */
[----:B------:R-:W-:Y:S02]  /*aca0*/  IADD3 R8, R9, 0x10440, RZ ;  /* 0x0001044009087810 */ /* 0x000fe40007ffe0ff */
[----:B------:R-:W-:Y:S01]  /*acb0*/  CS2R R26, SRZ ;  /* 0x00000000001a7805 */ /* 0x000fe2000001ff00 */
[----:B------:R-:W-:Y:S06]  /*acc0*/  @P1 BRA `(.L_x_735) ;  /* 0x0000000000e41947 */ /* 0x000fec0003800000 */
[----:B------:R-:W-:Y:S01]  /*acd0*/  ULDC UR4, c[0x0][0x3f4] ;  /* 0x0000fd0000047ab9 */ /* 0x000fe20000000800 */
[----:B------:R-:W-:Y:S02]  /*ace0*/  CS2R R28, SRZ ;  /* 0x00000000001c7805 */ /* 0x000fe4000001ff00 */
[----:B------:R-:W-:Y:S02]  /*acf0*/  ISETP.GE.AND P2, PT, R22, UR4, PT ;  /* 0x0000000416007c0c */ /* 0x000fe4000bf46270 */
[----:B------:R-:W-:Y:S02]  /*ad00*/  CS2R R6, SRZ ;  /* 0x0000000000067805 */ /* 0x000fe4000001ff00 */
[----:B------:R-:W-:Y:S02]  /*ad10*/  ISETP.GE.AND P3, PT, R187, UR4, PT ;  /* 0x00000004bb007c0c */ /* 0x000fe4000bf66270 */
[----:B------:R-:W-:Y:S02]  /*ad20*/  CS2R R30, SRZ ;  /* 0x00000000001e7805 */ /* 0x000fe4000001ff00 */
[----:B------:R-:W-:-:S05]  /*ad30*/  ISETP.GE.AND P4, PT, R186, UR4, PT ;  /* 0x00000004ba007c0c */ /* 0x000fca000bf86270 */
[----:B----4-:R-:W-:Y:S01]  /*ad40*/  @!P2 MOV R12, R5 ;  /* 0x00000005000ca202 */ /* 0x010fe20000000f00 */
[----:B--2---:R-:W-:-:S03]  /*ad50*/  @!P2 IMAD.MOV.U32 R10, RZ, RZ, R3 ;  /* 0x000000ffff0aa224 */ /* 0x004fc600078e0003 */
[----:B------:R-:W-:Y:S01]  /*ad60*/  @!P3 IADD3 R14, P1, R3, R216, RZ ;  /* 0x000000d8030eb210 */ /* 0x000fe20007f3e0ff */
[----:B-1----:R-:W-:Y:S02]  /*ad70*/  @!P2 IMAD.MOV.U32 R11, RZ, RZ, R0 ;  /* 0x000000ffff0ba224 */ /* 0x002fe400078e0000 */
[----:B---3--:R-:W-:Y:S02]  /*ad80*/  @!P2 IMAD.MOV.U32 R13, RZ, RZ, R4 ;  /* 0x000000ffff0da224 */ /* 0x008fe400078e0004 */
[----:B------:R-:W-:-:S04]  /*ad90*/  @!P2 IMAD.WIDE R10, R22, 0x2, R10 ;  /* 0x00000002160aa825 */ /* 0x000fc800078e020a */
[----:B------:R-:W-:Y:S01]  /*ada0*/  @!P2 IMAD.WIDE R12, R22, 0x2, R12 ;  /* 0x00000002160ca825 */ /* 0x000fe200078e020c */
[----:B------:R0:W5:Y:S03]  /*adb0*/  @!P2 LD.E.64 R28, desc[UR40][R10.64] ;  /* 0x000000280a1ca980 */ /* 0x000166000c101b00 */
[----:B------:R-:W-:Y:S01]  /*adc0*/  @!P3 IMAD.X R15, R0, 0x1, R215, P1 ;  /* 0x00000001000fb824 */ /* 0x000fe200008e06d7 */
[----:B------:R-:W5:Y:S01]  /*add0*/  @!P2 LD.E.64 R6, desc[UR40][R12.64] ;  /* 0x000000280c06a980 */ /* 0x000f62000c101b00 */
[----:B------:R-:W-:Y:S02]  /*ade0*/  @!P3 IADD3 R24, P1, R5, R216, RZ ;  /* 0x000000d80518b210 */ /* 0x000fe40007f3e0ff */
[----:B------:R-:W-:Y:S02]  /*adf0*/  ISETP.GE.AND P2, PT, R189, UR4, PT ;  /* 0x00000004bd007c0c */ /* 0x000fe4000bf46270 */
[----:B------:R-:W-:-:S02]  /*ae00*/  CS2R R20, SRZ ;  /* 0x0000000000147805 */ /* 0x000fc4000001ff00 */
[-C--:B------:R-:W-:Y:S02]  /*ae10*/  @!P4 IADD3 R26, P5, R3, R218.reuse, RZ ;  /* 0x000000da031ac210 */ /* 0x080fe40007fbe0ff */
[----:B------:R-:W-:Y:S02]  /*ae20*/  @!P4 IADD3 R40, P6, R5, R218, RZ ;  /* 0x000000da0528c210 */ /* 0x000fe40007fde0ff */
[----:B------:R-:W-:Y:S02]  /*ae30*/  CS2R R32, SRZ ;  /* 0x0000000000207805 */ /* 0x000fe4000001ff00 */
[----:B------:R-:W-:Y:S02]  /*ae40*/  @!P3 IADD3.X R25, R4, R215, RZ, P1, !PT ;  /* 0x000000d70419b210 */ /* 0x000fe40000ffe4ff */
[----:B0-----:R-:W-:Y:S01]  /*ae50*/  CS2R R10, SRZ ;  /* 0x00000000000a7805 */ /* 0x001fe2000001ff00 */
[--C-:B------:R-:W-:Y:S01]  /*ae60*/  @!P4 IMAD.X R27, R0, 0x1, R217.reuse, P5 ;  /* 0x00000001001bc824 */ /* 0x100fe200028e06d9 */
[----:B------:R0:W5:Y:S01]  /*ae70*/  @!P3 LD.E.64 R30, desc[UR40][R14.64] ;  /* 0x000000280e1eb980 */ /* 0x000162000c101b00 */
[----:B------:R-:W-:Y:S01]  /*ae80*/  @!P4 IMAD.X R41, R4, 0x1, R217, P6 ;  /* 0x000000010429c824 */ /* 0x000fe200030e06d9 */
[----:B------:R-:W-:-:S02]  /*ae90*/  ISETP.GE.AND P1, PT, R188, UR4, PT ;  /* 0x00000004bc007c0c */ /* 0x000fc4000bf26270 */
[----:B------:R-:W5:Y:S01]  /*aea0*/  @!P3 LD.E.64 R20, desc[UR40][R24.64] ;  /* 0x000000281814b980 */ /* 0x000f62000c101b00 */
[----:B------:R-:W-:Y:S02]  /*aeb0*/  ISETP.GE.AND P3, PT, R190, UR4, PT ;  /* 0x00000004be007c0c */ /* 0x000fe4000bf66270 */
[-C--:B------:R-:W-:Y:S01]  /*aec0*/  @!P2 IADD3 R44, P5, R5, R220.reuse, RZ ;  /* 0x000000dc052ca210 */ /* 0x080fe20007fbe0ff */
[----:B------:R-:W5:Y:S04]  /*aed0*/  @!P4 LD.E.64 R32, desc[UR40][R26.64] ;  /* 0x000000281a20c980 */ /* 0x000f68000c101b00 */
[----:B------:R1:W5:Y:S01]  /*aee0*/  @!P4 LD.E.64 R10, desc[UR40][R40.64] ;  /* 0x00000028280ac980 */ /* 0x000362000c101b00 */
[----:B------:R-:W-:Y:S02]  /*aef0*/  @!P2 IADD3 R42, P4, R3, R220, RZ ;  /* 0x000000dc032aa210 */ /* 0x000fe40007f9e0ff */
[----:B------:R-:W-:-:S02]  /*af00*/  CS2R R34, SRZ ;  /* 0x0000000000227805 */ /* 0x000fc4000001ff00 */
[----:B0-----:R-:W-:Y:S01]  /*af10*/  CS2R R14, SRZ ;  /* 0x00000000000e7805 */ /* 0x001fe2000001ff00 */
[----:B------:R-:W-:Y:S01]  /*af20*/  @!P2 IMAD.X R45, R4, 0x1, R219, P5 ;  /* 0x00000001042da824 */ /* 0x000fe200028e06db */
[----:B------:R-:W-:Y:S02]  /*af30*/  @!P2 IADD3.X R43, R0, R219, RZ, P4, !PT ;  /* 0x000000db002ba210 */ /* 0x000fe400027fe4ff */
[C---:B------:R-:W-:Y:S02]  /*af40*/  @!P1 IADD3 R46, P6, R3.reuse, R222, RZ ;  /* 0x000000de032e9210 */ /* 0x040fe40007fde0ff */
[----:B------:R0:W5:Y:S01]  /*af50*/  @!P2 LD.E.64 R14, desc[UR40][R44.64] ;  /* 0x000000282c0ea980 */ /* 0x000162000c101b00 */
[-C--:B------:R-:W-:Y:S02]  /*af60*/  @!P3 IADD3 R48, P4, R3, R224.reuse, RZ ;  /* 0x000000e00330b210 */ /* 0x080fe40007f9e0ff */
[C---:B------:R-:W-:Y:S01]  /*af70*/  @!P3 IADD3 R50, P5, R5.reuse, R224, RZ ;  /* 0x000000e00532b210 */ /* 0x040fe20007fbe0ff */
[----:B------:R0:W5:Y:S01]  /*af80*/  @!P2 LD.E.64 R34, desc[UR40][R42.64] ;  /* 0x000000282a22a980 */ /* 0x000162000c101b00 */
[----:B-1----:R-:W-:-:S02]  /*af90*/  @!P1 IADD3 R40, P2, R5, R222, RZ ;  /* 0x000000de05289210 */ /* 0x002fc40007f5e0ff */
[----:B------:R-:W-:Y:S02]  /*afa0*/  CS2R R38, SRZ ;  /* 0x0000000000267805 */ /* 0x000fe4000001ff00 */
[----:B------:R-:W-:Y:S02]  /*afb0*/  CS2R R24, SRZ ;  /* 0x0000000000187805 */ /* 0x000fe4000001ff00 */
[----:B------:R-:W-:Y:S02]  /*afc0*/  CS2R R26, SRZ ;  /* 0x00000000001a7805 */ /* 0x000fe4000001ff00 */
[----:B------:R-:W-:Y:S01]  /*afd0*/  CS2R R12, SRZ ;  /* 0x00000000000c7805 */ /* 0x000fe2000001ff00 */
[----:B------:R-:W-:Y:S01]  /*afe0*/  @!P1 IMAD.X R47, R0, 0x1, R221, P6 ;  /* 0x00000001002f9824 */ /* 0x000fe200030e06dd */
[----:B------:R-:W-:Y:S01]  /*aff0*/  @!P1 IADD3.X R41, R4, R221, RZ, P2, !PT ;  /* 0x000000dd04299210 */ /* 0x000fe200017fe4ff */
[--C-:B------:R-:W-:Y:S02]  /*b000*/  @!P3 IMAD.X R49, R0, 0x1, R223.reuse, P4 ;  /* 0x000000010031b824 */ /* 0x100fe400020e06df */
[----:B------:R-:W-:Y:S01]  /*b010*/  @!P3 IMAD.X R51, R4, 0x1, R223, P5 ;  /* 0x000000010433b824 */ /* 0x000fe200028e06df */
[----:B------:R0:W5:Y:S04]  /*b020*/  @!P1 LD.E.64 R38, desc[UR40][R46.64] ;  /* 0x000000282e269980 */ /* 0x000168000c101b00 */
[----:B------:R0:W5:Y:S04]  /*b030*/  @!P1 LD.E.64 R24, desc[UR40][R40.64] ;  /* 0x0000002828189980 */ /* 0x000168000c101b00 */
[----:B------:R0:W5:Y:S04]  /*b040*/  @!P3 LD.E.64 R26, desc[UR40][R48.64] ;  /* 0x00000028301ab980 */ /* 0x000168000c101b00 */
[----:B------:R0:W5:Y:S02]  /*b050*/  @!P3 LD.E.64 R12, desc[UR40][R50.64] ;  /* 0x00000028320cb980 */ /* 0x000164000c101b00 */
.L_x_735:
[----:B------:R-:W-:Y:S05]  /*b060*/  BSYNC B1 ;  /* 0x0000000000017941 */ /* 0x000fea0003800000 */
.L_x_734:
[----:B-1---5:R-:W-:Y:S01]  /*b070*/  IMAD.MOV.U32 R0, RZ, RZ, R28 ;  /* 0x000000ffff007224 */ /* 0x022fe200078e001c */
[----:B------:R-:W-:Y:S01]  /*b080*/  SHF.R.U64 R53, R34, 0x10, R35 ;  /* 0x0000001022357819 */ /* 0x000fe20000001223 */
[----:B--2---:R-:W-:Y:S01]  /*b090*/  IMAD.MOV.U32 R3, RZ, RZ, R29 ;  /* 0x000000ffff037224 */ /* 0x004fe200078e001d */
[--C-:B------:R-:W-:Y:S01]  /*b0a0*/  SHF.R.U32.HI R54, RZ, 0x10, R35.reuse ;  /* 0x00000010ff367819 */ /* 0x100fe20000011623 */
[----:B0-----:R-:W-:Y:S01]  /*b0b0*/  IMAD.MOV.U32 R44, RZ, RZ, R35 ;  /* 0x000000ffff2c7224 */ /* 0x001fe200078e0023 */
[----:B------:R-:W-:Y:S01]  /*b0c0*/  @P0 IADD3 R8, R37, -0x40, RZ ;  /* 0xffffffc025080810 */ /* 0x000fe20007ffe0ff */
[----:B------:R-:W-:Y:S01]  /*b0d0*/  IMAD.MOV.U32 R45, RZ, RZ, R39 ;  /* 0x000000ffff2d7224 */ /* 0x000fe200078e0027 */
[----:B------:R-:W-:Y:S01]  /*b0e0*/  PRMT R35, R0, 0x5410, R3 ;  /* 0x0000541000237816 */ /* 0x000fe20000000003 */
[----:B---3--:R-:W-:Y:S01]  /*b0f0*/  IMAD.MOV.U32 R4, RZ, RZ, R7 ;  /* 0x000000ffff047224 */ /* 0x008fe200078e0007 */
[----:B------:R-:W-:Y:S01]  /*b100*/  LEA.HI R0, R204, R204, RZ, 0x1 ;  /* 0x000000cccc007211 */ /* 0x000fe200078f08ff */
[----:B------:R-:W-:Y:S01]  /*b110*/  IMAD.MOV.U32 R43, RZ, RZ, R34 ;  /* 0x000000ffff2b7224 */ /* 0x000fe200078e0022 */
[----:B------:R-:W-:Y:S01]  /*b120*/  SHF.R.U64 R37, R28, 0x10, R29 ;  /* 0x000000101c257819 */ /* 0x000fe2000000121d */
[--C-:B------:R-:W-:Y:S01]  /*b130*/  IMAD.MOV.U32 R28, RZ, RZ, R31.reuse ;  /* 0x000000ffff1c7224 */ /* 0x100fe200078e001f */
[----:B------:R-:W-:Y:S01]  /*b140*/  LOP3.LUT R3, R0, 0xfffffffe, RZ, 0xc0, !PT ;  /* 0xfffffffe00037812 */ /* 0x000fe200078ec0ff */
[----:B------:R-:W-:Y:S01]  /*b150*/  IMAD.MOV.U32 R40, RZ, RZ, R12 ;  /* 0x000000ffff287224 */ /* 0x000fe200078e000c */
[----:B----4-:R-:W-:Y:S01]  /*b160*/  MOV R5, R30 ;  /* 0x0000001e00057202 */ /* 0x010fe20000000f00 */
[----:B------:R-:W-:Y:S01]  /*b170*/  BSSY B1, `(.L_x_736) ;  /* 0x0000041000017945 */ /* 0x000fe20003800000 */
[----:B------:R-:W-:Y:S01]  /*b180*/  SHF.R.U64 R48, R30, 0x10, R31 ;  /* 0x000000101e307819 */ /* 0x000fe2000000121f */
[----:B------:R-:W-:Y:S01]  /*b190*/  IMAD.IADD R3, R204, 0x1, -R3 ;  /* 0x00000001cc037824 */ /* 0x000fe200078e0a03 */
[----:B------:R-:W-:Y:S01]  /*b1a0*/  SHF.R.U32.HI R49, RZ, 0x10, R31 ;  /* 0x00000010ff317819 */ /* 0x000fe2000001161f */
[----:B------:R-:W-:Y:S01]  /*b1b0*/  IMAD.MOV.U32 R30, RZ, RZ, R32 ;  /* 0x000000ffff1e7224 */ /* 0x000fe200078e0020 */
[----:B------:R-:W-:-:S02]  /*b1c0*/  PRMT R31, R5, 0x5410, R28 ;  /* 0x00005410051f7816 */ /* 0x000fc4000000001c */
[----:B------:R-:W-:Y:S02]  /*b1d0*/  SHF.L.U32 R5, R3, 0x1f, RZ ;  /* 0x0000001f03057819 */ /* 0x000fe400000006ff */
[--C-:B------:R-:W-:Y:S02]  /*b1e0*/  SHF.R.U64 R55, R38, 0x10, R39.reuse ;  /* 0x0000001026377819 */ /* 0x100fe40000001227 */
[----:B------:R-:W0:Y:S01]  /*b1f0*/  SYNCS.PHASECHK.TRANS64.TRYWAIT P0, [R2+URZ+0x34800], R5 ;  /* 0x03480005020075a7 */ /* 0x000e22000800017f */
[----:B------:R-:W-:Y:S01]  /*b200*/  SHF.R.U32.HI R56, RZ, 0x10, R39 ;  /* 0x00000010ff387819 */ /* 0x000fe20000011627 */
[----:B------:R-:W-:Y:S01]  /*b210*/  IMAD.MOV.U32 R39, RZ, RZ, R26 ;  /* 0x000000ffff277224 */ /* 0x000fe200078e001a */
[--C-:B------:R-:W-:Y:S02]  /*b220*/  SHF.R.U64 R26, R26, 0x10, R27.reuse ;  /* 0x000000101a1a7819 */ /* 0x100fe4000000121b */
[----:B------:R-:W-:Y:S02]  /*b230*/  SHF.R.U32.HI R57, RZ, 0x10, R27 ;  /* 0x00000010ff397819 */ /* 0x000fe4000001161b */
[----:B------:R-:W-:-:S02]  /*b240*/  SHF.R.U64 R58, R6, 0x10, R7 ;  /* 0x00000010063a7819 */ /* 0x000fc40000001207 */
[----:B------:R-:W-:Y:S02]  /*b250*/  SHF.R.U32.HI R59, RZ, 0x10, R7 ;  /* 0x00000010ff3b7819 */ /* 0x000fe40000011607 */
[----:B------:R-:W-:Y:S01]  /*b260*/  SHF.R.U32.HI R47, RZ, 0x10, R29 ;  /* 0x00000010ff2f7819 */ /* 0x000fe2000001161d */
[----:B------:R-:W-:Y:S01]  /*b270*/  IMAD.MOV.U32 R29, RZ, RZ, R10 ;  /* 0x000000ffff1d7224 */ /* 0x000fe200078e000a */
[----:B------:R-:W-:Y:S02]  /*b280*/  MOV R7, R11 ;  /* 0x0000000b00077202 */ /* 0x000fe40000000f00 */
[--C-:B------:R-:W-:Y:S01]  /*b290*/  SHF.R.U64 R62, R10, 0x10, R11.reuse ;  /* 0x000000100a3e7819 */ /* 0x100fe2000000120b */
[----:B------:R-:W-:Y:S01]  /*b2a0*/  IMAD.MOV.U32 R10, RZ, RZ, R14 ;  /* 0x000000ffff0a7224 */ /* 0x000fe200078e000e */
[----:B------:R-:W-:Y:S01]  /*b2b0*/  SHF.R.U32.HI R63, RZ, 0x10, R11 ;  /* 0x00000010ff3f7819 */ /* 0x000fe2000001160b */
[--C-:B------:R-:W-:Y:S01]  /*b2c0*/  IMAD.MOV.U32 R11, RZ, RZ, R15.reuse ;  /* 0x000000ffff0b7224 */ /* 0x100fe200078e000f */
[----:B------:R-:W-:Y:S01]  /*b2d0*/  MOV R34, R38 ;  /* 0x0000002600227202 */ /* 0x000fe20000000f00 */
[----:B------:R-:W-:Y:S01]  /*b2e0*/  IMAD.MOV.U32 R38, RZ, RZ, R6 ;  /* 0x000000ffff267224 */ /* 0x000fe200078e0006 */
[----:B------:R-:W-:Y:S01]  /*b2f0*/  SHF.R.U64 R64, R14, 0x10, R15 ;  /* 0x000000100e407819 */ /* 0x000fe2000000120f */
[----:B------:R-:W-:Y:S01]  /*b300*/  IMAD.MOV.U32 R6, RZ, RZ, R21 ;  /* 0x000000ffff067224 */ /* 0x000fe200078e0015 */
[----:B------:R-:W-:Y:S01]  /*b310*/  SHF.R.U32.HI R65, RZ, 0x10, R15 ;  /* 0x00000010ff417819 */ /* 0x000fe2000001160f */
[----:B------:R-:W-:Y:S01]  /*b320*/  IMAD.MOV.U32 R15, RZ, RZ, R25 ;  /* 0x000000ffff0f7224 */ /* 0x000fe200078e0019 */
[----:B------:R-:W-:-:S02]  /*b330*/  MOV R42, R33 ;  /* 0x00000021002a7202 */ /* 0x000fc40000000f00 */
[--C-:B------:R-:W-:Y:S02]  /*b340*/  SHF.R.U64 R50, R32, 0x10, R33.reuse ;  /* 0x0000001020327819 */ /* 0x100fe40000001221 */
[----:B------:R-:W-:Y:S02]  /*b350*/  SHF.R.U32.HI R51, RZ, 0x10, R33 ;  /* 0x00000010ff337819 */ /* 0x000fe40000011621 */
[----:B------:R-:W-:Y:S02]  /*b360*/  MOV R46, R27 ;  /* 0x0000001b002e7202 */ /* 0x000fe40000000f00 */
[----:B------:R-:W-:Y:S02]  /*b370*/  MOV R14, R24 ;  /* 0x00000018000e7202 */ /* 0x000fe40000000f00 */
[----:B------:R-:W-:Y:S02]  /*b380*/  PRMT R3, R26, 0x5410, R57 ;  /* 0x000054101a037816 */ /* 0x000fe40000000039 */
[----:B------:R-:W-:-:S02]  /*b390*/  MOV R33, R20 ;  /* 0x0000001400217202 */ /* 0x000fc40000000f00 */
[--C-:B------:R-:W-:Y:S02]  /*b3a0*/  SHF.R.U64 R60, R20, 0x10, R21.reuse ;  /* 0x00000010143c7819 */ /* 0x100fe40000001215 */
[----:B------:R-:W-:Y:S02]  /*b3b0*/  SHF.R.U32.HI R61, RZ, 0x10, R21 ;  /* 0x00000010ff3d7819 */ /* 0x000fe40000011615 */
[--C-:B------:R-:W-:Y:S02]  /*b3c0*/  SHF.R.U64 R66, R24, 0x10, R25.reuse ;  /* 0x0000001018427819 */ /* 0x100fe40000001219 */
[----:B------:R-:W-:Y:S02]  /*b3d0*/  SHF.R.U32.HI R67, RZ, 0x10, R25 ;  /* 0x00000010ff437819 */ /* 0x000fe40000011619 */
[----:B------:R-:W-:Y:S02]  /*b3e0*/  MOV R41, R13 ;  /* 0x0000000d00297202 */ /* 0x000fe40000000f00 */
[----:B------:R-:W-:-:S02]  /*b3f0*/  VIMNMX R26, R52, 0x80, PT ;  /* 0x00000080341a7848 */ /* 0x000fc40003fe0100 */
[--C-:B------:R-:W-:Y:S02]  /*b400*/  SHF.R.U64 R68, R12, 0x10, R13.reuse ;  /* 0x000000100c447819 */ /* 0x100fe4000000120d */
[----:B------:R-:W-:Y:S02]  /*b410*/  SHF.R.U32.HI R69, RZ, 0x10, R13 ;  /* 0x00000010ff457819 */ /* 0x000fe4000001160d */
[----:B------:R-:W-:Y:S02]  /*b420*/  PRMT R27, R30, 0x5410, R42 ;  /* 0x000054101e1b7816 */ /* 0x000fe4000000002a */
[----:B------:R-:W-:Y:S02]  /*b430*/  PRMT R12, R34, 0x5410, R45 ;  /* 0x00005410220c7816 */ /* 0x000fe4000000002d */
[----:B------:R-:W-:Y:S02]  /*b440*/  PRMT R0, R39, 0x5410, R46 ;  /* 0x0000541027007816 */ /* 0x000fe4000000002e */
[----:B------:R-:W-:-:S02]  /*b450*/  PRMT R24, R10, 0x5410, R11 ;  /* 0x000054100a187816 */ /* 0x000fc4000000000b */
[----:B------:R-:W-:Y:S02]  /*b460*/  PRMT R14, R14, 0x5410, R15 ;  /* 0x000054100e0e7816 */ /* 0x000fe4000000000f */
[----:B------:R-:W-:Y:S02]  /*b470*/  PRMT R37, R37, 0x5410, R47 ;  /* 0x0000541025257816 */ /* 0x000fe4000000002f */
        /* <DEDUP_REMOVED lines=12> */
[----:B------:R-:W-:Y:S02]  /*b540*/  ISETP.GE.AND P1, PT, R17, R26, PT ;  /* 0x0000001a1100720c */ /* 0x000fe40003f26270 */
[----:B------:R-:W-:Y:S02]  /*b550*/  PRMT R15, R66, 0x5410, R67 ;  /* 0x00005410420f7816 */ /* 0x000fe40000000043 */
[----:B------:R-:W-:Y:S01]  /*b560*/  PRMT R10, R40, 0x5410, R41 ;  /* 0x00005410280a7816 */ /* 0x000fe20000000029 */
[----:B0-----:R-:W-:Y:S08]  /*b570*/  @!P0 BRA `(.L_x_737) ;  /* 0x0000014400308947 */ /* 0x001ff00003800000 */
.L_x_992:
[----:B------:R-:W-:Y:S05]  /*b580*/  BSYNC B1 ;  /* 0x0000000000017941 */ /* 0x000fea0003800000 */
.L_x_736:
[----:B------:R-:W-:Y:S01]  /*b590*/  BSSY B1, `(.L_x_738) ;  /* 0x00000fe000017945 */ /* 0x000fe20003800000 */
[----:B------:R-:W-:-:S03]  /*b5a0*/  PRMT R11, R68, 0x5410, R69 ;  /* 0x00005410440b7816 */ /* 0x000fc60000000045 */
[----:B------:R-:W-:Y:S05]  /*b5b0*/  @P1 BRA `(.L_x_739) ;  /* 0x0000000c00ec1947 */ /* 0x000fea0003800000 */
[----:B0-----:R-:W0:Y:S01]  /*b5c0*/  LDC R5, c[0x0][0x3f4] ;  /* 0x0000fd00ff057b82 */ /* 0x001e220000000800 */
[----:B------:R-:W-:Y:S01]  /*b5d0*/  BSSY B2, `(.L_x_740) ;  /* 0x000002e000027945 */ /* 0x000fe20003800000 */
[-C--:B0-----:R-:W-:Y:S02]  /*b5e0*/  ISETP.GE.AND P0, PT, R22, R5.reuse, PT ;  /* 0x000000051600720c */ /* 0x081fe40003f06270 */
[-C--:B------:R-:W-:Y:S02]  /*b5f0*/  ISETP.GE.AND P1, PT, R187, R5.reuse, PT ;  /* 0x00000005bb00720c */ /* 0x080fe40003f26270 */
[-C--:B------:R-:W-:Y:S02]  /*b600*/  ISETP.GE.AND P2, PT, R186, R5.reuse, PT ;  /* 0x00000005ba00720c */ /* 0x080fe40003f46270 */
[-C--:B------:R-:W-:Y:S02]  /*b610*/  ISETP.GE.AND P3, PT, R189, R5.reuse, PT ;  /* 0x00000005bd00720c */ /* 0x080fe40003f66270 */
[----:B------:R-:W-:-:S02]  /*b620*/  ISETP.GE.AND P4, PT, R188, R5, PT ;  /* 0x00000005bc00720c */ /* 0x000fc40003f86270 */
[----:B------:R-:W-:-:S03]  /*b630*/  ISETP.GE.AND P5, PT, R190, R5, PT ;  /* 0x00000005be00720c */ /* 0x000fc60003fa6270 */
[----:B------:R-:W-:Y:S10]  /*b640*/  @P0 BRA `(.L_x_741) ;  /* 0x0000000000980947 */ /* 0x000ff40003800000 */
[----:B------:R-:W0:Y:S01]  /*b650*/  LDS.128 R4, [R9+0x10400] ;  /* 0x0104000009047984 */ /* 0x000e220000000c00 */
[----:B------:R-:W-:Y:S02]  /*b660*/  HADD2.F32 R47, -RZ, R38.H0_H0 ;  /* 0x20000026ff2f7230 */ /* 0x000fe40000004100 */
[----:B------:R-:W-:Y:S02]  /*b670*/  HADD2.F32 R45, -RZ, R35.H0_H0 ;  /* 0x20000023ff2d7230 */ /* 0x000fe40000004100 */
[----:B------:R-:W-:Y:S02]  /*b680*/  HADD2.F32 R44, -RZ, R37.H0_H0 ;  /* 0x20000025ff2c7230 */ /* 0x000fe40000004100 */
[----:B------:R-:W-:Y:S02]  /*b690*/  HADD2.F32 R46, -RZ, R39.H0_H0 ;  /* 0x20000027ff2e7230 */ /* 0x000fe40000004100 */
[--C-:B0-----:R-:W-:Y:S02]  /*b6a0*/  HADD2.F32 R40, -RZ, R4.reuse.H0_H0 ;  /* 0x20000004ff287230 */ /* 0x101fe40000004100 */
[----:B------:R-:W-:-:S02]  /*b6b0*/  HADD2.F32 R4, -RZ, R4.H1_H1 ;  /* 0x30000004ff047230 */ /* 0x000fc40000004100 */
[--C-:B------:R-:W-:Y:S02]  /*b6c0*/  HADD2.F32 R41, -RZ, R5.reuse.H0_H0 ;  /* 0x20000005ff297230 */ /* 0x100fe40000004100 */
[----:B------:R-:W-:Y:S02]  /*b6d0*/  HADD2.F32 R5, -RZ, R5.H1_H1 ;  /* 0x30000005ff057230 */ /* 0x000fe40000004100 */
[C---:B------:R-:W-:Y:S01]  /*b6e0*/  FMUL.FTZ R49, R4.reuse, R47 ;  /* 0x0000002f04317220 */ /* 0x040fe20000410000 */
[-C--:B------:R-:W-:Y:S01]  /*b6f0*/  FMUL.FTZ R4, R4, R45.reuse ;  /* 0x0000002d04047220 */ /* 0x080fe20000410000 */
[--C-:B------:R-:W-:Y:S02]  /*b700*/  HADD2.F32 R42, -RZ, R6.reuse.H0_H0 ;  /* 0x20000006ff2a7230 */ /* 0x100fe40000004100 */
[----:B------:R-:W-:Y:S02]  /*b710*/  HADD2.F32 R43, -RZ, R7.H0_H0 ;  /* 0x20000007ff2b7230 */ /* 0x000fe40000004100 */
[C---:B------:R-:W-:Y:S01]  /*b720*/  FMUL.FTZ R50, R5.reuse, R46 ;  /* 0x0000002e05327220 */ /* 0x040fe20000410000 */
[C---:B------:R-:W-:Y:S01]  /*b730*/  FFMA.FTZ R49, R40.reuse, R45, -R49 ;  /* 0x0000002d28317223 */ /* 0x040fe20000010831 */
[----:B------:R-:W-:Y:S01]  /*b740*/  FFMA.FTZ R48, R40, R47, R4 ;  /* 0x0000002f28307223 */ /* 0x000fe20000010004 */
[----:B------:R-:W-:Y:S01]  /*b750*/  FMUL.FTZ R52, R5, R44 ;  /* 0x0000002c05347220 */ /* 0x000fe20000410000 */
[----:B------:R-:W-:-:S02]  /*b760*/  HADD2.F32 R6, -RZ, R6.H1_H1 ;  /* 0x30000006ff067230 */ /* 0x000fc40000004100 */
[C---:B------:R-:W-:Y:S01]  /*b770*/  FFMA.FTZ R50, R41.reuse, R44, -R50 ;  /* 0x0000002c29327223 */ /* 0x040fe20000010832 */
[----:B------:R-:W-:Y:S02]  /*b780*/  HADD2.F32 R7, -RZ, R7.H1_H1 ;  /* 0x30000007ff077230 */ /* 0x000fe40000004100 */
[----:B------:R-:W-:Y:S01]  /*b790*/  FFMA.FTZ R41, R41, R46, R52 ;  /* 0x0000002e29297223 */ /* 0x000fe20000010034 */
[----:B------:R-:W-:Y:S02]  /*b7a0*/  HADD2.F32 R45, -RZ, R38.H1_H1 ;  /* 0x30000026ff2d7230 */ /* 0x000fe40000004100 */
[----:B------:R-:W-:Y:S02]  /*b7b0*/  HADD2.F32 R5, -RZ, R35.H1_H1 ;  /* 0x30000023ff057230 */ /* 0x000fe40000004100 */
[----:B------:R-:W-:Y:S02]  /*b7c0*/  HADD2.F32 R40, -RZ, R39.H1_H1 ;  /* 0x30000027ff287230 */ /* 0x000fe40000004100 */
[----:B------:R-:W-:Y:S01]  /*b7d0*/  FMUL.FTZ R47, R6, R45 ;  /* 0x0000002d062f7220 */ /* 0x000fe20000410000 */
[----:B------:R-:W-:-:S02]  /*b7e0*/  HADD2.F32 R4, -RZ, R37.H1_H1 ;  /* 0x30000025ff047230 */ /* 0x000fc40000004100 */
[-C--:B------:R-:W-:Y:S01]  /*b7f0*/  FMUL.FTZ R44, R6, R5.reuse ;  /* 0x00000005062c7220 */ /* 0x080fe20000410000 */
[C---:B------:R-:W-:Y:S01]  /*b800*/  FMUL.FTZ R46, R7.reuse, R40 ;  /* 0x00000028072e7220 */ /* 0x040fe20000410000 */
[C---:B------:R-:W-:Y:S01]  /*b810*/  FFMA.FTZ R6, R42.reuse, R5, -R47 ;  /* 0x000000052a067223 */ /* 0x040fe2000001082f */
[-C--:B------:R-:W-:Y:S01]  /*b820*/  FMUL.FTZ R51, R7, R4.reuse ;  /* 0x0000000407337220 */ /* 0x080fe20000410000 */
[----:B------:R-:W-:Y:S01]  /*b830*/  FFMA.FTZ R45, R42, R45, R44 ;  /* 0x0000002d2a2d7223 */ /* 0x000fe2000001002c */
[C---:B------:R-:W-:Y:S01]  /*b840*/  FFMA.FTZ R7, R43.reuse, R4, -R46 ;  /* 0x000000042b077223 */ /* 0x040fe2000001082e */
[----:B------:R-:W-:Y:S01]  /*b850*/  F2FP.F16.F32.PACK_AB R4, R48, R49 ;  /* 0x000000313004723e */ /* 0x000fe200000000ff */
[----:B------:R-:W-:Y:S01]  /*b860*/  FFMA.FTZ R40, R43, R40, R51 ;  /* 0x000000282b287223 */ /* 0x000fe20000010033 */
[----:B------:R-:W-:Y:S02]  /*b870*/  F2FP.F16.F32.PACK_AB R5, R41, R50 ;  /* 0x000000322905723e */ /* 0x000fe400000000ff */
[----:B------:R-:W-:-:S02]  /*b880*/  F2FP.F16.F32.PACK_AB R6, R45, R6 ;  /* 0x000000062d06723e */ /* 0x000fc400000000ff */
[----:B------:R-:W-:-:S05]  /*b890*/  F2FP.F16.F32.PACK_AB R7, R40, R7 ;  /* 0x000000072807723e */ /* 0x000fca00000000ff */
[----:B------:R0:W-:Y:S02]  /*b8a0*/  STS.128 [R9+0x10400], R4 ;  /* 0x0104000409007388 */ /* 0x0001e40000000c00 */
.L_x_741:
[----:B------:R-:W-:Y:S05]  /*b8b0*/  BSYNC B2 ;  /* 0x0000000000027941 */ /* 0x000fea0003800000 */
.L_x_740:
[----:B------:R-:W-:Y:S04]  /*b8c0*/  BSSY B2, `(.L_x_742) ;  /* 0x0000028000027945 */ /* 0x000fe80003800000 */
[----:B------:R-:W-:Y:S05]  /*b8d0*/  @P1 BRA `(.L_x_743) ;  /* 0x0000000000981947 */ /* 0x000fea0003800000 */
[----:B0-----:R-:W0:Y:S01]  /*b8e0*/  LDS.128 R4, [R8] ;  /* 0x0000000008047984 */ /* 0x001e220000000c00 */
        /* <DEDUP_REMOVED lines=36> */
[----:B------:R1:W-:Y:S02]  /*bb30*/  STS.128 [R8], R4 ;  /* 0x0000000408007388 */ /* 0x0003e40000000c00 */
.L_x_743:
[----:B------:R-:W-:Y:S05]  /*bb40*/  BSYNC B2 ;  /* 0x0000000000027941 */ /* 0x000fea0003800000 */
.L_x_742:
[----:B------:R-:W-:Y:S04]  /*bb50*/  BSSY B2, `(.L_x_744) ;  /* 0x0000028000027945 */ /* 0x000fe80003800000 */
[----:B------:R-:W-:Y:S05]  /*bb60*/  @P2 BRA `(.L_x_745) ;  /* 0x0000000000982947 */ /* 0x000fea0003800000 */
[----:B01----:R-:W0:Y:S01]  /*bb70*/  LDS.128 R4, [R9+0x14400] ;  /* 0x0144000009047984 */ /* 0x003e220000000c00 */
        /* <DEDUP_REMOVED lines=37> */
.L_x_745:
[----:B------:R-:W-:Y:S05]  /*bdd0*/  BSYNC B2 ;  /* 0x0000000000027941 */ /* 0x000fea0003800000 */
.L_x_744:
[----:B------:R-:W-:Y:S04]  /*bde0*/  BSSY B2, `(.L_x_746) ;  /* 0x0000028000027945 */ /* 0x000fe80003800000 */
[----:B------:R-:W-:Y:S05]  /*bdf0*/  @P3 BRA `(.L_x_747) ;  /* 0x0000000000983947 */ /* 0x000fea0003800000 */
[----:B012---:R-:W0:Y:S01]  /*be00*/  LDS.128 R4, [R8+0x4000] ;  /* 0x0040000008047984 */ /* 0x007e220000000c00 */
        /* <DEDUP_REMOVED lines=37> */
.L_x_747:
[----:B------:R-:W-:Y:S05]  /*c060*/  BSYNC B2 ;  /* 0x0000000000027941 */ /* 0x000fea0003800000 */
.L_x_746:
[----:B------:R-:W-:Y:S04]  /*c070*/  BSSY B2, `(.L_x_748) ;  /* 0x0000028000027945 */ /* 0x000fe80003800000 */
[----:B------:R-:W-:Y:S05]  /*c080*/  @P4 BRA `(.L_x_749) ;  /* 0x0000000000984947 */ /* 0x000fea0003800000 */
[----:B0123--:R-:W0:Y:S01]  /*c090*/  LDS.128 R4, [R9+0x18400] ;  /* 0x0184000009047984 */ /* 0x00fe220000000c00 */
        /* <DEDUP_REMOVED lines=37> */
.L_x_749:
[----:B------:R-:W-:Y:S05]  /*c2f0*/  BSYNC B2 ;  /* 0x0000000000027941 */ /* 0x000fea0003800000 */
.L_x_748:
[----:B------:R-:W-:Y:S05]  /*c300*/  @P5 BRA `(.L_x_739) ;  /* 0x0000000000985947 */ /* 0x000fea0003800000 */
[----:B01234-:R-:W0:Y:S01]  /*c310*/  LDS.128 R4, [R8+0x8000] ;  /* 0x0080000008047984 */ /* 0x01fe220000000c00 */
        /* <DEDUP_REMOVED lines=37> */
.L_x_739:
[----:B------:R-:W-:Y:S05]  /*c570*/  BSYNC B1 ;  /* 0x0000000000017941 */ /* 0x000fea0003800000 */
.L_x_738:
[----:B------:R-:W-:-:S13]  /*c580*/  ISETP.GE.AND P0, PT, R205, R26, PT ;  /* 0x0000001acd00720c */ /* 0x000fda0003f06270 */
[----:B------:R-:W-:Y:S05]  /*c590*/  @P0 BRA `(.L_x_750) ;  /* 0x0000003800d40947 */ /* 0x000fea0003800000 */
[----:B01234-:R-:W0:Y:S01]  /*c5a0*/  LDC R5, c[0x0][0x3f4] ;  /* 0x0000fd00ff057b82 */ /* 0x01fe220000000800 */
        /* <DEDUP_REMOVED lines=9> */
[--C-:B------:R-:W-:Y:S02]  /*c640*/  HADD2.F32 R48, -RZ, R38.reuse.H0_H0 ;  /* 0x20000026ff307230 */ /* 0x100fe40000004100 */
[----:B------:R-:W-:Y:S02]  /*c650*/  HADD2.F32 R50, -RZ, R39.H0_H0 ;  /* 0x20000027ff327230 */ /* 0x000fe40000004100 */
[----:B------:R-:W-:Y:S02]  /*c660*/  HADD2.F32 R44, -RZ, R35.H0_H0 ;  /* 0x20000023ff2c7230 */ /* 0x000fe40000004100 */
[----:B------:R-:W-:Y:S02]  /*c670*/  HADD2.F32 R46, -RZ, R37.H0_H0 ;  /* 0x20000025ff2e7230 */ /* 0x000fe40000004100 */
[----:B------:R-:W-:Y:S02]  /*c680*/  HADD2.F32 R49, -RZ, R38.H1_H1 ;  /* 0x30000026ff317230 */ /* 0x000fe40000004100 */
[----:B0-----:R-:W-:-:S02]  /*c690*/  HADD2.F32 R26, -RZ, R4.H0_H0 ;  /* 0x20000004ff1a7230 */ /* 0x001fc40000004100 */
[----:B------:R-:W-:Y:S02]  /*c6a0*/  HADD2.F32 R4, -RZ, R4.H1_H1 ;  /* 0x30000004ff047230 */ /* 0x000fe40000004100 */
[--C-:B------:R-:W-:Y:S02]  /*c6b0*/  HADD2.F32 R40, -RZ, R5.reuse.H0_H0 ;  /* 0x20000005ff287230 */ /* 0x100fe40000004100 */
[----:B------:R-:W-:Y:S02]  /*c6c0*/  HADD2.F32 R5, -RZ, R5.H1_H1 ;  /* 0x30000005ff057230 */ /* 0x000fe40000004100 */
[-C--:B------:R-:W-:Y:S01]  /*c6d0*/  FMUL.FTZ R43, R48, R4.reuse ;  /* 0x00000004302b7220 */ /* 0x080fe20000410000 */
[----:B------:R-:W-:Y:S01]  /*c6e0*/  FMUL.FTZ R45, R44, R4 ;  /* 0x000000042c2d7220 */ /* 0x000fe20000410000 */
[----:B------:R-:W-:Y:S02]  /*c6f0*/  HADD2.F32 R41, -RZ, R6.H0_H0 ;  /* 0x20000006ff297230 */ /* 0x000fe40000004100 */
[-C--:B------:R-:W-:Y:S01]  /*c700*/  FMUL.FTZ R47, R50, R5.reuse ;  /* 0x00000005322f7220 */ /* 0x080fe20000410000 */
[----:B------:R-:W-:Y:S01]  /*c710*/  FFMA.FTZ R4, R44, R26, -R43 ;  /* 0x0000001a2c047223 */ /* 0x000fe2000001082b */
[----:B------:R-:W-:Y:S01]  /*c720*/  FMUL.FTZ R43, R46, R5 ;  /* 0x000000052e2b7220 */ /* 0x000fe20000410000 */
[----:B------:R-:W-:-:S02]  /*c730*/  HADD2.F32 R42, -RZ, R7.H0_H0 ;  /* 0x20000007ff2a7230 */ /* 0x000fc40000004100 */
[----:B------:R-:W-:Y:S01]  /*c740*/  FFMA.FTZ R5, R46, R40, -R47 ;  /* 0x000000282e057223 */ /* 0x000fe2000001082f */
[----:B------:R-:W-:Y:S02]  /*c750*/  HADD2.F32 R6, -RZ, R6.H1_H1 ;  /* 0x30000006ff067230 */ /* 0x000fe40000004100 */
[----:B------:R-:W-:Y:S01]  /*c760*/  FFMA.FTZ R45, R48, R26, R45 ;  /* 0x0000001a302d7223 */ /* 0x000fe2000001002d */
[----:B------:R-:W-:Y:S02]  /*c770*/  HADD2.F32 R7, -RZ, R7.H1_H1 ;  /* 0x30000007ff077230 */ /* 0x000fe40000004100 */
[----:B------:R-:W-:Y:S01]  /*c780*/  FFMA.FTZ R40, R50, R40, R43 ;  /* 0x0000002832287223 */ /* 0x000fe2000001002b */
[----:B------:R-:W-:Y:S02]  /*c790*/  HADD2.F32 R46, -RZ, R39.H1_H1 ;  /* 0x30000027ff2e7230 */ /* 0x000fe40000004100 */
[----:B------:R-:W-:Y:S01]  /*c7a0*/  FMUL.FTZ R26, R49, R6 ;  /* 0x00000006311a7220 */ /* 0x000fe20000410000 */
[----:B------:R-:W-:Y:S01]  /*c7b0*/  HADD2.F32 R47, -RZ, R35.H1_H1 ;  /* 0x30000023ff2f7230 */ /* 0x000fe20000004100 */
[----:B------:R-:W-:Y:S01]  /*c7c0*/  F2FP.F16.F32.PACK_AB R4, R45, R4 ;  /* 0x000000042d04723e */ /* 0x000fe200000000ff */
[----:B------:R-:W-:-:S02]  /*c7d0*/  HADD2.F32 R44, -RZ, R37.H1_H1 ;  /* 0x30000025ff2c7230 */ /* 0x000fc40000004100 */
[----:B------:R-:W-:Y:S01]  /*c7e0*/  FMUL.FTZ R35, R46, R7 ;  /* 0x000000072e237220 */ /* 0x000fe20000410000 */
[----:B------:R-:W-:Y:S01]  /*c7f0*/  F2FP.F16.F32.PACK_AB R5, R40, R5 ;  /* 0x000000052805723e */ /* 0x000fe200000000ff */
[C---:B------:R-:W-:Y:S01]  /*c800*/  FMUL.FTZ R38, R47.reuse, R6 ;  /* 0x000000062f267220 */ /* 0x040fe20000410000 */
[----:B------:R-:W-:Y:S01]  /*c810*/  FFMA.FTZ R6, R47, R41, -R26 ;  /* 0x000000292f067223 */ /* 0x000fe2000001081a */
[C---:B------:R-:W-:Y:S01]  /*c820*/  FMUL.FTZ R37, R44.reuse, R7 ;  /* 0x000000072c257220 */ /* 0x040fe20000410000 */
[-C--:B------:R-:W-:Y:S01]  /*c830*/  FFMA.FTZ R7, R44, R42.reuse, -R35 ;  /* 0x0000002a2c077223 */ /* 0x080fe20000010823 */
[----:B------:R-:W-:Y:S02]  /*c840*/  FFMA.FTZ R41, R49, R41, R38 ;  /* 0x0000002931297223 */ /* 0x000fe40000010026 */
[----:B------:R-:W-:-:S03]  /*c850*/  FFMA.FTZ R42, R46, R42, R37 ;  /* 0x0000002a2e2a7223 */ /* 0x000fc60000010025 */
[----:B------:R-:W-:Y:S02]  /*c860*/  F2FP.F16.F32.PACK_AB R6, R41, R6 ;  /* 0x000000062906723e */ /* 0x000fe400000000ff */
[----:B------:R-:W-:-:S05]  /*c870*/  F2FP.F16.F32.PACK_AB R7, R42, R7 ;  /* 0x000000072a07723e */ /* 0x000fca00000000ff */
[----:B------:R0:W-:Y:S02]  /*c880*/  STS.128 [R9+0x12400], R4 ;  /* 0x0124000409007388 */ /* 0x0001e40000000c00 */
.L_x_752:
[----:B------:R-:W-:Y:S05]  /*c890*/  BSYNC B1 ;  /* 0x0000000000017941 */ /* 0x000fea0003800000 */
.L_x_751:
[----:B------:R-:W-:Y:S04]  /*c8a0*/  BSSY B1, `(.L_x_753) ;  /* 0x0000028000017945 */ /* 0x000fe80003800000 */
[----:B------:R-:W-:Y:S05]  /*c8b0*/  @P1 BRA `(.L_x_754) ;  /* 0x0000000000981947 */ /* 0x000fea0003800000 */
[----:B0-----:R-:W0:Y:S01]  /*c8c0*/  LDS.128 R4, [R8+0x2000] ;  /* 0x0020000008047984 */ /* 0x001e220000000c00 */
        /* <DEDUP_REMOVED lines=8> */
[-C--:B------:R-:W-:Y:S01]  /*c950*/  FMUL.FTZ R39, R44, R4.reuse ;  /* 0x000000042c277220 */ /* 0x080fe20000410000 */
[C---:B------:R-:W-:Y:S01]  /*c960*/  FMUL.FTZ R41, R42.reuse, R4 ;  /* 0x000000042a297220 */ /* 0x040fe20000410000 */
[----:B------:R-:W-:Y:S02]  /*c970*/  HADD2.F32 R37, -RZ, R6.H0_H0 ;  /* 0x20000006ff257230 */ /* 0x000fe40000004100 */
[-C--:B------:R-:W-:Y:S01]  /*c980*/  FMUL.FTZ R40, R45, R5.reuse ;  /* 0x000000052d287220 */ /* 0x080fe20000410000 */
[-C--:B------:R-:W-:Y:S01]  /*c990*/  FFMA.FTZ R4, R42, R26.reuse, -R39 ;  /* 0x0000001a2a047223 */ /* 0x080fe20000010827 */
[----:B------:R-:W-:Y:S01]  /*c9a0*/  FFMA.FTZ R41, R44, R26, R41 ;  /* 0x0000001a2c297223 */ /* 0x000fe20000010029 */
[----:B------:R-:W-:Y:S01]  /*c9b0*/  FMUL.FTZ R26, R43, R5 ;  /* 0x000000052b1a7220 */ /* 0x000fe20000410000 */
[----:B------:R-:W-:-:S02]  /*c9c0*/  HADD2.F32 R38, -RZ, R7.H0_H0 ;  /* 0x20000007ff267230 */ /* 0x000fc40000004100 */
[-C--:B------:R-:W-:Y:S01]  /*c9d0*/  FFMA.FTZ R5, R43, R35.reuse, -R40 ;  /* 0x000000232b057223 */ /* 0x080fe20000010828 */
[----:B------:R-:W-:Y:S02]  /*c9e0*/  HADD2.F32 R6, -RZ, R6.H1_H1 ;  /* 0x30000006ff067230 */ /* 0x000fe40000004100 */
[----:B------:R-:W-:Y:S01]  /*c9f0*/  FFMA.FTZ R26, R45, R35, R26 ;  /* 0x000000232d1a7223 */ /* 0x000fe2000001001a */
[----:B------:R-:W-:Y:S01]  /*ca00*/  HADD2.F32 R7, -RZ, R7.H1_H1 ;  /* 0x30000007ff077230 */ /* 0x000fe20000004100 */
[----:B------:R-:W-:Y:S01]  /*ca10*/  F2FP.F16.F32.PACK_AB R4, R41, R4 ;  /* 0x000000042904723e */ /* 0x000fe200000000ff */
[----:B------:R-:W-:Y:S02]  /*ca20*/  HADD2.F32 R43, -RZ, R33.H1_H1 ;  /* 0x30000021ff2b7230 */ /* 0x000fe40000004100 */
[----:B------:R-:W-:Y:S01]  /*ca30*/  HADD2.F32 R42, -RZ, R34.H1_H1 ;  /* 0x30000022ff2a7230 */ /* 0x000fe20000004100 */
[----:B------:R-:W-:Y:S01]  /*ca40*/  F2FP.F16.F32.PACK_AB R5, R26, R5 ;  /* 0x000000051a05723e */ /* 0x000fe200000000ff */
[----:B------:R-:W-:-:S02]  /*ca50*/  HADD2.F32 R39, -RZ, R31.H1_H1 ;  /* 0x3000001fff277230 */ /* 0x000fc40000004100 */
[----:B------:R-:W-:Y:S02]  /*ca60*/  HADD2.F32 R40, -RZ, R32.H1_H1 ;  /* 0x30000020ff287230 */ /* 0x000fe40000004100 */
[-C--:B------:R-:W-:Y:S01]  /*ca70*/  FMUL.FTZ R32, R43, R6.reuse ;  /* 0x000000062b207220 */ /* 0x080fe20000410000 */
[-C--:B------:R-:W-:Y:S01]  /*ca80*/  FMUL.FTZ R31, R42, R7.reuse ;  /* 0x000000072a1f7220 */ /* 0x080fe20000410000 */
[C---:B------:R-:W-:Y:S01]  /*ca90*/  FMUL.FTZ R34, R39.reuse, R6 ;  /* 0x0000000627227220 */ /* 0x040fe20000410000 */
[C---:B------:R-:W-:Y:S01]  /*caa0*/  FMUL.FTZ R33, R40.reuse, R7 ;  /* 0x0000000728217220 */ /* 0x040fe20000410000 */
[-C--:B------:R-:W-:Y:S01]  /*cab0*/  FFMA.FTZ R6, R39, R37.reuse, -R32 ;  /* 0x0000002527067223 */ /* 0x080fe20000010820 */
[-C--:B------:R-:W-:Y:S01]  /*cac0*/  FFMA.FTZ R7, R40, R38.reuse, -R31 ;  /* 0x0000002628077223 */ /* 0x080fe2000001081f */
[----:B------:R-:W-:Y:S01]  /*cad0*/  FFMA.FTZ R37, R43, R37, R34 ;  /* 0x000000252b257223 */ /* 0x000fe20000010022 */
[----:B------:R-:W-:-:S04]  /*cae0*/  FFMA.FTZ R38, R42, R38, R33 ;  /* 0x000000262a267223 */ /* 0x000fc80000010021 */
[----:B------:R-:W-:Y:S02]  /*caf0*/  F2FP.F16.F32.PACK_AB R6, R37, R6 ;  /* 0x000000062506723e */ /* 0x000fe400000000ff */
[----:B------:R-:W-:-:S05]  /*cb00*/  F2FP.F16.F32.PACK_AB R7, R38, R7 ;  /* 0x000000072607723e */ /* 0x000fca00000000ff */
[----:B------:R1:W-:Y:S02]  /*cb10*/  STS.128 [R8+0x2000], R4 ;  /* 0x0020000408007388 */ /* 0x0003e40000000c00 */
.L_x_754:
[----:B------:R-:W-:Y:S05]  /*cb20*/  BSYNC B1 ;  /* 0x0000000000017941 */ /* 0x000fea0003800000 */
.L_x_753:
        /* <DEDUP_REMOVED lines=28> */
[-C--:B------:R-:W-:Y:S01]  /*ccf0*/  FMUL.FTZ R27, R38, R6.reuse ;  /* 0x00000006261b7220 */ /* 0x080fe20000410000 */
[----:B------:R-:W-:Y:S02]  /*cd00*/  HADD2.F32 R35, -RZ, R28.H1_H1 ;  /* 0x3000001cff237230 */ /* 0x000fe40000004100 */
[C---:B------:R-:W-:Y:S01]  /*cd10*/  FMUL.FTZ R29, R34.reuse, R6 ;  /* 0x00000006221d7220 */ /* 0x040fe20000410000 */
[-C--:B------:R-:W-:Y:S01]  /*cd20*/  FMUL.FTZ R28, R39, R7.reuse ;  /* 0x00000007271c7220 */ /* 0x080fe20000410000 */
[-C--:B------:R-:W-:Y:S01]  /*cd30*/  FFMA.FTZ R6, R34, R32.reuse, -R27 ;  /* 0x0000002022067223 */ /* 0x080fe2000001081b */
[C---:B------:R-:W-:Y:S01]  /*cd40*/  FMUL.FTZ R30, R35.reuse, R7 ;  /* 0x00000007231e7220 */ /* 0x040fe20000410000 */
[----:B------:R-:W-:Y:S01]  /*cd50*/  FFMA.FTZ R29, R38, R32, R29 ;  /* 0x00000020261d7223 */ /* 0x000fe2000001001d */
[-C--:B------:R-:W-:Y:S02]  /*cd60*/  FFMA.FTZ R7, R35, R33.reuse, -R28 ;  /* 0x0000002123077223 */ /* 0x080fe4000001081c */
[----:B------:R-:W-:-:S02]  /*cd70*/  FFMA.FTZ R30, R39, R33, R30 ;  /* 0x00000021271e7223 */ /* 0x000fc4000001001e */
[----:B------:R-:W-:-:S03]  /*cd80*/  F2FP.F16.F32.PACK_AB R6, R29, R6 ;  /* 0x000000061d06723e */ /* 0x000fc600000000ff */
[----:B------:R-:W-:-:S05]  /*cd90*/  F2FP.F16.F32.PACK_AB R7, R30, R7 ;  /* 0x000000071e07723e */ /* 0x000fca00000000ff */
[----:B------:R2:W-:Y:S02]  /*cda0*/  STS.128 [R9+0x16400], R4 ;  /* 0x0164000409007388 */ /* 0x0005e40000000c00 */
.L_x_756:
[----:B------:R-:W-:Y:S05]  /*cdb0*/  BSYNC B1 ;  /* 0x0000000000017941 */ /* 0x000fea0003800000 */
.L_x_755:
        /* <DEDUP_REMOVED lines=30> */
[C---:B------:R-:W-:Y:S01]  /*cfa0*/  FMUL.FTZ R25, R30.reuse, R6 ;  /* 0x000000061e197220 */ /* 0x040fe20000410000 */
[-C--:B------:R-:W-:Y:S01]  /*cfb0*/  FMUL.FTZ R20, R35, R7.reuse ;  /* 0x0000000723147220 */ /* 0x080fe20000410000 */
[C---:B------:R-:W-:Y:S01]  /*cfc0*/  FMUL.FTZ R24, R31.reuse, R7 ;  /* 0x000000071f187220 */ /* 0x040fe20000410000 */
[-C--:B------:R-:W-:Y:S01]  /*cfd0*/  FFMA.FTZ R6, R30, R28.reuse, -R21 ;  /* 0x0000001c1e067223 */ /* 0x080fe20000010815 */
[----:B------:R-:W-:Y:S01]  /*cfe0*/  FFMA.FTZ R25, R32, R28, R25 ;  /* 0x0000001c20197223 */ /* 0x000fe20000010019 */
[-C--:B------:R-:W-:Y:S01]  /*cff0*/  FFMA.FTZ R7, R31, R29.reuse, -R20 ;  /* 0x0000001d1f077223 */ /* 0x080fe20000010814 */
[----:B------:R-:W-:-:S03]  /*d000*/  FFMA.FTZ R24, R35, R29, R24 ;  /* 0x0000001d23187223 */ /* 0x000fc60000010018 */
[----:B------:R-:W-:Y:S02]  /*d010*/  F2FP.F16.F32.PACK_AB R6, R25, R6 ;  /* 0x000000061906723e */ /* 0x000fe400000000ff */
[----:B------:R-:W-:-:S05]  /*d020*/  F2FP.F16.F32.PACK_AB R7, R24, R7 ;  /* 0x000000071807723e */ /* 0x000fca00000000ff */
[----:B------:R3:W-:Y:S02]  /*d030*/  STS.128 [R8+0x6000], R4 ;  /* 0x0060000408007388 */ /* 0x0007e40000000c00 */
.L_x_758:
[----:B------:R-:W-:Y:S05]  /*d040*/  BSYNC B1 ;  /* 0x0000000000017941 */ /* 0x000fea0003800000 */
.L_x_757:
        /* <DEDUP_REMOVED lines=40> */
.L_x_760:
[----:B------:R-:W-:Y:S05]  /*d2d0*/  BSYNC B1 ;  /* 0x0000000000017941 */ /* 0x000fea0003800000 */
.L_x_759:
        /* <DEDUP_REMOVED lines=13> */
[----:B------:R-:W-:Y:S01]  /*d3b0*/  FMUL.FTZ R15, R28, R5 ;  /* 0x000000051c0f7220 */ /* 0x000fe20000410000 */
[----:B------:R-:W-:Y:S01]  /*d3c0*/  FFMA.FTZ R4, R21, R9, -R20 ;  /* 0x0000000915047223 */ /* 0x000fe20000010814 */
[----:B------:R-:W-:-:S02]  /*d3d0*/  HADD2.F32 R14, -RZ, R7.H0_H0 ;  /* 0x20000007ff0e7230 */ /* 0x000fc40000004100 */
[----:B------:R-:W-:Y:S01]  /*d3e0*/  FFMA.FTZ R9, R25, R9, R24 ;  /* 0x0000000919097223 */ /* 0x000fe20000010018 */
[C---:B------:R-:W-:Y:S01]  /*d3f0*/  FMUL.FTZ R21, R26.reuse, R5 ;  /* 0x000000051a157220 */ /* 0x040fe20000410000 */
[----:B------:R-:W-:Y:S02]  /*d400*/  HADD2.F32 R6, -RZ, R6.H1_H1 ;  /* 0x30000006ff067230 */ /* 0x000fe40000004100 */
[-C--:B------:R-:W-:Y:S01]  /*d410*/  FFMA.FTZ R5, R26, R12.reuse, -R15 ;  /* 0x0000000c1a057223 */ /* 0x080fe2000001080f */
[----:B------:R-:W-:Y:S02]  /*d420*/  HADD2.F32 R7, -RZ, R7.H1_H1 ;  /* 0x30000007ff077230 */ /* 0x000fe40000004100 */
[----:B------:R-:W-:Y:S01]  /*d430*/  FFMA.FTZ R12, R28, R12, R21 ;  /* 0x0000000c1c0c7223 */ /* 0x000fe20000010015 */
[----:B------:R-:W-:Y:S01]  /*d440*/  HADD2.F32 R25, -RZ, R10.H1_H1 ;  /* 0x3000000aff197230 */ /* 0x000fe20000004100 */
[----:B------:R-:W-:Y:S01]  /*d450*/  F2FP.F16.F32.PACK_AB R4, R9, R4 ;  /* 0x000000040904723e */ /* 0x000fe200000000ff */
[----:B------:R-:W-:-:S02]  /*d460*/  HADD2.F32 R20, -RZ, R11.H1_H1 ;  /* 0x3000000bff147230 */ /* 0x000fc40000004100 */
[----:B------:R-:W-:Y:S02]  /*d470*/  HADD2.F32 R15, -RZ, R0.H1_H1 ;  /* 0x30000000ff0f7230 */ /* 0x000fe40000004100 */
[-C--:B------:R-:W-:Y:S01]  /*d480*/  FMUL.FTZ R0, R25, R6.reuse ;  /* 0x0000000619007220 */ /* 0x080fe20000410000 */
[----:B------:R-:W-:Y:S02]  /*d490*/  HADD2.F32 R10, -RZ, R3.H1_H1 ;  /* 0x30000003ff0a7230 */ /* 0x000fe40000004100 */
[----:B------:R-:W-:Y:S01]  /*d4a0*/  FMUL.FTZ R3, R20, R7 ;  /* 0x0000000714037220 */ /* 0x000fe20000410000 */
[----:B------:R-:W-:Y:S01]  /*d4b0*/  F2FP.F16.F32.PACK_AB R5, R12, R5 ;  /* 0x000000050c05723e */ /* 0x000fe200000000ff */
[C---:B------:R-:W-:Y:S01]  /*d4c0*/  FMUL.FTZ R6, R15.reuse, R6 ;  /* 0x000000060f067220 */ /* 0x040fe20000410000 */
[----:B------:R-:W-:Y:S01]  /*d4d0*/  FFMA.FTZ R0, R15, R13, -R0 ;  /* 0x0000000d0f007223 */ /* 0x000fe20000010800 */
[C---:B------:R-:W-:Y:S01]  /*d4e0*/  FMUL.FTZ R7, R10.reuse, R7 ;  /* 0x000000070a077220 */ /* 0x040fe20000410000 */
[----:B------:R-:W-:Y:S01]  /*d4f0*/  FFMA.FTZ R3, R10, R14, -R3 ;  /* 0x0000000e0a037223 */ /* 0x000fe20000010803 */
[----:B------:R-:W-:-:S02]  /*d500*/  FFMA.FTZ R13, R25, R13, R6 ;  /* 0x0000000d190d7223 */ /* 0x000fc40000010006 */
[----:B------:R-:W-:-:S03]  /*d510*/  FFMA.FTZ R14, R20, R14, R7 ;  /* 0x0000000e140e7223 */ /* 0x000fc60000010007 */
[----:B------:R-:W-:Y:S02]  /*d520*/  F2FP.F16.F32.PACK_AB R6, R13, R0 ;  /* 0x000000000d06723e */ /* 0x000fe400000000ff */
[----:B------:R-:W-:-:S05]  /*d530*/  F2FP.F16.F32.PACK_AB R7, R14, R3 ;  /* 0x000000030e07723e */ /* 0x000fca00000000ff */
[----:B------:R0:W-:Y:S01]  /*d540*/  STS.128 [R8+0xa000], R4 ;  /* 0x00a0000408007388 */ /* 0x0001e20000000c00 */
[----:B------:R-:W-:Y:S05]  /*d550*/  BRA `(.L_x_750) ;  /* 0x0000002800e47947 */ /* 0x000fea0003800000 */
.L_x_732:
[----:B------:R-:W-:-:S03]  /*d560*/  UMOV UR4, 0xffffffff ;  /* 0xffffffff00047882 */ /* 0x000fc60000000000 */
[----:B------:R-:W-:Y:S05]  /*d570*/  BRA.DIV UR4, `(.L_x_761) ;  /* 0x0000012604447947 */ /* 0x000fea000b800000 */
[----:B------:R-:W0:Y:S04]  /*d580*/  SHFL.IDX PT, R3, R25, RZ, 0x1c1f ;  /* 0x001c1fff19037589 */ /* 0x000e2800000e0000 */
[----:B------:R-:W1:Y:S04]  /*d590*/  SHFL.IDX PT, R0, R24, RZ, 0x1c1f ;  /* 0x001c1fff18007589 */ /* 0x000e6800000e0000 */
[----:B------:R2:W3:Y:S04]  /*d5a0*/  SHFL.IDX PT, R5, R27, RZ, 0x1c1f ;  /* 0x001c1fff1b057589 */ /* 0x0004e800000e0000 */
[----:B------:R2:W4:Y:S01]  /*d5b0*/  SHFL.IDX PT, R14, R26, RZ, 0x1c1f ;  /* 0x001c1fff1a0e7589 */ /* 0x00052200000e0000 */
[----:B0-----:R-:W-:Y:S01]  /*d5c0*/  MOV R43, R3 ;  /* 0x00000003002b7202 */ /* 0x001fe20000000f00 */
[----:B-12---:R-:W-:-:S07]  /*d5d0*/  IMAD.MOV.U32 R42, RZ, RZ, R0 ;  /* 0x000000ffff2a7224 */ /* 0x006fce00078e0000 */
.L_x_998:
[----:B------:R-:W-:Y:S01]  /*d5e0*/  ULDC UR4, c[0x0][0x448] ;  /* 0x0001120000047ab9 */ /* 0x000fe20000000800 */
[----:B------:R-:W-:Y:S01]  /*d5f0*/  BSSY B1, `(.L_x_762) ;  /* 0x0000033000017945 */ /* 0x000fe20003800000 */
[----:B------:R-:W-:Y:S01]  /*d600*/  IMAD R46, R149, UR4, RZ ;  /* 0x00000004952e7c24 */ /* 0x000fe2000f8e02ff */
[----:B------:R-:W-:Y:S01]  /*d610*/  CS2R R8, SRZ ;  /* 0x0000000000087805 */ /* 0x000fe2000001ff00 */
[----:B----4-:R-:W-:Y:S01]  /*d620*/  IMAD.MOV.U32 R20, RZ, RZ, R14 ;  /* 0x000000ffff147224 */ /* 0x010fe200078e000e */
[----:B------:R-:W-:Y:S01]  /*d630*/  CS2R R10, SRZ ;  /* 0x00000000000a7805 */ /* 0x000fe2000001ff00 */
[----:B---3--:R-:W-:Y:S01]  /*d640*/  IMAD.MOV.U32 R21, RZ, RZ, R5 ;  /* 0x000000ffff157224 */ /* 0x008fe200078e0005 */
[----:B------:R-:W-:Y:S01]  /*d650*/  ISETP.GE.AND P0, PT, R6, R46, PT ;  /* 0x0000002e0600720c */ /* 0x000fe20003f06270 */
[----:B------:R-:W-:Y:S01]  /*d660*/  IMAD R46, R125, -0x80, R46 ;  /* 0xffffff807d2e7824 */ /* 0x000fe200078e022e */
        /* <DEDUP_REMOVED lines=11> */
[C---:B------:R-:W-:Y:S01]  /*d720*/  VIADD R3, R18.reuse, 0x40 ;  /* 0x0000004012037836 */ /* 0x040fe20000000000 */
[C---:B------:R-:W-:Y:S01]  /*d730*/  IADD3 R0, R18.reuse, 0x20, RZ ;  /* 0x0000002012007810 */ /* 0x040fe20007ffe0ff */
[----:B------:R-:W-:Y:S01]  /*d740*/  ULDC UR4, c[0x0][0x3f4] ;  /* 0x0000fd0000047ab9 */ /* 0x000fe20000000800 */
[----:B------:R-:W-:Y:S02]  /*d750*/  CS2R R24, SRZ ;  /* 0x0000000000187805 */ /* 0x000fe4000001ff00 */
[----:B------:R-:W-:Y:S02]  /*d760*/  ISETP.GE.AND P0, PT, R18, UR4, PT ;  /* 0x0000000412007c0c */ /* 0x000fe4000bf06270 */
[----:B------:R-:W-:Y:S02]  /*d770*/  CS2R R26, SRZ ;  /* 0x00000000001a7805 */ /* 0x000fe4000001ff00 */
[----:B------:R-:W-:Y:S02]  /*d780*/  ISETP.GE.AND P1, PT, R0, UR4, PT ;  /* 0x0000000400007c0c */ /* 0x000fe4000bf26270 */
[----:B------:R-:W-:-:S02]  /*d790*/  ISETP.GE.AND P2, PT, R3, UR4, PT ;  /* 0x0000000403007c0c */ /* 0x000fc4000bf46270 */
[----:B------:R-:W-:Y:S02]  /*d7a0*/  CS2R R4, SRZ ;  /* 0x0000000000047805 */ /* 0x000fe4000001ff00 */
[----:B------:R-:W-:Y:S02]  /*d7b0*/  CS2R R6, SRZ ;  /* 0x0000000000067805 */ /* 0x000fe4000001ff00 */
[----:B------:R-:W-:Y:S01]  /*d7c0*/  CS2R R28, SRZ ;  /* 0x00000000001c7805 */ /* 0x000fe2000001ff00 */
[----:B------:R-:W-:-:S04]  /*d7d0*/  @!P0 IMAD.WIDE R12, R18, 0x2, R42 ;  /* 0x00000002120c8825 */ /* 0x000fc800078e022a */
[----:B------:R-:W-:Y:S02]  /*d7e0*/  @!P1 IMAD.SHL.U32 R41, R211, 0x8, RZ ;  /* 0x00000008d3299824 */ /* 0x000fe400078e00ff */
[----:B------:R-:W-:Y:S01]  /*d7f0*/  @!P2 SHF.L.U32 R45, R212, 0x3, RZ ;  /* 0x00000003d42da819 */ /* 0x000fe200000006ff */
[----:B------:R0:W5:Y:S01]  /*d800*/  @!P0 LD.E.128 R24, desc[UR40][R12.64] ;  /* 0x000000280c188980 */ /* 0x000162000c101d00 */
[----:B------:R-:W-:Y:S01]  /*d810*/  CS2R R30, SRZ ;  /* 0x00000000001e7805 */ /* 0x000fe2000001ff00 */
[--C-:B------:R-:W-:Y:S01]  /*d820*/  @!P1 IMAD.WIDE R38, R41, 0x2, R42.reuse ;  /* 0x0000000229269825 */ /* 0x100fe200078e022a */
[----:B------:R-:W-:Y:S02]  /*d830*/  CS2R R8, SRZ ;  /* 0x0000000000087805 */ /* 0x000fe4000001ff00 */
[----:B------:R-:W-:Y:S02]  /*d840*/  CS2R R10, SRZ ;  /* 0x00000000000a7805 */ /* 0x000fe4000001ff00 */
[----:B------:R-:W-:Y:S01]  /*d850*/  CS2R R32, SRZ ;  /* 0x0000000000207805 */ /* 0x000fe2000001ff00 */
[----:B------:R-:W-:Y:S01]  /*d860*/  @!P2 IMAD.WIDE R42, R45, 0x2, R42 ;  /* 0x000000022d2aa825 */ /* 0x000fe200078e022a */
[----:B------:R-:W-:-:S02]  /*d870*/  CS2R R34, SRZ ;  /* 0x0000000000227805 */ /* 0x000fc4000001ff00 */
[----:B------:R-:W-:Y:S01]  /*d880*/  CS2R R14, SRZ ;  /* 0x00000000000e7805 */ /* 0x000fe2000001ff00 */
[----:B------:R1:W5:Y:S01]  /*d890*/  @!P1 LD.E.128 R28, desc[UR40][R38.64] ;  /* 0x00000028261c9980 */ /* 0x000362000c101d00 */
[--C-:B------:R-:W-:Y:S01]  /*d8a0*/  @!P1 IMAD.WIDE R40, R41, 0x2, R20.reuse ;  /* 0x0000000229289825 */ /* 0x100fe200078e0214 */
[----:B0-----:R-:W-:Y:S02]  /*d8b0*/  CS2R R12, SRZ ;  /* 0x00000000000c7805 */ /* 0x001fe4000001ff00 */
[----:B------:R1:W5:Y:S01]  /*d8c0*/  @!P2 LD.E.128 R32, desc[UR40][R42.64] ;  /* 0x000000282a20a980 */ /* 0x000362000c101d00 */
[----:B------:R-:W-:-:S03]  /*d8d0*/  @!P2 IMAD.WIDE R44, R45, 0x2, R20 ;  /* 0x000000022d2ca825 */ /* 0x000fc600078e0214 */
[----:B------:R1:W5:Y:S01]  /*d8e0*/  @!P1 LD.E.128 R8, desc[UR40][R40.64] ;  /* 0x0000002828089980 */ /* 0x000362000c101d00 */
[----:B------:R-:W-:-:S03]  /*d8f0*/  @!P0 IMAD.WIDE R20, R18, 0x2, R20 ;  /* 0x0000000212148825 */ /* 0x000fc600078e0214 */
[----:B------:R1:W5:Y:S04]  /*d900*/  @!P2 LD.E.128 R12, desc[UR40][R44.64] ;  /* 0x000000282c0ca980 */ /* 0x000368000c101d00 */
[----:B------:R1:W5:Y:S02]  /*d910*/  @!P0 LD.E.128 R4, desc[UR40][R20.64] ;  /* 0x0000002814048980 */ /* 0x000364000c101d00 */
.L_x_763:
[----:B------:R-:W-:Y:S05]  /*d920*/  BSYNC B1 ;  /* 0x0000000000017941 */ /* 0x000fea0003800000 */
.L_x_762:
[----:B-----5:R-:W-:Y:S01]  /*d930*/  IMAD.MOV.U32 R0, RZ, RZ, R24 ;  /* 0x000000ffff007224 */ /* 0x020fe200078e0018 */
[----:B------:R-:W-:Y:S01]  /*d940*/  MOV R37, R26 ;  /* 0x0000001a00257202 */ /* 0x000fe20000000f00 */
[----:B------:R-:W-:Y:S01]  /*d950*/  IMAD.MOV.U32 R3, RZ, RZ, R25 ;  /* 0x000000ffff037224 */ /* 0x000fe200078e0019 */
[--C-:B------:R-:W-:Y:S01]  /*d960*/  SHF.R.U64 R26, R26, 0x10, R27.reuse ;  /* 0x000000101a1a7819 */ /* 0x100fe2000000121b */
[--C-:B-1----:R-:W-:Y:S01]  /*d970*/  IMAD.MOV.U32 R21, RZ, RZ, R27.reuse ;  /* 0x000000ffff157224 */ /* 0x102fe200078e001b */
[----:B------:R-:W-:Y:S01]  /*d980*/  SHF.R.U32.HI R43, RZ, 0x10, R27 ;  /* 0x00000010ff2b7819 */ /* 0x000fe2000001161b */
[----:B------:R-:W-:Y:S01]  /*d990*/  IMAD.MOV.U32 R27, RZ, RZ, R30 ;  /* 0x000000ffff1b7224 */ /* 0x000fe200078e001e */
[----:B------:R-:W-:Y:S01]  /*d9a0*/  SHF.R.U64 R47, R30, 0x10, R31 ;  /* 0x000000101e2f7819 */ /* 0x000fe2000000121f */
[----:B------:R-:W-:Y:S01]  /*d9b0*/  IMAD.MOV.U32 R20, RZ, RZ, R5 ;  /* 0x000000ffff147224 */ /* 0x000fe200078e0005 */
[----:B------:R-:W-:Y:S01]  /*d9c0*/  MOV R30, R32 ;  /* 0x00000020001e7202 */ /* 0x000fe20000000f00 */
[----:B------:R-:W-:Y:S01]  /*d9d0*/  IMAD.MOV.U32 R39, RZ, RZ, R4 ;  /* 0x000000ffff277224 */ /* 0x000fe200078e0004 */
[----:B------:R-:W-:Y:S01]  /*d9e0*/  SHF.R.U64 R49, R32, 0x10, R33 ;  /* 0x0000001020317819 */ /* 0x000fe20000001221 */
[----:B------:R-:W-:Y:S01]  /*d9f0*/  IMAD.MOV.U32 R32, RZ, RZ, R34 ;  /* 0x000000ffff207224 */ /* 0x000fe200078e0022 */
[----:B------:R-:W-:Y:S01]  /*da00*/  SHF.R.U64 R51, R34, 0x10, R35 ;  /* 0x0000001022337819 */ /* 0x000fe20000001223 */
[----:B------:R-:W-:Y:S01]  /*da10*/  IMAD.MOV.U32 R40, RZ, RZ, R33 ;  /* 0x000000ffff287224 */ /* 0x000fe200078e0021 */
[----:B------:R-:W-:Y:S01]  /*da20*/  PRMT R34, R0, 0x5410, R3 ;  /* 0x0000541000227816 */ /* 0x000fe20000000003 */
[----:B------:R-:W-:Y:S01]  /*da30*/  BSSY B1, `(.L_x_764) ;  /* 0x0000040000017945 */ /* 0x000fe20003800000 */
[----:B------:R-:W-:-:S02]  /*da40*/  LEA.HI R0, R204, R204, RZ, 0x1 ;  /* 0x000000cccc007211 */ /* 0x000fc400078f08ff */
[----:B------:R-:W-:Y:S01]  /*da50*/  SHF.R.U64 R53, R4, 0x10, R5 ;  /* 0x0000001004357819 */ /* 0x000fe20000001205 */
[----:B------:R-:W-:Y:S01]  /*da60*/  IMAD.MOV.U32 R4, RZ, RZ, R7 ;  /* 0x000000ffff047224 */ /* 0x000fe200078e0007 */
[----:B------:R-:W-:Y:S02]  /*da70*/  LOP3.LUT R3, R0, 0xfffffffe, RZ, 0xc0, !PT ;  /* 0xfffffffe00037812 */ /* 0x000fe400078ec0ff */
[----:B------:R-:W-:Y:S02]  /*da80*/  SHF.R.U32.HI R54, RZ, 0x10, R5 ;  /* 0x00000010ff367819 */ /* 0x000fe40000011605 */
[----:B------:R-:W-:Y:S01]  /*da90*/  SHF.R.U64 R38, R24, 0x10, R25 ;  /* 0x0000001018267819 */ /* 0x000fe20000001219 */
[----:B------:R-:W-:Y:S01]  /*daa0*/  IMAD.IADD R3, R204, 0x1, -R3 ;  /* 0x00000001cc037824 */ /* 0x000fe200078e0a03 */
[----:B------:R-:W-:Y:S01]  /*dab0*/  SHF.R.U32.HI R42, RZ, 0x10, R25 ;  /* 0x00000010ff2a7819 */ /* 0x000fe20000011619 */
[----:B------:R-:W-:Y:S01]  /*dac0*/  IMAD.MOV.U32 R25, RZ, RZ, R28 ;  /* 0x000000ffff197224 */ /* 0x000fe200078e001c */
[----:B------:R-:W-:-:S02]  /*dad0*/  MOV R24, R29 ;  /* 0x0000001d00187202 */ /* 0x000fc40000000f00 */
[----:B------:R-:W-:Y:S02]  /*dae0*/  SHF.L.U32 R5, R3, 0x1f, RZ ;  /* 0x0000001f03057819 */ /* 0x000fe400000006ff */
[----:B------:R-:W-:Y:S01]  /*daf0*/  SHF.R.U64 R44, R28, 0x10, R29 ;  /* 0x000000101c2c7819 */ /* 0x000fe2000000121d */
[--C-:B------:R-:W-:Y:S01]  /*db00*/  IMAD.MOV.U32 R28, RZ, RZ, R31.reuse ;  /* 0x000000ffff1c7224 */ /* 0x100fe200078e001f */
[----:B------:R-:W0:Y:S01]  /*db10*/  SYNCS.PHASECHK.TRANS64.TRYWAIT P0, [R2+URZ+0x34800], R5 ;  /* 0x03480005020075a7 */ /* 0x000e22000800017f */
[----:B------:R-:W-:Y:S01]  /*db20*/  SHF.R.U32.HI R48, RZ, 0x10, R31 ;  /* 0x00000010ff307819 */ /* 0x000fe2000001161f */
[----:B------:R-:W-:Y:S01]  /*db30*/  IMAD.MOV.U32 R31, RZ, RZ, R10 ;  /* 0x000000ffff1f7224 */ /* 0x000fe200078e000a */
[----:B------:R-:W-:Y:S02]  /*db40*/  MOV R41, R6 ;  /* 0x0000000600297202 */ /* 0x000fe40000000f00 */
[----:B------:R-:W-:Y:S02]  /*db50*/  SHF.R.U64 R55, R6, 0x10, R7 ;  /* 0x0000001006377819 */ /* 0x000fe40000001207 */
[----:B------:R-:W-:Y:S01]  /*db60*/  SHF.R.U32.HI R45, RZ, 0x10, R29 ;  /* 0x00000010ff2d7819 */ /* 0x000fe2000001161d */
[----:B------:R-:W-:Y:S01]  /*db70*/  IMAD.MOV.U32 R29, RZ, RZ, R8 ;  /* 0x000000ffff1d7224 */ /* 0x000fe200078e0008 */
[----:B------:R-:W-:-:S02]  /*db80*/  SHF.R.U32.HI R50, RZ, 0x10, R33 ;  /* 0x00000010ff327819 */ /* 0x000fc40000011621 */
[----:B------:R-:W-:Y:S01]  /*db90*/  SHF.R.U32.HI R56, RZ, 0x10, R7 ;  /* 0x00000010ff387819 */ /* 0x000fe20000011607 */
[----:B------:R-:W-:Y:S01]  /*dba0*/  IMAD.MOV.U32 R7, RZ, RZ, R11 ;  /* 0x000000ffff077224 */ /* 0x000fe200078e000b */
[----:B------:R-:W-:Y:S02]  /*dbb0*/  MOV R6, R9 ;  /* 0x0000000900067202 */ /* 0x000fe40000000f00 */
[--C-:B------:R-:W-:Y:S02]  /*dbc0*/  SHF.R.U64 R57, R8, 0x10, R9.reuse ;  /* 0x0000001008397819 */ /* 0x100fe40000001209 */
[----:B------:R-:W-:Y:S01]  /*dbd0*/  SHF.R.U32.HI R58, RZ, 0x10, R9 ;  /* 0x00000010ff3a7819 */ /* 0x000fe20000011609 */
[----:B------:R-:W-:Y:S01]  /*dbe0*/  IMAD.MOV.U32 R9, RZ, RZ, R13 ;  /* 0x000000ffff097224 */ /* 0x000fe200078e000d */
[----:B------:R-:W-:Y:S01]  /*dbf0*/  SHF.R.U64 R59, R10, 0x10, R11 ;  /* 0x000000100a3b7819 */ /* 0x000fe2000000120b */
[----:B------:R-:W-:Y:S01]  /*dc00*/  IMAD.MOV.U32 R10, RZ, RZ, R14 ;  /* 0x000000ffff0a7224 */ /* 0x000fe200078e000e */
[----:B------:R-:W-:-:S02]  /*dc10*/  MOV R33, R35 ;  /* 0x0000002300217202 */ /* 0x000fc40000000f00 */
[----:B------:R-:W-:Y:S02]  /*dc20*/  SHF.R.U32.HI R60, RZ, 0x10, R11 ;  /* 0x00000010ff3c7819 */ /* 0x000fe4000001160b */
[----:B------:R-:W-:Y:S02]  /*dc30*/  PRMT R25, R25, 0x5410, R24 ;  /* 0x0000541019197816 */ /* 0x000fe40000000018 */
[----:B------:R-:W-:Y:S02]  /*dc40*/  SHF.R.U32.HI R52, RZ, 0x10, R35 ;  /* 0x00000010ff347819 */ /* 0x000fe40000011623 */
[----:B------:R-:W-:Y:S02]  /*dc50*/  MOV R8, R12 ;  /* 0x0000000c00087202 */ /* 0x000fe40000000f00 */
[--C-:B------:R-:W-:Y:S02]  /*dc60*/  SHF.R.U64 R61, R12, 0x10, R13.reuse ;  /* 0x000000100c3d7819 */ /* 0x100fe4000000120d */
[----:B------:R-:W-:-:S02]  /*dc70*/  SHF.R.U32.HI R62, RZ, 0x10, R13 ;  /* 0x00000010ff3e7819 */ /* 0x000fc4000001160d */
[----:B------:R-:W-:Y:S02]  /*dc80*/  MOV R11, R15 ;  /* 0x0000000f000b7202 */ /* 0x000fe40000000f00 */
[----:B------:R-:W-:Y:S02]  /*dc90*/  VIMNMX R24, R46, 0x80, PT ;  /* 0x000000802e187848 */ /* 0x000fe40003fe0100 */
[----:B------:R-:W-:Y:S02]  /*dca0*/  PRMT R35, R38, 0x5410, R42 ;  /* 0x0000541026237816 */ /* 0x000fe4000000002a */
[--C-:B------:R-:W-:Y:S02]  /*dcb0*/  SHF.R.U64 R63, R14, 0x10, R15.reuse ;  /* 0x000000100e3f7819 */ /* 0x100fe4000000120f */
[----:B------:R-:W-:Y:S02]  /*dcc0*/  SHF.R.U32.HI R64, RZ, 0x10, R15 ;  /* 0x00000010ff407819 */ /* 0x000fe4000001160f */
        /* <DEDUP_REMOVED lines=17> */
[----:B------:R-:W-:Y:S02]  /*dde0*/  ISETP.GE.AND P1, PT, R17, R24, PT ;  /* 0x000000181100720c */ /* 0x000fe40003f26270 */
[----:B------:R-:W-:-:S02]  /*ddf0*/  PRMT R14, R8, 0x5410, R9 ;  /* 0x00005410080e7816 */ /* 0x000fc40000000009 */
[----:B------:R-:W-:Y:S02]  /*de00*/  PRMT R15, R61, 0x5410, R62 ;  /* 0x000054103d0f7816 */ /* 0x000fe4000000003e */
[----:B------:R-:W-:Y:S01]  /*de10*/  PRMT R20, R10, 0x5410, R11 ;  /* 0x000054100a147816 */ /* 0x000fe2000000000b */
[----:B0-----:R-:W-:Y:S06]  /*de20*/  @!P0 BRA `(.L_x_765) ;  /* 0x0000011c00908947 */ /* 0x001fec0003800000 */
.L_x_999:
[----:B------:R-:W-:Y:S05]  /*de30*/  BSYNC B1 ;  /* 0x0000000000017941 */ /* 0x000fea0003800000 */
.L_x_764:
[----:B------:R-:W-:Y:S01]  /*de40*/  BSSY B1, `(.L_x_766) ;  /* 0x0000119000017945 */ /* 0x000fe20003800000 */
[----:B------:R-:W-:-:S03]  /*de50*/  PRMT R21, R63, 0x5410, R64 ;  /* 0x000054103f157816 */ /* 0x000fc60000000040 */
[----:B------:R-:W-:Y:S05]  /*de60*/  @P1 BRA `(.L_x_767) ;  /* 0x0000001000581947 */ /* 0x000fea0003800000 */
[----:B------:R-:W1:Y:S01]  /*de70*/  LDC R33, c[0x0][0x3f4] ;  /* 0x0000fd00ff217b82 */ /* 0x000e620000000800 */
[C---:B------:R-:W-:Y:S01]  /*de80*/  VIADD R4, R18.reuse, 0x20 ;  /* 0x0000002012047836 */ /* 0x040fe20000000000 */
[C---:B------:R-:W-:Y:S01]  /*de90*/  IADD3 R6, R18.reuse, 0x40, RZ ;  /* 0x0000004012067810 */ /* 0x040fe20007ffe0ff */
[----:B------:R-:W-:Y:S01]  /*dea0*/  BSSY B2, `(.L_x_768) ;  /* 0x0000060000027945 */ /* 0x000fe20003800000 */
[-C--:B-1----:R-:W-:Y:S02]  /*deb0*/  ISETP.GE.AND P0, PT, R18, R33.reuse, PT ;  /* 0x000000211200720c */ /* 0x082fe40003f06270 */
[-C--:B------:R-:W-:Y:S02]  /*dec0*/  ISETP.GE.AND P1, PT, R4, R33.reuse, PT ;  /* 0x000000210400720c */ /* 0x080fe40003f26270 */
[----:B------:R-:W-:-:S09]  /*ded0*/  ISETP.GE.AND P2, PT, R6, R33, PT ;  /* 0x000000210600720c */ /* 0x000fd20003f46270 */
[----:B------:R-:W-:Y:S05]  /*dee0*/  @P0 BRA `(.L_x_769) ;  /* 0x00000004006c0947 */ /* 0x000fea0003800000 */
[----:B------:R-:W-:Y:S01]  /*def0*/  LEA.HI R6, R33, R209, RZ, 0x1d ;  /* 0x000000d121067211 */ /* 0x000fe200078fe8ff */
[----:B------:R-:W-:Y:S01]  /*df00*/  HADD2.F32 R52, -RZ, R34.H0_H0 ;  /* 0x20000022ff347230 */ /* 0x000fe20000004100 */
[----:B------:R-:W-:Y:S01]  /*df10*/  LOP3.LUT R4, R191, 0x38, R18, 0xf8, !PT ;  /* 0x00000038bf047812 */ /* 0x000fe200078ef812 */
[--C-:B------:R-:W-:Y:S01]  /*df20*/  HADD2.F32 R54, -RZ, R39.reuse.H0_H0 ;  /* 0x20000027ff367230 */ /* 0x100fe20000004100 */
[----:B0-----:R-:W-:Y:S01]  /*df30*/  SHF.R.S32.HI R5, RZ, 0x1f, R6 ;  /* 0x0000001fff057819 */ /* 0x001fe20000011406 */
[----:B------:R-:W-:Y:S02]  /*df40*/  HADD2.F32 R51, -RZ, R40.H0_H0 ;  /* 0x20000028ff337230 */ /* 0x000fe40000004100 */
[----:B------:R-:W-:Y:S01]  /*df50*/  HADD2.F32 R53, -RZ, R39.H1_H1 ;  /* 0x30000027ff357230 */ /* 0x000fe20000004100 */
[----:B------:R-:W-:Y:S01]  /*df60*/  LEA.HI R7, R5, R6, RZ, 0x3 ;  /* 0x0000000605077211 */ /* 0x000fe200078f18ff */
[----:B------:R-:W-:Y:S01]  /*df70*/  IMAD.SHL.U32 R6, R6, 0x8, RZ ;  /* 0x0000000806067824 */ /* 0x000fe200078e00ff */
[----:B------:R-:W-:-:S03]  /*df80*/  LOP3.LUT R5, R4, R193, RZ, 0x3c, !PT ;  /* 0x000000c104057212 */ /* 0x000fc600078e3cff */
[----:B------:R-:W-:Y:S01]  /*df90*/  IMAD.SHL.U32 R7, R7, 0x400, RZ ;  /* 0x0000040007077824 */ /* 0x000fe200078e00ff */
[----:B------:R-:W-:Y:S02]  /*dfa0*/  LOP3.LUT R6, R191, 0x38, R6, 0xf8, !PT ;  /* 0x00000038bf067812 */ /* 0x000fe400078ef806 */
[----:B------:R-:W-:Y:S02]  /*dfb0*/  LEA R5, R192, R5, 0x9 ;  /* 0x00000005c0057211 */ /* 0x000fe400078e48ff */
[----:B------:R-:W-:Y:S02]  /*dfc0*/  LOP3.LUT R7, R7, 0x7fffe000, RZ, 0xc0, !PT ;  /* 0x7fffe00007077812 */ /* 0x000fe400078ec0ff */
[----:B------:R-:W-:Y:S01]  /*dfd0*/  LOP3.LUT R9, R6, R193, RZ, 0x3c, !PT ;  /* 0x000000c106097212 */ /* 0x000fe200078e3cff */
[----:B------:R-:W-:Y:S02]  /*dfe0*/  IMAD R59, R5, 0x2, R2 ;  /* 0x00000002053b7824 */ /* 0x000fe400078e0202 */
[----:B------:R-:W-:-:S03]  /*dff0*/  IMAD R8, R192, 0x200, R7 ;  /* 0x00000200c0087824 */ /* 0x000fc600078e0207 */
[----:B------:R-:W0:Y:S02]  /*e000*/  LDS.128 R4, [R59+0x10400] ;  /* 0x010400003b047984 */ /* 0x000e240000000c00 */
[----:B------:R-:W-:-:S05]  /*e010*/  IADD3 R9, R8, R9, RZ ;  /* 0x0000000908097210 */ /* 0x000fca0007ffe0ff */
[----:B------:R-:W-:-:S05]  /*e020*/  IMAD R61, R9, 0x2, R2 ;  /* 0x00000002093d7824 */ /* 0x000fca00078e0202 */
[----:B------:R-:W1:Y:S01]  /*e030*/  LDS.128 R8, [R61+0x10400] ;  /* 0x010400003d087984 */ /* 0x000e620000000c00 */
[--C-:B0-----:R-:W-:Y:S02]  /*e040*/  HADD2.F32 R43, -RZ, R4.reuse.H0_H0 ;  /* 0x20000004ff2b7230 */ /* 0x101fe40000004100 */
[----:B------:R-:W-:Y:S02]  /*e050*/  HADD2.F32 R4, -RZ, R4.H1_H1 ;  /* 0x30000004ff047230 */ /* 0x000fe40000004100 */
[--C-:B------:R-:W-:Y:S02]  /*e060*/  HADD2.F32 R44, -RZ, R5.reuse.H0_H0 ;  /* 0x20000005ff2c7230 */ /* 0x100fe40000004100 */
[----:B------:R-:W-:Y:S02]  /*e070*/  HADD2.F32 R5, -RZ, R5.H1_H1 ;  /* 0x30000005ff057230 */ /* 0x000fe40000004100 */
[--C-:B------:R-:W-:Y:S02]  /*e080*/  HADD2.F32 R45, -RZ, R6.reuse.H0_H0 ;  /* 0x20000006ff2d7230 */ /* 0x100fe40000004100 */
[----:B------:R-:W-:-:S02]  /*e090*/  HADD2.F32 R6, -RZ, R6.H1_H1 ;  /* 0x30000006ff067230 */ /* 0x000fc40000004100 */
[--C-:B-1----:R-:W-:Y:S02]  /*e0a0*/  HADD2.F32 R47, -RZ, R8.reuse.H0_H0 ;  /* 0x20000008ff2f7230 */ /* 0x102fe40000004100 */
[----:B------:R-:W-:Y:S02]  /*e0b0*/  HADD2.F32 R8, -RZ, R8.H1_H1 ;  /* 0x30000008ff087230 */ /* 0x000fe40000004100 */
[----:B------:R-:W-:Y:S02]  /*e0c0*/  HADD2.F32 R48, -RZ, R9.H0_H0 ;  /* 0x20000009ff307230 */ /* 0x000fe40000004100 */
[C---:B------:R-:W-:Y:S01]  /*e0d0*/  FMUL.FTZ R56, R47.reuse, R54 ;  /* 0x000000362f387220 */ /* 0x040fe20000410000 */
[-C--:B------:R-:W-:Y:S01]  /*e0e0*/  FMUL.FTZ R58, R47, R52.reuse ;  /* 0x000000342f3a7220 */ /* 0x080fe20000410000 */
[----:B------:R-:W-:Y:S02]  /*e0f0*/  HADD2.F32 R47, -RZ, R35.H0_H0 ;  /* 0x20000023ff2f7230 */ /* 0x000fe40000004100 */
[----:B------:R-:W-:Y:S01]  /*e100*/  FMUL.FTZ R55, R8, R51 ;  /* 0x0000003308377220 */ /* 0x000fe20000410000 */
[C---:B------:R-:W-:Y:S01]  /*e110*/  FFMA.FTZ R56, R43.reuse, R52, -R56 ;  /* 0x000000342b387223 */ /* 0x040fe20000010838 */
[----:B------:R-:W-:Y:S01]  /*e120*/  FFMA.FTZ R58, R43, R54, R58 ;  /* 0x000000362b3a7223 */ /* 0x000fe2000001003a */
[----:B------:R-:W-:-:S02]  /*e130*/  HADD2.F32 R43, -RZ, R34.H1_H1 ;  /* 0x30000022ff2b7230 */ /* 0x000fc40000004100 */
[-C--:B------:R-:W-:Y:S01]  /*e140*/  FMUL.FTZ R57, R8, R47.reuse ;  /* 0x0000002f08397220 */ /* 0x080fe20000410000 */
[----:B------:R-:W-:Y:S01]  /*e150*/  FFMA.FTZ R55, R4, R47, -R55 ;  /* 0x0000002f04377223 */ /* 0x000fe20000010837 */
[C---:B------:R-:W-:Y:S01]  /*e160*/  FMUL.FTZ R47, R48.reuse, R53 ;  /* 0x00000035302f7220 */ /* 0x040fe20000410000 */
[----:B------:R-:W-:Y:S02]  /*e170*/  HADD2.F32 R9, -RZ, R9.H1_H1 ;  /* 0x30000009ff097230 */ /* 0x000fe40000004100 */
[----:B------:R-:W-:Y:S01]  /*e180*/  FMUL.FTZ R48, R48, R43 ;  /* 0x0000002b30307220 */ /* 0x000fe20000410000 */
[----:B------:R-:W-:Y:S02]  /*e190*/  HADD2.F32 R52, -RZ, R40.H1_H1 ;  /* 0x30000028ff347230 */ /* 0x000fe40000004100 */
[----:B------:R-:W-:Y:S01]  /*e1a0*/  FFMA.FTZ R57, R4, R51, R57 ;  /* 0x0000003304397223 */ /* 0x000fe20000010039 */
[----:B------:R-:W-:Y:S02]  /*e1b0*/  HADD2.F32 R4, -RZ, R35.H1_H1 ;  /* 0x30000023ff047230 */ /* 0x000fe40000004100 */
[C---:B------:R-:W-:Y:S01]  /*e1c0*/  FFMA.FTZ R47, R44.reuse, R43, -R47 ;  /* 0x0000002b2c2f7223 */ /* 0x040fe2000001082f */
[----:B------:R-:W-:Y:S01]  /*e1d0*/  FFMA.FTZ R48, R44, R53, R48 ;  /* 0x000000352c307223 */ /* 0x000fe20000010030 */
[----:B------:R-:W-:-:S02]  /*e1e0*/  HADD2.F32 R49, -RZ, R10.H0_H0 ;  /* 0x2000000aff317230 */ /* 0x000fc40000004100 */
[C---:B------:R-:W-:Y:S01]  /*e1f0*/  FMUL.FTZ R54, R9.reuse, R52 ;  /* 0x0000003409367220 */ /* 0x040fe20000410000 */
[----:B------:R-:W-:Y:S02]  /*e200*/  HADD2.F32 R8, -RZ, R37.H0_H0 ;  /* 0x20000025ff087230 */ /* 0x000fe40000004100 */
[-C--:B------:R-:W-:Y:S01]  /*e210*/  FMUL.FTZ R60, R9, R4.reuse ;  /* 0x00000004093c7220 */ /* 0x080fe20000410000 */
[----:B------:R-:W-:Y:S02]  /*e220*/  HADD2.F32 R44, -RZ, R41.H0_H0 ;  /* 0x20000029ff2c7230 */ /* 0x000fe40000004100 */
[----:B------:R-:W-:Y:S01]  /*e230*/  FFMA.FTZ R54, R5, R4, -R54 ;  /* 0x0000000405367223 */ /* 0x000fe20000010836 */
[----:B------:R-:W-:Y:S02]  /*e240*/  HADD2.F32 R10, -RZ, R10.H1_H1 ;  /* 0x3000000aff0a7230 */ /* 0x000fe40000004100 */
[----:B------:R-:W-:Y:S01]  /*e250*/  FMUL.FTZ R53, R49, R8 ;  /* 0x0000000831357220 */ /* 0x000fe20000410000 */
[----:B------:R-:W-:-:S02]  /*e260*/  HADD2.F32 R43, -RZ, R42.H0_H0 ;  /* 0x2000002aff2b7230 */ /* 0x000fc40000004100 */
[----:B------:R-:W-:Y:S01]  /*e270*/  FMUL.FTZ R4, R49, R44 ;  /* 0x0000002c31047220 */ /* 0x000fe20000410000 */
[----:B------:R-:W-:Y:S02]  /*e280*/  HADD2.F32 R9, -RZ, R38.H0_H0 ;  /* 0x20000026ff097230 */ /* 0x000fe40000004100 */
[----:B------:R-:W-:Y:S01]  /*e290*/  FFMA.FTZ R49, R5, R52, R60 ;  /* 0x0000003405317223 */ /* 0x000fe2000001003c */
[C---:B------:R-:W-:Y:S01]  /*e2a0*/  FFMA.FTZ R53, R45.reuse, R44, R53 ;  /* 0x0000002c2d357223 */ /* 0x040fe20000010035 */
[C---:B------:R-:W-:Y:S01]  /*e2b0*/  FMUL.FTZ R5, R10.reuse, R43 ;  /* 0x0000002b0a057220 */ /* 0x040fe20000410000 */
[----:B------:R-:W-:Y:S01]  /*e2c0*/  FFMA.FTZ R51, R45, R8, -R4 ;  /* 0x000000082d337223 */ /* 0x000fe20000010804 */
[-C--:B------:R-:W-:Y:S01]  /*e2d0*/  FMUL.FTZ R45, R10, R9.reuse ;  /* 0x000000090a2d7220 */ /* 0x080fe20000410000 */
[----:B------:R-:W-:Y:S02]  /*e2e0*/  HADD2.F32 R50, -RZ, R11.H0_H0 ;  /* 0x2000000bff327230 */ /* 0x000fe40000004100 */
[----:B------:R-:W-:Y:S01]  /*e2f0*/  FFMA.FTZ R10, R6, R9, -R5 ;  /* 0x00000009060a7223 */ /* 0x000fe20000010805 */
[----:B------:R-:W-:-:S02]  /*e300*/  HADD2.F32 R9, -RZ, R41.H1_H1 ;  /* 0x30000029ff097230 */ /* 0x000fc40000004100 */
[----:B------:R-:W-:Y:S01]  /*e310*/  FFMA.FTZ R44, R6, R43, R45 ;  /* 0x0000002b062c7223 */ /* 0x000fe2000001002d */
[----:B------:R-:W-:Y:S02]  /*e320*/  HADD2.F32 R5, -RZ, R37.H1_H1 ;  /* 0x30000025ff057230 */ /* 0x000fe40000004100 */
[----:B------:R-:W-:Y:S02]  /*e330*/  HADD2.F32 R11, -RZ, R11.H1_H1 ;  /* 0x3000000bff0b7230 */ /* 0x000fe40000004100 */
[C---:B------:R-:W-:Y:S01]  /*e340*/  FMUL.FTZ R43, R50.reuse, R9 ;  /* 0x00000009322b7220 */ /* 0x040fe20000410000 */
[----:B------:R-:W-:Y:S02]  /*e350*/  HADD2.F32 R8, -RZ, R42.H1_H1 ;  /* 0x3000002aff087230 */ /* 0x000fe40000004100 */
[----:B------:R-:W-:Y:S01]  /*e360*/  FMUL.FTZ R50, R50, R5 ;  /* 0x0000000532327220 */ /* 0x000fe20000410000 */
[----:B------:R-:W-:Y:S02]  /*e370*/  HADD2.F32 R4, -RZ, R38.H1_H1 ;  /* 0x30000026ff047230 */ /* 0x000fe40000004100 */
[----:B------:R-:W-:-:S02]  /*e380*/  HADD2.F32 R46, -RZ, R7.H0_H0 ;  /* 0x20000007ff2e7230 */ /* 0x000fc40000004100 */
[C---:B------:R-:W-:Y:S01]  /*e390*/  FMUL.FTZ R6, R11.reuse, R8 ;  /* 0x000000080b067220 */ /* 0x040fe20000410000 */
[----:B------:R-:W-:Y:S02]  /*e3a0*/  HADD2.F32 R7, -RZ, R7.H1_H1 ;  /* 0x30000007ff077230 */ /* 0x000fe40000004100 */
[-C--:B------:R-:W-:Y:S01]  /*e3b0*/  FMUL.FTZ R45, R11, R4.reuse ;  /* 0x000000040b2d7220 */ /* 0x080fe20000410000 */
[C---:B------:R-:W-:Y:S01]  /*e3c0*/  FFMA.FTZ R43, R46.reuse, R5, -R43 ;  /* 0x000000052e2b7223 */ /* 0x040fe2000001082b */
[----:B------:R-:W-:Y:S01]  /*e3d0*/  FFMA.FTZ R11, R46, R9, R50 ;  /* 0x000000092e0b7223 */ /* 0x000fe20000010032 */
[C---:B------:R-:W-:Y:S01]  /*e3e0*/  FFMA.FTZ R46, R7.reuse, R4, -R6 ;  /* 0x00000004072e7223 */ /* 0x040fe20000010806 */
[----:B------:R-:W-:Y:S01]  /*e3f0*/  FFMA.FTZ R50, R7, R8, R45 ;  /* 0x0000000807327223 */ /* 0x000fe2000001002d */
[----:B------:R-:W-:Y:S02]  /*e400*/  F2FP.F16.F32.PACK_AB R4, R55, R56 ;  /* 0x000000383704723e */ /* 0x000fe400000000ff */
[----:B------:R-:W-:-:S02]  /*e410*/  F2FP.F16.F32.PACK_AB R5, R54, R47 ;  /* 0x0000002f3605723e */ /* 0x000fc400000000ff */
[----:B------:R-:W-:Y:S02]  /*e420*/  F2FP.F16.F32.PACK_AB R6, R10, R51 ;  /* 0x000000330a06723e */ /* 0x000fe400000000ff */
[----:B------:R-:W-:Y:S02]  /*e430*/  F2FP.F16.F32.PACK_AB R7, R46, R43 ;  /* 0x0000002b2e07723e */ /* 0x000fe400000000ff */
[----:B------:R-:W-:Y:S02]  /*e440*/  F2FP.F16.F32.PACK_AB R8, R57, R58 ;  /* 0x0000003a3908723e */ /* 0x000fe400000000ff */
[----:B------:R-:W-:Y:S01]  /*e450*/  F2FP.F16.F32.PACK_AB R9, R49, R48 ;  /* 0x000000303109723e */ /* 0x000fe200000000ff */
[----:B------:R1:W-:Y:S01]  /*e460*/  STS.128 [R59+0x10400], R4 ;  /* 0x010400043b007388 */ /* 0x0003e20000000c00 */
[----:B------:R-:W-:Y:S02]  /*e470*/  F2FP.F16.F32.PACK_AB R10, R44, R53 ;  /* 0x000000352c0a723e */ /* 0x000fe400000000ff */
[----:B------:R-:W-:-:S05]  /*e480*/  F2FP.F16.F32.PACK_AB R11, R50, R11 ;  /* 0x0000000b320b723e */ /* 0x000fca00000000ff */
[----:B------:R1:W-:Y:S02]  /*e490*/  STS.128 [R61+0x10400], R8 ;  /* 0x010400083d007388 */ /* 0x0003e40000000c00 */
.L_x_769:
[----:B------:R-:W-:Y:S05]  /*e4a0*/  BSYNC B2 ;  /* 0x0000000000027941 */ /* 0x000fea0003800000 */
.L_x_768:
[----:B------:R-:W-:Y:S04]  /*e4b0*/  BSSY B2, `(.L_x_770) ;  /* 0x0000059000027945 */ /* 0x000fe80003800000 */
[----:B------:R-:W-:Y:S05]  /*e4c0*/  @P1 BRA `(.L_x_771) ;  /* 0x00000004005c1947 */ /* 0x000fea0003800000 */
[----:B-1----:R-:W-:Y:S01]  /*e4d0*/  LEA.HI R4, R33, R211, RZ, 0x1d ;  /* 0x000000d321047211 */ /* 0x002fe200078fe8ff */
[----:B------:R-:W-:Y:S02]  /*e4e0*/  HADD2.F32 R55, -RZ, R29.H0_H0 ;  /* 0x2000001dff377230 */ /* 0x000fe40000004100 */
[----:B------:R-:W-:Y:S01]  /*e4f0*/  HADD2.F32 R53, -RZ, R25.H0_H0 ;  /* 0x20000019ff357230 */ /* 0x000fe20000004100 */
[----:B0-----:R-:W-:Y:S01]  /*e500*/  SHF.R.S32.HI R5, RZ, 0x1f, R4 ;  /* 0x0000001fff057819 */ /* 0x001fe20000011404 */
[----:B------:R-:W-:-:S03]  /*e510*/  HADD2.F32 R57, -RZ, R30.H0_H0 ;  /* 0x2000001eff397230 */ /* 0x000fc60000004100 */
[----:B------:R-:W-:Y:S01]  /*e520*/  LEA.HI R5, R5, R4, RZ, 0x3 ;  /* 0x0000000405057211 */ /* 0x000fe200078f18ff */
[----:B------:R-:W-:-:S03]  /*e530*/  IMAD.SHL.U32 R4, R4, 0x8, RZ ;  /* 0x0000000804047824 */ /* 0x000fc600078e00ff */
[----:B------:R-:W-:Y:S02]  /*e540*/  SHF.L.U32 R5, R5, 0xa, RZ ;  /* 0x0000000a05057819 */ /* 0x000fe400000006ff */
[----:B------:R-:W-:Y:S02]  /*e550*/  LOP3.LUT R4, R191, 0x38, R4, 0xf8, !PT ;  /* 0x00000038bf047812 */ /* 0x000fe400078ef804 */
[----:B------:R-:W-:Y:S02]  /*e560*/  LOP3.LUT R5, R5, 0x7fffe000, RZ, 0xc0, !PT ;  /* 0x7fffe00005057812 */ /* 0x000fe400078ec0ff */
[----:B------:R-:W-:-:S03]  /*e570*/  LOP3.LUT R9, R4, R193, RZ, 0x3c, !PT ;  /* 0x000000c104097212 */ /* 0x000fc600078e3cff */
[----:B------:R-:W-:Y:S02]  /*e580*/  IMAD R8, R192, 0x200, R5 ;  /* 0x00000200c0087824 */ /* 0x000fe400078e0205 */
[----:B------:R-:W0:Y:S02]  /*e590*/  LDS.128 R4, [R229] ;  /* 0x00000000e5047984 */ /* 0x000e240000000c00 */
[----:B------:R-:W-:-:S05]  /*e5a0*/  IMAD.IADD R9, R8, 0x1, R9 ;  /* 0x0000000108097824 */ /* 0x000fca00078e0209 */
[----:B------:R-:W-:-:S05]  /*e5b0*/  LEA R43, R9, R2, 0x1 ;  /* 0x00000002092b7211 */ /* 0x000fca00078e08ff */
        /* <DEDUP_REMOVED lines=11> */
[----:B------:R-:W-:Y:S01]  /*e670*/  FMUL.FTZ R61, R48, R53 ;  /* 0x00000035303d7220 */ /* 0x000fe20000410000 */
[----:B------:R-:W-:Y:S02]  /*e680*/  HADD2.F32 R48, -RZ, R29.H1_H1 ;  /* 0x3000001dff307230 */ /* 0x000fe40000004100 */
[----:B------:R-:W-:Y:S01]  /*e690*/  FMUL.FTZ R63, R8, R57 ;  /* 0x00000039083f7220 */ /* 0x000fe20000410000 */
[----:B------:R-:W-:Y:S01]  /*e6a0*/  FFMA.FTZ R59, R44, R53, -R59 ;  /* 0x000000352c3b7223 */ /* 0x000fe2000001083b */
[----:B------:R-:W-:-:S02]  /*e6b0*/  HADD2.F32 R53, -RZ, R26.H0_H0 ;  /* 0x2000001aff357230 */ /* 0x000fc40000004100 */
[----:B------:R-:W-:Y:S01]  /*e6c0*/  FFMA.FTZ R61, R44, R55, R61 ;  /* 0x000000372c3d7223 */ /* 0x000fe2000001003d */
[----:B------:R-:W-:Y:S02]  /*e6d0*/  HADD2.F32 R44, -RZ, R25.H1_H1 ;  /* 0x30000019ff2c7230 */ /* 0x000fe40000004100 */
[C---:B------:R-:W-:Y:S01]  /*e6e0*/  FMUL.FTZ R56, R49.reuse, R48 ;  /* 0x0000003031387220 */ /* 0x040fe20000410000 */
[----:B------:R-:W-:Y:S02]  /*e6f0*/  HADD2.F32 R9, -RZ, R9.H1_H1 ;  /* 0x30000009ff097230 */ /* 0x000fe40000004100 */
[-C--:B------:R-:W-:Y:S01]  /*e700*/  FMUL.FTZ R55, R8, R53.reuse ;  /* 0x0000003508377220 */ /* 0x080fe20000410000 */
[C---:B------:R-:W-:Y:S01]  /*e710*/  FFMA.FTZ R52, R4.reuse, R53, -R63 ;  /* 0x0000003504347223 */ /* 0x040fe2000001083f */
[----:B------:R-:W-:Y:S01]  /*e720*/  FMUL.FTZ R49, R49, R44 ;  /* 0x0000002c31317220 */ /* 0x000fe20000410000 */
[----:B------:R-:W-:Y:S02]  /*e730*/  HADD2.F32 R8, -RZ, R30.H1_H1 ;  /* 0x3000001eff087230 */ /* 0x000fe40000004100 */
[----:B------:R-:W-:Y:S01]  /*e740*/  FFMA.FTZ R54, R4, R57, R55 ;  /* 0x0000003904367223 */ /* 0x000fe20000010037 */
[----:B------:R-:W-:-:S02]  /*e750*/  HADD2.F32 R4, -RZ, R26.H1_H1 ;  /* 0x3000001aff047230 */ /* 0x000fc40000004100 */
[C---:B------:R-:W-:Y:S01]  /*e760*/  FFMA.FTZ R48, R45.reuse, R48, R49 ;  /* 0x000000302d307223 */ /* 0x040fe20000010031 */
[--C-:B------:R-:W-:Y:S02]  /*e770*/  HADD2.F32 R50, -RZ, R10.reuse.H0_H0 ;  /* 0x2000000aff327230 */ /* 0x100fe40000004100 */
[----:B------:R-:W-:Y:S01]  /*e780*/  FFMA.FTZ R56, R45, R44, -R56 ;  /* 0x0000002c2d387223 */ /* 0x000fe20000010838 */
[----:B------:R-:W-:Y:S02]  /*e790*/  HADD2.F32 R49, -RZ, R31.H0_H0 ;  /* 0x2000001fff317230 */ /* 0x000fe40000004100 */
[C---:B------:R-:W-:Y:S01]  /*e7a0*/  FMUL.FTZ R44, R9.reuse, R8 ;  /* 0x00000008092c7220 */ /* 0x040fe20000410000 */
[----:B------:R-:W-:Y:S02]  /*e7b0*/  HADD2.F32 R45, -RZ, R27.H0_H0 ;  /* 0x2000001bff2d7230 */ /* 0x000fe40000004100 */
[----:B------:R-:W-:Y:S01]  /*e7c0*/  FMUL.FTZ R58, R9, R4 ;  /* 0x00000004093a7220 */ /* 0x000fe20000410000 */
[----:B------:R-:W-:-:S02]  /*e7d0*/  HADD2.F32 R10, -RZ, R10.H1_H1 ;  /* 0x3000000aff0a7230 */ /* 0x000fc40000004100 */
[C---:B------:R-:W-:Y:S01]  /*e7e0*/  FMUL.FTZ R63, R50.reuse, R49 ;  /* 0x00000031323f7220 */ /* 0x040fe20000410000 */
[----:B------:R-:W-:Y:S02]  /*e7f0*/  HADD2.F32 R53, -RZ, R32.H0_H0 ;  /* 0x20000020ff357230 */ /* 0x000fe40000004100 */
[C---:B------:R-:W-:Y:S01]  /*e800*/  FFMA.FTZ R55, R5.reuse, R4, -R44 ;  /* 0x0000000405377223 */ /* 0x040fe2000001082c */
[----:B------:R-:W-:Y:S02]  /*e810*/  HADD2.F32 R9, -RZ, R28.H0_H0 ;  /* 0x2000001cff097230 */ /* 0x000fe40000004100 */
[-C--:B------:R-:W-:Y:S01]  /*e820*/  FMUL.FTZ R50, R50, R45.reuse ;  /* 0x0000002d32327220 */ /* 0x080fe20000410000 */
[----:B------:R-:W-:Y:S01]  /*e830*/  FFMA.FTZ R57, R5, R8, R58 ;  /* 0x0000000805397223 */ /* 0x000fe2000001003a */
[----:B------:R-:W-:Y:S01]  /*e840*/  FFMA.FTZ R63, R46, R45, -R63 ;  /* 0x0000002d2e3f7223 */ /* 0x000fe2000001083f */
[--C-:B------:R-:W-:Y:S02]  /*e850*/  HADD2.F32 R51, -RZ, R11.reuse.H0_H0 ;  /* 0x2000000bff337230 */ /* 0x100fe40000004100 */
[C---:B------:R-:W-:Y:S01]  /*e860*/  FMUL.FTZ R5, R10.reuse, R53 ;  /* 0x000000350a057220 */ /* 0x040fe20000410000 */
[----:B------:R-:W-:Y:S01]  /*e870*/  FMUL.FTZ R45, R10, R9 ;  /* 0x000000090a2d7220 */ /* 0x000fe20000410000 */
[----:B------:R-:W-:-:S02]  /*e880*/  HADD2.F32 R11, -RZ, R11.H1_H1 ;  /* 0x3000000bff0b7230 */ /* 0x000fc40000004100 */
[----:B------:R-:W-:Y:S01]  /*e890*/  FFMA.FTZ R50, R46, R49, R50 ;  /* 0x000000312e327223 */ /* 0x000fe20000010032 */
[----:B------:R-:W-:Y:S02]  /*e8a0*/  HADD2.F32 R10, -RZ, R31.H1_H1 ;  /* 0x3000001fff0a7230 */ /* 0x000fe40000004100 */
[C---:B------:R-:W-:Y:S01]  /*e8b0*/  FFMA.FTZ R46, R6.reuse, R9, -R5 ;  /* 0x00000009062e7223 */ /* 0x040fe20000010805 */
[----:B------:R-:W-:Y:S02]  /*e8c0*/  HADD2.F32 R44, -RZ, R32.H1_H1 ;  /* 0x30000020ff2c7230 */ /* 0x000fe40000004100 */
[----:B------:R-:W-:Y:S01]  /*e8d0*/  FFMA.FTZ R45, R6, R53, R45 ;  /* 0x00000035062d7223 */ /* 0x000fe2000001002d */
[----:B------:R-:W-:Y:S02]  /*e8e0*/  HADD2.F32 R4, -RZ, R27.H1_H1 ;  /* 0x3000001bff047230 */ /* 0x000fe40000004100 */
[----:B------:R-:W-:Y:S01]  /*e8f0*/  FMUL.FTZ R6, R51, R10 ;  /* 0x0000000a33067220 */ /* 0x000fe20000410000 */
[----:B------:R-:W-:-:S02]  /*e900*/  HADD2.F32 R8, -RZ, R28.H1_H1 ;  /* 0x3000001cff087230 */ /* 0x000fc40000004100 */
[----:B------:R-:W-:Y:S01]  /*e910*/  FMUL.FTZ R58, R11, R44 ;  /* 0x0000002c0b3a7220 */ /* 0x000fe20000410000 */
[--C-:B------:R-:W-:Y:S02]  /*e920*/  HADD2.F32 R47, -RZ, R7.reuse.H0_H0 ;  /* 0x20000007ff2f7230 */ /* 0x100fe40000004100 */
[----:B------:R-:W-:Y:S01]  /*e930*/  FMUL.FTZ R51, R51, R4 ;  /* 0x0000000433337220 */ /* 0x000fe20000410000 */
[----:B------:R-:W-:Y:S02]  /*e940*/  HADD2.F32 R7, -RZ, R7.H1_H1 ;  /* 0x30000007ff077230 */ /* 0x000fe40000004100 */
[----:B------:R-:W-:Y:S01]  /*e950*/  FMUL.FTZ R5, R11, R8 ;  /* 0x000000080b057220 */ /* 0x000fe20000410000 */
[----:B------:R-:W-:Y:S01]  /*e960*/  F2FP.F16.F32.PACK_AB R9, R57, R48 ;  /* 0x000000303909723e */ /* 0x000fe200000000ff */
[C---:B------:R-:W-:Y:S01]  /*e970*/  FFMA.FTZ R11, R47.reuse, R4, -R6 ;  /* 0x000000042f0b7223 */ /* 0x040fe20000010806 */
[----:B------:R-:W-:Y:S01]  /*e980*/  FFMA.FTZ R51, R47, R10, R51 ;  /* 0x0000000a2f337223 */ /* 0x000fe20000010033 */
[C---:B------:R-:W-:Y:S01]  /*e990*/  FFMA.FTZ R58, R7.reuse, R8, -R58 ;  /* 0x00000008073a7223 */ /* 0x040fe2000001083a */
[----:B------:R-:W-:Y:S01]  /*e9a0*/  FFMA.FTZ R44, R7, R44, R5 ;  /* 0x0000002c072c7223 */ /* 0x000fe20000010005 */
[----:B------:R-:W-:-:S02]  /*e9b0*/  F2FP.F16.F32.PACK_AB R4, R52, R59 ;  /* 0x0000003b3404723e */ /* 0x000fc400000000ff */
[----:B------:R-:W-:Y:S02]  /*e9c0*/  F2FP.F16.F32.PACK_AB R5, R55, R56 ;  /* 0x000000383705723e */ /* 0x000fe400000000ff */
[----:B------:R-:W-:Y:S02]  /*e9d0*/  F2FP.F16.F32.PACK_AB R6, R46, R63 ;  /* 0x0000003f2e06723e */ /* 0x000fe400000000ff */
[----:B------:R-:W-:Y:S02]  /*e9e0*/  F2FP.F16.F32.PACK_AB R7, R58, R11 ;  /* 0x0000000b3a07723e */ /* 0x000fe400000000ff */
[----:B------:R-:W-:Y:S02]  /*e9f0*/  F2FP.F16.F32.PACK_AB R8, R54, R61 ;  /* 0x0000003d3608723e */ /* 0x000fe400000000ff */
[----:B------:R-:W-:Y:S01]  /*ea00*/  F2FP.F16.F32.PACK_AB R10, R45, R50 ;  /* 0x000000322d0a723e */ /* 0x000fe200000000ff */
[----:B------:R2:W-:Y:S01]  /*ea10*/  STS.128 [R229], R4 ;  /* 0x00000004e5007388 */ /* 0x0005e20000000c00 */
[----:B------:R-:W-:-:S05]  /*ea20*/  F2FP.F16.F32.PACK_AB R11, R44, R51 ;  /* 0x000000332c0b723e */ /* 0x000fca00000000ff */
[----:B------:R2:W-:Y:S02]  /*ea30*/  STS.128 [R43+0x10400], R8 ;  /* 0x010400082b007388 */ /* 0x0005e40000000c00 */
.L_x_771:
[----:B------:R-:W-:Y:S05]  /*ea40*/  BSYNC B2 ;  /* 0x0000000000027941 */ /* 0x000fea0003800000 */
.L_x_770:
[----:B------:R-:W-:Y:S05]  /*ea50*/  @P2 BRA `(.L_x_767) ;  /* 0x00000004005c2947 */ /* 0x000fea0003800000 */
[----:B------:R-:W-:Y:S01]  /*ea60*/  LEA.HI R33, R33, R212, RZ, 0x1d ;  /* 0x000000d421217211 */ /* 0x000fe200078fe8ff */
[----:B------:R-:W-:Y:S02]  /*ea70*/  HADD2.F32 R52, -RZ, R0.H0_H0 ;  /* 0x20000000ff347230 */ /* 0x000fe40000004100 */
[--C-:B------:R-:W-:Y:S01]  /*ea80*/  HADD2.F32 R54, -RZ, R14.reuse.H0_H0 ;  /* 0x2000000eff367230 */ /* 0x100fe20000004100 */
[----:B-12---:R-:W-:Y:S01]  /*ea90*/  SHF.R.S32.HI R4, RZ, 0x1f, R33 ;  /* 0x0000001fff047819 */ /* 0x006fe20000011421 */
[----:B------:R-:W-:Y:S02]  /*eaa0*/  HADD2.F32 R51, -RZ, R15.H0_H0 ;  /* 0x2000000fff337230 */ /* 0x000fe40000004100 */
[----:B------:R-:W-:Y:S01]  /*eab0*/  HADD2.F32 R53, -RZ, R14.H1_H1 ;  /* 0x3000000eff357230 */ /* 0x000fe20000004100 */
[----:B0-----:R-:W-:Y:S01]  /*eac0*/  LEA.HI R5, R4, R33, RZ, 0x3 ;  /* 0x0000002104057211 */ /* 0x001fe200078f18ff */
[----:B------:R-:W-:-:S04]  /*ead0*/  IMAD.SHL.U32 R4, R33, 0x8, RZ ;  /* 0x0000000821047824 */ /* 0x000fc800078e00ff */
[----:B------:R-:W-:Y:S01]  /*eae0*/  IMAD.SHL.U32 R5, R5, 0x400, RZ ;  /* 0x0000040005057824 */ /* 0x000fe200078e00ff */
[----:B------:R-:W-:-:S04]  /*eaf0*/  LOP3.LUT R4, R191, 0x38, R4, 0xf8, !PT ;  /* 0x00000038bf047812 */ /* 0x000fc800078ef804 */
[----:B------:R-:W-:Y:S02]  /*eb00*/  LOP3.LUT R5, R5, 0x7fffe000, RZ, 0xc0, !PT ;  /* 0x7fffe00005057812 */ /* 0x000fe400078ec0ff */
[----:B------:R-:W-:Y:S02]  /*eb10*/  LOP3.LUT R9, R4, R193, RZ, 0x3c, !PT ;  /* 0x000000c104097212 */ /* 0x000fe400078e3cff */
[----:B------:R-:W-:Y:S02]  /*eb20*/  LEA R8, R192, R5, 0x9 ;  /* 0x00000005c0087211 */ /* 0x000fe400078e48ff */
[----:B------:R-:W0:Y:S03]  /*eb30*/  LDS.128 R4, [R227] ;  /* 0x00000000e3047984 */ /* 0x000e260000000c00 */
[----:B------:R-:W-:-:S04]  /*eb40*/  IMAD.IADD R9, R8, 0x1, R9 ;  /* 0x0000000108097824 */ /* 0x000fc800078e0209 */
        /* <DEDUP_REMOVED lines=68> */
[----:B------:R3:W-:Y:S01]  /*ef90*/  STS.128 [R227], R4 ;  /* 0x00000004e3007388 */ /* 0x0007e20000000c00 */
[----:B------:R-:W-:Y:S02]  /*efa0*/  F2FP.F16.F32.PACK_AB R10, R44, R53 ;  /* 0x000000352c0a723e */ /* 0x000fe400000000ff */
[----:B------:R-:W-:-:S05]  /*efb0*/  F2FP.F16.F32.PACK_AB R11, R50, R11 ;  /* 0x0000000b320b723e */ /* 0x000fca00000000ff */
[----:B------:R3:W-:Y:S02]  /*efc0*/  STS.128 [R33+0x10400], R8 ;  /* 0x0104000821007388 */ /* 0x0007e40000000c00 */
.L_x_767:
[----:B------:R-:W-:Y:S05]  /*efd0*/  BSYNC B1 ;  /* 0x0000000000017941 */ /* 0x000fea0003800000 */
.L_x_766:
[----:B------:R-:W-:-:S13]  /*efe0*/  ISETP.GE.AND P0, PT, R205, R24, PT ;  /* 0x00000018cd00720c */ /* 0x000fda0003f06270 */
[----:B------:R-:W-:Y:S05]  /*eff0*/  @P0 BRA `(.L_x_750) ;  /* 0x00000010003c0947 */ /* 0x000fea0003800000 */
[----:B------:R-:W4:Y:S01]  /*f000*/  LDC R24, c[0x0][0x3f4] ;  /* 0x0000fd00ff187b82 */ /* 0x000f220000000800 */
[C---:B-123--:R-:W-:Y:S01]  /*f010*/  VIADD R7, R18.reuse, 0x40 ;  /* 0x0000004012077836 */ /* 0x04efe20000000000 */
[C---:B0-----:R-:W-:Y:S01]  /*f020*/  IADD3 R5, R18.reuse, 0x20, RZ ;  /* 0x0000002012057810 */ /* 0x041fe20007ffe0ff */
[----:B------:R-:W-:Y:S01]  /*f030*/  BSSY B1, `(.L_x_772) ;  /* 0x000005b000017945 */ /* 0x000fe20003800000 */
[-C--:B----4-:R-:W-:Y:S02]  /*f040*/  ISETP.GE.AND P0, PT, R18, R24.reuse, PT ;  /* 0x000000181200720c */ /* 0x090fe40003f06270 */
[-C--:B------:R-:W-:Y:S02]  /*f050*/  ISETP.GE.AND P1, PT, R5, R24.reuse, PT ;  /* 0x000000180500720c */ /* 0x080fe40003f26270 */
[----:B------:R-:W-:-:S09]  /*f060*/  ISETP.GE.AND P2, PT, R7, R24, PT ;  /* 0x000000180700720c */ /* 0x000fd20003f46270 */
[----:B------:R-:W-:Y:S05]  /*f070*/  @P0 BRA `(.L_x_773) ;  /* 0x0000000400580947 */ /* 0x000fea0003800000 */
[----:B------:R-:W-:Y:S01]  /*f080*/  LEA.HI R4, R24, R209, RZ, 0x1d ;  /* 0x000000d118047211 */ /* 0x000fe200078fe8ff */
[----:B------:R-:W-:Y:S02]  /*f090*/  HADD2.F32 R51, -RZ, R34.H0_H0 ;  /* 0x20000022ff337230 */ /* 0x000fe40000004100 */
[----:B------:R-:W-:Y:S01]  /*f0a0*/  HADD2.F32 R53, -RZ, R39.H0_H0 ;  /* 0x20000027ff357230 */ /* 0x000fe20000004100 */
[----:B------:R-:W-:Y:S01]  /*f0b0*/  SHF.R.S32.HI R5, RZ, 0x1f, R4 ;  /* 0x0000001fff057819 */ /* 0x000fe20000011404 */
[----:B------:R-:W-:Y:S02]  /*f0c0*/  IMAD.SHL.U32 R6, R4, 0x8, RZ ;  /* 0x0000000804067824 */ /* 0x000fe400078e00ff */
[----:B------:R-:W-:Y:S01]  /*f0d0*/  HADD2.F32 R58, -RZ, R40.H0_H0 ;  /* 0x20000028ff3a7230 */ /* 0x000fe20000004100 */
[----:B------:R-:W-:Y:S01]  /*f0e0*/  LEA.HI R4, R5, R4, RZ, 0x3 ;  /* 0x0000000405047211 */ /* 0x000fe200078f18ff */
[----:B------:R-:W-:Y:S01]  /*f0f0*/  HADD2.F32 R56, -RZ, R35.H0_H0 ;  /* 0x20000023ff387230 */ /* 0x000fe20000004100 */
[----:B------:R-:W-:Y:S01]  /*f100*/  LOP3.LUT R5, R185, 0x38, R6, 0xf8, !PT ;  /* 0x00000038b9057812 */ /* 0x000fe200078ef806 */
[----:B------:R-:W-:Y:S01]  /*f110*/  HADD2.F32 R60, -RZ, R39.H1_H1 ;  /* 0x30000027ff3c7230 */ /* 0x000fe20000004100 */
[----:B------:R-:W-:Y:S01]  /*f120*/  SHF.L.U32 R4, R4, 0xa, RZ ;  /* 0x0000000a04047819 */ /* 0x000fe200000006ff */
[----:B------:R-:W-:Y:S01]  /*f130*/  HADD2.F32 R34, -RZ, R34.H1_H1 ;  /* 0x30000022ff227230 */ /* 0x000fe20000004100 */
[----:B------:R-:W-:Y:S01]  /*f140*/  LOP3.LUT R8, R5, R230, RZ, 0x3c, !PT ;  /* 0x000000e605087212 */ /* 0x000fe200078e3cff */
[----:B------:R-:W-:Y:S01]  /*f150*/  HADD2.F32 R55, -RZ, R40.H1_H1 ;  /* 0x30000028ff377230 */ /* 0x000fe20000004100 */
[----:B------:R-:W-:Y:S01]  /*f160*/  LOP3.LUT R9, R4, 0x7fffe000, RZ, 0xc0, !PT ;  /* 0x7fffe00004097812 */ /* 0x000fe200078ec0ff */
[----:B------:R-:W-:Y:S01]  /*f170*/  HADD2.F32 R35, -RZ, R35.H1_H1 ;  /* 0x30000023ff237230 */ /* 0x000fe20000004100 */
[----:B------:R-:W0:Y:S01]  /*f180*/  LDS.128 R4, [R228] ;  /* 0x00000000e4047984 */ /* 0x000e220000000c00 */
[----:B------:R-:W-:Y:S01]  /*f190*/  HADD2.F32 R57, -RZ, R41.H0_H0 ;  /* 0x20000029ff397230 */ /* 0x000fe20000004100 */
[----:B------:R-:W-:-:S05]  /*f1a0*/  IADD3 R9, R8, R9, R195 ;  /* 0x0000000908097210 */ /* 0x000fca0007ffe0c3 */
        /* <DEDUP_REMOVED lines=10> */
[--C-:B------:R-:W-:Y:S02]  /*f250*/  HADD2.F32 R48, -RZ, R9.reuse.H0_H0 ;  /* 0x20000009ff307230 */ /* 0x100fe40000004100 */
[-C--:B------:R-:W-:Y:S01]  /*f260*/  FMUL.FTZ R52, R53, R47.reuse ;  /* 0x0000002f35347220 */ /* 0x080fe20000410000 */
[C---:B------:R-:W-:Y:S01]  /*f270*/  FMUL.FTZ R54, R51.reuse, R47 ;  /* 0x0000002f33367220 */ /* 0x040fe20000410000 */
[----:B------:R-:W-:Y:S02]  /*f280*/  HADD2.F32 R9, -RZ, R9.H1_H1 ;  /* 0x30000009ff097230 */ /* 0x000fe40000004100 */
[-C--:B------:R-:W-:Y:S01]  /*f290*/  FMUL.FTZ R39, R58, R8.reuse ;  /* 0x000000083a277220 */ /* 0x080fe20000410000 */
[-C--:B------:R-:W-:Y:S01]  /*f2a0*/  FFMA.FTZ R52, R51, R43.reuse, -R52 ;  /* 0x0000002b33347223 */ /* 0x080fe20000010834 */
[----:B------:R-:W-:Y:S01]  /*f2b0*/  FFMA.FTZ R54, R53, R43, R54 ;  /* 0x0000002b35367223 */ /* 0x000fe20000010036 */
[----:B------:R-:W-:Y:S01]  /*f2c0*/  FMUL.FTZ R43, R56, R8 ;  /* 0x00000008382b7220 */ /* 0x000fe20000410000 */
[----:B------:R-:W-:-:S02]  /*f2d0*/  HADD2.F32 R49, -RZ, R10.H0_H0 ;  /* 0x2000000aff317230 */ /* 0x000fc40000004100 */
[----:B------:R-:W-:Y:S01]  /*f2e0*/  FFMA.FTZ R39, R56, R4, -R39 ;  /* 0x0000000438277223 */ /* 0x000fe20000010827 */
[----:B------:R-:W-:Y:S01]  /*f2f0*/  FMUL.FTZ R47, R60, R48 ;  /* 0x000000303c2f7220 */ /* 0x000fe20000410000 */
[----:B------:R-:W-:Y:S01]  /*f300*/  FFMA.FTZ R43, R58, R4, R43 ;  /* 0x000000043a2b7223 */ /* 0x000fe2000001002b */
[----:B------:R-:W-:Y:S02]  /*f310*/  HADD2.F32 R10, -RZ, R10.H1_H1 ;  /* 0x3000000aff0a7230 */ /* 0x000fe40000004100 */
[----:B------:R-:W-:Y:S01]  /*f320*/  FMUL.FTZ R51, R34, R48 ;  /* 0x0000003022337220 */ /* 0x000fe20000410000 */
[-C--:B------:R-:W-:Y:S01]  /*f330*/  FMUL.FTZ R4, R55, R9.reuse ;  /* 0x0000000937047220 */ /* 0x080fe20000410000 */
[----:B------:R-:W-:Y:S02]  /*f340*/  HADD2.F32 R53, -RZ, R37.H0_H0 ;  /* 0x20000025ff357230 */ /* 0x000fe40000004100 */
[----:B------:R-:W-:Y:S01]  /*f350*/  FMUL.FTZ R8, R35, R9 ;  /* 0x0000000923087220 */ /* 0x000fe20000410000 */
[----:B------:R-:W-:-:S02]  /*f360*/  HADD2.F32 R56, -RZ, R42.H0_H0 ;  /* 0x2000002aff387230 */ /* 0x000fc40000004100 */
[-C--:B------:R-:W-:Y:S01]  /*f370*/  FFMA.FTZ R47, R34, R44.reuse, -R47 ;  /* 0x0000002c222f7223 */ /* 0x080fe2000001082f */
[----:B------:R-:W-:Y:S02]  /*f380*/  HADD2.F32 R48, -RZ, R38.H0_H0 ;  /* 0x20000026ff307230 */ /* 0x000fe40000004100 */
[----:B------:R-:W-:Y:S01]  /*f390*/  FFMA.FTZ R51, R60, R44, R51 ;  /* 0x0000002c3c337223 */ /* 0x000fe20000010033 */
[-C--:B------:R-:W-:Y:S01]  /*f3a0*/  FFMA.FTZ R34, R35, R5.reuse, -R4 ;  /* 0x0000000523227223 */ /* 0x080fe20000010804 */
[----:B------:R-:W-:Y:S01]  /*f3b0*/  FFMA.FTZ R40, R55, R5, R8 ;  /* 0x0000000537287223 */ /* 0x000fe20000010008 */
[-C--:B------:R-:W-:Y:S01]  /*f3c0*/  FMUL.FTZ R4, R57, R49.reuse ;  /* 0x0000003139047220 */ /* 0x080fe20000410000 */
[----:B------:R-:W-:Y:S01]  /*f3d0*/  FMUL.FTZ R44, R53, R49 ;  /* 0x00000031352c7220 */ /* 0x000fe20000410000 */
[-C--:B------:R-:W-:Y:S01]  /*f3e0*/  FMUL.FTZ R5, R56, R10.reuse ;  /* 0x0000000a38057220 */ /* 0x080fe20000410000 */
[----:B------:R-:W-:Y:S01]  /*f3f0*/  FMUL.FTZ R9, R48, R10 ;  /* 0x0000000a30097220 */ /* 0x000fe20000410000 */
[----:B------:R-:W-:-:S02]  /*f400*/  HADD2.F32 R50, -RZ, R11.H0_H0 ;  /* 0x2000000bff327230 */ /* 0x000fc40000004100 */
[-C--:B------:R-:W-:Y:S01]  /*f410*/  FFMA.FTZ R35, R53, R45.reuse, -R4 ;  /* 0x0000002d35237223 */ /* 0x080fe20000010804 */
[----:B------:R-:W-:Y:S01]  /*f420*/  FFMA.FTZ R44, R57, R45, R44 ;  /* 0x0000002d392c7223 */ /* 0x000fe2000001002c */
[-C--:B------:R-:W-:Y:S01]  /*f430*/  FFMA.FTZ R10, R48, R6.reuse, -R5 ;  /* 0x00000006300a7223 */ /* 0x080fe20000010805 */
[----:B------:R-:W-:Y:S02]  /*f440*/  HADD2.F32 R11, -RZ, R11.H1_H1 ;  /* 0x3000000bff0b7230 */ /* 0x000fe40000004100 */
[----:B------:R-:W-:Y:S02]  /*f450*/  HADD2.F32 R48, -RZ, R41.H1_H1 ;  /* 0x30000029ff307230 */ /* 0x000fe40000004100 */
[----:B------:R-:W-:Y:S02]  /*f460*/  HADD2.F32 R45, -RZ, R42.H1_H1 ;  /* 0x3000002aff2d7230 */ /* 0x000fe40000004100 */
[----:B------:R-:W-:Y:S02]  /*f470*/  HADD2.F32 R8, -RZ, R37.H1_H1 ;  /* 0x30000025ff087230 */ /* 0x000fe40000004100 */
[----:B------:R-:W-:Y:S01]  /*f480*/  FFMA.FTZ R37, R56, R6, R9 ;  /* 0x0000000638257223 */ /* 0x000fe20000010009 */
[----:B------:R-:W-:-:S02]  /*f490*/  HADD2.F32 R41, -RZ, R38.H1_H1 ;  /* 0x30000026ff297230 */ /* 0x000fc40000004100 */
[-C--:B------:R-:W-:Y:S01]  /*f4a0*/  FMUL.FTZ R5, R48, R50.reuse ;  /* 0x0000003230057220 */ /* 0x080fe20000410000 */
[--C-:B------:R-:W-:Y:S02]  /*f4b0*/  HADD2.F32 R46, -RZ, R7.reuse.H0_H0 ;  /* 0x20000007ff2e7230 */ /* 0x100fe40000004100 */
[-C--:B------:R-:W-:Y:S01]  /*f4c0*/  FMUL.FTZ R4, R45, R11.reuse ;  /* 0x0000000b2d047220 */ /* 0x080fe20000410000 */
[----:B------:R-:W-:Y:S02]  /*f4d0*/  HADD2.F32 R7, -RZ, R7.H1_H1 ;  /* 0x30000007ff077230 */ /* 0x000fe40000004100 */
[C---:B------:R-:W-:Y:S01]  /*f4e0*/  FMUL.FTZ R9, R8.reuse, R50 ;  /* 0x0000003208097220 */ /* 0x040fe20000410000 */
[C---:B------:R-:W-:Y:S01]  /*f4f0*/  FMUL.FTZ R6, R41.reuse, R11 ;  /* 0x0000000b29067220 */ /* 0x040fe20000410000 */
[-C--:B------:R-:W-:Y:S01]  /*f500*/  FFMA.FTZ R11, R8, R46.reuse, -R5 ;  /* 0x0000002e080b7223 */ /* 0x080fe20000010805 */
[----:B------:R-:W-:Y:S01]  /*f510*/  F2FP.F16.F32.PACK_AB R5, R34, R47 ;  /* 0x0000002f2205723e */ /* 0x000fe200000000ff */
[-C--:B------:R-:W-:Y:S01]  /*f520*/  FFMA.FTZ R38, R41, R7.reuse, -R4 ;  /* 0x0000000729267223 */ /* 0x080fe20000010804 */
[----:B------:R-:W-:Y:S01]  /*f530*/  FFMA.FTZ R46, R48, R46, R9 ;  /* 0x0000002e302e7223 */ /* 0x000fe20000010009 */
[----:B------:R-:W-:Y:S01]  /*f540*/  FFMA.FTZ R41, R45, R7, R6 ;  /* 0x000000072d297223 */ /* 0x000fe20000010006 */
        /* <DEDUP_REMOVED lines=9> */
.L_x_773:
[----:B------:R-:W-:Y:S05]  /*f5e0*/  BSYNC B1 ;  /* 0x0000000000017941 */ /* 0x000fea0003800000 */
.L_x_772:
[----:B------:R-:W-:Y:S04]  /*f5f0*/  BSSY B1, `(.L_x_774) ;  /* 0x0000058000017945 */ /* 0x000fe80003800000 */
[----:B------:R-:W-:Y:S05]  /*f600*/  @P1 BRA `(.L_x_775) ;  /* 0x0000000400581947 */ /* 0x000fea0003800000 */
[----:B0-----:R-:W-:Y:S01]  /*f610*/  LEA.HI R4, R24, R211, RZ, 0x1d ;  /* 0x000000d318047211 */ /* 0x001fe200078fe8ff */
[----:B------:R-:W-:Y:S02]  /*f620*/  HADD2.F32 R46, -RZ, R29.H0_H0 ;  /* 0x2000001dff2e7230 */ /* 0x000fe40000004100 */
[----:B------:R-:W-:Y:S01]  /*f630*/  HADD2.F32 R44, -RZ, R25.H0_H0 ;  /* 0x20000019ff2c7230 */ /* 0x000fe20000004100 */
[----:B------:R-:W-:Y:S01]  /*f640*/  SHF.R.S32.HI R5, RZ, 0x1f, R4 ;  /* 0x0000001fff057819 */ /* 0x000fe20000011404 */
[----:B------:R-:W-:Y:S02]  /*f650*/  IMAD.SHL.U32 R6, R4, 0x8, RZ ;  /* 0x0000000804067824 */ /* 0x000fe400078e00ff */
[----:B------:R-:W-:Y:S01]  /*f660*/  HADD2.F32 R47, -RZ, R29.H1_H1 ;  /* 0x3000001dff2f7230 */ /* 0x000fe20000004100 */
[----:B------:R-:W-:Y:S01]  /*f670*/  LEA.HI R4, R5, R4, RZ, 0x3 ;  /* 0x0000000405047211 */ /* 0x000fe200078f18ff */
[--C-:B------:R-:W-:Y:S01]  /*f680*/  HADD2.F32 R48, -RZ, R30.reuse.H0_H0 ;  /* 0x2000001eff307230 */ /* 0x100fe20000004100 */
[----:B------:R-:W-:Y:S01]  /*f690*/  LOP3.LUT R5, R185, 0x38, R6, 0xf8, !PT ;  /* 0x00000038b9057812 */ /* 0x000fe200078ef806 */
[----:B------:R-:W-:Y:S01]  /*f6a0*/  HADD2.F32 R45, -RZ, R25.H1_H1 ;  /* 0x30000019ff2d7230 */ /* 0x000fe20000004100 */
[----:B------:R-:W-:Y:S01]  /*f6b0*/  SHF.L.U32 R4, R4, 0xa, RZ ;  /* 0x0000000a04047819 */ /* 0x000fe200000006ff */
[----:B------:R-:W-:Y:S01]  /*f6c0*/  HADD2.F32 R49, -RZ, R30.H1_H1 ;  /* 0x3000001eff317230 */ /* 0x000fe20000004100 */
[----:B------:R-:W-:-:S02]  /*f6d0*/  LOP3.LUT R8, R5, R230, RZ, 0x3c, !PT ;  /* 0x000000e605087212 */ /* 0x000fc400078e3cff */
[----:B------:R-:W-:Y:S02]  /*f6e0*/  LOP3.LUT R9, R4, 0x7fffe000, RZ, 0xc0, !PT ;  /* 0x7fffe00004097812 */ /* 0x000fe400078ec0ff */
[----:B------:R-:W0:Y:S02]  /*f6f0*/  LDS.128 R4, [R226] ;  /* 0x00000000e2047984 */ /* 0x000e240000000c00 */
        /* <DEDUP_REMOVED lines=13> */
[----:B------:R-:W-:Y:S01]  /*f7d0*/  FMUL.FTZ R39, R44, R39 ;  /* 0x000000272c277220 */ /* 0x000fe20000410000 */
[----:B------:R-:W-:Y:S02]  /*f7e0*/  HADD2.F32 R9, -RZ, R9.H1_H1 ;  /* 0x30000009ff097230 */ /* 0x000fe40000004100 */
[----:B------:R-:W-:Y:S01]  /*f7f0*/  FMUL.FTZ R29, R48, R8 ;  /* 0x00000008301d7220 */ /* 0x000fe20000410000 */
[----:B------:R-:W-:Y:S01]  /*f800*/  FFMA.FTZ R43, R44, R34, -R43 ;  /* 0x000000222c2b7223 */ /* 0x000fe2000001082b */
[----:B------:R-:W-:-:S02]  /*f810*/  HADD2.F32 R44, -RZ, R26.H0_H0 ;  /* 0x2000001aff2c7230 */ /* 0x000fc40000004100 */
[----:B------:R-:W-:Y:S01]  /*f820*/  FFMA.FTZ R39, R46, R34, R39 ;  /* 0x000000222e277223 */ /* 0x000fe20000010027 */
[-C--:B------:R-:W-:Y:S01]  /*f830*/  FMUL.FTZ R34, R47, R40.reuse ;  /* 0x000000282f227220 */ /* 0x080fe20000410000 */
[C---:B------:R-:W-:Y:S01]  /*f840*/  FMUL.FTZ R40, R45.reuse, R40 ;  /* 0x000000282d287220 */ /* 0x040fe20000410000 */
[----:B------:R-:W-:Y:S02]  /*f850*/  HADD2.F32 R41, -RZ, R10.H0_H0 ;  /* 0x2000000aff297230 */ /* 0x000fe40000004100 */
[C---:B------:R-:W-:Y:S01]  /*f860*/  FMUL.FTZ R25, R44.reuse, R8 ;  /* 0x000000082c197220 */ /* 0x040fe20000410000 */
[-C--:B------:R-:W-:Y:S01]  /*f870*/  FFMA.FTZ R8, R44, R4.reuse, -R29 ;  /* 0x000000042c087223 */ /* 0x080fe2000001081d */
[-C--:B------:R-:W-:Y:S01]  /*f880*/  FFMA.FTZ R34, R45, R35.reuse, -R34 ;  /* 0x000000232d227223 */ /* 0x080fe20000010822 */
[----:B------:R-:W-:Y:S01]  /*f890*/  FFMA.FTZ R40, R47, R35, R40 ;  /* 0x000000232f287223 */ /* 0x000fe20000010028 */
[----:B------:R-:W-:Y:S01]  /*f8a0*/  FFMA.FTZ R30, R48, R4, R25 ;  /* 0x00000004301e7223 */ /* 0x000fe20000010019 */
[----:B------:R-:W-:-:S02]  /*f8b0*/  HADD2.F32 R25, -RZ, R26.H1_H1 ;  /* 0x3000001aff197230 */ /* 0x000fc40000004100 */
[-C--:B------:R-:W-:Y:S01]  /*f8c0*/  FMUL.FTZ R4, R49, R9.reuse ;  /* 0x0000000931047220 */ /* 0x080fe20000410000 */
[----:B------:R-:W-:Y:S02]  /*f8d0*/  HADD2.F32 R29, -RZ, R27.H0_H0 ;  /* 0x2000001bff1d7230 */ /* 0x000fe40000004100 */
[----:B------:R-:W-:Y:S02]  /*f8e0*/  HADD2.F32 R35, -RZ, R31.H0_H0 ;  /* 0x2000001fff237230 */ /* 0x000fe40000004100 */
[C---:B------:R-:W-:Y:S01]  /*f8f0*/  FMUL.FTZ R26, R25.reuse, R9 ;  /* 0x00000009191a7220 */ /* 0x040fe20000410000 */
[----:B------:R-:W-:Y:S02]  /*f900*/  HADD2.F32 R10, -RZ, R10.H1_H1 ;  /* 0x3000000aff0a7230 */ /* 0x000fe40000004100 */
[----:B------:R-:W-:Y:S01]  /*f910*/  FFMA.FTZ R9, R25, R5, -R4 ;  /* 0x0000000519097223 */ /* 0x000fe20000010804 */
[----:B------:R-:W-:Y:S02]  /*f920*/  HADD2.F32 R48, -RZ, R32.H0_H0 ;  /* 0x20000020ff307230 */ /* 0x000fe40000004100 */
[----:B------:R-:W-:Y:S01]  /*f930*/  FMUL.FTZ R4, R35, R41 ;  /* 0x0000002923047220 */ /* 0x000fe20000410000 */
[----:B------:R-:W-:-:S02]  /*f940*/  HADD2.F32 R46, -RZ, R28.H0_H0 ;  /* 0x2000001cff2e7230 */ /* 0x000fc40000004100 */
[----:B------:R-:W-:Y:S01]  /*f950*/  FMUL.FTZ R44, R29, R41 ;  /* 0x000000291d2c7220 */ /* 0x000fe20000410000 */
[----:B------:R-:W-:Y:S01]  /*f960*/  FFMA.FTZ R25, R49, R5, R26 ;  /* 0x0000000531197223 */ /* 0x000fe2000001001a */
[-C--:B------:R-:W-:Y:S01]  /*f970*/  FMUL.FTZ R5, R48, R10.reuse ;  /* 0x0000000a30057220 */ /* 0x080fe20000410000 */
[-C--:B------:R-:W-:Y:S01]  /*f980*/  FFMA.FTZ R26, R29, R37.reuse, -R4 ;  /* 0x000000251d1a7223 */ /* 0x080fe20000010804 */
[----:B------:R-:W-:Y:S01]  /*f990*/  FFMA.FTZ R44, R35, R37, R44 ;  /* 0x00000025232c7223 */ /* 0x000fe2000001002c */
[--C-:B------:R-:W-:Y:S02]  /*f9a0*/  HADD2.F32 R42, -RZ, R11.reuse.H0_H0 ;  /* 0x2000000bff2a7230 */ /* 0x100fe40000004100 */
[C---:B------:R-:W-:Y:S01]  /*f9b0*/  FMUL.FTZ R35, R46.reuse, R10 ;  /* 0x0000000a2e237220 */ /* 0x040fe20000410000 */
[----:B------:R-:W-:Y:S01]  /*f9c0*/  FFMA.FTZ R29, R46, R6, -R5 ;  /* 0x000000062e1d7223 */ /* 0x000fe20000010805 */
[----:B------:R-:W-:Y:S02]  /*f9d0*/  HADD2.F32 R11, -RZ, R11.H1_H1 ;  /* 0x3000000bff0b7230 */ /* 0x000fe40000004100 */
[----:B------:R-:W-:-:S02]  /*f9e0*/  HADD2.F32 R46, -RZ, R31.H1_H1 ;  /* 0x3000001fff2e7230 */ /* 0x000fc40000004100 */
[----:B------:R-:W-:Y:S01]  /*f9f0*/  FFMA.FTZ R35, R48, R6, R35 ;  /* 0x0000000630237223 */ /* 0x000fe20000010023 */
[----:B------:R-:W-:Y:S02]  /*fa00*/  HADD2.F32 R37, -RZ, R32.H1_H1 ;  /* 0x30000020ff257230 */ /* 0x000fe40000004100 */
[----:B------:R-:W-:Y:S02]  /*fa10*/  HADD2.F32 R10, -RZ, R27.H1_H1 ;  /* 0x3000001bff0a7230 */ /* 0x000fe40000004100 */
[-C--:B------:R-:W-:Y:S01]  /*fa20*/  FMUL.FTZ R5, R46, R42.reuse ;  /* 0x0000002a2e057220 */ /* 0x080fe20000410000 */
[----:B------:R-:W-:Y:S02]  /*fa30*/  HADD2.F32 R31, -RZ, R28.H1_H1 ;  /* 0x3000001cff1f7230 */ /* 0x000fe40000004100 */
[----:B------:R-:W-:Y:S01]  /*fa40*/  FMUL.FTZ R4, R37, R11 ;  /* 0x0000000b25047220 */ /* 0x000fe20000410000 */
[--C-:B------:R-:W-:Y:S02]  /*fa50*/  HADD2.F32 R38, -RZ, R7.reuse.H0_H0 ;  /* 0x20000007ff267230 */ /* 0x100fe40000004100 */
[----:B------:R-:W-:Y:S01]  /*fa60*/  FMUL.FTZ R27, R10, R42 ;  /* 0x0000002a0a1b7220 */ /* 0x000fe20000410000 */
[----:B------:R-:W-:-:S02]  /*fa70*/  HADD2.F32 R7, -RZ, R7.H1_H1 ;  /* 0x30000007ff077230 */ /* 0x000fc40000004100 */
[C---:B------:R-:W-:Y:S01]  /*fa80*/  FMUL.FTZ R6, R31.reuse, R11 ;  /* 0x0000000b1f067220 */ /* 0x040fe20000410000 */
[-C--:B------:R-:W-:Y:S01]  /*fa90*/  FFMA.FTZ R11, R10, R38.reuse, -R5 ;  /* 0x000000260a0b7223 */ /* 0x080fe20000010805 */
[----:B------:R-:W-:Y:S01]  /*faa0*/  FFMA.FTZ R27, R46, R38, R27 ;  /* 0x000000262e1b7223 */ /* 0x000fe2000001001b */
[-C--:B------:R-:W-:Y:S01]  /*fab0*/  FFMA.FTZ R28, R31, R7.reuse, -R4 ;  /* 0x000000071f1c7223 */ /* 0x080fe20000010804 */
[----:B------:R-:W-:Y:S01]  /*fac0*/  FFMA.FTZ R32, R37, R7, R6 ;  /* 0x0000000725207223 */ /* 0x000fe20000010006 */
[----:B------:R-:W-:Y:S02]  /*fad0*/  F2FP.F16.F32.PACK_AB R4, R8, R43 ;  /* 0x0000002b0804723e */ /* 0x000fe400000000ff */
[----:B------:R-:W-:Y:S02]  /*fae0*/  F2FP.F16.F32.PACK_AB R5, R9, R34 ;  /* 0x000000220905723e */ /* 0x000fe400000000ff */
[----:B------:R-:W-:Y:S02]  /*faf0*/  F2FP.F16.F32.PACK_AB R6, R29, R26 ;  /* 0x0000001a1d06723e */ /* 0x000fe400000000ff */
[----:B------:R-:W-:-:S02]  /*fb00*/  F2FP.F16.F32.PACK_AB R7, R28, R11 ;  /* 0x0000000b1c07723e */ /* 0x000fc400000000ff */
[----:B------:R-:W-:Y:S02]  /*fb10*/  F2FP.F16.F32.PACK_AB R8, R30, R39 ;  /* 0x000000271e08723e */ /* 0x000fe400000000ff */
[----:B------:R-:W-:Y:S01]  /*fb20*/  F2FP.F16.F32.PACK_AB R9, R25, R40 ;  /* 0x000000281909723e */ /* 0x000fe200000000ff */
[----:B------:R1:W-:Y:S01]  /*fb30*/  STS.128 [R226], R4 ;  /* 0x00000004e2007388 */ /* 0x0003e20000000c00 */
[----:B------:R-:W-:Y:S02]  /*fb40*/  F2FP.F16.F32.PACK_AB R10, R35, R44 ;  /* 0x0000002c230a723e */ /* 0x000fe400000000ff */
[----:B------:R-:W-:-:S05]  /*fb50*/  F2FP.F16.F32.PACK_AB R11, R32, R27 ;  /* 0x0000001b200b723e */ /* 0x000fca00000000ff */
[----:B------:R1:W-:Y:S02]  /*fb60*/  STS.128 [R33+0x10400], R8 ;  /* 0x0104000821007388 */ /* 0x0003e40000000c00 */
.L_x_775:
[----:B------:R-:W-:Y:S05]  /*fb70*/  BSYNC B1 ;  /* 0x0000000000017941 */ /* 0x000fea0003800000 */
.L_x_774:
[----:B------:R-:W-:Y:S05]  /*fb80*/  @P2 BRA `(.L_x_750) ;  /* 0x0000000400582947 */ /* 0x000fea0003800000 */
[----:B------:R-:W-:Y:S01]  /*fb90*/  LEA.HI R24, R24, R212, RZ, 0x1d ;  /* 0x000000d418187211 */ /* 0x000fe200078fe8ff */
[----:B01----:R-:W-:Y:S02]  /*fba0*/  HADD2.F32 R33, -RZ, R0.H0_H0 ;  /* 0x20000000ff217230 */ /* 0x003fe40000004100 */
[--C-:B------:R-:W-:Y:S01]  /*fbb0*/  HADD2.F32 R35, -RZ, R14.reuse.H0_H0 ;  /* 0x2000000eff237230 */ /* 0x100fe20000004100 */
        /* <DEDUP_REMOVED lines=12> */
[----:B------:R-:W0:Y:S01]  /*fc80*/  LDS.128 R4, [R225] ;  /* 0x00000000e1047984 */ /* 0x000e220000000c00 */
[----:B------:R-:W-:-:S02]  /*fc90*/  HADD2.F32 R3, -RZ, R3.H1_H1 ;  /* 0x30000003ff037230 */ /* 0x000fc40000004100 */
[----:B------:R-:W-:Y:S01]  /*fca0*/  IADD3 R9, R8, R9, R195 ;  /* 0x0000000908097210 */ /* 0x000fe20007ffe0c3 */
[--C-:B------:R-:W-:Y:S02]  /*fcb0*/  HADD2.F32 R39, -RZ, R20.reuse.H0_H0 ;  /* 0x20000014ff277230 */ /* 0x100fe40000004100 */
[----:B------:R-:W-:Y:S02]  /*fcc0*/  HADD2.F32 R20, -RZ, R20.H1_H1 ;  /* 0x30000014ff147230 */ /* 0x000fe40000004100 */
        /* <DEDUP_REMOVED lines=8> */
[----:B------:R-:W-:Y:S02]  /*fd50*/  HADD2.F32 R28, -RZ, R7.H0_H0 ;  /* 0x20000007ff1c7230 */ /* 0x000fe40000004100 */
[--C-:B-1----:R-:W-:Y:S02]  /*fd60*/  HADD2.F32 R29, -RZ, R8.reuse.H0_H0 ;  /* 0x20000008ff1d7230 */ /* 0x102fe40000004100 */
[----:B------:R-:W-:Y:S02]  /*fd70*/  HADD2.F32 R8, -RZ, R8.H1_H1 ;  /* 0x30000008ff087230 */ /* 0x000fe40000004100 */
[--C-:B------:R-:W-:Y:S02]  /*fd80*/  HADD2.F32 R30, -RZ, R9.reuse.H0_H0 ;  /* 0x20000009ff1e7230 */ /* 0x100fe40000004100 */
[-C--:B------:R-:W-:Y:S01]  /*fd90*/  FMUL.FTZ R34, R35, R29.reuse ;  /* 0x0000001d23227220 */ /* 0x080fe20000410000 */
[----:B------:R-:W-:Y:S01]  /*fda0*/  FMUL.FTZ R38, R33, R29 ;  /* 0x0000001d21267220 */ /* 0x000fe20000410000 */
[----:B------:R-:W-:-:S02]  /*fdb0*/  HADD2.F32 R9, -RZ, R9.H1_H1 ;  /* 0x30000009ff097230 */ /* 0x000fc40000004100 */
[-C--:B------:R-:W-:Y:S01]  /*fdc0*/  FMUL.FTZ R29, R42, R8.reuse ;  /* 0x000000082a1d7220 */ /* 0x080fe20000410000 */
[-C--:B------:R-:W-:Y:S01]  /*fdd0*/  FFMA.FTZ R34, R33, R25.reuse, -R34 ;  /* 0x0000001921227223 */ /* 0x080fe20000010822 */
[----:B------:R-:W-:Y:S01]  /*fde0*/  FFMA.FTZ R38, R35, R25, R38 ;  /* 0x0000001923267223 */ /* 0x000fe20000010026 */
[----:B------:R-:W-:Y:S01]  /*fdf0*/  FMUL.FTZ R25, R40, R8 ;  /* 0x0000000828197220 */ /* 0x000fe20000410000 */
[-C--:B------:R-:W-:Y:S01]  /*fe00*/  FMUL.FTZ R33, R14, R30.reuse ;  /* 0x0000001e0e217220 */ /* 0x080fe20000410000 */
[----:B------:R-:W-:Y:S02]  /*fe10*/  HADD2.F32 R31, -RZ, R10.H0_H0 ;  /* 0x2000000aff1f7230 */ /* 0x000fe40000004100 */
[----:B------:R-:W-:Y:S01]  /*fe20*/  FMUL.FTZ R15, R0, R30 ;  /* 0x0000001e000f7220 */ /* 0x000fe20000410000 */
[----:B------:R-:W-:Y:S02]  /*fe30*/  HADD2.F32 R35, -RZ, R12.H0_H0 ;  /* 0x2000000cff237230 */ /* 0x000fe40000004100 */
[-C--:B------:R-:W-:Y:S01]  /*fe40*/  FFMA.FTZ R29, R40, R4.reuse, -R29 ;  /* 0x00000004281d7223 */ /* 0x080fe2000001081d */
[----:B------:R-:W-:Y:S01]  /*fe50*/  FFMA.FTZ R25, R42, R4, R25 ;  /* 0x000000042a197223 */ /* 0x000fe20000010019 */
[----:B------:R-:W-:Y:S01]  /*fe60*/  FFMA.FTZ R33, R0, R26, -R33 ;  /* 0x0000001a00217223 */ /* 0x000fe20000010821 */
[----:B------:R-:W-:-:S02]  /*fe70*/  HADD2.F32 R10, -RZ, R10.H1_H1 ;  /* 0x3000000aff0a7230 */ /* 0x000fc40000004100 */
[----:B------:R-:W-:Y:S01]  /*fe80*/  FFMA.FTZ R15, R14, R26, R15 ;  /* 0x0000001a0e0f7223 */ /* 0x000fe2000001000f */
[-C--:B------:R-:W-:Y:S01]  /*fe90*/  FMUL.FTZ R0, R37, R9.reuse ;  /* 0x0000000925007220 */ /* 0x080fe20000410000 */
[----:B------:R-:W-:Y:S01]  /*fea0*/  FMUL.FTZ R4, R3, R9 ;  /* 0x0000000903047220 */ /* 0x000fe20000410000 */
[----:B------:R-:W-:Y:S02]  /*feb0*/  HADD2.F32 R40, -RZ, R21.H0_H0 ;  /* 0x20000015ff287230 */ /* 0x000fe40000004100 */
[-C--:B------:R-:W-:Y:S01]  /*fec0*/  FMUL.FTZ R8, R39, R31.reuse ;  /* 0x0000001f27087220 */ /* 0x080fe20000410000 */
[----:B------:R-:W-:Y:S01]  /*fed0*/  FMUL.FTZ R26, R35, R31 ;  /* 0x0000001f231a7220 */ /* 0x000fe20000410000 */
[----:B------:R-:W-:Y:S02]  /*fee0*/  HADD2.F32 R30, -RZ, R13.H0_H0 ;  /* 0x2000000dff1e7230 */ /* 0x000fe40000004100 */
[-C--:B------:R-:W-:Y:S01]  /*fef0*/  FFMA.FTZ R0, R3, R5.reuse, -R0 ;  /* 0x0000000503007223 */ /* 0x080fe20000010800 */
[----:B------:R-:W-:Y:S01]  /*ff00*/  FFMA.FTZ R14, R37, R5, R4 ;  /* 0x00000005250e7223 */ /* 0x000fe20000010004 */
[----:B------:R-:W-:-:S02]  /*ff10*/  HADD2.F32 R32, -RZ, R11.H0_H0 ;  /* 0x2000000bff207230 */ /* 0x000fc40000004100 */
[-C--:B------:R-:W-:Y:S01]  /*ff20*/  FMUL.FTZ R5, R40, R10.reuse ;  /* 0x0000000a28057220 */ /* 0x080fe20000410000 */
[-C--:B------:R-:W-:Y:S01]  /*ff30*/  FFMA.FTZ R3, R35, R27.reuse, -R8 ;  /* 0x0000001b23037223 */ /* 0x080fe20000010808 */
[----:B------:R-:W-:Y:S01]  /*ff40*/  FFMA.FTZ R26, R39, R27, R26 ;  /* 0x0000001b271a7223 */ /* 0x000fe2000001001a */
[----:B------:R-:W-:Y:S02]  /*ff50*/  HADD2.F32 R11, -RZ, R11.H1_H1 ;  /* 0x3000000bff0b7230 */ /* 0x000fe40000004100 */
[C---:B------:R-:W-:Y:S01]  /*ff60*/  FMUL.FTZ R9, R30.reuse, R10 ;  /* 0x0000000a1e097220 */ /* 0x040fe20000410000 */
[----:B------:R-:W-:Y:S02]  /*ff70*/  HADD2.F32 R27, -RZ, R21.H1_H1 ;  /* 0x30000015ff1b7230 */ /* 0x000fe40000004100 */
[----:B------:R-:W-:Y:S01]  /*ff80*/  FFMA.FTZ R10, R30, R6, -R5 ;  /* 0x000000061e0a7223 */ /* 0x000fe20000010805 */
[----:B------:R-:W-:Y:S02]  /*ff90*/  HADD2.F32 R12, -RZ, R12.H1_H1 ;  /* 0x3000000cff0c7230 */ /* 0x000fe40000004100 */
[----:B------:R-:W-:Y:S01]  /*ffa0*/  FMUL.FTZ R5, R20, R32 ;  /* 0x0000002014057220 */ /* 0x000fe20000410000 */
[----:B------:R-:W-:-:S02]  /*ffb0*/  HADD2.F32 R21, -RZ, R13.H1_H1 ;  /* 0x3000000dff157230 */ /* 0x000fc40000004100 */
[----:B------:R-:W-:Y:S01]  /*ffc0*/  FFMA.FTZ R13, R40, R6, R9 ;  /* 0x00000006280d7223 */ /* 0x000fe20000010009 */
[----:B------:R-:W-:Y:S02]  /*ffd0*/  HADD2.F32 R7, -RZ, R7.H1_H1 ;  /* 0x30000007ff077230 */ /* 0x000fe40000004100 */
[-C--:B------:R-:W-:Y:S01]  /*ffe0*/  FMUL.FTZ R4, R27, R11.reuse ;  /* 0x0000000b1b047220 */ /* 0x080fe20000410000 */
[C---:B------:R-:W-:Y:S01]  /*fff0*/  FMUL.FTZ R9, R12.reuse, R32 ;  /* 0x000000200c097220 */ /* 0x040fe20000410000 */
[C---:B------:R-:W-:Y:S01]  /*10000*/  FMUL.FTZ R6, R21.reuse, R11 ;  /* 0x0000000b15067220 */ /* 0x040fe20000410000 */
[-C--:B------:R-:W-:Y:S01]  /*10010*/  FFMA.FTZ R11, R12, R28.reuse, -R5 ;  /* 0x0000001c0c0b7223 */ /* 0x080fe20000010805 */
[-C--:B------:R-:W-:Y:S01]  /*10020*/  FFMA.FTZ R12, R21, R7.reuse, -R4 ;  /* 0x00000007150c7223 */ /* 0x080fe20000010804 */
[----:B------:R-:W-:Y:S01]  /*10030*/  FFMA.FTZ R28, R20, R28, R9 ;  /* 0x0000001c141c7223 */ /* 0x000fe20000010009 */
        /* <DEDUP_REMOVED lines=8> */
[----:B------:R-:W-:-:S02]  /*100c0*/  F2FP.F16.F32.PACK_AB R10, R13, R26 ;  /* 0x0000001a0d0a723e */ /* 0x000fc400000000ff */
[----:B------:R-:W-:-:S05]  /*100d0*/  F2FP.F16.F32.PACK_AB R11, R21, R28 ;  /* 0x0000001c150b723e */ /* 0x000fca00000000ff */
[----:B------:R0:W-:Y:S02]  /*100e0*/  STS.128 [R24+0x10400], R8 ;  /* 0x0104000818007388 */ /* 0x0001e40000000c00 */
.L_x_750:
[----:B------:R-:W-:Y:S05]  /*100f0*/  BSYNC B0 ;  /* 0x0000000000007941 */ /* 0x000fea0003800000 */
.L_x_731:
[----:B------:R-:W-:Y:S01]  /*10100*/  @!PT LDS RZ, [RZ] ;  /* 0x00000000fffff984 */ /* 0x000fe20000000800 */
[----:B------:R-:W-:Y:S01]  /*10110*/  @!PT LDS RZ, [RZ] ;  /* 0x00000000fffff984 */ /* 0x000fe20000000800 */
[----:B------:R-:W-:Y:S01]  /*10120*/  @!PT LDS RZ, [RZ] ;  /* 0x00000000fffff984 */ /* 0x000fe20000000800 */
[----:B------:R-:W-:Y:S01]  /*10130*/  @!PT LDS RZ, [RZ] ;  /* 0x00000000fffff984 */ /* 0x000fe20000000800 */
[----:B------:R5:W-:Y:S06]  /*10140*/  MEMBAR.ALL.CTA ;  /* 0x0000000000007992 */ /* 0x000bec0000008000 */
[----:B-----5:R-:W5:Y:S01]  /*10150*/  FENCE.VIEW.ASYNC.S ;  /* 0x00000000000073c6 */ /* 0x020f620000000000 */
[----:B------:R-:W-:Y:S05]  /*10160*/  WARPSYNC.ALL ;  /* 0x0000000000007948 */ /* 0x000fea0003800000 */
[----:B-----5:R-:W-:Y:S06]  /*10170*/  BAR.SYNC.DEFER_BLOCKING 0xd, 0x100 ;  /* 0x0344000000007b1d */ /* 0x020fec0000010000 */
.L_x_729:
[----:B------:R-:W-:-:S05]  /*10180*/  IMAD.U32 R0, RZ, RZ, UR46 ;  /* 0x0000002eff007e24 */ /* 0x000fca000f8e00ff */
[----:B------:R-:W-:-:S13]  /*10190*/  ISETP.NE.AND P0, PT, R0, 0x3, PT ;  /* 0x000000030000780c */ /* 0x000fda0003f05270 */
[----:B------:R-:W-:Y:S05]  /*101a0*/  @!P0 BRA `(.L_x_776) ;  /* 0x0000000000048947 */ /* 0x000fea0003800000 */
[----:B------:R-:W-:Y:S01]  /*101b0*/  BPT.TRAP 0x1 ;  /* 0x000000040000795c */ /* 0x000fe20000300000 */
.L_x_776:
[----:B01234-:R-:W-:Y:S02]  /*101c0*/  LEA R4, R194, R2, 0x3 ;  /* 0x00000002c2047211 */ /* 0x01ffe400078e18ff */
[----:B------:R-:W-:-:S04]  /*101d0*/  SHF.L.U32 R3, R196, 0x1f, RZ ;  /* 0x0000001fc4037819 */ /* 0x000fc800000006ff */
[----:B------:R0:W1:Y:S01]  /*101e0*/  SYNCS.PHASECHK.TRANS64.TRYWAIT P2, [R4+URZ+0x34830], R3 ;  /* 0x03483003040075a7 */ /* 0x000062000804017f */
[----:B------:R-:W-:Y:S05]  /*101f0*/  @!P0 BRA `(.L_x_777) ;  /* 0x0000000000048947 */ /* 0x000fea0003800000 */
[----:B------:R-:W-:Y:S01]  /*10200*/  BPT.TRAP 0x1 ;  /* 0x000000040000795c */ /* 0x000fe20000300000 */
.L_x_777:
[----:B------:R-:W2:Y:S01]  /*10210*/  S2R R0, SR_TID.X ;  /* 0x0000000000007919 */ /* 0x000ea20000002100 */
[----:B------:R-:W-:Y:S01]  /*10220*/  IMAD.MOV.U32 R151, RZ, RZ, RZ ;  /* 0x000000ffff977224 */ /* 0x000fe200078e00ff */
[----:B--2---:R-:W-:-:S04]  /*10230*/  LOP3.LUT R0, R0, 0x7f, RZ, 0xc0, !PT ;  /* 0x0000007f00007812 */ /* 0x004fc800078ec0ff */
[----:B------:R-:W-:Y:S01]  /*10240*/  ISETP.NE.AND P1, PT, R0, RZ, PT ;  /* 0x000000ff0000720c */ /* 0x000fe20003f25270 */
[----:B-1----:R-:W-:-:S12]  /*10250*/  @P2 BRA `(.L_x_778) ;  /* 0x0000000000082947 */ /* 0x002fd80003800000 */
[----:B------:R-:W1:Y:S02]  /*10260*/  SYNCS.PHASECHK.TRANS64.TRYWAIT P2, [R4+URZ+0x34830], R3 ;  /* 0x03483003040075a7 */ /* 0x000e64000804017f */
[----:B-1----:R-:W-:Y:S05]  /*10270*/  @!P2 BRA `(.L_x_779) ;  /* 0x000000f80090a947 */ /* 0x002fea0003800000 */
.L_x_778:
[----:B------:R-:W-:Y:S05]  /*10280*/  WARPSYNC.ALL ;  /* 0x0000000000007948 */ /* 0x000fea0003800000 */
[----:B------:R-:W-:Y:S01]  /*10290*/  VIADD R0, R2, 0x1c400 ;  /* 0x0001c40002007836 */ /* 0x000fe20000000000 */
[----:B------:R-:W-:Y:S01]  /*102a0*/  R2UR UR52, R36 ;  /* 0x00000000243472ca */ /* 0x000fe200000e0000 */
[----:B------:R-:W-:Y:S01]  /*102b0*/  UMOV UR53, 0x40000040 ;  /* 0x4000004000357882 */ /* 0x000fe20000000000 */
[----:B------:R-:W-:Y:S01]  /*102c0*/  MOV R9, 0x40000040 ;  /* 0x4000004000097802 */ /* 0x000fe20000000f00 */
[----:B------:R-:W-:Y:S01]  /*102d0*/  WARPGROUP.ARRIVE ;  /* 0x00000000000079c5 */ /* 0x000fe20000000000 */
[----:B------:R-:W-:Y:S01]  /*102e0*/  SHF.R.U32.HI R0, RZ, 0x4, R0 ;  /* 0x00000004ff007819 */ /* 0x000fe20000011600 */
[----:B------:R-:W-:Y:S01]  /*102f0*/  IMAD.MOV.U32 R15, RZ, RZ, 0x40000040 ;  /* 0x40000040ff0f7424 */ /* 0x000fe200078e00ff */
[----:B------:R-:W-:Y:S01]  /*10300*/  R2UR UR55, R9 ;  /* 0x00000000093772ca */ /* 0x000fe200000e0000 */
[----:B------:R-:W-:Y:S01]  /*10310*/  UMOV UR49, 0x40000040 ;  /* 0x4000004000317882 */ /* 0x000fe20000000000 */
[----:B------:R-:W-:Y:S01]  /*10320*/  LOP3.LUT R0, R0, 0x3fff, RZ, 0xc0, !PT ;  /* 0x00003fff00007812 */ /* 0x000fe200078ec0ff */
[----:B------:R-:W-:Y:S01]  /*10330*/  UMOV UR9, 0x40000040 ;  /* 0x4000004000097882 */ /* 0x000fe20000000000 */
[----:B------:R-:W-:Y:S01]  /*10340*/  R2UR UR51, R15 ;  /* 0x000000000f3372ca */ /* 0x000fe200000e0000 */
[----:B------:R-:W-:Y:S01]  /*10350*/  IMAD.MOV.U32 R15, RZ, RZ, 0x40000040 ;  /* 0x40000040ff0f7424 */ /* 0x000fe200078e00ff */
[----:B------:R-:W-:Y:S01]  /*10360*/  LOP3.LUT R7, R0, 0x10000, RZ, 0xfc, !PT ;  /* 0x0001000000077812 */ /* 0x000fe200078efcff */
[----:B------:R-:W-:Y:S01]  /*10370*/  ULOP3.LUT UR52, UR52, 0x10000, URZ, 0xfc, !UPT ;  /* 0x0001000034347892 */ /* 0x000fe2000f8efc3f */
[----:B------:R-:W-:Y:S01]  /*10380*/  MOV R21, UR9 ;  /* 0x0000000900157c02 */ /* 0x000fe20008000f00 */
[----:B------:R-:W-:Y:S01]  /*10390*/  UMOV UR57, 0x40000040 ;  /* 0x4000004000397882 */ /* 0x000fe20000000000 */
[----:B------:R-:W-:Y:S01]  /*103a0*/  R2UR UR11, R15 ;  /* 0x000000000f0b72ca */ /* 0x000fe200000e0000 */
[----:B------:R-:W-:Y:S01]  /*103b0*/  IMAD R8, R194, 0xc00, R7 ;  /* 0x00000c00c2087824 */ /* 0x000fe200078e0207 */
[----:B------:R-:W-:Y:S01]  /*103c0*/  UIADD3 UR48, UR52, 0x2, URZ ;  /* 0x0000000234307890 */ /* 0x000fe2000fffe03f */
[----:B------:R-:W-:Y:S01]  /*103d0*/  IMAD.MOV.U32 R15, RZ, RZ, 0x40000040 ;  /* 0x40000040ff0f7424 */ /* 0x000fe200078e00ff */
[----:B------:R-:W-:Y:S01]  /*103e0*/  UIADD3 UR4, UR52, 0x4, URZ ;  /* 0x0000000434047890 */ /* 0x000fe2000fffe03f */
[C---:B------:R-:W-:Y:S01]  /*103f0*/  VIADD R14, R8.reuse, 0x2 ;  /* 0x00000002080e7836 */ /* 0x040fe20000000000 */
[----:B------:R-:W-:Y:S01]  /*10400*/  R2UR UR54, R8 ;  /* 0x00000000083672ca */ /* 0x000fe200000e0000 */
[----:B------:R-:W-:Y:S01]  /*10410*/  UIADD3 UR56, UR52, 0x802, URZ ;  /* 0x0000080234387890 */ /* 0x000fe2000fffe03f */
[----:B------:R-:W-:Y:S01]  /*10420*/  MOV R9, 0x40000040 ;  /* 0x4000004000097802 */ /* 0x000fe20000000f00 */
[----:B------:R-:W-:Y:S01]  /*10430*/  UIADD3 UR36, UR52, 0x804, URZ ;  /* 0x0000080434247890 */ /* 0x000fe2000fffe03f */
[----:B------:R-:W-:Y:S01]  /*10440*/  R2UR UR50, R14 ;  /* 0x000000000e3272ca */ /* 0x000fe200000e0000 */
[----:B------:R-:W-:Y:S01]  /*10450*/  UMOV UR8, UR4 ;  /* 0x0000000400087c82 */ /* 0x000fe20008000000 */
[----:B------:R-:W-:Y:S01]  /*10460*/  IADD3 R14, R8, 0x4, RZ ;  /* 0x00000004080e7810 */ /* 0x000fe20007ffe0ff */
[----:B------:R-:W-:Y:S01]  /*10470*/  UIADD3 UR4, UR52, 0x6, URZ ;  /* 0x0000000634047890 */ /* 0x000fe2000fffe03f */
[----:B------:R-:W-:Y:S01]  /*10480*/  IMAD.U32 R20, RZ, RZ, UR8 ;  /* 0x00000008ff147e24 */ /* 0x000fe2000f8e00ff */
[----:B------:R-:W-:Y:S01]  /*10490*/  UMOV UR37, 0x40000040 ;  /* 0x4000004000257882 */ /* 0x000fe20000000000 */
[----:B------:R-:W-:Y:S01]  /*104a0*/  R2UR UR10, R14 ;  /* 0x000000000e0a72ca */ /* 0x000fe200000e0000 */
[----:B------:R-:W-:Y:S01]  /*104b0*/  VIADD R14, R8, 0x6 ;  /* 0x00000006080e7836 */ /* 0x000fe20000000000 */
[----:B01----:R-:W-:Y:S01]  /*104c0*/  IADD3 R3, R233, R150, RZ ;  /* 0x00000096e9037210 */ /* 0x003fe20007ffe0ff */
[----:B------:R-:W-:Y:S01]  /*104d0*/  HGMMA.64x128x16.F32 R24, gdesc[UR52], RZ, !UPT, gsb0 ;  /* 0x01e00000341879f0 */ /* 0x000fe2000c0008ff */
[----:B------:R0:W-:Y:S01]  /*104e0*/  STL.64 [R1+0x40], R20 ;  /* 0x0000401401007387 */ /* 0x0001e20000100a00 */
[----:B------:R-:W-:Y:S01]  /*104f0*/  P2R R12, PR, RZ, 0x2 ;  /* 0x00000002ff0c7803 */ /* 0x000fe20000000000 */
[----:B------:R-:W-:Y:S01]  /*10500*/  BSSY B0, `(.L_x_780) ;  /* 0x00004bc000007945 */ /* 0x000fe20003800000 */
[----:B------:R-:W-:Y:S01]  /*10510*/  IMAD R6, R210, -0x80, R3 ;  /* 0xffffff80d2067824 */ /* 0x000fe200078e0203 */
[----:B------:R-:W-:Y:S01]  /*10520*/  P2R R10, PR, RZ, 0x1 ;  /* 0x00000001ff0a7803 */ /* 0x000fe20000000000 */
[--C-:B------:R-:W-:Y:S01]  /*10530*/  IMAD.MOV.U32 R148, RZ, RZ, R151.reuse ;  /* 0x000000ffff947224 */ /* 0x100fe200078e0097 */
[-C--:B------:R-:W-:Y:S01]  /*10540*/  MOV R149, R151.reuse ;  /* 0x0000009700957202 */ /* 0x080fe20000000f00 */
[--C-:B------:R-:W-:Y:S01]  /*10550*/  IMAD.MOV.U32 R147, RZ, RZ, R151.reuse ;  /* 0x000000ffff937224 */ /* 0x100fe200078e0097 */
[C---:B------:R-:W-:Y:S01]  /*10560*/  ISETP.GT.AND P4, PT, R6.reuse, RZ, PT ;  /* 0x000000ff0600720c */ /* 0x040fe20003f84270 */
[--C-:B------:R-:W-:Y:S01]  /*10570*/  IMAD.MOV.U32 R145, RZ, RZ, R151.reuse ;  /* 0x000000ffff917224 */ /* 0x100fe200078e0097 */
[C---:B------:R-:W-:Y:S01]  /*10580*/  ISETP.GT.AND P3, PT, R6.reuse, 0x1, PT ;  /* 0x000000010600780c */ /* 0x040fe20003f64270 */
[--C-:B-----5:R-:W-:Y:S01]  /*10590*/  IMAD.MOV.U32 R144, RZ, RZ, R151.reuse ;  /* 0x000000ffff907224 */ /* 0x120fe200078e0097 */
[C---:B------:R-:W-:Y:S01]  /*105a0*/  ISETP.GT.AND P2, PT, R6.reuse, 0x8, PT ;  /* 0x000000080600780c */ /* 0x040fe20003f44270 */
[--C-:B------:R-:W-:Y:S01]  /*105b0*/  IMAD.MOV.U32 R142, RZ, RZ, R151.reuse ;  /* 0x000000ffff8e7224 */ /* 0x100fe200078e0097 */
[C---:B------:R-:W-:Y:S01]  /*105c0*/  ISETP.GT.AND P6, PT, R6.reuse, 0x9, PT ;  /* 0x000000090600780c */ /* 0x040fe20003fc4270 */
[--C-:B------:R-:W-:Y:S01]  /*105d0*/  IMAD.MOV.U32 R141, RZ, RZ, R151.reuse ;  /* 0x000000ffff8d7224 */ /* 0x100fe200078e0097 */
[C---:B------:R-:W-:Y:S01]  /*105e0*/  ISETP.GT.AND P5, PT, R6.reuse, 0x10, PT ;  /* 0x000000100600780c */ /* 0x040fe20003fa4270 */
[--C-:B------:R-:W-:Y:S01]  /*105f0*/  IMAD.MOV.U32 R138, RZ, RZ, R151.reuse ;  /* 0x000000ffff8a7224 */ /* 0x100fe200078e0097 */
[C---:B------:R-:W-:Y:S01]  /*10600*/  ISETP.GT.AND P1, PT, R6.reuse, 0x59, PT ;  /* 0x000000590600780c */ /* 0x040fe20003f24270 */
[--C-:B------:R-:W-:Y:S01]  /*10610*/  IMAD.MOV.U32 R136, RZ, RZ, R151.reuse ;  /* 0x000000ffff887224 */ /* 0x100fe200078e0097 */
[----:B------:R-:W-:Y:S01]  /*10620*/  ISETP.GT.AND P0, PT, R6, 0x60, PT ;  /* 0x000000600600780c */ /* 0x000fe20003f04270 */
[--C-:B------:R-:W-:Y:S01]  /*10630*/  IMAD.MOV.U32 R132, RZ, RZ, R151.reuse ;  /* 0x000000ffff847224 */ /* 0x100fe200078e0097 */
[-C--:B------:R-:W-:Y:S01]  /*10640*/  MOV R146, R151.reuse ;  /* 0x0000009700927202 */ /* 0x080fe20000000f00 */
        /* <DEDUP_REMOVED lines=19> */
[----:B------:R-:W-:Y:S01]  /*10780*/  MOV R92, R151 ;  /* 0x00000097005c7202 */ /* 0x000fe20000000f00 */
        /* <DEDUP_REMOVED lines=10> */
[----:B------:R-:W-:Y:S01]  /*10830*/  HGMMA.64x128x16.F32 R24, gdesc[UR8], R24, gsb0 ;  /* 0x01e00000081879f0 */ /* 0x000fe20008000818 */
[----:B------:R-:W-:Y:S01]  /*10840*/  R2UR UR10, R14 ;  /* 0x000000000e0a72ca */ /* 0x000fe200000e0000 */
[----:B------:R-:W-:Y:S01]  /*10850*/  UMOV UR8, UR4 ;  /* 0x0000000400087c82 */ /* 0x000fe20008000000 */
[----:B------:R-:W-:Y:S01]  /*10860*/  R2UR UR11, R15 ;  /* 0x000000000f0b72ca */ /* 0x000fe200000e0000 */
[----:B------:R-:W-:Y:S01]  /*10870*/  UMOV UR9, 0x40000040 ;  /* 0x4000004000097882 */ /* 0x000fe20000000000 */
[----:B------:R-:W-:Y:S01]  /*10880*/  VIADD R14, R8, 0x400 ;  /* 0x00000400080e7836 */ /* 0x000fe20000000000 */
[----:B------:R-:W-:Y:S01]  /*10890*/  MOV R15, 0x40000040 ;  /* 0x40000040000f7802 */ /* 0x000fe20000000f00 */
[----:B------:R-:W-:Y:S01]  /*108a0*/  UIADD3 UR4, UR52, 0x400, URZ ;  /* 0x0000040034047890 */ /* 0x000fe2000fffe03f */
[----:B0-----:R-:W-:Y:S01]  /*108b0*/  MOV R20, UR8 ;  /* 0x0000000800147c02 */ /* 0x001fe20008000f00 */
[----:B------:R-:W-:-:S05]  /*108c0*/  IMAD.U32 R21, RZ, RZ, UR9 ;  /* 0x00000009ff157e24 */ /* 0x000fca000f8e00ff */
[----:B------:R0:W-:Y:S01]  /*108d0*/  STL.64 [R1+0x38], R20 ;  /* 0x0000381401007387 */ /* 0x0001e20000100a00 */
[----:B------:R-:W-:Y:S02]  /*108e0*/  WARPGROUP.DEPBAR.LE gsb0, 0x0 ;  /* 0x00008000000079c5 */ /* 0x000fe40000010000 */
[----:B------:R-:W-:-:S06]  /*108f0*/  WARPGROUP.ARRIVE ;  /* 0x00000000000079c5 */ /* 0x000fcc0000000000 */
[----:B------:R-:W-:Y:S01]  /*10900*/  HGMMA.64x128x16.F32 R24, gdesc[UR8], R24, gsb0 ;  /* 0x01e00000081879f0 */ /* 0x000fe20008000818 */
[----:B------:R-:W-:Y:S01]  /*10910*/  R2UR UR10, R14 ;  /* 0x000000000e0a72ca */ /* 0x000fe200000e0000 */
[----:B------:R-:W-:Y:S01]  /*10920*/  UMOV UR8, UR4 ;  /* 0x0000000400087c82 */ /* 0x000fe20008000000 */
[----:B------:R-:W-:Y:S01]  /*10930*/  R2UR UR11, R15 ;  /* 0x000000000f0b72ca */ /* 0x000fe200000e0000 */
[----:B------:R-:W-:Y:S01]  /*10940*/  UMOV UR9, 0x40000040 ;  /* 0x4000004000097882 */ /* 0x000fe20000000000 */
[----:B------:R-:W-:Y:S01]  /*10950*/  IMAD.MOV.U32 R15, RZ, RZ, 0x40000040 ;  /* 0x40000040ff0f7424 */ /* 0x000fe200078e00ff */
[----:B------:R-:W-:Y:S01]  /*10960*/  IADD3 R14, R8, 0x402, RZ ;  /* 0x00000402080e7810 */ /* 0x000fe20007ffe0ff */
[----:B------:R-:W-:Y:S01]  /*10970*/  UIADD3 UR4, UR52, 0x402, URZ ;  /* 0x0000040234047890 */ /* 0x000fe2000fffe03f */
[----:B0-----:R-:W-:Y:S02]  /*10980*/  IMAD.U32 R20, RZ, RZ, UR8 ;  /* 0x00000008ff147e24 */ /* 0x001fe4000f8e00ff */
        /* <DEDUP_REMOVED lines=9> */
[----:B------:R-:W-:Y:S01]  /*10a20*/  VIADD R14, R8, 0x404 ;  /* 0x00000404080e7836 */ /* 0x000fe20000000000 */
[----:B------:R-:W-:Y:S01]  /*10a30*/  UIADD3 UR4, UR52, 0x404, URZ ;  /* 0x0000040434047890 */ /* 0x000fe2000fffe03f */
[----:B------:R-:W-:Y:S01]  /*10a40*/  IMAD.MOV.U32 R15, RZ, RZ, 0x40000040 ;  /* 0x40000040ff0f7424 */ /* 0x000fe200078e00ff */
        /* <DEDUP_REMOVED lines=40> */
[----:B------:R-:W-:Y:S01]  /*10cd0*/  IMAD.U32 R20, RZ, RZ, UR8 ;  /* 0x00000008ff147e24 */ /* 0x000fe2000f8e00ff */
[----:B------:R-:W-:-:S02]  /*10ce0*/  R2UR UR58, R14 ;  /* 0x000000000e3a72ca */ /* 0x000fc400000e0000 */
[----:B------:R-:W-:Y:S01]  /*10cf0*/  R2UR UR59, R15 ;  /* 0x000000000f3b72ca */ /* 0x000fe200000e0000 */
[----:B------:R-:W-:Y:S01]  /*10d00*/  IMAD.MOV.U32 R15, RZ, RZ, 0x40000040 ;  /* 0x40000040ff0f7424 */ /* 0x000fe200078e00ff */
[C---:B------:R-:W-:Y:S01]  /*10d10*/  IADD3 R14, R8.reuse, 0x804, RZ ;  /* 0x00000804080e7810 */ /* 0x040fe20007ffe0ff */
[----:B------:R-:W-:Y:S01]  /*10d20*/  VIADD R8, R8, 0x806 ;  /* 0x0000080608087836 */ /* 0x000fe20000000000 */
[----:B------:R-:W-:Y:S02]  /*10d30*/  STL.64 [R1+0x10], R20 ;  /* 0x0000101401007387 */ /* 0x000fe40000100a00 */
[----:B------:R-:W-:Y:S02]  /*10d40*/  R2UR UR38, R14 ;  /* 0x000000000e2672ca */ /* 0x000fe400000e0000 */
[----:B------:R-:W-:Y:S01]  /*10d50*/  R2UR UR39, R15 ;  /* 0x000000000f2772ca */ /* 0x000fe200000e0000 */
[----:B------:R-:W-:Y:S02]  /*10d60*/  WARPGROUP.DEPBAR.LE gsb0, 0x0 ;  /* 0x00008000000079c5 */ /* 0x000fe40000010000 */
[----:B------:R-:W-:-:S06]  /*10d70*/  WARPGROUP.ARRIVE ;  /* 0x00000000000079c5 */ /* 0x000fcc0000000000 */
[----:B------:R-:W-:Y:S01]  /*10d80*/  HGMMA.64x128x16.F32 R24, gdesc[UR8], R24, gsb0 ;  /* 0x01e00000081879f0 */ /* 0x000fe20008000818 */
[----:B------:R-:W-:Y:S01]  /*10d90*/  R2UR UR10, R8 ;  /* 0x00000000080a72ca */ /* 0x000fe200000e0000 */
[----:B------:R-:W-:Y:S01]  /*10da0*/  UMOV UR8, UR4 ;  /* 0x0000000400087c82 */ /* 0x000fe20008000000 */
[----:B------:R-:W-:Y:S01]  /*10db0*/  R2UR UR11, R9 ;  /* 0x00000000090b72ca */ /* 0x000fe200000e0000 */
[----:B------:R-:W-:Y:S01]  /*10dc0*/  UMOV UR9, 0x40000040 ;  /* 0x4000004000097882 */ /* 0x000fe20000000000 */
[----:B------:R-:W-:Y:S01]  /*10dd0*/  IMAD.U32 R8, RZ, RZ, UR8 ;  /* 0x00000008ff087e24 */ /* 0x000fe2000f8e00ff */
[----:B------:R-:W-:Y:S01]  /*10de0*/  ULDC UR4, c[0x0][0x988] ;  /* 0x0002620000047ab9 */ /* 0x000fe20000000800 */
[----:B------:R-:W-:-:S05]  /*10df0*/  IMAD.U32 R9, RZ, RZ, UR9 ;  /* 0x00000009ff097e24 */ /* 0x000fca000f8e00ff */
[----:B------:R0:W-:Y:S01]  /*10e00*/  STL.64 [R1], R8 ;  /* 0x0000000801007387 */ /* 0x0001e20000100a00 */
[----:B------:R-:W-:Y:S02]  /*10e10*/  WARPGROUP.DEPBAR.LE gsb0, 0x0 ;  /* 0x00008000000079c5 */ /* 0x000fe40000010000 */
[----:B------:R-:W-:-:S06]  /*10e20*/  WARPGROUP.ARRIVE ;  /* 0x00000000000079c5 */ /* 0x000fcc0000000000 */
[----:B------:R-:W-:Y:S01]  /*10e30*/  HGMMA.64x128x16.F32 R24, gdesc[UR56], R24, gsb0 ;  /* 0x01e00000381879f0 */ /* 0x000fe20008000818 */
[----:B------:R-:W-:Y:S02]  /*10e40*/  ULDC UR58, c[0x0][0x988] ;  /* 0x00026200003a7ab9 */ /* 0x000fe40000000800 */
        /* <DEDUP_REMOVED lines=10> */
[----:B------:R-:W-:-:S02]  /*10ef0*/  FMNMX.FTZ R0, R24, R119, !PT ;  /* 0x0000007718007209 */ /* 0x000fc40007810000 */
        /* <DEDUP_REMOVED lines=10> */
[----:B0-----:R-:W-:Y:S02]  /*10fa0*/  FSEL R9, R30, -INF , P2 ;  /* 0xff8000001e097808 */ /* 0x001fe40001000000 */
        /* <DEDUP_REMOVED lines=80> */
[----:B------:R-:W-:Y:S02]  /*114b0*/  ISETP.GT.AND P3, PT, R6, 0x70, PT ;  /* 0x000000700600780c */ /* 0x000fe40003f64270 */
        /* <DEDUP_REMOVED lines=11> */
[C---:B------:R-:W-:Y:S02]  /*11570*/  ISETP.GT.AND P6, PT, R6.reuse, 0x79, PT ;  /* 0x000000790600780c */ /* 0x040fe40003fc4270 */
[----:B------:R-:W-:Y:S02]  /*11580*/  FMNMX.FTZ R0, R81, R0, !PT ;  /* 0x0000000051007209 */ /* 0x000fe40007810000 */
[----:B------:R-:W-:Y:S02]  /*11590*/  FSEL R85, R85, -INF , P6 ;  /* 0xff80000055557808 */ /* 0x000fe40003000000 */
[----:B------:R-:W-:Y:S02]  /*115a0*/  P2R R28, PR, RZ, 0x1 ;  /* 0x00000001ff1c7803 */ /* 0x000fe40000000000 */
[----:B------:R-:W-:Y:S01]  /*115b0*/  FMNMX.FTZ R8, R85, R0, !PT ;  /* 0x0000000055087209 */ /* 0x000fe20007810000 */
[----:B------:R-:W-:Y:S01]  /*115c0*/  IMAD.U32 R0, RZ, RZ, UR4 ;  /* 0x00000004ff007e24 */ /* 0x000fe2000f8e00ff */
[----:B------:R-:W-:-:S02]  /*115d0*/  ISETP.GT.AND P0, PT, R6, 0x59, PT ;  /* 0x000000590600780c */ /* 0x000fc40003f04270 */
[----:B------:R-:W-:Y:S01]  /*115e0*/  P2R R30, PR, RZ, 0x2 ;  /* 0x00000002ff1e7803 */ /* 0x000fe20000000000 */
[----:B------:R-:W0:Y:S01]  /*115f0*/  SHFL.BFLY PT, R3, R8, 0x2, 0x1f ;  /* 0x0c401f0008037f89 */ /* 0x000e2200000e0000 */
[----:B------:R-:W-:Y:S02]  /*11600*/  ISETP.GT.AND P1, PT, R6, 0x60, PT ;  /* 0x000000600600780c */ /* 0x000fe40003f24270 */
[----:B------:R-:W-:Y:S02]  /*11610*/  FSEL R71, R71, -INF , P0 ;  /* 0xff80000047477808 */ /* 0x000fe40000000000 */
[----:B------:R-:W-:Y:S02]  /*11620*/  FSEL R49, R74, -INF , P1 ;  /* 0xff8000004a317808 */ /* 0x000fe40000800000 */
[----:B------:R-:W-:Y:S02]  /*11630*/  ISETP.NE.AND P1, PT, R30, RZ, PT ;  /* 0x000000ff1e00720c */ /* 0x000fe40003f25270 */
[----:B------:R-:W-:-:S02]  /*11640*/  P2R R26, PR, RZ, 0x4 ;  /* 0x00000004ff1a7803 */ /* 0x000fc40000000000 */
[----:B------:R-:W-:Y:S02]  /*11650*/  ISETP.NE.AND P0, PT, R28, RZ, PT ;  /* 0x000000ff1c00720c */ /* 0x000fe40003f05270 */
[----:B------:R-:W-:Y:S02]  /*11660*/  FSEL R75, R75, -INF , P1 ;  /* 0xff8000004b4b7808 */ /* 0x000fe40000800000 */
[----:B------:R-:W-:Y:S02]  /*11670*/  FSEL R53, R78, -INF , P0 ;  /* 0xff8000004e357808 */ /* 0x000fe40000000000 */
[----:B------:R-:W-:Y:S02]  /*11680*/  ISETP.NE.AND P0, PT, R10, RZ, PT ;  /* 0x000000ff0a00720c */ /* 0x000fe40003f05270 */
[----:B------:R-:W-:Y:S02]  /*11690*/  FSEL R83, R83, -INF , P4 ;  /* 0xff80000053537808 */ /* 0x000fe40002000000 */
[----:B------:R-:W-:-:S02]  /*116a0*/  ISETP.NE.AND P1, PT, R12, RZ, PT ;  /* 0x000000ff0c00720c */ /* 0x000fc40003f25270 */
[----:B0-----:R-:W-:Y:S02]  /*116b0*/  FMNMX.FTZ R14, R8, R3, !PT ;  /* 0x00000003080e7209 */ /* 0x001fe40007810000 */
[----:B------:R-:W-:-:S03]  /*116c0*/  FMNMX.FTZ R8, R5, R27, !PT ;  /* 0x0000001b05087209 */ /* 0x000fc60007810000 */
[----:B------:R-:W0:Y:S01]  /*116d0*/  SHFL.BFLY PT, R3, R14, 0x1, 0x1f ;  /* 0x0c201f000e037f89 */ /* 0x000e2200000e0000 */
[----:B------:R-:W-:-:S04]  /*116e0*/  FMNMX.FTZ R8, R9, R8, !PT ;  /* 0x0000000809087209 */ /* 0x000fc80007810000 */
[----:B------:R-:W-:-:S04]  /*116f0*/  FMNMX.FTZ R8, R31, R8, !PT ;  /* 0x000000081f087209 */ /* 0x000fc80007810000 */
[----:B------:R-:W-:-:S04]  /*11700*/  FMNMX.FTZ R8, R11, R8, !PT ;  /* 0x000000080b087209 */ /* 0x000fc80007810000 */
[----:B------:R-:W-:-:S04]  /*11710*/  FMNMX.FTZ R8, R35, R8, !PT ;  /* 0x0000000823087209 */ /* 0x000fc80007810000 */
[----:B------:R-:W-:-:S04]  /*11720*/  FMNMX.FTZ R8, R13, R8, !PT ;  /* 0x000000080d087209 */ /* 0x000fc80007810000 */
[----:B------:R-:W-:Y:S02]  /*11730*/  FMNMX.FTZ R8, R39, R8, !PT ;  /* 0x0000000827087209 */ /* 0x000fe40007810000 */
        /* <DEDUP_REMOVED lines=23> */
[----:B------:R0:W-:Y:S01]  /*118b0*/  MUFU.EX2 R79, R10 ;  /* 0x0000000a004f7308 */ /* 0x0001e20000000800 */
[----:B------:R-:W-:Y:S01]  /*118c0*/  FSEL R103, R87, -INF , P6 ;  /* 0xff80000057677808 */ /* 0x000fe20003000000 */
[--C-:B------:R-:W-:Y:S01]  /*118d0*/  FFMA.FTZ R174, R109, R0, -R6.reuse ;  /* 0x000000006dae7223 */ /* 0x100fe20000010806 */
[----:B------:R-:W-:Y:S01]  /*118e0*/  FMNMX.FTZ R8, R33, R8, !PT ;  /* 0x0000000821087209 */ /* 0x000fe20007810000 */
[-CC-:B------:R-:W-:Y:S01]  /*118f0*/  FFMA.FTZ R180, R24, R0.reuse, -R6.reuse ;  /* 0x0000000018b47223 */ /* 0x180fe20000010806 */
[-CC-:B------:R-:W-:Y:S01]  /*11900*/  FFMA.FTZ R61, R119, R0.reuse, -R6.reuse ;  /* 0x00000000773d7223 */ /* 0x180fe20000010806 */
[--C-:B------:R-:W-:Y:S01]  /*11910*/  FFMA.FTZ R65, R117, R0, -R6.reuse ;  /* 0x0000000075417223 */ /* 0x100fe20000010806 */
[----:B------:R-:W-:Y:S01]  /*11920*/  FMNMX.FTZ R8, R59, R8, !PT ;  /* 0x000000083b087209 */ /* 0x000fe20007810000 */
[----:B------:R-:W-:Y:S01]  /*11930*/  MUFU.EX2 R182, R182 ;  /* 0x000000b600b67308 */ /* 0x000fe20000000800 */
[-CC-:B------:R-:W-:Y:S01]  /*11940*/  FFMA.FTZ R176, R115, R0.reuse, -R6.reuse ;  /* 0x0000000073b07223 */ /* 0x180fe20000010806 */
        /* <DEDUP_REMOVED lines=14> */
[----:B------:R-:W1:Y:S01]  /*11a30*/  MUFU.EX2 R61, R61 ;  /* 0x0000003d003d7308 */ /* 0x000e620000000800 */
[-CC-:B------:R-:W-:Y:S01]  /*11a40*/  FFMA.FTZ R156, R125, R0.reuse, -R6.reuse ;  /* 0x000000007d9c7223 */ /* 0x180fe20000010806 */
[--C-:B------:R-:W-:Y:S01]  /*11a50*/  FFMA.FTZ R105, R127, R0, -R6.reuse ;  /* 0x000000007f697223 */ /* 0x100fe20000010806 */
[----:B------:R-:W-:Y:S01]  /*11a60*/  FMNMX.FTZ R8, R41, R8, !PT ;  /* 0x0000000829087209 */ /* 0x000fe20007810000 */
[-CC-:B------:R-:W-:Y:S01]  /*11a70*/  FFMA.FTZ R158, R129, R0.reuse, -R6.reuse ;  /* 0x00000000819e7223 */ /* 0x180fe20000010806 */
        /* <DEDUP_REMOVED lines=8> */
[----:B------:R-:W-:Y:S01]  /*11b00*/  FFMA.FTZ R81, R85, R0, -R6 ;  /* 0x0000000055517223 */ /* 0x000fe20000010806 */
[----:B------:R-:W2:Y:S01]  /*11b10*/  MUFU.EX2 R65, R65 ;  /* 0x0000004100417308 */ /* 0x000ea20000000800 */
[----:B------:R-:W-:Y:S01]  /*11b20*/  FMNMX.FTZ R8, R75, R8, !PT ;  /* 0x000000084b087209 */ /* 0x000fe20007810000 */
[--C-:B------:R-:W-:Y:S01]  /*11b30*/  IMAD.MOV.U32 R135, RZ, RZ, R151.reuse ;  /* 0x000000ffff877224 */ /* 0x100fe200078e0097 */
[-C--:B------:R-:W-:Y:S01]  /*11b40*/  MOV R137, R151.reuse ;  /* 0x0000009700897202 */ /* 0x080fe20000000f00 */
[--C-:B------:R-:W-:Y:S01]  /*11b50*/  IMAD.MOV.U32 R129, RZ, RZ, R151.reuse ;  /* 0x000000ffff817224 */ /* 0x100fe200078e0097 */
[----:B------:R-:W-:Y:S01]  /*11b60*/  FMNMX.FTZ R8, R53, R8, !PT ;  /* 0x0000000835087209 */ /* 0x000fe20007810000 */
[--C-:B------:R-:W-:Y:S01]  /*11b70*/  IMAD.MOV.U32 R127, RZ, RZ, R151.reuse ;  /* 0x000000ffff7f7224 */ /* 0x100fe200078e0097 */
[-C--:B------:R-:W-:Y:S01]  /*11b80*/  MOV R131, R151.reuse ;  /* 0x0000009700837202 */ /* 0x080fe20000000f00 */
[----:B------:R-:W3:Y:S01]  /*11b90*/  MUFU.EX2 R176, R176 ;  /* 0x000000b000b07308 */ /* 0x000ee20000000800 */
[----:B------:R-:W-:Y:S01]  /*11ba0*/  FMNMX.FTZ R8, R89, R8, !PT ;  /* 0x0000000859087209 */ /* 0x000fe20007810000 */
[--C-:B------:R-:W-:Y:S01]  /*11bb0*/  IMAD.MOV.U32 R123, RZ, RZ, R151.reuse ;  /* 0x000000ffff7b7224 */ /* 0x100fe200078e0097 */
[-C--:B------:R-:W-:Y:S01]  /*11bc0*/  MOV R125, R151.reuse ;  /* 0x00000097007d7202 */ /* 0x080fe20000000f00 */
[--C-:B------:R-:W-:Y:S01]  /*11bd0*/  IMAD.MOV.U32 R121, RZ, RZ, R151.reuse ;  /* 0x000000ffff797224 */ /* 0x100fe200078e0097 */
[----:B------:R-:W-:Y:S01]  /*11be0*/  FMNMX.FTZ R8, R101, R8, !PT ;  /* 0x0000000865087209 */ /* 0x000fe20007810000 */
[--C-:B------:R-:W-:Y:S01]  /*11bf0*/  IMAD.MOV.U32 R117, RZ, RZ, R151.reuse ;  /* 0x000000ffff757224 */ /* 0x100fe200078e0097 */
[-C--:B------:R-:W-:Y:S01]  /*11c00*/  MOV R119, R151.reuse ;  /* 0x0000009700777202 */ /* 0x080fe20000000f00 */
[----:B------:R-:W4:Y:S01]  /*11c10*/  MUFU.EX2 R73, R73 ;  /* 0x0000004900497308 */ /* 0x000f220000000800 */
[----:B------:R-:W-:Y:S01]  /*11c20*/  FMNMX.FTZ R8, R83, R8, !PT ;  /* 0x0000000853087209 */ /* 0x000fe20007810000 */
[--C-:B------:R-:W-:Y:S01]  /*11c30*/  IMAD.MOV.U32 R115, RZ, RZ, R151.reuse ;  /* 0x000000ffff737224 */ /* 0x100fe200078e0097 */
[----:B------:R-:W-:Y:S01]  /*11c40*/  MOV R113, R151 ;  /* 0x0000009700717202 */ /* 0x000fe20000000f00 */
[----:B------:R-:W-:Y:S01]  /*11c50*/  IMAD.MOV.U32 R111, RZ, RZ, R151 ;  /* 0x000000ffff6f7224 */ /* 0x000fe200078e0097 */
[----:B------:R-:W-:-:S03]  /*11c60*/  FMNMX.FTZ R8, R97, R8, !PT ;  /* 0x0000000861087209 */ /* 0x000fc60007810000 */
[----:B------:R-:W4:Y:S01]  /*11c70*/  MUFU.EX2 R178, R178 ;  /* 0x000000b200b27308 */ /* 0x000f220000000800 */
[----:B------:R-:W-:-:S05]  /*11c80*/  FMNMX.FTZ R8, R103, R8, !PT ;  /* 0x0000000867087209 */ /* 0x000fca0007810000 */
[----:B------:R-:W0:Y:S02]  /*11c90*/  SHFL.BFLY PT, R107, R8, 0x2, 0x1f ;  /* 0x0c401f00086b7f89 */ /* 0x000e2400000e0000 */
[----:B------:R-:W4:Y:S08]  /*11ca0*/  MUFU.EX2 R93, R93 ;  /* 0x0000005d005d7308 */ /* 0x000f300000000800 */
[----:B------:R-:W-:Y:S08]  /*11cb0*/  MUFU.EX2 R172, R172 ;  /* 0x000000ac00ac7308 */ /* 0x000ff00000000800 */
[----:B------:R-:W-:Y:S01]  /*11cc0*/  MUFU.EX2 R91, R91 ;  /* 0x0000005b005b7308 */ /* 0x000fe20000000800 */
[----:B0-----:R-:W-:Y:S01]  /*11cd0*/  FMNMX.FTZ R10, R8, R107, !PT ;  /* 0x0000006b080a7209 */ /* 0x001fe20007810000 */
[----:B------:R-:W-:-:S06]  /*11ce0*/  FFMA.FTZ R107, R133, R0, -R6 ;  /* 0x00000000856b7223 */ /* 0x000fcc0000010806 */
[----:B------:R-:W-:Y:S01]  /*11cf0*/  MUFU.EX2 R174, R174 ;  /* 0x000000ae00ae7308 */ /* 0x000fe20000000800 */
[----:B------:R-:W-:Y:S01]  /*11d00*/  IMAD.MOV.U32 R133, RZ, RZ, R151 ;  /* 0x000000ffff857224 */ /* 0x000fe200078e0097 */
[----:B------:R-:W0:Y:S06]  /*11d10*/  SHFL.BFLY PT, R109, R10, 0x1, 0x1f ;  /* 0x0c201f000a6d7f89 */ /* 0x000e2c00000e0000 */
[----:B------:R-:W-:Y:S08]  /*11d20*/  MUFU.EX2 R95, R95 ;  /* 0x0000005f005f7308 */ /* 0x000ff00000000800 */
[----:B------:R-:W-:Y:S08]  /*11d30*/  MUFU.EX2 R168, R168 ;  /* 0x000000a800a87308 */ /* 0x000ff00000000800 */
[----:B------:R-:W-:Y:S01]  /*11d40*/  MUFU.EX2 R99, R99 ;  /* 0x0000006300637308 */ /* 0x000fe20000000800 */
[----:B0-----:R-:W-:-:S04]  /*11d50*/  FMNMX.FTZ R8, R10, R109, !PT ;  /* 0x0000006d0a087209 */ /* 0x001fc80007810000 */
        /* <DEDUP_REMOVED lines=10> */
[----:B-1----:R-:W-:Y:S01]  /*11e00*/  FADD.FTZ R5, R180, R61 ;  /* 0x0000003db4057221 */ /* 0x002fe20000010000 */
[-CC-:B------:R-:W-:Y:S01]  /*11e10*/  FFMA.FTZ R12, R31, R0.reuse, -R6.reuse ;  /* 0x000000001f0c7223 */ /* 0x180fe20000010806 */
[-CC-:B------:R-:W-:Y:S01]  /*11e20*/  FFMA.FTZ R177, R11, R0.reuse, -R6.reuse ;  /* 0x000000000bb17223 */ /* 0x180fe20000010806 */
[-CC-:B------:R-:W-:Y:S01]  /*11e30*/  FFMA.FTZ R14, R35, R0.reuse, -R6.reuse ;  /* 0x00000000230e7223 */ /* 0x180fe20000010806 */
[----:B------:R-:W-:Y:S01]  /*11e40*/  MUFU.EX2 R181, R181 ;  /* 0x000000b500b57308 */ /* 0x000fe20000000800 */
[----:B------:R-:W-:Y:S01]  /*11e50*/  FADD.FTZ R32, R182, R5 ;  /* 0x00000005b6207221 */ /* 0x000fe20000010000 */
[-CC-:B------:R-:W-:Y:S01]  /*11e60*/  FFMA.FTZ R179, R13, R0.reuse, -R6.reuse ;  /* 0x000000000db37223 */ /* 0x180fe20000010806 */
[-CC-:B------:R-:W-:Y:S01]  /*11e70*/  FFMA.FTZ R20, R39, R0.reuse, -R6.reuse ;  /* 0x0000000027147223 */ /* 0x180fe20000010806 */
[-C--:B------:R-:W-:Y:S01]  /*11e80*/  FFMA.FTZ R173, R15, R0.reuse, -R6 ;  /* 0x000000000fad7223 */ /* 0x080fe20000010806 */
[----:B--2---:R-:W-:Y:S01]  /*11e90*/  FADD.FTZ R5, R65, R32 ;  /* 0x0000002041057221 */ /* 0x004fe20000010000 */
[-CC-:B------:R-:W-:Y:S01]  /*11ea0*/  FFMA.FTZ R24, R43, R0.reuse, -R6.reuse ;  /* 0x000000002b187223 */ /* 0x180fe20000010806 */
[-CC-:B------:R-:W-:Y:S01]  /*11eb0*/  FFMA.FTZ R175, R21, R0.reuse, -R6.reuse ;  /* 0x0000000015af7223 */ /* 0x180fe20000010806 */
[----:B------:R-:W0:Y:S01]  /*11ec0*/  MUFU.EX2 R10, R10 ;  /* 0x0000000a000a7308 */ /* 0x000e220000000800 */
[----:B---3--:R-:W-:Y:S01]  /*11ed0*/  FADD.FTZ R34, R176, R5 ;  /* 0x00000005b0227221 */ /* 0x008fe20000010000 */
[-CC-:B------:R-:W-:Y:S01]  /*11ee0*/  FFMA.FTZ R26, R47, R0.reuse, -R6.reuse ;  /* 0x000000002f1a7223 */ /* 0x180fe20000010806 */
[-CC-:B------:R-:W-:Y:S01]  /*11ef0*/  FFMA.FTZ R169, R25, R0.reuse, -R6.reuse ;  /* 0x0000000019a97223 */ /* 0x180fe20000010806 */
[-C--:B------:R-:W-:Y:S01]  /*11f00*/  FFMA.FTZ R28, R51, R0.reuse, -R6 ;  /* 0x00000000331c7223 */ /* 0x080fe20000010806 */
[----:B----4-:R-:W-:Y:S01]  /*11f10*/  FADD.FTZ R5, R73, R34 ;  /* 0x0000002249057221 */ /* 0x010fe20000010000 */
[-CC-:B------:R-:W-:Y:S01]  /*11f20*/  FFMA.FTZ R171, R29, R0.reuse, -R6.reuse ;  /* 0x000000001dab7223 */ /* 0x180fe20000010806 */
[-CC-:B------:R-:W-:Y:S01]  /*11f30*/  FFMA.FTZ R30, R55, R0.reuse, -R6.reuse ;  /* 0x00000000371e7223 */ /* 0x180fe20000010806 */
[----:B------:R-:W1:Y:S01]  /*11f40*/  MUFU.EX2 R183, R183 ;  /* 0x000000b700b77308 */ /* 0x000e620000000800 */
[----:B------:R-:W-:Y:S01]  /*11f50*/  FADD.FTZ R34, R178, R5 ;  /* 0x00000005b2227221 */ /* 0x000fe20000010000 */
[-CC-:B------:R-:W-:Y:S01]  /*11f60*/  FFMA.FTZ R153, R33, R0.reuse, -R6.reuse ;  /* 0x0000000021997223 */ /* 0x180fe20000010806 */
[-CC-:B------:R-:W-:Y:S01]  /*11f70*/  FFMA.FTZ R32, R59, R0.reuse, -R6.reuse ;  /* 0x000000003b207223 */ /* 0x180fe20000010806 */
[-C--:B------:R-:W-:Y:S01]  /*11f80*/  FFMA.FTZ R155, R37, R0.reuse, -R6 ;  /* 0x00000000259b7223 */ /* 0x080fe20000010806 */
[----:B------:R-:W-:Y:S01]  /*11f90*/  FADD.FTZ R9, R93, R34 ;  /* 0x000000225d097221 */ /* 0x000fe20000010000 */
[-CC-:B------:R-:W-:Y:S01]  /*11fa0*/  FFMA.FTZ R34, R63, R0.reuse, -R6.reuse ;  /* 0x000000003f227223 */ /* 0x180fe20000010806 */
[-C--:B------:R-:W-:Y:S01]  /*11fb0*/  FFMA.FTZ R157, R45, R0.reuse, -R6 ;  /* 0x000000002d9d7223 */ /* 0x080fe20000010806 */
[----:B------:R-:W2:Y:S01]  /*11fc0*/  MUFU.EX2 R12, R12 ;  /* 0x0000000c000c7308 */ /* 0x000ea20000000800 */
[----:B0-----:R-:W-:Y:S01]  /*11fd0*/  FADD.FTZ R36, R181, R10 ;  /* 0x0000000ab5247221 */ /* 0x001fe20000010000 */
[----:B------:R-:W-:Y:S01]  /*11fe0*/  FADD.FTZ R38, R172, R9 ;  /* 0x00000009ac267221 */ /* 0x000fe20000010000 */
[-CC-:B------:R-:W-:Y:S01]  /*11ff0*/  FFMA.FTZ R67, R67, R0.reuse, -R6.reuse ;  /* 0x0000000043437223 */ /* 0x180fe20000010806 */
[-CC-:B------:R-:W-:Y:S01]  /*12000*/  FFMA.FTZ R41, R41, R0.reuse, -R6.reuse ;  /* 0x0000000029297223 */ /* 0x180fe20000010806 */
[-C--:B------:R-:W-:Y:S01]  /*12010*/  FFMA.FTZ R71, R71, R0.reuse, -R6 ;  /* 0x0000000047477223 */ /* 0x080fe20000010806 */
[----:B------:R-:W-:Y:S01]  /*12020*/  FADD.FTZ R9, R91, R38 ;  /* 0x000000265b097221 */ /* 0x000fe20000010000 */
[-C--:B------:R-:W-:Y:S01]  /*12030*/  FFMA.FTZ R49, R49, R0.reuse, -R6 ;  /* 0x0000000031317223 */ /* 0x080fe20000010806 */
[----:B------:R-:W0:Y:S01]  /*12040*/  MUFU.EX2 R177, R177 ;  /* 0x000000b100b17308 */ /* 0x000e220000000800 */
[----:B-1----:R-:W-:Y:S01]  /*12050*/  FADD.FTZ R5, R183, R36 ;  /* 0x00000024b7057221 */ /* 0x002fe20000010000 */
[----:B------:R-:W-:Y:S01]  /*12060*/  FADD.FTZ R38, R174, R9 ;  /* 0x00000009ae267221 */ /* 0x000fe20000010000 */
[-CC-:B------:R-:W-:Y:S01]  /*12070*/  FFMA.FTZ R75, R75, R0.reuse, -R6.reuse ;  /* 0x000000004b4b7223 */ /* 0x180fe20000010806 */
[-CC-:B------:R-:W-:Y:S01]  /*12080*/  FFMA.FTZ R53, R53, R0.reuse, -R6.reuse ;  /* 0x0000000035357223 */ /* 0x180fe20000010806 */
[-CC-:B------:R-:W-:Y:S01]  /*12090*/  FFMA.FTZ R89, R89, R0.reuse, -R6.reuse ;  /* 0x0000000059597223 */ /* 0x180fe20000010806 */
[-CC-:B------:R-:W-:Y:S01]  /*120a0*/  FFMA.FTZ R101, R101, R0.reuse, -R6.reuse ;  /* 0x0000000065657223 */ /* 0x180fe20000010806 */
[-CC-:B------:R-:W-:Y:S01]  /*120b0*/  FFMA.FTZ R83, R83, R0.reuse, -R6.reuse ;  /* 0x0000000053537223 */ /* 0x180fe20000010806 */
[----:B------:R-:W1:Y:S01]  /*120c0*/  MUFU.EX2 R14, R14 ;  /* 0x0000000e000e7308 */ /* 0x000e620000000800 */
[----:B--2---:R-:W-:Y:S01]  /*120d0*/  FADD.FTZ R36, R12, R5 ;  /* 0x000000050c247221 */ /* 0x004fe20000010000 */
[-CC-:B------:R-:W-:Y:S01]  /*120e0*/  FFMA.FTZ R97, R97, R0.reuse, -R6.reuse ;  /* 0x0000000061617223 */ /* 0x180fe20000010806 */
[----:B------:R-:W-:Y:S01]  /*120f0*/  FFMA.FTZ R103, R103, R0, -R6 ;  /* 0x0000000067677223 */ /* 0x000fe20000010806 */
[----:B------:R-:W-:-:S02]  /*12100*/  F2FP.F16.F32.PACK_AB R181, R10, R181 ;  /* 0x000000b50ab5723e */ /* 0x000fc400000000ff */
[----:B------:R-:W-:Y:S02]  /*12110*/  F2FP.F16.F32.PACK_AB R183, R12, R183 ;  /* 0x000000b70cb7723e */ /* 0x000fe400000000ff */
[----:B------:R-:W2:Y:S01]  /*12120*/  MUFU.EX2 R179, R179 ;  /* 0x000000b300b37308 */ /* 0x000ea20000000800 */
[----:B0-----:R-:W-:Y:S01]  /*12130*/  FADD.FTZ R5, R177, R36 ;  /* 0x00000024b1057221 */ /* 0x001fe20000010000 */
[----:B------:R-:W-:Y:S01]  /*12140*/  F2FP.F16.F32.PACK_AB R178, R93, R178 ;  /* 0x000000b25db2723e */ /* 0x000fe200000000ff */
[--C-:B------:R-:W-:Y:S01]  /*12150*/  IMAD.MOV.U32 R93, RZ, RZ, R151.reuse ;  /* 0x000000ffff5d7224 */ /* 0x100fe200078e0097 */
[----:B------:R-:W-:Y:S01]  /*12160*/  F2FP.F16.F32.PACK_AB R172, R91, R172 ;  /* 0x000000ac5bac723e */ /* 0x000fe200000000ff */
[----:B------:R-:W-:Y:S01]  /*12170*/  IMAD.MOV.U32 R91, RZ, RZ, R151 ;  /* 0x000000ffff5b7224 */ /* 0x000fe200078e0097 */
[C---:B------:R-:W-:Y:S02]  /*12180*/  F2FP.F16.F32.PACK_AB R174, R95.reuse, R174 ;  /* 0x000000ae5fae723e */ /* 0x040fe400000000ff */
[----:B------:R-:W0:Y:S01]  /*12190*/  MUFU.EX2 R20, R20 ;  /* 0x0000001400147308 */ /* 0x000e220000000800 */
[----:B-1----:R-:W-:Y:S01]  /*121a0*/  FADD.FTZ R36, R14, R5 ;  /* 0x000000050e247221 */ /* 0x002fe20000010000 */
[----:B------:R-:W-:Y:S01]  /*121b0*/  FADD.FTZ R5, R95, R38 ;  /* 0x000000265f057221 */ /* 0x000fe20000010000 */
[----:B------:R-:W-:-:S02]  /*121c0*/  F2FP.F16.F32.PACK_AB R180, R61, R180 ;  /* 0x000000b43db4723e */ /* 0x000fc400000000ff */
[----:B------:R-:W-:Y:S01]  /*121d0*/  F2FP.F16.F32.PACK_AB R182, R65, R182 ;  /* 0x000000b641b6723e */ /* 0x000fe200000000ff */
[----:B------:R-:W-:Y:S01]  /*121e0*/  FADD.FTZ R38, R168, R5 ;  /* 0x00000005a8267221 */ /* 0x000fe20000010000 */
[----:B------:R-:W-:Y:S01]  /*121f0*/  @!P1 VIADD R5, R4, 0x34840 ;  /* 0x0003484004059836 */ /* 0x000fe20000000000 */
[----:B------:R-:W1:Y:S01]  /*12200*/  MUFU.EX2 R173, R173 ;  /* 0x000000ad00ad7308 */ /* 0x000e620000000800 */
[----:B--2---:R-:W-:Y:S01]  /*12210*/  FADD.FTZ R9, R179, R36 ;  /* 0x00000024b3097221 */ /* 0x004fe20000010000 */
[C---:B------:R-:W-:Y:S01]  /*12220*/  FADD.FTZ R11, R99.reuse, R38 ;  /* 0x00000026630b7221 */ /* 0x040fe20000010000 */
[----:B------:R-:W-:Y:S01]  /*12230*/  F2FP.F16.F32.PACK_AB R168, R99, R168 ;  /* 0x000000a863a8723e */ /* 0x000fe200000000ff */
[----:B------:R-:W-:Y:S01]  /*12240*/  IMAD.MOV.U32 R99, RZ, RZ, R151 ;  /* 0x000000ffff637224 */ /* 0x000fe200078e0097 */
[----:B------:R-:W-:Y:S01]  /*12250*/  @!P1 PRMT R5, RZ, 0x654, R5 ;  /* 0x00000654ff059816 */ /* 0x000fe20000000005 */
[----:B------:R-:W-:Y:S01]  /*12260*/  FADD.FTZ R38, R170, R11 ;  /* 0x0000000baa267221 */ /* 0x000fe20000010000 */
[----:B------:R-:W-:Y:S01]  /*12270*/  F2FP.F16.F32.PACK_AB R176, R73, R176 ;  /* 0x000000b049b0723e */ /* 0x000fe200000000ff */
[----:B------:R-:W2:Y:S01]  /*12280*/  MUFU.EX2 R24, R24 ;  /* 0x0000001800187308 */ /* 0x000ea20000000800 */
[----:B0-----:R-:W-:Y:S01]  /*12290*/  FADD.FTZ R36, R20, R9 ;  /* 0x0000000914247221 */ /* 0x001fe20000010000 */
[----:B------:R0:W-:Y:S01]  /*122a0*/  @!P1 SYNCS.ARRIVE.TRANS64.RED.A1T0 RZ, [R5+URZ], RZ ;  /* 0x000000ff05ff99a7 */ /* 0x0001e2000810043f */
[----:B------:R-:W-:-:S02]  /*122b0*/  F2FP.F16.F32.PACK_AB R170, R79, R170 ;  /* 0x000000aa4faa723e */ /* 0x000fc400000000ff */
[----:B------:R-:W-:Y:S02]  /*122c0*/  F2FP.F16.F32.PACK_AB R177, R14, R177 ;  /* 0x000000b10eb1723e */ /* 0x000fe400000000ff */
[----:B------:R-:W-:Y:S01]  /*122d0*/  F2FP.F16.F32.PACK_AB R179, R20, R179 ;  /* 0x000000b314b3723e */ /* 0x000fe200000000ff */
[----:B------:R-:W0:Y:S01]  /*122e0*/  MUFU.EX2 R175, R175 ;  /* 0x000000af00af7308 */ /* 0x000e220000000800 */
[----:B-1----:R-:W-:Y:S01]  /*122f0*/  FADD.FTZ R9, R173, R36 ;  /* 0x00000024ad097221 */ /* 0x002fe20000010000 */
[----:B------:R-:W-:-:S06]  /*12300*/  MOV R95, R151 ;  /* 0x00000097005f7202 */ /* 0x000fcc0000000f00 */
[----:B------:R-:W1:Y:S01]  /*12310*/  MUFU.EX2 R26, R26 ;  /* 0x0000001a001a7308 */ /* 0x000e620000000800 */
[C---:B--2---:R-:W-:Y:S01]  /*12320*/  FADD.FTZ R36, R24.reuse, R9 ;  /* 0x0000000918247221 */ /* 0x044fe20000010000 */
[----:B------:R-:W-:Y:S01]  /*12330*/  FADD.FTZ R9, R79, R38 ;  /* 0x000000264f097221 */ /* 0x000fe20000010000 */
[----:B------:R-:W-:-:S03]  /*12340*/  F2FP.F16.F32.PACK_AB R173, R24, R173 ;  /* 0x000000ad18ad723e */ /* 0x000fc600000000ff */
        /* <DEDUP_REMOVED lines=12> */
[C---:B-1----:R-:W-:Y:S01]  /*12410*/  FADD.FTZ R38, R28.reuse, R5 ;  /* 0x000000051c267221 */ /* 0x042fe20000010000 */
[----:B------:R-:W-:-:S06]  /*12420*/  F2FP.F16.F32.PACK_AB R169, R28, R169 ;  /* 0x000000a91ca9723e */ /* 0x000fcc00000000ff */
[----:B------:R-:W1:Y:S01]  /*12430*/  MUFU.EX2 R87, R87 ;  /* 0x0000005700577308 */ /* 0x000e620000000800 */
[----:B--2---:R-:W-:-:S07]  /*12440*/  FADD.FTZ R40, R154, R9 ;  /* 0x000000099a287221 */ /* 0x004fce0000010000 */
[----:B------:R-:W2:Y:S01]  /*12450*/  MUFU.EX2 R30, R30 ;  /* 0x0000001e001e7308 */ /* 0x000ea20000000800 */
[----:B0-----:R-:W-:-:S07]  /*12460*/  FADD.FTZ R5, R171, R38 ;  /* 0x00000026ab057221 */ /* 0x001fce0000010000 */
[----:B------:R-:W0:Y:S01]  /*12470*/  MUFU.EX2 R156, R156 ;  /* 0x0000009c009c7308 */ /* 0x000e220000000800 */
[C---:B-1----:R-:W-:Y:S01]  /*12480*/  FADD.FTZ R9, R87.reuse, R40 ;  /* 0x0000002857097221 */ /* 0x042fe20000010000 */
[----:B------:R-:W-:-:S06]  /*12490*/  F2FP.F16.F32.PACK_AB R154, R87, R154 ;  /* 0x0000009a579a723e */ /* 0x000fcc00000000ff */
[----:B------:R-:W1:Y:S01]  /*124a0*/  MUFU.EX2 R153, R153 ;  /* 0x0000009900997308 */ /* 0x000e620000000800 */
[C---:B--2---:R-:W-:Y:S01]  /*124b0*/  FADD.FTZ R6, R30.reuse, R5 ;  /* 0x000000051e067221 */ /* 0x044fe20000010000 */
[----:B------:R-:W-:-:S06]  /*124c0*/  F2FP.F16.F32.PACK_AB R171, R30, R171 ;  /* 0x000000ab1eab723e */ /* 0x000fcc00000000ff */
[----:B------:R-:W2:Y:S01]  /*124d0*/  MUFU.EX2 R105, R105 ;  /* 0x0000006900697308 */ /* 0x000ea20000000800 */
[----:B0-----:R-:W-:-:S07]  /*124e0*/  FADD.FTZ R40, R156, R9 ;  /* 0x000000099c287221 */ /* 0x001fce0000010000 */
[----:B------:R-:W0:Y:S01]  /*124f0*/  MUFU.EX2 R32, R32 ;  /* 0x0000002000207308 */ /* 0x000e220000000800 */
[----:B-1----:R-:W-:-:S07]  /*12500*/  FADD.FTZ R5, R153, R6 ;  /* 0x0000000699057221 */ /* 0x002fce0000010000 */
[----:B------:R-:W1:Y:S01]  /*12510*/  MUFU.EX2 R158, R158 ;  /* 0x0000009e009e7308 */ /* 0x000e620000000800 */
[C---:B--2---:R-:W-:Y:S01]  /*12520*/  FADD.FTZ R9, R105.reuse, R40 ;  /* 0x0000002869097221 */ /* 0x044fe20000010000 */
[----:B------:R-:W-:Y:S01]  /*12530*/  F2FP.F16.F32.PACK_AB R156, R105, R156 ;  /* 0x0000009c699c723e */ /* 0x000fe200000000ff */
[----:B------:R-:W-:-:S05]  /*12540*/  IMAD.MOV.U32 R105, RZ, RZ, R151 ;  /* 0x000000ffff697224 */ /* 0x000fca00078e0097 */
[----:B------:R-:W2:Y:S01]  /*12550*/  MUFU.EX2 R155, R155 ;  /* 0x0000009b009b7308 */ /* 0x000ea20000000800 */
[C---:B0-----:R-:W-:Y:S01]  /*12560*/  FADD.FTZ R6, R32.reuse, R5 ;  /* 0x0000000520067221 */ /* 0x041fe20000010000 */
[----:B------:R-:W-:-:S06]  /*12570*/  F2FP.F16.F32.PACK_AB R153, R32, R153 ;  /* 0x000000992099723e */ /* 0x000fcc00000000ff */
[----:B------:R-:W0:Y:S01]  /*12580*/  MUFU.EX2 R69, R69 ;  /* 0x0000004500457308 */ /* 0x000e220000000800 */
[----:B-1----:R-:W-:-:S07]  /*12590*/  FADD.FTZ R40, R158, R9 ;  /* 0x000000099e287221 */ /* 0x002fce0000010000 */
        /* <DEDUP_REMOVED lines=14> */
[----:B------:R-:W-:Y:S02]  /*12680*/  F2FP.F16.F32.PACK_AB R160, R107, R160 ;  /* 0x000000a06ba0723e */ /* 0x000fe400000000ff */
[----:B------:R-:W-:-:S04]  /*12690*/  MOV R107, R151 ;  /* 0x00000097006b7202 */ /* 0x000fc80000000f00 */
[----:B------:R-:W1:Y:S01]  /*126a0*/  MUFU.EX2 R41, R41 ;  /* 0x0000002900297308 */ /* 0x000e620000000800 */
[C---:B--2---:R-:W-:Y:S01]  /*126b0*/  FADD.FTZ R6, R4.reuse, R5 ;  /* 0x0000000504067221 */ /* 0x044fe20000010000 */
[----:B------:R-:W-:Y:S02]  /*126c0*/  F2FP.F16.F32.PACK_AB R157, R4, R157 ;  /* 0x0000009d049d723e */ /* 0x000fe400000000ff */
[----:B------:R-:W-:-:S04]  /*126d0*/  MOV R4, 0x3f800000 ;  /* 0x3f80000000047802 */ /* 0x000fc80000000f00 */
        /* <DEDUP_REMOVED lines=8> */
[C---:B0-----:R-:W-:Y:S01]  /*12760*/  FADD.FTZ R6, R36.reuse, R5 ;  /* 0x0000000524067221 */ /* 0x041fe20000010000 */
[----:B------:R-:W-:-:S06]  /*12770*/  F2FP.F16.F32.PACK_AB R159, R36, R41 ;  /* 0x00000029249f723e */ /* 0x000fcc00000000ff */
[----:B------:R0:W3:Y:S01]  /*12780*/  MUFU.EX2 R109, R139 ;  /* 0x0000008b006d7308 */ /* 0x0000e20000000800 */
[----:B-1----:R-:W-:-:S07]  /*12790*/  FADD.FTZ R44, R164, R9 ;  /* 0x00000009a42c7221 */ /* 0x002fce0000010000 */
[----:B------:R-:W1:Y:S01]  /*127a0*/  MUFU.EX2 R38, R75 ;  /* 0x0000004b00267308 */ /* 0x000e620000000800 */
[----:B--2---:R-:W-:Y:S01]  /*127b0*/  FADD.FTZ R5, R49, R6 ;  /* 0x0000000631057221 */ /* 0x004fe20000010000 */
[----:B0-----:R-:W-:-:S06]  /*127c0*/  IMAD.MOV.U32 R139, RZ, RZ, R151 ;  /* 0x000000ffff8b7224 */ /* 0x001fcc00078e0097 */
[----:B------:R-:W0:Y:S01]  /*127d0*/  MUFU.EX2 R53, R53 ;  /* 0x0000003500357308 */ /* 0x000e220000000800 */
[C---:B---3--:R-:W-:Y:S01]  /*127e0*/  FADD.FTZ R9, R109.reuse, R44 ;  /* 0x0000002c6d097221 */ /* 0x048fe20000010000 */
[----:B------:R-:W-:Y:S01]  /*127f0*/  F2FP.F16.F32.PACK_AB R164, R109, R164 ;  /* 0x000000a46da4723e */ /* 0x000fe200000000ff */
[----:B------:R-:W-:-:S05]  /*12800*/  IMAD.MOV.U32 R109, RZ, RZ, R151 ;  /* 0x000000ffff6d7224 */ /* 0x000fca00078e0097 */
[----:B------:R2:W3:Y:S01]  /*12810*/  MUFU.EX2 R40, R89 ;  /* 0x0000005900287308 */ /* 0x0004e20000000800 */
[C---:B-1----:R-:W-:Y:S01]  /*12820*/  FADD.FTZ R44, R38.reuse, R5 ;  /* 0x00000005262c7221 */ /* 0x042fe20000010000 */
[----:B------:R-:W-:-:S06]  /*12830*/  F2FP.F16.F32.PACK_AB R161, R38, R49 ;  /* 0x0000003126a1723e */ /* 0x000fcc00000000ff */
[----:B------:R-:W1:Y:S01]  /*12840*/  MUFU.EX2 R101, R101 ;  /* 0x0000006500657308 */ /* 0x000e620000000800 */
[----:B0-----:R-:W-:Y:S01]  /*12850*/  FADD.FTZ R5, R53, R44 ;  /* 0x0000002c35057221 */ /* 0x001fe20000010000 */
[----:B--2---:R-:W-:-:S06]  /*12860*/  MOV R89, R151 ;  /* 0x0000009700597202 */ /* 0x004fcc0000000f00 */
[----:B------:R-:W0:Y:S01]  /*12870*/  MUFU.EX2 R42, R83 ;  /* 0x00000053002a7308 */ /* 0x000e220000000800 */
[C---:B---3--:R-:W-:Y:S01]  /*12880*/  FADD.FTZ R12, R40.reuse, R5 ;  /* 0x00000005280c7221 */ /* 0x048fe20000010000 */
[----:B------:R-:W-:-:S06]  /*12890*/  F2FP.F16.F32.PACK_AB R163, R40, R53 ;  /* 0x0000003528a3723e */ /* 0x000fcc00000000ff */
[----:B------:R-:W2:Y:S01]  /*128a0*/  MUFU.EX2 R166, R166 ;  /* 0x000000a600a67308 */ /* 0x000ea20000000800 */
[----:B-1----:R-:W-:-:S07]  /*128b0*/  FADD.FTZ R5, R101, R12 ;  /* 0x0000000c65057221 */ /* 0x002fce0000010000 */
[----:B------:R-:W1:Y:S01]  /*128c0*/  MUFU.EX2 R97, R97 ;  /* 0x0000006100617308 */ /* 0x000e620000000800 */
[C---:B0-----:R-:W-:Y:S01]  /*128d0*/  FADD.FTZ R12, R42.reuse, R5 ;  /* 0x000000052a0c7221 */ /* 0x041fe20000010000 */
[----:B------:R-:W-:Y:S02]  /*128e0*/  F2FP.F16.F32.PACK_AB R165, R42, R101 ;  /* 0x000000652aa5723e */ /* 0x000fe400000000ff */
[----:B------:R-:W-:-:S04]  /*128f0*/  MOV R101, R151 ;  /* 0x0000009700657202 */ /* 0x000fc80000000f00 */
[----:B------:R0:W3:Y:S01]  /*12900*/  MUFU.EX2 R10, R103 ;  /* 0x00000067000a7308 */ /* 0x0000e20000000800 */
[----:B--2---:R-:W-:Y:S01]  /*12910*/  FADD.FTZ R6, R166, R9 ;  /* 0x00000009a6067221 */ /* 0x004fe20000010000 */
[----:B------:R-:W-:-:S06]  /*12920*/  IMAD.MOV.U32 R9, RZ, RZ, 0x3f800000 ;  /* 0x3f800000ff097424 */ /* 0x000fcc00078e00ff */
[----:B------:R-:W2:Y:S01]  /*12930*/  MUFU.EX2 R81, R81 ;  /* 0x0000005100517308 */ /* 0x000ea20000000800 */
[----:B-1----:R-:W-:Y:S01]  /*12940*/  FADD.FTZ R5, R97, R12 ;  /* 0x0000000c61057221 */ /* 0x002fe20000010000 */
[----:B0-----:R-:W-:Y:S01]  /*12950*/  IMAD.MOV.U32 R103, RZ, RZ, R151 ;  /* 0x000000ffff677224 */ /* 0x001fe200078e0097 */
[C---:B---3--:R-:W-:Y:S02]  /*12960*/  F2FP.F16.F32.PACK_AB R167, R10.reuse, R97 ;  /* 0x000000610aa7723e */ /* 0x048fe400000000ff */
[----:B------:R-:W-:Y:S01]  /*12970*/  FADD.FTZ R5, R10, R5 ;  /* 0x000000050a057221 */ /* 0x000fe20000010000 */
[----:B------:R-:W-:Y:S02]  /*12980*/  IMAD.MOV.U32 R97, RZ, RZ, R151 ;  /* 0x000000ffff617224 */ /* 0x000fe400078e0097 */
[C---:B--2---:R-:W-:Y:S01]  /*12990*/  FADD.FTZ R6, R81.reuse, R6 ;  /* 0x0000000651067221 */ /* 0x044fe20000010000 */
[----:B------:R-:W-:Y:S01]  /*129a0*/  F2FP.F16.F32.PACK_AB R166, R81, R166 ;  /* 0x000000a651a6723e */ /* 0x000fe200000000ff */
[----:B------:R-:W-:Y:S06]  /*129b0*/  @!P2 BRA `(.L_x_781) ;  /* 0x0000002400c0a947 */ /* 0x000fec0003800000 */
[----:B------:R-:W-:Y:S01]  /*129c0*/  VIADD R210, R210, 0xfffffffe ;  /* 0xfffffffed2d27836 */ /* 0x000fe20000000000 */
[----:B------:R-:W-:Y:S01]  /*129d0*/  MOV R14, R8 ;  /* 0x00000008000e7202 */ /* 0x000fe20000000f00 */
[----:B------:R-:W-:Y:S01]  /*129e0*/  IMAD.MOV.U32 R12, RZ, RZ, R3 ;  /* 0x000000ffff0c7224 */ /* 0x000fe200078e0003 */
[----:B------:R-:W-:Y:S01]  /*129f0*/  MOV R13, R194 ;  /* 0x000000c2000d7202 */ /* 0x000fe20000000f00 */
        /* <DEDUP_REMOVED lines=33> */
[----:B------:R-:W-:-:S07]  /*12c10*/  CS2R R88, SRZ ;  /* 0x0000000000587805 */ /* 0x000fce000001ff00 */
.L_x_792:
[----:B------:R-:W-:-:S05]  /*12c20*/  VIADD R0, R13, 0x1 ;  /* 0x000000010d007836 */ /* 0x000fca0000000000 */
[----:B------:R-:W-:-:S04]  /*12c30*/  ISETP.NE.AND P2, PT, R0, 0x2, PT ;  /* 0x000000020000780c */ /* 0x000fc80003f45270 */
[----:B------:R-:W-:Y:S02]  /*12c40*/  SEL R3, RZ, 0x1, P2 ;  /* 0x00000001ff037807 */ /* 0x000fe40001000000 */
[----:B------:R-:W-:Y:S02]  /*12c50*/  SEL R194, R0, RZ, P2 ;  /* 0x000000ff00c27207 */ /* 0x000fe40001000000 */
[----:B------:R-:W-:Y:S01]  /*12c60*/  LOP3.LUT R196, R20, R3, RZ, 0x3c, !PT ;  /* 0x0000000314c47212 */ /* 0x000fe200078e3cff */
[----:B------:R-:W-:Y:S06]  /*12c70*/  @!P0 BRA `(.L_x_782) ;  /* 0x0000000000048947 */ /* 0x000fec0003800000 */
[----:B------:R-:W-:Y:S01]  /*12c80*/  BPT.TRAP 0x1 ;  /* 0x000000040000795c */ /* 0x000fe20000300000 */
.L_x_782:
[----:B------:R-:W-:Y:S02]  /*12c90*/  LEA R15, R194, R2, 0x3 ;  /* 0x00000002c20f7211 */ /* 0x000fe400078e18ff */
[----:B------:R-:W-:-:S04]  /*12ca0*/  SHF.L.U32 R0, R196, 0x1f, RZ ;  /* 0x0000001fc4007819 */ /* 0x000fc800000006ff */
[----:B------:R0:W1:Y:S01]  /*12cb0*/  SYNCS.PHASECHK.TRANS64.TRYWAIT P2, [R15+URZ+0x34830], R0 ;  /* 0x034830000f0075a7 */ /* 0x000062000804017f */
[----:B------:R-:W-:Y:S05]  /*12cc0*/  @!P0 BRA `(.L_x_783) ;  /* 0x0000000000048947 */ /* 0x000fea0003800000 */
[----:B------:R-:W-:Y:S01]  /*12cd0*/  BPT.TRAP 0x1 ;  /* 0x000000040000795c */ /* 0x000fe20000300000 */
.L_x_783:
[----:B------:R-:W-:Y:S01]  /*12ce0*/  IMAD R10, R194, 0xc00, R7 ;  /* 0x00000c00c20a7824 */ /* 0x000fe200078e0207 */
[----:B------:R-:W-:Y:S03]  /*12cf0*/  BSSY B1, `(.L_x_784) ;  /* 0x0000006000017945 */ /* 0x000fe60003800000 */
[C---:B------:R-:W-:Y:S02]  /*12d00*/  VIADD R24, R10.reuse, 0x2 ;  /* 0x000000020a187836 */ /* 0x040fe40000000000 */
[----:B------:R-:W-:Y:S01]  /*12d10*/  VIADD R26, R10, 0x4 ;  /* 0x000000040a1a7836 */ /* 0x000fe20000000000 */
[----:B-1----:R-:W-:Y:S06]  /*12d20*/  @P2 BRA `(.L_x_785) ;  /* 0x0000000000082947 */ /* 0x002fec0003800000 */
[----:B------:R-:W1:Y:S02]  /*12d30*/  SYNCS.PHASECHK.TRANS64.TRYWAIT P2, [R15+URZ+0x34830], R0 ;  /* 0x034830000f0075a7 */ /* 0x000e64000804017f */
[----:B-1----:R-:W-:Y:S05]  /*12d40*/  @!P2 BRA `(.L_x_786) ;  /* 0x000000cc00f0a947 */ /* 0x002fea0003800000 */
.L_x_785:
[----:B------:R-:W-:Y:S05]  /*12d50*/  BSYNC B1 ;  /* 0x0000000000017941 */ /* 0x000fea0003800000 */
.L_x_784:
[----:B------:R2:W-:Y:S04]  /*12d60*/  STL.64 [R1+0x88], R18 ;  /* 0x0000881201007387 */ /* 0x0005e80000100a00 */
[----:B--2---:R-:W2:Y:S04]  /*12d70*/  LDL.64 R18, [R1+0x38] ;  /* 0x0000380001127983 */ /* 0x004ea80000100a00 */
[----:B------:R3:W-:Y:S04]  /*12d80*/  STL.64 [R1+0x80], R16 ;  /* 0x0000801001007387 */ /* 0x0007e80000100a00 */
[----:B---3--:R-:W3:Y:S04]  /*12d90*/  LDL.64 R16, [R1+0x30] ;  /* 0x0000300001107983 */ /* 0x008ee80000100a00 */
[----:B------:R0:W-:Y:S04]  /*12da0*/  STL.64 [R1+0x78], R14 ;  /* 0x0000780e01007387 */ /* 0x0001e80000100a00 */
[----:B01----:R-:W4:Y:S04]  /*12db0*/  LDL.64 R14, [R1+0x28] ;  /* 0x00002800010e7983 */ /* 0x003f280000100a00 */
[----:B------:R0:W-:Y:S04]  /*12dc0*/  STL.64 [R1+0x70], R12 ;  /* 0x0000700c01007387 */ /* 0x0001e80000100a00 */
[----:B0-----:R-:W4:Y:S04]  /*12dd0*/  LDL.64 R12, [R1+0x20] ;  /* 0x00002000010c7983 */ /* 0x001f280000100a00 */
[----:B------:R0:W-:Y:S04]  /*12de0*/  STL.64 [R1+0x68], R6 ;  /* 0x0000680601007387 */ /* 0x0001e80000100a00 */
[----:B0-----:R-:W4:Y:S04]  /*12df0*/  LDL.64 R6, [R1+0x18] ;  /* 0x0000180001067983 */ /* 0x001f280000100a00 */
[----:B------:R0:W-:Y:S04]  /*12e00*/  STL [R1+0x60], R2 ;  /* 0x0000600201007387 */ /* 0x0001e80000100800 */
[----:B0-----:R-:W2:Y:S01]  /*12e10*/  LDL.64 R2, [R1+0x40] ;  /* 0x0000400001027983 */ /* 0x001ea20000100a00 */
[----:B------:R-:W-:Y:S01]  /*12e20*/  R2UR UR34, R26 ;  /* 0x000000001a2272ca */ /* 0x000fe200000e0000 */
[----:B------:R-:W-:Y:S01]  /*12e30*/  VIADD R26, R10, 0x400 ;  /* 0x000004000a1a7836 */ /* 0x000fe20000000000 */
[----:B------:R-:W-:Y:S01]  /*12e40*/  R2UR UR50, R24 ;  /* 0x00000000183272ca */ /* 0x000fe200000e0000 */
[C---:B------:R-:W-:Y:S01]  /*12e50*/  VIADD R24, R10.reuse, 0x6 ;  /* 0x000000060a187836 */ /* 0x040fe20000000000 */
[----:B------:R-:W-:Y:S01]  /*12e60*/  MOV R11, 0x40000040 ;  /* 0x40000040000b7802 */ /* 0x000fe20000000f00 */
[----:B------:R-:W-:Y:S01]  /*12e70*/  VIADD R28, R10, 0x402 ;  /* 0x000004020a1c7836 */ /* 0x000fe20000000000 */
[----:B------:R-:W-:Y:S01]  /*12e80*/  R2UR UR26, R26 ;  /* 0x000000001a1a72ca */ /* 0x000fe200000e0000 */
[----:B------:R-:W-:Y:S01]  /*12e90*/  VIADD R26, R10, 0x406 ;  /* 0x000004060a1a7836 */ /* 0x000fe20000000000 */
[----:B------:R-:W-:Y:S01]  /*12ea0*/  R2UR UR30, R24 ;  /* 0x00000000181e72ca */ /* 0x000fe200000e0000 */
[----:B------:R-:W-:Y:S01]  /*12eb0*/  IMAD.MOV.U32 R25, RZ, RZ, 0x40000040 ;  /* 0x40000040ff197424 */ /* 0x000fe200078e00ff */
[C---:B------:R-:W-:Y:S01]  /*12ec0*/  IADD3 R24, R10.reuse, 0x404, RZ ;  /* 0x000004040a187810 */ /* 0x040fe20007ffe0ff */
[----:B------:R-:W-:Y:S01]  /*12ed0*/  IMAD.MOV.U32 R29, RZ, RZ, 0x40000040 ;  /* 0x40000040ff1d7424 */ /* 0x000fe200078e00ff */
[----:B------:R-:W-:-:S02]  /*12ee0*/  R2UR UR54, R10 ;  /* 0x000000000a3672ca */ /* 0x000fc400000e0000 */
[----:B------:R-:W-:Y:S02]  /*12ef0*/  R2UR UR55, R11 ;  /* 0x000000000b3772ca */ /* 0x000fe400000e0000 */
[----:B------:R-:W-:Y:S02]  /*12f00*/  R2UR UR22, R28 ;  /* 0x000000001c1672ca */ /* 0x000fe400000e0000 */
[----:B------:R-:W-:Y:S01]  /*12f10*/  R2UR UR18, R24 ;  /* 0x00000000181272ca */ /* 0x000fe200000e0000 */
[----:B------:R-:W-:Y:S01]  /*12f20*/  VIADD R24, R10, 0x802 ;  /* 0x000008020a187836 */ /* 0x000fe20000000000 */
[----:B------:R-:W-:Y:S01]  /*12f30*/  R2UR UR14, R26 ;  /* 0x000000001a0e72ca */ /* 0x000fe200000e0000 */
[C---:B------:R-:W-:Y:S01]  /*12f40*/  VIADD R26, R10.reuse, 0x804 ;  /* 0x000008040a1a7836 */ /* 0x040fe20000000000 */
[----:B------:R-:W-:Y:S02]  /*12f50*/  MOV R27, 0x40000040 ;  /* 0x40000040001b7802 */ /* 0x000fe40000000f00 */
[----:B------:R-:W-:-:S02]  /*12f60*/  IADD3 R28, R10, 0x800, RZ ;  /* 0x000008000a1c7810 */ /* 0x000fc40007ffe0ff */
[----:B------:R-:W-:Y:S02]  /*12f70*/  R2UR UR51, R25 ;  /* 0x00000000193372ca */ /* 0x000fe400000e0000 */
[----:B------:R-:W-:Y:S02]  /*12f80*/  R2UR UR35, R27 ;  /* 0x000000001b2372ca */ /* 0x000fe400000e0000 */
[----:B------:R-:W-:Y:S02]  /*12f90*/  R2UR UR31, R25 ;  /* 0x00000000191f72ca */ /* 0x000fe400000e0000 */
[----:B------:R-:W-:Y:S02]  /*12fa0*/  R2UR UR27, R27 ;  /* 0x000000001b1b72ca */ /* 0x000fe400000e0000 */
[----:B------:R-:W-:Y:S02]  /*12fb0*/  R2UR UR23, R29 ;  /* 0x000000001d1772ca */ /* 0x000fe400000e0000 */
[----:B------:R-:W-:-:S02]  /*12fc0*/  R2UR UR19, R25 ;  /* 0x00000000191372ca */ /* 0x000fc400000e0000 */
[----:B------:R-:W-:Y:S02]  /*12fd0*/  R2UR UR15, R27 ;  /* 0x000000001b0f72ca */ /* 0x000fe400000e0000 */
[----:B------:R-:W-:Y:S02]  /*12fe0*/  R2UR UR10, R28 ;  /* 0x000000001c0a72ca */ /* 0x000fe400000e0000 */
[----:B------:R-:W-:Y:S02]  /*12ff0*/  R2UR UR11, R29 ;  /* 0x000000001d0b72ca */ /* 0x000fe400000e0000 */
[----:B------:R-:W-:Y:S02]  /*13000*/  R2UR UR6, R24 ;  /* 0x00000000180672ca */ /* 0x000fe400000e0000 */
[----:B------:R-:W-:Y:S02]  /*13010*/  R2UR UR7, R25 ;  /* 0x00000000190772ca */ /* 0x000fe400000e0000 */
[----:B------:R-:W-:-:S02]  /*13020*/  R2UR UR38, R26 ;  /* 0x000000001a2672ca */ /* 0x000fc400000e0000 */
[----:B------:R-:W-:Y:S02]  /*13030*/  R2UR UR39, R27 ;  /* 0x000000001b2772ca */ /* 0x000fe400000e0000 */
[----:B------:R-:W-:-:S06]  /*13040*/  WARPGROUP.ARRIVE ;  /* 0x00000000000079c5 */ /* 0x000fcc0000000000 */
[----:B------:R-:W-:Y:S03]  /*13050*/  HGMMA.64x128x16.F32 R24, gdesc[UR52], RZ, !UPT, gsb0 ;  /* 0x01e00000341879f0 */ /* 0x000fe6000c0008ff */
[----:B------:R-:W-:Y:S02]  /*13060*/  WARPGROUP.DEPBAR.LE gsb0, 0x0 ;  /* 0x00008000000079c5 */ /* 0x000fe40000010000 */
[----:B------:R-:W-:-:S07]  /*13070*/  WARPGROUP.ARRIVE ;  /* 0x00000000000079c5 */ /* 0x000fce0000000000 */
[----:B------:R-:W-:Y:S01]  /*13080*/  HGMMA.64x128x16.F32 R24, gdesc[UR48], R24, gsb0 ;  /* 0x01e00000301879f0 */ /* 0x000fe20008000818 */
[----:B--2---:R-:W-:Y:S02]  /*13090*/  R2UR UR32, R2 ;  /* 0x00000000022072ca */ /* 0x004fe400000e0000 */
[----:B------:R-:W-:Y:S02]  /*130a0*/  R2UR UR33, R3 ;  /* 0x00000000032172ca */ /* 0x000fe400000e0000 */
[----:B------:R-:W-:Y:S01]  /*130b0*/  R2UR UR28, R18 ;  /* 0x00000000121c72ca */ /* 0x000fe200000e0000 */
[----:B------:R-:W2:Y:S01]  /*130c0*/  LDL.64 R2, [R1+0x10] ;  /* 0x0000100001027983 */ /* 0x000ea20000100a00 */
[----:B------:R-:W-:Y:S02]  /*130d0*/  WARPGROUP.DEPBAR.LE gsb0, 0x0 ;  /* 0x00008000000079c5 */ /* 0x000fe40000010000 */
[----:B------:R-:W-:-:S07]  /*130e0*/  WARPGROUP.ARRIVE ;  /* 0x00000000000079c5 */ /* 0x000fce0000000000 */
[----:B------:R-:W-:Y:S01]  /*130f0*/  HGMMA.64x128x16.F32 R24, gdesc[UR32], R24, gsb0 ;  /* 0x01e00000201879f0 */ /* 0x000fe20008000818 */
[----:B------:R-:W-:Y:S02]  /*13100*/  R2UR UR29, R19 ;  /* 0x00000000131d72ca */ /* 0x000fe400000e0000 */
[----:B---3--:R-:W-:Y:S01]  /*13110*/  R2UR UR24, R16 ;  /* 0x00000000101872ca */ /* 0x008fe200000e0000 */
[----:B------:R0:W5:Y:S01]  /*13120*/  LDL.LU.64 R18, [R1+0x88] ;  /* 0x0000880001127983 */ /* 0x0001620000300a00 */
[----:B------:R-:W-:Y:S02]  /*13130*/  R2UR UR25, R17 ;  /* 0x00000000111972ca */ /* 0x000fe400000e0000 */
[----:B----4-:R-:W-:Y:S02]  /*13140*/  R2UR UR20, R14 ;  /* 0x000000000e1472ca */ /* 0x010fe400000e0000 */
[----:B------:R-:W-:Y:S02]  /*13150*/  R2UR UR21, R15 ;  /* 0x000000000f1572ca */ /* 0x000fe400000e0000 */
[----:B------:R-:W-:-:S02]  /*13160*/  R2UR UR16, R12 ;  /* 0x000000000c1072ca */ /* 0x000fc400000e0000 */
[----:B------:R-:W-:Y:S02]  /*13170*/  R2UR UR17, R13 ;  /* 0x000000000d1172ca */ /* 0x000fe400000e0000 */
[----:B------:R-:W-:Y:S02]  /*13180*/  R2UR UR12, R6 ;  /* 0x00000000060c72ca */ /* 0x000fe400000e0000 */
[----:B------:R-:W-:Y:S01]  /*13190*/  R2UR UR13, R7 ;  /* 0x00000000070d72ca */ /* 0x000fe200000e0000 */
[----:B------:R-:W-:Y:S01]  /*131a0*/  IMAD.MOV.U32 R11, RZ, RZ, 0x40000040 ;  /* 0x40000040ff0b7424 */ /* 0x000fe200078e00ff */
[----:B------:R-:W-:Y:S01]  /*131b0*/  IADD3 R10, R10, 0x806, RZ ;  /* 0x000008060a0a7810 */ /* 0x000fe20007ffe0ff */
[----:B------:R0:W5:Y:S01]  /*131c0*/  LDL.LU.64 R16, [R1+0x80] ;  /* 0x0000800001107983 */ /* 0x0001620000300a00 */
[----:B------:R-:W-:Y:S01]  /*131d0*/  UMOV UR4, UR56 ;  /* 0x0000003800047c82 */ /* 0x000fe20008000000 */
[----:B------:R-:W-:Y:S02]  /*131e0*/  UMOV UR5, UR57 ;  /* 0x0000003900057c82 */ /* 0x000fe40008000000 */
[----:B------:R0:W5:Y:S04]  /*131f0*/  LDL.LU.64 R14, [R1+0x78] ;  /* 0x00007800010e7983 */ /* 0x0001680000300a00 */
[----:B------:R0:W5:Y:S04]  /*13200*/  LDL.LU.64 R12, [R1+0x70] ;  /* 0x00007000010c7983 */ /* 0x0001680000300a00 */
[----:B------:R0:W5:Y:S01]  /*13210*/  LDL.LU.64 R6, [R1+0x68] ;  /* 0x0000680001067983 */ /* 0x0001620000300a00 */
        /* <DEDUP_REMOVED lines=11> */
[----:B------:R-:W-:Y:S01]  /*132d0*/  HGMMA.64x128x16.F32 R24, gdesc[UR16], R24, gsb0 ;  /* 0x01e00000101879f0 */ /* 0x000fe20008000818 */
[----:B--2---:R-:W-:Y:S02]  /*132e0*/  R2UR UR8, R2 ;  /* 0x00000000020872ca */ /* 0x004fe400000e0000 */
[----:B------:R-:W-:Y:S01]  /*132f0*/  R2UR UR9, R3 ;  /* 0x00000000030972ca */ /* 0x000fe200000e0000 */
[----:B------:R0:W5:Y:S01]  /*13300*/  LDL.LU R2, [R1+0x60] ;  /* 0x0000600001027983 */ /* 0x0001620000300800 */
        /* <DEDUP_REMOVED lines=8> */
[----:B------:R-:W-:Y:S01]  /*13390*/  HGMMA.64x128x16.F32 R24, gdesc[UR4], R24, gsb0 ;  /* 0x01e00000041879f0 */ /* 0x000fe20008000818 */
[----:B------:R-:W-:Y:S02]  /*133a0*/  R2UR UR6, R10 ;  /* 0x000000000a0672ca */ /* 0x000fe400000e0000 */
[----:B------:R-:W-:Y:S02]  /*133b0*/  R2UR UR7, R11 ;  /* 0x000000000b0772ca */ /* 0x000fe400000e0000 */
[----:B------:R-:W2:Y:S01]  /*133c0*/  LDL.64 R10, [R1] ;  /* 0x00000000010a7983 */ /* 0x000ea20000100a00 */
[----:B------:R-:W-:Y:S02]  /*133d0*/  WARPGROUP.DEPBAR.LE gsb0, 0x0 ;  /* 0x00008000000079c5 */ /* 0x000fe40000010000 */
[----:B------:R-:W-:-:S06]  /*133e0*/  WARPGROUP.ARRIVE ;  /* 0x00000000000079c5 */ /* 0x000fcc0000000000 */
[----:B------:R-:W-:Y:S01]  /*133f0*/  HGMMA.64x128x16.F32 R24, gdesc[UR36], R24, gsb0 ;  /* 0x01e00000241879f0 */ /* 0x000fe20008000818 */
        /* <DEDUP_REMOVED lines=17> */
[----:B------:R-:W-:Y:S01]  /*13510*/  WARPGROUP.ARRIVE ;  /* 0x00000000000079c5 */ /* 0x000fe20000000000 */
[----:B--2---:R-:W-:Y:S02]  /*13520*/  R2UR UR4, R10 ;  /* 0x000000000a0472ca */ /* 0x004fe400000e0000 */
[----:B------:R-:W-:-:S13]  /*13530*/  R2UR UR5, R11 ;  /* 0x000000000b0572ca */ /* 0x000fda00000e0000 */
        /* <DEDUP_REMOVED lines=50> */
[----:B0-----:R-:W-:Y:S05]  /*13860*/  @!P0 BRA `(.L_x_787) ;  /* 0x0000000000048947 */ /* 0x001fea0003800000 */
[----:B------:R-:W-:Y:S01]  /*13870*/  BPT.TRAP 0x1 ;  /* 0x000000040000795c */ /* 0x000fe20000300000 */
.L_x_787:
[----:B------:R-:W-:Y:S01]  /*13880*/  SHF.L.U32 R0, R20, 0x1f, RZ ;  /* 0x0000001f14007819 */ /* 0x000fe200000006ff */
[----:B-----5:R-:W-:-:S04]  /*13890*/  IMAD R20, R13, 0x8, R2 ;  /* 0x000000080d147824 */ /* 0x020fc800078e0202 */
[----:B------:R0:W1:Y:S01]  /*138a0*/  SYNCS.PHASECHK.TRANS64.TRYWAIT P2, [R20+URZ+0x34850], R0 ;  /* 0x03485000140075a7 */ /* 0x000062000804017f */
[----:B------:R-:W-:Y:S05]  /*138b0*/  @!P0 BRA `(.L_x_788) ;  /* 0x0000000000048947 */ /* 0x000fea0003800000 */
[----:B------:R-:W-:Y:S01]  /*138c0*/  BPT.TRAP 0x1 ;  /* 0x000000040000795c */ /* 0x000fe20000300000 */
.L_x_788:
[----:B------:R-:W-:Y:S04]  /*138d0*/  BSSY B1, `(.L_x_789) ;  /* 0x0000004000017945 */ /* 0x000fe80003800000 */
[----:B-1----:R-:W-:Y:S05]  /*138e0*/  @P2 BRA `(.L_x_790) ;  /* 0x0000000000082947 */ /* 0x002fea0003800000 */
[----:B------:R-:W1:Y:S02]  /*138f0*/  SYNCS.PHASECHK.TRANS64.TRYWAIT P2, [R20+URZ+0x34850], R0 ;  /* 0x03485000140075a7 */ /* 0x000e64000804017f */
[----:B-1----:R-:W-:Y:S05]  /*13900*/  @!P2 BRA `(.L_x_791) ;  /* 0x000000c40014a947 */ /* 0x002fea0003800000 */
.L_x_790:
[----:B------:R-:W-:Y:S05]  /*13910*/  BSYNC B1 ;  /* 0x0000000000017941 */ /* 0x000fea0003800000 */
.L_x_789:
[----:B01----:R-:W-:Y:S01]  /*13920*/  IADD3 R0, R2, 0x400, RZ ;  /* 0x0000040002007810 */ /* 0x003fe20007ffe0ff */
[----:B------:R-:W-:Y:S01]  /*13930*/  IMAD.MOV.U32 R11, RZ, RZ, 0x40000040 ;  /* 0x40000040ff0b7424 */ /* 0x000fe200078e00ff */
[----:B------:R-:W-:Y:S01]  /*13940*/  WARPGROUP.ARRIVE ;  /* 0x00000000000079c5 */ /* 0x000fe20000000000 */
[----:B------:R-:W-:Y:S01]  /*13950*/  IMAD.MOV.U32 R9, RZ, RZ, 0x40000040 ;  /* 0x40000040ff097424 */ /* 0x000fe200078e00ff */
[----:B------:R-:W-:Y:S02]  /*13960*/  SHF.R.U32.HI R0, RZ, 0x4, R0 ;  /* 0x00000004ff007819 */ /* 0x000fe40000011600 */
[----:B------:R-:W-:Y:S02]  /*13970*/  R2UR UR7, R11 ;  /* 0x000000000b0772ca */ /* 0x000fe400000e0000 */
[----:B------:R-:W-:Y:S02]  /*13980*/  LOP3.LUT R0, R0, 0x3fff, RZ, 0xc0, !PT ;  /* 0x00003fff00007812 */ /* 0x000fe400078ec0ff */
[----:B------:R-:W-:-:S02]  /*13990*/  @!P1 IADD3 R15, R15, 0x34840, RZ ;  /* 0x000348400f0f9810 */ /* 0x000fc40007ffe0ff */
[----:B------:R-:W-:Y:S02]  /*139a0*/  LOP3.LUT R0, R0, 0x4000000, RZ, 0xfc, !PT ;  /* 0x0400000000007812 */ /* 0x000fe400078efcff */
[----:B------:R-:W-:Y:S02]  /*139b0*/  @!P1 PRMT R15, RZ, 0x654, R15 ;  /* 0x00000654ff0f9816 */ /* 0x000fe4000000000f */
[----:B------:R-:W-:Y:S01]  /*139c0*/  ISETP.GT.AND P2, PT, R210, RZ, PT ;  /* 0x000000ffd200720c */ /* 0x000fe20003f44270 */
[----:B------:R-:W-:Y:S01]  /*139d0*/  IMAD R10, R13, 0x800, R0 ;  /* 0x000008000d0a7824 */ /* 0x000fe200078e0200 */
[----:B------:R-:W-:Y:S01]  /*139e0*/  FMNMX.FTZ R0, R24, R12, !PT ;  /* 0x0000000c18007209 */ /* 0x000fe20007810000 */
[----:B------:R-:W-:Y:S02]  /*139f0*/  IMAD.MOV.U32 R13, RZ, RZ, 0x40000040 ;  /* 0x40000040ff0d7424 */ /* 0x000fe400078e00ff */
[----:B------:R-:W-:Y:S01]  /*13a00*/  VIADD R210, R210, 0xffffffff ;  /* 0xffffffffd2d27836 */ /* 0x000fe20000000000 */
[----:B------:R-:W-:-:S02]  /*13a10*/  R2UR UR6, R10 ;  /* 0x000000000a0672ca */ /* 0x000fc400000e0000 */
[----:B------:R-:W-:Y:S02]  /*13a20*/  IADD3 R8, R10, 0x80, RZ ;  /* 0x000000800a087810 */ /* 0x000fe40007ffe0ff */
[----:B------:R-:W-:-:S04]  /*13a30*/  FMNMX.FTZ R0, R25, R0, !PT ;  /* 0x0000000019007209 */ /* 0x000fc80007810000 */
[----:B------:R-:W-:-:S04]  /*13a40*/  FMNMX.FTZ R0, R28, R0, !PT ;  /* 0x000000001c007209 */ /* 0x000fc80007810000 */
[----:B------:R-:W-:Y:S01]  /*13a50*/  FMNMX.FTZ R0, R29, R0, !PT ;  /* 0x000000001d007209 */ /* 0x000fe20007810000 */
[----:B------:R-:W-:Y:S01]  /*13a60*/  HGMMA.64x128x16.F32 R88, R180, gdesc[UR4].tnspB, R88, gsb0 ;  /* 0x41e00004b4587df0 */ /* 0x000fe20008000858 */
[----:B------:R-:W-:Y:S01]  /*13a70*/  R2UR UR6, R8 ;  /* 0x00000000080672ca */ /* 0x000fe200000e0000 */
[----:B------:R-:W-:Y:S01]  /*13a80*/  VIADD R8, R10, 0x100 ;  /* 0x000001000a087836 */ /* 0x000fe20000000000 */
[----:B------:R-:W-:Y:S02]  /*13a90*/  R2UR UR7, R9 ;  /* 0x00000000090772ca */ /* 0x000fe400000e0000 */
[----:B------:R-:W-:Y:S02]  /*13aa0*/  MOV R9, 0x40000040 ;  /* 0x4000004000097802 */ /* 0x000fe40000000f00 */
        /* <DEDUP_REMOVED lines=27> */
[----:B------:R-:W-:Y:S02]  /*13c60*/  FMNMX.FTZ R4, R85, R0, !PT ;  /* 0x0000000055047209 */ /* 0x000fe40007810000 */
[----:B------:R-:W-:-:S03]  /*13c70*/  MOV R0, UR58 ;  /* 0x0000003a00007c02 */ /* 0x000fc60008000f00 */
[----:B------:R-:W0:Y:S01]  /*13c80*/  SHFL.BFLY PT, R3, R4, 0x2, 0x1f ;  /* 0x0c401f0004037f89 */ /* 0x000e2200000e0000 */
        /* <DEDUP_REMOVED lines=10> */
[----:B------:R-:W-:Y:S02]  /*13d30*/  R2UR UR6, R8 ;  /* 0x00000000080672ca */ /* 0x000fe400000e0000 */
[----:B------:R-:W-:Y:S02]  /*13d40*/  R2UR UR7, R9 ;  /* 0x00000000090772ca */ /* 0x000fe400000e0000 */
[----:B0-----:R-:W-:Y:S02]  /*13d50*/  FMNMX.FTZ R8, R4, R3, !PT ;  /* 0x0000000304087209 */ /* 0x001fe40007810000 */
[----:B------:R-:W-:-:S03]  /*13d60*/  FMNMX.FTZ R4, R26, R14, !PT ;  /* 0x0000000e1a047209 */ /* 0x000fc60007810000 */
[----:B------:R-:W0:Y:S02]  /*13d70*/  SHFL.BFLY PT, R3, R8, 0x1, 0x1f ;  /* 0x0c201f0008037f89 */ /* 0x000e2400000e0000 */
[----:B0-----:R-:W-:-:S05]  /*13d80*/  FMNMX.FTZ R3, R8, R3, !PT ;  /* 0x0000000308037209 */ /* 0x001fca0007810000 */
[C---:B------:R-:W-:Y:S01]  /*13d90*/  FADD.FTZ R9, -R3.reuse, R12 ;  /* 0x0000000c03097221 */ /* 0x040fe20000010100 */
[----:B------:R-:W-:Y:S02]  /*13da0*/  VIADD R12, R10, 0x200 ;  /* 0x000002000a0c7836 */ /* 0x000fe40000000000 */
[-C--:B------:R-:W-:Y:S01]  /*13db0*/  FMUL.FTZ R11, R3, R0.reuse ;  /* 0x00000000030b7220 */ /* 0x080fe20000410000 */
[----:B------:R-:W-:-:S03]  /*13dc0*/  FMUL.FTZ R9, R9, R0 ;  /* 0x0000000009097220 */ /* 0x000fc60000410000 */
[-CC-:B------:R-:W-:Y:S01]  /*13dd0*/  FFMA.FTZ R182, R28, R0.reuse, -R11.reuse ;  /* 0x000000001cb67223 */ /* 0x180fe2000001080b */
        /* <DEDUP_REMOVED lines=15> */
[----:B------:R-:W-:Y:S01]  /*13ed0*/  FFMA.FTZ R57, R84, R0, -R11 ;  /* 0x0000000054397223 */ /* 0x000fe2000001080b */
[----:B------:R-:W-:Y:S08]  /*13ee0*/  MUFU.EX2 R9, R9 ;  /* 0x0000000900097308 */ /* 0x000ff00000000800 */
[----:B------:R-:W0:Y:S08]  /*13ef0*/  MUFU.EX2 R180, R180 ;  /* 0x000000b400b47308 */ /* 0x000e300000000800 */
[----:B------:R-:W1:Y:S08]  /*13f00*/  MUFU.EX2 R21, R21 ;  /* 0x0000001500157308 */ /* 0x000e700000000800 */
[----:B------:R-:W-:Y:S01]  /*13f10*/  MUFU.EX2 R182, R182 ;  /* 0x000000b600b67308 */ /* 0x000fe20000000800 */
[----:B0-----:R-:W-:-:S07]  /*13f20*/  FFMA.FTZ R6, R9, R6, R180 ;  /* 0x0000000609067223 */ /* 0x001fce00000100b4 */
[----:B------:R-:W-:Y:S01]  /*13f30*/  MUFU.EX2 R24, R24 ;  /* 0x0000001800187308 */ /* 0x000fe20000000800 */
[----:B-1----:R-:W-:-:S07]  /*13f40*/  F2FP.F16.F32.PACK_AB R180, R21, R180 ;  /* 0x000000b415b4723e */ /* 0x002fce00000000ff */
        /* <DEDUP_REMOVED lines=8> */
[-CC-:B------:R-:W-:Y:S01]  /*13fd0*/  FFMA.FTZ R174, R44, R0.reuse, -R11.reuse ;  /* 0x000000002cae7223 */ /* 0x180fe2000001080b */
[-CC-:B------:R-:W-:Y:S01]  /*13fe0*/  FFMA.FTZ R40, R65, R0.reuse, -R11.reuse ;  /* 0x0000000041287223 */ /* 0x180fe2000001080b */
[----:B------:R-:W-:Y:S01]  /*13ff0*/  FFMA.FTZ R44, R69, R0, -R11 ;  /* 0x00000000452c7223 */ /* 0x000fe2000001080b */
[----:B------:R-:W-:Y:S01]  /*14000*/  MUFU.EX2 R29, R29 ;  /* 0x0000001d001d7308 */ /* 0x000fe20000000800 */
[----:B------:R-:W-:Y:S01]  /*14010*/  HGMMA.64x128x16.F32 R88, R168, gdesc[UR4].tnspB, R88, gsb0 ;  /* 0x41e00004a8587df0 */ /* 0x000fe20008000858 */
[----:B------:R-:W-:Y:S02]  /*14020*/  R2UR UR6, R12 ;  /* 0x000000000c0672ca */ /* 0x000fe400000e0000 */
[----:B------:R-:W-:Y:S02]  /*14030*/  R2UR UR7, R13 ;  /* 0x000000000d0772ca */ /* 0x000fe400000e0000 */
[----:B------:R-:W-:-:S02]  /*14040*/  FMNMX.FTZ R13, R27, R4, !PT ;  /* 0x000000041b0d7209 */ /* 0x000fc40007810000 */
[----:B------:R-:W-:Y:S01]  /*14050*/  IADD3 R12, R10, 0x280, RZ ;  /* 0x000002800a0c7810 */ /* 0x000fe20007ffe0ff */
        /* <DEDUP_REMOVED lines=29> */
[----:B------:R-:W-:-:S03]  /*14230*/  IMAD.MOV.U32 R13, RZ, RZ, 0x40000040 ;  /* 0x40000040ff0d7424 */ /* 0x000fc600078e00ff */
[----:B------:R-:W-:-:S03]  /*14240*/  FMNMX.FTZ R37, R67, R4, !PT ;  /* 0x0000000443257209 */ /* 0x000fc60007810000 */
[----:B------:R-:W-:Y:S01]  /*14250*/  MUFU.EX2 R57, R57 ;  /* 0x0000003900397308 */ /* 0x000fe20000000800 */
[----:B------:R-:W-:Y:S01]  /*14260*/  FMNMX.FTZ R4, R70, R37, !PT ;  /* 0x0000002546047209 */ /* 0x000fe20007810000 */
[----:B------:R-:W-:-:S06]  /*14270*/  FFMA.FTZ R37, R72, R0, -R11 ;  /* 0x0000000048257223 */ /* 0x000fcc000001080b */
[----:B------:R-:W-:Y:S01]  /*14280*/  MUFU.EX2 R37, R37 ;  /* 0x0000002500257308 */ /* 0x000fe20000000800 */
[----:B------:R-:W-:Y:S02]  /*14290*/  WARPGROUP.DEPBAR.LE gsb0, 0x0 ;  /* 0x00008000000079c5 */ /* 0x000fe40000010000 */
[----:B------:R-:W-:Y:S01]  /*142a0*/  WARPGROUP.ARRIVE ;  /* 0x00000000000079c5 */ /* 0x000fe20000000000 */
[-CC-:B------:R-:W-:Y:S01]  /*142b0*/  FFMA.FTZ R168, R48, R0.reuse, -R11.reuse ;  /* 0x0000000030a87223 */ /* 0x180fe2000001080b */
[-CC-:B------:R-:W-:Y:S01]  /*142c0*/  FFMA.FTZ R170, R52, R0.reuse, -R11.reuse ;  /* 0x0000000034aa7223 */ /* 0x180fe2000001080b */
[-CC-:B------:R-:W-:Y:S01]  /*142d0*/  FFMA.FTZ R48, R61, R0.reuse, -R11.reuse ;  /* 0x000000003d307223 */ /* 0x180fe2000001080b */
[----:B------:R-:W-:Y:S02]  /*142e0*/  FFMA.FTZ R52, R77, R0, -R11 ;  /* 0x000000004d347223 */ /* 0x000fe4000001080b */
[----:B------:R-:W-:Y:S01]  /*142f0*/  HGMMA.64x128x16.F32 R88, R152, gdesc[UR4].tnspB, R88, gsb0 ;  /* 0x41e0000498587df0 */ /* 0x000fe20008000858 */
[----:B------:R-:W-:Y:S01]  /*14300*/  R2UR UR6, R12 ;  /* 0x000000000c0672ca */ /* 0x000fe200000e0000 */
[C---:B------:R-:W-:Y:S01]  /*14310*/  VIADD R12, R10.reuse, 0x300 ;  /* 0x000003000a0c7836 */ /* 0x040fe20000000000 */
[----:B------:R-:W-:Y:S01]  /*14320*/  R2UR UR7, R13 ;  /* 0x000000000d0772ca */ /* 0x000fe200000e0000 */
[----:B------:R-:W-:Y:S01]  /*14330*/  VIADD R10, R10, 0x380 ;  /* 0x000003800a0a7836 */ /* 0x000fe20000000000 */
[----:B------:R-:W-:Y:S01]  /*14340*/  FMNMX.FTZ R13, R71, R4, !PT ;  /* 0x00000004470d7209 */ /* 0x000fe20007810000 */
[----:B------:R-:W-:Y:S03]  /*14350*/  MUFU.EX2 R168, R168 ;  /* 0x000000a800a87308 */ /* 0x000fe60000000800 */
[----:B------:R-:W-:-:S04]  /*14360*/  FMNMX.FTZ R4, R74, R13, !PT ;  /* 0x0000000d4a047209 */ /* 0x000fc80007810000 */
        /* <DEDUP_REMOVED lines=9> */
[----:B------:R-:W-:-:S05]  /*14400*/  FMNMX.FTZ R4, R87, R4, !PT ;  /* 0x0000000457047209 */ /* 0x000fca0007810000 */
[----:B------:R-:W0:Y:S02]  /*14410*/  SHFL.BFLY PT, R13, R4, 0x2, 0x1f ;  /* 0x0c401f00040d7f89 */ /* 0x000e2400000e0000 */
[----:B0-----:R-:W-:-:S05]  /*14420*/  FMNMX.FTZ R8, R4, R13, !PT ;  /* 0x0000000d04087209 */ /* 0x001fca0007810000 */
[----:B------:R-:W0:Y:S02]  /*14430*/  SHFL.BFLY PT, R13, R8, 0x1, 0x1f ;  /* 0x0c201f00080d7f89 */ /* 0x000e2400000e0000 */
[----:B0-----:R-:W-:Y:S02]  /*14440*/  FMNMX.FTZ R8, R8, R13, !PT ;  /* 0x0000000d08087209 */ /* 0x001fe40007810000 */
[----:B------:R-:W-:Y:S01]  /*14450*/  MOV R13, 0x40000040 ;  /* 0x40000040000d7802 */ /* 0x000fe20000000f00 */
[----:B------:R-:W-:Y:S02]  /*14460*/  WARPGROUP.DEPBAR.LE gsb0, 0x0 ;  /* 0x00008000000079c5 */ /* 0x000fe40000010000 */
[----:B------:R-:W-:Y:S01]  /*14470*/  WARPGROUP.ARRIVE ;  /* 0x00000000000079c5 */ /* 0x000fe20000000000 */
[-CC-:B------:R-:W-:Y:S01]  /*14480*/  FFMA.FTZ R152, R56, R0.reuse, -R11.reuse ;  /* 0x0000000038987223 */ /* 0x180fe2000001080b */
[-CC-:B------:R-:W-:Y:S01]  /*14490*/  FFMA.FTZ R154, R60, R0.reuse, -R11.reuse ;  /* 0x000000003c9a7223 */ /* 0x180fe2000001080b */
[----:B------:R-:W-:-:S03]  /*144a0*/  FFMA.FTZ R56, R81, R0, -R11 ;  /* 0x0000000051387223 */ /* 0x000fc6000001080b */
[----:B------:R-:W-:Y:S01]  /*144b0*/  HGMMA.64x128x16.F32 R88, R156, gdesc[UR4].tnspB, R88, gsb0 ;  /* 0x41e000049c587df0 */ /* 0x000fe20008000858 */
[----:B------:R-:W-:Y:S01]  /*144c0*/  R2UR UR6, R12 ;  /* 0x000000000c0672ca */ /* 0x000fe200000e0000 */
[-C--:B------:R-:W-:Y:S01]  /*144d0*/  FFMA.FTZ R12, R85, R0.reuse, -R11 ;  /* 0x00000000550c7223 */ /* 0x080fe2000001080b */
[----:B------:R-:W-:Y:S01]  /*144e0*/  R2UR UR7, R13 ;  /* 0x000000000d0772ca */ /* 0x000fe200000e0000 */
[-C--:B------:R-:W-:Y:S01]  /*144f0*/  FMUL.FTZ R13, R8, R0.reuse ;  /* 0x00000000080d7220 */ /* 0x080fe20000410000 */
[----:B------:R-:W-:Y:S03]  /*14500*/  MUFU.EX2 R152, R152 ;  /* 0x0000009800987308 */ /* 0x000fe60000000800 */
        /* <DEDUP_REMOVED lines=24> */
[----:B------:R-:W-:-:S06]  /*14690*/  FFMA.FTZ R86, R86, R0, -R13 ;  /* 0x0000000056567223 */ /* 0x000fcc000001080d */
        /* <DEDUP_REMOVED lines=17> */
[----:B------:R-:W-:Y:S01]  /*147b0*/  FADD.FTZ R11, -R8, R14 ;  /* 0x0000000e080b7221 */ /* 0x000fe20000010100 */
[-CC-:B------:R-:W-:Y:S01]  /*147c0*/  FFMA.FTZ R14, R27, R0.reuse, -R13.reuse ;  /* 0x000000001b0e7223 */ /* 0x180fe2000001080d */
[-CC-:B------:R-:W-:Y:S01]  /*147d0*/  FFMA.FTZ R27, R35, R0.reuse, -R13.reuse ;  /* 0x00000000231b7223 */ /* 0x180fe2000001080d */
[----:B------:R-:W-:Y:S01]  /*147e0*/  HGMMA.64x128x16.F32 R88, R160, gdesc[UR4].tnspB, R88, gsb0 ;  /* 0x41e00004a0587df0 */ /* 0x000fe20008000858 */
[-C--:B------:R-:W-:Y:S01]  /*147f0*/  FMUL.FTZ R11, R11, R0.reuse ;  /* 0x000000000b0b7220 */ /* 0x080fe20000410000 */
[----:B------:R-:W-:Y:S01]  /*14800*/  R2UR UR6, R10 ;  /* 0x000000000a0672ca */ /* 0x000fe200000e0000 */
[-CC-:B------:R-:W-:Y:S01]  /*14810*/  FFMA.FTZ R35, R51, R0.reuse, -R13.reuse ;  /* 0x0000000033237223 */ /* 0x180fe2000001080d */
[----:B------:R-:W-:Y:S01]  /*14820*/  MUFU.EX2 R14, R14 ;  /* 0x0000000e000e7308 */ /* 0x000fe20000000800 */
[-CC-:B------:R-:W-:Y:S01]  /*14830*/  FFMA.FTZ R10, R59, R0.reuse, -R13.reuse ;  /* 0x000000003b0a7223 */ /* 0x180fe2000001080d */
[-CC-:B------:R-:W-:Y:S01]  /*14840*/  FFMA.FTZ R157, R66, R0.reuse, -R13.reuse ;  /* 0x00000000429d7223 */ /* 0x180fe2000001080d */
[----:B------:R-:W-:-:S05]  /*14850*/  FFMA.FTZ R159, R70, R0, -R13 ;  /* 0x00000000469f7223 */ /* 0x000fca000001080d */
[----:B------:R0:W1:Y:S08]  /*14860*/  MUFU.EX2 R4, R11 ;  /* 0x0000000b00047308 */ /* 0x0000700000000800 */
[----:B------:R-:W2:Y:S01]  /*14870*/  MUFU.EX2 R27, R27 ;  /* 0x0000001b001b7308 */ /* 0x000ea20000000800 */
[----:B0-----:R-:W-:-:S05]  /*14880*/  IMAD.MOV.U32 R11, RZ, RZ, 0x40000040 ;  /* 0x40000040ff0b7424 */ /* 0x001fca00078e00ff */
[----:B------:R-:W-:Y:S01]  /*14890*/  R2UR UR7, R11 ;  /* 0x000000000b0772ca */ /* 0x000fe200000e0000 */
[----:B------:R-:W-:Y:S01]  /*148a0*/  FADD.FTZ R11, R21, R6 ;  /* 0x00000006150b7221 */ /* 0x000fe20000010000 */
[----:B------:R-:W-:Y:S02]  /*148b0*/  @!P1 VIADD R6, R20, 0x34860 ;  /* 0x0003486014069836 */ /* 0x000fe40000000000 */
[----:B-1----:R-:W-:Y:S01]  /*148c0*/  FFMA.FTZ R5, R4, R5, R181 ;  /* 0x0000000504057223 */ /* 0x002fe200000100b5 */
[----:B------:R-:W0:Y:S01]  /*148d0*/  MUFU.EX2 R35, R35 ;  /* 0x0000002300237308 */ /* 0x000e220000000800 */
[----:B------:R-:W-:Y:S01]  /*148e0*/  FADD.FTZ R11, R182, R11 ;  /* 0x0000000bb60b7221 */ /* 0x000fe20000010000 */
[C---:B------:R-:W-:Y:S01]  /*148f0*/  F2FP.F16.F32.PACK_AB R181, R14.reuse, R181 ;  /* 0x000000b50eb5723e */ /* 0x040fe200000000ff */
[----:B------:R-:W-:Y:S01]  /*14900*/  FADD.FTZ R20, R14, R5 ;  /* 0x000000050e147221 */ /* 0x000fe20000010000 */
[C---:B------:R-:W-:Y:S01]  /*14910*/  F2FP.F16.F32.PACK_AB R182, R24.reuse, R182 ;  /* 0x000000b618b6723e */ /* 0x040fe200000000ff */
[----:B------:R-:W-:-:S02]  /*14920*/  FADD.FTZ R11, R24, R11 ;  /* 0x0000000b180b7221 */ /* 0x000fc40000010000 */
[----:B------:R-:W-:Y:S01]  /*14930*/  FADD.FTZ R5, R183, R20 ;  /* 0x00000014b7057221 */ /* 0x000fe20000010000 */
[----:B------:R-:W1:Y:S01]  /*14940*/  MUFU.EX2 R10, R10 ;  /* 0x0000000a000a7308 */ /* 0x000e620000000800 */
[----:B------:R-:W-:Y:S01]  /*14950*/  FADD.FTZ R11, R176, R11 ;  /* 0x0000000bb00b7221 */ /* 0x000fe20000010000 */
[----:B------:R-:W-:Y:S01]  /*14960*/  FFMA.FTZ R20, R67, R0, -R13 ;  /* 0x0000000043147223 */ /* 0x000fe2000001080d */
[C---:B------:R-:W-:Y:S01]  /*14970*/  FADD.FTZ R42, R26.reuse, R5 ;  /* 0x000000051a2a7221 */ /* 0x040fe20000010000 */
[----:B------:R-:W-:Y:S01]  /*14980*/  F2FP.F16.F32.PACK_AB R183, R26, R183 ;  /* 0x000000b71ab7723e */ /* 0x000fe200000000ff */
[C---:B------:R-:W-:Y:S01]  /*14990*/  FADD.FTZ R11, R28.reuse, R11 ;  /* 0x0000000b1c0b7221 */ /* 0x040fe20000010000 */
[----:B------:R-:W-:Y:S01]  /*149a0*/  F2FP.F16.F32.PACK_AB R176, R28, R176 ;  /* 0x000000b01cb0723e */ /* 0x000fe200000000ff */
[----:B------:R-:W-:Y:S01]  /*149b0*/  FADD.FTZ R42, R177, R42 ;  /* 0x0000002ab12a7221 */ /* 0x000fe20000010000 */
[----:B------:R-:W3:Y:S01]  /*149c0*/  MUFU.EX2 R156, R156 ;  /* 0x0000009c009c7308 */ /* 0x000ee20000000800 */
[----:B------:R-:W-:Y:S01]  /*149d0*/  FADD.FTZ R50, R178, R11 ;  /* 0x0000000bb2327221 */ /* 0x000fe20000010000 */
[C---:B--2---:R-:W-:Y:S01]  /*149e0*/  F2FP.F16.F32.PACK_AB R177, R27.reuse, R177 ;  /* 0x000000b11bb1723e */ /* 0x044fe200000000ff */
[----:B------:R-:W-:Y:S01]  /*149f0*/  FADD.FTZ R46, R27, R42 ;  /* 0x0000002a1b2e7221 */ /* 0x000fe20000010000 */
[----:B------:R-:W-:Y:S01]  /*14a00*/  FFMA.FTZ R42, R71, R0, -R13 ;  /* 0x00000000472a7223 */ /* 0x000fe2000001080d */
[C---:B------:R-:W-:Y:S01]  /*14a10*/  FADD.FTZ R11, R33.reuse, R50 ;  /* 0x00000032210b7221 */ /* 0x040fe20000010000 */
[----:B------:R-:W-:Y:S01]  /*14a20*/  F2FP.F16.F32.PACK_AB R178, R33, R178 ;  /* 0x000000b221b2723e */ /* 0x000fe200000000ff */
[----:B------:R-:W-:Y:S01]  /*14a30*/  FADD.FTZ R5, R179, R46 ;  /* 0x0000002eb3057221 */ /* 0x000fe20000010000 */
[----:B------:R-:W-:Y:S01]  /*14a40*/  MUFU.EX2 R157, R157 ;  /* 0x0000009d009d7308 */ /* 0x000fe20000000800 */
[----:B------:R-:W-:Y:S01]  /*14a50*/  FADD.FTZ R50, R172, R11 ;  /* 0x0000000bac327221 */ /* 0x000fe20000010000 */
[C---:B------:R-:W-:Y:S01]  /*14a60*/  F2FP.F16.F32.PACK_AB R179, R30.reuse, R179 ;  /* 0x000000b31eb3723e */ /* 0x040fe200000000ff */
[----:B------:R-:W-:Y:S01]  /*14a70*/  FADD.FTZ R46, R30, R5 ;  /* 0x000000051e2e7221 */ /* 0x000fe20000010000 */
[C---:B------:R-:W-:Y:S01]  /*14a80*/  F2FP.F16.F32.PACK_AB R172, R25.reuse, R172 ;  /* 0x000000ac19ac723e */ /* 0x040fe200000000ff */
[----:B------:R-:W-:-:S02]  /*14a90*/  FADD.FTZ R5, R25, R50 ;  /* 0x0000003219057221 */ /* 0x000fc40000010000 */
[----:B------:R-:W-:Y:S01]  /*14aa0*/  FADD.FTZ R46, R173, R46 ;  /* 0x0000002ead2e7221 */ /* 0x000fe20000010000 */
[----:B------:R-:W-:Y:S01]  /*14ab0*/  MUFU.EX2 R20, R20 ;  /* 0x0000001400147308 */ /* 0x000fe20000000800 */
[----:B------:R-:W-:Y:S01]  /*14ac0*/  FADD.FTZ R50, R174, R5 ;  /* 0x00000005ae327221 */ /* 0x000fe20000010000 */
[C---:B------:R-:W-:Y:S01]  /*14ad0*/  F2FP.F16.F32.PACK_AB R173, R31.reuse, R173 ;  /* 0x000000ad1fad723e */ /* 0x040fe200000000ff */
[----:B------:R-:W-:Y:S01]  /*14ae0*/  FADD.FTZ R46, R31, R46 ;  /* 0x0000002e1f2e7221 */ /* 0x000fe20000010000 */
[C---:B------:R-:W-:Y:S01]  /*14af0*/  F2FP.F16.F32.PACK_AB R174, R29.reuse, R174 ;  /* 0x000000ae1dae723e */ /* 0x040fe200000000ff */
[----:B------:R-:W-:Y:S02]  /*14b00*/  FADD.FTZ R11, R29, R50 ;  /* 0x000000321d0b7221 */ /* 0x000fe40000010000 */
[----:B------:R-:W-:Y:S01]  /*14b10*/  FADD.FTZ R5, R175, R46 ;  /* 0x0000002eaf057221 */ /* 0x000fe20000010000 */
[----:B------:R-:W2:Y:S01]  /*14b20*/  MUFU.EX2 R158, R158 ;  /* 0x0000009e009e7308 */ /* 0x000ea20000000800 */
        /* <DEDUP_REMOVED lines=8> */
[C---:B0-----:R-:W-:Y:S01]  /*14bb0*/  F2FP.F16.F32.PACK_AB R169, R35.reuse, R169 ;  /* 0x000000a923a9723e */ /* 0x041fe200000000ff */
[----:B------:R-:W-:Y:S01]  /*14bc0*/  FADD.FTZ R46, R35, R46 ;  /* 0x0000002e232e7221 */ /* 0x000fe20000010000 */
[C---:B------:R-:W-:Y:S01]  /*14bd0*/  F2FP.F16.F32.PACK_AB R170, R36.reuse, R170 ;  /* 0x000000aa24aa723e */ /* 0x040fe200000000ff */
[----:B------:R-:W-:Y:S02]  /*14be0*/  FADD.FTZ R11, R36, R11 ;  /* 0x0000000b240b7221 */ /* 0x000fe40000010000 */
        /* <DEDUP_REMOVED lines=10> */
[C---:B-1----:R-:W-:Y:S01]  /*14c90*/  F2FP.F16.F32.PACK_AB R153, R10.reuse, R153 ;  /* 0x000000990a99723e */ /* 0x042fe200000000ff */
[----:B------:R-:W-:Y:S01]  /*14ca0*/  FADD.FTZ R14, R10, R5 ;  /* 0x000000050a0e7221 */ /* 0x000fe20000010000 */
[C---:B------:R-:W-:Y:S01]  /*14cb0*/  F2FP.F16.F32.PACK_AB R154, R48.reuse, R154 ;  /* 0x0000009a309a723e */ /* 0x040fe200000000ff */
[----:B------:R-:W-:Y:S02]  /*14cc0*/  FADD.FTZ R11, R48, R11 ;  /* 0x0000000b300b7221 */ /* 0x000fe40000010000 */
[----:B------:R-:W-:Y:S01]  /*14cd0*/  FADD.FTZ R5, R155, R14 ;  /* 0x0000000e9b057221 */ /* 0x000fe20000010000 */
[----:B------:R-:W0:Y:S01]  /*14ce0*/  MUFU.EX2 R75, R75 ;  /* 0x0000004b004b7308 */ /* 0x000e220000000800 */
[----:B---3--:R-:W-:Y:S01]  /*14cf0*/  FADD.FTZ R11, R156, R11 ;  /* 0x0000000b9c0b7221 */ /* 0x008fe20000010000 */
[----:B------:R-:W-:-:S03]  /*14d00*/  F2FP.F16.F32.PACK_AB R156, R40, R156 ;  /* 0x0000009c289c723e */ /* 0x000fc600000000ff */
[----:B------:R-:W-:-:S03]  /*14d10*/  FADD.FTZ R11, R40, R11 ;  /* 0x0000000b280b7221 */ /* 0x000fc60000010000 */
[----:B------:R-:W-:Y:S01]  /*14d20*/  MUFU.EX2 R78, R78 ;  /* 0x0000004e004e7308 */ /* 0x000fe20000000800 */
[----:B--2---:R-:W-:Y:S01]  /*14d30*/  FADD.FTZ R11, R158, R11 ;  /* 0x0000000b9e0b7221 */ /* 0x004fe20000010000 */
[----:B------:R-:W-:-:S06]  /*14d40*/  F2FP.F16.F32.PACK_AB R158, R44, R158 ;  /* 0x0000009e2c9e723e */ /* 0x000fcc00000000ff */
[----:B------:R-:W1:Y:S08]  /*14d50*/  MUFU.EX2 R79, R79 ;  /* 0x0000004f004f7308 */ /* 0x000e700000000800 */
[----:B------:R-:W-:Y:S08]  /*14d60*/  MUFU.EX2 R56, R56 ;  /* 0x0000003800387308 */ /* 0x000ff00000000800 */
[----:B------:R-:W-:Y:S01]  /*14d70*/  MUFU.EX2 R83, R83 ;  /* 0x0000005300537308 */ /* 0x000fe20000000800 */
[----:B------:R-:W-:-:S02]  /*14d80*/  WARPGROUP.DEPBAR.LE gsb0, 0x0 ;  /* 0x00008000000079c5 */ /* 0x000fc40000010000 */
[----:B------:R-:W-:-:S05]  /*14d90*/  WARPGROUP.ARRIVE ;  /* 0x00000000000079c5 */ /* 0x000fca0000000000 */
[----:B------:R-:W2:Y:S01]  /*14da0*/  MUFU.EX2 R12, R12 ;  /* 0x0000000c000c7308 */ /* 0x000ea20000000800 */
[----:B------:R-:W-:Y:S02]  /*14db0*/  F2FP.F16.F32.PACK_AB R160, R45, R37 ;  /* 0x000000252da0723e */ /* 0x000fe400000000ff */
[----:B0-----:R-:W-:Y:S01]  /*14dc0*/  F2FP.F16.F32.PACK_AB R161, R75, R74 ;  /* 0x0000004a4ba1723e */ /* 0x001fe200000000ff */
[----:B------:R-:W-:Y:S01]  /*14dd0*/  HGMMA.64x128x16.F32 R88, R164, gdesc[UR4].tnspB, R88, gsb0 ;  /* 0x41e00004a4587df0 */ /* 0x000fe20008000858 */
[----:B------:R-:W-:Y:S02]  /*14de0*/  F2FP.F16.F32.PACK_AB R162, R52, R49 ;  /* 0x0000003134a2723e */ /* 0x000fe400000000ff */
[----:B-1----:R-:W-:Y:S01]  /*14df0*/  F2FP.F16.F32.PACK_AB R163, R79, R78 ;  /* 0x0000004e4fa3723e */ /* 0x002fe200000000ff */
[----:B------:R-:W-:Y:S02]  /*14e00*/  WARPGROUP.DEPBAR.LE gsb0, 0x0 ;  /* 0x00008000000079c5 */ /* 0x000fe40000010000 */
[----:B------:R0:W-:Y:S01]  /*14e10*/  @!P1 SYNCS.ARRIVE.TRANS64.RED.A1T0 RZ, [R15+URZ], RZ ;  /* 0x000000ff0fff99a7 */ /* 0x0001e2000810043f */
[----:B------:R-:W-:Y:S01]  /*14e20*/  MUFU.EX2 R165, R82 ;  /* 0x0000005200a57308 */ /* 0x000fe20000000800 */
[----:B--2---:R-:W-:-:S02]  /*14e30*/  F2FP.F16.F32.PACK_AB R166, R12, R57 ;  /* 0x000000390ca6723e */ /* 0x004fc400000000ff */
[----:B------:R-:W-:Y:S02]  /*14e40*/  F2FP.F16.F32.PACK_AB R164, R56, R53 ;  /* 0x0000003538a4723e */ /* 0x000fe400000000ff */
[----:B0-----:R-:W-:Y:S01]  /*14e50*/  @!P1 PRMT R15, RZ, 0x654, R6 ;  /* 0x00000654ff0f9816 */ /* 0x001fe20000000006 */
[-CC-:B------:R-:W-:Y:S01]  /*14e60*/  FFMA.FTZ R6, R63, R0.reuse, -R13.reuse ;  /* 0x000000003f067223 */ /* 0x180fe2000001080d */
[----:B------:R-:W-:Y:S01]  /*14e70*/  FFMA.FTZ R13, R87, R0, -R13 ;  /* 0x00000000570d7223 */ /* 0x000fe2000001080d */
[----:B------:R-:W-:Y:S01]  /*14e80*/  MUFU.EX2 R167, R86 ;  /* 0x0000005600a77308 */ /* 0x000fe20000000800 */
[----:B------:R0:W-:Y:S07]  /*14e90*/  @!P1 SYNCS.ARRIVE.TRANS64.RED.A1T0 RZ, [R15+URZ], RZ ;  /* 0x000000ff0fff99a7 */ /* 0x0001ee000810043f */
[----:B------:R-:W1:Y:S08]  /*14ea0*/  MUFU.EX2 R6, R6 ;  /* 0x0000000600067308 */ /* 0x000e700000000800 */
[----:B------:R-:W2:Y:S01]  /*14eb0*/  MUFU.EX2 R13, R13 ;  /* 0x0000000d000d7308 */ /* 0x000ea20000000800 */
[C---:B-1----:R-:W-:Y:S01]  /*14ec0*/  FADD.FTZ R14, R6.reuse, R5 ;  /* 0x00000005060e7221 */ /* 0x042fe20000010000 */
[----:B------:R-:W-:-:S03]  /*14ed0*/  F2FP.F16.F32.PACK_AB R155, R6, R155 ;  /* 0x0000009b069b723e */ /* 0x000fc600000000ff */
[----:B------:R-:W-:Y:S01]  /*14ee0*/  FADD.FTZ R5, R157, R14 ;  /* 0x0000000e9d057221 */ /* 0x000fe20000010000 */
[----:B------:R-:W-:-:S03]  /*14ef0*/  F2FP.F16.F32.PACK_AB R157, R20, R157 ;  /* 0x0000009d149d723e */ /* 0x000fc600000000ff */
[----:B------:R-:W-:Y:S01]  /*14f00*/  FADD.FTZ R14, R20, R5 ;  /* 0x00000005140e7221 */ /* 0x000fe20000010000 */
[----:B------:R-:W-:-:S03]  /*14f10*/  MOV R20, R196 ;  /* 0x000000c400147202 */ /* 0x000fc60000000f00 */
[----:B------:R-:W-:Y:S01]  /*14f20*/  FADD.FTZ R5, R159, R14 ;  /* 0x0000000e9f057221 */ /* 0x000fe20000010000 */
[----:B------:R-:W-:Y:S01]  /*14f30*/  FADD.FTZ R14, R44, R11 ;  /* 0x0000000b2c0e7221 */ /* 0x000fe20000010000 */
[C---:B------:R-:W-:Y:S02]  /*14f40*/  F2FP.F16.F32.PACK_AB R159, R42.reuse, R159 ;  /* 0x0000009f2a9f723e */ /* 0x040fe400000000ff */
[----:B------:R-:W-:Y:S01]  /*14f50*/  FADD.FTZ R5, R42, R5 ;  /* 0x000000052a057221 */ /* 0x000fe20000010000 */
[----:B------:R-:W-:-:S03]  /*14f60*/  FADD.FTZ R14, R37, R14 ;  /* 0x0000000e250e7221 */ /* 0x000fc60000010000 */
[----:B------:R-:W-:Y:S01]  /*14f70*/  FADD.FTZ R6, R74, R5 ;  /* 0x000000054a067221 */ /* 0x000fe20000010000 */
[----:B------:R-:W-:-:S03]  /*14f80*/  FADD.FTZ R14, R45, R14 ;  /* 0x0000000e2d0e7221 */ /* 0x000fc60000010000 */
        /* <DEDUP_REMOVED lines=14> */
[C---:B--2---:R-:W-:Y:S02]  /*15070*/  F2FP.F16.F32.PACK_AB R167, R13.reuse, R167 ;  /* 0x000000a70da7723e */ /* 0x044fe400000000ff */
[----:B------:R-:W-:Y:S01]  /*15080*/  FADD.FTZ R5, R13, R10 ;  /* 0x0000000a0d057221 */ /* 0x000fe20000010000 */
[----:B------:R-:W-:Y:S01]  /*15090*/  IMAD.MOV.U32 R13, RZ, RZ, R194 ;  /* 0x000000ffff0d7224 */ /* 0x000fe200078e00c2 */
[----:B------:R-:W-:Y:S01]  /*150a0*/  MOV R12, R3 ;  /* 0x00000003000c7202 */ /* 0x000fe20000000f00 */
[----:B0-----:R-:W-:Y:S06]  /*150b0*/  @P2 BRA `(.L_x_792) ;  /* 0xffffffd800d82947 */ /* 0x001fec000383ffff */
.L_x_781:
[----:B------:R-:W-:Y:S05]  /*150c0*/  BSYNC B0 ;  /* 0x0000000000007941 */ /* 0x000fea0003800000 */
.L_x_780:
        /* <DEDUP_REMOVED lines=67> */
.L_x_793:
[----:B------:R-:W-:Y:S01]  /*15500*/  IMAD R13, R194, 0x8, R2 ;  /* 0x00000008c20d7824 */ /* 0x000fe200078e0202 */
[----:B------:R-:W-:-:S04]  /*15510*/  SHF.L.U32 R4, R196, 0x1f, RZ ;  /* 0x0000001fc4047819 */ /* 0x000fc800000006ff */
[----:B------:R0:W1:Y:S01]  /*15520*/  SYNCS.PHASECHK.TRANS64.TRYWAIT P2, [R13+URZ+0x34850], R4 ;  /* 0x034850040d0075a7 */ /* 0x000062000804017f */
[----:B------:R-:W-:Y:S05]  /*15530*/  @!P0 BRA `(.L_x_794) ;  /* 0x0000000000048947 */ /* 0x000fea0003800000 */
[----:B------:R-:W-:Y:S01]  /*15540*/  BPT.TRAP 0x1 ;  /* 0x000000040000795c */ /* 0x000fe20000300000 */
.L_x_794:
[----:B------:R-:W-:Y:S01]  /*15550*/  VIADD R2, R2, 0x400 ;  /* 0x0000040002027836 */ /* 0x000fe20000000000 */
[----:B------:R-:W-:Y:S04]  /*15560*/  BSSY B0, `(.L_x_795) ;  /* 0x0000008000007945 */ /* 0x000fe80003800000 */
[----:B------:R-:W-:-:S04]  /*15570*/  SHF.R.U32.HI R2, RZ, 0x4, R2 ;  /* 0x00000004ff027819 */ /* 0x000fc80000011602 */
[----:B------:R-:W-:-:S04]  /*15580*/  LOP3.LUT R2, R2, 0x3fff, RZ, 0xc0, !PT ;  /* 0x00003fff02027812 */ /* 0x000fc800078ec0ff */
[----:B------:R-:W-:-:S04]  /*15590*/  LOP3.LUT R7, R2, 0x4000000, RZ, 0xfc, !PT ;  /* 0x0400000002077812 */ /* 0x000fc800078efcff */
[----:B------:R-:W-:Y:S01]  /*155a0*/  LEA R2, R194, R7, 0xb ;  /* 0x00000007c2027211 */ /* 0x000fe200078e58ff */
[----:B-1----:R-:W-:Y:S06]  /*155b0*/  @P2 BRA `(.L_x_796) ;  /* 0x0000000000082947 */ /* 0x002fec0003800000 */
[----:B------:R-:W1:Y:S02]  /*155c0*/  SYNCS.PHASECHK.TRANS64.TRYWAIT P0, [R13+URZ+0x34850], R4 ;  /* 0x034850040d0075a7 */ /* 0x000e64000800017f */
[----:B-1----:R-:W-:Y:S05]  /*155d0*/  @!P0 BRA `(.L_x_797) ;  /* 0x000000a400f48947 */ /* 0x002fea0003800000 */
.L_x_796:
[----:B------:R-:W-:Y:S05]  /*155e0*/  BSYNC B0 ;  /* 0x0000000000007941 */ /* 0x000fea0003800000 */
.L_x_795:
[----:B------:R-:W-:Y:S01]  /*155f0*/  IMAD.MOV.U32 R10, RZ, RZ, R2 ;  /* 0x000000ffff0a7224 */ /* 0x000fe200078e0002 */
[----:B------:R-:W-:Y:S01]  /*15600*/  WARPGROUP.ARRIVE ;  /* 0x00000000000079c5 */ /* 0x000fe20000000000 */
[----:B------:R-:W-:Y:S01]  /*15610*/  IMAD.MOV.U32 R11, RZ, RZ, 0x40000040 ;  /* 0x40000040ff0b7424 */ /* 0x000fe200078e00ff */
[----:B------:R-:W2:Y:S01]  /*15620*/  SHFL.BFLY PT, R7, R6, 0x2, 0x1f ;  /* 0x0c401f0006077f89 */ /* 0x000ea200000e0000 */
[----:B------:R-:W-:Y:S01]  /*15630*/  VIADD R194, R194, 0x1 ;  /* 0x00000001c2c27836 */ /* 0x000fe20000000000 */
[----:B------:R-:W-:Y:S01]  /*15640*/  R2UR UR6, R10 ;  /* 0x000000000a0672ca */ /* 0x000fe200000e0000 */
[----:B------:R-:W-:Y:S01]  /*15650*/  IMAD.MOV.U32 R89, RZ, RZ, -0x800000 ;  /* 0xff800000ff597424 */ /* 0x000fe200078e00ff */
[----:B------:R-:W-:Y:S01]  /*15660*/  R2UR UR7, R11 ;  /* 0x000000000b0772ca */ /* 0x000fe200000e0000 */
[----:B------:R-:W-:Y:S01]  /*15670*/  IMAD.MOV.U32 R11, RZ, RZ, 0x40000040 ;  /* 0x40000040ff0b7424 */ /* 0x000fe200078e00ff */
[----:B------:R-:W-:Y:S01]  /*15680*/  IADD3 R10, R2, 0x80, RZ ;  /* 0x00000080020a7810 */ /* 0x000fe20007ffe0ff */
[----:B------:R-:W-:Y:S01]  /*15690*/  IMAD.MOV.U32 R88, RZ, RZ, -0x800000 ;  /* 0xff800000ff587424 */ /* 0x000fe200078e00ff */
[----:B------:R-:W-:Y:S01]  /*156a0*/  ISETP.NE.AND P2, PT, R194, 0x2, PT ;  /* 0x00000002c200780c */ /* 0x000fe20003f45270 */
[----:B------:R-:W-:-:S03]  /*156b0*/  VIADD R204, R204, 0x1 ;  /* 0x00000001cccc7836 */ /* 0x000fc60000000000 */
[----:B------:R-:W-:-:S05]  /*156c0*/  SEL R194, R194, RZ, P2 ;  /* 0x000000ffc2c27207 */ /* 0x000fca0001000000 */
[----:B------:R-:W-:Y:S01]  /*156d0*/  HGMMA.64x128x16.F32 R24, R180, gdesc[UR4].tnspB, R24, gsb0 ;  /* 0x41e00004b4187df0 */ /* 0x000fe20008000818 */
[----:B------:R-:W-:Y:S01]  /*156e0*/  R2UR UR6, R10 ;  /* 0x000000000a0672ca */ /* 0x000fe200000e0000 */
[----:B------:R-:W-:Y:S01]  /*156f0*/  VIADD R10, R2, 0x100 ;  /* 0x00000100020a7836 */ /* 0x000fe20000000000 */
[----:B------:R-:W-:Y:S02]  /*15700*/  R2UR UR7, R11 ;  /* 0x000000000b0772ca */ /* 0x000fe400000e0000 */
[----:B------:R-:W-:Y:S01]  /*15710*/  MOV R11, 0x40000040 ;  /* 0x40000040000b7802 */ /* 0x000fe20000000f00 */
[----:B--2---:R-:W-:Y:S01]  /*15720*/  FADD.FTZ R7, R7, R6 ;  /* 0x0000000607077221 */ /* 0x004fe20000010000 */
[----:B------:R-:W-:Y:S02]  /*15730*/  WARPGROUP.DEPBAR.LE gsb0, 0x0 ;  /* 0x00008000000079c5 */ /* 0x000fe40000010000 */
[----:B------:R-:W-:-:S07]  /*15740*/  WARPGROUP.ARRIVE ;  /* 0x00000000000079c5 */ /* 0x000fce0000000000 */
        /* <DEDUP_REMOVED lines=9> */
[----:B------:R-:W-:Y:S01]  /*157e0*/  R2UR UR7, R11 ;  /* 0x000000000b0772ca */ /* 0x000fe200000e0000 */
[----:B------:R-:W-:Y:S01]  /*157f0*/  IMAD.MOV.U32 R11, RZ, RZ, 0x40000040 ;  /* 0x40000040ff0b7424 */ /* 0x000fe200078e00ff */
[----:B------:R-:W-:Y:S01]  /*15800*/  IADD3 R10, R2, 0x200, RZ ;  /* 0x00000200020a7810 */ /* 0x000fe20007ffe0ff */
[----:B------:R-:W-:Y:S02]  /*15810*/  WARPGROUP.DEPBAR.LE gsb0, 0x0 ;  /* 0x00008000000079c5 */ /* 0x000fe40000010000 */
[----:B------:R-:W-:-:S08]  /*15820*/  WARPGROUP.ARRIVE ;  /* 0x00000000000079c5 */ /* 0x000fd00000000000 */
[----:B------:R-:W-:Y:S01]  /*15830*/  HGMMA.64x128x16.F32 R24, R168, gdesc[UR4].tnspB, R24, gsb0 ;  /* 0x41e00004a8187df0 */ /* 0x000fe20008000818 */
[----:B------:R-:W-:Y:S01]  /*15840*/  R2UR UR6, R10 ;  /* 0x000000000a0672ca */ /* 0x000fe200000e0000 */
[----:B------:R-:W-:Y:S01]  /*15850*/  VIADD R10, R2, 0x280 ;  /* 0x00000280020a7836 */ /* 0x000fe20000000000 */
[----:B------:R-:W-:Y:S02]  /*15860*/  R2UR UR7, R11 ;  /* 0x000000000b0772ca */ /* 0x000fe400000e0000 */
[----:B------:R-:W-:Y:S01]  /*15870*/  MOV R11, 0x40000040 ;  /* 0x40000040000b7802 */ /* 0x000fe20000000f00 */
[----:B------:R-:W-:Y:S02]  /*15880*/  WARPGROUP.DEPBAR.LE gsb0, 0x0 ;  /* 0x00008000000079c5 */ /* 0x000fe40000010000 */
[----:B------:R-:W-:-:S08]  /*15890*/  WARPGROUP.ARRIVE ;  /* 0x00000000000079c5 */ /* 0x000fd00000000000 */
        /* <DEDUP_REMOVED lines=11> */
[----:B------:R-:W-:Y:S02]  /*15950*/  IADD3 R10, R2, 0x380, RZ ;  /* 0x00000380020a7810 */ /* 0x000fe40007ffe0ff */
[----:B------:R-:W0:Y:S02]  /*15960*/  SHFL.BFLY PT, R2, R5, 0x2, 0x1f ;  /* 0x0c401f0005027f89 */ /* 0x000e2400000e0000 */
[----:B01----:R-:W-:Y:S01]  /*15970*/  FADD.FTZ R4, R2, R5 ;  /* 0x0000000502047221 */ /* 0x003fe20000010000 */
[----:B------:R-:W-:Y:S01]  /*15980*/  SEL R5, RZ, 0x1, P2 ;  /* 0x00000001ff057807 */ /* 0x000fe20001000000 */
[----:B------:R-:W-:Y:S03]  /*15990*/  SHFL.BFLY PT, R2, R7, 0x1, 0x1f ;  /* 0x0c201f0007027f89 */ /* 0x000fe600000e0000 */
[----:B------:R-:W-:Y:S01]  /*159a0*/  LOP3.LUT R196, R196, R5, RZ, 0x3c, !PT ;  /* 0x00000005c4c47212 */ /* 0x000fe200078e3cff */
[----:B------:R-:W0:Y:S02]  /*159b0*/  SHFL.BFLY PT, R9, R4, 0x1, 0x1f ;  /* 0x0c201f0004097f89 */ /* 0x000e2400000e0000 */
[----:B0-----:R-:W-:-:S05]  /*159c0*/  FADD.FTZ R12, R4, R9 ;  /* 0x00000009040c7221 */ /* 0x001fca0000010000 */
[----:B------:R-:W-:-:S13]  /*159d0*/  FSETP.NE.FTZ.AND P3, PT, R12, RZ, PT ;  /* 0x000000ff0c00720b */ /* 0x000fda0003f75000 */
[----:B------:R-:W0:Y:S02]  /*159e0*/  @P3 MUFU.LG2 R9, R12 ;  /* 0x0000000c00093308 */ /* 0x000e240000000c00 */
[----:B0-----:R-:W-:Y:S01]  /*159f0*/  @P3 FMUL.FTZ R9, R9, 0.69314718246459960938 ;  /* 0x3f31721809093820 */ /* 0x001fe20000410000 */
[----:B------:R-:W-:Y:S02]  /*15a00*/  WARPGROUP.DEPBAR.LE gsb0, 0x0 ;  /* 0x00008000000079c5 */ /* 0x000fe40000010000 */
[----:B------:R-:W-:-:S06]  /*15a10*/  WARPGROUP.ARRIVE ;  /* 0x00000000000079c5 */ /* 0x000fcc0000000000 */
[----:B------:R-:W-:Y:S01]  /*15a20*/  HGMMA.64x128x16.F32 R24, R160, gdesc[UR4].tnspB, R24, gsb0 ;  /* 0x41e00004a0187df0 */ /* 0x000fe20008000818 */
[----:B------:R-:W-:Y:S01]  /*15a30*/  R2UR UR6, R10 ;  /* 0x000000000a0672ca */ /* 0x000fe200000e0000 */
[----:B------:R-:W-:Y:S01]  /*15a40*/  @!P1 VIADD R10, R13, 0x34860 ;  /* 0x000348600d0a9836 */ /* 0x000fe20000000000 */
[----:B------:R-:W-:Y:S01]  /*15a50*/  R2UR UR7, R11 ;  /* 0x000000000b0772ca */ /* 0x000fe200000e0000 */
[----:B------:R-:W-:Y:S01]  /*15a60*/  FADD.FTZ R11, R7, R2 ;  /* 0x00000002070b7221 */ /* 0x000fe20000010000 */
[----:B------:R-:W-:Y:S02]  /*15a70*/  MOV R2, RZ ;  /* 0x000000ff00027202 */ /* 0x000fe40000000f00 */
[----:B------:R-:W-:Y:S02]  /*15a80*/  MOV R7, RZ ;  /* 0x000000ff00077202 */ /* 0x000fe40000000f00 */
[----:B------:R-:W-:Y:S02]  /*15a90*/  FSETP.NE.FTZ.AND P0, PT, R11, RZ, PT ;  /* 0x000000ff0b00720b */ /* 0x000fe40003f15000 */
[----:B------:R-:W-:-:S02]  /*15aa0*/  @!P1 PRMT R10, RZ, 0x654, R10 ;  /* 0x00000654ff0a9816 */ /* 0x000fc4000000000a */
[----:B------:R-:W-:Y:S09]  /*15ab0*/  @P3 MUFU.RCP R7, R12 ;  /* 0x0000000c00073308 */ /* 0x000ff20000001000 */
[----:B------:R-:W0:Y:S01]  /*15ac0*/  @P0 MUFU.LG2 R6, R11 ;  /* 0x0000000b00060308 */ /* 0x000e220000000c00 */
[C---:B------:R-:W-:Y:S01]  /*15ad0*/  @P0 FMUL.FTZ R4, R0.reuse, 0.69314718246459960938 ;  /* 0x3f31721800040820 */ /* 0x040fe20000410000 */
[----:B------:R-:W-:-:S04]  /*15ae0*/  @P3 FMUL.FTZ R0, R0, 0.69314718246459960938 ;  /* 0x3f31721800003820 */ /* 0x000fc80000410000 */
[----:B------:R-:W-:Y:S02]  /*15af0*/  @P3 FFMA.FTZ R89, R0, R8, R9 ;  /* 0x0000000800593223 */ /* 0x000fe40000010009 */
[----:B------:R-:W1:Y:S01]  /*15b00*/  @P0 MUFU.RCP R2, R11 ;  /* 0x0000000b00020308 */ /* 0x000e620000001000 */
[----:B0-----:R-:W-:-:S04]  /*15b10*/  @P0 FMUL.FTZ R5, R6, 0.69314718246459960938 ;  /* 0x3f31721806050820 */ /* 0x001fc80000410000 */
[----:B------:R-:W-:Y:S01]  /*15b20*/  @P0 FFMA.FTZ R88, R4, R3, R5 ;  /* 0x0000000304580223 */ /* 0x000fe20000010005 */
[----:B------:R-:W-:Y:S01]  /*15b30*/  PLOP3.LUT P0, PT, PT, PT, PT, 0x8, 0x0 ;  /* 0x000000000000781c */ /* 0x000fe20003f0e170 */
[----:B------:R-:W-:Y:S02]  /*15b40*/  WARPGROUP.DEPBAR.LE gsb0, 0x0 ;  /* 0x00008000000079c5 */ /* 0x000fe40000010000 */
[----:B------:R-:W-:-:S06]  /*15b50*/  WARPGROUP.ARRIVE ;  /* 0x00000000000079c5 */ /* 0x000fcc0000000000 */
[----:B------:R-:W-:Y:S03]  /*15b60*/  HGMMA.64x128x16.F32 R24, R164, gdesc[UR4].tnspB, R24, gsb0 ;  /* 0x41e00004a4187df0 */ /* 0x000fe60008000818 */
[----:B------:R-:W-:Y:S02]  /*15b70*/  WARPGROUP.DEPBAR.LE gsb0, 0x0 ;  /* 0x00008000000079c5 */ /* 0x000fe40000010000 */
[-C--:B-1----:R-:W-:Y:S01]  /*15b80*/  FMUL.FTZ R0, R32, R2.reuse ;  /* 0x0000000220007220 */ /* 0x082fe20000410000 */
        /* <DEDUP_REMOVED lines=63> */
[----:B------:R-:W-:-:S07]  /*15f80*/  FMUL.FTZ R87, R87, R7 ;  /* 0x0000000757577220 */ /* 0x000fce0000410000 */
.L_x_723:
[----:B------:R-:W0:Y:S08]  /*15f90*/  S2UR UR5, SR_CgaCtaId ;  /* 0x00000000000579c3 */ /* 0x000e300000008800 */
[----:B------:R-:W-:Y:S06]  /*15fa0*/  BAR.SYNC.DEFER_BLOCKING 0x5, 0x180 ;  /* 0x0146000000007b1d */ /* 0x000fec0000010000 */
[----:B------:R-:W-:Y:S01]  /*15fb0*/  UMOV UR4, 0x400 ;  /* 0x0000040000047882 */ /* 0x000fe20000000000 */
[----:B------:R-:W-:Y:S01]  /*15fc0*/  BSSY B0, `(.L_x_798) ;  /* 0x00001f3000007945 */ /* 0x000fe20003800000 */
[----:B0-----:R-:W-:-:S06]  /*15fd0*/  ULEA UR4, UR5, UR4, 0x18 ;  /* 0x0000000405047291 */ /* 0x001fcc000f8ec03f */
[----:B------:R-:W-:-:S05]  /*15fe0*/  MOV R2, UR4 ;  /* 0x0000000400027c02 */ /* 0x000fca0008000f00 */
[----:B------:R0:W1:Y:S01]  /*15ff0*/  LDS.128 R124, [R2+0x348d0] ;  /* 0x0348d000027c7984 */ /* 0x0000620000000c00 */
[----:B------:R-:W-:Y:S06]  /*16000*/  BAR.ARV 0x4, 0x180 ;  /* 0x0106000000007b1d */ /* 0x000fec0000002000 */
[----:B------:R-:W-:Y:S05]  /*16010*/  @P0 BRA `(.L_x_799) ;  /* 0x0000001000fc0947 */ /* 0x000fea0003800000 */
[----:B------:R-:W2:Y:S01]  /*16020*/  S2R R5, SR_SWINHI ;  /* 0x0000000000057919 */ /* 0x000ea20000002f00 */
[----:B------:R-:W-:Y:S01]  /*16030*/  F2FP.F16.F32.PACK_AB R10, R3, R10 ;  /* 0x0000000a030a723e */ /* 0x000fe200000000ff */
[----:B------:R-:W-:Y:S01]  /*16040*/  ULDC.64 UR4, c[0x0][0xc00] ;  /* 0x0003000000047ab9 */ /* 0x000fe20000000a00 */
[----:B------:R-:W-:Y:S02]  /*16050*/  F2FP.F16.F32.PACK_AB R31, R34, R31 ;  /* 0x0000001f221f723e */ /* 0x000fe400000000ff */
[----:B------:R-:W-:Y:S02]  /*16060*/  F2FP.F16.F32.PACK_AB R32, R73, R32 ;  /* 0x000000204920723e */ /* 0x000fe400000000ff */
[----:B------:R-:W-:Y:S02]  /*16070*/  F2FP.F16.F32.PACK_AB R34, R77, R76 ;  /* 0x0000004c4d22723e */ /* 0x000fe400000000ff */
[----:B------:R-:W-:Y:S02]  /*16080*/  F2FP.F16.F32.PACK_AB R35, R38, R35 ;  /* 0x000000232623723e */ /* 0x000fe400000000ff */
[----:B------:R-:W-:-:S02]  /*16090*/  MOV R20, R2 ;  /* 0x0000000200147202 */ /* 0x000fc40000000f00 */
[----:B--2---:R-:W-:-:S03]  /*160a0*/  MOV R21, R5 ;  /* 0x0000000500157202 */ /* 0x004fc60000000f00 */
[----:B------:R-:W-:-:S03]  /*160b0*/  IMAD.WIDE R8, R235, 0x2, R20 ;  /* 0x00000002eb087825 */ /* 0x000fc600078e0214 */
[C---:B------:R-:W-:Y:S02]  /*160c0*/  LOP3.LUT R15, R8.reuse, 0x380, RZ, 0xc0, !PT ;  /* 0x00000380080f7812 */ /* 0x040fe400078ec0ff */
[C---:B------:R-:W-:Y:S02]  /*160d0*/  IADD3 R71, P6, R8.reuse, 0x20, RZ ;  /* 0x0000002008477810 */ /* 0x040fe40007fde0ff */
[----:B------:R-:W-:Y:S02]  /*160e0*/  SHF.R.U64 R15, R15, 0x3, RZ ;  /* 0x000000030f0f7819 */ /* 0x000fe400000012ff */
[C---:B------:R-:W-:Y:S01]  /*160f0*/  IADD3 R79, P5, R8.reuse, 0x40, RZ ;  /* 0x00000040084f7810 */ /* 0x040fe20007fbe0ff */
[--C-:B------:R-:W-:Y:S01]  /*16100*/  IMAD.X R5, RZ, RZ, R9.reuse, P6 ;  /* 0x000000ffff057224 */ /* 0x100fe200030e0609 */
[C---:B------:R-:W-:Y:S02]  /*16110*/  IADD3 R97, P4, R8.reuse, 0x60, RZ ;  /* 0x0000006008617810 */ /* 0x040fe40007f9e0ff */
[C---:B------:R-:W-:Y:S01]  /*16120*/  IADD3 R99, P3, R8.reuse, 0x4000, RZ ;  /* 0x0000400008637810 */ /* 0x040fe20007f7e0ff */
[----:B------:R-:W-:Y:S01]  /*16130*/  IMAD.X R7, RZ, RZ, R9, P5 ;  /* 0x000000ffff077224 */ /* 0x000fe200028e0609 */
[----:B------:R-:W-:-:S02]  /*16140*/  IADD3 R70, P2, R8, 0x4020, RZ ;  /* 0x0000402008467810 */ /* 0x000fc40007f5e0ff */
[C---:B------:R-:W-:Y:S02]  /*16150*/  IADD3 R101, P1, R8.reuse, 0x4040, RZ ;  /* 0x0000404008657810 */ /* 0x040fe40007f3e0ff */
[----:B------:R-:W-:Y:S01]  /*16160*/  IADD3 R78, P0, R8, 0x4060, RZ ;  /* 0x00004060084e7810 */ /* 0x000fe20007f1e0ff */
[--C-:B------:R-:W-:Y:S01]  /*16170*/  IMAD.X R25, RZ, RZ, R9.reuse, P2 ;  /* 0x000000ffff197224 */ /* 0x100fe200010e0609 */
[----:B------:R-:W-:Y:S01]  /*16180*/  LOP3.LUT R8, R15, R8, RZ, 0x3c, !PT ;  /* 0x000000080f087212 */ /* 0x000fe200078e3cff */
[--C-:B------:R-:W-:Y:S01]  /*16190*/  IMAD.X R15, RZ, RZ, R9.reuse, P3 ;  /* 0x000000ffff0f7224 */ /* 0x100fe200018e0609 */
[----:B------:R-:W-:Y:S01]  /*161a0*/  LOP3.LUT R4, R71, 0x380, RZ, 0xc0, !PT ;  /* 0x0000038047047812 */ /* 0x000fe200078ec0ff */
[----:B------:R-:W-:Y:S01]  /*161b0*/  IMAD.X R29, RZ, RZ, R9, P0 ;  /* 0x000000ffff1d7224 */ /* 0x000fe200000e0609 */
[----:B------:R-:W-:Y:S02]  /*161c0*/  LOP3.LUT R6, R79, 0x380, RZ, 0xc0, !PT ;  /* 0x000003804f067812 */ /* 0x000fe400078ec0ff */
[----:B------:R-:W-:-:S02]  /*161d0*/  MOV R92, R8 ;  /* 0x00000008005c7202 */ /* 0x000fc40000000f00 */
[----:B------:R-:W-:Y:S02]  /*161e0*/  F2FP.F16.F32.PACK_AB R8, R11, R24 ;  /* 0x000000180b08723e */ /* 0x000fe400000000ff */
[----:B------:R-:W-:Y:S02]  /*161f0*/  SHF.R.U64 R4, R4, 0x3, RZ ;  /* 0x0000000304047819 */ /* 0x000fe400000012ff */
[----:B------:R-:W-:Y:S02]  /*16200*/  LOP3.LUT R11, R70, 0x380, RZ, 0xc0, !PT ;  /* 0x00000380460b7812 */ /* 0x000fe400078ec0ff */
[----:B------:R-:W-:Y:S02]  /*16210*/  SHF.R.U64 R6, R6, 0x3, RZ ;  /* 0x0000000306067819 */ /* 0x000fe400000012ff */
[-C--:B------:R-:W-:Y:S02]  /*16220*/  IADD3.X R13, RZ, R9.reuse, RZ, P4, !PT ;  /* 0x00000009ff0d7210 */ /* 0x080fe400027fe4ff */
[----:B------:R-:W-:-:S02]  /*16230*/  IADD3.X R27, RZ, R9, RZ, P1, !PT ;  /* 0x00000009ff1b7210 */ /* 0x000fc40000ffe4ff */
[----:B------:R-:W-:Y:S02]  /*16240*/  LOP3.LUT R12, R97, 0x380, RZ, 0xc0, !PT ;  /* 0x00000380610c7812 */ /* 0x000fe400078ec0ff */
[----:B------:R-:W-:Y:S02]  /*16250*/  LOP3.LUT R14, R99, 0x380, RZ, 0xc0, !PT ;  /* 0x00000380630e7812 */ /* 0x000fe400078ec0ff */
[----:B------:R-:W-:Y:S02]  /*16260*/  F2FP.F16.F32.PACK_AB R9, R28, R95 ;  /* 0x0000005f1c09723e */ /* 0x000fe400000000ff */
[----:B------:R-:W-:Y:S02]  /*16270*/  LOP3.LUT R4, R4, R71, RZ, 0x3c, !PT ;  /* 0x0000004704047212 */ /* 0x000fe400078e3cff */
[----:B------:R-:W-:Y:S02]  /*16280*/  LOP3.LUT R28, R101, 0x380, RZ, 0xc0, !PT ;  /* 0x00000380651c7812 */ /* 0x000fe400078ec0ff */
[----:B------:R-:W-:-:S02]  /*16290*/  SHF.R.U64 R3, R11, 0x3, RZ ;  /* 0x000000030b037819 */ /* 0x000fc400000012ff */
[----:B------:R-:W-:Y:S02]  /*162a0*/  LOP3.LUT R6, R6, R79, RZ, 0x3c, !PT ;  /* 0x0000004f06067212 */ /* 0x000fe400078e3cff */
[----:B------:R-:W-:Y:S02]  /*162b0*/  LOP3.LUT R71, R78, 0x380, RZ, 0xc0, !PT ;  /* 0x000003804e477812 */ /* 0x000fe400078ec0ff */
[----:B------:R-:W-:Y:S01]  /*162c0*/  F2FP.F16.F32.PACK_AB R11, R26, R93 ;  /* 0x0000005d1a0b723e */ /* 0x000fe200000000ff */
[----:B------:R-:W-:Y:S01]  /*162d0*/  BAR.SYNC.DEFER_BLOCKING 0x1, 0x100 ;  /* 0x0044000000007b1d */ /* 0x000fe20000010000 */
[----:B------:R-:W-:Y:S02]  /*162e0*/  SHF.R.U64 R12, R12, 0x3, RZ ;  /* 0x000000030c0c7819 */ /* 0x000fe400000012ff */
[----:B------:R-:W-:Y:S02]  /*162f0*/  SHF.R.U64 R14, R14, 0x3, RZ ;  /* 0x000000030e0e7819 */ /* 0x000fe400000012ff */
[----:B------:R-:W-:-:S02]  /*16300*/  SHF.R.U64 R28, R28, 0x3, RZ ;  /* 0x000000031c1c7819 */ /* 0x000fc400000012ff */
[----:B------:R-:W-:Y:S02]  /*16310*/  SHF.R.U64 R71, R71, 0x3, RZ ;  /* 0x0000000347477819 */ /* 0x000fe400000012ff */
[----:B------:R-:W-:Y:S02]  /*16320*/  MOV R90, R4 ;  /* 0x00000004005a7202 */ /* 0x000fe40000000f00 */
[----:B------:R-:W-:Y:S02]  /*16330*/  MOV R79, R6 ;  /* 0x00000006004f7202 */ /* 0x000fe40000000f00 */
[----:B------:R-:W-:Y:S02]  /*16340*/  F2FP.F16.F32.PACK_AB R4, R33, R0 ;  /* 0x000000002104723e */ /* 0x000fe400000000ff */
[----:B------:R-:W-:Y:S02]  /*16350*/  F2FP.F16.F32.PACK_AB R5, R91, R72 ;  /* 0x000000485b05723e */ /* 0x000fe400000000ff */
[----:B------:R-:W-:-:S02]  /*16360*/  F2FP.F16.F32.PACK_AB R6, R37, R36 ;  /* 0x000000242506723e */ /* 0x000fc400000000ff */
[----:B------:R-:W-:Y:S02]  /*16370*/  F2FP.F16.F32.PACK_AB R7, R39, R30 ;  /* 0x0000001e2707723e */ /* 0x000fe400000000ff */
[----:B------:R-:W-:Y:S02]  /*16380*/  LOP3.LUT R12, R12, R97, RZ, 0x3c, !PT ;  /* 0x000000610c0c7212 */ /* 0x000fe400078e3cff */
[----:B------:R-:W-:Y:S01]  /*16390*/  LOP3.LUT R14, R14, R99, RZ, 0x3c, !PT ;  /* 0x000000630e0e7212 */ /* 0x000fe200078e3cff */
[----:B------:R2:W-:Y:S01]  /*163a0*/  STSM.16.M88.4 [R92], R8 ;  /* 0x000000085c007844 */ /* 0x0005e20000000200 */
[----:B------:R-:W-:Y:S02]  /*163b0*/  LOP3.LUT R24, R3, R70, RZ, 0x3c, !PT ;  /* 0x0000004603187212 */ /* 0x000fe400078e3cff */
[----:B------:R-:W-:Y:S01]  /*163c0*/  LOP3.LUT R26, R28, R101, RZ, 0x3c, !PT ;  /* 0x000000651c1a7212 */ /* 0x000fe200078e3cff */
[----:B------:R-:W-:Y:S01]  /*163d0*/  STSM.16.M88.4 [R90], R4 ;  /* 0x000000045a007844 */ /* 0x000fe20000000200 */
[----:B------:R-:W-:-:S02]  /*163e0*/  LOP3.LUT R28, R71, R78, RZ, 0x3c, !PT ;  /* 0x0000004e471c7212 */ /* 0x000fc400078e3cff */
[----:B------:R-:W-:Y:S02]  /*163f0*/  MOV R78, R12 ;  /* 0x0000000c004e7202 */ /* 0x000fe40000000f00 */
[----:B------:R-:W-:Y:S02]  /*16400*/  MOV R71, R14 ;  /* 0x0000000e00477202 */ /* 0x000fe40000000f00 */
[----:B------:R-:W-:Y:S02]  /*16410*/  MOV R70, R24 ;  /* 0x0000001800467202 */ /* 0x000fe40000000f00 */
[----:B------:R-:W-:Y:S02]  /*16420*/  MOV R3, R26 ;  /* 0x0000001a00037202 */ /* 0x000fe40000000f00 */
[----:B------:R-:W-:Y:S02]  /*16430*/  F2FP.F16.F32.PACK_AB R12, R49, R48 ;  /* 0x00000030310c723e */ /* 0x000fe400000000ff */
[----:B--2---:R-:W-:-:S02]  /*16440*/  F2FP.F16.F32.PACK_AB R8, R41, R40 ;  /* 0x000000282908723e */ /* 0x004fc400000000ff */
[----:B------:R-:W-:Y:S02]  /*16450*/  F2FP.F16.F32.PACK_AB R9, R43, R42 ;  /* 0x0000002a2b09723e */ /* 0x000fe400000000ff */
[----:B------:R-:W-:Y:S01]  /*16460*/  F2FP.F16.F32.PACK_AB R10, R45, R44 ;  /* 0x0000002c2d0a723e */ /* 0x000fe200000000ff */
[----:B------:R-:W-:Y:S01]  /*16470*/  IMAD.MOV.U32 R44, RZ, RZ, RZ ;  /* 0x000000ffff2c7224 */ /* 0x000fe200078e00ff */
[----:B------:R-:W-:Y:S02]  /*16480*/  F2FP.F16.F32.PACK_AB R11, R47, R46 ;  /* 0x0000002e2f0b723e */ /* 0x000fe400000000ff */
[----:B------:R-:W-:Y:S02]  /*16490*/  F2FP.F16.F32.PACK_AB R13, R51, R50 ;  /* 0x00000032330d723e */ /* 0x000fe400000000ff */
[----:B------:R-:W-:Y:S01]  /*164a0*/  F2FP.F16.F32.PACK_AB R14, R53, R52 ;  /* 0x00000034350e723e */ /* 0x000fe200000000ff */
[----:B------:R2:W-:Y:S01]  /*164b0*/  STSM.16.M88.4 [R79], R8 ;  /* 0x000000084f007844 */ /* 0x0005e20000000200 */
[----:B------:R-:W-:Y:S01]  /*164c0*/  F2FP.F16.F32.PACK_AB R15, R55, R54 ;  /* 0x00000036370f723e */ /* 0x000fe200000000ff */
[----:B------:R-:W3:Y:S01]  /*164d0*/  LDC R51, c[0x0][0xbe8] ;  /* 0x0002fa00ff337b82 */ /* 0x000ee20000000800 */
[----:B------:R-:W-:-:S02]  /*164e0*/  F2FP.F16.F32.PACK_AB R24, R57, R56 ;  /* 0x000000383918723e */ /* 0x000fc400000000ff */
[----:B------:R-:W-:Y:S01]  /*164f0*/  F2FP.F16.F32.PACK_AB R25, R59, R58 ;  /* 0x0000003a3b19723e */ /* 0x000fe200000000ff */
[----:B------:R-:W-:Y:S01]  /*16500*/  STSM.16.M88.4 [R78], R12 ;  /* 0x0000000c4e007844 */ /* 0x000fe20000000200 */
[----:B------:R-:W-:Y:S02]  /*16510*/  F2FP.F16.F32.PACK_AB R26, R61, R60 ;  /* 0x0000003c3d1a723e */ /* 0x000fe400000000ff */
[----:B------:R-:W-:Y:S02]  /*16520*/  F2FP.F16.F32.PACK_AB R27, R63, R62 ;  /* 0x0000003e3f1b723e */ /* 0x000fe400000000ff */
[----:B------:R-:W-:Y:S02]  /*16530*/  MOV R0, R28 ;  /* 0x0000001c00007202 */ /* 0x000fe40000000f00 */
[----:B------:R-:W-:Y:S01]  /*16540*/  ISETP.NE.U32.AND P0, PT, RZ, UR4, PT ;  /* 0x00000004ff007c0c */ /* 0x000fe2000bf05070 */
[----:B------:R-:W-:Y:S01]  /*16550*/  STSM.16.M88.4 [R71], R24 ;  /* 0x0000001847007844 */ /* 0x000fe20000000200 */
[----:B------:R-:W-:-:S02]  /*16560*/  F2FP.F16.F32.PACK_AB R28, R65, R64 ;  /* 0x00000040411c723e */ /* 0x000fc400000000ff */
[----:B--2---:R-:W-:Y:S02]  /*16570*/  IADD3 R10, P1, R201, UR4, RZ ;  /* 0x00000004c90a7c10 */ /* 0x004fe4000ff3e0ff */
        /* <DEDUP_REMOVED lines=8> */
[----:B------:R-:W-:Y:S02]  /*16600*/  F2FP.F16.F32.PACK_AB R7, R87, R86 ;  /* 0x000000565707723e */ /* 0x000fe400000000ff */
[----:B------:R-:W-:Y:S02]  /*16610*/  ISETP.NE.AND.EX P0, PT, RZ, UR5, PT, P0 ;  /* 0x00000005ff007c0c */ /* 0x000fe4000bf05300 */
[----:B------:R-:W-:Y:S01]  /*16620*/  IADD3.X R11, R202, UR5, RZ, P1, !PT ;  /* 0x00000005ca0b7c10 */ /* 0x000fe20008ffe4ff */
[----:B------:R-:W-:Y:S01]  /*16630*/  ULDC.64 UR4, c[0x0][0xc08] ;  /* 0x0003020000047ab9 */ /* 0x000fe20000000a00 */
[----:B------:R2:W-:Y:S01]  /*16640*/  STSM.16.M88.4 [R0], R4 ;  /* 0x0000000400007844 */ /* 0x0005e20000000200 */
[----:B------:R-:W-:Y:S01]  /*16650*/  BAR.SYNC.DEFER_BLOCKING 0x1, 0x100 ;  /* 0x0044000000007b1d */ /* 0x000fe20000010000 */
[----:B------:R-:W-:-:S04]  /*16660*/  ISETP.NE.U32.AND P2, PT, RZ, UR4, PT ;  /* 0x00000004ff007c0c */ /* 0x000fc8000bf45070 */
[----:B------:R-:W-:-:S13]  /*16670*/  ISETP.NE.AND.EX P2, PT, RZ, UR5, PT, P2 ;  /* 0x00000005ff007c0c */ /* 0x000fda000bf45320 */
[----:B------:R-:W-:Y:S01]  /*16680*/  @P2 IADD3 R8, P3, R201, UR4, RZ ;  /* 0x00000004c9082c10 */ /* 0x000fe2000ff7e0ff */
[----:B------:R-:W-:Y:S02]  /*16690*/  ULDC UR4, c[0x0][0xa88] ;  /* 0x0002a20000047ab9 */ /* 0x000fe40000000800 */
[----:B--2---:R-:W-:Y:S02]  /*166a0*/  MOV R0, UR4 ;  /* 0x0000000400007c02 */ /* 0x004fe40008000f00 */
[----:B------:R-:W-:Y:S01]  /*166b0*/  @P2 IADD3.X R9, R202, UR5, RZ, P3, !PT ;  /* 0x00000005ca092c10 */ /* 0x000fe20009ffe4ff */
[----:B------:R2:W5:Y:S01]  /*166c0*/  @P0 LDG.E R44, desc[UR40][R10.64] ;  /* 0x000000280a2c0981 */ /* 0x000562000c1e1900 */
[----:B---3--:R-:W-:-:S03]  /*166d0*/  ISETP.NE.AND P1, PT, R51, 0x1, PT ;  /* 0x000000013300780c */ /* 0x008fc60003f25270 */
[----:B------:R2:W5:Y:S10]  /*166e0*/  @P2 LDG.E R0, desc[UR40][R8.64] ;  /* 0x0000002808002981 */ /* 0x000574000c1e1900 */
[----:B------:R-:W3:Y:S08]  /*166f0*/  @P1 LDC R12, c[0x0][0xbec] ;  /* 0x0002fb00ff0c1b82 */ /* 0x000ef00000000800 */
[----:B------:R-:W4:Y:S01]  /*16700*/  @P1 LDC R13, c[0x0][0xbf0] ;  /* 0x0002fc00ff0d1b82 */ /* 0x000f220000000800 */
[----:B--2---:R-:W-:Y:S05]  /*16710*/  @P2 BRA `(.L_x_800) ;  /* 0x0000000000102947 */ /* 0x004fea0003800000 */
[----:B------:R-:W-:Y:S05]  /*16720*/  @!P0 BRA `(.L_x_800) ;  /* 0x00000000000c8947 */ /* 0x000fea0003800000 */
[----:B------:R-:W2:Y:S04]  /*16730*/  LDG.E R3, desc[UR40][R10.64] ;  /* 0x000000280a037981 */ /* 0x000ea8000c1e1900 */
[----:B-----5:R-:W2:Y:S02]  /*16740*/  LDG.E R0, desc[UR40][R10.64+0x4] ;  /* 0x000004280a007981 */ /* 0x020ea4000c1e1900 */
[----:B--2---:R-:W-:-:S07]  /*16750*/  IMAD.IADD R0, R0, 0x1, -R3 ;  /* 0x0000000100007824 */ /* 0x004fce00078e0a03 */
.L_x_800:
[----:B------:R-:W-:Y:S01]  /*16760*/  SHF.R.S32.HI R52, RZ, 0x1f, R200 ;  /* 0x0000001fff347819 */ /* 0x000fe200000114c8 */
[----:B------:R-:W-:Y:S01]  /*16770*/  IMAD R11, R206, 0x80, R234 ;  /* 0x00000080ce0b7824 */ /* 0x000fe200078e02ea */
[----:B------:R-:W-:Y:S01]  /*16780*/  ULDC.64 UR4, c[0x0][0xb90] ;  /* 0x0002e40000047ab9 */ /* 0x000fe20000000a00 */
[----:B-----5:R-:W-:Y:S01]  /*16790*/  SHF.R.S32.HI R45, RZ, 0x1f, R44 ;  /* 0x0000001fff2d7819 */ /* 0x020fe2000001142c */
[----:B------:R-:W-:Y:S01]  /*167a0*/  IMAD R7, R207, 0x40, R197 ;  /* 0x00000040cf077824 */ /* 0x000fe200078e02c5 */
[----:B------:R-:W-:Y:S01]  /*167b0*/  SEL R203, R203, RZ, !P0 ;  /* 0x000000ffcbcb7207 */ /* 0x000fe20004000000 */
[----:B------:R-:W-:Y:S01]  /*167c0*/  IMAD R5, R52, UR4, RZ ;  /* 0x0000000434057c24 */ /* 0x000fe2000f8e02ff */
[----:B------:R-:W-:Y:S01]  /*167d0*/  MOV R3, R11 ;  /* 0x0000000b00037202 */ /* 0x000fe20000000f00 */
[----:B---3--:R-:W-:Y:S01]  /*167e0*/  @P1 IMAD.HI.U32 R6, R11, R12, RZ ;  /* 0x0000000c0b061227 */ /* 0x008fe200078e00ff */
[----:B------:R-:W-:-:S03]  /*167f0*/  SEL R208, R208, RZ, !P0 ;  /* 0x000000ffd0d07207 */ /* 0x000fc60004000000 */
[C---:B------:R-:W-:Y:S01]  /*16800*/  IMAD R9, R200.reuse, UR5, R5 ;  /* 0x00000005c8097c24 */ /* 0x040fe2000f8e0205 */
[----:B----4-:R-:W-:Y:S01]  /*16810*/  @P1 SHF.R.U32.HI R3, RZ, R13, R6 ;  /* 0x0000000dff031219 */ /* 0x010fe20000011606 */
[----:B------:R-:W-:Y:S01]  /*16820*/  IMAD.WIDE.U32 R4, R200, UR4, R44 ;  /* 0x00000004c8047c25 */ /* 0x000fe2000f8e002c */
[----:B------:R-:W-:Y:S02]  /*16830*/  ULDC.64 UR4, c[0x0][0xb98] ;  /* 0x0002e60000047ab9 */ /* 0x000fe40000000a00 */
[----:B------:R-:W-:Y:S01]  /*16840*/  IADD3 R8, -R3, RZ, RZ ;  /* 0x000000ff03087210 */ /* 0x000fe20007ffe1ff */
[----:B------:R-:W-:Y:S01]  /*16850*/  IMAD.IADD R5, R5, 0x1, R9 ;  /* 0x0000000105057824 */ /* 0x000fe200078e0209 */
[----:B------:R-:W-:Y:S01]  /*16860*/  SHF.R.S32.HI R9, RZ, 0x1f, R3 ;  /* 0x0000001fff097819 */ /* 0x000fe20000011403 */
[----:B------:R-:W-:-:S04]  /*16870*/  IMAD.WIDE R20, R7, 0x2, R20 ;  /* 0x0000000207147825 */ /* 0x000fc800078e0214 */
[----:B------:R-:W-:Y:S01]  /*16880*/  IMAD.WIDE.U32 R4, R203, UR4, R4 ;  /* 0x00000004cb047c25 */ /* 0x000fe2000f8e0004 */
[C---:B------:R-:W-:Y:S02]  /*16890*/  IADD3 R13, P3, R20.reuse, 0x2000, RZ ;  /* 0x00002000140d7810 */ /* 0x040fe40007f7e0ff */
[----:B------:R-:W-:Y:S01]  /*168a0*/  IADD3 R29, P6, R20, 0x4000, RZ ;  /* 0x00004000141d7810 */ /* 0x000fe20007fde0ff */
[----:B------:R-:W-:Y:S01]  /*168b0*/  IMAD R6, R208, UR4, RZ ;  /* 0x00000004d0067c24 */ /* 0x000fe2000f8e02ff */
[----:B------:R-:W-:Y:S01]  /*168c0*/  IADD3 R4, P2, R3, R4, RZ ;  /* 0x0000000403047210 */ /* 0x000fe20007f5e0ff */
[----:B------:R-:W-:Y:S01]  /*168d0*/  IMAD R7, R51, R8, R11 ;  /* 0x0000000833077224 */ /* 0x000fe200078e020b */
[----:B------:R-:W-:Y:S01]  /*168e0*/  IADD3 R11, P0, R20, 0x1000, RZ ;  /* 0x00001000140b7810 */ /* 0x000fe20007f1e0ff */
[----:B------:R-:W-:Y:S01]  /*168f0*/  IMAD R6, R203, UR5, R6 ;  /* 0x00000005cb067c24 */ /* 0x000fe2000f8e0206 */
[----:B------:R-:W-:Y:S01]  /*16900*/  ULDC.64 UR4, c[0x0][0xb88] ;  /* 0x0002e20000047ab9 */ /* 0x000fe20000000a00 */
[----:B------:R-:W-:Y:S01]  /*16910*/  IMAD R50, R0, R51, RZ ;  /* 0x0000003300327224 */ /* 0x000fe200078e02ff */
[----:B------:R-:W-:-:S02]  /*16920*/  SHF.R.S32.HI R3, RZ, 0x1f, R7 ;  /* 0x0000001fff037819 */ /* 0x000fc40000011407 */
[----:B------:R-:W-:Y:S02]  /*16930*/  IADD3.X R5, R9, R5, R6, P2, !PT ;  /* 0x0000000509057210 */ /* 0x000fe400017fe406 */
[----:B------:R-:W-:Y:S01]  /*16940*/  LOP3.LUT R8, R11, 0x380, RZ, 0xc0, !PT ;  /* 0x000003800b087812 */ /* 0x000fe200078ec0ff */
[----:B------:R-:W-:Y:S01]  /*16950*/  IMAD R6, R3, UR4, RZ ;  /* 0x0000000403067c24 */ /* 0x000fe2000f8e02ff */
[----:B------:R-:W-:Y:S01]  /*16960*/  IADD3 R25, P2, R20, 0x3000, RZ ;  /* 0x0000300014197810 */ /* 0x000fe20007f5e0ff */
[----:B------:R-:W-:Y:S01]  /*16970*/  IMAD.WIDE.U32 R4, R7, UR4, R4 ;  /* 0x0000000407047c25 */ /* 0x000fe2000f8e0004 */
[----:B------:R-:W-:Y:S02]  /*16980*/  SHF.R.U64 R8, R8, 0x3, RZ ;  /* 0x0000000308087819 */ /* 0x000fe400000012ff */
[----:B------:R-:W-:Y:S01]  /*16990*/  LOP3.LUT R24, R25, 0x380, RZ, 0xc0, !PT ;  /* 0x0000038019187812 */ /* 0x000fe200078ec0ff */
[----:B------:R-:W-:Y:S01]  /*169a0*/  IMAD R3, R7, UR5, R6 ;  /* 0x0000000507037c24 */ /* 0x000fe2000f8e0206 */
[----:B------:R-:W-:Y:S01]  /*169b0*/  ULDC.64 UR4, c[0x0][0xb50] ;  /* 0x0002d40000047ab9 */ /* 0x000fe20000000a00 */
[----:B------:R-:W-:Y:S01]  /*169c0*/  LOP3.LUT R8, R8, R11, RZ, 0x3c, !PT ;  /* 0x0000000b08087212 */ /* 0x000fe200078e3cff */
[----:B------:R-:W-:Y:S01]  /*169d0*/  IMAD R11, R206, 0x80, R232 ;  /* 0x00000080ce0b7824 */ /* 0x000fe200078e02e8 */
[----:B------:R-:W-:Y:S01]  /*169e0*/  LEA R6, P4, R4, UR4, 0x2 ;  /* 0x0000000404067c11 */ /* 0x000fe2000f8810ff */
[----:B------:R-:W-:Y:S01]  /*169f0*/  IMAD.IADD R3, R5, 0x1, R3 ;  /* 0x0000000105037824 */ /* 0x000fe200078e0203 */
[----:B------:R-:W-:-:S02]  /*16a00*/  SHF.R.U64 R24, R24, 0x3, RZ ;  /* 0x0000000318187819 */ /* 0x000fc400000012ff */
[----:B------:R-:W-:Y:S01]  /*16a10*/  IADD3.X R9, RZ, R21, RZ, P0, !PT ;  /* 0x00000015ff097210 */ /* 0x000fe200007fe4ff */
[----:B------:R-:W-:Y:S01]  /*16a20*/  SHFL.IDX PT, R46, R6, RZ, 0x1c1f ;  /* 0x001c1fff062e7589 */ /* 0x000fe200000e0000 */
[----:B------:R-:W-:Y:S01]  /*16a30*/  LEA.HI.X R4, R4, UR5, R3, 0x2, P4 ;  /* 0x0000000504047c11 */ /* 0x000fe2000a0f1403 */
[----:B------:R-:W-:Y:S01]  /*16a40*/  VIADD R3, R11, 0x8 ;  /* 0x000000080b037836 */ /* 0x000fe20000000000 */
[----:B------:R-:W-:Y:S01]  /*16a50*/  LOP3.LUT P0, RZ, R214, 0x3, RZ, 0xc0, !PT ;  /* 0x00000003d6ff7812 */ /* 0x000fe2000780c0ff */
[----:B------:R-:W-:Y:S01]  /*16a60*/  SHFL.IDX PT, R48, R6, 0x1, 0x1c1f ;  /* 0x003c1f0006307f89 */ /* 0x000fe200000e0000 */
[----:B------:R-:W-:Y:S01]  /*16a70*/  LOP3.LUT R24, R24, R25, RZ, 0x3c, !PT ;  /* 0x0000001918187212 */ /* 0x000fe200078e3cff */
[----:B------:R-:W-:Y:S01]  /*16a80*/  ULDC.64 UR4, c[0x0][0xaa0] ;  /* 0x0002a80000047ab9 */ /* 0x000fe20000000a00 */
[----:B------:R-:W-:Y:S01]  /*16a90*/  IADD3.X R25, RZ, R21, RZ, P2, !PT ;  /* 0x00000015ff197210 */ /* 0x000fe200017fe4ff */
[----:B------:R-:W2:Y:S01]  /*16aa0*/  SHFL.IDX PT, R47, R4, RZ, 0x1c1f ;  /* 0x001c1fff042f7589 */ /* 0x000ea200000e0000 */
[----:B------:R-:W-:-:S02]  /*16ab0*/  LOP3.LUT R12, R13, 0x380, RZ, 0xc0, !PT ;  /* 0x000003800d0c7812 */ /* 0x000fc400078ec0ff */
[-C--:B------:R-:W-:Y:S01]  /*16ac0*/  ISETP.GE.OR P2, PT, R11, R50.reuse, P0 ;  /* 0x000000320b00720c */ /* 0x080fe20000746670 */
[----:B------:R-:W3:Y:S01]  /*16ad0*/  SHFL.IDX PT, R49, R4, 0x1, 0x1c1f ;  /* 0x003c1f0004317f89 */ /* 0x000ee200000e0000 */
[----:B------:R-:W-:Y:S02]  /*16ae0*/  SHF.R.U64 R12, R12, 0x3, RZ ;  /* 0x000000030c0c7819 */ /* 0x000fe400000012ff */
[----:B------:R-:W-:Y:S02]  /*16af0*/  ISETP.GE.OR P0, PT, R3, R50, P0 ;  /* 0x000000320300720c */ /* 0x000fe40000706670 */
[----:B------:R-:W-:Y:S01]  /*16b00*/  LOP3.LUT R12, R12, R13, RZ, 0x3c, !PT ;  /* 0x0000000d0c0c7212 */ /* 0x000fe200078e3cff */
[----:B------:R-:W-:Y:S01]  /*16b10*/  IMAD.X R13, RZ, RZ, R21, P3 ;  /* 0x000000ffff0d7224 */ /* 0x000fe200018e0615 */
[C---:B------:R-:W-:Y:S02]  /*16b20*/  IADD3 R33, P5, R20.reuse, 0x5000, RZ ;  /* 0x0000500014217810 */ /* 0x040fe40007fbe0ff */
[----:B------:R-:W-:-:S02]  /*16b30*/  IADD3 R37, P4, R20, 0x6000, RZ ;  /* 0x0000600014257810 */ /* 0x000fc40007f9e0ff */
[C---:B------:R-:W-:Y:S02]  /*16b40*/  LOP3.LUT R7, R20.reuse, 0x380, RZ, 0xc0, !PT ;  /* 0x0000038014077812 */ /* 0x040fe400078ec0ff */
[----:B------:R-:W-:Y:S02]  /*16b50*/  IADD3 R5, P3, R20, 0x7000, RZ ;  /* 0x0000700014057810 */ /* 0x000fe40007f7e0ff */
[----:B------:R-:W-:Y:S02]  /*16b60*/  LOP3.LUT R28, R29, 0x380, RZ, 0xc0, !PT ;  /* 0x000003801d1c7812 */ /* 0x000fe400078ec0ff */
[----:B------:R-:W-:Y:S01]  /*16b70*/  LOP3.LUT R32, R33, 0x380, RZ, 0xc0, !PT ;  /* 0x0000038021207812 */ /* 0x000fe200078ec0ff */
[----:B--2---:R2:W-:Y:S01]  /*16b80*/  @!P2 ST.E desc[UR40][R46.64], R88 ;  /* 0x000000582e00a985 */ /* 0x0045e2000c101928 */
[----:B------:R-:W-:Y:S01]  /*16b90*/  LOP3.LUT R36, R37, 0x380, RZ, 0xc0, !PT ;  /* 0x0000038025247812 */ /* 0x000fe200078ec0ff */
[----:B------:R-:W-:Y:S01]  /*16ba0*/  IMAD R3, R45, UR4, RZ ;  /* 0x000000042d037c24 */ /* 0x000fe2000f8e02ff */
[----:B------:R-:W-:Y:S01]  /*16bb0*/  SHF.R.U64 R7, R7, 0x3, RZ ;  /* 0x0000000307077819 */ /* 0x000fe200000012ff */
[----:B---3--:R3:W-:Y:S01]  /*16bc0*/  @!P0 ST.E desc[UR40][R48.64], R89 ;  /* 0x0000005930008985 */ /* 0x0087e2000c101928 */
[----:B------:R-:W-:Y:S01]  /*16bd0*/  LOP3.LUT R0, R5, 0x380, RZ, 0xc0, !PT ;  /* 0x0000038005007812 */ /* 0x000fe200078ec0ff */
[----:B------:R-:W-:Y:S01]  /*16be0*/  IMAD.X R41, RZ, RZ, R21, P3 ;  /* 0x000000ffff297224 */ /* 0x000fe200018e0615 */
[----:B------:R-:W-:-:S02]  /*16bf0*/  SHF.R.U64 R28, R28, 0x3, RZ ;  /* 0x000000031c1c7819 */ /* 0x000fc400000012ff */
[----:B------:R-:W-:Y:S02]  /*16c00*/  SHF.R.U64 R32, R32, 0x3, RZ ;  /* 0x0000000320207819 */ /* 0x000fe400000012ff */
[----:B------:R-:W-:Y:S01]  /*16c10*/  SHF.R.U64 R36, R36, 0x3, RZ ;  /* 0x0000000324247819 */ /* 0x000fe200000012ff */
[----:B--2---:R-:W2:Y:S01]  /*16c20*/  @P1 LDC R47, c[0x0][0xbec] ;  /* 0x0002fb00ff2f1b82 */ /* 0x004ea20000000800 */
[----:B------:R-:W-:Y:S01]  /*16c30*/  LOP3.LUT R20, R7, R20, RZ, 0x3c, !PT ;  /* 0x0000001407147212 */ /* 0x000fe200078e3cff */
[----:B------:R-:W-:Y:S01]  /*16c40*/  IMAD R3, R44, UR5, R3 ;  /* 0x000000052c037c24 */ /* 0x000fe2000f8e0203 */
[----:B------:R-:W-:Y:S01]  /*16c50*/  SHF.R.U64 R0, R0, 0x3, RZ ;  /* 0x0000000300007819 */ /* 0x000fe200000012ff */
[----:B------:R-:W5:Y:S01]  /*16c60*/  LD.E.128 R8, desc[UR40][R8.64] ;  /* 0x0000002808087980 */ /* 0x000f62000c101d00 */
[----:B------:R-:W-:Y:S01]  /*16c70*/  LOP3.LUT R28, R28, R29, RZ, 0x3c, !PT ;  /* 0x0000001d1c1c7212 */ /* 0x000fe200078e3cff */
[--C-:B------:R-:W-:Y:S01]  /*16c80*/  IMAD.X R29, RZ, RZ, R21.reuse, P6 ;  /* 0x000000ffff1d7224 */ /* 0x100fe200030e0615 */
[----:B------:R-:W-:Y:S01]  /*16c90*/  LOP3.LUT R32, R32, R33, RZ, 0x3c, !PT ;  /* 0x0000002120207212 */ /* 0x000fe200078e3cff */
[----:B---3--:R-:W3:Y:S01]  /*16ca0*/  @P1 LDC R49, c[0x0][0xbf0] ;  /* 0x0002fc00ff311b82 */ /* 0x008ee20000000800 */
[----:B------:R-:W-:Y:S01]  /*16cb0*/  LOP3.LUT R36, R36, R37, RZ, 0x3c, !PT ;  /* 0x0000002524247212 */ /* 0x000fe200078e3cff */
[----:B------:R-:W-:Y:S01]  /*16cc0*/  IMAD.X R33, RZ, RZ, R21, P5 ;  /* 0x000000ffff217224 */ /* 0x000fe200028e0615 */
[----:B------:R-:W-:Y:S01]  /*16cd0*/  LOP3.LUT R40, R0, R5, RZ, 0x3c, !PT ;  /* 0x0000000500287212 */ /* 0x000fe200078e3cff */
[----:B------:R-:W5:Y:S01]  /*16ce0*/  LD.E.128 R12, desc[UR40][R12.64] ;  /* 0x000000280c0c7980 */ /* 0x000f62000c101d00 */
[----:B------:R-:W-:-:S03]  /*16cf0*/  IADD3.X R37, RZ, R21, RZ, P4, !PT ;  /* 0x00000015ff257210 */ /* 0x000fc600027fe4ff */
[----:B------:R4:W5:Y:S04]  /*16d00*/  LD.E.128 R4, desc[UR40][R20.64] ;  /* 0x0000002814047980 */ /* 0x000968000c101d00 */
[----:B------:R-:W5:Y:S04]  /*16d10*/  LD.E.128 R24, desc[UR40][R24.64] ;  /* 0x0000002818187980 */ /* 0x000f68000c101d00 */
[----:B------:R-:W5:Y:S01]  /*16d20*/  LD.E.128 R28, desc[UR40][R28.64] ;  /* 0x000000281c1c7980 */ /* 0x000f62000c101d00 */
[----:B----4-:R-:W-:Y:S01]  /*16d30*/  IMAD.WIDE.U32 R20, R44, UR4, RZ ;  /* 0x000000042c147c25 */ /* 0x010fe2000f8e00ff */
[----:B------:R-:W-:-:S02]  /*16d40*/  ULDC.64 UR4, c[0x0][0xae8] ;  /* 0x0002ba0000047ab9 */ /* 0x000fc40000000a00 */
[----:B------:R-:W5:Y:S01]  /*16d50*/  LD.E.128 R32, desc[UR40][R32.64] ;  /* 0x0000002820207980 */ /* 0x000f62000c101d00 */
[----:B------:R-:W-:Y:S01]  /*16d60*/  IMAD.IADD R21, R21, 0x1, R3 ;  /* 0x0000000115157824 */ /* 0x000fe200078e0203 */
[----:B------:R-:W-:Y:S01]  /*16d70*/  LEA R3, R199, R207, 0x5 ;  /* 0x000000cfc7037211 */ /* 0x000fe200078e28ff */
[----:B------:R-:W-:Y:S01]  /*16d80*/  IMAD R45, R52, UR4, RZ ;  /* 0x00000004342d7c24 */ /* 0x000fe2000f8e02ff */
[----:B------:R-:W5:Y:S03]  /*16d90*/  LD.E.128 R36, desc[UR40][R36.64] ;  /* 0x0000002824247980 */ /* 0x000f66000c101d00 */
[----:B------:R-:W-:Y:S01]  /*16da0*/  IMAD R46, R206, 0x80, R3 ;  /* 0x00000080ce2e7824 */ /* 0x000fe200078e0203 */
[----:B------:R-:W5:Y:S01]  /*16db0*/  LD.E.128 R40, desc[UR40][R40.64] ;  /* 0x0000002828287980 */ /* 0x000f62000c101d00 */
[----:B------:R-:W-:Y:S02]  /*16dc0*/  IMAD R45, R200, UR5, R45 ;  /* 0x00000005c82d7c24 */ /* 0x000fe4000f8e022d */
[----:B--2---:R-:W-:Y:S01]  /*16dd0*/  @P1 IMAD.HI.U32 R0, R46, R47, RZ ;  /* 0x0000002f2e001227 */ /* 0x004fe200078e00ff */
[----:B------:R-:W-:Y:S01]  /*16de0*/  MOV R3, R46 ;  /* 0x0000002e00037202 */ /* 0x000fe20000000f00 */
[----:B------:R-:W-:Y:S01]  /*16df0*/  @!PT LDS RZ, [RZ] ;  /* 0x00000000fffff984 */ /* 0x000fe20000000800 */
[----:B------:R-:W-:Y:S01]  /*16e00*/  @!PT LDS RZ, [RZ] ;  /* 0x00000000fffff984 */ /* 0x000fe20000000800 */
[----:B------:R-:W-:Y:S01]  /*16e10*/  @!PT LDS RZ, [RZ] ;  /* 0x00000000fffff984 */ /* 0x000fe20000000800 */
[----:B------:R-:W-:Y:S01]  /*16e20*/  @!PT LDS RZ, [RZ] ;  /* 0x00000000fffff984 */ /* 0x000fe20000000800 */
[----:B------:R2:W-:Y:S06]  /*16e30*/  MEMBAR.ALL.CTA ;  /* 0x0000000000007992 */ /* 0x0005ec0000008000 */
[----:B--2---:R-:W2:Y:S01]  /*16e40*/  FENCE.VIEW.ASYNC.S ;  /* 0x00000000000073c6 */ /* 0x004ea20000000000 */
[----:B------:R-:W-:Y:S01]  /*16e50*/  IMAD.WIDE.U32 R20, R200, UR4, R20 ;  /* 0x00000004c8147c25 */ /* 0x000fe2000f8e0014 */
[----:B------:R-:W-:Y:S01]  /*16e60*/  ULDC.64 UR4, c[0x0][0xaf0] ;  /* 0x0002bc0000047ab9 */ /* 0x000fe20000000a00 */
[----:B---3--:R-:W-:-:S02]  /*16e70*/  @P1 SHF.R.U32.HI R3, RZ, R49, R0 ;  /* 0x00000031ff031219 */ /* 0x008fc40000011600 */
[----:B------:R-:W-:Y:S02]  /*16e80*/  IMAD.IADD R21, R21, 0x1, R45 ;  /* 0x0000000115157824 */ /* 0x000fe400078e022d */
[----:B------:R-:W-:Y:S01]  /*16e90*/  IMAD R44, R208, UR4, RZ ;  /* 0x00000004d02c7c24 */ /* 0x000fe2000f8e02ff */
[----:B------:R-:W-:Y:S01]  /*16ea0*/  SHF.R.S32.HI R0, RZ, 0x1f, R3 ;  /* 0x0000001fff007819 */ /* 0x000fe20000011403 */
[----:B------:R-:W-:-:S04]  /*16eb0*/  IMAD.WIDE.U32 R20, R203, UR4, R20 ;  /* 0x00000004cb147c25 */ /* 0x000fc8000f8e0014 */
[----:B------:R-:W-:Y:S01]  /*16ec0*/  IMAD R45, R203, UR5, R44 ;  /* 0x00000005cb2d7c24 */ /* 0x000fe2000f8e022c */
[----:B------:R-:W-:Y:S01]  /*16ed0*/  ULDC.64 UR4, c[0x0][0xae0] ;  /* 0x0002b80000047ab9 */ /* 0x000fe20000000a00 */
[----:B------:R-:W-:Y:S02]  /*16ee0*/  IMAD.MOV R44, RZ, RZ, -R3 ;  /* 0x000000ffff2c7224 */ /* 0x000fe400078e0a03 */
[----:B------:R-:W-:Y:S02]  /*16ef0*/  IMAD.IADD R21, R21, 0x1, R45 ;  /* 0x0000000115157824 */ /* 0x000fe400078e022d */
[----:B------:R-:W-:Y:S02]  /*16f00*/  IMAD R0, R0, UR4, RZ ;  /* 0x0000000400007c24 */ /* 0x000fe4000f8e02ff */
[----:B------:R-:W-:Y:S02]  /*16f10*/  IMAD R45, R51, R44, R46 ;  /* 0x0000002c332d7224 */ /* 0x000fe400078e022e */
[C---:B------:R-:W-:Y:S01]  /*16f20*/  IMAD R47, R3.reuse, UR5, R0 ;  /* 0x00000005032f7c24 */ /* 0x040fe2000f8e0200 */
[----:B------:R-:W-:Y:S01]  /*16f30*/  LEA R49, R206, R207, 0x7 ;  /* 0x000000cfce317211 */ /* 0x000fe200078e38ff */
[----:B------:R-:W-:Y:S01]  /*16f40*/  IMAD.WIDE.U32 R20, R3, UR4, R20 ;  /* 0x0000000403147c25 */ /* 0x000fe2000f8e0014 */
[----:B------:R-:W-:Y:S01]  /*16f50*/  SHF.R.S32.HI R0, RZ, 0x1f, R45 ;  /* 0x0000001fff007819 */ /* 0x000fe2000001142d */
[----:B------:R-:W-:-:S02]  /*16f60*/  ULDC.64 UR4, c[0x0][0xad8] ;  /* 0x0002b60000047ab9 */ /* 0x000fc40000000a00 */
[----:B------:R-:W-:Y:S02]  /*16f70*/  IMAD.IADD R21, R21, 0x1, R47 ;  /* 0x0000000115157824 */ /* 0x000fe400078e022f */
[----:B------:R-:W-:Y:S02]  /*16f80*/  IMAD R44, R0, UR4, RZ ;  /* 0x00000004002c7c24 */ /* 0x000fe4000f8e02ff */
[----:B------:R-:W-:Y:S02]  /*16f90*/  VIADD R0, R49, 0x20 ;  /* 0x0000002031007836 */ /* 0x000fe40000000000 */
[C---:B------:R-:W-:Y:S02]  /*16fa0*/  IMAD R47, R45.reuse, UR5, R44 ;  /* 0x000000052d2f7c24 */ /* 0x040fe4000f8e022c */
[----:B------:R-:W-:Y:S01]  /*16fb0*/  IMAD.WIDE.U32 R20, R45, UR4, R20 ;  /* 0x000000042d147c25 */ /* 0x000fe2000f8e0014 */
[CC--:B------:R-:W-:Y:S01]  /*16fc0*/  ISETP.GE.AND P2, PT, R49.reuse, R50.reuse, PT ;  /* 0x000000323100720c */ /* 0x0c0fe20003f46270 */
[----:B------:R-:W-:Y:S01]  /*16fd0*/  ULDC.64 UR4, c[0x0][0xa80] ;  /* 0x0002a00000047ab9 */ /* 0x000fe20000000a00 */
[----:B------:R-:W-:Y:S01]  /*16fe0*/  ISETP.GE.AND P0, PT, R0, R50, PT ;  /* 0x000000320000720c */ /* 0x000fe20003f06270 */
[----:B------:R-:W-:Y:S01]  /*16ff0*/  VIADD R3, R49, 0x40 ;  /* 0x0000004031037836 */ /* 0x000fe20000000000 */
[----:B------:R-:W-:Y:S01]  /*17000*/  IADD3 R0, R2, 0x34820, RZ ;  /* 0x0003482002007810 */ /* 0x000fe20007ffe0ff */
[----:B------:R-:W-:Y:S01]  /*17010*/  IMAD.IADD R21, R21, 0x1, R47 ;  /* 0x0000000115157824 */ /* 0x000fe200078e022f */
[----:B------:R-:W-:-:S02]  /*17020*/  LEA R46, P3, R20, UR4, 0x1 ;  /* 0x00000004142e7c11 */ /* 0x000fc4000f8608ff */
[----:B------:R-:W-:Y:S02]  /*17030*/  ISETP.GE.AND P1, PT, R3, R50, PT ;  /* 0x000000320300720c */ /* 0x000fe40003f26270 */
[----:B------:R-:W-:Y:S02]  /*17040*/  PRMT R0, RZ, 0x654, R0 ;  /* 0x00000654ff007816 */ /* 0x000fe40000000000 */
[----:B------:R-:W-:Y:S01]  /*17050*/  LEA.HI.X R3, R20, UR5, R21, 0x1, P3 ;  /* 0x0000000514037c11 */ /* 0x000fe200098f0c15 */
[----:B--2---:R2:W3:Y:S01]  /*17060*/  SHFL.IDX PT, R44, R46, RZ, 0x181f ;  /* 0x00181fff2e2c7589 */ /* 0x0044e200000e0000 */
[----:B------:R4:W-:Y:S01]  /*17070*/  SYNCS.ARRIVE.TRANS64.RED.A1T0 RZ, [R0+URZ], RZ ;  /* 0x000000ff00ff79a7 */ /* 0x0009e2000810043f */
[----:B------:R-:W-:Y:S02]  /*17080*/  BSSY B1, `(.L_x_801) ;  /* 0x000000c000017945 */ /* 0x000fe40003800000 */
[----:B----4-:R2:W4:Y:S02]  /*17090*/  SHFL.IDX PT, R0, R3, RZ, 0x181f ;  /* 0x00181fff03007589 */ /* 0x01052400000e0000 */
[----:B------:R-:W-:Y:S05]  /*170a0*/  @P2 BRA `(.L_x_802) ;  /* 0x0000000000242947 */ /* 0x000fea0003800000 */
[----:B------:R-:W-:Y:S02]  /*170b0*/  ULDC UR4, c[0x0][0xac8] ;  /* 0x0002b20000047ab9 */ /* 0x000fe40000000800 */
[----:B------:R-:W-:Y:S02]  /*170c0*/  ISETP.GE.AND P2, PT, R197, UR4, PT ;  /* 0x00000004c5007c0c */ /* 0x000fe4000bf46270 */
[----:B------:R-:W-:-:S11]  /*170d0*/  ISETP.GE.AND P3, PT, R198, UR4, PT ;  /* 0x00000004c6007c0c */ /* 0x000fd6000bf66270 */
[CC--:B---3--:R-:W-:Y:S02]  /*170e0*/  @!P2 LEA R20, P4, R197.reuse, R44.reuse, 0x1 ;  /* 0x0000002cc514a211 */ /* 0x0c8fe400078808ff */
[C---:B------:R-:W-:Y:S02]  /*170f0*/  @!P3 LEA R44, P5, R198.reuse, R44, 0x1 ;  /* 0x0000002cc62cb211 */ /* 0x040fe400078a08ff */
[-C--:B----4-:R-:W-:Y:S02]  /*17100*/  @!P2 LEA.HI.X R21, R197, R0.reuse, R237, 0x1, P4 ;  /* 0x00000000c515a211 */ /* 0x090fe400020f0ced */
[----:B------:R-:W-:-:S03]  /*17110*/  @!P3 LEA.HI.X R45, R198, R0, R236, 0x1, P5 ;  /* 0x00000000c62db211 */ /* 0x000fc600028f0cec */
[----:B-----5:R3:W-:Y:S04]  /*17120*/  @!P2 ST.E.128 desc[UR40][R20.64], R4 ;  /* 0x000000041400a985 */ /* 0x0207e8000c101d28 */
[----:B------:R3:W-:Y:S02]  /*17130*/  @!P3 ST.E.128 desc[UR40][R44.64], R28 ;  /* 0x0000001c2c00b985 */ /* 0x0007e4000c101d28 */
.L_x_802:
[----:B------:R-:W-:Y:S05]  /*17140*/  BSYNC B1 ;  /* 0x0000000000017941 */ /* 0x000fea0003800000 */
.L_x_801:
[----:B----4-:R4:W0:Y:S01]  /*17150*/  SHFL.IDX PT, R0, R3, 0x1, 0x181f ;  /* 0x00381f0003007f89 */ /* 0x01082200000e0000 */
[----:B------:R-:W-:Y:S03]  /*17160*/  BSSY B1, `(.L_x_803) ;  /* 0x000000c000017945 */ /* 0x000fe60003800000 */
[----:B---3-5:R4:W3:Y:S01]  /*17170*/  SHFL.IDX PT, R6, R46, 0x1, 0x181f ;  /* 0x00381f002e067f89 */ /* 0x0288e200000e0000 */
[----:B------:R-:W-:Y:S05]  /*17180*/  @P0 BRA `(.L_x_804) ;  /* 0x0000000000240947 */ /* 0x000fea0003800000 */
[----:B------:R-:W-:Y:S02]  /*17190*/  ULDC UR4, c[0x0][0xac8] ;  /* 0x0002b20000047ab9 */ /* 0x000fe40000000800 */
        /* <DEDUP_REMOVED lines=8> */
.L_x_804:
[----:B------:R-:W-:Y:S05]  /*17220*/  BSYNC B1 ;  /* 0x0000000000017941 */ /* 0x000fea0003800000 */
.L_x_803:
[----:B0-----:R0:W0:Y:S01]  /*17230*/  SHFL.IDX PT, R0, R3, 0x2, 0x181f ;  /* 0x00581f0003007f89 */ /* 0x00102200000e0000 */
[----:B------:R-:W-:Y:S03]  /*17240*/  BSSY B1, `(.L_x_805) ;  /* 0x000000c000017945 */ /* 0x000fe60003800000 */
[----:B---3--:R3:W0:Y:S01]  /*17250*/  SHFL.IDX PT, R6, R46, 0x2, 0x181f ;  /* 0x00581f002e067f89 */ /* 0x00862200000e0000 */
[----:B------:R-:W-:Y:S05]  /*17260*/  @P1 BRA `(.L_x_806) ;  /* 0x0000000000241947 */ /* 0x000fea0003800000 */
[----:B------:R-:W-:Y:S02]  /*17270*/  ULDC UR4, c[0x0][0xac8] ;  /* 0x0002b20000047ab9 */ /* 0x000fe40000000800 */
[----:B------:R-:W-:Y:S02]  /*17280*/  ISETP.GE.AND P2, PT, R197, UR4, PT ;  /* 0x00000004c5007c0c */ /* 0x000fe4000bf46270 */
[----:B------:R-:W-:-:S11]  /*17290*/  ISETP.GE.AND P3, PT, R198, UR4, PT ;  /* 0x00000004c6007c0c */ /* 0x000fd6000bf66270 */
[CC--:B0-----:R-:W-:Y:S02]  /*172a0*/  @!P2 LEA R4, P0, R197.reuse, R6.reuse, 0x1 ;  /* 0x00000006c504a211 */ /* 0x0c1fe400078008ff */
[C---:B------:R-:W-:Y:S02]  /*172b0*/  @!P3 LEA R6, P1, R198.reuse, R6, 0x1 ;  /* 0x00000006c606b211 */ /* 0x040fe400078208ff */
[-C--:B------:R-:W-:Y:S02]  /*172c0*/  @!P2 LEA.HI.X R5, R197, R0.reuse, R237, 0x1, P0 ;  /* 0x00000000c505a211 */ /* 0x080fe400000f0ced */
[----:B------:R-:W-:-:S03]  /*172d0*/  @!P3 LEA.HI.X R7, R198, R0, R236, 0x1, P1 ;  /* 0x00000000c607b211 */ /* 0x000fc600008f0cec */
[----:B------:R0:W-:Y:S04]  /*172e0*/  @!P2 ST.E.128 desc[UR40][R4.64], R12 ;  /* 0x0000000c0400a985 */ /* 0x0001e8000c101d28 */
[----:B------:R0:W-:Y:S02]  /*172f0*/  @!P3 ST.E.128 desc[UR40][R6.64], R36 ;  /* 0x000000240600b985 */ /* 0x0001e4000c101d28 */
.L_x_806:
[----:B------:R-:W-:Y:S05]  /*17300*/  BSYNC B1 ;  /* 0x0000000000017941 */ /* 0x000fea0003800000 */
.L_x_805:
[----:B0-----:R-:W-:Y:S01]  /*17310*/  IADD3 R0, R49, 0x60, RZ ;  /* 0x0000006031007810 */ /* 0x001fe20007ffe0ff */
[----:B--2-4-:R-:W0:Y:S03]  /*17320*/  SHFL.IDX PT, R3, R3, 0x3, 0x181f ;  /* 0x00781f0003037f89 */ /* 0x014e2600000e0000 */
[----:B------:R-:W-:Y:S01]  /*17330*/  ISETP.GE.AND P0, PT, R0, R50, PT ;  /* 0x000000320000720c */ /* 0x000fe20003f06270 */
[----:B---3--:R-:W2:-:S12]  /*17340*/  SHFL.IDX PT, R46, R46, 0x3, 0x181f ;  /* 0x00781f002e2e7f89 */ /* 0x008e9800000e0000 */
[----:B------:R-:W-:Y:S05]  /*17350*/  @P0 BRA `(.L_x_807) ;  /* 0x0000000800e40947 */ /* 0x000fea0003800000 */
[----:B------:R-:W-:Y:S02]  /*17360*/  ULDC UR4, c[0x0][0xac8] ;  /* 0x0002b20000047ab9 */ /* 0x000fe40000000800 */
[----:B------:R-:W-:-:S13]  /*17370*/  ISETP.GE.AND P1, PT, R197, UR4, PT ;  /* 0x00000004c5007c0c */ /* 0x000fda000bf26270 */
[----:B--2---:R-:W-:-:S04]  /*17380*/  @!P1 LEA R4, P0, R197, R46, 0x1 ;  /* 0x0000002ec5049211 */ /* 0x004fc800078008ff */
[----:B0-----:R-:W-:Y:S02]  /*17390*/  @!P1 LEA.HI.X R5, R197, R3, R237, 0x1, P0 ;  /* 0x00000003c5059211 */ /* 0x001fe400000f0ced */
[----:B------:R-:W-:-:S03]  /*173a0*/  ISETP.GE.AND P0, PT, R198, UR4, PT ;  /* 0x00000004c6007c0c */ /* 0x000fc6000bf06270 */
[----:B------:R3:W-:Y:S10]  /*173b0*/  @!P1 ST.E.128 desc[UR40][R4.64], R24 ;  /* 0x0000001804009985 */ /* 0x0007f4000c101d28 */
[----:B------:R-:W-:Y:S05]  /*173c0*/  @P0 BRA `(.L_x_807) ;  /* 0x0000000800c80947 */ /* 0x000fea0003800000 */
[----:B---3--:R-:W-:-:S04]  /*173d0*/  LEA R4, P0, R198, R46, 0x1 ;  /* 0x0000002ec6047211 */ /* 0x008fc800078008ff */
[----:B------:R-:W-:-:S05]  /*173e0*/  LEA.HI.X R5, R198, R3, R236, 0x1, P0 ;  /* 0x00000003c6057211 */ /* 0x000fca00000f0cec */
[----:B------:R4:W-:Y:S01]  /*173f0*/  ST.E.128 desc[UR40][R4.64], R40 ;  /* 0x0000002804007985 */ /* 0x0009e2000c101d28 */
[----:B------:R-:W-:Y:S05]  /*17400*/  BRA `(.L_x_807) ;  /* 0x0000000800b87947 */ /* 0x000fea0003800000 */
.L_x_799:
[----:B------:R-:W-:Y:S01]  /*17410*/  ULDC.64 UR4, c[0x0][0xc00] ;  /* 0x0003000000047ab9 */ /* 0x000fe20000000a00 */
[----:B------:R-:W-:Y:S01]  /*17420*/  IMAD.MOV.U32 R3, RZ, RZ, RZ ;  /* 0x000000ffff037224 */ /* 0x000fe200078e00ff */
[----:B------:R-:W-:Y:S01]  /*17430*/  ISETP.NE.U32.AND P0, PT, RZ, UR4, PT ;  /* 0x00000004ff007c0c */ /* 0x000fe2000bf05070 */
[----:B------:R-:W2:Y:S01]  /*17440*/  LDC R21, c[0x0][0xbe8] ;  /* 0x0002fa00ff157b82 */ /* 0x000ea20000000800 */
[----:B------:R-:W-:Y:S02]  /*17450*/  IADD3 R4, P1, R201, UR4, RZ ;  /* 0x00000004c9047c10 */ /* 0x000fe4000ff3e0ff */
[----:B------:R-:W-:Y:S02]  /*17460*/  ISETP.NE.AND.EX P0, PT, RZ, UR5, PT, P0 ;  /* 0x00000005ff007c0c */ /* 0x000fe4000bf05300 */
[----:B------:R-:W-:Y:S01]  /*17470*/  IADD3.X R5, R202, UR5, RZ, P1, !PT ;  /* 0x00000005ca057c10 */ /* 0x000fe20008ffe4ff */
[----:B------:R-:W-:Y:S02]  /*17480*/  ULDC.64 UR4, c[0x0][0xc08] ;  /* 0x0003020000047ab9 */ /* 0x000fe40000000a00 */
[----:B------:R-:W-:-:S04]  /*17490*/  ISETP.NE.U32.AND P1, PT, RZ, UR4, PT ;  /* 0x00000004ff007c0c */ /* 0x000fc8000bf25070 */
[----:B------:R-:W-:-:S04]  /*174a0*/  ISETP.NE.AND.EX P1, PT, RZ, UR5, PT, P1 ;  /* 0x00000005ff007c0c */ /* 0x000fc8000bf25310 */
[----:B------:R3:W5:Y:S09]  /*174b0*/  @P0 LDG.E R3, desc[UR40][R4.64] ;  /* 0x0000002804030981 */ /* 0x000772000c1e1900 */
[----:B------:R-:W-:Y:S01]  /*174c0*/  @P1 IADD3 R6, P2, R201, UR4, RZ ;  /* 0x00000004c9061c10 */ /* 0x000fe2000ff5e0ff */
[----:B------:R-:W-:-:S02]  /*174d0*/  ULDC UR4, c[0x0][0xa88] ;  /* 0x0002a20000047ab9 */ /* 0x000fc40000000800 */
[----:B------:R-:W-:Y:S01]  /*174e0*/  IMAD.U32 R0, RZ, RZ, UR4 ;  /* 0x00000004ff007e24 */ /* 0x000fe2000f8e00ff */
[----:B------:R-:W-:-:S05]  /*174f0*/  @P1 IADD3.X R7, R202, UR5, RZ, P2, !PT ;  /* 0x00000005ca071c10 */ /* 0x000fca00097fe4ff */
[----:B------:R3:W5:Y:S01]  /*17500*/  @P1 LDG.E R0, desc[UR40][R6.64] ;  /* 0x0000002806001981 */ /* 0x000762000c1e1900 */
[----:B--2---:R-:W-:Y:S01]  /*17510*/  ISETP.NE.AND P2, PT, R21, 0x1, PT ;  /* 0x000000011500780c */ /* 0x004fe20003f45270 */
[----:B------:R-:W2:-:S12]  /*17520*/  S2R R8, SR_TID.X ;  /* 0x0000000000087919 */ /* 0x000e980000002100 */
[----:B------:R-:W4:Y:S08]  /*17530*/  @P2 LDC R14, c[0x0][0xbec] ;  /* 0x0002fb00ff0e2b82 */ /* 0x000f300000000800 */
[----:B------:R-:W0:Y:S01]  /*17540*/  @P2 LDC R25, c[0x0][0xbf0] ;  /* 0x0002fc00ff192b82 */ /* 0x000e220000000800 */
[----:B--2---:R-:W-:-:S04]  /*17550*/  IADD3 R8, R8, -0x80, RZ ;  /* 0xffffff8008087810 */ /* 0x004fc80007ffe0ff */
[----:B------:R-:W-:Y:S01]  /*17560*/  ISETP.GE.AND P3, PT, R8, 0x80, PT ;  /* 0x000000800800780c */ /* 0x000fe20003f66270 */
[----:B---3--:R-:W-:-:S12]  /*17570*/  @P1 BRA `(.L_x_808) ;  /* 0x0000000000101947 */ /* 0x008fd80003800000 */
[----:B------:R-:W-:Y:S05]  /*17580*/  @!P0 BRA `(.L_x_808) ;  /* 0x00000000000c8947 */ /* 0x000fea0003800000 */
[----:B------:R-:W2:Y:S04]  /*17590*/  LDG.E R7, desc[UR40][R4.64] ;  /* 0x0000002804077981 */ /* 0x000ea8000c1e1900 */
[----:B-----5:R-:W2:Y:S02]  /*175a0*/  LDG.E R0, desc[UR40][R4.64+0x4] ;  /* 0x0000042804007981 */ /* 0x020ea4000c1e1900 */
[----:B--2---:R-:W-:-:S07]  /*175b0*/  IMAD.IADD R0, R0, 0x1, -R7 ;  /* 0x0000000100007824 */ /* 0x004fce00078e0a07 */
.L_x_808:
[----:B------:R-:W-:Y:S01]  /*175c0*/  BSSY B1, `(.L_x_809) ;  /* 0x000002e000017945 */ /* 0x000fe20003800000 */
[----:B------:R-:W-:Y:S02]  /*175d0*/  SHF.R.S32.HI R12, RZ, 0x1f, R200 ;  /* 0x0000001fff0c7819 */ /* 0x000fe400000114c8 */
[----:B------:R-:W-:Y:S02]  /*175e0*/  SEL R203, R203, RZ, !P0 ;  /* 0x000000ffcbcb7207 */ /* 0x000fe40004000000 */
[----:B------:R-:W-:Y:S02]  /*175f0*/  SEL R208, R208, RZ, !P0 ;  /* 0x000000ffd0d07207 */ /* 0x000fe40004000000 */
[----:B-----5:R-:W-:Y:S01]  /*17600*/  SHF.R.S32.HI R10, RZ, 0x1f, R3 ;  /* 0x0000001fff0a7819 */ /* 0x020fe20000011403 */
[----:B------:R-:W-:Y:S06]  /*17610*/  @P3 BRA `(.L_x_810) ;  /* 0x0000000000a03947 */ /* 0x000fec0003800000 */
[----:B------:R-:W2:Y:S01]  /*17620*/  S2R R5, SR_TID.X ;  /* 0x0000000000057919 */ /* 0x000ea20000002100 */
[----:B------:R-:W3:Y:S01]  /*17630*/  LDC R11, c[0x0][0xbe8] ;  /* 0x0002fa00ff0b7b82 */ /* 0x000ee20000000800 */
[----:B--2---:R-:W-:Y:S02]  /*17640*/  IMAD R4, R206, 0x80, R5 ;  /* 0x00000080ce047824 */ /* 0x004fe400078e0205 */
[----:B---3--:R-:W-:-:S03]  /*17650*/  IMAD R5, R0, R11, RZ ;  /* 0x0000000b00057224 */ /* 0x008fc600078e02ff */
[----:B------:R-:W-:-:S04]  /*17660*/  IADD3 R8, R4, -0x80, RZ ;  /* 0xffffff8004087810 */ /* 0x000fc80007ffe0ff */
[----:B------:R-:W-:-:S13]  /*17670*/  ISETP.GE.AND P0, PT, R8, R5, PT ;  /* 0x000000050800720c */ /* 0x000fda0003f06270 */
[----:B------:R-:W-:Y:S05]  /*17680*/  @P0 BRA `(.L_x_810) ;  /* 0x0000000000840947 */ /* 0x000fea0003800000 */
[----:B------:R-:W-:Y:S01]  /*17690*/  ISETP.NE.AND P0, PT, R11, 0x1, PT ;  /* 0x000000010b00780c */ /* 0x000fe20003f05270 */
[----:B------:R-:W-:Y:S01]  /*176a0*/  ULDC.64 UR4, c[0x0][0xb90] ;  /* 0x0002e40000047ab9 */ /* 0x000fe20000000a00 */
[----:B------:R-:W-:Y:S01]  /*176b0*/  MOV R5, R10 ;  /* 0x0000000a00057202 */ /* 0x000fe20000000f00 */
[----:B------:R-:W-:Y:S02]  /*176c0*/  IMAD R9, R12, UR4, RZ ;  /* 0x000000040c097c24 */ /* 0x000fe4000f8e02ff */
[----:B------:R-:W-:Y:S02]  /*176d0*/  IMAD.MOV.U32 R4, RZ, RZ, R3 ;  /* 0x000000ffff047224 */ /* 0x000fe400078e0003 */
[----:B------:R-:W-:Y:S02]  /*176e0*/  IMAD.MOV.U32 R7, RZ, RZ, R8 ;  /* 0x000000ffff077224 */ /* 0x000fe400078e0008 */
[----:B------:R-:W-:-:S04]  /*176f0*/  IMAD.WIDE.U32 R4, R200, UR4, R4 ;  /* 0x00000004c8047c25 */ /* 0x000fc8000f8e0004 */
[----:B------:R-:W2:Y:S01]  /*17700*/  @P0 LDC R13, c[0x0][0xbec] ;  /* 0x0002fb00ff0d0b82 */ /* 0x000ea20000000800 */
[----:B------:R-:W-:Y:S01]  /*17710*/  IMAD R9, R200, UR5, R9 ;  /* 0x00000005c8097c24 */ /* 0x000fe2000f8e0209 */
[----:B------:R-:W-:-:S03]  /*17720*/  ULDC.64 UR4, c[0x0][0xb98] ;  /* 0x0002e60000047ab9 */ /* 0x000fc60000000a00 */
[----:B------:R-:W-:-:S03]  /*17730*/  IMAD.IADD R5, R5, 0x1, R9 ;  /* 0x0000000105057824 */ /* 0x000fc600078e0209 */
[----:B------:R-:W3:Y:S01]  /*17740*/  @P0 LDC R15, c[0x0][0xbf0] ;  /* 0x0002fc00ff0f0b82 */ /* 0x000ee20000000800 */
[----:B------:R-:W-:-:S04]  /*17750*/  IMAD.WIDE.U32 R4, R203, UR4, R4 ;  /* 0x00000004cb047c25 */ /* 0x000fc8000f8e0004 */
[----:B--2---:R-:W-:-:S05]  /*17760*/  @P0 IMAD.HI.U32 R6, R8, R13, RZ ;  /* 0x0000000d08060227 */ /* 0x004fca00078e00ff */
[----:B---3--:R-:W-:Y:S01]  /*17770*/  @P0 SHF.R.U32.HI R7, RZ, R15, R6 ;  /* 0x0000000fff070219 */ /* 0x008fe20000011606 */
[----:B------:R-:W-:-:S03]  /*17780*/  IMAD R6, R208, UR4, RZ ;  /* 0x00000004d0067c24 */ /* 0x000fc6000f8e02ff */
[----:B------:R-:W-:Y:S01]  /*17790*/  IADD3 R4, P0, R7, R4, RZ ;  /* 0x0000000407047210 */ /* 0x000fe20007f1e0ff */
[----:B------:R-:W-:-:S04]  /*177a0*/  IMAD.MOV R9, RZ, RZ, -R7 ;  /* 0x000000ffff097224 */ /* 0x000fc800078e0a07 */
[----:B------:R-:W-:Y:S01]  /*177b0*/  IMAD R9, R11, R9, R8 ;  /* 0x000000090b097224 */ /* 0x000fe200078e0208 */
[----:B------:R-:W-:Y:S01]  /*177c0*/  SHF.R.S32.HI R11, RZ, 0x1f, R7 ;  /* 0x0000001fff0b7819 */ /* 0x000fe20000011407 */
[----:B------:R-:W-:Y:S01]  /*177d0*/  IMAD R8, R203, UR5, R6 ;  /* 0x00000005cb087c24 */ /* 0x000fe2000f8e0206 */
[----:B------:R-:W-:Y:S02]  /*177e0*/  ULDC.64 UR4, c[0x0][0xb88] ;  /* 0x0002e20000047ab9 */ /* 0x000fe40000000a00 */
[----:B------:R-:W-:Y:S02]  /*177f0*/  SHF.R.S32.HI R6, RZ, 0x1f, R9 ;  /* 0x0000001fff067819 */ /* 0x000fe40000011409 */
[----:B------:R-:W-:-:S03]  /*17800*/  IADD3.X R5, R11, R5, R8, P0, !PT ;  /* 0x000000050b057210 */ /* 0x000fc600007fe408 */
[----:B------:R-:W-:Y:S02]  /*17810*/  IMAD R6, R6, UR4, RZ ;  /* 0x0000000406067c24 */ /* 0x000fe4000f8e02ff */
[----:B------:R-:W-:-:S04]  /*17820*/  IMAD.WIDE.U32 R4, R9, UR4, R4 ;  /* 0x0000000409047c25 */ /* 0x000fc8000f8e0004 */
[----:B------:R-:W-:Y:S01]  /*17830*/  IMAD R7, R9, UR5, R6 ;  /* 0x0000000509077c24 */ /* 0x000fe2000f8e0206 */
[----:B------:R-:W-:Y:S02]  /*17840*/  ULDC.64 UR4, c[0x0][0xb50] ;  /* 0x0002d40000047ab9 */ /* 0x000fe40000000a00 */
[----:B------:R-:W-:Y:S02]  /*17850*/  LEA R6, P0, R4, UR4, 0x2 ;  /* 0x0000000404067c11 */ /* 0x000fe4000f8010ff */
[----:B------:R-:W-:-:S04]  /*17860*/  IADD3 R5, R5, R7, RZ ;  /* 0x0000000705057210 */ /* 0x000fc80007ffe0ff */
[----:B------:R-:W-:Y:S01]  /*17870*/  LEA.HI.X R7, R4, UR5, R5, 0x2, P0 ;  /* 0x0000000504077c11 */ /* 0x000fe200080f1405 */
[----:B------:R-:W-:-:S05]  /*17880*/  IMAD.MOV.U32 R5, RZ, RZ, -0x800000 ;  /* 0xff800000ff057424 */ /* 0x000fca00078e00ff */
[----:B------:R2:W-:Y:S02]  /*17890*/  STG.E desc[UR40][R6.64], R5 ;  /* 0x0000000506007986 */ /* 0x0005e4000c101928 */
.L_x_810:
[----:B------:R-:W-:Y:S05]  /*178a0*/  BSYNC B1 ;  /* 0x0000000000017941 */ /* 0x000fea0003800000 */
.L_x_809:
[----:B------:R-:W-:Y:S01]  /*178b0*/  ULDC.64 UR4, c[0x0][0xaa0] ;  /* 0x0002a80000047ab9 */ /* 0x000fe20000000a00 */
[----:B------:R-:W-:Y:S01]  /*178c0*/  BSSY B1, `(.L_x_811) ;  /* 0x0000038000017945 */ /* 0x000fe20003800000 */
[----:B------:R-:W-:-:S04]  /*178d0*/  IMAD R4, R10, UR4, RZ ;  /* 0x000000040a047c24 */ /* 0x000fc8000f8e02ff */
[C---:B--2---:R-:W-:Y:S02]  /*178e0*/  IMAD R7, R3.reuse, UR5, R4 ;  /* 0x0000000503077c24 */ /* 0x044fe4000f8e0204 */
[----:B------:R-:W-:Y:S01]  /*178f0*/  IMAD.WIDE.U32 R4, R3, UR4, RZ ;  /* 0x0000000403047c25 */ /* 0x000fe2000f8e00ff */
[----:B------:R-:W-:-:S03]  /*17900*/  ULDC.64 UR4, c[0x0][0xae8] ;  /* 0x0002ba0000047ab9 */ /* 0x000fc60000000a00 */
[----:B------:R-:W-:Y:S01]  /*17910*/  IMAD R3, R199, 0x20, R207 ;  /* 0x00000020c7037824 */ /* 0x000fe200078e02cf */
[----:B------:R-:W-:Y:S01]  /*17920*/  IADD3 R5, R5, R7, RZ ;  /* 0x0000000705057210 */ /* 0x000fe20007ffe0ff */
[----:B------:R-:W-:Y:S02]  /*17930*/  IMAD R7, R12, UR4, RZ ;  /* 0x000000040c077c24 */ /* 0x000fe4000f8e02ff */
[----:B------:R-:W-:Y:S02]  /*17940*/  IMAD R9, R206, 0x80, R3 ;  /* 0x00000080ce097824 */ /* 0x000fe400078e0203 */
[C---:B------:R-:W-:Y:S02]  /*17950*/  IMAD R7, R200.reuse, UR5, R7 ;  /* 0x00000005c8077c24 */ /* 0x040fe4000f8e0207 */
[----:B------:R-:W-:Y:S01]  /*17960*/  IMAD.WIDE.U32 R4, R200, UR4, R4 ;  /* 0x00000004c8047c25 */ /* 0x000fe2000f8e0004 */
[----:B------:R-:W-:-:S03]  /*17970*/  ULDC.64 UR4, c[0x0][0xaf0] ;  /* 0x0002bc0000047ab9 */ /* 0x000fc60000000a00 */
[----:B----4-:R-:W-:Y:S01]  /*17980*/  @P2 IMAD.HI.U32 R6, R9, R14, RZ ;  /* 0x0000000e09062227 */ /* 0x010fe200078e00ff */
[----:B------:R-:W-:-:S03]  /*17990*/  IADD3 R5, R5, R7, RZ ;  /* 0x0000000705057210 */ /* 0x000fc60007ffe0ff */
[----:B------:R-:W-:Y:S01]  /*179a0*/  IMAD.MOV.U32 R3, RZ, RZ, R9 ;  /* 0x000000ffff037224 */ /* 0x000fe200078e0009 */
[----:B0-----:R-:W-:Y:S01]  /*179b0*/  @P2 SHF.R.U32.HI R3, RZ, R25, R6 ;  /* 0x00000019ff032219 */ /* 0x001fe20000011606 */
[----:B------:R-:W-:Y:S02]  /*179c0*/  IMAD R8, R208, UR4, RZ ;  /* 0x00000004d0087c24 */ /* 0x000fe4000f8e02ff */
[----:B------:R-:W-:Y:S01]  /*179d0*/  IMAD.WIDE.U32 R4, R203, UR4, R4 ;  /* 0x00000004cb047c25 */ /* 0x000fe2000f8e0004 */
[----:B------:R-:W-:-:S03]  /*179e0*/  SHF.R.S32.HI R6, RZ, 0x1f, R3 ;  /* 0x0000001fff067819 */ /* 0x000fc60000011403 */
[----:B------:R-:W-:Y:S01]  /*179f0*/  IMAD R7, R203, UR5, R8 ;  /* 0x00000005cb077c24 */ /* 0x000fe2000f8e0208 */
[----:B------:R-:W-:Y:S01]  /*17a00*/  ULDC.64 UR4, c[0x0][0xae0] ;  /* 0x0002b80000047ab9 */ /* 0x000fe20000000a00 */
[----:B------:R-:W-:Y:S02]  /*17a10*/  IMAD.MOV R8, RZ, RZ, -R3 ;  /* 0x000000ffff087224 */ /* 0x000fe400078e0a03 */
[----:B------:R-:W-:Y:S02]  /*17a20*/  IMAD.IADD R5, R5, 0x1, R7 ;  /* 0x0000000105057824 */ /* 0x000fe400078e0207 */
[----:B------:R-:W-:Y:S02]  /*17a30*/  IMAD R6, R6, UR4, RZ ;  /* 0x0000000406067c24 */ /* 0x000fe4000f8e02ff */
[----:B------:R-:W-:Y:S02]  /*17a40*/  IMAD R7, R21, R8, R9 ;  /* 0x0000000815077224 */ /* 0x000fe400078e0209 */
[----:B------:R-:W-:-:S02]  /*17a50*/  IMAD R9, R3, UR5, R6 ;  /* 0x0000000503097c24 */ /* 0x000fc4000f8e0206 */
[----:B------:R-:W-:Y:S01]  /*17a60*/  IMAD.WIDE.U32 R4, R3, UR4, R4 ;  /* 0x0000000403047c25 */ /* 0x000fe2000f8e0004 */
[----:B------:R-:W-:Y:S01]  /*17a70*/  SHF.R.S32.HI R3, RZ, 0x1f, R7 ;  /* 0x0000001fff037819 */ /* 0x000fe20000011407 */
[----:B------:R-:W-:Y:S02]  /*17a80*/  ULDC.64 UR4, c[0x0][0xad8] ;  /* 0x0002b60000047ab9 */ /* 0x000fe40000000a00 */
[----:B------:R-:W-:Y:S01]  /*17a90*/  IMAD R8, R206, 0x80, R207 ;  /* 0x00000080ce087824 */ /* 0x000fe200078e02cf */
[----:B------:R-:W-:Y:S01]  /*17aa0*/  IADD3 R5, R5, R9, RZ ;  /* 0x0000000905057210 */ /* 0x000fe20007ffe0ff */
[----:B------:R-:W-:Y:S02]  /*17ab0*/  IMAD R6, R3, UR4, RZ ;  /* 0x0000000403067c24 */ /* 0x000fe4000f8e02ff */
[----:B------:R-:W-:Y:S02]  /*17ac0*/  IMAD R21, R0, R21, RZ ;  /* 0x0000001500157224 */ /* 0x000fe400078e02ff */
[----:B------:R-:W-:-:S02]  /*17ad0*/  IMAD R3, R7, UR5, R6 ;  /* 0x0000000507037c24 */ /* 0x000fc4000f8e0206 */
[----:B------:R-:W-:Y:S01]  /*17ae0*/  IMAD.WIDE.U32 R4, R7, UR4, R4 ;  /* 0x0000000407047c25 */ /* 0x000fe2000f8e0004 */
[C---:B------:R-:W-:Y:S01]  /*17af0*/  ISETP.GE.AND P2, PT, R8.reuse, R21, PT ;  /* 0x000000150800720c */ /* 0x040fe20003f46270 */
[----:B------:R-:W-:Y:S02]  /*17b00*/  ULDC.64 UR4, c[0x0][0xa80] ;  /* 0x0002a00000047ab9 */ /* 0x000fe40000000a00 */
[----:B------:R-:W-:Y:S01]  /*17b10*/  VIADD R0, R8, 0x20 ;  /* 0x0000002008007836 */ /* 0x000fe20000000000 */
[----:B------:R-:W-:Y:S01]  /*17b20*/  LEA R6, P3, R4, UR4, 0x1 ;  /* 0x0000000404067c11 */ /* 0x000fe2000f8608ff */
[----:B------:R-:W-:-:S03]  /*17b30*/  IMAD.IADD R3, R5, 0x1, R3 ;  /* 0x0000000105037824 */ /* 0x000fc600078e0203 */
[-C--:B------:R-:W-:Y:S02]  /*17b40*/  ISETP.GE.AND P1, PT, R0, R21.reuse, PT ;  /* 0x000000150000720c */ /* 0x080fe40003f26270 */
[----:B------:R-:W-:Y:S02]  /*17b50*/  IADD3 R0, R8, 0x40, RZ ;  /* 0x0000004008007810 */ /* 0x000fe40007ffe0ff */
[----:B------:R-:W-:Y:S02]  /*17b60*/  LEA.HI.X R3, R4, UR5, R3, 0x1, P3 ;  /* 0x0000000504037c11 */ /* 0x000fe400098f0c03 */
[----:B------:R-:W-:Y:S01]  /*17b70*/  ISETP.GE.AND P0, PT, R0, R21, PT ;  /* 0x000000150000720c */ /* 0x000fe20003f06270 */
[----:B------:R0:W2:Y:S04]  /*17b80*/  SHFL.IDX PT, R4, R6, RZ, 0x181f ;  /* 0x00181fff06047589 */ /* 0x0000a800000e0000 */
[----:B------:R0:W3:Y:S01]  /*17b90*/  SHFL.IDX PT, R0, R3, RZ, 0x181f ;  /* 0x00181fff03007589 */ /* 0x0000e200000e0000 */
[----:B------:R-:W-:Y:S07]  /*17ba0*/  @P2 BRA `(.L_x_812) ;  /* 0x0000000000242947 */ /* 0x000fee0003800000 */
[----:B------:R-:W-:Y:S02]  /*17bb0*/  ULDC UR4, c[0x0][0xac8] ;  /* 0x0002b20000047ab9 */ /* 0x000fe40000000800 */
[----:B------:R-:W-:Y:S02]  /*17bc0*/  ISETP.GE.AND P4, PT, R197, UR4, PT ;  /* 0x00000004c5007c0c */ /* 0x000fe4000bf86270 */
[----:B------:R-:W-:-:S11]  /*17bd0*/  ISETP.GE.AND P5, PT, R198, UR4, PT ;  /* 0x00000004c6007c0c */ /* 0x000fd6000bfa6270 */
[CC--:B--2---:R-:W-:Y:S02]  /*17be0*/  @!P4 LEA R10, P2, R197.reuse, R4.reuse, 0x1 ;  /* 0x00000004c50ac211 */ /* 0x0c4fe400078408ff */
[C---:B------:R-:W-:Y:S02]  /*17bf0*/  @!P5 LEA R4, P3, R198.reuse, R4, 0x1 ;  /* 0x00000004c604d211 */ /* 0x040fe400078608ff */
[-C--:B---3--:R-:W-:Y:S02]  /*17c00*/  @!P4 LEA.HI.X R11, R197, R0.reuse, R237, 0x1, P2 ;  /* 0x00000000c50bc211 */ /* 0x088fe400010f0ced */
[----:B------:R-:W-:-:S03]  /*17c10*/  @!P5 LEA.HI.X R5, R198, R0, R236, 0x1, P3 ;  /* 0x00000000c605d211 */ /* 0x000fc600018f0cec */
[----:B------:R4:W-:Y:S04]  /*17c20*/  @!P4 ST.E.128 desc[UR40][R10.64], RZ ;  /* 0x000000ff0a00c985 */ /* 0x0009e8000c101d28 */
[----:B------:R4:W-:Y:S02]  /*17c30*/  @!P5 ST.E.128 desc[UR40][R4.64], RZ ;  /* 0x000000ff0400d985 */ /* 0x0009e4000c101d28 */
.L_x_812:
[----:B------:R-:W-:Y:S05]  /*17c40*/  BSYNC B1 ;  /* 0x0000000000017941 */ /* 0x000fea0003800000 */
.L_x_811:
[----:B---3--:R3:W0:Y:S01]  /*17c50*/  SHFL.IDX PT, R0, R3, 0x1, 0x181f ;  /* 0x00381f0003007f89 */ /* 0x00862200000e0000 */
[----:B------:R-:W-:Y:S03]  /*17c60*/  BSSY B1, `(.L_x_813) ;  /* 0x000000c000017945 */ /* 0x000fe60003800000 */
[----:B--2-4-:R3:W2:Y:S01]  /*17c70*/  SHFL.IDX PT, R4, R6, 0x1, 0x181f ;  /* 0x00381f0006047f89 */ /* 0x0146a200000e0000 */
[----:B------:R-:W-:Y:S05]  /*17c80*/  @P1 BRA `(.L_x_814) ;  /* 0x0000000000241947 */ /* 0x000fea0003800000 */
[----:B------:R-:W-:Y:S02]  /*17c90*/  ULDC UR4, c[0x0][0xac8] ;  /* 0x0002b20000047ab9 */ /* 0x000fe40000000800 */
        /* <DEDUP_REMOVED lines=8> */
.L_x_814:
[----:B------:R-:W-:Y:S05]  /*17d20*/  BSYNC B1 ;  /* 0x0000000000017941 */ /* 0x000fea0003800000 */
.L_x_813:
[----:B0-----:R0:W0:Y:S01]  /*17d30*/  SHFL.IDX PT, R0, R3, 0x2, 0x181f ;  /* 0x00581f0003007f89 */ /* 0x00102200000e0000 */
[----:B------:R-:W-:Y:S03]  /*17d40*/  BSSY B1, `(.L_x_815) ;  /* 0x000000c000017945 */ /* 0x000fe60003800000 */
[----:B--2-4-:R2:W4:Y:S01]  /*17d50*/  SHFL.IDX PT, R4, R6, 0x2, 0x181f ;  /* 0x00581f0006047f89 */ /* 0x01452200000e0000 */
[----:B------:R-:W-:Y:S05]  /*17d60*/  @P0 BRA `(.L_x_816) ;  /* 0x0000000000240947 */ /* 0x000fea0003800000 */
[----:B------:R-:W-:Y:S02]  /*17d70*/  ULDC UR4, c[0x0][0xac8] ;  /* 0x0002b20000047ab9 */ /* 0x000fe40000000800 */
[----:B------:R-:W-:Y:S02]  /*17d80*/  ISETP.GE.AND P2, PT, R197, UR4, PT ;  /* 0x00000004c5007c0c */ /* 0x000fe4000bf46270 */
[----:B------:R-:W-:-:S11]  /*17d90*/  ISETP.GE.AND P3, PT, R198, UR4, PT ;  /* 0x00000004c6007c0c */ /* 0x000fd6000bf66270 */
[CC--:B----4-:R-:W-:Y:S02]  /*17da0*/  @!P2 LEA R10, P0, R197.reuse, R4.reuse, 0x1 ;  /* 0x00000004c50aa211 */ /* 0x0d0fe400078008ff */
[C---:B------:R-:W-:Y:S02]  /*17db0*/  @!P3 LEA R4, P1, R198.reuse, R4, 0x1 ;  /* 0x00000004c604b211 */ /* 0x040fe400078208ff */
[-C--:B0-----:R-:W-:Y:S02]  /*17dc0*/  @!P2 LEA.HI.X R11, R197, R0.reuse, R237, 0x1, P0 ;  /* 0x00000000c50ba211 */ /* 0x081fe400000f0ced */
[----:B------:R-:W-:-:S03]  /*17dd0*/  @!P3 LEA.HI.X R5, R198, R0, R236, 0x1, P1 ;  /* 0x00000000c605b211 */ /* 0x000fc600008f0cec */
[----:B------:R0:W-:Y:S04]  /*17de0*/  @!P2 ST.E.128 desc[UR40][R10.64], RZ ;  /* 0x000000ff0a00a985 */ /* 0x0001e8000c101d28 */
[----:B------:R0:W-:Y:S02]  /*17df0*/  @!P3 ST.E.128 desc[UR40][R4.64], RZ ;  /* 0x000000ff0400b985 */ /* 0x0001e4000c101d28 */
.L_x_816:
[----:B------:R-:W-:Y:S05]  /*17e00*/  BSYNC B1 ;  /* 0x0000000000017941 */ /* 0x000fea0003800000 */
.L_x_815:
[----:B0-----:R-:W-:Y:S01]  /*17e10*/  VIADD R0, R8, 0x60 ;  /* 0x0000006008007836 */ /* 0x001fe20000000000 */
[----:B---3--:R-:W0:Y:S04]  /*17e20*/  SHFL.IDX PT, R3, R3, 0x3, 0x181f ;  /* 0x00781f0003037f89 */ /* 0x008e2800000e0000 */
[----:B------:R-:W-:Y:S01]  /*17e30*/  ISETP.GE.AND P0, PT, R0, R21, PT ;  /* 0x000000150000720c */ /* 0x000fe20003f06270 */
[----:B----4-:R3:W4:-:S12]  /*17e40*/  SHFL.IDX PT, R4, R6, 0x3, 0x181f ;  /* 0x00781f0006047f89 */ /* 0x01071800000e0000 */
[----:B---3--:R-:W-:Y:S05]  /*17e50*/  @P0 BRA `(.L_x_807) ;  /* 0x0000000000240947 */ /* 0x008fea0003800000 */
[----:B------:R-:W-:Y:S02]  /*17e60*/  ULDC UR4, c[0x0][0xac8] ;  /* 0x0002b20000047ab9 */ /* 0x000fe40000000800 */
[----:B------:R-:W-:Y:S02]  /*17e70*/  ISETP.GE.AND P2, PT, R197, UR4, PT ;  /* 0x00000004c5007c0c */ /* 0x000fe4000bf46270 */
[----:B------:R-:W-:-:S11]  /*17e80*/  ISETP.GE.AND P3, PT, R198, UR4, PT ;  /* 0x00000004c6007c0c */ /* 0x000fd6000bf66270 */
[CC--:B--2-4-:R-:W-:Y:S02]  /*17e90*/  @!P2 LEA R6, P0, R197.reuse, R4.reuse, 0x1 ;  /* 0x00000004c506a211 */ /* 0x0d4fe400078008ff */
[C---:B------:R-:W-:Y:S02]  /*17ea0*/  @!P3 LEA R4, P1, R198.reuse, R4, 0x1 ;  /* 0x00000004c604b211 */ /* 0x040fe400078208ff */
[-C--:B0-----:R-:W-:Y:S02]  /*17eb0*/  @!P2 LEA.HI.X R7, R197, R3.reuse, R237, 0x1, P0 ;  /* 0x00000003c507a211 */ /* 0x081fe400000f0ced */
[----:B------:R-:W-:-:S03]  /*17ec0*/  @!P3 LEA.HI.X R5, R198, R3, R236, 0x1, P1 ;  /* 0x00000003c605b211 */ /* 0x000fc600008f0cec */
[----:B------:R0:W-:Y:S04]  /*17ed0*/  @!P2 ST.E.128 desc[UR40][R6.64], RZ ;  /* 0x000000ff0600a985 */ /* 0x0001e8000c101d28 */
[----:B------:R0:W-:Y:S02]  /*17ee0*/  @!P3 ST.E.128 desc[UR40][R4.64], RZ ;  /* 0x000000ff0400b985 */ /* 0x0001e4000c101d28 */
.L_x_807:
[----:B------:R-:W-:Y:S05]  /*17ef0*/  BSYNC B0 ;  /* 0x0000000000007941 */ /* 0x000fea0003800000 */
.L_x_798:
[----:B------:R-:W-:Y:S02]  /*17f00*/  ULDC UR4, c[0x0][0xc3c] ;  /* 0x00030f0000047ab9 */ /* 0x000fe40000000800 */
[----:B-1----:R-:W-:-:S13]  /*17f10*/  ISETP.GE.AND P0, PT, R127, UR4, PT ;  /* 0x000000047f007c0c */ /* 0x002fda000bf06270 */
[----:B------:R-:W-:Y:S05]  /*17f20*/  @!P0 BRA `(.L_x_817) ;  /* 0xfffffe9000f88947 */ /* 0x000fea000383ffff */
[----:B------:R-:W-:Y:S05]  /*17f30*/  BRA `(.L_x_612) ;  /* 0x0000007400f47947 */ /* 0x000fea0003800000 */
.L_x_610:
[----:B------:R-:W-:-:S08]  /*17f40*/  NOP ;  /* 0x0000000000007918 */ /* 0x000fd00000000000 */
[----:B------:R-:W0:-:S00]  /*17f50*/  USETMAXREG.DEALLOC.CTAPOOL 0x18 ;  /* 0x00000018000079c8 */ /* 0x000e0000080e0500 */
[----:B0-----:R-:W2:Y:S01]  /*17f60*/  LDL.LU R3, [R1+0x8] ;  /* 0x0000080001037983 */ /* 0x001ea20000300800 */
[----:B------:R-:W-:Y:S02]  /*17f70*/  LOP3.LUT R2, R2, 0x3, RZ, 0xc0, !PT ;  /* 0x0000000302027812 */ /* 0x000fe400078ec0ff */
[----:B------:R-:W-:-:S04]  /*17f80*/  MOV R4, RZ ;  /* 0x000000ff00047202 */ /* 0x000fc80000000f00 */
[----:B------:R-:W0:Y:S02]  /*17f90*/  SHFL.IDX PT, R2, R2, RZ, 0x1f ;  /* 0x00001fff02027589 */ /* 0x000e2400000e0000 */
[----:B0-----:R-:W-:Y:S02]  /*17fa0*/  ISETP.NE.AND P0, PT, R2, RZ, PT ;  /* 0x000000ff0200720c */ /* 0x001fe40003f05270 */
        /* <DEDUP_REMOVED lines=11> */
.L_x_818:
[----:B------:R-:W-:Y:S01]  /*18060*/  LOP3.LUT R5, R0, 0x1f, RZ, 0xc0, !PT ;  /* 0x0000001f00057812 */ /* 0x000fe200078ec0ff */
[----:B------:R-:W-:Y:S01]  /*18070*/  ULDC UR4, c[0x0][0xc3c] ;  /* 0x00030f0000047ab9 */ /* 0x000fe20000000800 */
[----:B------:R-:W1:Y:S01]  /*18080*/  S2UR UR6, SR_CTAID.X ;  /* 0x00000000000679c3 */ /* 0x000e620000002500 */
[----:B------:R-:W-:Y:S01]  /*18090*/  ULDC UR5, c[0x0][0xc38] ;  /* 0x00030e0000057ab9 */ /* 0x000fe20000000800 */
[----:B------:R-:W-:-:S04]  /*180a0*/  ISETP.NE.AND P0, PT, R5, 0x1f, PT ;  /* 0x0000001f0500780c */ /* 0x000fc80003f05270 */
[----:B------:R-:W-:-:S13]  /*180b0*/  ISETP.GE.OR P1, PT, R5, UR4, !P0 ;  /* 0x0000000405007c0c */ /* 0x000fda000c726670 */
[----:B0-----:R-:W0:Y:S02]  /*180c0*/  @!P1 LDC.64 R2, c[0x0][0xc80] ;  /* 0x00032000ff029b82 */ /* 0x001e240000000a00 */
[----:B0-----:R-:W-:-:S05]  /*180d0*/  @!P1 IMAD.WIDE.U32 R2, R5, 0x4, R2 ;  /* 0x0000000405029825 */ /* 0x001fca00078e0002 */
[----:B------:R-:W2:Y:S01]  /*180e0*/  @!P1 LDG.E R4, desc[UR40][R2.64] ;  /* 0x0000002802049981 */ /* 0x000ea2000c1e1900 */
[C---:B------:R-:W-:Y:S01]  /*180f0*/  ISETP.NE.AND P1, PT, R5.reuse, RZ, PT ;  /* 0x000000ff0500720c */ /* 0x040fe20003f25270 */
[----:B------:R-:W-:Y:S01]  /*18100*/  UMOV UR4, URZ ;  /* 0x0000003f00047c82 */ /* 0x000fe20008000000 */
[C---:B------:R-:W-:Y:S02]  /*18110*/  ISETP.GE.U32.AND P2, PT, R5.reuse, 0x2, PT ;  /* 0x000000020500780c */ /* 0x040fe40003f46070 */
[C---:B------:R-:W-:Y:S02]  /*18120*/  ISETP.GE.U32.AND P3, PT, R5.reuse, 0x4, PT ;  /* 0x000000040500780c */ /* 0x040fe40003f66070 */
[C---:B------:R-:W-:Y:S02]  /*18130*/  ISETP.GE.U32.AND P4, PT, R5.reuse, 0x8, PT ;  /* 0x000000080500780c */ /* 0x040fe40003f86070 */
[----:B------:R-:W-:Y:S02]  /*18140*/  ISETP.GE.U32.AND P5, PT, R5, 0x10, PT ;  /* 0x000000100500780c */ /* 0x000fe40003fa6070 */
[----:B------:R-:W-:Y:S01]  /*18150*/  MOV R16, RZ ;  /* 0x000000ff00107202 */ /* 0x000fe20000000f00 */
[----:B--2---:R-:W0:Y:S02]  /*18160*/  SHFL.UP PT, R6, R4, 0x1, RZ ;  /* 0x0420000004067989 */ /* 0x004e2400000e00ff */
[----:B0-----:R-:W-:-:S05]  /*18170*/  SEL R7, R6, RZ, P1 ;  /* 0x000000ff06077207 */ /* 0x001fca0000800000 */
[----:B------:R-:W-:-:S05]  /*18180*/  IMAD.IADD R7, R4, 0x1, R7 ;  /* 0x0000000104077824 */ /* 0x000fca00078e0207 */
[----:B------:R-:W0:Y:S02]  /*18190*/  SHFL.UP PT, R6, R7, 0x2, RZ ;  /* 0x0440000007067989 */ /* 0x000e2400000e00ff */
[----:B0-----:R-:W-:-:S05]  /*181a0*/  SEL R6, R6, RZ, P2 ;  /* 0x000000ff06067207 */ /* 0x001fca0001000000 */
[----:B------:R-:W-:-:S05]  /*181b0*/  IMAD.IADD R6, R7, 0x1, R6 ;  /* 0x0000000107067824 */ /* 0x000fca00078e0206 */
[----:B------:R-:W0:Y:S02]  /*181c0*/  SHFL.UP PT, R8, R6, 0x4, RZ ;  /* 0x0480000006087989 */ /* 0x000e2400000e00ff */
[----:B0-----:R-:W-:-:S04]  /*181d0*/  SEL R3, R8, RZ, P3 ;  /* 0x000000ff08037207 */ /* 0x001fc80001800000 */
[----:B------:R-:W-:-:S05]  /*181e0*/  IADD3 R3, R6, R3, RZ ;  /* 0x0000000306037210 */ /* 0x000fca0007ffe0ff */
        /* <DEDUP_REMOVED lines=8> */
[----:B------:R-:W-:Y:S01]  /*18270*/  IMAD.MOV.U32 R3, RZ, RZ, R6 ;  /* 0x000000ffff037224 */ /* 0x000fe200078e0006 */
[----:B-1----:R-:W-:-:S13]  /*18280*/  ISETP.GT.AND P6, PT, R6, UR6, PT ;  /* 0x0000000606007c0c */ /* 0x002fda000bfc4270 */
[----:B------:R-:W-:Y:S05]  /*18290*/  @P6 BRA `(.L_x_820) ;  /* 0x00000000009c6947 */ /* 0x000fea0003800000 */
[----:B------:R-:W0:Y:S01]  /*182a0*/  LDC R7, c[0x0][0xc3c] ;  /* 0x00030f00ff077b82 */ /* 0x000e220000000800 */
[----:B------:R-:W-:Y:S01]  /*182b0*/  IMAD.MOV.U32 R6, RZ, RZ, R3 ;  /* 0x000000ffff067224 */ /* 0x000fe200078e0003 */
[----:B------:R-:W-:Y:S01]  /*182c0*/  UMOV UR4, URZ ;  /* 0x0000003f00047c82 */ /* 0x000fe20008000000 */
[----:B------:R-:W-:Y:S01]  /*182d0*/  ULDC UR7, c[0x0][0xc3c] ;  /* 0x00030f0000077ab9 */ /* 0x000fe20000000800 */
[----:B------:R-:W-:-:S05]  /*182e0*/  ULDC UR5, c[0x0][0xc38] ;  /* 0x00030e0000057ab9 */ /* 0x000fca0000000800 */
.L_x_824:
[----:B------:R-:W-:Y:S01]  /*182f0*/  UIADD3 UR4, UR4, 0x1f, URZ ;  /* 0x0000001f04047890 */ /* 0x000fe2000fffe03f */
[----:B------:R-:W-:-:S05]  /*18300*/  MOV R19, UR7 ;  /* 0x0000000700137c02 */ /* 0x000fca0008000f00 */
[----:B0-----:R-:W-:-:S13]  /*18310*/  ISETP.LE.AND P6, PT, R7, UR4, PT ;  /* 0x0000000407007c0c */ /* 0x001fda000bfc3270 */
[----:B------:R-:W-:Y:S05]  /*18320*/  @P6 BRA `(.L_x_821) ;  /* 0x00000004001c6947 */ /* 0x000fea0003800000 */
[----:B------:R-:W-:Y:S01]  /*18330*/  VIADD R8, R5, UR4 ;  /* 0x0000000405087c36 */ /* 0x000fe20008000000 */
[----:B------:R-:W-:Y:S01]  /*18340*/  BSSY B0, `(.L_x_822) ;  /* 0x0000007000007945 */ /* 0x000fe20003800000 */
[----:B------:R-:W-:-:S03]  /*18350*/  IMAD.MOV.U32 R4, RZ, RZ, RZ ;  /* 0x000000ffff047224 */ /* 0x000fc600078e00ff */
[----:B------:R-:W-:-:S13]  /*18360*/  ISETP.GE.OR P6, PT, R8, R7, !P0 ;  /* 0x000000070800720c */ /* 0x000fda00047c6670 */
[----:B------:R-:W-:Y:S05]  /*18370*/  @P6 BRA `(.L_x_823) ;  /* 0x00000000000c6947 */ /* 0x000fea0003800000 */
[----:B------:R-:W0:Y:S02]  /*18380*/  LDC.64 R2, c[0x0][0xc80] ;  /* 0x00032000ff027b82 */ /* 0x000e240000000a00 */
[----:B0-----:R-:W-:-:S05]  /*18390*/  IMAD.WIDE R2, R8, 0x4, R2 ;  /* 0x0000000408027825 */ /* 0x001fca00078e0202 */
[----:B------:R0:W5:Y:S02]  /*183a0*/  LDG.E R4, desc[UR40][R2.64] ;  /* 0x0000002802047981 */ /* 0x000164000c1e1900 */
.L_x_823:
[----:B------:R-:W-:Y:S05]  /*183b0*/  BSYNC B0 ;  /* 0x0000000000007941 */ /* 0x000fea0003800000 */
.L_x_822:
[----:B0----5:R-:W0:Y:S02]  /*183c0*/  SHFL.UP PT, R2, R4, 0x1, RZ ;  /* 0x0420000004027989 */ /* 0x021e2400000e00ff */
        /* <DEDUP_REMOVED lines=19> */
[----:B------:R-:W-:-:S07]  /*18500*/  MOV R2, R11 ;  /* 0x0000000b00027202 */ /* 0x000fce0000000f00 */
.L_x_820:
        /* <DEDUP_REMOVED lines=12> */
[----:B0-----:R-:W-:Y:S01]  /*185d0*/  IADD3 R11, RZ, -R3, RZ ;  /* 0x80000003ff0b7210 */ /* 0x001fe20007ffe0ff */
[----:B------:R-:W-:Y:S06]  /*185e0*/  @!P0 BRA `(.L_x_825) ;  /* 0x0000000000088947 */ /* 0x000fec0003800000 */
[----:B------:R-:W-:-:S05]  /*185f0*/  VIADD R9, R19, 0xffffffff ;  /* 0xffffffff13097836 */ /* 0x000fca0000000000 */
[----:B------:R0:W1:Y:S02]  /*18600*/  SHFL.IDX PT, R16, R2, R9, 0x1f ;  /* 0x00001f0902107589 */ /* 0x00006400000e0000 */
.L_x_825:
[----:B-1----:R-:W-:Y:S01]  /*18610*/  IMAD R16, R16, UR5, R7 ;  /* 0x0000000510107c24 */ /* 0x002fe2000f8e0207 */
[----:B------:R-:W-:Y:S01]  /*18620*/  IADD3 R19, R19, UR4, RZ ;  /* 0x0000000413137c10 */ /* 0x000fe2000fffe0ff */
[----:B------:R-:W-:Y:S02]  /*18630*/  IMAD R7, R11, R6, RZ ;  /* 0x000000060b077224 */ /* 0x000fe400078e02ff */
[----:B0-----:R-:W-:Y:S01]  /*18640*/  IMAD.MOV.U32 R2, RZ, RZ, RZ ;  /* 0x000000ffff027224 */ /* 0x001fe200078e00ff */
[----:B------:R-:W-:-:S03]  /*18650*/  IADD3 R9, -R16, UR6, RZ ;  /* 0x0000000610097c10 */ /* 0x000fc6000fffe1ff */
[----:B------:R-:W-:Y:S01]  /*18660*/  IMAD.HI.U32 R2, R3, R7, R2 ;  /* 0x0000000703027227 */ /* 0x000fe200078e0002 */
[----:B------:R-:W-:Y:S02]  /*18670*/  IABS R7, R4 ;  /* 0x0000000400077213 */ /* 0x000fe40000000000 */
[----:B------:R-:W-:Y:S02]  /*18680*/  IABS R3, R9 ;  /* 0x0000000900037213 */ /* 0x000fe40000000000 */
[----:B------:R-:W-:-:S03]  /*18690*/  IADD3 R7, RZ, -R7, RZ ;  /* 0x80000007ff077210 */ /* 0x000fc60007ffe0ff */
        /* <DEDUP_REMOVED lines=9> */
[----:B------:R-:W-:-:S06]  /*18730*/  @P0 IADD3 R2, R2, 0x1, RZ ;  /* 0x0000000102020810 */ /* 0x000fcc0007ffe0ff */
[----:B------:R-:W-:Y:S01]  /*18740*/  @!P2 IMAD.MOV R2, RZ, RZ, -R2 ;  /* 0x000000ffff02a224 */ /* 0x000fe200078e0a02 */
[----:B------:R-:W-:-:S05]  /*18750*/  @!P1 LOP3.LUT R2, RZ, R4, RZ, 0x33, !PT ;  /* 0x00000004ff029212 */ /* 0x000fca00078e33ff */
[--C-:B------:R-:W-:Y:S02]  /*18760*/  IMAD.MOV R17, RZ, RZ, -R2.reuse ;  /* 0x000000ffff117224 */ /* 0x100fe400078e0a02 */
[----:B------:R-:W-:Y:S02]  /*18770*/  IMAD.MOV.U32 R18, RZ, RZ, R2 ;  /* 0x000000ffff127224 */ /* 0x000fe400078e0002 */
[----:B------:R-:W-:Y:S01]  /*18780*/  IMAD R17, R4, R17, R9 ;  /* 0x0000001104117224 */ /* 0x000fe200078e0209 */
[----:B------:R-:W-:Y:S06]  /*18790*/  BRA `(.L_x_826) ;  /* 0x00000000000c7947 */ /* 0x000fec0003800000 */
.L_x_821:
[----:B------:R-:W-:Y:S01]  /*187a0*/  IMAD.MOV.U32 R17, RZ, RZ, RZ ;  /* 0x000000ffff117224 */ /* 0x000fe200078e00ff */
[----:B------:R-:W-:Y:S01]  /*187b0*/  MOV R16, UR6 ;  /* 0x0000000600107c02 */ /* 0x000fe20008000f00 */
[----:B------:R-:W-:-:S07]  /*187c0*/  IMAD.MOV.U32 R18, RZ, RZ, RZ ;  /* 0x000000ffff127224 */ /* 0x000fce00078e00ff */
.L_x_826:
[----:B------:R-:W-:-:S13]  /*187d0*/  ISETP.NE.AND P0, PT, R5, RZ, PT ;  /* 0x000000ff0500720c */ /* 0x000fda0003f05270 */
[----:B------:R-:W0:Y:S01]  /*187e0*/  @!P0 S2R R3, SR_CgaCtaId ;  /* 0x0000000000038919 */ /* 0x000e220000008800 */
[----:B------:R-:W-:-:S04]  /*187f0*/  @!P0 MOV R2, 0x400 ;  /* 0x0000040000028802 */ /* 0x000fc80000000f00 */
[----:B0-----:R-:W-:-:S05]  /*18800*/  @!P0 LEA R2, R3, R2, 0x18 ;  /* 0x0000000203028211 */ /* 0x001fca00078ec0ff */
[----:B------:R2:W-:Y:S01]  /*18810*/  @!P0 STS.128 [R2+0x348d0], R16 ;  /* 0x0348d01002008388 */ /* 0x0005e20000000c00 */
[----:B------:R-:W-:Y:S06]  /*18820*/  BAR.ARV 0x5, 0x180 ;  /* 0x0146000000007b1d */ /* 0x000fec0000002000 */
.L_x_819:
[----:B--2---:R-:W-:Y:S01]  /*18830*/  IMAD.MOV.U32 R2, RZ, RZ, 0x1 ;  /* 0x00000001ff027424 */ /* 0x004fe200078e00ff */
[----:B------:R2:W-:Y:S01]  /*18840*/  STL [R1+0xc], RZ ;  /* 0x00000cff01007387 */ /* 0x0005e20000100800 */
[----:B------:R-:W-:Y:S02]  /*18850*/  ULDC UR4, c[0x0][0xc3c] ;  /* 0x00030f0000047ab9 */ /* 0x000fe40000000800 */
[----:B-1----:R-:W-:Y:S01]  /*18860*/  ISETP.GE.AND P0, PT, R19, UR4, PT ;  /* 0x0000000413007c0c */ /* 0x002fe2000bf06270 */
[----:B------:R2:W-:Y:S04]  /*18870*/  STL [R1+0x18], R2 ;  /* 0x0000180201007387 */ /* 0x0005e80000100800 */
[----:B------:R2:W-:Y:S08]  /*18880*/  STL [R1+0x58], RZ ;  /* 0x000058ff01007387 */ /* 0x0005f00000100800 */
[----:B--2---:R-:W-:Y:S05]  /*18890*/  @P0 BRA `(.L_x_827) ;  /* 0x0000006800b40947 */ /* 0x004fea0003800000 */
[----:B------:R-:W2:Y:S01]  /*188a0*/  LDL.LU R5, [R1+0x8] ;  /* 0x0000080001057983 */ /* 0x000ea20000300800 */
[C---:B------:R-:W-:Y:S01]  /*188b0*/  SHF.L.U32 R2, R0.reuse, 0x3, RZ ;  /* 0x0000000300027819 */ /* 0x040fe200000006ff */
[----:B------:R-:W1:Y:S01]  /*188c0*/  S2UR UR5, SR_CgaCtaId ;  /* 0x00000000000579c3 */ /* 0x000e620000008800 */
[----:B------:R-:W-:Y:S01]  /*188d0*/  LOP3.LUT R7, R0, 0x7f, RZ, 0xc0, !PT ;  /* 0x0000007f00077812 */ /* 0x000fe200078ec0ff */
[----:B------:R-:W-:Y:S01]  /*188e0*/  UMOV UR4, 0x400 ;  /* 0x0000040000047882 */ /* 0x000fe20000000000 */
[C---:B0-----:R-:W-:Y:S01]  /*188f0*/  LOP3.LUT R3, R2.reuse, 0x1f8, RZ, 0xc0, !PT ;  /* 0x000001f802037812 */ /* 0x041fe200078ec0ff */
[----:B------:R-:W-:Y:S01]  /*18900*/  BSSY B8, `(.L_x_827) ;  /* 0x00006a6000087945 */ /* 0x000fe20003800000 */
[----:B------:R-:W-:Y:S01]  /*18910*/  ISETP.NE.AND P1, PT, R7, RZ, PT ;  /* 0x000000ff0700720c */ /* 0x000fe20003f25270 */
[----:B------:R-:W-:Y:S01]  /*18920*/  ULDC.64 UR36, c[0x0][0x198] ;  /* 0x0000660000247ab9 */ /* 0x000fe20000000a00 */
[----:B------:R-:W-:Y:S01]  /*18930*/  LOP3.LUT R4, R3, 0x38, R0, 0x78, !PT ;  /* 0x0000003803047812 */ /* 0x000fe200078e7800 */
[----:B------:R-:W-:Y:S01]  /*18940*/  IMAD.SHL.U32 R3, R7, 0x8, RZ ;  /* 0x0000000807037824 */ /* 0x000fe200078e00ff */
[----:B------:R-:W-:Y:S01]  /*18950*/  SHF.R.U32.HI R6, RZ, 0x3, R7 ;  /* 0x00000003ff067819 */ /* 0x000fe20000011607 */
[----:B------:R-:W-:Y:S01]  /*18960*/  ULOP3.LUT UR38, UR61, 0x2, URZ, 0xfc, !UPT ;  /* 0x000000023d267892 */ /* 0x000fe2000f8efc3f */
[----:B------:R-:W-:Y:S01]  /*18970*/  LOP3.LUT R2, R2, 0x38, RZ, 0xc0, !PT ;  /* 0x0000003802027812 */ /* 0x000fe200078ec0ff */
[----:B------:R-:W-:Y:S01]  /*18980*/  ULDC UR39, c[0x0][0xc] ;  /* 0x0000030000277ab9 */ /* 0x000fe20000000800 */
[----:B------:R-:W-:-:S02]  /*18990*/  LOP3.LUT R3, R4, 0x200, R3, 0xf8, !PT ;  /* 0x0000020004037812 */ /* 0x000fc400078ef803 */
[C---:B------:R-:W-:Y:S01]  /*189a0*/  LOP3.LUT P0, R4, R0.reuse, 0x1f, RZ, 0xc0, !PT ;  /* 0x0000001f00047812 */ /* 0x040fe2000780c0ff */
[----:B------:R-:W-:-:S04]  /*189b0*/  IMAD.SHL.U32 R0, R0, 0x10, RZ ;  /* 0x0000001000007824 */ /* 0x000fc800078e00ff */
[----:B------:R0:W-:Y:S01]  /*189c0*/  STL [R1+0x2c], R4 ;  /* 0x00002c0401007387 */ /* 0x0001e20000100800 */
[----:B------:R-:W-:Y:S01]  /*189d0*/  LOP3.LUT R6, R6, 0x70, R0, 0xf8, !PT ;  /* 0x0000007006067812 */ /* 0x000fe200078ef800 */
[----:B-1----:R-:W-:-:S06]  /*189e0*/  ULEA UR4, UR5, UR4, 0x18 ;  /* 0x0000000405047291 */ /* 0x002fcc000f8ec03f */
[----:B0-----:R-:W-:-:S05]  /*189f0*/  MOV R4, UR4 ;  /* 0x0000000400047c02 */ /* 0x001fca0008000f00 */
[----:B------:R-:W-:Y:S01]  /*18a00*/  IMAD R0, R3, 0x2, R4 ;  /* 0x0000000203007824 */ /* 0x000fe200078e0204 */
[----:B------:R-:W-:Y:S01]  /*18a10*/  STL [R1+0x4], R4 ;  /* 0x0000040401007387 */ /* 0x000fe20000100800 */
[----:B------:R-:W-:-:S03]  /*18a20*/  LOP3.LUT R3, R2, 0x40, RZ, 0xfc, !PT ;  /* 0x0000004002037812 */ /* 0x000fc600078efcff */
[----:B------:R0:W-:Y:S04]  /*18a30*/  STL [R1+0x30], R0 ;  /* 0x0000300001007387 */ /* 0x0001e80000100800 */
[----:B------:R-:W-:Y:S01]  /*18a40*/  STL [R1+0x10], RZ ;  /* 0x000010ff01007387 */ /* 0x000fe20000100800 */
[----:B0-----:R-:W-:Y:S01]  /*18a50*/  IMAD.MOV.U32 R0, RZ, RZ, 0x1 ;  /* 0x00000001ff007424 */ /* 0x001fe200078e00ff */
[----:B--2---:R-:W-:-:S04]  /*18a60*/  LOP3.LUT R5, R5, 0xfffffffd, RZ, 0xc0, !PT ;  /* 0xfffffffd05057812 */ /* 0x004fc800078ec0ff */
[----:B------:R-:W-:-:S04]  /*18a70*/  @P1 LOP3.LUT R5, R5, 0x2, RZ, 0xfc, !PT ;  /* 0x0000000205051812 */ /* 0x000fc800078efcff */
[----:B------:R-:W-:-:S04]  /*18a80*/  LOP3.LUT R5, R5, 0xfffffffe, RZ, 0xc0, !PT ;  /* 0xfffffffe05057812 */ /* 0x000fc800078ec0ff */
[----:B------:R-:W-:Y:S02]  /*18a90*/  @P0 LOP3.LUT R5, R5, 0x1, RZ, 0xfc, !PT ;  /* 0x0000000105050812 */ /* 0x000fe400078efcff */
[----:B------:R-:W-:Y:S02]  /*18aa0*/  ISETP.NE.OR P0, PT, R7, RZ, !P0 ;  /* 0x000000ff0700720c */ /* 0x000fe40004705670 */
[----:B------:R-:W-:-:S11]  /*18ab0*/  LOP3.LUT R5, R5, 0xfffffff7, RZ, 0xc0, !PT ;  /* 0xfffffff705057812 */ /* 0x000fd600078ec0ff */
[----:B------:R-:W-:-:S05]  /*18ac0*/  @P0 LOP3.LUT R5, R5, 0x8, RZ, 0xfc, !PT ;  /* 0x0000000805050812 */ /* 0x000fca00078efcff */
[----:B------:R-:W-:Y:S04]  /*18ad0*/  STL [R1+0x8], R5 ;  /* 0x0000080501007387 */ /* 0x000fe80000100800 */
[----:B------:R-:W-:Y:S04]  /*18ae0*/  STL [R1+0x24], R0 ;  /* 0x0000240001007387 */ /* 0x000fe80000100800 */
[----:B------:R-:W-:Y:S04]  /*18af0*/  STL [R1+0x58], RZ ;  /* 0x000058ff01007387 */ /* 0x000fe80000100800 */
[----:B------:R-:W-:Y:S04]  /*18b00*/  STL [R1+0xc], RZ ;  /* 0x00000cff01007387 */ /* 0x000fe80000100800 */
[----:B------:R0:W-:Y:S02]  /*18b10*/  STL [R1+0x18], R0 ;  /* 0x0000180001007387 */ /* 0x0001e40000100800 */
[----:B0-----:R-:W-:-:S07]  /*18b20*/  LOP3.LUT R0, R2, 0x80, RZ, 0xfc, !PT ;  /* 0x0000008002007812 */ /* 0x001fce00078efcff */
.L_x_971:
[----:B0---4-:R-:W0:Y:S02]  /*18b30*/  LDC.64 R2, c[0x0][0xc88] ;  /* 0x00032200ff027b82 */ /* 0x011e240000000a00 */
[----:B0-----:R-:W-:-:S05]  /*18b40*/  IMAD.WIDE R2, R19, 0x4, R2 ;  /* 0x0000000413027825 */ /* 0x001fca00078e0202 */
[----:B--2---:R-:W2:Y:S01]  /*18b50*/  LDG.E R15, desc[UR40][R2.64] ;  /* 0x00000028020f7981 */ /* 0x004ea2000c1e1900 */
[----:B------:R-:W-:Y:S05]  /*18b60*/  YIELD ;  /* 0x0000000000007946 */ /* 0x000fea0003800000 */
[----:B------:R-:W-:Y:S01]  /*18b70*/  ULDC.64 UR4, c[0x0][0xa28] ;  /* 0x00028a0000047ab9 */ /* 0x000fe20000000a00 */
[----:B------:R-:W-:Y:S01]  /*18b80*/  ULDC.64 UR10, c[0x0][0xa18] ;  /* 0x00028600000a7ab9 */ /* 0x000fe20000000a00 */
[----:B------:R-:W-:Y:S01]  /*18b90*/  ISETP.NE.U32.AND P0, PT, RZ, UR4, PT ;  /* 0x00000004ff007c0c */ /* 0x000fe2000bf05070 */
[----:B------:R-:W-:Y:S01]  /*18ba0*/  ULDC.64 UR6, c[0x0][0xa08] ;  /* 0x0002820000067ab9 */ /* 0x000fe20000000a00 */
[----:B------:R-:W-:-:S02]  /*18bb0*/  ISETP.NE.U32.AND P3, PT, RZ, UR10, PT ;  /* 0x0000000aff007c0c */ /* 0x000fc4000bf65070 */
[----:B------:R-:W-:Y:S01]  /*18bc0*/  MOV R0, RZ ;  /* 0x000000ff00007202 */ /* 0x000fe20000000f00 */
[----:B------:R-:W-:Y:S01]  /*18bd0*/  IMAD.MOV.U32 R12, RZ, RZ, RZ ;  /* 0x000000ffff0c7224 */ /* 0x000fe200078e00ff */
[----:B------:R-:W-:Y:S01]  /*18be0*/  ISETP.NE.AND.EX P0, PT, RZ, UR5, PT, P0 ;  /* 0x00000005ff007c0c */ /* 0x000fe2000bf05300 */
[----:B------:R-:W-:Y:S01]  /*18bf0*/  ULDC.64 UR8, c[0x0][0xa10] ;  /* 0x0002840000087ab9 */ /* 0x000fe20000000a00 */
[----:B------:R-:W-:Y:S02]  /*18c00*/  ISETP.NE.AND.EX P3, PT, RZ, UR11, PT, P3 ;  /* 0x0000000bff007c0c */ /* 0x000fe4000bf65330 */
[----:B--2---:R-:W-:Y:S01]  /*18c10*/  SHF.R.S32.HI R4, RZ, 0x1f, R15 ;  /* 0x0000001fff047819 */ /* 0x004fe2000001140f */
[----:B------:R-:W-:-:S08]  /*18c20*/  IMAD.SHL.U32 R14, R15, 0x4, RZ ;  /* 0x000000040f0e7824 */ /* 0x000fd000078e00ff */
[C---:B------:R-:W-:Y:S01]  /*18c30*/  @P0 LEA R2, P1, R15.reuse, UR4, 0x2 ;  /* 0x000000040f020c11 */ /* 0x040fe2000f8210ff */
[----:B------:R-:W-:Y:S01]  /*18c40*/  STL [R1+0x34], R15 ;  /* 0x0000340f01007387 */ /* 0x000fe20000100800 */
[C-C-:B------:R-:W-:Y:S02]  /*18c50*/  SHF.L.U64.HI R13, R15.reuse, 0x2, R4.reuse ;  /* 0x000000020f0d7819 */ /* 0x140fe40000010204 */
[----:B------:R-:W-:Y:S01]  /*18c60*/  @P0 LEA.HI.X R3, R15, UR5, R4, 0x2, P1 ;  /* 0x000000050f030c11 */ /* 0x000fe200088f1404 */
[----:B------:R-:W-:Y:S01]  /*18c70*/  ULDC.64 UR4, c[0x0][0xa00] ;  /* 0x0002800000047ab9 */ /* 0x000fe20000000a00 */
[C---:B------:R-:W-:Y:S01]  /*18c80*/  @P3 IADD3 R8, P1, R14.reuse, UR10, RZ ;  /* 0x0000000a0e083c10 */ /* 0x040fe2000ff3e0ff */
[----:B------:R0:W-:Y:S03]  /*18c90*/  STL [R1+0x44], R4 ;  /* 0x0000440401007387 */ /* 0x0001e60000100800 */
[----:B------:R-:W-:Y:S01]  /*18ca0*/  @P3 IADD3.X R9, R13, UR11, RZ, P1, !PT ;  /* 0x0000000b0d093c10 */ /* 0x000fe20008ffe4ff */
[----:B-1----:R1:W5:Y:S01]  /*18cb0*/  @P0 LDG.E R0, desc[UR40][R2.64] ;  /* 0x0000002802000981 */ /* 0x002362000c1e1900 */
[----:B------:R-:W-:-:S02]  /*18cc0*/  IADD3 R6, P1, R14, UR6, RZ ;  /* 0x000000060e067c10 */ /* 0x000fc4000ff3e0ff */
[----:B------:R-:W-:Y:S02]  /*18cd0*/  CS2R R10, SRZ ;  /* 0x00000000000a7805 */ /* 0x000fe4000001ff00 */
[----:B------:R-:W-:Y:S01]  /*18ce0*/  ISETP.NE.U32.AND P2, PT, RZ, UR6, PT ;  /* 0x00000006ff007c0c */ /* 0x000fe2000bf45070 */
[----:B------:R-:W-:Y:S01]  /*18cf0*/  STL [R1], R14 ;  /* 0x0000000e01007387 */ /* 0x000fe20000100800 */
[----:B------:R-:W-:Y:S02]  /*18d00*/  IADD3.X R7, R13, UR7, RZ, P1, !PT ;  /* 0x000000070d077c10 */ /* 0x000fe40008ffe4ff */
[----:B------:R-:W-:Y:S01]  /*18d10*/  ISETP.NE.U32.AND P1, PT, RZ, UR4, PT ;  /* 0x00000004ff007c0c */ /* 0x000fe2000bf25070 */
[----:B------:R-:W-:Y:S01]  /*18d20*/  STL [R1+0x28], R13 ;  /* 0x0000280d01007387 */ /* 0x000fe20000100800 */
[----:B------:R-:W-:Y:S02]  /*18d30*/  ISETP.NE.AND.EX P2, PT, RZ, UR7, PT, P2 ;  /* 0x00000007ff007c0c */ /* 0x000fe4000bf45320 */
[----:B------:R-:W-:-:S02]  /*18d40*/  ISETP.NE.AND.EX P1, PT, RZ, UR5, PT, P1 ;  /* 0x00000005ff007c0c */ /* 0x000fc4000bf25310 */
[----:B-1----:R-:W-:-:S04]  /*18d50*/  IADD3 R2, P0, R14, UR4, RZ ;  /* 0x000000040e027c10 */ /* 0x002fc8000ff1e0ff */
[----:B------:R-:W-:Y:S01]  /*18d60*/  IADD3.X R3, R13, UR5, RZ, P0, !PT ;  /* 0x000000050d037c10 */ /* 0x000fe200087fe4ff */
[----:B------:R-:W-:Y:S01]  /*18d70*/  ULDC UR4, c[0x0][0x288] ;  /* 0x0000a20000047ab9 */ /* 0x000fe20000000800 */
[----:B0-----:R-:W-:-:S03]  /*18d80*/  IADD3 R4, P0, R14, UR8, RZ ;  /* 0x000000080e047c10 */ /* 0x001fc6000ff1e0ff */
[----:B------:R-:W5:Y:S01]  /*18d90*/  @P2 LDG.E R11, desc[UR40][R6.64] ;  /* 0x00000028060b2981 */ /* 0x000f62000c1e1900 */
[----:B------:R-:W-:Y:S02]  /*18da0*/  IADD3.X R5, R13, UR9, RZ, P0, !PT ;  /* 0x000000090d057c10 */ /* 0x000fe400087fe4ff */
[----:B------:R-:W-:Y:S01]  /*18db0*/  ISETP.NE.U32.AND P0, PT, RZ, UR8, PT ;  /* 0x00000008ff007c0c */ /* 0x000fe2000bf05070 */
[----:B------:R-:W2:Y:S03]  /*18dc0*/  @P1 LDG.E R12, desc[UR40][R2.64] ;  /* 0x00000028020c1981 */ /* 0x000ea6000c1e1900 */
[----:B------:R-:W-:-:S13]  /*18dd0*/  ISETP.NE.AND.EX P0, PT, RZ, UR9, PT, P0 ;  /* 0x00000009ff007c0c */ /* 0x000fda000bf05300 */
[----:B------:R-:W5:Y:S04]  /*18de0*/  @P0 LDG.E R10, desc[UR40][R4.64] ;  /* 0x00000028040a0981 */ /* 0x000f68000c1e1900 */
[----:B--2---:R0:W-:Y:S02]  /*18df0*/  STL [R1+0x40], R12 ;  /* 0x0000400c01007387 */ /* 0x0041e40000100800 */
[----:B0-----:R-:W-:Y:S01]  /*18e00*/  MOV R12, UR4 ;  /* 0x00000004000c7c02 */ /* 0x001fe20008000f00 */
[----:B------:R-:W-:-:S05]  /*18e10*/  ULDC.64 UR4, c[0x0][0x418] ;  /* 0x0001060000047ab9 */ /* 0x000fca0000000a00 */
[----:B------:R0:W2:Y:S01]  /*18e20*/  @P3 LDG.E R12, desc[UR40][R8.64] ;  /* 0x00000028080c3981 */ /* 0x0000a2000c1e1900 */
[----:B------:R-:W-:-:S03]  /*18e30*/  UISETP.NE.U32.AND UP0, UPT, UR4, URZ, UPT ;  /* 0x0000003f0400728c */ /* 0x000fc6000bf05070 */
[----:B------:R-:W-:Y:S01]  /*18e40*/  ULDC UR4, c[0x0][0x424] ;  /* 0x0001090000047ab9 */ /* 0x000fe20000000800 */
[----:B------:R-:W-:-:S03]  /*18e50*/  UISETP.NE.AND.EX UP0, UPT, UR5, URZ, UPT, UP0 ;  /* 0x0000003f0500728c */ /* 0x000fc6000bf05300 */
[----:B------:R-:W-:Y:S01]  /*18e60*/  ULDC UR5, c[0x0][0x2f0] ;  /* 0x0000bc0000057ab9 */ /* 0x000fe20000000800 */
[----:B------:R-:W-:-:S04]  /*18e70*/  USEL UR4, UR4, 0x1, UP0 ;  /* 0x0000000104047887 */ /* 0x000fc80008000000 */
[----:B------:R-:W-:-:S03]  /*18e80*/  UIMAD UR4, UR4, UR5, URZ ;  /* 0x00000005040472a4 */ /* 0x000fc6000f8e023f */
[----:B------:R-:W-:Y:S02]  /*18e90*/  ULDC UR5, c[0x0][0x348] ;  /* 0x0000d20000057ab9 */ /* 0x000fe40000000800 */
[----:B0-----:R-:W-:Y:S02]  /*18ea0*/  IMAD.U32 R9, RZ, RZ, UR5 ;  /* 0x00000005ff097e24 */ /* 0x001fe4000f8e00ff */
[----:B------:R-:W-:Y:S01]  /*18eb0*/  IMAD.U32 R8, RZ, RZ, UR4 ;  /* 0x00000004ff087e24 */ /* 0x000fe2000f8e00ff */
[----:B--2---:R0:W-:Y:S01]  /*18ec0*/  STL [R1+0x54], R12 ;  /* 0x0000540c01007387 */ /* 0x0041e20000100800 */
[----:B------:R-:W-:Y:S05]  /*18ed0*/  @P3 BRA `(.L_x_828) ;  /* 0x0000000000143947 */ /* 0x000fea0003800000 */
[----:B------:R-:W-:Y:S05]  /*18ee0*/  @!P1 BRA `(.L_x_828) ;  /* 0x0000000000109947 */ /* 0x000fea0003800000 */
[----:B0-----:R-:W2:Y:S04]  /*18ef0*/  LDG.E R12, desc[UR40][R2.64] ;  /* 0x00000028020c7981 */ /* 0x001ea8000c1e1900 */
[----:B------:R-:W2:Y:S02]  /*18f00*/  LDG.E R2, desc[UR40][R2.64+0x4] ;  /* 0x0000042802027981 */ /* 0x000ea4000c1e1900 */
[----:B--2---:R-:W-:-:S05]  /*18f10*/  IADD3 R2, -R12, R2, RZ ;  /* 0x000000020c027210 */ /* 0x004fca0007ffe1ff */
[----:B------:R1:W-:Y:S02]  /*18f20*/  STL [R1+0x54], R2 ;  /* 0x0000540201007387 */ /* 0x0003e40000100800 */
.L_x_828:
[----:B0-----:R-:W-:Y:S01]  /*18f30*/  IMAD.MOV.U32 R12, RZ, RZ, R15 ;  /* 0x000000ffff0c7224 */ /* 0x001fe200078e000f */
[----:B------:R-:W-:Y:S01]  /*18f40*/  ULDC.64 UR4, c[0x0][0xa20] ;  /* 0x0002880000047ab9 */ /* 0x000fe20000000a00 */
[----:B-1---5:R-:W-:Y:S01]  /*18f50*/  IMAD.IADD R2, R11, 0x1, R0 ;  /* 0x000000010b027824 */ /* 0x022fe200078e0200 */
[----:B------:R-:W-:Y:S02]  /*18f60*/  ISETP.NE.U32.AND P1, PT, RZ, UR4, PT ;  /* 0x00000004ff007c0c */ /* 0x000fe4000bf25070 */
[----:B------:R0:W-:Y:S02]  /*18f70*/  STL [R1+0x14], R12 ;  /* 0x0000140c01007387 */ /* 0x0001e40000100800 */
[----:B------:R-:W-:Y:S02]  /*18f80*/  ISETP.NE.AND.EX P1, PT, RZ, UR5, PT, P1 ;  /* 0x00000005ff007c0c */ /* 0x000fe4000bf25310 */
[----:B------:R0:W-:Y:S11]  /*18f90*/  STL [R1+0x20], R2 ;  /* 0x0000200201007387 */ /* 0x0001f60000100800 */
[----:B0-----:R-:W-:Y:S05]  /*18fa0*/  @!P1 BRA `(.L_x_829) ;  /* 0x0000000000109947 */ /* 0x001fea0003800000 */
[----:B------:R-:W-:-:S04]  /*18fb0*/  IADD3 R2, P1, R14, UR4, RZ ;  /* 0x000000040e027c10 */ /* 0x000fc8000ff3e0ff */
[----:B------:R-:W-:-:S05]  /*18fc0*/  IADD3.X R3, R13, UR5, RZ, P1, !PT ;  /* 0x000000050d037c10 */ /* 0x000fca0008ffe4ff */
[----:B------:R0:W5:Y:S01]  /*18fd0*/  LDG.E R8, desc[UR40][R2.64] ;  /* 0x0000002802087981 */ /* 0x000162000c1e1900 */
[----:B------:R-:W-:Y:S05]  /*18fe0*/  BRA `(.L_x_830) ;  /* 0x0000000000107947 */ /* 0x000fea0003800000 */
.L_x_829:
[----:B------:R-:W-:Y:S05]  /*18ff0*/  @!P2 BRA `(.L_x_830) ;  /* 0x00000000000ca947 */ /* 0x000fea0003800000 */
[----:B------:R-:W2:Y:S04]  /*19000*/  LDG.E R8, desc[UR40][R6.64] ;  /* 0x0000002806087981 */ /* 0x000ea8000c1e1900 */
[----:B------:R-:W2:Y:S02]  /*19010*/  LDG.E R6, desc[UR40][R6.64+0x4] ;  /* 0x0000042806067981 */ /* 0x000ea4000c1e1900 */
[----:B--2---:R-:W-:-:S07]  /*19020*/  IADD3 R8, -R8, R6, RZ ;  /* 0x0000000608087210 */ /* 0x004fce0007ffe1ff */
.L_x_830:
[----:B0-----:R-:W2:Y:S01]  /*19030*/  @P0 LDG.E R2, desc[UR40][R4.64] ;  /* 0x0000002804020981 */ /* 0x001ea2000c1e1900 */
[----:B-----5:R-:W-:-:S03]  /*19040*/  IMAD.IADD R0, R8, 0x1, -R0 ;  /* 0x0000000108007824 */ /* 0x020fc600078e0a00 */
[----:B------:R-:W2:Y:S01]  /*19050*/  @P0 LDG.E R4, desc[UR40][R4.64+0x4] ;  /* 0x0000042804040981 */ /* 0x000ea2000c1e1900 */
[----:B------:R-:W-:Y:S01]  /*19060*/  BSSY B0, `(.L_x_831) ;  /* 0x0000150000007945 */ /* 0x000fe20003800000 */
[----:B------:R-:W-:Y:S01]  /*19070*/  PLOP3.LUT P5, PT, PT, PT, PT, 0x80, 0x0 ;  /* 0x000000000000781c */ /* 0x000fe20003faf070 */
[----:B--2---:R-:W-:-:S05]  /*19080*/  @P0 IMAD.IADD R9, R4, 0x1, -R2 ;  /* 0x0000000104090824 */ /* 0x004fca00078e0a02 */
[----:B------:R-:W-:-:S05]  /*19090*/  IADD3 R3, R0, R9, RZ ;  /* 0x0000000900037210 */ /* 0x000fca0007ffe0ff */
[----:B------:R-:W-:Y:S01]  /*190a0*/  VIADD R2, R3, 0x7f ;  /* 0x0000007f03027836 */ /* 0x000fe20000000000 */
[----:B------:R0:W-:Y:S04]  /*190b0*/  STL [R1+0x50], R3 ;  /* 0x0000500301007387 */ /* 0x0001e80000100800 */
[----:B0-----:R-:W-:-:S04]  /*190c0*/  SHF.R.S32.HI R3, RZ, 0x1f, R2 ;  /* 0x0000001fff037819 */ /* 0x001fc80000011402 */
[----:B------:R-:W-:-:S04]  /*190d0*/  LEA.HI R2, R3, R2, RZ, 0x7 ;  /* 0x0000000203027211 */ /* 0x000fc800078f38ff */
[----:B------:R-:W-:-:S04]  /*190e0*/  LOP3.LUT R3, R2, 0xffffff80, RZ, 0xc0, !PT ;  /* 0xffffff8002037812 */ /* 0x000fc800078ec0ff */
[----:B------:R-:W-:Y:S01]  /*190f0*/  VIADDMNMX R9, R3, -R0, R9, PT ;  /* 0x8000000003097246 */ /* 0x000fe20003800109 */
[----:B------:R-:W-:-:S05]  /*19100*/  IMAD.MOV R3, RZ, RZ, -R0 ;  /* 0x000000ffff037224 */ /* 0x000fca00078e0a00 */
[----:B------:R-:W-:-:S04]  /*19110*/  VIMNMX R3, RZ, R3, !PT ;  /* 0x00000003ff037248 */ /* 0x000fc80007fe0100 */
[----:B------:R-:W-:-:S13]  /*19120*/  ISETP.GT.AND P1, PT, R9, R3, PT ;  /* 0x000000030900720c */ /* 0x000fda0003f24270 */
[----:B------:R-:W-:Y:S02]  /*19130*/  @P1 IADD3 R0, R9, 0x7f, RZ ;  /* 0x0000007f09001810 */ /* 0x000fe40007ffe0ff */
[----:B------:R-:W-:Y:S02]  /*19140*/  SHF.R.U32.HI R9, RZ, 0x7, R3 ;  /* 0x00000007ff097819 */ /* 0x000fe40000011603 */
[----:B------:R-:W-:-:S04]  /*19150*/  @P1 SHF.R.S32.HI R3, RZ, 0x1f, R0 ;  /* 0x0000001fff031819 */ /* 0x000fc80000011400 */
[----:B------:R-:W-:Y:S01]  /*19160*/  @P1 LEA.HI R0, R3, R0, RZ, 0x7 ;  /* 0x0000000003001211 */ /* 0x000fe200078f38ff */
[----:B------:R-:W-:-:S03]  /*19170*/  IMAD.MOV.U32 R6, RZ, RZ, R9 ;  /* 0x000000ffff067224 */ /* 0x000fc600078e0009 */
[----:B------:R-:W-:Y:S02]  /*19180*/  @P1 SHF.R.S32.HI R6, RZ, 0x7, R0 ;  /* 0x00000007ff061819 */ /* 0x000fe40000011400 */
[----:B------:R-:W-:-:S05]  /*19190*/  SHF.R.S32.HI R0, RZ, 0x7, R2 ;  /* 0x00000007ff007819 */ /* 0x000fca0000011402 */
[----:B------:R0:W-:Y:S01]  /*191a0*/  STL [R1+0x3c], R0 ;  /* 0x00003c0001007387 */ /* 0x0001e20000100800 */
[----:B------:R-:W-:-:S13]  /*191b0*/  ISETP.GT.AND P1, PT, R6, R9, PT ;  /* 0x000000090600720c */ /* 0x000fda0003f24270 */
[----:B0-----:R-:W-:Y:S05]  /*191c0*/  @!P1 BRA `(.L_x_832) ;  /* 0x0000001000e49947 */ /* 0x001fea0003800000 */
[----:B------:R-:W-:Y:S01]  /*191d0*/  UMOV UR4, 0xffffffff ;  /* 0xffffffff00047882 */ /* 0x000fe20000000000 */
[----:B------:R-:W-:Y:S02]  /*191e0*/  SEL R0, R12, RZ, !P0 ;  /* 0x000000ff0c007207 */ /* 0x000fe40004000000 */
[----:B------:R-:W-:Y:S05]  /*191f0*/  BRA.DIV UR4, `(.L_x_833) ;  /* 0x0000006e04007947 */ /* 0x000fea000b800000 */
[----:B------:R-:W0:Y:S02]  /*19200*/  S2R R2, SR_TID.X ;  /* 0x0000000000027919 */ /* 0x000e240000002100 */
[----:B0-----:R-:W-:-:S04]  /*19210*/  SHF.R.U32.HI R2, RZ, 0x5, R2 ;  /* 0x00000005ff027819 */ /* 0x001fc80000011602 */
[----:B------:R-:W-:-:S05]  /*19220*/  LOP3.LUT R2, R2, 0x3, RZ, 0xc0, !PT ;  /* 0x0000000302027812 */ /* 0x000fca00078ec0ff */
[----:B------:R0:W1:Y:S02]  /*19230*/  SHFL.IDX PT, R14, R2, RZ, 0x1f ;  /* 0x00001fff020e7589 */ /* 0x00006400000e0000 */
.L_x_1002:
[----:B-1----:R-:W-:Y:S02]  /*19240*/  ISETP.NE.AND P0, PT, R14, RZ, PT ;  /* 0x000000ff0e00720c */ /* 0x002fe40003f05270 */
[----:B------:R-:W-:-:S11]  /*19250*/  PLOP3.LUT P2, PT, PT, PT, PT, 0x8, 0x0 ;  /* 0x000000000000781c */ /* 0x000fd60003f4e170 */
[----:B------:R-:W-:Y:S05]  /*19260*/  @P0 BRA `(.L_x_834) ;  /* 0x00000000000c0947 */ /* 0x000fea0003800000 */
[----:B------:R-:W-:-:S03]  /*19270*/  UMOV UR4, 0xffffffff ;  /* 0xffffffff00047882 */ /* 0x000fc60000000000 */
[----:B------:R-:W-:Y:S05]  /*19280*/  BRA.DIV UR4, `(.L_x_835) ;  /* 0x0000006e04107947 */ /* 0x000fea000b800000 */
[----:B------:R-:W-:-:S13]  /*19290*/  ELECT P2, URZ, PT ;  /* 0x00000000003f782f */ /* 0x000fda0003840000 */
.L_x_834:
[----:B0-----:R-:W2:Y:S04]  /*192a0*/  LDL R2, [R1+0x58] ;  /* 0x0000580001027983 */ /* 0x001ea80000100800 */
[----:B------:R-:W3:Y:S01]  /*192b0*/  LDL R4, [R1+0x4] ;  /* 0x0000040001047983 */ /* 0x000ee20000100800 */
[----:B------:R-:W-:Y:S01]  /*192c0*/  BSSY B1, `(.L_x_836) ;  /* 0x0000008000017945 */ /* 0x000fe20003800000 */
[----:B--2---:R-:W-:-:S05]  /*192d0*/  VIADD R2, R2, 0x1 ;  /* 0x0000000102027836 */ /* 0x004fca0000000000 */
[----:B------:R-:W-:-:S04]  /*192e0*/  LEA.HI R3, R2, R2, RZ, 0x1 ;  /* 0x0000000202037211 */ /* 0x000fc800078f08ff */
[----:B------:R-:W-:-:S04]  /*192f0*/  LOP3.LUT R3, R3, 0xfffffffe, RZ, 0xc0, !PT ;  /* 0xfffffffe03037812 */ /* 0x000fc800078ec0ff */
[----:B------:R-:W-:-:S04]  /*19300*/  IADD3 R2, R2, -R3, RZ ;  /* 0x8000000302027210 */ /* 0x000fc80007ffe0ff */
[----:B------:R-:W-:-:S04]  /*19310*/  SHF.L.U32 R2, R2, 0x1f, RZ ;  /* 0x0000001f02027819 */ /* 0x000fc800000006ff */
[----:B---3--:R-:W0:Y:S02]  /*19320*/  SYNCS.PHASECHK.TRANS64.TRYWAIT P0, [R4+URZ+0x34820], R2 ;  /* 0x03482002040075a7 */ /* 0x008e24000800017f */
[----:B0-----:R-:W-:Y:S05]  /*19330*/  @!P0 BRA `(.L_x_837) ;  /* 0x0000006c00088947 */ /* 0x001fea0003800000 */
.L_x_1005:
[----:B------:R-:W-:Y:S05]  /*19340*/  BSYNC B1 ;  /* 0x0000000000017941 */ /* 0x000fea0003800000 */
.L_x_836:
[----:B------:R-:W-:Y:S04]  /*19350*/  BSSY B1, `(.L_x_838) ;  /* 0x0000085000017945 */ /* 0x000fe80003800000 */
[----:B------:R-:W-:Y:S05]  /*19360*/  @!P2 BRA `(.L_x_839) ;  /* 0x00000008000ca947 */ /* 0x000fea0003800000 */
[----:B------:R-:W2:Y:S04]  /*19370*/  LDL R7, [R1+0x4] ;  /* 0x0000040001077983 */ /* 0x000ea80000100800 */
[----:B------:R-:W2:Y:S04]  /*19380*/  LDL R5, [R1+0x10] ;  /* 0x0000100001057983 */ /* 0x000ea80000100800 */
[----:B------:R-:W3:Y:S01]  /*19390*/  LDL R4, [R1+0x24] ;  /* 0x0000240001047983 */ /* 0x000ee20000100800 */
[----:B------:R-:W-:Y:S01]  /*193a0*/  BSSY B2, `(.L_x_840) ;  /* 0x0000008000027945 */ /* 0x000fe20003800000 */
[----:B0-----:R-:W0:Y:S02]  /*193b0*/  S2R R3, SR_TID.X ;  /* 0x0000000000037919 */ /* 0x001e240000002100 */
[----:B0-----:R-:W-:-:S04]  /*193c0*/  LOP3.LUT R3, R3, 0x7f, RZ, 0xc0, !PT ;  /* 0x0000007f03037812 */ /* 0x001fc800078ec0ff */
[----:B------:R-:W-:Y:S01]  /*193d0*/  ISETP.NE.AND P4, PT, R3, RZ, PT ;  /* 0x000000ff0300720c */ /* 0x000fe20003f85270 */
[----:B--2---:R-:W-:Y:S01]  /*193e0*/  IMAD R5, R5, 0x8, R7 ;  /* 0x0000000805057824 */ /* 0x004fe200078e0207 */
[----:B---3--:R-:W-:-:S04]  /*193f0*/  SHF.L.U32 R8, R4, 0x1f, RZ ;  /* 0x0000001f04087819 */ /* 0x008fc800000006ff */
[----:B------:R-:W0:Y:S02]  /*19400*/  SYNCS.PHASECHK.TRANS64.TRYWAIT P0, [R5+URZ+0x348a0], R8 ;  /* 0x0348a008050075a7 */ /* 0x000e24000800017f */
[----:B0-----:R-:W-:Y:S05]  /*19410*/  @!P0 BRA `(.L_x_841) ;  /* 0x0000006800e88947 */ /* 0x001fea0003800000 */
.L_x_1006:
[----:B------:R-:W-:Y:S05]  /*19420*/  BSYNC B2 ;  /* 0x0000000000027941 */ /* 0x000fea0003800000 */
.L_x_840:
[----:B------:R-:W-:Y:S04]  /*19430*/  BSSY B2, `(.L_x_842) ;  /* 0x0000008000027945 */ /* 0x000fe80003800000 */
[----:B------:R-:W-:Y:S05]  /*19440*/  @P4 BRA `(.L_x_843) ;  /* 0x0000000000184947 */ /* 0x000fea0003800000 */
[----:B------:R-:W2:Y:S02]  /*19450*/  LDL R2, [R1+0x8] ;  /* 0x0000080001027983 */ /* 0x000ea40000100800 */
[----:B--2---:R-:W-:Y:S01]  /*19460*/  LOP3.LUT P0, RZ, R2, 0x1, RZ, 0xc0, !PT ;  /* 0x0000000102ff7812 */ /* 0x004fe2000780c0ff */
[----:B------:R-:W-:-:S04]  /*19470*/  IMAD.MOV.U32 R2, RZ, RZ, 0xc000 ;  /* 0x0000c000ff027424 */ /* 0x000fc800078e00ff */
[----:B------:R1:W-:Y:S08]  /*19480*/  SYNCS.ARRIVE.TRANS64 RZ, [R5+URZ+0x34890], R2 ;  /* 0x0348900205ff79a7 */ /* 0x0003f0000800003f */
[----:B------:R-:W-:Y:S05]  /*19490*/  @!P0 BRA `(.L_x_843) ;  /* 0x0000000000048947 */ /* 0x000fea0003800000 */
[----:B------:R-:W-:Y:S01]  /*194a0*/  BPT.TRAP 0x1 ;  /* 0x000000040000795c */ /* 0x000fe20000300000 */
.L_x_843:
[----:B------:R-:W-:Y:S05]  /*194b0*/  BSYNC B2 ;  /* 0x0000000000027941 */ /* 0x000fea0003800000 */
.L_x_842:
[----:B------:R-:W2:Y:S04]  /*194c0*/  LDL R4, [R1+0x4] ;  /* 0x0000040001047983 */ /* 0x000ea80000100800 */
[----:B-1----:R-:W2:Y:S01]  /*194d0*/  LDL R2, [R1+0x10] ;  /* 0x0000100001027983 */ /* 0x002ea20000100800 */
[----:B------:R-:W-:Y:S01]  /*194e0*/  MOV R11, RZ ;  /* 0x000000ff000b7202 */ /* 0x000fe20000000f00 */
[----:B------:R-:W-:Y:S01]  /*194f0*/  IMAD R3, R6, 0x80, R10 ;  /* 0x0000008006037824 */ /* 0x000fe200078e020a */
[----:B------:R-:W-:Y:S01]  /*19500*/  UIADD3 UR4, UP0, UR36, 0x570, URZ ;  /* 0x0000057024047890 */ /* 0x000fe2000ff1e03f */
[----:B------:R-:W-:Y:S01]  /*19510*/  PLOP3.LUT P0, PT, PT, PT, PT, 0x80, 0x0 ;  /* 0x000000000000781c */ /* 0x000fe20003f0f070 */
[----:B------:R-:W-:Y:S01]  /*19520*/  UMOV UR6, 0x0 ;  /* 0x0000000000067882 */ /* 0x000fe20000000000 */
[----:B------:R-:W-:Y:S01]  /*19530*/  R2UR UR10, R11 ;  /* 0x000000000b0a72ca */ /* 0x000fe200000e0000 */
[----:B------:R-:W-:Y:S01]  /*19540*/  VIADD R3, R3, 0xffffff80 ;  /* 0xffffff8003037836 */ /* 0x000fe20000000000 */
[----:B------:R-:W-:Y:S01]  /*19550*/  UIADD3.X UR5, URZ, UR37, URZ, UP0, !UPT ;  /* 0x000000253f057290 */ /* 0x000fe200087fe43f */
[----:B------:R-:W-:Y:S01]  /*19560*/  UMOV UR7, 0x12f00000 ;  /* 0x12f0000000077882 */ /* 0x000fe20000000000 */
[----:B--2---:R-:W-:Y:S01]  /*19570*/  IMAD R7, R2, 0xc000, R4 ;  /* 0x0000c00002077824 */ /* 0x004fe200078e0204 */
[----:B------:R-:W-:-:S03]  /*19580*/  IADD3 R2, R5, 0x34890, RZ ;  /* 0x0003489005027810 */ /* 0x000fc60007ffe0ff */
[----:B------:R-:W-:-:S07]  /*19590*/  VIADD R4, R7, 0x1c400 ;  /* 0x0001c40007047836 */ /* 0x000fce0000000000 */
.L_x_844:
        /* <DEDUP_REMOVED lines=10> */
[----:B------:R-:W-:Y:S01]  /*19640*/  IMAD.MOV.U32 R14, RZ, RZ, 0x40 ;  /* 0x00000040ff0e7424 */ /* 0x000fe200078e00ff */
[----:B------:R-:W-:Y:S01]  /*19650*/  PLOP3.LUT P0, PT, PT, PT, PT, 0x80, 0x0 ;  /* 0x000000000000781c */ /* 0x000fe20003f0f070 */
[----:B------:R-:W-:Y:S01]  /*19660*/  UMOV UR6, 0x0 ;  /* 0x0000000000067882 */ /* 0x000fe20000000000 */
[----:B------:R-:W-:Y:S01]  /*19670*/  IADD3 R4, R7, 0x20400, RZ ;  /* 0x0002040007047810 */ /* 0x000fe20007ffe0ff */
[----:B------:R-:W-:Y:S01]  /*19680*/  UMOV UR7, 0x12f00000 ;  /* 0x12f0000000077882 */ /* 0x000fe20000000000 */
[----:B------:R-:W-:-:S15]  /*19690*/  R2UR UR10, R14 ;  /* 0x000000000e0a72ca */ /* 0x000fde00000e0000 */
.L_x_845:
        /* <DEDUP_REMOVED lines=15> */
.L_x_846:
        /* <DEDUP_REMOVED lines=10> */
[----:B------:R-:W1:Y:S01]  /*19830*/  SYNCS.PHASECHK.TRANS64.TRYWAIT P0, [R5+URZ+0x348c0], R8 ;  /* 0x0348c008050075a7 */ /* 0x000e62000800017f */
[----:B------:R-:W-:Y:S04]  /*19840*/  BSSY B2, `(.L_x_847) ;  /* 0x0000002000027945 */ /* 0x000fe80003800000 */
[----:B-1----:R-:W-:Y:S05]  /*19850*/  @!P0 BRA `(.L_x_848) ;  /* 0x0000006400ec8947 */ /* 0x002fea0003800000 */
.L_x_1007:
[----:B------:R-:W-:Y:S05]  /*19860*/  BSYNC B2 ;  /* 0x0000000000027941 */ /* 0x000fea0003800000 */
.L_x_847:
[----:B------:R-:W-:Y:S01]  /*19870*/  BSSY B2, `(.L_x_849) ;  /* 0x000000a000027945 */ /* 0x000fe20003800000 */
[----:B------:R-:W-:Y:S01]  /*19880*/  IMAD.MOV.U32 R12, RZ, RZ, 0x0 ;  /* 0x00000000ff0c7424 */ /* 0x000fe200078e00ff */
[----:B------:R-:W-:Y:S02]  /*19890*/  MOV R13, 0x12f00000 ;  /* 0x12f00000000d7802 */ /* 0x000fe40000000f00 */
[----:B------:R-:W-:Y:S05]  /*198a0*/  @P4 BRA `(.L_x_850) ;  /* 0x0000000000184947 */ /* 0x000fea0003800000 */
[----:B------:R-:W2:Y:S02]  /*198b0*/  LDL R2, [R1+0x8] ;  /* 0x0000080001027983 */ /* 0x000ea40000100800 */
[----:B--2---:R-:W-:Y:S01]  /*198c0*/  LOP3.LUT P0, RZ, R2, 0x1, RZ, 0xc0, !PT ;  /* 0x0000000102ff7812 */ /* 0x004fe2000780c0ff */
[----:B------:R-:W-:-:S04]  /*198d0*/  IMAD.MOV.U32 R2, RZ, RZ, 0x8000 ;  /* 0x00008000ff027424 */ /* 0x000fc800078e00ff */
[----:B------:R2:W-:Y:S08]  /*198e0*/  SYNCS.ARRIVE.TRANS64 RZ, [R5+URZ+0x348b0], R2 ;  /* 0x0348b00205ff79a7 */ /* 0x0005f0000800003f */
[----:B------:R-:W-:Y:S05]  /*198f0*/  @!P0 BRA `(.L_x_850) ;  /* 0x0000000000048947 */ /* 0x000fea0003800000 */
[----:B------:R-:W-:Y:S01]  /*19900*/  BPT.TRAP 0x1 ;  /* 0x000000040000795c */ /* 0x000fe20000300000 */
.L_x_850:
[----:B------:R-:W-:Y:S05]  /*19910*/  BSYNC B2 ;  /* 0x0000000000027941 */ /* 0x000fea0003800000 */
.L_x_849:
[----:B------:R-:W3:Y:S04]  /*19920*/  LDL R4, [R1+0x4] ;  /* 0x0000040001047983 */ /* 0x000ee80000100800 */
[----:B--2---:R-:W2:Y:S01]  /*19930*/  LDL R2, [R1+0x10] ;  /* 0x0000100001027983 */ /* 0x004ea20000100800 */
[----:B------:R-:W-:Y:S01]  /*19940*/  R2UR UR10, R11 ;  /* 0x000000000b0a72ca */ /* 0x000fe200000e0000 */
[----:B------:R-:W-:Y:S01]  /*19950*/  UIADD3 UR4, UP0, UR36, 0x670, URZ ;  /* 0x0000067024047890 */ /* 0x000fe2000ff1e03f */
[----:B------:R-:W-:Y:S02]  /*19960*/  R2UR UR6, R12 ;  /* 0x000000000c0672ca */ /* 0x000fe400000e0000 */
[----:B------:R-:W-:Y:S01]  /*19970*/  R2UR UR7, R13 ;  /* 0x000000000d0772ca */ /* 0x000fe200000e0000 */
[----:B------:R-:W-:Y:S01]  /*19980*/  UIADD3.X UR5, URZ, UR37, URZ, UP0, !UPT ;  /* 0x000000253f057290 */ /* 0x000fe200087fe43f */
[----:B------:R-:W-:-:S02]  /*19990*/  PLOP3.LUT P0, PT, PT, PT, PT, 0x80, 0x0 ;  /* 0x000000000000781c */ /* 0x000fc40003f0f070 */
[----:B01----:R-:W-:Y:S01]  /*199a0*/  IADD3 R5, R5, 0x348b0, RZ ;  /* 0x000348b005057810 */ /* 0x003fe20007ffe0ff */
[----:B---3--:R-:W-:-:S04]  /*199b0*/  VIADD R4, R4, 0x400 ;  /* 0x0000040004047836 */ /* 0x008fc80000000000 */
[----:B--2---:R-:W-:-:S07]  /*199c0*/  IMAD R2, R2, 0x8000, R4 ;  /* 0x0000800002027824 */ /* 0x004fce00078e0204 */
.L_x_851:
        /* <DEDUP_REMOVED lines=10> */
[----:B------:R-:W2:Y:S01]  /*19a70*/  LDL R7, [R1+0x10] ;  /* 0x0000100001077983 */ /* 0x000ea20000100800 */
[----:B------:R-:W-:Y:S01]  /*19a80*/  IMAD.MOV.U32 R2, RZ, RZ, 0x6000 ;  /* 0x00006000ff027424 */ /* 0x000fe200078e00ff */
[----:B------:R-:W-:Y:S02]  /*19a90*/  R2UR UR10, R14 ;  /* 0x000000000e0a72ca */ /* 0x000fe400000e0000 */
[----:B------:R-:W-:Y:S02]  /*19aa0*/  R2UR UR6, R12 ;  /* 0x000000000c0672ca */ /* 0x000fe400000e0000 */
[----:B------:R-:W-:Y:S02]  /*19ab0*/  R2UR UR7, R13 ;  /* 0x000000000d0772ca */ /* 0x000fe400000e0000 */
[----:B------:R-:W-:Y:S01]  /*19ac0*/  PLOP3.LUT P0, PT, PT, PT, PT, 0x80, 0x0 ;  /* 0x000000000000781c */ /* 0x000fe20003f0f070 */
[----:B--2---:R-:W-:-:S04]  /*19ad0*/  IMAD R2, R7, R2, 0x2000 ;  /* 0x0000200007027424 */ /* 0x004fc800078e0202 */
[----:B------:R-:W-:-:S05]  /*19ae0*/  IMAD R2, R7, -0x2000, R2 ;  /* 0xffffe00007027824 */ /* 0x000fca00078e0202 */
[----:B------:R-:W-:-:S07]  /*19af0*/  LEA R2, R2, R4, 0x1 ;  /* 0x0000000402027211 */ /* 0x000fce00078e08ff */
.L_x_852:
        /* <DEDUP_REMOVED lines=10> */
.L_x_839:
[----:B------:R-:W-:Y:S05]  /*19ba0*/  BSYNC B1 ;  /* 0x0000000000017941 */ /* 0x000fea0003800000 */
.L_x_838:
[----:B------:R-:W0:Y:S04]  /*19bb0*/  LDL.LU R7, [R1+0x10] ;  /* 0x0000100001077983 */ /* 0x000e280000300800 */
[----:B------:R-:W2:Y:S01]  /*19bc0*/  LDL.LU R4, [R1+0x24] ;  /* 0x0000240001047983 */ /* 0x000ea20000300800 */
[----:B------:R-:W-:Y:S01]  /*19bd0*/  PLOP3.LUT P5, PT, PT, PT, PT, 0x8, 0x0 ;  /* 0x000000000000781c */ /* 0x000fe20003fae170 */
[----:B0-----:R-:W-:Y:S02]  /*19be0*/  VIADD R2, R7, 0x1 ;  /* 0x0000000107027836 */ /* 0x001fe40000000000 */
[----:B------:R-:W-:-:S03]  /*19bf0*/  VIADD R7, R6, 0xfffffffe ;  /* 0xfffffffe06077836 */ /* 0x000fc60000000000 */
[----:B------:R-:W-:-:S04]  /*19c00*/  ISETP.NE.AND P0, PT, R2, 0x2, PT ;  /* 0x000000020200780c */ /* 0x000fc80003f05270 */
[----:B------:R-:W-:Y:S02]  /*19c10*/  SEL R3, R2, RZ, P0 ;  /* 0x000000ff02037207 */ /* 0x000fe40000000000 */
[----:B------:R-:W-:Y:S02]  /*19c20*/  SEL R2, RZ, 0x1, P0 ;  /* 0x00000001ff027807 */ /* 0x000fe40000000000 */
[----:B------:R-:W-:Y:S01]  /*19c30*/  ISETP.GE.AND P0, PT, R7, R9, PT ;  /* 0x000000090700720c */ /* 0x000fe20003f06270 */
[----:B------:R0:W-:Y:S01]  /*19c40*/  STL [R1+0x10], R3 ;  /* 0x0000100301007387 */ /* 0x0001e20000100800 */
[----:B--2---:R-:W-:-:S05]  /*19c50*/  LOP3.LUT R4, R4, R2, RZ, 0x3c, !PT ;  /* 0x0000000204047212 */ /* 0x004fca00078e3cff */
[----:B------:R0:W-:Y:S06]  /*19c60*/  STL [R1+0x24], R4 ;  /* 0x0000240401007387 */ /* 0x0001ec0000100800 */
[----:B------:R-:W-:Y:S05]  /*19c70*/  @!P0 BRA `(.L_x_832) ;  /* 0x0000000800388947 */ /* 0x000fea0003800000 */
.L_x_868:
[----:B------:R-:W-:Y:S05]  /*19c80*/  YIELD ;  /* 0x0000000000007946 */ /* 0x000fea0003800000 */
[----:B------:R-:W-:Y:S04]  /*19c90*/  BSSY B1, `(.L_x_853) ;  /* 0x0000080000017945 */ /* 0x000fe80003800000 */
[----:B-1----:R-:W-:Y:S05]  /*19ca0*/  @!P2 BRA `(.L_x_854) ;  /* 0x0000000400f8a947 */ /* 0x002fea0003800000 */
[----:B------:R-:W2:Y:S04]  /*19cb0*/  LDL R5, [R1+0x4] ;  /* 0x0000040001057983 */ /* 0x000ea80000100800 */
[----:B0-----:R-:W2:Y:S04]  /*19cc0*/  LDL R4, [R1+0x10] ;  /* 0x0000100001047983 */ /* 0x001ea80000100800 */
[----:B------:R-:W3:Y:S01]  /*19cd0*/  LDL R3, [R1+0x24] ;  /* 0x0000240001037983 */ /* 0x000ee20000100800 */
[----:B------:R-:W-:Y:S01]  /*19ce0*/  BSSY B2, `(.L_x_855) ;  /* 0x0000008000027945 */ /* 0x000fe20003800000 */
[----:B------:R-:W0:Y:S02]  /*19cf0*/  S2R R2, SR_TID.X ;  /* 0x0000000000027919 */ /* 0x000e240000002100 */
[----:B0-----:R-:W-:-:S04]  /*19d00*/  LOP3.LUT R2, R2, 0x7f, RZ, 0xc0, !PT ;  /* 0x0000007f02027812 */ /* 0x001fc800078ec0ff */
[----:B------:R-:W-:Y:S02]  /*19d10*/  ISETP.NE.AND P1, PT, R2, RZ, PT ;  /* 0x000000ff0200720c */ /* 0x000fe40003f25270 */
[----:B--2---:R-:W-:Y:S02]  /*19d20*/  LEA R6, R4, R5, 0x3 ;  /* 0x0000000504067211 */ /* 0x004fe400078e18ff */
[----:B---3--:R-:W-:-:S04]  /*19d30*/  SHF.L.U32 R5, R3, 0x1f, RZ ;  /* 0x0000001f03057819 */ /* 0x008fc800000006ff */
[----:B------:R-:W0:Y:S02]  /*19d40*/  SYNCS.PHASECHK.TRANS64.TRYWAIT P0, [R6+URZ+0x348a0], R5 ;  /* 0x0348a005060075a7 */ /* 0x000e24000800017f */
[----:B0-----:R-:W-:Y:S05]  /*19d50*/  @!P0 BRA `(.L_x_856) ;  /* 0x0000006000c08947 */ /* 0x001fea0003800000 */
.L_x_1008:
[----:B------:R-:W-:Y:S05]  /*19d60*/  BSYNC B2 ;  /* 0x0000000000027941 */ /* 0x000fea0003800000 */
.L_x_855:
        /* <DEDUP_REMOVED lines=8> */
.L_x_858:
[----:B------:R-:W-:Y:S05]  /*19df0*/  BSYNC B2 ;  /* 0x0000000000027941 */ /* 0x000fea0003800000 */
.L_x_857:
[----:B------:R-:W2:Y:S04]  /*19e00*/  LDL R3, [R1+0x4] ;  /* 0x0000040001037983 */ /* 0x000ea80000100800 */
[----:B-1----:R-:W2:Y:S01]  /*19e10*/  LDL R2, [R1+0x10] ;  /* 0x0000100001027983 */ /* 0x002ea20000100800 */
[----:B------:R-:W-:Y:S01]  /*19e20*/  IMAD.MOV.U32 R11, RZ, RZ, RZ ;  /* 0x000000ffff0b7224 */ /* 0x000fe200078e00ff */
[----:B------:R-:W-:Y:S01]  /*19e30*/  UIADD3 UR4, UP0, UR36, 0x570, URZ ;  /* 0x0000057024047890 */ /* 0x000fe2000ff1e03f */
[----:B------:R-:W-:Y:S01]  /*19e40*/  PLOP3.LUT P0, PT, PT, PT, PT, 0x80, 0x0 ;  /* 0x000000000000781c */ /* 0x000fe20003f0f070 */
[----:B------:R-:W-:Y:S01]  /*19e50*/  UMOV UR6, 0x0 ;  /* 0x0000000000067882 */ /* 0x000fe20000000000 */
[----:B------:R-:W-:Y:S01]  /*19e60*/  UMOV UR7, 0x12f00000 ;  /* 0x12f0000000077882 */ /* 0x000fe20000000000 */
[----:B------:R-:W-:Y:S01]  /*19e70*/  R2UR UR10, R11 ;  /* 0x000000000b0a72ca */ /* 0x000fe200000e0000 */
[----:B------:R-:W-:Y:S01]  /*19e80*/  UIADD3.X UR5, URZ, UR37, URZ, UP0, !UPT ;  /* 0x000000253f057290 */ /* 0x000fe200087fe43f */
[----:B--2---:R-:W-:Y:S01]  /*19e90*/  IMAD R4, R2, 0xc000, R3 ;  /* 0x0000c00002047824 */ /* 0x004fe200078e0203 */
[----:B------:R-:W-:Y:S01]  /*19ea0*/  LEA R3, R7, R10, 0x7 ;  /* 0x0000000a07037211 */ /* 0x000fe200078e38ff */
[----:B------:R-:W-:-:S02]  /*19eb0*/  VIADD R2, R6, 0x34890 ;  /* 0x0003489006027836 */ /* 0x000fc40000000000 */
[----:B------:R-:W-:-:S09]  /*19ec0*/  VIADD R8, R4, 0x1c400 ;  /* 0x0001c40004087836 */ /* 0x000fd20000000000 */
.L_x_859:
        /* <DEDUP_REMOVED lines=10> */
[----:B------:R-:W-:Y:S01]  /*19f70*/  MOV R12, 0x40 ;  /* 0x00000040000c7802 */ /* 0x000fe20000000f00 */
[----:B------:R-:W-:Y:S01]  /*19f80*/  VIADD R8, R4, 0x20400 ;  /* 0x0002040004087836 */ /* 0x000fe20000000000 */
[----:B------:R-:W-:Y:S01]  /*19f90*/  PLOP3.LUT P0, PT, PT, PT, PT, 0x80, 0x0 ;  /* 0x000000000000781c */ /* 0x000fe20003f0f070 */
[----:B------:R-:W-:Y:S01]  /*19fa0*/  UMOV UR6, 0x0 ;  /* 0x0000000000067882 */ /* 0x000fe20000000000 */
[----:B------:R-:W-:Y:S01]  /*19fb0*/  R2UR UR10, R12 ;  /* 0x000000000c0a72ca */ /* 0x000fe200000e0000 */
[----:B------:R-:W-:-:S14]  /*19fc0*/  UMOV UR7, 0x12f00000 ;  /* 0x12f0000000077882 */ /* 0x000fdc0000000000 */
.L_x_860:
        /* <DEDUP_REMOVED lines=10> */
[----:B------:R-:W-:Y:S01]  /*1a070*/  VIADD R4, R4, 0x24400 ;  /* 0x0002440004047836 */ /* 0x000fe20000000000 */
[----:B------:R-:W-:Y:S01]  /*1a080*/  PLOP3.LUT P0, PT, PT, PT, PT, 0x80, 0x0 ;  /* 0x000000000000781c */ /* 0x000fe20003f0f070 */
[----:B------:R-:W-:Y:S01]  /*1a090*/  UMOV UR6, 0x0 ;  /* 0x0000000000067882 */ /* 0x000fe20000000000 */
[----:B------:R-:W-:Y:S01]  /*1a0a0*/  UMOV UR7, 0x12f00000 ;  /* 0x12f0000000077882 */ /* 0x000fe20000000000 */
[----:B------:R-:W-:-:S10]  /*1a0b0*/  UMOV UR10, 0x80 ;  /* 0x00000080000a7882 */ /* 0x000fd40000000000 */
.L_x_861:
        /* <DEDUP_REMOVED lines=13> */
.L_x_1009:
[----:B------:R-:W-:Y:S05]  /*1a190*/  BSYNC B2 ;  /* 0x0000000000027941 */ /* 0x000fea0003800000 */
.L_x_862:
[----:B------:R-:W-:Y:S01]  /*1a1a0*/  BSSY B2, `(.L_x_864) ;  /* 0x000000a000027945 */ /* 0x000fe20003800000 */
[----:B------:R-:W-:Y:S01]  /*1a1b0*/  MOV R4, 0x0 ;  /* 0x0000000000047802 */ /* 0x000fe20000000f00 */
[----:B01----:R-:W-:Y:S02]  /*1a1c0*/  IMAD.MOV.U32 R5, RZ, RZ, 0x12f00000 ;  /* 0x12f00000ff057424 */ /* 0x003fe400078e00ff */
[----:B------:R-:W-:Y:S05]  /*1a1d0*/  @P1 BRA `(.L_x_865) ;  /* 0x0000000000181947 */ /* 0x000fea0003800000 */
[----:B------:R-:W2:Y:S02]  /*1a1e0*/  LDL R2, [R1+0x8] ;  /* 0x0000080001027983 */ /* 0x000ea40000100800 */
[----:B--2---:R-:W-:Y:S01]  /*1a1f0*/  LOP3.LUT P0, RZ, R2, 0x1, RZ, 0xc0, !PT ;  /* 0x0000000102ff7812 */ /* 0x004fe2000780c0ff */
[----:B------:R-:W-:-:S04]  /*1a200*/  IMAD.MOV.U32 R2, RZ, RZ, 0x8000 ;  /* 0x00008000ff027424 */ /* 0x000fc800078e00ff */
[----:B------:R0:W-:Y:S08]  /*1a210*/  SYNCS.ARRIVE.TRANS64 RZ, [R6+URZ+0x348b0], R2 ;  /* 0x0348b00206ff79a7 */ /* 0x0001f0000800003f */
[----:B------:R-:W-:Y:S05]  /*1a220*/  @!P0 BRA `(.L_x_865) ;  /* 0x0000000000048947 */ /* 0x000fea0003800000 */
[----:B------:R-:W-:Y:S01]  /*1a230*/  BPT.TRAP 0x1 ;  /* 0x000000040000795c */ /* 0x000fe20000300000 */
.L_x_865:
[----:B------:R-:W-:Y:S05]  /*1a240*/  BSYNC B2 ;  /* 0x0000000000027941 */ /* 0x000fea0003800000 */
.L_x_864:
[----:B0-----:R-:W2:Y:S04]  /*1a250*/  LDL R2, [R1+0x4] ;  /* 0x0000040001027983 */ /* 0x001ea80000100800 */
[----:B------:R-:W3:Y:S01]  /*1a260*/  LDL R8, [R1+0x10] ;  /* 0x0000100001087983 */ /* 0x000ee20000100800 */
[----:B------:R-:W-:Y:S01]  /*1a270*/  R2UR UR10, R11 ;  /* 0x000000000b0a72ca */ /* 0x000fe200000e0000 */
[----:B------:R-:W-:Y:S01]  /*1a280*/  UIADD3 UR4, UP0, UR36, 0x670, URZ ;  /* 0x0000067024047890 */ /* 0x000fe2000ff1e03f */
[----:B------:R-:W-:Y:S01]  /*1a290*/  R2UR UR6, R4 ;  /* 0x00000000040672ca */ /* 0x000fe200000e0000 */
[----:B------:R-:W-:Y:S01]  /*1a2a0*/  VIADD R6, R6, 0x348b0 ;  /* 0x000348b006067836 */ /* 0x000fe20000000000 */
[----:B------:R-:W-:Y:S01]  /*1a2b0*/  R2UR UR7, R5 ;  /* 0x00000000050772ca */ /* 0x000fe200000e0000 */
[----:B------:R-:W-:Y:S01]  /*1a2c0*/  UIADD3.X UR5, URZ, UR37, URZ, UP0, !UPT ;  /* 0x000000253f057290 */ /* 0x000fe200087fe43f */
[----:B------:R-:W-:-:S02]  /*1a2d0*/  PLOP3.LUT P0, PT, PT, PT, PT, 0x80, 0x0 ;  /* 0x000000000000781c */ /* 0x000fc40003f0f070 */
[----:B--2---:R-:W-:-:S05]  /*1a2e0*/  IADD3 R2, R2, 0x400, RZ ;  /* 0x0000040002027810 */ /* 0x004fca0007ffe0ff */
[----:B---3--:R-:W-:-:S07]  /*1a2f0*/  IMAD R2, R8, 0x8000, R2 ;  /* 0x0000800008027824 */ /* 0x008fce00078e0202 */
.L_x_866:
        /* <DEDUP_REMOVED lines=10> */
[----:B------:R-:W-:Y:S02]  /*1a3a0*/  R2UR UR10, R12 ;  /* 0x000000000c0a72ca */ /* 0x000fe400000e0000 */
[----:B------:R-:W-:Y:S02]  /*1a3b0*/  R2UR UR6, R4 ;  /* 0x00000000040672ca */ /* 0x000fe400000e0000 */
[----:B------:R-:W-:Y:S02]  /*1a3c0*/  R2UR UR7, R5 ;  /* 0x00000000050772ca */ /* 0x000fe400000e0000 */
[----:B------:R-:W-:Y:S02]  /*1a3d0*/  PLOP3.LUT P0, PT, PT, PT, PT, 0x80, 0x0 ;  /* 0x000000000000781c */ /* 0x000fe40003f0f070 */
[----:B------:R-:W-:-:S11]  /*1a3e0*/  IADD3 R2, R2, 0x4000, RZ ;  /* 0x0000400002027810 */ /* 0x000fd60007ffe0ff */
.L_x_867:
        /* <DEDUP_REMOVED lines=10> */
.L_x_854:
[----:B------:R-:W-:Y:S05]  /*1a490*/  BSYNC B1 ;  /* 0x0000000000017941 */ /* 0x000fea0003800000 */
.L_x_853:
[----:B------:R-:W2:Y:S04]  /*1a4a0*/  LDL.LU R5, [R1+0x10] ;  /* 0x0000100001057983 */ /* 0x000ea80000300800 */
[----:B0-----:R-:W3:Y:S01]  /*1a4b0*/  LDL.LU R4, [R1+0x24] ;  /* 0x0000240001047983 */ /* 0x001ee20000300800 */
[----:B--2---:R-:W-:-:S05]  /*1a4c0*/  VIADD R2, R5, 0x1 ;  /* 0x0000000105027836 */ /* 0x004fca0000000000 */
[----:B------:R-:W-:-:S04]  /*1a4d0*/  ISETP.NE.AND P0, PT, R2, 0x2, PT ;  /* 0x000000020200780c */ /* 0x000fc80003f05270 */
[----:B------:R-:W-:Y:S02]  /*1a4e0*/  SEL R3, RZ, 0x1, P0 ;  /* 0x00000001ff037807 */ /* 0x000fe40000000000 */
[----:B------:R-:W-:Y:S02]  /*1a4f0*/  SEL R2, R2, RZ, P0 ;  /* 0x000000ff02027207 */ /* 0x000fe40000000000 */
[----:B---3--:R-:W-:Y:S02]  /*1a500*/  LOP3.LUT R4, R4, R3, RZ, 0x3c, !PT ;  /* 0x0000000304047212 */ /* 0x008fe400078e3cff */
[C---:B------:R-:W-:Y:S01]  /*1a510*/  ISETP.GT.AND P0, PT, R7.reuse, R9, PT ;  /* 0x000000090700720c */ /* 0x040fe20003f04270 */
[----:B------:R-:W-:Y:S02]  /*1a520*/  VIADD R7, R7, 0xffffffff ;  /* 0xffffffff07077836 */ /* 0x000fe40000000000 */
[----:B------:R1:W-:Y:S04]  /*1a530*/  STL [R1+0x24], R4 ;  /* 0x0000240401007387 */ /* 0x0003e80000100800 */
[----:B------:R1:W-:Y:S06]  /*1a540*/  STL [R1+0x10], R2 ;  /* 0x0000100201007387 */ /* 0x0003ec0000100800 */
[----:B------:R-:W-:Y:S05]  /*1a550*/  @P0 BRA `(.L_x_868) ;  /* 0xfffffff400c80947 */ /* 0x000fea000383ffff */
.L_x_832:
[----:B------:R-:W-:Y:S05]  /*1a560*/  BSYNC B0 ;  /* 0x0000000000007941 */ /* 0x000fea0003800000 */
.L_x_831:
[----:B-1----:R-:W2:Y:S01]  /*1a570*/  LDL R2, [R1+0x50] ;  /* 0x0000500001027983 */ /* 0x002ea20000100800 */
[----:B------:R-:W-:Y:S05]  /*1a580*/  @!P5 WARPSYNC.ALL ;  /* 0x000000000000d948 */ /* 0x000fea0003800000 */
[----:B------:R-:W-:Y:S01]  /*1a590*/  BSSY B7, `(.L_x_869) ;  /* 0x000043b000077945 */ /* 0x000fe20003800000 */
[----:B------:R-:W-:Y:S01]  /*1a5a0*/  @!P5 BAR.SYNC.DEFER_BLOCKING 0xc, 0x180 ;  /* 0x030600000000db1d */ /* 0x000fe20000010000 */
[----:B--2---:R-:W-:-:S13]  /*1a5b0*/  ISETP.GT.AND P0, PT, R2, RZ, PT ;  /* 0x000000ff0200720c */ /* 0x004fda0003f04270 */
[----:B------:R-:W-:Y:S05]  /*1a5c0*/  @P0 BRA `(.L_x_870) ;  /* 0x0000000000440947 */ /* 0x000fea0003800000 */
[----:B------:R-:W1:Y:S02]  /*1a5d0*/  S2R R2, SR_TID.X ;  /* 0x0000000000027919 */ /* 0x000e640000002100 */
[----:B-1----:R-:W-:-:S04]  /*1a5e0*/  LOP3.LUT R2, R2, 0x7f, RZ, 0xc0, !PT ;  /* 0x0000007f02027812 */ /* 0x002fc800078ec0ff */
[----:B------:R-:W-:-:S13]  /*1a5f0*/  ISETP.NE.AND P1, PT, R2, RZ, PT ;  /* 0x000000ff0200720c */ /* 0x000fda0003f25270 */
[----:B------:R-:W-:Y:S05]  /*1a600*/  @P1 BRA `(.L_x_871) ;  /* 0x0000004000cc1947 */ /* 0x000fea0003800000 */
[----:B0-----:R-:W0:Y:S01]  /*1a610*/  S2R R3, SR_LANEID ;  /* 0x0000000000037919 */ /* 0x001e220000000000 */
[----:B------:R-:W-:Y:S01]  /*1a620*/  VOTEU.ANY UR4, UPT, PT ;  /* 0x0000000000047886 */ /* 0x000fe200038e0100 */
[----:B------:R-:W1:Y:S01]  /*1a630*/  LDC.64 R4, c[0x0][0xc60] ;  /* 0x00031800ff047b82 */ /* 0x000e620000000a00 */
[----:B------:R-:W0:Y:S08]  /*1a640*/  FLO.U32 R0, UR4 ;  /* 0x0000000400007d00 */ /* 0x000e3000080e0000 */
[----:B------:R-:W1:Y:S01]  /*1a650*/  POPC R2, UR4 ;  /* 0x0000000400027d09 */ /* 0x000e620008000000 */
[----:B0-----:R-:W-:-:S13]  /*1a660*/  ISETP.EQ.U32.AND P0, PT, R0, R3, PT ;  /* 0x000000030000720c */ /* 0x001fda0003f02070 */
[----:B-1----:R-:W2:Y:S01]  /*1a670*/  @P0 ATOMG.E.ADD.STRONG.GPU PT, R5, desc[UR40][R4.64], R2 ;  /* 0x00000002040509a8 */ /* 0x002ea200081ee1e8 */
[----:B------:R-:W0:Y:S02]  /*1a680*/  S2R R3, SR_LTMASK ;  /* 0x0000000000037919 */ /* 0x000e240000003900 */
[----:B0-----:R-:W-:-:S06]  /*1a690*/  LOP3.LUT R3, R3, UR4, RZ, 0xc0, !PT ;  /* 0x0000000403037c12 */ /* 0x001fcc000f8ec0ff */
[----:B------:R-:W0:Y:S01]  /*1a6a0*/  POPC R3, R3 ;  /* 0x0000000300037309 */ /* 0x000e220000000000 */
[----:B--2---:R-:W0:Y:S02]  /*1a6b0*/  SHFL.IDX PT, R0, R5, R0, 0x1f ;  /* 0x00001f0005007589 */ /* 0x004e2400000e0000 */
[----:B0-----:R-:W-:Y:S01]  /*1a6c0*/  IADD3 R16, R0, UR39, R3 ;  /* 0x0000002700107c10 */ /* 0x001fe2000fffe003 */
[----:B------:R-:W-:Y:S06]  /*1a6d0*/  BRA `(.L_x_871) ;  /* 0x0000004000987947 */ /* 0x000fec0003800000 */
.L_x_870:
[----:B------:R-:W2:Y:S01]  /*1a6e0*/  LDL R0, [R1+0x4] ;  /* 0x0000040001007983 */ /* 0x000ea20000100800 */
[----:B------:R-:W-:Y:S01]  /*1a6f0*/  BSSY B6, `(.L_x_872) ;  /* 0x0000014000067945 */ /* 0x000fe20003800000 */
[----:B--2---:R-:W-:-:S04]  /*1a700*/  IADD3 R0, R0, 0x1c400, RZ ;  /* 0x0001c40000007810 */ /* 0x004fc80007ffe0ff */
[----:B------:R-:W-:-:S13]  /*1a710*/  LOP3.LUT P0, RZ, R0, 0x3ff, RZ, 0xc0, !PT ;  /* 0x000003ff00ff7812 */ /* 0x000fda000780c0ff */
[----:B------:R-:W-:Y:S05]  /*1a720*/  @!P0 BRA `(.L_x_873) ;  /* 0x0000000000408947 */ /* 0x000fea0003800000 */
[----:B------:R-:W-:Y:S01]  /*1a730*/  MOV R2, 0x0 ;  /* 0x0000000000027802 */ /* 0x000fe20000000f00 */
[----:B------:R-:W-:Y:S01]  /*1a740*/  ULDC.64 UR6, c[0x4][0x118] ;  /* 0x0100460000067ab9 */ /* 0x000fe20000000a00 */
[----:B------:R-:W-:Y:S01]  /*1a750*/  ULDC.64 UR8, c[0x4][0x120] ;  /* 0x0100480000087ab9 */ /* 0x000fe20000000a00 */
[----:B------:R-:W-:Y:S01]  /*1a760*/  ULDC.64 UR4, c[0x4][0x70] ;  /* 0x01001c0000047ab9 */ /* 0x000fe20000000a00 */
[----:B0-----:R-:W-:Y:S01]  /*1a770*/  IMAD.U32 R4, RZ, RZ, UR6 ;  /* 0x00000006ff047e24 */ /* 0x001fe2000f8e00ff */
[----:B------:R-:W-:Y:S01]  /*1a780*/  MOV R6, UR8 ;  /* 0x0000000800067c02 */ /* 0x000fe20008000f00 */
[----:B------:R-:W0:Y:S01]  /*1a790*/  LDC.64 R2, c[0x4][R2] ;  /* 0x0100000002027b82 */ /* 0x000e220000000a00 */
[----:B------:R-:W-:Y:S01]  /*1a7a0*/  IMAD.U32 R5, RZ, RZ, UR7 ;  /* 0x00000007ff057e24 */ /* 0x000fe2000f8e00ff */
[----:B------:R-:W-:Y:S01]  /*1a7b0*/  MOV R11, UR5 ;  /* 0x00000005000b7c02 */ /* 0x000fe20008000f00 */
[----:B------:R-:W-:Y:S01]  /*1a7c0*/  IMAD.U32 R7, RZ, RZ, UR9 ;  /* 0x00000009ff077e24 */ /* 0x000fe2000f8e00ff */
[----:B------:R-:W-:Y:S01]  /*1a7d0*/  MOV R13, RZ ;  /* 0x000000ff000d7202 */ /* 0x000fe20000000f00 */
[----:B------:R-:W-:-:S02]  /*1a7e0*/  IMAD.U32 R10, RZ, RZ, UR4 ;  /* 0x00000004ff0a7e24 */ /* 0x000fc4000f8e00ff */
[----:B------:R-:W-:Y:S02]  /*1a7f0*/  IMAD.MOV.U32 R8, RZ, RZ, 0x70 ;  /* 0x00000070ff087424 */ /* 0x000fe400078e00ff */
[----:B------:R-:W-:-:S07]  /*1a800*/  IMAD.MOV.U32 R12, RZ, RZ, 0x1 ;  /* 0x00000001ff0c7424 */ /* 0x000fce00078e00ff */
[----:B------:R-:W-:-:S07]  /*1a810*/  LEPC R20, `(.L_x_873) ;  /* 0x000000001014794e */ /* 0x000fce0000000000 */
[----:B0-----:R-:W-:Y:S05]  /*1a820*/  CALL.ABS.NOINC R2 ;  /* 0x0000000002007343 */ /* 0x001fea0003c00000 */
.L_x_873:
[----:B------:R-:W-:Y:S05]  /*1a830*/  BSYNC B6 ;  /* 0x0000000000067941 */ /* 0x000fea0003800000 */
.L_x_872:
        /* <DEDUP_REMOVED lines=9> */
[----:B0-----:R0:W1:Y:S01]  /*1a8d0*/  LDC.64 R2, c[0x4][R0] ;  /* 0x0100000000027b82 */ /* 0x0010620000000a00 */
[----:B------:R-:W-:Y:S01]  /*1a8e0*/  IMAD.U32 R4, RZ, RZ, UR6 ;  /* 0x00000006ff047e24 */ /* 0x000fe2000f8e00ff */
[----:B------:R-:W-:Y:S01]  /*1a8f0*/  MOV R5, UR7 ;  /* 0x0000000700057c02 */ /* 0x000fe20008000f00 */
        /* <DEDUP_REMOVED lines=9> */
.L_x_876:
[----:B------:R-:W-:Y:S01]  /*1a990*/  MOV R2, 0x0 ;  /* 0x0000000000027802 */ /* 0x000fe20000000f00 */
[----:B------:R-:W-:Y:S01]  /*1a9a0*/  ULDC.64 UR4, c[0x4][0x118] ;  /* 0x0100460000047ab9 */ /* 0x000fe20000000a00 */
[----:B------:R-:W-:Y:S01]  /*1a9b0*/  ULDC.64 UR6, c[0x4][0x120] ;  /* 0x0100480000067ab9 */ /* 0x000fe20000000a00 */
[----:B------:R-:W-:Y:S01]  /*1a9c0*/  ULDC.64 UR8, c[0x4][0x80] ;  /* 0x0100200000087ab9 */ /* 0x000fe20000000a00 */
[----:B------:R-:W-:Y:S01]  /*1a9d0*/  IMAD.U32 R4, RZ, RZ, UR4 ;  /* 0x00000004ff047e24 */ /* 0x000fe2000f8e00ff */
[----:B------:R-:W-:Y:S01]  /*1a9e0*/  MOV R5, UR5 ;  /* 0x0000000500057c02 */ /* 0x000fe20008000f00 */
[----:B------:R-:W0:Y:S01]  /*1a9f0*/  LDC.64 R2, c[0x4][R2] ;  /* 0x0100000002027b82 */ /* 0x000e220000000a00 */
[----:B------:R-:W-:Y:S01]  /*1aa00*/  IMAD.U32 R6, RZ, RZ, UR6 ;  /* 0x00000006ff067e24 */ /* 0x000fe2000f8e00ff */
[----:B------:R-:W-:Y:S01]  /*1aa10*/  MOV R10, UR8 ;  /* 0x00000008000a7c02 */ /* 0x000fe20008000f00 */
[----:B------:R-:W-:Y:S01]  /*1aa20*/  IMAD.U32 R7, RZ, RZ, UR7 ;  /* 0x00000007ff077e24 */ /* 0x000fe2000f8e00ff */
[----:B------:R-:W-:Y:S01]  /*1aa30*/  MOV R12, 0x1 ;  /* 0x00000001000c7802 */ /* 0x000fe20000000f00 */
[----:B------:R-:W-:-:S02]  /*1aa40*/  IMAD.U32 R11, RZ, RZ, UR9 ;  /* 0x00000009ff0b7e24 */ /* 0x000fc4000f8e00ff */
[----:B------:R-:W-:Y:S02]  /*1aa50*/  IMAD.MOV.U32 R8, RZ, RZ, 0x70 ;  /* 0x00000070ff087424 */ /* 0x000fe400078e00ff */
[----:B------:R-:W-:-:S07]  /*1aa60*/  IMAD.MOV.U32 R13, RZ, RZ, RZ ;  /* 0x000000ffff0d7224 */ /* 0x000fce00078e00ff */
[----:B------:R-:W-:-:S07]  /*1aa70*/  LEPC R20, `(.L_x_875) ;  /* 0x000000001014794e */ /* 0x000fce0000000000 */
[----:B0-----:R-:W-:Y:S05]  /*1aa80*/  CALL.ABS.NOINC R2 ;  /* 0x0000000002007343 */ /* 0x001fea0003c00000 */
.L_x_875:
[----:B------:R-:W-:Y:S05]  /*1aa90*/  BSYNC B6 ;  /* 0x0000000000067941 */ /* 0x000fea0003800000 */
.L_x_874:
[----:B------:R-:W2:Y:S01]  /*1aaa0*/  LDL.LU R2, [R1] ;  /* 0x0000000001027983 */ /* 0x000ea20000300800 */
[----:B------:R-:W-:-:S03]  /*1aab0*/  ULDC.64 UR4, c[0x0][0x9f8] ;  /* 0x00027e0000047ab9 */ /* 0x000fc60000000a00 */
[----:B0-----:R-:W3:Y:S04]  /*1aac0*/  LDL.LU R4, [R1+0x28] ;  /* 0x0000280001047983 */ /* 0x001ee80000300800 */
[----:B------:R-:W4:Y:S01]  /*1aad0*/  LDL R7, [R1+0x14] ;  /* 0x0000140001077983 */ /* 0x000f220000100800 */
[----:B------:R-:W-:-:S03]  /*1aae0*/  ISETP.NE.U32.AND P0, PT, RZ, UR4, PT ;  /* 0x00000004ff007c0c */ /* 0x000fc6000bf05070 */
[----:B------:R-:W5:Y:S01]  /*1aaf0*/  LDL R0, [R1+0x3c] ;  /* 0x00003c0001007983 */ /* 0x000f620000100800 */
[----:B------:R-:W-:-:S13]  /*1ab00*/  ISETP.NE.AND.EX P0, PT, RZ, UR5, PT, P0 ;  /* 0x00000005ff007c0c */ /* 0x000fda000bf05300 */
[----:B--2---:R-:W-:-:S04]  /*1ab10*/  @P0 IADD3 R2, P1, R2, UR4, RZ ;  /* 0x0000000402020c10 */ /* 0x004fc8000ff3e0ff */
[----:B---3--:R-:W-:Y:S01]  /*1ab20*/  @P0 IADD3.X R3, R4, UR5, RZ, P1, !PT ;  /* 0x0000000504030c10 */ /* 0x008fe20008ffe4ff */
[----:B------:R-:W-:-:S04]  /*1ab30*/  ULDC.64 UR4, c[0x0][0xa08] ;  /* 0x0002820000047ab9 */ /* 0x000fc80000000a00 */
[----:B----4-:R0:W2:Y:S01]  /*1ab40*/  @P0 LDG.E R7, desc[UR40][R2.64] ;  /* 0x0000002802070981 */ /* 0x0100a2000c1e1900 */
[----:B-----5:R-:W-:Y:S01]  /*1ab50*/  VIADD R9, R0, 0xffffffff ;  /* 0xffffffff00097836 */ /* 0x020fe20000000000 */
[----:B0-----:R-:W0:Y:S01]  /*1ab60*/  LDC.64 R2, c[0x0][0x418] ;  /* 0x00010600ff027b82 */ /* 0x001e220000000a00 */
[----:B--2---:R-:W-:Y:S01]  /*1ab70*/  SHF.R.S32.HI R8, RZ, 0x1f, R7 ;  /* 0x0000001fff087819 */ /* 0x004fe20000011407 */
[----:B------:R1:W-:Y:S04]  /*1ab80*/  @P0 STL [R1+0x14], R7 ;  /* 0x0000140701000387 */ /* 0x0003e80000100800 */
[----:B------:R1:W-:Y:S04]  /*1ab90*/  STL [R1+0x38], R9 ;  /* 0x0000380901007387 */ /* 0x0003e80000100800 */
[----:B------:R1:W-:Y:S01]  /*1aba0*/  STL [R1+0x28], R8 ;  /* 0x0000280801007387 */ /* 0x0003e20000100800 */
[----:B0-----:R-:W-:Y:S01]  /*1abb0*/  LOP3.LUT P0, RZ, R2, UR4, RZ, 0xfc, !PT ;  /* 0x0000000402ff7c12 */ /* 0x001fe2000f80fcff */
[----:B------:R-:W-:-:S03]  /*1abc0*/  UMOV UR4, 0xffffffff ;  /* 0xffffffff00047882 */ /* 0x000fc60000000000 */
[----:B------:R-:W-:-:S04]  /*1abd0*/  LOP3.LUT P0, RZ, R3, UR5, RZ, 0xfc, P0 ;  /* 0x0000000503ff7c12 */ /* 0x000fc8000800fcff */
[----:B------:R-:W-:Y:S01]  /*1abe0*/  SEL R0, R7, RZ, !P0 ;  /* 0x000000ff07007207 */ /* 0x000fe20004000000 */
[----:B-1----:R-:W-:Y:S08]  /*1abf0*/  BRA.DIV UR4, `(.L_x_877) ;  /* 0x0000005604407947 */ /* 0x002ff0000b800000 */
[----:B------:R-:W0:Y:S02]  /*1ac00*/  S2R R4, SR_TID.X ;  /* 0x0000000000047919 */ /* 0x000e240000002100 */
[----:B0-----:R-:W-:-:S04]  /*1ac10*/  SHF.R.U32.HI R4, RZ, 0x5, R4 ;  /* 0x00000005ff047819 */ /* 0x001fc80000011604 */
[----:B------:R-:W-:-:S05]  /*1ac20*/  LOP3.LUT R4, R4, 0x3, RZ, 0xc0, !PT ;  /* 0x0000000304047812 */ /* 0x000fca00078ec0ff */
[----:B------:R0:W1:Y:S02]  /*1ac30*/  SHFL.IDX PT, R14, R4, RZ, 0x1f ;  /* 0x00001fff040e7589 */ /* 0x00006400000e0000 */
.L_x_1012:
[----:B0-----:R-:W2:Y:S01]  /*1ac40*/  LDL.LU R4, [R1+0x8] ;  /* 0x0000080001047983 */ /* 0x001ea20000300800 */
[----:B------:R-:W-:Y:S02]  /*1ac50*/  PLOP3.LUT P1, PT, PT, PT, PT, 0x8, 0x0 ;  /* 0x000000000000781c */ /* 0x000fe40003f2e170 */
[----:B-1----:R-:W-:Y:S01]  /*1ac60*/  ISETP.NE.AND P0, PT, R14, RZ, PT ;  /* 0x000000ff0e00720c */ /* 0x002fe20003f05270 */
[----:B------:R0:W-:Y:S01]  /*1ac70*/  STL [R1], R0 ;  /* 0x0000000001007387 */ /* 0x0001e20000100800 */
[----:B--2---:R-:W-:-:S09]  /*1ac80*/  LOP3.LUT R4, R4, 0xfffffffb, RZ, 0xc0, !PT ;  /* 0xfffffffb04047812 */ /* 0x004fd200078ec0ff */
[----:B------:R-:W-:-:S05]  /*1ac90*/  @P1 LOP3.LUT R4, R4, 0x4, RZ, 0xfc, !PT ;  /* 0x0000000404041812 */ /* 0x000fca00078efcff */
[----:B------:R0:W-:Y:S01]  /*1aca0*/  STL [R1+0x8], R4 ;  /* 0x0000080401007387 */ /* 0x0001e20000100800 */
[----:B------:R-:W-:Y:S05]  /*1acb0*/  @P0 BRA `(.L_x_878) ;  /* 0x0000000400480947 */ /* 0x000fea0003800000 */
[----:B------:R-:W-:-:S03]  /*1acc0*/  UMOV UR4, 0xffffffff ;  /* 0xffffffff00047882 */ /* 0x000fc60000000000 */
[----:B------:R-:W-:Y:S05]  /*1acd0*/  BRA.DIV UR4, `(.L_x_879) ;  /* 0x00000056043c7947 */ /* 0x000fea000b800000 */
[----:B------:R-:W-:-:S13]  /*1ace0*/  ELECT P6, URZ, PT ;  /* 0x00000000003f782f */ /* 0x000fda00038c0000 */
.L_x_1015:
[----:B------:R-:W-:Y:S05]  /*1acf0*/  @!P6 BRA `(.L_x_878) ;  /* 0x000000040038e947 */ /* 0x000fea0003800000 */
[----:B------:R1:W-:Y:S01]  /*1ad00*/  STL [R1+0x1c], R9 ;  /* 0x00001c0901007387 */ /* 0x0003e20000100800 */
[----:B------:R-:W-:-:S04]  /*1ad10*/  ISETP.NE.U32.AND P0, PT, R2, RZ, PT ;  /* 0x000000ff0200720c */ /* 0x000fc80003f05070 */
[----:B------:R-:W-:-:S13]  /*1ad20*/  ISETP.NE.AND.EX P0, PT, R3, RZ, PT, P0 ;  /* 0x000000ff0300720c */ /* 0x000fda0003f05300 */
[----:B-1----:R-:W-:Y:S05]  /*1ad30*/  @!P0 BRA `(.L_x_880) ;  /* 0x0000000000508947 */ /* 0x002fea0003800000 */
[----:B------:R-:W1:Y:S01]  /*1ad40*/  LDC R6, c[0x0][0x43c] ;  /* 0x00010f00ff067b82 */ /* 0x000e620000000800 */
[----:B0-----:R-:W-:Y:S01]  /*1ad50*/  MOV R0, R9 ;  /* 0x0000000900007202 */ /* 0x001fe20000000f00 */
[----:B------:R-:W-:Y:S01]  /*1ad60*/  ULDC.64 UR4, c[0x0][0x428] ;  /* 0x00010a0000047ab9 */ /* 0x000fe20000000a00 */
[----:B-1----:R-:W-:-:S13]  /*1ad70*/  ISETP.NE.AND P0, PT, R6, 0x1, PT ;  /* 0x000000010600780c */ /* 0x002fda0003f05270 */
[----:B------:R-:W0:Y:S02]  /*1ad80*/  @P0 LDC.64 R4, c[0x0][0x440] ;  /* 0x00011000ff040b82 */ /* 0x000e240000000a00 */
[----:B0-----:R-:W-:-:S05]  /*1ad90*/  @P0 IMAD.HI.U32 R4, R9, R4, RZ ;  /* 0x0000000409040227 */ /* 0x001fca00078e00ff */
        /* <DEDUP_REMOVED lines=8> */
[----:B0-----:R-:W-:-:S04]  /*1ae20*/  IMAD R6, R8, UR4, RZ ;  /* 0x0000000408067c24 */ /* 0x001fc8000f8e02ff */
[----:B------:R-:W-:-:S05]  /*1ae30*/  IMAD R0, R7, UR5, R6 ;  /* 0x0000000507007c24 */ /* 0x000fca000f8e0206 */
[----:B------:R-:W-:-:S04]  /*1ae40*/  IADD3 R0, R5, R0, RZ ;  /* 0x0000000005007210 */ /* 0x000fc80007ffe0ff */
[----:B------:R-:W-:-:S05]  /*1ae50*/  LEA.HI.X R3, R4, R3, R0, 0x2, P0 ;  /* 0x0000000304037211 */ /* 0x000fca00000f1400 */
[----:B------:R-:W2:Y:S04]  /*1ae60*/  LDG.E R0, desc[UR40][R2.64] ;  /* 0x0000002802007981 */ /* 0x000ea8000c1e1900 */
[----:B--2---:R1:W-:Y:S02]  /*1ae70*/  STL [R1], R0 ;  /* 0x0000000001007387 */ /* 0x0043e40000100800 */
.L_x_880:
[----:B------:R-:W2:Y:S04]  /*1ae80*/  LDL R7, [R1+0x4] ;  /* 0x0000040001077983 */ /* 0x000ea80000100800 */
[----:B01----:R-:W2:Y:S04]  /*1ae90*/  LDL R0, [R1+0xc] ;  /* 0x00000c0001007983 */ /* 0x003ea80000100800 */
[----:B------:R-:W3:Y:S01]  /*1aea0*/  LDL R2, [R1+0x18] ;  /* 0x0000180001027983 */ /* 0x000ee20000100800 */
[----:B--2---:R-:W-:Y:S01]  /*1aeb0*/  IMAD R0, R0, 0x8, R7 ;  /* 0x0000000800007824 */ /* 0x004fe200078e0207 */
[----:B---3--:R-:W-:-:S04]  /*1aec0*/  SHF.L.U32 R2, R2, 0x1f, RZ ;  /* 0x0000001f02027819 */ /* 0x008fc800000006ff */
[----:B------:R-:W0:Y:S02]  /*1aed0*/  SYNCS.PHASECHK.TRANS64.TRYWAIT P0, [R0+URZ+0x34840], R2 ;  /* 0x03484002000075a7 */ /* 0x000e24000800017f */
[----:B0-----:R-:W-:Y:S05]  /*1aee0*/  @!P0 BRA `(.L_x_881) ;  /* 0x0000005000d88947 */ /* 0x001fea0003800000 */
.L_x_1016:
[----:B------:R1:W5:Y:S01]  /*1aef0*/  LDL R3, [R1+0x8] ;  /* 0x0000080001037983 */ /* 0x0003620000100800 */
[----:B------:R-:W2:Y:S02]  /*1af00*/  S2R R4, SR_TID.X ;  /* 0x0000000000047919 */ /* 0x000ea40000002100 */
[----:B--2---:R-:W-:-:S04]  /*1af10*/  LOP3.LUT R4, R4, 0x7f, RZ, 0xc0, !PT ;  /* 0x0000007f04047812 */ /* 0x004fc800078ec0ff */
[----:B------:R-:W-:-:S13]  /*1af20*/  ISETP.NE.AND P0, PT, R4, RZ, PT ;  /* 0x000000ff0400720c */ /* 0x000fda0003f05270 */
[----:B-1----:R-:W-:Y:S05]  /*1af30*/  @P0 BRA `(.L_x_882) ;  /* 0x0000000000140947 */ /* 0x002fea0003800000 */
[----:B-----5:R-:W-:Y:S01]  /*1af40*/  LOP3.LUT P1, RZ, R3, 0x1, RZ, 0xc0, !PT ;  /* 0x0000000103ff7812 */ /* 0x020fe2000782c0ff */
[----:B0-----:R-:W-:-:S04]  /*1af50*/  IMAD.MOV.U32 R2, RZ, RZ, 0xc000 ;  /* 0x0000c000ff027424 */ /* 0x001fc800078e00ff */
[----:B------:R1:W-:Y:S08]  /*1af60*/  SYNCS.ARRIVE.TRANS64 RZ, [R0+URZ+0x34830], R2 ;  /* 0x0348300200ff79a7 */ /* 0x0003f0000800003f */
[----:B------:R-:W-:Y:S05]  /*1af70*/  @!P1 BRA `(.L_x_882) ;  /* 0x0000000000049947 */ /* 0x000fea0003800000 */
[----:B------:R-:W-:Y:S01]  /*1af80*/  BPT.TRAP 0x1 ;  /* 0x000000040000795c */ /* 0x000fe20000300000 */
.L_x_882:
[----:B------:R-:W2:Y:S04]  /*1af90*/  LDL R7, [R1+0x4] ;  /* 0x0000040001077983 */ /* 0x000ea80000100800 */
[----:B------:R-:W2:Y:S04]  /*1afa0*/  LDL R6, [R1+0xc] ;  /* 0x00000c0001067983 */ /* 0x000ea80000100800 */
[----:B------:R-:W3:Y:S04]  /*1afb0*/  LDL R5, [R1+0x1c] ;  /* 0x00001c0001057983 */ /* 0x000ee80000100800 */
[----:B------:R-:W4:Y:S04]  /*1afc0*/  LDL R4, [R1+0x20] ;  /* 0x0000200001047983 */ /* 0x000f280000100800 */
[----:B01----:R-:W4:Y:S01]  /*1afd0*/  LDL R2, [R1] ;  /* 0x0000000001027983 */ /* 0x003f220000100800 */
[----:B------:R-:W-:Y:S01]  /*1afe0*/  R2UR UR9, R0 ;  /* 0x00000000000972ca */ /* 0x000fe200000e0000 */
[----:B------:R-:W-:Y:S01]  /*1aff0*/  UIADD3 UR4, UP0, UR36, 0x370, URZ ;  /* 0x0000037024047890 */ /* 0x000fe2000ff1e03f */
[----:B------:R-:W-:Y:S01]  /*1b000*/  R2UR UR12, R18 ;  /* 0x00000000120c72ca */ /* 0x000fe200000e0000 */
[----:B------:R-:W-:Y:S01]  /*1b010*/  UMOV UR10, URZ ;  /* 0x0000003f000a7c82 */ /* 0x000fe20008000000 */
[----:B------:R-:W-:Y:S01]  /*1b020*/  PLOP3.LUT P0, PT, PT, PT, PT, 0x80, 0x0 ;  /* 0x000000000000781c */ /* 0x000fe20003f0f070 */
[----:B------:R-:W-:Y:S01]  /*1b030*/  UMOV UR6, 0x0 ;  /* 0x0000000000067882 */ /* 0x000fe20000000000 */
[----:B-----5:R-:W-:Y:S01]  /*1b040*/  LOP3.LUT R3, R3, 0xfffffffb, RZ, 0xc0, !PT ;  /* 0xfffffffb03037812 */ /* 0x020fe200078ec0ff */
[----:B------:R-:W-:Y:S01]  /*1b050*/  UMOV UR7, 0x14f00000 ;  /* 0x14f0000000077882 */ /* 0x000fe20000000000 */
[----:B------:R-:W-:-:S05]  /*1b060*/  UMOV UR17, 0x40 ;  /* 0x0000004000117882 */ /* 0x000fca0000000000 */
[----:B------:R-:W-:-:S04]  /*1b070*/  UIADD3 UR9, UR9, 0x34830, URZ ;  /* 0x0003483009097890 */ /* 0x000fc8000fffe03f */
[----:B------:R-:W-:-:S05]  /*1b080*/  @P0 LOP3.LUT R3, R3, 0x4, RZ, 0xfc, !PT ;  /* 0x0000000403030812 */ /* 0x000fca00078efcff */
[----:B------:R1:W-:Y:S01]  /*1b090*/  STL [R1+0x8], R3 ;  /* 0x0000080301007387 */ /* 0x0003e20000100800 */
[----:B--2---:R-:W-:Y:S01]  /*1b0a0*/  IMAD R0, R6, 0xc000, R7 ;  /* 0x0000c00006007824 */ /* 0x004fe200078e0207 */
[----:B---3--:R-:W-:-:S04]  /*1b0b0*/  R2UR UR11, R5 ;  /* 0x00000000050b72ca */ /* 0x008fc800000e0000 */
[----:B------:R-:W-:Y:S02]  /*1b0c0*/  R2UR UR8, R0 ;  /* 0x00000000000872ca */ /* 0x000fe400000e0000 */
[----:B----4-:R-:W-:Y:S02]  /*1b0d0*/  R2UR UR5, R4 ;  /* 0x00000000040572ca */ /* 0x010fe400000e0000 */
[----:B------:R-:W-:-:S09]  /*1b0e0*/  R2UR UR13, R2 ;  /* 0x00000000020d72ca */ /* 0x000fd200000e0000 */
[----:B------:R-:W-:Y:S02]  /*1b0f0*/  UIADD3 UR14, UR8, 0x1c400, URZ ;  /* 0x0001c400080e7890 */ /* 0x000fe4000fffe03f */
[----:B------:R-:W-:Y:S02]  /*1b100*/  ULEA UR11, UR11, UR5, 0x7 ;  /* 0x000000050b0b7291 */ /* 0x000fe4000f8e383f */
[----:B------:R-:W-:Y:S02]  /*1b110*/  UIADD3.X UR5, URZ, UR37, URZ, UP0, !UPT ;  /* 0x000000253f057290 */ /* 0x000fe400087fe43f */
[----:B------:R-:W-:Y:S02]  /*1b120*/  UIADD3 UR15, UR8, 0x20400, URZ ;  /* 0x00020400080f7890 */ /* 0x000fe4000fffe03f */
[----:B------:R-:W-:-:S03]  /*1b130*/  UIADD3 UR16, UR8, 0x24400, URZ ;  /* 0x0002440008107890 */ /* 0x000fc6000fffe03f */
[----:B------:R-:W-:Y:S01]  /*1b140*/  UMOV UR8, UR14 ;  /* 0x0000000e00087c82 */ /* 0x000fe20008000000 */
[----:B------:R-:W-:Y:S01]  /*1b150*/  UMOV UR14, 0x80 ;  /* 0x00000080000e7882 */ /* 0x000fe20000000000 */
[----:B------:R0:W-:Y:S02]  /*1b160*/  UTMALDG.4D [UR8], [UR4], desc[UR6] ;  /* 0x00000608040075b4 */ /* 0x0001e40008019000 */
[----:B0-----:R-:W-:Y:S01]  /*1b170*/  UMOV UR8, UR15 ;  /* 0x0000000f00087c82 */ /* 0x001fe20008000000 */
[----:B------:R-:W-:Y:S02]  /*1b180*/  UMOV UR10, UR17 ;  /* 0x00000011000a7c82 */ /* 0x000fe40008000000 */
[----:B------:R0:W-:Y:S02]  /*1b190*/  UTMALDG.4D [UR8], [UR4], desc[UR6] ;  /* 0x00000608040075b4 */ /* 0x0001e40008019000 */
[----:B0-----:R-:W-:Y:S01]  /*1b1a0*/  UMOV UR8, UR16 ;  /* 0x0000001000087c82 */ /* 0x001fe20008000000 */
[----:B------:R-:W-:-:S02]  /*1b1b0*/  UMOV UR10, UR14 ;  /* 0x0000000e000a7c82 */ /* 0x000fc40008000000 */
[----:B------:R1:W-:Y:S02]  /*1b1c0*/  UTMALDG.4D [UR8], [UR4], desc[UR6] ;  /* 0x00000608040075b4 */ /* 0x0003e40008019000 */
[----:B-1----:R-:W-:Y:S01]  /*1b1d0*/  NOP ;  /* 0x0000000000007918 */ /* 0x002fe20000000000 */
.L_x_878:
[----:B------:R-:W2:Y:S04]  /*1b1e0*/  LDL R2, [R1+0x4] ;  /* 0x0000040001027983 */ /* 0x000ea80000100800 */
[----:B------:R-:W3:Y:S04]  /*1b1f0*/  LDL.LU R3, [R1+0x40] ;  /* 0x0000400001037983 */ /* 0x000ee80000300800 */
[----:B------:R-:W4:Y:S04]  /*1b200*/  LDL.LU R5, [R1+0x34] ;  /* 0x0000340001057983 */ /* 0x000f280000300800 */
[----:B0-----:R-:W5:Y:S01]  /*1b210*/  LDL.LU R4, [R1+0x44] ;  /* 0x0000440001047983 */ /* 0x001f620000300800 */
[----:B------:R-:W-:Y:S05]  /*1b220*/  WARPSYNC.ALL ;  /* 0x0000000000007948 */ /* 0x000fea0003800000 */
[----:B------:R-:W-:Y:S01]  /*1b230*/  ULDC.64 UR4, c[0x0][0x298] ;  /* 0x0000a60000047ab9 */ /* 0x000fe20000000a00 */
[----:B------:R-:W-:Y:S01]  /*1b240*/  ULDC.64 UR6, c[0x0][0xa00] ;  /* 0x0002800000067ab9 */ /* 0x000fe20000000a00 */
[----:B------:R-:W-:Y:S01]  /*1b250*/  BSSY B6, `(.L_x_883) ;  /* 0x0000024000067945 */ /* 0x000fe20003800000 */
[----:B------:R-:W-:Y:S01]  /*1b260*/  BAR.SYNC.DEFER_BLOCKING 0x8, 0x180 ;  /* 0x0206000000007b1d */ /* 0x000fe20000010000 */
[----:B------:R-:W-:-:S04]  /*1b270*/  ISETP.NE.U32.AND P0, PT, RZ, UR6, PT ;  /* 0x00000006ff007c0c */ /* 0x000fc8000bf05070 */
[----:B------:R-:W-:Y:S02]  /*1b280*/  ISETP.NE.AND.EX P0, PT, RZ, UR7, PT, P0 ;  /* 0x00000007ff007c0c */ /* 0x000fe4000bf05300 */
[----:B--2---:R-:W-:Y:S02]  /*1b290*/  IADD3 R2, R2, 0x10400, RZ ;  /* 0x0001040002027810 */ /* 0x004fe40007ffe0ff */
[----:B---3--:R-:W-:Y:S02]  /*1b2a0*/  SHF.R.S32.HI R0, RZ, 0x1f, R3 ;  /* 0x0000001fff007819 */ /* 0x008fe40000011403 */
        /* <DEDUP_REMOVED lines=9> */
[----:B0-----:R-:W-:Y:S01]  /*1b340*/  IMAD.IADD R2, R3, 0x1, R0 ;  /* 0x0000000103027824 */ /* 0x001fe200078e0200 */
[----:B------:R-:W-:-:S05]  /*1b350*/  SHF.R.S32.HI R0, RZ, 0x1f, R18 ;  /* 0x0000001fff007819 */ /* 0x000fca0000011412 */
[----:B------:R1:W-:Y:S04]  /*1b360*/  STL [R1+0x44], R0 ;  /* 0x0000440001007387 */ /* 0x0003e80000100800 */
[----:B------:R1:W-:Y:S01]  /*1b370*/  STL [R1+0x40], R2 ;  /* 0x0000400201007387 */ /* 0x0003e20000100800 */
[----:B------:R-:W-:Y:S05]  /*1b380*/  @!P1 BRA `(.L_x_884) ;  /* 0x0000000000409947 */ /* 0x000fea0003800000 */
[----:B-1----:R-:W-:Y:S01]  /*1b390*/  MOV R2, 0x0 ;  /* 0x0000000000027802 */ /* 0x002fe20000000f00 */
        /* <DEDUP_REMOVED lines=15> */
.L_x_884:
[----:B------:R-:W-:Y:S05]  /*1b490*/  BSYNC B6 ;  /* 0x0000000000067941 */ /* 0x000fea0003800000 */
.L_x_883:
[----:B------:R-:W2:Y:S01]  /*1b4a0*/  LDL.LU R6, [R1+0x40] ;  /* 0x0000400001067983 */ /* 0x000ea20000300800 */
[----:B------:R-:W-:Y:S01]  /*1b4b0*/  ULDC.64 UR4, c[0x0][0x2d8] ;  /* 0x0000b60000047ab9 */ /* 0x000fe20000000a00 */
[----:B------:R-:W0:Y:S02]  /*1b4c0*/  LDC R7, c[0x0][0x448] ;  /* 0x00011200ff077b82 */ /* 0x000e240000000800 */
[----:B-1----:R-:W2:Y:S04]  /*1b4d0*/  LDL.LU.64 R2, [R1+0x48] ;  /* 0x0000480001027983 */ /* 0x002ea80000300a00 */
[----:B------:R-:W3:Y:S04]  /*1b4e0*/  LDL.LU R0, [R1+0x44] ;  /* 0x0000440001007983 */ /* 0x000ee80000300800 */
[----:B------:R-:W4:Y:S04]  /*1b4f0*/  LDL.LU R5, [R1+0x5c] ;  /* 0x00005c0001057983 */ /* 0x000f280000300800 */
[----:B------:R-:W5:Y:S01]  /*1b500*/  LDL.LU R4, [R1+0x34] ;  /* 0x0000340001047983 */ /* 0x000f620000300800 */
[----:B------:R-:W-:Y:S01]  /*1b510*/  SHF.L.U32 R17, R17, 0x7, RZ ;  /* 0x0000000711117819 */ /* 0x000fe200000006ff */
[----:B------:R-:W1:Y:S01]  /*1b520*/  S2R R9, SR_TID.X ;  /* 0x0000000000097919 */ /* 0x000e620000002100 */
[----:B------:R-:W1:Y:S01]  /*1b530*/  S2R R8, SR_TID.X ;  /* 0x0000000000087919 */ /* 0x000e620000002100 */
[----:B0-----:R-:W-:Y:S01]  /*1b540*/  ISETP.NE.AND P0, PT, R7, 0x1, PT ;  /* 0x000000010700780c */ /* 0x001fe20003f05270 */
[----:B------:R-:W0:Y:S01]  /*1b550*/  S2R R10, SR_TID.X ;  /* 0x00000000000a7919 */ /* 0x000e220000002100 */
[----:B-1----:R-:W-:Y:S01]  /*1b560*/  SHF.L.U32 R9, R9, 0x3, RZ ;  /* 0x0000000309097819 */ /* 0x002fe200000006ff */
[----:B------:R-:W-:-:S03]  /*1b570*/  IMAD.SHL.U32 R8, R8, 0x8, RZ ;  /* 0x0000000808087824 */ /* 0x000fc600078e00ff */
[----:B------:R-:W-:Y:S02]  /*1b580*/  LOP3.LUT R9, R9, 0x38, RZ, 0xc0, !PT ;  /* 0x0000003809097812 */ /* 0x000fe400078ec0ff */
[----:B0-----:R-:W-:Y:S02]  /*1b590*/  LOP3.LUT R10, R10, 0x7f, RZ, 0xc0, !PT ;  /* 0x0000007f0a0a7812 */ /* 0x001fe400078ec0ff */
[C---:B------:R-:W-:Y:S02]  /*1b5a0*/  LOP3.LUT R11, R9.reuse, 0x40, RZ, 0xfc, !PT ;  /* 0x00000040090b7812 */ /* 0x040fe400078efcff */
[----:B------:R-:W-:Y:S02]  /*1b5b0*/  LOP3.LUT R8, R8, 0x38, RZ, 0xc0, !PT ;  /* 0x0000003808087812 */ /* 0x000fe400078ec0ff */
[----:B------:R-:W-:Y:S02]  /*1b5c0*/  LOP3.LUT R9, R9, 0x80, RZ, 0xfc, !PT ;  /* 0x0000008009097812 */ /* 0x000fe400078efcff */
[----:B------:R-:W-:Y:S01]  /*1b5d0*/  SHF.R.U32.HI R10, RZ, 0x3, R10 ;  /* 0x00000003ff0a7819 */ /* 0x000fe2000001160a */
[----:B--2---:R-:W-:-:S02]  /*1b5e0*/  IMAD.MOV.U32 R3, RZ, RZ, R6 ;  /* 0x000000ffff037224 */ /* 0x004fc400078e0006 */
[----:B------:R-:W0:Y:S01]  /*1b5f0*/  @P0 LDC R6, c[0x0][0x450] ;  /* 0x00011400ff060b82 */ /* 0x000e220000000800 */
[----:B---3--:R-:W-:Y:S02]  /*1b600*/  IMAD R0, R0, UR4, RZ ;  /* 0x0000000400007c24 */ /* 0x008fe4000f8e02ff */
[----:B------:R-:W-:-:S04]  /*1b610*/  IMAD.WIDE.U32 R2, R18, UR4, R2 ;  /* 0x0000000412027c25 */ /* 0x000fc8000f8e0002 */
[----:B------:R-:W-:Y:S01]  /*1b620*/  IMAD R0, R18, UR5, R0 ;  /* 0x0000000512007c24 */ /* 0x000fe2000f8e0200 */
[----:B------:R-:W-:-:S04]  /*1b630*/  ULDC.64 UR4, c[0x0][0x2e0] ;  /* 0x0000b80000047ab9 */ /* 0x000fc80000000a00 */
[----:B------:R-:W-:Y:S01]  /*1b640*/  IADD3 R3, R3, R0, RZ ;  /* 0x0000000003037210 */ /* 0x000fe20007ffe0ff */
[----:B----4-:R-:W-:-:S04]  /*1b650*/  IMAD R0, R5, UR4, RZ ;  /* 0x0000000405007c24 */ /* 0x010fc8000f8e02ff */
[C---:B-----5:R-:W-:Y:S02]  /*1b660*/  IMAD R0, R4.reuse, UR5, R0 ;  /* 0x0000000504007c24 */ /* 0x060fe4000f8e0200 */
[----:B------:R-:W-:Y:S01]  /*1b670*/  IMAD.WIDE.U32 R2, R4, UR4, R2 ;  /* 0x0000000404027c25 */ /* 0x000fe2000f8e0002 */
[----:B------:R-:W-:Y:S01]  /*1b680*/  ULDC.64 UR4, c[0x0][0x2d0] ;  /* 0x0000b40000047ab9 */ /* 0x000fe20000000a00 */
[----:B------:R-:W1:Y:S02]  /*1b690*/  S2R R4, SR_TID.X ;  /* 0x0000000000047919 */ /* 0x000e640000002100 */
[----:B------:R-:W-:Y:S01]  /*1b6a0*/  IMAD.IADD R3, R3, 0x1, R0 ;  /* 0x0000000103037824 */ /* 0x000fe200078e0200 */
[----:B-1----:R-:W-:-:S04]  /*1b6b0*/  LOP3.LUT R4, R4, 0x7f, RZ, 0xc0, !PT ;  /* 0x0000007f04047812 */ /* 0x002fc800078ec0ff */
[----:B------:R-:W-:Y:S02]  /*1b6c0*/  SHF.R.U32.HI R5, RZ, 0x3, R4 ;  /* 0x00000003ff057819 */ /* 0x000fe40000011604 */
[----:B------:R-:W1:Y:S02]  /*1b6d0*/  S2R R4, SR_TID.X ;  /* 0x0000000000047919 */ /* 0x000e640000002100 */
[----:B-1----:R-:W-:-:S05]  /*1b6e0*/  IMAD.SHL.U32 R4, R4, 0x10, RZ ;  /* 0x0000001004047824 */ /* 0x002fca00078e00ff */
[----:B------:R-:W-:Y:S02]  /*1b6f0*/  LOP3.LUT R4, R5, 0x70, R4, 0xf8, !PT ;  /* 0x0000007005047812 */ /* 0x000fe400078ef804 */
[----:B------:R-:W1:Y:S02]  /*1b700*/  @P0 LDC R5, c[0x0][0x44c] ;  /* 0x00011300ff050b82 */ /* 0x000e640000000800 */
[----:B------:R-:W-:-:S05]  /*1b710*/  LOP3.LUT R4, R4, R17, RZ, 0xfc, !PT ;  /* 0x0000001104047212 */ /* 0x000fca00078efcff */
[----:B------:R-:W-:Y:S02]  /*1b720*/  IMAD.MOV.U32 R0, RZ, RZ, R4 ;  /* 0x000000ffff007224 */ /* 0x000fe400078e0004 */
[----:B-1----:R-:W-:-:S05]  /*1b730*/  @P0 IMAD.HI.U32 R5, R4, R5, RZ ;  /* 0x0000000504050227 */ /* 0x002fca00078e00ff */
[----:B0-----:R-:W-:-:S05]  /*1b740*/  @P0 SHF.R.U32.HI R0, RZ, R6, R5 ;  /* 0x00000006ff000219 */ /* 0x001fca0000011605 */
[----:B------:R-:W-:Y:S02]  /*1b750*/  IMAD.MOV R5, RZ, RZ, -R0 ;  /* 0x000000ffff057224 */ /* 0x000fe400078e0a00 */
[----:B------:R-:W-:-:S04]  /*1b760*/  IMAD.WIDE.U32 R2, R0, UR4, R2 ;  /* 0x0000000400027c25 */ /* 0x000fc8000f8e0002 */
[----:B------:R-:W-:Y:S01]  /*1b770*/  IMAD R4, R7, R5, R4 ;  /* 0x0000000507047224 */ /* 0x000fe200078e0204 */
[----:B------:R-:W-:-:S05]  /*1b780*/  SHF.R.S32.HI R5, RZ, 0x1f, R0 ;  /* 0x0000001fff057819 */ /* 0x000fca0000011400 */
[----:B------:R-:W-:-:S04]  /*1b790*/  IMAD R5, R5, UR4, RZ ;  /* 0x0000000405057c24 */ /* 0x000fc8000f8e02ff */
[----:B------:R-:W-:Y:S01]  /*1b7a0*/  IMAD R0, R0, UR5, R5 ;  /* 0x0000000500007c24 */ /* 0x000fe2000f8e0205 */
[----:B------:R-:W-:-:S04]  /*1b7b0*/  ULDC.64 UR4, c[0x0][0x2c8] ;  /* 0x0000b20000047ab9 */ /* 0x000fc80000000a00 */
[----:B------:R-:W-:Y:S02]  /*1b7c0*/  IADD3 R3, R3, R0, RZ ;  /* 0x0000000003037210 */ /* 0x000fe40007ffe0ff */
[----:B------:R-:W-:Y:S01]  /*1b7d0*/  SHF.R.S32.HI R0, RZ, 0x1f, R4 ;  /* 0x0000001fff007819 */ /* 0x000fe20000011404 */
[----:B------:R-:W-:-:S04]  /*1b7e0*/  IMAD.WIDE.U32 R2, R4, UR4, R2 ;  /* 0x0000000404027c25 */ /* 0x000fc8000f8e0002 */
[----:B------:R-:W-:-:S04]  /*1b7f0*/  IMAD R0, R0, UR4, RZ ;  /* 0x0000000400007c24 */ /* 0x000fc8000f8e02ff */
[----:B------:R-:W-:Y:S01]  /*1b800*/  IMAD R4, R4, UR5, R0 ;  /* 0x0000000504047c24 */ /* 0x000fe2000f8e0200 */
[----:B------:R-:W-:-:S03]  /*1b810*/  ULDC.64 UR4, c[0x0][0x280] ;  /* 0x0000a00000047ab9 */ /* 0x000fc60000000a00 */
[----:B------:R-:W-:Y:S01]  /*1b820*/  IMAD.IADD R3, R3, 0x1, R4 ;  /* 0x0000000103037824 */ /* 0x000fe200078e0204 */
[----:B------:R-:W-:Y:S01]  /*1b830*/  LEA R4, P0, R2, UR4, 0x1 ;  /* 0x0000000402047c11 */ /* 0x000fe2000f8008ff */
[----:B------:R-:W-:Y:S02]  /*1b840*/  ULDC UR4, c[0x0][0x2b8] ;  /* 0x0000ae0000047ab9 */ /* 0x000fe40000000800 */
[----:B------:R-:W-:Y:S02]  /*1b850*/  ISETP.GE.AND P3, PT, R8, UR4, PT ;  /* 0x0000000408007c0c */ /* 0x000fe4000bf66270 */
[----:B------:R-:W-:Y:S01]  /*1b860*/  LEA.HI.X R3, R2, UR5, R3, 0x1, P0 ;  /* 0x0000000502037c11 */ /* 0x000fe200080f0c03 */
[----:B------:R-:W-:Y:S01]  /*1b870*/  UMOV UR5, 0xffffffff ;  /* 0xffffffff00057882 */ /* 0x000fe20000000000 */
[----:B------:R-:W-:Y:S02]  /*1b880*/  ISETP.GE.AND P0, PT, R11, UR4, PT ;  /* 0x000000040b007c0c */ /* 0x000fe4000bf06270 */
[----:B------:R-:W-:Y:S01]  /*1b890*/  ISETP.GE.AND P1, PT, R9, UR4, PT ;  /* 0x0000000409007c0c */ /* 0x000fe2000bf26270 */
[----:B------:R-:W-:-:S12]  /*1b8a0*/  BRA.DIV UR5, `(.L_x_885) ;  /* 0x0000004a057c7947 */ /* 0x000fd8000b800000 */
[----:B------:R-:W2:Y:S04]  /*1b8b0*/  LDL.LU R6, [R1+0x54] ;  /* 0x0000540001067983 */ /* 0x000ea80000300800 */
[----:B------:R-:W3:Y:S01]  /*1b8c0*/  LDL R9, [R1+0x30] ;  /* 0x0000300001097983 */ /* 0x000ee20000100800 */
[----:B------:R-:W-:-:S05]  /*1b8d0*/  IMAD.IADD R0, R10, 0x1, R17 ;  /* 0x000000010a007824 */ /* 0x000fca00078e0211 */
[----:B------:R-:W-:Y:S01]  /*1b8e0*/  IADD3 R5, R0, 0x10, RZ ;  /* 0x0000001000057810 */ /* 0x000fe20007ffe0ff */
[----:B--2---:R-:W-:Y:S02]  /*1b8f0*/  IMAD R2, R6, R7, RZ ;  /* 0x0000000706027224 */ /* 0x004fe400078e02ff */
[----:B------:R-:W0:Y:S03]  /*1b900*/  SHFL.IDX PT, R7, R4, RZ, 0x181f ;  /* 0x00181fff04077589 */ /* 0x000e2600000e0000 */
[----:B------:R-:W-:Y:S01]  /*1b910*/  ISETP.GE.AND P2, PT, R0, R2, PT ;  /* 0x000000020000720c */ /* 0x000fe20003f46270 */
[----:B------:R-:W1:-:S12]  /*1b920*/  SHFL.IDX PT, R6, R3, RZ, 0x181f ;  /* 0x00181fff03067589 */ /* 0x000e5800000e0000 */
[----:B0-----:R-:W-:-:S05]  /*1b930*/  @!P2 LEA R7, P4, R8, R7, 0x1 ;  /* 0x000000070807a211 */ /* 0x001fca00078808ff */
[----:B-1----:R-:W-:-:S05]  /*1b940*/  @!P2 IMAD.X R6, RZ, RZ, R6, P4 ;  /* 0x000000ffff06a224 */ /* 0x002fca00020e0606 */
[----:B------:R-:W-:-:S04]  /*1b950*/  @!P2 LOP3.LUT R7, R7, R6, RZ, 0x3c, !PT ;  /* 0x000000060707a212 */ /* 0x000fc800078e3cff */
[----:B------:R-:W-:-:S04]  /*1b960*/  @!P2 LOP3.LUT R6, R7, R6, RZ, 0x3c, !PT ;  /* 0x000000060706a212 */ /* 0x000fc800078e3cff */
[----:B------:R-:W-:-:S05]  /*1b970*/  @!P2 LOP3.LUT R7, R7, R6, RZ, 0x3c, !PT ;  /* 0x000000060707a212 */ /* 0x000fca00078e3cff */
[----:B------:R-:W-:Y:S01]  /*1b980*/  @!PT LDS RZ, [RZ] ;  /* 0x00000000fffff984 */ /* 0x000fe20000000800 */
[----:B---3--:R-:W-:Y:S04]  /*1b990*/  @!P2 LDGSTS.E.BYPASS.LTC128B.128 [R9+0x10400], desc[UR40][R6.64], !P3 ;  /* 0x104000000609afae */ /* 0x008fe8000d901d68 */
[----:B------:R-:W-:Y:S04]  /*1b9a0*/  @!P2 LDGSTS.E.BYPASS.LTC128B.128 [R9+0x14400], desc[UR40][R6.64+0x80], !P0 ;  /* 0x144000800609afae */ /* 0x000fe8000c101d68 */
[----:B------:R0:W-:Y:S01]  /*1b9b0*/  @!P2 LDGSTS.E.BYPASS.LTC128B.128 [R9+0x18400], desc[UR40][R6.64+0x100], !P1 ;  /* 0x184001000609afae */ /* 0x0001e2000c901d68 */
[----:B------:R-:W-:-:S03]  /*1b9c0*/  ISETP.GE.AND P2, PT, R5, R2, PT ;  /* 0x000000020500720c */ /* 0x000fc60003f46270 */
[----:B------:R-:W1:Y:S04]  /*1b9d0*/  SHFL.IDX PT, R5, R4, 0x1, 0x181f ;  /* 0x00381f0004057f89 */ /* 0x000e6800000e0000 */
[----:B0-----:R-:W0:Y:S06]  /*1b9e0*/  SHFL.IDX PT, R6, R3, 0x1, 0x181f ;  /* 0x00381f0003067f89 */ /* 0x001e2c00000e0000 */
[----:B-1----:R-:W-:-:S05]  /*1b9f0*/  @!P2 LEA R5, P4, R8, R5, 0x1 ;  /* 0x000000050805a211 */ /* 0x002fca00078808ff */
[----:B0-----:R-:W-:-:S04]  /*1ba00*/  @!P2 IMAD.X R6, RZ, RZ, R6, P4 ;  /* 0x000000ffff06a224 */ /* 0x001fc800020e0606 */
[----:B------:R-:W-:Y:S01]  /*1ba10*/  @!P2 IMAD.MOV.U32 R7, RZ, RZ, R6 ;  /* 0x000000ffff07a224 */ /* 0x000fe200078e0006 */
[----:B------:R-:W-:Y:S01]  /*1ba20*/  @!P2 MOV R6, R5 ;  /* 0x000000050006a202 */ /* 0x000fe20000000f00 */
[----:B------:R-:W-:-:S04]  /*1ba30*/  VIADD R5, R0, 0x20 ;  /* 0x0000002000057836 */ /* 0x000fc80000000000 */
[----:B------:R-:W-:Y:S04]  /*1ba40*/  @!P2 LDGSTS.E.BYPASS.LTC128B.128 [R9+0x10c00], desc[UR40][R6.64], !P3 ;  /* 0x10c000000609afae */ /* 0x000fe8000d901d68 */
[----:B------:R-:W-:Y:S04]  /*1ba50*/  @!P2 LDGSTS.E.BYPASS.LTC128B.128 [R9+0x14c00], desc[UR40][R6.64+0x80], !P0 ;  /* 0x14c000800609afae */ /* 0x000fe8000c101d68 */
[----:B------:R0:W-:Y:S01]  /*1ba60*/  @!P2 LDGSTS.E.BYPASS.LTC128B.128 [R9+0x18c00], desc[UR40][R6.64+0x100], !P1 ;  /* 0x18c001000609afae */ /* 0x0001e2000c901d68 */
[----:B------:R-:W-:-:S03]  /*1ba70*/  ISETP.GE.AND P2, PT, R5, R2, PT ;  /* 0x000000020500720c */ /* 0x000fc60003f46270 */
[----:B------:R-:W1:Y:S04]  /*1ba80*/  SHFL.IDX PT, R5, R4, 0x2, 0x181f ;  /* 0x00581f0004057f89 */ /* 0x000e6800000e0000 */
[----:B0-----:R-:W0:Y:S06]  /*1ba90*/  SHFL.IDX PT, R6, R3, 0x2, 0x181f ;  /* 0x00581f0003067f89 */ /* 0x001e2c00000e0000 */
[----:B-1----:R-:W-:-:S05]  /*1baa0*/  @!P2 LEA R5, P4, R8, R5, 0x1 ;  /* 0x000000050805a211 */ /* 0x002fca00078808ff */
[----:B0-----:R-:W-:-:S05]  /*1bab0*/  @!P2 IMAD.X R6, RZ, RZ, R6, P4 ;  /* 0x000000ffff06a224 */ /* 0x001fca00020e0606 */
[----:B------:R-:W-:Y:S01]  /*1bac0*/  @!P2 MOV R7, R6 ;  /* 0x000000060007a202 */ /* 0x000fe20000000f00 */
        /* <DEDUP_REMOVED lines=8> */
[----:B-1----:R-:W-:-:S04]  /*1bb50*/  @!P2 LEA R5, P4, R8, R5, 0x1 ;  /* 0x000000050805a211 */ /* 0x002fc800078808ff */
[----:B0-----:R-:W-:-:S05]  /*1bb60*/  @!P2 IADD3.X R6, RZ, R6, RZ, P4, !PT ;  /* 0x00000006ff06a210 */ /* 0x001fca00027fe4ff */
[----:B------:R-:W-:Y:S02]  /*1bb70*/  @!P2 IMAD.MOV.U32 R7, RZ, RZ, R6 ;  /* 0x000000ffff07a224 */ /* 0x000fe400078e0006 */
[----:B------:R-:W-:Y:S01]  /*1bb80*/  @!P2 IMAD.MOV.U32 R6, RZ, RZ, R5 ;  /* 0x000000ffff06a224 */ /* 0x000fe200078e0005 */
[----:B------:R-:W-:-:S04]  /*1bb90*/  IADD3 R5, R0, 0x40, RZ ;  /* 0x0000004000057810 */ /* 0x000fc80007ffe0ff */
        /* <DEDUP_REMOVED lines=31> */
[----:B------:R-:W-:Y:S02]  /*1bd90*/  @!P2 IMAD.MOV.U32 R6, RZ, RZ, R5 ;  /* 0x000000ffff06a224 */ /* 0x000fe400078e0005 */
[----:B------:R1:W2:Y:S04]  /*1bda0*/  SHFL.IDX PT, R5, R3, 0x7, 0x181f ;  /* 0x00f81f0003057f89 */ /* 0x0002a800000e0000 */
[----:B------:R1:W-:Y:S04]  /*1bdb0*/  @!P2 LDGSTS.E.BYPASS.LTC128B.128 [R9+0x13400], desc[UR40][R6.64], !P3 ;  /* 0x134000000609afae */ /* 0x0003e8000d901d68 */
[----:B------:R1:W-:Y:S04]  /*1bdc0*/  @!P2 LDGSTS.E.BYPASS.LTC128B.128 [R9+0x17400], desc[UR40][R6.64+0x80], !P0 ;  /* 0x174000800609afae */ /* 0x0003e8000c101d68 */
[----:B------:R1:W-:Y:S04]  /*1bdd0*/  @!P2 LDGSTS.E.BYPASS.LTC128B.128 [R9+0x1b400], desc[UR40][R6.64+0x100], !P1 ;  /* 0x1b4001000609afae */ /* 0x0003e8000c901d68 */
[----:B------:R1:W3:Y:S02]  /*1bde0*/  SHFL.IDX PT, R3, R4, 0x7, 0x181f ;  /* 0x00f81f0004037f89 */ /* 0x0002e400000e0000 */
.L_x_1033:
[----:B------:R-:W-:Y:S01]  /*1bdf0*/  IADD3 R0, R0, 0x70, RZ ;  /* 0x0000007000007810 */ /* 0x000fe20007ffe0ff */
[----:B------:R-:W-:Y:S03]  /*1be00*/  BSSY B0, `(.L_x_886) ;  /* 0x000000c000007945 */ /* 0x000fe60003800000 */
[----:B------:R-:W-:-:S13]  /*1be10*/  ISETP.GE.AND P2, PT, R0, R2, PT ;  /* 0x000000020000720c */ /* 0x000fda0003f46270 */
[----:B------:R-:W-:Y:S05]  /*1be20*/  @P2 BRA `(.L_x_887) ;  /* 0x0000000000242947 */ /* 0x000fea0003800000 */
[----:B-1----:R-:W4:Y:S01]  /*1be30*/  LDL R4, [R1+0x30] ;  /* 0x0000300001047983 */ /* 0x002f220000100800 */
[----:B---3--:R-:W-:-:S05]  /*1be40*/  LEA R2, P2, R8, R3, 0x1 ;  /* 0x0000000308027211 */ /* 0x008fca00078408ff */
[----:B--2---:R-:W-:-:S05]  /*1be50*/  IMAD.X R3, RZ, RZ, R5, P2 ;  /* 0x000000ffff037224 */ /* 0x004fca00010e0605 */
[----:B------:R-:W-:Y:S01]  /*1be60*/  @!PT LDS RZ, [RZ] ;  /* 0x00000000fffff984 */ /* 0x000fe20000000800 */
[----:B------:R-:W-:Y:S01]  /*1be70*/  @!PT LDS RZ, [RZ] ;  /* 0x00000000fffff984 */ /* 0x000fe20000000800 */
[----:B------:R-:W-:Y:S01]  /*1be80*/  @!PT LDS RZ, [RZ] ;  /* 0x00000000fffff984 */ /* 0x000fe20000000800 */
[----:B----4-:R4:W-:Y:S04]  /*1be90*/  LDGSTS.E.BYPASS.LTC128B.128 [R4+0x13c00], desc[UR40][R2.64], !P3 ;  /* 0x13c0000002047fae */ /* 0x0109e8000d901d68 */
[----:B------:R4:W-:Y:S04]  /*1bea0*/  LDGSTS.E.BYPASS.LTC128B.128 [R4+0x17c00], desc[UR40][R2.64+0x80], !P0 ;  /* 0x17c0008002047fae */ /* 0x0009e8000c101d68 */
[----:B------:R4:W-:Y:S02]  /*1beb0*/  LDGSTS.E.BYPASS.LTC128B.128 [R4+0x1bc00], desc[UR40][R2.64+0x100], !P1 ;  /* 0x1bc0010002047fae */ /* 0x0009e4000c901d68 */
.L_x_887:
[----:B------:R-:W-:Y:S05]  /*1bec0*/  BSYNC B0 ;  /* 0x0000000000007941 */ /* 0x000fea0003800000 */
.L_x_886:
[----:B------:R0:W5:Y:S01]  /*1bed0*/  LDL R8, [R1+0x4] ;  /* 0x0000040001087983 */ /* 0x0001620000100800 */
[----:B------:R-:W-:Y:S01]  /*1bee0*/  PLOP3.LUT P0, PT, PT, PT, PT, 0x80, 0x0 ;  /* 0x000000000000781c */ /* 0x000fe20003f0f070 */
[----:B------:R-:W-:-:S12]  /*1bef0*/  NOP ;  /* 0x0000000000007918 */ /* 0x000fd80000000000 */
.L_x_888:
[----:B----4-:R-:W4:Y:S01]  /*1bf00*/  LDL R2, [R1+0x4] ;  /* 0x0000040001027983 */ /* 0x010f220000100800 */
[----:B------:R-:W-:Y:S02]  /*1bf10*/  PLOP3.LUT P1, PT, P1, P0, PT, 0xa2, 0x0 ;  /* 0x000000000000781c */ /* 0x000fe40000f21472 */
[----:B----4-:R-:W-:-:S08]  /*1bf20*/  @P0 R2UR P1, UR4, R2 ;  /* 0x00000000020402ca */ /* 0x010fd00000020000 */
[----:B------:R-:W-:-:S05]  /*1bf30*/  @P0 PLOP3.LUT P0, PT, P1, PT, PT, 0x80, 0x0 ;  /* 0x000000000000081c */ /* 0x000fca0000f0f070 */
[----:B------:R-:W-:Y:S01]  /*1bf40*/  @!P1 SYNCS.ARRIVE.TRANS64.RED.A0T1 RZ, [UR4+0x34800], RZ ;  /* 0x034800ffffff99a7 */ /* 0x000fe20008200404 */
[----:B------:R-:W-:Y:S07]  /*1bf50*/  @!P1 ARRIVES.LDGSTSBAR.64.TRANSCNT [UR4+0x34800] ;  /* 0x03480000ff0099b0 */ /* 0x000fee0008000a84 */
[----:B------:R-:W-:Y:S05]  /*1bf60*/  @P0 BRA.U.ANY `(.L_x_888) ;  /* 0xfffffffd00e40947 */ /* 0x000fea000393ffff */
[----:B-1-3--:R-:W3:Y:S02]  /*1bf70*/  LDL.LU R3, [R1+0x58] ;  /* 0x0000580001037983 */ /* 0x00aee40000300800 */
[----:B---3--:R-:W-:-:S05]  /*1bf80*/  VIADD R3, R3, 0x1 ;  /* 0x0000000103037836 */ /* 0x008fca0000000000 */
[----:B------:R1:W-:Y:S01]  /*1bf90*/  STL [R1+0x58], R3 ;  /* 0x0000580301007387 */ /* 0x0003e20000100800 */
[----:B------:R-:W-:-:S04]  /*1bfa0*/  LEA.HI R0, R3, R3, RZ, 0x1 ;  /* 0x0000000303007211 */ /* 0x000fc800078f08ff */
[----:B------:R-:W-:-:S04]  /*1bfb0*/  LOP3.LUT R0, R0, 0xfffffffe, RZ, 0xc0, !PT ;  /* 0xfffffffe00007812 */ /* 0x000fc800078ec0ff */
[----:B------:R-:W-:-:S04]  /*1bfc0*/  IADD3 R0, R3, -R0, RZ ;  /* 0x8000000003007210 */ /* 0x000fc80007ffe0ff */
[----:B------:R-:W-:Y:S01]  /*1bfd0*/  SHF.L.U32 R0, R0, 0x1f, RZ ;  /* 0x0000001f00007819 */ /* 0x000fe200000006ff */
[----:B------:R-:W-:Y:S01]  /*1bfe0*/  NOP ;  /* 0x0000000000007918 */ /* 0x000fe20000000000 */
[----:B------:R1:W-:Y:S01]  /*1bff0*/  SYNCS.ARRIVE.TRANS64.A1T0 RZ, [R2+URZ+0x34800], RZ ;  /* 0x034800ff02ff79a7 */ /* 0x0003e2000810003f */
[----:B------:R-:W-:Y:S01]  /*1c000*/  BSSY B0, `(.L_x_889) ;  /* 0x0000003000007945 */ /* 0x000fe20003800000 */
[----:B------:R-:W3:Y:S03]  /*1c010*/  SYNCS.PHASECHK.TRANS64.TRYWAIT P0, [R2+URZ+0x34820], R0 ;  /* 0x03482000020075a7 */ /* 0x000ee6000800017f */
[----:B-1-3--:R-:W-:Y:S05]  /*1c020*/  @!P0 BRA `(.L_x_890) ;  /* 0x0000004c00748947 */ /* 0x00afea0003800000 */
.L_x_1034:
[----:B------:R-:W-:Y:S05]  /*1c030*/  BSYNC B0 ;  /* 0x0000000000007941 */ /* 0x000fea0003800000 */
.L_x_889:
[----:B-1----:R-:W3:Y:S01]  /*1c040*/  LDL.LU R2, [R1+0x50] ;  /* 0x0000500001027983 */ /* 0x002ee20000300800 */
[----:B------:R-:W-:Y:S01]  /*1c050*/  BSSY B0, `(.L_x_891) ;  /* 0x000022c000007945 */ /* 0x000fe20003800000 */
[----:B---3--:R-:W-:-:S13]  /*1c060*/  ISETP.GE.AND P0, PT, R2, 0x81, PT ;  /* 0x000000810200780c */ /* 0x008fda0003f06270 */
[----:B------:R-:W-:Y:S05]  /*1c070*/  @!P0 BRA `(.L_x_892) ;  /* 0x0000002000a48947 */ /* 0x000fea0003800000 */
[----:B------:R-:W3:Y:S01]  /*1c080*/  LDL R2, [R1+0x3c] ;  /* 0x00003c0001027983 */ /* 0x000ee20000100800 */
[----:B------:R-:W-:Y:S01]  /*1c090*/  IMAD.MOV.U32 R0, RZ, RZ, 0x1 ;  /* 0x00000001ff007424 */ /* 0x000fe200078e00ff */
[----:B------:R-:W-:Y:S01]  /*1c0a0*/  BSSY B2, `(.L_x_893) ;  /* 0x00000bd000027945 */ /* 0x000fe20003800000 */
[----:B---3-5:R-:W-:-:S05]  /*1c0b0*/  IMAD.MOV R8, RZ, RZ, -R2 ;  /* 0x000000ffff087224 */ /* 0x028fca00078e0a02 */
[----:B------:R-:W-:-:S04]  /*1c0c0*/  VIADDMNMX R8, R8, R0, 0xffffffff, !PT ;  /* 0xffffffff08087446 */ /* 0x000fc80007800100 */
[----:B------:R-:W-:-:S04]  /*1c0d0*/  IADD3 R0, R2, R8, RZ ;  /* 0x0000000802007210 */ /* 0x000fc80007ffe0ff */
[----:B------:R-:W-:-:S04]  /*1c0e0*/  LOP3.LUT R0, R0, 0x1, RZ, 0xc0, !PT ;  /* 0x0000000100007812 */ /* 0x000fc800078ec0ff */
[----:B------:R-:W-:Y:S01]  /*1c0f0*/  ISETP.NE.U32.AND P0, PT, R0, 0x1, PT ;  /* 0x000000010000780c */ /* 0x000fe20003f05070 */
[----:B------:R-:W-:-:S12]  /*1c100*/  VIADD R0, R2, 0xfffffffe ;  /* 0xfffffffe02007836 */ /* 0x000fd80000000000 */
[----:B------:R-:W-:Y:S05]  /*1c110*/  @P0 BRA `(.L_x_894) ;  /* 0x0000000800d40947 */ /* 0x000fea0003800000 */
[----:B------:R-:W3:Y:S04]  /*1c120*/  LDL R4, [R1+0x8] ;  /* 0x0000080001047983 */ /* 0x000ee80000100800 */
[----:B------:R-:W0:Y:S04]  /*1c130*/  LDL R3, [R1+0xc] ;  /* 0x00000c0001037983 */ /* 0x000e280000100800 */
[----:B------:R-:W4:Y:S01]  /*1c140*/  LDL R2, [R1+0x18] ;  /* 0x0000180001027983 */ /* 0x000f220000100800 */
[----:B------:R-:W-:Y:S01]  /*1c150*/  BSSY B1, `(.L_x_895) ;  /* 0x00000ad000017945 */ /* 0x000fe20003800000 */
[----:B---3--:R-:W-:Y:S01]  /*1c160*/  LOP3.LUT P1, RZ, R4, 0x4, RZ, 0xc0, !PT ;  /* 0x0000000404ff7812 */ /* 0x008fe2000782c0ff */
[----:B0-----:R-:W-:-:S05]  /*1c170*/  VIADD R7, R3, 0x1 ;  /* 0x0000000103077836 */ /* 0x001fca0000000000 */
        /* <DEDUP_REMOVED lines=10> */
[----:B------:R-:W3:Y:S01]  /*1c220*/  LDL R10, [R1+0x28] ;  /* 0x00002800010a7983 */ /* 0x000ee20000100800 */
[----:B--2---:R-:W0:Y:S01]  /*1c230*/  LDC R5, c[0x0][0x43c] ;  /* 0x00010f00ff057b82 */ /* 0x004e220000000800 */
[----:B------:R-:W-:Y:S02]  /*1c240*/  ULDC.64 UR6, c[0x0][0x428] ;  /* 0x00010a0000067ab9 */ /* 0x000fe40000000a00 */
[----:B------:R-:W2:Y:S01]  /*1c250*/  LDL R6, [R1+0x14] ;  /* 0x0000140001067983 */ /* 0x000ea20000100800 */
[----:B0-----:R-:W-:-:S13]  /*1c260*/  ISETP.NE.AND P0, PT, R5, 0x1, PT ;  /* 0x000000010500780c */ /* 0x001fda0003f05270 */
[----:B------:R-:W0:Y:S02]  /*1c270*/  @P0 LDC.64 R2, c[0x0][0x440] ;  /* 0x00011000ff020b82 */ /* 0x000e240000000a00 */
[----:B0----5:R-:W-:Y:S01]  /*1c280*/  @P0 IMAD.HI.U32 R4, R0, R2, RZ ;  /* 0x0000000200040227 */ /* 0x021fe200078e00ff */
[----:B------:R-:W-:-:S04]  /*1c290*/  MOV R2, R0 ;  /* 0x0000000000027202 */ /* 0x000fc80000000f00 */
[----:B------:R-:W-:-:S05]  /*1c2a0*/  @P0 SHF.R.U32.HI R2, RZ, R3, R4 ;  /* 0x00000003ff020219 */ /* 0x000fca0000011604 */
[----:B------:R-:W-:-:S04]  /*1c2b0*/  IMAD.MOV R3, RZ, RZ, -R2 ;  /* 0x000000ffff037224 */ /* 0x000fc800078e0a02 */
[----:B------:R-:W-:Y:S01]  /*1c2c0*/  IMAD R0, R5, R3, R0 ;  /* 0x0000000305007224 */ /* 0x000fe200078e0200 */
[----:B------:R-:W-:Y:S01]  /*1c2d0*/  SHF.R.S32.HI R3, RZ, 0x1f, R2 ;  /* 0x0000001fff037819 */ /* 0x000fe20000011402 */
[----:B---3--:R-:W-:-:S04]  /*1c2e0*/  IMAD R4, R10, UR6, RZ ;  /* 0x000000060a047c24 */ /* 0x008fc8000f8e02ff */
[C---:B--2---:R-:W-:Y:S02]  /*1c2f0*/  IMAD R4, R6.reuse, UR7, R4 ;  /* 0x0000000706047c24 */ /* 0x044fe4000f8e0204 */
[----:B------:R-:W-:-:S04]  /*1c300*/  IMAD.WIDE.U32 R2, R6, UR6, R2 ;  /* 0x0000000606027c25 */ /* 0x000fc8000f8e0002 */
[----:B------:R-:W-:Y:S01]  /*1c310*/  IMAD.IADD R3, R4, 0x1, R3 ;  /* 0x0000000104037824 */ /* 0x000fe200078e0203 */
[----:B------:R-:W-:-:S04]  /*1c320*/  LEA R4, P0, R2, UR4, 0x2 ;  /* 0x0000000402047c11 */ /* 0x000fc8000f8010ff */
[----:B------:R-:W-:-:S05]  /*1c330*/  LEA.HI.X R5, R2, UR5, R3, 0x2, P0 ;  /* 0x0000000502057c11 */ /* 0x000fca00080f1403 */
[----:B------:R0:W5:Y:S04]  /*1c340*/  LDG.E R4, desc[UR40][R4.64] ;  /* 0x0000002804047981 */ /* 0x000168000c1e1900 */
.L_x_897:
[----:B------:R-:W3:Y:S01]  /*1c350*/  LDL R2, [R1+0x4] ;  /* 0x0000040001027983 */ /* 0x000ee20000100800 */
[----:B------:R-:W-:Y:S01]  /*1c360*/  BSSY B3, `(.L_x_898) ;  /* 0x0000005000037945 */ /* 0x000fe20003800000 */
[----:B---3--:R-:W-:Y:S02]  /*1c370*/  LEA R3, R7, R2, 0x3 ;  /* 0x0000000207037211 */ /* 0x008fe400078e18ff */
[----:B------:R-:W-:-:S04]  /*1c380*/  SHF.L.U32 R2, R9, 0x1f, RZ ;  /* 0x0000001f09027819 */ /* 0x000fc800000006ff */
[----:B------:R-:W1:Y:S02]  /*1c390*/  SYNCS.PHASECHK.TRANS64.TRYWAIT P0, [R3+URZ+0x34840], R2 ;  /* 0x03484002030075a7 */ /* 0x000e64000800017f */
[----:B-1----:R-:W-:Y:S05]  /*1c3a0*/  @!P0 BRA `(.L_x_899) ;  /* 0x0000004800ac8947 */ /* 0x002fea0003800000 */
.L_x_1035:
[----:B------:R-:W-:Y:S05]  /*1c3b0*/  BSYNC B3 ;  /* 0x0000000000037941 */ /* 0x000fea0003800000 */
.L_x_898:
[----:B0-2---:R-:W0:Y:S01]  /*1c3c0*/  S2R R5, SR_TID.X ;  /* 0x0000000000057919 */ /* 0x005e220000002100 */
[----:B------:R-:W-:Y:S01]  /*1c3d0*/  BSSY B3, `(.L_x_900) ;  /* 0x000000a000037945 */ /* 0x000fe20003800000 */
[----:B0-----:R-:W-:-:S04]  /*1c3e0*/  LOP3.LUT R5, R5, 0x7f, RZ, 0xc0, !PT ;  /* 0x0000007f05057812 */ /* 0x001fc800078ec0ff */
[----:B------:R-:W-:-:S13]  /*1c3f0*/  ISETP.NE.AND P0, PT, R5, RZ, PT ;  /* 0x000000ff0500720c */ /* 0x000fda0003f05270 */
[----:B------:R-:W-:Y:S05]  /*1c400*/  @P0 BRA `(.L_x_901) ;  /* 0x0000000000180947 */ /* 0x000fea0003800000 */
[----:B------:R-:W2:Y:S01]  /*1c410*/  LDL R5, [R1+0x8] ;  /* 0x0000080001057983 */ /* 0x000ea20000100800 */
[----:B-1----:R-:W-:-:S04]  /*1c420*/  IMAD.MOV.U32 R2, RZ, RZ, 0xc000 ;  /* 0x0000c000ff027424 */ /* 0x002fc800078e00ff */
[----:B------:R0:W-:Y:S01]  /*1c430*/  SYNCS.ARRIVE.TRANS64 RZ, [R3+URZ+0x34830], R2 ;  /* 0x0348300203ff79a7 */ /* 0x0001e2000800003f */
[----:B--2---:R-:W-:-:S13]  /*1c440*/  LOP3.LUT P1, RZ, R5, 0x1, RZ, 0xc0, !PT ;  /* 0x0000000105ff7812 */ /* 0x004fda000782c0ff */
[----:B0-----:R-:W-:Y:S05]  /*1c450*/  @!P1 BRA `(.L_x_901) ;  /* 0x0000000000049947 */ /* 0x001fea0003800000 */
[----:B------:R-:W-:Y:S01]  /*1c460*/  BPT.TRAP 0x1 ;  /* 0x000000040000795c */ /* 0x000fe20000300000 */
.L_x_901:
[----:B------:R-:W-:Y:S05]  /*1c470*/  BSYNC B3 ;  /* 0x0000000000037941 */ /* 0x000fea0003800000 */
.L_x_900:
[----:B------:R-:W2:Y:S04]  /*1c480*/  LDL R5, [R1+0x4] ;  /* 0x0000040001057983 */ /* 0x000ea80000100800 */
[----:B-1----:R-:W3:Y:S01]  /*1c490*/  LDL R2, [R1+0x20] ;  /* 0x0000200001027983 */ /* 0x002ee20000100800 */
[----:B------:R-:W-:Y:S01]  /*1c4a0*/  IMAD.MOV.U32 R10, RZ, RZ, RZ ;  /* 0x000000ffff0a7224 */ /* 0x000fe200078e00ff */
[----:B------:R-:W-:Y:S01]  /*1c4b0*/  UIADD3 UR4, UP0, UR36, 0x370, URZ ;  /* 0x0000037024047890 */ /* 0x000fe2000ff1e03f */
[----:B------:R-:W-:Y:S01]  /*1c4c0*/  PLOP3.LUT P0, PT, PT, PT, PT, 0x80, 0x0 ;  /* 0x000000000000781c */ /* 0x000fe20003f0f070 */
[----:B------:R-:W-:Y:S01]  /*1c4d0*/  UMOV UR6, 0x0 ;  /* 0x0000000000067882 */ /* 0x000fe20000000000 */
[----:B------:R-:W-:Y:S01]  /*1c4e0*/  IADD3 R3, R3, 0x34830, RZ ;  /* 0x0003483003037810 */ /* 0x000fe20007ffe0ff */
[----:B------:R-:W-:Y:S01]  /*1c4f0*/  UIADD3.X UR5, URZ, UR37, URZ, UP0, !UPT ;  /* 0x000000253f057290 */ /* 0x000fe200087fe43f */
[----:B------:R-:W-:Y:S01]  /*1c500*/  R2UR UR10, R10 ;  /* 0x000000000a0a72ca */ /* 0x000fe200000e0000 */
[----:B------:R-:W-:Y:S01]  /*1c510*/  UMOV UR7, 0x14f00000 ;  /* 0x14f0000000077882 */ /* 0x000fe20000000000 */
[----:B--2---:R-:W-:-:S02]  /*1c520*/  IMAD R6, R7, 0xc000, R5 ;  /* 0x0000c00007067824 */ /* 0x004fc400078e0205 */
[----:B---3--:R-:W-:Y:S02]  /*1c530*/  IMAD R2, R0, 0x80, R2 ;  /* 0x0000008000027824 */ /* 0x008fe400078e0202 */
[----:B------:R-:W-:-:S09]  /*1c540*/  VIADD R5, R6, 0x1c400 ;  /* 0x0001c40006057836 */ /* 0x000fd20000000000 */
.L_x_902:
        /* <DEDUP_REMOVED lines=10> */
[----:B------:R-:W-:Y:S01]  /*1c5f0*/  MOV R11, 0x40 ;  /* 0x00000040000b7802 */ /* 0x000fe20000000f00 */
[----:B------:R-:W-:Y:S01]  /*1c600*/  VIADD R5, R6, 0x20400 ;  /* 0x0002040006057836 */ /* 0x000fe20000000000 */
[----:B------:R-:W-:Y:S01]  /*1c610*/  PLOP3.LUT P0, PT, PT, PT, PT, 0x80, 0x0 ;  /* 0x000000000000781c */ /* 0x000fe20003f0f070 */
[----:B------:R-:W-:Y:S01]  /*1c620*/  UMOV UR6, 0x0 ;  /* 0x0000000000067882 */ /* 0x000fe20000000000 */
[----:B------:R-:W-:Y:S01]  /*1c630*/  R2UR UR10, R11 ;  /* 0x000000000b0a72ca */ /* 0x000fe200000e0000 */
[----:B------:R-:W-:-:S14]  /*1c640*/  UMOV UR7, 0x14f00000 ;  /* 0x14f0000000077882 */ /* 0x000fdc0000000000 */
.L_x_903:
        /* <DEDUP_REMOVED lines=15> */
.L_x_904:
        /* <DEDUP_REMOVED lines=11> */
[----:B------:R-:W3:Y:S04]  /*1c7f0*/  LDL R12, [R1+0x4] ;  /* 0x00000400010c7983 */ /* 0x000ee80000100800 */
[----:B------:R-:W3:Y:S01]  /*1c800*/  LDL R6, [R1+0xc] ;  /* 0x00000c0001067983 */ /* 0x000ee20000100800 */
[----:B------:R-:W-:Y:S01]  /*1c810*/  BSSY B3, `(.L_x_905) ;  /* 0x0000005000037945 */ /* 0x000fe20003800000 */
[----:B--2---:R-:W-:-:S02]  /*1c820*/  SHF.L.U32 R3, R13, 0x1f, RZ ;  /* 0x0000001f0d037819 */ /* 0x004fc400000006ff */
[----:B---3--:R-:W-:-:S04]  /*1c830*/  LEA R2, R6, R12, 0x3 ;  /* 0x0000000c06027211 */ /* 0x008fc800078e18ff */
[----:B------:R-:W0:Y:S02]  /*1c840*/  SYNCS.PHASECHK.TRANS64.TRYWAIT P0, [R2+URZ+0x34860], R3 ;  /* 0x03486003020075a7 */ /* 0x000e24000800017f */
[----:B0-----:R-:W-:Y:S05]  /*1c850*/  @!P0 BRA `(.L_x_906) ;  /* 0x0000004400948947 */ /* 0x001fea0003800000 */
.L_x_1036:
[----:B------:R-:W-:Y:S05]  /*1c860*/  BSYNC B3 ;  /* 0x0000000000037941 */ /* 0x000fea0003800000 */
.L_x_905:
[----:B------:R-:W1:Y:S01]  /*1c870*/  S2R R5, SR_TID.X ;  /* 0x0000000000057919 */ /* 0x000e620000002100 */
[----:B------:R-:W-:-:S04]  /*1c880*/  UPRMT UR4, UR38, 0x9910, URZ ;  /* 0x0000991026047896 */ /* 0x000fc8000800003f */
[----:B------:R-:W-:Y:S01]  /*1c890*/  UISETP.NE.AND UP0, UPT, UR4, 0x2, UPT ;  /* 0x000000020400788c */ /* 0x000fe2000bf05270 */
[----:B-1----:R-:W-:-:S04]  /*1c8a0*/  LOP3.LUT R5, R5, 0x7f, RZ, 0xc0, !PT ;  /* 0x0000007f05057812 */ /* 0x002fc800078ec0ff */
[----:B------:R-:W-:-:S13]  /*1c8b0*/  ISETP.NE.AND P0, PT, R5, RZ, PT ;  /* 0x000000ff0500720c */ /* 0x000fda0003f05270 */
[----:B0-----:R-:W-:-:S04]  /*1c8c0*/  @!P0 IMAD.MOV.U32 R3, RZ, RZ, 0x8000 ;  /* 0x00008000ff038424 */ /* 0x001fc800078e00ff */
[----:B------:R0:W-:Y:S01]  /*1c8d0*/  @!P0 SYNCS.ARRIVE.TRANS64 RZ, [R2+URZ+0x34850], R3 ;  /* 0x0348500302ff89a7 */ /* 0x0001e2000800003f */
[----:B------:R-:W-:-:S13]  /*1c8e0*/  PLOP3.LUT P0, PT, PT, PT, UP0, 0x80, 0x0 ;  /* 0x000000000000781c */ /* 0x000fda0003f0f008 */
[----:B0-----:R-:W-:Y:S05]  /*1c8f0*/  @P0 BRA `(.L_x_907) ;  /* 0x0000000000040947 */ /* 0x001fea0003800000 */
[----:B------:R-:W-:Y:S01]  /*1c900*/  BPT.TRAP 0x1 ;  /* 0x000000040000795c */ /* 0x000fe20000300000 */
.L_x_907:
[----:B------:R-:W2:Y:S01]  /*1c910*/  LDL R3, [R1+0x8] ;  /* 0x0000080001037983 */ /* 0x000ea20000100800 */
[----:B------:R-:W-:Y:S01]  /*1c920*/  BSSY B3, `(.L_x_908) ;  /* 0x0000004000037945 */ /* 0x000fe20003800000 */
[----:B--2---:R-:W-:-:S13]  /*1c930*/  LOP3.LUT P0, RZ, R3, 0x8, RZ, 0xc0, !PT ;  /* 0x0000000803ff7812 */ /* 0x004fda000780c0ff */
[----:B------:R-:W-:Y:S05]  /*1c940*/  @P0 BRA `(.L_x_909) ;  /* 0x0000000000040947 */ /* 0x000fea0003800000 */
[----:B------:R-:W-:Y:S01]  /*1c950*/  BPT.TRAP 0x1 ;  /* 0x000000040000795c */ /* 0x000fe20000300000 */
.L_x_909:
[----:B------:R-:W-:Y:S05]  /*1c960*/  BSYNC B3 ;  /* 0x0000000000037941 */ /* 0x000fea0003800000 */
.L_x_908:
[----:B------:R-:W2:Y:S04]  /*1c970*/  LDL R12, [R1+0x4] ;  /* 0x00000400010c7983 */ /* 0x000ea80000100800 */
[----:B------:R-:W2:Y:S04]  /*1c980*/  LDL.LU R6, [R1+0xc] ;  /* 0x00000c0001067983 */ /* 0x000ea80000300800 */
[----:B------:R-:W3:Y:S04]  /*1c990*/  LDL R5, [R1+0x20] ;  /* 0x0000200001057983 */ /* 0x000ee80000100800 */
[----:B------:R-:W3:Y:S01]  /*1c9a0*/  LDL.LU R3, [R1+0x1c] ;  /* 0x00001c0001037983 */ /* 0x000ee20000300800 */
[----:B------:R-:W-:Y:S01]  /*1c9b0*/  R2UR UR10, R10 ;  /* 0x000000000a0a72ca */ /* 0x000fe200000e0000 */
[----:B------:R-:W-:Y:S01]  /*1c9c0*/  UIADD3 UR4, UP0, UR36, 0x470, URZ ;  /* 0x0000047024047890 */ /* 0x000fe2000ff1e03f */
[----:B------:R-:W-:Y:S01]  /*1c9d0*/  PLOP3.LUT P0, PT, PT, PT, PT, 0x80, 0x0 ;  /* 0x000000000000781c */ /* 0x000fe20003f0f070 */
[----:B------:R-:W-:Y:S01]  /*1c9e0*/  VIADD R2, R2, 0x34850 ;  /* 0x0003485002027836 */ /* 0x000fe20000000000 */
[----:B------:R-:W-:Y:S01]  /*1c9f0*/  UMOV UR6, 0x0 ;  /* 0x0000000000067882 */ /* 0x000fe20000000000 */
[----:B------:R-:W-:Y:S01]  /*1ca00*/  UIADD3.X UR5, URZ, UR37, URZ, UP0, !UPT ;  /* 0x000000253f057290 */ /* 0x000fe200087fe43f */
[----:B------:R-:W-:Y:S01]  /*1ca10*/  UMOV UR7, 0x14f00000 ;  /* 0x14f0000000077882 */ /* 0x000fe20000000000 */
[----:B--2---:R-:W-:Y:S01]  /*1ca20*/  IMAD R6, R6, 0x8000, R12 ;  /* 0x0000800006067824 */ /* 0x004fe200078e020c */
[----:B---3--:R-:W-:-:S03]  /*1ca30*/  LEA R3, R3, R5, 0x7 ;  /* 0x0000000503037211 */ /* 0x008fc600078e38ff */
[----:B------:R-:W-:-:S07]  /*1ca40*/  VIADD R5, R6, 0x400 ;  /* 0x0000040006057836 */ /* 0x000fce0000000000 */
.L_x_910:
        /* <DEDUP_REMOVED lines=12> */
[----:B------:R-:W-:Y:S01]  /*1cb10*/  UMOV UR6, 0x0 ;  /* 0x0000000000067882 */ /* 0x000fe20000000000 */
[----:B------:R-:W-:Y:S01]  /*1cb20*/  PLOP3.LUT P0, PT, PT, PT, PT, 0x80, 0x0 ;  /* 0x000000000000781c */ /* 0x000fe20003f0f070 */
[----:B------:R-:W-:Y:S01]  /*1cb30*/  UMOV UR7, 0x14f00000 ;  /* 0x14f0000000077882 */ /* 0x000fe20000000000 */
[----:B------:R-:W-:-:S11]  /*1cb40*/  IADD3 R6, R6, 0x4400, RZ ;  /* 0x0000440006067810 */ /* 0x000fd60007ffe0ff */
.L_x_911:
        /* <DEDUP_REMOVED lines=13> */
.L_x_896:
[----:B------:R-:W-:Y:S05]  /*1cc20*/  BSYNC B1 ;  /* 0x0000000000017941 */ /* 0x000fea0003800000 */
.L_x_895:
[----:B0-----:R-:W3:Y:S04]  /*1cc30*/  LDL.LU R0, [R1+0x3c] ;  /* 0x00003c0001007983 */ /* 0x001ee80000300800 */
[----:B------:R1:W-:Y:S04]  /*1cc40*/  STL [R1+0xc], R7 ;  /* 0x00000c0701007387 */ /* 0x0003e80000100800 */
[----:B------:R1:W-:Y:S02]  /*1cc50*/  STL [R1+0x18], R9 ;  /* 0x0000180901007387 */ /* 0x0003e40000100800 */
[----:B-1-3--:R-:W-:-:S07]  /*1cc60*/  VIADD R0, R0, 0xfffffffd ;  /* 0xfffffffd00007836 */ /* 0x00afce0000000000 */
.L_x_894:
[----:B------:R-:W-:Y:S05]  /*1cc70*/  BSYNC B2 ;  /* 0x0000000000027941 */ /* 0x000fea0003800000 */
.L_x_893:
[----:B------:R-:W3:Y:S01]  /*1cc80*/  LDL.LU R2, [R1+0x38] ;  /* 0x0000380001027983 */ /* 0x000ee20000300800 */
[----:B------:R-:W-:-:S05]  /*1cc90*/  IMAD.MOV R8, RZ, RZ, -R8 ;  /* 0x000000ffff087224 */ /* 0x000fca00078e0a08 */
[----:B---3--:R-:W-:-:S13]  /*1cca0*/  ISETP.NE.AND P0, PT, R2, R8, PT ;  /* 0x000000080200720c */ /* 0x008fda0003f05270 */
[----:B------:R-:W-:Y:S05]  /*1ccb0*/  @!P0 BRA `(.L_x_892) ;  /* 0x0000001400948947 */ /* 0x000fea0003800000 */
[----:B------:R1:W5:Y:S02]  /*1ccc0*/  LDL R8, [R1] ;  /* 0x0000000001087983 */ /* 0x0003640000100800 */
.L_x_946:
[----:B---3--:R-:W3:Y:S04]  /*1ccd0*/  LDL R4, [R1+0x8] ;  /* 0x0000080001047983 */ /* 0x008ee80000100800 */
[----:B----4-:R-:W4:Y:S04]  /*1cce0*/  LDL R3, [R1+0xc] ;  /* 0x00000c0001037983 */ /* 0x010f280000100800 */
[----:B--2---:R-:W2:Y:S01]  /*1ccf0*/  LDL R2, [R1+0x18] ;  /* 0x0000180001027983 */ /* 0x004ea20000100800 */
[----:B------:R-:W-:Y:S05]  /*1cd00*/  YIELD ;  /* 0x0000000000007946 */ /* 0x000fea0003800000 */
[----:B------:R-:W-:Y:S01]  /*1cd10*/  BSSY B1, `(.L_x_912) ;  /* 0x00000ad000017945 */ /* 0x000fe20003800000 */
[----:B---3--:R-:W-:-:S02]  /*1cd20*/  LOP3.LUT P1, RZ, R4, 0x4, RZ, 0xc0, !PT ;  /* 0x0000000404ff7812 */ /* 0x008fc4000782c0ff */
[----:B----4-:R-:W-:-:S04]  /*1cd30*/  IADD3 R4, R3, 0x1, RZ ;  /* 0x0000000103047810 */ /* 0x010fc80007ffe0ff */
[----:B------:R-:W-:-:S04]  /*1cd40*/  ISETP.NE.AND P0, PT, R4, 0x2, PT ;  /* 0x000000020400780c */ /* 0x000fc80003f05270 */
[----:B--2---:R-:W-:Y:S02]  /*1cd50*/  SEL R5, RZ, 0x1, P0 ;  /* 0x00000001ff057807 */ /* 0x004fe40000000000 */
[----:B------:R-:W-:Y:S02]  /*1cd60*/  SEL R4, R4, RZ, P0 ;  /* 0x000000ff04047207 */ /* 0x000fe40000000000 */
[----:B------:R-:W-:Y:S01]  /*1cd70*/  LOP3.LUT R5, R2, R5, RZ, 0x3c, !PT ;  /* 0x0000000502057212 */ /* 0x000fe200078e3cff */
[----:B------:R-:W-:Y:S06]  /*1cd80*/  @!P1 BRA `(.L_x_913) ;  /* 0x0000000800949947 */ /* 0x000fec0003800000 */
[----:B------:R-:W-:Y:S01]  /*1cd90*/  ULDC.64 UR4, c[0x0][0x418] ;  /* 0x0001060000047ab9 */ /* 0x000fe20000000a00 */
[----:B0-----:R-:W-:Y:S01]  /*1cda0*/  IMAD.MOV.U32 R6, RZ, RZ, R0 ;  /* 0x000000ffff067224 */ /* 0x001fe200078e0000 */
[----:B------:R-:W-:-:S04]  /*1cdb0*/  ISETP.NE.U32.AND P0, PT, RZ, UR4, PT ;  /* 0x00000004ff007c0c */ /* 0x000fc8000bf05070 */
[----:B------:R-:W-:-:S13]  /*1cdc0*/  ISETP.NE.AND.EX P0, PT, RZ, UR5, PT, P0 ;  /* 0x00000005ff007c0c */ /* 0x000fda000bf05300 */
        /* <DEDUP_REMOVED lines=9> */
[----:B------:R-:W-:-:S04]  /*1ce60*/  @P0 SHF.R.U32.HI R2, RZ, R3, R6 ;  /* 0x00000003ff020219 */ /* 0x000fc80000011606 */
[----:B------:R-:W-:Y:S02]  /*1ce70*/  IADD3 R6, -R2, RZ, RZ ;  /* 0x000000ff02067210 */ /* 0x000fe40007ffe1ff */
[----:B------:R-:W-:-:S03]  /*1ce80*/  SHF.R.S32.HI R3, RZ, 0x1f, R2 ;  /* 0x0000001fff037819 */ /* 0x000fc60000011402 */
[----:B------:R-:W-:Y:S02]  /*1ce90*/  IMAD R6, R7, R6, R0 ;  /* 0x0000000607067224 */ /* 0x000fe400078e0200 */
[----:B--2---:R-:W-:-:S04]  /*1cea0*/  IMAD R7, R10, UR6, RZ ;  /* 0x000000060a077c24 */ /* 0x004fc8000f8e02ff */
[C---:B---3--:R-:W-:Y:S02]  /*1ceb0*/  IMAD R7, R9.reuse, UR7, R7 ;  /* 0x0000000709077c24 */ /* 0x048fe4000f8e0207 */
[----:B------:R-:W-:-:S04]  /*1cec0*/  IMAD.WIDE.U32 R2, R9, UR6, R2 ;  /* 0x0000000609027c25 */ /* 0x000fc8000f8e0002 */
[----:B------:R-:W-:Y:S01]  /*1ced0*/  IMAD.IADD R3, R7, 0x1, R3 ;  /* 0x0000000107037824 */ /* 0x000fe200078e0203 */
[----:B-----5:R-:W-:-:S04]  /*1cee0*/  LEA R8, P0, R2, UR4, 0x2 ;  /* 0x0000000402087c11 */ /* 0x020fc8000f8010ff */
[----:B------:R-:W-:-:S05]  /*1cef0*/  LEA.HI.X R9, R2, UR5, R3, 0x2, P0 ;  /* 0x0000000502097c11 */ /* 0x000fca00080f1403 */
[----:B------:R0:W5:Y:S04]  /*1cf00*/  LDG.E R8, desc[UR40][R8.64] ;  /* 0x0000002808087981 */ /* 0x000168000c1e1900 */
.L_x_914:
[----:B------:R-:W2:Y:S01]  /*1cf10*/  LDL R2, [R1+0x4] ;  /* 0x0000040001027983 */ /* 0x000ea20000100800 */
[----:B------:R-:W-:Y:S01]  /*1cf20*/  BSSY B2, `(.L_x_915) ;  /* 0x0000005000027945 */ /* 0x000fe20003800000 */
[----:B--2---:R-:W-:Y:S01]  /*1cf30*/  IMAD R3, R4, 0x8, R2 ;  /* 0x0000000804037824 */ /* 0x004fe200078e0202 */
[----:B------:R-:W-:-:S04]  /*1cf40*/  SHF.L.U32 R2, R5, 0x1f, RZ ;  /* 0x0000001f05027819 */ /* 0x000fc800000006ff */
[----:B------:R-:W2:Y:S02]  /*1cf50*/  SYNCS.PHASECHK.TRANS64.TRYWAIT P0, [R3+URZ+0x34840], R2 ;  /* 0x03484002030075a7 */ /* 0x000ea4000800017f */
[----:B--2---:R-:W-:Y:S05]  /*1cf60*/  @!P0 BRA `(.L_x_916) ;  /* 0x0000003c00e48947 */ /* 0x004fea0003800000 */
.L_x_1037:
[----:B------:R-:W-:Y:S05]  /*1cf70*/  BSYNC B2 ;  /* 0x0000000000027941 */ /* 0x000fea0003800000 */
.L_x_915:
[----:B------:R-:W3:Y:S01]  /*1cf80*/  S2R R7, SR_TID.X ;  /* 0x0000000000077919 */ /* 0x000ee20000002100 */
[----:B------:R-:W-:Y:S01]  /*1cf90*/  BSSY B2, `(.L_x_917) ;  /* 0x000000a000027945 */ /* 0x000fe20003800000 */
[----:B---3--:R-:W-:-:S04]  /*1cfa0*/  LOP3.LUT R7, R7, 0x7f, RZ, 0xc0, !PT ;  /* 0x0000007f07077812 */ /* 0x008fc800078ec0ff */
[----:B------:R-:W-:-:S13]  /*1cfb0*/  ISETP.NE.AND P0, PT, R7, RZ, PT ;  /* 0x000000ff0700720c */ /* 0x000fda0003f05270 */
[----:B------:R-:W-:Y:S05]  /*1cfc0*/  @P0 BRA `(.L_x_918) ;  /* 0x0000000000180947 */ /* 0x000fea0003800000 */
[----:B------:R-:W3:Y:S01]  /*1cfd0*/  LDL R7, [R1+0x8] ;  /* 0x0000080001077983 */ /* 0x000ee20000100800 */
[----:B--2---:R-:W-:-:S04]  /*1cfe0*/  MOV R2, 0xc000 ;  /* 0x0000c00000027802 */ /* 0x004fc80000000f00 */
[----:B------:R4:W-:Y:S01]  /*1cff0*/  SYNCS.ARRIVE.TRANS64 RZ, [R3+URZ+0x34830], R2 ;  /* 0x0348300203ff79a7 */ /* 0x0009e2000800003f */
[----:B---3--:R-:W-:-:S13]  /*1d000*/  LOP3.LUT P1, RZ, R7, 0x1, RZ, 0xc0, !PT ;  /* 0x0000000107ff7812 */ /* 0x008fda000782c0ff */
[----:B----4-:R-:W-:Y:S05]  /*1d010*/  @!P1 BRA `(.L_x_918) ;  /* 0x0000000000049947 */ /* 0x010fea0003800000 */
[----:B------:R-:W-:Y:S01]  /*1d020*/  BPT.TRAP 0x1 ;  /* 0x000000040000795c */ /* 0x000fe20000300000 */
.L_x_918:
[----:B------:R-:W-:Y:S05]  /*1d030*/  BSYNC B2 ;  /* 0x0000000000027941 */ /* 0x000fea0003800000 */
.L_x_917:
[----:B------:R-:W3:Y:S04]  /*1d040*/  LDL R7, [R1+0x4] ;  /* 0x0000040001077983 */ /* 0x000ee80000100800 */
[----:B--2---:R-:W2:Y:S01]  /*1d050*/  LDL R2, [R1+0x20] ;  /* 0x0000200001027983 */ /* 0x004ea20000100800 */
        /* <DEDUP_REMOVED lines=8> */
[----:B---3--:R-:W-:Y:S01]  /*1d0e0*/  IMAD R7, R4, 0xc000, R7 ;  /* 0x0000c00004077824 */ /* 0x008fe200078e0207 */
[----:B--2---:R-:W-:-:S03]  /*1d0f0*/  LEA R2, R6, R2, 0x7 ;  /* 0x0000000206027211 */ /* 0x004fc600078e38ff */
[----:B0-----:R-:W-:-:S08]  /*1d100*/  VIADD R9, R7, 0x1c400 ;  /* 0x0001c40007097836 */ /* 0x001fd00000000000 */
.L_x_919:
        /* <DEDUP_REMOVED lines=12> */
[----:B------:R-:W-:Y:S01]  /*1d1d0*/  UMOV UR6, 0x0 ;  /* 0x0000000000067882 */ /* 0x000fe20000000000 */
[----:B------:R-:W-:Y:S01]  /*1d1e0*/  IADD3 R9, R7, 0x20400, RZ ;  /* 0x0002040007097810 */ /* 0x000fe20007ffe0ff */
[----:B------:R-:W-:Y:S01]  /*1d1f0*/  UMOV UR7, 0x14f00000 ;  /* 0x14f0000000077882 */ /* 0x000fe20000000000 */
[----:B------:R-:W-:-:S15]  /*1d200*/  R2UR UR10, R11 ;  /* 0x000000000b0a72ca */ /* 0x000fde00000e0000 */
.L_x_920:
        /* <DEDUP_REMOVED lines=15> */
.L_x_921:
        /* <DEDUP_REMOVED lines=14> */
[----:B--2---:R-:W-:Y:S01]  /*1d3e0*/  SHF.L.U32 R3, R13, 0x1f, RZ ;  /* 0x0000001f0d037819 */ /* 0x004fe200000006ff */
[----:B---3--:R-:W-:-:S04]  /*1d3f0*/  IMAD R2, R9, 0x8, R12 ;  /* 0x0000000809027824 */ /* 0x008fc800078e020c */
[----:B------:R-:W0:Y:S02]  /*1d400*/  SYNCS.PHASECHK.TRANS64.TRYWAIT P0, [R2+URZ+0x34860], R3 ;  /* 0x03486003020075a7 */ /* 0x000e24000800017f */
[----:B0-----:R-:W-:Y:S05]  /*1d410*/  @!P0 BRA `(.L_x_923) ;  /* 0x0000003800cc8947 */ /* 0x001fea0003800000 */
.L_x_1038:
[----:B------:R-:W-:Y:S05]  /*1d420*/  BSYNC B2 ;  /* 0x0000000000027941 */ /* 0x000fea0003800000 */
.L_x_922:
[----:B------:R-:W2:Y:S01]  /*1d430*/  S2R R7, SR_TID.X ;  /* 0x0000000000077919 */ /* 0x000ea20000002100 */
[----:B------:R-:W-:-:S04]  /*1d440*/  UPRMT UR4, UR38, 0x9910, URZ ;  /* 0x0000991026047896 */ /* 0x000fc8000800003f */
[----:B------:R-:W-:Y:S01]  /*1d450*/  UISETP.NE.AND UP0, UPT, UR4, 0x2, UPT ;  /* 0x000000020400788c */ /* 0x000fe2000bf05270 */
[----:B--2---:R-:W-:-:S04]  /*1d460*/  LOP3.LUT R7, R7, 0x7f, RZ, 0xc0, !PT ;  /* 0x0000007f07077812 */ /* 0x004fc800078ec0ff */
[----:B------:R-:W-:-:S13]  /*1d470*/  ISETP.NE.AND P0, PT, R7, RZ, PT ;  /* 0x000000ff0700720c */ /* 0x000fda0003f05270 */
[----:B0-----:R-:W-:-:S04]  /*1d480*/  @!P0 MOV R3, 0x8000 ;  /* 0x0000800000038802 */ /* 0x001fc80000000f00 */
[----:B------:R0:W-:Y:S01]  /*1d490*/  @!P0 SYNCS.ARRIVE.TRANS64 RZ, [R2+URZ+0x34850], R3 ;  /* 0x0348500302ff89a7 */ /* 0x0001e2000800003f */
[----:B------:R-:W-:-:S13]  /*1d4a0*/  PLOP3.LUT P0, PT, PT, PT, UP0, 0x80, 0x0 ;  /* 0x000000000000781c */ /* 0x000fda0003f0f008 */
[----:B0-----:R-:W-:Y:S05]  /*1d4b0*/  @P0 BRA `(.L_x_924) ;  /* 0x0000000000040947 */ /* 0x001fea0003800000 */
[----:B------:R-:W-:Y:S01]  /*1d4c0*/  BPT.TRAP 0x1 ;  /* 0x000000040000795c */ /* 0x000fe20000300000 */
.L_x_924:
[----:B------:R-:W2:Y:S01]  /*1d4d0*/  LDL R3, [R1+0x8] ;  /* 0x0000080001037983 */ /* 0x000ea20000100800 */
[----:B------:R-:W-:Y:S01]  /*1d4e0*/  BSSY B2, `(.L_x_925) ;  /* 0x0000004000027945 */ /* 0x000fe20003800000 */
[----:B--2---:R-:W-:-:S13]  /*1d4f0*/  LOP3.LUT P0, RZ, R3, 0x8, RZ, 0xc0, !PT ;  /* 0x0000000803ff7812 */ /* 0x004fda000780c0ff */
[----:B------:R-:W-:Y:S05]  /*1d500*/  @P0 BRA `(.L_x_926) ;  /* 0x0000000000040947 */ /* 0x000fea0003800000 */
[----:B------:R-:W-:Y:S01]  /*1d510*/  BPT.TRAP 0x1 ;  /* 0x000000040000795c */ /* 0x000fe20000300000 */
.L_x_926:
[----:B------:R-:W-:Y:S05]  /*1d520*/  BSYNC B2 ;  /* 0x0000000000027941 */ /* 0x000fea0003800000 */
.L_x_925:
[----:B------:R-:W2:Y:S04]  /*1d530*/  LDL R12, [R1+0x4] ;  /* 0x00000400010c7983 */ /* 0x000ea80000100800 */
[----:B------:R-:W2:Y:S04]  /*1d540*/  LDL.LU R3, [R1+0xc] ;  /* 0x00000c0001037983 */ /* 0x000ea80000300800 */
[----:B------:R-:W3:Y:S04]  /*1d550*/  LDL R9, [R1+0x20] ;  /* 0x0000200001097983 */ /* 0x000ee80000100800 */
[----:B------:R-:W3:Y:S01]  /*1d560*/  LDL.LU R7, [R1+0x1c] ;  /* 0x00001c0001077983 */ /* 0x000ee20000300800 */
[----:B------:R-:W-:Y:S01]  /*1d570*/  R2UR UR10, R10 ;  /* 0x000000000a0a72ca */ /* 0x000fe200000e0000 */
[----:B------:R-:W-:Y:S01]  /*1d580*/  UIADD3 UR4, UP0, UR36, 0x470, URZ ;  /* 0x0000047024047890 */ /* 0x000fe2000ff1e03f */
[----:B------:R-:W-:Y:S01]  /*1d590*/  PLOP3.LUT P0, PT, PT, PT, PT, 0x80, 0x0 ;  /* 0x000000000000781c */ /* 0x000fe20003f0f070 */
[----:B------:R-:W-:Y:S01]  /*1d5a0*/  UMOV UR6, 0x0 ;  /* 0x0000000000067882 */ /* 0x000fe20000000000 */
[----:B------:R-:W-:Y:S01]  /*1d5b0*/  IADD3 R2, R2, 0x34850, RZ ;  /* 0x0003485002027810 */ /* 0x000fe20007ffe0ff */
[----:B------:R-:W-:Y:S01]  /*1d5c0*/  UIADD3.X UR5, URZ, UR37, URZ, UP0, !UPT ;  /* 0x000000253f057290 */ /* 0x000fe200087fe43f */
[----:B------:R-:W-:Y:S01]  /*1d5d0*/  UMOV UR7, 0x14f00000 ;  /* 0x14f0000000077882 */ /* 0x000fe20000000000 */
[----:B--2---:R-:W-:-:S02]  /*1d5e0*/  IMAD R3, R3, 0x8000, R12 ;  /* 0x0000800003037824 */ /* 0x004fc400078e020c */
[----:B---3--:R-:W-:Y:S02]  /*1d5f0*/  IMAD R7, R7, 0x80, R9 ;  /* 0x0000008007077824 */ /* 0x008fe400078e0209 */
[----:B------:R-:W-:-:S07]  /*1d600*/  VIADD R9, R3, 0x400 ;  /* 0x0000040003097836 */ /* 0x000fce0000000000 */
.L_x_927:
        /* <DEDUP_REMOVED lines=13> */
[----:B------:R-:W-:Y:S01]  /*1d6e0*/  PLOP3.LUT P0, PT, PT, PT, PT, 0x80, 0x0 ;  /* 0x000000000000781c */ /* 0x000fe20003f0f070 */
[----:B------:R-:W-:Y:S01]  /*1d6f0*/  UMOV UR6, 0x0 ;  /* 0x0000000000067882 */ /* 0x000fe20000000000 */
[----:B------:R-:W-:-:S11]  /*1d700*/  UMOV UR7, 0x14f00000 ;  /* 0x14f0000000077882 */ /* 0x000fd60000000000 */
.L_x_928:
        /* <DEDUP_REMOVED lines=11> */
[----:B------:R2:W-:Y:S04]  /*1d7c0*/  STL [R1+0x1c], R6 ;  /* 0x00001c0601007387 */ /* 0x0005e80000100800 */
[----:B------:R2:W-:Y:S02]  /*1d7d0*/  STL [R1], R8 ;  /* 0x0000000801007387 */ /* 0x0005e40000100800 */
.L_x_913:
[----:B------:R-:W-:Y:S05]  /*1d7e0*/  BSYNC B1 ;  /* 0x0000000000017941 */ /* 0x000fea0003800000 */
.L_x_912:
[----:B------:R-:W3:Y:S01]  /*1d7f0*/  LDL R2, [R1+0x8] ;  /* 0x0000080001027983 */ /* 0x000ee20000100800 */
[----:B------:R-:W-:Y:S01]  /*1d800*/  IADD3 R3, R4, 0x1, RZ ;  /* 0x0000000104037810 */ /* 0x000fe20007ffe0ff */
[----:B------:R-:W-:Y:S03]  /*1d810*/  BSSY B1, `(.L_x_929) ;  /* 0x00000ac000017945 */ /* 0x000fe60003800000 */
        /* <DEDUP_REMOVED lines=9> */
[----:B0-2---:R-:W-:Y:S01]  /*1d8b0*/  VIADD R6, R0, 0xffffffff ;  /* 0xffffffff00067836 */ /* 0x005fe20000000000 */
[----:B------:R-:W-:-:S04]  /*1d8c0*/  ISETP.NE.U32.AND P0, PT, RZ, UR4, PT ;  /* 0x00000004ff007c0c */ /* 0x000fc8000bf05070 */
[----:B------:R-:W-:-:S13]  /*1d8d0*/  ISETP.NE.AND.EX P0, PT, RZ, UR5, PT, P0 ;  /* 0x00000005ff007c0c */ /* 0x000fda000bf05300 */
[----:B------:R-:W-:Y:S05]  /*1d8e0*/  @!P0 BRA `(.L_x_931) ;  /* 0x00000000004c8947 */ /* 0x000fea0003800000 */
[----:B------:R-:W2:Y:S01]  /*1d8f0*/  LDL R12, [R1+0x28] ;  /* 0x00002800010c7983 */ /* 0x000ea20000100800 */
[----:B-----5:R-:W0:Y:S01]  /*1d900*/  LDC R8, c[0x0][0x43c] ;  /* 0x00010f00ff087b82 */ /* 0x020e220000000800 */
[----:B------:R-:W-:Y:S02]  /*1d910*/  ULDC.64 UR6, c[0x0][0x428] ;  /* 0x00010a0000067ab9 */ /* 0x000fe40000000a00 */
[----:B------:R-:W4:Y:S01]  /*1d920*/  LDL R9, [R1+0x14] ;  /* 0x0000140001097983 */ /* 0x000f220000100800 */
[----:B0-----:R-:W-:-:S13]  /*1d930*/  ISETP.NE.AND P0, PT, R8, 0x1, PT ;  /* 0x000000010800780c */ /* 0x001fda0003f05270 */
[----:B------:R-:W0:Y:S02]  /*1d940*/  @P0 LDC.64 R2, c[0x0][0x440] ;  /* 0x00011000ff020b82 */ /* 0x000e240000000a00 */
[----:B0-----:R-:W-:-:S04]  /*1d950*/  @P0 IMAD.HI.U32 R7, R6, R2, RZ ;  /* 0x0000000206070227 */ /* 0x001fc800078e00ff */
[----:B------:R-:W-:Y:S01]  /*1d960*/  IMAD.MOV.U32 R2, RZ, RZ, R6 ;  /* 0x000000ffff027224 */ /* 0x000fe200078e0006 */
[----:B------:R-:W-:-:S04]  /*1d970*/  @P0 SHF.R.U32.HI R2, RZ, R3, R7 ;  /* 0x00000003ff020219 */ /* 0x000fc80000011607 */
[----:B------:R-:W-:-:S05]  /*1d980*/  IADD3 R3, -R2, RZ, RZ ;  /* 0x000000ff02037210 */ /* 0x000fca0007ffe1ff */
[----:B------:R-:W-:Y:S01]  /*1d990*/  IMAD R6, R8, R3, R6 ;  /* 0x0000000308067224 */ /* 0x000fe200078e0206 */
[----:B------:R-:W-:Y:S01]  /*1d9a0*/  SHF.R.S32.HI R3, RZ, 0x1f, R2 ;  /* 0x0000001fff037819 */ /* 0x000fe20000011402 */
[----:B--2---:R-:W-:-:S04]  /*1d9b0*/  IMAD R7, R12, UR6, RZ ;  /* 0x000000060c077c24 */ /* 0x004fc8000f8e02ff */
[C---:B----4-:R-:W-:Y:S02]  /*1d9c0*/  IMAD R7, R9.reuse, UR7, R7 ;  /* 0x0000000709077c24 */ /* 0x050fe4000f8e0207 */
[----:B------:R-:W-:-:S04]  /*1d9d0*/  IMAD.WIDE.U32 R2, R9, UR6, R2 ;  /* 0x0000000609027c25 */ /* 0x000fc8000f8e0002 */
[----:B------:R-:W-:Y:S01]  /*1d9e0*/  IMAD.IADD R3, R7, 0x1, R3 ;  /* 0x0000000107037824 */ /* 0x000fe200078e0203 */
[----:B------:R-:W-:-:S04]  /*1d9f0*/  LEA R8, P0, R2, UR4, 0x2 ;  /* 0x0000000402087c11 */ /* 0x000fc8000f8010ff */
[----:B------:R-:W-:-:S05]  /*1da00*/  LEA.HI.X R9, R2, UR5, R3, 0x2, P0 ;  /* 0x0000000502097c11 */ /* 0x000fca00080f1403 */
[----:B------:R0:W5:Y:S04]  /*1da10*/  LDG.E R8, desc[UR40][R8.64] ;  /* 0x0000002808087981 */ /* 0x000168000c1e1900 */
.L_x_931:
[----:B------:R-:W2:Y:S01]  /*1da20*/  LDL R2, [R1+0x4] ;  /* 0x0000040001027983 */ /* 0x000ea20000100800 */
[----:B------:R-:W-:Y:S01]  /*1da30*/  BSSY B2, `(.L_x_932) ;  /* 0x0000005000027945 */ /* 0x000fe20003800000 */
[----:B--2---:R-:W-:Y:S01]  /*1da40*/  IMAD R3, R11, 0x8, R2 ;  /* 0x000000080b037824 */ /* 0x004fe200078e0202 */
[----:B------:R-:W-:-:S04]  /*1da50*/  SHF.L.U32 R2, R10, 0x1f, RZ ;  /* 0x0000001f0a027819 */ /* 0x000fc800000006ff */
[----:B------:R-:W2:Y:S02]  /*1da60*/  SYNCS.PHASECHK.TRANS64.TRYWAIT P0, [R3+URZ+0x34840], R2 ;  /* 0x03484002030075a7 */ /* 0x000ea4000800017f */
[----:B--2---:R-:W-:Y:S05]  /*1da70*/  @!P0 BRA `(.L_x_933) ;  /* 0x0000003400488947 */ /* 0x004fea0003800000 */
.L_x_1039:
[----:B------:R-:W-:Y:S05]  /*1da80*/  BSYNC B2 ;  /* 0x0000000000027941 */ /* 0x000fea0003800000 */
.L_x_932:
[----:B------:R-:W4:Y:S01]  /*1da90*/  S2R R7, SR_TID.X ;  /* 0x0000000000077919 */ /* 0x000f220000002100 */
[----:B------:R-:W-:Y:S01]  /*1daa0*/  BSSY B2, `(.L_x_934) ;  /* 0x000000a000027945 */ /* 0x000fe20003800000 */
[----:B----4-:R-:W-:-:S04]  /*1dab0*/  LOP3.LUT R7, R7, 0x7f, RZ, 0xc0, !PT ;  /* 0x0000007f07077812 */ /* 0x010fc800078ec0ff */
[----:B------:R-:W-:-:S13]  /*1dac0*/  ISETP.NE.AND P0, PT, R7, RZ, PT ;  /* 0x000000ff0700720c */ /* 0x000fda0003f05270 */
[----:B------:R-:W-:Y:S05]  /*1dad0*/  @P0 BRA `(.L_x_935) ;  /* 0x0000000000180947 */ /* 0x000fea0003800000 */
[----:B------:R-:W4:Y:S01]  /*1dae0*/  LDL R7, [R1+0x8] ;  /* 0x0000080001077983 */ /* 0x000f220000100800 */
[----:B--2---:R-:W-:-:S04]  /*1daf0*/  MOV R2, 0xc000 ;  /* 0x0000c00000027802 */ /* 0x004fc80000000f00 */
[----:B------:R2:W-:Y:S01]  /*1db00*/  SYNCS.ARRIVE.TRANS64 RZ, [R3+URZ+0x34830], R2 ;  /* 0x0348300203ff79a7 */ /* 0x0005e2000800003f */
[----:B----4-:R-:W-:-:S13]  /*1db10*/  LOP3.LUT P1, RZ, R7, 0x1, RZ, 0xc0, !PT ;  /* 0x0000000107ff7812 */ /* 0x010fda000782c0ff */
[----:B--2---:R-:W-:Y:S05]  /*1db20*/  @!P1 BRA `(.L_x_935) ;  /* 0x0000000000049947 */ /* 0x004fea0003800000 */
[----:B------:R-:W-:Y:S01]  /*1db30*/  BPT.TRAP 0x1 ;  /* 0x000000040000795c */ /* 0x000fe20000300000 */
.L_x_935:
[----:B------:R-:W-:Y:S05]  /*1db40*/  BSYNC B2 ;  /* 0x0000000000027941 */ /* 0x000fea0003800000 */
.L_x_934:
[----:B0-----:R-:W4:Y:S04]  /*1db50*/  LDL R9, [R1+0x4] ;  /* 0x0000040001097983 */ /* 0x001f280000100800 */
[----:B------:R-:W4:Y:S04]  /*1db60*/  LDL R7, [R1+0xc] ;  /* 0x00000c0001077983 */ /* 0x000f280000100800 */
[----:B--2---:R-:W2:Y:S01]  /*1db70*/  LDL R2, [R1+0x20] ;  /* 0x0000200001027983 */ /* 0x004ea20000100800 */
[----:B---3--:R-:W-:Y:S01]  /*1db80*/  IMAD.MOV.U32 R10, RZ, RZ, RZ ;  /* 0x000000ffff0a7224 */ /* 0x008fe200078e00ff */
[----:B------:R-:W-:Y:S01]  /*1db90*/  UIADD3 UR4, UP0, UR36, 0x370, URZ ;  /* 0x0000037024047890 */ /* 0x000fe2000ff1e03f */
[----:B------:R-:W-:Y:S01]  /*1dba0*/  PLOP3.LUT P0, PT, PT, PT, PT, 0x80, 0x0 ;  /* 0x000000000000781c */ /* 0x000fe20003f0f070 */
[----:B------:R-:W-:Y:S01]  /*1dbb0*/  VIADD R3, R3, 0x34830 ;  /* 0x0003483003037836 */ /* 0x000fe20000000000 */
[----:B------:R-:W-:Y:S01]  /*1dbc0*/  UMOV UR6, 0x0 ;  /* 0x0000000000067882 */ /* 0x000fe20000000000 */
[----:B------:R-:W-:Y:S01]  /*1dbd0*/  R2UR UR10, R10 ;  /* 0x000000000a0a72ca */ /* 0x000fe200000e0000 */
[----:B------:R-:W-:Y:S01]  /*1dbe0*/  UIADD3.X UR5, URZ, UR37, URZ, UP0, !UPT ;  /* 0x000000253f057290 */ /* 0x000fe200087fe43f */
[----:B------:R-:W-:Y:S01]  /*1dbf0*/  UMOV UR7, 0x14f00000 ;  /* 0x14f0000000077882 */ /* 0x000fe20000000000 */
[----:B----4-:R-:W-:Y:S01]  /*1dc00*/  IMAD R7, R7, 0xc000, R9 ;  /* 0x0000c00007077824 */ /* 0x010fe200078e0209 */
[----:B--2---:R-:W-:-:S03]  /*1dc10*/  LEA R2, R6, R2, 0x7 ;  /* 0x0000000206027211 */ /* 0x004fc600078e38ff */
[----:B------:R-:W-:-:S08]  /*1dc20*/  VIADD R9, R7, 0x1c400 ;  /* 0x0001c40007097836 */ /* 0x000fd00000000000 */
.L_x_936:
        /* <DEDUP_REMOVED lines=16> */
.L_x_937:
        /* <DEDUP_REMOVED lines=15> */
.L_x_938:
        /* <DEDUP_REMOVED lines=11> */
[----:B------:R-:W-:Y:S01]  /*1ded0*/  SHF.L.U32 R5, R5, 0x1f, RZ ;  /* 0x0000001f05057819 */ /* 0x000fe200000006ff */
[----:B------:R-:W-:Y:S01]  /*1dee0*/  BSSY B2, `(.L_x_939) ;  /* 0x0000004000027945 */ /* 0x000fe20003800000 */
[----:B--2---:R-:W-:-:S04]  /*1def0*/  IMAD R2, R4, 0x8, R9 ;  /* 0x0000000804027824 */ /* 0x004fc800078e0209 */
[----:B------:R-:W0:Y:S02]  /*1df00*/  SYNCS.PHASECHK.TRANS64.TRYWAIT P0, [R2+URZ+0x34860], R5 ;  /* 0x03486005020075a7 */ /* 0x000e24000800017f */
[----:B0-----:R-:W-:Y:S05]  /*1df10*/  @!P0 BRA `(.L_x_940) ;  /* 0x0000003000348947 */ /* 0x001fea0003800000 */
.L_x_1040:
[----:B------:R-:W-:Y:S05]  /*1df20*/  BSYNC B2 ;  /* 0x0000000000027941 */ /* 0x000fea0003800000 */
.L_x_939:
[----:B------:R-:W2:Y:S01]  /*1df30*/  S2R R3, SR_TID.X ;  /* 0x0000000000037919 */ /* 0x000ea20000002100 */
[----:B------:R-:W-:-:S04]  /*1df40*/  UPRMT UR4, UR38, 0x9910, URZ ;  /* 0x0000991026047896 */ /* 0x000fc8000800003f */
[----:B------:R-:W-:Y:S01]  /*1df50*/  UISETP.NE.AND UP0, UPT, UR4, 0x2, UPT ;  /* 0x000000020400788c */ /* 0x000fe2000bf05270 */
[----:B--2---:R-:W-:-:S04]  /*1df60*/  LOP3.LUT R3, R3, 0x7f, RZ, 0xc0, !PT ;  /* 0x0000007f03037812 */ /* 0x004fc800078ec0ff */
[----:B------:R-:W-:-:S13]  /*1df70*/  ISETP.NE.AND P0, PT, R3, RZ, PT ;  /* 0x000000ff0300720c */ /* 0x000fda0003f05270 */
[----:B------:R-:W-:-:S04]  /*1df80*/  @!P0 MOV R3, 0x8000 ;  /* 0x0000800000038802 */ /* 0x000fc80000000f00 */
[----:B------:R2:W-:Y:S01]  /*1df90*/  @!P0 SYNCS.ARRIVE.TRANS64 RZ, [R2+URZ+0x34850], R3 ;  /* 0x0348500302ff89a7 */ /* 0x0005e2000800003f */
[----:B------:R-:W-:-:S13]  /*1dfa0*/  PLOP3.LUT P0, PT, PT, PT, UP0, 0x80, 0x0 ;  /* 0x000000000000781c */ /* 0x000fda0003f0f008 */
[----:B--2---:R-:W-:Y:S05]  /*1dfb0*/  @P0 BRA `(.L_x_941) ;  /* 0x0000000000040947 */ /* 0x004fea0003800000 */
[----:B------:R-:W-:Y:S01]  /*1dfc0*/  BPT.TRAP 0x1 ;  /* 0x000000040000795c */ /* 0x000fe20000300000 */
.L_x_941:
[----:B------:R-:W2:Y:S01]  /*1dfd0*/  LDL R3, [R1+0x8] ;  /* 0x0000080001037983 */ /* 0x000ea20000100800 */
[----:B------:R-:W-:Y:S01]  /*1dfe0*/  BSSY B2, `(.L_x_942) ;  /* 0x0000004000027945 */ /* 0x000fe20003800000 */
[----:B--2---:R-:W-:-:S13]  /*1dff0*/  LOP3.LUT P0, RZ, R3, 0x8, RZ, 0xc0, !PT ;  /* 0x0000000803ff7812 */ /* 0x004fda000780c0ff */
[----:B------:R-:W-:Y:S05]  /*1e000*/  @P0 BRA `(.L_x_943) ;  /* 0x0000000000040947 */ /* 0x000fea0003800000 */
[----:B------:R-:W-:Y:S01]  /*1e010*/  BPT.TRAP 0x1 ;  /* 0x000000040000795c */ /* 0x000fe20000300000 */
.L_x_943:
[----:B------:R-:W-:Y:S05]  /*1e020*/  BSYNC B2 ;  /* 0x0000000000027941 */ /* 0x000fea0003800000 */
.L_x_942:
[----:B------:R-:W2:Y:S04]  /*1e030*/  LDL R7, [R1+0x4] ;  /* 0x0000040001077983 */ /* 0x000ea80000100800 */
[----:B0-----:R-:W3:Y:S04]  /*1e040*/  LDL R5, [R1+0x20] ;  /* 0x0000200001057983 */ /* 0x001ee80000100800 */
        /* <DEDUP_REMOVED lines=11> */
.L_x_944:
        /* <DEDUP_REMOVED lines=16> */
.L_x_945:
        /* <DEDUP_REMOVED lines=13> */
.L_x_930:
[----:B------:R-:W-:Y:S05]  /*1e2d0*/  BSYNC B1 ;  /* 0x0000000000017941 */ /* 0x000fea0003800000 */
.L_x_929:
[C---:B------:R-:W-:Y:S02]  /*1e2e0*/  ISETP.GT.AND P0, PT, R0.reuse, 0x1, PT ;  /* 0x000000010000780c */ /* 0x040fe40003f04270 */
[----:B------:R-:W-:-:S11]  /*1e2f0*/  IADD3 R0, R0, -0x2, RZ ;  /* 0xfffffffe00007810 */ /* 0x000fd60007ffe0ff */
[----:B------:R-:W-:Y:S05]  /*1e300*/  @P0 BRA `(.L_x_946) ;  /* 0xffffffe800700947 */ /* 0x000fea000383ffff */
.L_x_892:
[----:B------:R-:W-:Y:S05]  /*1e310*/  BSYNC B0 ;  /* 0x0000000000007941 */ /* 0x000fea0003800000 */
.L_x_891:
[----:B------:R-:W0:Y:S01]  /*1e320*/  S2R R2, SR_TID.X ;  /* 0x0000000000027919 */ /* 0x000e220000002100 */
[----:B------:R-:W-:Y:S01]  /*1e330*/  BSSY B0, `(.L_x_947) ;  /* 0x0000010000007945 */ /* 0x000fe20003800000 */
[----:B0-----:R-:W-:-:S04]  /*1e340*/  LOP3.LUT R2, R2, 0x7f, RZ, 0xc0, !PT ;  /* 0x0000007f02027812 */ /* 0x001fc800078ec0ff */
[----:B------:R-:W-:-:S13]  /*1e350*/  ISETP.NE.AND P0, PT, R2, RZ, PT ;  /* 0x000000ff0200720c */ /* 0x000fda0003f05270 */
[----:B------:R-:W-:Y:S05]  /*1e360*/  @P0 BRA `(.L_x_948) ;  /* 0x0000000000300947 */ /* 0x000fea0003800000 */
[----:B------:R-:W0:Y:S01]  /*1e370*/  S2R R2, SR_LANEID ;  /* 0x0000000000027919 */ /* 0x000e220000000000 */
[----:B------:R-:W-:Y:S01]  /*1e380*/  VOTEU.ANY UR4, UPT, PT ;  /* 0x0000000000047886 */ /* 0x000fe200038e0100 */
[----:B--2---:R-:W2:Y:S01]  /*1e390*/  LDC.64 R4, c[0x0][0xc60] ;  /* 0x00031800ff047b82 */ /* 0x004ea20000000a00 */
[----:B------:R-:W0:Y:S02]  /*1e3a0*/  FLO.U32 R0, UR4 ;  /* 0x0000000400007d00 */ /* 0x000e2400080e0000 */
[----:B0-----:R-:W-:-:S06]  /*1e3b0*/  ISETP.EQ.U32.AND P0, PT, R0, R2, PT ;  /* 0x000000020000720c */ /* 0x001fcc0003f02070 */
[----:B------:R-:W2:Y:S07]  /*1e3c0*/  POPC R2, UR4 ;  /* 0x0000000400027d09 */ /* 0x000eae0008000000 */
[----:B--2---:R-:W2:Y:S04]  /*1e3d0*/  @P0 ATOMG.E.ADD.STRONG.GPU PT, R2, desc[UR40][R4.64], R2 ;  /* 0x00000002040209a8 */ /* 0x004ea800081ee1e8 */
[----:B--2---:R0:W2:Y:S02]  /*1e3e0*/  SHFL.IDX PT, R2, R2, R0, 0x1f ;  /* 0x00001f0002027589 */ /* 0x0040a400000e0000 */
[----:B0-----:R-:W0:Y:S02]  /*1e3f0*/  S2R R0, SR_LTMASK ;  /* 0x0000000000007919 */ /* 0x001e240000003900 */
[----:B0-----:R-:W-:-:S06]  /*1e400*/  LOP3.LUT R0, R0, UR4, RZ, 0xc0, !PT ;  /* 0x0000000400007c12 */ /* 0x001fcc000f8ec0ff */
[----:B------:R-:W2:Y:S02]  /*1e410*/  POPC R0, R0 ;  /* 0x0000000000007309 */ /* 0x000ea40000000000 */
[----:B--2---:R-:W-:-:S07]  /*1e420*/  IADD3 R16, R2, UR39, R0 ;  /* 0x0000002702107c10 */ /* 0x004fce000fffe000 */
.L_x_948:
[----:B------:R-:W-:Y:S05]  /*1e430*/  BSYNC B0 ;  /* 0x0000000000007941 */ /* 0x000fea0003800000 */
.L_x_947:
        /* <DEDUP_REMOVED lines=8> */
[----:B--2---:R-:W-:Y:S01]  /*1e4c0*/  IMAD R0, R0, 0x8, R3 ;  /* 0x0000000800007824 */ /* 0x004fe200078e0203 */
[----:B---3--:R-:W-:-:S04]  /*1e4d0*/  SHF.L.U32 R2, R2, 0x1f, RZ ;  /* 0x0000001f02027819 */ /* 0x008fc800000006ff */
[----:B------:R-:W0:Y:S02]  /*1e4e0*/  SYNCS.PHASECHK.TRANS64.TRYWAIT P0, [R0+URZ+0x34860], R2 ;  /* 0x03486002000075a7 */ /* 0x000e24000800017f */
[----:B0-----:R-:W-:Y:S05]  /*1e4f0*/  @!P0 BRA `(.L_x_952) ;  /* 0x0000002800d08947 */ /* 0x001fea0003800000 */
.L_x_1041:
[----:B------:R-:W-:Y:S05]  /*1e500*/  BSYNC B1 ;  /* 0x0000000000017941 */ /* 0x000fea0003800000 */
.L_x_951:
[----:B------:R-:W2:Y:S01]  /*1e510*/  S2R R3, SR_TID.X ;  /* 0x0000000000037919 */ /* 0x000ea20000002100 */
[----:B------:R-:W-:-:S04]  /*1e520*/  UPRMT UR4, UR38, 0x9910, URZ ;  /* 0x0000991026047896 */ /* 0x000fc8000800003f */
[----:B------:R-:W-:Y:S01]  /*1e530*/  UISETP.NE.AND UP0, UPT, UR4, 0x2, UPT ;  /* 0x000000020400788c */ /* 0x000fe2000bf05270 */
[----:B--2---:R-:W-:-:S04]  /*1e540*/  LOP3.LUT R3, R3, 0x7f, RZ, 0xc0, !PT ;  /* 0x0000007f03037812 */ /* 0x004fc800078ec0ff */
[----:B------:R-:W-:-:S13]  /*1e550*/  ISETP.NE.AND P0, PT, R3, RZ, PT ;  /* 0x000000ff0300720c */ /* 0x000fda0003f05270 */
[----:B0-----:R-:W-:-:S04]  /*1e560*/  @!P0 IMAD.MOV.U32 R2, RZ, RZ, 0x8000 ;  /* 0x00008000ff028424 */ /* 0x001fc800078e00ff */
[----:B------:R0:W-:Y:S01]  /*1e570*/  @!P0 SYNCS.ARRIVE.TRANS64 RZ, [R0+URZ+0x34850], R2 ;  /* 0x0348500200ff89a7 */ /* 0x0001e2000800003f */
[----:B------:R-:W-:-:S13]  /*1e580*/  PLOP3.LUT P0, PT, PT, PT, UP0, 0x80, 0x0 ;  /* 0x000000000000781c */ /* 0x000fda0003f0f008 */
[----:B0-----:R-:W-:Y:S05]  /*1e590*/  @P0 BRA `(.L_x_953) ;  /* 0x0000000000040947 */ /* 0x001fea0003800000 */
[----:B------:R-:W-:Y:S01]  /*1e5a0*/  BPT.TRAP 0x1 ;  /* 0x000000040000795c */ /* 0x000fe20000300000 */
.L_x_953:
[----:B------:R-:W2:Y:S01]  /*1e5b0*/  LDL R2, [R1+0x8] ;  /* 0x0000080001027983 */ /* 0x000ea20000100800 */
[----:B------:R-:W-:Y:S01]  /*1e5c0*/  BSSY B1, `(.L_x_954) ;  /* 0x0000004000017945 */ /* 0x000fe20003800000 */
[----:B--2---:R-:W-:-:S13]  /*1e5d0*/  LOP3.LUT P0, RZ, R2, 0x8, RZ, 0xc0, !PT ;  /* 0x0000000802ff7812 */ /* 0x004fda000780c0ff */
[----:B------:R-:W-:Y:S05]  /*1e5e0*/  @P0 BRA `(.L_x_955) ;  /* 0x0000000000040947 */ /* 0x000fea0003800000 */
[----:B------:R-:W-:Y:S01]  /*1e5f0*/  BPT.TRAP 0x1 ;  /* 0x000000040000795c */ /* 0x000fe20000300000 */
.L_x_955:
[----:B------:R-:W-:Y:S05]  /*1e600*/  BSYNC B1 ;  /* 0x0000000000017941 */ /* 0x000fea0003800000 */
.L_x_954:
[----:B------:R-:W2:Y:S04]  /*1e610*/  LDL.LU R5, [R1+0x20] ;  /* 0x0000200001057983 */ /* 0x000ea80000300800 */
[----:B------:R-:W3:Y:S04]  /*1e620*/  LDL R4, [R1+0x4] ;  /* 0x0000040001047983 */ /* 0x000ee80000100800 */
[----:B------:R-:W3:Y:S04]  /*1e630*/  LDL R2, [R1+0xc] ;  /* 0x00000c0001027983 */ /* 0x000ee80000100800 */
        /* <DEDUP_REMOVED lines=8> */
[----:B---3--:R-:W-:Y:S01]  /*1e6c0*/  IMAD R2, R2, 0x8000, R4 ;  /* 0x0000800002027824 */ /* 0x008fe200078e0204 */
[----:B--2---:R-:W-:-:S04]  /*1e6d0*/  LEA R3, R3, R5, 0x7 ;  /* 0x0000000503037211 */ /* 0x004fc800078e38ff */
[----:B------:R-:W-:-:S07]  /*1e6e0*/  IADD3 R4, R2, 0x400, RZ ;  /* 0x0000040002047810 */ /* 0x000fce0007ffe0ff */
.L_x_956:
        /* <DEDUP_REMOVED lines=16> */
.L_x_957:
        /* <DEDUP_REMOVED lines=11> */
.L_x_950:
[----:B------:R-:W-:Y:S05]  /*1e8a0*/  BSYNC B0 ;  /* 0x0000000000007941 */ /* 0x000fea0003800000 */
.L_x_949:
        /* <DEDUP_REMOVED lines=9> */
.L_x_871:
[----:B------:R-:W-:Y:S05]  /*1e940*/  BSYNC B7 ;  /* 0x0000000000077941 */ /* 0x000fea0003800000 */
.L_x_869:
[----:B----45:R-:W3:Y:S02]  /*1e950*/  LDL R8, [R1+0x8] ;  /* 0x0000080001087983 */ /* 0x030ee40000100800 */
[----:B---3--:R-:W-:-:S13]  /*1e960*/  LOP3.LUT P0, RZ, R8, 0x10, RZ, 0xc0, !PT ;  /* 0x0000001008ff7812 */ /* 0x008fda000780c0ff */
[----:B------:R-:W-:Y:S05]  /*1e970*/  @!P0 BRA `(.L_x_958) ;  /* 0x0000000000288947 */ /* 0x000fea0003800000 */
[----:B------:R-:W-:Y:S05]  /*1e980*/  WARPSYNC.ALL ;  /* 0x0000000000007948 */ /* 0x000fea0003800000 */
[----:B------:R-:W3:Y:S08]  /*1e990*/  S2UR UR5, SR_CgaCtaId ;  /* 0x00000000000579c3 */ /* 0x000ef00000008800 */
[----:B------:R-:W-:Y:S06]  /*1e9a0*/  BAR.SYNC.DEFER_BLOCKING 0x5, 0x180 ;  /* 0x0146000000007b1d */ /* 0x000fec0000010000 */
[----:B------:R-:W-:-:S02]  /*1e9b0*/  UMOV UR4, 0x400 ;  /* 0x0000040000047882 */ /* 0x000fc40000000000 */
[----:B---3--:R-:W-:-:S06]  /*1e9c0*/  ULEA UR4, UR5, UR4, 0x18 ;  /* 0x0000000405047291 */ /* 0x008fcc000f8ec03f */
[----:B--2---:R-:W-:-:S05]  /*1e9d0*/  MOV R0, UR4 ;  /* 0x0000000400007c02 */ /* 0x004fca0008000f00 */
[----:B------:R2:W3:Y:S04]  /*1e9e0*/  LDS.128 R16, [R0+0x348d0] ;  /* 0x0348d00000107984 */ /* 0x0004e80000000c00 */
[----:B------:R2:W-:Y:S01]  /*1e9f0*/  STL [R1+0x4], R0 ;  /* 0x0000040001007387 */ /* 0x0005e20000100800 */
[----:B------:R-:W-:Y:S06]  /*1ea00*/  BAR.ARV 0x4, 0x180 ;  /* 0x0106000000007b1d */ /* 0x000fec0000002000 */
[----:B------:R-:W-:Y:S05]  /*1ea10*/  BRA `(.L_x_959) ;  /* 0x0000000800447947 */ /* 0x000fea0003800000 */
.L_x_958:
[----:B------:R-:W3:Y:S01]  /*1ea20*/  LDL R7, [R1+0x2c] ;  /* 0x00002c0001077983 */ /* 0x000ee20000100800 */
[----:B------:R-:W-:Y:S01]  /*1ea30*/  UMOV UR4, 0xffffffff ;  /* 0xffffffff00047882 */ /* 0x000fe20000000000 */
[----:B---3--:R-:W-:Y:S02]  /*1ea40*/  ISETP.NE.AND P5, PT, R7, 0x1f, PT ;  /* 0x0000001f0700780c */ /* 0x008fe40003fa5270 */
[----:B------:R-:W-:Y:S11]  /*1ea50*/  BRA.DIV UR4, `(.L_x_960) ;  /* 0x00000026048c7947 */ /* 0x000ff6000b800000 */
[----:B--2---:R-:W-:Y:S01]  /*1ea60*/  IMAD.IADD R0, R19, 0x1, R7 ;  /* 0x0000000113007824 */ /* 0x004fe200078e0207 */
[----:B------:R-:W-:Y:S01]  /*1ea70*/  ULDC UR4, c[0x0][0xc3c] ;  /* 0x00030f0000047ab9 */ /* 0x000fe20000000800 */
[----:B------:R-:W-:-:S03]  /*1ea80*/  LOP3.LUT P4, RZ, R8, 0x1, RZ, 0xc0, !PT ;  /* 0x0000000108ff7812 */ /* 0x000fc6000788c0ff */
[----:B------:R-:W-:-:S13]  /*1ea90*/  ISETP.GE.OR P0, PT, R0, UR4, !P5 ;  /* 0x0000000400007c0c */ /* 0x000fda000ef06670 */
[----:B0-----:R-:W0:Y:S02]  /*1eaa0*/  @!P0 LDC.64 R2, c[0x0][0xc80] ;  /* 0x00032000ff028b82 */ /* 0x001e240000000a00 */
[----:B0-----:R-:W-:-:S06]  /*1eab0*/  @!P0 IMAD.WIDE R2, R0, 0x4, R2 ;  /* 0x0000000400028825 */ /* 0x001fcc00078e0202 */
[----:B------:R0:W2:Y:S01]  /*1eac0*/  @!P0 LDG.E R3, desc[UR40][R2.64] ;  /* 0x0000002802038981 */ /* 0x0000a2000c1e1900 */
[C---:B------:R-:W-:Y:S02]  /*1ead0*/  ISETP.GE.U32.AND P1, PT, R7.reuse, 0x4, PT ;  /* 0x000000040700780c */ /* 0x040fe40003f26070 */
[C---:B------:R-:W-:Y:S01]  /*1eae0*/  ISETP.GE.U32.AND P2, PT, R7.reuse, 0x8, PT ;  /* 0x000000080700780c */ /* 0x040fe20003f46070 */
[----:B------:R-:W-:Y:S01]  /*1eaf0*/  SHFL.IDX PT, R0, R16, RZ, 0x1f ;  /* 0x00001fff10007589 */ /* 0x000fe200000e0000 */
[----:B------:R-:W-:-:S03]  /*1eb00*/  ISETP.GE.U32.AND P3, PT, R7, 0x10, PT ;  /* 0x000000100700780c */ /* 0x000fc60003f66070 */
[----:B------:R-:W-:Y:S01]  /*1eb10*/  SHFL.IDX PT, R4, R16, 0x1, 0x1f ;  /* 0x00201f0010047f89 */ /* 0x000fe200000e0000 */
[----:B0-----:R-:W-:Y:S01]  /*1eb20*/  IMAD.MOV.U32 R2, RZ, RZ, RZ ;  /* 0x000000ffff027224 */ /* 0x001fe200078e00ff */
[----:B--2---:R-:W-:Y:S02]  /*1eb30*/  @!P0 MOV R2, R3 ;  /* 0x0000000300028202 */ /* 0x004fe40000000f00 */
[----:B------:R-:W-:-:S03]  /*1eb40*/  ISETP.GE.U32.AND P0, PT, R7, 0x2, PT ;  /* 0x000000020700780c */ /* 0x000fc60003f06070 */
        /* <DEDUP_REMOVED lines=15> */
[----:B------:R0:W2:Y:S02]  /*1ec40*/  SHFL.IDX PT, R6, R5, 0x1f, 0x1f ;  /* 0x03e01f0005067f89 */ /* 0x0000a400000e0000 */
.L_x_1051:
[----:B------:R-:W-:Y:S02]  /*1ec50*/  ULDC UR4, c[0x0][0xc38] ;  /* 0x00030e0000047ab9 */ /* 0x000fe40000000800 */
[----:B------:R-:W-:-:S05]  /*1ec60*/  MOV R16, UR4 ;  /* 0x0000000400107c02 */ /* 0x000fca0008000f00 */
[----:B--2---:R-:W-:-:S04]  /*1ec70*/  IMAD R6, R6, R16, RZ ;  /* 0x0000001006067224 */ /* 0x004fc800078e02ff */
[----:B------:R-:W-:-:S05]  /*1ec80*/  IMAD.IADD R4, R4, 0x1, R6 ;  /* 0x0000000104047824 */ /* 0x000fca00078e0206 */
[----:B------:R-:W-:-:S13]  /*1ec90*/  ISETP.GT.AND P4, PT, R4, R0, PT ;  /* 0x000000000400720c */ /* 0x000fda0003f84270 */
[----:B------:R-:W-:Y:S05]  /*1eca0*/  @P4 BRA `(.L_x_961) ;  /* 0x0000000000a04947 */ /* 0x000fea0003800000 */
.L_x_966:
[----:B------:R-:W2:Y:S01]  /*1ecb0*/  LDC R2, c[0x0][0xc3c] ;  /* 0x00030f00ff027b82 */ /* 0x000ea20000000800 */
[----:B------:R-:W-:-:S05]  /*1ecc0*/  VIADD R19, R19, 0x1f ;  /* 0x0000001f13137836 */ /* 0x000fca0000000000 */
[----:B--2---:R-:W-:-:S13]  /*1ecd0*/  ISETP.GE.AND P4, PT, R19, R2, PT ;  /* 0x000000021300720c */ /* 0x004fda0003f86270 */
[----:B------:R-:W-:Y:S05]  /*1ece0*/  @P4 BRA `(.L_x_962) ;  /* 0x0000000400484947 */ /* 0x000fea0003800000 */
[----:B------:R-:W0:Y:S01]  /*1ecf0*/  LDL R3, [R1+0x2c] ;  /* 0x00002c0001037983 */ /* 0x000e220000100800 */
[----:B------:R-:W-:Y:S01]  /*1ed00*/  BSSY B0, `(.L_x_963) ;  /* 0x0000008000007945 */ /* 0x000fe20003800000 */
[----:B0-----:R-:W-:-:S04]  /*1ed10*/  IADD3 R5, R19, R3, RZ ;  /* 0x0000000313057210 */ /* 0x001fc80007ffe0ff */
[----:B------:R-:W-:Y:S01]  /*1ed20*/  ISETP.GE.OR P4, PT, R5, R2, !P5 ;  /* 0x000000020500720c */ /* 0x000fe20006f86670 */
[----:B------:R-:W-:-:S12]  /*1ed30*/  IMAD.MOV.U32 R2, RZ, RZ, RZ ;  /* 0x000000ffff027224 */ /* 0x000fd800078e00ff */
[----:B------:R-:W-:Y:S05]  /*1ed40*/  @P4 BRA `(.L_x_964) ;  /* 0x00000000000c4947 */ /* 0x000fea0003800000 */
[----:B------:R-:W0:Y:S02]  /*1ed50*/  LDC.64 R2, c[0x0][0xc80] ;  /* 0x00032000ff027b82 */ /* 0x000e240000000a00 */
[----:B0-----:R-:W-:-:S06]  /*1ed60*/  IMAD.WIDE R2, R5, 0x4, R2 ;  /* 0x0000000405027825 */ /* 0x001fcc00078e0202 */
[----:B------:R0:W5:Y:S02]  /*1ed70*/  LDG.E R2, desc[UR40][R2.64] ;  /* 0x0000002802027981 */ /* 0x000164000c1e1900 */
.L_x_964:
[----:B------:R-:W-:Y:S05]  /*1ed80*/  BSYNC B0 ;  /* 0x0000000000007941 */ /* 0x000fea0003800000 */
.L_x_963:
[----:B------:R-:W-:-:S03]  /*1ed90*/  UMOV UR4, 0xffffffff ;  /* 0xffffffff00047882 */ /* 0x000fc60000000000 */
[----:B------:R-:W-:Y:S05]  /*1eda0*/  BRA.DIV UR4, `(.L_x_965) ;  /* 0x0000002604f47947 */ /* 0x000fea000b800000 */
[----:B0-----:R-:W2:Y:S02]  /*1edb0*/  LDL R3, [R1+0x8] ;  /* 0x0000080001037983 */ /* 0x001ea40000100800 */
[----:B--2---:R-:W-:Y:S02]  /*1edc0*/  LOP3.LUT P4, RZ, R3, 0x1, RZ, 0xc0, !PT ;  /* 0x0000000103ff7812 */ /* 0x004fe4000788c0ff */
[----:B-----5:R-:W0:Y:S02]  /*1edd0*/  SHFL.UP PT, R3, R2, 0x1, RZ ;  /* 0x0420000002037989 */ /* 0x020e2400000e00ff */
        /* <DEDUP_REMOVED lines=14> */
[----:B------:R0:W2:Y:S02]  /*1eec0*/  SHFL.IDX PT, R6, R5, 0x1f, 0x1f ;  /* 0x03e01f0005067f89 */ /* 0x0000a400000e0000 */
.L_x_1059:
[----:B------:R-:W-:Y:S02]  /*1eed0*/  ULDC UR4, c[0x0][0xc38] ;  /* 0x00030e0000047ab9 */ /* 0x000fe40000000800 */
[----:B------:R-:W-:-:S04]  /*1eee0*/  IMAD.U32 R16, RZ, RZ, UR4 ;  /* 0x00000004ff107e24 */ /* 0x000fc8000f8e00ff */
[----:B--2---:R-:W-:-:S04]  /*1eef0*/  IMAD R6, R6, R16, RZ ;  /* 0x0000001006067224 */ /* 0x004fc800078e02ff */
[----:B------:R-:W-:-:S05]  /*1ef00*/  IMAD.IADD R4, R6, 0x1, R4 ;  /* 0x0000000106047824 */ /* 0x000fca00078e0204 */
[----:B------:R-:W-:-:S13]  /*1ef10*/  ISETP.GT.AND P4, PT, R4, R0, PT ;  /* 0x000000000400720c */ /* 0x000fda0003f84270 */
[----:B------:R-:W-:Y:S05]  /*1ef20*/  @!P4 BRA `(.L_x_966) ;  /* 0xfffffffc0060c947 */ /* 0x000fea000383ffff */
.L_x_961:
[----:B------:R-:W-:Y:S01]  /*1ef30*/  IADD3 R6, -R6, R4, RZ ;  /* 0x0000000406067210 */ /* 0x000fe20007ffe1ff */
[----:B------:R-:W-:-:S04]  /*1ef40*/  UMOV UR4, 0xffffffff ;  /* 0xffffffff00047882 */ /* 0x000fc80000000000 */
[----:B------:R-:W-:-:S05]  /*1ef50*/  IMAD R3, R5, R16, R6 ;  /* 0x0000001005037224 */ /* 0x000fca00078e0206 */
[----:B------:R-:W-:Y:S01]  /*1ef60*/  ISETP.GT.AND P6, PT, R3, R0, PT ;  /* 0x000000000300720c */ /* 0x000fe20003fc4270 */
[----:B------:R-:W-:-:S12]  /*1ef70*/  BRA.DIV UR4, `(.L_x_967) ;  /* 0x0000002a04607947 */ /* 0x000fd8000b800000 */
[----:B------:R-:W-:-:S04]  /*1ef80*/  VOTE.ANY R3, PT, !P6 ;  /* 0x0000000000037806 */ /* 0x000fc800070e0100 */
[----:B------:R-:W2:Y:S02]  /*1ef90*/  POPC R4, R3 ;  /* 0x0000000300047309 */ /* 0x000ea40000000000 */
[----:B--2---:R2:W3:Y:S02]  /*1efa0*/  SHFL.IDX PT, R17, R2, R4, 0x1f ;  /* 0x00001f0402117589 */ /* 0x0044e400000e0000 */
.L_x_1063:
[----:B------:R-:W-:Y:S01]  /*1efb0*/  ISETP.NE.AND P0, PT, R3, RZ, PT ;  /* 0x000000ff0300720c */ /* 0x000fe20003f05270 */
[----:B--2---:R-:W-:-:S12]  /*1efc0*/  IMAD.MOV.U32 R2, RZ, RZ, RZ ;  /* 0x000000ffff027224 */ /* 0x004fd800078e00ff */
[----:B------:R-:W-:Y:S05]  /*1efd0*/  @!P0 BRA `(.L_x_968) ;  /* 0x0000000000108947 */ /* 0x000fea0003800000 */
[----:B------:R-:W-:Y:S01]  /*1efe0*/  UMOV UR4, 0xffffffff ;  /* 0xffffffff00047882 */ /* 0x000fe20000000000 */
[----:B------:R-:W-:Y:S02]  /*1eff0*/  VIADD R12, R4, 0xffffffff ;  /* 0xffffffff040c7836 */ /* 0x000fe40000000000 */
[----:B------:R-:W-:Y:S05]  /*1f000*/  BRA.DIV UR4, `(.L_x_969) ;  /* 0x0000002a04847947 */ /* 0x000fea000b800000 */
[----:B------:R2:W4:Y:S02]  /*1f010*/  SHFL.IDX PT, R2, R5, R12, 0x1f ;  /* 0x00001f0c05027589 */ /* 0x00052400000e0000 */
.L_x_968:
[----:B0-23--:R-:W-:Y:S01]  /*1f020*/  IABS R5, R17 ;  /* 0x0000001100057213 */ /* 0x00dfe20000000000 */
[----:B----4-:R-:W-:Y:S02]  /*1f030*/  IMAD R16, R2, R16, R6 ;  /* 0x0000001002107224 */ /* 0x010fe400078e0206 */
[----:B------:R-:W-:Y:S01]  /*1f040*/  IMAD.IADD R19, R4, 0x1, R19 ;  /* 0x0000000104137824 */ /* 0x000fe200078e0213 */
[----:B------:R-:W0:Y:S02]  /*1f050*/  I2F.RP R2, R5 ;  /* 0x0000000500027306 */ /* 0x000e240000209400 */
[----:B------:R-:W-:-:S06]  /*1f060*/  IADD3 R0, R0, -R16, RZ ;  /* 0x8000001000007210 */ /* 0x000fcc0007ffe0ff */
[----:B0-----:R-:W0:Y:S02]  /*1f070*/  MUFU.RCP R2, R2 ;  /* 0x0000000200027308 */ /* 0x001e240000001000 */
[----:B0-----:R-:W-:-:S06]  /*1f080*/  IADD3 R2, R2, 0xffffffe, RZ ;  /* 0x0ffffffe02027810 */ /* 0x001fcc0007ffe0ff */
[----:B------:R-:W0:Y:S02]  /*1f090*/  F2I.FTZ.U32.TRUNC.NTZ R3, R2 ;  /* 0x0000000200037305 */ /* 0x000e24000021f000 */
        /* <DEDUP_REMOVED lines=10> */
[----:B------:R-:W-:Y:S01]  /*1f140*/  @!P2 IMAD.IADD R3, R3, 0x1, -R5 ;  /* 0x000000010303a824 */ /* 0x000fe200078e0a05 */
[----:B------:R-:W-:Y:S02]  /*1f150*/  @!P2 IADD3 R2, R2, 0x1, RZ ;  /* 0x000000010202a810 */ /* 0x000fe40007ffe0ff */
[----:B------:R-:W-:Y:S02]  /*1f160*/  ISETP.NE.AND P2, PT, R17, RZ, PT ;  /* 0x000000ff1100720c */ /* 0x000fe40003f45270 */
[----:B------:R-:W-:Y:S02]  /*1f170*/  ISETP.GE.U32.AND P0, PT, R3, R5, PT ;  /* 0x000000050300720c */ /* 0x000fe40003f06070 */
[----:B------:R-:W-:-:S04]  /*1f180*/  LOP3.LUT R3, R0, R17, RZ, 0x3c, !PT ;  /* 0x0000001100037212 */ /* 0x000fc800078e3cff */
[----:B------:R-:W-:-:S07]  /*1f190*/  ISETP.GE.AND P1, PT, R3, RZ, PT ;  /* 0x000000ff0300720c */ /* 0x000fce0003f26270 */
[----:B------:R-:W-:-:S06]  /*1f1a0*/  @P0 VIADD R2, R2, 0x1 ;  /* 0x0000000102020836 */ /* 0x000fcc0000000000 */
[----:B------:R-:W-:Y:S01]  /*1f1b0*/  @!P1 IMAD.MOV R2, RZ, RZ, -R2 ;  /* 0x000000ffff029224 */ /* 0x000fe200078e0a02 */
[----:B------:R-:W-:-:S04]  /*1f1c0*/  @!P2 LOP3.LUT R2, RZ, R17, RZ, 0x33, !PT ;  /* 0x00000011ff02a212 */ /* 0x000fc800078e33ff */
[----:B------:R-:W-:Y:S01]  /*1f1d0*/  IADD3 R3, -R2, RZ, RZ ;  /* 0x000000ff02037210 */ /* 0x000fe20007ffe1ff */
[----:B------:R-:W-:-:S04]  /*1f1e0*/  IMAD.MOV.U32 R18, RZ, RZ, R2 ;  /* 0x000000ffff127224 */ /* 0x000fc800078e0002 */
[----:B------:R-:W-:Y:S01]  /*1f1f0*/  IMAD R17, R17, R3, R0 ;  /* 0x0000000311117224 */ /* 0x000fe200078e0200 */
[----:B------:R-:W-:Y:S06]  /*1f200*/  BRA `(.L_x_970) ;  /* 0x00000000001c7947 */ /* 0x000fec0003800000 */
.L_x_962:
[----:B------:R-:W-:Y:S01]  /*1f210*/  UMOV UR4, URZ ;  /* 0x0000003f00047c82 */ /* 0x000fe20008000000 */
[----:B------:R-:W-:Y:S01]  /*1f220*/  UMOV UR5, URZ ;  /* 0x0000003f00057c82 */ /* 0x000fe20008000000 */
[----:B------:R-:W-:Y:S01]  /*1f230*/  ULDC UR6, c[0x0][0xc3c] ;  /* 0x00030f0000067ab9 */ /* 0x000fe20000000800 */
[----:B------:R-:W-:Y:S01]  /*1f240*/  MOV R16, R0 ;  /* 0x0000000000107202 */ /* 0x000fe20000000f00 */
[----:B------:R-:W-:Y:S01]  /*1f250*/  IMAD.U32 R17, RZ, RZ, UR4 ;  /* 0x00000004ff117e24 */ /* 0x000fe2000f8e00ff */
[----:B------:R-:W-:Y:S01]  /*1f260*/  MOV R19, UR6 ;  /* 0x0000000600137c02 */ /* 0x000fe20008000f00 */
[----:B------:R-:W-:-:S07]  /*1f270*/  IMAD.U32 R18, RZ, RZ, UR5 ;  /* 0x00000005ff127e24 */ /* 0x000fce000f8e00ff */
.L_x_970:
[----:B------:R-:W2:Y:S04]  /*1f280*/  LDL R0, [R1+0x2c] ;  /* 0x00002c0001007983 */ /* 0x000ea80000100800 */
[----:B------:R4:W3:Y:S01]  /*1f290*/  LDL R3, [R1+0x4] ;  /* 0x0000040001037983 */ /* 0x0008e20000100800 */
[----:B------:R-:W-:Y:S05]  /*1f2a0*/  WARPSYNC.ALL ;  /* 0x0000000000007948 */ /* 0x000fea0003800000 */
[----:B------:R-:W-:Y:S01]  /*1f2b0*/  BAR.SYNC.DEFER_BLOCKING 0x4, 0x180 ;  /* 0x0106000000007b1d */ /* 0x000fe20000010000 */
[----:B--2---:R-:W-:-:S13]  /*1f2c0*/  ISETP.NE.AND P0, PT, R0, RZ, PT ;  /* 0x000000ff0000720c */ /* 0x004fda0003f05270 */
[----:B------:R-:W3:Y:S01]  /*1f2d0*/  @!P0 S2R R0, SR_CgaCtaId ;  /* 0x0000000000008919 */ /* 0x000ee20000008800 */
[----:B------:R-:W-:-:S04]  /*1f2e0*/  @!P0 MOV R2, 0x400 ;  /* 0x0000040000028802 */ /* 0x000fc80000000f00 */
[----:B---3--:R-:W-:-:S05]  /*1f2f0*/  @!P0 LEA R3, R0, R2, 0x18 ;  /* 0x0000000200038211 */ /* 0x008fca00078ec0ff */
[----:B------:R4:W-:Y:S04]  /*1f300*/  @!P0 STS.128 [R3+0x348d0], R16 ;  /* 0x0348d01003008388 */ /* 0x0009e80000000c00 */
[----:B------:R4:W-:Y:S01]  /*1f310*/  @!P0 STL [R1+0x4], R3 ;  /* 0x0000040301008387 */ /* 0x0009e20000100800 */
[----:B------:R-:W-:Y:S06]  /*1f320*/  BAR.ARV 0x5, 0x180 ;  /* 0x0146000000007b1d */ /* 0x000fec0000002000 */
.L_x_959:
[----:B------:R-:W-:Y:S02]  /*1f330*/  ULDC UR4, c[0x0][0xc3c] ;  /* 0x00030f0000047ab9 */ /* 0x000fe40000000800 */
[----:B---3--:R-:W-:-:S13]  /*1f340*/  ISETP.GE.AND P0, PT, R19, UR4, PT ;  /* 0x0000000413007c0c */ /* 0x008fda000bf06270 */
[----:B------:R-:W-:Y:S05]  /*1f350*/  @!P0 BRA `(.L_x_971) ;  /* 0xffffff9400f48947 */ /* 0x000fea000383ffff */
[----:B------:R-:W-:Y:S05]  /*1f360*/  BSYNC B8 ;  /* 0x0000000000087941 */ /* 0x000fea0003800000 */
.L_x_827:
[----:B--2---:R-:W2:Y:S01]  /*1f370*/  LDL.LU R0, [R1+0x58] ;  /* 0x0000580001007983 */ /* 0x004ea20000300800 */
[----:B------:R-:W-:Y:S01]  /*1f380*/  BSSY B0, `(.L_x_972) ;  /* 0x000000b000007945 */ /* 0x000fe20003800000 */
[----:B0-----:R-:W0:Y:S01]  /*1f390*/  S2R R5, SR_CgaCtaId ;  /* 0x0000000000057919 */ /* 0x001e220000008800 */
[----:B--2---:R-:W-:-:S05]  /*1f3a0*/  VIADD R0, R0, 0x1 ;  /* 0x0000000100007836 */ /* 0x004fca0000000000 */
[----:B------:R-:W-:-:S04]  /*1f3b0*/  LEA.HI R2, R0, R0, RZ, 0x1 ;  /* 0x0000000000027211 */ /* 0x000fc800078f08ff */
[----:B----4-:R-:W-:-:S05]  /*1f3c0*/  LOP3.LUT R3, R2, 0xfffffffe, RZ, 0xc0, !PT ;  /* 0xfffffffe02037812 */ /* 0x010fca00078ec0ff */
[----:B------:R-:W-:Y:S01]  /*1f3d0*/  IMAD.IADD R3, R0, 0x1, -R3 ;  /* 0x0000000100037824 */ /* 0x000fe200078e0a03 */
[----:B------:R-:W-:-:S04]  /*1f3e0*/  MOV R0, 0x400 ;  /* 0x0000040000007802 */ /* 0x000fc80000000f00 */
[----:B0-----:R-:W-:Y:S02]  /*1f3f0*/  LEA R0, R5, R0, 0x18 ;  /* 0x0000000005007211 */ /* 0x001fe400078ec0ff */
[----:B------:R-:W-:-:S04]  /*1f400*/  SHF.L.U32 R3, R3, 0x1f, RZ ;  /* 0x0000001f03037819 */ /* 0x000fc800000006ff */
[----:B------:R-:W0:Y:S02]  /*1f410*/  SYNCS.PHASECHK.TRANS64.TRYWAIT P0, [R0+URZ+0x34820], R3 ;  /* 0x03482003000075a7 */ /* 0x000e24000800017f */
[----:B0-----:R-:W-:Y:S05]  /*1f420*/  @!P0 BRA `(.L_x_973) ;  /* 0x0000002400a48947 */ /* 0x001fea0003800000 */
.L_x_1066:
[----:B------:R-:W-:Y:S05]  /*1f430*/  BSYNC B0 ;  /* 0x0000000000007941 */ /* 0x000fea0003800000 */
.L_x_972:
[----:B------:R-:W-:-:S03]  /*1f440*/  UMOV UR4, 0xffffffff ;  /* 0xffffffff00047882 */ /* 0x000fc60000000000 */
[----:B------:R-:W-:Y:S05]  /*1f450*/  BRA.DIV UR4, `(.L_x_974) ;  /* 0x0000002604ac7947 */ /* 0x000fea000b800000 */
[----:B------:R-:W2:Y:S02]  /*1f460*/  S2R R2, SR_TID.X ;  /* 0x0000000000027919 */ /* 0x000ea40000002100 */
[----:B--2---:R-:W-:-:S04]  /*1f470*/  SHF.R.U32.HI R2, RZ, 0x5, R2 ;  /* 0x00000005ff027819 */ /* 0x004fc80000011602 */
[----:B------:R-:W-:-:S05]  /*1f480*/  LOP3.LUT R2, R2, 0x3, RZ, 0xc0, !PT ;  /* 0x0000000302027812 */ /* 0x000fca00078ec0ff */
[----:B------:R2:W3:Y:S02]  /*1f490*/  SHFL.IDX PT, R14, R2, RZ, 0x1f ;  /* 0x00001fff020e7589 */ /* 0x0004e400000e0000 */
.L_x_1069:
[----:B---3--:R-:W-:-:S13]  /*1f4a0*/  ISETP.NE.AND P0, PT, R14, RZ, PT ;  /* 0x000000ff0e00720c */ /* 0x008fda0003f05270 */
[----:B------:R-:W-:Y:S05]  /*1f4b0*/  @P0 BRA `(.L_x_612) ;  /* 0x0000000000940947 */ /* 0x000fea0003800000 */
[----:B------:R-:W-:-:S03]  /*1f4c0*/  UMOV UR4, 0xffffffff ;  /* 0xffffffff00047882 */ /* 0x000fc60000000000 */
[----:B------:R-:W-:Y:S05]  /*1f4d0*/  BRA.DIV UR4, `(.L_x_975) ;  /* 0x0000002604c07947 */ /* 0x000fea000b800000 */
[----:B------:R-:W-:-:S13]  /*1f4e0*/  ELECT P6, URZ, PT ;  /* 0x00000000003f782f */ /* 0x000fda00038c0000 */
.L_x_1072:
[----:B------:R-:W-:Y:S05]  /*1f4f0*/  @!P6 BRA `(.L_x_612) ;  /* 0x000000000084e947 */ /* 0x000fea0003800000 */
[----:B------:R-:W-:-:S06]  /*1f500*/  ULOP3.LUT UR4, UR61, 0x2, URZ, 0xfc, !UPT ;  /* 0x000000023d047892 */ /* 0x000fcc000f8efc3f */
[----:B--2---:R-:W-:-:S04]  /*1f510*/  MOV R2, UR4 ;  /* 0x0000000400027c02 */ /* 0x004fc80008000f00 */
[----:B------:R-:W-:-:S13]  /*1f520*/  ISETP.NE.AND P2, PT, R2, 0x3, PT ;  /* 0x000000030200780c */ /* 0x000fda0003f45270 */
[----:B------:R-:W-:Y:S05]  /*1f530*/  @!P2 BRA `(.L_x_976) ;  /* 0x000000000004a947 */ /* 0x000fea0003800000 */
[----:B------:R-:W-:Y:S01]  /*1f540*/  BPT.TRAP 0x1 ;  /* 0x000000040000795c */ /* 0x000fe20000300000 */
.L_x_976:
[----:B0-----:R-:W2:Y:S04]  /*1f550*/  LDL R3, [R1+0xc] ;  /* 0x00000c0001037983 */ /* 0x001ea80000100800 */
[----:B------:R-:W3:Y:S01]  /*1f560*/  LDL.LU R7, [R1+0x18] ;  /* 0x0000180001077983 */ /* 0x000ee20000300800 */
[----:B------:R-:W-:-:S04]  /*1f570*/  VIADD R2, R0, 0x34840 ;  /* 0x0003484000027836 */ /* 0x000fc80000000000 */
[C---:B--2---:R-:W-:Y:S01]  /*1f580*/  IMAD R6, R3.reuse, 0x8, R2 ;  /* 0x0000000803067824 */ /* 0x044fe200078e0202 */
[----:B------:R-:W-:Y:S02]  /*1f590*/  IADD3 R3, R3, 0x1, RZ ;  /* 0x0000000103037810 */ /* 0x000fe40007ffe0ff */
[----:B---3--:R-:W-:Y:S02]  /*1f5a0*/  SHF.L.U32 R5, R7, 0x1f, RZ ;  /* 0x0000001f07057819 */ /* 0x008fe400000006ff */
[C---:B------:R-:W-:Y:S02]  /*1f5b0*/  ISETP.NE.AND P1, PT, R3.reuse, 0x2, PT ;  /* 0x000000020300780c */ /* 0x040fe40003f25270 */
[----:B------:R-:W0:Y:S02]  /*1f5c0*/  SYNCS.PHASECHK.TRANS64.TRYWAIT P0, [R6+URZ], R5 ;  /* 0x00000005060075a7 */ /* 0x000e24000800017f */
[----:B------:R-:W-:Y:S02]  /*1f5d0*/  SEL R4, RZ, 0x1, P1 ;  /* 0x00000001ff047807 */ /* 0x000fe40000800000 */
[----:B------:R-:W-:-:S02]  /*1f5e0*/  SEL R3, R3, RZ, P1 ;  /* 0x000000ff03037207 */ /* 0x000fc40000800000 */
[----:B------:R-:W-:-:S03]  /*1f5f0*/  LOP3.LUT R4, R7, R4, RZ, 0x3c, !PT ;  /* 0x0000000407047212 */ /* 0x000fc600078e3cff */
[----:B------:R-:W-:Y:S01]  /*1f600*/  IMAD R7, R3, 0x8, R2 ;  /* 0x0000000803077824 */ /* 0x000fe200078e0202 */
[----:B------:R-:W-:Y:S01]  /*1f610*/  SHF.L.U32 R2, R4, 0x1f, RZ ;  /* 0x0000001f04027819 */ /* 0x000fe200000006ff */
[----:B0-----:R-:W-:Y:S06]  /*1f620*/  @!P0 BRA `(.L_x_977) ;  /* 0x00000024008c8947 */ /* 0x001fec0003800000 */
.L_x_1073:
[----:B------:R-:W2:Y:S02]  /*1f630*/  SYNCS.PHASECHK.TRANS64.TRYWAIT P0, [R7+URZ], R2 ;  /* 0x00000002070075a7 */ /* 0x000ea4000800017f */
[----:B--2---:R-:W-:Y:S05]  /*1f640*/  @!P0 BRA `(.L_x_978) ;  /* 0x0000002400988947 */ /* 0x004fea0003800000 */
.L_x_1074:
[----:B------:R-:W-:Y:S05]  /*1f650*/  @!P2 BRA `(.L_x_979) ;  /* 0x000000000004a947 */ /* 0x000fea0003800000 */
[----:B------:R-:W-:Y:S01]  /*1f660*/  BPT.TRAP 0x1 ;  /* 0x000000040000795c */ /* 0x000fe20000300000 */
.L_x_979:
[----:B------:R-:W3:Y:S01]  /*1f670*/  LDL.LU R4, [R1+0xc] ;  /* 0x00000c0001047983 */ /* 0x000ee20000300800 */
[----:B------:R-:W-:-:S05]  /*1f680*/  VIADD R0, R0, 0x34860 ;  /* 0x0003486000007836 */ /* 0x000fca0000000000 */
[----:B---3--:R-:W-:-:S04]  /*1f690*/  LEA R4, R4, R0, 0x3 ;  /* 0x0000000004047211 */ /* 0x008fc800078e18ff */
[----:B------:R-:W3:Y:S02]  /*1f6a0*/  SYNCS.PHASECHK.TRANS64.TRYWAIT P0, [R4+URZ], R5 ;  /* 0x00000005040075a7 */ /* 0x000ee4000800017f */
[----:B---3--:R-:W-:Y:S05]  /*1f6b0*/  @!P0 BRA `(.L_x_980) ;  /* 0x0000002400908947 */ /* 0x008fea0003800000 */
.L_x_1075:
[----:B------:R-:W-:-:S07]  /*1f6c0*/  IMAD R3, R3, 0x8, R0 ;  /* 0x0000000803037824 */ /* 0x000fce00078e0200 */
.L_x_981:
[----:B----4-:R4:W0:Y:S02]  /*1f6d0*/  SYNCS.PHASECHK.TRANS64.TRYWAIT P0, [R3+URZ], R2 ;  /* 0x00000002030075a7 */ /* 0x010824000800017f */
[----:B0-----:R-:W-:Y:S05]  /*1f6e0*/  @!P0 NANOSLEEP.SYNCS 0x989680 ;  /* 0x009896800000895d */ /* 0x001fea0003900000 */
[----:B------:R-:W0:Y:S02]  /*1f6f0*/  @!P0 SYNCS.PHASECHK.TRANS64 P0, [R3+URZ], R2 ;  /* 0x00000002030085a7 */ /* 0x000e24000800007f */
[----:B0-----:R-:W-:Y:S05]  /*1f700*/  @!P0 BRA `(.L_x_981) ;  /* 0xfffffffc00f08947 */ /* 0x001fea000383ffff */
.L_x_612:
[----:B------:R-:W-:Y:S05]  /*1f710*/  BSYNC B9 ;  /* 0x0000000000097941 */ /* 0x000fea0003800000 */
.L_x_609:
[----:B------:R-:W-:Y:S05]  /*1f720*/  EXIT ;  /* 0x000000000000794d */ /* 0x000fea0003800000 */
.L_x_630:
[----:B-1----:R1:W2:Y:S02]  /*1f730*/  SYNCS.PHASECHK.TRANS64.TRYWAIT P5, [R3+URZ+0x34890], R0 ;  /* 0x03489000030075a7 */ /* 0x0022a400080a017f */
[----:B--2---:R-:W-:Y:S05]  /*1f740*/  @!P5 NANOSLEEP.SYNCS 0x989680 ;  /* 0x009896800000d95d */ /* 0x004fea0003900000 */
[----:B------:R-:W2:Y:S02]  /*1f750*/  @!P5 SYNCS.PHASECHK.TRANS64 P5, [R3+URZ+0x34890], R0 ;  /* 0x034890000300d5a7 */ /* 0x000ea400080a007f */
[----:B--2---:R-:W-:Y:S05]  /*1f760*/  @!P5 BRA `(.L_x_630) ;  /* 0xfffffffc00f0d947 */ /* 0x004fea000383ffff */
[----:B------:R-:W-:Y:S05]  /*1f770*/  BRA `(.L_x_982) ;  /* 0xfffffe3c00e87947 */ /* 0x000fea000383ffff */
.L_x_684:
[----:B-1----:R1:W3:Y:S02]  /*1f780*/  SYNCS.PHASECHK.TRANS64.TRYWAIT P5, [R3+URZ+0x34890], R0 ;  /* 0x03489000030075a7 */ /* 0x0022e400080a017f */
[----:B---3--:R-:W-:Y:S05]  /*1f790*/  @!P5 NANOSLEEP.SYNCS 0x989680 ;  /* 0x009896800000d95d */ /* 0x008fea0003900000 */
[----:B------:R-:W3:Y:S02]  /*1f7a0*/  @!P5 SYNCS.PHASECHK.TRANS64 P5, [R3+URZ+0x34890], R0 ;  /* 0x034890000300d5a7 */ /* 0x000ee400080a007f */
[----:B---3--:R-:W-:Y:S05]  /*1f7b0*/  @!P5 BRA `(.L_x_684) ;  /* 0xfffffffc00f0d947 */ /* 0x008fea000383ffff */
[----:B------:R-:W-:Y:S05]  /*1f7c0*/  BRA `(.L_x_983) ;  /* 0xfffffe7000687947 */ /* 0x000fea000383ffff */
.L_x_709:
[----:B-1----:R1:W2:Y:S02]  /*1f7d0*/  SYNCS.PHASECHK.TRANS64.TRYWAIT P4, [R3+URZ+0x34890], R0 ;  /* 0x03489000030075a7 */ /* 0x0022a4000808017f */
[----:B--2---:R-:W-:Y:S05]  /*1f7e0*/  @!P4 NANOSLEEP.SYNCS 0x989680 ;  /* 0x009896800000c95d */ /* 0x004fea0003900000 */
[----:B------:R-:W2:Y:S02]  /*1f7f0*/  @!P4 SYNCS.PHASECHK.TRANS64 P4, [R3+URZ+0x34890], R0 ;  /* 0x034890000300c5a7 */ /* 0x000ea4000808007f */
[----:B--2---:R-:W-:Y:S05]  /*1f800*/  @!P4 BRA `(.L_x_709) ;  /* 0xfffffffc00f0c947 */ /* 0x004fea000383ffff */
[----:B------:R-:W-:Y:S05]  /*1f810*/  BRA `(.L_x_984) ;  /* 0xfffffea000707947 */ /* 0x000fea000383ffff */
.L_x_715:
[----:B0-----:R0:W2:Y:S02]  /*1f820*/  SYNCS.PHASECHK.TRANS64.TRYWAIT P4, [R3+URZ+0x348b0], R0 ;  /* 0x0348b000030075a7 */ /* 0x0010a4000808017f */
[----:B--2---:R-:W-:Y:S05]  /*1f830*/  @!P4 NANOSLEEP.SYNCS 0x989680 ;  /* 0x009896800000c95d */ /* 0x004fea0003900000 */
[----:B------:R-:W2:Y:S02]  /*1f840*/  @!P4 SYNCS.PHASECHK.TRANS64 P4, [R3+URZ+0x348b0], R0 ;  /* 0x0348b0000300c5a7 */ /* 0x000ea4000808007f */
[----:B--2---:R-:W-:Y:S05]  /*1f850*/  @!P4 BRA `(.L_x_715) ;  /* 0xfffffffc00f0c947 */ /* 0x004fea000383ffff */
[----:B------:R-:W-:Y:S05]  /*1f860*/  BRA `(.L_x_985) ;  /* 0xfffffea400747947 */ /* 0x000fea000383ffff */
.L_x_733:
[----:B------:R-:W-:Y:S01]  /*1f870*/  BSSY B1, `(.L_x_986) ;  /* 0x0000008000017945 */ /* 0x000fe20003800000 */
[----:B------:R-:W-:Y:S01]  /*1f880*/  IMAD.MOV.U32 R13, RZ, RZ, R25 ;  /* 0x000000ffff0d7224 */ /* 0x000fe200078e0019 */
[----:B------:R-:W-:Y:S01]  /*1f890*/  MOV R12, RZ ;  /* 0x000000ff000c7202 */ /* 0x000fe20000000f00 */
[----:B------:R-:W-:Y:S02]  /*1f8a0*/  IMAD.MOV.U32 R11, RZ, RZ, 0x1c1f ;  /* 0x00001c1fff0b7424 */ /* 0x000fe400078e00ff */
[----:B------:R-:W-:-:S07]  /*1f8b0*/  IMAD.MOV.U32 R15, RZ, RZ, -0x1 ;  /* 0xffffffffff0f7424 */ /* 0x000fce00078e00ff */
[----:B------:R-:W-:Y:S05]  /*1f8c0*/  WARPSYNC.COLLECTIVE R15, `(.L_x_987) ;  /* 0x000000000f087348 */ /* 0x000fea0003c00000 */
[----:B------:R0:W1:Y:S02]  /*1f8d0*/  SHFL.IDX P6, R14, R13, R12, R11 ;  /* 0x0000000c0d0e7389 */ /* 0x00006400000c000b */
[----:B01----:R-:W-:Y:S01]  /*1f8e0*/  ENDCOLLECTIVE ;  /* 0x000000000000791b */ /* 0x003fe20003800000 */
.L_x_987:
[----:B------:R-:W-:Y:S05]  /*1f8f0*/  BSYNC B1 ;  /* 0x0000000000017941 */ /* 0x000fea0003800000 */
.L_x_986:
[----:B------:R-:W-:Y:S01]  /*1f900*/  IMAD.MOV.U32 R13, RZ, RZ, R24 ;  /* 0x000000ffff0d7224 */ /* 0x000fe200078e0018 */
[----:B------:R-:W-:Y:S01]  /*1f910*/  MOV R11, 0x1c1f ;  /* 0x00001c1f000b7802 */ /* 0x000fe20000000f00 */
[----:B------:R-:W-:Y:S01]  /*1f920*/  IMAD.MOV.U32 R12, RZ, RZ, RZ ;  /* 0x000000ffff0c7224 */ /* 0x000fe200078e00ff */
[----:B------:R-:W-:Y:S01]  /*1f930*/  MOV R0, R14 ;  /* 0x0000000e00007202 */ /* 0x000fe20000000f00 */
[----:B------:R-:W-:-:S07]  /*1f940*/  IMAD.MOV.U32 R15, RZ, RZ, -0x1 ;  /* 0xffffffffff0f7424 */ /* 0x000fce00078e00ff */
[----:B------:R-:W-:Y:S05]  /*1f950*/  WARPSYNC.COLLECTIVE R15, `(.L_x_988) ;  /* 0x000000000f087348 */ /* 0x000fea0003c00000 */
[----:B------:R0:W1:Y:S02]  /*1f960*/  SHFL.IDX P6, R14, R13, R12, R11 ;  /* 0x0000000c0d0e7389 */ /* 0x00006400000c000b */
[----:B01----:R-:W-:Y:S01]  /*1f970*/  ENDCOLLECTIVE ;  /* 0x000000000000791b */ /* 0x003fe20003800000 */
.L_x_988:
[----:B------:R-:W-:Y:S01]  /*1f980*/  MOV R13, R27 ;  /* 0x0000001b000d7202 */ /* 0x000fe20000000f00 */
[----:B------:R-:W-:-:S07]  /*1f990*/  IMAD.MOV.U32 R3, RZ, RZ, R14 ;  /* 0x000000ffff037224 */ /* 0x000fce00078e000e */
[----:B------:R-:W-:Y:S05]  /*1f9a0*/  WARPSYNC.COLLECTIVE R15, `(.L_x_989) ;  /* 0x000000000f087348 */ /* 0x000fea0003c00000 */
[----:B------:R0:W1:Y:S02]  /*1f9b0*/  SHFL.IDX P6, R14, R13, R12, R11 ;  /* 0x0000000c0d0e7389 */ /* 0x00006400000c000b */
[----:B01----:R-:W-:Y:S01]  /*1f9c0*/  ENDCOLLECTIVE ;  /* 0x000000000000791b */ /* 0x003fe20003800000 */
.L_x_989:
[----:B------:R-:W-:Y:S02]  /*1f9d0*/  IMAD.MOV.U32 R13, RZ, RZ, R26 ;  /* 0x000000ffff0d7224 */ /* 0x000fe400078e001a */
[----:B------:R-:W-:-:S07]  /*1f9e0*/  IMAD.MOV.U32 R4, RZ, RZ, R14 ;  /* 0x000000ffff047224 */ /* 0x000fce00078e000e */
[----:B------:R-:W-:Y:S05]  /*1f9f0*/  WARPSYNC.COLLECTIVE R15, `(.L_x_990) ;  /* 0x000000000f087348 */ /* 0x000fea0003c00000 */
[----:B------:R0:W1:Y:S02]  /*1fa00*/  SHFL.IDX P6, R14, R13, R12, R11 ;  /* 0x0000000c0d0e7389 */ /* 0x00006400000c000b */
[----:B01----:R-:W-:Y:S01]  /*1fa10*/  ENDCOLLECTIVE ;  /* 0x000000000000791b */ /* 0x003fe20003800000 */
.L_x_990:
[----:B------:R-:W-:Y:S01]  /*1fa20*/  MOV R5, R14 ;  /* 0x0000000e00057202 */ /* 0x000fe20000000f00 */
[----:B------:R-:W-:Y:S06]  /*1fa30*/  BRA `(.L_x_991) ;  /* 0xfffffeb000407947 */ /* 0x000fec000383ffff */
.L_x_737:
[----:B0-----:R0:W1:Y:S02]  /*1fa40*/  SYNCS.PHASECHK.TRANS64.TRYWAIT P0, [R2+URZ+0x34800], R5 ;  /* 0x03480005020075a7 */ /* 0x001064000800017f */
[----:B-1----:R-:W-:Y:S05]  /*1fa50*/  @!P0 NANOSLEEP.SYNCS 0x989680 ;  /* 0x009896800000895d */ /* 0x002fea0003900000 */
[----:B------:R-:W1:Y:S02]  /*1fa60*/  @!P0 SYNCS.PHASECHK.TRANS64 P0, [R2+URZ+0x34800], R5 ;  /* 0x03480005020085a7 */ /* 0x000e64000800007f */
[----:B-1----:R-:W-:Y:S05]  /*1fa70*/  @!P0 BRA `(.L_x_737) ;  /* 0xfffffffc00f08947 */ /* 0x002fea000383ffff */
[----:B------:R-:W-:Y:S05]  /*1fa80*/  BRA `(.L_x_992) ;  /* 0xfffffeb800bc7947 */ /* 0x000fea000383ffff */
.L_x_761:
[----:B------:R-:W-:Y:S01]  /*1fa90*/  BSSY B1, `(.L_x_993) ;  /* 0x0000008000017945 */ /* 0x000fe20003800000 */
[----:B------:R-:W-:Y:S01]  /*1faa0*/  IMAD.MOV.U32 R13, RZ, RZ, R25 ;  /* 0x000000ffff0d7224 */ /* 0x000fe200078e0019 */
[----:B------:R-:W-:Y:S01]  /*1fab0*/  MOV R11, 0x1c1f ;  /* 0x00001c1f000b7802 */ /* 0x000fe20000000f00 */
[----:B------:R-:W-:Y:S02]  /*1fac0*/  IMAD.MOV.U32 R12, RZ, RZ, RZ ;  /* 0x000000ffff0c7224 */ /* 0x000fe400078e00ff */
[----:B------:R-:W-:-:S07]  /*1fad0*/  IMAD.MOV.U32 R15, RZ, RZ, -0x1 ;  /* 0xffffffffff0f7424 */ /* 0x000fce00078e00ff */
[----:B------:R-:W-:Y:S05]  /*1fae0*/  WARPSYNC.COLLECTIVE R15, `(.L_x_994) ;  /* 0x000000000f087348 */ /* 0x000fea0003c00000 */
[----:B------:R0:W1:Y:S02]  /*1faf0*/  SHFL.IDX P6, R14, R13, R12, R11 ;  /* 0x0000000c0d0e7389 */ /* 0x00006400000c000b */
[----:B01----:R-:W-:Y:S01]  /*1fb00*/  ENDCOLLECTIVE ;  /* 0x000000000000791b */ /* 0x003fe20003800000 */
.L_x_994:
[----:B------:R-:W-:Y:S05]  /*1fb10*/  BSYNC B1 ;  /* 0x0000000000017941 */ /* 0x000fea0003800000 */
.L_x_993:
[----:B------:R-:W-:Y:S01]  /*1fb20*/  MOV R13, R24 ;  /* 0x00000018000d7202 */ /* 0x000fe20000000f00 */
[----:B------:R-:W-:Y:S01]  /*1fb30*/  IMAD.MOV.U32 R12, RZ, RZ, RZ ;  /* 0x000000ffff0c7224 */ /* 0x000fe200078e00ff */
[----:B------:R-:W-:Y:S01]  /*1fb40*/  MOV R15, 0xffffffff ;  /* 0xffffffff000f7802 */ /* 0x000fe20000000f00 */
[----:B------:R-:W-:Y:S02]  /*1fb50*/  IMAD.MOV.U32 R11, RZ, RZ, 0x1c1f ;  /* 0x00001c1fff0b7424 */ /* 0x000fe400078e00ff */
[----:B------:R-:W-:-:S07]  /*1fb60*/  IMAD.MOV.U32 R3, RZ, RZ, R14 ;  /* 0x000000ffff037224 */ /* 0x000fce00078e000e */
[----:B------:R-:W-:Y:S05]  /*1fb70*/  WARPSYNC.COLLECTIVE R15, `(.L_x_995) ;  /* 0x000000000f087348 */ /* 0x000fea0003c00000 */
[----:B------:R0:W1:Y:S02]  /*1fb80*/  SHFL.IDX P6, R14, R13, R12, R11 ;  /* 0x0000000c0d0e7389 */ /* 0x00006400000c000b */
[----:B01----:R-:W-:Y:S01]  /*1fb90*/  ENDCOLLECTIVE ;  /* 0x000000000000791b */ /* 0x003fe20003800000 */
.L_x_995:
[----:B------:R-:W-:Y:S01]  /*1fba0*/  MOV R43, R3 ;  /* 0x00000003002b7202 */ /* 0x000fe20000000f00 */
[----:B------:R-:W-:Y:S02]  /*1fbb0*/  IMAD.MOV.U32 R13, RZ, RZ, R27 ;  /* 0x000000ffff0d7224 */ /* 0x000fe400078e001b */
[----:B------:R-:W-:-:S07]  /*1fbc0*/  IMAD.MOV.U32 R0, RZ, RZ, R14 ;  /* 0x000000ffff007224 */ /* 0x000fce00078e000e */
[----:B------:R-:W-:Y:S05]  /*1fbd0*/  WARPSYNC.COLLECTIVE R15, `(.L_x_996) ;  /* 0x000000000f087348 */ /* 0x000fea0003c00000 */
[----:B------:R0:W1:Y:S02]  /*1fbe0*/  SHFL.IDX P6, R14, R13, R12, R11 ;  /* 0x0000000c0d0e7389 */ /* 0x00006400000c000b */
[----:B01----:R-:W-:Y:S01]  /*1fbf0*/  ENDCOLLECTIVE ;  /* 0x000000000000791b */ /* 0x003fe20003800000 */
.L_x_996:
[----:B------:R-:W-:Y:S02]  /*1fc00*/  IMAD.MOV.U32 R42, RZ, RZ, R0 ;  /* 0x000000ffff2a7224 */ /* 0x000fe400078e0000 */
[----:B------:R-:W-:Y:S01]  /*1fc10*/  IMAD.MOV.U32 R13, RZ, RZ, R26 ;  /* 0x000000ffff0d7224 */ /* 0x000fe200078e001a */
[----:B------:R-:W-:-:S07]  /*1fc20*/  MOV R5, R14 ;  /* 0x0000000e00057202 */ /* 0x000fce0000000f00 */
[----:B------:R-:W-:Y:S05]  /*1fc30*/  WARPSYNC.COLLECTIVE R15, `(.L_x_997) ;  /* 0x000000000f087348 */ /* 0x000fea0003c00000 */
[----:B------:R0:W1:Y:S02]  /*1fc40*/  SHFL.IDX P6, R14, R13, R12, R11 ;  /* 0x0000000c0d0e7389 */ /* 0x00006400000c000b */
[----:B01----:R-:W-:Y:S01]  /*1fc50*/  ENDCOLLECTIVE ;  /* 0x000000000000791b */ /* 0x003fe20003800000 */
.L_x_997:
[----:B------:R-:W-:Y:S05]  /*1fc60*/  BRA `(.L_x_998) ;  /* 0xfffffed8005c7947 */ /* 0x000fea000383ffff */
.L_x_765:
[----:B0-----:R0:W1:Y:S02]  /*1fc70*/  SYNCS.PHASECHK.TRANS64.TRYWAIT P0, [R2+URZ+0x34800], R5 ;  /* 0x03480005020075a7 */ /* 0x001064000800017f */
[----:B-1----:R-:W-:Y:S05]  /*1fc80*/  @!P0 NANOSLEEP.SYNCS 0x989680 ;  /* 0x009896800000895d */ /* 0x002fea0003900000 */
[----:B------:R-:W1:Y:S02]  /*1fc90*/  @!P0 SYNCS.PHASECHK.TRANS64 P0, [R2+URZ+0x34800], R5 ;  /* 0x03480005020085a7 */ /* 0x000e64000800007f */
[----:B-1----:R-:W-:Y:S05]  /*1fca0*/  @!P0 BRA `(.L_x_765) ;  /* 0xfffffffc00f08947 */ /* 0x002fea000383ffff */
[----:B------:R-:W-:Y:S05]  /*1fcb0*/  BRA `(.L_x_999) ;  /* 0xfffffee0005c7947 */ /* 0x000fea000383ffff */
.L_x_779:
[----:B-1----:R1:W2:Y:S02]  /*1fcc0*/  SYNCS.PHASECHK.TRANS64.TRYWAIT P2, [R4+URZ+0x34830], R3 ;  /* 0x03483003040075a7 */ /* 0x0022a4000804017f */
[----:B--2---:R-:W-:Y:S05]  /*1fcd0*/  @!P2 NANOSLEEP.SYNCS 0x989680 ;  /* 0x009896800000a95d */ /* 0x004fea0003900000 */
[----:B------:R-:W2:Y:S02]  /*1fce0*/  @!P2 SYNCS.PHASECHK.TRANS64 P2, [R4+URZ+0x34830], R3 ;  /* 0x034830030400a5a7 */ /* 0x000ea4000804007f */
[----:B--2---:R-:W-:Y:S05]  /*1fcf0*/  @!P2 BRA `(.L_x_779) ;  /* 0xfffffffc00f0a947 */ /* 0x004fea000383ffff */
[----:B------:R-:W-:Y:S05]  /*1fd00*/  BRA `(.L_x_778) ;  /* 0xffffff04005c7947 */ /* 0x000fea000383ffff */
.L_x_786:
[----:B-1----:R1:W2:Y:S02]  /*1fd10*/  SYNCS.PHASECHK.TRANS64.TRYWAIT P2, [R15+URZ+0x34830], R0 ;  /* 0x034830000f0075a7 */ /* 0x0022a4000804017f */
[----:B--2---:R-:W-:Y:S05]  /*1fd20*/  @!P2 NANOSLEEP.SYNCS 0x989680 ;  /* 0x009896800000a95d */ /* 0x004fea0003900000 */
[----:B------:R-:W2:Y:S02]  /*1fd30*/  @!P2 SYNCS.PHASECHK.TRANS64 P2, [R15+URZ+0x34830], R0 ;  /* 0x034830000f00a5a7 */ /* 0x000ea4000804007f */
[----:B--2---:R-:W-:Y:S05]  /*1fd40*/  @!P2 BRA `(.L_x_786) ;  /* 0xfffffffc00f0a947 */ /* 0x004fea000383ffff */
[----:B------:R-:W-:Y:S05]  /*1fd50*/  BRA `(.L_x_785) ;  /* 0xffffff2c00fc7947 */ /* 0x000fea000383ffff */
.L_x_791:
[----:B-1----:R1:W2:Y:S02]  /*1fd60*/  SYNCS.PHASECHK.TRANS64.TRYWAIT P2, [R20+URZ+0x34850], R0 ;  /* 0x03485000140075a7 */ /* 0x0022a4000804017f */
[----:B--2---:R-:W-:Y:S05]  /*1fd70*/  @!P2 NANOSLEEP.SYNCS 0x989680 ;  /* 0x009896800000a95d */ /* 0x004fea0003900000 */
[----:B------:R-:W2:Y:S02]  /*1fd80*/  @!P2 SYNCS.PHASECHK.TRANS64 P2, [R20+URZ+0x34850], R0 ;  /* 0x034850001400a5a7 */ /* 0x000ea4000804007f */
[----:B--2---:R-:W-:Y:S05]  /*1fd90*/  @!P2 BRA `(.L_x_791) ;  /* 0xfffffffc00f0a947 */ /* 0x004fea000383ffff */
[----:B------:R-:W-:Y:S05]  /*1fda0*/  BRA `(.L_x_790) ;  /* 0xffffff3800d87947 */ /* 0x000fea000383ffff */
.L_x_797:
[----:B-1----:R1:W2:Y:S02]  /*1fdb0*/  SYNCS.PHASECHK.TRANS64.TRYWAIT P0, [R13+URZ+0x34850], R4 ;  /* 0x034850040d0075a7 */ /* 0x0022a4000800017f */
[----:B--2---:R-:W-:Y:S05]  /*1fdc0*/  @!P0 NANOSLEEP.SYNCS 0x989680 ;  /* 0x009896800000895d */ /* 0x004fea0003900000 */
[----:B------:R-:W2:Y:S02]  /*1fdd0*/  @!P0 SYNCS.PHASECHK.TRANS64 P0, [R13+URZ+0x34850], R4 ;  /* 0x034850040d0085a7 */ /* 0x000ea4000800007f */
[----:B--2---:R-:W-:Y:S05]  /*1fde0*/  @!P0 BRA `(.L_x_797) ;  /* 0xfffffffc00f08947 */ /* 0x004fea000383ffff */
[----:B------:R-:W-:Y:S05]  /*1fdf0*/  BRA `(.L_x_796) ;  /* 0xffffff5400f87947 */ /* 0x000fea000383ffff */
.L_x_833:
[----:B------:R-:W0:Y:S01]  /*1fe00*/  S2R R7, SR_TID.X ;  /* 0x0000000000077919 */ /* 0x000e220000002100 */
[----:B------:R-:W-:Y:S01]  /*1fe10*/  BSSY B1, `(.L_x_1000) ;  /* 0x000000a000017945 */ /* 0x000fe20003800000 */
[----:B------:R-:W-:Y:S01]  /*1fe20*/  IMAD.MOV.U32 R12, RZ, RZ, RZ ;  /* 0x000000ffff0c7224 */ /* 0x000fe200078e00ff */
[----:B------:R-:W-:Y:S01]  /*1fe30*/  MOV R11, 0x1f ;  /* 0x0000001f000b7802 */ /* 0x000fe20000000f00 */
[----:B------:R-:W-:Y:S01]  /*1fe40*/  IMAD.MOV.U32 R15, RZ, RZ, -0x1 ;  /* 0xffffffffff0f7424 */ /* 0x000fe200078e00ff */
[----:B0-----:R-:W-:-:S04]  /*1fe50*/  SHF.R.U32.HI R7, RZ, 0x5, R7 ;  /* 0x00000005ff077819 */ /* 0x001fc80000011607 */
[----:B------:R-:W-:-:S05]  /*1fe60*/  LOP3.LUT R7, R7, 0x3, RZ, 0xc0, !PT ;  /* 0x0000000307077812 */ /* 0x000fca00078ec0ff */
[----:B------:R-:W-:-:S07]  /*1fe70*/  IMAD.MOV.U32 R13, RZ, RZ, R7 ;  /* 0x000000ffff0d7224 */ /* 0x000fce00078e0007 */
[----:B------:R-:W-:Y:S05]  /*1fe80*/  WARPSYNC.COLLECTIVE R15, `(.L_x_1001) ;  /* 0x000000000f087348 */ /* 0x000fea0003c00000 */
[----:B------:R0:W1:Y:S02]  /*1fe90*/  SHFL.IDX P6, R14, R13, R12, R11 ;  /* 0x0000000c0d0e7389 */ /* 0x00006400000c000b */
[----:B01----:R-:W-:Y:S01]  /*1fea0*/  ENDCOLLECTIVE ;  /* 0x000000000000791b */ /* 0x003fe20003800000 */
.L_x_1001:
[----:B------:R-:W-:Y:S05]  /*1feb0*/  BSYNC B1 ;  /* 0x0000000000017941 */ /* 0x000fea0003800000 */
.L_x_1000:
[----:B------:R-:W-:Y:S05]  /*1fec0*/  BRA `(.L_x_1002) ;  /* 0xffffff9000dc7947 */ /* 0x000fea000383ffff */
.L_x_835:
[----:B------:R-:W-:Y:S01]  /*1fed0*/  BSSY B1, `(.L_x_1003) ;  /* 0x0000006000017945 */ /* 0x000fe20003800000 */
[----:B------:R-:W-:-:S07]  /*1fee0*/  IMAD.MOV.U32 R15, RZ, RZ, -0x1 ;  /* 0xffffffffff0f7424 */ /* 0x000fce00078e00ff */
[----:B0-----:R-:W-:Y:S05]  /*1fef0*/  WARPSYNC.COLLECTIVE R15, `(.L_x_1004) ;  /* 0x000000000f0c7348 */ /* 0x001fea0003c00000 */
[----:B------:R-:W-:Y:S02]  /*1ff00*/  ELECT P6, UR62, PT ;  /* 0x00000000003e782f */ /* 0x000fe400038c0000 */
[----:B------:R-:W-:Y:S01]  /*1ff10*/  MOV R14, UR62 ;  /* 0x0000003e000e7c02 */ /* 0x000fe20008000f00 */
[----:B0-----:R-:W-:Y:S10]  /*1ff20*/  ENDCOLLECTIVE ;  /* 0x000000000000791b */ /* 0x001ff40003800000 */
.L_x_1004:
[----:B------:R-:W-:Y:S05]  /*1ff30*/  BSYNC B1 ;  /* 0x0000000000017941 */ /* 0x000fea0003800000 */
.L_x_1003:
[----:B------:R-:W-:Y:S01]  /*1ff40*/  PLOP3.LUT P2, PT, P6, PT, PT, 0x80, 0x0 ;  /* 0x000000000000781c */ /* 0x000fe2000374f070 */
[----:B------:R-:W-:-:S12]  /*1ff50*/  BRA `(.L_x_834) ;  /* 0xffffff9000d07947 */ /* 0x000fd8000383ffff */
.L_x_837:
[----:B0-----:R-:W2:Y:S02]  /*1ff60*/  LDL R3, [R1+0x4] ;  /* 0x0000040001037983 */ /* 0x001ea40000100800 */
[----:B--2---:R0:W1:Y:S02]  /*1ff70*/  SYNCS.PHASECHK.TRANS64.TRYWAIT P0, [R3+URZ+0x34820], R2 ;  /* 0x03482002030075a7 */ /* 0x004064000800017f */
[----:B-1----:R-:W-:Y:S05]  /*1ff80*/  @!P0 NANOSLEEP.SYNCS 0x989680 ;  /* 0x009896800000895d */ /* 0x002fea0003900000 */
[----:B------:R-:W1:Y:S02]  /*1ff90*/  @!P0 SYNCS.PHASECHK.TRANS64 P0, [R3+URZ+0x34820], R2 ;  /* 0x03482002030085a7 */ /* 0x000e64000800007f */
[----:B-1----:R-:W-:Y:S05]  /*1ffa0*/  @!P0 BRA `(.L_x_837) ;  /* 0xfffffffc00ec8947 */ /* 0x002fea000383ffff */
[----:B------:R-:W-:Y:S05]  /*1ffb0*/  BRA `(.L_x_1005) ;  /* 0xffffff9000e07947 */ /* 0x000fea000383ffff */
.L_x_841:
[----:B0-----:R0:W1:Y:S02]  /*1ffc0*/  SYNCS.PHASECHK.TRANS64.TRYWAIT P0, [R5+URZ+0x348a0], R8 ;  /* 0x0348a008050075a7 */ /* 0x001064000800017f */
[----:B-1----:R-:W-:Y:S05]  /*1ffd0*/  @!P0 NANOSLEEP.SYNCS 0x989680 ;  /* 0x009896800000895d */ /* 0x002fea0003900000 */
[----:B------:R-:W1:Y:S02]  /*1ffe0*/  @!P0 SYNCS.PHASECHK.TRANS64 P0, [R5+URZ+0x348a0], R8 ;  /* 0x0348a008050085a7 */ /* 0x000e64000800007f */
[----:B-1----:R-:W-:Y:S05]  /*1fff0*/  @!P0 BRA `(.L_x_841) ;  /* 0xfffffffc00f08947 */ /* 0x002fea000383ffff */
[----:B------:R-:W-:Y:S05]  /*20000*/  BRA `(.L_x_1006) ;  /* 0xffffff9400047947 */ /* 0x000fea000383ffff */
.L_x_848:
[----:B-1----:R1:W2:Y:S02]  /*20010*/  SYNCS.PHASECHK.TRANS64.TRYWAIT P0, [R5+URZ+0x348c0], R8 ;  /* 0x0348c008050075a7 */ /* 0x0022a4000800017f */
[----:B--2---:R-:W-:Y:S05]  /*20020*/  @!P0 NANOSLEEP.SYNCS 0x989680 ;  /* 0x009896800000895d */ /* 0x004fea0003900000 */
[----:B------:R-:W2:Y:S02]  /*20030*/  @!P0 SYNCS.PHASECHK.TRANS64 P0, [R5+URZ+0x348c0], R8 ;  /* 0x0348c008050085a7 */ /* 0x000ea4000800007f */
[----:B--2---:R-:W-:Y:S05]  /*20040*/  @!P0 BRA `(.L_x_848) ;  /* 0xfffffffc00f08947 */ /* 0x004fea000383ffff */
[----:B------:R-:W-:Y:S05]  /*20050*/  BRA `(.L_x_1007) ;  /* 0xffffff9800007947 */ /* 0x000fea000383ffff */
.L_x_856:
[----:B0-----:R0:W1:Y:S02]  /*20060*/  SYNCS.PHASECHK.TRANS64.TRYWAIT P0, [R6+URZ+0x348a0], R5 ;  /* 0x0348a005060075a7 */ /* 0x001064000800017f */
[----:B-1----:R-:W-:Y:S05]  /*20070*/  @!P0 NANOSLEEP.SYNCS 0x989680 ;  /* 0x009896800000895d */ /* 0x002fea0003900000 */
[----:B------:R-:W1:Y:S02]  /*20080*/  @!P0 SYNCS.PHASECHK.TRANS64 P0, [R6+URZ+0x348a0], R5 ;  /* 0x0348a005060085a7 */ /* 0x000e64000800007f */
[----:B-1----:R-:W-:Y:S05]  /*20090*/  @!P0 BRA `(.L_x_856) ;  /* 0xfffffffc00f08947 */ /* 0x002fea000383ffff */
[----:B------:R-:W-:Y:S05]  /*200a0*/  BRA `(.L_x_1008) ;  /* 0xffffff9c002c7947 */ /* 0x000fea000383ffff */
.L_x_863:
[----:B-1----:R1:W2:Y:S02]  /*200b0*/  SYNCS.PHASECHK.TRANS64.TRYWAIT P0, [R6+URZ+0x348c0], R5 ;  /* 0x0348c005060075a7 */ /* 0x0022a4000800017f */
[----:B--2---:R-:W-:Y:S05]  /*200c0*/  @!P0 NANOSLEEP.SYNCS 0x989680 ;  /* 0x009896800000895d */ /* 0x004fea0003900000 */
[----:B------:R-:W2:Y:S02]  /*200d0*/  @!P0 SYNCS.PHASECHK.TRANS64 P0, [R6+URZ+0x348c0], R5 ;  /* 0x0348c005060085a7 */ /* 0x000ea4000800007f */
[----:B--2---:R-:W-:Y:S05]  /*200e0*/  @!P0 BRA `(.L_x_863) ;  /* 0xfffffffc00f08947 */ /* 0x004fea000383ffff */
[----:B------:R-:W-:Y:S05]  /*200f0*/  BRA `(.L_x_1009) ;  /* 0xffffffa000247947 */ /* 0x000fea000383ffff */
.L_x_877:
[----:B------:R-:W0:Y:S01]  /*20100*/  S2R R4, SR_TID.X ;  /* 0x0000000000047919 */ /* 0x000e220000002100 */
[----:B------:R-:W-:Y:S01]  /*20110*/  BSSY B0, `(.L_x_1010) ;  /* 0x000000a000007945 */ /* 0x000fe20003800000 */
[----:B------:R-:W-:Y:S01]  /*20120*/  IMAD.MOV.U32 R12, RZ, RZ, RZ ;  /* 0x000000ffff0c7224 */ /* 0x000fe200078e00ff */
[----:B------:R-:W-:Y:S01]  /*20130*/  MOV R15, 0xffffffff ;  /* 0xffffffff000f7802 */ /* 0x000fe20000000f00 */
[----:B------:R-:W-:Y:S01]  /*20140*/  IMAD.MOV.U32 R11, RZ, RZ, 0x1f ;  /* 0x0000001fff0b7424 */ /* 0x000fe200078e00ff */
[----:B0-----:R-:W-:-:S04]  /*20150*/  SHF.R.U32.HI R4, RZ, 0x5, R4 ;  /* 0x00000005ff047819 */ /* 0x001fc80000011604 */
[----:B------:R-:W-:-:S04]  /*20160*/  LOP3.LUT R4, R4, 0x3, RZ, 0xc0, !PT ;  /* 0x0000000304047812 */ /* 0x000fc800078ec0ff */
[----:B------:R-:W-:-:S07]  /*20170*/  MOV R13, R4 ;  /* 0x00000004000d7202 */ /* 0x000fce0000000f00 */
[----:B------:R-:W-:Y:S05]  /*20180*/  WARPSYNC.COLLECTIVE R15, `(.L_x_1011) ;  /* 0x000000000f087348 */ /* 0x000fea0003c00000 */
[----:B------:R0:W1:Y:S02]  /*20190*/  SHFL.IDX P6, R14, R13, R12, R11 ;  /* 0x0000000c0d0e7389 */ /* 0x00006400000c000b */
[----:B01----:R-:W-:Y:S01]  /*201a0*/  ENDCOLLECTIVE ;  /* 0x000000000000791b */ /* 0x003fe20003800000 */
.L_x_1011:
[----:B------:R-:W-:Y:S05]  /*201b0*/  BSYNC B0 ;  /* 0x0000000000007941 */ /* 0x000fea0003800000 */
.L_x_1010:
[----:B------:R-:W-:Y:S05]  /*201c0*/  BRA `(.L_x_1012) ;  /* 0xffffffa8009c7947 */ /* 0x000fea000383ffff */
.L_x_879:
[----:B------:R-:W-:Y:S01]  /*201d0*/  BSSY B0, `(.L_x_1013) ;  /* 0x0000006000007945 */ /* 0x000fe20003800000 */
[----:B------:R-:W-:-:S07]  /*201e0*/  IMAD.MOV.U32 R15, RZ, RZ, -0x1 ;  /* 0xffffffffff0f7424 */ /* 0x000fce00078e00ff */
[----:B0-----:R-:W-:Y:S05]  /*201f0*/  WARPSYNC.COLLECTIVE R15, `(.L_x_1014) ;  /* 0x000000000f0c7348 */ /* 0x001fea0003c00000 */
[----:B------:R-:W-:Y:S02]  /*20200*/  ELECT P6, UR62, PT ;  /* 0x00000000003e782f */ /* 0x000fe400038c0000 */
[----:B------:R-:W-:Y:S01]  /*20210*/  MOV R14, UR62 ;  /* 0x0000003e000e7c02 */ /* 0x000fe20008000f00 */
[----:B0-----:R-:W-:Y:S10]  /*20220*/  ENDCOLLECTIVE ;  /* 0x000000000000791b */ /* 0x001ff40003800000 */
.L_x_1014:
[----:B------:R-:W-:Y:S05]  /*20230*/  BSYNC B0 ;  /* 0x0000000000007941 */ /* 0x000fea0003800000 */
.L_x_1013:
[----:B------:R-:W-:Y:S05]  /*20240*/  BRA `(.L_x_1015) ;  /* 0xffffffa800a87947 */ /* 0x000fea000383ffff */
.L_x_881:
[----:B0-----:R0:W1:Y:S02]  /*20250*/  SYNCS.PHASECHK.TRANS64.TRYWAIT P0, [R0+URZ+0x34840], R2 ;  /* 0x03484002000075a7 */ /* 0x001064000800017f */
[----:B-1----:R-:W-:Y:S05]  /*20260*/  @!P0 NANOSLEEP.SYNCS 0x989680 ;  /* 0x009896800000895d */ /* 0x002fea0003900000 */
[----:B------:R-:W1:Y:S02]  /*20270*/  @!P0 SYNCS.PHASECHK.TRANS64 P0, [R0+URZ+0x34840], R2 ;  /* 0x03484002000085a7 */ /* 0x000e64000800007f */
[----:B-1----:R-:W-:Y:S05]  /*20280*/  @!P0 BRA `(.L_x_881) ;  /* 0xfffffffc00f08947 */ /* 0x002fea000383ffff */
[----:B------:R-:W-:Y:S05]  /*20290*/  BRA `(.L_x_1016) ;  /* 0xffffffac00147947 */ /* 0x000fea000383ffff */
.L_x_885:
[----:B------:R0:W5:Y:S01]  /*202a0*/  LDL.LU R9, [R1+0x54] ;  /* 0x0000540001097983 */ /* 0x0001620000300800 */
[----:B------:R-:W-:Y:S01]  /*202b0*/  IMAD.MOV.U32 R13, RZ, RZ, R3 ;  /* 0x000000ffff0d7224 */ /* 0x000fe200078e0003 */
[----:B------:R-:W-:Y:S01]  /*202c0*/  MOV R12, RZ ;  /* 0x000000ff000c7202 */ /* 0x000fe20000000f00 */
[----:B------:R-:W-:Y:S02]  /*202d0*/  IMAD.MOV.U32 R11, RZ, RZ, 0x181f ;  /* 0x0000181fff0b7424 */ /* 0x000fe400078e00ff */
[----:B------:R-:W-:-:S07]  /*202e0*/  IMAD.MOV.U32 R15, RZ, RZ, -0x1 ;  /* 0xffffffffff0f7424 */ /* 0x000fce00078e00ff */
[----:B0----5:R-:W-:Y:S05]  /*202f0*/  WARPSYNC.COLLECTIVE R15, `(.L_x_1017) ;  /* 0x000000000f087348 */ /* 0x021fea0003c00000 */
[----:B------:R1:W2:Y:S02]  /*20300*/  SHFL.IDX P6, R14, R13, R12, R11 ;  /* 0x0000000c0d0e7389 */ /* 0x0002a400000c000b */
[----:B012--5:R-:W-:Y:S01]  /*20310*/  ENDCOLLECTIVE ;  /* 0x000000000000791b */ /* 0x027fe20003800000 */
.L_x_1017:
[----:B------:R-:W-:Y:S01]  /*20320*/  IMAD.MOV.U32 R13, RZ, RZ, R4 ;  /* 0x000000ffff0d7224 */ /* 0x000fe200078e0004 */
[----:B------:R-:W-:-:S07]  /*20330*/  MOV R6, R14 ;  /* 0x0000000e00067202 */ /* 0x000fce0000000f00 */
[----:B------:R-:W-:Y:S05]  /*20340*/  WARPSYNC.COLLECTIVE R15, `(.L_x_1018) ;  /* 0x000000000f087348 */ /* 0x000fea0003c00000 */
[----:B------:R0:W1:Y:S02]  /*20350*/  SHFL.IDX P6, R14, R13, R12, R11 ;  /* 0x0000000c0d0e7389 */ /* 0x00006400000c000b */
[----:B01----:R-:W-:Y:S01]  /*20360*/  ENDCOLLECTIVE ;  /* 0x000000000000791b */ /* 0x003fe20003800000 */
.L_x_1018:
[----:B------:R-:W-:Y:S01]  /*20370*/  IADD3 R0, R10, R17, RZ ;  /* 0x000000110a007210 */ /* 0x000fe20007ffe0ff */
[----:B------:R-:W-:Y:S02]  /*20380*/  IMAD R2, R9, R7, RZ ;  /* 0x0000000709027224 */ /* 0x000fe400078e02ff */
[----:B------:R0:W5:Y:S01]  /*20390*/  LDL R9, [R1+0x30] ;  /* 0x0000300001097983 */ /* 0x0001620000100800 */
[----:B------:R-:W-:Y:S01]  /*203a0*/  IMAD.MOV.U32 R7, RZ, RZ, R14 ;  /* 0x000000ffff077224 */ /* 0x000fe200078e000e */
[----:B------:R-:W-:Y:S01]  /*203b0*/  MOV R13, R3 ;  /* 0x00000003000d7202 */ /* 0x000fe20000000f00 */
[----:B------:R-:W-:Y:S01]  /*203c0*/  IMAD.MOV.U32 R12, RZ, RZ, 0x1 ;  /* 0x00000001ff0c7424 */ /* 0x000fe200078e00ff */
[C---:B------:R-:W-:Y:S01]  /*203d0*/  ISETP.GE.AND P2, PT, R0.reuse, R2, PT ;  /* 0x000000020000720c */ /* 0x040fe20003f46270 */
[----:B------:R-:W-:-:S12]  /*203e0*/  VIADD R5, R0, 0x10 ;  /* 0x0000001000057836 */ /* 0x000fd80000000000 */
[----:B0----5:R-:W-:Y:S05]  /*203f0*/  WARPSYNC.COLLECTIVE R15, `(.L_x_1019) ;  /* 0x000000000f087348 */ /* 0x021fea0003c00000 */
[----:B------:R1:W2:Y:S02]  /*20400*/  SHFL.IDX P6, R14, R13, R12, R11 ;  /* 0x0000000c0d0e7389 */ /* 0x0002a400000c000b */
[----:B012--5:R-:W-:Y:S01]  /*20410*/  ENDCOLLECTIVE ;  /* 0x000000000000791b */ /* 0x027fe20003800000 */
.L_x_1019:
[----:B------:R-:W-:-:S05]  /*20420*/  @!P2 LEA R7, P4, R8, R7, 0x1 ;  /* 0x000000070807a211 */ /* 0x000fca00078808ff */
[----:B------:R-:W-:Y:S01]  /*20430*/  @!P2 IMAD.X R6, RZ, RZ, R6, P4 ;  /* 0x000000ffff06a224 */ /* 0x000fe200020e0606 */
[----:B------:R-:W-:-:S04]  /*20440*/  MOV R13, R4 ;  /* 0x00000004000d7202 */ /* 0x000fc80000000f00 */
[----:B------:R-:W-:-:S04]  /*20450*/  @!P2 LOP3.LUT R7, R7, R6, RZ, 0x3c, !PT ;  /* 0x000000060707a212 */ /* 0x000fc800078e3cff */
        /* <DEDUP_REMOVED lines=13> */
.L_x_1020:
[----:B------:R-:W-:Y:S01]  /*20530*/  MOV R13, R3 ;  /* 0x00000003000d7202 */ /* 0x000fe20000000f00 */
[----:B------:R-:W-:Y:S02]  /*20540*/  IMAD.MOV.U32 R12, RZ, RZ, 0x2 ;  /* 0x00000002ff0c7424 */ /* 0x000fe400078e00ff */
[----:B------:R-:W-:-:S07]  /*20550*/  IMAD.MOV.U32 R5, RZ, RZ, R14 ;  /* 0x000000ffff057224 */ /* 0x000fce00078e000e */
[----:B------:R-:W-:Y:S05]  /*20560*/  WARPSYNC.COLLECTIVE R15, `(.L_x_1021) ;  /* 0x000000000f087348 */ /* 0x000fea0003c00000 */
[----:B------:R0:W1:Y:S02]  /*20570*/  SHFL.IDX P6, R14, R13, R12, R11 ;  /* 0x0000000c0d0e7389 */ /* 0x00006400000c000b */
[----:B01----:R-:W-:Y:S01]  /*20580*/  ENDCOLLECTIVE ;  /* 0x000000000000791b */ /* 0x003fe20003800000 */
.L_x_1021:
[----:B------:R-:W-:-:S05]  /*20590*/  @!P2 LEA R5, P4, R8, R5, 0x1 ;  /* 0x000000050805a211 */ /* 0x000fca00078808ff */
[----:B------:R-:W-:-:S05]  /*205a0*/  @!P2 IMAD.X R6, RZ, RZ, R6, P4 ;  /* 0x000000ffff06a224 */ /* 0x000fca00020e0606 */
[----:B------:R-:W-:Y:S01]  /*205b0*/  @!P2 MOV R7, R6 ;  /* 0x000000060007a202 */ /* 0x000fe20000000f00 */
[----:B------:R-:W-:Y:S01]  /*205c0*/  @!P2 IMAD.MOV.U32 R6, RZ, RZ, R5 ;  /* 0x000000ffff06a224 */ /* 0x000fe200078e0005 */
[----:B------:R-:W-:Y:S01]  /*205d0*/  MOV R13, R4 ;  /* 0x00000004000d7202 */ /* 0x000fe20000000f00 */
[----:B------:R-:W-:-:S03]  /*205e0*/  VIADD R5, R0, 0x20 ;  /* 0x0000002000057836 */ /* 0x000fc60000000000 */
        /* <DEDUP_REMOVED lines=11> */
.L_x_1022:
[----:B------:R-:W-:Y:S01]  /*206a0*/  MOV R13, R3 ;  /* 0x00000003000d7202 */ /* 0x000fe20000000f00 */
[----:B------:R-:W-:Y:S02]  /*206b0*/  IMAD.MOV.U32 R12, RZ, RZ, 0x3 ;  /* 0x00000003ff0c7424 */ /* 0x000fe400078e00ff */
[----:B------:R-:W-:-:S07]  /*206c0*/  IMAD.MOV.U32 R5, RZ, RZ, R14 ;  /* 0x000000ffff057224 */ /* 0x000fce00078e000e */
[----:B------:R-:W-:Y:S05]  /*206d0*/  WARPSYNC.COLLECTIVE R15, `(.L_x_1023) ;  /* 0x000000000f087348 */ /* 0x000fea0003c00000 */
[----:B------:R0:W1:Y:S02]  /*206e0*/  SHFL.IDX P6, R14, R13, R12, R11 ;  /* 0x0000000c0d0e7389 */ /* 0x00006400000c000b */
[----:B01----:R-:W-:Y:S01]  /*206f0*/  ENDCOLLECTIVE ;  /* 0x000000000000791b */ /* 0x003fe20003800000 */
.L_x_1023:
        /* <DEDUP_REMOVED lines=17> */
.L_x_1024:
[----:B------:R-:W-:Y:S01]  /*20810*/  MOV R13, R3 ;  /* 0x00000003000d7202 */ /* 0x000fe20000000f00 */
[----:B------:R-:W-:Y:S02]  /*20820*/  IMAD.MOV.U32 R12, RZ, RZ, 0x4 ;  /* 0x00000004ff0c7424 */ /* 0x000fe400078e00ff */
[----:B------:R-:W-:-:S07]  /*20830*/  IMAD.MOV.U32 R5, RZ, RZ, R14 ;  /* 0x000000ffff057224 */ /* 0x000fce00078e000e */
[----:B------:R-:W-:Y:S05]  /*20840*/  WARPSYNC.COLLECTIVE R15, `(.L_x_1025) ;  /* 0x000000000f087348 */ /* 0x000fea0003c00000 */
[----:B------:R0:W1:Y:S02]  /*20850*/  SHFL.IDX P6, R14, R13, R12, R11 ;  /* 0x0000000c0d0e7389 */ /* 0x00006400000c000b */
[----:B01----:R-:W-:Y:S01]  /*20860*/  ENDCOLLECTIVE ;  /* 0x000000000000791b */ /* 0x003fe20003800000 */
.L_x_1025:
        /* <DEDUP_REMOVED lines=17> */
.L_x_1026:
[----:B------:R-:W-:Y:S01]  /*20980*/  MOV R13, R3 ;  /* 0x00000003000d7202 */ /* 0x000fe20000000f00 */
[----:B------:R-:W-:Y:S02]  /*20990*/  IMAD.MOV.U32 R12, RZ, RZ, 0x5 ;  /* 0x00000005ff0c7424 */ /* 0x000fe400078e00ff */
[----:B------:R-:W-:-:S07]  /*209a0*/  IMAD.MOV.U32 R5, RZ, RZ, R14 ;  /* 0x000000ffff057224 */ /* 0x000fce00078e000e */
[----:B------:R-:W-:Y:S05]  /*209b0*/  WARPSYNC.COLLECTIVE R15, `(.L_x_1027) ;  /* 0x000000000f087348 */ /* 0x000fea0003c00000 */
[----:B------:R0:W1:Y:S02]  /*209c0*/  SHFL.IDX P6, R14, R13, R12, R11 ;  /* 0x0000000c0d0e7389 */ /* 0x00006400000c000b */
[----:B01----:R-:W-:Y:S01]  /*209d0*/  ENDCOLLECTIVE ;  /* 0x000000000000791b */ /* 0x003fe20003800000 */
.L_x_1027:
        /* <DEDUP_REMOVED lines=17> */
.L_x_1028:
[----:B------:R-:W-:Y:S01]  /*20af0*/  MOV R13, R3 ;  /* 0x00000003000d7202 */ /* 0x000fe20000000f00 */
[----:B------:R-:W-:Y:S02]  /*20b00*/  IMAD.MOV.U32 R12, RZ, RZ, 0x6 ;  /* 0x00000006ff0c7424 */ /* 0x000fe400078e00ff */
[----:B------:R-:W-:-:S07]  /*20b10*/  IMAD.MOV.U32 R5, RZ, RZ, R14 ;  /* 0x000000ffff057224 */ /* 0x000fce00078e000e */
[----:B------:R-:W-:Y:S05]  /*20b20*/  WARPSYNC.COLLECTIVE R15, `(.L_x_1029) ;  /* 0x000000000f087348 */ /* 0x000fea0003c00000 */
[----:B------:R0:W1:Y:S02]  /*20b30*/  SHFL.IDX P6, R14, R13, R12, R11 ;  /* 0x0000000c0d0e7389 */ /* 0x00006400000c000b */
[----:B01----:R-:W-:Y:S01]  /*20b40*/  ENDCOLLECTIVE ;  /* 0x000000000000791b */ /* 0x003fe20003800000 */
.L_x_1029:
        /* <DEDUP_REMOVED lines=17> */
.L_x_1030:
[----:B------:R-:W-:Y:S01]  /*20c60*/  IMAD.MOV.U32 R13, RZ, RZ, R3 ;  /* 0x000000ffff0d7224 */ /* 0x000fe200078e0003 */
[----:B------:R-:W-:Y:S01]  /*20c70*/  MOV R12, 0x7 ;  /* 0x00000007000c7802 */ /* 0x000fe20000000f00 */
[----:B------:R-:W-:-:S07]  /*20c80*/  IMAD.MOV.U32 R5, RZ, RZ, R14 ;  /* 0x000000ffff057224 */ /* 0x000fce00078e000e */
[----:B------:R-:W-:Y:S05]  /*20c90*/  WARPSYNC.COLLECTIVE R15, `(.L_x_1031) ;  /* 0x000000000f087348 */ /* 0x000fea0003c00000 */
[----:B------:R0:W1:Y:S02]  /*20ca0*/  SHFL.IDX P6, R14, R13, R12, R11 ;  /* 0x0000000c0d0e7389 */ /* 0x00006400000c000b */
[----:B01----:R-:W-:Y:S01]  /*20cb0*/  ENDCOLLECTIVE ;  /* 0x000000000000791b */ /* 0x003fe20003800000 */
.L_x_1031:
[----:B------:R-:W-:-:S05]  /*20cc0*/  @!P2 LEA R5, P4, R8, R5, 0x1 ;  /* 0x000000050805a211 */ /* 0x000fca00078808ff */
[----:B------:R-:W-:-:S05]  /*20cd0*/  @!P2 IMAD.X R6, RZ, RZ, R6, P4 ;  /* 0x000000ffff06a224 */ /* 0x000fca00020e0606 */
[----:B------:R-:W-:Y:S01]  /*20ce0*/  @!P2 MOV R7, R6 ;  /* 0x000000060007a202 */ /* 0x000fe20000000f00 */
[----:B------:R-:W-:Y:S02]  /*20cf0*/  IMAD.MOV.U32 R13, RZ, RZ, R4 ;  /* 0x000000ffff0d7224 */ /* 0x000fe400078e0004 */
[----:B------:R-:W-:-:S05]  /*20d00*/  @!P2 IMAD.MOV.U32 R6, RZ, RZ, R5 ;  /* 0x000000ffff06a224 */ /* 0x000fca00078e0005 */
[----:B------:R-:W-:Y:S01]  /*20d10*/  @!PT LDS RZ, [RZ] ;  /* 0x00000000fffff984 */ /* 0x000fe20000000800 */
[----:B------:R-:W-:Y:S01]  /*20d20*/  @!PT LDS RZ, [RZ] ;  /* 0x00000000fffff984 */ /* 0x000fe20000000800 */
[----:B------:R-:W-:Y:S01]  /*20d30*/  @!PT LDS RZ, [RZ] ;  /* 0x00000000fffff984 */ /* 0x000fe20000000800 */
[----:B------:R0:W-:Y:S01]  /*20d40*/  @!P2 LDGSTS.E.BYPASS.LTC128B.128 [R9+0x13400], desc[UR40][R6.64], !P3 ;  /* 0x134000000609afae */ /* 0x0001e2000d901d68 */
[----:B------:R-:W-:-:S03]  /*20d50*/  IMAD.MOV.U32 R5, RZ, RZ, R14 ;  /* 0x000000ffff057224 */ /* 0x000fc600078e000e */
[----:B------:R0:W-:Y:S04]  /*20d60*/  @!P2 LDGSTS.E.BYPASS.LTC128B.128 [R9+0x17400], desc[UR40][R6.64+0x80], !P0 ;  /* 0x174000800609afae */ /* 0x0001e8000c101d68 */
[----:B0-----:R-:W-:Y:S05]  /*20d70*/  WARPSYNC.COLLECTIVE R15, `(.L_x_1032) ;  /* 0x000000000f087348 */ /* 0x001fea0003c00000 */
[----:B------:R1:W2:Y:S02]  /*20d80*/  SHFL.IDX P6, R14, R13, R12, R11 ;  /* 0x0000000c0d0e7389 */ /* 0x0002a400000c000b */
[----:B012---:R-:W-:Y:S01]  /*20d90*/  ENDCOLLECTIVE ;  /* 0x000000000000791b */ /* 0x007fe20003800000 */
.L_x_1032:
[----:B------:R-:W-:Y:S01]  /*20da0*/  @!PT LDS RZ, [RZ] ;  /* 0x00000000fffff984 */ /* 0x000fe20000000800 */
[----:B------:R-:W-:Y:S01]  /*20db0*/  @!PT LDS RZ, [RZ] ;  /* 0x00000000fffff984 */ /* 0x000fe20000000800 */
[----:B------:R-:W-:Y:S01]  /*20dc0*/  @!PT LDS RZ, [RZ] ;  /* 0x00000000fffff984 */ /* 0x000fe20000000800 */
[----:B------:R0:W-:Y:S01]  /*20dd0*/  @!P2 LDGSTS.E.BYPASS.LTC128B.128 [R9+0x1b400], desc[UR40][R6.64+0x100], !P1 ;  /* 0x1b4001000609afae */ /* 0x0001e2000c901d68 */
[----:B------:R-:W-:Y:S01]  /*20de0*/  MOV R3, R14 ;  /* 0x0000000e00037202 */ /* 0x000fe20000000f00 */
[----:B------:R-:W-:Y:S06]  /*20df0*/  BRA `(.L_x_1033) ;  /* 0xffffffac00fc7947 */ /* 0x000fec000383ffff */
.L_x_890:
[----:B-1----:R-:W3:Y:S02]  /*20e00*/  LDL R2, [R1+0x4] ;  /* 0x0000040001027983 */ /* 0x002ee40000100800 */
[----:B---3--:R1:W3:Y:S02]  /*20e10*/  SYNCS.PHASECHK.TRANS64.TRYWAIT P0, [R2+URZ+0x34820], R0 ;  /* 0x03482000020075a7 */ /* 0x0082e4000800017f */
[----:B---3--:R-:W-:Y:S05]  /*20e20*/  @!P0 NANOSLEEP.SYNCS 0x989680 ;  /* 0x009896800000895d */ /* 0x008fea0003900000 */
[----:B------:R-:W3:Y:S02]  /*20e30*/  @!P0 SYNCS.PHASECHK.TRANS64 P0, [R2+URZ+0x34820], R0 ;  /* 0x03482000020085a7 */ /* 0x000ee4000800007f */
[----:B---3--:R-:W-:Y:S05]  /*20e40*/  @!P0 BRA `(.L_x_890) ;  /* 0xfffffffc00ec8947 */ /* 0x008fea000383ffff */
[----:B------:R-:W-:Y:S05]  /*20e50*/  BRA `(.L_x_1034) ;  /* 0xffffffb000747947 */ /* 0x000fea000383ffff */
.L_x_899:
[----:B-1----:R1:W3:Y:S02]  /*20e60*/  SYNCS.PHASECHK.TRANS64.TRYWAIT P0, [R3+URZ+0x34840], R2 ;  /* 0x03484002030075a7 */ /* 0x0022e4000800017f */
[----:B---3--:R-:W-:Y:S05]  /*20e70*/  @!P0 NANOSLEEP.SYNCS 0x989680 ;  /* 0x009896800000895d */ /* 0x008fea0003900000 */
[----:B------:R-:W3:Y:S02]  /*20e80*/  @!P0 SYNCS.PHASECHK.TRANS64 P0, [R3+URZ+0x34840], R2 ;  /* 0x03484002030085a7 */ /* 0x000ee4000800007f */
[----:B---3--:R-:W-:Y:S05]  /*20e90*/  @!P0 BRA `(.L_x_899) ;  /* 0xfffffffc00f08947 */ /* 0x008fea000383ffff */
[----:B------:R-:W-:Y:S05]  /*20ea0*/  BRA `(.L_x_1035) ;  /* 0xffffffb400407947 */ /* 0x000fea000383ffff */
.L_x_906:
[----:B0-----:R0:W1:Y:S02]  /*20eb0*/  SYNCS.PHASECHK.TRANS64.TRYWAIT P0, [R2+URZ+0x34860], R3 ;  /* 0x03486003020075a7 */ /* 0x001064000800017f */
[----:B-1----:R-:W-:Y:S05]  /*20ec0*/  @!P0 NANOSLEEP.SYNCS 0x989680 ;  /* 0x009896800000895d */ /* 0x002fea0003900000 */
[----:B------:R-:W1:Y:S02]  /*20ed0*/  @!P0 SYNCS.PHASECHK.TRANS64 P0, [R2+URZ+0x34860], R3 ;  /* 0x03486003020085a7 */ /* 0x000e64000800007f */
[----:B-1----:R-:W-:Y:S05]  /*20ee0*/  @!P0 BRA `(.L_x_906) ;  /* 0xfffffffc00f08947 */ /* 0x002fea000383ffff */
[----:B------:R-:W-:Y:S05]  /*20ef0*/  BRA `(.L_x_1036) ;  /* 0xffffffb800587947 */ /* 0x000fea000383ffff */
.L_x_916:
[----:B--2---:R2:W3:Y:S02]  /*20f00*/  SYNCS.PHASECHK.TRANS64.TRYWAIT P0, [R3+URZ+0x34840], R2 ;  /* 0x03484002030075a7 */ /* 0x0044e4000800017f */
[----:B---3--:R-:W-:Y:S05]  /*20f10*/  @!P0 NANOSLEEP.SYNCS 0x989680 ;  /* 0x009896800000895d */ /* 0x008fea0003900000 */
[----:B------:R-:W3:Y:S02]  /*20f20*/  @!P0 SYNCS.PHASECHK.TRANS64 P0, [R3+URZ+0x34840], R2 ;  /* 0x03484002030085a7 */ /* 0x000ee4000800007f */
[----:B---3--:R-:W-:Y:S05]  /*20f30*/  @!P0 BRA `(.L_x_916) ;  /* 0xfffffffc00f08947 */ /* 0x008fea000383ffff */
[----:B------:R-:W-:Y:S05]  /*20f40*/  BRA `(.L_x_1037) ;  /* 0xffffffc000087947 */ /* 0x000fea000383ffff */
.L_x_923:
[----:B0-----:R0:W2:Y:S02]  /*20f50*/  SYNCS.PHASECHK.TRANS64.TRYWAIT P0, [R2+URZ+0x34860], R3 ;  /* 0x03486003020075a7 */ /* 0x0010a4000800017f */
[----:B--2---:R-:W-:Y:S05]  /*20f60*/  @!P0 NANOSLEEP.SYNCS 0x989680 ;  /* 0x009896800000895d */ /* 0x004fea0003900000 */
[----:B------:R-:W2:Y:S02]  /*20f70*/  @!P0 SYNCS.PHASECHK.TRANS64 P0, [R2+URZ+0x34860], R3 ;  /* 0x03486003020085a7 */ /* 0x000ea4000800007f */
[----:B--2---:R-:W-:Y:S05]  /*20f80*/  @!P0 BRA `(.L_x_923) ;  /* 0xfffffffc00f08947 */ /* 0x004fea000383ffff */
[----:B------:R-:W-:Y:S05]  /*20f90*/  BRA `(.L_x_1038) ;  /* 0xffffffc400207947 */ /* 0x000fea000383ffff */
.L_x_933:
[----:B--2---:R2:W4:Y:S02]  /*20fa0*/  SYNCS.PHASECHK.TRANS64.TRYWAIT P0, [R3+URZ+0x34840], R2 ;  /* 0x03484002030075a7 */ /* 0x004524000800017f */
[----:B----4-:R-:W-:Y:S05]  /*20fb0*/  @!P0 NANOSLEEP.SYNCS 0x989680 ;  /* 0x009896800000895d */ /* 0x010fea0003900000 */
[----:B------:R-:W4:Y:S02]  /*20fc0*/  @!P0 SYNCS.PHASECHK.TRANS64 P0, [R3+URZ+0x34840], R2 ;  /* 0x03484002030085a7 */ /* 0x000f24000800007f */
[----:B----4-:R-:W-:Y:S05]  /*20fd0*/  @!P0 BRA `(.L_x_933) ;  /* 0xfffffffc00f08947 */ /* 0x010fea000383ffff */
[----:B------:R-:W-:Y:S05]  /*20fe0*/  BRA `(.L_x_1039) ;  /* 0xffffffc800a47947 */ /* 0x000fea000383ffff */
.L_x_940:
[----:B0-----:R0:W2:Y:S02]  /*20ff0*/  SYNCS.PHASECHK.TRANS64.TRYWAIT P0, [R2+URZ+0x34860], R5 ;  /* 0x03486005020075a7 */ /* 0x0010a4000800017f */
[----:B--2---:R-:W-:Y:S05]  /*21000*/  @!P0 NANOSLEEP.SYNCS 0x989680 ;  /* 0x009896800000895d */ /* 0x004fea0003900000 */
[----:B------:R-:W2:Y:S02]  /*21010*/  @!P0 SYNCS.PHASECHK.TRANS64 P0, [R2+URZ+0x34860], R5 ;  /* 0x03486005020085a7 */ /* 0x000ea4000800007f */
[----:B--2---:R-:W-:Y:S05]  /*21020*/  @!P0 BRA `(.L_x_940) ;  /* 0xfffffffc00f08947 */ /* 0x004fea000383ffff */
[----:B------:R-:W-:Y:S05]  /*21030*/  BRA `(.L_x_1040) ;  /* 0xffffffcc00b87947 */ /* 0x000fea000383ffff */
.L_x_952:
[----:B0-----:R0:W2:Y:S02]  /*21040*/  SYNCS.PHASECHK.TRANS64.TRYWAIT P0, [R0+URZ+0x34860], R2 ;  /* 0x03486002000075a7 */ /* 0x0010a4000800017f */
[----:B--2---:R-:W-:Y:S05]  /*21050*/  @!P0 NANOSLEEP.SYNCS 0x989680 ;  /* 0x009896800000895d */ /* 0x004fea0003900000 */
[----:B------:R-:W2:Y:S02]  /*21060*/  @!P0 SYNCS.PHASECHK.TRANS64 P0, [R0+URZ+0x34860], R2 ;  /* 0x03486002000085a7 */ /* 0x000ea4000800007f */
[----:B--2---:R-:W-:Y:S05]  /*21070*/  @!P0 BRA `(.L_x_952) ;  /* 0xfffffffc00f08947 */ /* 0x004fea000383ffff */
[----:B------:R-:W-:Y:S05]  /*21080*/  BRA `(.L_x_1041) ;  /* 0xffffffd4001c7947 */ /* 0x000fea000383ffff */
.L_x_960:
[----:B------:R-:W-:Y:S01]  /*21090*/  BSSY B0, `(.L_x_1042) ;  /* 0x0000008000007945 */ /* 0x000fe20003800000 */
[----:B------:R-:W-:Y:S01]  /*210a0*/  IMAD.MOV.U32 R13, RZ, RZ, R16 ;  /* 0x000000ffff0d7224 */ /* 0x000fe200078e0010 */
[----:B------:R-:W-:Y:S01]  /*210b0*/  MOV R11, 0x1f ;  /* 0x0000001f000b7802 */ /* 0x000fe20000000f00 */
[----:B------:R-:W-:Y:S02]  /*210c0*/  IMAD.MOV.U32 R12, RZ, RZ, RZ ;  /* 0x000000ffff0c7224 */ /* 0x000fe400078e00ff */
[----:B------:R-:W-:-:S07]  /*210d0*/  IMAD.MOV.U32 R15, RZ, RZ, -0x1 ;  /* 0xffffffffff0f7424 */ /* 0x000fce00078e00ff */
[----:B012---:R-:W-:Y:S05]  /*210e0*/  WARPSYNC.COLLECTIVE R15, `(.L_x_1043) ;  /* 0x000000000f087348 */ /* 0x007fea0003c00000 */
[----:B------:R3:W4:Y:S02]  /*210f0*/  SHFL.IDX P6, R14, R13, R12, R11 ;  /* 0x0000000c0d0e7389 */ /* 0x00072400000c000b */
[----:B01234-:R-:W-:Y:S01]  /*21100*/  ENDCOLLECTIVE ;  /* 0x000000000000791b */ /* 0x01ffe20003800000 */
.L_x_1043:
[----:B------:R-:W-:Y:S05]  /*21110*/  BSYNC B0 ;  /* 0x0000000000007941 */ /* 0x000fea0003800000 */
.L_x_1042:
[----:B------:R-:W-:Y:S01]  /*21120*/  MOV R13, R16 ;  /* 0x00000010000d7202 */ /* 0x000fe20000000f00 */
[----:B------:R-:W-:Y:S01]  /*21130*/  IMAD.MOV.U32 R12, RZ, RZ, 0x1 ;  /* 0x00000001ff0c7424 */ /* 0x000fe200078e00ff */
[----:B------:R-:W-:Y:S01]  /*21140*/  MOV R15, 0xffffffff ;  /* 0xffffffff000f7802 */ /* 0x000fe20000000f00 */
[----:B------:R-:W-:Y:S01]  /*21150*/  IMAD.MOV.U32 R11, RZ, RZ, 0x1f ;  /* 0x0000001fff0b7424 */ /* 0x000fe200078e00ff */
[----:B------:R-:W-:Y:S01]  /*21160*/  LOP3.LUT P1, RZ, R8, 0x1, RZ, 0xc0, !PT ;  /* 0x0000000108ff7812 */ /* 0x000fe2000782c0ff */
[----:B------:R-:W-:Y:S02]  /*21170*/  IMAD.IADD R5, R19, 0x1, R7 ;  /* 0x0000000113057824 */ /* 0x000fe400078e0207 */
[----:B------:R-:W-:-:S10]  /*21180*/  IMAD.MOV.U32 R0, RZ, RZ, R14 ;  /* 0x000000ffff007224 */ /* 0x000fd400078e000e */
[----:B------:R-:W-:Y:S05]  /*21190*/  WARPSYNC.COLLECTIVE R15, `(.L_x_1044) ;  /* 0x000000000f087348 */ /* 0x000fea0003c00000 */
[----:B------:R0:W1:Y:S02]  /*211a0*/  SHFL.IDX P6, R14, R13, R12, R11 ;  /* 0x0000000c0d0e7389 */ /* 0x00006400000c000b */
[----:B01----:R-:W-:Y:S01]  /*211b0*/  ENDCOLLECTIVE ;  /* 0x000000000000791b */ /* 0x003fe20003800000 */
.L_x_1044:
[----:B------:R-:W-:Y:S02]  /*211c0*/  ULDC UR4, c[0x0][0xc3c] ;  /* 0x00030f0000047ab9 */ /* 0x000fe40000000800 */
[----:B------:R-:W-:-:S13]  /*211d0*/  ISETP.GE.OR P0, PT, R5, UR4, !P5 ;  /* 0x0000000405007c0c */ /* 0x000fda000ef06670 */
[----:B------:R-:W0:Y:S01]  /*211e0*/  @!P0 LDC.64 R2, c[0x0][0xc80] ;  /* 0x00032000ff028b82 */ /* 0x000e220000000a00 */
[----:B------:R-:W-:Y:S01]  /*211f0*/  MOV R11, RZ ;  /* 0x000000ff000b7202 */ /* 0x000fe20000000f00 */
[----:B------:R-:W-:Y:S02]  /*21200*/  IMAD.MOV.U32 R4, RZ, RZ, R14 ;  /* 0x000000ffff047224 */ /* 0x000fe400078e000e */
[----:B0-----:R-:W-:-:S06]  /*21210*/  @!P0 IMAD.WIDE R2, R5, 0x4, R2 ;  /* 0x0000000405028825 */ /* 0x001fcc00078e0202 */
[----:B------:R0:W2:Y:S01]  /*21220*/  @!P0 LDG.E R3, desc[UR40][R2.64] ;  /* 0x0000002802038981 */ /* 0x0000a2000c1e1900 */
[C---:B------:R-:W-:Y:S02]  /*21230*/  ISETP.GE.U32.AND P2, PT, R7.reuse, 0x8, PT ;  /* 0x000000080700780c */ /* 0x040fe40003f46070 */
[C---:B------:R-:W-:Y:S02]  /*21240*/  ISETP.GE.U32.AND P3, PT, R7.reuse, 0x10, PT ;  /* 0x000000100700780c */ /* 0x040fe40003f66070 */
[----:B0-----:R-:W-:Y:S01]  /*21250*/  MOV R2, RZ ;  /* 0x000000ff00027202 */ /* 0x001fe20000000f00 */
[----:B--2---:R-:W-:Y:S01]  /*21260*/  @!P0 IMAD.MOV.U32 R2, RZ, RZ, R3 ;  /* 0x000000ffff028224 */ /* 0x004fe200078e0003 */
[----:B------:R-:W-:-:S03]  /*21270*/  ISETP.GE.U32.AND P0, PT, R7, 0x2, PT ;  /* 0x000000020700780c */ /* 0x000fc60003f06070 */
[----:B------:R-:W-:-:S10]  /*21280*/  IMAD.MOV.U32 R13, RZ, RZ, R2 ;  /* 0x000000ffff0d7224 */ /* 0x000fd400078e0002 */
[----:B------:R-:W-:Y:S05]  /*21290*/  WARPSYNC.COLLECTIVE R15, `(.L_x_1045) ;  /* 0x000000000f087348 */ /* 0x000fea0003c00000 */
[----:B------:R0:W1:Y:S02]  /*212a0*/  SHFL.UP P6, R14, R13, R12, R11 ;  /* 0x0400000c0d0e7389 */ /* 0x00006400000c000b */
[----:B01----:R-:W-:Y:S01]  /*212b0*/  ENDCOLLECTIVE ;  /* 0x000000000000791b */ /* 0x003fe20003800000 */
.L_x_1045:
[----:B------:R-:W-:Y:S02]  /*212c0*/  IMAD.MOV.U32 R12, RZ, RZ, 0x2 ;  /* 0x00000002ff0c7424 */ /* 0x000fe400078e00ff */
[----:B------:R-:W-:-:S05]  /*212d0*/  IMAD.MOV.U32 R3, RZ, RZ, R14 ;  /* 0x000000ffff037224 */ /* 0x000fca00078e000e */
[----:B------:R-:W-:Y:S02]  /*212e0*/  SEL R3, R3, RZ, P1 ;  /* 0x000000ff03037207 */ /* 0x000fe40000800000 */
[----:B------:R-:W-:-:S03]  /*212f0*/  ISETP.GE.U32.AND P1, PT, R7, 0x4, PT ;  /* 0x000000040700780c */ /* 0x000fc60003f26070 */
[----:B------:R-:W-:-:S05]  /*21300*/  IMAD.IADD R3, R2, 0x1, R3 ;  /* 0x0000000102037824 */ /* 0x000fca00078e0203 */
[----:B------:R-:W-:-:S07]  /*21310*/  MOV R13, R3 ;  /* 0x00000003000d7202 */ /* 0x000fce0000000f00 */
[----:B------:R-:W-:Y:S05]  /*21320*/  WARPSYNC.COLLECTIVE R15, `(.L_x_1046) ;  /* 0x000000000f087348 */ /* 0x000fea0003c00000 */
[----:B------:R0:W1:Y:S02]  /*21330*/  SHFL.UP P6, R14, R13, R12, R11 ;  /* 0x0400000c0d0e7389 */ /* 0x00006400000c000b */
[----:B01----:R-:W-:Y:S01]  /*21340*/  ENDCOLLECTIVE ;  /* 0x000000000000791b */ /* 0x003fe20003800000 */
.L_x_1046:
[----:B------:R-:W-:Y:S02]  /*21350*/  IMAD.MOV.U32 R12, RZ, RZ, 0x4 ;  /* 0x00000004ff0c7424 */ /* 0x000fe400078e00ff */
[----:B------:R-:W-:-:S05]  /*21360*/  IMAD.MOV.U32 R5, RZ, RZ, R14 ;  /* 0x000000ffff057224 */ /* 0x000fca00078e000e */
[----:B------:R-:W-:-:S04]  /*21370*/  SEL R5, R5, RZ, P0 ;  /* 0x000000ff05057207 */ /* 0x000fc80000000000 */
[----:B------:R-:W-:-:S05]  /*21380*/  IADD3 R3, R3, R5, RZ ;  /* 0x0000000503037210 */ /* 0x000fca0007ffe0ff */
[----:B------:R-:W-:-:S07]  /*21390*/  IMAD.MOV.U32 R13, RZ, RZ, R3 ;  /* 0x000000ffff0d7224 */ /* 0x000fce00078e0003 */
[----:B------:R-:W-:Y:S05]  /*213a0*/  WARPSYNC.COLLECTIVE R15, `(.L_x_1047) ;  /* 0x000000000f087348 */ /* 0x000fea0003c00000 */
[----:B------:R0:W1:Y:S02]  /*213b0*/  SHFL.UP P6, R14, R13, R12, R11 ;  /* 0x0400000c0d0e7389 */ /* 0x00006400000c000b */
[----:B01----:R-:W-:Y:S01]  /*213c0*/  ENDCOLLECTIVE ;  /* 0x000000000000791b */ /* 0x003fe20003800000 */
.L_x_1047:
[----:B------:R-:W-:Y:S02]  /*213d0*/  MOV R12, 0x8 ;  /* 0x00000008000c7802 */ /* 0x000fe40000000f00 */
[----:B------:R-:W-:-:S04]  /*213e0*/  MOV R5, R14 ;  /* 0x0000000e00057202 */ /* 0x000fc80000000f00 */
[----:B------:R-:W-:-:S05]  /*213f0*/  SEL R5, R5, RZ, P1 ;  /* 0x000000ff05057207 */ /* 0x000fca0000800000 */
[----:B------:R-:W-:-:S04]  /*21400*/  IMAD.IADD R3, R3, 0x1, R5 ;  /* 0x0000000103037824 */ /* 0x000fc800078e0205 */
[----:B------:R-:W-:-:S07]  /*21410*/  IMAD.MOV.U32 R13, RZ, RZ, R3 ;  /* 0x000000ffff0d7224 */ /* 0x000fce00078e0003 */
[----:B------:R-:W-:Y:S05]  /*21420*/  WARPSYNC.COLLECTIVE R15, `(.L_x_1048) ;  /* 0x000000000f087348 */ /* 0x000fea0003c00000 */
[----:B------:R0:W1:Y:S02]  /*21430*/  SHFL.UP P6, R14, R13, R12, R11 ;  /* 0x0400000c0d0e7389 */ /* 0x00006400000c000b */
[----:B01----:R-:W-:Y:S01]  /*21440*/  ENDCOLLECTIVE ;  /* 0x000000000000791b */ /* 0x003fe20003800000 */
.L_x_1048:
[----:B------:R-:W-:Y:S01]  /*21450*/  MOV R12, 0x10 ;  /* 0x00000010000c7802 */ /* 0x000fe20000000f00 */
[----:B------:R-:W-:-:S05]  /*21460*/  IMAD.MOV.U32 R5, RZ, RZ, R14 ;  /* 0x000000ffff057224 */ /* 0x000fca00078e000e */
[----:B------:R-:W-:-:S04]  /*21470*/  SEL R5, R5, RZ, P2 ;  /* 0x000000ff05057207 */ /* 0x000fc80001000000 */
[----:B------:R-:W-:-:S05]  /*21480*/  IADD3 R3, R3, R5, RZ ;  /* 0x0000000503037210 */ /* 0x000fca0007ffe0ff */
[----:B------:R-:W-:-:S07]  /*21490*/  IMAD.MOV.U32 R13, RZ, RZ, R3 ;  /* 0x000000ffff0d7224 */ /* 0x000fce00078e0003 */
[----:B------:R-:W-:Y:S05]  /*214a0*/  WARPSYNC.COLLECTIVE R15, `(.L_x_1049) ;  /* 0x000000000f087348 */ /* 0x000fea0003c00000 */
[----:B------:R0:W1:Y:S02]  /*214b0*/  SHFL.UP P6, R14, R13, R12, R11 ;  /* 0x0400000c0d0e7389 */ /* 0x00006400000c000b */
[----:B01----:R-:W-:Y:S01]  /*214c0*/  ENDCOLLECTIVE ;  /* 0x000000000000791b */ /* 0x003fe20003800000 */
.L_x_1049:
[----:B------:R-:W-:Y:S01]  /*214d0*/  MOV R12, 0x1f ;  /* 0x0000001f000c7802 */ /* 0x000fe20000000f00 */
[----:B------:R-:W-:Y:S02]  /*214e0*/  IMAD.MOV.U32 R11, RZ, RZ, 0x1f ;  /* 0x0000001fff0b7424 */ /* 0x000fe400078e00ff */
[----:B------:R-:W-:-:S05]  /*214f0*/  IMAD.MOV.U32 R5, RZ, RZ, R14 ;  /* 0x000000ffff057224 */ /* 0x000fca00078e000e */
[----:B------:R-:W-:-:S04]  /*21500*/  SEL R5, R5, RZ, P3 ;  /* 0x000000ff05057207 */ /* 0x000fc80001800000 */
[----:B------:R-:W-:-:S05]  /*21510*/  IADD3 R5, R3, R5, RZ ;  /* 0x0000000503057210 */ /* 0x000fca0007ffe0ff */
[----:B------:R-:W-:-:S07]  /*21520*/  IMAD.MOV.U32 R13, RZ, RZ, R5 ;  /* 0x000000ffff0d7224 */ /* 0x000fce00078e0005 */
[----:B------:R-:W-:Y:S05]  /*21530*/  WARPSYNC.COLLECTIVE R15, `(.L_x_1050) ;  /* 0x000000000f087348 */ /* 0x000fea0003c00000 */
[----:B------:R0:W1:Y:S02]  /*21540*/  SHFL.IDX P6, R14, R13, R12, R11 ;  /* 0x0000000c0d0e7389 */ /* 0x00006400000c000b */
[----:B01----:R-:W-:Y:S01]  /*21550*/  ENDCOLLECTIVE ;  /* 0x000000000000791b */ /* 0x003fe20003800000 */
.L_x_1050:
[----:B------:R-:W-:Y:S01]  /*21560*/  MOV R6, R14 ;  /* 0x0000000e00067202 */ /* 0x000fe20000000f00 */
[----:B------:R-:W-:Y:S06]  /*21570*/  BRA `(.L_x_1051) ;  /* 0xffffffd400b47947 */ /* 0x000fec000383ffff */
.L_x_965:
[----:B------:R-:W-:Y:S01]  /*21580*/  BSSY B0, `(.L_x_1052) ;  /* 0x0000008000007945 */ /* 0x000fe20003800000 */
[----:B-----5:R-:W-:Y:S01]  /*21590*/  IMAD.MOV.U32 R13, RZ, RZ, R2 ;  /* 0x000000ffff0d7224 */ /* 0x020fe200078e0002 */
[----:B------:R-:W-:Y:S01]  /*215a0*/  MOV R12, 0x1 ;  /* 0x00000001000c7802 */ /* 0x000fe20000000f00 */
[----:B------:R-:W-:Y:S01]  /*215b0*/  IMAD.MOV.U32 R11, RZ, RZ, RZ ;  /* 0x000000ffff0b7224 */ /* 0x000fe200078e00ff */
[----:B------:R-:W-:-:S07]  /*215c0*/  MOV R15, 0xffffffff ;  /* 0xffffffff000f7802 */ /* 0x000fce0000000f00 */
[----:B01----:R-:W-:Y:S05]  /*215d0*/  WARPSYNC.COLLECTIVE R15, `(.L_x_1053) ;  /* 0x000000000f087348 */ /* 0x003fea0003c00000 */
[----:B------:R2:W3:Y:S02]  /*215e0*/  SHFL.UP P6, R14, R13, R12, R11 ;  /* 0x0400000c0d0e7389 */ /* 0x0004e400000c000b */
[----:B0123--:R-:W-:Y:S01]  /*215f0*/  ENDCOLLECTIVE ;  /* 0x000000000000791b */ /* 0x00ffe20003800000 */
.L_x_1053:
[----:B------:R-:W-:Y:S05]  /*21600*/  BSYNC B0 ;  /* 0x0000000000007941 */ /* 0x000fea0003800000 */
.L_x_1052:
[----:B------:R-:W2:Y:S01]  /*21610*/  LDL R3, [R1+0x8] ;  /* 0x0000080001037983 */ /* 0x000ea20000100800 */
[----:B------:R-:W-:Y:S01]  /*21620*/  MOV R12, 0x2 ;  /* 0x00000002000c7802 */ /* 0x000fe20000000f00 */
[----:B------:R-:W-:Y:S01]  /*21630*/  IMAD.MOV.U32 R11, RZ, RZ, RZ ;  /* 0x000000ffff0b7224 */ /* 0x000fe200078e00ff */
[----:B------:R-:W-:Y:S02]  /*21640*/  MOV R15, 0xffffffff ;  /* 0xffffffff000f7802 */ /* 0x000fe40000000f00 */
[----:B--2---:R-:W-:Y:S01]  /*21650*/  LOP3.LUT P4, RZ, R3, 0x1, RZ, 0xc0, !PT ;  /* 0x0000000103ff7812 */ /* 0x004fe2000788c0ff */
[----:B------:R-:W-:-:S05]  /*21660*/  IMAD.MOV.U32 R3, RZ, RZ, R14 ;  /* 0x000000ffff037224 */ /* 0x000fca00078e000e */
[----:B------:R-:W-:-:S04]  /*21670*/  SEL R3, R3, RZ, P4 ;  /* 0x000000ff03037207 */ /* 0x000fc80002000000 */
[----:B------:R-:W-:-:S05]  /*21680*/  IADD3 R3, R2, R3, RZ ;  /* 0x0000000302037210 */ /* 0x000fca0007ffe0ff */
[----:B------:R-:W-:-:S07]  /*21690*/  IMAD.MOV.U32 R13, RZ, RZ, R3 ;  /* 0x000000ffff0d7224 */ /* 0x000fce00078e0003 */
[----:B------:R-:W-:Y:S05]  /*216a0*/  WARPSYNC.COLLECTIVE R15, `(.L_x_1054) ;  /* 0x000000000f087348 */ /* 0x000fea0003c00000 */
[----:B------:R0:W1:Y:S02]  /*216b0*/  SHFL.UP P6, R14, R13, R12, R11 ;  /* 0x0400000c0d0e7389 */ /* 0x00006400000c000b */
[----:B01----:R-:W-:Y:S01]  /*216c0*/  ENDCOLLECTIVE ;  /* 0x000000000000791b */ /* 0x003fe20003800000 */
.L_x_1054:
        /* <DEDUP_REMOVED lines=8> */
.L_x_1055:
        /* <DEDUP_REMOVED lines=8> */
.L_x_1056:
        /* <DEDUP_REMOVED lines=8> */
.L_x_1057:
        /* <DEDUP_REMOVED lines=9> */
.L_x_1058:
[----:B------:R-:W-:Y:S01]  /*218e0*/  MOV R6, R14 ;  /* 0x0000000e00067202 */ /* 0x000fe20000000f00 */
[----:B------:R-:W-:Y:S06]  /*218f0*/  BRA `(.L_x_1059) ;  /* 0xffffffd400747947 */ /* 0x000fec000383ffff */
.L_x_967:
[----:B------:R-:W-:Y:S01]  /*21900*/  BSSY B0, `(.L_x_1060) ;  /* 0x0000006000007945 */ /* 0x000fe20003800000 */
[----:B------:R-:W-:Y:S01]  /*21910*/  PLOP3.LUT P6, PT, P6, PT, PT, 0x8, 0x0 ;  /* 0x000000000000781c */ /* 0x000fe200037ce170 */
[----:B------:R-:W-:-:S12]  /*21920*/  IMAD.MOV.U32 R15, RZ, RZ, -0x1 ;  /* 0xffffffffff0f7424 */ /* 0x000fd800078e00ff */
[----:B01----:R-:W-:Y:S05]  /*21930*/  WARPSYNC.COLLECTIVE R15, `(.L_x_1061) ;  /* 0x000000000f087348 */ /* 0x003fea0003c00000 */
[----:B------:R-:W-:Y:S01]  /*21940*/  VOTE.ANY R14, PT, P6 ;  /* 0x00000000000e7806 */ /* 0x000fe200030e0100 */
[----:B01----:R-:W-:Y:S06]  /*21950*/  ENDCOLLECTIVE ;  /* 0x000000000000791b */ /* 0x003fec0003800000 */
.L_x_1061:
[----:B------:R-:W-:Y:S05]  /*21960*/  BSYNC B0 ;  /* 0x0000000000007941 */ /* 0x000fea0003800000 */
.L_x_1060:
[----:B------:R-:W-:Y:S01]  /*21970*/  MOV R3, R14 ;  /* 0x0000000e00037202 */ /* 0x000fe20000000f00 */
[----:B------:R-:W-:Y:S01]  /*21980*/  IMAD.MOV.U32 R13, RZ, RZ, R2 ;  /* 0x000000ffff0d7224 */ /* 0x000fe200078e0002 */
[----:B------:R-:W-:Y:S01]  /*21990*/  MOV R15, 0xffffffff ;  /* 0xffffffff000f7802 */ /* 0x000fe20000000f00 */
[----:B------:R-:W-:Y:S01]  /*219a0*/  IMAD.MOV.U32 R11, RZ, RZ, 0x1f ;  /* 0x0000001fff0b7424 */ /* 0x000fe200078e00ff */
[----:B------:R-:W0:Y:S02]  /*219b0*/  POPC R4, R3 ;  /* 0x0000000300047309 */ /* 0x000e240000000000 */
[----:B0-----:R-:W-:-:S07]  /*219c0*/  MOV R12, R4 ;  /* 0x00000004000c7202 */ /* 0x001fce0000000f00 */
[----:B------:R-:W-:Y:S05]  /*219d0*/  WARPSYNC.COLLECTIVE R15, `(.L_x_1062) ;  /* 0x000000000f087348 */ /* 0x000fea0003c00000 */
[----:B------:R0:W1:Y:S02]  /*219e0*/  SHFL.IDX P6, R14, R13, R12, R11 ;  /* 0x0000000c0d0e7389 */ /* 0x00006400000c000b */
[----:B01----:R-:W-:Y:S01]  /*219f0*/  ENDCOLLECTIVE ;  /* 0x000000000000791b */ /* 0x003fe20003800000 */
.L_x_1062:
[----:B------:R-:W-:Y:S01]  /*21a00*/  IMAD.MOV.U32 R17, RZ, RZ, R14 ;  /* 0x000000ffff117224 */ /* 0x000fe200078e000e */
[----:B------:R-:W-:Y:S06]  /*21a10*/  BRA `(.L_x_1063) ;  /* 0xffffffd400647947 */ /* 0x000fec000383ffff */
.L_x_969:
[----:B------:R-:W-:Y:S01]  /*21a20*/  BSSY B0, `(.L_x_1064) ;  /* 0x0000007000007945 */ /* 0x000fe20003800000 */
[----:B------:R-:W-:Y:S01]  /*21a30*/  MOV R13, R5 ;  /* 0x00000005000d7202 */ /* 0x000fe20000000f00 */
[----:B------:R-:W-:Y:S01]  /*21a40*/  IMAD.MOV.U32 R11, RZ, RZ, 0x1f ;  /* 0x0000001fff0b7424 */ /* 0x000fe200078e00ff */
[----:B------:R-:W-:-:S07]  /*21a50*/  MOV R15, 0xffffffff ;  /* 0xffffffff000f7802 */ /* 0x000fce0000000f00 */
[----:B01-3--:R-:W-:Y:S05]  /*21a60*/  WARPSYNC.COLLECTIVE R15, `(.L_x_1065) ;  /* 0x000000000f087348 */ /* 0x00bfea0003c00000 */
[----:B------:R2:W4:Y:S02]  /*21a70*/  SHFL.IDX P6, R14, R13, R12, R11 ;  /* 0x0000000c0d0e7389 */ /* 0x00052400000c000b */
[----:B01234-:R-:W-:Y:S01]  /*21a80*/  ENDCOLLECTIVE ;  /* 0x000000000000791b */ /* 0x01ffe20003800000 */
.L_x_1065:
[----:B------:R-:W-:Y:S05]  /*21a90*/  BSYNC B0 ;  /* 0x0000000000007941 */ /* 0x000fea0003800000 */
.L_x_1064:
[----:B------:R-:W-:Y:S01]  /*21aa0*/  IMAD.MOV.U32 R2, RZ, RZ, R14 ;  /* 0x000000ffff027224 */ /* 0x000fe200078e000e */
[----:B------:R-:W-:Y:S06]  /*21ab0*/  BRA `(.L_x_968) ;  /* 0xffffffd400587947 */ /* 0x000fec000383ffff */
.L_x_973:
[----:B0-----:R0:W2:Y:S02]  /*21ac0*/  SYNCS.PHASECHK.TRANS64.TRYWAIT P0, [R0+URZ+0x34820], R3 ;  /* 0x03482003000075a7 */ /* 0x0010a4000800017f */
[----:B--2---:R-:W-:Y:S05]  /*21ad0*/  @!P0 NANOSLEEP.SYNCS 0x989680 ;  /* 0x009896800000895d */ /* 0x004fea0003900000 */
[----:B------:R-:W2:Y:S02]  /*21ae0*/  @!P0 SYNCS.PHASECHK.TRANS64 P0, [R0+URZ+0x34820], R3 ;  /* 0x03482003000085a7 */ /* 0x000ea4000800007f */
[----:B--2---:R-:W-:Y:S05]  /*21af0*/  @!P0 BRA `(.L_x_973) ;  /* 0xfffffffc00f08947 */ /* 0x004fea000383ffff */
[----:B------:R-:W-:Y:S05]  /*21b00*/  BRA `(.L_x_1066) ;  /* 0xffffffd800487947 */ /* 0x000fea000383ffff */
.L_x_974:
[----:B------:R-:W2:Y:S01]  /*21b10*/  S2R R2, SR_TID.X ;  /* 0x0000000000027919 */ /* 0x000ea20000002100 */
[----:B------:R-:W-:Y:S01]  /*21b20*/  BSSY B0, `(.L_x_1067) ;  /* 0x000000a000007945 */ /* 0x000fe20003800000 */
[----:B------:R-:W-:Y:S01]  /*21b30*/  IMAD.MOV.U32 R12, RZ, RZ, RZ ;  /* 0x000000ffff0c7224 */ /* 0x000fe200078e00ff */
[----:B------:R-:W-:Y:S01]  /*21b40*/  MOV R11, 0x1f ;  /* 0x0000001f000b7802 */ /* 0x000fe20000000f00 */
[----:B------:R-:W-:Y:S01]  /*21b50*/  IMAD.MOV.U32 R15, RZ, RZ, -0x1 ;  /* 0xffffffffff0f7424 */ /* 0x000fe200078e00ff */
[----:B--2---:R-:W-:-:S04]  /*21b60*/  SHF.R.U32.HI R2, RZ, 0x5, R2 ;  /* 0x00000005ff027819 */ /* 0x004fc80000011602 */
[----:B------:R-:W-:-:S04]  /*21b70*/  LOP3.LUT R2, R2, 0x3, RZ, 0xc0, !PT ;  /* 0x0000000302027812 */ /* 0x000fc800078ec0ff */
[----:B------:R-:W-:-:S07]  /*21b80*/  MOV R13, R2 ;  /* 0x00000002000d7202 */ /* 0x000fce0000000f00 */
[----:B01----:R-:W-:Y:S05]  /*21b90*/  WARPSYNC.COLLECTIVE R15, `(.L_x_1068) ;  /* 0x000000000f087348 */ /* 0x003fea0003c00000 */
[----:B------:R2:W3:Y:S02]  /*21ba0*/  SHFL.IDX P6, R14, R13, R12, R11 ;  /* 0x0000000c0d0e7389 */ /* 0x0004e400000c000b */
[----:B0123--:R-:W-:Y:S01]  /*21bb0*/  ENDCOLLECTIVE ;  /* 0x000000000000791b */ /* 0x00ffe20003800000 */
.L_x_1068:
[----:B------:R-:W-:Y:S05]  /*21bc0*/  BSYNC B0 ;  /* 0x0000000000007941 */ /* 0x000fea0003800000 */
.L_x_1067:
[----:B------:R-:W-:Y:S05]  /*21bd0*/  BRA `(.L_x_1069) ;  /* 0xffffffd800307947 */ /* 0x000fea000383ffff */
.L_x_975:
[----:B------:R-:W-:Y:S01]  /*21be0*/  BSSY B0, `(.L_x_1070) ;  /* 0x0000006000007945 */ /* 0x000fe20003800000 */
[----:B------:R-:W-:-:S07]  /*21bf0*/  MOV R15, 0xffffffff ;  /* 0xffffffff000f7802 */ /* 0x000fce0000000f00 */
[----:B012---:R-:W-:Y:S05]  /*21c00*/  WARPSYNC.COLLECTIVE R15, `(.L_x_1071) ;  /* 0x000000000f0c7348 */ /* 0x007fea0003c00000 */
[----:B------:R-:W-:Y:S02]  /*21c10*/  ELECT P6, UR62, PT ;  /* 0x00000000003e782f */ /* 0x000fe400038c0000 */
[----:B------:R-:W-:Y:S01]  /*21c20*/  MOV R14, UR62 ;  /* 0x0000003e000e7c02 */ /* 0x000fe20008000f00 */
[----:B012---:R-:W-:Y:S10]  /*21c30*/  ENDCOLLECTIVE ;  /* 0x000000000000791b */ /* 0x007ff40003800000 */
.L_x_1071:
[----:B------:R-:W-:Y:S05]  /*21c40*/  BSYNC B0 ;  /* 0x0000000000007941 */ /* 0x000fea0003800000 */
.L_x_1070:
[----:B------:R-:W-:Y:S05]  /*21c50*/  BRA `(.L_x_1072) ;  /* 0xffffffd800247947 */ /* 0x000fea000383ffff */
.L_x_977:
[----:B0-----:R0:W2:Y:S02]  /*21c60*/  SYNCS.PHASECHK.TRANS64.TRYWAIT P0, [R6+URZ], R5 ;  /* 0x00000005060075a7 */ /* 0x0010a4000800017f */
[----:B--2---:R-:W-:Y:S05]  /*21c70*/  @!P0 NANOSLEEP.SYNCS 0x989680 ;  /* 0x009896800000895d */ /* 0x004fea0003900000 */
[----:B------:R-:W2:Y:S02]  /*21c80*/  @!P0 SYNCS.PHASECHK.TRANS64 P0, [R6+URZ], R5 ;  /* 0x00000005060085a7 */ /* 0x000ea4000800007f */
[----:B--2---:R-:W-:Y:S05]  /*21c90*/  @!P0 BRA `(.L_x_977) ;  /* 0xfffffffc00f08947 */ /* 0x004fea000383ffff */
[----:B------:R-:W-:Y:S05]  /*21ca0*/  BRA `(.L_x_1073) ;  /* 0xffffffd800607947 */ /* 0x000fea000383ffff */
.L_x_978:
[----:B--2---:R2:W3:Y:S02]  /*21cb0*/  SYNCS.PHASECHK.TRANS64.TRYWAIT P0, [R7+URZ], R2 ;  /* 0x00000002070075a7 */ /* 0x0044e4000800017f */
[----:B---3--:R-:W-:Y:S05]  /*21cc0*/  @!P0 NANOSLEEP.SYNCS 0x989680 ;  /* 0x009896800000895d */ /* 0x008fea0003900000 */
[----:B------:R-:W3:Y:S02]  /*21cd0*/  @!P0 SYNCS.PHASECHK.TRANS64 P0, [R7+URZ], R2 ;  /* 0x00000002070085a7 */ /* 0x000ee4000800007f */
[----:B---3--:R-:W-:Y:S05]  /*21ce0*/  @!P0 BRA `(.L_x_978) ;  /* 0xfffffffc00f08947 */ /* 0x008fea000383ffff */
[----:B------:R-:W-:Y:S05]  /*21cf0*/  BRA `(.L_x_1074) ;  /* 0xffffffd800547947 */ /* 0x000fea000383ffff */
.L_x_980:
[----:B---3--:R3:W4:Y:S02]  /*21d00*/  SYNCS.PHASECHK.TRANS64.TRYWAIT P0, [R4+URZ], R5 ;  /* 0x00000005040075a7 */ /* 0x008724000800017f */
[----:B----4-:R-:W-:Y:S05]  /*21d10*/  @!P0 NANOSLEEP.SYNCS 0x989680 ;  /* 0x009896800000895d */ /* 0x010fea0003900000 */
[----:B------:R-:W4:Y:S02]  /*21d20*/  @!P0 SYNCS.PHASECHK.TRANS64 P0, [R4+URZ], R5 ;  /* 0x00000005040085a7 */ /* 0x000f24000800007f */
[----:B----4-:R-:W-:Y:S05]  /*21d30*/  @!P0 BRA `(.L_x_980) ;  /* 0xfffffffc00f08947 */ /* 0x010fea000383ffff */
[----:B------:R-:W-:Y:S05]  /*21d40*/  BRA `(.L_x_1075) ;  /* 0xffffffd8005c7947 */ /* 0x000fea000383ffff */
.L_x_1076:
        /* <DEDUP_REMOVED lines=11> */
.L_x_15109:


//--------------------- .text._ZN7cutlass13device_kernelIN5flash11enable_sm90INS1_16FlashAttnFwdSm90INS1_25CollectiveMainloopFwdSm90ILi2EN4cute5tupleIJNS5_1CILi1EEES8_S8_EEENS6_IJNS7_ILi128EEENS7_ILi96EEENS7_ILi192EEEEEELi128ENS_6half_tEfNS_4arch4Sm90ELb0ELb1ELb0ELb0ELb0ELb0ELb0ELb1ELb1ELb1ELb0ELb0EEENS1_21CollectiveEpilogueFwdINS6_IJSA_SA_SB_EEES9_SE_SG_Li256ELb0ELb1ELb0ELb0EEENS1_30DynamicPersistentTileSchedulerILi256ELi128ELb0ELb1ELb1EEEEEEEEEvNT_6ParamsE --------------------------
	.section	.text._ZN7cutlass13device_kernelIN5flash11enable_sm90INS1_16FlashAttnFwdSm90INS1_25CollectiveMainloopFwdSm90ILi2EN4cute5tupleIJNS5_1CILi1EEES8_S8_EEENS6_IJNS7_ILi128EEENS7_ILi96EEENS7_ILi192EEEEEELi128ENS_6half_tEfNS_4arch4Sm90ELb0ELb1ELb0ELb0ELb0ELb0ELb0ELb1ELb1ELb1ELb0ELb0EEENS1_21CollectiveEpilogueFwdINS6_IJSA_SA_SB_EEES9_SE_SG_Li256ELb0ELb1ELb0ELb0EEENS1_30DynamicPersistentTileSchedulerILi256ELi128ELb0ELb1ELb1EEEEEEEEEvNT_6ParamsE,"ax",@progbits
	.align	128
.text._ZN7cutlass13device_kernelIN5flash11enable_sm90INS1_16FlashAttnFwdSm90INS1_25CollectiveMainloopFwdSm90ILi2EN4cute5tupleIJNS5_1CILi1EEES8_S8_EEENS6_IJNS7_ILi128EEENS7_ILi96EEENS7_ILi192EEEEEELi128ENS_6half_tEfNS_4arch4Sm90ELb0ELb1ELb0ELb0ELb0ELb0ELb0ELb1ELb1ELb1ELb0ELb0EEENS1_21CollectiveEpilogueFwdINS6_IJSA_SA_SB_EEES9_SE_SG_Li256ELb0ELb1ELb0ELb0EEENS1_30DynamicPersistentTileSchedulerILi256ELi128ELb0ELb1ELb1EEEEEEEEEvNT_6ParamsE:
        .type           _ZN7cutlass13device_kernelIN5flash11enable_sm90INS1_16FlashAttnFwdSm90INS1_25CollectiveMainloopFwdSm90ILi2EN4cute5tupleIJNS5_1CILi1EEES8_S8_EEENS6_IJNS7_ILi128EEENS7_ILi96EEENS7_ILi192EEEEEELi128ENS_6half_tEfNS_4arch4Sm90ELb0ELb1ELb0ELb0ELb0ELb0ELb0ELb1ELb1ELb1ELb0ELb0EEENS1_21CollectiveEpilogueFwdINS6_IJSA_SA_SB_EEES9_SE_SG_Li256ELb0ELb1ELb0ELb0EEENS1_30DynamicPersistentTileSchedulerILi256ELi128ELb0ELb1ELb1EEEEEEEEEvNT_6ParamsE,@function
        .size           _ZN7cutlass13device_kernelIN5flash11enable_sm90INS1_16FlashAttnFwdSm90INS1_25CollectiveMainloopFwdSm90ILi2EN4cute5tupleIJNS5_1CILi1EEES8_S8_EEENS6_IJNS7_ILi128EEENS7_ILi96EEENS7_ILi192EEEEEELi128ENS_6half_tEfNS_4arch4Sm90ELb0ELb1ELb0ELb0ELb0ELb0ELb0ELb1ELb1ELb1ELb0ELb0EEENS1_21CollectiveEpilogueFwdINS6_IJSA_SA_SB_EEES9_SE_SG_Li256ELb0ELb1ELb0ELb0EEENS1_30DynamicPersistentTileSchedulerILi256ELi128ELb0ELb1ELb1EEEEEEEEEvNT_6ParamsE,(.L_x_15110 - _ZN7cutlass13device_kernelIN5flash11enable_sm90INS1_16FlashAttnFwdSm90INS1_25CollectiveMainloopFwdSm90ILi2EN4cute5tupleIJNS5_1CILi1EEES8_S8_EEENS6_IJNS7_ILi128EEENS7_ILi96EEENS7_ILi192EEEEEELi128ENS_6half_tEfNS_4arch4Sm90ELb0ELb1ELb0ELb0ELb0ELb0ELb0ELb1ELb1ELb1ELb0ELb0EEENS1_21CollectiveEpilogueFwdINS6_IJSA_SA_SB_EEES9_SE_SG_Li256ELb0ELb1ELb0ELb0EEENS1_30DynamicPersistentTileSchedulerILi256ELi128ELb0ELb1ELb1EEEEEEEEEvNT_6ParamsE)
        .other          _ZN7cutlass13device_kernelIN5flash11enable_sm90INS1_16FlashAttnFwdSm90INS1_25CollectiveMainloopFwdSm90ILi2EN4cute5tupleIJNS5_1CILi1EEES8_S8_EEENS6_IJNS7_ILi128EEENS7_ILi96EEENS7_ILi192EEEEEELi128ENS_6half_tEfNS_4arch4Sm90ELb0ELb1ELb0ELb0ELb0ELb0ELb0ELb1ELb1ELb1ELb0ELb0EEENS1_21CollectiveEpilogueFwdINS6_IJSA_SA_SB_EEES9_SE_SG_Li256ELb0ELb1ELb0ELb0EEENS1_30DynamicPersistentTileSchedulerILi256ELi128ELb0ELb1ELb1EEEEEEEEEvNT_6ParamsE,@"STO_CUDA_ENTRY STV_DEFAULT"
_ZN7cutlass13device_kernelIN5flash11enable_sm90INS1_16FlashAttnFwdSm90INS1_25CollectiveMainloopFwdSm90ILi2EN4cute5tupleIJNS5_1CILi1EEES8_S8_EEENS6_IJNS7_ILi128EEENS7_ILi96EEENS7_ILi192EEEEEELi128ENS_6half_tEfNS_4arch4Sm90ELb0ELb1ELb0ELb0ELb0ELb0ELb0ELb1ELb1ELb1ELb0ELb0EEENS1_21CollectiveEpilogueFwdINS6_IJSA_SA_SB_EEES9_SE_SG_Li256ELb0ELb1ELb0ELb0EEENS1_30DynamicPersistentTileSchedulerILi256ELi128ELb0ELb1ELb1EEEEEEEEEvNT_6ParamsE:
        /* <DEDUP_REMOVED lines=18> */
.L_x_1078:
[----:B------:R-:W-:Y:S05]  /*0120*/  BSYNC B0 ;  /* 0x0000000000007941 */ /* 0x000fea0003800000 */
.L_x_1077:
        /* <DEDUP_REMOVED lines=41> */
.L_x_1079:
        /* <DEDUP_REMOVED lines=22> */
.L_x_1080:
        /* <DEDUP_REMOVED lines=18> */
.L_x_1081:
        /* <DEDUP_REMOVED lines=22> */
.L_x_1082:
        /* <DEDUP_REMOVED lines=22> */
.L_x_1083:
        /* <DEDUP_REMOVED lines=8> */
.L_x_1085:
[----:B------:R-:W-:-:S08]  /*0980*/  NOP ;  /* 0x0000000000007918 */ /* 0x000fd00000000000 */
[----:B------:R-:W1:Y:S02]  /*0990*/  USETMAXREG.TRY_ALLOC.CTAPOOL UP0, 0xf0 ;  /* 0x000000f0000079c8 */ /* 0x000e640008000600 */
[----:B-1----:R-:W-:-:S13]  /*09a0*/  PLOP3.LUT P0, PT, PT, PT, UP0, 0x80, 0x0 ;  /* 0x000000000000781c */ /* 0x002fda0003f0f008 */
[----:B------:R-:W-:Y:S05]  /*09b0*/  @!P0 BRA `(.L_x_1085) ;  /* 0xfffffffc00f08947 */ /* 0x000fea000383ffff */
[----:B------:R-:W1:Y:S08]  /*09c0*/  S2UR UR4, SR_CTAID.X ;  /* 0x00000000000479c3 */ /* 0x000e700000002500 */
[----:B------:R-:W-:Y:S08]  /*09d0*/  BAR.ARV 0x4, 0x180 ;  /* 0x0106000000007b1d */ /* 0x000ff00000002000 */
[----:B------:R-:W1:Y:S08]  /*09e0*/  LDC R0, c[0x0][0xc38] ;  /* 0x00030e00ff007b82 */ /* 0x000e700000000800 */
[----:B------:R-:W-:Y:S06]  /*09f0*/  BAR.ARV 0x8, 0x180 ;  /* 0x0206000000007b1d */ /* 0x000fec0000002000 */
[----:B-1----:R-:W-:-:S13]  /*0a00*/  ISETP.LE.AND P0, PT, R0, UR4, PT ;  /* 0x0000000400007c0c */ /* 0x002fda000bf03270 */
[----:B------:R-:W-:Y:S05]  /*0a10*/  @P0 EXIT ;  /* 0x000000000000094d */ /* 0x000fea0003800000 */
[----:B------:R-:W2:Y:S01]  /*0a20*/  LDL R3, [R1+0x1c] ;  /* 0x00001c0001037983 */ /* 0x000ea20000100800 */
[----:B------:R-:W-:Y:S01]  /*0a30*/  IMAD.MOV.U32 R165, RZ, RZ, RZ ;  /* 0x000000ffffa57224 */ /* 0x000fe200078e00ff */
[----:B------:R-:W-:Y:S01]  /*0a40*/  UMOV UR38, URZ ;  /* 0x0000003f00267c82 */ /* 0x000fe20008000000 */
[----:B------:R-:W-:Y:S01]  /*0a50*/  UMOV UR36, URZ ;  /* 0x0000003f00247c82 */ /* 0x000fe20008000000 */
[----:B0-----:R-:W0:Y:S02]  /*0a60*/  S2R R2, SR_TID.X ;  /* 0x0000000000027919 */ /* 0x001e240000002100 */
[----:B0-----:R-:W-:-:S05]  /*0a70*/  VIADD R173, R2, 0xffffff80 ;  /* 0xffffff8002ad7836 */ /* 0x001fca0000000000 */
[----:B------:R-:W-:-:S04]  /*0a80*/  SHF.R.S32.HI R0, RZ, 0x1f, R173 ;  /* 0x0000001fff007819 */ /* 0x000fc800000114ad */
[CC--:B------:R-:W-:Y:S02]  /*0a90*/  LEA.HI R2, R0.reuse, R173.reuse, RZ, 0x7 ;  /* 0x000000ad00027211 */ /* 0x0c0fe400078f38ff */
[-C--:B------:R-:W-:Y:S02]  /*0aa0*/  LEA.HI R4, R0, R173.reuse, RZ, 0x5 ;  /* 0x000000ad00047211 */ /* 0x080fe400078f28ff */
[----:B------:R-:W-:Y:S02]  /*0ab0*/  LOP3.LUT R166, R2, 0xffffff80, RZ, 0xc0, !PT ;  /* 0xffffff8002a67812 */ /* 0x000fe400078ec0ff */
[-C--:B------:R-:W-:Y:S01]  /*0ac0*/  LEA.HI R11, R0, R173.reuse, RZ, 0x2 ;  /* 0x000000ad000b7211 */ /* 0x080fe200078f10ff */
[----:B------:R-:W-:Y:S01]  /*0ad0*/  IMAD.SHL.U32 R5, R4, 0x20, RZ ;  /* 0x0000002004057824 */ /* 0x000fe200078e00ff */
[----:B------:R-:W-:Y:S01]  /*0ae0*/  LEA.HI R164, R0, R173, RZ, 0x3 ;  /* 0x000000ad00a47211 */ /* 0x000fe200078f18ff */
[----:B------:R-:W-:Y:S01]  /*0af0*/  IMAD.IADD R166, R173, 0x1, -R166 ;  /* 0x00000001ada67824 */ /* 0x000fe200078e0aa6 */
[----:B------:R-:W-:-:S02]  /*0b00*/  SHF.R.S32.HI R167, RZ, 0x7, R2 ;  /* 0x00000007ffa77819 */ /* 0x000fc40000011402 */
[----:B------:R-:W-:Y:S02]  /*0b10*/  LOP3.LUT R162, R164, 0xfffffff8, RZ, 0xc0, !PT ;  /* 0xfffffff8a4a27812 */ /* 0x000fe400078ec0ff */
[----:B------:R-:W-:Y:S02]  /*0b20*/  SHF.R.S32.HI R7, RZ, 0x1f, R166 ;  /* 0x0000001fff077819 */ /* 0x000fe400000114a6 */
[----:B------:R-:W-:Y:S01]  /*0b30*/  LEA.HI R2, R2, R167, RZ, 0x1 ;  /* 0x000000a702027211 */ /* 0x000fe200078f08ff */
[----:B------:R-:W-:Y:S01]  /*0b40*/  IMAD.IADD R162, R173, 0x1, -R162 ;  /* 0x00000001ada27824 */ /* 0x000fe200078e0aa2 */
[CC--:B------:R-:W-:Y:S02]  /*0b50*/  LEA.HI R8, R7.reuse, R166.reuse, RZ, 0x2 ;  /* 0x000000a607087211 */ /* 0x0c0fe400078f10ff */
[----:B------:R-:W-:Y:S01]  /*0b60*/  LEA.HI R7, R7, R166, RZ, 0x5 ;  /* 0x000000a607077211 */ /* 0x000fe200078f28ff */
[----:B------:R-:W-:Y:S01]  /*0b70*/  IMAD.SHL.U32 R23, R162, 0x8, RZ ;  /* 0x00000008a2177824 */ /* 0x000fe200078e00ff */
[----:B------:R-:W-:-:S02]  /*0b80*/  SHF.R.S32.HI R9, RZ, 0x2, R8 ;  /* 0x00000002ff097819 */ /* 0x000fc40000011408 */
[----:B------:R-:W-:Y:S01]  /*0b90*/  SHF.R.S32.HI R10, RZ, 0x1f, R8 ;  /* 0x0000001fff0a7819 */ /* 0x000fe20000011408 */
[----:B------:R-:W-:Y:S01]  /*0ba0*/  VIADD R160, R23, 0x40 ;  /* 0x0000004017a07836 */ /* 0x000fe20000000000 */
[----:B------:R-:W-:Y:S02]  /*0bb0*/  LOP3.LUT R5, R5, 0xfffffc00, RZ, 0xc0, !PT ;  /* 0xfffffc0005057812 */ /* 0x000fe400078ec0ff */
[----:B------:R-:W-:Y:S02]  /*0bc0*/  LEA.HI R10, R10, R9, RZ, 0x3 ;  /* 0x000000090a0a7211 */ /* 0x000fe400078f18ff */
[----:B------:R-:W-:Y:S02]  /*0bd0*/  SHF.R.S32.HI R7, RZ, 0x5, R7 ;  /* 0x00000005ff077819 */ /* 0x000fe40000011407 */
[----:B------:R-:W-:Y:S02]  /*0be0*/  LOP3.LUT R10, R10, 0xfffffff8, RZ, 0xc0, !PT ;  /* 0xfffffff80a0a7812 */ /* 0x000fe400078ec0ff */
[----:B------:R-:W-:-:S02]  /*0bf0*/  LOP3.LUT R2, R2, 0x3fffffe, RZ, 0xc0, !PT ;  /* 0x03fffffe02027812 */ /* 0x000fc400078ec0ff */
[----:B------:R-:W-:Y:S01]  /*0c00*/  SHF.R.S32.HI R164, RZ, 0x3, R164 ;  /* 0x00000003ffa47819 */ /* 0x000fe200000114a4 */
[----:B------:R-:W-:Y:S01]  /*0c10*/  IMAD.IADD R10, R9, 0x1, -R10 ;  /* 0x00000001090a7824 */ /* 0x000fe200078e0a0a */
[----:B------:R-:W-:Y:S01]  /*0c20*/  SHF.R.S32.HI R172, RZ, 0x1f, R23 ;  /* 0x0000001fffac7819 */ /* 0x000fe20000011417 */
[----:B------:R-:W-:Y:S01]  /*0c30*/  IMAD.IADD R2, R167, 0x1, -R2 ;  /* 0x00000001a7027824 */ /* 0x000fe200078e0a02 */
[----:B------:R-:W-:Y:S01]  /*0c40*/  SHF.R.S32.HI R171, RZ, 0x1f, R160 ;  /* 0x0000001fffab7819 */ /* 0x000fe200000114a0 */
[----:B------:R-:W-:-:S04]  /*0c50*/  IMAD R7, R7, 0x10, R10 ;  /* 0x0000001007077824 */ /* 0x000fc800078e020a */
[----:B------:R-:W-:Y:S01]  /*0c60*/  IMAD R168, R2, 0x40, R7 ;  /* 0x0000004002a87824 */ /* 0x000fe200078e0207 */
[----:B--2---:R-:W-:Y:S02]  /*0c70*/  R2UR UR5, R3 ;  /* 0x00000000030572ca */ /* 0x004fe400000e0000 */
[----:B------:R-:W-:-:S04]  /*0c80*/  LEA.HI R3, R0, R173, RZ, 0x4 ;  /* 0x000000ad00037211 */ /* 0x000fc800078f20ff */
[----:B------:R-:W-:Y:S02]  /*0c90*/  SHF.R.S32.HI R6, RZ, 0x4, R3 ;  /* 0x00000004ff067819 */ /* 0x000fe40000011403 */
[C---:B------:R-:W-:Y:S02]  /*0ca0*/  LOP3.LUT R4, R3.reuse, 0x3fffff0, RZ, 0xc0, !PT ;  /* 0x03fffff003047812 */ /* 0x040fe400078ec0ff */
[----:B------:R-:W-:-:S03]  /*0cb0*/  LEA.HI R3, R3, R6, RZ, 0x1 ;  /* 0x0000000603037211 */ /* 0x000fc600078f08ff */
[----:B------:R-:W-:Y:S01]  /*0cc0*/  IMAD.IADD R4, R173, 0x1, -R4 ;  /* 0x00000001ad047824 */ /* 0x000fe200078e0a04 */
[----:B------:R-:W-:Y:S01]  /*0cd0*/  LOP3.LUT R3, R3, 0x1ffffffe, RZ, 0xc0, !PT ;  /* 0x1ffffffe03037812 */ /* 0x000fe200078ec0ff */
[----:B------:R-:W-:Y:S02]  /*0ce0*/  ULOP3.LUT UR5, UR5, 0x1, URZ, 0xfc, !UPT ;  /* 0x0000000105057892 */ /* 0x000fe4000f8efc3f */
[----:B------:R-:W-:Y:S02]  /*0cf0*/  IMAD R4, R4, 0x40, R5 ;  /* 0x0000004004047824 */ /* 0x000fe400078e0205 */
[----:B------:R-:W-:Y:S01]  /*0d00*/  IMAD.IADD R3, R6, 0x1, -R3 ;  /* 0x0000000106037824 */ /* 0x000fe200078e0a03 */
[----:B------:R-:W-:Y:S01]  /*0d10*/  LOP3.LUT R6, R11, 0xfffffffc, RZ, 0xc0, !PT ;  /* 0xfffffffc0b067812 */ /* 0x000fe200078ec0ff */
[----:B------:R-:W-:Y:S02]  /*0d20*/  IMAD.U32 R170, RZ, RZ, UR5 ;  /* 0x00000005ffaa7e24 */ /* 0x000fe4000f8e00ff */
[----:B------:R-:W-:Y:S01]  /*0d30*/  IMAD R169, R3, 0x8, R4 ;  /* 0x0000000803a97824 */ /* 0x000fe200078e0204 */
[----:B------:R-:W-:Y:S01]  /*0d40*/  LOP3.LUT R3, R8, 0x7ffffffc, RZ, 0xc0, !PT ;  /* 0x7ffffffc08037812 */ /* 0x000fe200078ec0ff */
[----:B------:R-:W-:-:S04]  /*0d50*/  IMAD.IADD R6, R173, 0x1, -R6 ;  /* 0x00000001ad067824 */ /* 0x000fc800078e0a06 */
[----:B------:R-:W-:Y:S01]  /*0d60*/  IMAD.IADD R18, R166, 0x1, -R3 ;  /* 0x00000001a6127824 */ /* 0x000fe200078e0a03 */
[----:B------:R-:W-:-:S04]  /*0d70*/  LEA.HI R0, R6, R6, RZ, 0x1 ;  /* 0x0000000606007211 */ /* 0x000fc800078f08ff */
[----:B------:R-:W-:Y:S01]  /*0d80*/  LOP3.LUT R5, R0, 0x1ffffffe, RZ, 0xc0, !PT ;  /* 0x1ffffffe00057812 */ /* 0x000fe200078ec0ff */
[----:B------:R-:W-:-:S04]  /*0d90*/  IMAD.U32 R0, RZ, RZ, UR4 ;  /* 0x00000004ff007e24 */ /* 0x000fc8000f8e00ff */
[----:B------:R-:W-:-:S04]  /*0da0*/  IMAD.IADD R5, R6, 0x1, -R5 ;  /* 0x0000000106057824 */ /* 0x000fc800078e0a05 */
[----:B------:R-:W-:-:S07]  /*0db0*/  IMAD R19, R5, 0x8, R168 ;  /* 0x0000000805137824 */ /* 0x000fce00078e02a8 */
.L_x_1182:
[----:B0----5:R-:W0:Y:S01]  /*0dc0*/  LDC R5, c[0x0][0xc60] ;  /* 0x00031800ff057b82 */ /* 0x021e220000000800 */
[----:B--2---:R-:W-:Y:S01]  /*0dd0*/  IMAD.MOV.U32 R2, RZ, RZ, R0 ;  /* 0x000000ffff027224 */ /* 0x004fe200078e0000 */
[----:B------:R-:W-:Y:S01]  /*0de0*/  ULDC UR4, c[0x0][0xc78] ;  /* 0x00031e0000047ab9 */ /* 0x000fe20000000800 */
[----:B0-----:R-:W-:-:S13]  /*0df0*/  ISETP.NE.AND P0, PT, R5, 0x1, PT ;  /* 0x000000010500780c */ /* 0x001fda0003f05270 */
[----:B---3--:R-:W0:Y:S08]  /*0e00*/  @P0 LDC R3, c[0x0][0xc64] ;  /* 0x00031900ff030b82 */ /* 0x008e300000000800 */
[----:B------:R-:W1:Y:S01]  /*0e10*/  @P0 LDC R4, c[0x0][0xc68] ;  /* 0x00031a00ff040b82 */ /* 0x000e620000000800 */
[----:B0-----:R-:W-:-:S05]  /*0e20*/  @P0 IMAD.HI.U32 R3, R0, R3, RZ ;  /* 0x0000000300030227 */ /* 0x001fca00078e00ff */
[----:B-1----:R-:W-:-:S04]  /*0e30*/  @P0 SHF.R.U32.HI R2, RZ, R4, R3 ;  /* 0x00000004ff020219 */ /* 0x002fc80000011603 */
[----:B------:R-:W-:Y:S01]  /*0e40*/  ISETP.GE.AND P0, PT, R2, UR4, PT ;  /* 0x0000000402007c0c */ /* 0x000fe2000bf06270 */
[----:B------:R-:W-:-:S04]  /*0e50*/  IMAD.MOV R3, RZ, RZ, -R2 ;  /* 0x000000ffff037224 */ /* 0x000fc800078e0a02 */
[----:B------:R-:W-:-:S08]  /*0e60*/  IMAD R15, R5, R3, R0 ;  /* 0x00000003050f7224 */ /* 0x000fd000078e0200 */
[----:B----4-:R-:W-:Y:S05]  /*0e70*/  @!P0 BRA `(.L_x_1086) ;  /* 0x0000000000208947 */ /* 0x010fea0003800000 */
[----:B------:R-:W0:Y:S01]  /*0e80*/  LDC R3, c[0x0][0xc6c] ;  /* 0x00031b00ff037b82 */ /* 0x000e220000000800 */
[----:B------:R-:W-:Y:S01]  /*0e90*/  IMAD.MOV.U32 R0, RZ, RZ, R15 ;  /* 0x000000ffff007224 */ /* 0x000fe200078e000f */
[----:B0-----:R-:W-:-:S13]  /*0ea0*/  ISETP.NE.AND P0, PT, R3, 0x1, PT ;  /* 0x000000010300780c */ /* 0x001fda0003f05270 */
[----:B------:R-:W0:Y:S02]  /*0eb0*/  @P0 LDC.64 R4, c[0x0][0xc70] ;  /* 0x00031c00ff040b82 */ /* 0x000e240000000a00 */
[----:B0-----:R-:W-:-:S05]  /*0ec0*/  @P0 IMAD.HI.U32 R4, R15, R4, RZ ;  /* 0x000000040f040227 */ /* 0x001fca00078e00ff */
[----:B------:R-:W-:-:S05]  /*0ed0*/  @P0 SHF.R.U32.HI R0, RZ, R5, R4 ;  /* 0x00000005ff000219 */ /* 0x000fca0000011604 */
[----:B------:R-:W-:Y:S01]  /*0ee0*/  IMAD R3, R0, R3, RZ ;  /* 0x0000000300037224 */ /* 0x000fe200078e02ff */
[----:B------:R-:W-:Y:S06]  /*0ef0*/  BRA `(.L_x_1087) ;  /* 0x00000000001c7947 */ /* 0x000fec0003800000 */
.L_x_1086:
[----:B------:R-:W0:Y:S01]  /*0f00*/  LDC R3, c[0x0][0xc54] ;  /* 0x00031500ff037b82 */ /* 0x000e220000000800 */
[----:B------:R-:W-:Y:S01]  /*0f10*/  IMAD.MOV.U32 R0, RZ, RZ, R15 ;  /* 0x000000ffff007224 */ /* 0x000fe200078e000f */
[----:B0-----:R-:W-:-:S13]  /*0f20*/  ISETP.NE.AND P0, PT, R3, 0x1, PT ;  /* 0x000000010300780c */ /* 0x001fda0003f05270 */
[----:B------:R-:W0:Y:S02]  /*0f30*/  @P0 LDC.64 R4, c[0x0][0xc58] ;  /* 0x00031600ff040b82 */ /* 0x000e240000000a00 */
[----:B0-----:R-:W-:-:S05]  /*0f40*/  @P0 IMAD.HI.U32 R4, R15, R4, RZ ;  /* 0x000000040f040227 */ /* 0x001fca00078e00ff */
[----:B------:R-:W-:-:S05]  /*0f50*/  @P0 SHF.R.U32.HI R0, RZ, R5, R4 ;  /* 0x00000005ff000219 */ /* 0x000fca0000011604 */
[----:B------:R-:W-:-:S07]  /*0f60*/  IMAD R3, R0, R3, RZ ;  /* 0x0000000300037224 */ /* 0x000fce00078e02ff */
.L_x_1087:
[----:B------:R-:W0:Y:S01]  /*0f70*/  LDC R163, c[0x0][0xc48] ;  /* 0x00031200ffa37b82 */ /* 0x000e220000000800 */
[----:B------:R-:W-:Y:S01]  /*0f80*/  LOP3.LUT R0, RZ, R0, RZ, 0x33, !PT ;  /* 0x00000000ff007212 */ /* 0x000fe200078e33ff */
[----:B------:R-:W-:Y:S01]  /*0f90*/  IMAD.IADD R3, R15, 0x1, -R3 ;  /* 0x000000010f037824 */ /* 0x000fe200078e0a03 */
[----:B------:R-:W-:Y:S01]  /*0fa0*/  ULDC UR4, c[0x0][0xc3c] ;  /* 0x00030f0000047ab9 */ /* 0x000fe20000000800 */
[----:B------:R-:W-:Y:S02]  /*0fb0*/  ULDC UR6, c[0x0][0xc54] ;  /* 0x0003150000067ab9 */ /* 0x000fe40000000800 */
[----:B------:R-:W-:Y:S01]  /*0fc0*/  VIADD R0, R0, UR4 ;  /* 0x0000000400007c36 */ /* 0x000fe20008000000 */
[----:B------:R-:W-:Y:S01]  /*0fd0*/  ULDC.64 UR4, c[0x0][0x418] ;  /* 0x0001060000047ab9 */ /* 0x000fe20000000a00 */
[----:B------:R-:W1:Y:S01]  /*0fe0*/  LDC R4, c[0x0][0x448] ;  /* 0x00011200ff047b82 */ /* 0x000e620000000800 */
[----:B------:R-:W-:Y:S01]  /*0ff0*/  IMAD R15, R2, UR6, R3 ;  /* 0x00000006020f7c24 */ /* 0x000fe2000f8e0203 */
[----:B------:R-:W-:Y:S01]  /*1000*/  ISETP.NE.U32.AND P0, PT, RZ, UR4, PT ;  /* 0x00000004ff007c0c */ /* 0x000fe2000bf05070 */
[----:B------:R-:W-:-:S02]  /*1010*/  IMAD.SHL.U32 R17, R0, 0x80, RZ ;  /* 0x0000008000117824 */ /* 0x000fc400078e00ff */
[----:B------:R-:W-:Y:S01]  /*1020*/  IMAD.MOV.U32 R161, RZ, RZ, R15 ;  /* 0x000000ffffa17224 */ /* 0x000fe200078e000f */
[----:B------:R-:W-:Y:S01]  /*1030*/  ISETP.NE.AND.EX P0, PT, RZ, UR5, PT, P0 ;  /* 0x00000005ff007c0c */ /* 0x000fe2000bf05300 */
[----:B------:R-:W-:Y:S01]  /*1040*/  VIADD R2, R17, 0x7f ;  /* 0x0000007f11027836 */ /* 0x000fe20000000000 */
[----:B------:R-:W2:Y:S01]  /*1050*/  LDC.64 R12, c[0x0][0x9e0] ;  /* 0x00027800ff0c7b82 */ /* 0x000ea20000000a00 */
[----:B0-----:R-:W-:-:S07]  /*1060*/  ISETP.NE.AND P2, PT, R163, 0x1, PT ;  /* 0x00000001a300780c */ /* 0x001fce0003f45270 */
[----:B------:R-:W0:Y:S01]  /*1070*/  LDC R8, c[0x0][0x288] ;  /* 0x0000a200ff087b82 */ /* 0x000e220000000800 */
[----:B-1----:R-:W-:-:S07]  /*1080*/  ISETP.NE.AND P1, PT, R4, 0x1, PT ;  /* 0x000000010400780c */ /* 0x002fce0003f25270 */
[----:B------:R-:W1:Y:S08]  /*1090*/  LDC R72, c[0x0][0x424] ;  /* 0x00010900ff487b82 */ /* 0x000e700000000800 */
[----:B------:R-:W3:Y:S08]  /*10a0*/  @P2 LDC R4, c[0x0][0xc4c] ;  /* 0x00031300ff042b82 */ /* 0x000ef00000000800 */
[----:B------:R-:W4:Y:S01]  /*10b0*/  @P2 LDC R7, c[0x0][0xc50] ;  /* 0x00031400ff072b82 */ /* 0x000f220000000800 */
[----:B0-----:R-:W-:-:S07]  /*10c0*/  IADD3 R5, -R8, 0x1, RZ ;  /* 0x0000000108057810 */ /* 0x001fce0007ffe1ff */
[----:B------:R-:W0:Y:S01]  /*10d0*/  @P1 LDC R11, c[0x0][0x44c] ;  /* 0x00011300ff0b1b82 */ /* 0x000e220000000800 */
[----:B-1----:R-:W-:-:S07]  /*10e0*/  SEL R72, R72, 0x1, P0 ;  /* 0x0000000148487807 */ /* 0x002fce0000000000 */
[----:B------:R-:W1:Y:S01]  /*10f0*/  @P1 LDC R6, c[0x0][0x450] ;  /* 0x00011400ff061b82 */ /* 0x000e620000000800 */
[----:B---3--:R-:W-:-:S07]  /*1100*/  @P2 IMAD.HI.U32 R0, R15, R4, RZ ;  /* 0x000000040f002227 */ /* 0x008fce00078e00ff */
[----:B------:R-:W3:Y:S01]  /*1110*/  LDC R9, c[0x0][0x2f0] ;  /* 0x0000bc00ff097b82 */ /* 0x000ee20000000800 */
[----:B----4-:R-:W-:Y:S02]  /*1120*/  @P2 SHF.R.U32.HI R161, RZ, R7, R0 ;  /* 0x00000007ffa12219 */ /* 0x010fe40000011600 */
[----:B--2---:R-:W-:-:S03]  /*1130*/  ISETP.GE.AND P2, PT, R13, 0x1, PT ;  /* 0x000000010d00780c */ /* 0x004fc60003f46270 */
[----:B------:R-:W-:Y:S02]  /*1140*/  IMAD.MOV R0, RZ, RZ, -R161 ;  /* 0x000000ffff007224 */ /* 0x000fe400078e0aa1 */
[----:B0-----:R-:W-:-:S04]  /*1150*/  @P1 IMAD.HI.U32 R3, R2, R11, RZ ;  /* 0x0000000b02031227 */ /* 0x001fc800078e00ff */
[----:B------:R-:W-:Y:S01]  /*1160*/  IMAD R163, R163, R0, R15 ;  /* 0x00000000a3a37224 */ /* 0x000fe200078e020f */
[----:B-1----:R-:W-:Y:S01]  /*1170*/  @P1 SHF.R.U32.HI R2, RZ, R6, R3 ;  /* 0x00000006ff021219 */ /* 0x002fe20000011603 */
[CC--:B---3--:R-:W-:Y:S02]  /*1180*/  IMAD R5, R72.reuse, R9.reuse, R5 ;  /* 0x0000000948057224 */ /* 0x0c8fe400078e0205 */
[----:B------:R-:W-:Y:S02]  /*1190*/  IMAD R16, R72, R9, RZ ;  /* 0x0000000948107224 */ /* 0x000fe400078e02ff */
[----:B------:R-:W-:-:S04]  /*11a0*/  IMAD.IADD R3, R5, 0x1, R2 ;  /* 0x0000000105037824 */ /* 0x000fc800078e0202 */
[----:B------:R-:W-:Y:S01]  /*11b0*/  IMAD.IADD R0, R3, 0x1, R12 ;  /* 0x0000000103007824 */ /* 0x000fe200078e020c */
[----:B------:R-:W-:Y:S06]  /*11c0*/  @!P2 BRA `(.L_x_1088) ;  /* 0x000000000040a947 */ /* 0x000fec0003800000 */
[C---:B------:R-:W-:Y:S01]  /*11d0*/  ISETP.GT.AND P0, PT, R3.reuse, RZ, PT ;  /* 0x000000ff0300720c */ /* 0x040fe20003f04270 */
[----:B------:R-:W-:-:S12]  /*11e0*/  VIADD R2, R3, 0xffffffff ;  /* 0xffffffff03027836 */ /* 0x000fd80000000000 */
[----:B------:R-:W-:Y:S05]  /*11f0*/  @P0 BRA `(.L_x_1089) ;  /* 0x00000000001c0947 */ /* 0x000fea0003800000 */
[----:B------:R-:W-:Y:S01]  /*1200*/  ISETP.NE.AND P0, PT, R13, 0x1, PT ;  /* 0x000000010d00780c */ /* 0x000fe20003f05270 */
[----:B------:R-:W-:-:S12]  /*1210*/  IMAD.MOV R3, RZ, RZ, -R3 ;  /* 0x000000ffff037224 */ /* 0x000fd800078e0a03 */
[----:B------:R-:W0:Y:S02]  /*1220*/  @P0 LDC.64 R4, c[0x0][0x9e8] ;  /* 0x00027a00ff040b82 */ /* 0x000e240000000a00 */
[----:B0-----:R-:W-:-:S05]  /*1230*/  @P0 IMAD.HI.U32 R2, R3, R4, RZ ;  /* 0x0000000403020227 */ /* 0x001fca00078e00ff */
[----:B------:R-:W-:-:S04]  /*1240*/  @P0 SHF.R.U32.HI R3, RZ, R5, R2 ;  /* 0x00000005ff030219 */ /* 0x000fc80000011602 */
[----:B------:R-:W-:Y:S01]  /*1250*/  LOP3.LUT R2, RZ, R3, RZ, 0x33, !PT ;  /* 0x00000003ff027212 */ /* 0x000fe200078e33ff */
[----:B------:R-:W-:Y:S06]  /*1260*/  BRA `(.L_x_1090) ;  /* 0x0000000000107947 */ /* 0x000fec0003800000 */
.L_x_1089:
[----:B------:R-:W-:-:S13]  /*1270*/  ISETP.NE.AND P0, PT, R13, 0x1, PT ;  /* 0x000000010d00780c */ /* 0x000fda0003f05270 */
[----:B------:R-:W0:Y:S02]  /*1280*/  @P0 LDC.64 R4, c[0x0][0x9e8] ;  /* 0x00027a00ff040b82 */ /* 0x000e240000000a00 */
[----:B0-----:R-:W-:-:S05]  /*1290*/  @P0 IMAD.HI.U32 R4, R2, R4, RZ ;  /* 0x0000000402040227 */ /* 0x001fca00078e00ff */
[----:B------:R-:W-:-:S07]  /*12a0*/  @P0 SHF.R.U32.HI R2, RZ, R5, R4 ;  /* 0x00000005ff020219 */ /* 0x000fce0000011604 */
.L_x_1090:
[----:B------:R-:W-:-:S05]  /*12b0*/  IMAD R3, R2, R13, R13 ;  /* 0x0000000d02037224 */ /* 0x000fca00078e020d */
[----:B------:R-:W-:-:S07]  /*12c0*/  VIMNMX R0, R0, R3, PT ;  /* 0x0000000300007248 */ /* 0x000fce0003fe0100 */
.L_x_1088:
[----:B------:R-:W0:Y:S01]  /*12d0*/  @P1 LDC R4, c[0x0][0x44c] ;  /* 0x00011300ff041b82 */ /* 0x000e220000000800 */
[----:B------:R-:W-:Y:S01]  /*12e0*/  VIADD R2, R0, 0x5f ;  /* 0x0000005f00027836 */ /* 0x000fe20000000000 */
[----:B------:R-:W-:Y:S01]  /*12f0*/  ULDC UR4, c[0x0][0x9dc] ;  /* 0x0002770000047ab9 */ /* 0x000fe20000000800 */
[----:B------:R-:W-:Y:S02]  /*1300*/  IMAD R0, R72, R9, 0x5f ;  /* 0x0000005f48007424 */ /* 0x000fe400078e0209 */
[----:B------:R-:W-:-:S03]  /*1310*/  IMAD.HI R2, R2, 0x2aaaaaab, RZ ;  /* 0x2aaaaaab02027827 */ /* 0x000fc600078e02ff */
[----:B------:R-:W1:Y:S01]  /*1320*/  @P1 LDC R11, c[0x0][0x450] ;  /* 0x00011400ff0b1b82 */ /* 0x000e620000000800 */
[----:B------:R-:W-:Y:S01]  /*1330*/  IMAD.HI R0, R0, 0x2aaaaaab, RZ ;  /* 0x2aaaaaab00007827 */ /* 0x000fe200078e02ff */
[----:B------:R-:W-:-:S03]  /*1340*/  SHF.R.U32.HI R5, RZ, 0x1f, R2 ;  /* 0x0000001fff057819 */ /* 0x000fc60000011602 */
[----:B------:R-:W-:Y:S01]  /*1350*/  IMAD.MOV.U32 R7, RZ, RZ, R17 ;  /* 0x000000ffff077224 */ /* 0x000fe200078e0011 */
[----:B------:R-:W-:Y:S01]  /*1360*/  SHF.R.U32.HI R3, RZ, 0x1f, R0 ;  /* 0x0000001fff037819 */ /* 0x000fe20000011600 */
[----:B------:R-:W-:Y:S01]  /*1370*/  IMAD R72, R72, R9, -R8 ;  /* 0x0000000948487224 */ /* 0x000fe200078e0a08 */
[----:B------:R-:W-:Y:S02]  /*1380*/  LEA.HI.SX32 R2, R2, R5, 0x1c ;  /* 0x0000000502027211 */ /* 0x000fe400078fe2ff */
[----:B------:R-:W-:-:S04]  /*1390*/  LEA.HI.SX32 R3, R0, R3, 0x1c ;  /* 0x0000000300037211 */ /* 0x000fc800078fe2ff */
[----:B------:R-:W-:Y:S01]  /*13a0*/  VIMNMX R73, R3, R2, PT ;  /* 0x0000000203497248 */ /* 0x000fe20003fe0100 */
[----:B0-----:R-:W-:-:S05]  /*13b0*/  @P1 IMAD.HI.U32 R4, R17, R4, RZ ;  /* 0x0000000411041227 */ /* 0x001fca00078e00ff */
[----:B-1----:R-:W-:-:S05]  /*13c0*/  @P1 SHF.R.U32.HI R7, RZ, R11, R4 ;  /* 0x0000000bff071219 */ /* 0x002fca0000011604 */
[----:B------:R-:W-:-:S04]  /*13d0*/  IMAD.IADD R0, R72, 0x1, R7 ;  /* 0x0000000148007824 */ /* 0x000fc800078e0207 */
[----:B------:R-:W-:Y:S01]  /*13e0*/  VIADD R2, R0, -UR4 ;  /* 0x8000000400027c36 */ /* 0x000fe20008000000 */
[----:B------:R-:W-:Y:S06]  /*13f0*/  @!P2 BRA `(.L_x_1091) ;  /* 0x00000000003ca947 */ /* 0x000fec0003800000 */
[----:B------:R-:W-:-:S13]  /*1400*/  ISETP.GT.AND P0, PT, R0, -0x1, PT ;  /* 0xffffffff0000780c */ /* 0x000fda0003f04270 */
[----:B------:R-:W-:Y:S05]  /*1410*/  @P0 BRA `(.L_x_1092) ;  /* 0x00000000001c0947 */ /* 0x000fea0003800000 */
[----:B------:R-:W-:Y:S02]  /*1420*/  ISETP.NE.AND P0, PT, R13, 0x1, PT ;  /* 0x000000010d00780c */ /* 0x000fe40003f05270 */
[----:B------:R-:W-:-:S11]  /*1430*/  LOP3.LUT R3, RZ, R0, RZ, 0x33, !PT ;  /* 0x00000000ff037212 */ /* 0x000fd600078e33ff */
[----:B------:R-:W0:Y:S02]  /*1440*/  @P0 LDC.64 R4, c[0x0][0x9e8] ;  /* 0x00027a00ff040b82 */ /* 0x000e240000000a00 */
[----:B0-----:R-:W-:-:S05]  /*1450*/  @P0 IMAD.HI.U32 R0, R3, R4, RZ ;  /* 0x0000000403000227 */ /* 0x001fca00078e00ff */
[----:B------:R-:W-:-:S04]  /*1460*/  @P0 SHF.R.U32.HI R3, RZ, R5, R0 ;  /* 0x00000005ff030219 */ /* 0x000fc80000011600 */
[----:B------:R-:W-:Y:S01]  /*1470*/  LOP3.LUT R0, RZ, R3, RZ, 0x33, !PT ;  /* 0x00000003ff007212 */ /* 0x000fe200078e33ff */
[----:B------:R-:W-:Y:S06]  /*1480*/  BRA `(.L_x_1093) ;  /* 0x0000000000107947 */ /* 0x000fec0003800000 */
.L_x_1092:
[----:B------:R-:W-:-:S13]  /*1490*/  ISETP.NE.AND P0, PT, R13, 0x1, PT ;  /* 0x000000010d00780c */ /* 0x000fda0003f05270 */
[----:B------:R-:W0:Y:S02]  /*14a0*/  @P0 LDC.64 R4, c[0x0][0x9e8] ;  /* 0x00027a00ff040b82 */ /* 0x000e240000000a00 */
[----:B0-----:R-:W-:-:S05]  /*14b0*/  @P0 IMAD.HI.U32 R4, R0, R4, RZ ;  /* 0x0000000400040227 */ /* 0x001fca00078e00ff */
[----:B------:R-:W-:-:S07]  /*14c0*/  @P0 SHF.R.U32.HI R0, RZ, R5, R4 ;  /* 0x00000005ff000219 */ /* 0x000fce0000011604 */
.L_x_1093:
[----:B------:R-:W-:-:S05]  /*14d0*/  IMAD R3, R0, R13, RZ ;  /* 0x0000000d00037224 */ /* 0x000fca00078e02ff */
[----:B------:R-:W-:-:S07]  /*14e0*/  VIMNMX R2, R2, R3, !PT ;  /* 0x0000000302027248 */ /* 0x000fce0007fe0100 */
.L_x_1091:
[----:B------:R-:W-:Y:S01]  /*14f0*/  IMAD.HI R2, R2, 0x2aaaaaab, RZ ;  /* 0x2aaaaaab02027827 */ /* 0x000fe200078e02ff */
[----:B------:R-:W-:Y:S02]  /*1500*/  PLOP3.LUT P0, PT, PT, PT, PT, 0x80, 0x0 ;  /* 0x000000000000781c */ /* 0x000fe40003f0f070 */
[----:B------:R-:W-:Y:S02]  /*1510*/  CS2R R88, SRZ ;  /* 0x0000000000587805 */ /* 0x000fe4000001ff00 */
[----:B------:R-:W-:Y:S02]  /*1520*/  CS2R R86, SRZ ;  /* 0x0000000000567805 */ /* 0x000fe4000001ff00 */
[----:B------:R-:W-:Y:S02]  /*1530*/  CS2R R84, SRZ ;  /* 0x0000000000547805 */ /* 0x000fe4000001ff00 */
[----:B------:R-:W-:Y:S02]  /*1540*/  SHF.R.U32.HI R3, RZ, 0x1f, R2 ;  /* 0x0000001fff037819 */ /* 0x000fe40000011602 */
[----:B------:R-:W-:-:S02]  /*1550*/  CS2R R82, SRZ ;  /* 0x0000000000527805 */ /* 0x000fc4000001ff00 */
[----:B------:R-:W-:Y:S01]  /*1560*/  CS2R R80, SRZ ;  /* 0x0000000000507805 */ /* 0x000fe2000001ff00 */
[----:B------:R-:W-:Y:S01]  /*1570*/  IMAD.MOV.U32 R50, RZ, RZ, RZ ;  /* 0x000000ffff327224 */ /* 0x000fe200078e00ff */
[----:B------:R-:W-:Y:S02]  /*1580*/  LEA.HI.SX32 R3, R2, R3, 0x1c ;  /* 0x0000000302037211 */ /* 0x000fe400078fe2ff */
[----:B------:R-:W-:Y:S02]  /*1590*/  CS2R R46, SRZ ;  /* 0x00000000002e7805 */ /* 0x000fe4000001ff00 */
[----:B------:R-:W-:Y:S02]  /*15a0*/  CS2R R76, SRZ ;  /* 0x00000000004c7805 */ /* 0x000fe4000001ff00 */
[----:B------:R-:W-:Y:S02]  /*15b0*/  CS2R R74, SRZ ;  /* 0x00000000004a7805 */ /* 0x000fe4000001ff00 */
[----:B------:R-:W-:-:S02]  /*15c0*/  VIMNMX R22, RZ, R3, !PT ;  /* 0x00000003ff167248 */ /* 0x000fc40007fe0100 */
[----:B------:R-:W-:Y:S02]  /*15d0*/  CS2R R44, SRZ ;  /* 0x00000000002c7805 */ /* 0x000fe4000001ff00 */
[----:B------:R-:W-:Y:S02]  /*15e0*/  CS2R R70, SRZ ;  /* 0x0000000000467805 */ /* 0x000fe4000001ff00 */
[----:B------:R-:W-:Y:S02]  /*15f0*/  CS2R R68, SRZ ;  /* 0x0000000000447805 */ /* 0x000fe4000001ff00 */
[----:B------:R-:W-:Y:S02]  /*1600*/  ISETP.GT.AND P1, PT, R73, R22, PT ;  /* 0x000000164900720c */ /* 0x000fe40003f24270 */
[----:B------:R-:W-:Y:S02]  /*1610*/  CS2R R66, SRZ ;  /* 0x0000000000427805 */ /* 0x000fe4000001ff00 */
[----:B------:R-:W-:-:S02]  /*1620*/  CS2R R64, SRZ ;  /* 0x0000000000407805 */ /* 0x000fc4000001ff00 */
[----:B------:R-:W-:Y:S02]  /*1630*/  CS2R R62, SRZ ;  /* 0x00000000003e7805 */ /* 0x000fe4000001ff00 */
[----:B------:R-:W-:Y:S02]  /*1640*/  CS2R R60, SRZ ;  /* 0x00000000003c7805 */ /* 0x000fe4000001ff00 */
[----:B------:R-:W-:Y:S02]  /*1650*/  CS2R R58, SRZ ;  /* 0x00000000003a7805 */ /* 0x000fe4000001ff00 */
[----:B------:R-:W-:Y:S01]  /*1660*/  CS2R R56, SRZ ;  /* 0x0000000000387805 */ /* 0x000fe2000001ff00 */
[----:B------:R-:W-:Y:S01]  /*1670*/  IMAD.MOV.U32 R55, RZ, RZ, RZ ;  /* 0x000000ffff377224 */ /* 0x000fe200078e00ff */
        /* <DEDUP_REMOVED lines=11> */
[----:B------:R-:W-:Y:S01]  /*1730*/  IMAD.MOV.U32 R108, RZ, RZ, RZ ;  /* 0x000000ffff6c7224 */ /* 0x000fe200078e00ff */
[----:B------:R-:W-:Y:S02]  /*1740*/  CS2R R6, SRZ ;  /* 0x0000000000067805 */ /* 0x000fe4000001ff00 */
[----:B------:R-:W-:Y:S01]  /*1750*/  CS2R R28, SRZ ;  /* 0x00000000001c7805 */ /* 0x000fe2000001ff00 */
[----:B------:R-:W-:Y:S02]  /*1760*/  IMAD.MOV.U32 R27, RZ, RZ, RZ ;  /* 0x000000ffff1b7224 */ /* 0x000fe400078e00ff */
[----:B------:R-:W-:-:S02]  /*1770*/  IMAD.MOV.U32 R110, RZ, RZ, RZ ;  /* 0x000000ffff6e7224 */ /* 0x000fc400078e00ff */
[----:B------:R-:W-:Y:S01]  /*1780*/  IMAD.MOV.U32 R3, RZ, RZ, RZ ;  /* 0x000000ffff037224 */ /* 0x000fe200078e00ff */
[----:B------:R-:W-:Y:S06]  /*1790*/  @!P1 BRA `(.L_x_1094) ;  /* 0x000000b400449947 */ /* 0x000fec0003800000 */
[----:B------:R-:W0:Y:S01]  /*17a0*/  SHFL.IDX PT, R0, R167, RZ, 0x1f ;  /* 0x00001fffa7007589 */ /* 0x000e2200000e0000 */
[----:B------:R-:W1:Y:S01]  /*17b0*/  S2UR UR6, SR_CgaCtaId ;  /* 0x00000000000679c3 */ /* 0x000e620000008800 */
[----:B------:R-:W-:Y:S01]  /*17c0*/  UMOV UR37, 0x400 ;  /* 0x0000040000257882 */ /* 0x000fe20000000000 */
        /* <DEDUP_REMOVED lines=28> */
.L_x_1095:
[----:B------:R-:W-:Y:S02]  /*1990*/  LEA.HI R0, R165, R165, RZ, 0x1 ;  /* 0x000000a5a5007211 */ /* 0x000fe400078f08ff */
[----:B------:R-:W-:Y:S02]  /*19a0*/  R2UR UR4, R170 ;  /* 0x00000000aa0472ca */ /* 0x000fe400000e0000 */
[----:B------:R-:W-:-:S05]  /*19b0*/  LOP3.LUT R0, R0, 0xfffffffe, RZ, 0xc0, !PT ;  /* 0xfffffffe00007812 */ /* 0x000fca00078ec0ff */
[----:B------:R-:W-:-:S05]  /*19c0*/  IMAD.IADD R0, R165, 0x1, -R0 ;  /* 0x00000001a5007824 */ /* 0x000fca00078e0a00 */
[----:B------:R-:W-:Y:S01]  /*19d0*/  SHF.L.U32 R0, R0, 0x1f, RZ ;  /* 0x0000001f00007819 */ /* 0x000fe200000006ff */
[----:B------:R-:W-:-:S03]  /*19e0*/  IMAD.U32 R2, RZ, RZ, UR4 ;  /* 0x00000004ff027e24 */ /* 0x000fc6000f8e00ff */
[----:B------:R-:W0:Y:S02]  /*19f0*/  SYNCS.PHASECHK.TRANS64.TRYWAIT P1, [UR37+0x2a800], R0 ;  /* 0x02a80000ff0075a7 */ /* 0x000e240008020165 */
[----:B------:R-:W-:Y:S01]  /*1a00*/  ISETP.NE.AND P0, PT, R2, 0x3, PT ;  /* 0x000000030200780c */ /* 0x000fe20003f05270 */
[----:B0-----:R-:W-:-:S12]  /*1a10*/  @!P1 BRA `(.L_x_1096) ;  /* 0x0000011c00ac9947 */ /* 0x001fd80003800000 */
.L_x_1292:
[----:B------:R-:W-:Y:S05]  /*1a20*/  @!P0 BRA `(.L_x_1097) ;  /* 0x0000000000048947 */ /* 0x000fea0003800000 */
[----:B------:R-:W-:Y:S01]  /*1a30*/  BPT.TRAP 0x1 ;  /* 0x000000040000795c */ /* 0x000fe20000300000 */
.L_x_1097:
[----:B------:R-:W-:Y:S02]  /*1a40*/  IMAD.U32 R7, RZ, RZ, UR36 ;  /* 0x00000024ff077e24 */ /* 0x000fe4000f8e00ff */
[----:B0-----:R-:W-:-:S03]  /*1a50*/  IMAD.U32 R0, RZ, RZ, UR38 ;  /* 0x00000026ff007e24 */ /* 0x001fc6000f8e00ff */
[----:B------:R-:W-:Y:S02]  /*1a60*/  LEA R7, R7, UR37, 0x3 ;  /* 0x0000002507077c11 */ /* 0x000fe4000f8e18ff */
[----:B------:R-:W-:-:S04]  /*1a70*/  SHF.L.U32 R0, R0, 0x1f, RZ ;  /* 0x0000001f00007819 */ /* 0x000fc800000006ff */
[----:B------:R0:W1:Y:S01]  /*1a80*/  SYNCS.PHASECHK.TRANS64.TRYWAIT P1, [R7+URZ+0x2a830], R0 ;  /* 0x02a83000070075a7 */ /* 0x000062000802017f */
[----:B------:R-:W-:Y:S05]  /*1a90*/  @!P0 BRA `(.L_x_1098) ;  /* 0x0000000000048947 */ /* 0x000fea0003800000 */
[----:B------:R-:W-:Y:S01]  /*1aa0*/  BPT.TRAP 0x1 ;  /* 0x000000040000795c */ /* 0x000fe20000300000 */
.L_x_1098:
[----:B------:R-:W2:Y:S01]  /*1ab0*/  LDL.LU R2, [R1+0xc] ;  /* 0x00000c0001027983 */ /* 0x000ea20000300800 */
[----:B------:R-:W3:Y:S02]  /*1ac0*/  S2R R3, SR_TID.X ;  /* 0x0000000000037919 */ /* 0x000ee40000002100 */
[----:B---3--:R-:W-:Y:S02]  /*1ad0*/  LOP3.LUT P2, RZ, R3, 0x7f, RZ, 0xc0, !PT ;  /* 0x0000007f03ff7812 */ /* 0x008fe4000784c0ff */
[----:B--2---:R-:W-:-:S11]  /*1ae0*/  LOP3.LUT R2, R2, 0xffefffff, RZ, 0xc0, !PT ;  /* 0xffefffff02027812 */ /* 0x004fd600078ec0ff */
[----:B------:R-:W-:-:S05]  /*1af0*/  @P2 LOP3.LUT R2, R2, 0x100000, RZ, 0xfc, !PT ;  /* 0x0010000002022812 */ /* 0x000fca00078efcff */
[----:B------:R2:W-:Y:S01]  /*1b00*/  STL [R1+0xc], R2 ;  /* 0x00000c0201007387 */ /* 0x0005e20000100800 */
[----:B-1----:R-:W-:Y:S05]  /*1b10*/  @P1 BRA `(.L_x_1099) ;  /* 0x0000000000081947 */ /* 0x002fea0003800000 */
[----:B------:R-:W1:Y:S02]  /*1b20*/  SYNCS.PHASECHK.TRANS64.TRYWAIT P1, [R7+URZ+0x2a830], R0 ;  /* 0x02a83000070075a7 */ /* 0x000e64000802017f */
[----:B-1----:R-:W-:Y:S05]  /*1b30*/  @!P1 BRA `(.L_x_1100) ;  /* 0x0000011c007c9947 */ /* 0x002fea0003800000 */
.L_x_1099:
[----:B------:R-:W-:Y:S05]  /*1b40*/  WARPSYNC.ALL ;  /* 0x0000000000007948 */ /* 0x000fea0003800000 */
[----:B------:R-:W-:Y:S01]  /*1b50*/  UIADD3 UR4, UR37, 0x18400, URZ ;  /* 0x0001840025047890 */ /* 0x000fe2000fffe03f */
[----:B------:R-:W-:Y:S01]  /*1b60*/  WARPGROUP.ARRIVE ;  /* 0x00000000000079c5 */ /* 0x000fe20000000000 */
[----:B------:R-:W-:Y:S01]  /*1b70*/  UMOV UR9, 0x40000040 ;  /* 0x4000004000097882 */ /* 0x000fe20000000000 */
[----:B------:R-:W-:Y:S01]  /*1b80*/  UMOV UR11, 0x40000040 ;  /* 0x40000040000b7882 */ /* 0x000fe20000000000 */
[----:B------:R-:W-:Y:S01]  /*1b90*/  USHF.R.U32.HI UR4, URZ, 0x4, UR4 ;  /* 0x000000043f047899 */ /* 0x000fe20008011604 */
[----:B------:R-:W-:Y:S01]  /*1ba0*/  IMAD.U32 R5, RZ, RZ, UR9 ;  /* 0x00000009ff057e24 */ /* 0x000fe2000f8e00ff */
[----:B------:R-:W-:Y:S01]  /*1bb0*/  UMOV UR13, 0x40000040 ;  /* 0x40000040000d7882 */ /* 0x000fe20000000000 */
[----:B------:R-:W-:Y:S01]  /*1bc0*/  UMOV UR15, 0x40000040 ;  /* 0x40000040000f7882 */ /* 0x000fe20000000000 */
[----:B------:R-:W-:Y:S01]  /*1bd0*/  ULOP3.LUT UR4, UR4, 0x3fff, URZ, 0xc0, !UPT ;  /* 0x00003fff04047892 */ /* 0x000fe2000f8ec03f */
[----:B------:R-:W3:Y:S01]  /*1be0*/  LDC R174, c[0x0][0x448] ;  /* 0x00011200ffae7b82 */ /* 0x000ee20000000800 */
[----:B------:R-:W-:Y:S01]  /*1bf0*/  UMOV UR17, 0x40000040 ;  /* 0x4000004000117882 */ /* 0x000fe20000000000 */
[----:B------:R-:W-:Y:S01]  /*1c00*/  UMOV UR19, 0x40000040 ;  /* 0x4000004000137882 */ /* 0x000fe20000000000 */
[----:B------:R-:W-:Y:S01]  /*1c10*/  ULOP3.LUT UR39, UR4, 0x10000, URZ, 0xfc, !UPT ;  /* 0x0001000004277892 */ /* 0x000fe2000f8efc3f */
[----:B------:R-:W4:Y:S01]  /*1c20*/  S2R R8, SR_TID.X ;  /* 0x0000000000087919 */ /* 0x000f220000002100 */
[----:B------:R-:W-:Y:S01]  /*1c30*/  ULOP3.LUT UR4, UR40, 0x10000, URZ, 0xfc, !UPT ;  /* 0x0001000028047892 */ /* 0x000fe2000f8efc3f */
[----:B01----:R-:W-:Y:S01]  /*1c40*/  IMAD.IADD R0, R19, 0x1, R17 ;  /* 0x0000000113007824 */ /* 0x003fe200078e0211 */
[----:B------:R-:W-:Y:S01]  /*1c50*/  UIMAD UR5, UR36, 0x900, UR39 ;  /* 0x00000900240578a4 */ /* 0x000fe2000f8e0227 */
[----:B------:R-:W0:Y:S01]  /*1c60*/  LDC.64 R14, c[0x0][0x9e0] ;  /* 0x00027800ff0e7b82 */ /* 0x000e220000000a00 */
[----:B------:R-:W-:Y:S01]  /*1c70*/  UIADD3 UR12, UR4, 0x4, URZ ;  /* 0x00000004040c7890 */ /* 0x000fe2000fffe03f */
[----:B--2---:R-:W-:Y:S01]  /*1c80*/  IMAD.MOV.U32 R2, RZ, RZ, R0 ;  /* 0x000000ffff027224 */ /* 0x004fe200078e0000 */
[----:B------:R-:W-:Y:S01]  /*1c90*/  UIADD3 UR14, UR5, 0x4, URZ ;  /* 0x00000004050e7890 */ /* 0x000fe2000fffe03f */
[----:B------:R-:W-:-:S02]  /*1ca0*/  UMOV UR8, UR4 ;  /* 0x0000000400087c82 */ /* 0x000fc40008000000 */
[----:B------:R-:W-:Y:S01]  /*1cb0*/  UMOV UR10, UR5 ;  /* 0x00000005000a7c82 */ /* 0x000fe20008000000 */
[----:B------:R-:W-:Y:S01]  /*1cc0*/  IMAD.U32 R4, RZ, RZ, UR8 ;  /* 0x00000008ff047e24 */ /* 0x000fe2000f8e00ff */
[----:B------:R-:W-:Y:S01]  /*1cd0*/  HGMMA.64x96x16.F32 R24, gdesc[UR8], RZ, !UPT, gsb0 ;  /* 0x01600000081879f0 */ /* 0x000fe2000c0008ff */
[----:B------:R-:W-:Y:S01]  /*1ce0*/  UIADD3 UR8, UR4, 0x2, URZ ;  /* 0x0000000204087890 */ /* 0x000fe2000fffe03f */
[----:B------:R-:W1:Y:S01]  /*1cf0*/  LDC R11, c[0x0][0x288] ;  /* 0x0000a200ff0b7b82 */ /* 0x000e620000000800 */
[----:B------:R-:W-:Y:S01]  /*1d00*/  UIADD3 UR10, UR5, 0x2, URZ ;  /* 0x00000002050a7890 */ /* 0x000fe2000fffe03f */
[----:B------:R-:W-:Y:S01]  /*1d10*/  UMOV UR9, 0x40000040 ;  /* 0x4000004000097882 */ /* 0x000fe20000000000 */
[----:B------:R-:W-:Y:S01]  /*1d20*/  UMOV UR11, 0x40000040 ;  /* 0x40000040000b7882 */ /* 0x000fe20000000000 */
[----:B------:R-:W-:Y:S01]  /*1d30*/  UIADD3 UR16, UR4, 0x6, URZ ;  /* 0x0000000604107890 */ /* 0x000fe2000fffe03f */
[----:B---3--:R-:W-:Y:S01]  /*1d40*/  ISETP.NE.AND P2, PT, R174, 0x1, PT ;  /* 0x00000001ae00780c */ /* 0x008fe20003f45270 */
[----:B------:R-:W-:-:S02]  /*1d50*/  UIADD3 UR18, UR5, 0x6, URZ ;  /* 0x0000000605127890 */ /* 0x000fc4000fffe03f */
[----:B------:R-:W-:Y:S02]  /*1d60*/  UIADD3 UR20, UR4, 0x400, URZ ;  /* 0x0000040004147890 */ /* 0x000fe4000fffe03f */
[----:B------:R-:W-:Y:S01]  /*1d70*/  UIADD3 UR22, UR5, 0x300, URZ ;  /* 0x0000030005167890 */ /* 0x000fe2000fffe03f */
[----:B------:R-:W-:Y:S01]  /*1d80*/  UMOV UR21, 0x40000040 ;  /* 0x4000004000157882 */ /* 0x000fe20000000000 */
[----:B------:R-:W-:Y:S01]  /*1d90*/  UMOV UR23, 0x40000040 ;  /* 0x4000004000177882 */ /* 0x000fe20000000000 */
[----:B------:R-:W-:Y:S02]  /*1da0*/  UIADD3 UR24, UR4, 0x402, URZ ;  /* 0x0000040204187890 */ /* 0x000fe4000fffe03f */
[----:B------:R-:W-:Y:S01]  /*1db0*/  UIADD3 UR26, UR5, 0x302, URZ ;  /* 0x00000302051a7890 */ /* 0x000fe2000fffe03f */
[----:B----4-:R-:W-:Y:S01]  /*1dc0*/  LOP3.LUT P1, RZ, R8, 0x7f, RZ, 0xc0, !PT ;  /* 0x0000007f08ff7812 */ /* 0x010fe2000782c0ff */
[----:B------:R-:W-:Y:S01]  /*1dd0*/  UMOV UR25, 0x40000040 ;  /* 0x4000004000197882 */ /* 0x000fe20000000000 */
[----:B------:R-:W-:Y:S01]  /*1de0*/  UMOV UR27, 0x40000040 ;  /* 0x40000040001b7882 */ /* 0x000fe20000000000 */
[----:B------:R-:W-:Y:S01]  /*1df0*/  UIADD3 UR28, UR4, 0x404, URZ ;  /* 0x00000404041c7890 */ /* 0x000fe2000fffe03f */
[----:B------:R-:W2:Y:S01]  /*1e00*/  @P2 LDC R3, c[0x0][0x44c] ;  /* 0x00011300ff032b82 */ /* 0x000ea20000000800 */
[----:B------:R-:W-:Y:S01]  /*1e10*/  UIADD3 UR30, UR5, 0x304, URZ ;  /* 0x00000304051e7890 */ /* 0x000fe2000fffe03f */
[----:B------:R-:W-:Y:S01]  /*1e20*/  UMOV UR29, 0x40000040 ;  /* 0x40000040001d7882 */ /* 0x000fe20000000000 */
[----:B------:R-:W-:Y:S01]  /*1e30*/  UMOV UR31, 0x40000040 ;  /* 0x40000040001f7882 */ /* 0x000fe20000000000 */
[----:B------:R-:W-:-:S02]  /*1e40*/  UIADD3 UR32, UR4, 0x406, URZ ;  /* 0x0000040604207890 */ /* 0x000fc4000fffe03f */
[----:B------:R-:W-:Y:S02]  /*1e50*/  UIADD3 UR34, UR5, 0x306, URZ ;  /* 0x0000030605227890 */ /* 0x000fe4000fffe03f */
[----:B------:R-:W3:Y:S01]  /*1e60*/  @P2 LDC R6, c[0x0][0x450] ;  /* 0x00011400ff062b82 */ /* 0x000ee20000000800 */
        /* <DEDUP_REMOVED lines=10> */
[----:B------:R-:W-:Y:S01]  /*1f10*/  UIADD3 UR48, UR4, 0x804, URZ ;  /* 0x0000080404307890 */ /* 0x000fe2000fffe03f */
[----:B--2---:R-:W-:Y:S01]  /*1f20*/  @P2 IMAD.HI.U32 R3, R0, R3, RZ ;  /* 0x0000000300032227 */ /* 0x004fe200078e00ff */
[----:B------:R-:W-:Y:S01]  /*1f30*/  UIADD3 UR50, UR5, 0x604, URZ ;  /* 0x0000060405327890 */ /* 0x000fe2000fffe03f */
[----:B------:R-:W-:Y:S01]  /*1f40*/  UMOV UR49, 0x40000040 ;  /* 0x4000004000317882 */ /* 0x000fe20000000000 */
[----:B------:R-:W-:Y:S01]  /*1f50*/  UMOV UR51, 0x40000040 ;  /* 0x4000004000337882 */ /* 0x000fe20000000000 */
[----:B------:R-:W-:Y:S01]  /*1f60*/  UIADD3 UR56, UR4, 0x806, URZ ;  /* 0x0000080604387890 */ /* 0x000fe2000fffe03f */
[----:B------:R-:W-:Y:S01]  /*1f70*/  @!P1 VIADD R0, R7, 0x2a840 ;  /* 0x0002a84007009836 */ /* 0x000fe20000000000 */
[----:B------:R-:W-:Y:S01]  /*1f80*/  UIADD3 UR58, UR5, 0x606, URZ ;  /* 0x00000606053a7890 */ /* 0x000fe2000fffe03f */
[----:B---3--:R-:W-:Y:S01]  /*1f90*/  @P2 SHF.R.U32.HI R2, RZ, R6, R3 ;  /* 0x00000006ff022219 */ /* 0x008fe20000011603 */
[----:B------:R-:W-:Y:S01]  /*1fa0*/  UMOV UR57, 0x40000040 ;  /* 0x4000004000397882 */ /* 0x000fe20000000000 */
[----:B------:R-:W-:Y:S01]  /*1fb0*/  UMOV UR59, 0x40000040 ;  /* 0x40000040003b7882 */ /* 0x000fe20000000000 */
[----:B------:R-:W-:Y:S01]  /*1fc0*/  IMAD.MOV.U32 R6, RZ, RZ, -0x60 ;  /* 0xffffffa0ff067424 */ /* 0x000fe200078e00ff */
[----:B------:R-:W-:Y:S01]  /*1fd0*/  @!P1 PRMT R0, RZ, 0x654, R0 ;  /* 0x00000654ff009816 */ /* 0x000fe20000000000 */
[----:B------:R-:W2:Y:S02]  /*1fe0*/  SHFL.IDX PT, R77, R2, RZ, 0x1c1f ;  /* 0x001c1fff024d7589 */ /* 0x000ea400000e0000 */
[----:B------:R-:W-:-:S04]  /*1ff0*/  IMAD R7, R73, R6, 0x61 ;  /* 0x0000006149077424 */ /* 0x000fc800078e0206 */
[----:B------:R-:W-:-:S04]  /*2000*/  IMAD R6, R18, -0x2, R7 ;  /* 0xfffffffe12067824 */ /* 0x000fc800078e0207 */
[C---:B------:R-:W-:Y:S01]  /*2010*/  VIADD R75, R6.reuse, 0xffffffff ;  /* 0xffffffff064b7836 */ /* 0x040fe20000000000 */
[----:B-1----:R-:W-:-:S05]  /*2020*/  IADD3 R9, R6, -R11, R16 ;  /* 0x8000000b06097210 */ /* 0x002fca0007ffe010 */
[----:B0-----:R-:W-:Y:S01]  /*2030*/  IMAD.IADD R20, R9, 0x1, R14 ;  /* 0x0000000109147824 */ /* 0x001fe200078e020e */
[----:B------:R-:W-:Y:S02]  /*2040*/  WARPGROUP.DEPBAR.LE gsb0, 0x0 ;  /* 0x00008000000079c5 */ /* 0x000fe40000010000 */
[----:B------:R-:W-:-:S06]  /*2050*/  WARPGROUP.ARRIVE ;  /* 0x00000000000079c5 */ /* 0x000fcc0000000000 */
[----:B------:R-:W-:Y:S03]  /*2060*/  HGMMA.64x96x16.F32 R24, gdesc[UR8], R24, gsb0 ;  /* 0x01600000081879f0 */ /* 0x000fe60008000818 */
        /* <DEDUP_REMOVED lines=29> */
[----:B------:R-:W-:Y:S01]  /*2240*/  HGMMA.64x96x16.F32 R24, gdesc[UR56], R24, gsb0 ;  /* 0x01600000381879f0 */ /* 0x000fe20008000818 */
[----:B------:R-:W-:Y:S02]  /*2250*/  ULDC UR59, c[0x0][0x9dc] ;  /* 0x00027700003b7ab9 */ /* 0x000fe40000000800 */
[----:B------:R-:W-:-:S06]  /*2260*/  ULOP3.LUT UR4, URZ, UR59, URZ, 0x33, !UPT ;  /* 0x0000003b3f047292 */ /* 0x000fcc000f8e333f */
[----:B------:R-:W-:Y:S02]  /*2270*/  VIADD R74, R9, UR4 ;  /* 0x00000004094a7c36 */ /* 0x000fe40008000000 */
[----:B------:R-:W-:Y:S01]  /*2280*/  VIADD R9, R7, 0xffffffff ;  /* 0xffffffff07097836 */ /* 0x000fe20000000000 */
[----:B------:R-:W-:Y:S02]  /*2290*/  WARPGROUP.DEPBAR.LE gsb0, 0x0 ;  /* 0x00008000000079c5 */ /* 0x000fe40000010000 */
[----:B------:R0:W-:Y:S01]  /*22a0*/  @!P1 SYNCS.ARRIVE.TRANS64.RED.A1T0 RZ, [R0+URZ], RZ ;  /* 0x000000ff00ff99a7 */ /* 0x0001e2000810043f */
[----:B------:R-:W-:-:S04]  /*22b0*/  ISETP.GE.AND P1, PT, R15, 0x1, PT ;  /* 0x000000010f00780c */ /* 0x000fc80003f26270 */
[----:B------:R-:W-:Y:S01]  /*22c0*/  P2R R21, PR, RZ, 0x2 ;  /* 0x00000002ff157803 */ /* 0x000fe20000000000 */
[----:B0-----:R-:W-:-:S04]  /*22d0*/  IMAD R0, R73, -0x60, R16 ;  /* 0xffffffa049007824 */ /* 0x001fc800078e0210 */
[----:B------:R-:W-:-:S04]  /*22e0*/  VIADD R3, R0, 0x60 ;  /* 0x0000006000037836 */ /* 0x000fc80000000000 */
[----:B------:R-:W-:Y:S02]  /*22f0*/  IMAD R13, R18, -0x2, R3 ;  /* 0xfffffffe120d7824 */ /* 0x000fe400078e0203 */
[----:B--2---:R-:W-:-:S03]  /*2300*/  IMAD.IADD R3, R74, 0x1, R77 ;  /* 0x000000014a037824 */ /* 0x004fc600078e024d */
[----:B------:R-:W-:Y:S01]  /*2310*/  VIADDMNMX R0, R77, R20, R13, PT ;  /* 0x000000144d007246 */ /* 0x000fe2000380010d */
[----:B------:R-:W-:Y:S06]  /*2320*/  @!P1 BRA `(.L_x_1101) ;  /* 0x00000000004c9947 */ /* 0x000fec0003800000 */
[----:B------:R-:W-:Y:S01]  /*2330*/  IADD3 R6, R16, -R11, R77 ;  /* 0x8000000b10067210 */ /* 0x000fe20007ffe04d */
[----:B------:R-:W-:Y:S03]  /*2340*/  BSSY B0, `(.L_x_1102) ;  /* 0x000000e000007945 */ /* 0x000fe60003800000 */
        /* <DEDUP_REMOVED lines=9> */
.L_x_1103:
[----:B------:R-:W-:-:S13]  /*23e0*/  ISETP.NE.AND P1, PT, R15, 0x1, PT ;  /* 0x000000010f00780c */ /* 0x000fda0003f25270 */
[----:B------:R-:W0:Y:S02]  /*23f0*/  @P1 LDC.64 R76, c[0x0][0x9e8] ;  /* 0x00027a00ff4c1b82 */ /* 0x000e240000000a00 */
[----:B0-----:R-:W-:-:S05]  /*2400*/  @P1 IMAD.HI.U32 R8, R6, R76, RZ ;  /* 0x0000004c06081227 */ /* 0x001fca00078e00ff */
[----:B------:R-:W-:-:S07]  /*2410*/  @P1 SHF.R.U32.HI R6, RZ, R77, R8 ;  /* 0x0000004dff061219 */ /* 0x000fce0000011608 */
.L_x_1104:
[----:B------:R-:W-:Y:S05]  /*2420*/  BSYNC B0 ;  /* 0x0000000000007941 */ /* 0x000fea0003800000 */
.L_x_1102:
[----:B------:R-:W-:-:S05]  /*2430*/  IMAD R6, R6, R15, R75 ;  /* 0x0000000f06067224 */ /* 0x000fca00078e024b */
[----:B------:R-:W-:Y:S02]  /*2440*/  VIMNMX R3, R3, R6, !PT ;  /* 0x0000000603037248 */ /* 0x000fe40007fe0100 */
[----:B------:R-:W-:-:S07]  /*2450*/  VIADDMNMX R0, R6, R15, R0, PT ;  /* 0x0000000f06007246 */ /* 0x000fce0003800100 */
.L_x_1101:
[C---:B------:R-:W-:Y:S02]  /*2460*/  ISETP.GE.AND P1, PT, R9.reuse, 0x2, PT ;  /* 0x000000020900780c */ /* 0x040fe40003f26270 */
[----:B------:R-:W-:Y:S02]  /*2470*/  ISETP.GE.AND P5, PT, R9, 0x9, PT ;  /* 0x000000090900780c */ /* 0x000fe40003fa6270 */
[----:B------:R-:W-:Y:S02]  /*2480*/  ISETP.GT.AND P2, PT, R3, 0x1, !P1 ;  /* 0x000000010300780c */ /* 0x000fe40004f44270 */
[C---:B------:R-:W-:Y:S02]  /*2490*/  ISETP.GE.AND P3, PT, R9.reuse, 0xa, PT ;  /* 0x0000000a0900780c */ /* 0x040fe40003f66270 */
[----:B------:R-:W-:Y:S02]  /*24a0*/  ISETP.LT.OR P2, PT, R0, 0x2, P2 ;  /* 0x000000020000780c */ /* 0x000fe40001741670 */
[----:B------:R-:W-:-:S02]  /*24b0*/  ISETP.GE.AND P6, PT, R9, 0x52, PT ;  /* 0x000000520900780c */ /* 0x000fc40003fc6270 */
[----:B------:R-:W-:Y:S02]  /*24c0*/  FSEL R77, R25, -INF , !P2 ;  /* 0xff800000194d7808 */ /* 0x000fe40005000000 */
[----:B------:R-:W-:Y:S02]  /*24d0*/  ISETP.GT.AND P2, PT, R3, 0x8, !P5 ;  /* 0x000000080300780c */ /* 0x000fe40006f44270 */
[----:B------:R-:W-:Y:S02]  /*24e0*/  P2R R25, PR, RZ, 0x8 ;  /* 0x00000008ff197803 */ /* 0x000fe40000000000 */
[----:B------:R-:W-:-:S04]  /*24f0*/  ISETP.LT.OR P2, PT, R0, 0x9, P2 ;  /* 0x000000090000780c */ /* 0x000fc80001741670 */
[----:B------:R-:W-:Y:S02]  /*2500*/  FSEL R79, R28, -INF , !P2 ;  /* 0xff8000001c4f7808 */ /* 0x000fe40005000000 */
[----:B------:R-:W-:Y:S02]  /*2510*/  ISETP.GT.AND P2, PT, R3, 0x9, !P3 ;  /* 0x000000090300780c */ /* 0x000fe40005f44270 */
[----:B------:R-:W-:Y:S02]  /*2520*/  ISETP.GE.AND P3, PT, R9, 0x11, PT ;  /* 0x000000110900780c */ /* 0x000fe40003f66270 */
[----:B------:R-:W-:Y:S02]  /*2530*/  ISETP.LT.OR P2, PT, R0, 0xa, P2 ;  /* 0x0000000a0000780c */ /* 0x000fe40001741670 */
[----:B------:R-:W-:Y:S02]  /*2540*/  P2R R76, PR, RZ, 0x8 ;  /* 0x00000008ff4c7803 */ /* 0x000fe40000000000 */
[----:B------:R-:W-:-:S02]  /*2550*/  FSEL R81, R29, -INF , !P2 ;  /* 0xff8000001d517808 */ /* 0x000fc40005000000 */
[----:B------:R-:W-:Y:S02]  /*2560*/  ISETP.GT.AND P2, PT, R3, 0x10, !P3 ;  /* 0x000000100300780c */ /* 0x000fe40005f44270 */
[----:B------:R-:W-:Y:S02]  /*2570*/  ISETP.GE.AND P3, PT, R9, 0x12, PT ;  /* 0x000000120900780c */ /* 0x000fe40003f66270 */
[----:B------:R-:W-:Y:S02]  /*2580*/  ISETP.LT.OR P2, PT, R0, 0x11, P2 ;  /* 0x000000110000780c */ /* 0x000fe40001741670 */
[----:B------:R-:W-:Y:S02]  /*2590*/  P2R R78, PR, RZ, 0x8 ;  /* 0x00000008ff4e7803 */ /* 0x000fe40000000000 */
[----:B------:R-:W-:Y:S02]  /*25a0*/  FSEL R83, R32, -INF , !P2 ;  /* 0xff80000020537808 */ /* 0x000fe40005000000 */
[----:B------:R-:W-:-:S02]  /*25b0*/  ISETP.GT.AND P2, PT, R3, 0x11, !P3 ;  /* 0x000000110300780c */ /* 0x000fc40005f44270 */
[----:B------:R-:W-:Y:S02]  /*25c0*/  ISETP.GE.AND P3, PT, R9, 0x19, PT ;  /* 0x000000190900780c */ /* 0x000fe40003f66270 */
[----:B------:R-:W-:Y:S02]  /*25d0*/  ISETP.LT.OR P2, PT, R0, 0x12, P2 ;  /* 0x000000120000780c */ /* 0x000fe40001741670 */
[----:B------:R-:W-:Y:S02]  /*25e0*/  P2R R80, PR, RZ, 0x8 ;  /* 0x00000008ff507803 */ /* 0x000fe40000000000 */
[----:B------:R-:W-:Y:S02]  /*25f0*/  FSEL R85, R33, -INF , !P2 ;  /* 0xff80000021557808 */ /* 0x000fe40005000000 */
[----:B------:R-:W-:Y:S02]  /*2600*/  ISETP.GT.AND P2, PT, R3, 0x18, !P3 ;  /* 0x000000180300780c */ /* 0x000fe40005f44270 */
[----:B------:R-:W-:-:S02]  /*2610*/  ISETP.GE.AND P3, PT, R9, 0x1a, PT ;  /* 0x0000001a0900780c */ /* 0x000fc40003f66270 */
[----:B------:R-:W-:Y:S02]  /*2620*/  ISETP.LT.OR P2, PT, R0, 0x19, P2 ;  /* 0x000000190000780c */ /* 0x000fe40001741670 */
[----:B------:R-:W-:Y:S02]  /*2630*/  P2R R28, PR, RZ, 0x8 ;  /* 0x00000008ff1c7803 */ /* 0x000fe40000000000 */
[----:B------:R-:W-:Y:S02]  /*2640*/  FSEL R87, R36, -INF , !P2 ;  /* 0xff80000024577808 */ /* 0x000fe40005000000 */
[----:B------:R-:W-:Y:S02]  /*2650*/  ISETP.GT.AND P2, PT, R3, 0x19, !P3 ;  /* 0x000000190300780c */ /* 0x000fe40005f44270 */
[----:B------:R-:W-:Y:S02]  /*2660*/  ISETP.GE.AND P3, PT, R9, 0x21, PT ;  /* 0x000000210900780c */ /* 0x000fe40003f66270 */
[----:B------:R-:W-:-:S02]  /*2670*/  ISETP.LT.OR P2, PT, R0, 0x1a, P2 ;  /* 0x0000001a0000780c */ /* 0x000fc40001741670 */
[----:B------:R-:W-:Y:S02]  /*2680*/  P2R R36, PR, RZ, 0x8 ;  /* 0x00000008ff247803 */ /* 0x000fe40000000000 */
[----:B------:R-:W-:Y:S02]  /*2690*/  FSEL R89, R37, -INF , !P2 ;  /* 0xff80000025597808 */ /* 0x000fe40005000000 */
[----:B------:R-:W-:Y:S02]  /*26a0*/  ISETP.GT.AND P2, PT, R3, 0x20, !P3 ;  /* 0x000000200300780c */ /* 0x000fe40005f44270 */
[----:B------:R-:W-:Y:S02]  /*26b0*/  ISETP.GE.AND P3, PT, R9, 0x22, PT ;  /* 0x000000220900780c */ /* 0x000fe40003f66270 */
[----:B------:R-:W-:Y:S02]  /*26c0*/  ISETP.LT.OR P2, PT, R0, 0x21, P2 ;  /* 0x000000210000780c */ /* 0x000fe40001741670 */
[----:B------:R-:W-:-:S02]  /*26d0*/  P2R R37, PR, RZ, 0x8 ;  /* 0x00000008ff257803 */ /* 0x000fc40000000000 */
        /* <DEDUP_REMOVED lines=8> */
[----:B------:R-:W-:-:S04]  /*2760*/  ISETP.LT.OR P2, PT, R0, 0x29, P2 ;  /* 0x000000290000780c */ /* 0x000fc80001741670 */
[----:B------:R-:W-:Y:S02]  /*2770*/  FSEL R93, R44, -INF , !P2 ;  /* 0xff8000002c5d7808 */ /* 0x000fe40005000000 */
[----:B------:R-:W-:Y:S02]  /*2780*/  ISETP.GT.AND P2, PT, R3, 0x29, !P3 ;  /* 0x000000290300780c */ /* 0x000fe40005f44270 */
[----:B------:R-:W-:Y:S02]  /*2790*/  P2R R44, PR, RZ, 0x8 ;  /* 0x00000008ff2c7803 */ /* 0x000fe40000000000 */
[----:B------:R-:W-:Y:S02]  /*27a0*/  ISETP.LT.OR P2, PT, R0, 0x2a, P2 ;  /* 0x0000002a0000780c */ /* 0x000fe40001741670 */
[----:B------:R-:W-:Y:S02]  /*27b0*/  ISETP.GE.AND P3, PT, R9, 0x31, PT ;  /* 0x000000310900780c */ /* 0x000fe40003f66270 */
[----:B------:R-:W-:-:S02]  /*27c0*/  FSEL R45, R45, -INF , !P2 ;  /* 0xff8000002d2d7808 */ /* 0x000fc40005000000 */
[----:B------:R-:W-:Y:S02]  /*27d0*/  ISETP.GT.AND P2, PT, R3, 0x30, !P3 ;  /* 0x000000300300780c */ /* 0x000fe40005f44270 */
[----:B------:R-:W-:Y:S02]  /*27e0*/  P2R R84, PR, RZ, 0x8 ;  /* 0x00000008ff547803 */ /* 0x000fe40000000000 */
[----:B------:R-:W-:Y:S02]  /*27f0*/  ISETP.LT.OR P2, PT, R0, 0x31, P2 ;  /* 0x000000310000780c */ /* 0x000fe40001741670 */
[----:B------:R-:W-:Y:S02]  /*2800*/  ISETP.GE.AND P3, PT, R9, 0x32, PT ;  /* 0x000000320900780c */ /* 0x000fe40003f66270 */
[----:B------:R-:W-:Y:S02]  /*2810*/  FSEL R95, R48, -INF , !P2 ;  /* 0xff800000305f7808 */ /* 0x000fe40005000000 */
[----:B------:R-:W-:-:S02]  /*2820*/  ISETP.GT.AND P2, PT, R3, 0x31, !P3 ;  /* 0x000000310300780c */ /* 0x000fc40005f44270 */
[----:B------:R-:W-:Y:S02]  /*2830*/  P2R R48, PR, RZ, 0x8 ;  /* 0x00000008ff307803 */ /* 0x000fe40000000000 */
[----:B------:R-:W-:Y:S02]  /*2840*/  ISETP.LT.OR P2, PT, R0, 0x32, P2 ;  /* 0x000000320000780c */ /* 0x000fe40001741670 */
[----:B------:R-:W-:Y:S02]  /*2850*/  ISETP.GE.AND P3, PT, R9, 0x39, PT ;  /* 0x000000390900780c */ /* 0x000fe40003f66270 */
[----:B------:R-:W-:Y:S02]  /*2860*/  FSEL R49, R49, -INF , !P2 ;  /* 0xff80000031317808 */ /* 0x000fe40005000000 */
[----:B------:R-:W-:Y:S02]  /*2870*/  ISETP.GT.AND P2, PT, R3, 0x38, !P3 ;  /* 0x000000380300780c */ /* 0x000fe40005f44270 */
[----:B------:R-:W-:-:S02]  /*2880*/  P2R R86, PR, RZ, 0x8 ;  /* 0x00000008ff567803 */ /* 0x000fc40000000000 */
[----:B------:R-:W-:Y:S02]  /*2890*/  ISETP.LT.OR P2, PT, R0, 0x39, P2 ;  /* 0x000000390000780c */ /* 0x000fe40001741670 */
[----:B------:R-:W-:Y:S02]  /*28a0*/  ISETP.GE.AND P3, PT, R9, 0x3a, PT ;  /* 0x0000003a0900780c */ /* 0x000fe40003f66270 */
[----:B------:R-:W-:Y:S02]  /*28b0*/  FSEL R97, R52, -INF , !P2 ;  /* 0xff80000034617808 */ /* 0x000fe40005000000 */
[----:B------:R-:W-:Y:S02]  /*28c0*/  ISETP.GT.AND P2, PT, R3, 0x39, !P3 ;  /* 0x000000390300780c */ /* 0x000fe40005f44270 */
[----:B------:R-:W-:Y:S02]  /*28d0*/  P2R R52, PR, RZ, 0x8 ;  /* 0x00000008ff347803 */ /* 0x000fe40000000000 */
[----:B------:R-:W-:-:S02]  /*28e0*/  ISETP.LT.OR P2, PT, R0, 0x3a, P2 ;  /* 0x0000003a0000780c */ /* 0x000fc40001741670 */
[----:B------:R-:W-:Y:S02]  /*28f0*/  ISETP.GE.AND P3, PT, R9, 0x41, PT ;  /* 0x000000410900780c */ /* 0x000fe40003f66270 */
[----:B------:R-:W-:Y:S02]  /*2900*/  FSEL R53, R53, -INF , !P2 ;  /* 0xff80000035357808 */ /* 0x000fe40005000000 */
[----:B------:R-:W-:Y:S02]  /*2910*/  ISETP.GT.AND P2, PT, R3, 0x40, !P3 ;  /* 0x000000400300780c */ /* 0x000fe40005f44270 */
[----:B------:R-:W-:Y:S02]  /*2920*/  P2R R88, PR, RZ, 0x8 ;  /* 0x00000008ff587803 */ /* 0x000fe40000000000 */
[----:B------:R-:W-:Y:S02]  /*2930*/  ISETP.LT.OR P2, PT, R0, 0x41, P2 ;  /* 0x000000410000780c */ /* 0x000fe40001741670 */
[----:B------:R-:W-:-:S02]  /*2940*/  ISETP.GE.AND P3, PT, R9, 0x42, PT ;  /* 0x000000420900780c */ /* 0x000fc40003f66270 */
        /* <DEDUP_REMOVED lines=18> */
[----:B------:R-:W-:-:S04]  /*2a70*/  ISETP.LT.OR P2, PT, R0, 0x51, P2 ;  /* 0x000000510000780c */ /* 0x000fc80001741670 */
[----:B------:R-:W-:Y:S02]  /*2a80*/  FSEL R64, R64, -INF , !P2 ;  /* 0xff80000040407808 */ /* 0x000fe40005000000 */
[----:B------:R-:W-:-:S04]  /*2a90*/  ISETP.GT.AND P2, PT, R3, 0x51, !P6 ;  /* 0x000000510300780c */ /* 0x000fc80007744270 */
[----:B------:R-:W-:-:S04]  /*2aa0*/  ISETP.LT.OR P2, PT, R0, 0x52, P2 ;  /* 0x000000520000780c */ /* 0x000fc80001741670 */
[----:B------:R-:W-:Y:S02]  /*2ab0*/  FSEL R8, R65, -INF , !P2 ;  /* 0xff80000041087808 */ /* 0x000fe40005000000 */
[----:B------:R-:W-:-:S04]  /*2ac0*/  ISETP.GE.AND P2, PT, R9, 0x59, PT ;  /* 0x000000590900780c */ /* 0x000fc80003f46270 */
[----:B------:R-:W-:-:S04]  /*2ad0*/  ISETP.GT.AND P3, PT, R3, 0x58, !P2 ;  /* 0x000000580300780c */ /* 0x000fc80005764270 */
[----:B------:R-:W-:-:S04]  /*2ae0*/  ISETP.LT.OR P3, PT, R0, 0x59, P3 ;  /* 0x000000590000780c */ /* 0x000fc80001f61670 */
[----:B------:R-:W-:Y:S02]  /*2af0*/  FSEL R68, R68, -INF , !P3 ;  /* 0xff80000044447808 */ /* 0x000fe40005800000 */
[----:B------:R-:W-:-:S04]  /*2b00*/  ISETP.GE.AND P3, PT, R9, 0x1, PT ;  /* 0x000000010900780c */ /* 0x000fc80003f66270 */
[----:B------:R-:W-:-:S04]  /*2b10*/  ISETP.GT.AND P4, PT, R3, RZ, !P3 ;  /* 0x000000ff0300720c */ /* 0x000fc80005f84270 */
[----:B------:R-:W-:-:S04]  /*2b20*/  ISETP.LT.OR P4, PT, R0, 0x1, P4 ;  /* 0x000000010000780c */ /* 0x000fc80002781670 */
[----:B------:R-:W-:Y:S02]  /*2b30*/  FSEL R29, R24, -INF , !P4 ;  /* 0xff800000181d7808 */ /* 0x000fe40006000000 */
[----:B------:R-:W-:-:S04]  /*2b40*/  ISETP.GE.AND P4, PT, R9, 0x5a, PT ;  /* 0x0000005a0900780c */ /* 0x000fc80003f86270 */
[----:B------:R-:W-:Y:S02]  /*2b50*/  P2R R65, PR, RZ, 0x10 ;  /* 0x00000010ff417803 */ /* 0x000fe40000000000 */
[----:B------:R-:W-:Y:S02]  /*2b60*/  ISETP.GT.AND P4, PT, R3, 0x59, !P4 ;  /* 0x000000590300780c */ /* 0x000fe40006784270 */
[----:B------:R-:W0:Y:S02]  /*2b70*/  SHFL.IDX PT, R3, R2, 0x1, 0x1c1f ;  /* 0x003c1f0002037f89 */ /* 0x000e2400000e0000 */
[----:B------:R-:W-:-:S04]  /*2b80*/  ISETP.LT.OR P4, PT, R0, 0x5a, P4 ;  /* 0x0000005a0000780c */ /* 0x000fc80002781670 */
[----:B------:R-:W-:Y:S02]  /*2b90*/  FSEL R6, R69, -INF , !P4 ;  /* 0xff80000045067808 */ /* 0x000fe40006000000 */
[----:B------:R-:W-:Y:S02]  /*2ba0*/  ISETP.GE.AND P4, PT, R15, 0x1, PT ;  /* 0x000000010f00780c */ /* 0x000fe40003f86270 */
[----:B0-----:R-:W-:Y:S01]  /*2bb0*/  VIADDMNMX R24, R3, R20, R13, PT ;  /* 0x0000001403187246 */ /* 0x001fe2000380010d */
[----:B------:R-:W-:-:S10]  /*2bc0*/  IMAD.IADD R7, R74, 0x1, R3 ;  /* 0x000000014a077824 */ /* 0x000fd400078e0203 */
[----:B------:R-:W-:Y:S05]  /*2bd0*/  @!P4 BRA `(.L_x_1105) ;  /* 0x00000000004cc947 */ /* 0x000fea0003800000 */
        /* <DEDUP_REMOVED lines=11> */
.L_x_1107:
[----:B------:R-:W-:-:S13]  /*2c90*/  ISETP.NE.AND P4, PT, R15, 0x1, PT ;  /* 0x000000010f00780c */ /* 0x000fda0003f85270 */
[----:B------:R-:W0:Y:S02]  /*2ca0*/  @P4 LDC.64 R2, c[0x0][0x9e8] ;  /* 0x00027a00ff024b82 */ /* 0x000e240000000a00 */
[----:B0-----:R-:W-:-:S05]  /*2cb0*/  @P4 IMAD.HI.U32 R2, R0, R2, RZ ;  /* 0x0000000200024227 */ /* 0x001fca00078e00ff */
[----:B------:R-:W-:-:S07]  /*2cc0*/  @P4 SHF.R.U32.HI R0, RZ, R3, R2 ;  /* 0x00000003ff004219 */ /* 0x000fce0000011602 */
.L_x_1108:
[----:B------:R-:W-:Y:S05]  /*2cd0*/  BSYNC B0 ;  /* 0x0000000000007941 */ /* 0x000fea0003800000 */
.L_x_1106:
[----:B------:R-:W-:-:S05]  /*2ce0*/  IMAD R0, R0, R15, R75 ;  /* 0x0000000f00007224 */ /* 0x000fca00078e024b */
[----:B------:R-:W-:Y:S02]  /*2cf0*/  VIMNMX R7, R7, R0, !PT ;  /* 0x0000000007077248 */ /* 0x000fe40007fe0100 */
[----:B------:R-:W-:-:S07]  /*2d00*/  VIADDMNMX R24, R0, R15, R24, PT ;  /* 0x0000000f00187246 */ /* 0x000fce0003800118 */
.L_x_1105:
[C---:B------:R-:W-:Y:S01]  /*2d10*/  ISETP.GT.AND P1, PT, R7.reuse, 0x1, !P1 ;  /* 0x000000010700780c */ /* 0x040fe20004f24270 */
[----:B------:R-:W-:Y:S01]  /*2d20*/  ULDC UR4, c[0x0][0x988] ;  /* 0x0002620000047ab9 */ /* 0x000fe20000000800 */
[----:B------:R-:W-:Y:S01]  /*2d30*/  ISETP.GT.AND P5, PT, R7, 0x8, !P5 ;  /* 0x000000080700780c */ /* 0x000fe20006fa4270 */
[----:B------:R-:W-:Y:S01]  /*2d40*/  IMAD.U32 R9, RZ, RZ, UR4 ;  /* 0x00000004ff097e24 */ /* 0x000fe2000f8e00ff */
[C---:B------:R-:W-:Y:S02]  /*2d50*/  ISETP.LT.OR P1, PT, R24.reuse, 0x2, P1 ;  /* 0x000000021800780c */ /* 0x040fe40000f21670 */
[----:B------:R-:W-:Y:S02]  /*2d60*/  ISETP.LT.OR P5, PT, R24, 0x9, P5 ;  /* 0x000000091800780c */ /* 0x000fe40002fa1670 */
[----:B------:R-:W-:Y:S02]  /*2d70*/  FSEL R27, R27, -INF , !P1 ;  /* 0xff8000001b1b7808 */ /* 0x000fe40004800000 */
[----:B------:R-:W-:-:S02]  /*2d80*/  ISETP.NE.AND P1, PT, R25, RZ, PT ;  /* 0x000000ff1900720c */ /* 0x000fc40003f25270 */
[----:B------:R-:W-:Y:S02]  /*2d90*/  FSEL R30, R30, -INF , !P5 ;  /* 0xff8000001e1e7808 */ /* 0x000fe40006800000 */
[----:B------:R-:W-:Y:S02]  /*2da0*/  ISETP.GT.AND P1, PT, R7, 0x9, !P1 ;  /* 0x000000090700780c */ /* 0x000fe40004f24270 */
[----:B------:R-:W-:Y:S02]  /*2db0*/  ISETP.NE.AND P5, PT, R28, RZ, PT ;  /* 0x000000ff1c00720c */ /* 0x000fe40003fa5270 */
[----:B------:R-:W-:Y:S02]  /*2dc0*/  ISETP.LT.OR P1, PT, R24, 0xa, P1 ;  /* 0x0000000a1800780c */ /* 0x000fe40000f21670 */
[----:B------:R-:W-:Y:S02]  /*2dd0*/  FMNMX.FTZ R3, R29, R77, !PT ;  /* 0x0000004d1d037209 */ /* 0x000fe40007810000 */
[----:B------:R-:W-:-:S02]  /*2de0*/  FSEL R28, R31, -INF , !P1 ;  /* 0xff8000001f1c7808 */ /* 0x000fc40004800000 */
[----:B------:R-:W-:Y:S02]  /*2df0*/  ISETP.NE.AND P1, PT, R76, RZ, PT ;  /* 0x000000ff4c00720c */ /* 0x000fe40003f25270 */
[----:B------:R-:W-:Y:S02]  /*2e00*/  ISETP.NE.AND P4, PT, R36, RZ, PT ;  /* 0x000000ff2400720c */ /* 0x000fe40003f85270 */
[----:B------:R-:W-:Y:S02]  /*2e10*/  ISETP.GT.AND P1, PT, R7, 0x10, !P1 ;  /* 0x000000100700780c */ /* 0x000fe40004f24270 */
[----:B------:R-:W-:Y:S02]  /*2e20*/  FMNMX.FTZ R3, R79, R3, !PT ;  /* 0x000000034f037209 */ /* 0x000fe40007810000 */
[----:B------:R-:W-:Y:S02]  /*2e30*/  ISETP.LT.OR P1, PT, R24, 0x11, P1 ;  /* 0x000000111800780c */ /* 0x000fe40000f21670 */
[----:B------:R-:W-:-:S02]  /*2e40*/  FMNMX.FTZ R3, R81, R3, !PT ;  /* 0x0000000351037209 */ /* 0x000fc40007810000 */
[----:B------:R-:W-:Y:S02]  /*2e50*/  FSEL R34, R34, -INF , !P1 ;  /* 0xff80000022227808 */ /* 0x000fe40004800000 */
[----:B------:R-:W-:Y:S02]  /*2e60*/  ISETP.NE.AND P1, PT, R78, RZ, PT ;  /* 0x000000ff4e00720c */ /* 0x000fe40003f25270 */
[----:B------:R-:W-:Y:S02]  /*2e70*/  FMNMX.FTZ R3, R83, R3, !PT ;  /* 0x0000000353037209 */ /* 0x000fe40007810000 */
[----:B------:R-:W-:Y:S02]  /*2e80*/  ISETP.GT.AND P1, PT, R7, 0x11, !P1 ;  /* 0x000000110700780c */ /* 0x000fe40004f24270 */
[----:B------:R-:W-:Y:S02]  /*2e90*/  FMNMX.FTZ R3, R85, R3, !PT ;  /* 0x0000000355037209 */ /* 0x000fe40007810000 */
[----:B------:R-:W-:-:S02]  /*2ea0*/  ISETP.LT.OR P1, PT, R24, 0x12, P1 ;  /* 0x000000121800780c */ /* 0x000fc40000f21670 */
[----:B------:R-:W-:Y:S02]  /*2eb0*/  FMNMX.FTZ R3, R87, R3, !PT ;  /* 0x0000000357037209 */ /* 0x000fe40007810000 */
[----:B------:R-:W-:Y:S02]  /*2ec0*/  FSEL R32, R35, -INF , !P1 ;  /* 0xff80000023207808 */ /* 0x000fe40004800000 */
[----:B------:R-:W-:Y:S02]  /*2ed0*/  ISETP.NE.AND P1, PT, R80, RZ, PT ;  /* 0x000000ff5000720c */ /* 0x000fe40003f25270 */
[----:B------:R-:W-:Y:S02]  /*2ee0*/  FMNMX.FTZ R3, R89, R3, !PT ;  /* 0x0000000359037209 */ /* 0x000fe40007810000 */
[----:B------:R-:W-:Y:S02]  /*2ef0*/  ISETP.GT.AND P1, PT, R7, 0x18, !P1 ;  /* 0x000000180700780c */ /* 0x000fe40004f24270 */
[----:B------:R-:W-:-:S02]  /*2f00*/  FMNMX.FTZ R3, R91, R3, !PT ;  /* 0x000000035b037209 */ /* 0x000fc40007810000 */
[----:B------:R-:W-:Y:S02]  /*2f10*/  ISETP.LT.OR P1, PT, R24, 0x19, P1 ;  /* 0x000000191800780c */ /* 0x000fe40000f21670 */
[----:B------:R-:W-:Y:S02]  /*2f20*/  FMNMX.FTZ R3, R41, R3, !PT ;  /* 0x0000000329037209 */ /* 0x000fe40007810000 */
[----:B------:R-:W-:Y:S02]  /*2f30*/  FSEL R38, R38, -INF , !P1 ;  /* 0xff80000026267808 */ /* 0x000fe40004800000 */
[----:B------:R-:W-:Y:S02]  /*2f40*/  ISETP.GT.AND P1, PT, R7, 0x19, !P5 ;  /* 0x000000190700780c */ /* 0x000fe40006f24270 */
[----:B------:R-:W-:Y:S02]  /*2f50*/  ISETP.NE.AND P5, PT, R40, RZ, PT ;  /* 0x000000ff2800720c */ /* 0x000fe40003fa5270 */
[----:B------:R-:W-:-:S02]  /*2f60*/  ISETP.LT.OR P1, PT, R24, 0x1a, P1 ;  /* 0x0000001a1800780c */ /* 0x000fc40000f21670 */
[----:B------:R-:W-:Y:S02]  /*2f70*/  FMNMX.FTZ R3, R93, R3, !PT ;  /* 0x000000035d037209 */ /* 0x000fe40007810000 */
[----:B------:R-:W-:Y:S02]  /*2f80*/  FSEL R36, R39, -INF , !P1 ;  /* 0xff80000027247808 */ /* 0x000fe40004800000 */
        /* <DEDUP_REMOVED lines=19> */
[----:B------:R-:W-:Y:S02]  /*30c0*/  ISETP.NE.AND P1, PT, R44, RZ, PT ;  /* 0x000000ff2c00720c */ /* 0x000fe40003f25270 */
[----:B------:R-:W-:Y:S02]  /*30d0*/  FMNMX.FTZ R3, R10, R3, !PT ;  /* 0x000000030a037209 */ /* 0x000fe40007810000 */
[----:B------:R-:W-:-:S02]  /*30e0*/  ISETP.GT.AND P1, PT, R7, 0x29, !P1 ;  /* 0x000000290700780c */ /* 0x000fc40004f24270 */
[----:B------:R-:W-:Y:S02]  /*30f0*/  FMNMX.FTZ R3, R64, R3, !PT ;  /* 0x0000000340037209 */ /* 0x000fe40007810000 */
[----:B------:R-:W-:Y:S02]  /*3100*/  ISETP.LT.OR P1, PT, R24, 0x2a, P1 ;  /* 0x0000002a1800780c */ /* 0x000fe40000f21670 */
[----:B------:R-:W-:Y:S02]  /*3110*/  FMNMX.FTZ R3, R8, R3, !PT ;  /* 0x0000000308037209 */ /* 0x000fe40007810000 */
[----:B------:R-:W-:Y:S02]  /*3120*/  FSEL R44, R47, -INF , !P1 ;  /* 0xff8000002f2c7808 */ /* 0x000fe40004800000 */
[----:B------:R-:W-:Y:S02]  /*3130*/  ISETP.NE.AND P1, PT, R84, RZ, PT ;  /* 0x000000ff5400720c */ /* 0x000fe40003f25270 */
[----:B------:R-:W-:-:S02]  /*3140*/  FMNMX.FTZ R3, R68, R3, !PT ;  /* 0x0000000344037209 */ /* 0x000fc40007810000 */
[C---:B------:R-:W-:Y:S02]  /*3150*/  ISETP.GT.AND P1, PT, R7.reuse, 0x30, !P1 ;  /* 0x000000300700780c */ /* 0x040fe40004f24270 */
[----:B------:R-:W-:Y:S02]  /*3160*/  FMNMX.FTZ R13, R6, R3, !PT ;  /* 0x00000003060d7209 */ /* 0x000fe40007810000 */
[----:B------:R-:W-:Y:S02]  /*3170*/  ISETP.LT.OR P1, PT, R24, 0x31, P1 ;  /* 0x000000311800780c */ /* 0x000fe40000f21670 */
[----:B------:R-:W-:Y:S02]  /*3180*/  ISETP.GT.AND P3, PT, R7, RZ, !P3 ;  /* 0x000000ff0700720c */ /* 0x000fe40005f64270 */
[----:B------:R-:W-:Y:S02]  /*3190*/  FSEL R50, R50, -INF , !P1 ;  /* 0xff80000032327808 */ /* 0x000fe40004800000 */
[----:B------:R-:W-:-:S02]  /*31a0*/  ISETP.NE.AND P1, PT, R48, RZ, PT ;  /* 0x000000ff3000720c */ /* 0x000fc40003f25270 */
[----:B------:R-:W-:Y:S02]  /*31b0*/  ISETP.LT.OR P3, PT, R24, 0x1, P3 ;  /* 0x000000011800780c */ /* 0x000fe40001f61670 */
[----:B------:R-:W-:Y:S02]  /*31c0*/  ISETP.GT.AND P1, PT, R7, 0x31, !P1 ;  /* 0x000000310700780c */ /* 0x000fe40004f24270 */
[----:B------:R-:W-:Y:S02]  /*31d0*/  FSEL R26, R26, -INF , !P3 ;  /* 0xff8000001a1a7808 */ /* 0x000fe40005800000 */
[----:B------:R-:W-:Y:S02]  /*31e0*/  ISETP.LT.OR P1, PT, R24, 0x32, P1 ;  /* 0x000000321800780c */ /* 0x000fe40000f21670 */
[----:B------:R-:W-:Y:S02]  /*31f0*/  ISETP.NE.AND P4, PT, R57, RZ, PT ;  /* 0x000000ff3900720c */ /* 0x000fe40003f85270 */
[----:B------:R-:W-:-:S02]  /*3200*/  FSEL R48, R51, -INF , !P1 ;  /* 0xff80000033307808 */ /* 0x000fc40004800000 */
[----:B------:R-:W-:Y:S02]  /*3210*/  ISETP.NE.AND P1, PT, R86, RZ, PT ;  /* 0x000000ff5600720c */ /* 0x000fe40003f25270 */
[C---:B------:R-:W-:Y:S02]  /*3220*/  ISETP.GT.AND P6, PT, R7.reuse, 0x51, !P6 ;  /* 0x000000510700780c */ /* 0x040fe400077c4270 */
[C---:B------:R-:W-:Y:S02]  /*3230*/  ISETP.GT.AND P1, PT, R7.reuse, 0x38, !P1 ;  /* 0x000000380700780c */ /* 0x040fe40004f24270 */
[----:B------:R-:W-:Y:S02]  /*3240*/  ISETP.GT.AND P2, PT, R7, 0x58, !P2 ;  /* 0x000000580700780c */ /* 0x000fe40005744270 */
[C---:B------:R-:W-:Y:S02]  /*3250*/  ISETP.LT.OR P1, PT, R24.reuse, 0x39, P1 ;  /* 0x000000391800780c */ /* 0x040fe40000f21670 */
[----:B------:R-:W-:-:S02]  /*3260*/  ISETP.LT.OR P6, PT, R24, 0x52, P6 ;  /* 0x000000521800780c */ /* 0x000fc400037c1670 */
[----:B------:R-:W-:Y:S02]  /*3270*/  FSEL R54, R54, -INF , !P1 ;  /* 0xff80000036367808 */ /* 0x000fe40004800000 */
[----:B------:R-:W-:Y:S02]  /*3280*/  ISETP.NE.AND P1, PT, R52, RZ, PT ;  /* 0x000000ff3400720c */ /* 0x000fe40003f25270 */
[----:B------:R-:W0:Y:S01]  /*3290*/  SHFL.BFLY PT, R52, R13, 0x2, 0x1f ;  /* 0x0c401f000d347f89 */ /* 0x000e2200000e0000 */
[----:B------:R-:W-:Y:S02]  /*32a0*/  ISETP.LT.OR P2, PT, R24, 0x59, P2 ;  /* 0x000000591800780c */ /* 0x000fe40001741670 */
[----:B------:R-:W-:Y:S02]  /*32b0*/  ISETP.GT.AND P1, PT, R7, 0x39, !P1 ;  /* 0x000000390700780c */ /* 0x000fe40004f24270 */
[----:B------:R-:W-:Y:S02]  /*32c0*/  FSEL R70, R70, -INF , !P2 ;  /* 0xff80000046467808 */ /* 0x000fe40005000000 */
[----:B------:R-:W-:-:S04]  /*32d0*/  ISETP.LT.OR P1, PT, R24, 0x3a, P1 ;  /* 0x0000003a1800780c */ /* 0x000fc80000f21670 */
[----:B------:R-:W-:Y:S02]  /*32e0*/  FSEL R20, R55, -INF , !P1 ;  /* 0xff80000037147808 */ /* 0x000fe40004800000 */
[----:B------:R-:W-:-:S04]  /*32f0*/  ISETP.NE.AND P1, PT, R88, RZ, PT ;  /* 0x000000ff5800720c */ /* 0x000fc80003f25270 */
[----:B------:R-:W-:-:S04]  /*3300*/  ISETP.GT.AND P1, PT, R7, 0x40, !P1 ;  /* 0x000000400700780c */ /* 0x000fc80004f24270 */
[----:B------:R-:W-:Y:S02]  /*3310*/  ISETP.LT.OR P1, PT, R24, 0x41, P1 ;  /* 0x000000411800780c */ /* 0x000fe40000f21670 */
[----:B0-----:R-:W-:Y:S02]  /*3320*/  FMNMX.FTZ R52, R13, R52, !PT ;  /* 0x000000340d347209 */ /* 0x001fe40007810000 */
[----:B------:R-:W-:Y:S02]  /*3330*/  FMNMX.FTZ R13, R26, R27, !PT ;  /* 0x0000001b1a0d7209 */ /* 0x000fe40007810000 */
[----:B------:R-:W-:Y:S01]  /*3340*/  FSEL R58, R58, -INF , !P1 ;  /* 0xff8000003a3a7808 */ /* 0x000fe20004800000 */
[----:B------:R-:W0:Y:S01]  /*3350*/  SHFL.BFLY PT, R3, R52, 0x1, 0x1f ;  /* 0x0c201f0034037f89 */ /* 0x000e2200000e0000 */
[----:B------:R-:W-:Y:S02]  /*3360*/  FMNMX.FTZ R13, R30, R13, !PT ;  /* 0x0000000d1e0d7209 */ /* 0x000fe40007810000 */
[----:B------:R-:W-:-:S02]  /*3370*/  ISETP.NE.AND P1, PT, R56, RZ, PT ;  /* 0x000000ff3800720c */ /* 0x000fc40003f25270 */
[----:B------:R-:W-:Y:S02]  /*3380*/  FMNMX.FTZ R13, R28, R13, !PT ;  /* 0x0000000d1c0d7209 */ /* 0x000fe40007810000 */
[----:B------:R-:W-:Y:S02]  /*3390*/  ISETP.GT.AND P1, PT, R7, 0x41, !P1 ;  /* 0x000000410700780c */ /* 0x000fe40004f24270 */
[----:B------:R-:W-:Y:S02]  /*33a0*/  FMNMX.FTZ R13, R34, R13, !PT ;  /* 0x0000000d220d7209 */ /* 0x000fe40007810000 */
[----:B------:R-:W-:Y:S02]  /*33b0*/  ISETP.LT.OR P1, PT, R24, 0x42, P1 ;  /* 0x000000421800780c */ /* 0x000fe40000f21670 */
[----:B------:R-:W-:Y:S02]  /*33c0*/  FMNMX.FTZ R13, R32, R13, !PT ;  /* 0x0000000d200d7209 */ /* 0x000fe40007810000 */
[----:B------:R-:W-:-:S02]  /*33d0*/  FSEL R2, R59, -INF , !P1 ;  /* 0xff8000003b027808 */ /* 0x000fc40004800000 */
        /* <DEDUP_REMOVED lines=9> */
[----:B0-----:R-:W-:Y:S02]  /*3470*/  FMNMX.FTZ R3, R52, R3, !PT ;  /* 0x0000000334037209 */ /* 0x001fe40007810000 */
[----:B------:R-:W-:Y:S02]  /*3480*/  FMNMX.FTZ R13, R44, R13, !PT ;  /* 0x0000000d2c0d7209 */ /* 0x000fe40007810000 */
[----:B------:R-:W-:Y:S01]  /*3490*/  ISETP.LT.OR P1, PT, R24, 0x4a, P1 ;  /* 0x0000004a1800780c */ /* 0x000fe20000f21670 */
[----:B------:R-:W-:Y:S01]  /*34a0*/  FMUL.FTZ R25, R3, R9 ;  /* 0x0000000903197220 */ /* 0x000fe20000410000 */
[----:B------:R-:W-:-:S02]  /*34b0*/  FMNMX.FTZ R13, R50, R13, !PT ;  /* 0x0000000d320d7209 */ /* 0x000fc40007810000 */
[----:B------:R-:W-:Y:S02]  /*34c0*/  FSEL R0, R63, -INF , !P1 ;  /* 0xff8000003f007808 */ /* 0x000fe40004800000 */
[----:B------:R-:W-:Y:S02]  /*34d0*/  FMNMX.FTZ R13, R48, R13, !PT ;  /* 0x0000000d300d7209 */ /* 0x000fe40007810000 */
[----:B------:R-:W-:Y:S02]  /*34e0*/  FSETP.NEU.FTZ.AND P1, PT, R3, -INF , PT ;  /* 0xff8000000300780b */ /* 0x000fe40003f3d000 */
[----:B------:R-:W-:Y:S02]  /*34f0*/  FMNMX.FTZ R13, R54, R13, !PT ;  /* 0x0000000d360d7209 */ /* 0x000fe40007810000 */
[----:B------:R-:W-:Y:S02]  /*3500*/  ISETP.NE.AND P4, PT, R61, RZ, PT ;  /* 0x000000ff3d00720c */ /* 0x000fe40003f85270 */
[----:B------:R-:W-:-:S02]  /*3510*/  FMNMX.FTZ R13, R20, R13, !PT ;  /* 0x0000000d140d7209 */ /* 0x000fc40007810000 */
[----:B------:R-:W-:Y:S02]  /*3520*/  FSEL R74, R25, RZ, P1 ;  /* 0x000000ff194a7208 */ /* 0x000fe40000800000 */
[----:B------:R-:W-:Y:S02]  /*3530*/  FMNMX.FTZ R13, R58, R13, !PT ;  /* 0x0000000d3a0d7209 */ /* 0x000fe40007810000 */
[----:B------:R-:W-:Y:S01]  /*3540*/  ISETP.GT.AND P1, PT, R7, 0x50, !P4 ;  /* 0x000000500700780c */ /* 0x000fe20006724270 */
[--C-:B------:R-:W-:Y:S01]  /*3550*/  FFMA.FTZ R39, R45, R9, -R74.reuse ;  /* 0x000000092d277223 */ /* 0x100fe2000001084a */
[----:B------:R-:W-:Y:S01]  /*3560*/  FMNMX.FTZ R13, R2, R13, !PT ;  /* 0x0000000d020d7209 */ /* 0x000fe20007810000 */
[--C-:B------:R-:W-:Y:S01]  /*3570*/  FFMA.FTZ R25, R29, R9, -R74.reuse ;  /* 0x000000091d197223 */ /* 0x100fe2000001084a */
[----:B------:R-:W-:Y:S01]  /*3580*/  ISETP.LT.OR P1, PT, R24, 0x51, P1 ;  /* 0x000000511800780c */ /* 0x000fe20000f21670 */
[----:B------:R0:W-:Y:S01]  /*3590*/  MUFU.EX2 R150, R39 ;  /* 0x0000002700967308 */ /* 0x0001e20000000800 */
[----:B------:R-:W-:Y:S01]  /*35a0*/  FMNMX.FTZ R13, R62, R13, !PT ;  /* 0x0000000d3e0d7209 */ /* 0x000fe20007810000 */
[-CC-:B------:R-:W-:Y:S01]  /*35b0*/  FFMA.FTZ R29, R77, R9.reuse, -R74.reuse ;  /* 0x000000094d1d7223 */ /* 0x180fe2000001084a */
[----:B------:R-:W-:Y:S01]  /*35c0*/  ISETP.NE.AND P4, PT, R65, RZ, PT ;  /* 0x000000ff4100720c */ /* 0x000fe20003f85270 */
[-CC-:B------:R-:W-:Y:S01]  /*35d0*/  FFMA.FTZ R31, R79, R9.reuse, -R74.reuse ;  /* 0x000000094f1f7223 */ /* 0x180fe2000001084a */
[----:B------:R-:W-:Y:S01]  /*35e0*/  FSEL R66, R66, -INF , !P1 ;  /* 0xff80000042427808 */ /* 0x000fe20004800000 */
[--C-:B------:R-:W-:Y:S01]  /*35f0*/  FFMA.FTZ R33, R81, R9, -R74.reuse ;  /* 0x0000000951217223 */ /* 0x100fe2000001084a */
[----:B------:R-:W-:Y:S01]  /*3600*/  FMNMX.FTZ R13, R0, R13, !PT ;  /* 0x0000000d000d7209 */ /* 0x000fe20007810000 */
[----:B------:R-:W-:Y:S01]  /*3610*/  MUFU.EX2 R25, R25 ;  /* 0x0000001900197308 */ /* 0x000fe20000000800 */
[----:B------:R-:W-:Y:S01]  /*3620*/  ISETP.GT.AND P1, PT, R7, 0x59, !P4 ;  /* 0x000000590700780c */ /* 0x000fe20006724270 */
[-CC-:B------:R-:W-:Y:S01]  /*3630*/  FFMA.FTZ R7, R41, R9.reuse, -R74.reuse ;  /* 0x0000000929077223 */ /* 0x180fe2000001084a */
[----:B------:R-:W-:Y:S01]  /*3640*/  FSEL R52, R67, -INF , !P6 ;  /* 0xff80000043347808 */ /* 0x000fe20007000000 */
[--C-:B0-----:R-:W-:Y:S01]  /*3650*/  FFMA.FTZ R39, R8, R9, -R74.reuse ;  /* 0x0000000908277223 */ /* 0x101fe2000001084a */
[----:B------:R-:W-:Y:S01]  /*3660*/  FMNMX.FTZ R13, R66, R13, !PT ;  /* 0x0000000d420d7209 */ /* 0x000fe20007810000 */
[--C-:B------:R-:W-:Y:S01]  /*3670*/  FFMA.FTZ R35, R83, R9, -R74.reuse ;  /* 0x0000000953237223 */ /* 0x100fe2000001084a */
[----:B------:R-:W-:Y:S01]  /*3680*/  ISETP.LT.OR P1, PT, R24, 0x5a, P1 ;  /* 0x0000005a1800780c */ /* 0x000fe20000f21670 */
[----:B------:R-:W-:Y:S01]  /*3690*/  MUFU.EX2 R148, R7 ;  /* 0x0000000700947308 */ /* 0x000fe20000000800 */
[----:B------:R-:W-:Y:S01]  /*36a0*/  FMNMX.FTZ R13, R52, R13, !PT ;  /* 0x0000000d340d7209 */ /* 0x000fe20007810000 */
[-CC-:B------:R-:W-:Y:S01]  /*36b0*/  FFMA.FTZ R43, R49, R9.reuse, -R74.reuse ;  /* 0x00000009312b7223 */ /* 0x180fe2000001084a */
[----:B------:R-:W-:Y:S01]  /*36c0*/  FSEL R24, R71, -INF , !P1 ;  /* 0xff80000047187808 */ /* 0x000fe20004800000 */
[--C-:B------:R-:W-:Y:S01]  /*36d0*/  FFMA.FTZ R6, R6, R9, -R74.reuse ;  /* 0x0000000906067223 */ /* 0x100fe2000001084a */
[----:B------:R-:W-:Y:S01]  /*36e0*/  FMNMX.FTZ R13, R70, R13, !PT ;  /* 0x0000000d460d7209 */ /* 0x000fe20007810000 */
[-CC-:B------:R-:W-:Y:S01]  /*36f0*/  FFMA.FTZ R47, R53, R9.reuse, -R74.reuse ;  /* 0x00000009352f7223 */ /* 0x180fe2000001084a */
[--C-:B------:R-:W-:Y:S01]  /*3700*/  FFMA.FTZ R37, R87, R9, -R74.reuse ;  /* 0x0000000957257223 */ /* 0x100fe2000001084a */
[----:B------:R0:W1:Y:S01]  /*3710*/  MUFU.EX2 R156, R29 ;  /* 0x0000001d009c7308 */ /* 0x0000620000000800 */
[----:B------:R-:W-:Y:S01]  /*3720*/  FMNMX.FTZ R13, R24, R13, !PT ;  /* 0x0000000d180d7209 */ /* 0x000fe20007810000 */
[-CC-:B------:R-:W-:Y:S01]  /*3730*/  FFMA.FTZ R10, R10, R9.reuse, -R74.reuse ;  /* 0x000000090a0a7223 */ /* 0x180fe2000001084a */
[-CC-:B------:R-:W-:Y:S01]  /*3740*/  FFMA.FTZ R41, R95, R9.reuse, -R74.reuse ;  /* 0x000000095f297223 */ /* 0x180fe2000001084a */
[-CC-:B------:R-:W-:Y:S01]  /*3750*/  FFMA.FTZ R45, R97, R9.reuse, -R74.reuse ;  /* 0x00000009612d7223 */ /* 0x180fe2000001084a */
[----:B------:R-:W-:Y:S01]  /*3760*/  ISETP.NE.AND P4, PT, R174, 0x1, PT ;  /* 0x00000001ae00780c */ /* 0x000fe20003f85270 */
[----:B------:R-:W2:Y:S01]  /*3770*/  SHFL.BFLY PT, R56, R13, 0x2, 0x1f ;  /* 0x0c401f000d387f89 */ /* 0x000ea200000e0000 */
[-CC-:B------:R-:W-:Y:S01]  /*3780*/  FFMA.FTZ R49, R99, R9.reuse, -R74.reuse ;  /* 0x0000000963317223 */ /* 0x180fe2000001084a */
[----:B------:R-:W3:Y:S01]  /*3790*/  MUFU.EX2 R31, R31 ;  /* 0x0000001f001f7308 */ /* 0x000ee20000000800 */
[-CC-:B0-----:R-:W-:Y:S01]  /*37a0*/  FFMA.FTZ R29, R85, R9.reuse, -R74.reuse ;  /* 0x00000009551d7223 */ /* 0x181fe2000001084a */
[-CC-:B------:R-:W-:Y:S01]  /*37b0*/  FFMA.FTZ R12, R12, R9.reuse, -R74.reuse ;  /* 0x000000090c0c7223 */ /* 0x180fe2000001084a */
[-CC-:B------:R-:W-:Y:S01]  /*37c0*/  FFMA.FTZ R60, R60, R9.reuse, -R74.reuse ;  /* 0x000000093c3c7223 */ /* 0x180fe2000001084a */
[-CC-:B------:R-:W-:Y:S01]  /*37d0*/  FFMA.FTZ R64, R64, R9.reuse, -R74.reuse ;  /* 0x0000000940407223 */ /* 0x180fe2000001084a */
[----:B------:R-:W-:Y:S01]  /*37e0*/  FFMA.FTZ R68, R68, R9, -R74 ;  /* 0x0000000944447223 */ /* 0x000fe2000001084a */
[----:B------:R-:W-:-:S02]  /*37f0*/  IMAD.MOV.U32 R53, RZ, RZ, R17 ;  /* 0x000000ffff357224 */ /* 0x000fc400078e0011 */
[----:B------:R0:W4:Y:S02]  /*3800*/  MUFU.EX2 R158, R33 ;  /* 0x00000021009e7308 */ /* 0x0001240000000800 */
[----:B------:R-:W5:Y:S06]  /*3810*/  @P4 LDC R55, c[0x0][0x450] ;  /* 0x00011400ff374b82 */ /* 0x000f6c0000000800 */
[----:B------:R-:W4:Y:S01]  /*3820*/  MUFU.EX2 R35, R35 ;  /* 0x0000002300237308 */ /* 0x000f220000000800 */
[----:B0-----:R-:W-:Y:S01]  /*3830*/  FFMA.FTZ R33, R89, R9, -R74 ;  /* 0x0000000959217223 */ /* 0x001fe2000001084a */
[----:B--2---:R-:W-:-:S06]  /*3840*/  FMNMX.FTZ R56, R13, R56, !PT ;  /* 0x000000380d387209 */ /* 0x004fcc0007810000 */
[----:B------:R-:W-:Y:S01]  /*3850*/  MUFU.EX2 R144, R43 ;  /* 0x0000002b00907308 */ /* 0x000fe20000000800 */
[----:B------:R-:W0:Y:S07]  /*3860*/  SHFL.BFLY PT, R7, R56, 0x1, 0x1f ;  /* 0x0c201f0038077f89 */ /* 0x000e2e00000e0000 */
[----:B------:R1:W-:Y:S08]  /*3870*/  MUFU.EX2 R43, R6 ;  /* 0x00000006002b7308 */ /* 0x0003f00000000800 */
[----:B------:R3:W-:Y:S01]  /*3880*/  MUFU.EX2 R146, R47 ;  /* 0x0000002f00927308 */ /* 0x0007e20000000800 */
[----:B-1----:R-:W-:Y:S01]  /*3890*/  FADD.FTZ R6, R25, R156 ;  /* 0x0000009c19067221 */ /* 0x002fe20000010000 */
[----:B------:R-:W-:-:S06]  /*38a0*/  F2FP.F16.F32.PACK_AB R156, R156, R25 ;  /* 0x000000199c9c723e */ /* 0x000fcc00000000ff */
[----:B------:R1:W-:Y:S01]  /*38b0*/  MUFU.EX2 R152, R29 ;  /* 0x0000001d00987308 */ /* 0x0003e20000000800 */
[----:B---3--:R-:W-:Y:S01]  /*38c0*/  FADD.FTZ R47, R31, R6 ;  /* 0x000000061f2f7221 */ /* 0x008fe20000010000 */
[----:B0-----:R-:W-:-:S03]  /*38d0*/  FMNMX.FTZ R8, R56, R7, !PT ;  /* 0x0000000738087209 */ /* 0x001fc60007810000 */
[C---:B----4-:R-:W-:Y:S01]  /*38e0*/  FADD.FTZ R6, R158.reuse, R47 ;  /* 0x0000002f9e067221 */ /* 0x050fe20000010000 */
[----:B------:R-:W-:Y:S01]  /*38f0*/  F2FP.F16.F32.PACK_AB R158, R158, R31 ;  /* 0x0000001f9e9e723e */ /* 0x000fe200000000ff */
[CC--:B------:R-:W-:Y:S01]  /*3900*/  FMUL.FTZ R7, R8.reuse, R9.reuse ;  /* 0x0000000908077220 */ /* 0x0c0fe20000410000 */
[----:B------:R-:W-:Y:S01]  /*3910*/  FSETP.NEU.FTZ.AND P1, PT, R8, -INF , PT ;  /* 0xff8000000800780b */ /* 0x000fe20003f3d000 */
[----:B------:R-:W-:Y:S01]  /*3920*/  MUFU.EX2 R37, R37 ;  /* 0x0000002500257308 */ /* 0x000fe20000000800 */
[----:B------:R-:W-:Y:S01]  /*3930*/  FADD.FTZ R51, R35, R6 ;  /* 0x0000000623337221 */ /* 0x000fe20000010000 */
[----:B-1----:R-:W-:Y:S01]  /*3940*/  FFMA.FTZ R29, R91, R9, -R74 ;  /* 0x000000095b1d7223 */ /* 0x002fe2000001084a */
[----:B------:R-:W-:-:S05]  /*3950*/  FSEL R7, R7, RZ, P1 ;  /* 0x000000ff07077208 */ /* 0x000fca0000800000 */
        /* <DEDUP_REMOVED lines=14> */
[----:B------:R-:W0:Y:S01]  /*3a40*/  MUFU.EX2 R27, R27 ;  /* 0x0000001b001b7308 */ /* 0x000e220000000800 */
        /* <DEDUP_REMOVED lines=8> */
[-CC-:B------:R-:W-:Y:S01]  /*3ad0*/  FFMA.FTZ R66, R66, R9.reuse, -R7.reuse ;  /* 0x0000000942427223 */ /* 0x180fe20000010807 */
[-CC-:B------:R-:W-:Y:S01]  /*3ae0*/  FFMA.FTZ R52, R52, R9.reuse, -R7.reuse ;  /* 0x0000000934347223 */ /* 0x180fe20000010807 */
[-CC-:B------:R-:W-:Y:S01]  /*3af0*/  FFMA.FTZ R70, R70, R9.reuse, -R7.reuse ;  /* 0x0000000946467223 */ /* 0x180fe20000010807 */
[----:B------:R-:W-:-:S04]  /*3b00*/  FFMA.FTZ R24, R24, R9, -R7 ;  /* 0x0000000918187223 */ /* 0x000fc80000010807 */
[----:B------:R2:W3:Y:S01]  /*3b10*/  MUFU.EX2 R159, R28 ;  /* 0x0000001c009f7308 */ /* 0x0004e20000000800 */
[----:B0-----:R-:W-:Y:S01]  /*3b20*/  FADD.FTZ R47, R26, R27 ;  /* 0x0000001b1a2f7221 */ /* 0x001fe20000010000 */
[----:B------:R-:W-:-:S06]  /*3b30*/  F2FP.F16.F32.PACK_AB R157, R27, R26 ;  /* 0x0000001a1b9d723e */ /* 0x000fcc00000000ff */
[----:B------:R-:W0:Y:S01]  /*3b40*/  MUFU.EX2 R34, R34 ;  /* 0x0000002200227308 */ /* 0x000e220000000800 */
[----:B-1----:R-:W-:Y:S01]  /*3b50*/  FADD.FTZ R6, R30, R47 ;  /* 0x0000002f1e067221 */ /* 0x002fe20000010000 */
[----:B--2---:R-:W1:Y:S06]  /*3b60*/  @P4 LDC R28, c[0x0][0x44c] ;  /* 0x00011300ff1c4b82 */ /* 0x004e6c0000000800 */
[----:B------:R-:W2:Y:S01]  /*3b70*/  MUFU.EX2 R153, R32 ;  /* 0x0000002000997308 */ /* 0x000ea20000000800 */
[C---:B---3--:R-:W-:Y:S01]  /*3b80*/  FADD.FTZ R47, R159.reuse, R6 ;  /* 0x000000069f2f7221 */ /* 0x048fe20000010000 */
[----:B------:R-:W-:-:S06]  /*3b90*/  F2FP.F16.F32.PACK_AB R159, R159, R30 ;  /* 0x0000001e9f9f723e */ /* 0x000fcc00000000ff */
[----:B------:R-:W3:Y:S01]  /*3ba0*/  MUFU.EX2 R38, R38 ;  /* 0x0000002600267308 */ /* 0x000ee20000000800 */
[----:B0-----:R-:W-:-:S07]  /*3bb0*/  FADD.FTZ R6, R34, R47 ;  /* 0x0000002f22067221 */ /* 0x001fce0000010000 */
[----:B------:R0:W-:Y:S01]  /*3bc0*/  MUFU.EX2 R154, R33 ;  /* 0x00000021009a7308 */ /* 0x0001e20000000800 */
[----:B--2---:R-:W-:Y:S01]  /*3bd0*/  FADD.FTZ R47, R153, R6 ;  /* 0x00000006992f7221 */ /* 0x004fe20000010000 */
[----:B-1----:R-:W-:Y:S01]  /*3be0*/  @P4 IMAD.HI.U32 R28, R17, R28, RZ ;  /* 0x0000001c111c4227 */ /* 0x002fe200078e00ff */
[----:B------:R-:W-:-:S04]  /*3bf0*/  F2FP.F16.F32.PACK_AB R153, R153, R34 ;  /* 0x000000229999723e */ /* 0x000fc800000000ff */
[----:B-----5:R-:W-:Y:S01]  /*3c00*/  @P4 SHF.R.U32.HI R53, RZ, R55, R28 ;  /* 0x00000037ff354219 */ /* 0x020fe2000001161c */
[----:B------:R-:W1:Y:S01]  /*3c10*/  MUFU.EX2 R155, R36 ;  /* 0x00000024009b7308 */ /* 0x000e620000000800 */
[----:B0-----:R-:W-:Y:S01]  /*3c20*/  FFMA.FTZ R33, R93, R9, -R74 ;  /* 0x000000095d217223 */ /* 0x001fe2000001084a */
[----:B---3--:R-:W-:Y:S01]  /*3c30*/  FADD.FTZ R6, R38, R47 ;  /* 0x0000002f26067221 */ /* 0x008fe20000010000 */
[----:B------:R-:W-:-:S05]  /*3c40*/  ISETP.GE.AND P4, PT, R15, 0x1, PT ;  /* 0x000000010f00780c */ /* 0x000fca0003f86270 */
[----:B------:R-:W-:Y:S08]  /*3c50*/  MUFU.EX2 R29, R29 ;  /* 0x0000001d001d7308 */ /* 0x000ff00000000800 */
[----:B------:R-:W0:Y:S01]  /*3c60*/  MUFU.EX2 R42, R42 ;  /* 0x0000002a002a7308 */ /* 0x000e220000000800 */
[C---:B-1----:R-:W-:Y:S01]  /*3c70*/  FADD.FTZ R47, R155.reuse, R6 ;  /* 0x000000069b2f7221 */ /* 0x042fe20000010000 */
[----:B------:R-:W-:-:S06]  /*3c80*/  F2FP.F16.F32.PACK_AB R155, R155, R38 ;  /* 0x000000269b9b723e */ /* 0x000fcc00000000ff */
[----:B------:R1:W-:Y:S08]  /*3c90*/  MUFU.EX2 R13, R10 ;  /* 0x0000000a000d7308 */ /* 0x0003f00000000800 */
[----:B------:R-:W2:Y:S01]  /*3ca0*/  MUFU.EX2 R149, R40 ;  /* 0x0000002800957308 */ /* 0x000ea20000000800 */
[----:B-1----:R-:W-:Y:S01]  /*3cb0*/  FADD.FTZ R10, R152, R51 ;  /* 0x00000033980a7221 */ /* 0x002fe20000010000 */
[----:B0-----:R-:W-:Y:S01]  /*3cc0*/  FADD.FTZ R6, R42, R47 ;  /* 0x0000002f2a067221 */ /* 0x001fe20000010000 */
[----:B------:R-:W-:-:S02]  /*3cd0*/  F2FP.F16.F32.PACK_AB R152, R152, R35 ;  /* 0x000000239898723e */ /* 0x000fc400000000ff */
[----:B------:R-:W-:-:S03]  /*3ce0*/  FADD.FTZ R51, R37, R10 ;  /* 0x0000000a25337221 */ /* 0x000fc60000010000 */
[----:B------:R-:W0:Y:S01]  /*3cf0*/  MUFU.EX2 R33, R33 ;  /* 0x0000002100217308 */ /* 0x000e220000000800 */
[C---:B------:R-:W-:Y:S01]  /*3d00*/  FADD.FTZ R10, R154.reuse, R51 ;  /* 0x000000339a0a7221 */ /* 0x040fe20000010000 */
[----:B------:R-:W-:-:S03]  /*3d10*/  F2FP.F16.F32.PACK_AB R154, R154, R37 ;  /* 0x000000259a9a723e */ /* 0x000fc600000000ff */
[----:B------:R-:W-:-:S03]  /*3d20*/  FADD.FTZ R51, R29, R10 ;  /* 0x0000000a1d337221 */ /* 0x000fc60000010000 */
[----:B------:R-:W-:Y:S01]  /*3d30*/  MUFU.EX2 R46, R46 ;  /* 0x0000002e002e7308 */ /* 0x000fe20000000800 */
[C---:B------:R-:W-:Y:S01]  /*3d40*/  FADD.FTZ R10, R148.reuse, R51 ;  /* 0x00000033940a7221 */ /* 0x040fe20000010000 */
[C---:B--2---:R-:W-:Y:S01]  /*3d50*/  FADD.FTZ R47, R149.reuse, R6 ;  /* 0x00000006952f7221 */ /* 0x044fe20000010000 */
[----:B------:R-:W-:Y:S02]  /*3d60*/  F2FP.F16.F32.PACK_AB R148, R148, R29 ;  /* 0x0000001d9494723e */ /* 0x000fe400000000ff */
[----:B------:R-:W-:-:S03]  /*3d70*/  F2FP.F16.F32.PACK_AB R149, R149, R42 ;  /* 0x0000002a9595723e */ /* 0x000fc600000000ff */
[----:B------:R-:W-:Y:S01]  /*3d80*/  MUFU.EX2 R151, R44 ;  /* 0x0000002c00977308 */ /* 0x000fe20000000800 */
[----:B0-----:R-:W-:-:S04]  /*3d90*/  FADD.FTZ R51, R33, R10 ;  /* 0x0000000a21337221 */ /* 0x001fc80000010000 */
[C---:B------:R-:W-:Y:S01]  /*3da0*/  FADD.FTZ R10, R150.reuse, R51 ;  /* 0x00000033960a7221 */ /* 0x040fe20000010000 */
[----:B------:R-:W-:Y:S02]  /*3db0*/  F2FP.F16.F32.PACK_AB R150, R150, R33 ;  /* 0x000000219696723e */ /* 0x000fe400000000ff */
[----:B------:R-:W0:Y:S08]  /*3dc0*/  MUFU.EX2 R41, R41 ;  /* 0x0000002900297308 */ /* 0x000e300000000800 */
[----:B------:R-:W-:Y:S08]  /*3dd0*/  MUFU.EX2 R50, R50 ;  /* 0x0000003200327308 */ /* 0x000ff00000000800 */
[----:B------:R-:W-:Y:S01]  /*3de0*/  MUFU.EX2 R145, R48 ;  /* 0x0000003000917308 */ /* 0x000fe20000000800 */
[----:B0-----:R-:W-:-:S04]  /*3df0*/  FADD.FTZ R51, R41, R10 ;  /* 0x0000000a29337221 */ /* 0x001fc80000010000 */
[C---:B------:R-:W-:Y:S01]  /*3e00*/  FADD.FTZ R6, R144.reuse, R51 ;  /* 0x0000003390067221 */ /* 0x040fe20000010000 */
[----:B------:R-:W-:Y:S02]  /*3e10*/  F2FP.F16.F32.PACK_AB R144, R144, R41 ;  /* 0x000000299090723e */ /* 0x000fe400000000ff */
[----:B------:R-:W0:Y:S08]  /*3e20*/  MUFU.EX2 R45, R45 ;  /* 0x0000002d002d7308 */ /* 0x000e300000000800 */
[----:B------:R-:W-:Y:S08]  /*3e30*/  MUFU.EX2 R54, R54 ;  /* 0x0000003600367308 */ /* 0x000ff00000000800 */
[----:B------:R1:W-:Y:S08]  /*3e40*/  MUFU.EX2 R141, R2 ;  /* 0x00000002008d7308 */ /* 0x0003f00000000800 */
[----:B------:R-:W-:Y:S01]  /*3e50*/  MUFU.EX2 R147, R20 ;  /* 0x0000001400937308 */ /* 0x000fe20000000800 */
[----:B-1----:R-:W-:Y:S01]  /*3e60*/  FADD.FTZ R2, R46, R47 ;  /* 0x0000002f2e027221 */ /* 0x002fe20000010000 */
[----:B0-----:R-:W-:-:S03]  /*3e70*/  FADD.FTZ R47, R45, R6 ;  /* 0x000000062d2f7221 */ /* 0x001fc60000010000 */
[----:B------:R-:W-:Y:S01]  /*3e80*/  FADD.FTZ R7, R151, R2 ;  /* 0x0000000297077221 */ /* 0x000fe20000010000 */
[----:B------:R-:W-:Y:S01]  /*3e90*/  FADD.FTZ R6, R146, R47 ;  /* 0x0000002f92067221 */ /* 0x000fe20000010000 */
[----:B------:R-:W-:Y:S01]  /*3ea0*/  IMAD.IADD R47, R72, 0x1, R53 ;  /* 0x00000001482f7824 */ /* 0x000fe200078e0235 */
[----:B------:R-:W0:Y:S01]  /*3eb0*/  MUFU.EX2 R49, R49 ;  /* 0x0000003100317308 */ /* 0x000e220000000800 */
[----:B------:R-:W-:Y:S01]  /*3ec0*/  FADD.FTZ R2, R50, R7 ;  /* 0x0000000732027221 */ /* 0x000fe20000010000 */
[----:B------:R-:W-:Y:S01]  /*3ed0*/  F2FP.F16.F32.PACK_AB R146, R146, R45 ;  /* 0x0000002d9292723e */ /* 0x000fe200000000ff */
[----:B------:R-:W-:Y:S01]  /*3ee0*/  IMAD.IADD R14, R47, 0x1, R14 ;  /* 0x000000012f0e7824 */ /* 0x000fe200078e020e */
[----:B------:R-:W-:Y:S01]  /*3ef0*/  F2FP.F16.F32.PACK_AB R151, R151, R46 ;  /* 0x0000002e9797723e */ /* 0x000fe200000000ff */
[C---:B------:R-:W-:Y:S01]  /*3f00*/  FADD.FTZ R7, R145.reuse, R2 ;  /* 0x0000000291077221 */ /* 0x040fe20000010000 */
[----:B------:R-:W-:Y:S02]  /*3f10*/  F2FP.F16.F32.PACK_AB R145, R145, R50 ;  /* 0x000000329191723e */ /* 0x000fe400000000ff */
[----:B------:R-:W-:Y:S08]  /*3f20*/  MUFU.EX2 R58, R58 ;  /* 0x0000003a003a7308 */ /* 0x000ff00000000800 */
[----:B------:R-:W1:Y:S01]  /*3f30*/  MUFU.EX2 R12, R12 ;  /* 0x0000000c000c7308 */ /* 0x000e620000000800 */
[----:B0-----:R-:W-:-:S07]  /*3f40*/  FADD.FTZ R25, R49, R6 ;  /* 0x0000000631197221 */ /* 0x001fce0000010000 */
[----:B------:R-:W0:Y:S08]  /*3f50*/  MUFU.EX2 R60, R60 ;  /* 0x0000003c003c7308 */ /* 0x000e300000000800 */
[----:B------:R-:W2:Y:S01]  /*3f60*/  MUFU.EX2 R62, R62 ;  /* 0x0000003e003e7308 */ /* 0x000ea20000000800 */
[C---:B-1----:R-:W-:Y:S01]  /*3f70*/  FADD.FTZ R25, R12.reuse, R25 ;  /* 0x000000190c197221 */ /* 0x042fe20000010000 */
[----:B------:R-:W-:-:S06]  /*3f80*/  F2FP.F16.F32.PACK_AB R140, R12, R49 ;  /* 0x000000310c8c723e */ /* 0x000fcc00000000ff */
[----:B------:R1:W3:Y:S01]  /*3f90*/  MUFU.EX2 R143, R0 ;  /* 0x00000000008f7308 */ /* 0x0002e20000000800 */
[----:B0-----:R-:W-:Y:S01]  /*3fa0*/  FADD.FTZ R2, R60, R25 ;  /* 0x000000193c027221 */ /* 0x001fe20000010000 */
[----:B------:R-:W-:-:S03]  /*3fb0*/  F2FP.F16.F32.PACK_AB R142, R13, R60 ;  /* 0x0000003c0d8e723e */ /* 0x000fc600000000ff */
[----:B------:R-:W-:-:S03]  /*3fc0*/  FADD.FTZ R25, R13, R2 ;  /* 0x000000020d197221 */ /* 0x000fc60000010000 */
[----:B------:R-:W0:Y:S01]  /*3fd0*/  MUFU.EX2 R66, R66 ;  /* 0x0000004200427308 */ /* 0x000e220000000800 */
[----:B-1----:R-:W-:-:S04]  /*3fe0*/  FADD.FTZ R0, R54, R7 ;  /* 0x0000000736007221 */ /* 0x002fc80000010000 */
[C---:B------:R-:W-:Y:S01]  /*3ff0*/  FADD.FTZ R7, R147.reuse, R0 ;  /* 0x0000000093077221 */ /* 0x040fe20000010000 */
[----:B------:R-:W-:Y:S02]  /*4000*/  F2FP.F16.F32.PACK_AB R147, R147, R54 ;  /* 0x000000369393723e */ /* 0x000fe400000000ff */
[----:B------:R-:W1:Y:S01]  /*4010*/  MUFU.EX2 R64, R64 ;  /* 0x0000004000407308 */ /* 0x000e620000000800 */
[----:B------:R-:W-:-:S04]  /*4020*/  FADD.FTZ R0, R58, R7 ;  /* 0x000000073a007221 */ /* 0x000fc80000010000 */
[C---:B------:R-:W-:Y:S01]  /*4030*/  FADD.FTZ R7, R141.reuse, R0 ;  /* 0x000000008d077221 */ /* 0x040fe20000010000 */
[----:B------:R-:W-:Y:S02]  /*4040*/  F2FP.F16.F32.PACK_AB R141, R141, R58 ;  /* 0x0000003a8d8d723e */ /* 0x000fe400000000ff */
[----:B------:R-:W4:Y:S01]  /*4050*/  MUFU.EX2 R137, R52 ;  /* 0x0000003400897308 */ /* 0x000f220000000800 */
[----:B--2---:R-:W-:-:S04]  /*4060*/  FADD.FTZ R0, R62, R7 ;  /* 0x000000073e007221 */ /* 0x004fc80000010000 */
[C---:B---3--:R-:W-:Y:S01]  /*4070*/  FADD.FTZ R13, R143.reuse, R0 ;  /* 0x000000008f0d7221 */ /* 0x048fe20000010000 */
[----:B------:R-:W-:Y:S02]  /*4080*/  F2FP.F16.F32.PACK_AB R143, R143, R62 ;  /* 0x0000003e8f8f723e */ /* 0x000fe400000000ff */
[----:B------:R-:W2:Y:S01]  /*4090*/  MUFU.EX2 R39, R39 ;  /* 0x0000002700277308 */ /* 0x000ea20000000800 */
[----:B0-----:R-:W-:Y:S01]  /*40a0*/  FADD.FTZ R0, R66, R13 ;  /* 0x0000000d42007221 */ /* 0x001fe20000010000 */
[----:B-1----:R-:W-:-:S06]  /*40b0*/  FADD.FTZ R2, R64, R25 ;  /* 0x0000001940027221 */ /* 0x002fcc0000010000 */
[----:B------:R-:W0:Y:S01]  /*40c0*/  MUFU.EX2 R70, R70 ;  /* 0x0000004600467308 */ /* 0x000e220000000800 */
[C---:B----4-:R-:W-:Y:S01]  /*40d0*/  FADD.FTZ R13, R137.reuse, R0 ;  /* 0x00000000890d7221 */ /* 0x050fe20000010000 */
[----:B------:R-:W-:-:S06]  /*40e0*/  F2FP.F16.F32.PACK_AB R137, R137, R66 ;  /* 0x000000428989723e */ /* 0x000fcc00000000ff */
[----:B------:R-:W1:Y:S01]  /*40f0*/  MUFU.EX2 R68, R68 ;  /* 0x0000004400447308 */ /* 0x000e620000000800 */
[C---:B--2---:R-:W-:Y:S01]  /*4100*/  FADD.FTZ R25, R39.reuse, R2 ;  /* 0x0000000227197221 */ /* 0x044fe20000010000 */
[----:B------:R-:W-:-:S06]  /*4110*/  F2FP.F16.F32.PACK_AB R136, R39, R64 ;  /* 0x000000402788723e */ /* 0x000fcc00000000ff */
[----:B------:R-:W2:Y:S01]  /*4120*/  MUFU.EX2 R139, R24 ;  /* 0x00000018008b7308 */ /* 0x000ea20000000800 */
[----:B0-----:R-:W-:Y:S01]  /*4130*/  FADD.FTZ R6, R70, R13 ;  /* 0x0000000d46067221 */ /* 0x001fe20000010000 */
[----:B------:R-:W-:Y:S02]  /*4140*/  VIADD R13, R73, 0xfffffffe ;  /* 0xfffffffe490d7836 */ /* 0x000fe40000000000 */
[----:B-1----:R-:W-:Y:S01]  /*4150*/  FADD.FTZ R2, R68, R25 ;  /* 0x0000001944027221 */ /* 0x002fe20000010000 */
[----:B------:R-:W-:-:S03]  /*4160*/  F2FP.F16.F32.PACK_AB R138, R43, R68 ;  /* 0x000000442b8a723e */ /* 0x000fc600000000ff */
[----:B------:R-:W-:Y:S01]  /*4170*/  FADD.FTZ R7, R43, R2 ;  /* 0x000000022b077221 */ /* 0x000fe20000010000 */
[C---:B--2---:R-:W-:Y:S01]  /*4180*/  FADD.FTZ R6, R139.reuse, R6 ;  /* 0x000000068b067221 */ /* 0x044fe20000010000 */
[----:B------:R-:W-:Y:S01]  /*4190*/  F2FP.F16.F32.PACK_AB R139, R139, R70 ;  /* 0x000000468b8b723e */ /* 0x000fe200000000ff */
        /* <DEDUP_REMOVED lines=11> */
.L_x_1110:
[----:B------:R-:W-:-:S13]  /*4250*/  ISETP.NE.AND P1, PT, R15, 0x1, PT ;  /* 0x000000010f00780c */ /* 0x000fda0003f25270 */
[----:B------:R-:W0:Y:S02]  /*4260*/  @P1 LDC.64 R24, c[0x0][0x9e8] ;  /* 0x00027a00ff181b82 */ /* 0x000e240000000a00 */
[----:B0-----:R-:W-:-:S05]  /*4270*/  @P1 IMAD.HI.U32 R2, R0, R24, RZ ;  /* 0x0000001800021227 */ /* 0x001fca00078e00ff */
[----:B------:R-:W-:-:S07]  /*4280*/  @P1 SHF.R.U32.HI R0, RZ, R25, R2 ;  /* 0x00000019ff001219 */ /* 0x000fce0000011602 */
.L_x_1111:
[----:B------:R-:W-:-:S05]  /*4290*/  IMAD R15, R0, R15, R15 ;  /* 0x0000000f000f7224 */ /* 0x000fca00078e020f */
[----:B------:R-:W-:-:S07]  /*42a0*/  VIMNMX R14, R14, R15, PT ;  /* 0x0000000f0e0e7248 */ /* 0x000fce0003fe0100 */
.L_x_1109:
[----:B------:R-:W-:Y:S01]  /*42b0*/  IMAD.HI R14, R14, 0x2aaaaaab, RZ ;  /* 0x2aaaaaab0e0e7827 */ /* 0x000fe200078e02ff */
[----:B------:R-:W-:Y:S02]  /*42c0*/  CS2R R86, SRZ ;  /* 0x0000000000567805 */ /* 0x000fe4000001ff00 */
[----:B------:R-:W-:Y:S02]  /*42d0*/  CS2R R84, SRZ ;  /* 0x0000000000547805 */ /* 0x000fe4000001ff00 */
[----:B------:R-:W-:Y:S01]  /*42e0*/  CS2R R82, SRZ ;  /* 0x0000000000527805 */ /* 0x000fe2000001ff00 */
[----:B------:R-:W-:Y:S01]  /*42f0*/  IMAD.MOV.U32 R2, RZ, RZ, 0x3f800000 ;  /* 0x3f800000ff027424 */ /* 0x000fe200078e00ff */
[----:B------:R-:W-:Y:S01]  /*4300*/  SHF.R.U32.HI R15, RZ, 0x1f, R14 ;  /* 0x0000001fff0f7819 */ /* 0x000fe2000001160e */
[----:B------:R-:W-:Y:S01]  /*4310*/  IMAD.MOV.U32 R0, RZ, RZ, 0x3f800000 ;  /* 0x3f800000ff007424 */ /* 0x000fe200078e00ff */
[----:B------:R-:W-:Y:S02]  /*4320*/  CS2R R80, SRZ ;  /* 0x0000000000507805 */ /* 0x000fe4000001ff00 */
[----:B------:R-:W-:-:S02]  /*4330*/  CS2R R78, SRZ ;  /* 0x00000000004e7805 */ /* 0x000fc4000001ff00 */
[----:B------:R-:W-:Y:S02]  /*4340*/  LEA.HI.SX32 R15, R14, R15, 0x1c ;  /* 0x0000000f0e0f7211 */ /* 0x000fe400078fe2ff */
[----:B------:R-:W-:Y:S02]  /*4350*/  CS2R R76, SRZ ;  /* 0x00000000004c7805 */ /* 0x000fe4000001ff00 */
[----:B------:R-:W-:Y:S02]  /*4360*/  CS2R R74, SRZ ;  /* 0x00000000004a7805 */ /* 0x000fe4000001ff00 */
[----:B------:R-:W-:Y:S02]  /*4370*/  CS2R R72, SRZ ;  /* 0x0000000000487805 */ /* 0x000fe4000001ff00 */
[----:B------:R-:W-:Y:S02]  /*4380*/  VIMNMX R10, R22, R15, !PT ;  /* 0x0000000f160a7248 */ /* 0x000fe40007fe0100 */
[----:B------:R-:W-:-:S02]  /*4390*/  CS2R R70, SRZ ;  /* 0x0000000000467805 */ /* 0x000fc4000001ff00 */
[----:B------:R-:W-:Y:S02]  /*43a0*/  CS2R R68, SRZ ;  /* 0x0000000000447805 */ /* 0x000fe4000001ff00 */
[----:B------:R-:W-:Y:S02]  /*43b0*/  CS2R R66, SRZ ;  /* 0x0000000000427805 */ /* 0x000fe4000001ff00 */
        /* <DEDUP_REMOVED lines=21> */
[----:B------:R-:W-:Y:S01]  /*4510*/  CS2R R24, SRZ ;  /* 0x0000000000187805 */ /* 0x000fe2000001ff00 */
[----:B------:R-:W-:Y:S06]  /*4520*/  @!P1 BRA `(.L_x_1112) ;  /* 0x0000002c006c9947 */ /* 0x000fec0003800000 */
[----:B------:R-:W-:Y:S01]  /*4530*/  IMAD.MOV.U32 R2, RZ, RZ, 0x3f800000 ;  /* 0x3f800000ff027424 */ /* 0x000fe200078e00ff */
[----:B------:R-:W-:Y:S01]  /*4540*/  ULDC UR58, c[0x0][0x9e4] ;  /* 0x00027900003a7ab9 */ /* 0x000fe20000000800 */
[----:B------:R-:W-:Y:S01]  /*4550*/  IMAD.MOV.U32 R87, RZ, RZ, RZ ;  /* 0x000000ffff577224 */ /* 0x000fe200078e00ff */
[----:B------:R-:W-:Y:S01]  /*4560*/  ULDC UR59, c[0x0][0x9dc] ;  /* 0x00027700003b7ab9 */ /* 0x000fe20000000800 */
[----:B------:R-:W-:-:S05]  /*4570*/  ULDC UR60, c[0x0][0x9e0] ;  /* 0x00027800003c7ab9 */ /* 0x000fca0000000800 */
.L_x_1129:
[----:B------:R-:W-:-:S04]  /*4580*/  UIADD3 UR4, UR36, 0x1, URZ ;  /* 0x0000000124047890 */ /* 0x000fc8000fffe03f */
[----:B------:R-:W-:-:S04]  /*4590*/  UISETP.NE.AND UP0, UPT, UR4, 0x2, UPT ;  /* 0x000000020400788c */ /* 0x000fc8000bf05270 */
[----:B------:R-:W-:Y:S02]  /*45a0*/  USEL UR7, URZ, 0x1, UP0 ;  /* 0x000000013f077887 */ /* 0x000fe40008000000 */
[----:B------:R-:W-:Y:S02]  /*45b0*/  USEL UR4, UR4, URZ, UP0 ;  /* 0x0000003f04047287 */ /* 0x000fe40008000000 */
[----:B------:R-:W-:Y:S01]  /*45c0*/  ULOP3.LUT UR7, UR38, UR7, URZ, 0x3c, !UPT ;  /* 0x0000000726077292 */ /* 0x000fe2000f8e3c3f */
[----:B------:R-:W-:Y:S11]  /*45d0*/  @!P0 BRA `(.L_x_1113) ;  /* 0x0000000000048947 */ /* 0x000ff60003800000 */
[----:B------:R-:W-:Y:S01]  /*45e0*/  BPT.TRAP 0x1 ;  /* 0x000000040000795c */ /* 0x000fe20000300000 */
.L_x_1113:
[----:B------:R-:W-:Y:S01]  /*45f0*/  ULEA UR6, UR4, UR37, 0x3 ;  /* 0x0000002504067291 */ /* 0x000fe2000f8e183f */
[----:B------:R-:W-:-:S05]  /*4600*/  IMAD.U32 R9, RZ, RZ, UR7 ;  /* 0x00000007ff097e24 */ /* 0x000fca000f8e00ff */
[----:B------:R-:W-:-:S04]  /*4610*/  SHF.L.U32 R9, R9, 0x1f, RZ ;  /* 0x0000001f09097819 */ /* 0x000fc800000006ff */
[----:B------:R0:W1:Y:S01]  /*4620*/  SYNCS.PHASECHK.TRANS64.TRYWAIT P1, [UR6+0x2a830], R9 ;  /* 0x02a83009ff0075a7 */ /* 0x0000620008020146 */
[----:B------:R-:W-:Y:S05]  /*4630*/  @!P0 BRA `(.L_x_1114) ;  /* 0x0000000000048947 */ /* 0x000fea0003800000 */
[----:B------:R-:W-:Y:S01]  /*4640*/  BPT.TRAP 0x1 ;  /* 0x000000040000795c */ /* 0x000fe20000300000 */
.L_x_1114:
[----:B-1----:R-:W-:Y:S05]  /*4650*/  @P1 BRA `(.L_x_1115) ;  /* 0x0000000000081947 */ /* 0x002fea0003800000 */
[----:B------:R-:W1:Y:S02]  /*4660*/  SYNCS.PHASECHK.TRANS64.TRYWAIT P1, [UR6+0x2a830], R9 ;  /* 0x02a83009ff0075a7 */ /* 0x000e640008020146 */
[----:B-1----:R-:W-:Y:S05]  /*4670*/  @!P1 BRA `(.L_x_1116) ;  /* 0x000000f000c09947 */ /* 0x002fea0003800000 */
.L_x_1115:
        /* <DEDUP_REMOVED lines=15> */
[----:B------:R-:W-:Y:S01]  /*4770*/  HGMMA.64x96x16.F32 R88, gdesc[UR52], RZ, !UPT, gsb0 ;  /* 0x01600000345879f0 */ /* 0x000fe2000c0008ff */
        /* <DEDUP_REMOVED lines=113> */
[----:B------:R-:W-:Y:S05]  /*4e90*/  @!P0 BRA `(.L_x_1117) ;  /* 0x0000000000048947 */ /* 0x000fea0003800000 */
[----:B------:R-:W-:Y:S01]  /*4ea0*/  BPT.TRAP 0x1 ;  /* 0x000000040000795c */ /* 0x000fe20000300000 */
.L_x_1117:
[----:B------:R-:W-:Y:S01]  /*4eb0*/  ULEA UR11, UR36, UR37, 0x3 ;  /* 0x00000025240b7291 */ /* 0x000fe2000f8e183f */
[----:B------:R-:W-:-:S05]  /*4ec0*/  IMAD.U32 R0, RZ, RZ, UR38 ;  /* 0x00000026ff007e24 */ /* 0x000fca000f8e00ff */
[----:B------:R-:W-:-:S04]  /*4ed0*/  SHF.L.U32 R0, R0, 0x1f, RZ ;  /* 0x0000001f00007819 */ /* 0x000fc800000006ff */
[----:B------:R2:W3:Y:S01]  /*4ee0*/  SYNCS.PHASECHK.TRANS64.TRYWAIT P1, [UR11+0x2a850], R0 ;  /* 0x02a85000ff0075a7 */ /* 0x0004e2000802014b */
[----:B------:R-:W-:Y:S05]  /*4ef0*/  @!P0 BRA `(.L_x_1118) ;  /* 0x0000000000048947 */ /* 0x000fea0003800000 */
[----:B------:R-:W-:Y:S01]  /*4f00*/  BPT.TRAP 0x1 ;  /* 0x000000040000795c */ /* 0x000fe20000300000 */
.L_x_1118:
[----:B---3--:R-:W-:Y:S05]  /*4f10*/  @P1 BRA `(.L_x_1119) ;  /* 0x0000000000081947 */ /* 0x008fea0003800000 */
[----:B------:R-:W3:Y:S02]  /*4f20*/  SYNCS.PHASECHK.TRANS64.TRYWAIT P1, [UR11+0x2a850], R0 ;  /* 0x02a85000ff0075a7 */ /* 0x000ee4000802014b */
[----:B---3--:R-:W-:Y:S05]  /*4f30*/  @!P1 BRA `(.L_x_1120) ;  /* 0x000000e800a89947 */ /* 0x008fea0003800000 */
.L_x_1119:
[----:B------:R-:W-:Y:S01]  /*4f40*/  UIADD3 UR5, UR37, 0x400, URZ ;  /* 0x0000040025057890 */ /* 0x000fe2000fffe03f */
[----:B------:R-:W-:Y:S01]  /*4f50*/  WARPGROUP.ARRIVE ;  /* 0x00000000000079c5 */ /* 0x000fe20000000000 */
[----:B------:R-:W-:Y:S01]  /*4f60*/  UMOV UR15, 0x40000040 ;  /* 0x40000040000f7882 */ /* 0x000fe20000000000 */
[----:B------:R-:W-:Y:S01]  /*4f70*/  ISETP.NE.AND P3, PT, R174, 0x1, PT ;  /* 0x00000001ae00780c */ /* 0x000fe20003f65270 */
[----:B------:R-:W-:-:S03]  /*4f80*/  USHF.R.U32.HI UR5, URZ, 0x4, UR5 ;  /* 0x000000043f057899 */ /* 0x000fc60008011605 */
[----:B------:R-:W3:Y:S01]  /*4f90*/  S2R R175, SR_TID.X ;  /* 0x0000000000af7919 */ /* 0x000ee20000002100 */
[----:B01----:R-:W-:Y:S01]  /*4fa0*/  IMAD.IADD R9, R19, 0x1, R17 ;  /* 0x0000000113097824 */ /* 0x003fe200078e0211 */
[----:B------:R-:W0:Y:S01]  /*4fb0*/  LDC R11, c[0x0][0x288] ;  /* 0x0000a200ff0b7b82 */ /* 0x000e220000000800 */
[----:B------:R-:W-:Y:S01]  /*4fc0*/  ULOP3.LUT UR5, UR5, 0x3fff, URZ, 0xc0, !UPT ;  /* 0x00003fff05057892 */ /* 0x000fe2000f8ec03f */
[----:B------:R-:W-:-:S03]  /*4fd0*/  ISETP.NE.AND P1, PT, R21, RZ, PT ;  /* 0x000000ff1500720c */ /* 0x000fc60003f25270 */
[----:B------:R-:W-:-:S04]  /*4fe0*/  ULOP3.LUT UR5, UR5, 0x3000000, URZ, 0xfc, !UPT ;  /* 0x0300000005057892 */ /* 0x000fc8000f8efc3f */
[----:B------:R-:W-:Y:S01]  /*4ff0*/  UIMAD UR10, UR36, 0x600, UR5 ;  /* 0x00000600240a78a4 */ /* 0x000fe2000f8e0205 */
[----:B--2---:R-:W1:Y:S01]  /*5000*/  @P3 LDC R0, c[0x0][0x44c] ;  /* 0x00011300ff003b82 */ /* 0x004e620000000800 */
[----:B------:R-:W-:-:S05]  /*5010*/  ULOP3.LUT UR5, URZ, UR59, URZ, 0x33, !UPT ;  /* 0x0000003b3f057292 */ /* 0x000fca000f8e333f */
[----:B------:R-:W-:Y:S02]  /*5020*/  UMOV UR14, UR10 ;  /* 0x0000000a000e7c82 */ /* 0x000fe40008000000 */
[----:B------:R-:W-:Y:S01]  /*5030*/  HGMMA.64x128x16.F32 R24, R156, gdesc[UR12].tnspB, R24, gsb0 ;  /* 0x41e0000c9c187df0 */ /* 0x000fe20008000818 */
[----:B------:R-:W-:Y:S01]  /*5040*/  UIADD3 UR14, UR10, 0x80, URZ ;  /* 0x000000800a0e7890 */ /* 0x000fe2000fffe03f */
[----:B------:R-:W2:Y:S01]  /*5050*/  @P3 LDC R15, c[0x0][0x450] ;  /* 0x00011400ff0f3b82 */ /* 0x000ea20000000800 */
[----:B------:R-:W-:Y:S01]  /*5060*/  UMOV UR15, 0x40000040 ;  /* 0x40000040000f7882 */ /* 0x000fe20000000000 */
[----:B---3--:R-:W-:Y:S01]  /*5070*/  LOP3.LUT P2, RZ, R175, 0x7f, RZ, 0xc0, !PT ;  /* 0x0000007fafff7812 */ /* 0x008fe2000784c0ff */
[----:B-1----:R-:W-:-:S05]  /*5080*/  @P3 IMAD.HI.U32 R0, R9, R0, RZ ;  /* 0x0000000009003227 */ /* 0x002fca00078e00ff */
[----:B--2---:R-:W-:Y:S01]  /*5090*/  @P3 SHF.R.U32.HI R9, RZ, R15, R0 ;  /* 0x0000000fff093219 */ /* 0x004fe20000011600 */
[----:B------:R-:W-:-:S06]  /*50a0*/  IMAD.U32 R0, RZ, RZ, UR6 ;  /* 0x00000006ff007e24 */ /* 0x000fcc000f8e00ff */
[----:B------:R-:W-:-:S05]  /*50b0*/  @!P2 VIADD R0, R0, 0x2a840 ;  /* 0x0002a8400000a836 */ /* 0x000fca0000000000 */
[----:B------:R-:W-:Y:S01]  /*50c0*/  @!P2 PRMT R0, RZ, 0x654, R0 ;  /* 0x00000654ff00a816 */ /* 0x000fe20000000000 */
        /* <DEDUP_REMOVED lines=22> */
[----:B------:R-:W-:Y:S01]  /*5230*/  WARPGROUP.ARRIVE ;  /* 0x00000000000079c5 */ /* 0x000fe20000000000 */
[----:B------:R-:W-:-:S04]  /*5240*/  IMAD R140, R13, -0x60, RZ ;  /* 0xffffffa00d8c7824 */ /* 0x000fc800078e02ff */
[----:B------:R-:W-:Y:S02]  /*5250*/  VIADD R15, R140, 0x1 ;  /* 0x000000018c0f7836 */ /* 0x000fe40000000000 */
[----:B------:R-:W-:Y:S02]  /*5260*/  HGMMA.64x128x16.F32 R24, R136, gdesc[UR12].tnspB, R24, gsb0 ;  /* 0x41e0000c88187df0 */ /* 0x000fe40008000818 */
[----:B------:R-:W-:-:S04]  /*5270*/  IMAD R15, R18, -0x2, R15 ;  /* 0xfffffffe120f7824 */ /* 0x000fc800078e020f */
[C---:B------:R-:W-:Y:S01]  /*5280*/  VIADD R144, R15.reuse, 0xffffffff ;  /* 0xffffffff0f907836 */ /* 0x040fe20000000000 */
[----:B------:R-:W-:Y:S02]  /*5290*/  WARPGROUP.DEPBAR.LE gsb0, 0x0 ;  /* 0x00008000000079c5 */ /* 0x000fe40000010000 */
[----:B------:R-:W1:Y:S01]  /*52a0*/  SHFL.IDX PT, R139, R9, RZ, 0x1c1f ;  /* 0x001c1fff098b7589 */ /* 0x000e6200000e0000 */
[----:B------:R0:W-:Y:S02]  /*52b0*/  @!P2 SYNCS.ARRIVE.TRANS64.RED.A1T0 RZ, [R0+URZ], RZ ;  /* 0x000000ff00ffa9a7 */ /* 0x0001e4000810043f */
[----:B0-----:R-:W-:-:S05]  /*52c0*/  IADD3 R0, R15, -R11, R16 ;  /* 0x8000000b0f007210 */ /* 0x001fca0007ffe010 */
[C---:B------:R-:W-:Y:S02]  /*52d0*/  VIADD R141, R0.reuse, UR60 ;  /* 0x0000003c008d7c36 */ /* 0x040fe40008000000 */
[----:B------:R-:W-:Y:S02]  /*52e0*/  VIADD R142, R0, UR5 ;  /* 0x00000005008e7c36 */ /* 0x000fe40008000000 */
[--C-:B-1----:R-:W-:Y:S02]  /*52f0*/  IMAD.IADD R15, R141, 0x1, R139.reuse ;  /* 0x000000018d0f7824 */ /* 0x102fe400078e028b */
[----:B------:R-:W-:Y:S01]  /*5300*/  IMAD.IADD R137, R142, 0x1, R139 ;  /* 0x000000018e897824 */ /* 0x000fe200078e028b */
[----:B------:R-:W-:Y:S06]  /*5310*/  @!P1 BRA `(.L_x_1121) ;  /* 0x0000000000549947 */ /* 0x000fec0003800000 */
[----:B------:R-:W-:Y:S01]  /*5320*/  IADD3 R139, R16, -R11, R139 ;  /* 0x8000000b108b7210 */ /* 0x000fe20007ffe08b */
[----:B------:R-:W-:Y:S03]  /*5330*/  BSSY B0, `(.L_x_1122) ;  /* 0x0000010000007945 */ /* 0x000fe60003800000 */
[----:B------:R-:W-:-:S13]  /*5340*/  ISETP.GT.AND P1, PT, R139, -0x1, PT ;  /* 0xffffffff8b00780c */ /* 0x000fda0003f24270 */
[----:B------:R-:W-:Y:S05]  /*5350*/  @P1 BRA `(.L_x_1123) ;  /* 0x0000000000201947 */ /* 0x000fea0003800000 */
[----:B------:R-:W-:Y:S01]  /*5360*/  IMAD.U32 R2, RZ, RZ, UR58 ;  /* 0x0000003aff027e24 */ /* 0x000fe2000f8e00ff */
[----:B------:R-:W-:-:S04]  /*5370*/  LOP3.LUT R139, RZ, R139, RZ, 0x33, !PT ;  /* 0x0000008bff8b7212 */ /* 0x000fc800078e33ff */
[----:B------:R-:W-:-:S13]  /*5380*/  ISETP.NE.AND P1, PT, R2, 0x1, PT ;  /* 0x000000010200780c */ /* 0x000fda0003f25270 */
[----:B------:R-:W0:Y:S02]  /*5390*/  @P1 LDC.64 R146, c[0x0][0x9e8] ;  /* 0x00027a00ff921b82 */ /* 0x000e240000000a00 */
[----:B0-----:R-:W-:-:S05]  /*53a0*/  @P1 IMAD.HI.U32 R0, R139, R146, RZ ;  /* 0x000000928b001227 */ /* 0x001fca00078e00ff */
[----:B------:R-:W-:-:S04]  /*53b0*/  @P1 SHF.R.U32.HI R139, RZ, R147, R0 ;  /* 0x00000093ff8b1219 */ /* 0x000fc80000011600 */
[----:B------:R-:W-:Y:S01]  /*53c0*/  LOP3.LUT R139, RZ, R139, RZ, 0x33, !PT ;  /* 0x0000008bff8b7212 */ /* 0x000fe200078e33ff */
[----:B------:R-:W-:Y:S06]  /*53d0*/  BRA `(.L_x_1124) ;  /* 0x0000000000147947 */ /* 0x000fec0003800000 */
.L_x_1123:
[----:B------:R-:W-:-:S05]  /*53e0*/  IMAD.U32 R2, RZ, RZ, UR58 ;  /* 0x0000003aff027e24 */ /* 0x000fca000f8e00ff */
[----:B------:R-:W-:-:S13]  /*53f0*/  ISETP.NE.AND P1, PT, R2, 0x1, PT ;  /* 0x000000010200780c */ /* 0x000fda0003f25270 */
[----:B------:R-:W0:Y:S02]  /*5400*/  @P1 LDC.64 R146, c[0x0][0x9e8] ;  /* 0x00027a00ff921b82 */ /* 0x000e240000000a00 */
[----:B0-----:R-:W-:-:S05]  /*5410*/  @P1 IMAD.HI.U32 R0, R139, R146, RZ ;  /* 0x000000928b001227 */ /* 0x001fca00078e00ff */
[----:B------:R-:W-:-:S07]  /*5420*/  @P1 SHF.R.U32.HI R139, RZ, R147, R0 ;  /* 0x00000093ff8b1219 */ /* 0x000fce0000011600 */
.L_x_1124:
[----:B------:R-:W-:Y:S05]  /*5430*/  BSYNC B0 ;  /* 0x0000000000007941 */ /* 0x000fea0003800000 */
.L_x_1122:
[----:B------:R-:W-:-:S05]  /*5440*/  IMAD R0, R139, R2, R144 ;  /* 0x000000028b007224 */ /* 0x000fca00078e0290 */
[----:B------:R-:W-:Y:S02]  /*5450*/  VIADDMNMX R15, R0, R2, R15, PT ;  /* 0x00000002000f7246 */ /* 0x000fe4000380010f */
[----:B------:R-:W-:-:S07]  /*5460*/  VIMNMX R137, R137, R0, !PT ;  /* 0x0000000089897248 */ /* 0x000fce0007fe0100 */
.L_x_1121:
[C---:B------:R-:W-:Y:S01]  /*5470*/  ISETP.GE.AND P1, PT, R140.reuse, 0x2, PT ;  /* 0x000000028c00780c */ /* 0x040fe20003f26270 */
[----:B------:R-:W0:Y:S01]  /*5480*/  SHFL.IDX PT, R9, R9, 0x1, 0x1c1f ;  /* 0x003c1f0009097f89 */ /* 0x000e2200000e0000 */
[C---:B------:R-:W-:Y:S02]  /*5490*/  ISETP.GE.AND P4, PT, R140.reuse, 0xa, PT ;  /* 0x0000000a8c00780c */ /* 0x040fe40003f86270 */
[----:B------:R-:W-:Y:S02]  /*54a0*/  ISETP.GT.AND P2, PT, R137, 0x1, !P1 ;  /* 0x000000018900780c */ /* 0x000fe40004f44270 */
[----:B------:R-:W-:Y:S02]  /*54b0*/  P2R R139, PR, RZ, 0x10 ;  /* 0x00000010ff8b7803 */ /* 0x000fe40000000000 */
[----:B------:R-:W-:Y:S02]  /*54c0*/  ISETP.LT.OR P3, PT, R15, 0x2, P2 ;  /* 0x000000020f00780c */ /* 0x000fe40001761670 */
[----:B------:R-:W-:-:S02]  /*54d0*/  ISETP.GE.AND P2, PT, R140, 0x9, PT ;  /* 0x000000098c00780c */ /* 0x000fc40003f46270 */
[----:B------:R-:W-:Y:S02]  /*54e0*/  FSEL R186, R89, -INF , !P3 ;  /* 0xff80000059ba7808 */ /* 0x000fe40005800000 */
[----:B------:R-:W-:-:S04]  /*54f0*/  ISETP.GT.AND P3, PT, R137, 0x8, !P2 ;  /* 0x000000088900780c */ /* 0x000fc80005764270 */
[----:B------:R-:W-:-:S04]  /*5500*/  ISETP.LT.OR P3, PT, R15, 0x9, P3 ;  /* 0x000000090f00780c */ /* 0x000fc80001f61670 */
[----:B------:R-:W-:Y:S02]  /*5510*/  FSEL R184, R92, -INF , !P3 ;  /* 0xff8000005cb87808 */ /* 0x000fe40005800000 */
[----:B------:R-:W-:Y:S01]  /*5520*/  ISETP.GT.AND P3, PT, R137, 0x9, !P4 ;  /* 0x000000098900780c */ /* 0x000fe20006764270 */
[----:B0-----:R-:W-:Y:S01]  /*5530*/  IMAD.IADD R89, R142, 0x1, R9 ;  /* 0x000000018e597824 */ /* 0x001fe200078e0209 */
        /* <DEDUP_REMOVED lines=10> */
[C---:B------:R-:W-:Y:S02]  /*55e0*/  ISETP.GE.AND P4, PT, R140.reuse, 0x19, PT ;  /* 0x000000198c00780c */ /* 0x040fe40003f86270 */
        /* <DEDUP_REMOVED lines=69> */
[----:B------:R-:W-:-:S04]  /*5a40*/  ISETP.LT.OR P3, PT, R15, 0x4a, P3 ;  /* 0x0000004a0f00780c */ /* 0x000fc80001f61670 */
[----:B------:R-:W-:Y:S02]  /*5a50*/  FSEL R12, R125, -INF , !P3 ;  /* 0xff8000007d0c7808 */ /* 0x000fe40005800000 */
[----:B------:R-:W-:-:S04]  /*5a60*/  ISETP.GE.AND P3, PT, R140, 0x51, PT ;  /* 0x000000518c00780c */ /* 0x000fc80003f66270 */
        /* <DEDUP_REMOVED lines=12> */
[----:B------:R-:W-:Y:S02]  /*5b30*/  P2R R97, PR, RZ, 0x40 ;  /* 0x00000040ff617803 */ /* 0x000fe40000000000 */
[----:B------:R-:W-:-:S04]  /*5b40*/  ISETP.GT.AND P6, PT, R137, RZ, !P6 ;  /* 0x000000ff8900720c */ /* 0x000fc800077c4270 */
[----:B------:R-:W-:-:S04]  /*5b50*/  ISETP.LT.OR P6, PT, R15, 0x1, P6 ;  /* 0x000000010f00780c */ /* 0x000fc800037c1670 */
[----:B------:R-:W-:Y:S02]  /*5b60*/  FSEL R188, R88, -INF , !P6 ;  /* 0xff80000058bc7808 */ /* 0x000fe40007000000 */
[----:B------:R-:W-:-:S04]  /*5b70*/  ISETP.GE.AND P6, PT, R140, 0x5a, PT ;  /* 0x0000005a8c00780c */ /* 0x000fc80003fc6270 */
[----:B------:R-:W-:Y:S02]  /*5b80*/  P2R R125, PR, RZ, 0x40 ;  /* 0x00000040ff7d7803 */ /* 0x000fe40000000000 */
[----:B------:R-:W-:-:S04]  /*5b90*/  ISETP.GT.AND P6, PT, R137, 0x59, !P6 ;  /* 0x000000598900780c */ /* 0x000fc800077c4270 */
[----:B------:R-:W-:Y:S01]  /*5ba0*/  ISETP.LT.OR P6, PT, R15, 0x5a, P6 ;  /* 0x0000005a0f00780c */ /* 0x000fe200037c1670 */
[----:B------:R-:W-:-:S03]  /*5bb0*/  IMAD.IADD R15, R141, 0x1, R9 ;  /* 0x000000018d0f7824 */ /* 0x000fc600078e0209 */
[----:B------:R-:W-:Y:S02]  /*5bc0*/  FSEL R88, R133, -INF , !P6 ;  /* 0xff80000085587808 */ /* 0x000fe40007000000 */
[----:B------:R-:W-:-:S13]  /*5bd0*/  ISETP.NE.AND P6, PT, R21, RZ, PT ;  /* 0x000000ff1500720c */ /* 0x000fda0003fc5270 */
[----:B------:R-:W-:Y:S05]  /*5be0*/  @!P6 BRA `(.L_x_1125) ;  /* 0x000000000054e947 */ /* 0x000fea0003800000 */
        /* <DEDUP_REMOVED lines=12> */
.L_x_1127:
[----:B------:R-:W-:-:S05]  /*5cb0*/  IMAD.U32 R93, RZ, RZ, UR58 ;  /* 0x0000003aff5d7e24 */ /* 0x000fca000f8e00ff */
[----:B------:R-:W-:-:S13]  /*5cc0*/  ISETP.NE.AND P6, PT, R93, 0x1, PT ;  /* 0x000000015d00780c */ /* 0x000fda0003fc5270 */
[----:B------:R-:W0:Y:S02]  /*5cd0*/  @P6 LDC.64 R140, c[0x0][0x9e8] ;  /* 0x00027a00ff8c6b82 */ /* 0x000e240000000a00 */
[----:B0-----:R-:W-:-:S05]  /*5ce0*/  @P6 IMAD.HI.U32 R140, R9, R140, RZ ;  /* 0x0000008c098c6227 */ /* 0x001fca00078e00ff */
[----:B------:R-:W-:-:S07]  /*5cf0*/  @P6 SHF.R.U32.HI R9, RZ, R141, R140 ;  /* 0x0000008dff096219 */ /* 0x000fce000001168c */
.L_x_1128:
[----:B------:R-:W-:Y:S05]  /*5d00*/  BSYNC B0 ;  /* 0x0000000000007941 */ /* 0x000fea0003800000 */
.L_x_1126:
[----:B------:R-:W-:-:S05]  /*5d10*/  IMAD R140, R9, R93, R144 ;  /* 0x0000005d098c7224 */ /* 0x000fca00078e0290 */
[----:B------:R-:W-:Y:S02]  /*5d20*/  VIADDMNMX R15, R140, R93, R15, PT ;  /* 0x0000005d8c0f7246 */ /* 0x000fe4000380010f */
[----:B------:R-:W-:-:S07]  /*5d30*/  VIMNMX R89, R89, R140, !PT ;  /* 0x0000008c59597248 */ /* 0x000fce0007fe0100 */
.L_x_1125:
[C---:B------:R-:W-:Y:S01]  /*5d40*/  ISETP.GT.AND P1, PT, R89.reuse, 0x1, !P1 ;  /* 0x000000015900780c */ /* 0x040fe20004f24270 */
[----:B------:R-:W-:Y:S01]  /*5d50*/  UMOV UR38, UR7 ;  /* 0x0000000700267c82 */ /* 0x000fe20008000000 */
[----:B------:R-:W-:Y:S01]  /*5d60*/  ISETP.GT.AND P2, PT, R89, 0x8, !P2 ;  /* 0x000000085900780c */ /* 0x000fe20005744270 */
[----:B------:R-:W-:Y:S01]  /*5d70*/  UMOV UR36, UR4 ;  /* 0x0000000400247c82 */ /* 0x000fe20008000000 */
        /* <DEDUP_REMOVED lines=8> */
[----:B------:R-:W-:Y:S02]  /*5e00*/  ISETP.NE.AND P6, PT, R101, RZ, PT ;  /* 0x000000ff6500720c */ /* 0x000fe40003fc5270 */
[----:B------:R-:W-:-:S02]  /*5e10*/  FSEL R150, R95, -INF , !P1 ;  /* 0xff8000005f967808 */ /* 0x000fc40004800000 */
[----:B------:R-:W-:Y:S02]  /*5e20*/  ISETP.NE.AND P1, PT, R143, RZ, PT ;  /* 0x000000ff8f00720c */ /* 0x000fe40003f25270 */
[----:B------:R-:W-:Y:S02]  /*5e30*/  FMNMX.FTZ R9, R188, R3, !PT ;  /* 0x00000003bc097209 */ /* 0x000fe40007810000 */
        /* <DEDUP_REMOVED lines=20> */
[----:B------:R-:W-:Y:S02]  /*5f80*/  FMNMX.FTZ R9, R96, R9, !PT ;  /* 0x0000000960097209 */ /* 0x000fe40007810000 */
        /* <DEDUP_REMOVED lines=30> */
[----:B------:R-:W-:-:S02]  /*6170*/  ISETP.GT.AND P3, PT, R89, 0x50, !P3 ;  /* 0x000000505900780c */ /* 0x000fc40005f64270 */
[----:B------:R-:W-:Y:S02]  /*6180*/  ISETP.GT.AND P1, PT, R89, 0x30, !P1 ;  /* 0x000000305900780c */ /* 0x000fe40004f24270 */
[----:B------:R-:W-:Y:S02]  /*6190*/  FMNMX.FTZ R9, R132, R9, !PT ;  /* 0x0000000984097209 */ /* 0x000fe40007810000 */
[C---:B------:R-:W-:Y:S02]  /*61a0*/  ISETP.LT.OR P1, PT, R15.reuse, 0x31, P1 ;  /* 0x000000310f00780c */ /* 0x040fe40000f21670 */
[----:B------:R-:W-:Y:S02]  /*61b0*/  ISETP.LT.OR P3, PT, R15, 0x51, P3 ;  /* 0x000000510f00780c */ /* 0x000fe40001f61670 */
[----:B------:R-:W-:Y:S02]  /*61c0*/  FSEL R114, R114, -INF , !P1 ;  /* 0xff80000072727808 */ /* 0x000fe40004800000 */
[----:B------:R-:W-:-:S02]  /*61d0*/  ISETP.NE.AND P1, PT, R153, RZ, PT ;  /* 0x000000ff9900720c */ /* 0x000fc40003f25270 */
[----:B------:R-:W-:Y:S02]  /*61e0*/  FMNMX.FTZ R91, R88, R9, !PT ;  /* 0x00000009585b7209 */ /* 0x000fe40007810000 */
[----:B------:R-:W-:Y:S01]  /*61f0*/  ISETP.GT.AND P1, PT, R89, 0x31, !P1 ;  /* 0x000000315900780c */ /* 0x000fe20004f24270 */
[----:B------:R-:W0:Y:S01]  /*6200*/  LDC R9, c[0x0][0x988] ;  /* 0x00026200ff097b82 */ /* 0x000e220000000800 */
[----:B------:R-:W-:Y:S02]  /*6210*/  FSEL R180, R130, -INF , !P3 ;  /* 0xff80000082b47808 */ /* 0x000fe40005800000 */
[----:B------:R-:W-:Y:S01]  /*6220*/  ISETP.LT.OR P1, PT, R15, 0x32, P1 ;  /* 0x000000320f00780c */ /* 0x000fe20000f21670 */
[----:B------:R-:W1:Y:S01]  /*6230*/  SHFL.BFLY PT, R130, R91, 0x2, 0x1f ;  /* 0x0c401f005b827f89 */ /* 0x000e6200000e0000 */
[----:B------:R-:W-:Y:S02]  /*6240*/  ISETP.NE.AND P2, PT, R121, RZ, PT ;  /* 0x000000ff7900720c */ /* 0x000fe40003f45270 */
[----:B------:R-:W-:-:S02]  /*6250*/  FSEL R110, R115, -INF , !P1 ;  /* 0xff800000736e7808 */ /* 0x000fc40004800000 */
[----:B------:R-:W-:Y:S02]  /*6260*/  ISETP.NE.AND P1, PT, R113, RZ, PT ;  /* 0x000000ff7100720c */ /* 0x000fe40003f25270 */
[----:B------:R-:W-:Y:S02]  /*6270*/  ISETP.NE.AND P6, PT, R157, RZ, PT ;  /* 0x000000ff9d00720c */ /* 0x000fe40003fc5270 */
[C---:B------:R-:W-:Y:S02]  /*6280*/  ISETP.GT.AND P1, PT, R89.reuse, 0x38, !P1 ;  /* 0x000000385900780c */ /* 0x040fe40004f24270 */
[----:B------:R-:W-:Y:S02]  /*6290*/  ISETP.GT.AND P4, PT, R89, 0x51, !P4 ;  /* 0x000000515900780c */ /* 0x000fe40006784270 */
[C---:B------:R-:W-:Y:S02]  /*62a0*/  ISETP.LT.OR P1, PT, R15.reuse, 0x39, P1 ;  /* 0x000000390f00780c */ /* 0x040fe40000f21670 */
[----:B------:R-:W-:-:S02]  /*62b0*/  ISETP.LT.OR P4, PT, R15, 0x52, P4 ;  /* 0x000000520f00780c */ /* 0x000fc40002781670 */
[----:B------:R-:W-:Y:S02]  /*62c0*/  FSEL R118, R118, -INF , !P1 ;  /* 0xff80000076767808 */ /* 0x000fe40004800000 */
[----:B------:R-:W-:Y:S02]  /*62d0*/  ISETP.NE.AND P1, PT, R154, RZ, PT ;  /* 0x000000ff9a00720c */ /* 0x000fe40003f25270 */
[C---:B------:R-:W-:Y:S02]  /*62e0*/  ISETP.GT.AND P5, PT, R89.reuse, 0x58, !P5 ;  /* 0x000000585900780c */ /* 0x040fe40006fa4270 */
[----:B------:R-:W-:Y:S02]  /*62f0*/  ISETP.GT.AND P1, PT, R89, 0x39, !P1 ;  /* 0x000000395900780c */ /* 0x000fe40004f24270 */
[----:B-1----:R-:W-:Y:S02]  /*6300*/  FMNMX.FTZ R93, R91, R130, !PT ;  /* 0x000000825b5d7209 */ /* 0x002fe40007810000 */
[----:B------:R-:W-:-:S02]  /*6310*/  ISETP.LT.OR P1, PT, R15, 0x3a, P1 ;  /* 0x0000003a0f00780c */ /* 0x000fc40000f21670 */
[----:B------:R-:W-:Y:S01]  /*6320*/  FSEL R182, R131, -INF , !P4 ;  /* 0xff80000083b67808 */ /* 0x000fe20006000000 */
[----:B------:R-:W1:Y:S01]  /*6330*/  SHFL.BFLY PT, R130, R93, 0x1, 0x1f ;  /* 0x0c201f005d827f89 */ /* 0x000e6200000e0000 */
[----:B------:R-:W-:Y:S02]  /*6340*/  FSEL R154, R119, -INF , !P1 ;  /* 0xff800000779a7808 */ /* 0x000fe40004800000 */
[----:B------:R-:W-:Y:S02]  /*6350*/  ISETP.NE.AND P1, PT, R117, RZ, PT ;  /* 0x000000ff7500720c */ /* 0x000fe40003f25270 */
[----:B------:R-:W-:Y:S02]  /*6360*/  ISETP.LT.OR P5, PT, R15, 0x59, P5 ;  /* 0x000000590f00780c */ /* 0x000fe40002fa1670 */
[----:B------:R-:W-:Y:S02]  /*6370*/  ISETP.GT.AND P1, PT, R89, 0x40, !P1 ;  /* 0x000000405900780c */ /* 0x000fe40004f24270 */
[----:B------:R-:W-:-:S02]  /*6380*/  FSEL R134, R134, -INF , !P5 ;  /* 0xff80000086867808 */ /* 0x000fc40006800000 */
[----:B------:R-:W-:-:S04]  /*6390*/  ISETP.LT.OR P1, PT, R15, 0x41, P1 ;  /* 0x000000410f00780c */ /* 0x000fc80000f21670 */
[----:B------:R-:W-:Y:S02]  /*63a0*/  FSEL R122, R122, -INF , !P1 ;  /* 0xff8000007a7a7808 */ /* 0x000fe40004800000 */
[----:B------:R-:W-:-:S04]  /*63b0*/  ISETP.NE.AND P1, PT, R155, RZ, PT ;  /* 0x000000ff9b00720c */ /* 0x000fc80003f25270 */
[----:B------:R-:W-:Y:S02]  /*63c0*/  ISETP.GT.AND P1, PT, R89, 0x41, !P1 ;  /* 0x000000415900780c */ /* 0x000fe40004f24270 */
[----:B-1----:R-:W-:Y:S02]  /*63d0*/  FMNMX.FTZ R130, R93, R130, !PT ;  /* 0x000000825d827209 */ /* 0x002fe40007810000 */
[----:B------:R-:W-:-:S04]  /*63e0*/  ISETP.LT.OR P1, PT, R15, 0x42, P1 ;  /* 0x000000420f00780c */ /* 0x000fc80000f21670 */
[----:B------:R-:W-:Y:S02]  /*63f0*/  FSEL R158, R123, -INF , !P1 ;  /* 0xff8000007b9e7808 */ /* 0x000fe40004800000 */
[----:B------:R-:W-:-:S04]  /*6400*/  ISETP.GT.AND P1, PT, R89, 0x48, !P2 ;  /* 0x000000485900780c */ /* 0x000fc80005724270 */
[----:B------:R-:W-:-:S04]  /*6410*/  ISETP.LT.OR P1, PT, R15, 0x49, P1 ;  /* 0x000000490f00780c */ /* 0x000fc80000f21670 */
[----:B------:R-:W-:Y:S02]  /*6420*/  FSEL R126, R126, -INF , !P1 ;  /* 0xff8000007e7e7808 */ /* 0x000fe40004800000 */
[----:B------:R-:W-:Y:S02]  /*6430*/  ISETP.GT.AND P1, PT, R89, 0x49, !P6 ;  /* 0x000000495900780c */ /* 0x000fe40007724270 */
[----:B------:R-:W-:Y:S02]  /*6440*/  ISETP.NE.AND P6, PT, R97, RZ, PT ;  /* 0x000000ff6100720c */ /* 0x000fe40003fc5270 */
[----:B------:R-:W-:-:S04]  /*6450*/  ISETP.LT.OR P1, PT, R15, 0x4a, P1 ;  /* 0x0000004a0f00780c */ /* 0x000fc80000f21670 */
[----:B------:R-:W-:Y:S02]  /*6460*/  FSEL R176, R127, -INF , !P1 ;  /* 0xff8000007fb07808 */ /* 0x000fe40004800000 */
[----:B------:R-:W-:Y:S02]  /*6470*/  ISETP.GT.AND P1, PT, R89, RZ, !P6 ;  /* 0x000000ff5900720c */ /* 0x000fe40007724270 */
[----:B------:R-:W-:Y:S02]  /*6480*/  ISETP.NE.AND P6, PT, R125, RZ, PT ;  /* 0x000000ff7d00720c */ /* 0x000fe40003fc5270 */
[----:B------:R-:W-:Y:S02]  /*6490*/  ISETP.LT.OR P1, PT, R15, 0x1, P1 ;  /* 0x000000010f00780c */ /* 0x000fe40000f21670 */
[----:B------:R-:W-:Y:S02]  /*64a0*/  ISETP.GT.AND P2, PT, R89, 0x59, !P6 ;  /* 0x000000595900780c */ /* 0x000fe40007744270 */
[----:B------:R-:W-:Y:S01]  /*64b0*/  FSEL R111, R90, -INF , !P1 ;  /* 0xff8000005a6f7808 */ /* 0x000fe20004800000 */
[C---:B0-----:R-:W-:Y:S01]  /*64c0*/  FMUL.FTZ R90, R130.reuse, R9 ;  /* 0x00000009825a7220 */ /* 0x041fe20000410000 */
[----:B------:R-:W-:-:S02]  /*64d0*/  FSETP.NEU.FTZ.AND P1, PT, R130, -INF , PT ;  /* 0xff8000008200780b */ /* 0x000fc40003f3d000 */
[----:B------:R-:W-:Y:S02]  /*64e0*/  FMNMX.FTZ R91, R111, R8, !PT ;  /* 0x000000086f5b7209 */ /* 0x000fe40007810000 */
[----:B------:R-:W-:Y:S02]  /*64f0*/  FSEL R113, R90, RZ, P1 ;  /* 0x000000ff5a717208 */ /* 0x000fe40000800000 */
[----:B------:R-:W-:Y:S02]  /*6500*/  FMNMX.FTZ R93, R152, R91, !PT ;  /* 0x0000005b985d7209 */ /* 0x000fe40007810000 */
[----:B------:R-:W-:Y:S01]  /*6510*/  ISETP.LT.OR P2, PT, R15, 0x5a, P2 ;  /* 0x0000005a0f00780c */ /* 0x000fe20001741670 */
[--C-:B------:R-:W-:Y:S01]  /*6520*/  FFMA.FTZ R104, R104, R9, -R113.reuse ;  /* 0x0000000968687223 */ /* 0x100fe20000010871 */
[----:B------:R-:W-:Y:S01]  /*6530*/  FMNMX.FTZ R93, R94, R93, !PT ;  /* 0x0000005d5e5d7209 */ /* 0x000fe20007810000 */
[-CC-:B------:R-:W-:Y:S01]  /*6540*/  FFMA.FTZ R15, R108, R9.reuse, -R113.reuse ;  /* 0x000000096c0f7223 */ /* 0x180fe20000010871 */
[-CC-:B------:R-:W-:Y:S01]  /*6550*/  FFMA.FTZ R107, R2, R9.reuse, -R113.reuse ;  /* 0x00000009026b7223 */ /* 0x180fe20000010871 */
[--C-:B------:R-:W-:Y:S01]  /*6560*/  FFMA.FTZ R89, R112, R9, -R113.reuse ;  /* 0x0000000970597223 */ /* 0x100fe20000010871 */
[----:B------:R-:W-:Y:S01]  /*6570*/  FMNMX.FTZ R93, R150, R93, !PT ;  /* 0x0000005d965d7209 */ /* 0x000fe20007810000 */
[-CC-:B------:R-:W-:Y:S01]  /*6580*/  FFMA.FTZ R112, R12, R9.reuse, -R113.reuse ;  /* 0x000000090c707223 */ /* 0x180fe20000010871 */
[----:B------:R-:W-:Y:S01]  /*6590*/  FSEL R2, R130, RZ, P1 ;  /* 0x000000ff82027208 */ /* 0x000fe20000800000 */
[--C-:B------:R-:W-:Y:S01]  /*65a0*/  FFMA.FTZ R136, R136, R9, -R113.reuse ;  /* 0x0000000988887223 */ /* 0x100fe20000010871 */
[----:B------:R-:W-:Y:S01]  /*65b0*/  FMNMX.FTZ R93, R98, R93, !PT ;  /* 0x0000005d625d7209 */ /* 0x000fe20007810000 */
[-CC-:B------:R-:W-:Y:S01]  /*65c0*/  FFMA.FTZ R188, R188, R9.reuse, -R113.reuse ;  /* 0x00000009bcbc7223 */ /* 0x180fe20000010871 */
[----:B------:R-:W-:Y:S01]  /*65d0*/  FFMA.FTZ R90, R186, R9, -R113 ;  /* 0x00000009ba5a7223 */ /* 0x000fe20000010871 */
[----:B------:R-:W-:Y:S01]  /*65e0*/  FADD.FTZ R2, -R2, R3 ;  /* 0x0000000302027221 */ /* 0x000fe20000010100 */
[----:B------:R-:W-:Y:S01]  /*65f0*/  FMNMX.FTZ R95, R148, R93, !PT ;  /* 0x0000005d945f7209 */ /* 0x000fe20007810000 */
[-CC-:B------:R-:W-:Y:S01]  /*6600*/  FFMA.FTZ R184, R184, R9.reuse, -R113.reuse ;  /* 0x00000009b8b87223 */ /* 0x180fe20000010871 */
[-CC-:B------:R-:W-:Y:S01]  /*6610*/  FFMA.FTZ R178, R178, R9.reuse, -R113.reuse ;  /* 0x00000009b2b27223 */ /* 0x180fe20000010871 */
[----:B------:R-:W-:Y:S01]  /*6620*/  FMUL.FTZ R2, R2, R9 ;  /* 0x0000000902027220 */ /* 0x000fe20000410000 */
        /* <DEDUP_REMOVED lines=13> */
[----:B------:R-:W-:Y:S01]  /*6700*/  FFMA.FTZ R88, R88, R9, -R113 ;  /* 0x0000000958587223 */ /* 0x000fe20000010871 */
[----:B------:R-:W-:Y:S01]  /*6710*/  MUFU.EX2 R91, R188 ;  /* 0x000000bc005b7308 */ /* 0x000fe20000000800 */
[----:B------:R-:W-:-:S02]  /*6720*/  LOP3.LUT P6, RZ, R175, 0x7f, RZ, 0xc0, !PT ;  /* 0x0000007fafff7812 */ /* 0x000fc400078cc0ff */
[----:B------:R-:W-:-:S04]  /*6730*/  FMNMX.FTZ R97, R140, R97, !PT ;  /* 0x000000618c617209 */ /* 0x000fc80007810000 */
[----:B------:R-:W-:Y:S01]  /*6740*/  FMNMX.FTZ R97, R142, R97, !PT ;  /* 0x000000618e617209 */ /* 0x000fe20007810000 */
[----:B------:R-:W0:Y:S03]  /*6750*/  MUFU.EX2 R90, R90 ;  /* 0x0000005a005a7308 */ /* 0x000e260000000800 */
[----:B------:R-:W-:-:S04]  /*6760*/  FMNMX.FTZ R97, R114, R97, !PT ;  /* 0x0000006172617209 */ /* 0x000fc80007810000 */
[----:B------:R-:W-:Y:S01]  /*6770*/  FMNMX.FTZ R99, R110, R97, !PT ;  /* 0x000000616e637209 */ /* 0x000fe20007810000 */
[----:B------:R-:W-:Y:S03]  /*6780*/  MUFU.EX2 R93, R184 ;  /* 0x000000b8005d7308 */ /* 0x000fe60000000800 */
[----:B------:R-:W-:-:S04]  /*6790*/  FMNMX.FTZ R99, R118, R99, !PT ;  /* 0x0000006376637209 */ /* 0x000fc80007810000 */
[----:B------:R-:W-:Y:S01]  /*67a0*/  FMNMX.FTZ R99, R154, R99, !PT ;  /* 0x000000639a637209 */ /* 0x000fe20007810000 */
[----:B------:R1:W-:Y:S03]  /*67b0*/  MUFU.EX2 R97, R136 ;  /* 0x0000008800617308 */ /* 0x0003e60000000800 */
[----:B------:R-:W-:-:S04]  /*67c0*/  FMNMX.FTZ R99, R122, R99, !PT ;  /* 0x000000637a637209 */ /* 0x000fc80007810000 */
[----:B------:R-:W-:Y:S01]  /*67d0*/  FMNMX.FTZ R101, R158, R99, !PT ;  /* 0x000000639e657209 */ /* 0x000fe20007810000 */
[----:B------:R-:W-:Y:S01]  /*67e0*/  MUFU.EX2 R178, R178 ;  /* 0x000000b200b27308 */ /* 0x000fe20000000800 */
[----:B-1----:R-:W-:Y:S02]  /*67f0*/  FFMA.FTZ R136, R128, R9, -R113 ;  /* 0x0000000980887223 */ /* 0x002fe40000010871 */
[----:B------:R-:W-:-:S04]  /*6800*/  FMNMX.FTZ R101, R126, R101, !PT ;  /* 0x000000657e657209 */ /* 0x000fc80007810000 */
[----:B------:R-:W-:Y:S01]  /*6810*/  FMNMX.FTZ R101, R176, R101, !PT ;  /* 0x00000065b0657209 */ /* 0x000fe20007810000 */
[----:B------:R1:W-:Y:S03]  /*6820*/  MUFU.EX2 R99, R104 ;  /* 0x0000006800637308 */ /* 0x0003e60000000800 */
[----:B------:R-:W-:-:S04]  /*6830*/  FMNMX.FTZ R101, R180, R101, !PT ;  /* 0x00000065b4657209 */ /* 0x000fc80007810000 */
[----:B------:R-:W-:Y:S01]  /*6840*/  FMNMX.FTZ R101, R182, R101, !PT ;  /* 0x00000065b6657209 */ /* 0x000fe20007810000 */
[----:B------:R0:W-:Y:S01]  /*6850*/  MUFU.EX2 R95, R156 ;  /* 0x0000009c005f7308 */ /* 0x0001e20000000800 */
[----:B-1----:R-:W-:Y:S02]  /*6860*/  FSEL R104, R135, -INF , !P2 ;  /* 0xff80000087687808 */ /* 0x002fe40005000000 */
[----:B------:R-:W-:-:S04]  /*6870*/  FMNMX.FTZ R101, R134, R101, !PT ;  /* 0x0000006586657209 */ /* 0x000fc80007810000 */
[----:B------:R-:W-:Y:S01]  /*6880*/  FMNMX.FTZ R105, R104, R101, !PT ;  /* 0x0000006568697209 */ /* 0x000fe20007810000 */
[--C-:B------:R-:W-:Y:S01]  /*6890*/  FFMA.FTZ R101, R116, R9, -R113.reuse ;  /* 0x0000000974657223 */ /* 0x100fe20000010871 */
[----:B------:R-:W-:Y:S01]  /*68a0*/  MUFU.EX2 R138, R138 ;  /* 0x0000008a008a7308 */ /* 0x000fe20000000800 */
[----:B0-----:R-:W-:Y:S02]  /*68b0*/  F2FP.F16.F32.PACK_AB R156, R90, R91 ;  /* 0x0000005b5a9c723e */ /* 0x001fe400000000ff */
[----:B------:R-:W0:Y:S05]  /*68c0*/  SHFL.BFLY PT, R108, R105, 0x2, 0x1f ;  /* 0x0c401f00696c7f89 */ /* 0x000e2a00000e0000 */
[----:B------:R-:W-:Y:S08]  /*68d0*/  MUFU.EX2 R100, R100 ;  /* 0x0000006400647308 */ /* 0x000ff00000000800 */
[----:B------:R-:W-:Y:S08]  /*68e0*/  MUFU.EX2 R96, R96 ;  /* 0x0000006000607308 */ /* 0x000ff00000000800 */
[----:B------:R-:W-:Y:S01]  /*68f0*/  MUFU.EX2 R15, R15 ;  /* 0x0000000f000f7308 */ /* 0x000fe20000000800 */
[----:B0-----:R-:W-:Y:S01]  /*6900*/  FMNMX.FTZ R109, R105, R108, !PT ;  /* 0x0000006c696d7209 */ /* 0x001fe20007810000 */
[-CC-:B------:R-:W-:Y:S01]  /*6910*/  FFMA.FTZ R108, R0, R9.reuse, -R113.reuse ;  /* 0x00000009006c7223 */ /* 0x180fe20000010871 */
[----:B------:R-:W-:-:S03]  /*6920*/  FFMA.FTZ R105, R124, R9, -R113 ;  /* 0x000000097c697223 */ /* 0x000fc60000010871 */
[----:B------:R-:W0:Y:S02]  /*6930*/  SHFL.BFLY PT, R0, R109, 0x1, 0x1f ;  /* 0x0c201f006d007f89 */ /* 0x000e2400000e0000 */
[----:B------:R-:W-:Y:S08]  /*6940*/  MUFU.EX2 R14, R14 ;  /* 0x0000000e000e7308 */ /* 0x000ff00000000800 */
[----:B------:R-:W-:Y:S08]  /*6950*/  MUFU.EX2 R89, R89 ;  /* 0x0000005900597308 */ /* 0x000ff00000000800 */
[----:B------:R-:W-:Y:S01]  /*6960*/  MUFU.EX2 R92, R92 ;  /* 0x0000005c005c7308 */ /* 0x000fe20000000800 */
[----:B0-----:R-:W-:-:S07]  /*6970*/  FMNMX.FTZ R12, R109, R0, !PT ;  /* 0x000000006d0c7209 */ /* 0x001fce0007810000 */
[----:B------:R-:W-:Y:S01]  /*6980*/  MUFU.EX2 R101, R101 ;  /* 0x0000006500657308 */ /* 0x000fe20000000800 */
[C---:B------:R-:W-:Y:S01]  /*6990*/  FSETP.NEU.FTZ.AND P1, PT, R12.reuse, -INF , PT ;  /* 0xff8000000c00780b */ /* 0x040fe20003f3d000 */
[----:B------:R-:W-:-:S03]  /*69a0*/  FMUL.FTZ R0, R12, R9 ;  /* 0x000000090c007220 */ /* 0x000fc60000410000 */
[----:B------:R-:W-:-:S03]  /*69b0*/  FSEL R3, R12, RZ, P1 ;  /* 0x000000ff0c037208 */ /* 0x000fc60000800000 */
[----:B------:R-:W-:Y:S01]  /*69c0*/  MUFU.EX2 R20, R20 ;  /* 0x0000001400147308 */ /* 0x000fe20000000800 */
[----:B------:R-:W-:Y:S02]  /*69d0*/  FSEL R113, R0, RZ, P1 ;  /* 0x000000ff00717208 */ /* 0x000fe40000800000 */
[C---:B------:R-:W-:Y:S01]  /*69e0*/  ISETP.GT.AND P1, PT, R13.reuse, R10, PT ;  /* 0x0000000a0d00720c */ /* 0x040fe20003f24270 */
[----:B------:R-:W-:Y:S02]  /*69f0*/  VIADD R13, R13, 0xffffffff ;  /* 0xffffffff0d0d7836 */ /* 0x000fe40000000000 */
[-CC-:B------:R-:W-:Y:S01]  /*6a00*/  FFMA.FTZ R157, R111, R9.reuse, -R113.reuse ;  /* 0x000000096f9d7223 */ /* 0x180fe20000010871 */
[-CC-:B------:R-:W-:Y:S01]  /*6a10*/  FFMA.FTZ R116, R152, R9.reuse, -R113.reuse ;  /* 0x0000000998747223 */ /* 0x180fe20000010871 */
[----:B------:R0:W1:Y:S01]  /*6a20*/  MUFU.EX2 R0, R2 ;  /* 0x0000000200007308 */ /* 0x0000620000000800 */
        /* <DEDUP_REMOVED lines=8> */
[----:B0-----:R-:W-:Y:S01]  /*6ab0*/  FADD.FTZ R2, -R3, R8 ;  /* 0x0000000803027221 */ /* 0x001fe20000010100 */
[-CC-:B------:R-:W-:Y:S01]  /*6ac0*/  FFMA.FTZ R106, R144, R9.reuse, -R113.reuse ;  /* 0x00000009906a7223 */ /* 0x180fe20000010871 */
[-CC-:B------:R-:W-:Y:S01]  /*6ad0*/  FFMA.FTZ R151, R140, R9.reuse, -R113.reuse ;  /* 0x000000098c977223 */ /* 0x180fe20000010871 */
[-CC-:B------:R-:W-:Y:S01]  /*6ae0*/  FFMA.FTZ R142, R142, R9.reuse, -R113.reuse ;  /* 0x000000098e8e7223 */ /* 0x180fe20000010871 */
[-C--:B------:R-:W-:Y:S01]  /*6af0*/  FMUL.FTZ R2, R2, R9.reuse ;  /* 0x0000000902027220 */ /* 0x080fe20000410000 */
[-CC-:B------:R-:W-:Y:S01]  /*6b00*/  FFMA.FTZ R114, R114, R9.reuse, -R113.reuse ;  /* 0x0000000972727223 */ /* 0x180fe20000010871 */
[----:B------:R-:W-:Y:S01]  /*6b10*/  FFMA.FTZ R110, R110, R9, -R113 ;  /* 0x000000096e6e7223 */ /* 0x000fe20000010871 */
[----:B------:R-:W-:Y:S01]  /*6b20*/  MUFU.EX2 R116, R116 ;  /* 0x0000007400747308 */ /* 0x000fe20000000800 */
[----:B-1----:R-:W-:Y:S01]  /*6b30*/  FFMA.FTZ R7, R0, R7, R91 ;  /* 0x0000000700077223 */ /* 0x002fe2000001005b */
[-CC-:B------:R-:W-:Y:S01]  /*6b40*/  FFMA.FTZ R118, R118, R9.reuse, -R113.reuse ;  /* 0x0000000976767223 */ /* 0x180fe20000010871 */
[-CC-:B------:R-:W-:Y:S01]  /*6b50*/  FFMA.FTZ R154, R154, R9.reuse, -R113.reuse ;  /* 0x000000099a9a7223 */ /* 0x180fe20000010871 */
[-C--:B------:R-:W-:Y:S01]  /*6b60*/  FFMA.FTZ R122, R122, R9.reuse, -R113 ;  /* 0x000000097a7a7223 */ /* 0x080fe20000010871 */
[----:B------:R-:W-:Y:S01]  /*6b70*/  FADD.FTZ R120, R90, R7 ;  /* 0x000000075a787221 */ /* 0x000fe20000010000 */
[-CC-:B------:R-:W-:Y:S01]  /*6b80*/  FFMA.FTZ R158, R158, R9.reuse, -R113.reuse ;  /* 0x000000099e9e7223 */ /* 0x180fe20000010871 */
[-CC-:B------:R-:W-:Y:S01]  /*6b90*/  FFMA.FTZ R126, R126, R9.reuse, -R113.reuse ;  /* 0x000000097e7e7223 */ /* 0x180fe20000010871 */
[----:B------:R-:W0:Y:S01]  /*6ba0*/  MUFU.EX2 R2, R2 ;  /* 0x0000000200027308 */ /* 0x000e220000000800 */
[----:B------:R-:W-:Y:S01]  /*6bb0*/  FADD.FTZ R3, R93, R120 ;  /* 0x000000785d037221 */ /* 0x000fe20000010000 */
[-CC-:B------:R-:W-:Y:S01]  /*6bc0*/  FFMA.FTZ R176, R176, R9.reuse, -R113.reuse ;  /* 0x00000009b0b07223 */ /* 0x180fe20000010871 */
[-CC-:B------:R-:W-:Y:S01]  /*6bd0*/  FFMA.FTZ R180, R180, R9.reuse, -R113.reuse ;  /* 0x00000009b4b47223 */ /* 0x180fe20000010871 */
[-C--:B------:R-:W-:Y:S01]  /*6be0*/  FFMA.FTZ R182, R182, R9.reuse, -R113 ;  /* 0x00000009b6b67223 */ /* 0x080fe20000010871 */
[----:B------:R-:W-:Y:S01]  /*6bf0*/  FADD.FTZ R120, R178, R3 ;  /* 0x00000003b2787221 */ /* 0x000fe20000010000 */
[-CC-:B------:R-:W-:Y:S01]  /*6c00*/  FFMA.FTZ R134, R134, R9.reuse, -R113.reuse ;  /* 0x0000000986867223 */ /* 0x180fe20000010871 */
[----:B------:R-:W-:Y:S01]  /*6c10*/  FFMA.FTZ R104, R104, R9, -R113 ;  /* 0x0000000968687223 */ /* 0x000fe20000010871 */
[----:B------:R-:W1:Y:S01]  /*6c20*/  MUFU.EX2 R159, R159 ;  /* 0x0000009f009f7308 */ /* 0x000e620000000800 */
[----:B------:R-:W-:Y:S01]  /*6c30*/  FADD.FTZ R7, R95, R120 ;  /* 0x000000785f077221 */ /* 0x000fe20000010000 */
[----:B------:R-:W-:Y:S01]  /*6c40*/  IMAD.U32 R111, RZ, RZ, UR11 ;  /* 0x0000000bff6f7e24 */ /* 0x000fe2000f8e00ff */
[----:B------:R-:W-:-:S02]  /*6c50*/  F2FP.F16.F32.PACK_AB R152, R138, R95 ;  /* 0x0000005f8a98723e */ /* 0x000fc400000000ff */
[----:B------:R-:W-:Y:S01]  /*6c60*/  FADD.FTZ R120, R138, R7 ;  /* 0x000000078a787221 */ /* 0x000fe20000010000 */
[----:B------:R-:W-:Y:S01]  /*6c70*/  @!P6 VIADD R111, R111, 0x2a860 ;  /* 0x0002a8606f6fe836 */ /* 0x000fe20000000000 */
[----:B------:R-:W-:Y:S01]  /*6c80*/  F2FP.F16.F32.PACK_AB R148, R96, R99 ;  /* 0x000000636094723e */ /* 0x000fe200000000ff */
[----:B------:R-:W2:Y:S01]  /*6c90*/  MUFU.EX2 R94, R94 ;  /* 0x0000005e005e7308 */ /* 0x000ea20000000800 */
[----:B0-----:R-:W-:Y:S01]  /*6ca0*/  FFMA.FTZ R3, R2, R6, R157 ;  /* 0x0000000602037223 */ /* 0x001fe2000001009d */
[----:B------:R-:W-:Y:S01]  /*6cb0*/  FADD.FTZ R7, R97, R120 ;  /* 0x0000007861077221 */ /* 0x000fe20000010000 */
[----:B------:R-:W-:Y:S02]  /*6cc0*/  @!P6 PRMT R111, RZ, 0x654, R111 ;  /* 0x00000654ff6fe816 */ /* 0x000fe4000000006f */
[----:B------:R-:W-:Y:S01]  /*6cd0*/  FADD.FTZ R6, R116, R3 ;  /* 0x0000000374067221 */ /* 0x000fe20000010000 */
[----:B------:R-:W-:Y:S01]  /*6ce0*/  F2FP.F16.F32.PACK_AB R150, R14, R15 ;  /* 0x0000000f0e96723e */ /* 0x000fe200000000ff */
[----:B------:R0:W-:Y:S01]  /*6cf0*/  @!P6 SYNCS.ARRIVE.TRANS64.RED.A1T0 RZ, [R111+URZ], RZ ;  /* 0x000000ff6fffe9a7 */ /* 0x0001e2000810043f */
[----:B------:R-:W3:Y:S01]  /*6d00*/  MUFU.EX2 R153, R153 ;  /* 0x0000009900997308 */ /* 0x000ee20000000800 */
[----:B-1----:R-:W-:Y:S01]  /*6d10*/  FADD.FTZ R3, R159, R6 ;  /* 0x000000069f037221 */ /* 0x002fe20000010000 */
[----:B------:R-:W-:-:S02]  /*6d20*/  F2FP.F16.F32.PACK_AB R144, R92, R89 ;  /* 0x000000595c90723e */ /* 0x000fc400000000ff */
[----:B------:R-:W-:Y:S02]  /*6d30*/  F2FP.F16.F32.PACK_AB R146, R20, R101 ;  /* 0x000000651492723e */ /* 0x000fe400000000ff */
[----:B------:R-:W-:Y:S02]  /*6d40*/  F2FP.F16.F32.PACK_AB R157, R116, R157 ;  /* 0x0000009d749d723e */ /* 0x000fe400000000ff */
[----:B------:R-:W1:Y:S01]  /*6d50*/  MUFU.EX2 R98, R98 ;  /* 0x0000006200627308 */ /* 0x000e620000000800 */
[C---:B--2---:R-:W-:Y:S01]  /*6d60*/  FADD.FTZ R6, R94.reuse, R3 ;  /* 0x000000035e067221 */ /* 0x044fe20000010000 */
[----:B------:R-:W-:-:S06]  /*6d70*/  F2FP.F16.F32.PACK_AB R159, R94, R159 ;  /* 0x0000009f5e9f723e */ /* 0x000fcc00000000ff */
[----:B------:R-:W2:Y:S01]  /*6d80*/  MUFU.EX2 R155, R155 ;  /* 0x0000009b009b7308 */ /* 0x000ea20000000800 */
[----:B---3--:R-:W-:-:S07]  /*6d90*/  FADD.FTZ R3, R153, R6 ;  /* 0x0000000699037221 */ /* 0x008fce0000010000 */
[----:B------:R-:W3:Y:S01]  /*6da0*/  MUFU.EX2 R102, R102 ;  /* 0x0000006600667308 */ /* 0x000ee20000000800 */
[C---:B-1----:R-:W-:Y:S01]  /*6db0*/  FADD.FTZ R6, R98.reuse, R3 ;  /* 0x0000000362067221 */ /* 0x042fe20000010000 */
[----:B------:R-:W-:-:S06]  /*6dc0*/  F2FP.F16.F32.PACK_AB R153, R98, R153 ;  /* 0x000000996299723e */ /* 0x000fcc00000000ff */
[----:B------:R-:W1:Y:S01]  /*6dd0*/  MUFU.EX2 R149, R149 ;  /* 0x0000009500957308 */ /* 0x000e620000000800 */
[----:B--2---:R-:W-:-:S07]  /*6de0*/  FADD.FTZ R3, R155, R6 ;  /* 0x000000069b037221 */ /* 0x004fce0000010000 */
[----:B------:R-:W2:Y:S01]  /*6df0*/  MUFU.EX2 R106, R106 ;  /* 0x0000006a006a7308 */ /* 0x000ea20000000800 */
[C---:B---3--:R-:W-:Y:S01]  /*6e00*/  FADD.FTZ R6, R102.reuse, R3 ;  /* 0x0000000366067221 */ /* 0x048fe20000010000 */
[----:B------:R-:W-:-:S06]  /*6e10*/  F2FP.F16.F32.PACK_AB R155, R102, R155 ;  /* 0x0000009b669b723e */ /* 0x000fcc00000000ff */
[----:B------:R-:W3:Y:S01]  /*6e20*/  MUFU.EX2 R151, R151 ;  /* 0x0000009700977308 */ /* 0x000ee20000000800 */
[----:B-1----:R-:W-:-:S07]  /*6e30*/  FADD.FTZ R3, R149, R6 ;  /* 0x0000000695037221 */ /* 0x002fce0000010000 */
[----:B------:R-:W1:Y:S01]  /*6e40*/  MUFU.EX2 R8, R142 ;  /* 0x0000008e00087308 */ /* 0x000e620000000800 */
[C---:B--2---:R-:W-:Y:S01]  /*6e50*/  FADD.FTZ R6, R106.reuse, R3 ;  /* 0x000000036a067221 */ /* 0x044fe20000010000 */
[----:B------:R-:W-:-:S06]  /*6e60*/  F2FP.F16.F32.PACK_AB R149, R106, R149 ;  /* 0x000000956a95723e */ /* 0x000fcc00000000ff */
[----:B------:R2:W4:Y:S01]  /*6e70*/  MUFU.EX2 R124, R114 ;  /* 0x00000072007c7308 */ /* 0x0005220000000800 */
[----:B---3--:R-:W-:-:S07]  /*6e80*/  FADD.FTZ R3, R151, R6 ;  /* 0x0000000697037221 */ /* 0x008fce0000010000 */
[----:B------:R3:W5:Y:S01]  /*6e90*/  MUFU.EX2 R145, R110 ;  /* 0x0000006e00917308 */ /* 0x0007620000000800 */
[----:B--2---:R-:W-:Y:S01]  /*6ea0*/  FADD.FTZ R114, R100, R7 ;  /* 0x0000000764727221 */ /* 0x004fe20000010000 */
[C---:B-1----:R-:W-:Y:S01]  /*6eb0*/  FADD.FTZ R3, R8.reuse, R3 ;  /* 0x0000000308037221 */ /* 0x042fe20000010000 */
[----:B------:R-:W-:Y:S01]  /*6ec0*/  F2FP.F16.F32.PACK_AB R151, R8, R151 ;  /* 0x000000970897723e */ /* 0x000fe200000000ff */
[----:B------:R-:W-:Y:S02]  /*6ed0*/  IMAD.MOV.U32 R8, RZ, RZ, R12 ;  /* 0x000000ffff087224 */ /* 0x000fe400078e000c */
[----:B------:R-:W-:Y:S02]  /*6ee0*/  FADD.FTZ R7, R99, R114 ;  /* 0x0000007263077221 */ /* 0x000fe40000010000 */
[----:B------:R-:W1:Y:S02]  /*6ef0*/  MUFU.EX2 R118, R118 ;  /* 0x0000007600767308 */ /* 0x000e640000000800 */
[----:B---3--:R-:W-:Y:S01]  /*6f00*/  FADD.FTZ R110, R96, R7 ;  /* 0x00000007606e7221 */ /* 0x008fe20000010000 */
[----:B----4-:R-:W-:-:S03]  /*6f10*/  FADD.FTZ R3, R124, R3 ;  /* 0x000000037c037221 */ /* 0x010fc60000010000 */
[----:B------:R-:W-:Y:S02]  /*6f20*/  FADD.FTZ R7, R15, R110 ;  /* 0x0000006e0f077221 */ /* 0x000fe40000010000 */
[----:B------:R2:W3:Y:S02]  /*6f30*/  MUFU.EX2 R147, R154 ;  /* 0x0000009a00937308 */ /* 0x0004e40000000800 */
[----:B------:R-:W-:Y:S01]  /*6f40*/  FADD.FTZ R110, R14, R7 ;  /* 0x000000070e6e7221 */ /* 0x000fe20000010000 */
[C---:B-----5:R-:W-:Y:S01]  /*6f50*/  FADD.FTZ R3, R145.reuse, R3 ;  /* 0x0000000391037221 */ /* 0x060fe20000010000 */
[----:B------:R-:W-:Y:S02]  /*6f60*/  F2FP.F16.F32.PACK_AB R145, R145, R124 ;  /* 0x0000007c9191723e */ /* 0x000fe400000000ff */
[----:B------:R-:W-:Y:S02]  /*6f70*/  FADD.FTZ R7, R89, R110 ;  /* 0x0000006e59077221 */ /* 0x000fe40000010000 */
[----:B------:R-:W4:Y:S02]  /*6f80*/  MUFU.EX2 R122, R122 ;  /* 0x0000007a007a7308 */ /* 0x000f240000000800 */
[----:B------:R-:W-:Y:S01]  /*6f90*/  FADD.FTZ R110, R92, R7 ;  /* 0x000000075c6e7221 */ /* 0x000fe20000010000 */
[----:B-1----:R-:W-:Y:S01]  /*6fa0*/  FADD.FTZ R3, R118, R3 ;  /* 0x0000000376037221 */ /* 0x002fe20000010000 */
[----:B--2---:R-:W-:-:S02]  /*6fb0*/  F2FP.F16.F32.PACK_AB R154, R100, R97 ;  /* 0x00000061649a723e */ /* 0x004fc400000000ff */
[----:B------:R-:W-:Y:S02]  /*6fc0*/  FADD.FTZ R7, R101, R110 ;  /* 0x0000006e65077221 */ /* 0x000fe40000010000 */
[----:B------:R-:W1:Y:S01]  /*6fd0*/  MUFU.EX2 R103, R103 ;  /* 0x0000006700677308 */ /* 0x000e620000000800 */
[C---:B---3--:R-:W-:Y:S01]  /*6fe0*/  FADD.FTZ R3, R147.reuse, R3 ;  /* 0x0000000393037221 */ /* 0x048fe20000010000 */
[----:B------:R-:W-:Y:S01]  /*6ff0*/  FADD.FTZ R6, R20, R7 ;  /* 0x0000000714067221 */ /* 0x000fe20000010000 */
[----:B------:R-:W-:-:S05]  /*7000*/  F2FP.F16.F32.PACK_AB R147, R147, R118 ;  /* 0x000000769393723e */ /* 0x000fca00000000ff */
[----:B------:R2:W3:Y:S01]  /*7010*/  MUFU.EX2 R141, R158 ;  /* 0x0000009e008d7308 */ /* 0x0004e20000000800 */
[----:B----4-:R-:W-:-:S07]  /*7020*/  FADD.FTZ R3, R122, R3 ;  /* 0x000000037a037221 */ /* 0x010fce0000010000 */
[----:B------:R-:W4:Y:S01]  /*7030*/  MUFU.EX2 R108, R108 ;  /* 0x0000006c006c7308 */ /* 0x000f220000000800 */
[----:B-1----:R-:W-:Y:S01]  /*7040*/  FADD.FTZ R7, R103, R6 ;  /* 0x0000000667077221 */ /* 0x002fe20000010000 */
[----:B--2---:R-:W-:-:S06]  /*7050*/  F2FP.F16.F32.PACK_AB R158, R178, R93 ;  /* 0x0000005db29e723e */ /* 0x004fcc00000000ff */
[----:B------:R-:W1:Y:S01]  /*7060*/  MUFU.EX2 R126, R126 ;  /* 0x0000007e007e7308 */ /* 0x000e620000000800 */
[C---:B---3--:R-:W-:Y:S01]  /*7070*/  FADD.FTZ R3, R141.reuse, R3 ;  /* 0x000000038d037221 */ /* 0x048fe20000010000 */
[----:B------:R-:W-:-:S06]  /*7080*/  F2FP.F16.F32.PACK_AB R141, R141, R122 ;  /* 0x0000007a8d8d723e */ /* 0x000fcc00000000ff */
[----:B------:R-:W2:Y:S01]  /*7090*/  MUFU.EX2 R105, R105 ;  /* 0x0000006900697308 */ /* 0x000ea20000000800 */
[C---:B----4-:R-:W-:Y:S01]  /*70a0*/  FADD.FTZ R6, R108.reuse, R7 ;  /* 0x000000076c067221 */ /* 0x050fe20000010000 */
[----:B------:R-:W-:-:S06]  /*70b0*/  F2FP.F16.F32.PACK_AB R140, R108, R103 ;  /* 0x000000676c8c723e */ /* 0x000fcc00000000ff */
[----:B------:R-:W3:Y:S01]  /*70c0*/  MUFU.EX2 R143, R176 ;  /* 0x000000b0008f7308 */ /* 0x000ee20000000800 */
[----:B-1----:R-:W-:-:S07]  /*70d0*/  FADD.FTZ R3, R126, R3 ;  /* 0x000000037e037221 */ /* 0x002fce0000010000 */
[----:B------:R-:W1:Y:S01]  /*70e0*/  MUFU.EX2 R112, R112 ;  /* 0x0000007000707308 */ /* 0x000e620000000800 */
[----:B--2---:R-:W-:-:S07]  /*70f0*/  FADD.FTZ R7, R105, R6 ;  /* 0x0000000669077221 */ /* 0x004fce0000010000 */
[----:B------:R-:W2:Y:S01]  /*7100*/  MUFU.EX2 R180, R180 ;  /* 0x000000b400b47308 */ /* 0x000ea20000000800 */
[C---:B---3--:R-:W-:Y:S01]  /*7110*/  FADD.FTZ R3, R143.reuse, R3 ;  /* 0x000000038f037221 */ /* 0x048fe20000010000 */
[----:B------:R-:W-:-:S06]  /*7120*/  F2FP.F16.F32.PACK_AB R143, R143, R126 ;  /* 0x0000007e8f8f723e */ /* 0x000fcc00000000ff */
[----:B------:R-:W3:Y:S01]  /*7130*/  MUFU.EX2 R136, R136 ;  /* 0x0000008800887308 */ /* 0x000ee20000000800 */
[C---:B-1----:R-:W-:Y:S01]  /*7140*/  FADD.FTZ R7, R112.reuse, R7 ;  /* 0x0000000770077221 */ /* 0x042fe20000010000 */
[----:B------:R-:W-:-:S06]  /*7150*/  F2FP.F16.F32.PACK_AB R142, R112, R105 ;  /* 0x00000069708e723e */ /* 0x000fcc00000000ff */
[----:B------:R-:W1:Y:S01]  /*7160*/  MUFU.EX2 R137, R182 ;  /* 0x000000b600897308 */ /* 0x000e620000000800 */
[----:B--2---:R-:W-:-:S07]  /*7170*/  FADD.FTZ R3, R180, R3 ;  /* 0x00000003b4037221 */ /* 0x004fce0000010000 */
[----:B------:R-:W2:Y:S01]  /*7180*/  MUFU.EX2 R107, R107 ;  /* 0x0000006b006b7308 */ /* 0x000ea20000000800 */
[----:B---3--:R-:W-:-:S07]  /*7190*/  FADD.FTZ R6, R136, R7 ;  /* 0x0000000788067221 */ /* 0x008fce0000010000 */
[----:B------:R-:W3:Y:S01]  /*71a0*/  MUFU.EX2 R134, R134 ;  /* 0x0000008600867308 */ /* 0x000ee20000000800 */
[C---:B-1----:R-:W-:Y:S01]  /*71b0*/  FADD.FTZ R3, R137.reuse, R3 ;  /* 0x0000000389037221 */ /* 0x042fe20000010000 */
[----:B------:R-:W-:-:S06]  /*71c0*/  F2FP.F16.F32.PACK_AB R137, R137, R180 ;  /* 0x000000b48989723e */ /* 0x000fcc00000000ff */
[----:B------:R-:W1:Y:S01]  /*71d0*/  MUFU.EX2 R109, R132 ;  /* 0x00000084006d7308 */ /* 0x000e620000000800 */
[C---:B--2---:R-:W-:Y:S01]  /*71e0*/  FADD.FTZ R6, R107.reuse, R6 ;  /* 0x000000066b067221 */ /* 0x044fe20000010000 */
[----:B------:R-:W-:-:S06]  /*71f0*/  F2FP.F16.F32.PACK_AB R136, R107, R136 ;  /* 0x000000886b88723e */ /* 0x000fcc00000000ff */
[----:B------:R-:W2:Y:S01]  /*7200*/  MUFU.EX2 R104, R104 ;  /* 0x0000006800687308 */ /* 0x000ea20000000800 */
[----:B---3--:R-:W-:-:S07]  /*7210*/  FADD.FTZ R3, R134, R3 ;  /* 0x0000000386037221 */ /* 0x008fce0000010000 */
[----:B------:R-:W3:Y:S01]  /*7220*/  MUFU.EX2 R88, R88 ;  /* 0x0000005800587308 */ /* 0x000ee20000000800 */
[----:B-1----:R-:W-:Y:S01]  /*7230*/  FADD.FTZ R7, R109, R6 ;  /* 0x000000066d077221 */ /* 0x002fe20000010000 */
[C---:B--2---:R-:W-:Y:S01]  /*7240*/  FADD.FTZ R6, R104.reuse, R3 ;  /* 0x0000000368067221 */ /* 0x044fe20000010000 */
[----:B------:R-:W-:Y:S01]  /*7250*/  F2FP.F16.F32.PACK_AB R139, R104, R134 ;  /* 0x00000086688b723e */ /* 0x000fe200000000ff */
[----:B------:R-:W-:Y:S02]  /*7260*/  IMAD.MOV.U32 R3, RZ, RZ, R130 ;  /* 0x000000ffff037224 */ /* 0x000fe400078e0082 */
[C---:B---3--:R-:W-:Y:S01]  /*7270*/  FADD.FTZ R7, R88.reuse, R7 ;  /* 0x0000000758077221 */ /* 0x048fe20000010000 */
[----:B------:R-:W-:Y:S01]  /*7280*/  F2FP.F16.F32.PACK_AB R138, R88, R109 ;  /* 0x0000006d588a723e */ /* 0x000fe200000000ff */
[----:B0-----:R-:W-:Y:S06]  /*7290*/  @P1 BRA `(.L_x_1129) ;  /* 0xffffffd000b81947 */ /* 0x001fec000383ffff */
[----:B------:R-:W-:Y:S01]  /*72a0*/  IMAD.MOV.U32 R8, RZ, RZ, R12 ;  /* 0x000000ffff087224 */ /* 0x000fe200078e000c */
[----:B------:R-:W-:Y:S01]  /*72b0*/  UMOV UR36, UR4 ;  /* 0x0000000400247c82 */ /* 0x000fe20008000000 */
[----:B------:R-:W-:Y:S01]  /*72c0*/  IMAD.MOV.U32 R3, RZ, RZ, R130 ;  /* 0x000000ffff037224 */ /* 0x000fe200078e0082 */
[----:B------:R-:W-:-:S06]  /*72d0*/  UMOV UR38, UR7 ;  /* 0x0000000700267c82 */ /* 0x000fcc0008000000 */
.L_x_1112:
[----:B------:R-:W0:Y:S01]  /*72e0*/  LDC R14, c[0x0][0x448] ;  /* 0x00011200ff0e7b82 */ /* 0x000e220000000800 */
[----:B------:R-:W-:Y:S01]  /*72f0*/  VIADD R12, R17, 0x7f ;  /* 0x0000007f110c7836 */ /* 0x000fe20000000000 */
[----:B------:R-:W-:-:S06]  /*7300*/  IADD3 R11, R16, 0x1, -R11 ;  /* 0x00000001100b7810 */ /* 0x000fcc0007ffe80b */
[----:B------:R-:W1:Y:S01]  /*7310*/  LDC R10, c[0x0][0x9e4] ;  /* 0x00027900ff0a7b82 */ /* 0x000e620000000800 */
[----:B0-----:R-:W-:-:S13]  /*7320*/  ISETP.NE.AND P1, PT, R14, 0x1, PT ;  /* 0x000000010e00780c */ /* 0x001fda0003f25270 */
[----:B------:R-:W0:Y:S08]  /*7330*/  @P1 LDC R15, c[0x0][0x44c] ;  /* 0x00011300ff0f1b82 */ /* 0x000e300000000800 */
[----:B------:R-:W2:Y:S01]  /*7340*/  @P1 LDC R20, c[0x0][0x450] ;  /* 0x00011400ff141b82 */ /* 0x000ea20000000800 */
[----:B0-----:R-:W-:-:S05]  /*7350*/  @P1 IMAD.HI.U32 R15, R12, R15, RZ ;  /* 0x0000000f0c0f1227 */ /* 0x001fca00078e00ff */
[----:B--2---:R-:W-:Y:S02]  /*7360*/  @P1 SHF.R.U32.HI R12, RZ, R20, R15 ;  /* 0x00000014ff0c1219 */ /* 0x004fe4000001160f */
[----:B-1----:R-:W-:-:S03]  /*7370*/  ISETP.GE.AND P1, PT, R10, 0x1, PT ;  /* 0x000000010a00780c */ /* 0x002fc60003f26270 */
[----:B------:R-:W-:-:S04]  /*7380*/  IMAD.IADD R11, R11, 0x1, R12 ;  /* 0x000000010b0b7824 */ /* 0x000fc800078e020c */
[----:B------:R-:W-:-:S06]  /*7390*/  VIADD R12, R11, -UR59 ;  /* 0x8000003b0b0c7c36 */ /* 0x000fcc0008000000 */
[----:B------:R-:W-:Y:S05]  /*73a0*/  @!P1 BRA `(.L_x_1130) ;  /* 0x00000000003c9947 */ /* 0x000fea0003800000 */
        /* <DEDUP_REMOVED lines=9> */
.L_x_1131:
[----:B------:R-:W-:-:S13]  /*7440*/  ISETP.NE.AND P1, PT, R10, 0x1, PT ;  /* 0x000000010a00780c */ /* 0x000fda0003f25270 */
[----:B------:R-:W0:Y:S02]  /*7450*/  @P1 LDC.64 R20, c[0x0][0x9e8] ;  /* 0x00027a00ff141b82 */ /* 0x000e240000000a00 */
[----:B0-----:R-:W-:-:S05]  /*7460*/  @P1 IMAD.HI.U32 R20, R11, R20, RZ ;  /* 0x000000140b141227 */ /* 0x001fca00078e00ff */
[----:B------:R-:W-:-:S07]  /*7470*/  @P1 SHF.R.U32.HI R11, RZ, R21, R20 ;  /* 0x00000015ff0b1219 */ /* 0x000fce0000011614 */
.L_x_1132:
[----:B------:R-:W-:-:S05]  /*7480*/  IMAD R11, R11, R10, RZ ;  /* 0x0000000a0b0b7224 */ /* 0x000fca00078e02ff */
[----:B------:R-:W-:-:S07]  /*7490*/  VIMNMX R12, R12, R11, !PT ;  /* 0x0000000b0c0c7248 */ /* 0x000fce0007fe0100 */
.L_x_1130:
[----:B------:R-:W-:-:S04]  /*74a0*/  VIADD R12, R12, 0x5f ;  /* 0x0000005f0c0c7836 */ /* 0x000fc80000000000 */
[----:B------:R-:W-:-:S05]  /*74b0*/  IMAD.HI R12, R12, 0x2aaaaaab, RZ ;  /* 0x2aaaaaab0c0c7827 */ /* 0x000fca00078e02ff */
[----:B------:R-:W-:-:S04]  /*74c0*/  SHF.R.U32.HI R11, RZ, 0x1f, R12 ;  /* 0x0000001fff0b7819 */ /* 0x000fc8000001160c */
[----:B------:R-:W-:-:S04]  /*74d0*/  LEA.HI.SX32 R11, R12, R11, 0x1c ;  /* 0x0000000b0c0b7211 */ /* 0x000fc800078fe2ff */
[----:B------:R-:W-:-:S04]  /*74e0*/  VIMNMX R12, R22, R11, !PT ;  /* 0x0000000b160c7248 */ /* 0x000fc80007fe0100 */
[----:B------:R-:W-:-:S13]  /*74f0*/  ISETP.GE.AND P1, PT, R13, R12, PT ;  /* 0x0000000c0d00720c */ /* 0x000fda0003f26270 */
[----:B------:R-:W-:Y:S05]  /*7500*/  @!P1 BRA `(.L_x_1133) ;  /* 0x0000001c00109947 */ /* 0x000fea0003800000 */
[----:B------:R-:W-:Y:S01]  /*7510*/  IMAD.MOV.U32 R11, RZ, RZ, R8 ;  /* 0x000000ffff0b7224 */ /* 0x000fe200078e0008 */
[----:B------:R-:W-:Y:S01]  /*7520*/  UMOV UR6, UR38 ;  /* 0x0000002600067c82 */ /* 0x000fe20008000000 */
[----:B------:R-:W-:Y:S01]  /*7530*/  IMAD.MOV.U32 R15, RZ, RZ, R3 ;  /* 0x000000ffff0f7224 */ /* 0x000fe200078e0003 */
[----:B------:R-:W-:-:S06]  /*7540*/  UMOV UR4, UR36 ;  /* 0x0000002400047c82 */ /* 0x000fcc0008000000 */
.L_x_1142:
[----:B------:R-:W-:-:S04]  /*7550*/  UIADD3 UR7, UR4, 0x1, URZ ;  /* 0x0000000104077890 */ /* 0x000fc8000fffe03f */
[----:B------:R-:W-:-:S04]  /*7560*/  UISETP.NE.AND UP0, UPT, UR7, 0x2, UPT ;  /* 0x000000020700788c */ /* 0x000fc8000bf05270 */
[----:B------:R-:W-:Y:S02]  /*7570*/  USEL UR7, UR7, URZ, UP0 ;  /* 0x0000003f07077287 */ /* 0x000fe40008000000 */
[----:B------:R-:W-:-:S04]  /*7580*/  USEL UR38, URZ, 0x1, UP0 ;  /* 0x000000013f267887 */ /* 0x000fc80008000000 */
[----:B------:R-:W-:Y:S01]  /*7590*/  ULOP3.LUT UR38, UR6, UR38, URZ, 0x3c, !UPT ;  /* 0x0000002606267292 */ /* 0x000fe2000f8e3c3f */
[----:B------:R-:W-:Y:S01]  /*75a0*/  UMOV UR36, UR7 ;  /* 0x0000000700247c82 */ /* 0x000fe20008000000 */
[----:B------:R-:W-:Y:S10]  /*75b0*/  @!P0 BRA `(.L_x_1134) ;  /* 0x0000000000048947 */ /* 0x000ff40003800000 */
[----:B------:R-:W-:Y:S01]  /*75c0*/  BPT.TRAP 0x1 ;  /* 0x000000040000795c */ /* 0x000fe20000300000 */
.L_x_1134:
[----:B------:R-:W-:Y:S01]  /*75d0*/  ULEA UR5, UR36, UR37, 0x3 ;  /* 0x0000002524057291 */ /* 0x000fe2000f8e183f */
[----:B------:R-:W-:-:S05]  /*75e0*/  IMAD.U32 R3, RZ, RZ, UR38 ;  /* 0x00000026ff037e24 */ /* 0x000fca000f8e00ff */
[----:B------:R-:W-:-:S04]  /*75f0*/  SHF.L.U32 R3, R3, 0x1f, RZ ;  /* 0x0000001f03037819 */ /* 0x000fc800000006ff */
[----:B------:R0:W1:Y:S01]  /*7600*/  SYNCS.PHASECHK.TRANS64.TRYWAIT P1, [UR5+0x2a830], R3 ;  /* 0x02a83003ff0075a7 */ /* 0x0000620008020145 */
[----:B------:R-:W-:Y:S05]  /*7610*/  @!P0 BRA `(.L_x_1135) ;  /* 0x0000000000048947 */ /* 0x000fea0003800000 */
[----:B------:R-:W-:Y:S01]  /*7620*/  BPT.TRAP 0x1 ;  /* 0x000000040000795c */ /* 0x000fe20000300000 */
.L_x_1135:
[----:B-1----:R-:W-:Y:S05]  /*7630*/  @P1 BRA `(.L_x_1136) ;  /* 0x0000000000081947 */ /* 0x002fea0003800000 */
[----:B------:R-:W1:Y:S02]  /*7640*/  SYNCS.PHASECHK.TRANS64.TRYWAIT P1, [UR5+0x2a830], R3 ;  /* 0x02a83003ff0075a7 */ /* 0x000e640008020145 */
[----:B-1----:R-:W-:Y:S05]  /*7650*/  @!P1 BRA `(.L_x_1137) ;  /* 0x000000c000f89947 */ /* 0x002fea0003800000 */
.L_x_1136:
        /* <DEDUP_REMOVED lines=131> */
.L_x_1138:
[----:B------:R-:W-:Y:S01]  /*7e90*/  ULEA UR10, UR4, UR37, 0x3 ;  /* 0x00000025040a7291 */ /* 0x000fe2000f8e183f */
[----:B------:R-:W-:-:S05]  /*7ea0*/  IMAD.U32 R0, RZ, RZ, UR6 ;  /* 0x00000006ff007e24 */ /* 0x000fca000f8e00ff */
[----:B------:R-:W-:-:S04]  /*7eb0*/  SHF.L.U32 R0, R0, 0x1f, RZ ;  /* 0x0000001f00007819 */ /* 0x000fc800000006ff */
[----:B------:R2:W3:Y:S01]  /*7ec0*/  SYNCS.PHASECHK.TRANS64.TRYWAIT P1, [UR10+0x2a850], R0 ;  /* 0x02a85000ff0075a7 */ /* 0x0004e2000802014a */
[----:B------:R-:W-:Y:S05]  /*7ed0*/  @!P0 BRA `(.L_x_1139) ;  /* 0x0000000000048947 */ /* 0x000fea0003800000 */
[----:B------:R-:W-:Y:S01]  /*7ee0*/  BPT.TRAP 0x1 ;  /* 0x000000040000795c */ /* 0x000fe20000300000 */
.L_x_1139:
[----:B---3--:R-:W-:Y:S05]  /*7ef0*/  @P1 BRA `(.L_x_1140) ;  /* 0x0000000000081947 */ /* 0x008fea0003800000 */
[----:B------:R-:W3:Y:S02]  /*7f00*/  SYNCS.PHASECHK.TRANS64.TRYWAIT P1, [UR10+0x2a850], R0 ;  /* 0x02a85000ff0075a7 */ /* 0x000ee4000802014a */
[----:B---3--:R-:W-:Y:S05]  /*7f10*/  @!P1 BRA `(.L_x_1141) ;  /* 0x000000b800e09947 */ /* 0x008fea0003800000 */
.L_x_1140:
[----:B------:R-:W-:Y:S01]  /*7f20*/  UIADD3 UR5, UR37, 0x400, URZ ;  /* 0x0000040025057890 */ /* 0x000fe2000fffe03f */
[----:B------:R-:W-:Y:S01]  /*7f30*/  WARPGROUP.ARRIVE ;  /* 0x00000000000079c5 */ /* 0x000fe20000000000 */
[----:B------:R-:W-:Y:S01]  /*7f40*/  UMOV UR15, 0x40000040 ;  /* 0x40000040000f7882 */ /* 0x000fe20000000000 */
[----:B0-2---:R-:W-:Y:S01]  /*7f50*/  FMNMX.FTZ R0, R88, R15, !PT ;  /* 0x0000000f58007209 */ /* 0x005fe20007810000 */
[----:B------:R-:W-:Y:S01]  /*7f60*/  USHF.R.U32.HI UR5, URZ, 0x4, UR5 ;  /* 0x000000043f057899 */ /* 0x000fe20008011605 */
[----:B------:R-:W0:Y:S02]  /*7f70*/  LDC R9, c[0x0][0x988] ;  /* 0x00026200ff097b82 */ /* 0x000e240000000800 */
[----:B------:R-:W2:Y:S01]  /*7f80*/  S2R R175, SR_TID.X ;  /* 0x0000000000af7919 */ /* 0x000ea20000002100 */
[----:B-1----:R-:W-:Y:S01]  /*7f90*/  FMNMX.FTZ R3, R89, R0, !PT ;  /* 0x0000000059037209 */ /* 0x002fe20007810000 */
[----:B------:R-:W-:-:S03]  /*7fa0*/  ULOP3.LUT UR5, UR5, 0x3fff, URZ, 0xc0, !UPT ;  /* 0x00003fff05057892 */ /* 0x000fc6000f8ec03f */
[----:B------:R-:W-:Y:S01]  /*7fb0*/  FMNMX.FTZ R0, R92, R3, !PT ;  /* 0x000000035c007209 */ /* 0x000fe20007810000 */
[----:B------:R-:W-:-:S03]  /*7fc0*/  ULOP3.LUT UR5, UR5, 0x3000000, URZ, 0xfc, !UPT ;  /* 0x0300000005057892 */ /* 0x000fc6000f8efc3f */
[----:B------:R-:W-:Y:S01]  /*7fd0*/  FMNMX.FTZ R3, R93, R0, !PT ;  /* 0x000000005d037209 */ /* 0x000fe20007810000 */
[----:B------:R-:W-:-:S03]  /*7fe0*/  UIMAD UR4, UR4, 0x600, UR5 ;  /* 0x00000600040478a4 */ /* 0x000fc6000f8e0205 */
[----:B------:R-:W-:Y:S01]  /*7ff0*/  FMNMX.FTZ R0, R96, R3, !PT ;  /* 0x0000000360007209 */ /* 0x000fe20007810000 */
[----:B------:R-:W-:-:S03]  /*8000*/  UIADD3 UR6, UR4, 0x80, URZ ;  /* 0x0000008004067890 */ /* 0x000fc6000fffe03f */
        /* <DEDUP_REMOVED lines=8> */
[----:B------:R-:W-:Y:S02]  /*8090*/  FMNMX.FTZ R0, R104, R3, !PT ;  /* 0x0000000368007209 */ /* 0x000fe40007810000 */
[----:B--2---:R-:W-:Y:S02]  /*80a0*/  LOP3.LUT P1, RZ, R175, 0x7f, RZ, 0xc0, !PT ;  /* 0x0000007fafff7812 */ /* 0x004fe4000782c0ff */
        /* <DEDUP_REMOVED lines=15> */
[----:B------:R-:W1:Y:S02]  /*81a0*/  SHFL.BFLY PT, R3, R0, 0x2, 0x1f ;  /* 0x0c401f0000037f89 */ /* 0x000e6400000e0000 */
[----:B-1----:R-:W-:-:S05]  /*81b0*/  FMNMX.FTZ R8, R0, R3, !PT ;  /* 0x0000000300087209 */ /* 0x002fca0007810000 */
[----:B------:R-:W1:Y:S02]  /*81c0*/  SHFL.BFLY PT, R3, R8, 0x1, 0x1f ;  /* 0x0c201f0008037f89 */ /* 0x000e6400000e0000 */
[----:B-1----:R-:W-:-:S05]  /*81d0*/  FMNMX.FTZ R3, R8, R3, !PT ;  /* 0x0000000308037209 */ /* 0x002fca0007810000 */
[C---:B------:R-:W-:Y:S01]  /*81e0*/  FADD.FTZ R2, -R3.reuse, R15 ;  /* 0x0000000f03027221 */ /* 0x040fe20000010100 */
[----:B0-----:R-:W-:-:S03]  /*81f0*/  FMUL.FTZ R174, R3, R9 ;  /* 0x0000000903ae7220 */ /* 0x001fc60000410000 */
[----:B------:R-:W-:Y:S01]  /*8200*/  FMUL.FTZ R20, R2, R9 ;  /* 0x0000000902147220 */ /* 0x000fe20000410000 */
[----:B------:R-:W-:Y:S01]  /*8210*/  FMNMX.FTZ R2, R90, R11, !PT ;  /* 0x0000000b5a027209 */ /* 0x000fe20007810000 */
[-CC-:B------:R-:W-:Y:S01]  /*8220*/  FFMA.FTZ R15, R88, R9.reuse, -R174.reuse ;  /* 0x00000009580f7223 */ /* 0x180fe200000108ae */
[----:B------:R-:W-:Y:S02]  /*8230*/  WARPGROUP.DEPBAR.LE gsb0, 0x0 ;  /* 0x00008000000079c5 */ /* 0x000fe40000010000 */
[----:B------:R-:W-:Y:S01]  /*8240*/  WARPGROUP.ARRIVE ;  /* 0x00000000000079c5 */ /* 0x000fe20000000000 */
[----:B------:R-:W-:Y:S01]  /*8250*/  FMNMX.FTZ R21, R91, R2, !PT ;  /* 0x000000025b157209 */ /* 0x000fe20007810000 */
[-CC-:B------:R-:W-:Y:S01]  /*8260*/  FFMA.FTZ R156, R89, R9.reuse, -R174.reuse ;  /* 0x00000009599c7223 */ /* 0x180fe200000108ae */
[----:B------:R0:W-:Y:S01]  /*8270*/  MUFU.EX2 R0, R20 ;  /* 0x0000001400007308 */ /* 0x0001e20000000800 */
[--C-:B------:R-:W-:Y:S01]  /*8280*/  FFMA.FTZ R158, R92, R9, -R174.reuse ;  /* 0x000000095c9e7223 */ /* 0x100fe200000108ae */
[----:B------:R-:W-:Y:S01]  /*8290*/  FMNMX.FTZ R2, R94, R21, !PT ;  /* 0x000000155e027209 */ /* 0x000fe20007810000 */
[----:B------:R-:W-:Y:S01]  /*82a0*/  HGMMA.64x128x16.F32 R24, R152, gdesc[UR12].tnspB, R24, gsb0 ;  /* 0x41e0000c98187df0 */ /* 0x000fe20008000818 */
[----:B------:R-:W-:Y:S01]  /*82b0*/  UMOV UR14, UR6 ;  /* 0x00000006000e7c82 */ /* 0x000fe20008000000 */
[----:B------:R-:W-:Y:S01]  /*82c0*/  UMOV UR15, 0x40000040 ;  /* 0x40000040000f7882 */ /* 0x000fe20000000000 */
[----:B------:R-:W-:Y:S01]  /*82d0*/  UIADD3 UR6, UR4, 0x180, URZ ;  /* 0x0000018004067890 */ /* 0x000fe2000fffe03f */
[----:B------:R-:W-:Y:S01]  /*82e0*/  FMNMX.FTZ R21, R95, R2, !PT ;  /* 0x000000025f157209 */ /* 0x000fe20007810000 */
[----:B------:R-:W1:Y:S01]  /*82f0*/  MUFU.EX2 R15, R15 ;  /* 0x0000000f000f7308 */ /* 0x000e620000000800 */
[-CC-:B0-----:R-:W-:Y:S01]  /*8300*/  FFMA.FTZ R20, R120, R9.reuse, -R174.reuse ;  /* 0x0000000978147223 */ /* 0x181fe200000108ae */
[--C-:B------:R-:W-:Y:S01]  /*8310*/  FFMA.FTZ R88, R124, R9, -R174.reuse ;  /* 0x000000097c587223 */ /* 0x100fe200000108ae */
[----:B------:R-:W-:Y:S01]  /*8320*/  FMNMX.FTZ R2, R98, R21, !PT ;  /* 0x0000001562027209 */ /* 0x000fe20007810000 */
[-CC-:B------:R-:W-:Y:S01]  /*8330*/  FFMA.FTZ R92, R128, R9.reuse, -R174.reuse ;  /* 0x00000009805c7223 */ /* 0x180fe200000108ae */
[----:B------:R-:W-:-:S02]  /*8340*/  FFMA.FTZ R133, R133, R9, -R174 ;  /* 0x0000000985857223 */ /* 0x000fc400000108ae */
[----:B------:R-:W-:Y:S01]  /*8350*/  FMNMX.FTZ R21, R99, R2, !PT ;  /* 0x0000000263157209 */ /* 0x000fe20007810000 */
[----:B------:R-:W0:Y:S03]  /*8360*/  MUFU.EX2 R156, R156 ;  /* 0x0000009c009c7308 */ /* 0x000e260000000800 */
[----:B------:R-:W-:Y:S01]  /*8370*/  FMNMX.FTZ R2, R102, R21, !PT ;  /* 0x0000001566027209 */ /* 0x000fe20007810000 */
[----:B------:R-:W-:-:S03]  /*8380*/  FFMA.FTZ R21, R93, R9, -R174 ;  /* 0x000000095d157223 */ /* 0x000fc600000108ae */
[----:B------:R-:W-:Y:S01]  /*8390*/  FMNMX.FTZ R89, R103, R2, !PT ;  /* 0x0000000267597209 */ /* 0x000fe20007810000 */
[----:B------:R-:W-:Y:S01]  /*83a0*/  MUFU.EX2 R158, R158 ;  /* 0x0000009e009e7308 */ /* 0x000fe20000000800 */
[----:B-1----:R-:W-:Y:S02]  /*83b0*/  FFMA.FTZ R7, R0, R7, R15 ;  /* 0x0000000700077223 */ /* 0x002fe4000001000f */
[----:B------:R-:W-:-:S04]  /*83c0*/  FMNMX.FTZ R2, R106, R89, !PT ;  /* 0x000000596a027209 */ /* 0x000fc80007810000 */
[----:B------:R-:W-:Y:S01]  /*83d0*/  FMNMX.FTZ R89, R107, R2, !PT ;  /* 0x000000026b597209 */ /* 0x000fe20007810000 */
[----:B------:R-:W-:Y:S01]  /*83e0*/  MUFU.EX2 R21, R21 ;  /* 0x0000001500157308 */ /* 0x000fe20000000800 */
[C---:B0-----:R-:W-:Y:S01]  /*83f0*/  FADD.FTZ R7, R156.reuse, R7 ;  /* 0x000000079c077221 */ /* 0x041fe20000010000 */
[----:B------:R-:W-:Y:S01]  /*8400*/  F2FP.F16.F32.PACK_AB R156, R156, R15 ;  /* 0x0000000f9c9c723e */ /* 0x000fe200000000ff */
[----:B------:R-:W-:Y:S01]  /*8410*/  IMAD.MOV.U32 R15, RZ, RZ, R3 ;  /* 0x000000ffff0f7224 */ /* 0x000fe200078e0003 */
[----:B------:R-:W-:Y:S01]  /*8420*/  FMNMX.FTZ R2, R110, R89, !PT ;  /* 0x000000596e027209 */ /* 0x000fe20007810000 */
[----:B------:R-:W-:-:S03]  /*8430*/  FFMA.FTZ R89, R97, R9, -R174 ;  /* 0x0000000961597223 */ /* 0x000fc600000108ae */
[----:B------:R-:W-:Y:S01]  /*8440*/  FMNMX.FTZ R93, R111, R2, !PT ;  /* 0x000000026f5d7209 */ /* 0x000fe20007810000 */
[----:B------:R-:W-:Y:S03]  /*8450*/  MUFU.EX2 R20, R20 ;  /* 0x0000001400147308 */ /* 0x000fe60000000800 */
[----:B------:R-:W-:-:S04]  /*8460*/  FMNMX.FTZ R2, R114, R93, !PT ;  /* 0x0000005d72027209 */ /* 0x000fc80007810000 */
[----:B------:R-:W-:Y:S01]  /*8470*/  FMNMX.FTZ R93, R115, R2, !PT ;  /* 0x00000002735d7209 */ /* 0x000fe20007810000 */
[----:B------:R-:W-:Y:S03]  /*8480*/  MUFU.EX2 R89, R89 ;  /* 0x0000005900597308 */ /* 0x000fe60000000800 */
        /* <DEDUP_REMOVED lines=8> */
[-CC-:B------:R-:W-:Y:S01]  /*8510*/  FFMA.FTZ R97, R105, R9.reuse, -R174.reuse ;  /* 0x0000000969617223 */ /* 0x180fe200000108ae */
[-CC-:B------:R-:W-:Y:S01]  /*8520*/  FFMA.FTZ R105, R113, R9.reuse, -R174.reuse ;  /* 0x0000000971697223 */ /* 0x180fe200000108ae */
[-CC-:B------:R-:W-:Y:S01]  /*8530*/  FFMA.FTZ R113, R121, R9.reuse, -R174.reuse ;  /* 0x0000000979717223 */ /* 0x180fe200000108ae */
[----:B------:R-:W-:Y:S01]  /*8540*/  FMNMX.FTZ R101, R127, R2, !PT ;  /* 0x000000027f657209 */ /* 0x000fe20007810000 */
[----:B------:R-:W-:Y:S01]  /*8550*/  FFMA.FTZ R121, R129, R9, -R174 ;  /* 0x0000000981797223 */ /* 0x000fe200000108ae */
[----:B------:R-:W-:Y:S02]  /*8560*/  MUFU.EX2 R92, R92 ;  /* 0x0000005c005c7308 */ /* 0x000fe40000000800 */
[----:B------:R-:W-:-:S04]  /*8570*/  FMNMX.FTZ R2, R130, R101, !PT ;  /* 0x0000006582027209 */ /* 0x000fc80007810000 */
[----:B------:R-:W-:Y:S02]  /*8580*/  FMNMX.FTZ R101, R131, R2, !PT ;  /* 0x0000000283657209 */ /* 0x000fe40007810000 */
[----:B------:R-:W-:Y:S02]  /*8590*/  MUFU.EX2 R97, R97 ;  /* 0x0000006100617308 */ /* 0x000fe40000000800 */
[----:B------:R-:W-:Y:S01]  /*85a0*/  FMNMX.FTZ R2, R134, R101, !PT ;  /* 0x0000006586027209 */ /* 0x000fe20007810000 */
[-CC-:B------:R-:W-:Y:S01]  /*85b0*/  FFMA.FTZ R101, R109, R9.reuse, -R174.reuse ;  /* 0x000000096d657223 */ /* 0x180fe200000108ae */
[-CC-:B------:R-:W-:Y:S01]  /*85c0*/  FFMA.FTZ R109, R117, R9.reuse, -R174.reuse ;  /* 0x00000009756d7223 */ /* 0x180fe200000108ae */
[----:B------:R-:W-:Y:S01]  /*85d0*/  FFMA.FTZ R117, R125, R9, -R174 ;  /* 0x000000097d757223 */ /* 0x000fe200000108ae */
[----:B------:R-:W-:Y:S02]  /*85e0*/  FMNMX.FTZ R2, R135, R2, !PT ;  /* 0x0000000287027209 */ /* 0x000fe40007810000 */
        /* <DEDUP_REMOVED lines=10> */
[----:B------:R-:W-:-:S03]  /*8690*/  FFMA.FTZ R96, R132, R9, -R174 ;  /* 0x0000000984607223 */ /* 0x000fc600000108ae */
[----:B------:R-:W-:Y:S01]  /*86a0*/  HGMMA.64x128x16.F32 R24, R148, gdesc[UR12].tnspB, R24, gsb0 ;  /* 0x41e0000c94187df0 */ /* 0x000fe20008000818 */
[----:B------:R-:W-:Y:S01]  /*86b0*/  UMOV UR14, UR6 ;  /* 0x00000006000e7c82 */ /* 0x000fe20008000000 */
[----:B------:R-:W-:Y:S01]  /*86c0*/  UMOV UR15, 0x40000040 ;  /* 0x40000040000f7882 */ /* 0x000fe20000000000 */
[----:B------:R-:W-:Y:S01]  /*86d0*/  UIADD3 UR6, UR4, 0x200, URZ ;  /* 0x0000020004067890 */ /* 0x000fe2000fffe03f */
[----:B------:R-:W-:Y:S01]  /*86e0*/  MUFU.EX2 R152, R152 ;  /* 0x0000009800987308 */ /* 0x000fe20000000800 */
[----:B------:R-:W-:-:S07]  /*86f0*/  UIADD3 UR4, UR4, 0x280, URZ ;  /* 0x0000028004047890 */ /* 0x000fce000fffe03f */
[----:B------:R-:W-:Y:S08]  /*8700*/  MUFU.EX2 R154, R154 ;  /* 0x0000009a009a7308 */ /* 0x000ff00000000800 */
[----:B------:R-:W-:Y:S01]  /*8710*/  MUFU.EX2 R96, R96 ;  /* 0x0000006000607308 */ /* 0x000fe20000000800 */
[----:B------:R-:W-:Y:S02]  /*8720*/  WARPGROUP.DEPBAR.LE gsb0, 0x0 ;  /* 0x00008000000079c5 */ /* 0x000fe40000010000 */
[----:B------:R-:W-:Y:S01]  /*8730*/  WARPGROUP.ARRIVE ;  /* 0x00000000000079c5 */ /* 0x000fe20000000000 */
[-CC-:B------:R-:W-:Y:S01]  /*8740*/  FFMA.FTZ R148, R104, R9.reuse, -R174.reuse ;  /* 0x0000000968947223 */ /* 0x180fe200000108ae */
[----:B------:R-:W-:-:S04]  /*8750*/  FFMA.FTZ R150, R108, R9, -R174 ;  /* 0x000000096c967223 */ /* 0x000fc800000108ae */
[----:B------:R-:W-:Y:S01]  /*8760*/  HGMMA.64x128x16.F32 R24, R144, gdesc[UR12].tnspB, R24, gsb0 ;  /* 0x41e0000c90187df0 */ /* 0x000fe20008000818 */
[----:B------:R-:W-:Y:S01]  /*8770*/  UMOV UR14, UR6 ;  /* 0x00000006000e7c82 */ /* 0x000fe20008000000 */
[----:B------:R-:W-:Y:S01]  /*8780*/  UMOV UR15, 0x40000040 ;  /* 0x40000040000f7882 */ /* 0x000fe20000000000 */
[----:B------:R-:W-:Y:S01]  /*8790*/  UMOV UR6, UR4 ;  /* 0x0000000400067c82 */ /* 0x000fe20008000000 */
[----:B------:R-:W-:Y:S01]  /*87a0*/  MUFU.EX2 R148, R148 ;  /* 0x0000009400947308 */ /* 0x000fe20000000800 */
[----:B------:R-:W-:-:S07]  /*87b0*/  UMOV UR4, UR36 ;  /* 0x0000002400047c82 */ /* 0x000fce0008000000 */
[----:B------:R-:W-:Y:S01]  /*87c0*/  MUFU.EX2 R150, R150 ;  /* 0x0000009600967308 */ /* 0x000fe20000000800 */
[----:B------:R-:W-:Y:S02]  /*87d0*/  WARPGROUP.DEPBAR.LE gsb0, 0x0 ;  /* 0x00008000000079c5 */ /* 0x000fe40000010000 */
[----:B------:R-:W-:Y:S01]  /*87e0*/  WARPGROUP.ARRIVE ;  /* 0x00000000000079c5 */ /* 0x000fe20000000000 */
[----:B------:R-:W0:Y:S01]  /*87f0*/  SHFL.BFLY PT, R145, R2, 0x2, 0x1f ;  /* 0x0c401f0002917f89 */ /* 0x000e2200000e0000 */
[-CC-:B------:R-:W-:Y:S01]  /*8800*/  FFMA.FTZ R144, R112, R9.reuse, -R174.reuse ;  /* 0x0000000970907223 */ /* 0x180fe200000108ae */
[----:B------:R-:W-:-:S03]  /*8810*/  FFMA.FTZ R146, R116, R9, -R174 ;  /* 0x0000000974927223 */ /* 0x000fc600000108ae */
[----:B------:R-:W-:Y:S02]  /*8820*/  HGMMA.64x128x16.F32 R24, R140, gdesc[UR12].tnspB, R24, gsb0 ;  /* 0x41e0000c8c187df0 */ /* 0x000fe40008000818 */
[----:B------:R-:W-:Y:S08]  /*8830*/  MUFU.EX2 R144, R144 ;  /* 0x0000009000907308 */ /* 0x000ff00000000800 */
[----:B------:R-:W-:Y:S01]  /*8840*/  MUFU.EX2 R146, R146 ;  /* 0x0000009200927308 */ /* 0x000fe20000000800 */
[----:B0-----:R-:W-:-:S05]  /*8850*/  FMNMX.FTZ R145, R2, R145, !PT ;  /* 0x0000009102917209 */ /* 0x001fca0007810000 */
[----:B------:R-:W0:Y:S02]  /*8860*/  SHFL.BFLY PT, R8, R145, 0x1, 0x1f ;  /* 0x0c201f0091087f89 */ /* 0x000e2400000e0000 */
[----:B0-----:R-:W-:-:S05]  /*8870*/  FMNMX.FTZ R8, R145, R8, !PT ;  /* 0x0000000891087209 */ /* 0x001fca0007810000 */
[CC--:B------:R-:W-:Y:S01]  /*8880*/  FMUL.FTZ R100, R8.reuse, R9.reuse ;  /* 0x0000000908647220 */ /* 0x0c0fe20000410000 */
[----:B------:R-:W-:Y:S02]  /*8890*/  FADD.FTZ R2, -R8, R11 ;  /* 0x0000000b08027221 */ /* 0x000fe40000010100 */
[----:B------:R-:W-:Y:S01]  /*88a0*/  MUFU.EX2 R11, R133 ;  /* 0x00000085000b7308 */ /* 0x000fe20000000800 */
[-CC-:B------:R-:W-:Y:S01]  /*88b0*/  FFMA.FTZ R90, R90, R9.reuse, -R100.reuse ;  /* 0x000000095a5a7223 */ /* 0x180fe20000010864 */
[-C--:B------:R-:W-:Y:S01]  /*88c0*/  FMUL.FTZ R2, R2, R9.reuse ;  /* 0x0000000902027220 */ /* 0x080fe20000410000 */
        /* <DEDUP_REMOVED lines=14> */
[----:B0-----:R-:W-:Y:S01]  /*89b0*/  IMAD.U32 R90, RZ, RZ, UR7 ;  /* 0x00000007ff5a7e24 */ /* 0x001fe2000f8e00ff */
[----:B------:R-:W-:Y:S01]  /*89c0*/  UMOV UR7, 0x40000040 ;  /* 0x4000004000077882 */ /* 0x000fe20000000000 */
[-CC-:B------:R-:W-:Y:S01]  /*89d0*/  FFMA.FTZ R115, R115, R9.reuse, -R100.reuse ;  /* 0x0000000973737223 */ /* 0x180fe20000010864 */
[-CC-:B------:R-:W-:Y:S01]  /*89e0*/  FFMA.FTZ R118, R118, R9.reuse, -R100.reuse ;  /* 0x0000000976767223 */ /* 0x180fe20000010864 */
[-CC-:B------:R-:W-:Y:S01]  /*89f0*/  FFMA.FTZ R119, R119, R9.reuse, -R100.reuse ;  /* 0x0000000977777223 */ /* 0x180fe20000010864 */
[----:B------:R-:W-:Y:S01]  /*8a00*/  @!P1 LEA R90, R90, UR37, 0x3 ;  /* 0x000000255a5a9c11 */ /* 0x000fe2000f8e18ff */
[-CC-:B------:R-:W-:Y:S01]  /*8a10*/  FFMA.FTZ R122, R122, R9.reuse, -R100.reuse ;  /* 0x000000097a7a7223 */ /* 0x180fe20000010864 */
[----:B------:R-:W0:Y:S01]  /*8a20*/  MUFU.EX2 R91, R91 ;  /* 0x0000005b005b7308 */ /* 0x000e220000000800 */
[-CC-:B------:R-:W-:Y:S01]  /*8a30*/  FFMA.FTZ R123, R123, R9.reuse, -R100.reuse ;  /* 0x000000097b7b7223 */ /* 0x180fe20000010864 */
[----:B------:R-:W-:Y:S01]  /*8a40*/  FFMA.FTZ R126, R126, R9, -R100 ;  /* 0x000000097e7e7223 */ /* 0x000fe20000010864 */
[----:B------:R-:W-:-:S02]  /*8a50*/  @!P1 VIADD R90, R90, 0x2a840 ;  /* 0x0002a8405a5a9836 */ /* 0x000fc40000000000 */
[-CC-:B------:R-:W-:Y:S01]  /*8a60*/  FFMA.FTZ R127, R127, R9.reuse, -R100.reuse ;  /* 0x000000097f7f7223 */ /* 0x180fe20000010864 */
[-CC-:B------:R-:W-:Y:S01]  /*8a70*/  FFMA.FTZ R130, R130, R9.reuse, -R100.reuse ;  /* 0x0000000982827223 */ /* 0x180fe20000010864 */
[-CC-:B------:R-:W-:Y:S01]  /*8a80*/  FFMA.FTZ R131, R131, R9.reuse, -R100.reuse ;  /* 0x0000000983837223 */ /* 0x180fe20000010864 */
[-C--:B------:R-:W-:Y:S01]  /*8a90*/  FFMA.FTZ R134, R134, R9.reuse, -R100 ;  /* 0x0000000986867223 */ /* 0x080fe20000010864 */
[----:B------:R2:W3:Y:S01]  /*8aa0*/  MUFU.EX2 R159, R94 ;  /* 0x0000005e009f7308 */ /* 0x0004e20000000800 */
[----:B------:R-:W-:Y:S01]  /*8ab0*/  @!P1 PRMT R90, RZ, 0x654, R90 ;  /* 0x00000654ff5a9816 */ /* 0x000fe2000000005a */
[----:B-1----:R-:W-:Y:S01]  /*8ac0*/  FFMA.FTZ R6, R2, R6, R157 ;  /* 0x0000000602067223 */ /* 0x002fe2000001009d */
[----:B------:R-:W-:-:S05]  /*8ad0*/  FFMA.FTZ R100, R135, R9, -R100 ;  /* 0x0000000987647223 */ /* 0x000fca0000010864 */
[----:B------:R-:W1:Y:S01]  /*8ae0*/  MUFU.EX2 R95, R95 ;  /* 0x0000005f005f7308 */ /* 0x000e620000000800 */
[----:B--2---:R-:W-:Y:S02]  /*8af0*/  IMAD.U32 R94, RZ, RZ, UR10 ;  /* 0x0000000aff5e7e24 */ /* 0x004fe4000f8e00ff */
[C---:B0-----:R-:W-:Y:S01]  /*8b00*/  FADD.FTZ R6, R91.reuse, R6 ;  /* 0x000000065b067221 */ /* 0x041fe20000010000 */
[----:B------:R-:W-:-:S04]  /*8b10*/  F2FP.F16.F32.PACK_AB R157, R91, R157 ;  /* 0x0000009d5b9d723e */ /* 0x000fc800000000ff */
[----:B------:R-:W0:Y:S01]  /*8b20*/  MUFU.EX2 R153, R98 ;  /* 0x0000006200997308 */ /* 0x000e220000000800 */
[----:B---3--:R-:W-:-:S07]  /*8b30*/  FADD.FTZ R6, R159, R6 ;  /* 0x000000069f067221 */ /* 0x008fce0000010000 */
[----:B------:R-:W2:Y:S01]  /*8b40*/  MUFU.EX2 R99, R99 ;  /* 0x0000006300637308 */ /* 0x000ea20000000800 */
[C---:B-1----:R-:W-:Y:S01]  /*8b50*/  FADD.FTZ R6, R95.reuse, R6 ;  /* 0x000000065f067221 */ /* 0x042fe20000010000 */
[----:B------:R-:W-:-:S06]  /*8b60*/  F2FP.F16.F32.PACK_AB R159, R95, R159 ;  /* 0x0000009f5f9f723e */ /* 0x000fcc00000000ff */
[----:B------:R-:W1:Y:S01]  /*8b70*/  MUFU.EX2 R155, R102 ;  /* 0x00000066009b7308 */ /* 0x000e620000000800 */
[----:B0-----:R-:W-:-:S07]  /*8b80*/  FADD.FTZ R6, R153, R6 ;  /* 0x0000000699067221 */ /* 0x001fce0000010000 */
[----:B------:R-:W0:Y:S01]  /*8b90*/  MUFU.EX2 R103, R103 ;  /* 0x0000006700677308 */ /* 0x000e220000000800 */
[C---:B--2---:R-:W-:Y:S01]  /*8ba0*/  FADD.FTZ R6, R99.reuse, R6 ;  /* 0x0000000663067221 */ /* 0x044fe20000010000 */
[----:B------:R-:W-:-:S06]  /*8bb0*/  F2FP.F16.F32.PACK_AB R153, R99, R153 ;  /* 0x000000996399723e */ /* 0x000fcc00000000ff */
[----:B------:R-:W2:Y:S01]  /*8bc0*/  MUFU.EX2 R149, R106 ;  /* 0x0000006a00957308 */ /* 0x000ea20000000800 */
[----:B-1----:R-:W-:Y:S01]  /*8bd0*/  FADD.FTZ R6, R155, R6 ;  /* 0x000000069b067221 */ /* 0x002fe20000010000 */
[----:B------:R-:W-:Y:S02]  /*8be0*/  WARPGROUP.DEPBAR.LE gsb0, 0x0 ;  /* 0x00008000000079c5 */ /* 0x000fe40000010000 */
[----:B------:R-:W-:-:S04]  /*8bf0*/  WARPGROUP.ARRIVE ;  /* 0x00000000000079c5 */ /* 0x000fc80000000000 */
[----:B------:R-:W1:Y:S01]  /*8c00*/  MUFU.EX2 R107, R107 ;  /* 0x0000006b006b7308 */ /* 0x000e620000000800 */
[----:B0-----:R-:W-:Y:S01]  /*8c10*/  FADD.FTZ R6, R103, R6 ;  /* 0x0000000667067221 */ /* 0x001fe20000010000 */
[----:B------:R-:W-:Y:S02]  /*8c20*/  F2FP.F16.F32.PACK_AB R140, R113, R20 ;  /* 0x00000014718c723e */ /* 0x000fe400000000ff */
[----:B------:R-:W-:Y:S01]  /*8c30*/  F2FP.F16.F32.PACK_AB R155, R103, R155 ;  /* 0x0000009b679b723e */ /* 0x000fe200000000ff */
[----:B------:R-:W-:Y:S01]  /*8c40*/  HGMMA.64x128x16.F32 R24, R136, gdesc[UR4].tnspB, R24, gsb0 ;  /* 0x41e0000488187df0 */ /* 0x000fe20008000818 */
[----:B------:R-:W-:Y:S01]  /*8c50*/  UMOV UR6, UR38 ;  /* 0x0000002600067c82 */ /* 0x000fe20008000000 */
[----:B------:R-:W-:Y:S01]  /*8c60*/  F2FP.F16.F32.PACK_AB R142, R117, R88 ;  /* 0x00000058758e723e */ /* 0x000fe200000000ff */
        /* <DEDUP_REMOVED lines=25> */
[----:B------:R-:W-:Y:S01]  /*8e00*/  MUFU.EX2 R131, R131 ;  /* 0x0000008300837308 */ /* 0x000fe20000000800 */
[----:B-1----:R-:W-:-:S07]  /*8e10*/  FADD.FTZ R6, R143, R6 ;  /* 0x000000068f067221 */ /* 0x002fce0000010000 */
[----:B------:R-:W-:Y:S01]  /*8e20*/  MUFU.EX2 R100, R100 ;  /* 0x0000006400647308 */ /* 0x000fe20000000800 */
[C---:B0-----:R-:W-:Y:S01]  /*8e30*/  FADD.FTZ R6, R127.reuse, R6 ;  /* 0x000000067f067221 */ /* 0x041fe20000010000 */
[----:B------:R-:W-:Y:S01]  /*8e40*/  F2FP.F16.F32.PACK_AB R143, R127, R143 ;  /* 0x0000008f7f8f723e */ /* 0x000fe200000000ff */
[----:B------:R-:W-:Y:S02]  /*8e50*/  WARPGROUP.DEPBAR.LE gsb0, 0x0 ;  /* 0x00008000000079c5 */ /* 0x000fe40000010000 */
[----:B------:R0:W-:Y:S03]  /*8e60*/  @!P1 SYNCS.ARRIVE.TRANS64.RED.A1T0 RZ, [R90+URZ], RZ ;  /* 0x000000ff5aff99a7 */ /* 0x0001e6000810043f */
[----:B------:R-:W1:Y:S01]  /*8e70*/  MUFU.EX2 R137, R130 ;  /* 0x0000008200897308 */ /* 0x000e620000000800 */
[----:B------:R-:W-:Y:S02]  /*8e80*/  F2FP.F16.F32.PACK_AB R138, R11, R96 ;  /* 0x000000600b8a723e */ /* 0x000fe400000000ff */
[----:B------:R-:W-:Y:S01]  /*8e90*/  F2FP.F16.F32.PACK_AB R136, R121, R92 ;  /* 0x0000005c7988723e */ /* 0x000fe200000000ff */
[----:B0-----:R-:W-:-:S04]  /*8ea0*/  @!P1 VIADD R90, R94, 0x2a860 ;  /* 0x0002a8605e5a9836 */ /* 0x001fc80000000000 */
[----:B------:R-:W0:Y:S01]  /*8eb0*/  MUFU.EX2 R139, R134 ;  /* 0x00000086008b7308 */ /* 0x000e220000000800 */
[----:B------:R-:W-:-:S04]  /*8ec0*/  @!P1 PRMT R90, RZ, 0x654, R90 ;  /* 0x00000654ff5a9816 */ /* 0x000fc8000000005a */
[----:B------:R2:W-:Y:S01]  /*8ed0*/  @!P1 SYNCS.ARRIVE.TRANS64.RED.A1T0 RZ, [R90+URZ], RZ ;  /* 0x000000ff5aff99a7 */ /* 0x0005e2000810043f */
[----:B------:R-:W-:Y:S01]  /*8ee0*/  ISETP.GT.AND P1, PT, R13, R12, PT ;  /* 0x0000000c0d00720c */ /* 0x000fe20003f24270 */
[----:B-1----:R-:W-:Y:S01]  /*8ef0*/  FADD.FTZ R6, R137, R6 ;  /* 0x0000000689067221 */ /* 0x002fe20000010000 */
[----:B------:R-:W-:Y:S01]  /*8f00*/  F2FP.F16.F32.PACK_AB R137, R131, R137 ;  /* 0x000000898389723e */ /* 0x000fe200000000ff */
[----:B------:R-:W-:Y:S02]  /*8f10*/  VIADD R13, R13, 0xffffffff ;  /* 0xffffffff0d0d7836 */ /* 0x000fe40000000000 */
[----:B------:R-:W-:Y:S01]  /*8f20*/  FADD.FTZ R6, R131, R6 ;  /* 0x0000000683067221 */ /* 0x000fe20000010000 */
[----:B--2---:R-:W-:Y:S01]  /*8f30*/  FADD.FTZ R90, R158, R7 ;  /* 0x000000079e5a7221 */ /* 0x004fe20000010000 */
[----:B------:R-:W-:Y:S02]  /*8f40*/  F2FP.F16.F32.PACK_AB R158, R21, R158 ;  /* 0x0000009e159e723e */ /* 0x000fe400000000ff */
[----:B0-----:R-:W-:Y:S01]  /*8f50*/  FADD.FTZ R6, R139, R6 ;  /* 0x000000068b067221 */ /* 0x001fe20000010000 */
[----:B------:R-:W-:Y:S01]  /*8f60*/  F2FP.F16.F32.PACK_AB R139, R100, R139 ;  /* 0x0000008b648b723e */ /* 0x000fe200000000ff */
[----:B------:R-:W-:-:S02]  /*8f70*/  FADD.FTZ R7, R21, R90 ;  /* 0x0000005a15077221 */ /* 0x000fc40000010000 */
[----:B------:R-:W-:Y:S02]  /*8f80*/  FADD.FTZ R6, R100, R6 ;  /* 0x0000000664067221 */ /* 0x000fe40000010000 */
[----:B------:R-:W-:Y:S01]  /*8f90*/  FADD.FTZ R90, R152, R7 ;  /* 0x00000007985a7221 */ /* 0x000fe20000010000 */
[----:B------:R-:W-:-:S03]  /*8fa0*/  F2FP.F16.F32.PACK_AB R152, R89, R152 ;  /* 0x000000985998723e */ /* 0x000fc600000000ff */
[----:B------:R-:W-:-:S04]  /*8fb0*/  FADD.FTZ R7, R89, R90 ;  /* 0x0000005a59077221 */ /* 0x000fc80000010000 */
        /* <DEDUP_REMOVED lines=15> */
[----:B------:R-:W-:-:S04]  /*90b0*/  FADD.FTZ R90, R20, R7 ;  /* 0x00000007145a7221 */ /* 0x000fc80000010000 */
[----:B------:R-:W-:-:S04]  /*90c0*/  FADD.FTZ R7, R113, R90 ;  /* 0x0000005a71077221 */ /* 0x000fc80000010000 */
[----:B------:R-:W-:-:S04]  /*90d0*/  FADD.FTZ R90, R88, R7 ;  /* 0x00000007585a7221 */ /* 0x000fc80000010000 */
[----:B------:R-:W-:-:S04]  /*90e0*/  FADD.FTZ R7, R117, R90 ;  /* 0x0000005a75077221 */ /* 0x000fc80000010000 */
[----:B------:R-:W-:-:S04]  /*90f0*/  FADD.FTZ R20, R92, R7 ;  /* 0x000000075c147221 */ /* 0x000fc80000010000 */
[----:B------:R-:W-:-:S04]  /*9100*/  FADD.FTZ R7, R121, R20 ;  /* 0x0000001479077221 */ /* 0x000fc80000010000 */
[----:B------:R-:W-:-:S04]  /*9110*/  FADD.FTZ R20, R96, R7 ;  /* 0x0000000760147221 */ /* 0x000fc80000010000 */
[----:B------:R-:W-:Y:S01]  /*9120*/  FADD.FTZ R7, R11, R20 ;  /* 0x000000140b077221 */ /* 0x000fe20000010000 */
[----:B------:R-:W-:Y:S01]  /*9130*/  IMAD.MOV.U32 R11, RZ, RZ, R8 ;  /* 0x000000ffff0b7224 */ /* 0x000fe200078e0008 */
[----:B------:R-:W-:Y:S06]  /*9140*/  @P1 BRA `(.L_x_1142) ;  /* 0xffffffe400001947 */ /* 0x000fec000383ffff */
.L_x_1133:
[----:B------:R-:W-:-:S13]  /*9150*/  ISETP.GE.AND P1, PT, R13, R22, PT ;  /* 0x000000160d00720c */ /* 0x000fda0003f26270 */
[----:B------:R-:W-:Y:S05]  /*9160*/  @!P1 BRA `(.L_x_1143) ;  /* 0x0000002c007c9947 */ /* 0x000fea0003800000 */
[----:B------:R-:W-:Y:S01]  /*9170*/  IMAD.MOV.U32 R11, RZ, RZ, R8 ;  /* 0x000000ffff0b7224 */ /* 0x000fe200078e0008 */
[----:B------:R-:W-:Y:S01]  /*9180*/  UMOV UR6, UR38 ;  /* 0x0000002600067c82 */ /* 0x000fe20008000000 */
[----:B------:R-:W-:Y:S01]  /*9190*/  IMAD.MOV.U32 R12, RZ, RZ, R3 ;  /* 0x000000ffff0c7224 */ /* 0x000fe200078e0003 */
[----:B------:R-:W-:Y:S01]  /*91a0*/  UMOV UR4, UR36 ;  /* 0x0000002400047c82 */ /* 0x000fe20008000000 */
[----:B------:R-:W-:Y:S01]  /*91b0*/  ULDC UR58, c[0x0][0x9e4] ;  /* 0x00027900003a7ab9 */ /* 0x000fe20000000800 */
[----:B------:R-:W-:Y:S01]  /*91c0*/  ULDC UR59, c[0x0][0x288] ;  /* 0x0000a200003b7ab9 */ /* 0x000fe20000000800 */
[----:B------:R-:W-:Y:S01]  /*91d0*/  ULDC UR60, c[0x0][0x9dc] ;  /* 0x00027700003c7ab9 */ /* 0x000fe20000000800 */
[----:B------:R-:W-:-:S05]  /*91e0*/  ULDC UR61, c[0x0][0x9e0] ;  /* 0x00027800003d7ab9 */ /* 0x000fca0000000800 */
.L_x_1160:
        /* <DEDUP_REMOVED lines=8> */
.L_x_1144:
[----:B------:R-:W-:Y:S01]  /*9270*/  ULEA UR5, UR36, UR37, 0x3 ;  /* 0x0000002524057291 */ /* 0x000fe2000f8e183f */
[----:B------:R-:W-:-:S05]  /*9280*/  IMAD.U32 R3, RZ, RZ, UR38 ;  /* 0x00000026ff037e24 */ /* 0x000fca000f8e00ff */
[----:B------:R-:W-:-:S04]  /*9290*/  SHF.L.U32 R3, R3, 0x1f, RZ ;  /* 0x0000001f03037819 */ /* 0x000fc800000006ff */
[----:B------:R0:W1:Y:S01]  /*92a0*/  SYNCS.PHASECHK.TRANS64.TRYWAIT P1, [UR5+0x2a830], R3 ;  /* 0x02a83003ff0075a7 */ /* 0x0000620008020145 */
[----:B------:R-:W-:Y:S05]  /*92b0*/  @!P0 BRA `(.L_x_1145) ;  /* 0x0000000000048947 */ /* 0x000fea0003800000 */
[----:B------:R-:W-:Y:S01]  /*92c0*/  BPT.TRAP 0x1 ;  /* 0x000000040000795c */ /* 0x000fe20000300000 */
.L_x_1145:
[----:B-1----:R-:W-:Y:S05]  /*92d0*/  @P1 BRA `(.L_x_1146) ;  /* 0x0000000000081947 */ /* 0x002fea0003800000 */
[----:B------:R-:W1:Y:S02]  /*92e0*/  SYNCS.PHASECHK.TRANS64.TRYWAIT P1, [UR5+0x2a830], R3 ;  /* 0x02a83003ff0075a7 */ /* 0x000e640008020145 */
[----:B-1----:R-:W-:Y:S05]  /*92f0*/  @!P1 BRA `(.L_x_1147) ;  /* 0x000000a800009947 */ /* 0x002fea0003800000 */
.L_x_1146:
        /* <DEDUP_REMOVED lines=131> */
.L_x_1148:
[----:B------:R-:W-:Y:S01]  /*9b30*/  ULEA UR14, UR4, UR37, 0x3 ;  /* 0x00000025040e7291 */ /* 0x000fe2000f8e183f */
[----:B------:R-:W-:-:S05]  /*9b40*/  IMAD.U32 R0, RZ, RZ, UR6 ;  /* 0x00000006ff007e24 */ /* 0x000fca000f8e00ff */
[----:B------:R-:W-:-:S04]  /*9b50*/  SHF.L.U32 R0, R0, 0x1f, RZ ;  /* 0x0000001f00007819 */ /* 0x000fc800000006ff */
[----:B------:R2:W3:Y:S01]  /*9b60*/  SYNCS.PHASECHK.TRANS64.TRYWAIT P1, [UR14+0x2a850], R0 ;  /* 0x02a85000ff0075a7 */ /* 0x0004e2000802014e */
[----:B------:R-:W-:Y:S05]  /*9b70*/  @!P0 BRA `(.L_x_1149) ;  /* 0x0000000000048947 */ /* 0x000fea0003800000 */
[----:B------:R-:W-:Y:S01]  /*9b80*/  BPT.TRAP 0x1 ;  /* 0x000000040000795c */ /* 0x000fe20000300000 */
.L_x_1149:
[----:B---3--:R-:W-:Y:S05]  /*9b90*/  @P1 BRA `(.L_x_1150) ;  /* 0x0000000000081947 */ /* 0x008fea0003800000 */
[----:B------:R-:W3:Y:S02]  /*9ba0*/  SYNCS.PHASECHK.TRANS64.TRYWAIT P1, [UR14+0x2a850], R0 ;  /* 0x02a85000ff0075a7 */ /* 0x000ee4000802014e */
[----:B---3--:R-:W-:Y:S05]  /*9bb0*/  @!P1 BRA `(.L_x_1151) ;  /* 0x0000009c00e89947 */ /* 0x008fea0003800000 */
.L_x_1150:
[----:B------:R-:W-:Y:S01]  /*9bc0*/  UIADD3 UR5, UR37, 0x400, URZ ;  /* 0x0000040025057890 */ /* 0x000fe2000fffe03f */
[----:B------:R-:W-:Y:S01]  /*9bd0*/  WARPGROUP.ARRIVE ;  /* 0x00000000000079c5 */ /* 0x000fe20000000000 */
[----:B------:R-:W-:-:S05]  /*9be0*/  UMOV UR11, 0x40000040 ;  /* 0x40000040000b7882 */ /* 0x000fca0000000000 */
[----:B------:R-:W3:Y:S01]  /*9bf0*/  S2R R175, SR_TID.X ;  /* 0x0000000000af7919 */ /* 0x000ee20000002100 */
[----:B------:R-:W-:Y:S01]  /*9c00*/  USHF.R.U32.HI UR5, URZ, 0x4, UR5 ;  /* 0x000000043f057899 */ /* 0x000fe20008011605 */
[----:B------:R-:W-:Y:S01]  /*9c10*/  ISETP.NE.AND P2, PT, R14, 0x1, PT ;  /* 0x000000010e00780c */ /* 0x000fe20003f45270 */
[----:B01----:R-:W-:Y:S02]  /*9c20*/  IMAD.IADD R3, R19, 0x1, R17 ;  /* 0x0000000113037824 */ /* 0x003fe400078e0211 */
[----:B------:R-:W-:Y:S01]  /*9c30*/  ULOP3.LUT UR5, UR5, 0x3fff, URZ, 0xc0, !UPT ;  /* 0x00003fff05057892 */ /* 0x000fe2000f8ec03f */
[----:B------:R-:W-:-:S03]  /*9c40*/  IMAD.U32 R8, RZ, RZ, UR7 ;  /* 0x00000007ff087e24 */ /* 0x000fc6000f8e00ff */
[----:B------:R-:W-:-:S04]  /*9c50*/  ULOP3.LUT UR5, UR5, 0x3000000, URZ, 0xfc, !UPT ;  /* 0x0300000005057892 */ /* 0x000fc8000f8efc3f */
[----:B------:R-:W-:Y:S02]  /*9c60*/  UIMAD UR4, UR4, 0x600, UR5 ;  /* 0x00000600040478a4 */ /* 0x000fe4000f8e0205 */
[----:B--2---:R-:W0:Y:S02]  /*9c70*/  @P2 LDC R0, c[0x0][0x44c] ;  /* 0x00011300ff002b82 */ /* 0x004e240000000800 */
[----:B------:R-:W-:-:S03]  /*9c80*/  UIADD3 UR6, UR4, 0x80, URZ ;  /* 0x0000008004067890 */ /* 0x000fc6000fffe03f */
[----:B------:R-:W-:Y:S02]  /*9c90*/  UMOV UR10, UR4 ;  /* 0x00000004000a7c82 */ /* 0x000fe40008000000 */
[----:B------:R-:W-:Y:S01]  /*9ca0*/  HGMMA.64x128x16.F32 R24, R156, gdesc[UR8].tnspB, R24, gsb0 ;  /* 0x41e000089c187df0 */ /* 0x000fe20008000818 */
[----:B------:R-:W-:Y:S01]  /*9cb0*/  UMOV UR11, 0x40000040 ;  /* 0x40000040000b7882 */ /* 0x000fe20000000000 */
[----:B------:R-:W-:Y:S01]  /*9cc0*/  UMOV UR10, UR6 ;  /* 0x00000006000a7c82 */ /* 0x000fe20008000000 */
[----:B------:R-:W-:Y:S01]  /*9cd0*/  UIADD3 UR6, UR4, 0x100, URZ ;  /* 0x0000010004067890 */ /* 0x000fe2000fffe03f */
[----:B------:R-:W1:Y:S01]  /*9ce0*/  @P2 LDC R9, c[0x0][0x450] ;  /* 0x00011400ff092b82 */ /* 0x000e620000000800 */
[----:B---3--:R-:W-:Y:S01]  /*9cf0*/  LOP3.LUT P1, RZ, R175, 0x7f, RZ, 0xc0, !PT ;  /* 0x0000007fafff7812 */ /* 0x008fe2000782c0ff */
[----:B0-----:R-:W-:-:S12]  /*9d00*/  @P2 IMAD.HI.U32 R2, R3, R0, RZ ;  /* 0x0000000003022227 */ /* 0x001fd800078e00ff */
[----:B------:R-:W-:Y:S02]  /*9d10*/  @!P1 LEA R0, R8, UR37, 0x3 ;  /* 0x0000002508009c11 */ /* 0x000fe4000f8e18ff */
[----:B-1----:R-:W-:-:S03]  /*9d20*/  @P2 SHF.R.U32.HI R3, RZ, R9, R2 ;  /* 0x00000009ff032219 */ /* 0x002fc60000011602 */
[----:B------:R-:W-:Y:S02]  /*9d30*/  @!P1 VIADD R0, R0, 0x2a840 ;  /* 0x0002a84000009836 */ /* 0x000fe40000000000 */
[----:B------:R-:W0:Y:S03]  /*9d40*/  SHFL.IDX PT, R21, R3, RZ, 0x1c1f ;  /* 0x001c1fff03157589 */ /* 0x000e2600000e0000 */
[----:B------:R-:W-:Y:S01]  /*9d50*/  @!P1 PRMT R0, RZ, 0x654, R0 ;  /* 0x00000654ff009816 */ /* 0x000fe20000000000 */
        /* <DEDUP_REMOVED lines=20> */
[----:B------:R-:W-:Y:S01]  /*9ea0*/  HGMMA.64x128x16.F32 R24, R140, gdesc[UR8].tnspB, R24, gsb0 ;  /* 0x41e000088c187df0 */ /* 0x000fe20008000818 */
[----:B------:R-:W-:Y:S01]  /*9eb0*/  UMOV UR10, UR4 ;  /* 0x00000004000a7c82 */ /* 0x000fe20008000000 */
[----:B------:R-:W-:Y:S01]  /*9ec0*/  UMOV UR11, 0x40000040 ;  /* 0x40000040000b7882 */ /* 0x000fe20000000000 */
[----:B------:R-:W-:Y:S01]  /*9ed0*/  ULOP3.LUT UR4, URZ, UR60, URZ, 0x33, !UPT ;  /* 0x0000003c3f047292 */ /* 0x000fe2000f8e333f */
[----:B------:R-:W-:Y:S02]  /*9ee0*/  WARPGROUP.DEPBAR.LE gsb0, 0x0 ;  /* 0x00008000000079c5 */ /* 0x000fe40000010000 */
[----:B------:R-:W-:-:S06]  /*9ef0*/  WARPGROUP.ARRIVE ;  /* 0x00000000000079c5 */ /* 0x000fcc0000000000 */
[----:B------:R-:W-:Y:S03]  /*9f00*/  HGMMA.64x128x16.F32 R24, R136, gdesc[UR8].tnspB, R24, gsb0 ;  /* 0x41e0000888187df0 */ /* 0x000fe60008000818 */
[----:B------:R-:W-:Y:S02]  /*9f10*/  WARPGROUP.DEPBAR.LE gsb0, 0x0 ;  /* 0x00008000000079c5 */ /* 0x000fe40000010000 */
[----:B------:R-:W-:Y:S01]  /*9f20*/  IMAD R137, R13, -0x60, RZ ;  /* 0xffffffa00d897824 */ /* 0x000fe200078e02ff */
[----:B------:R1:W-:Y:S01]  /*9f30*/  @!P1 SYNCS.ARRIVE.TRANS64.RED.A1T0 RZ, [R0+URZ], RZ ;  /* 0x000000ff00ff99a7 */ /* 0x0003e2000810043f */
[----:B------:R-:W-:Y:S02]  /*9f40*/  ISETP.GE.AND P1, PT, R10, 0x1, PT ;  /* 0x000000010a00780c */ /* 0x000fe40003f26270 */
[----:B------:R-:W-:-:S04]  /*9f50*/  VIADD R9, R137, 0x1 ;  /* 0x0000000189097836 */ /* 0x000fc80000000000 */
[----:B------:R-:W-:-:S04]  /*9f60*/  IMAD R9, R18, -0x2, R9 ;  /* 0xfffffffe12097824 */ /* 0x000fc800078e0209 */
[C---:B------:R-:W-:Y:S01]  /*9f70*/  VIADD R142, R9.reuse, 0xffffffff ;  /* 0xffffffff098e7836 */ /* 0x040fe20000000000 */
[----:B-1----:R-:W-:-:S05]  /*9f80*/  IADD3 R0, R9, -UR59, R16 ;  /* 0x8000003b09007c10 */ /* 0x002fca000fffe010 */
[C---:B------:R-:W-:Y:S02]  /*9f90*/  VIADD R139, R0.reuse, UR61 ;  /* 0x0000003d008b7c36 */ /* 0x040fe40008000000 */
[----:B------:R-:W-:Y:S02]  /*9fa0*/  VIADD R140, R0, UR4 ;  /* 0x00000004008c7c36 */ /* 0x000fe40008000000 */
[--C-:B0-----:R-:W-:Y:S02]  /*9fb0*/  IMAD.IADD R9, R139, 0x1, R21.reuse ;  /* 0x000000018b097824 */ /* 0x101fe400078e0215 */
[----:B------:R-:W-:Y:S01]  /*9fc0*/  IMAD.IADD R15, R140, 0x1, R21 ;  /* 0x000000018c0f7824 */ /* 0x000fe200078e0215 */
[----:B------:R-:W-:Y:S06]  /*9fd0*/  @!P1 BRA `(.L_x_1152) ;  /* 0x0000000000549947 */ /* 0x000fec0003800000 */
[----:B------:R-:W-:Y:S01]  /*9fe0*/  IADD3 R21, R16, -UR59, R21 ;  /* 0x8000003b10157c10 */ /* 0x000fe2000fffe015 */
        /* <DEDUP_REMOVED lines=11> */
.L_x_1154:
[----:B------:R-:W-:-:S05]  /*a0a0*/  IMAD.U32 R2, RZ, RZ, UR58 ;  /* 0x0000003aff027e24 */ /* 0x000fca000f8e00ff */
[----:B------:R-:W-:-:S13]  /*a0b0*/  ISETP.NE.AND P1, PT, R2, 0x1, PT ;  /* 0x000000010200780c */ /* 0x000fda0003f25270 */
[----:B------:R-:W0:Y:S02]  /*a0c0*/  @P1 LDC.64 R144, c[0x0][0x9e8] ;  /* 0x00027a00ff901b82 */ /* 0x000e240000000a00 */
[----:B0-----:R-:W-:-:S05]  /*a0d0*/  @P1 IMAD.HI.U32 R0, R21, R144, RZ ;  /* 0x0000009015001227 */ /* 0x001fca00078e00ff */
[----:B------:R-:W-:-:S07]  /*a0e0*/  @P1 SHF.R.U32.HI R21, RZ, R145, R0 ;  /* 0x00000091ff151219 */ /* 0x000fce0000011600 */
.L_x_1155:
[----:B------:R-:W-:Y:S05]  /*a0f0*/  BSYNC B0 ;  /* 0x0000000000007941 */ /* 0x000fea0003800000 */
.L_x_1153:
[----:B------:R-:W-:-:S05]  /*a100*/  IMAD R0, R21, R2, R142 ;  /* 0x0000000215007224 */ /* 0x000fca00078e028e */
[----:B------:R-:W-:Y:S02]  /*a110*/  VIADDMNMX R9, R0, R2, R9, PT ;  /* 0x0000000200097246 */ /* 0x000fe40003800109 */
[----:B------:R-:W-:-:S07]  /*a120*/  VIMNMX R15, R15, R0, !PT ;  /* 0x000000000f0f7248 */ /* 0x000fce0007fe0100 */
.L_x_1152:
[C---:B------:R-:W-:Y:S01]  /*a130*/  ISETP.GE.AND P1, PT, R137.reuse, 0x2, PT ;  /* 0x000000028900780c */ /* 0x040fe20003f26270 */
[----:B------:R-:W0:Y:S01]  /*a140*/  SHFL.IDX PT, R3, R3, 0x1, 0x1c1f ;  /* 0x003c1f0003037f89 */ /* 0x000e2200000e0000 */
[----:B------:R-:W-:Y:S02]  /*a150*/  ISETP.GE.AND P4, PT, R137, 0xa, PT ;  /* 0x0000000a8900780c */ /* 0x000fe40003f86270 */
        /* <DEDUP_REMOVED lines=111> */
[----:B------:R-:W-:Y:S01]  /*a850*/  ISETP.GT.AND P6, PT, R15, 0x59, !P6 ;  /* 0x000000590f00780c */ /* 0x000fe200077c4270 */
[----:B------:R-:W-:-:S03]  /*a860*/  IMAD.IADD R15, R139, 0x1, R3 ;  /* 0x000000018b0f7824 */ /* 0x000fc600078e0203 */
[----:B------:R-:W-:-:S04]  /*a870*/  ISETP.LT.OR P6, PT, R9, 0x5a, P6 ;  /* 0x0000005a0900780c */ /* 0x000fc800037c1670 */
[----:B------:R-:W-:Y:S02]  /*a880*/  FSEL R88, R133, -INF , !P6 ;  /* 0xff80000085587808 */ /* 0x000fe40007000000 */
[----:B------:R-:W-:-:S13]  /*a890*/  ISETP.GE.AND P6, PT, R10, 0x1, PT ;  /* 0x000000010a00780c */ /* 0x000fda0003fc6270 */
[----:B------:R-:W-:Y:S05]  /*a8a0*/  @!P6 BRA `(.L_x_1156) ;  /* 0x000000000054e947 */ /* 0x000fea0003800000 */
        /* <DEDUP_REMOVED lines=12> */
.L_x_1158:
[----:B------:R-:W-:-:S05]  /*a970*/  IMAD.U32 R9, RZ, RZ, UR58 ;  /* 0x0000003aff097e24 */ /* 0x000fca000f8e00ff */
[----:B------:R-:W-:-:S13]  /*a980*/  ISETP.NE.AND P6, PT, R9, 0x1, PT ;  /* 0x000000010900780c */ /* 0x000fda0003fc5270 */
[----:B------:R-:W0:Y:S02]  /*a990*/  @P6 LDC.64 R140, c[0x0][0x9e8] ;  /* 0x00027a00ff8c6b82 */ /* 0x000e240000000a00 */
[----:B0-----:R-:W-:-:S05]  /*a9a0*/  @P6 IMAD.HI.U32 R140, R3, R140, RZ ;  /* 0x0000008c038c6227 */ /* 0x001fca00078e00ff */
[----:B------:R-:W-:-:S07]  /*a9b0*/  @P6 SHF.R.U32.HI R3, RZ, R141, R140 ;  /* 0x0000008dff036219 */ /* 0x000fce000001168c */
.L_x_1159:
[----:B------:R-:W-:Y:S05]  /*a9c0*/  BSYNC B0 ;  /* 0x0000000000007941 */ /* 0x000fea0003800000 */
.L_x_1157:
[----:B------:R-:W-:-:S05]  /*a9d0*/  IMAD R140, R3, R9, R142 ;  /* 0x00000009038c7224 */ /* 0x000fca00078e028e */
[----:B------:R-:W-:Y:S02]  /*a9e0*/  VIADDMNMX R15, R140, R9, R15, PT ;  /* 0x000000098c0f7246 */ /* 0x000fe4000380010f */
[----:B------:R-:W-:-:S07]  /*a9f0*/  VIMNMX R21, R21, R140, !PT ;  /* 0x0000008c15157248 */ /* 0x000fce0007fe0100 */
.L_x_1156:
[C---:B------:R-:W-:Y:S01]  /*aa00*/  ISETP.GT.AND P1, PT, R21.reuse, 0x1, !P1 ;  /* 0x000000011500780c */ /* 0x040fe20004f24270 */
[----:B------:R-:W0:Y:S01]  /*aa10*/  LDC R9, c[0x0][0x988] ;  /* 0x00026200ff097b82 */ /* 0x000e220000000800 */
[----:B------:R-:W-:Y:S01]  /*aa20*/  ISETP.GT.AND P2, PT, R21, 0x8, !P2 ;  /* 0x000000081500780c */ /* 0x000fe20005744270 */
[----:B------:R-:W-:Y:S01]  /*aa30*/  UMOV UR6, UR38 ;  /* 0x0000002600067c82 */ /* 0x000fe20008000000 */
[C---:B------:R-:W-:Y:S01]  /*aa40*/  ISETP.LT.OR P1, PT, R15.reuse, 0x2, P1 ;  /* 0x000000020f00780c */ /* 0x040fe20000f21670 */
[----:B------:R-:W-:Y:S01]  /*aa50*/  UMOV UR4, UR36 ;  /* 0x0000002400047c82 */ /* 0x000fe20008000000 */
        /* <DEDUP_REMOVED lines=59> */
[----:B------:R-:W-:Y:S02]  /*ae10*/  ISETP.NE.AND P6, PT, R156, RZ, PT ;  /* 0x000000ff9c00720c */ /* 0x000fe40003fc5270 */
[----:B------:R-:W-:Y:S02]  /*ae20*/  FSEL R142, R111, -INF , !P1 ;  /* 0xff8000006f8e7808 */ /* 0x000fe40004800000 */
[----:B------:R-:W-:Y:S02]  /*ae30*/  ISETP.NE.AND P1, PT, R109, RZ, PT ;  /* 0x000000ff6d00720c */ /* 0x000fe40003f25270 */
[----:B------:R-:W-:-:S02]  /*ae40*/  FMNMX.FTZ R3, R2, R3, !PT ;  /* 0x0000000302037209 */ /* 0x000fc40007810000 */
[----:B------:R-:W-:Y:S02]  /*ae50*/  ISETP.GT.AND P1, PT, R21, 0x30, !P1 ;  /* 0x000000301500780c */ /* 0x000fe40004f24270 */
[----:B------:R-:W-:Y:S02]  /*ae60*/  FMNMX.FTZ R3, R132, R3, !PT ;  /* 0x0000000384037209 */ /* 0x000fe40007810000 */
[----:B------:R-:W-:Y:S02]  /*ae70*/  ISETP.LT.OR P1, PT, R15, 0x31, P1 ;  /* 0x000000310f00780c */ /* 0x000fe40000f21670 */
[----:B------:R-:W-:Y:S02]  /*ae80*/  FMNMX.FTZ R91, R88, R3, !PT ;  /* 0x00000003585b7209 */ /* 0x000fe40007810000 */
[----:B------:R-:W-:Y:S02]  /*ae90*/  FSEL R114, R114, -INF , !P1 ;  /* 0xff80000072727808 */ /* 0x000fe40004800000 */
[----:B------:R-:W-:Y:S01]  /*aea0*/  ISETP.NE.AND P1, PT, R151, RZ, PT ;  /* 0x000000ff9700720c */ /* 0x000fe20003f25270 */
[----:B------:R-:W1:Y:S01]  /*aeb0*/  SHFL.BFLY PT, R186, R91, 0x2, 0x1f ;  /* 0x0c401f005bba7f89 */ /* 0x000e6200000e0000 */
[----:B------:R-:W-:-:S02]  /*aec0*/  ISETP.NE.AND P2, PT, R121, RZ, PT ;  /* 0x000000ff7900720c */ /* 0x000fc40003f45270 */
[C---:B------:R-:W-:Y:S02]  /*aed0*/  ISETP.GT.AND P1, PT, R21.reuse, 0x31, !P1 ;  /* 0x000000311500780c */ /* 0x040fe40004f24270 */
[----:B------:R-:W-:Y:S02]  /*aee0*/  ISETP.GT.AND P3, PT, R21, 0x50, !P3 ;  /* 0x000000501500780c */ /* 0x000fe40005f64270 */
[C---:B------:R-:W-:Y:S02]  /*aef0*/  ISETP.LT.OR P1, PT, R15.reuse, 0x32, P1 ;  /* 0x000000320f00780c */ /* 0x040fe40000f21670 */
[----:B------:R-:W-:Y:S02]  /*af00*/  ISETP.LT.OR P3, PT, R15, 0x51, P3 ;  /* 0x000000510f00780c */ /* 0x000fe40001f61670 */
[----:B------:R-:W-:Y:S02]  /*af10*/  FSEL R110, R115, -INF , !P1 ;  /* 0xff800000736e7808 */ /* 0x000fe40004800000 */
[----:B------:R-:W-:-:S02]  /*af20*/  ISETP.NE.AND P1, PT, R113, RZ, PT ;  /* 0x000000ff7100720c */ /* 0x000fc40003f25270 */
[C---:B------:R-:W-:Y:S02]  /*af30*/  ISETP.GT.AND P4, PT, R21.reuse, 0x51, !P4 ;  /* 0x000000511500780c */ /* 0x040fe40006784270 */
[----:B------:R-:W-:Y:S02]  /*af40*/  ISETP.GT.AND P1, PT, R21, 0x38, !P1 ;  /* 0x000000381500780c */ /* 0x000fe40004f24270 */
[----:B------:R-:W-:Y:S02]  /*af50*/  FSEL R130, R130, -INF , !P3 ;  /* 0xff80000082827808 */ /* 0x000fe40005800000 */
[C---:B------:R-:W-:Y:S02]  /*af60*/  ISETP.LT.OR P1, PT, R15.reuse, 0x39, P1 ;  /* 0x000000390f00780c */ /* 0x040fe40000f21670 */
[----:B------:R-:W-:Y:S02]  /*af70*/  ISETP.LT.OR P4, PT, R15, 0x52, P4 ;  /* 0x000000520f00780c */ /* 0x000fe40002781670 */
[----:B------:R-:W-:-:S02]  /*af80*/  FSEL R118, R118, -INF , !P1 ;  /* 0xff80000076767808 */ /* 0x000fc40004800000 */
[----:B------:R-:W-:Y:S02]  /*af90*/  ISETP.NE.AND P1, PT, R153, RZ, PT ;  /* 0x000000ff9900720c */ /* 0x000fe40003f25270 */
[C---:B------:R-:W-:Y:S02]  /*afa0*/  ISETP.GT.AND P5, PT, R21.reuse, 0x58, !P5 ;  /* 0x000000581500780c */ /* 0x040fe40006fa4270 */
[----:B------:R-:W-:Y:S02]  /*afb0*/  ISETP.GT.AND P1, PT, R21, 0x39, !P1 ;  /* 0x000000391500780c */ /* 0x000fe40004f24270 */
[----:B------:R-:W-:Y:S02]  /*afc0*/  FSEL R178, R131, -INF , !P4 ;  /* 0xff80000083b27808 */ /* 0x000fe40006000000 */
[C---:B------:R-:W-:Y:S02]  /*afd0*/  ISETP.LT.OR P1, PT, R15.reuse, 0x3a, P1 ;  /* 0x0000003a0f00780c */ /* 0x040fe40000f21670 */
[----:B------:R-:W-:-:S02]  /*afe0*/  ISETP.LT.OR P5, PT, R15, 0x59, P5 ;  /* 0x000000590f00780c */ /* 0x000fc40002fa1670 */
[----:B------:R-:W-:Y:S02]  /*aff0*/  FSEL R156, R119, -INF , !P1 ;  /* 0xff800000779c7808 */ /* 0x000fe40004800000 */
[----:B------:R-:W-:Y:S02]  /*b000*/  ISETP.NE.AND P1, PT, R117, RZ, PT ;  /* 0x000000ff7500720c */ /* 0x000fe40003f25270 */
[----:B------:R-:W-:Y:S02]  /*b010*/  FSEL R134, R134, -INF , !P5 ;  /* 0xff80000086867808 */ /* 0x000fe40006800000 */
[----:B------:R-:W-:-:S04]  /*b020*/  ISETP.GT.AND P1, PT, R21, 0x40, !P1 ;  /* 0x000000401500780c */ /* 0x000fc80004f24270 */
[----:B------:R-:W-:-:S04]  /*b030*/  ISETP.LT.OR P1, PT, R15, 0x41, P1 ;  /* 0x000000410f00780c */ /* 0x000fc80000f21670 */
[----:B------:R-:W-:Y:S02]  /*b040*/  FSEL R122, R122, -INF , !P1 ;  /* 0xff8000007a7a7808 */ /* 0x000fe40004800000 */
[----:B------:R-:W-:-:S04]  /*b050*/  ISETP.NE.AND P1, PT, R155, RZ, PT ;  /* 0x000000ff9b00720c */ /* 0x000fc80003f25270 */
[----:B------:R-:W-:-:S04]  /*b060*/  ISETP.GT.AND P1, PT, R21, 0x41, !P1 ;  /* 0x000000411500780c */ /* 0x000fc80004f24270 */
[----:B------:R-:W-:-:S04]  /*b070*/  ISETP.LT.OR P1, PT, R15, 0x42, P1 ;  /* 0x000000420f00780c */ /* 0x000fc80000f21670 */
[----:B------:R-:W-:Y:S02]  /*b080*/  FSEL R158, R123, -INF , !P1 ;  /* 0xff8000007b9e7808 */ /* 0x000fe40004800000 */
[----:B------:R-:W-:-:S04]  /*b090*/  ISETP.GT.AND P1, PT, R21, 0x48, !P2 ;  /* 0x000000481500780c */ /* 0x000fc80005724270 */
[----:B------:R-:W-:-:S04]  /*b0a0*/  ISETP.LT.OR P1, PT, R15, 0x49, P1 ;  /* 0x000000490f00780c */ /* 0x000fc80000f21670 */
[----:B------:R-:W-:Y:S02]  /*b0b0*/  FSEL R126, R126, -INF , !P1 ;  /* 0xff8000007e7e7808 */ /* 0x000fe40004800000 */
[----:B------:R-:W-:Y:S02]  /*b0c0*/  ISETP.GT.AND P1, PT, R21, 0x49, !P6 ;  /* 0x000000491500780c */ /* 0x000fe40007724270 */
[----:B------:R-:W-:Y:S02]  /*b0d0*/  ISETP.NE.AND P6, PT, R93, RZ, PT ;  /* 0x000000ff5d00720c */ /* 0x000fe40003fc5270 */
[----:B-1----:R-:W-:Y:S02]  /*b0e0*/  FMNMX.FTZ R93, R91, R186, !PT ;  /* 0x000000ba5b5d7209 */ /* 0x002fe40007810000 */
[----:B------:R-:W-:-:S03]  /*b0f0*/  ISETP.LT.OR P1, PT, R15, 0x4a, P1 ;  /* 0x0000004a0f00780c */ /* 0x000fc60000f21670 */
[----:B------:R-:W1:Y:S01]  /*b100*/  SHFL.BFLY PT, R186, R93, 0x1, 0x1f ;  /* 0x0c201f005dba7f89 */ /* 0x000e6200000e0000 */
[----:B------:R-:W-:Y:S02]  /*b110*/  FSEL R176, R127, -INF , !P1 ;  /* 0xff8000007fb07808 */ /* 0x000fe40004800000 */
[----:B------:R-:W-:Y:S02]  /*b120*/  ISETP.GT.AND P1, PT, R21, RZ, !P6 ;  /* 0x000000ff1500720c */ /* 0x000fe40007724270 */
[----:B------:R-:W-:Y:S02]  /*b130*/  ISETP.NE.AND P6, PT, R125, RZ, PT ;  /* 0x000000ff7d00720c */ /* 0x000fe40003fc5270 */
[----:B------:R-:W-:Y:S02]  /*b140*/  ISETP.LT.OR P1, PT, R15, 0x1, P1 ;  /* 0x000000010f00780c */ /* 0x000fe40000f21670 */
[----:B------:R-:W-:Y:S02]  /*b150*/  ISETP.GT.AND P2, PT, R21, 0x59, !P6 ;  /* 0x000000591500780c */ /* 0x000fe40007744270 */
[----:B------:R-:W-:-:S02]  /*b160*/  LOP3.LUT P6, RZ, R175, 0x7f, RZ, 0xc0, !PT ;  /* 0x0000007fafff7812 */ /* 0x000fc400078cc0ff */
[----:B------:R-:W-:Y:S02]  /*b170*/  ISETP.LT.OR P2, PT, R15, 0x5a, P2 ;  /* 0x0000005a0f00780c */ /* 0x000fe40001741670 */
[----:B-1----:R-:W-:Y:S02]  /*b180*/  FMNMX.FTZ R3, R93, R186, !PT ;  /* 0x000000ba5d037209 */ /* 0x002fe40007810000 */
[----:B------:R-:W-:Y:S02]  /*b190*/  FSEL R186, R90, -INF , !P1 ;  /* 0xff8000005aba7808 */ /* 0x000fe40004800000 */
[C---:B------:R-:W-:Y:S01]  /*b1a0*/  FSETP.NEU.FTZ.AND P1, PT, R3.reuse, -INF , PT ;  /* 0xff8000000300780b */ /* 0x040fe20003f3d000 */
[C---:B0-----:R-:W-:Y:S01]  /*b1b0*/  FMUL.FTZ R90, R3.reuse, R9 ;  /* 0x00000009035a7220 */ /* 0x041fe20000410000 */
[----:B------:R-:W-:Y:S02]  /*b1c0*/  FMNMX.FTZ R91, R186, R11, !PT ;  /* 0x0000000bba5b7209 */ /* 0x000fe40007810000 */
[----:B------:R-:W-:-:S02]  /*b1d0*/  FSEL R109, R3, RZ, P1 ;  /* 0x000000ff036d7208 */ /* 0x000fc40000800000 */
[----:B------:R-:W-:Y:S02]  /*b1e0*/  FMNMX.FTZ R91, R152, R91, !PT ;  /* 0x0000005b985b7209 */ /* 0x000fe40007810000 */
[----:B------:R-:W-:Y:S02]  /*b1f0*/  FSEL R111, R90, RZ, P1 ;  /* 0x000000ff5a6f7208 */ /* 0x000fe40000800000 */
[----:B------:R-:W-:-:S03]  /*b200*/  FMNMX.FTZ R91, R94, R91, !PT ;  /* 0x0000005b5e5b7209 */ /* 0x000fc60007810000 */
        /* <DEDUP_REMOVED lines=11> */
[--C-:B------:R-:W-:Y:S01]  /*b2c0*/  FFMA.FTZ R174, R174, R9, -R111.reuse ;  /* 0x00000009aeae7223 */ /* 0x100fe2000001086f */
[----:B------:R-:W-:Y:S01]  /*b2d0*/  MUFU.EX2 R89, R89 ;  /* 0x0000005900597308 */ /* 0x000fe20000000800 */
        /* <DEDUP_REMOVED lines=13> */
[----:B------:R-:W-:-:S02]  /*b3b0*/  FFMA.FTZ R105, R128, R9, -R111 ;  /* 0x0000000980697223 */ /* 0x000fc4000001086f */
        /* <DEDUP_REMOVED lines=12> */
[----:B------:R0:W-:Y:S01]  /*b480*/  MUFU.EX2 R97, R104 ;  /* 0x0000006800617308 */ /* 0x0001e20000000800 */
[----:B------:R-:W-:-:S04]  /*b490*/  FMNMX.FTZ R99, R126, R99, !PT ;  /* 0x000000637e637209 */ /* 0x000fc80007810000 */
[----:B------:R-:W-:-:S03]  /*b4a0*/  FMNMX.FTZ R99, R176, R99, !PT ;  /* 0x00000063b0637209 */ /* 0x000fc60007810000 */
[----:B------:R1:W-:Y:S01]  /*b4b0*/  MUFU.EX2 R95, R138 ;  /* 0x0000008a005f7308 */ /* 0x0003e20000000800 */
[----:B------:R-:W-:Y:S02]  /*b4c0*/  FMNMX.FTZ R99, R130, R99, !PT ;  /* 0x0000006382637209 */ /* 0x000fe40007810000 */
[----:B0-----:R-:W-:Y:S02]  /*b4d0*/  FSEL R104, R135, -INF , !P2 ;  /* 0xff80000087687808 */ /* 0x001fe40005000000 */
[----:B------:R-:W-:-:S03]  /*b4e0*/  FMNMX.FTZ R99, R178, R99, !PT ;  /* 0x00000063b2637209 */ /* 0x000fc60007810000 */
[----:B------:R-:W-:Y:S01]  /*b4f0*/  MUFU.EX2 R136, R136 ;  /* 0x0000008800887308 */ /* 0x000fe20000000800 */
[----:B------:R-:W-:Y:S01]  /*b500*/  FMNMX.FTZ R99, R134, R99, !PT ;  /* 0x0000006386637209 */ /* 0x000fe20007810000 */
[----:B-1----:R-:W-:-:S03]  /*b510*/  FFMA.FTZ R138, R132, R9, -R111 ;  /* 0x00000009848a7223 */ /* 0x002fc6000001086f */
[----:B------:R-:W-:Y:S01]  /*b520*/  FMNMX.FTZ R103, R104, R99, !PT ;  /* 0x0000006368677209 */ /* 0x000fe20007810000 */
[-CC-:B------:R-:W-:Y:S01]  /*b530*/  FFMA.FTZ R99, R116, R9.reuse, -R111.reuse ;  /* 0x0000000974637223 */ /* 0x180fe2000001086f */
[-CC-:B------:R-:W-:Y:S01]  /*b540*/  FFMA.FTZ R116, R2, R9.reuse, -R111.reuse ;  /* 0x0000000902747223 */ /* 0x180fe2000001086f */
[----:B------:R-:W-:Y:S02]  /*b550*/  MUFU.EX2 R100, R100 ;  /* 0x0000006400647308 */ /* 0x000fe40000000800 */
[----:B------:R-:W0:Y:S06]  /*b560*/  SHFL.BFLY PT, R108, R103, 0x2, 0x1f ;  /* 0x0c401f00676c7f89 */ /* 0x000e2c00000e0000 */
        /* <DEDUP_REMOVED lines=10> */
[----:B0-----:R-:W-:Y:S01]  /*b610*/  FMNMX.FTZ R8, R107, R0, !PT ;  /* 0x000000006b087209 */ /* 0x001fe20007810000 */
[----:B------:R-:W-:Y:S01]  /*b620*/  FADD.FTZ R0, -R109, R12 ;  /* 0x0000000c6d007221 */ /* 0x000fe20000010100 */
[----:B------:R-:W-:-:S05]  /*b630*/  FFMA.FTZ R107, R88, R9, -R111 ;  /* 0x00000009586b7223 */ /* 0x000fca000001086f */
[----:B------:R-:W-:Y:S01]  /*b640*/  MUFU.EX2 R101, R101 ;  /* 0x0000006500657308 */ /* 0x000fe20000000800 */
[C---:B------:R-:W-:Y:S01]  /*b650*/  FSETP.NEU.FTZ.AND P1, PT, R8.reuse, -INF , PT ;  /* 0xff8000000800780b */ /* 0x040fe20003f3d000 */
[-C--:B------:R-:W-:Y:S01]  /*b660*/  FMUL.FTZ R2, R8, R9.reuse ;  /* 0x0000000908027220 */ /* 0x080fe20000410000 */
[----:B------:R-:W-:Y:S01]  /*b670*/  FMUL.FTZ R0, R0, R9 ;  /* 0x0000000900007220 */ /* 0x000fe20000410000 */
[----:B------:R-:W-:-:S03]  /*b680*/  IMAD.U32 R111, RZ, RZ, UR14 ;  /* 0x0000000eff6f7e24 */ /* 0x000fc6000f8e00ff */
[----:B------:R-:W-:Y:S01]  /*b690*/  FSEL R109, R2, RZ, P1 ;  /* 0x000000ff026d7208 */ /* 0x000fe20000800000 */
[----:B------:R-:W-:Y:S01]  /*b6a0*/  MUFU.EX2 R108, R108 ;  /* 0x0000006c006c7308 */ /* 0x000fe20000000800 */
[----:B------:R-:W-:Y:S01]  /*b6b0*/  FSEL R2, R8, RZ, P1 ;  /* 0x000000ff08027208 */ /* 0x000fe20000800000 */
[----:B------:R-:W-:Y:S01]  /*b6c0*/  @!P6 VIADD R111, R111, 0x2a860 ;  /* 0x0002a8606f6fe836 */ /* 0x000fe20000000000 */
[----:B------:R-:W-:Y:S01]  /*b6d0*/  ISETP.GT.AND P1, PT, R13, R22, PT ;  /* 0x000000160d00720c */ /* 0x000fe20003f24270 */
[-CC-:B------:R-:W-:Y:S01]  /*b6e0*/  FFMA.FTZ R157, R186, R9.reuse, -R109.reuse ;  /* 0x00000009ba9d7223 */ /* 0x180fe2000001086d */
[-C--:B------:R-:W-:Y:S01]  /*b6f0*/  FFMA.FTZ R12, R152, R9.reuse, -R109 ;  /* 0x00000009980c7223 */ /* 0x080fe2000001086d */
[----:B------:R-:W-:Y:S01]  /*b700*/  FADD.FTZ R2, -R2, R11 ;  /* 0x0000000b02027221 */ /* 0x000fe20000010100 */
[-CC-:B------:R-:W-:Y:S01]  /*b710*/  FFMA.FTZ R159, R94, R9.reuse, -R109.reuse ;  /* 0x000000095e9f7223 */ /* 0x180fe2000001086d */
[----:B------:R-:W0:Y:S01]  /*b720*/  MUFU.EX2 R0, R0 ;  /* 0x0000000000007308 */ /* 0x000e220000000800 */
[-CC-:B------:R-:W-:Y:S01]  /*b730*/  FFMA.FTZ R88, R150, R9.reuse, -R109.reuse ;  /* 0x0000000996587223 */ /* 0x180fe2000001086d */
[-C--:B------:R-:W-:Y:S01]  /*b740*/  FMUL.FTZ R2, R2, R9.reuse ;  /* 0x0000000902027220 */ /* 0x080fe20000410000 */
        /* <DEDUP_REMOVED lines=12> */
[----:B------:R-:W-:Y:S01]  /*b810*/  FFMA.FTZ R156, R156, R9, -R109 ;  /* 0x000000099c9c7223 */ /* 0x000fe2000001086d */
[----:B------:R-:W1:Y:S01]  /*b820*/  MUFU.EX2 R2, R2 ;  /* 0x0000000200027308 */ /* 0x000e620000000800 */
[----:B0-----:R-:W-:Y:S01]  /*b830*/  FFMA.FTZ R7, R0, R7, R89 ;  /* 0x0000000700077223 */ /* 0x001fe20000010059 */
        /* <DEDUP_REMOVED lines=10> */
[----:B------:R-:W-:Y:S01]  /*b8e0*/  FFMA.FTZ R104, R104, R9, -R109 ;  /* 0x0000000968687223 */ /* 0x000fe2000001086d */
[----:B------:R-:W-:Y:S01]  /*b8f0*/  FADD.FTZ R120, R180, R7 ;  /* 0x00000007b4787221 */ /* 0x000fe20000010000 */
[----:B------:R-:W-:Y:S01]  /*b900*/  @!P6 PRMT R111, RZ, 0x654, R111 ;  /* 0x00000654ff6fe816 */ /* 0x000fe2000000006f */
[----:B------:R-:W-:Y:S01]  /*b910*/  VIADD R13, R13, 0xffffffff ;  /* 0xffffffff0d0d7836 */ /* 0x000fe20000000000 */
[----:B------:R-:W2:Y:S01]  /*b920*/  MUFU.EX2 R159, R159 ;  /* 0x0000009f009f7308 */ /* 0x000ea20000000800 */
[----:B-1----:R-:W-:Y:S01]  /*b930*/  FFMA.FTZ R7, R2, R6, R157 ;  /* 0x0000000602077223 */ /* 0x002fe2000001009d */
[----:B------:R-:W-:Y:S01]  /*b940*/  FADD.FTZ R11, R93, R120 ;  /* 0x000000785d0b7221 */ /* 0x000fe20000010000 */
[----:B------:R-:W-:Y:S01]  /*b950*/  F2FP.F16.F32.PACK_AB R150, R20, R15 ;  /* 0x0000000f1496723e */ /* 0x000fe200000000ff */
[----:B------:R1:W-:Y:S01]  /*b960*/  @!P6 SYNCS.ARRIVE.TRANS64.RED.A1T0 RZ, [R111+URZ], RZ ;  /* 0x000000ff6fffe9a7 */ /* 0x0003e2000810043f */
[C---:B------:R-:W-:Y:S01]  /*b970*/  F2FP.F16.F32.PACK_AB R152, R154.reuse, R93 ;  /* 0x0000005d9a98723e */ /* 0x040fe200000000ff */
[----:B------:R-:W-:Y:S01]  /*b980*/  FADD.FTZ R120, R154, R11 ;  /* 0x0000000b9a787221 */ /* 0x000fe20000010000 */
[----:B------:R-:W-:Y:S01]  /*b990*/  F2FP.F16.F32.PACK_AB R154, R136, R95 ;  /* 0x0000005f889a723e */ /* 0x000fe200000000ff */
[----:B------:R-:W3:Y:S01]  /*b9a0*/  MUFU.EX2 R88, R88 ;  /* 0x0000005800587308 */ /* 0x000ee20000000800 */
[C---:B0-----:R-:W-:Y:S01]  /*b9b0*/  FADD.FTZ R6, R12.reuse, R7 ;  /* 0x000000070c067221 */ /* 0x041fe20000010000 */
[----:B------:R-:W-:Y:S01]  /*b9c0*/  FADD.FTZ R11, R95, R120 ;  /* 0x000000785f0b7221 */ /* 0x000fe20000010000 */
[----:B------:R-:W-:Y:S01]  /*b9d0*/  F2FP.F16.F32.PACK_AB R157, R12, R157 ;  /* 0x0000009d0c9d723e */ /* 0x000fe200000000ff */
[----:B------:R-:W-:Y:S01]  /*b9e0*/  IMAD.MOV.U32 R12, RZ, RZ, R3 ;  /* 0x000000ffff0c7224 */ /* 0x000fe200078e0003 */
[----:B------:R-:W-:-:S02]  /*b9f0*/  F2FP.F16.F32.PACK_AB R148, R100, R97 ;  /* 0x000000616494723e */ /* 0x000fc400000000ff */
[----:B------:R-:W-:Y:S01]  /*ba00*/  F2FP.F16.F32.PACK_AB R144, R96, R21 ;  /* 0x000000156090723e */ /* 0x000fe200000000ff */
[----:B------:R-:W0:Y:S01]  /*ba10*/  MUFU.EX2 R153, R153 ;  /* 0x0000009900997308 */ /* 0x000e220000000800 */
[----:B--2---:R-:W-:Y:S01]  /*ba20*/  FADD.FTZ R7, R159, R6 ;  /* 0x000000069f077221 */ /* 0x004fe20000010000 */
[----:B------:R-:W-:Y:S02]  /*ba30*/  F2FP.F16.F32.PACK_AB R146, R92, R99 ;  /* 0x000000635c92723e */ /* 0x000fe400000000ff */
[----:B------:R-:W-:-:S04]  /*ba40*/  F2FP.F16.F32.PACK_AB R140, R108, R101 ;  /* 0x000000656c8c723e */ /* 0x000fc800000000ff */
[----:B------:R-:W2:Y:S01]  /*ba50*/  MUFU.EX2 R94, R94 ;  /* 0x0000005e005e7308 */ /* 0x000ea20000000800 */
[C---:B---3--:R-:W-:Y:S01]  /*ba60*/  FADD.FTZ R6, R88.reuse, R7 ;  /* 0x0000000758067221 */ /* 0x048fe20000010000 */
[----:B------:R-:W-:-:S06]  /*ba70*/  F2FP.F16.F32.PACK_AB R159, R88, R159 ;  /* 0x0000009f589f723e */ /* 0x000fcc00000000ff */
[----:B------:R-:W3:Y:S01]  /*ba80*/  MUFU.EX2 R155, R155 ;  /* 0x0000009b009b7308 */ /* 0x000ee20000000800 */
[----:B0-----:R-:W-:-:S07]  /*ba90*/  FADD.FTZ R7, R153, R6 ;  /* 0x0000000699077221 */ /* 0x001fce0000010000 */
[----:B------:R-:W0:Y:S01]  /*baa0*/  MUFU.EX2 R98, R98 ;  /* 0x0000006200627308 */ /* 0x000e220000000800 */
[C---:B--2---:R-:W-:Y:S01]  /*bab0*/  FADD.FTZ R6, R94.reuse, R7 ;  /* 0x000000075e067221 */ /* 0x044fe20000010000 */
[----:B------:R-:W-:-:S06]  /*bac0*/  F2FP.F16.F32.PACK_AB R153, R94, R153 ;  /* 0x000000995e99723e */ /* 0x000fcc00000000ff */
[----:B------:R-:W2:Y:S01]  /*bad0*/  MUFU.EX2 R149, R149 ;  /* 0x0000009500957308 */ /* 0x000ea20000000800 */
[----:B---3--:R-:W-:-:S07]  /*bae0*/  FADD.FTZ R7, R155, R6 ;  /* 0x000000069b077221 */ /* 0x008fce0000010000 */
[----:B------:R3:W-:Y:S01]  /*baf0*/  MUFU.EX2 R124, R114 ;  /* 0x00000072007c7308 */ /* 0x0007e20000000800 */
[C---:B0-----:R-:W-:Y:S01]  /*bb00*/  FADD.FTZ R6, R98.reuse, R7 ;  /* 0x0000000762067221 */ /* 0x041fe20000010000 */
[----:B------:R-:W-:-:S06]  /*bb10*/  F2FP.F16.F32.PACK_AB R155, R98, R155 ;  /* 0x0000009b629b723e */ /* 0x000fcc00000000ff */
[----:B------:R-:W0:Y:S01]  /*bb20*/  MUFU.EX2 R102, R102 ;  /* 0x0000006600667308 */ /* 0x000e220000000800 */
[----:B---3--:R-:W-:Y:S01]  /*bb30*/  FADD.FTZ R114, R136, R11 ;  /* 0x0000000b88727221 */ /* 0x008fe20000010000 */
[----:B--2---:R-:W-:-:S03]  /*bb40*/  FADD.FTZ R7, R149, R6 ;  /* 0x0000000695077221 */ /* 0x004fc60000010000 */
[----:B------:R-:W-:-:S03]  /*bb50*/  FADD.FTZ R11, R97, R114 ;  /* 0x00000072610b7221 */ /* 0x000fc60000010000 */
[----:B------:R-:W2:Y:S08]  /*bb60*/  MUFU.EX2 R151, R151 ;  /* 0x0000009700977308 */ /* 0x000eb00000000800 */
[----:B------:R3:W-:Y:S01]  /*bb70*/  MUFU.EX2 R145, R110 ;  /* 0x0000006e00917308 */ /* 0x0007e20000000800 */
[C---:B0-----:R-:W-:Y:S01]  /*bb80*/  FADD.FTZ R6, R102.reuse, R7 ;  /* 0x0000000766067221 */ /* 0x041fe20000010000 */
[----:B------:R-:W-:-:S06]  /*bb90*/  F2FP.F16.F32.PACK_AB R149, R102, R149 ;  /* 0x000000956695723e */ /* 0x000fcc00000000ff */
[----:B------:R-:W0:Y:S01]  /*bba0*/  MUFU.EX2 R106, R106 ;  /* 0x0000006a006a7308 */ /* 0x000e220000000800 */
[----:B---3--:R-:W-:Y:S01]  /*bbb0*/  FADD.FTZ R110, R100, R11 ;  /* 0x0000000b646e7221 */ /* 0x008fe20000010000 */
[----:B--2---:R-:W-:-:S03]  /*bbc0*/  FADD.FTZ R7, R151, R6 ;  /* 0x0000000697077221 */ /* 0x004fc60000010000 */
[----:B------:R-:W-:-:S03]  /*bbd0*/  FADD.FTZ R11, R15, R110 ;  /* 0x0000006e0f0b7221 */ /* 0x000fc60000010000 */
[----:B------:R-:W2:Y:S01]  /*bbe0*/  MUFU.EX2 R118, R118 ;  /* 0x0000007600767308 */ /* 0x000ea20000000800 */
[----:B------:R-:W-:-:S04]  /*bbf0*/  FADD.FTZ R110, R20, R11 ;  /* 0x0000000b146e7221 */ /* 0x000fc80000010000 */
[----:B------:R-:W-:-:S03]  /*bc00*/  FADD.FTZ R11, R21, R110 ;  /* 0x0000006e150b7221 */ /* 0x000fc60000010000 */
[----:B------:R3:W4:Y:S01]  /*bc10*/  MUFU.EX2 R147, R156 ;  /* 0x0000009c00937308 */ /* 0x0007220000000800 */
[----:B------:R-:W-:Y:S01]  /*bc20*/  FADD.FTZ R110, R96, R11 ;  /* 0x0000000b606e7221 */ /* 0x000fe20000010000 */
[C---:B0-----:R-:W-:Y:S01]  /*bc30*/  FADD.FTZ R7, R106.reuse, R7 ;  /* 0x000000076a077221 */ /* 0x041fe20000010000 */
[----:B------:R-:W-:Y:S02]  /*bc40*/  F2FP.F16.F32.PACK_AB R151, R106, R151 ;  /* 0x000000976a97723e */ /* 0x000fe400000000ff */
[----:B------:R-:W-:Y:S01]  /*bc50*/  FADD.FTZ R11, R99, R110 ;  /* 0x0000006e630b7221 */ /* 0x000fe20000010000 */
[----:B------:R-:W-:Y:S02]  /*bc60*/  FADD.FTZ R7, R124, R7 ;  /* 0x000000077c077221 */ /* 0x000fe40000010000 */
[----:B------:R-:W0:Y:S01]  /*bc70*/  MUFU.EX2 R103, R103 ;  /* 0x0000006700677308 */ /* 0x000e220000000800 */
[----:B------:R-:W-:Y:S01]  /*bc80*/  FADD.FTZ R6, R92, R11 ;  /* 0x0000000b5c067221 */ /* 0x000fe20000010000 */
[----:B------:R-:W-:Y:S01]  /*bc90*/  FADD.FTZ R7, R145, R7 ;  /* 0x0000000791077221 */ /* 0x000fe20000010000 */
[----:B---3--:R-:W-:-:S02]  /*bca0*/  F2FP.F16.F32.PACK_AB R156, R90, R89 ;  /* 0x000000595a9c723e */ /* 0x008fc400000000ff */
[----:B------:R-:W-:Y:S01]  /*bcb0*/  FADD.FTZ R11, R101, R6 ;  /* 0x00000006650b7221 */ /* 0x000fe20000010000 */
[----:B--2---:R-:W-:Y:S01]  /*bcc0*/  FADD.FTZ R7, R118, R7 ;  /* 0x0000000776077221 */ /* 0x004fe20000010000 */
[----:B------:R-:W-:Y:S01]  /*bcd0*/  F2FP.F16.F32.PACK_AB R145, R145, R124 ;  /* 0x0000007c9191723e */ /* 0x000fe200000000ff */
[----:B------:R-:W2:Y:S01]  /*bce0*/  MUFU.EX2 R122, R122 ;  /* 0x0000007a007a7308 */ /* 0x000ea20000000800 */
[----:B------:R-:W-:Y:S01]  /*bcf0*/  FADD.FTZ R6, R108, R11 ;  /* 0x0000000b6c067221 */ /* 0x000fe20000010000 */
[C---:B----4-:R-:W-:Y:S01]  /*bd00*/  FADD.FTZ R7, R147.reuse, R7 ;  /* 0x0000000793077221 */ /* 0x050fe20000010000 */
[----:B------:R-:W-:-:S05]  /*bd10*/  F2FP.F16.F32.PACK_AB R147, R147, R118 ;  /* 0x000000769393723e */ /* 0x000fca00000000ff */
[----:B------:R-:W3:Y:S01]  /*bd20*/  MUFU.EX2 R112, R112 ;  /* 0x0000007000707308 */ /* 0x000ee20000000800 */
[----:B0-----:R-:W-:-:S07]  /*bd30*/  FADD.FTZ R11, R103, R6 ;  /* 0x00000006670b7221 */ /* 0x001fce0000010000 */
[----:B------:R0:W4:Y:S01]  /*bd40*/  MUFU.EX2 R141, R158 ;  /* 0x0000009e008d7308 */ /* 0x0001220000000800 */
[----:B--2---:R-:W-:-:S07]  /*bd50*/  FADD.FTZ R7, R122, R7 ;  /* 0x000000077a077221 */ /* 0x004fce0000010000 */
[----:B------:R-:W2:Y:S01]  /*bd60*/  MUFU.EX2 R105, R105 ;  /* 0x0000006900697308 */ /* 0x000ea20000000800 */
[----:B---3--:R-:W-:Y:S01]  /*bd70*/  FADD.FTZ R6, R112, R11 ;  /* 0x0000000b70067221 */ /* 0x008fe20000010000 */
[----:B0-----:R-:W-:Y:S02]  /*bd80*/  F2FP.F16.F32.PACK_AB R158, R180, R91 ;  /* 0x0000005bb49e723e */ /* 0x001fe400000000ff */
[----:B------:R-:W-:-:S04]  /*bd90*/  F2FP.F16.F32.PACK_AB R142, R112, R103 ;  /* 0x00000067708e723e */ /* 0x000fc800000000ff */
[----:B------:R-:W0:Y:S01]  /*bda0*/  MUFU.EX2 R126, R126 ;  /* 0x0000007e007e7308 */ /* 0x000e220000000800 */
[C---:B----4-:R-:W-:Y:S01]  /*bdb0*/  FADD.FTZ R7, R141.reuse, R7 ;  /* 0x000000078d077221 */ /* 0x050fe20000010000 */
[----:B------:R-:W-:-:S06]  /*bdc0*/  F2FP.F16.F32.PACK_AB R141, R141, R122 ;  /* 0x0000007a8d8d723e */ /* 0x000fcc00000000ff */
[----:B------:R-:W3:Y:S01]  /*bdd0*/  MUFU.EX2 R143, R176 ;  /* 0x000000b0008f7308 */ /* 0x000ee20000000800 */
[----:B--2---:R-:W-:-:S07]  /*bde0*/  FADD.FTZ R11, R105, R6 ;  /* 0x00000006690b7221 */ /* 0x004fce0000010000 */
[----:B------:R-:W2:Y:S01]  /*bdf0*/  MUFU.EX2 R137, R130 ;  /* 0x0000008200897308 */ /* 0x000ea20000000800 */
[----:B0-----:R-:W-:-:S07]  /*be00*/  FADD.FTZ R6, R126, R7 ;  /* 0x000000077e067221 */ /* 0x001fce0000010000 */
[----:B------:R-:W0:Y:S01]  /*be10*/  MUFU.EX2 R116, R116 ;  /* 0x0000007400747308 */ /* 0x000e220000000800 */
[C---:B---3--:R-:W-:Y:S01]  /*be20*/  FADD.FTZ R6, R143.reuse, R6 ;  /* 0x000000068f067221 */ /* 0x048fe20000010000 */
[----:B------:R-:W-:-:S06]  /*be30*/  F2FP.F16.F32.PACK_AB R143, R143, R126 ;  /* 0x0000007e8f8f723e */ /* 0x000fcc00000000ff */
[----:B------:R-:W3:Y:S01]  /*be40*/  MUFU.EX2 R178, R178 ;  /* 0x000000b200b27308 */ /* 0x000ee20000000800 */
[----:B--2---:R-:W-:-:S07]  /*be50*/  FADD.FTZ R6, R137, R6 ;  /* 0x0000000689067221 */ /* 0x004fce0000010000 */
[----:B------:R-:W2:Y:S01]  /*be60*/  MUFU.EX2 R138, R138 ;  /* 0x0000008a008a7308 */ /* 0x000ea20000000800 */
[C---:B0-----:R-:W-:Y:S01]  /*be70*/  FADD.FTZ R11, R116.reuse, R11 ;  /* 0x0000000b740b7221 */ /* 0x041fe20000010000 */
[----:B------:R-:W-:-:S06]  /*be80*/  F2FP.F16.F32.PACK_AB R136, R116, R105 ;  /* 0x000000697488723e */ /* 0x000fcc00000000ff */
[----:B------:R-:W0:Y:S01]  /*be90*/  MUFU.EX2 R139, R134 ;  /* 0x00000086008b7308 */ /* 0x000e220000000800 */
[C---:B---3--:R-:W-:Y:S01]  /*bea0*/  FADD.FTZ R6, R178.reuse, R6 ;  /* 0x00000006b2067221 */ /* 0x048fe20000010000 */
[----:B------:R-:W-:-:S06]  /*beb0*/  F2FP.F16.F32.PACK_AB R137, R178, R137 ;  /* 0x00000089b289723e */ /* 0x000fcc00000000ff */
[----:B------:R-:W3:Y:S01]  /*bec0*/  MUFU.EX2 R107, R107 ;  /* 0x0000006b006b7308 */ /* 0x000ee20000000800 */
[----:B--2---:R-:W-:Y:S01]  /*bed0*/  FADD.FTZ R20, R138, R11 ;  /* 0x0000000b8a147221 */ /* 0x004fe20000010000 */
[----:B------:R-:W-:-:S06]  /*bee0*/  IMAD.MOV.U32 R11, RZ, RZ, R8 ;  /* 0x000000ffff0b7224 */ /* 0x000fcc00078e0008 */
[----:B------:R-:W2:Y:S01]  /*bef0*/  MUFU.EX2 R104, R104 ;  /* 0x0000006800687308 */ /* 0x000ea20000000800 */
[----:B0-----:R-:W-:Y:S01]  /*bf00*/  FADD.FTZ R6, R139, R6 ;  /* 0x000000068b067221 */ /* 0x001fe20000010000 */
[C---:B---3--:R-:W-:Y:S01]  /*bf10*/  FADD.FTZ R7, R107.reuse, R20 ;  /* 0x000000146b077221 */ /* 0x048fe20000010000 */
[----:B------:R-:W-:Y:S02]  /*bf20*/  F2FP.F16.F32.PACK_AB R138, R107, R138 ;  /* 0x0000008a6b8a723e */ /* 0x000fe400000000ff */
[C---:B--2---:R-:W-:Y:S01]  /*bf30*/  FADD.FTZ R6, R104.reuse, R6 ;  /* 0x0000000668067221 */ /* 0x044fe20000010000 */
[----:B------:R-:W-:Y:S01]  /*bf40*/  F2FP.F16.F32.PACK_AB R139, R104, R139 ;  /* 0x0000008b688b723e */ /* 0x000fe200000000ff */
[----:B-1----:R-:W-:Y:S06]  /*bf50*/  @P1 BRA `(.L_x_1160) ;  /* 0xffffffd000a41947 */ /* 0x002fec000383ffff */
.L_x_1143:
        /* <DEDUP_REMOVED lines=67> */
.L_x_1161:
[----:B------:R-:W-:Y:S01]  /*c390*/  ULEA UR5, UR36, UR37, 0x3 ;  /* 0x0000002524057291 */ /* 0x000fe2000f8e183f */
[----:B------:R-:W-:-:S05]  /*c3a0*/  IMAD.U32 R0, RZ, RZ, UR38 ;  /* 0x00000026ff007e24 */ /* 0x000fca000f8e00ff */
[----:B------:R-:W-:-:S04]  /*c3b0*/  SHF.L.U32 R0, R0, 0x1f, RZ ;  /* 0x0000001f00007819 */ /* 0x000fc800000006ff */
[----:B------:R0:W1:Y:S01]  /*c3c0*/  SYNCS.PHASECHK.TRANS64.TRYWAIT P1, [UR5+0x2a850], R0 ;  /* 0x02a85000ff0075a7 */ /* 0x0000620008020145 */
[----:B------:R-:W-:Y:S05]  /*c3d0*/  @!P0 BRA `(.L_x_1162) ;  /* 0x0000000000048947 */ /* 0x000fea0003800000 */
[----:B------:R-:W-:Y:S01]  /*c3e0*/  BPT.TRAP 0x1 ;  /* 0x000000040000795c */ /* 0x000fe20000300000 */
.L_x_1162:
[----:B-1----:R-:W-:Y:S05]  /*c3f0*/  @P1 BRA `(.L_x_1163) ;  /* 0x0000000000081947 */ /* 0x002fea0003800000 */
[----:B------:R-:W1:Y:S02]  /*c400*/  SYNCS.PHASECHK.TRANS64.TRYWAIT P0, [UR5+0x2a850], R0 ;  /* 0x02a85000ff0075a7 */ /* 0x000e640008000145 */
[----:B-1----:R-:W-:Y:S05]  /*c410*/  @!P0 BRA `(.L_x_1164) ;  /* 0x0000007400e88947 */ /* 0x002fea0003800000 */
.L_x_1163:
[----:B------:R-:W-:Y:S01]  /*c420*/  UIADD3 UR37, UR37, 0x400, URZ ;  /* 0x0000040025257890 */ /* 0x000fe2000fffe03f */
[----:B------:R-:W-:Y:S01]  /*c430*/  WARPGROUP.ARRIVE ;  /* 0x00000000000079c5 */ /* 0x000fe20000000000 */
[----:B------:R-:W-:Y:S01]  /*c440*/  UMOV UR7, 0x40000040 ;  /* 0x4000004000077882 */ /* 0x000fe20000000000 */
[----:B-1----:R-:W1:Y:S01]  /*c450*/  SHFL.BFLY PT, R5, R6, 0x2, 0x1f ;  /* 0x0c401f0006057f89 */ /* 0x002e6200000e0000 */
[----:B------:R-:W-:Y:S01]  /*c460*/  USHF.R.U32.HI UR37, URZ, 0x4, UR37 ;  /* 0x000000043f257899 */ /* 0x000fe20008011625 */
[----:B------:R-:W-:Y:S02]  /*c470*/  IMAD.MOV.U32 R4, RZ, RZ, RZ ;  /* 0x000000ffff047224 */ /* 0x000fe400078e00ff */
[----:B0-----:R-:W0:Y:S01]  /*c480*/  SHFL.BFLY PT, R0, R7, 0x2, 0x1f ;  /* 0x0c401f0007007f89 */ /* 0x001e2200000e0000 */
[----:B------:R-:W-:Y:S01]  /*c490*/  ULOP3.LUT UR37, UR37, 0x3fff, URZ, 0xc0, !UPT ;  /* 0x00003fff25257892 */ /* 0x000fe2000f8ec03f */
[----:B------:R-:W-:Y:S01]  /*c4a0*/  IMAD.MOV.U32 R10, RZ, RZ, RZ ;  /* 0x000000ffff0a7224 */ /* 0x000fe200078e00ff */
[----:B------:R-:W2:Y:S02]  /*c4b0*/  S2R R13, SR_TID.X ;  /* 0x00000000000d7919 */ /* 0x000ea40000002100 */
[----:B------:R-:W-:Y:S01]  /*c4c0*/  ULOP3.LUT UR4, UR37, 0x3000000, URZ, 0xfc, !UPT ;  /* 0x0300000025047892 */ /* 0x000fe2000f8efc3f */
[----:B------:R-:W-:-:S02]  /*c4d0*/  IMAD.MOV.U32 R88, RZ, RZ, -0x800000 ;  /* 0xff800000ff587424 */ /* 0x000fc400078e00ff */
[----:B------:R-:W-:Y:S01]  /*c4e0*/  IMAD.MOV.U32 R89, RZ, RZ, -0x800000 ;  /* 0xff800000ff597424 */ /* 0x000fe200078e00ff */
[----:B------:R-:W-:Y:S01]  /*c4f0*/  UIMAD UR4, UR36, 0x600, UR4 ;  /* 0x00000600240478a4 */ /* 0x000fe2000f8e0204 */
[----:B------:R-:W-:Y:S01]  /*c500*/  VIADD R165, R165, 0x1 ;  /* 0x00000001a5a57836 */ /* 0x000fe20000000000 */
[----:B------:R-:W-:-:S04]  /*c510*/  UIADD3 UR36, UR36, 0x1, URZ ;  /* 0x0000000124247890 */ /* 0x000fc8000fffe03f */
[----:B------:R-:W-:Y:S01]  /*c520*/  UISETP.NE.AND UP0, UPT, UR36, 0x2, UPT ;  /* 0x000000022400788c */ /* 0x000fe2000bf05270 */
[----:B------:R-:W-:Y:S02]  /*c530*/  UMOV UR6, UR4 ;  /* 0x0000000400067c82 */ /* 0x000fe40008000000 */
[----:B------:R-:W-:Y:S01]  /*c540*/  HGMMA.64x128x16.F32 R24, R156, gdesc[UR4].tnspB, R24, gsb0 ;  /* 0x41e000049c187df0 */ /* 0x000fe20008000818 */
[----:B------:R-:W-:Y:S01]  /*c550*/  UIADD3 UR6, UR4, 0x80, URZ ;  /* 0x0000008004067890 */ /* 0x000fe2000fffe03f */
[----:B-1----:R-:W-:Y:S01]  /*c560*/  FADD.FTZ R2, R5, R6 ;  /* 0x0000000605027221 */ /* 0x002fe20000010000 */
[----:B------:R-:W-:Y:S01]  /*c570*/  UMOV UR7, 0x40000040 ;  /* 0x4000004000077882 */ /* 0x000fe20000000000 */
[----:B------:R-:W-:Y:S01]  /*c580*/  USEL UR36, UR36, URZ, UP0 ;  /* 0x0000003f24247287 */ /* 0x000fe20008000000 */
[----:B0-----:R-:W-:Y:S02]  /*c590*/  FADD.FTZ R0, R0, R7 ;  /* 0x0000000700007221 */ /* 0x001fe40000010000 */
[----:B------:R-:W0:Y:S04]  /*c5a0*/  SHFL.BFLY PT, R11, R2, 0x1, 0x1f ;  /* 0x0c201f00020b7f89 */ /* 0x000e2800000e0000 */
[----:B------:R-:W1:Y:S01]  /*c5b0*/  SHFL.BFLY PT, R5, R0, 0x1, 0x1f ;  /* 0x0c201f0000057f89 */ /* 0x000e6200000e0000 */
[----:B--2---:R-:W-:Y:S01]  /*c5c0*/  LOP3.LUT P2, RZ, R13, 0x7f, RZ, 0xc0, !PT ;  /* 0x0000007f0dff7812 */ /* 0x004fe2000784c0ff */
[----:B0-----:R-:W-:Y:S01]  /*c5d0*/  FADD.FTZ R11, R2, R11 ;  /* 0x0000000b020b7221 */ /* 0x001fe20000010000 */
[----:B------:R-:W-:-:S02]  /*c5e0*/  IMAD.U32 R2, RZ, RZ, UR5 ;  /* 0x00000005ff027e24 */ /* 0x000fc4000f8e00ff */
[----:B-1----:R-:W-:Y:S02]  /*c5f0*/  FADD.FTZ R12, R0, R5 ;  /* 0x00000005000c7221 */ /* 0x002fe40000010000 */
[----:B------:R-:W-:-:S07]  /*c600*/  FSETP.NE.FTZ.AND P1, PT, R11, RZ, PT ;  /* 0x000000ff0b00720b */ /* 0x000fce0003f35000 */
[----:B------:R-:W-:Y:S01]  /*c610*/  @!P2 VIADD R2, R2, 0x2a860 ;  /* 0x0002a8600202a836 */ /* 0x000fe20000000000 */
[----:B------:R-:W-:-:S04]  /*c620*/  FSETP.NE.FTZ.AND P0, PT, R12, RZ, PT ;  /* 0x000000ff0c00720b */ /* 0x000fc80003f15000 */
[----:B------:R-:W-:Y:S01]  /*c630*/  @!P2 PRMT R2, RZ, 0x654, R2 ;  /* 0x00000654ff02a816 */ /* 0x000fe20000000002 */
[----:B------:R-:W0:Y:S01]  /*c640*/  @P1 MUFU.LG2 R7, R11 ;  /* 0x0000000b00071308 */ /* 0x000e220000000c00 */
[----:B------:R-:W-:-:S07]  /*c650*/  @P1 FMUL.FTZ R6, R9, 0.69314718246459960938 ;  /* 0x3f31721809061820 */ /* 0x000fce0000410000 */
[----:B------:R-:W-:Y:S01]  /*c660*/  @P0 FMUL.FTZ R0, R9, 0.69314718246459960938 ;  /* 0x3f31721809000820 */ /* 0x000fe20000410000 */
[----:B------:R-:W1:Y:S08]  /*c670*/  @P0 MUFU.LG2 R5, R12 ;  /* 0x0000000c00050308 */ /* 0x000e700000000c00 */
[----:B------:R-:W2:Y:S01]  /*c680*/  @P0 MUFU.RCP R4, R12 ;  /* 0x0000000c00040308 */ /* 0x000ea20000001000 */
[----:B0-----:R-:W-:-:S04]  /*c690*/  @P1 FMUL.FTZ R7, R7, 0.69314718246459960938 ;  /* 0x3f31721807071820 */ /* 0x001fc80000410000 */
[----:B------:R-:W-:-:S03]  /*c6a0*/  @P1 FFMA.FTZ R88, R6, R8, R7 ;  /* 0x0000000806581223 */ /* 0x000fc60000010007 */
[----:B------:R-:W0:Y:S01]  /*c6b0*/  @P1 MUFU.RCP R10, R11 ;  /* 0x0000000b000a1308 */ /* 0x000e220000001000 */
[----:B-1----:R-:W-:-:S04]  /*c6c0*/  @P0 FMUL.FTZ R5, R5, 0.69314718246459960938 ;  /* 0x3f31721805050820 */ /* 0x002fc80000410000 */
[----:B------:R-:W-:Y:S01]  /*c6d0*/  @P0 FFMA.FTZ R89, R0, R3, R5 ;  /* 0x0000000300590223 */ /* 0x000fe20000010005 */
[----:B------:R-:W-:Y:S01]  /*c6e0*/  PLOP3.LUT P0, PT, PT, PT, PT, 0x8, 0x0 ;  /* 0x000000000000781c */ /* 0x000fe20003f0e170 */
        /* <DEDUP_REMOVED lines=21> */
[----:B------:R-:W-:-:S04]  /*c840*/  USEL UR4, URZ, 0x1, UP0 ;  /* 0x000000013f047887 */ /* 0x000fc80008000000 */
[----:B------:R-:W-:Y:S01]  /*c850*/  ULOP3.LUT UR38, UR38, UR4, URZ, 0x3c, !UPT ;  /* 0x0000000426267292 */ /* 0x000fe2000f8e3c3f */
[----:B------:R-:W-:Y:S02]  /*c860*/  WARPGROUP.DEPBAR.LE gsb0, 0x0 ;  /* 0x00008000000079c5 */ /* 0x000fe40000010000 */
[----:B------:R-:W-:-:S06]  /*c870*/  WARPGROUP.ARRIVE ;  /* 0x00000000000079c5 */ /* 0x000fcc0000000000 */
[----:B------:R-:W-:Y:S03]  /*c880*/  HGMMA.64x128x16.F32 R24, R136, gdesc[UR4].tnspB, R24, gsb0 ;  /* 0x41e0000488187df0 */ /* 0x000fe60008000818 */
[----:B------:R-:W-:Y:S02]  /*c890*/  WARPGROUP.DEPBAR.LE gsb0, 0x0 ;  /* 0x00008000000079c5 */ /* 0x000fe40000010000 */
[----:B------:R1:W-:Y:S01]  /*c8a0*/  @!P2 SYNCS.ARRIVE.TRANS64.RED.A1T0 RZ, [R2+URZ], RZ ;  /* 0x000000ff02ffa9a7 */ /* 0x0003e2000810043f */
[-C--:B--2---:R-:W-:Y:S01]  /*c8b0*/  FMUL.FTZ R6, R28, R4.reuse ;  /* 0x000000041c067220 */ /* 0x084fe20000410000 */
[-C--:B------:R-:W-:Y:S01]  /*c8c0*/  FMUL.FTZ R90, R44, R4.reuse ;  /* 0x000000042c5a7220 */ /* 0x080fe20000410000 */
[----:B------:R-:W-:Y:S01]  /*c8d0*/  FMUL.FTZ R93, R45, R4 ;  /* 0x000000042d5d7220 */ /* 0x000fe20000410000 */
[-C--:B0-----:R-:W-:Y:S01]  /*c8e0*/  FMUL.FTZ R101, R46, R10.reuse ;  /* 0x0000000a2e657220 */ /* 0x081fe20000410000 */
        /* <DEDUP_REMOVED lines=59> */
[----:B-1----:R-:W-:-:S07]  /*cca0*/  FMUL.FTZ R87, R87, R10 ;  /* 0x0000000a57577220 */ /* 0x002fce0000410000 */
.L_x_1094:
[----:B------:R-:W0:Y:S01]  /*ccb0*/  S2R R5, SR_CgaCtaId ;  /* 0x0000000000057919 */ /* 0x000e220000008800 */
[----:B------:R-:W-:Y:S01]  /*ccc0*/  MOV R16, 0x400 ;  /* 0x0000040000107802 */ /* 0x000fe20000000f00 */
[----:B------:R-:W-:Y:S01]  /*ccd0*/  BSSY B0, `(.L_x_1165) ;  /* 0x00001c7000007945 */ /* 0x000fe20003800000 */
[----:B------:R-:W-:Y:S02]  /*cce0*/  BAR.SYNC.DEFER_BLOCKING 0x5, 0x180 ;  /* 0x0146000000007b1d */ /* 0x000fe40000010000 */
[----:B0-----:R-:W-:-:S05]  /*ccf0*/  LEA R16, R5, R16, 0x18 ;  /* 0x0000001005107211 */ /* 0x001fca00078ec0ff */
[----:B------:R0:W1:Y:S01]  /*cd00*/  LDS R0, [R16+0x2a8d0] ;  /* 0x02a8d00010007984 */ /* 0x0000620000000800 */
[----:B------:R-:W-:Y:S06]  /*cd10*/  BAR.ARV 0x4, 0x180 ;  /* 0x0106000000007b1d */ /* 0x000fec0000002000 */
[----:B------:R-:W-:Y:S05]  /*cd20*/  @P0 BRA `(.L_x_1166) ;  /* 0x0000001000b00947 */ /* 0x000fea0003800000 */
[----:B------:R-:W2:Y:S01]  /*cd30*/  S2R R5, SR_SWINHI ;  /* 0x0000000000057919 */ /* 0x000ea20000002f00 */
[----:B------:R-:W3:Y:S01]  /*cd40*/  LDC R22, c[0x0][0xbe8] ;  /* 0x0002fa00ff167b82 */ /* 0x000ee20000000800 */
[----:B------:R-:W-:Y:S01]  /*cd50*/  SHF.R.S32.HI R54, RZ, 0x1f, R163 ;  /* 0x0000001fff367819 */ /* 0x000fe200000114a3 */
[----:B------:R-:W-:Y:S01]  /*cd60*/  ULDC.64 UR4, c[0x0][0xb90] ;  /* 0x0002e40000047ab9 */ /* 0x000fe20000000a00 */
[----:B------:R-:W-:Y:S01]  /*cd70*/  IMAD R9, R164, 0x40, R23 ;  /* 0x00000040a4097824 */ /* 0x000fe200078e0217 */
[----:B------:R-:W-:Y:S01]  /*cd80*/  F2FP.F16.F32.PACK_AB R6, R29, R6 ;  /* 0x000000061d06723e */ /* 0x000fe200000000ff */
[----:B------:R-:W-:Y:S01]  /*cd90*/  IMAD.WIDE.U32 R10, R163, UR4, RZ ;  /* 0x00000004a30a7c25 */ /* 0x000fe2000f8e00ff */
[----:B------:R-:W-:Y:S01]  /*cda0*/  F2FP.F16.F32.PACK_AB R7, R7, R28 ;  /* 0x0000001c0707723e */ /* 0x000fe200000000ff */
[----:B------:R-:W-:Y:S01]  /*cdb0*/  ULDC UR6, c[0x0][0xa88] ;  /* 0x0002a20000067ab9 */ /* 0x000fe20000000800 */
[----:B------:R-:W-:Y:S01]  /*cdc0*/  SHF.R.S32.HI R112, RZ, 0x1f, R161 ;  /* 0x0000001fff707819 */ /* 0x000fe200000114a1 */
[----:B------:R-:W-:Y:S01]  /*cdd0*/  IMAD R2, R54, UR4, RZ ;  /* 0x0000000436027c24 */ /* 0x000fe2000f8e02ff */
[----:B------:R-:W-:Y:S01]  /*cde0*/  F2FP.F16.F32.PACK_AB R44, R45, R44 ;  /* 0x0000002c2d2c723e */ /* 0x000fe200000000ff */
[----:B------:R-:W-:Y:S01]  /*cdf0*/  ULDC.64 UR8, c[0x0][0x208] ;  /* 0x0000820000087ab9 */ /* 0x000fe20000000a00 */
[----:B------:R-:W-:Y:S01]  /*ce00*/  F2FP.F16.F32.PACK_AB R80, R81, R80 ;  /* 0x000000505150723e */ /* 0x000fe200000000ff */
[----:B------:R-:W-:Y:S01]  /*ce10*/  IMAD R13, R163, UR5, R2 ;  /* 0x00000005a30d7c24 */ /* 0x000fe2000f8e0202 */
[----:B------:R-:W-:Y:S01]  /*ce20*/  ULDC.64 UR4, c[0x0][0xb98] ;  /* 0x0002e60000047ab9 */ /* 0x000fe20000000a00 */
[----:B------:R-:W-:-:S02]  /*ce30*/  F2FP.F16.F32.PACK_AB R45, R75, R74 ;  /* 0x0000004a4b2d723e */ /* 0x000fc400000000ff */
[----:B------:R-:W-:Y:S01]  /*ce40*/  IMAD.IADD R11, R11, 0x1, R13 ;  /* 0x000000010b0b7824 */ /* 0x000fe200078e020d */
[----:B------:R-:W-:Y:S02]  /*ce50*/  F2FP.F16.F32.PACK_AB R47, R50, R47 ;  /* 0x0000002f322f723e */ /* 0x000fe400000000ff */
[----:B------:R-:W-:Y:S01]  /*ce60*/  F2FP.F16.F32.PACK_AB R81, R83, R82 ;  /* 0x000000525351723e */ /* 0x000fe200000000ff */
[----:B------:R-:W-:Y:S01]  /*ce70*/  IMAD.WIDE.U32 R10, R161, UR4, R10 ;  /* 0x00000004a10a7c25 */ /* 0x000fe2000f8e000a */
[----:B------:R-:W-:Y:S02]  /*ce80*/  F2FP.F16.F32.PACK_AB R82, R85, R84 ;  /* 0x000000545552723e */ /* 0x000fe400000000ff */
[----:B------:R-:W-:Y:S01]  /*ce90*/  F2FP.F16.F32.PACK_AB R83, R87, R86 ;  /* 0x000000565753723e */ /* 0x000fe200000000ff */
[----:B---3--:R-:W-:Y:S01]  /*cea0*/  IMAD R78, R22, UR6, RZ ;  /* 0x00000006164e7c24 */ /* 0x008fe2000f8e02ff */
[----:B------:R-:W-:Y:S02]  /*ceb0*/  MOV R34, R16 ;  /* 0x0000001000227202 */ /* 0x000fe40000000f00 */
[----:B--2---:R-:W-:-:S03]  /*cec0*/  MOV R35, R5 ;  /* 0x0000000500237202 */ /* 0x004fc60000000f00 */
[----:B------:R-:W-:-:S04]  /*ced0*/  IMAD.WIDE R4, R169, 0x2, R34 ;  /* 0x00000002a9047825 */ /* 0x000fc800078e0222 */
[----:B------:R-:W-:Y:S01]  /*cee0*/  IMAD.WIDE R34, R9, 0x2, R34 ;  /* 0x0000000209227825 */ /* 0x000fe200078e0222 */
[C---:B------:R-:W-:Y:S02]  /*cef0*/  IADD3 R73, P1, R4.reuse, 0x4040, RZ ;  /* 0x0000404004497810 */ /* 0x040fe40007f3e0ff */
[C---:B------:R-:W-:Y:S02]  /*cf00*/  IADD3 R43, P0, R4.reuse, 0x4060, RZ ;  /* 0x00004060042b7810 */ /* 0x040fe40007f1e0ff */
[----:B------:R-:W-:Y:S01]  /*cf10*/  IADD3 R31, P3, R4, 0x4000, RZ ;  /* 0x00004000041f7810 */ /* 0x000fe20007f7e0ff */
[--C-:B------:R-:W-:Y:S01]  /*cf20*/  IMAD.X R41, RZ, RZ, R5.reuse, P1 ;  /* 0x000000ffff297224 */ /* 0x100fe200008e0605 */
[----:B------:R-:W-:Y:S02]  /*cf30*/  ISETP.NE.AND P1, PT, R22, 0x1, PT ;  /* 0x000000011600780c */ /* 0x000fe40003f25270 */
[----:B------:R-:W-:Y:S01]  /*cf40*/  LOP3.LUT R42, R43, 0x380, RZ, 0xc0, !PT ;  /* 0x000003802b2a7812 */ /* 0x000fe200078ec0ff */
[----:B------:R-:W-:Y:S01]  /*cf50*/  IMAD.X R37, RZ, RZ, R5, P3 ;  /* 0x000000ffff257224 */ /* 0x000fe200018e0605 */
[----:B------:R-:W-:-:S02]  /*cf60*/  IADD3 R21, P6, R4, 0x20, RZ ;  /* 0x0000002004157810 */ /* 0x000fc40007fde0ff */
[----:B------:R-:W-:Y:S02]  /*cf70*/  IADD3 R33, P2, R4, 0x4020, RZ ;  /* 0x0000402004217810 */ /* 0x000fe40007f5e0ff */
[----:B------:R-:W-:Y:S01]  /*cf80*/  SHF.R.U64 R42, R42, 0x3, RZ ;  /* 0x000000032a2a7819 */ /* 0x000fe200000012ff */
[--C-:B------:R-:W-:Y:S01]  /*cf90*/  IMAD.X R15, RZ, RZ, R5.reuse, P6 ;  /* 0x000000ffff0f7224 */ /* 0x100fe200030e0605 */
[----:B------:R-:W-:Y:S01]  /*cfa0*/  LOP3.LUT R14, R73, 0x380, RZ, 0xc0, !PT ;  /* 0x00000380490e7812 */ /* 0x000fe200078ec0ff */
[----:B------:R-:W-:Y:S01]  /*cfb0*/  IMAD.X R39, RZ, RZ, R5, P2 ;  /* 0x000000ffff277224 */ /* 0x000fe200010e0605 */
[----:B------:R-:W-:Y:S01]  /*cfc0*/  LOP3.LUT R8, R31, 0x380, RZ, 0xc0, !PT ;  /* 0x000003801f087812 */ /* 0x000fe200078ec0ff */
[----:B------:R-:W2:Y:S01]  /*cfd0*/  @P1 LDC R72, c[0x0][0xbec] ;  /* 0x0002fb00ff481b82 */ /* 0x000ea20000000800 */
[----:B------:R-:W-:Y:S02]  /*cfe0*/  LOP3.LUT R2, R21, 0x380, RZ, 0xc0, !PT ;  /* 0x0000038015027812 */ /* 0x000fe400078ec0ff */
[----:B------:R-:W-:-:S02]  /*cff0*/  LOP3.LUT R12, R33, 0x380, RZ, 0xc0, !PT ;  /* 0x00000380210c7812 */ /* 0x000fc400078ec0ff */
[----:B------:R-:W-:Y:S01]  /*d000*/  LOP3.LUT R42, R42, R43, RZ, 0x3c, !PT ;  /* 0x0000002b2a2a7212 */ /* 0x000fe200078e3cff */
[--C-:B------:R-:W-:Y:S01]  /*d010*/  IMAD.X R43, RZ, RZ, R5.reuse, P0 ;  /* 0x000000ffff2b7224 */ /* 0x100fe200000e0605 */
[----:B------:R-:W-:Y:S01]  /*d020*/  SHF.R.U64 R14, R14, 0x3, RZ ;  /* 0x000000030e0e7819 */ /* 0x000fe200000012ff */
[----:B------:R-:W3:Y:S01]  /*d030*/  @P1 LDC R111, c[0x0][0xbf0] ;  /* 0x0002fc00ff6f1b82 */ /* 0x000ee20000000800 */
[----:B------:R-:W-:Y:S02]  /*d040*/  SHF.R.U64 R8, R8, 0x3, RZ ;  /* 0x0000000308087819 */ /* 0x000fe400000012ff */
[----:B------:R-:W-:Y:S02]  /*d050*/  IADD3 R51, P4, R4, 0x60, RZ ;  /* 0x0000006004337810 */ /* 0x000fe40007f9e0ff */
[----:B------:R-:W-:Y:S02]  /*d060*/  SHF.R.U64 R2, R2, 0x3, RZ ;  /* 0x0000000302027819 */ /* 0x000fe400000012ff */
[----:B------:R-:W-:Y:S01]  /*d070*/  IADD3 R25, P5, R4, 0x40, RZ ;  /* 0x0000004004197810 */ /* 0x000fe20007fbe0ff */
[----:B------:R-:W-:Y:S01]  /*d080*/  IMAD.X R13, RZ, RZ, R5, P4 ;  /* 0x000000ffff0d7224 */ /* 0x000fe200020e0605 */
[----:B------:R-:W-:-:S02]  /*d090*/  SHF.R.U64 R12, R12, 0x3, RZ ;  /* 0x000000030c0c7819 */ /* 0x000fc400000012ff */
[----:B------:R-:W-:Y:S02]  /*d0a0*/  LOP3.LUT R40, R14, R73, RZ, 0x3c, !PT ;  /* 0x000000490e287212 */ /* 0x000fe400078e3cff */
[----:B------:R-:W-:Y:S02]  /*d0b0*/  LOP3.LUT R36, R8, R31, RZ, 0x3c, !PT ;  /* 0x0000001f08247212 */ /* 0x000fe400078e3cff */
[----:B------:R-:W-:Y:S02]  /*d0c0*/  LOP3.LUT R9, R4, 0x380, RZ, 0xc0, !PT ;  /* 0x0000038004097812 */ /* 0x000fe400078ec0ff */
[----:B------:R-:W-:Y:S02]  /*d0d0*/  LOP3.LUT R14, R2, R21, RZ, 0x3c, !PT ;  /* 0x00000015020e7212 */ /* 0x000fe400078e3cff */
[----:B------:R-:W-:Y:S02]  /*d0e0*/  LOP3.LUT R8, R51, 0x380, RZ, 0xc0, !PT ;  /* 0x0000038033087812 */ /* 0x000fe400078ec0ff */
[----:B------:R-:W-:-:S02]  /*d0f0*/  LOP3.LUT R38, R12, R33, RZ, 0x3c, !PT ;  /* 0x000000210c267212 */ /* 0x000fc400078e3cff */
[----:B------:R-:W-:Y:S02]  /*d100*/  LOP3.LUT R2, R25, 0x380, RZ, 0xc0, !PT ;  /* 0x0000038019027812 */ /* 0x000fe400078ec0ff */
[----:B------:R-:W-:Y:S01]  /*d110*/  MOV R79, R42 ;  /* 0x0000002a004f7202 */ /* 0x000fe20000000f00 */
[----:B------:R-:W-:Y:S01]  /*d120*/  IMAD.IADD R43, R19, 0x1, R17 ;  /* 0x00000001132b7824 */ /* 0x000fe200078e0211 */
[----:B------:R-:W-:Y:S02]  /*d130*/  SHF.R.U64 R9, R9, 0x3, RZ ;  /* 0x0000000309097819 */ /* 0x000fe400000012ff */
[----:B------:R-:W-:Y:S02]  /*d140*/  SHF.R.U64 R8, R8, 0x3, RZ ;  /* 0x0000000308087819 */ /* 0x000fe400000012ff */
[----:B------:R-:W-:Y:S02]  /*d150*/  SHF.R.U64 R2, R2, 0x3, RZ ;  /* 0x0000000302027819 */ /* 0x000fe400000012ff */
[----:B------:R-:W-:Y:S01]  /*d160*/  MOV R109, R38 ;  /* 0x00000026006d7202 */ /* 0x000fe20000000f00 */
[----:B--2---:R-:W-:Y:S01]  /*d170*/  @P1 IMAD.HI.U32 R38, R43, R72, RZ ;  /* 0x000000482b261227 */ /* 0x004fe200078e00ff */
[----:B------:R-:W-:-:S02]  /*d180*/  LOP3.LUT R4, R9, R4, RZ, 0x3c, !PT ;  /* 0x0000000409047212 */ /* 0x000fc400078e3cff */
[----:B------:R-:W-:Y:S01]  /*d190*/  LOP3.LUT R12, R8, R51, RZ, 0x3c, !PT ;  /* 0x00000033080c7212 */ /* 0x000fe200078e3cff */
[----:B------:R-:W-:Y:S01]  /*d1a0*/  IMAD.MOV.U32 R39, RZ, RZ, R43 ;  /* 0x000000ffff277224 */ /* 0x000fe200078e002b */
[----:B------:R-:W-:Y:S01]  /*d1b0*/  LOP3.LUT R8, R2, R25, RZ, 0x3c, !PT ;  /* 0x0000001902087212 */ /* 0x000fe200078e3cff */
[----:B------:R-:W-:Y:S01]  /*d1c0*/  IMAD.X R9, RZ, RZ, R5, P5 ;  /* 0x000000ffff097224 */ /* 0x000fe200028e0605 */
[C---:B------:R-:W-:Y:S02]  /*d1d0*/  IADD3 R25, P0, R34.reuse, 0x6000, RZ ;  /* 0x0000600022197810 */ /* 0x040fe40007f1e0ff */
[----:B---3--:R-:W-:Y:S02]  /*d1e0*/  @P1 SHF.R.U32.HI R39, RZ, R111, R38 ;  /* 0x0000006fff271219 */ /* 0x008fe40000011626 */
[----:B------:R-:W-:Y:S02]  /*d1f0*/  IADD3 R33, P6, R34, 0x1000, RZ ;  /* 0x0000100022217810 */ /* 0x000fe40007fde0ff */
[----:B------:R-:W-:-:S02]  /*d200*/  MOV R51, R4 ;  /* 0x0000000400337202 */ /* 0x000fc40000000f00 */
[----:B------:R-:W-:Y:S02]  /*d210*/  F2FP.F16.F32.PACK_AB R4, R98, R3 ;  /* 0x000000036204723e */ /* 0x000fe400000000ff */
[----:B------:R-:W-:Y:S01]  /*d220*/  F2FP.F16.F32.PACK_AB R5, R27, R110 ;  /* 0x0000006e1b05723e */ /* 0x000fe200000000ff */
[----:B------:R-:W-:Y:S01]  /*d230*/  BAR.SYNC.DEFER_BLOCKING 0x1, 0x100 ;  /* 0x0044000000007b1d */ /* 0x000fe20000010000 */
[----:B------:R-:W-:Y:S02]  /*d240*/  LOP3.LUT R24, R25, 0x380, RZ, 0xc0, !PT ;  /* 0x0000038019187812 */ /* 0x000fe400078ec0ff */
[----:B------:R-:W-:Y:S01]  /*d250*/  MOV R110, R36 ;  /* 0x00000024006e7202 */ /* 0x000fe20000000f00 */
[----:B------:R-:W-:Y:S01]  /*d260*/  IMAD.IADD R37, R168, 0x1, R17 ;  /* 0x00000001a8257824 */ /* 0x000fe200078e0211 */
[----:B------:R-:W-:Y:S01]  /*d270*/  MOV R36, R14 ;  /* 0x0000000e00247202 */ /* 0x000fe20000000f00 */
[----:B------:R-:W-:Y:S01]  /*d280*/  IMAD.MOV R15, RZ, RZ, -R39 ;  /* 0x000000ffff0f7224 */ /* 0x000fe200078e0a27 */
[----:B------:R-:W-:-:S02]  /*d290*/  LOP3.LUT R32, R33, 0x380, RZ, 0xc0, !PT ;  /* 0x0000038021207812 */ /* 0x000fc400078ec0ff */
[----:B------:R-:W-:Y:S01]  /*d2a0*/  SHF.R.U64 R24, R24, 0x3, RZ ;  /* 0x0000000318187819 */ /* 0x000fe200000012ff */
[----:B------:R-:W-:Y:S01]  /*d2b0*/  IMAD R15, R22, R15, R43 ;  /* 0x0000000f160f7224 */ /* 0x000fe200078e022b */
[C---:B------:R-:W-:Y:S02]  /*d2c0*/  IADD3 R21, P2, R34.reuse, 0x5000, RZ ;  /* 0x0000500022157810 */ /* 0x040fe40007f5e0ff */
[----:B------:R-:W-:Y:S02]  /*d2d0*/  IADD3 R31, P5, R34, 0x2000, RZ ;  /* 0x00002000221f7810 */ /* 0x000fe40007fbe0ff */
[----:B------:R-:W-:Y:S02]  /*d2e0*/  SHF.R.U64 R32, R32, 0x3, RZ ;  /* 0x0000000320207819 */ /* 0x000fe400000012ff */
[----:B------:R-:W-:Y:S01]  /*d2f0*/  LOP3.LUT R24, R24, R25, RZ, 0x3c, !PT ;  /* 0x0000001918187212 */ /* 0x000fe200078e3cff */
[----:B------:R-:W-:Y:S01]  /*d300*/  IMAD.X R25, RZ, RZ, R35, P0 ;  /* 0x000000ffff197224 */ /* 0x000fe200000e0623 */
[----:B------:R-:W-:-:S02]  /*d310*/  LOP3.LUT R20, R21, 0x380, RZ, 0xc0, !PT ;  /* 0x0000038015147812 */ /* 0x000fc400078ec0ff */
[----:B------:R-:W-:Y:S02]  /*d320*/  LOP3.LUT R30, R31, 0x380, RZ, 0xc0, !PT ;  /* 0x000003801f1e7812 */ /* 0x000fe400078ec0ff */
[----:B------:R-:W-:Y:S01]  /*d330*/  LOP3.LUT R32, R32, R33, RZ, 0x3c, !PT ;  /* 0x0000002120207212 */ /* 0x000fe200078e3cff */
[----:B------:R2:W-:Y:S01]  /*d340*/  STSM.16.M88.4 [R51], R4 ;  /* 0x0000000433007844 */ /* 0x0005e20000000200 */
[----:B------:R-:W-:Y:S02]  /*d350*/  IADD3 R10, P0, R39, R10, RZ ;  /* 0x0000000a270a7210 */ /* 0x000fe40007f1e0ff */
[----:B------:R-:W-:Y:S02]  /*d360*/  MOV R111, R12 ;  /* 0x0000000c006f7202 */ /* 0x000fe40000000f00 */
[----:B------:R-:W-:Y:S02]  /*d370*/  IADD3 R33, P4, R34, 0x3000, RZ ;  /* 0x0000300022217810 */ /* 0x000fe40007f9e0ff */
[----:B------:R-:W-:-:S02]  /*d380*/  SHF.R.S32.HI R12, RZ, 0x1f, R15 ;  /* 0x0000001fff0c7819 */ /* 0x000fc4000001140f */
[----:B------:R-:W-:Y:S01]  /*d390*/  SHF.R.U64 R20, R20, 0x3, RZ ;  /* 0x0000000314147819 */ /* 0x000fe200000012ff */
[----:B------:R-:W-:Y:S01]  /*d3a0*/  IMAD.X R27, RZ, RZ, R35, P4 ;  /* 0x000000ffff1b7224 */ /* 0x000fe200020e0623 */
[----:B------:R-:W-:Y:S02]  /*d3b0*/  SHF.R.U64 R30, R30, 0x3, RZ ;  /* 0x000000031e1e7819 */ /* 0x000fe400000012ff */
[----:B------:R-:W-:Y:S02]  /*d3c0*/  LOP3.LUT R26, R33, 0x380, RZ, 0xc0, !PT ;  /* 0x00000380211a7812 */ /* 0x000fe400078ec0ff */
[----:B------:R-:W-:Y:S01]  /*d3d0*/  MOV R14, R8 ;  /* 0x00000008000e7202 */ /* 0x000fe20000000f00 */
[----:B--2---:R-:W-:Y:S01]  /*d3e0*/  IMAD R4, R112, UR4, RZ ;  /* 0x0000000470047c24 */ /* 0x004fe2000f8e02ff */
[----:B------:R-:W-:Y:S02]  /*d3f0*/  SHF.R.S32.HI R5, RZ, 0x1f, R39 ;  /* 0x0000001fff057819 */ /* 0x000fe40000011427 */
[----:B------:R-:W-:Y:S01]  /*d400*/  LOP3.LUT R20, R20, R21, RZ, 0x3c, !PT ;  /* 0x0000001514147212 */ /* 0x000fe200078e3cff */
[----:B------:R-:W-:Y:S01]  /*d410*/  IMAD R4, R161, UR5, R4 ;  /* 0x00000005a1047c24 */ /* 0x000fe2000f8e0204 */
[----:B------:R-:W-:Y:S01]  /*d420*/  ULDC.64 UR4, c[0x0][0xb88] ;  /* 0x0002e20000047ab9 */ /* 0x000fe20000000a00 */
[----:B------:R-:W-:Y:S01]  /*d430*/  LOP3.LUT R30, R30, R31, RZ, 0x3c, !PT ;  /* 0x0000001f1e1e7212 */ /* 0x000fe200078e3cff */
[----:B------:R-:W-:Y:S01]  /*d440*/  IMAD R8, R12, UR4, RZ ;  /* 0x000000040c087c24 */ /* 0x000fe2000f8e02ff */
[----:B------:R-:W-:-:S02]  /*d450*/  LOP3.LUT R21, R34, 0x380, RZ, 0xc0, !PT ;  /* 0x0000038022157812 */ /* 0x000fc400078ec0ff */
[----:B------:R-:W-:Y:S02]  /*d460*/  IADD3.X R11, R5, R11, R4, P0, !PT ;  /* 0x0000000b050b7210 */ /* 0x000fe400007fe404 */
[----:B------:R-:W-:Y:S02]  /*d470*/  F2FP.F16.F32.PACK_AB R4, R95, R96 ;  /* 0x000000605f04723e */ /* 0x000fe400000000ff */
[----:B------:R-:W-:Y:S01]  /*d480*/  F2FP.F16.F32.PACK_AB R5, R108, R107 ;  /* 0x0000006b6c05723e */ /* 0x000fe200000000ff */
[----:B------:R-:W-:Y:S01]  /*d490*/  IMAD.WIDE.U32 R12, R15, UR4, R10 ;  /* 0x000000040f0c7c25 */ /* 0x000fe2000f8e000a */
[----:B------:R-:W-:Y:S02]  /*d4a0*/  F2FP.F16.F32.PACK_AB R6, R97, R94 ;  /* 0x0000005e6106723e */ /* 0x000fe400000000ff */
[----:B------:R-:W-:Y:S01]  /*d4b0*/  F2FP.F16.F32.PACK_AB R7, R106, R105 ;  /* 0x000000696a07723e */ /* 0x000fe200000000ff */
[----:B------:R-:W-:Y:S01]  /*d4c0*/  IMAD R15, R15, UR5, R8 ;  /* 0x000000050f0f7c24 */ /* 0x000fe2000f8e0208 */
[----:B------:R-:W-:Y:S01]  /*d4d0*/  IADD3 R31, P3, R34, 0x4000, RZ ;  /* 0x00004000221f7810 */ /* 0x000fe20007f7e0ff */
[----:B------:R-:W-:Y:S01]  /*d4e0*/  ULDC.64 UR4, c[0x0][0xb50] ;  /* 0x0002d40000047ab9 */ /* 0x000fe20000000a00 */
[----:B------:R-:W-:Y:S01]  /*d4f0*/  SHF.R.U64 R26, R26, 0x3, RZ ;  /* 0x000000031a1a7819 */ /* 0x000fe200000012ff */
[----:B------:R2:W-:Y:S01]  /*d500*/  STSM.16.M88.4 [R36], R4 ;  /* 0x0000000424007844 */ /* 0x0005e20000000200 */
[----:B------:R-:W-:Y:S01]  /*d510*/  SHF.R.U64 R21, R21, 0x3, RZ ;  /* 0x0000000315157819 */ /* 0x000fe200000012ff */
[--C-:B------:R-:W-:Y:S01]  /*d520*/  IMAD.X R3, RZ, RZ, R35.reuse, P3 ;  /* 0x000000ffff037224 */ /* 0x100fe200018e0623 */
[----:B------:R-:W-:Y:S01]  /*d530*/  LOP3.LUT R26, R26, R33, RZ, 0x3c, !PT ;  /* 0x000000211a1a7212 */ /* 0x000fe200078e3cff */
[----:B------:R-:W-:Y:S01]  /*d540*/  IMAD.X R33, RZ, RZ, R35, P6 ;  /* 0x000000ffff217224 */ /* 0x000fe200030e0623 */
[----:B------:R-:W-:-:S02]  /*d550*/  LOP3.LUT P0, RZ, R166, 0x3, RZ, 0xc0, !PT ;  /* 0x00000003a6ff7812 */ /* 0x000fc4000780c0ff */
[----:B------:R-:W-:Y:S02]  /*d560*/  IADD3 R73, P6, R34, 0x7000, RZ ;  /* 0x0000700022497810 */ /* 0x000fe40007fde0ff */
[----:B------:R-:W-:Y:S02]  /*d570*/  F2FP.F16.F32.PACK_AB R8, R92, R91 ;  /* 0x0000005b5c08723e */ /* 0x000fe400000000ff */
[----:B------:R-:W-:Y:S01]  /*d580*/  F2FP.F16.F32.PACK_AB R9, R103, R102 ;  /* 0x000000666709723e */ /* 0x000fe200000000ff */
[----:B------:R-:W-:Y:S01]  /*d590*/  IMAD.X R29, RZ, RZ, R35, P6 ;  /* 0x000000ffff1d7224 */ /* 0x000fe200030e0623 */
[----:B------:R-:W-:Y:S02]  /*d5a0*/  F2FP.F16.F32.PACK_AB R10, R93, R90 ;  /* 0x0000005a5d0a723e */ /* 0x000fe400000000ff */
[----:B------:R-:W-:Y:S01]  /*d5b0*/  F2FP.F16.F32.PACK_AB R11, R104, R101 ;  /* 0x00000065680b723e */ /* 0x000fe200000000ff */
[----:B--2---:R-:W-:Y:S01]  /*d5c0*/  VIADD R5, R37, 0x8 ;  /* 0x0000000825057836 */ /* 0x004fe20000000000 */
[----:B------:R-:W-:Y:S01]  /*d5d0*/  LEA R36, P3, R12, UR4, 0x2 ;  /* 0x000000040c247c11 */ /* 0x000fe2000f8610ff */
[----:B------:R-:W-:Y:S01]  /*d5e0*/  IMAD.IADD R7, R13, 0x1, R15 ;  /* 0x000000010d077824 */ /* 0x000fe200078e020f */
[----:B------:R-:W-:Y:S01]  /*d5f0*/  LOP3.LUT R34, R21, R34, RZ, 0x3c, !PT ;  /* 0x0000002215227212 */ /* 0x000fe200078e3cff */
[----:B------:R-:W-:Y:S01]  /*d600*/  IMAD.X R21, RZ, RZ, R35, P2 ;  /* 0x000000ffff157224 */ /* 0x000fe200010e0623 */
[-C--:B------:R-:W-:Y:S01]  /*d610*/  ISETP.GE.OR P2, PT, R37, R78.reuse, P0 ;  /* 0x0000004e2500720c */ /* 0x080fe20000746670 */
[----:B------:R2:W-:Y:S01]  /*d620*/  STSM.16.M88.4 [R14], R8 ;  /* 0x000000080e007844 */ /* 0x0005e20000000200 */
[----:B------:R-:W-:-:S02]  /*d630*/  ISETP.GE.OR P0, PT, R5, R78, P0 ;  /* 0x0000004e0500720c */ /* 0x000fc40000706670 */
[----:B------:R-:W-:Y:S01]  /*d640*/  LEA.HI.X R37, R12, UR5, R7, 0x2, P3 ;  /* 0x000000050c257c11 */ /* 0x000fe200098f1407 */
[----:B------:R-:W-:Y:S01]  /*d650*/  SHFL.IDX PT, R72, R36, 0x1, 0x1c1f ;  /* 0x003c1f0024487f89 */ /* 0x000fe200000e0000 */
[----:B------:R-:W-:Y:S01]  /*d660*/  F2FP.F16.F32.PACK_AB R4, R49, R48 ;  /* 0x000000303104723e */ /* 0x000fe200000000ff */
[----:B------:R-:W-:Y:S01]  /*d670*/  ULDC.64 UR4, c[0x0][0xae8] ;  /* 0x0002ba0000047ab9 */ /* 0x000fe20000000a00 */
[----:B------:R-:W-:Y:S02]  /*d680*/  F2FP.F16.F32.PACK_AB R5, R100, R99 ;  /* 0x000000636405723e */ /* 0x000fe400000000ff */
[----:B------:R-:W-:Y:S02]  /*d690*/  F2FP.F16.F32.PACK_AB R6, R53, R52 ;  /* 0x000000343506723e */ /* 0x000fe400000000ff */
[----:B------:R-:W-:Y:S01]  /*d6a0*/  F2FP.F16.F32.PACK_AB R7, R55, R46 ;  /* 0x0000002e3707723e */ /* 0x000fe200000000ff */
[----:B------:R-:W-:Y:S01]  /*d6b0*/  SHFL.IDX PT, R52, R36, RZ, 0x1c1f ;  /* 0x001c1fff24347589 */ /* 0x000fe200000e0000 */
[----:B------:R-:W-:-:S02]  /*d6c0*/  F2FP.F16.F32.PACK_AB R12, R57, R56 ;  /* 0x00000038390c723e */ /* 0x000fc400000000ff */
[----:B------:R-:W-:Y:S01]  /*d6d0*/  F2FP.F16.F32.PACK_AB R13, R59, R58 ;  /* 0x0000003a3b0d723e */ /* 0x000fe200000000ff */
[----:B------:R-:W-:Y:S01]  /*d6e0*/  STSM.16.M88.4 [R111], R4 ;  /* 0x000000046f007844 */ /* 0x000fe20000000200 */
[----:B--2---:R-:W-:Y:S02]  /*d6f0*/  F2FP.F16.F32.PACK_AB R14, R61, R60 ;  /* 0x0000003c3d0e723e */ /* 0x004fe400000000ff */
[----:B------:R-:W-:Y:S01]  /*d700*/  F2FP.F16.F32.PACK_AB R15, R63, R62 ;  /* 0x0000003e3f0f723e */ /* 0x000fe200000000ff */
[----:B------:R-:W2:Y:S01]  /*d710*/  SHFL.IDX PT, R53, R37, RZ, 0x1c1f ;  /* 0x001c1fff25357589 */ /* 0x000ea200000e0000 */
[----:B------:R-:W-:Y:S02]  /*d720*/  LOP3.LUT R28, R73, 0x380, RZ, 0xc0, !PT ;  /* 0x00000380491c7812 */ /* 0x000fe400078ec0ff */
[----:B------:R-:W-:Y:S01]  /*d730*/  F2FP.F16.F32.PACK_AB R8, R65, R64 ;  /* 0x000000404108723e */ /* 0x000fe200000000ff */
[----:B------:R-:W-:Y:S01]  /*d740*/  STSM.16.M88.4 [R110], R12 ;  /* 0x0000000c6e007844 */ /* 0x000fe20000000200 */
[----:B------:R-:W-:-:S02]  /*d750*/  F2FP.F16.F32.PACK_AB R9, R67, R66 ;  /* 0x000000424309723e */ /* 0x000fc400000000ff */
[----:B------:R-:W-:Y:S02]  /*d760*/  F2FP.F16.F32.PACK_AB R10, R69, R68 ;  /* 0x00000044450a723e */ /* 0x000fe400000000ff */
[----:B------:R-:W-:Y:S02]  /*d770*/  F2FP.F16.F32.PACK_AB R11, R71, R70 ;  /* 0x00000046470b723e */ /* 0x000fe400000000ff */
[----:B------:R-:W-:Y:S02]  /*d780*/  MOV R98, R40 ;  /* 0x0000002800627202 */ /* 0x000fe40000000f00 */
[----:B------:R-:W-:Y:S01]  /*d790*/  F2FP.F16.F32.PACK_AB R46, R77, R76 ;  /* 0x0000004c4d2e723e */ /* 0x000fe200000000ff */
[----:B------:R-:W-:Y:S01]  /*d7a0*/  STSM.16.M88.4 [R109], R8 ;  /* 0x000000086d007844 */ /* 0x000fe20000000200 */
[----:B------:R-:W-:Y:S02]  /*d7b0*/  SHF.R.U64 R28, R28, 0x3, RZ ;  /* 0x000000031c1c7819 */ /* 0x000fe400000012ff */
[----:B------:R-:W-:Y:S01]  /*d7c0*/  LOP3.LUT R2, R31, 0x380, RZ, 0xc0, !PT ;  /* 0x000003801f027812 */ /* 0x000fe200078ec0ff */
[----:B------:R3:W-:Y:S01]  /*d7d0*/  STSM.16.M88.4 [R98], R44 ;  /* 0x0000002c62007844 */ /* 0x0007e20000000200 */
[----:B------:R-:W-:-:S02]  /*d7e0*/  LOP3.LUT R28, R28, R73, RZ, 0x3c, !PT ;  /* 0x000000491c1c7212 */ /* 0x000fc400078e3cff */
[----:B------:R-:W-:Y:S01]  /*d7f0*/  SHF.R.U64 R2, R2, 0x3, RZ ;  /* 0x0000000302027819 */ /* 0x000fe200000012ff */
[----:B------:R-:W-:Y:S03]  /*d800*/  STSM.16.M88.4 [R79], R80 ;  /* 0x000000504f007844 */ /* 0x000fe60000000200 */
[----:B------:R-:W-:Y:S01]  /*d810*/  LOP3.LUT R2, R2, R31, RZ, 0x3c, !PT ;  /* 0x0000001f02027212 */ /* 0x000fe200078e3cff */
[----:B------:R-:W-:Y:S01]  /*d820*/  BAR.SYNC.DEFER_BLOCKING 0x1, 0x100 ;  /* 0x0044000000007b1d */ /* 0x000fe20000010000 */
[----:B------:R-:W-:-:S05]  /*d830*/  IMAD.X R31, RZ, RZ, R35, P5 ;  /* 0x000000ffff1f7224 */ /* 0x000fca00028e0623 */
[----:B------:R-:W4:Y:S02]  /*d840*/  SHFL.IDX PT, R73, R37, 0x1, 0x1c1f ;  /* 0x003c1f0025497f89 */ /* 0x000f2400000e0000 */
[----:B---3--:R-:W3:Y:S08]  /*d850*/  @P1 LDC R45, c[0x0][0xbec] ;  /* 0x0002fb00ff2d1b82 */ /* 0x008ef00000000800 */
[----:B------:R-:W0:Y:S01]  /*d860*/  @P1 LDC R47, c[0x0][0xbf0] ;  /* 0x0002fc00ff2f1b82 */ /* 0x000e220000000800 */
[----:B--2---:R2:W-:Y:S01]  /*d870*/  @!P2 ST.E desc[UR8][R52.64], R89 ;  /* 0x000000593400a985 */ /* 0x0045e2000c101908 */
[----:B------:R-:W-:-:S03]  /*d880*/  IMAD R54, R54, UR4, RZ ;  /* 0x0000000436367c24 */ /* 0x000fc6000f8e02ff */
[----:B----4-:R2:W-:Y:S04]  /*d890*/  @!P0 ST.E desc[UR8][R72.64], R88 ;  /* 0x0000005848008985 */ /* 0x0105e8000c101908 */
[----:B------:R4:W5:Y:S04]  /*d8a0*/  LD.E.128 R40, desc[UR8][R32.64] ;  /* 0x0000000820287980 */ /* 0x000968000c101d00 */
[----:B------:R3:W5:Y:S04]  /*d8b0*/  LD.E.128 R56, desc[UR8][R20.64] ;  /* 0x0000000814387980 */ /* 0x000768000c101d00 */
[----:B------:R1:W5:Y:S01]  /*d8c0*/  LD.E.128 R36, desc[UR8][R30.64] ;  /* 0x000000081e247980 */ /* 0x000362000c101d00 */
[----:B----4-:R-:W-:-:S03]  /*d8d0*/  IMAD R32, R162, 0x20, R164 ;  /* 0x00000020a2207824 */ /* 0x010fc600078e02a4 */
[----:B------:R4:W5:Y:S01]  /*d8e0*/  LD.E.128 R4, desc[UR8][R26.64] ;  /* 0x000000081a047980 */ /* 0x000962000c101d00 */
[----:B------:R-:W-:-:S03]  /*d8f0*/  IMAD.IADD R32, R17, 0x1, R32 ;  /* 0x0000000111207824 */ /* 0x000fc600078e0220 */
[----:B------:R2:W5:Y:S01]  /*d900*/  LD.E.128 R60, desc[UR8][R2.64] ;  /* 0x00000008023c7980 */ /* 0x000562000c101d00 */
[----:B---3--:R-:W-:-:S03]  /*d910*/  @P1 IMAD.HI.U32 R20, R32, R45, RZ ;  /* 0x0000002d20141227 */ /* 0x008fc600078e00ff */
[----:B------:R3:W5:Y:S01]  /*d920*/  LD.E.128 R12, desc[UR8][R24.64] ;  /* 0x00000008180c7980 */ /* 0x000762000c101d00 */
[C---:B-1----:R-:W-:Y:S02]  /*d930*/  IMAD R31, R163.reuse, UR5, R54 ;  /* 0x00000005a31f7c24 */ /* 0x042fe4000f8e0236 */
[----:B----4-:R-:W-:Y:S01]  /*d940*/  IMAD.WIDE.U32 R26, R163, UR4, RZ ;  /* 0x00000004a31a7c25 */ /* 0x010fe2000f8e00ff */
[----:B------:R-:W-:Y:S01]  /*d950*/  ULDC.64 UR4, c[0x0][0xaf0] ;  /* 0x0002bc0000047ab9 */ /* 0x000fe20000000a00 */
[----:B------:R-:W5:Y:S02]  /*d960*/  LD.E.128 R48, desc[UR8][R34.64] ;  /* 0x0000000822307980 */ /* 0x000f64000c101d00 */
[----:B------:R-:W-:Y:S01]  /*d970*/  IMAD.MOV.U32 R21, RZ, RZ, R32 ;  /* 0x000000ffff157224 */ /* 0x000fe200078e0020 */
[----:B0-----:R-:W-:Y:S01]  /*d980*/  @P1 SHF.R.U32.HI R21, RZ, R47, R20 ;  /* 0x0000002fff151219 */ /* 0x001fe20000011614 */
[----:B--2---:R-:W-:Y:S01]  /*d990*/  IMAD.IADD R3, R27, 0x1, R31 ;  /* 0x000000011b037824 */ /* 0x004fe200078e021f */
[----:B------:R0:W5:Y:S01]  /*d9a0*/  LD.E.128 R8, desc[UR8][R28.64] ;  /* 0x000000081c087980 */ /* 0x000162000c101d00 */
[----:B---3--:R-:W-:-:S02]  /*d9b0*/  IMAD R24, R112, UR4, RZ ;  /* 0x0000000470187c24 */ /* 0x008fc4000f8e02ff */
[----:B------:R-:W-:Y:S01]  /*d9c0*/  IMAD.MOV.U32 R2, RZ, RZ, R26 ;  /* 0x000000ffff027224 */ /* 0x000fe200078e001a */
[----:B------:R-:W-:Y:S01]  /*d9d0*/  SHF.R.S32.HI R20, RZ, 0x1f, R21 ;  /* 0x0000001fff147819 */ /* 0x000fe20000011415 */
[C---:B------:R-:W-:Y:S01]  /*d9e0*/  IMAD R25, R161.reuse, UR5, R24 ;  /* 0x00000005a1197c24 */ /* 0x040fe2000f8e0218 */
[----:B------:R-:W-:Y:S01]  /*d9f0*/  @!PT LDS RZ, [RZ] ;  /* 0x00000000fffff984 */ /* 0x000fe20000000800 */
[----:B------:R-:W-:Y:S01]  /*da00*/  @!PT LDS RZ, [RZ] ;  /* 0x00000000fffff984 */ /* 0x000fe20000000800 */
[----:B------:R-:W-:Y:S01]  /*da10*/  @!PT LDS RZ, [RZ] ;  /* 0x00000000fffff984 */ /* 0x000fe20000000800 */
[----:B------:R-:W-:Y:S01]  /*da20*/  @!PT LDS RZ, [RZ] ;  /* 0x00000000fffff984 */ /* 0x000fe20000000800 */
[----:B------:R1:W-:Y:S06]  /*da30*/  MEMBAR.ALL.CTA ;  /* 0x0000000000007992 */ /* 0x0003ec0000008000 */
[----:B-1----:R-:W1:Y:S01]  /*da40*/  FENCE.VIEW.ASYNC.S ;  /* 0x00000000000073c6 */ /* 0x002e620000000000 */
[----:B------:R-:W-:Y:S01]  /*da50*/  IMAD.WIDE.U32 R2, R161, UR4, R2 ;  /* 0x00000004a1027c25 */ /* 0x000fe2000f8e0002 */
[----:B------:R-:W-:-:S03]  /*da60*/  ULDC.64 UR4, c[0x0][0xae0] ;  /* 0x0002b80000047ab9 */ /* 0x000fc60000000a00 */
[----:B------:R-:W-:Y:S02]  /*da70*/  IMAD.MOV R27, RZ, RZ, -R21 ;  /* 0x000000ffff1b7224 */ /* 0x000fe400078e0a15 */
[----:B------:R-:W-:Y:S02]  /*da80*/  IMAD.IADD R3, R3, 0x1, R25 ;  /* 0x0000000103037824 */ /* 0x000fe400078e0219 */
[----:B------:R-:W-:Y:S02]  /*da90*/  IMAD R20, R20, UR4, RZ ;  /* 0x0000000414147c24 */ /* 0x000fe4000f8e02ff */
[----:B------:R-:W-:Y:S02]  /*daa0*/  IMAD R25, R22, R27, R32 ;  /* 0x0000001b16197224 */ /* 0x000fe400078e0220 */
[C---:B------:R-:W-:Y:S02]  /*dab0*/  IMAD R27, R21.reuse, UR5, R20 ;  /* 0x00000005151b7c24 */ /* 0x040fe4000f8e0214 */
[----:B------:R-:W-:Y:S01]  /*dac0*/  IMAD.WIDE.U32 R2, R21, UR4, R2 ;  /* 0x0000000415027c25 */ /* 0x000fe2000f8e0002 */
[----:B------:R-:W-:Y:S01]  /*dad0*/  SHF.R.S32.HI R20, RZ, 0x1f, R25 ;  /* 0x0000001fff147819 */ /* 0x000fe20000011419 */
[----:B------:R-:W-:-:S02]  /*dae0*/  ULDC.64 UR4, c[0x0][0xad8] ;  /* 0x0002b60000047ab9 */ /* 0x000fc40000000a00 */
[----:B------:R-:W-:Y:S02]  /*daf0*/  IMAD.IADD R3, R3, 0x1, R27 ;  /* 0x0000000103037824 */ /* 0x000fe400078e021b */
[----:B------:R-:W-:Y:S02]  /*db00*/  IMAD R20, R20, UR4, RZ ;  /* 0x0000000414147c24 */ /* 0x000fe4000f8e02ff */
[----:B0-----:R-:W-:Y:S02]  /*db10*/  IMAD.IADD R29, R164, 0x1, R17 ;  /* 0x00000001a41d7824 */ /* 0x001fe400078e0211 */
[C---:B------:R-:W-:Y:S02]  /*db20*/  IMAD R21, R25.reuse, UR5, R20 ;  /* 0x0000000519157c24 */ /* 0x040fe4000f8e0214 */
[----:B------:R-:W-:Y:S01]  /*db30*/  IMAD.WIDE.U32 R2, R25, UR4, R2 ;  /* 0x0000000419027c25 */ /* 0x000fe2000f8e0002 */
[----:B------:R-:W-:Y:S01]  /*db40*/  ISETP.GE.AND P2, PT, R29, R78, PT ;  /* 0x0000004e1d00720c */ /* 0x000fe20003f46270 */
[----:B------:R-:W-:-:S02]  /*db50*/  ULDC.64 UR4, c[0x0][0xa80] ;  /* 0x0002a00000047ab9 */ /* 0x000fc40000000a00 */
[----:B------:R-:W-:Y:S02]  /*db60*/  VIADD R17, R29, 0x20 ;  /* 0x000000201d117836 */ /* 0x000fe40000000000 */
[----:B------:R-:W-:Y:S01]  /*db70*/  VIADD R16, R16, 0x2a820 ;  /* 0x0002a82010107836 */ /* 0x000fe20000000000 */
[C---:B------:R-:W-:Y:S01]  /*db80*/  LEA R20, P3, R2.reuse, UR4, 0x1 ;  /* 0x0000000402147c11 */ /* 0x040fe2000f8608ff */
[----:B------:R-:W-:Y:S01]  /*db90*/  IMAD.IADD R3, R3, 0x1, R21 ;  /* 0x0000000103037824 */ /* 0x000fe200078e0215 */
[-C--:B------:R-:W-:Y:S01]  /*dba0*/  ISETP.GE.AND P0, PT, R17, R78.reuse, PT ;  /* 0x0000004e1100720c */ /* 0x080fe20003f06270 */
[----:B------:R-:W-:Y:S01]  /*dbb0*/  VIADD R17, R29, 0x40 ;  /* 0x000000401d117836 */ /* 0x000fe20000000000 */
[----:B------:R-:W-:Y:S02]  /*dbc0*/  PRMT R16, RZ, 0x654, R16 ;  /* 0x00000654ff107816 */ /* 0x000fe40000000010 */
[----:B------:R-:W-:Y:S01]  /*dbd0*/  LEA.HI.X R21, R2, UR5, R3, 0x1, P3 ;  /* 0x0000000502157c11 */ /* 0x000fe200098f0c03 */
[----:B------:R-:W-:Y:S01]  /*dbe0*/  BSSY B1, `(.L_x_1167) ;  /* 0x0000010000017945 */ /* 0x000fe20003800000 */
[----:B------:R-:W-:Y:S01]  /*dbf0*/  ISETP.GE.AND P1, PT, R17, R78, PT ;  /* 0x0000004e1100720c */ /* 0x000fe20003f26270 */
[----:B-1----:R0:W-:Y:S02]  /*dc00*/  SYNCS.ARRIVE.TRANS64.RED.A1T0 RZ, [R16+URZ], RZ ;  /* 0x000000ff10ff79a7 */ /* 0x0021e4000810043f */
[----:B------:R1:W2:Y:S04]  /*dc10*/  SHFL.IDX PT, R17, R21, RZ, 0x181f ;  /* 0x00181fff15117589 */ /* 0x0002a800000e0000 */
[----:B0-----:R1:W0:Y:S01]  /*dc20*/  SHFL.IDX PT, R16, R20, RZ, 0x181f ;  /* 0x00181fff14107589 */ /* 0x00122200000e0000 */
[----:B------:R-:W-:Y:S05]  /*dc30*/  @P2 BRA `(.L_x_1168) ;  /* 0x0000000000282947 */ /* 0x000fea0003800000 */
[----:B------:R-:W-:Y:S01]  /*dc40*/  ULDC UR4, c[0x0][0xac8] ;  /* 0x0002b20000047ab9 */ /* 0x000fe20000000800 */
[----:B------:R-:W-:Y:S01]  /*dc50*/  ULDC.64 UR6, c[0x0][0x208] ;  /* 0x0000820000067ab9 */ /* 0x000fe20000000a00 */
[----:B------:R-:W-:Y:S02]  /*dc60*/  ISETP.GE.AND P2, PT, R23, UR4, PT ;  /* 0x0000000417007c0c */ /* 0x000fe4000bf46270 */
[----:B------:R-:W-:-:S11]  /*dc70*/  ISETP.GE.AND P3, PT, R160, UR4, PT ;  /* 0x00000004a0007c0c */ /* 0x000fd6000bf66270 */
[CC--:B0-----:R-:W-:Y:S02]  /*dc80*/  @!P2 LEA R2, P4, R23.reuse, R16.reuse, 0x1 ;  /* 0x000000101702a211 */ /* 0x0c1fe400078808ff */
[C---:B------:R-:W-:Y:S02]  /*dc90*/  @!P3 LEA R16, P5, R160.reuse, R16, 0x1 ;  /* 0x00000010a010b211 */ /* 0x040fe400078a08ff */
[-C--:B--2---:R-:W-:Y:S02]  /*dca0*/  @!P2 LEA.HI.X R3, R23, R17.reuse, R172, 0x1, P4 ;  /* 0x000000111703a211 */ /* 0x084fe400020f0cac */
[----:B------:R-:W-:-:S03]  /*dcb0*/  @!P3 LEA.HI.X R17, R160, R17, R171, 0x1, P5 ;  /* 0x00000011a011b211 */ /* 0x000fc600028f0cab */
[----:B-----5:R3:W-:Y:S04]  /*dcc0*/  @!P2 ST.E.128 desc[UR6][R2.64], R48 ;  /* 0x000000300200a985 */ /* 0x0207e8000c101d06 */
[----:B------:R3:W-:Y:S02]  /*dcd0*/  @!P3 ST.E.128 desc[UR6][R16.64], R60 ;  /* 0x0000003c1000b985 */ /* 0x0007e4000c101d06 */
.L_x_1168:
[----:B------:R-:W-:Y:S05]  /*dce0*/  BSYNC B1 ;  /* 0x0000000000017941 */ /* 0x000fea0003800000 */
.L_x_1167:
[----:B--23--:R2:W3:Y:S01]  /*dcf0*/  SHFL.IDX PT, R17, R21, 0x1, 0x181f ;  /* 0x00381f0015117f89 */ /* 0x00c4e200000e0000 */
[----:B------:R-:W-:Y:S03]  /*dd00*/  BSSY B1, `(.L_x_1169) ;  /* 0x000000d000017945 */ /* 0x000fe60003800000 */
[----:B0-----:R2:W0:Y:S01]  /*dd10*/  SHFL.IDX PT, R16, R20, 0x1, 0x181f ;  /* 0x00381f0014107f89 */ /* 0x00142200000e0000 */
[----:B------:R-:W-:Y:S05]  /*dd20*/  @P0 BRA `(.L_x_1170) ;  /* 0x0000000000280947 */ /* 0x000fea0003800000 */
[----:B------:R-:W-:Y:S01]  /*dd30*/  ULDC UR4, c[0x0][0xac8] ;  /* 0x0002b20000047ab9 */ /* 0x000fe20000000800 */
[----:B------:R-:W-:Y:S01]  /*dd40*/  ULDC.64 UR6, c[0x0][0x208] ;  /* 0x0000820000067ab9 */ /* 0x000fe20000000a00 */
[----:B------:R-:W-:Y:S02]  /*dd50*/  ISETP.GE.AND P3, PT, R23, UR4, PT ;  /* 0x0000000417007c0c */ /* 0x000fe4000bf66270 */
[----:B------:R-:W-:-:S11]  /*dd60*/  ISETP.GE.AND P4, PT, R160, UR4, PT ;  /* 0x00000004a0007c0c */ /* 0x000fd6000bf86270 */
[CC--:B0-----:R-:W-:Y:S02]  /*dd70*/  @!P3 LEA R2, P0, R23.reuse, R16.reuse, 0x1 ;  /* 0x000000101702b211 */ /* 0x0c1fe400078008ff */
[C---:B------:R-:W-:Y:S02]  /*dd80*/  @!P4 LEA R16, P2, R160.reuse, R16, 0x1 ;  /* 0x00000010a010c211 */ /* 0x040fe400078408ff */
[-C--:B---3--:R-:W-:Y:S02]  /*dd90*/  @!P3 LEA.HI.X R3, R23, R17.reuse, R172, 0x1, P0 ;  /* 0x000000111703b211 */ /* 0x088fe400000f0cac */
[----:B------:R-:W-:-:S03]  /*dda0*/  @!P4 LEA.HI.X R17, R160, R17, R171, 0x1, P2 ;  /* 0x00000011a011c211 */ /* 0x000fc600010f0cab */
[----:B-----5:R4:W-:Y:S04]  /*ddb0*/  @!P3 ST.E.128 desc[UR6][R2.64], R40 ;  /* 0x000000280200b985 */ /* 0x0209e8000c101d06 */
[----:B------:R4:W-:Y:S02]  /*ddc0*/  @!P4 ST.E.128 desc[UR6][R16.64], R56 ;  /* 0x000000381000c985 */ /* 0x0009e4000c101d06 */
.L_x_1170:
[----:B------:R-:W-:Y:S05]  /*ddd0*/  BSYNC B1 ;  /* 0x0000000000017941 */ /* 0x000fea0003800000 */
.L_x_1169:
[----:B---34-:R3:W4:Y:S01]  /*dde0*/  SHFL.IDX PT, R17, R21, 0x2, 0x181f ;  /* 0x00581f0015117f89 */ /* 0x01872200000e0000 */
        /* <DEDUP_REMOVED lines=9> */
[-C--:B----4-:R-:W-:Y:S02]  /*de80*/  @!P2 LEA.HI.X R3, R23, R17.reuse, R172, 0x1, P0 ;  /* 0x000000111703a211 */ /* 0x090fe400000f0cac */
[----:B------:R-:W-:-:S03]  /*de90*/  @!P3 LEA.HI.X R17, R160, R17, R171, 0x1, P1 ;  /* 0x00000011a011b211 */ /* 0x000fc600008f0cab */
[----:B-----5:R0:W-:Y:S04]  /*dea0*/  @!P2 ST.E.128 desc[UR6][R2.64], R36 ;  /* 0x000000240200a985 */ /* 0x0201e8000c101d06 */
[----:B------:R0:W-:Y:S02]  /*deb0*/  @!P3 ST.E.128 desc[UR6][R16.64], R12 ;  /* 0x0000000c1000b985 */ /* 0x0001e4000c101d06 */
.L_x_1172:
[----:B------:R-:W-:Y:S05]  /*dec0*/  BSYNC B1 ;  /* 0x0000000000017941 */ /* 0x000fea0003800000 */
.L_x_1171:
[----:B0-----:R-:W-:Y:S01]  /*ded0*/  VIADD R3, R29, 0x60 ;  /* 0x000000601d037836 */ /* 0x001fe20000000000 */
[----:B-123--:R-:W0:Y:S04]  /*dee0*/  SHFL.IDX PT, R21, R21, 0x3, 0x181f ;  /* 0x00781f0015157f89 */ /* 0x00ee2800000e0000 */
[----:B------:R-:W-:Y:S01]  /*def0*/  ISETP.GE.AND P0, PT, R3, R78, PT ;  /* 0x0000004e0300720c */ /* 0x000fe20003f06270 */
[----:B------:R-:W1:-:S12]  /*df00*/  SHFL.IDX PT, R20, R20, 0x3, 0x181f ;  /* 0x00781f0014147f89 */ /* 0x000e5800000e0000 */
[----:B------:R-:W-:Y:S05]  /*df10*/  @P0 BRA `(.L_x_1173) ;  /* 0x0000000800880947 */ /* 0x000fea0003800000 */
[----:B------:R-:W-:Y:S01]  /*df20*/  ULDC UR4, c[0x0][0xac8] ;  /* 0x0002b20000047ab9 */ /* 0x000fe20000000800 */
[----:B------:R-:W-:Y:S01]  /*df30*/  ULDC.64 UR6, c[0x0][0x208] ;  /* 0x0000820000067ab9 */ /* 0x000fe20000000a00 */
[----:B------:R-:W-:-:S13]  /*df40*/  ISETP.GE.AND P1, PT, R23, UR4, PT ;  /* 0x0000000417007c0c */ /* 0x000fda000bf26270 */
[----:B-1----:R-:W-:-:S04]  /*df50*/  @!P1 LEA R2, P0, R23, R20, 0x1 ;  /* 0x0000001417029211 */ /* 0x002fc800078008ff */
[----:B0-----:R-:W-:Y:S02]  /*df60*/  @!P1 LEA.HI.X R3, R23, R21, R172, 0x1, P0 ;  /* 0x0000001517039211 */ /* 0x001fe400000f0cac */
[----:B------:R-:W-:-:S03]  /*df70*/  ISETP.GE.AND P0, PT, R160, UR4, PT ;  /* 0x00000004a0007c0c */ /* 0x000fc6000bf06270 */
[----:B-----5:R0:W-:Y:S10]  /*df80*/  @!P1 ST.E.128 desc[UR6][R2.64], R4 ;  /* 0x0000000402009985 */ /* 0x0201f4000c101d06 */
[----:B------:R-:W-:Y:S05]  /*df90*/  @P0 BRA `(.L_x_1173) ;  /* 0x0000000800680947 */ /* 0x000fea0003800000 */
[----:B0-----:R-:W-:Y:S01]  /*dfa0*/  LEA R2, P0, R160, R20, 0x1 ;  /* 0x00000014a0027211 */ /* 0x001fe200078008ff */
[----:B------:R-:W-:-:S03]  /*dfb0*/  ULDC.64 UR4, c[0x0][0x208] ;  /* 0x0000820000047ab9 */ /* 0x000fc60000000a00 */
[----:B------:R-:W-:-:S05]  /*dfc0*/  LEA.HI.X R3, R160, R21, R171, 0x1, P0 ;  /* 0x00000015a0037211 */ /* 0x000fca00000f0cab */
[----:B------:R0:W-:Y:S01]  /*dfd0*/  ST.E.128 desc[UR4][R2.64], R8 ;  /* 0x0000000802007985 */ /* 0x0001e2000c101d04 */
[----:B------:R-:W-:Y:S05]  /*dfe0*/  BRA `(.L_x_1173) ;  /* 0x0000000800547947 */ /* 0x000fea0003800000 */
.L_x_1166:
[----:B------:R-:W2:Y:S01]  /*dff0*/  LDC R12, c[0x0][0xbe8] ;  /* 0x0002fa00ff0c7b82 */ /* 0x000ea20000000800 */
[----:B------:R-:W-:Y:S01]  /*e000*/  ISETP.GE.AND P0, PT, R173, 0x80, PT ;  /* 0x00000080ad00780c */ /* 0x000fe20003f06270 */
[----:B------:R-:W-:Y:S01]  /*e010*/  IMAD R2, R162, 0x20, R164 ;  /* 0x00000020a2027824 */ /* 0x000fe200078e02a4 */
[----:B------:R-:W-:Y:S01]  /*e020*/  BSSY B1, `(.L_x_1174) ;  /* 0x000002f000017945 */ /* 0x000fe20003800000 */
[----:B------:R-:W-:Y:S02]  /*e030*/  SHF.R.S32.HI R10, RZ, 0x1f, R163 ;  /* 0x0000001fff0a7819 */ /* 0x000fe400000114a3 */
[----:B------:R-:W-:Y:S01]  /*e040*/  IMAD.IADD R15, R17, 0x1, R2 ;  /* 0x00000001110f7824 */ /* 0x000fe200078e0202 */
[----:B------:R-:W-:Y:S02]  /*e050*/  SHF.R.S32.HI R11, RZ, 0x1f, R161 ;  /* 0x0000001fff0b7819 */ /* 0x000fe400000114a1 */
[----:B--2---:R-:W-:-:S13]  /*e060*/  ISETP.NE.AND P1, PT, R12, 0x1, PT ;  /* 0x000000010c00780c */ /* 0x004fda0003f25270 */
[----:B------:R-:W2:Y:S08]  /*e070*/  @P1 LDC R14, c[0x0][0xbec] ;  /* 0x0002fb00ff0e1b82 */ /* 0x000eb00000000800 */
[----:B------:R-:W3:Y:S01]  /*e080*/  @P1 LDC R21, c[0x0][0xbf0] ;  /* 0x0002fc00ff151b82 */ /* 0x000ee20000000800 */
[----:B------:R-:W-:Y:S05]  /*e090*/  @P0 BRA `(.L_x_1175) ;  /* 0x00000000009c0947 */ /* 0x000fea0003800000 */
[----:B------:R-:W4:Y:S01]  /*e0a0*/  S2R R4, SR_TID.X ;  /* 0x0000000000047919 */ /* 0x000f220000002100 */
[----:B------:R-:W5:Y:S01]  /*e0b0*/  LDC R9, c[0x0][0xbe8] ;  /* 0x0002fa00ff097b82 */ /* 0x000f620000000800 */
[----:B------:R-:W-:Y:S02]  /*e0c0*/  ULDC UR4, c[0x0][0xa88] ;  /* 0x0002a20000047ab9 */ /* 0x000fe40000000800 */
[----:B-----5:R-:W-:Y:S01]  /*e0d0*/  IMAD R3, R9, UR4, RZ ;  /* 0x0000000409037c24 */ /* 0x020fe2000f8e02ff */
[----:B----4-:R-:W-:-:S04]  /*e0e0*/  IADD3 R8, R17, -0x80, R4 ;  /* 0xffffff8011087810 */ /* 0x010fc80007ffe004 */
[----:B------:R-:W-:-:S13]  /*e0f0*/  ISETP.GE.AND P0, PT, R8, R3, PT ;  /* 0x000000030800720c */ /* 0x000fda0003f06270 */
[----:B------:R-:W-:Y:S05]  /*e100*/  @P0 BRA `(.L_x_1175) ;  /* 0x0000000000800947 */ /* 0x000fea0003800000 */
[----:B------:R-:W-:Y:S01]  /*e110*/  ISETP.NE.AND P0, PT, R9, 0x1, PT ;  /* 0x000000010900780c */ /* 0x000fe20003f05270 */
[----:B------:R-:W-:Y:S01]  /*e120*/  ULDC.64 UR4, c[0x0][0xb90] ;  /* 0x0002e40000047ab9 */ /* 0x000fe20000000a00 */
[----:B------:R-:W-:Y:S01]  /*e130*/  IMAD.MOV.U32 R5, RZ, RZ, R8 ;  /* 0x000000ffff057224 */ /* 0x000fe200078e0008 */
[----:B------:R-:W-:Y:S01]  /*e140*/  ULDC.64 UR6, c[0x0][0x208] ;  /* 0x0000820000067ab9 */ /* 0x000fe20000000a00 */
[----:B------:R-:W-:-:S04]  /*e150*/  IMAD R6, R10, UR4, RZ ;  /* 0x000000040a067c24 */ /* 0x000fc8000f8e02ff */
[----:B------:R-:W-:-:S05]  /*e160*/  IMAD R7, R163, UR5, R6 ;  /* 0x00000005a3077c24 */ /* 0x000fca000f8e0206 */
[----:B------:R-:W4:Y:S08]  /*e170*/  @P0 LDC R3, c[0x0][0xbec] ;  /* 0x0002fb00ff030b82 */ /* 0x000f300000000800 */
[----:B------:R-:W5:Y:S01]  /*e180*/  @P0 LDC R13, c[0x0][0xbf0] ;  /* 0x0002fc00ff0d0b82 */ /* 0x000f620000000800 */
[----:B----4-:R-:W-:-:S04]  /*e190*/  @P0 IMAD.HI.U32 R4, R8, R3, RZ ;  /* 0x0000000308040227 */ /* 0x010fc800078e00ff */
[----:B------:R-:W-:Y:S01]  /*e1a0*/  IMAD.WIDE.U32 R2, R163, UR4, RZ ;  /* 0x00000004a3027c25 */ /* 0x000fe2000f8e00ff */
[----:B------:R-:W-:Y:S01]  /*e1b0*/  ULDC.64 UR4, c[0x0][0xb98] ;  /* 0x0002e60000047ab9 */ /* 0x000fe20000000a00 */
[----:B-----5:R-:W-:Y:S02]  /*e1c0*/  @P0 SHF.R.U32.HI R5, RZ, R13, R4 ;  /* 0x0000000dff050219 */ /* 0x020fe40000011604 */
[----:B------:R-:W-:Y:S02]  /*e1d0*/  IMAD.IADD R3, R3, 0x1, R7 ;  /* 0x0000000103037824 */ /* 0x000fe400078e0207 */
[----:B------:R-:W-:Y:S02]  /*e1e0*/  IMAD R4, R11, UR4, RZ ;  /* 0x000000040b047c24 */ /* 0x000fe4000f8e02ff */
[----:B------:R-:W-:Y:S02]  /*e1f0*/  IMAD.MOV R7, RZ, RZ, -R5 ;  /* 0x000000ffff077224 */ /* 0x000fe400078e0a05 */
[----:B------:R-:W-:-:S04]  /*e200*/  IMAD.WIDE.U32 R2, R161, UR4, R2 ;  /* 0x00000004a1027c25 */ /* 0x000fc8000f8e0002 */
[----:B------:R-:W-:Y:S01]  /*e210*/  IMAD R7, R9, R7, R8 ;  /* 0x0000000709077224 */ /* 0x000fe200078e0208 */
[----:B------:R-:W-:Y:S01]  /*e220*/  SHF.R.S32.HI R9, RZ, 0x1f, R5 ;  /* 0x0000001fff097819 */ /* 0x000fe20000011405 */
[----:B------:R-:W-:Y:S01]  /*e230*/  IMAD R6, R161, UR5, R4 ;  /* 0x00000005a1067c24 */ /* 0x000fe2000f8e0204 */
[----:B------:R-:W-:Y:S01]  /*e240*/  IADD3 R2, P0, R5, R2, RZ ;  /* 0x0000000205027210 */ /* 0x000fe20007f1e0ff */
[----:B------:R-:W-:Y:S01]  /*e250*/  ULDC.64 UR4, c[0x0][0xb88] ;  /* 0x0002e20000047ab9 */ /* 0x000fe20000000a00 */
[----:B------:R-:W-:Y:S02]  /*e260*/  SHF.R.S32.HI R4, RZ, 0x1f, R7 ;  /* 0x0000001fff047819 */ /* 0x000fe40000011407 */
[----:B------:R-:W-:-:S03]  /*e270*/  IADD3.X R3, R9, R3, R6, P0, !PT ;  /* 0x0000000309037210 */ /* 0x000fc600007fe406 */
[----:B------:R-:W-:Y:S02]  /*e280*/  IMAD R4, R4, UR4, RZ ;  /* 0x0000000404047c24 */ /* 0x000fe4000f8e02ff */
[----:B------:R-:W-:-:S04]  /*e290*/  IMAD.WIDE.U32 R2, R7, UR4, R2 ;  /* 0x0000000407027c25 */ /* 0x000fc8000f8e0002 */
[----:B------:R-:W-:Y:S01]  /*e2a0*/  IMAD R5, R7, UR5, R4 ;  /* 0x0000000507057c24 */ /* 0x000fe2000f8e0204 */
[----:B------:R-:W-:Y:S02]  /*e2b0*/  ULDC.64 UR4, c[0x0][0xb50] ;  /* 0x0002d40000047ab9 */ /* 0x000fe40000000a00 */
[----:B------:R-:W-:Y:S01]  /*e2c0*/  LEA R4, P0, R2, UR4, 0x2 ;  /* 0x0000000402047c11 */ /* 0x000fe2000f8010ff */
[----:B------:R-:W-:-:S05]  /*e2d0*/  IMAD.IADD R3, R3, 0x1, R5 ;  /* 0x0000000103037824 */ /* 0x000fca00078e0205 */
[----:B------:R-:W-:Y:S01]  /*e2e0*/  LEA.HI.X R5, R2, UR5, R3, 0x2, P0 ;  /* 0x0000000502057c11 */ /* 0x000fe200080f1403 */
[----:B------:R-:W-:-:S05]  /*e2f0*/  IMAD.MOV.U32 R3, RZ, RZ, -0x800000 ;  /* 0xff800000ff037424 */ /* 0x000fca00078e00ff */
[----:B------:R4:W-:Y:S02]  /*e300*/  STG.E desc[UR6][R4.64], R3 ;  /* 0x0000000304007986 */ /* 0x0009e4000c101906 */
.L_x_1175:
[----:B------:R-:W-:Y:S05]  /*e310*/  BSYNC B1 ;  /* 0x0000000000017941 */ /* 0x000fea0003800000 */
.L_x_1174:
[----:B------:R-:W-:Y:S01]  /*e320*/  ULDC.64 UR4, c[0x0][0xae8] ;  /* 0x0002ba0000047ab9 */ /* 0x000fe20000000a00 */
[----:B--2-4-:R-:W-:Y:S01]  /*e330*/  @P1 IMAD.HI.U32 R4, R15, R14, RZ ;  /* 0x0000000e0f041227 */ /* 0x014fe200078e00ff */
[----:B------:R-:W-:Y:S01]  /*e340*/  ULDC UR6, c[0x0][0xa88] ;  /* 0x0002a20000067ab9 */ /* 0x000fe20000000800 */
[----:B------:R-:W-:Y:S02]  /*e350*/  BSSY B1, `(.L_x_1176) ;  /* 0x0000031000017945 */ /* 0x000fe40003800000 */
[----:B------:R-:W-:Y:S02]  /*e360*/  IMAD R2, R10, UR4, RZ ;  /* 0x000000040a027c24 */ /* 0x000fe4000f8e02ff */
[----:B------:R-:W-:Y:S01]  /*e370*/  IMAD.MOV.U32 R5, RZ, RZ, R15 ;  /* 0x000000ffff057224 */ /* 0x000fe200078e000f */
[----:B---3--:R-:W-:Y:S01]  /*e380*/  @P1 SHF.R.U32.HI R5, RZ, R21, R4 ;  /* 0x00000015ff051219 */ /* 0x008fe20000011604 */
[C---:B------:R-:W-:Y:S02]  /*e390*/  IMAD R7, R163.reuse, UR5, R2 ;  /* 0x00000005a3077c24 */ /* 0x040fe4000f8e0202 */
[----:B------:R-:W-:Y:S01]  /*e3a0*/  IMAD.WIDE.U32 R2, R163, UR4, RZ ;  /* 0x00000004a3027c25 */ /* 0x000fe2000f8e00ff */
[----:B------:R-:W-:Y:S01]  /*e3b0*/  ULDC.64 UR4, c[0x0][0xaf0] ;  /* 0x0002bc0000047ab9 */ /* 0x000fe20000000a00 */
[----:B------:R-:W-:-:S02]  /*e3c0*/  SHF.R.S32.HI R4, RZ, 0x1f, R5 ;  /* 0x0000001fff047819 */ /* 0x000fc40000011405 */
[----:B------:R-:W-:Y:S02]  /*e3d0*/  IMAD R6, R11, UR4, RZ ;  /* 0x000000040b067c24 */ /* 0x000fe4000f8e02ff */
[----:B------:R-:W-:Y:S02]  /*e3e0*/  IMAD.IADD R3, R3, 0x1, R7 ;  /* 0x0000000103037824 */ /* 0x000fe400078e0207 */
[C---:B------:R-:W-:Y:S02]  /*e3f0*/  IMAD R7, R161.reuse, UR5, R6 ;  /* 0x00000005a1077c24 */ /* 0x040fe4000f8e0206 */
        /* <DEDUP_REMOVED lines=11> */
[----:B------:R-:W-:Y:S02]  /*e4b0*/  IMAD.IADD R3, R3, 0x1, R9 ;  /* 0x0000000103037824 */ /* 0x000fe400078e0209 */
[----:B------:R-:W-:Y:S02]  /*e4c0*/  IMAD R6, R4, UR4, RZ ;  /* 0x0000000404067c24 */ /* 0x000fe4000f8e02ff */
[----:B------:R-:W-:Y:S02]  /*e4d0*/  IMAD R9, R12, UR6, RZ ;  /* 0x000000060c097c24 */ /* 0x000fe4000f8e02ff */
[C---:B------:R-:W-:Y:S02]  /*e4e0*/  VIADD R4, R8.reuse, 0x20 ;  /* 0x0000002008047836 */ /* 0x040fe40000000000 */
[C---:B------:R-:W-:Y:S01]  /*e4f0*/  IMAD R5, R7.reuse, UR5, R6 ;  /* 0x0000000507057c24 */ /* 0x040fe2000f8e0206 */
[-C--:B------:R-:W-:Y:S01]  /*e500*/  ISETP.GE.AND P2, PT, R8, R9.reuse, PT ;  /* 0x000000090800720c */ /* 0x080fe20003f46270 */
[----:B------:R-:W-:Y:S01]  /*e510*/  IMAD.WIDE.U32 R2, R7, UR4, R2 ;  /* 0x0000000407027c25 */ /* 0x000fe2000f8e0002 */
[----:B------:R-:W-:Y:S01]  /*e520*/  ISETP.GE.AND P1, PT, R4, R9, PT ;  /* 0x000000090400720c */ /* 0x000fe20003f26270 */
[----:B------:R-:W-:-:S02]  /*e530*/  ULDC.64 UR4, c[0x0][0xa80] ;  /* 0x0002a00000047ab9 */ /* 0x000fc40000000a00 */
[----:B------:R-:W-:Y:S02]  /*e540*/  VIADD R4, R8, 0x40 ;  /* 0x0000004008047836 */ /* 0x000fe40000000000 */
[----:B------:R-:W-:Y:S01]  /*e550*/  IMAD.IADD R3, R3, 0x1, R5 ;  /* 0x0000000103037824 */ /* 0x000fe200078e0205 */
[----:B------:R-:W-:Y:S02]  /*e560*/  LEA R5, P3, R2, UR4, 0x1 ;  /* 0x0000000402057c11 */ /* 0x000fe4000f8608ff */
[----:B------:R-:W-:Y:S02]  /*e570*/  ISETP.GE.AND P0, PT, R4, R9, PT ;  /* 0x000000090400720c */ /* 0x000fe40003f06270 */
[----:B------:R-:W-:Y:S02]  /*e580*/  LEA.HI.X R4, R2, UR5, R3, 0x1, P3 ;  /* 0x0000000502047c11 */ /* 0x000fe400098f0c03 */
[----:B------:R2:W3:Y:S04]  /*e590*/  SHFL.IDX PT, R2, R5, RZ, 0x181f ;  /* 0x00181fff05027589 */ /* 0x0004e800000e0000 */
[----:B------:R2:W4:Y:S01]  /*e5a0*/  SHFL.IDX PT, R3, R4, RZ, 0x181f ;  /* 0x00181fff04037589 */ /* 0x00052200000e0000 */
[----:B------:R-:W-:Y:S05]  /*e5b0*/  @P2 BRA `(.L_x_1177) ;  /* 0x0000000000282947 */ /* 0x000fea0003800000 */
[----:B------:R-:W-:Y:S01]  /*e5c0*/  ULDC UR4, c[0x0][0xac8] ;  /* 0x0002b20000047ab9 */ /* 0x000fe20000000800 */
[----:B------:R-:W-:Y:S01]  /*e5d0*/  ULDC.64 UR6, c[0x0][0x208] ;  /* 0x0000820000067ab9 */ /* 0x000fe20000000a00 */
[----:B------:R-:W-:Y:S02]  /*e5e0*/  ISETP.GE.AND P4, PT, R23, UR4, PT ;  /* 0x0000000417007c0c */ /* 0x000fe4000bf86270 */
[----:B------:R-:W-:-:S11]  /*e5f0*/  ISETP.GE.AND P5, PT, R160, UR4, PT ;  /* 0x00000004a0007c0c */ /* 0x000fd6000bfa6270 */
[CC--:B---3--:R-:W-:Y:S02]  /*e600*/  @!P4 LEA R6, P2, R23.reuse, R2.reuse, 0x1 ;  /* 0x000000021706c211 */ /* 0x0c8fe400078408ff */
[C---:B------:R-:W-:Y:S02]  /*e610*/  @!P5 LEA R2, P3, R160.reuse, R2, 0x1 ;  /* 0x00000002a002d211 */ /* 0x040fe400078608ff */
[-C--:B----4-:R-:W-:Y:S02]  /*e620*/  @!P4 LEA.HI.X R7, R23, R3.reuse, R172, 0x1, P2 ;  /* 0x000000031707c211 */ /* 0x090fe400010f0cac */
[----:B------:R-:W-:-:S03]  /*e630*/  @!P5 LEA.HI.X R3, R160, R3, R171, 0x1, P3 ;  /* 0x00000003a003d211 */ /* 0x000fc600018f0cab */
[----:B------:R3:W-:Y:S04]  /*e640*/  @!P4 ST.E.128 desc[UR6][R6.64], RZ ;  /* 0x000000ff0600c985 */ /* 0x0007e8000c101d06 */
[----:B------:R3:W-:Y:S02]  /*e650*/  @!P5 ST.E.128 desc[UR6][R2.64], RZ ;  /* 0x000000ff0200d985 */ /* 0x0007e4000c101d06 */
.L_x_1177:
[----:B------:R-:W-:Y:S05]  /*e660*/  BSYNC B1 ;  /* 0x0000000000017941 */ /* 0x000fea0003800000 */
.L_x_1176:
[----:B---34-:R3:W4:Y:S01]  /*e670*/  SHFL.IDX PT, R3, R4, 0x1, 0x181f ;  /* 0x00381f0004037f89 */ /* 0x01872200000e0000 */
[----:B------:R-:W-:Y:S03]  /*e680*/  BSSY B1, `(.L_x_1178) ;  /* 0x000000d000017945 */ /* 0x000fe60003800000 */
[----:B------:R3:W0:Y:S01]  /*e690*/  SHFL.IDX PT, R2, R5, 0x1, 0x181f ;  /* 0x00381f0005027f89 */ /* 0x00062200000e0000 */
        /* <DEDUP_REMOVED lines=9> */
[----:B------:R0:W-:Y:S04]  /*e730*/  @!P3 ST.E.128 desc[UR6][R6.64], RZ ;  /* 0x000000ff0600b985 */ /* 0x0001e8000c101d06 */
[----:B------:R0:W-:Y:S02]  /*e740*/  @!P4 ST.E.128 desc[UR6][R2.64], RZ ;  /* 0x000000ff0200c985 */ /* 0x0001e4000c101d06 */
.L_x_1179:
[----:B------:R-:W-:Y:S05]  /*e750*/  BSYNC B1 ;  /* 0x0000000000017941 */ /* 0x000fea0003800000 */
.L_x_1178:
[----:B0---4-:R0:W4:Y:S01]  /*e760*/  SHFL.IDX PT, R3, R4, 0x2, 0x181f ;  /* 0x00581f0004037f89 */ /* 0x01112200000e0000 */
        /* <DEDUP_REMOVED lines=13> */
.L_x_1181:
[----:B------:R-:W-:Y:S05]  /*e840*/  BSYNC B1 ;  /* 0x0000000000017941 */ /* 0x000fea0003800000 */
.L_x_1180:
[----:B0-----:R-:W-:Y:S01]  /*e850*/  VIADD R2, R8, 0x60 ;  /* 0x0000006008027836 */ /* 0x001fe20000000000 */
[----:B--23--:R-:W0:Y:S04]  /*e860*/  SHFL.IDX PT, R4, R4, 0x3, 0x181f ;  /* 0x00781f0004047f89 */ /* 0x00ce2800000e0000 */
[----:B------:R-:W-:Y:S01]  /*e870*/  ISETP.GE.AND P0, PT, R2, R9, PT ;  /* 0x000000090200720c */ /* 0x000fe20003f06270 */
[----:B----4-:R2:W3:-:S12]  /*e880*/  SHFL.IDX PT, R3, R5, 0x3, 0x181f ;  /* 0x00781f0005037f89 */ /* 0x0104d800000e0000 */
[----:B--2---:R-:W-:Y:S05]  /*e890*/  @P0 BRA `(.L_x_1173) ;  /* 0x0000000000280947 */ /* 0x004fea0003800000 */
        /* <DEDUP_REMOVED lines=8> */
[----:B------:R2:W-:Y:S04]  /*e920*/  @!P2 ST.E.128 desc[UR6][R6.64], RZ ;  /* 0x000000ff0600a985 */ /* 0x0005e8000c101d06 */
[----:B------:R2:W-:Y:S02]  /*e930*/  @!P3 ST.E.128 desc[UR6][R2.64], RZ ;  /* 0x000000ff0200b985 */ /* 0x0005e4000c101d06 */
.L_x_1173:
[----:B------:R-:W-:Y:S05]  /*e940*/  BSYNC B0 ;  /* 0x0000000000007941 */ /* 0x000fea0003800000 */
.L_x_1165:
[----:B------:R-:W-:Y:S02]  /*e950*/  ULDC UR4, c[0x0][0xc38] ;  /* 0x00030e0000047ab9 */ /* 0x000fe40000000800 */
[----:B-1----:R-:W-:-:S13]  /*e960*/  ISETP.GE.AND P0, PT, R0, UR4, PT ;  /* 0x0000000400007c0c */ /* 0x002fda000bf06270 */
[----:B------:R-:W-:Y:S05]  /*e970*/  @!P0 BRA `(.L_x_1182) ;  /* 0xffffff2400108947 */ /* 0x000fea000383ffff */
[----:B------:R-:W-:Y:S05]  /*e980*/  EXIT ;  /* 0x000000000000794d */ /* 0x000fea0003800000 */
.L_x_1084:
[----:B------:R-:W-:-:S08]  /*e990*/  NOP ;  /* 0x0000000000007918 */ /* 0x000fd00000000000 */
[----:B0-----:R-:W0:-:S00]  /*e9a0*/  USETMAXREG.DEALLOC.CTAPOOL 0x18 ;  /* 0x00000018000079c8 */ /* 0x001e0000080e0500 */
[----:B0-----:R-:W2:Y:S01]  /*e9b0*/  LDL.LU R2, [R1+0xc] ;  /* 0x00000c0001027983 */ /* 0x001ea20000300800 */
[----:B------:R-:W-:-:S05]  /*e9c0*/  LOP3.LUT R0, R0, 0x3, RZ, 0xc0, !PT ;  /* 0x0000000300007812 */ /* 0x000fca00078ec0ff */
[----:B------:R-:W0:Y:S01]  /*e9d0*/  S2UR UR6, SR_CTAID.X ;  /* 0x00000000000679c3 */ /* 0x000e220000002500 */
[----:B------:R-:W-:Y:S01]  /*e9e0*/  IMAD.MOV.U32 R18, RZ, RZ, RZ ;  /* 0x000000ffff127224 */ /* 0x000fe200078e00ff */
[----:B------:R-:W1:Y:S02]  /*e9f0*/  SHFL.IDX PT, R0, R0, RZ, 0x1f ;  /* 0x00001fff00007589 */ /* 0x000e6400000e0000 */
[----:B-1----:R-:W-:-:S04]  /*ea00*/  ISETP.NE.AND P0, PT, R0, RZ, PT ;  /* 0x000000ff0000720c */ /* 0x002fc80003f05270 */
[----:B------:R-:W0:Y:S09]  /*ea10*/  LDC R0, c[0x0][0xc38] ;  /* 0x00030e00ff007b82 */ /* 0x000e320000000800 */
[----:B------:R-:W-:Y:S06]  /*ea20*/  @P0 BAR.ARV 0x4, 0x180 ;  /* 0x0106000000000b1d */ /* 0x000fec0000002000 */
[----:B--2---:R-:W-:-:S04]  /*ea30*/  LOP3.LUT R2, R2, 0xfffffffb, RZ, 0xc0, !PT ;  /* 0xfffffffb02027812 */ /* 0x004fc800078ec0ff */
[----:B------:R-:W-:Y:S02]  /*ea40*/  @P0 LOP3.LUT R2, R2, 0x4, RZ, 0xfc, !PT ;  /* 0x0000000402020812 */ /* 0x000fe400078efcff */
[----:B0-----:R-:W-:Y:S01]  /*ea50*/  ISETP.LE.AND P0, PT, R0, UR6, PT ;  /* 0x0000000600007c0c */ /* 0x001fe2000bf03270 */
[----:B------:R-:W-:Y:S02]  /*ea60*/  IMAD.MOV.U32 R0, RZ, RZ, 0x1 ;  /* 0x00000001ff007424 */ /* 0x000fe400078e00ff */
[----:B------:R0:W-:Y:S04]  /*ea70*/  STL [R1+0xc], R2 ;  /* 0x00000c0201007387 */ /* 0x0001e80000100800 */
[----:B------:R0:W-:Y:S04]  /*ea80*/  STL [R1+0x18], RZ ;  /* 0x000018ff01007387 */ /* 0x0001e80000100800 */
[----:B------:R0:W-:Y:S02]  /*ea90*/  STL [R1+0x4], R0 ;  /* 0x0000040001007387 */ /* 0x0001e40000100800 */
[----:B------:R-:W-:Y:S05]  /*eaa0*/  @P0 BRA `(.L_x_1183) ;  /* 0x0000004800940947 */ /* 0x000fea0003800000 */
[----:B------:R-:W1:Y:S01]  /*eab0*/  S2R R6, SR_TID.X ;  /* 0x0000000000067919 */ /* 0x000e620000002100 */
[----:B------:R-:W2:Y:S01]  /*eac0*/  S2UR UR5, SR_CgaCtaId ;  /* 0x00000000000579c3 */ /* 0x000ea20000008800 */
[----:B------:R-:W-:Y:S01]  /*ead0*/  UMOV UR4, 0x400 ;  /* 0x0000040000047882 */ /* 0x000fe20000000000 */
[----:B------:R-:W-:Y:S01]  /*eae0*/  IMAD.MOV.U32 R18, RZ, RZ, RZ ;  /* 0x000000ffff127224 */ /* 0x000fe200078e00ff */
[----:B------:R-:W-:Y:S01]  /*eaf0*/  ULDC UR44, c[0x0][0xc] ;  /* 0x00000300002c7ab9 */ /* 0x000fe20000000800 */
[----:B------:R-:W-:Y:S01]  /*eb00*/  ULDC.64 UR38, c[0x0][0x198] ;  /* 0x0000660000267ab9 */ /* 0x000fe20000000a00 */
[----:B--2---:R-:W-:-:S06]  /*eb10*/  ULEA UR4, UR5, UR4, 0x18 ;  /* 0x0000000405047291 */ /* 0x004fcc000f8ec03f */
[----:B------:R-:W-:Y:S01]  /*eb20*/  IMAD.U32 R17, RZ, RZ, UR4 ;  /* 0x00000004ff117e24 */ /* 0x000fe2000f8e00ff */
[C---:B-1----:R-:W-:Y:S01]  /*eb30*/  LOP3.LUT R5, R6.reuse, 0x7f, RZ, 0xc0, !PT ;  /* 0x0000007f06057812 */ /* 0x042fe200078ec0ff */
[----:B0-----:R-:W-:-:S05]  /*eb40*/  IMAD.SHL.U32 R0, R6, 0x8, RZ ;  /* 0x0000000806007824 */ /* 0x001fca00078e00ff */
[C---:B------:R-:W-:Y:S02]  /*eb50*/  LOP3.LUT R2, R0.reuse, 0x1f8, RZ, 0xc0, !PT ;  /* 0x000001f800027812 */ /* 0x040fe400078ec0ff */
[----:B------:R-:W-:Y:S02]  /*eb60*/  LOP3.LUT R0, R0, 0x38, RZ, 0xc0, !PT ;  /* 0x0000003800007812 */ /* 0x000fe400078ec0ff */
[----:B------:R-:W-:Y:S01]  /*eb70*/  LOP3.LUT R3, R2, 0x38, R6, 0x78, !PT ;  /* 0x0000003802037812 */ /* 0x000fe200078e7806 */
[----:B------:R-:W-:-:S05]  /*eb80*/  IMAD.SHL.U32 R2, R5, 0x8, RZ ;  /* 0x0000000805027824 */ /* 0x000fca00078e00ff */
[----:B------:R-:W-:Y:S01]  /*eb90*/  LOP3.LUT R4, R3, 0x200, R2, 0xf8, !PT ;  /* 0x0000020003047812 */ /* 0x000fe200078ef802 */
[----:B------:R-:W-:Y:S01]  /*eba0*/  IMAD.SHL.U32 R2, R6, 0x10, RZ ;  /* 0x0000001006027824 */ /* 0x000fe200078e00ff */
[----:B------:R-:W-:-:S03]  /*ebb0*/  SHF.R.U32.HI R3, RZ, 0x3, R5 ;  /* 0x00000003ff037819 */ /* 0x000fc60000011605 */
[----:B------:R-:W-:Y:S01]  /*ebc0*/  IMAD R4, R4, 0x2, R17 ;  /* 0x0000000204047824 */ /* 0x000fe200078e0211 */
[----:B------:R-:W-:Y:S01]  /*ebd0*/  LOP3.LUT R2, R3, 0x70, R2, 0xf8, !PT ;  /* 0x0000007003027812 */ /* 0x000fe200078ef802 */
[----:B------:R-:W-:Y:S02]  /*ebe0*/  IMAD.U32 R3, RZ, RZ, UR6 ;  /* 0x00000006ff037e24 */ /* 0x000fe4000f8e00ff */
[----:B------:R-:W-:Y:S01]  /*ebf0*/  IMAD.MOV.U32 R2, RZ, RZ, 0x1 ;  /* 0x00000001ff027424 */ /* 0x000fe200078e00ff */
[----:B------:R-:W-:Y:S04]  /*ec00*/  STL [R1+0x10], R4 ;  /* 0x0000100401007387 */ /* 0x000fe80000100800 */
[----:B------:R-:W-:Y:S04]  /*ec10*/  STL [R1+0x14], R3 ;  /* 0x0000140301007387 */ /* 0x000fe80000100800 */
[----:B------:R-:W-:Y:S04]  /*ec20*/  STL [R1+0x18], RZ ;  /* 0x000018ff01007387 */ /* 0x000fe80000100800 */
[----:B------:R0:W-:Y:S02]  /*ec30*/  STL [R1+0x4], R2 ;  /* 0x0000040201007387 */ /* 0x0001e40000100800 */
[----:B0-----:R-:W-:-:S02]  /*ec40*/  LOP3.LUT R2, R0, 0x40, RZ, 0xfc, !PT ;  /* 0x0000004000027812 */ /* 0x001fc400078efcff */
[----:B------:R-:W-:-:S07]  /*ec50*/  LOP3.LUT R0, R0, 0x80, RZ, 0xfc, !PT ;  /* 0x0000008000007812 */ /* 0x000fce00078efcff */
.L_x_1279:
[----:B--2---:R-:W2:Y:S01]  /*ec60*/  LDL R0, [R1+0x14] ;  /* 0x0000140001007983 */ /* 0x004ea20000100800 */
[----:B------:R-:W-:Y:S02]  /*ec70*/  ULDC UR8, c[0x0][0xc60] ;  /* 0x0003180000087ab9 */ /* 0x000fe40000000800 */
[----:B------:R-:W-:-:S11]  /*ec80*/  UISETP.NE.AND UP0, UPT, UR8, 0x1, UPT ;  /* 0x000000010800788c */ /* 0x000fd6000bf05270 */
[----:B------:R-:W-:Y:S01]  /*ec90*/  @UP0 ULDC UR4, c[0x0][0xc64] ;  /* 0x0003190000040ab9 */ /* 0x000fe20000000800 */
[----:B------:R-:W-:Y:S01]  /*eca0*/  @UP0 ULDC UR9, c[0x0][0xc68] ;  /* 0x00031a0000090ab9 */ /* 0x000fe20000000800 */
[C---:B--2---:R-:W-:Y:S02]  /*ecb0*/  R2UR UR7, R0.reuse ;  /* 0x00000000000772ca */ /* 0x044fe400000e0000 */
[----:B------:R-:W-:-:S11]  /*ecc0*/  R2UR UR6, R0 ;  /* 0x00000000000672ca */ /* 0x000fd600000e0000 */
[----:B------:R-:W-:-:S04]  /*ecd0*/  UIMAD.WIDE.U32 UR4, UR7, UR4, URZ ;  /* 0x00000004070472a5 */ /* 0x000fc8000f8e003f */
[----:B------:R-:W-:-:S03]  /*ece0*/  @UP0 USHF.R.U32.HI UR7, URZ, UR9, UR5 ;  /* 0x000000093f070299 */ /* 0x000fc60008011605 */
[----:B------:R-:W-:Y:S02]  /*ecf0*/  ULDC UR4, c[0x0][0xc78] ;  /* 0x00031e0000047ab9 */ /* 0x000fe40000000800 */
[----:B------:R-:W-:Y:S02]  /*ed00*/  UISETP.GE.AND UP0, UPT, UR7, UR4, UPT ;  /* 0x000000040700728c */ /* 0x000fe4000bf06270 */
[----:B------:R-:W-:-:S04]  /*ed10*/  UIADD3 UR4, -UR7, URZ, URZ ;  /* 0x0000003f07047290 */ /* 0x000fc8000fffe13f */
[----:B------:R-:W-:Y:S01]  /*ed20*/  PLOP3.LUT P0, PT, PT, PT, UP0, 0x80, 0x0 ;  /* 0x000000000000781c */ /* 0x000fe20003f0f008 */
[----:B------:R-:W-:-:S12]  /*ed30*/  UIMAD UR8, UR8, UR4, UR6 ;  /* 0x00000004080872a4 */ /* 0x000fd8000f8e0206 */
[----:B01-3--:R-:W-:Y:S05]  /*ed40*/  @!P0 BRA `(.L_x_1184) ;  /* 0x0000000000208947 */ /* 0x00bfea0003800000 */
[----:B------:R-:W-:Y:S01]  /*ed50*/  ULDC UR9, c[0x0][0xc6c] ;  /* 0x00031b0000097ab9 */ /* 0x000fe20000000800 */
[----:B------:R-:W-:Y:S01]  /*ed60*/  UMOV UR6, UR8 ;  /* 0x0000000800067c82 */ /* 0x000fe20008000000 */
[----:B------:R-:W-:-:S11]  /*ed70*/  UISETP.NE.AND UP0, UPT, UR9, 0x1, UPT ;  /* 0x000000010900788c */ /* 0x000fd6000bf05270 */
[----:B------:R-:W-:Y:S02]  /*ed80*/  @UP0 ULDC.64 UR10, c[0x0][0xc70] ;  /* 0x00031c00000a0ab9 */ /* 0x000fe40000000a00 */
[----:B------:R-:W-:-:S04]  /*ed90*/  UIMAD.WIDE.U32 UR4, UR8, UR10, URZ ;  /* 0x0000000a080472a5 */ /* 0x000fc8000f8e003f */
[----:B------:R-:W-:-:S04]  /*eda0*/  @UP0 USHF.R.U32.HI UR6, URZ, UR11, UR5 ;  /* 0x0000000b3f060299 */ /* 0x000fc80008011605 */
[----:B------:R-:W-:Y:S01]  /*edb0*/  UIMAD UR4, UR6, UR9, URZ ;  /* 0x00000009060472a4 */ /* 0x000fe2000f8e023f */
[----:B------:R-:W-:Y:S11]  /*edc0*/  BRA `(.L_x_1185) ;  /* 0x00000000001c7947 */ /* 0x000ff60003800000 */
.L_x_1184:
[----:B------:R-:W-:Y:S01]  /*edd0*/  ULDC UR9, c[0x0][0xc54] ;  /* 0x0003150000097ab9 */ /* 0x000fe20000000800 */
[----:B------:R-:W-:Y:S01]  /*ede0*/  UMOV UR6, UR8 ;  /* 0x0000000800067c82 */ /* 0x000fe20008000000 */
[----:B------:R-:W-:-:S11]  /*edf0*/  UISETP.NE.AND UP0, UPT, UR9, 0x1, UPT ;  /* 0x000000010900788c */ /* 0x000fd6000bf05270 */
[----:B------:R-:W-:Y:S02]  /*ee00*/  @UP0 ULDC.64 UR10, c[0x0][0xc58] ;  /* 0x00031600000a0ab9 */ /* 0x000fe40000000a00 */
[----:B------:R-:W-:-:S04]  /*ee10*/  UIMAD.WIDE.U32 UR4, UR8, UR10, URZ ;  /* 0x0000000a080472a5 */ /* 0x000fc8000f8e003f */
[----:B------:R-:W-:-:S04]  /*ee20*/  @UP0 USHF.R.U32.HI UR6, URZ, UR11, UR5 ;  /* 0x0000000b3f060299 */ /* 0x000fc80008011605 */
[----:B------:R-:W-:-:S12]  /*ee30*/  UIMAD UR4, UR6, UR9, URZ ;  /* 0x00000009060472a4 */ /* 0x000fd8000f8e023f */
.L_x_1185:
[----:B------:R-:W-:Y:S02]  /*ee40*/  UIADD3 UR4, UR8, -UR4, URZ ;  /* 0x8000000408047290 */ /* 0x000fe4000fffe03f */
[----:B------:R-:W-:Y:S01]  /*ee50*/  ULOP3.LUT UR5, URZ, UR6, URZ, 0x33, !UPT ;  /* 0x000000063f057292 */ /* 0x000fe2000f8e333f */
[----:B------:R-:W-:Y:S01]  /*ee60*/  ULDC UR14, c[0x0][0xc48] ;  /* 0x00031200000e7ab9 */ /* 0x000fe20000000800 */
[----:B------:R-:W-:Y:S01]  /*ee70*/  ULDC UR8, c[0x0][0x448] ;  /* 0x0001120000087ab9 */ /* 0x000fe20000000800 */
[----:B------:R-:W-:Y:S01]  /*ee80*/  ULDC UR43, c[0x0][0xc3c] ;  /* 0x00030f00002b7ab9 */ /* 0x000fe20000000800 */
[----:B------:R-:W-:Y:S02]  /*ee90*/  UISETP.NE.AND UP2, UPT, UR14, 0x1, UPT ;  /* 0x000000010e00788c */ /* 0x000fe4000bf45270 */
[----:B------:R-:W-:Y:S02]  /*eea0*/  UISETP.NE.AND UP1, UPT, UR8, 0x1, UPT ;  /* 0x000000010800788c */ /* 0x000fe4000bf25270 */
[----:B------:R-:W-:Y:S01]  /*eeb0*/  UIADD3 UR43, UR5, UR43, URZ ;  /* 0x0000002b052b7290 */ /* 0x000fe2000fffe03f */
[----:B------:R-:W-:Y:S01]  /*eec0*/  ULDC.64 UR10, c[0x0][0x418] ;  /* 0x00010600000a7ab9 */ /* 0x000fe20000000a00 */
[----:B------:R-:W-:Y:S01]  /*eed0*/  ULDC UR13, c[0x0][0xc54] ;  /* 0x00031500000d7ab9 */ /* 0x000fe20000000800 */
[----:B------:R-:W-:-:S02]  /*eee0*/  UISETP.NE.U32.AND UP0, UPT, UR10, URZ, UPT ;  /* 0x0000003f0a00728c */ /* 0x000fc4000bf05070 */
[----:B------:R-:W-:Y:S02]  /*eef0*/  UIMAD UR13, UR7, UR13, UR4 ;  /* 0x0000000d070d72a4 */ /* 0x000fe4000f8e0204 */
[----:B------:R-:W-:Y:S01]  /*ef00*/  USHF.L.U32 UR43, UR43, 0x7, URZ ;  /* 0x000000072b2b7899 */ /* 0x000fe2000800063f */
[----:B------:R-:W-:Y:S01]  /*ef10*/  ULDC.64 UR4, c[0x0][0x9e0] ;  /* 0x0002780000047ab9 */ /* 0x000fe20000000a00 */
[----:B------:R-:W-:Y:S02]  /*ef20*/  UISETP.NE.AND.EX UP0, UPT, UR11, URZ, UPT, UP0 ;  /* 0x0000003f0b00728c */ /* 0x000fe4000bf05300 */
[----:B------:R-:W-:Y:S02]  /*ef30*/  UISETP.GE.AND UP3, UPT, UR5, 0x1, UPT ;  /* 0x000000010500788c */ /* 0x000fe4000bf66270 */
[----:B------:R-:W-:Y:S01]  /*ef40*/  UIADD3 UR12, UR43, 0x7f, URZ ;  /* 0x0000007f2b0c7890 */ /* 0x000fe2000fffe03f */
[----:B------:R-:W-:Y:S01]  /*ef50*/  ULDC UR10, c[0x0][0x424] ;  /* 0x00010900000a7ab9 */ /* 0x000fe20000000800 */
[----:B------:R-:W-:Y:S01]  /*ef60*/  ULDC UR6, c[0x0][0x288] ;  /* 0x0000a20000067ab9 */ /* 0x000fe20000000800 */
[----:B------:R-:W-:Y:S01]  /*ef70*/  @UP2 ULDC UR8, c[0x0][0xc4c] ;  /* 0x0003130000082ab9 */ /* 0x000fe20000000800 */
[----:B------:R-:W-:Y:S01]  /*ef80*/  @UP1 ULDC UR11, c[0x0][0x44c] ;  /* 0x00011300000b1ab9 */ /* 0x000fe20000000800 */
[----:B------:R-:W-:Y:S01]  /*ef90*/  USEL UR15, UR10, 0x1, UP0 ;  /* 0x000000010a0f7887 */ /* 0x000fe20008000000 */
[----:B------:R-:W-:Y:S01]  /*efa0*/  PLOP3.LUT P1, PT, PT, PT, UP3, 0x80, 0x0 ;  /* 0x000000000000781c */ /* 0x000fe20003f2f038 */
[----:B------:R-:W-:-:S02]  /*efb0*/  UIADD3 UR16, -UR6, 0x1, URZ ;  /* 0x0000000106107890 */ /* 0x000fc4000fffe13f */
[----:B------:R-:W-:Y:S02]  /*efc0*/  UIMAD.WIDE.U32 UR8, UR13, UR8, URZ ;  /* 0x000000080d0872a5 */ /* 0x000fe4000f8e003f */
[----:B------:R-:W-:Y:S01]  /*efd0*/  UIMAD.WIDE.U32 UR10, UR12, UR11, URZ ;  /* 0x0000000b0c0a72a5 */ /* 0x000fe2000f8e003f */
[----:B------:R-:W-:Y:S01]  /*efe0*/  ULDC UR7, c[0x0][0x2f0] ;  /* 0x0000bc0000077ab9 */ /* 0x000fe20000000800 */
[----:B------:R-:W-:Y:S01]  /*eff0*/  @UP2 ULDC UR17, c[0x0][0xc50] ;  /* 0x0003140000112ab9 */ /* 0x000fe20000000800 */
[----:B------:R-:W-:Y:S01]  /*f000*/  @UP1 ULDC UR18, c[0x0][0x450] ;  /* 0x0001140000121ab9 */ /* 0x000fe20000000800 */
[----:B------:R-:W-:Y:S01]  /*f010*/  UMOV UR42, UR13 ;  /* 0x0000000d002a7c82 */ /* 0x000fe20008000000 */
[----:B------:R-:W-:Y:S02]  /*f020*/  UIMAD UR16, UR15, UR7, UR16 ;  /* 0x000000070f1072a4 */ /* 0x000fe4000f8e0210 */
[----:B------:R-:W-:Y:S02]  /*f030*/  @UP2 USHF.R.U32.HI UR42, URZ, UR17, UR9 ;  /* 0x000000113f2a2299 */ /* 0x000fe40008011609 */
[----:B------:R-:W-:-:S02]  /*f040*/  @UP1 USHF.R.U32.HI UR12, URZ, UR18, UR11 ;  /* 0x000000123f0c1299 */ /* 0x000fc4000801160b */
[----:B------:R-:W-:Y:S02]  /*f050*/  UIADD3 UR36, -UR42, URZ, URZ ;  /* 0x0000003f2a247290 */ /* 0x000fe4000fffe13f */
[----:B------:R-:W-:Y:S02]  /*f060*/  UIADD3 UR12, UR16, UR12, URZ ;  /* 0x0000000c100c7290 */ /* 0x000fe4000fffe03f */
[----:B------:R-:W-:Y:S02]  /*f070*/  UIMAD UR36, UR14, UR36, UR13 ;  /* 0x000000240e2472a4 */ /* 0x000fe4000f8e020d */
[----:B------:R-:W-:Y:S01]  /*f080*/  UIADD3 UR4, UR12, UR4, URZ ;  /* 0x000000040c047290 */ /* 0x000fe2000fffe03f */
[----:B------:R-:W-:Y:S11]  /*f090*/  @!P1 BRA `(.L_x_1186) ;  /* 0x0000000000449947 */ /* 0x000ff60003800000 */
[----:B------:R-:W-:Y:S01]  /*f0a0*/  ISETP.LT.AND P0, PT, RZ, UR12, PT ;  /* 0x0000000cff007c0c */ /* 0x000fe2000bf01270 */
[----:B------:R-:W-:-:S12]  /*f0b0*/  UIADD3 UR10, UR12, -0x1, URZ ;  /* 0xffffffff0c0a7890 */ /* 0x000fd8000fffe03f */
[----:B------:R-:W-:Y:S05]  /*f0c0*/  @P0 BRA `(.L_x_1187) ;  /* 0x00000000001c0947 */ /* 0x000fea0003800000 */
[----:B------:R-:W-:Y:S02]  /*f0d0*/  UISETP.NE.AND UP0, UPT, UR5, 0x1, UPT ;  /* 0x000000010500788c */ /* 0x000fe4000bf05270 */
[----:B------:R-:W-:-:S09]  /*f0e0*/  UIADD3 UR10, -UR12, URZ, URZ ;  /* 0x0000003f0c0a7290 */ /* 0x000fd2000fffe13f */
[----:B------:R-:W-:Y:S02]  /*f0f0*/  @UP0 ULDC.64 UR12, c[0x0][0x9e8] ;  /* 0x00027a00000c0ab9 */ /* 0x000fe40000000a00 */
[----:B------:R-:W-:-:S04]  /*f100*/  UIMAD.WIDE.U32 UR8, UR10, UR12, URZ ;  /* 0x0000000c0a0872a5 */ /* 0x000fc8000f8e003f */
[----:B------:R-:W-:-:S04]  /*f110*/  @UP0 USHF.R.U32.HI UR10, URZ, UR13, UR9 ;  /* 0x0000000d3f0a0299 */ /* 0x000fc80008011609 */
[----:B------:R-:W-:Y:S01]  /*f120*/  ULOP3.LUT UR10, URZ, UR10, URZ, 0x33, !UPT ;  /* 0x0000000a3f0a7292 */ /* 0x000fe2000f8e333f */
[----:B------:R-:W-:Y:S11]  /*f130*/  BRA `(.L_x_1188) ;  /* 0x0000000000107947 */ /* 0x000ff60003800000 */
.L_x_1187:
[----:B------:R-:W-:-:S11]  /*f140*/  UISETP.NE.AND UP0, UPT, UR5, 0x1, UPT ;  /* 0x000000010500788c */ /* 0x000fd6000bf05270 */
[----:B------:R-:W-:Y:S02]  /*f150*/  @UP0 ULDC.64 UR12, c[0x0][0x9e8] ;  /* 0x00027a00000c0ab9 */ /* 0x000fe40000000a00 */
[----:B------:R-:W-:-:S04]  /*f160*/  UIMAD.WIDE.U32 UR8, UR10, UR12, URZ ;  /* 0x0000000c0a0872a5 */ /* 0x000fc8000f8e003f */
[----:B------:R-:W-:-:S12]  /*f170*/  @UP0 USHF.R.U32.HI UR10, URZ, UR13, UR9 ;  /* 0x0000000d3f0a0299 */ /* 0x000fd80008011609 */
.L_x_1188:
[----:B------:R-:W-:-:S04]  /*f180*/  UIMAD UR10, UR10, UR5, UR5 ;  /* 0x000000050a0a72a4 */ /* 0x000fc8000f8e0205 */
[----:B------:R-:W-:-:S04]  /*f190*/  UISETP.LT.AND UP0, UPT, UR4, UR10, UPT ;  /* 0x0000000a0400728c */ /* 0x000fc8000bf01270 */
[----:B------:R-:W-:-:S12]  /*f1a0*/  USEL UR4, UR4, UR10, UP0 ;  /* 0x0000000a04047287 */ /* 0x000fd80008000000 */
.L_x_1186:
[----:B------:R-:W-:Y:S02]  /*f1b0*/  UIMAD UR8, UR15, UR7, 0x5f ;  /* 0x0000005f0f0874a4 */ /* 0x000fe4000f8e0207 */
[----:B------:R-:W-:Y:S02]  /*f1c0*/  UIADD3 UR10, UR4, 0x5f, URZ ;  /* 0x0000005f040a7890 */ /* 0x000fe4000fffe03f */
[----:B------:R-:W-:Y:S02]  /*f1d0*/  UIMAD.WIDE UR8, UR8, 0x2aaaaaab, URZ ;  /* 0x2aaaaaab080878a5 */ /* 0x000fe4000f8e023f */
[----:B------:R-:W-:Y:S01]  /*f1e0*/  UIMAD.WIDE UR10, UR10, 0x2aaaaaab, URZ ;  /* 0x2aaaaaab0a0a78a5 */ /* 0x000fe2000f8e023f */
[----:B------:R-:W-:Y:S01]  /*f1f0*/  @UP1 ULDC UR12, c[0x0][0x44c] ;  /* 0x00011300000c1ab9 */ /* 0x000fe20000000800 */
[----:B------:R-:W-:Y:S02]  /*f200*/  UIMAD UR7, UR15, UR7, -UR6 ;  /* 0x000000070f0772a4 */ /* 0x000fe4000f8e0a06 */
[----:B------:R-:W-:-:S02]  /*f210*/  UIMAD.WIDE.U32 UR12, UR43, UR12, URZ ;  /* 0x0000000c2b0c72a5 */ /* 0x000fc4000f8e003f */
[----:B------:R-:W-:Y:S02]  /*f220*/  USHF.R.U32.HI UR6, URZ, 0x1f, UR9 ;  /* 0x0000001f3f067899 */ /* 0x000fe40008011609 */
[----:B------:R-:W-:Y:S01]  /*f230*/  USHF.R.U32.HI UR4, URZ, 0x1f, UR11 ;  /* 0x0000001f3f047899 */ /* 0x000fe2000801160b */
[----:B------:R-:W-:Y:S01]  /*f240*/  @UP1 ULDC UR16, c[0x0][0x450] ;  /* 0x0001140000101ab9 */ /* 0x000fe20000000800 */
[----:B------:R-:W-:Y:S01]  /*f250*/  UMOV UR14, UR43 ;  /* 0x0000002b000e7c82 */ /* 0x000fe20008000000 */
[----:B------:R-:W-:Y:S02]  /*f260*/  @UP1 USHF.R.U32.HI UR14, URZ, UR16, UR13 ;  /* 0x000000103f0e1299 */ /* 0x000fe4000801160d */
[----:B------:R-:W-:Y:S02]  /*f270*/  ULEA.HI.SX32 UR9, UR9, UR6, 0x1c ;  /* 0x0000000609097291 */ /* 0x000fe4000f8fe23f */
[----:B------:R-:W-:Y:S02]  /*f280*/  ULEA.HI.SX32 UR4, UR11, UR4, 0x1c ;  /* 0x000000040b047291 */ /* 0x000fe4000f8fe23f */
[----:B------:R-:W-:-:S02]  /*f290*/  UIADD3 UR6, UR7, UR14, URZ ;  /* 0x0000000e07067290 */ /* 0x000fc4000fffe03f */
[----:B------:R-:W-:Y:S01]  /*f2a0*/  UISETP.LT.AND UP0, UPT, UR9, UR4, UPT ;  /* 0x000000040900728c */ /* 0x000fe2000bf01270 */
[----:B------:R-:W-:Y:S02]  /*f2b0*/  ULDC UR8, c[0x0][0x9dc] ;  /* 0x0002770000087ab9 */ /* 0x000fe40000000800 */
[----:B------:R-:W-:Y:S02]  /*f2c0*/  UIADD3 UR8, UR6, -UR8, URZ ;  /* 0x8000000806087290 */ /* 0x000fe4000fffe03f */
[----:B------:R-:W-:Y:S01]  /*f2d0*/  USEL UR41, UR9, UR4, UP0 ;  /* 0x0000000409297287 */ /* 0x000fe20008000000 */
[----:B------:R-:W-:Y:S11]  /*f2e0*/  @!P1 BRA `(.L_x_1189) ;  /* 0x0000000000489947 */ /* 0x000ff60003800000 */
[----:B------:R-:W-:Y:S02]  /*f2f0*/  UMOV UR4, UR6 ;  /* 0x0000000600047c82 */ /* 0x000fe40008000000 */
[----:B------:R-:W-:-:S06]  /*f300*/  UISETP.GT.AND UP0, UPT, UR4, -0x1, UPT ;  /* 0xffffffff0400788c */ /* 0x000fcc000bf04270 */
[----:B------:R-:W-:-:S13]  /*f310*/  PLOP3.LUT P0, PT, PT, PT, UP0, 0x80, 0x0 ;  /* 0x000000000000781c */ /* 0x000fda0003f0f008 */
[----:B------:R-:W-:Y:S05]  /*f320*/  @P0 BRA `(.L_x_1190) ;  /* 0x00000000001c0947 */ /* 0x000fea0003800000 */
[----:B------:R-:W-:Y:S02]  /*f330*/  UISETP.NE.AND UP0, UPT, UR5, 0x1, UPT ;  /* 0x000000010500788c */ /* 0x000fe4000bf05270 */
[----:B------:R-:W-:-:S09]  /*f340*/  ULOP3.LUT UR4, URZ, UR4, URZ, 0x33, !UPT ;  /* 0x000000043f047292 */ /* 0x000fd2000f8e333f */
[----:B------:R-:W-:Y:S02]  /*f350*/  @UP0 ULDC.64 UR10, c[0x0][0x9e8] ;  /* 0x00027a00000a0ab9 */ /* 0x000fe40000000a00 */
[----:B------:R-:W-:-:S04]  /*f360*/  UIMAD.WIDE.U32 UR6, UR4, UR10, URZ ;  /* 0x0000000a040672a5 */ /* 0x000fc8000f8e003f */
[----:B------:R-:W-:-:S04]  /*f370*/  @UP0 USHF.R.U32.HI UR4, URZ, UR11, UR7 ;  /* 0x0000000b3f040299 */ /* 0x000fc80008011607 */
[----:B------:R-:W-:Y:S01]  /*f380*/  ULOP3.LUT UR4, URZ, UR4, URZ, 0x33, !UPT ;  /* 0x000000043f047292 */ /* 0x000fe2000f8e333f */
[----:B------:R-:W-:Y:S11]  /*f390*/  BRA `(.L_x_1191) ;  /* 0x0000000000107947 */ /* 0x000ff60003800000 */
.L_x_1190:
[----:B------:R-:W-:-:S11]  /*f3a0*/  UISETP.NE.AND UP0, UPT, UR5, 0x1, UPT ;  /* 0x000000010500788c */ /* 0x000fd6000bf05270 */
[----:B------:R-:W-:Y:S02]  /*f3b0*/  @UP0 ULDC.64 UR10, c[0x0][0x9e8] ;  /* 0x00027a00000a0ab9 */ /* 0x000fe40000000a00 */
[----:B------:R-:W-:-:S04]  /*f3c0*/  UIMAD.WIDE.U32 UR6, UR4, UR10, URZ ;  /* 0x0000000a040672a5 */ /* 0x000fc8000f8e003f */
[----:B------:R-:W-:-:S12]  /*f3d0*/  @UP0 USHF.R.U32.HI UR4, URZ, UR11, UR7 ;  /* 0x0000000b3f040299 */ /* 0x000fd80008011607 */
.L_x_1191:
[----:B------:R-:W-:-:S04]  /*f3e0*/  UIMAD UR4, UR4, UR5, URZ ;  /* 0x00000005040472a4 */ /* 0x000fc8000f8e023f */
[----:B------:R-:W-:-:S04]  /*f3f0*/  UISETP.LT.AND UP0, UPT, UR8, UR4, UPT ;  /* 0x000000040800728c */ /* 0x000fc8000bf01270 */
[----:B------:R-:W-:-:S12]  /*f400*/  USEL UR8, UR8, UR4, !UP0 ;  /* 0x0000000408087287 */ /* 0x000fd8000c000000 */
.L_x_1189:
[----:B------:R-:W-:Y:S01]  /*f410*/  UIMAD.WIDE UR4, UR8, 0x2aaaaaab, URZ ;  /* 0x2aaaaaab080478a5 */ /* 0x000fe2000f8e023f */
[----:B------:R-:W-:Y:S03]  /*f420*/  BSSY B7, `(.L_x_1192) ;  /* 0x00003f0000077945 */ /* 0x000fe60003800000 */
[----:B------:R-:W-:-:S04]  /*f430*/  USHF.R.U32.HI UR4, URZ, 0x1f, UR5 ;  /* 0x0000001f3f047899 */ /* 0x000fc80008011605 */
[----:B------:R-:W-:-:S04]  /*f440*/  ULEA.HI.SX32 UR4, UR5, UR4, 0x1c ;  /* 0x0000000405047291 */ /* 0x000fc8000f8fe23f */
[----:B------:R-:W-:-:S04]  /*f450*/  UISETP.LT.AND UP0, UPT, URZ, UR4, UPT ;  /* 0x000000043f00728c */ /* 0x000fc8000bf01270 */
[----:B------:R-:W-:-:S04]  /*f460*/  USEL UR40, URZ, UR4, !UP0 ;  /* 0x000000043f287287 */ /* 0x000fc8000c000000 */
[----:B------:R-:W-:-:S06]  /*f470*/  UISETP.GT.AND UP0, UPT, UR41, UR40, UPT ;  /* 0x000000282900728c */ /* 0x000fcc000bf04270 */
[----:B------:R-:W-:-:S13]  /*f480*/  PLOP3.LUT P0, PT, PT, PT, UP0, 0x80, 0x0 ;  /* 0x000000000000781c */ /* 0x000fda0003f0f008 */
[----:B------:R-:W-:Y:S05]  /*f490*/  @P0 BRA `(.L_x_1193) ;  /* 0x00000000004c0947 */ /* 0x000fea0003800000 */
[----:B------:R-:W0:Y:S02]  /*f4a0*/  S2R R0, SR_TID.X ;  /* 0x0000000000007919 */ /* 0x000e240000002100 */
        /* <DEDUP_REMOVED lines=10> */
[----:B-1----:R-:W2:Y:S01]  /*f550*/  @P0 ATOMG.E.ADD.STRONG.GPU PT, R3, desc[UR6][R2.64], R5 ;  /* 0x00000005020309a8 */ /* 0x002ea200081ee1c6 */
[----:B------:R-:W0:Y:S02]  /*f560*/  S2R R4, SR_LTMASK ;  /* 0x0000000000047919 */ /* 0x000e240000003900 */
[----:B0-----:R-:W-:-:S04]  /*f570*/  LOP3.LUT R4, R4, UR4, RZ, 0xc0, !PT ;  /* 0x0000000404047c12 */ /* 0x001fc8000f8ec0ff */
[----:B------:R-:W0:Y:S01]  /*f580*/  POPC R7, R4 ;  /* 0x0000000400077309 */ /* 0x000e220000000000 */
[----:B--2---:R-:W0:Y:S02]  /*f590*/  SHFL.IDX PT, R0, R3, R0, 0x1f ;  /* 0x00001f0003007589 */ /* 0x004e2400000e0000 */
[----:B0-----:R-:W-:-:S05]  /*f5a0*/  IADD3 R0, R0, UR44, R7 ;  /* 0x0000002c00007c10 */ /* 0x001fca000fffe007 */
[----:B------:R1:W-:Y:S01]  /*f5b0*/  STL [R1+0x14], R0 ;  /* 0x0000140001007387 */ /* 0x0003e20000100800 */
[----:B------:R-:W-:Y:S05]  /*f5c0*/  BRA `(.L_x_1194) ;  /* 0x0000003c00547947 */ /* 0x000fea0003800000 */
.L_x_1193:
[----:B------:R-:W-:Y:S01]  /*f5d0*/  VIADD R0, R17, 0x18400 ;  /* 0x0001840011007836 */ /* 0x000fe20000000000 */
[----:B------:R-:W-:Y:S04]  /*f5e0*/  BSSY B6, `(.L_x_1195) ;  /* 0x0000013000067945 */ /* 0x000fe80003800000 */
[----:B------:R-:W-:-:S13]  /*f5f0*/  LOP3.LUT P0, RZ, R0, 0x3ff, RZ, 0xc0, !PT ;  /* 0x000003ff00ff7812 */ /* 0x000fda000780c0ff */
[----:B------:R-:W-:Y:S05]  /*f600*/  @!P0 BRA `(.L_x_1196) ;  /* 0x0000000000408947 */ /* 0x000fea0003800000 */
        /* <DEDUP_REMOVED lines=16> */
.L_x_1196:
[----:B------:R-:W-:Y:S05]  /*f710*/  BSYNC B6 ;  /* 0x0000000000067941 */ /* 0x000fea0003800000 */
.L_x_1195:
        /* <DEDUP_REMOVED lines=8> */
[----:B------:R0:W1:Y:S01]  /*f7a0*/  LDC.64 R2, c[0x4][R16] ;  /* 0x0100000010027b82 */ /* 0x0000620000000a00 */
        /* <DEDUP_REMOVED lines=11> */
.L_x_1199:
        /* <DEDUP_REMOVED lines=15> */
.L_x_1198:
[----:B------:R-:W-:Y:S05]  /*f950*/  BSYNC B6 ;  /* 0x0000000000067941 */ /* 0x000fea0003800000 */
.L_x_1197:
[----:B------:R-:W-:Y:S01]  /*f960*/  ULDC.64 UR4, c[0x0][0x9f8] ;  /* 0x00027e0000047ab9 */ /* 0x000fe20000000a00 */
[----:B------:R-:W2:Y:S01]  /*f970*/  LDL.LU R0, [R1+0xc] ;  /* 0x00000c0001007983 */ /* 0x000ea20000300800 */
[----:B------:R-:W-:Y:S01]  /*f980*/  UISETP.NE.U32.AND UP0, UPT, UR4, URZ, UPT ;  /* 0x0000003f0400728c */ /* 0x000fe2000bf05070 */
[----:B------:R-:W-:Y:S01]  /*f990*/  IMAD.U32 R7, RZ, RZ, UR42 ;  /* 0x0000002aff077e24 */ /* 0x000fe2000f8e00ff */
[----:B------:R-:W-:Y:S02]  /*f9a0*/  ULDC.64 UR6, c[0x0][0x208] ;  /* 0x0000820000067ab9 */ /* 0x000fe40000000a00 */
[----:B------:R-:W-:-:S06]  /*f9b0*/  UISETP.NE.AND.EX UP0, UPT, UR5, URZ, UPT, UP0 ;  /* 0x0000003f0500728c */ /* 0x000fcc000bf05300 */
[----:B------:R-:W-:-:S05]  /*f9c0*/  PLOP3.LUT P0, PT, PT, PT, UP0, 0x80, 0x0 ;  /* 0x000000000000781c */ /* 0x000fca0003f0f008 */
[----:B------:R-:W-:Y:S02]  /*f9d0*/  @UP0 ULDC.64 UR4, c[0x0][0x9f8] ;  /* 0x00027e0000040ab9 */ /* 0x000fe40000000a00 */
[----:B------:R-:W-:-:S06]  /*f9e0*/  @UP0 UIMAD.WIDE UR4, UR42, 0x4, UR4 ;  /* 0x000000042a0408a5 */ /* 0x000fcc000f8e0204 */
[----:B------:R-:W-:Y:S02]  /*f9f0*/  IMAD.U32 R2, RZ, RZ, UR4 ;  /* 0x00000004ff027e24 */ /* 0x000fe4000f8e00ff */
[----:B------:R-:W-:-:S05]  /*fa00*/  IMAD.U32 R3, RZ, RZ, UR5 ;  /* 0x00000005ff037e24 */ /* 0x000fca000f8e00ff */
[----:B------:R0:W3:Y:S01]  /*fa10*/  @P0 LDG.E R7, desc[UR6][R2.64] ;  /* 0x0000000602070981 */ /* 0x0000e2000c1e1900 */
[----:B------:R-:W-:Y:S01]  /*fa20*/  UMOV UR4, 0xffffffff ;  /* 0xffffffff00047882 */ /* 0x000fe20000000000 */
[----:B------:R-:W-:Y:S01]  /*fa30*/  IMAD.U32 R19, RZ, RZ, UR41 ;  /* 0x00000029ff137e24 */ /* 0x000fe2000f8e00ff */
[----:B------:R-:W1:Y:S03]  /*fa40*/  S2R R4, SR_TID.X ;  /* 0x0000000000047919 */ /* 0x000e660000002100 */
[----:B------:R-:W-:Y:S01]  /*fa50*/  VIADD R19, R19, 0xffffffff ;  /* 0xffffffff13137836 */ /* 0x000fe20000000000 */
[----:B0-----:R-:W0:Y:S02]  /*fa60*/  LDC.64 R2, c[0x0][0x418] ;  /* 0x00010600ff027b82 */ /* 0x001e240000000a00 */
[----:B0-----:R-:W-:Y:S02]  /*fa70*/  ISETP.NE.U32.AND P0, PT, R2, RZ, PT ;  /* 0x000000ff0200720c */ /* 0x001fe40003f05070 */
[----:B-1----:R-:W-:-:S02]  /*fa80*/  SHF.R.U32.HI R4, RZ, 0x5, R4 ;  /* 0x00000005ff047819 */ /* 0x002fc40000011604 */
[----:B------:R-:W-:Y:S02]  /*fa90*/  ISETP.NE.AND.EX P1, PT, R3, RZ, PT, P0 ;  /* 0x000000ff0300720c */ /* 0x000fe40003f25300 */
[----:B------:R-:W-:Y:S02]  /*faa0*/  LOP3.LUT R4, R4, 0x3, RZ, 0xc0, !PT ;  /* 0x0000000304047812 */ /* 0x000fe400078ec0ff */
[----:B--2---:R-:W-:-:S09]  /*fab0*/  LOP3.LUT R0, R0, 0xfffffffe, RZ, 0xc0, !PT ;  /* 0xfffffffe00007812 */ /* 0x004fd200078ec0ff */
[----:B------:R-:W-:Y:S02]  /*fac0*/  @P1 LOP3.LUT R0, R0, 0x1, RZ, 0xfc, !PT ;  /* 0x0000000100001812 */ /* 0x000fe400078efcff */
[----:B---3--:R-:W-:Y:S01]  /*fad0*/  SHF.R.S32.HI R8, RZ, 0x1f, R7 ;  /* 0x0000001fff087819 */ /* 0x008fe20000011407 */
[----:B------:R0:W-:Y:S01]  /*fae0*/  STL [R1], R7 ;  /* 0x0000000701007387 */ /* 0x0001e20000100800 */
[----:B------:R-:W-:-:S03]  /*faf0*/  SEL R16, R7, RZ, !P1 ;  /* 0x000000ff07107207 */ /* 0x000fc60004800000 */
[----:B------:R0:W-:Y:S04]  /*fb00*/  STL [R1+0x8], R8 ;  /* 0x0000080801007387 */ /* 0x0001e80000100800 */
[----:B------:R0:W-:Y:S01]  /*fb10*/  STL [R1+0xc], R0 ;  /* 0x00000c0001007387 */ /* 0x0001e20000100800 */
[----:B------:R-:W-:Y:S05]  /*fb20*/  BRA.DIV UR4, `(.L_x_1200) ;  /* 0x00000042043c7947 */ /* 0x000fea000b800000 */
[----:B------:R1:W2:Y:S02]  /*fb30*/  SHFL.IDX PT, R14, R4, RZ, 0x1f ;  /* 0x00001fff040e7589 */ /* 0x0002a400000e0000 */
.L_x_1294:
[----:B------:R-:W-:Y:S02]  /*fb40*/  PLOP3.LUT P2, PT, PT, PT, PT, 0x8, 0x0 ;  /* 0x000000000000781c */ /* 0x000fe40003f4e170 */
[----:B0-----:R-:W-:Y:S02]  /*fb50*/  LOP3.LUT R0, R0, 0xfffffffd, RZ, 0xc0, !PT ;  /* 0xfffffffd00007812 */ /* 0x001fe400078ec0ff */
[----:B--2---:R-:W-:-:S09]  /*fb60*/  ISETP.NE.AND P0, PT, R14, RZ, PT ;  /* 0x000000ff0e00720c */ /* 0x004fd20003f05270 */
[----:B------:R-:W-:-:S05]  /*fb70*/  @P2 LOP3.LUT R0, R0, 0x2, RZ, 0xfc, !PT ;  /* 0x0000000200002812 */ /* 0x000fca00078efcff */
[----:B------:R0:W-:Y:S01]  /*fb80*/  STL [R1+0xc], R0 ;  /* 0x00000c0001007387 */ /* 0x0001e20000100800 */
[----:B------:R-:W-:Y:S05]  /*fb90*/  @P0 BRA `(.L_x_1201) ;  /* 0x0000000400280947 */ /* 0x000fea0003800000 */
[----:B------:R-:W-:-:S03]  /*fba0*/  UMOV UR4, 0xffffffff ;  /* 0xffffffff00047882 */ /* 0x000fc60000000000 */
[----:B------:R-:W-:Y:S05]  /*fbb0*/  BRA.DIV UR4, `(.L_x_1202) ;  /* 0x0000004204387947 */ /* 0x000fea000b800000 */
[----:B------:R-:W-:-:S13]  /*fbc0*/  ELECT P6, URZ, PT ;  /* 0x00000000003f782f */ /* 0x000fda00038c0000 */
.L_x_1297:
[----:B------:R-:W-:Y:S05]  /*fbd0*/  @!P6 BRA `(.L_x_1201) ;  /* 0x000000040018e947 */ /* 0x000fea0003800000 */
[----:B------:R-:W-:Y:S01]  /*fbe0*/  IMAD.MOV.U32 R16, RZ, RZ, R7 ;  /* 0x000000ffff107224 */ /* 0x000fe200078e0007 */
[----:B------:R-:W-:Y:S06]  /*fbf0*/  @!P1 BRA `(.L_x_1203) ;  /* 0x0000000000489947 */ /* 0x000fec0003800000 */
[----:B------:R-:W2:Y:S01]  /*fc00*/  LDC R6, c[0x0][0x43c] ;  /* 0x00010f00ff067b82 */ /* 0x000ea20000000800 */
[----:B------:R-:W-:Y:S01]  /*fc10*/  ULDC.64 UR4, c[0x0][0x428] ;  /* 0x00010a0000047ab9 */ /* 0x000fe20000000a00 */
[----:B------:R-:W-:Y:S01]  /*fc20*/  ULDC.64 UR6, c[0x0][0x208] ;  /* 0x0000820000067ab9 */ /* 0x000fe20000000a00 */
[----:B--2---:R-:W-:-:S13]  /*fc30*/  ISETP.NE.AND P0, PT, R6, 0x1, PT ;  /* 0x000000010600780c */ /* 0x004fda0003f05270 */
[----:B-1----:R-:W0:Y:S02]  /*fc40*/  @P0 LDC.64 R4, c[0x0][0x440] ;  /* 0x00011000ff040b82 */ /* 0x002e240000000a00 */
[----:B0-----:R-:W-:-:S04]  /*fc50*/  @P0 IMAD.HI.U32 R0, R19, R4, RZ ;  /* 0x0000000413000227 */ /* 0x001fc800078e00ff */
[----:B------:R-:W-:Y:S01]  /*fc60*/  IMAD.MOV.U32 R4, RZ, RZ, R19 ;  /* 0x000000ffff047224 */ /* 0x000fe200078e0013 */
[----:B------:R-:W-:-:S04]  /*fc70*/  @P0 SHF.R.U32.HI R4, RZ, R5, R0 ;  /* 0x00000005ff040219 */ /* 0x000fc80000011600 */
[--C-:B------:R-:W-:Y:S01]  /*fc80*/  SHF.R.S32.HI R5, RZ, 0x1f, R4.reuse ;  /* 0x0000001fff057819 */ /* 0x100fe20000011404 */
[----:B------:R-:W-:-:S04]  /*fc90*/  IMAD.MOV R0, RZ, RZ, -R4 ;  /* 0x000000ffff007224 */ /* 0x000fc800078e0a04 */
[----:B------:R-:W-:Y:S02]  /*fca0*/  IMAD R19, R6, R0, R19 ;  /* 0x0000000006137224 */ /* 0x000fe400078e0213 */
[----:B------:R-:W-:Y:S02]  /*fcb0*/  IMAD R0, R8, UR4, RZ ;  /* 0x0000000408007c24 */ /* 0x000fe4000f8e02ff */
[----:B------:R-:W-:-:S04]  /*fcc0*/  IMAD.WIDE.U32 R4, R7, UR4, R4 ;  /* 0x0000000407047c25 */ /* 0x000fc8000f8e0004 */
[----:B------:R-:W-:Y:S01]  /*fcd0*/  IMAD R0, R7, UR5, R0 ;  /* 0x0000000507007c24 */ /* 0x000fe2000f8e0200 */
[----:B------:R-:W-:-:S03]  /*fce0*/  LEA R2, P0, R4, R2, 0x2 ;  /* 0x0000000204027211 */ /* 0x000fc600078010ff */
[----:B------:R-:W-:-:S05]  /*fcf0*/  IMAD.IADD R0, R5, 0x1, R0 ;  /* 0x0000000105007824 */ /* 0x000fca00078e0200 */
[----:B------:R-:W-:-:S05]  /*fd00*/  LEA.HI.X R3, R4, R3, R0, 0x2, P0 ;  /* 0x0000000304037211 */ /* 0x000fca00000f1400 */
[----:B------:R2:W5:Y:S02]  /*fd10*/  LDG.E R16, desc[UR6][R2.64] ;  /* 0x0000000602107981 */ /* 0x000564000c1e1900 */
.L_x_1203:
[----:B--2---:R-:W2:Y:S01]  /*fd20*/  LDL R2, [R1+0x4] ;  /* 0x0000040001027983 */ /* 0x004ea20000100800 */
[----:B0-----:R-:W-:Y:S01]  /*fd30*/  IMAD R0, R18, 0x8, R17 ;  /* 0x0000000812007824 */ /* 0x001fe200078e0211 */
[----:B--2---:R-:W-:-:S04]  /*fd40*/  SHF.L.U32 R2, R2, 0x1f, RZ ;  /* 0x0000001f02027819 */ /* 0x004fc800000006ff */
[----:B------:R-:W0:Y:S02]  /*fd50*/  SYNCS.PHASECHK.TRANS64.TRYWAIT P0, [R0+URZ+0x2a840], R2 ;  /* 0x02a84002000075a7 */ /* 0x000e24000800017f */
[----:B0-----:R-:W-:Y:S05]  /*fd60*/  @!P0 BRA `(.L_x_1204) ;  /* 0x0000003c00ec8947 */ /* 0x001fea0003800000 */
.L_x_1298:
[----:B------:R-:W2:Y:S02]  /*fd70*/  S2R R3, SR_TID.X ;  /* 0x0000000000037919 */ /* 0x000ea40000002100 */
[----:B--2---:R-:W-:-:S04]  /*fd80*/  LOP3.LUT R3, R3, 0x7f, RZ, 0xc0, !PT ;  /* 0x0000007f03037812 */ /* 0x004fc800078ec0ff */
[----:B------:R-:W-:-:S13]  /*fd90*/  ISETP.NE.AND P0, PT, R3, RZ, PT ;  /* 0x000000ff0300720c */ /* 0x000fda0003f05270 */
        /* <DEDUP_REMOVED lines=8> */
.L_x_1205:
[----:B0-----:R-:W2:Y:S01]  /*fe20*/  LDL.LU R2, [R1+0xc] ;  /* 0x00000c0001027983 */ /* 0x001ea20000300800 */
[----:B------:R-:W-:Y:S01]  /*fe30*/  R2UR UR33, R0 ;  /* 0x00000000002172ca */ /* 0x000fe200000e0000 */
[----:B------:R-:W-:Y:S01]  /*fe40*/  IMAD R0, R18, 0x9000, R17 ;  /* 0x0000900012007824 */ /* 0x000fe200078e0211 */
[----:B------:R-:W-:Y:S01]  /*fe50*/  R2UR UR35, R19 ;  /* 0x00000000132372ca */ /* 0x000fe200000e0000 */
[----:B------:R-:W-:Y:S01]  /*fe60*/  UIADD3 UR4, UP0, UR38, 0x370, URZ ;  /* 0x0000037026047890 */ /* 0x000fe2000ff1e03f */
[----:B------:R-:W-:Y:S01]  /*fe70*/  PLOP3.LUT P0, PT, PT, PT, PT, 0x80, 0x0 ;  /* 0x000000000000781c */ /* 0x000fe20003f0f070 */
[----:B------:R-:W-:Y:S01]  /*fe80*/  UMOV UR6, 0x0 ;  /* 0x0000000000067882 */ /* 0x000fe20000000000 */
[----:B------:R-:W-:Y:S01]  /*fe90*/  R2UR UR8, R0 ;  /* 0x00000000000872ca */ /* 0x000fe200000e0000 */
[----:B------:R-:W-:Y:S01]  /*fea0*/  UIADD3.X UR5, URZ, UR39, URZ, UP0, !UPT ;  /* 0x000000273f057290 */ /* 0x000fe200087fe43f */
[----:B-----5:R-:W-:Y:S01]  /*feb0*/  R2UR UR37, R16 ;  /* 0x00000000102572ca */ /* 0x020fe200000e0000 */
[----:B------:R-:W-:Y:S01]  /*fec0*/  UMOV UR7, 0x14f00000 ;  /* 0x14f0000000077882 */ /* 0x000fe20000000000 */
[----:B------:R-:W-:Y:S01]  /*fed0*/  UMOV UR34, URZ ;  /* 0x0000003f00227c82 */ /* 0x000fe20008000000 */
[----:B------:R-:W-:Y:S01]  /*fee0*/  UMOV UR18, 0x40 ;  /* 0x0000004000127882 */ /* 0x000fe20000000000 */
[----:B------:R-:W-:Y:S01]  /*fef0*/  UMOV UR20, UR36 ;  /* 0x0000002400147c82 */ /* 0x000fe20008000000 */
[----:B------:R-:W-:-:S02]  /*ff00*/  UIADD3 UR33, UR33, 0x2a830, URZ ;  /* 0x0002a83021217890 */ /* 0x000fc4000fffe03f */
[----:B------:R-:W-:Y:S01]  /*ff10*/  UIMAD UR35, UR35, 0x60, URZ ;  /* 0x00000060232378a4 */ /* 0x000fe2000f8e023f */
[----:B------:R-:W-:Y:S01]  /*ff20*/  UMOV UR10, 0x80 ;  /* 0x00000080000a7882 */ /* 0x000fe20000000000 */
[----:B------:R-:W-:Y:S02]  /*ff30*/  UMOV UR12, UR36 ;  /* 0x00000024000c7c82 */ /* 0x000fe40008000000 */
[----:B------:R-:W-:Y:S02]  /*ff40*/  UIADD3 UR32, UR8, 0x18400, URZ ;  /* 0x0001840008207890 */ /* 0x000fe4000fffe03f */
[----:B------:R-:W-:Y:S02]  /*ff50*/  UIADD3 UR16, UR8, 0x1b400, URZ ;  /* 0x0001b40008107890 */ /* 0x000fe4000fffe03f */
[----:B------:R-:W-:Y:S01]  /*ff60*/  UIADD3 UR8, UR8, 0x1e400, URZ ;  /* 0x0001e40008087890 */ /* 0x000fe2000fffe03f */
[----:B------:R-:W-:Y:S01]  /*ff70*/  UMOV UR21, UR37 ;  /* 0x0000002500157c82 */ /* 0x000fe20008000000 */
[----:B------:R-:W-:Y:S01]  /*ff80*/  UMOV UR17, UR33 ;  /* 0x0000002100117c82 */ /* 0x000fe20008000000 */
[----:B------:R-:W-:Y:S01]  /*ff90*/  UMOV UR19, UR35 ;  /* 0x0000002300137c82 */ /* 0x000fe20008000000 */
[----:B------:R-:W-:Y:S01]  /*ffa0*/  UMOV UR13, UR37 ;  /* 0x00000025000d7c82 */ /* 0x000fe20008000000 */
[----:B------:R-:W-:Y:S01]  /*ffb0*/  UMOV UR9, UR33 ;  /* 0x0000002100097c82 */ /* 0x000fe20008000000 */
[----:B------:R-:W-:Y:S01]  /*ffc0*/  UMOV UR11, UR35 ;  /* 0x00000023000b7c82 */ /* 0x000fe20008000000 */
[----:B------:R3:W-:Y:S01]  /*ffd0*/  UTMALDG.4D [UR32], [UR4], desc[UR6] ;  /* 0x00000620040075b4 */ /* 0x0007e20008019000 */
[----:B------:R3:W-:Y:S01]  /*ffe0*/  UTMALDG.4D [UR16], [UR4], desc[UR6] ;  /* 0x00000610040075b4 */ /* 0x0007e20008019000 */
[----:B------:R3:W-:Y:S01]  /*fff0*/  UTMALDG.4D [UR8], [UR4], desc[UR6] ;  /* 0x00000608040075b4 */ /* 0x0007e20008019000 */
[----:B--2---:R-:W-:-:S04]  /*10000*/  LOP3.LUT R2, R2, 0xfffffffd, RZ, 0xc0, !PT ;  /* 0xfffffffd02027812 */ /* 0x004fc800078ec0ff */
[----:B------:R-:W-:-:S05]  /*10010*/  @P0 LOP3.LUT R2, R2, 0x2, RZ, 0xfc, !PT ;  /* 0x0000000202020812 */ /* 0x000fca00078efcff */
[----:B------:R3:W-:Y:S01]  /*10020*/  STL [R1+0xc], R2 ;  /* 0x00000c0201007387 */ /* 0x0007e20000100800 */
[----:B------:R-:W-:Y:S01]  /*10030*/  NOP ;  /* 0x0000000000007918 */ /* 0x000fe20000000000 */
.L_x_1201:
[----:B0-----:R-:W-:Y:S01]  /*10040*/  VIADD R0, R17, 0xc400 ;  /* 0x0000c40011007836 */ /* 0x001fe20000000000 */
[----:B------:R-:W-:Y:S05]  /*10050*/  WARPSYNC.ALL ;  /* 0x0000000000007948 */ /* 0x000fea0003800000 */
[----:B------:R-:W-:Y:S01]  /*10060*/  BAR.SYNC.DEFER_BLOCKING 0x8, 0x180 ;  /* 0x0206000000007b1d */ /* 0x000fe20000010000 */
[----:B------:R-:W-:-:S05]  /*10070*/  LOP3.LUT P0, RZ, R0, 0x3ff, RZ, 0xc0, !PT ;  /* 0x000003ff00ff7812 */ /* 0x000fca000780c0ff */
[----:B------:R-:W-:Y:S08]  /*10080*/  BSSY B6, `(.L_x_1206) ;  /* 0x0000012000067945 */ /* 0x000ff00003800000 */
[----:B------:R-:W-:Y:S05]  /*10090*/  @!P0 BRA `(.L_x_1207) ;  /* 0x0000000000408947 */ /* 0x000fea0003800000 */
[----:B---3--:R-:W-:Y:S01]  /*100a0*/  MOV R2, 0x0 ;  /* 0x0000000000027802 */ /* 0x008fe20000000f00 */
[----:B------:R-:W-:Y:S01]  /*100b0*/  ULDC.64 UR6, c[0x4][0x118] ;  /* 0x0100460000067ab9 */ /* 0x000fe20000000a00 */
[----:B------:R-:W-:Y:S01]  /*100c0*/  ULDC.64 UR8, c[0x4][0x120] ;  /* 0x0100480000087ab9 */ /* 0x000fe20000000a00 */
[----:B------:R-:W-:Y:S01]  /*100d0*/  ULDC.64 UR4, c[0x4][0x88] ;  /* 0x0100220000047ab9 */ /* 0x000fe20000000a00 */
[----:B-1----:R-:W-:Y:S02]  /*100e0*/  IMAD.U32 R4, RZ, RZ, UR6 ;  /* 0x00000006ff047e24 */ /* 0x002fe4000f8e00ff */
        /* <DEDUP_REMOVED lines=11> */
.L_x_1207:
[----:B---3--:R-:W-:Y:S05]  /*101a0*/  BSYNC B6 ;  /* 0x0000000000067941 */ /* 0x008fea0003800000 */
.L_x_1206:
[----:B------:R-:W0:Y:S01]  /*101b0*/  S2R R2, SR_TID.X ;  /* 0x0000000000027919 */ /* 0x000e220000002100 */
[----:B------:R-:W2:Y:S01]  /*101c0*/  LDC R7, c[0x0][0x448] ;  /* 0x00011200ff077b82 */ /* 0x000ea20000000800 */
[----:B------:R-:W-:Y:S01]  /*101d0*/  USHF.R.S32.HI UR4, URZ, 0x1f, UR36 ;  /* 0x0000001f3f047899 */ /* 0x000fe20008011424 */
[----:B------:R-:W-:Y:S01]  /*101e0*/  ULDC.64 UR8, c[0x0][0x2d8] ;  /* 0x0000b60000087ab9 */ /* 0x000fe20000000a00 */
[----:B------:R-:W3:Y:S02]  /*101f0*/  S2R R9, SR_TID.X ;  /* 0x0000000000097919 */ /* 0x000ee40000002100 */
[----:B------:R-:W-:Y:S02]  /*10200*/  UIMAD UR6, UR4, UR8, URZ ;  /* 0x00000008040672a4 */ /* 0x000fe4000f8e023f */
[----:B------:R-:W-:Y:S01]  /*10210*/  UIMAD.WIDE.U32 UR4, UR36, UR8, URZ ;  /* 0x00000008240472a5 */ /* 0x000fe2000f8e003f */
[----:B------:R-:W4:Y:S01]  /*10220*/  S2R R8, SR_TID.X ;  /* 0x0000000000087919 */ /* 0x000f220000002100 */
[----:B------:R-:W-:-:S02]  /*10230*/  UIMAD UR6, UR36, UR9, UR6 ;  /* 0x00000009240672a4 */ /* 0x000fc4000f8e0206 */
[----:B------:R-:W-:Y:S02]  /*10240*/  USHF.R.S32.HI UR7, URZ, 0x1f, UR42 ;  /* 0x0000001f3f077899 */ /* 0x000fe4000801142a */
[----:B------:R-:W-:Y:S01]  /*10250*/  UIADD3 UR5, UR5, UR6, URZ ;  /* 0x0000000605057290 */ /* 0x000fe2000fffe03f */
[----:B------:R-:W-:-:S03]  /*10260*/  ULDC.64 UR8, c[0x0][0x2e0] ;  /* 0x0000b80000087ab9 */ /* 0x000fc60000000a00 */
[----:B------:R-:W-:Y:S02]  /*10270*/  UIMAD.WIDE.U32 UR4, UR42, UR8, UR4 ;  /* 0x000000082a0472a5 */ /* 0x000fe4000f8e0004 */
[----:B------:R-:W-:-:S04]  /*10280*/  UIMAD UR6, UR7, UR8, URZ ;  /* 0x00000008070672a4 */ /* 0x000fc8000f8e023f */
[----:B------:R-:W-:Y:S01]  /*10290*/  UIMAD UR6, UR42, UR9, UR6 ;  /* 0x000000092a0672a4 */ /* 0x000fe2000f8e0206 */
[----:B--2---:R-:W-:Y:S01]  /*102a0*/  ISETP.NE.AND P0, PT, R7, 0x1, PT ;  /* 0x000000010700780c */ /* 0x004fe20003f05270 */
[----:B-1----:R-:W-:Y:S02]  /*102b0*/  IMAD.U32 R4, RZ, RZ, UR4 ;  /* 0x00000004ff047e24 */ /* 0x002fe4000f8e00ff */
[----:B------:R-:W-:Y:S02]  /*102c0*/  UIADD3 UR6, UR5, UR6, URZ ;  /* 0x0000000605067290 */ /* 0x000fe4000fffe03f */
[----:B------:R-:W-:Y:S01]  /*102d0*/  IMAD.U32 R5, RZ, RZ, UR5 ;  /* 0x00000005ff057e24 */ /* 0x000fe2000f8e00ff */
[----:B------:R-:W-:Y:S01]  /*102e0*/  ULDC.64 UR4, c[0x0][0x2d0] ;  /* 0x0000b40000047ab9 */ /* 0x000fe20000000a00 */
[C---:B0-----:R-:W-:Y:S01]  /*102f0*/  LOP3.LUT R0, R2.reuse, 0x7f, RZ, 0xc0, !PT ;  /* 0x0000007f02007812 */ /* 0x041fe200078ec0ff */
[----:B------:R-:W-:-:S03]  /*10300*/  IMAD.SHL.U32 R2, R2, 0x10, RZ ;  /* 0x0000001002027824 */ /* 0x000fc600078e00ff */
[----:B------:R-:W-:Y:S01]  /*10310*/  SHF.R.U32.HI R0, RZ, 0x3, R0 ;  /* 0x00000003ff007819 */ /* 0x000fe20000011600 */
[----:B---3--:R-:W-:Y:S01]  /*10320*/  IMAD.SHL.U32 R9, R9, 0x8, RZ ;  /* 0x0000000809097824 */ /* 0x008fe200078e00ff */
[----:B------:R-:W0:Y:S02]  /*10330*/  @P0 LDC R3, c[0x0][0x44c] ;  /* 0x00011300ff030b82 */ /* 0x000e240000000800 */
[----:B------:R-:W-:Y:S01]  /*10340*/  LOP3.LUT R2, R0, 0x70, R2, 0xf8, !PT ;  /* 0x0000007000027812 */ /* 0x000fe200078ef802 */
[----:B----4-:R-:W-:Y:S01]  /*10350*/  IMAD.SHL.U32 R10, R8, 0x8, RZ ;  /* 0x00000008080a7824 */ /* 0x010fe200078e00ff */
[----:B------:R-:W-:-:S03]  /*10360*/  LOP3.LUT R9, R9, 0x38, RZ, 0xc0, !PT ;  /* 0x0000003809097812 */ /* 0x000fc600078ec0ff */
[----:B------:R-:W-:Y:S01]  /*10370*/  VIADD R2, R2, UR43 ;  /* 0x0000002b02027c36 */ /* 0x000fe20008000000 */
[----:B------:R-:W1:Y:S01]  /*10380*/  @P0 LDC R0, c[0x0][0x450] ;  /* 0x00011400ff000b82 */ /* 0x000e620000000800 */
[C---:B------:R-:W-:Y:S02]  /*10390*/  LOP3.LUT R11, R9.reuse, 0x40, RZ, 0xfc, !PT ;  /* 0x00000040090b7812 */ /* 0x040fe400078efcff */
[----:B------:R-:W-:Y:S01]  /*103a0*/  IMAD.MOV.U32 R6, RZ, RZ, R2 ;  /* 0x000000ffff067224 */ /* 0x000fe200078e0002 */
[----:B------:R-:W-:Y:S02]  /*103b0*/  LOP3.LUT R9, R9, 0x80, RZ, 0xfc, !PT ;  /* 0x0000008009097812 */ /* 0x000fe400078efcff */
[----:B------:R-:W-:Y:S01]  /*103c0*/  LOP3.LUT R10, R10, 0x38, RZ, 0xc0, !PT ;  /* 0x000000380a0a7812 */ /* 0x000fe200078ec0ff */
[----:B0-----:R-:W-:-:S05]  /*103d0*/  @P0 IMAD.HI.U32 R3, R2, R3, RZ ;  /* 0x0000000302030227 */ /* 0x001fca00078e00ff */
[----:B-1----:R-:W-:Y:S01]  /*103e0*/  @P0 SHF.R.U32.HI R6, RZ, R0, R3 ;  /* 0x00000000ff060219 */ /* 0x002fe20000011603 */
[----:B------:R-:W-:Y:S01]  /*103f0*/  IMAD.U32 R3, RZ, RZ, UR6 ;  /* 0x00000006ff037e24 */ /* 0x000fe2000f8e00ff */
[----:B------:R-:W-:-:S03]  /*10400*/  ULDC.64 UR6, c[0x0][0x280] ;  /* 0x0000a00000067ab9 */ /* 0x000fc60000000a00 */
[----:B------:R-:W-:-:S04]  /*10410*/  IMAD.MOV R0, RZ, RZ, -R6 ;  /* 0x000000ffff007224 */ /* 0x000fc800078e0a06 */
[----:B------:R-:W-:Y:S02]  /*10420*/  IMAD R0, R7, R0, R2 ;  /* 0x0000000007007224 */ /* 0x000fe400078e0202 */
[----:B------:R-:W-:Y:S01]  /*10430*/  IMAD.MOV.U32 R2, RZ, RZ, R4 ;  /* 0x000000ffff027224 */ /* 0x000fe200078e0004 */
[----:B------:R-:W-:-:S03]  /*10440*/  SHF.R.S32.HI R4, RZ, 0x1f, R6 ;  /* 0x0000001fff047819 */ /* 0x000fc60000011406 */
[----:B------:R-:W-:-:S04]  /*10450*/  IMAD.WIDE.U32 R2, R6, UR4, R2 ;  /* 0x0000000406027c25 */ /* 0x000fc8000f8e0002 */
        /* <DEDUP_REMOVED lines=18> */
[----:B------:R-:W0:Y:S01]  /*10580*/  S2R R2, SR_TID.X ;  /* 0x0000000000027919 */ /* 0x000e220000002100 */
[----:B------:R-:W-:Y:S01]  /*10590*/  ULDC UR4, c[0x0][0x288] ;  /* 0x0000a20000047ab9 */ /* 0x000fe20000000800 */
[----:B------:R-:W-:Y:S01]  /*105a0*/  ULDC.64 UR6, c[0x0][0x208] ;  /* 0x0000820000067ab9 */ /* 0x000fe20000000a00 */
[----:B------:R-:W-:Y:S01]  /*105b0*/  IMAD R5, R7, UR4, RZ ;  /* 0x0000000407057c24 */ /* 0x000fe2000f8e02ff */
[----:B------:R-:W1:Y:S01]  /*105c0*/  SHFL.IDX PT, R3, R0, RZ, 0x181f ;  /* 0x00181fff00037589 */ /* 0x000e6200000e0000 */
[----:B0-----:R-:W-:-:S04]  /*105d0*/  LOP3.LUT R2, R2, 0x7f, RZ, 0xc0, !PT ;  /* 0x0000007f02027812 */ /* 0x001fc800078ec0ff */
[----:B------:R-:W-:Y:S02]  /*105e0*/  SHF.R.U32.HI R8, RZ, 0x3, R2 ;  /* 0x00000003ff087819 */ /* 0x000fe40000011602 */
[----:B------:R-:W0:Y:S03]  /*105f0*/  SHFL.IDX PT, R2, R6, RZ, 0x181f ;  /* 0x00181fff06027589 */ /* 0x000e2600000e0000 */
[----:B------:R-:W-:-:S05]  /*10600*/  VIADD R4, R8, UR43 ;  /* 0x0000002b08047c36 */ /* 0x000fca0008000000 */
        /* <DEDUP_REMOVED lines=9> */
[----:B------:R0:W-:Y:S02]  /*106a0*/  @!P4 LDGSTS.E.BYPASS.LTC128B.128 [R9+0x14400], desc[UR6][R2.64+0x100], !P2 ;  /* 0x144001000209cfae */ /* 0x0001e4000d101d46 */
[----:B0-----:R-:W-:-:S02]  /*106b0*/  VIADD R2, R4, 0x10 ;  /* 0x0000001004027836 */ /* 0x001fc40000000000 */
[----:B------:R-:W0:Y:S03]  /*106c0*/  SHFL.IDX PT, R3, R0, 0x1, 0x181f ;  /* 0x00381f0000037f89 */ /* 0x000e2600000e0000 */
[----:B------:R-:W-:Y:S02]  /*106d0*/  ISETP.GE.AND P4, PT, R2, R5, PT ;  /* 0x000000050200720c */ /* 0x000fe40003f86270 */
[----:B------:R-:W1:Y:S11]  /*106e0*/  SHFL.IDX PT, R2, R6, 0x1, 0x181f ;  /* 0x00381f0006027f89 */ /* 0x000e7600000e0000 */
[----:B0-----:R-:W-:-:S05]  /*106f0*/  @!P4 LEA R3, P3, R10, R3, 0x1 ;  /* 0x000000030a03c211 */ /* 0x001fca00078608ff */
[----:B-1----:R-:W-:-:S05]  /*10700*/  @!P4 IMAD.X R2, RZ, RZ, R2, P3 ;  /* 0x000000ffff02c224 */ /* 0x002fca00018e0602 */
[----:B------:R-:W-:-:S04]  /*10710*/  @!P4 LOP3.LUT R3, R3, R2, RZ, 0x3c, !PT ;  /* 0x000000020303c212 */ /* 0x000fc800078e3cff */
[----:B------:R-:W-:-:S04]  /*10720*/  @!P4 LOP3.LUT R2, R3, R2, RZ, 0x3c, !PT ;  /* 0x000000020302c212 */ /* 0x000fc800078e3cff */
[----:B------:R-:W-:-:S05]  /*10730*/  @!P4 LOP3.LUT R3, R3, R2, RZ, 0x3c, !PT ;  /* 0x000000020303c212 */ /* 0x000fca00078e3cff */
[----:B------:R-:W-:Y:S04]  /*10740*/  @!P4 LDGSTS.E.BYPASS.LTC128B.128 [R9+0xcc00], desc[UR6][R2.64], !P0 ;  /* 0x0cc000000209cfae */ /* 0x000fe8000c101d46 */
        /* <DEDUP_REMOVED lines=52> */
[----:B------:R-:W-:Y:S01]  /*10a90*/  ISETP.GE.AND P4, PT, R2, R5, PT ;  /* 0x000000050200720c */ /* 0x000fe20003f86270 */
[----:B------:R-:W-:Y:S04]  /*10aa0*/  SHFL.IDX PT, R0, R0, 0x7, 0x181f ;  /* 0x00f81f0000007f89 */ /* 0x000fe800000e0000 */
[----:B------:R-:W1:Y:S04]  /*10ab0*/  SHFL.IDX PT, R2, R6, 0x6, 0x181f ;  /* 0x00d81f0006027f89 */ /* 0x000e6800000e0000 */
[----:B------:R-:W2:Y:S04]  /*10ac0*/  SHFL.IDX PT, R6, R6, 0x7, 0x181f ;  /* 0x00f81f0006067f89 */ /* 0x000ea800000e0000 */
        /* <DEDUP_REMOVED lines=8> */
.L_x_1315:
[----:B------:R-:W-:Y:S01]  /*10b50*/  VIADD R4, R4, 0x70 ;  /* 0x0000007004047836 */ /* 0x000fe20000000000 */
[----:B------:R-:W-:Y:S04]  /*10b60*/  BSSY B0, `(.L_x_1209) ;  /* 0x000000c000007945 */ /* 0x000fe80003800000 */
[----:B------:R-:W-:-:S13]  /*10b70*/  ISETP.GE.AND P3, PT, R4, R5, PT ;  /* 0x000000050400720c */ /* 0x000fda0003f66270 */
[----:B------:R-:W-:Y:S05]  /*10b80*/  @P3 BRA `(.L_x_1210) ;  /* 0x0000000000243947 */ /* 0x000fea0003800000 */
[----:B0-----:R-:W-:Y:S01]  /*10b90*/  LEA R2, P3, R10, R0, 0x1 ;  /* 0x000000000a027211 */ /* 0x001fe200078608ff */
[----:B------:R-:W-:-:S04]  /*10ba0*/  ULDC.64 UR4, c[0x0][0x208] ;  /* 0x0000820000047ab9 */ /* 0x000fc80000000a00 */
[----:B------:R-:W-:-:S05]  /*10bb0*/  IMAD.X R3, RZ, RZ, R6, P3 ;  /* 0x000000ffff037224 */ /* 0x000fca00018e0606 */
[----:B------:R-:W-:Y:S01]  /*10bc0*/  @!PT LDS RZ, [RZ] ;  /* 0x00000000fffff984 */ /* 0x000fe20000000800 */
[----:B------:R-:W-:Y:S01]  /*10bd0*/  @!PT LDS RZ, [RZ] ;  /* 0x00000000fffff984 */ /* 0x000fe20000000800 */
[----:B------:R-:W-:Y:S01]  /*10be0*/  @!PT LDS RZ, [RZ] ;  /* 0x00000000fffff984 */ /* 0x000fe20000000800 */
[----:B------:R1:W-:Y:S04]  /*10bf0*/  LDGSTS.E.BYPASS.LTC128B.128 [R9+0xfc00], desc[UR4][R2.64], !P0 ;  /* 0x0fc0000002097fae */ /* 0x0003e8000c101d44 */
[----:B------:R1:W-:Y:S04]  /*10c00*/  LDGSTS.E.BYPASS.LTC128B.128 [R9+0x13c00], desc[UR4][R2.64+0x80], !P1 ;  /* 0x13c0008002097fae */ /* 0x0003e8000c901d44 */
[----:B------:R1:W-:Y:S02]  /*10c10*/  LDGSTS.E.BYPASS.LTC128B.128 [R9+0x17c00], desc[UR4][R2.64+0x100], !P2 ;  /* 0x17c0010002097fae */ /* 0x0003e4000d101d44 */
.L_x_1210:
[----:B------:R-:W-:Y:S05]  /*10c20*/  BSYNC B0 ;  /* 0x0000000000007941 */ /* 0x000fea0003800000 */
.L_x_1209:
[----:B------:R-:W-:Y:S01]  /*10c30*/  NOP ;  /* 0x0000000000007918 */ /* 0x000fe20000000000 */
[----:B------:R-:W-:Y:S01]  /*10c40*/  PLOP3.LUT P0, PT, PT, PT, PT, 0x80, 0x0 ;  /* 0x000000000000781c */ /* 0x000fe20003f0f070 */
[----:B------:R-:W-:-:S12]  /*10c50*/  VIADD R6, R17, 0x2a800 ;  /* 0x0002a80011067836 */ /* 0x000fd80000000000 */
.L_x_1211:
[----:B------:R-:W-:Y:S02]  /*10c60*/  PLOP3.LUT P1, PT, P1, P0, PT, 0xa2, 0x0 ;  /* 0x000000000000781c */ /* 0x000fe40000f21472 */
[----:B------:R-:W-:-:S08]  /*10c70*/  @P0 R2UR P1, UR4, R17 ;  /* 0x00000000110402ca */ /* 0x000fd00000020000 */
[----:B------:R-:W-:-:S05]  /*10c80*/  @P0 PLOP3.LUT P0, PT, P1, PT, PT, 0x80, 0x0 ;  /* 0x000000000000081c */ /* 0x000fca0000f0f070 */
[----:B------:R-:W-:Y:S01]  /*10c90*/  @!P1 SYNCS.ARRIVE.TRANS64.RED.A0T1 RZ, [UR4+0x2a800], RZ ;  /* 0x02a800ffffff99a7 */ /* 0x000fe20008200404 */
[----:B------:R-:W-:Y:S07]  /*10ca0*/  @!P1 ARRIVES.LDGSTSBAR.64.TRANSCNT [UR4+0x2a800] ;  /* 0x02a80000ff0099b0 */ /* 0x000fee0008000a84 */
[----:B------:R-:W-:Y:S05]  /*10cb0*/  @P0 BRA.U.ANY `(.L_x_1211) ;  /* 0xfffffffd00e80947 */ /* 0x000fea000393ffff */
[----:B01----:R-:W2:Y:S02]  /*10cc0*/  LDL.LU R2, [R1+0x18] ;  /* 0x0000180001027983 */ /* 0x003ea40000300800 */
        /* <DEDUP_REMOVED lines=11> */
.L_x_1316:
[----:B------:R-:W-:Y:S05]  /*10d80*/  BSYNC B0 ;  /* 0x0000000000007941 */ /* 0x000fea0003800000 */
.L_x_1212:
[----:B------:R-:W-:-:S04]  /*10d90*/  UIADD3 UR4, UR41, -0x2, URZ ;  /* 0xfffffffe29047890 */ /* 0x000fc8000fffe03f */
[----:B------:R-:W-:-:S06]  /*10da0*/  UISETP.GE.AND UP0, UPT, UR4, UR40, UPT ;  /* 0x000000280400728c */ /* 0x000fcc000bf06270 */
[----:B------:R-:W-:-:S13]  /*10db0*/  PLOP3.LUT P0, PT, PT, PT, UP0, 0x80, 0x0 ;  /* 0x000000000000781c */ /* 0x000fda0003f0f008 */
[----:B------:R-:W-:Y:S05]  /*10dc0*/  @!P0 BRA `(.L_x_1214) ;  /* 0x0000002000008947 */ /* 0x000fea0003800000 */
[----:B0-----:R-:W-:Y:S01]  /*10dd0*/  IMAD R0, RZ, RZ, -UR41 ;  /* 0x80000029ff007e24 */ /* 0x001fe2000f8e02ff */
[----:B------:R-:W-:-:S04]  /*10de0*/  LOP3.LUT R8, RZ, UR40, RZ, 0x33, !PT ;  /* 0x00000028ff087c12 */ /* 0x000fc8000f8e33ff */
[----:B------:R-:W-:-:S05]  /*10df0*/  VIADDMNMX R8, R0, 0x1, R8, !PT ;  /* 0x0000000100087846 */ /* 0x000fca0007800108 */
[----:B------:R-:W-:-:S05]  /*10e00*/  VIADD R0, R8, UR41 ;  /* 0x0000002908007c36 */ /* 0x000fca0008000000 */
[----:B------:R-:W-:-:S04]  /*10e10*/  LOP3.LUT R0, R0, 0x1, RZ, 0xc0, !PT ;  /* 0x0000000100007812 */ /* 0x000fc800078ec0ff */
[----:B------:R-:W-:Y:S01]  /*10e20*/  ISETP.NE.U32.AND P0, PT, R0, 0x1, PT ;  /* 0x000000010000780c */ /* 0x000fe20003f05070 */
[----:B------:R-:W-:-:S12]  /*10e30*/  IMAD.U32 R0, RZ, RZ, UR4 ;  /* 0x00000004ff007e24 */ /* 0x000fd8000f8e00ff */
[----:B------:R-:W-:Y:S05]  /*10e40*/  @P0 BRA `(.L_x_1215) ;  /* 0x0000000800a00947 */ /* 0x000fea0003800000 */
[----:B------:R-:W2:Y:S04]  /*10e50*/  LDL R2, [R1+0xc] ;  /* 0x00000c0001027983 */ /* 0x000ea80000100800 */
[----:B------:R-:W3:Y:S01]  /*10e60*/  LDL R3, [R1+0x4] ;  /* 0x0000040001037983 */ /* 0x000ee20000100800 */
[----:B------:R-:W-:-:S05]  /*10e70*/  VIADD R7, R18, 0x1 ;  /* 0x0000000112077836 */ /* 0x000fca0000000000 */
[C---:B------:R-:W-:Y:S01]  /*10e80*/  ISETP.NE.AND P0, PT, R7.reuse, 0x2, PT ;  /* 0x000000020700780c */ /* 0x040fe20003f05270 */
[----:B------:R-:W-:Y:S03]  /*10e90*/  BSSY B0, `(.L_x_1216) ;  /* 0x000009f000007945 */ /* 0x000fe60003800000 */
[----:B------:R-:W-:Y:S02]  /*10ea0*/  SEL R10, RZ, 0x1, P0 ;  /* 0x00000001ff0a7807 */ /* 0x000fe40000000000 */
[----:B------:R-:W-:Y:S02]  /*10eb0*/  SEL R7, R7, RZ, P0 ;  /* 0x000000ff07077207 */ /* 0x000fe40000000000 */
[----:B--2---:R-:W-:Y:S02]  /*10ec0*/  LOP3.LUT P1, RZ, R2, 0x2, RZ, 0xc0, !PT ;  /* 0x0000000202ff7812 */ /* 0x004fe4000782c0ff */
[----:B---3--:R-:W-:-:S11]  /*10ed0*/  LOP3.LUT R10, R3, R10, RZ, 0x3c, !PT ;  /* 0x0000000a030a7212 */ /* 0x008fd600078e3cff */
[----:B------:R-:W-:Y:S05]  /*10ee0*/  @!P1 BRA `(.L_x_1217) ;  /* 0x0000000800649947 */ /* 0x000fea0003800000 */
[----:B------:R-:W-:Y:S01]  /*10ef0*/  LOP3.LUT P1, RZ, R2, 0x1, RZ, 0xc0, !PT ;  /* 0x0000000102ff7812 */ /* 0x000fe2000782c0ff */
[----:B------:R-:W-:-:S12]  /*10f00*/  IMAD.MOV.U32 R5, RZ, RZ, R16 ;  /* 0x000000ffff057224 */ /* 0x000fd800078e0010 */
[----:B------:R-:W-:Y:S05]  /*10f10*/  @!P1 BRA `(.L_x_1218) ;  /* 0x0000000000549947 */ /* 0x000fea0003800000 */
[----:B------:R-:W2:Y:S01]  /*10f20*/  LDL R9, [R1+0x8] ;  /* 0x0000080001097983 */ /* 0x000ea20000100800 */
[----:B------:R-:W0:Y:S03]  /*10f30*/  LDC R5, c[0x0][0x43c] ;  /* 0x00010f00ff057b82 */ /* 0x000e260000000800 */
[----:B------:R-:W3:Y:S01]  /*10f40*/  LDL R11, [R1] ;  /* 0x00000000010b7983 */ /* 0x000ee20000100800 */
[----:B------:R-:W-:Y:S01]  /*10f50*/  IMAD.MOV.U32 R4, RZ, RZ, R0 ;  /* 0x000000ffff047224 */ /* 0x000fe200078e0000 */
[----:B------:R-:W-:Y:S01]  /*10f60*/  ULDC.64 UR4, c[0x0][0x428] ;  /* 0x00010a0000047ab9 */ /* 0x000fe20000000a00 */
[----:B------:R-:W-:Y:S01]  /*10f70*/  ULDC.64 UR6, c[0x0][0x208] ;  /* 0x0000820000067ab9 */ /* 0x000fe20000000a00 */
[----:B0-----:R-:W-:-:S13]  /*10f80*/  ISETP.NE.AND P0, PT, R5, 0x1, PT ;  /* 0x000000010500780c */ /* 0x001fda0003f05270 */
[----:B------:R-:W0:Y:S02]  /*10f90*/  @P0 LDC.64 R2, c[0x0][0x440] ;  /* 0x00011000ff020b82 */ /* 0x000e240000000a00 */
[----:B0-----:R-:W-:-:S05]  /*10fa0*/  @P0 IMAD.HI.U32 R2, R0, R2, RZ ;  /* 0x0000000200020227 */ /* 0x001fca00078e00ff */
[----:B------:R-:W-:-:S05]  /*10fb0*/  @P0 SHF.R.U32.HI R4, RZ, R3, R2 ;  /* 0x00000003ff040219 */ /* 0x000fca0000011602 */
[----:B------:R-:W-:-:S04]  /*10fc0*/  IMAD.MOV R2, RZ, RZ, -R4 ;  /* 0x000000ffff027224 */ /* 0x000fc800078e0a04 */
[----:B------:R-:W-:Y:S01]  /*10fd0*/  IMAD R0, R5, R2, R0 ;  /* 0x0000000205007224 */ /* 0x000fe200078e0200 */
[----:B------:R-:W-:Y:S01]  /*10fe0*/  SHF.R.S32.HI R5, RZ, 0x1f, R4 ;  /* 0x0000001fff057819 */ /* 0x000fe20000011404 */
[----:B------:R-:W0:Y:S01]  /*10ff0*/  LDC.64 R2, c[0x0][0x418] ;  /* 0x00010600ff027b82 */ /* 0x000e220000000a00 */
[----:B--2---:R-:W-:-:S04]  /*11000*/  IMAD R9, R9, UR4, RZ ;  /* 0x0000000409097c24 */ /* 0x004fc8000f8e02ff */
[C---:B---3--:R-:W-:Y:S02]  /*11010*/  IMAD R9, R11.reuse, UR5, R9 ;  /* 0x000000050b097c24 */ /* 0x048fe4000f8e0209 */
[----:B------:R-:W-:-:S04]  /*11020*/  IMAD.WIDE.U32 R4, R11, UR4, R4 ;  /* 0x000000040b047c25 */ /* 0x000fc8000f8e0004 */
[----:B------:R-:W-:Y:S01]  /*11030*/  IMAD.IADD R5, R9, 0x1, R5 ;  /* 0x0000000109057824 */ /* 0x000fe200078e0205 */
[----:B0-----:R-:W-:-:S04]  /*11040*/  LEA R2, P0, R4, R2, 0x2 ;  /* 0x0000000204027211 */ /* 0x001fc800078010ff */
[----:B------:R-:W-:-:S05]  /*11050*/  LEA.HI.X R3, R4, R3, R5, 0x2, P0 ;  /* 0x0000000304037211 */ /* 0x000fca00000f1405 */
[----:B------:R0:W5:Y:S04]  /*11060*/  LDG.E R5, desc[UR6][R2.64] ;  /* 0x0000000602057981 */ /* 0x000168000c1e1900 */
.L_x_1218:
[----:B0-----:R-:W-:Y:S01]  /*11070*/  IMAD R3, R7, 0x8, R17 ;  /* 0x0000000807037824 */ /* 0x001fe200078e0211 */
[----:B------:R-:W-:Y:S01]  /*11080*/  SHF.L.U32 R2, R10, 0x1f, RZ ;  /* 0x0000001f0a027819 */ /* 0x000fe200000006ff */
[----:B------:R-:W-:Y:S03]  /*11090*/  BSSY B1, `(.L_x_1219) ;  /* 0x0000003000017945 */ /* 0x000fe60003800000 */
[----:B------:R-:W0:Y:S02]  /*110a0*/  SYNCS.PHASECHK.TRANS64.TRYWAIT P0, [R3+URZ+0x2a840], R2 ;  /* 0x02a84002030075a7 */ /* 0x000e24000800017f */
[----:B0-----:R-:W-:Y:S05]  /*110b0*/  @!P0 BRA `(.L_x_1220) ;  /* 0x0000003800448947 */ /* 0x001fea0003800000 */
.L_x_1317:
[----:B------:R-:W-:Y:S05]  /*110c0*/  BSYNC B1 ;  /* 0x0000000000017941 */ /* 0x000fea0003800000 */
.L_x_1219:
[----:B------:R-:W1:Y:S01]  /*110d0*/  S2R R4, SR_TID.X ;  /* 0x0000000000047919 */ /* 0x000e620000002100 */
[----:B------:R-:W-:Y:S01]  /*110e0*/  BSSY B1, `(.L_x_1221) ;  /* 0x000000b000017945 */ /* 0x000fe20003800000 */
[----:B-1----:R-:W-:-:S04]  /*110f0*/  LOP3.LUT R4, R4, 0x7f, RZ, 0xc0, !PT ;  /* 0x0000007f04047812 */ /* 0x002fc800078ec0ff */
[----:B------:R-:W-:-:S13]  /*11100*/  ISETP.NE.AND P1, PT, R4, RZ, PT ;  /* 0x000000ff0400720c */ /* 0x000fda0003f25270 */
[----:B------:R-:W-:Y:S05]  /*11110*/  @P1 BRA `(.L_x_1222) ;  /* 0x00000000001c1947 */ /* 0x000fea0003800000 */
[----:B------:R-:W1:Y:S01]  /*11120*/  S2R R4, SR_TID.X ;  /* 0x0000000000047919 */ /* 0x000e620000002100 */
[----:B0-----:R-:W-:-:S04]  /*11130*/  IMAD.MOV.U32 R2, RZ, RZ, 0x9000 ;  /* 0x00009000ff027424 */ /* 0x001fc800078e00ff */
[----:B------:R2:W-:Y:S01]  /*11140*/  SYNCS.ARRIVE.TRANS64 RZ, [R3+URZ+0x2a830], R2 ;  /* 0x02a8300203ff79a7 */ /* 0x0005e2000800003f */
[----:B-1----:R-:W-:-:S04]  /*11150*/  LOP3.LUT R4, R4, 0x1f, RZ, 0xc0, !PT ;  /* 0x0000001f04047812 */ /* 0x002fc800078ec0ff */
[----:B------:R-:W-:-:S13]  /*11160*/  ISETP.NE.AND P0, PT, R4, RZ, PT ;  /* 0x000000ff0400720c */ /* 0x000fda0003f05270 */
[----:B--2---:R-:W-:Y:S05]  /*11170*/  @!P0 BRA `(.L_x_1222) ;  /* 0x0000000000048947 */ /* 0x004fea0003800000 */
[----:B------:R-:W-:Y:S01]  /*11180*/  BPT.TRAP 0x1 ;  /* 0x000000040000795c */ /* 0x000fe20000300000 */
.L_x_1222:
[----:B------:R-:W-:Y:S05]  /*11190*/  BSYNC B1 ;  /* 0x0000000000017941 */ /* 0x000fea0003800000 */
.L_x_1221:
[----:B------:R-:W-:Y:S01]  /*111a0*/  IMAD.MOV.U32 R11, RZ, RZ, RZ ;  /* 0x000000ffff0b7224 */ /* 0x000fe200078e00ff */
[----:B------:R-:W-:Y:S01]  /*111b0*/  UIADD3 UR4, UP0, UR38, 0x370, URZ ;  /* 0x0000037026047890 */ /* 0x000fe2000ff1e03f */
[----:B------:R-:W-:Y:S01]  /*111c0*/  IMAD R4, R7, 0x9000, R17 ;  /* 0x0000900007047824 */ /* 0x000fe200078e0211 */
[----:B------:R-:W-:Y:S01]  /*111d0*/  PLOP3.LUT P0, PT, PT, PT, PT, 0x80, 0x0 ;  /* 0x000000000000781c */ /* 0x000fe20003f0f070 */
[----:B0-----:R-:W-:Y:S01]  /*111e0*/  VIADD R3, R3, 0x2a830 ;  /* 0x0002a83003037836 */ /* 0x001fe20000000000 */
[----:B------:R-:W-:Y:S01]  /*111f0*/  R2UR UR10, R11 ;  /* 0x000000000b0a72ca */ /* 0x000fe200000e0000 */
[----:B------:R-:W-:Y:S01]  /*11200*/  IMAD R2, R0, 0x60, RZ ;  /* 0x0000006000027824 */ /* 0x000fe200078e02ff */
[----:B------:R-:W-:Y:S01]  /*11210*/  UIADD3.X UR5, URZ, UR39, URZ, UP0, !UPT ;  /* 0x000000273f057290 */ /* 0x000fe200087fe43f */
[----:B------:R-:W-:Y:S01]  /*11220*/  VIADD R9, R4, 0x18400 ;  /* 0x0001840004097836 */ /* 0x000fe20000000000 */
[----:B------:R-:W-:Y:S01]  /*11230*/  UMOV UR6, 0x0 ;  /* 0x0000000000067882 */ /* 0x000fe20000000000 */
[----:B------:R-:W-:-:S10]  /*11240*/  UMOV UR7, 0x14f00000 ;  /* 0x14f0000000077882 */ /* 0x000fd40000000000 */
.L_x_1223:
[----:B------:R-:W-:-:S13]  /*11250*/  @P0 ELECT P2, URZ, PT ;  /* 0x00000000003f082f */ /* 0x000fda0003840000 */
[----:B-----5:R-:W-:Y:S01]  /*11260*/  @P2 R2UR UR13, R5 ;  /* 0x00000000050d22ca */ /* 0x020fe200000e0000 */
[----:B------:R-:W-:Y:S01]  /*11270*/  UMOV UR12, UR36 ;  /* 0x00000024000c7c82 */ /* 0x000fe20008000000 */
[----:B------:R-:W-:Y:S02]  /*11280*/  @P2 R2UR UR11, R2 ;  /* 0x00000000020b22ca */ /* 0x000fe400000e0000 */
[----:B------:R-:W-:Y:S02]  /*11290*/  @P2 R2UR UR9, R3 ;  /* 0x00000000030922ca */ /* 0x000fe400000e0000 */
[----:B------:R-:W-:Y:S02]  /*112a0*/  @P2 R2UR UR8, R9 ;  /* 0x00000000090822ca */ /* 0x000fe400000e0000 */
[----:B------:R-:W-:Y:S02]  /*112b0*/  @P2 PLOP3.LUT P0, PT, P2, PT, PT, 0x8, 0x0 ;  /* 0x000000000000281c */ /* 0x000fe4000170e170 */
        /* <DEDUP_REMOVED lines=9> */
.L_x_1224:
[----:B------:R-:W-:-:S13]  /*11350*/  @P0 ELECT P2, URZ, PT ;  /* 0x00000000003f082f */ /* 0x000fda0003840000 */
[----:B------:R-:W-:Y:S01]  /*11360*/  @P2 R2UR UR13, R5 ;  /* 0x00000000050d22ca */ /* 0x000fe200000e0000 */
        /* <DEDUP_REMOVED lines=13> */
.L_x_1225:
        /* <DEDUP_REMOVED lines=16> */
.L_x_1318:
[----:B------:R-:W-:Y:S05]  /*11540*/  BSYNC B1 ;  /* 0x0000000000017941 */ /* 0x000fea0003800000 */
.L_x_1226:
[----:B------:R-:W-:Y:S01]  /*11550*/  BSSY B1, `(.L_x_1228) ;  /* 0x000000c000017945 */ /* 0x000fe20003800000 */
[----:B------:R-:W-:Y:S02]  /*11560*/  IMAD.MOV.U32 R12, RZ, RZ, 0x0 ;  /* 0x00000000ff0c7424 */ /* 0x000fe400078e00ff */
[----:B------:R-:W-:Y:S01]  /*11570*/  IMAD.MOV.U32 R13, RZ, RZ, 0x14f00000 ;  /* 0x14f00000ff0d7424 */ /* 0x000fe200078e00ff */
[----:B------:R-:W-:Y:S06]  /*11580*/  @P1 BRA `(.L_x_1229) ;  /* 0x0000000000201947 */ /* 0x000fec0003800000 */
[----:B------:R-:W1:Y:S01]  /*11590*/  S2R R4, SR_TID.X ;  /* 0x0000000000047919 */ /* 0x000e620000002100 */
[----:B0-----:R-:W-:Y:S02]  /*115a0*/  IMAD R2, R18, 0x8, R17 ;  /* 0x0000000812027824 */ /* 0x001fe400078e0211 */
[----:B------:R-:W-:-:S04]  /*115b0*/  IMAD.MOV.U32 R3, RZ, RZ, 0x6000 ;  /* 0x00006000ff037424 */ /* 0x000fc800078e00ff */
[----:B------:R2:W-:Y:S01]  /*115c0*/  SYNCS.ARRIVE.TRANS64 RZ, [R2+URZ+0x2a850], R3 ;  /* 0x02a8500302ff79a7 */ /* 0x0005e2000800003f */
[----:B-1----:R-:W-:-:S04]  /*115d0*/  LOP3.LUT R4, R4, 0x1f, RZ, 0xc0, !PT ;  /* 0x0000001f04047812 */ /* 0x002fc800078ec0ff */
[----:B------:R-:W-:-:S13]  /*115e0*/  ISETP.NE.AND P0, PT, R4, RZ, PT ;  /* 0x000000ff0400720c */ /* 0x000fda0003f05270 */
[----:B--2---:R-:W-:Y:S05]  /*115f0*/  @!P0 BRA `(.L_x_1229) ;  /* 0x0000000000048947 */ /* 0x004fea0003800000 */
[----:B------:R-:W-:Y:S01]  /*11600*/  BPT.TRAP 0x1 ;  /* 0x000000040000795c */ /* 0x000fe20000300000 */
.L_x_1229:
[----:B------:R-:W-:Y:S05]  /*11610*/  BSYNC B1 ;  /* 0x0000000000017941 */ /* 0x000fea0003800000 */
.L_x_1228:
[----:B------:R-:W-:Y:S01]  /*11620*/  R2UR UR10, R11 ;  /* 0x000000000b0a72ca */ /* 0x000fe200000e0000 */
[--C-:B0-----:R-:W-:Y:S01]  /*11630*/  IMAD R2, R18, 0x8, R17.reuse ;  /* 0x0000000812027824 */ /* 0x101fe200078e0211 */
[----:B------:R-:W-:Y:S01]  /*11640*/  R2UR UR6, R12 ;  /* 0x000000000c0672ca */ /* 0x000fe200000e0000 */
[----:B------:R-:W-:Y:S01]  /*11650*/  IMAD R3, R18, 0x6000, R17 ;  /* 0x0000600012037824 */ /* 0x000fe200078e0211 */
[----:B------:R-:W-:Y:S01]  /*11660*/  R2UR UR7, R13 ;  /* 0x000000000d0772ca */ /* 0x000fe200000e0000 */
[----:B------:R-:W-:Y:S01]  /*11670*/  UIADD3 UR4, UP0, UR38, 0x470, URZ ;  /* 0x0000047026047890 */ /* 0x000fe2000ff1e03f */
[----:B------:R-:W-:Y:S01]  /*11680*/  PLOP3.LUT P0, PT, PT, PT, PT, 0x80, 0x0 ;  /* 0x000000000000781c */ /* 0x000fe20003f0f070 */
[----:B------:R-:W-:Y:S02]  /*11690*/  IMAD R4, R19, 0x60, RZ ;  /* 0x0000006013047824 */ /* 0x000fe400078e02ff */
[----:B------:R-:W-:Y:S01]  /*116a0*/  VIADD R2, R2, 0x2a850 ;  /* 0x0002a85002027836 */ /* 0x000fe20000000000 */
[----:B------:R-:W-:Y:S01]  /*116b0*/  UIADD3.X UR5, URZ, UR39, URZ, UP0, !UPT ;  /* 0x000000273f057290 */ /* 0x000fe200087fe43f */
[----:B------:R-:W-:-:S11]  /*116c0*/  VIADD R9, R3, 0x400 ;  /* 0x0000040003097836 */ /* 0x000fd60000000000 */
.L_x_1230:
        /* <DEDUP_REMOVED lines=15> */
.L_x_1231:
        /* <DEDUP_REMOVED lines=10> */
[----:B------:R-:W-:Y:S02]  /*11860*/  IMAD.MOV.U32 R16, RZ, RZ, R5 ;  /* 0x000000ffff107224 */ /* 0x000fe400078e0005 */
[----:B------:R-:W-:-:S07]  /*11870*/  IMAD.MOV.U32 R19, RZ, RZ, R0 ;  /* 0x000000ffff137224 */ /* 0x000fce00078e0000 */
.L_x_1217:
[----:B------:R-:W-:Y:S05]  /*11880*/  BSYNC B0 ;  /* 0x0000000000007941 */ /* 0x000fea0003800000 */
.L_x_1216:
[----:B------:R0:W-:Y:S01]  /*11890*/  STL [R1+0x4], R10 ;  /* 0x0000040a01007387 */ /* 0x0001e20000100800 */
[----:B------:R-:W-:Y:S01]  /*118a0*/  UIADD3 UR4, UR41, -0x3, URZ ;  /* 0xfffffffd29047890 */ /* 0x000fe2000fffe03f */
[----:B------:R-:W-:-:S05]  /*118b0*/  IMAD.MOV.U32 R18, RZ, RZ, R7 ;  /* 0x000000ffff127224 */ /* 0x000fca00078e0007 */
[----:B------:R-:W-:-:S07]  /*118c0*/  IMAD.U32 R0, RZ, RZ, UR4 ;  /* 0x00000004ff007e24 */ /* 0x000fce000f8e00ff */
.L_x_1215:
[----:B------:R-:W-:Y:S01]  /*118d0*/  ULOP3.LUT UR4, URZ, UR41, URZ, 0x33, !UPT ;  /* 0x000000293f047292 */ /* 0x000fe2000f8e333f */
[----:B------:R-:W-:Y:S01]  /*118e0*/  VIADD R8, R8, 0xfffffffe ;  /* 0xfffffffe08087836 */ /* 0x000fe20000000000 */
[----:B------:R-:W-:Y:S04]  /*118f0*/  BSSY B0, `(.L_x_1214) ;  /* 0x000014d000007945 */ /* 0x000fe80003800000 */
[----:B------:R-:W-:-:S13]  /*11900*/  ISETP.NE.AND P0, PT, R8, UR4, PT ;  /* 0x0000000408007c0c */ /* 0x000fda000bf05270 */
[----:B------:R-:W-:Y:S05]  /*11910*/  @!P0 BRA `(.L_x_1232) ;  /* 0x0000001400288947 */ /* 0x000fea0003800000 */
[----:B------:R-:W-:-:S07]  /*11920*/  IMAD.MOV.U32 R8, RZ, RZ, R16 ;  /* 0x000000ffff087224 */ /* 0x000fce00078e0010 */
.L_x_1265:
[----:B------:R-:W2:Y:S04]  /*11930*/  LDL R2, [R1+0xc] ;  /* 0x00000c0001027983 */ /* 0x000ea80000100800 */
[----:B------:R-:W3:Y:S01]  /*11940*/  LDL R3, [R1+0x4] ;  /* 0x0000040001037983 */ /* 0x000ee20000100800 */
[----:B------:R-:W-:Y:S01]  /*11950*/  VIADD R4, R18, 0x1 ;  /* 0x0000000112047836 */ /* 0x000fe20000000000 */
[----:B------:R-:W-:Y:S05]  /*11960*/  YIELD ;  /* 0x0000000000007946 */ /* 0x000fea0003800000 */
[----:B------:R-:W-:Y:S01]  /*11970*/  ISETP.NE.AND P0, PT, R4, 0x2, PT ;  /* 0x000000020400780c */ /* 0x000fe20003f05270 */
[----:B------:R-:W-:Y:S03]  /*11980*/  BSSY B1, `(.L_x_1233) ;  /* 0x000009d000017945 */ /* 0x000fe60003800000 */
[----:B------:R-:W-:-:S02]  /*11990*/  SEL R5, RZ, 0x1, P0 ;  /* 0x00000001ff057807 */ /* 0x000fc40000000000 */
[----:B------:R-:W-:Y:S02]  /*119a0*/  SEL R4, R4, RZ, P0 ;  /* 0x000000ff04047207 */ /* 0x000fe40000000000 */
[----:B--2---:R-:W-:Y:S02]  /*119b0*/  LOP3.LUT P1, RZ, R2, 0x2, RZ, 0xc0, !PT ;  /* 0x0000000202ff7812 */ /* 0x004fe4000782c0ff */
[----:B---3--:R-:W-:-:S11]  /*119c0*/  LOP3.LUT R5, R3, R5, RZ, 0x3c, !PT ;  /* 0x0000000503057212 */ /* 0x008fd600078e3cff */
[----:B------:R-:W-:Y:S05]  /*119d0*/  @!P1 BRA `(.L_x_1234) ;  /* 0x00000008005c9947 */ /* 0x000fea0003800000 */
[----:B------:R-:W-:Y:S01]  /*119e0*/  LOP3.LUT P1, RZ, R2, 0x1, RZ, 0xc0, !PT ;  /* 0x0000000102ff7812 */ /* 0x000fe2000782c0ff */
[----:B------:R-:W-:-:S12]  /*119f0*/  IMAD.MOV.U32 R7, RZ, RZ, R0 ;  /* 0x000000ffff077224 */ /* 0x000fd800078e0000 */
[----:B------:R-:W-:Y:S05]  /*11a00*/  @!P1 BRA `(.L_x_1235) ;  /* 0x0000000000549947 */ /* 0x000fea0003800000 */
[----:B0-----:R-:W2:Y:S01]  /*11a10*/  LDL R10, [R1+0x8] ;  /* 0x00000800010a7983 */ /* 0x001ea20000100800 */
[----:B------:R-:W0:Y:S01]  /*11a20*/  LDC R8, c[0x0][0x43c] ;  /* 0x00010f00ff087b82 */ /* 0x000e220000000800 */
[----:B------:R-:W-:Y:S02]  /*11a30*/  ULDC.64 UR4, c[0x0][0x428] ;  /* 0x00010a0000047ab9 */ /* 0x000fe40000000a00 */
[----:B------:R-:W3:Y:S01]  /*11a40*/  LDL R9, [R1] ;  /* 0x0000000001097983 */ /* 0x000ee20000100800 */
[----:B------:R-:W-:Y:S01]  /*11a50*/  ULDC.64 UR6, c[0x0][0x208] ;  /* 0x0000820000067ab9 */ /* 0x000fe20000000a00 */
[----:B0-----:R-:W-:-:S13]  /*11a60*/  ISETP.NE.AND P0, PT, R8, 0x1, PT ;  /* 0x000000010800780c */ /* 0x001fda0003f05270 */
[----:B------:R-:W0:Y:S02]  /*11a70*/  @P0 LDC.64 R2, c[0x0][0x440] ;  /* 0x00011000ff020b82 */ /* 0x000e240000000a00 */
[----:B0-----:R-:W-:-:S04]  /*11a80*/  @P0 IMAD.HI.U32 R7, R0, R2, RZ ;  /* 0x0000000200070227 */ /* 0x001fc800078e00ff */
[----:B------:R-:W-:Y:S01]  /*11a90*/  IMAD.MOV.U32 R2, RZ, RZ, R0 ;  /* 0x000000ffff027224 */ /* 0x000fe200078e0000 */
[----:B------:R-:W-:-:S04]  /*11aa0*/  @P0 SHF.R.U32.HI R2, RZ, R3, R7 ;  /* 0x00000003ff020219 */ /* 0x000fc80000011607 */
[--C-:B------:R-:W-:Y:S01]  /*11ab0*/  SHF.R.S32.HI R3, RZ, 0x1f, R2.reuse ;  /* 0x0000001fff037819 */ /* 0x100fe20000011402 */
[----:B------:R-:W-:-:S04]  /*11ac0*/  IMAD.MOV R7, RZ, RZ, -R2 ;  /* 0x000000ffff077224 */ /* 0x000fc800078e0a02 */
[----:B------:R-:W-:Y:S02]  /*11ad0*/  IMAD R7, R8, R7, R0 ;  /* 0x0000000708077224 */ /* 0x000fe400078e0200 */
        /* <DEDUP_REMOVED lines=8> */
.L_x_1235:
[----:B------:R-:W-:Y:S01]  /*11b60*/  IMAD R3, R4, 0x8, R17 ;  /* 0x0000000804037824 */ /* 0x000fe200078e0211 */
[----:B------:R-:W-:Y:S01]  /*11b70*/  SHF.L.U32 R2, R5, 0x1f, RZ ;  /* 0x0000001f05027819 */ /* 0x000fe200000006ff */
[----:B------:R-:W-:Y:S03]  /*11b80*/  BSSY B2, `(.L_x_1236) ;  /* 0x0000003000027945 */ /* 0x000fe60003800000 */
[----:B------:R-:W2:Y:S02]  /*11b90*/  SYNCS.PHASECHK.TRANS64.TRYWAIT P0, [R3+URZ+0x2a840], R2 ;  /* 0x02a84002030075a7 */ /* 0x000ea4000800017f */
[----:B--2---:R-:W-:Y:S05]  /*11ba0*/  @!P0 BRA `(.L_x_1237) ;  /* 0x0000002c00b08947 */ /* 0x004fea0003800000 */
.L_x_1319:
[----:B------:R-:W-:Y:S05]  /*11bb0*/  BSYNC B2 ;  /* 0x0000000000027941 */ /* 0x000fea0003800000 */
.L_x_1236:
[----:B-1----:R-:W1:Y:S01]  /*11bc0*/  S2R R9, SR_TID.X ;  /* 0x0000000000097919 */ /* 0x002e620000002100 */
[----:B------:R-:W-:Y:S01]  /*11bd0*/  BSSY B2, `(.L_x_1238) ;  /* 0x000000b000027945 */ /* 0x000fe20003800000 */
[----:B-1----:R-:W-:-:S04]  /*11be0*/  LOP3.LUT R9, R9, 0x7f, RZ, 0xc0, !PT ;  /* 0x0000007f09097812 */ /* 0x002fc800078ec0ff */
[----:B------:R-:W-:-:S13]  /*11bf0*/  ISETP.NE.AND P1, PT, R9, RZ, PT ;  /* 0x000000ff0900720c */ /* 0x000fda0003f25270 */
[----:B------:R-:W-:Y:S05]  /*11c00*/  @P1 BRA `(.L_x_1239) ;  /* 0x00000000001c1947 */ /* 0x000fea0003800000 */
[----:B------:R-:W1:Y:S01]  /*11c10*/  S2R R9, SR_TID.X ;  /* 0x0000000000097919 */ /* 0x000e620000002100 */
[----:B--2---:R-:W-:-:S04]  /*11c20*/  IMAD.MOV.U32 R2, RZ, RZ, 0x9000 ;  /* 0x00009000ff027424 */ /* 0x004fc800078e00ff */
[----:B------:R3:W-:Y:S01]  /*11c30*/  SYNCS.ARRIVE.TRANS64 RZ, [R3+URZ+0x2a830], R2 ;  /* 0x02a8300203ff79a7 */ /* 0x0007e2000800003f */
[----:B-1----:R-:W-:-:S04]  /*11c40*/  LOP3.LUT R9, R9, 0x1f, RZ, 0xc0, !PT ;  /* 0x0000001f09097812 */ /* 0x002fc800078ec0ff */
[----:B------:R-:W-:-:S13]  /*11c50*/  ISETP.NE.AND P0, PT, R9, RZ, PT ;  /* 0x000000ff0900720c */ /* 0x000fda0003f05270 */
[----:B---3--:R-:W-:Y:S05]  /*11c60*/  @!P0 BRA `(.L_x_1239) ;  /* 0x0000000000048947 */ /* 0x008fea0003800000 */
[----:B------:R-:W-:Y:S01]  /*11c70*/  BPT.TRAP 0x1 ;  /* 0x000000040000795c */ /* 0x000fe20000300000 */
.L_x_1239:
[----:B------:R-:W-:Y:S05]  /*11c80*/  BSYNC B2 ;  /* 0x0000000000027941 */ /* 0x000fea0003800000 */
.L_x_1238:
[----:B------:R-:W-:Y:S01]  /*11c90*/  IMAD.MOV.U32 R12, RZ, RZ, RZ ;  /* 0x000000ffff0c7224 */ /* 0x000fe200078e00ff */
[----:B------:R-:W-:Y:S01]  /*11ca0*/  UIADD3 UR4, UP0, UR38, 0x370, URZ ;  /* 0x0000037026047890 */ /* 0x000fe2000ff1e03f */
[----:B------:R-:W-:Y:S01]  /*11cb0*/  IMAD R9, R4, 0x9000, R17 ;  /* 0x0000900004097824 */ /* 0x000fe200078e0211 */
[----:B------:R-:W-:Y:S01]  /*11cc0*/  PLOP3.LUT P0, PT, PT, PT, PT, 0x80, 0x0 ;  /* 0x000000000000781c */ /* 0x000fe20003f0f070 */
[----:B--2---:R-:W-:Y:S01]  /*11cd0*/  VIADD R3, R3, 0x2a830 ;  /* 0x0002a83003037836 */ /* 0x004fe20000000000 */
[----:B------:R-:W-:Y:S01]  /*11ce0*/  R2UR UR10, R12 ;  /* 0x000000000c0a72ca */ /* 0x000fe200000e0000 */
[----:B------:R-:W-:Y:S01]  /*11cf0*/  IMAD R2, R7, 0x60, RZ ;  /* 0x0000006007027824 */ /* 0x000fe200078e02ff */
[----:B------:R-:W-:Y:S01]  /*11d00*/  UIADD3.X UR5, URZ, UR39, URZ, UP0, !UPT ;  /* 0x000000273f057290 */ /* 0x000fe200087fe43f */
[----:B0-----:R-:W-:Y:S01]  /*11d10*/  VIADD R10, R9, 0x18400 ;  /* 0x00018400090a7836 */ /* 0x001fe20000000000 */
[----:B------:R-:W-:Y:S01]  /*11d20*/  UMOV UR6, 0x0 ;  /* 0x0000000000067882 */ /* 0x000fe20000000000 */
[----:B------:R-:W-:-:S10]  /*11d30*/  UMOV UR7, 0x14f00000 ;  /* 0x14f0000000077882 */ /* 0x000fd40000000000 */
.L_x_1240:
        /* <DEDUP_REMOVED lines=16> */
.L_x_1241:
        /* <DEDUP_REMOVED lines=15> */
.L_x_1242:
        /* <DEDUP_REMOVED lines=16> */
.L_x_1320:
[----:B------:R-:W-:Y:S05]  /*12030*/  BSYNC B2 ;  /* 0x0000000000027941 */ /* 0x000fea0003800000 */
.L_x_1243:
        /* <DEDUP_REMOVED lines=11> */
.L_x_1246:
[----:B------:R-:W-:Y:S05]  /*120f0*/  BSYNC B2 ;  /* 0x0000000000027941 */ /* 0x000fea0003800000 */
.L_x_1245:
[----:B------:R-:W-:Y:S01]  /*12100*/  R2UR UR10, R12 ;  /* 0x000000000c0a72ca */ /* 0x000fe200000e0000 */
[----:B------:R-:W-:Y:S01]  /*12110*/  IMAD R18, R18, 0x6000, R17 ;  /* 0x0000600012127824 */ /* 0x000fe200078e0211 */
[----:B------:R-:W-:Y:S01]  /*12120*/  R2UR UR6, R10 ;  /* 0x000000000a0672ca */ /* 0x000fe200000e0000 */
[----:B------:R-:W-:Y:S01]  /*12130*/  UIADD3 UR4, UP0, UR38, 0x470, URZ ;  /* 0x0000047026047890 */ /* 0x000fe2000ff1e03f */
[----:B------:R-:W-:Y:S01]  /*12140*/  R2UR UR7, R11 ;  /* 0x000000000b0772ca */ /* 0x000fe200000e0000 */
[----:B0-----:R-:W-:Y:S01]  /*12150*/  IMAD R3, R19, 0x60, RZ ;  /* 0x0000006013037824 */ /* 0x001fe200078e02ff */
[----:B------:R-:W-:Y:S01]  /*12160*/  PLOP3.LUT P0, PT, PT, PT, PT, 0x80, 0x0 ;  /* 0x000000000000781c */ /* 0x000fe20003f0f070 */
[----:B------:R-:W-:Y:S01]  /*12170*/  VIADD R2, R2, 0x50 ;  /* 0x0000005002027836 */ /* 0x000fe20000000000 */
[----:B------:R-:W-:Y:S01]  /*12180*/  UIADD3.X UR5, URZ, UR39, URZ, UP0, !UPT ;  /* 0x000000273f057290 */ /* 0x000fe200087fe43f */
[----:B------:R-:W-:-:S11]  /*12190*/  VIADD R9, R18, 0x400 ;  /* 0x0000040012097836 */ /* 0x000fd60000000000 */
.L_x_1247:
        /* <DEDUP_REMOVED lines=15> */
.L_x_1248:
        /* <DEDUP_REMOVED lines=12> */
.L_x_1234:
[----:B------:R-:W-:Y:S05]  /*12350*/  BSYNC B1 ;  /* 0x0000000000017941 */ /* 0x000fea0003800000 */
.L_x_1233:
[----:B------:R-:W2:Y:S01]  /*12360*/  LDL R3, [R1+0xc] ;  /* 0x00000c0001037983 */ /* 0x000ea20000100800 */
[----:B------:R-:W-:Y:S01]  /*12370*/  VIADD R18, R4, 0x1 ;  /* 0x0000000104127836 */ /* 0x000fe20000000000 */
[----:B------:R-:W-:Y:S01]  /*12380*/  BSSY B1, `(.L_x_1249) ;  /* 0x00000a0000017945 */ /* 0x000fe20003800000 */
[----:B------:R-:W-:-:S03]  /*12390*/  VIADD R7, R0, 0xffffffff ;  /* 0xffffffff00077836 */ /* 0x000fc60000000000 */
[----:B------:R-:W-:-:S04]  /*123a0*/  ISETP.NE.AND P0, PT, R18, 0x2, PT ;  /* 0x000000021200780c */ /* 0x000fc80003f05270 */
[----:B------:R-:W-:Y:S02]  /*123b0*/  SEL R2, RZ, 0x1, P0 ;  /* 0x00000001ff027807 */ /* 0x000fe40000000000 */
[----:B------:R-:W-:Y:S02]  /*123c0*/  SEL R18, R18, RZ, P0 ;  /* 0x000000ff12127207 */ /* 0x000fe40000000000 */
[----:B------:R-:W-:-:S05]  /*123d0*/  LOP3.LUT R11, R5, R2, RZ, 0x3c, !PT ;  /* 0x00000002050b7212 */ /* 0x000fca00078e3cff */
[----:B------:R1:W-:Y:S01]  /*123e0*/  STL [R1+0x4], R11 ;  /* 0x0000040b01007387 */ /* 0x0003e20000100800 */
[----:B--2---:R-:W-:-:S13]  /*123f0*/  LOP3.LUT P1, RZ, R3, 0x2, RZ, 0xc0, !PT ;  /* 0x0000000203ff7812 */ /* 0x004fda000782c0ff */
[----:B-1----:R-:W-:Y:S05]  /*12400*/  @!P1 BRA `(.L_x_1250) ;  /* 0x00000008005c9947 */ /* 0x002fea0003800000 */
[----:B------:R-:W-:Y:S01]  /*12410*/  LOP3.LUT P1, RZ, R3, 0x1, RZ, 0xc0, !PT ;  /* 0x0000000103ff7812 */ /* 0x000fe2000782c0ff */
[----:B0-----:R-:W-:-:S12]  /*12420*/  IMAD.MOV.U32 R10, RZ, RZ, R7 ;  /* 0x000000ffff0a7224 */ /* 0x001fd800078e0007 */
[----:B------:R-:W-:Y:S05]  /*12430*/  @!P1 BRA `(.L_x_1251) ;  /* 0x0000000000549947 */ /* 0x000fea0003800000 */
[----:B------:R-:W2:Y:S01]  /*12440*/  LDL R13, [R1+0x8] ;  /* 0x00000800010d7983 */ /* 0x000ea20000100800 */
        /* <DEDUP_REMOVED lines=20> */
.L_x_1251:
[----:B------:R-:W-:Y:S01]  /*12590*/  IMAD R2, R18, 0x8, R17 ;  /* 0x0000000812027824 */ /* 0x000fe200078e0211 */
[----:B------:R-:W-:Y:S01]  /*125a0*/  SHF.L.U32 R3, R11, 0x1f, RZ ;  /* 0x0000001f0b037819 */ /* 0x000fe200000006ff */
[----:B------:R-:W-:Y:S03]  /*125b0*/  BSSY B2, `(.L_x_1252) ;  /* 0x0000003000027945 */ /* 0x000fe60003800000 */
[----:B------:R-:W1:Y:S02]  /*125c0*/  SYNCS.PHASECHK.TRANS64.TRYWAIT P0, [R2+URZ+0x2a840], R3 ;  /* 0x02a84003020075a7 */ /* 0x000e64000800017f */
[----:B-1----:R-:W-:Y:S05]  /*125d0*/  @!P0 BRA `(.L_x_1253) ;  /* 0x00000024004c8947 */ /* 0x002fea0003800000 */
.L_x_1321:
[----:B------:R-:W-:Y:S05]  /*125e0*/  BSYNC B2 ;  /* 0x0000000000027941 */ /* 0x000fea0003800000 */
.L_x_1252:
        /* <DEDUP_REMOVED lines=12> */
.L_x_1255:
[----:B------:R-:W-:Y:S05]  /*126b0*/  BSYNC B2 ;  /* 0x0000000000027941 */ /* 0x000fea0003800000 */
.L_x_1254:
[----:B------:R-:W-:Y:S01]  /*126c0*/  IMAD.MOV.U32 R14, RZ, RZ, RZ ;  /* 0x000000ffff0e7224 */ /* 0x000fe200078e00ff */
[----:B------:R-:W-:Y:S01]  /*126d0*/  UIADD3 UR4, UP0, UR38, 0x370, URZ ;  /* 0x0000037026047890 */ /* 0x000fe2000ff1e03f */
[C---:B-1----:R-:W-:Y:S01]  /*126e0*/  IMAD R3, R18.reuse, 0x8, R6 ;  /* 0x0000000812037824 */ /* 0x042fe200078e0206 */
[----:B------:R-:W-:Y:S01]  /*126f0*/  PLOP3.LUT P0, PT, PT, PT, PT, 0x80, 0x0 ;  /* 0x000000000000781c */ /* 0x000fe20003f0f070 */
[----:B------:R-:W-:Y:S01]  /*12700*/  IMAD R9, R18, 0x9000, R17 ;  /* 0x0000900012097824 */ /* 0x000fe200078e0211 */
[----:B------:R-:W-:Y:S01]  /*12710*/  R2UR UR10, R14 ;  /* 0x000000000e0a72ca */ /* 0x000fe200000e0000 */
[----:B------:R-:W-:Y:S01]  /*12720*/  VIADD R3, R3, 0x30 ;  /* 0x0000003003037836 */ /* 0x000fe20000000000 */
[----:B------:R-:W-:Y:S01]  /*12730*/  UIADD3.X UR5, URZ, UR39, URZ, UP0, !UPT ;  /* 0x000000273f057290 */ /* 0x000fe200087fe43f */
[----:B------:R-:W-:Y:S01]  /*12740*/  IMAD R2, R10, 0x60, RZ ;  /* 0x000000600a027824 */ /* 0x000fe200078e02ff */
[----:B------:R-:W-:Y:S01]  /*12750*/  UMOV UR6, 0x0 ;  /* 0x0000000000067882 */ /* 0x000fe20000000000 */
[----:B------:R-:W-:Y:S01]  /*12760*/  VIADD R11, R9, 0x18400 ;  /* 0x00018400090b7836 */ /* 0x000fe20000000000 */
[----:B------:R-:W-:-:S09]  /*12770*/  UMOV UR7, 0x14f00000 ;  /* 0x14f0000000077882 */ /* 0x000fd20000000000 */
.L_x_1256:
        /* <DEDUP_REMOVED lines=16> */
.L_x_1257:
        /* <DEDUP_REMOVED lines=15> */
.L_x_1258:
        /* <DEDUP_REMOVED lines=15> */
.L_x_1322:
[----:B------:R-:W-:Y:S05]  /*12a60*/  BSYNC B2 ;  /* 0x0000000000027941 */ /* 0x000fea0003800000 */
.L_x_1259:
[----:B------:R-:W-:Y:S01]  /*12a70*/  BSSY B2, `(.L_x_1261) ;  /* 0x000000b000027945 */ /* 0x000fe20003800000 */
[----:B------:R-:W-:Y:S02]  /*12a80*/  IMAD.MOV.U32 R12, RZ, RZ, 0x0 ;  /* 0x00000000ff0c7424 */ /* 0x000fe400078e00ff */
[----:B------:R-:W-:Y:S01]  /*12a90*/  IMAD.MOV.U32 R13, RZ, RZ, 0x14f00000 ;  /* 0x14f00000ff0d7424 */ /* 0x000fe200078e00ff */
[----:B------:R-:W-:Y:S06]  /*12aa0*/  @P1 BRA `(.L_x_1262) ;  /* 0x00000000001c1947 */ /* 0x000fec0003800000 */
[----:B------:R-:W1:Y:S02]  /*12ab0*/  S2R R3, SR_TID.X ;  /* 0x0000000000037919 */ /* 0x000e640000002100 */
[----:B-1----:R-:W-:Y:S01]  /*12ac0*/  LOP3.LUT R9, R3, 0x1f, RZ, 0xc0, !PT ;  /* 0x0000001f03097812 */ /* 0x002fe200078ec0ff */
[----:B------:R-:W-:-:S03]  /*12ad0*/  IMAD.MOV.U32 R3, RZ, RZ, 0x6000 ;  /* 0x00006000ff037424 */ /* 0x000fc600078e00ff */
[----:B------:R-:W-:Y:S01]  /*12ae0*/  ISETP.NE.AND P0, PT, R9, RZ, PT ;  /* 0x000000ff0900720c */ /* 0x000fe20003f05270 */
[----:B------:R1:W-:-:S12]  /*12af0*/  SYNCS.ARRIVE.TRANS64 RZ, [R2+URZ+0x50], R3 ;  /* 0x0000500302ff79a7 */ /* 0x0003d8000800003f */
[----:B-1----:R-:W-:Y:S05]  /*12b00*/  @!P0 BRA `(.L_x_1262) ;  /* 0x0000000000048947 */ /* 0x002fea0003800000 */
[----:B------:R-:W-:Y:S01]  /*12b10*/  BPT.TRAP 0x1 ;  /* 0x000000040000795c */ /* 0x000fe20000300000 */
.L_x_1262:
[----:B------:R-:W-:Y:S05]  /*12b20*/  BSYNC B2 ;  /* 0x0000000000027941 */ /* 0x000fea0003800000 */
.L_x_1261:
[----:B------:R-:W-:Y:S01]  /*12b30*/  R2UR UR10, R14 ;  /* 0x000000000e0a72ca */ /* 0x000fe200000e0000 */
[----:B------:R-:W-:Y:S01]  /*12b40*/  IMAD R4, R4, 0x6000, R17 ;  /* 0x0000600004047824 */ /* 0x000fe200078e0211 */
[----:B------:R-:W-:Y:S01]  /*12b50*/  R2UR UR6, R12 ;  /* 0x000000000c0672ca */ /* 0x000fe200000e0000 */
[----:B------:R-:W-:Y:S01]  /*12b60*/  UIADD3 UR4, UP0, UR38, 0x470, URZ ;  /* 0x0000047026047890 */ /* 0x000fe2000ff1e03f */
[----:B------:R-:W-:Y:S01]  /*12b70*/  R2UR UR7, R13 ;  /* 0x000000000d0772ca */ /* 0x000fe200000e0000 */
[----:B------:R-:W-:Y:S01]  /*12b80*/  IMAD R3, R19, 0x60, RZ ;  /* 0x0000006013037824 */ /* 0x000fe200078e02ff */
[----:B------:R-:W-:Y:S01]  /*12b90*/  PLOP3.LUT P0, PT, PT, PT, PT, 0x80, 0x0 ;  /* 0x000000000000781c */ /* 0x000fe20003f0f070 */
[----:B0-----:R-:W-:Y:S01]  /*12ba0*/  VIADD R2, R2, 0x50 ;  /* 0x0000005002027836 */ /* 0x001fe20000000000 */
[----:B------:R-:W-:Y:S01]  /*12bb0*/  UIADD3.X UR5, URZ, UR39, URZ, UP0, !UPT ;  /* 0x000000273f057290 */ /* 0x000fe200087fe43f */
[----:B------:R-:W-:-:S11]  /*12bc0*/  VIADD R5, R4, 0x400 ;  /* 0x0000040004057836 */ /* 0x000fd60000000000 */
.L_x_1263:
        /* <DEDUP_REMOVED lines=15> */
.L_x_1264:
        /* <DEDUP_REMOVED lines=12> */
.L_x_1250:
[----:B------:R-:W-:Y:S05]  /*12d80*/  BSYNC B1 ;  /* 0x0000000000017941 */ /* 0x000fea0003800000 */
.L_x_1249:
[----:B------:R-:W-:Y:S01]  /*12d90*/  ISETP.GT.AND P0, PT, R7, UR40, PT ;  /* 0x0000002807007c0c */ /* 0x000fe2000bf04270 */
[----:B------:R-:W-:-:S12]  /*12da0*/  VIADD R0, R0, 0xfffffffe ;  /* 0xfffffffe00007836 */ /* 0x000fd80000000000 */
[----:B------:R-:W-:Y:S05]  /*12db0*/  @P0 BRA `(.L_x_1265) ;  /* 0xffffffe800dc0947 */ /* 0x000fea000383ffff */
.L_x_1232:
[----:B------:R-:W-:Y:S05]  /*12dc0*/  BSYNC B0 ;  /* 0x0000000000007941 */ /* 0x000fea0003800000 */
.L_x_1214:
[----:B0-----:R-:W0:Y:S01]  /*12dd0*/  S2R R0, SR_TID.X ;  /* 0x0000000000007919 */ /* 0x001e220000002100 */
[----:B------:R-:W-:Y:S01]  /*12de0*/  BSSY B0, `(.L_x_1266) ;  /* 0x0000012000007945 */ /* 0x000fe20003800000 */
[----:B0-----:R-:W-:-:S04]  /*12df0*/  LOP3.LUT R6, R0, 0x7f, RZ, 0xc0, !PT ;  /* 0x0000007f00067812 */ /* 0x001fc800078ec0ff */
[----:B------:R-:W-:-:S13]  /*12e00*/  ISETP.NE.AND P1, PT, R6, RZ, PT ;  /* 0x000000ff0600720c */ /* 0x000fda0003f25270 */
[----:B------:R-:W-:Y:S05]  /*12e10*/  @P1 BRA `(.L_x_1267) ;  /* 0x0000000000381947 */ /* 0x000fea0003800000 */
[----:B------:R-:W0:Y:S01]  /*12e20*/  S2R R3, SR_LANEID ;  /* 0x0000000000037919 */ /* 0x000e220000000000 */
[----:B------:R-:W-:Y:S01]  /*12e30*/  VOTEU.ANY UR4, UPT, PT ;  /* 0x0000000000047886 */ /* 0x000fe200038e0100 */
[----:B------:R-:W-:Y:S01]  /*12e40*/  ULDC.64 UR6, c[0x0][0x208] ;  /* 0x0000820000067ab9 */ /* 0x000fe20000000a00 */
[----:B------:R-:W0:Y:S08]  /*12e50*/  FLO.U32 R0, UR4 ;  /* 0x0000000400007d00 */ /* 0x000e3000080e0000 */
[----:B------:R-:W1:Y:S01]  /*12e60*/  POPC R5, UR4 ;  /* 0x0000000400057d09 */ /* 0x000e620008000000 */
[----:B0-----:R-:W-:-:S02]  /*12e70*/  ISETP.EQ.U32.AND P0, PT, R0, R3, PT ;  /* 0x000000030000720c */ /* 0x001fc40003f02070 */
[----:B------:R-:W1:Y:S11]  /*12e80*/  LDC.64 R2, c[0x0][0xc80] ;  /* 0x00032000ff027b82 */ /* 0x000e760000000a00 */
[----:B-1----:R-:W2:Y:S01]  /*12e90*/  @P0 ATOMG.E.ADD.STRONG.GPU PT, R3, desc[UR6][R2.64], R5 ;  /* 0x00000005020309a8 */ /* 0x002ea200081ee1c6 */
[----:B------:R-:W0:Y:S02]  /*12ea0*/  S2R R4, SR_LTMASK ;  /* 0x0000000000047919 */ /* 0x000e240000003900 */
[----:B0-----:R-:W-:-:S04]  /*12eb0*/  LOP3.LUT R4, R4, UR4, RZ, 0xc0, !PT ;  /* 0x0000000404047c12 */ /* 0x001fc8000f8ec0ff */
[----:B------:R-:W0:Y:S01]  /*12ec0*/  POPC R7, R4 ;  /* 0x0000000400077309 */ /* 0x000e220000000000 */
[----:B--2---:R-:W0:Y:S02]  /*12ed0*/  SHFL.IDX PT, R0, R3, R0, 0x1f ;  /* 0x00001f0003007589 */ /* 0x004e2400000e0000 */
[----:B0-----:R-:W-:-:S05]  /*12ee0*/  IADD3 R0, R0, UR44, R7 ;  /* 0x0000002c00007c10 */ /* 0x001fca000fffe007 */
[----:B------:R0:W-:Y:S02]  /*12ef0*/  STL [R1+0x14], R0 ;  /* 0x0000140001007387 */ /* 0x0001e40000100800 */
.L_x_1267:
[----:B------:R-:W-:Y:S05]  /*12f00*/  BSYNC B0 ;  /* 0x0000000000007941 */ /* 0x000fea0003800000 */
.L_x_1266:
[----:B0-----:R-:W2:Y:S01]  /*12f10*/  LDL R0, [R1+0xc] ;  /* 0x00000c0001007983 */ /* 0x001ea20000100800 */
[----:B------:R-:W-:Y:S01]  /*12f20*/  BSSY B0, `(.L_x_1268) ;  /* 0x0000038000007945 */ /* 0x000fe20003800000 */
[----:B--2---:R-:W-:-:S13]  /*12f30*/  LOP3.LUT P0, RZ, R0, 0x2, RZ, 0xc0, !PT ;  /* 0x0000000200ff7812 */ /* 0x004fda000780c0ff */
[----:B------:R-:W-:Y:S05]  /*12f40*/  @!P0 BRA `(.L_x_1269) ;  /* 0x0000000000d48947 */ /* 0x000fea0003800000 */
[----:B------:R-:W2:Y:S01]  /*12f50*/  LDL R0, [R1+0x4] ;  /* 0x0000040001007983 */ /* 0x000ea20000100800 */
[----:B------:R-:W-:Y:S01]  /*12f60*/  IMAD R2, R18, 0x8, R17 ;  /* 0x0000000812027824 */ /* 0x000fe200078e0211 */
[----:B------:R-:W-:Y:S01]  /*12f70*/  BSSY B1, `(.L_x_1270) ;  /* 0x0000005000017945 */ /* 0x000fe20003800000 */
[----:B------:R-:W-:Y:S02]  /*12f80*/  ISETP.NE.AND P2, PT, R6, RZ, PT ;  /* 0x000000ff0600720c */ /* 0x000fe40003f45270 */
[----:B--2---:R-:W-:-:S04]  /*12f90*/  SHF.L.U32 R3, R0, 0x1f, RZ ;  /* 0x0000001f00037819 */ /* 0x004fc800000006ff */
[----:B------:R-:W0:Y:S02]  /*12fa0*/  SYNCS.PHASECHK.TRANS64.TRYWAIT P0, [R2+URZ+0x2a860], R3 ;  /* 0x02a86003020075a7 */ /* 0x000e24000800017f */
[----:B0-----:R-:W-:Y:S05]  /*12fb0*/  @!P0 BRA `(.L_x_1271) ;  /* 0x0000001800fc8947 */ /* 0x001fea0003800000 */
.L_x_1323:
[----:B------:R-:W-:Y:S05]  /*12fc0*/  BSYNC B1 ;  /* 0x0000000000017941 */ /* 0x000fea0003800000 */
.L_x_1270:
[----:B------:R-:W-:Y:S04]  /*12fd0*/  BSSY B1, `(.L_x_1272) ;  /* 0x0000009000017945 */ /* 0x000fe80003800000 */
        /* <DEDUP_REMOVED lines=8> */
.L_x_1273:
[----:B------:R-:W-:Y:S05]  /*13060*/  BSYNC B1 ;  /* 0x0000000000017941 */ /* 0x000fea0003800000 */
.L_x_1272:
[----:B------:R-:W-:Y:S01]  /*13070*/  IMAD R0, R18, 0x6000, R17 ;  /* 0x0000600012007824 */ /* 0x000fe200078e0211 */
[----:B------:R-:W-:Y:S01]  /*13080*/  UIADD3 UR4, UP0, UR38, 0x470, URZ ;  /* 0x0000047026047890 */ /* 0x000fe2000ff1e03f */
[----:B------:R-:W-:Y:S01]  /*13090*/  PLOP3.LUT P0, PT, PT, PT, PT, 0x80, 0x0 ;  /* 0x000000000000781c */ /* 0x000fe20003f0f070 */
[----:B------:R-:W-:Y:S01]  /*130a0*/  IMAD R19, R19, 0x60, RZ ;  /* 0x0000006013137824 */ /* 0x000fe200078e02ff */
[----:B------:R-:W-:Y:S01]  /*130b0*/  UMOV UR6, 0x0 ;  /* 0x0000000000067882 */ /* 0x000fe20000000000 */
[----:B0-----:R-:W-:Y:S01]  /*130c0*/  VIADD R2, R2, 0x2a850 ;  /* 0x0002a85002027836 */ /* 0x001fe20000000000 */
[----:B------:R-:W-:Y:S01]  /*130d0*/  UIADD3.X UR5, URZ, UR39, URZ, UP0, !UPT ;  /* 0x000000273f057290 */ /* 0x000fe200087fe43f */
[----:B------:R-:W-:Y:S01]  /*130e0*/  VIADD R3, R0, 0x400 ;  /* 0x0000040000037836 */ /* 0x000fe20000000000 */
[----:B------:R-:W-:Y:S01]  /*130f0*/  UMOV UR7, 0x14f00000 ;  /* 0x14f0000000077882 */ /* 0x000fe20000000000 */
[----:B------:R-:W-:-:S09]  /*13100*/  UMOV UR10, URZ ;  /* 0x0000003f000a7c82 */ /* 0x000fd20008000000 */
.L_x_1274:
        /* <DEDUP_REMOVED lines=15> */
.L_x_1275:
        /* <DEDUP_REMOVED lines=10> */
.L_x_1269:
[----:B------:R-:W-:Y:S05]  /*132a0*/  BSYNC B0 ;  /* 0x0000000000007941 */ /* 0x000fea0003800000 */
.L_x_1268:
[----:B------:R-:W2:Y:S01]  /*132b0*/  LDL.LU R3, [R1+0x4] ;  /* 0x0000040001037983 */ /* 0x000ea20000300800 */
[----:B------:R-:W-:-:S05]  /*132c0*/  VIADD R18, R18, 0x1 ;  /* 0x0000000112127836 */ /* 0x000fca0000000000 */
[----:B------:R-:W-:-:S04]  /*132d0*/  ISETP.NE.AND P0, PT, R18, 0x2, PT ;  /* 0x000000021200780c */ /* 0x000fc80003f05270 */
[----:B------:R-:W-:Y:S02]  /*132e0*/  SEL R0, RZ, 0x1, P0 ;  /* 0x00000001ff007807 */ /* 0x000fe40000000000 */
[----:B------:R-:W-:Y:S02]  /*132f0*/  SEL R18, R18, RZ, P0 ;  /* 0x000000ff12127207 */ /* 0x000fe40000000000 */
[----:B--2---:R-:W-:-:S05]  /*13300*/  LOP3.LUT R3, R3, R0, RZ, 0x3c, !PT ;  /* 0x0000000003037212 */ /* 0x004fca00078e3cff */
[----:B------:R0:W-:Y:S02]  /*13310*/  STL [R1+0x4], R3 ;  /* 0x0000040301007387 */ /* 0x0001e40000100800 */
.L_x_1194:
[----:B------:R-:W-:Y:S05]  /*13320*/  BSYNC B7 ;  /* 0x0000000000077941 */ /* 0x000fea0003800000 */
.L_x_1192:
[----:B-1----:R-:W2:Y:S04]  /*13330*/  LDL R0, [R1+0xc] ;  /* 0x00000c0001007983 */ /* 0x002ea80000100800 */
[----:B------:R1:W5:Y:S01]  /*13340*/  LDL R2, [R1+0x14] ;  /* 0x0000140001027983 */ /* 0x0003620000100800 */
[----:B--2---:R-:W-:-:S13]  /*13350*/  LOP3.LUT P0, RZ, R0, 0x4, RZ, 0xc0, !PT ;  /* 0x0000000400ff7812 */ /* 0x004fda000780c0ff */
[----:B-1----:R-:W-:Y:S05]  /*13360*/  @!P0 BRA `(.L_x_1276) ;  /* 0x0000000000288947 */ /* 0x002fea0003800000 */
[----:B------:R-:W-:Y:S05]  /*13370*/  WARPSYNC.ALL ;  /* 0x0000000000007948 */ /* 0x000fea0003800000 */
[----:B------:R-:W1:Y:S08]  /*13380*/  S2UR UR5, SR_CgaCtaId ;  /* 0x00000000000579c3 */ /* 0x000e700000008800 */
[----:B------:R-:W-:Y:S06]  /*13390*/  BAR.SYNC.DEFER_BLOCKING 0x5, 0x180 ;  /* 0x0146000000007b1d */ /* 0x000fec0000010000 */
[----:B------:R-:W-:-:S02]  /*133a0*/  UMOV UR4, 0x400 ;  /* 0x0000040000047882 */ /* 0x000fc40000000000 */
[----:B-1----:R-:W-:-:S06]  /*133b0*/  ULEA UR4, UR5, UR4, 0x18 ;  /* 0x0000000405047291 */ /* 0x002fcc000f8ec03f */
[----:B------:R-:W-:-:S05]  /*133c0*/  IMAD.U32 R17, RZ, RZ, UR4 ;  /* 0x00000004ff117e24 */ /* 0x000fca000f8e00ff */
[----:B-----5:R-:W1:Y:S04]  /*133d0*/  LDS R2, [R17+0x2a8d0] ;  /* 0x02a8d00011027984 */ /* 0x020e680000000800 */
[----:B-1----:R3:W-:Y:S01]  /*133e0*/  STL [R1+0x14], R2 ;  /* 0x0000140201007387 */ /* 0x0027e20000100800 */
[----:B------:R-:W-:Y:S06]  /*133f0*/  BAR.ARV 0x4, 0x180 ;  /* 0x0106000000007b1d */ /* 0x000fec0000002000 */
[----:B------:R-:W-:Y:S05]  /*13400*/  BRA `(.L_x_1277) ;  /* 0x00000000002c7947 */ /* 0x000fea0003800000 */
.L_x_1276:
[----:B------:R-:W-:-:S03]  /*13410*/  UMOV UR4, 0xffffffff ;  /* 0xffffffff00047882 */ /* 0x000fc60000000000 */
[----:B------:R-:W-:Y:S05]  /*13420*/  BRA.DIV UR4, `(.L_x_1278) ;  /* 0x0000001604f47947 */ /* 0x000fea000b800000 */
[----:B-----5:R1:W2:Y:S02]  /*13430*/  SHFL.IDX PT, R14, R2, RZ, 0x1f ;  /* 0x00001fff020e7589 */ /* 0x0202a400000e0000 */
.L_x_1326:
[----:B0-----:R-:W0:Y:S01]  /*13440*/  @!P1 S2R R3, SR_CgaCtaId ;  /* 0x0000000000039919 */ /* 0x001e220000008800 */
[----:B------:R-:W-:Y:S05]  /*13450*/  WARPSYNC.ALL ;  /* 0x0000000000007948 */ /* 0x000fea0003800000 */
[----:B------:R-:W-:Y:S01]  /*13460*/  BAR.SYNC.DEFER_BLOCKING 0x4, 0x180 ;  /* 0x0106000000007b1d */ /* 0x000fe20000010000 */
[----:B------:R-:W-:-:S05]  /*13470*/  @!P1 MOV R0, 0x400 ;  /* 0x0000040000009802 */ /* 0x000fca0000000f00 */
[----:B--2---:R2:W-:Y:S01]  /*13480*/  STL [R1+0x14], R14 ;  /* 0x0000140e01007387 */ /* 0x0045e20000100800 */
[----:B0-----:R-:W-:-:S05]  /*13490*/  @!P1 LEA R17, R3, R0, 0x18 ;  /* 0x0000000003119211 */ /* 0x001fca00078ec0ff */
[----:B------:R2:W-:Y:S01]  /*134a0*/  @!P1 STS [R17+0x2a8d0], R2 ;  /* 0x02a8d00211009388 */ /* 0x0005e20000000800 */
[----:B------:R-:W-:Y:S06]  /*134b0*/  BAR.ARV 0x5, 0x180 ;  /* 0x0146000000007b1d */ /* 0x000fec0000002000 */
.L_x_1277:
[----:B------:R-:W4:Y:S01]  /*134c0*/  LDL R0, [R1+0x14] ;  /* 0x0000140001007983 */ /* 0x000f220000100800 */
[----:B------:R-:W-:Y:S02]  /*134d0*/  ULDC UR4, c[0x0][0xc38] ;  /* 0x00030e0000047ab9 */ /* 0x000fe40000000800 */
[----:B----4-:R-:W-:-:S13]  /*134e0*/  ISETP.GE.AND P0, PT, R0, UR4, PT ;  /* 0x0000000400007c0c */ /* 0x010fda000bf06270 */
[----:B------:R-:W-:Y:S05]  /*134f0*/  @!P0 BRA `(.L_x_1279) ;  /* 0xffffffb400d88947 */ /* 0x000fea000383ffff */
.L_x_1183:
[----:B0-----:R-:W4:Y:S01]  /*13500*/  LDL.LU R0, [R1+0x18] ;  /* 0x0000180001007983 */ /* 0x001f220000300800 */
[----:B------:R-:W-:Y:S01]  /*13510*/  BSSY B0, `(.L_x_1280) ;  /* 0x000000b000007945 */ /* 0x000fe20003800000 */
[----:B------:R-:W0:Y:S01]  /*13520*/  S2R R5, SR_CgaCtaId ;  /* 0x0000000000057919 */ /* 0x000e220000008800 */
[----:B----4-:R-:W-:-:S05]  /*13530*/  VIADD R0, R0, 0x1 ;  /* 0x0000000100007836 */ /* 0x010fca0000000000 */
[----:B-123--:R-:W-:-:S04]  /*13540*/  LEA.HI R2, R0, R0, RZ, 0x1 ;  /* 0x0000000000027211 */ /* 0x00efc800078f08ff */
[----:B------:R-:W-:-:S05]  /*13550*/  LOP3.LUT R3, R2, 0xfffffffe, RZ, 0xc0, !PT ;  /* 0xfffffffe02037812 */ /* 0x000fca00078ec0ff */
[----:B------:R-:W-:Y:S01]  /*13560*/  IMAD.IADD R3, R0, 0x1, -R3 ;  /* 0x0000000100037824 */ /* 0x000fe200078e0a03 */
[----:B------:R-:W-:-:S04]  /*13570*/  MOV R0, 0x400 ;  /* 0x0000040000007802 */ /* 0x000fc80000000f00 */
[----:B0-----:R-:W-:Y:S02]  /*13580*/  LEA R0, R5, R0, 0x18 ;  /* 0x0000000005007211 */ /* 0x001fe400078ec0ff */
[----:B------:R-:W-:-:S04]  /*13590*/  SHF.L.U32 R3, R3, 0x1f, RZ ;  /* 0x0000001f03037819 */ /* 0x000fc800000006ff */
[----:B------:R-:W0:Y:S02]  /*135a0*/  SYNCS.PHASECHK.TRANS64.TRYWAIT P0, [R0+URZ+0x2a820], R3 ;  /* 0x02a82003000075a7 */ /* 0x000e24000800017f */
[----:B0-----:R-:W-:Y:S05]  /*135b0*/  @!P0 BRA `(.L_x_1281) ;  /* 0x0000001400b88947 */ /* 0x001fea0003800000 */
.L_x_1327:
[----:B------:R-:W-:Y:S05]  /*135c0*/  BSYNC B0 ;  /* 0x0000000000007941 */ /* 0x000fea0003800000 */
.L_x_1280:
[----:B------:R-:W-:-:S03]  /*135d0*/  UMOV UR4, 0xffffffff ;  /* 0xffffffff00047882 */ /* 0x000fc60000000000 */
[----:B------:R-:W-:Y:S05]  /*135e0*/  BRA.DIV UR4, `(.L_x_1282) ;  /* 0x0000001604c07947 */ /* 0x000fea000b800000 */
[----:B------:R-:W1:Y:S02]  /*135f0*/  S2R R2, SR_TID.X ;  /* 0x0000000000027919 */ /* 0x000e640000002100 */
[----:B-1----:R-:W-:-:S04]  /*13600*/  SHF.R.U32.HI R2, RZ, 0x5, R2 ;  /* 0x00000005ff027819 */ /* 0x002fc80000011602 */
[----:B------:R-:W-:-:S05]  /*13610*/  LOP3.LUT R2, R2, 0x3, RZ, 0xc0, !PT ;  /* 0x0000000302027812 */ /* 0x000fca00078ec0ff */
[----:B------:R1:W2:Y:S02]  /*13620*/  SHFL.IDX PT, R14, R2, RZ, 0x1f ;  /* 0x00001fff020e7589 */ /* 0x0002a400000e0000 */
.L_x_1330:
[----:B--2---:R-:W-:Y:S01]  /*13630*/  ISETP.NE.AND P0, PT, R14, RZ, PT ;  /* 0x000000ff0e00720c */ /* 0x004fe20003f05270 */
[----:B------:R-:W-:-:S12]  /*13640*/  BSSY B0, `(.L_x_1283) ;  /* 0x0000027000007945 */ /* 0x000fd80003800000 */
[----:B------:R-:W-:Y:S05]  /*13650*/  @P0 BRA `(.L_x_1284) ;  /* 0x0000000000940947 */ /* 0x000fea0003800000 */
[----:B------:R-:W-:-:S03]  /*13660*/  UMOV UR4, 0xffffffff ;  /* 0xffffffff00047882 */ /* 0x000fc60000000000 */
[----:B------:R-:W-:Y:S05]  /*13670*/  BRA.DIV UR4, `(.L_x_1285) ;  /* 0x0000001604d07947 */ /* 0x000fea000b800000 */
[----:B------:R-:W-:-:S13]  /*13680*/  ELECT P6, URZ, PT ;  /* 0x00000000003f782f */ /* 0x000fda00038c0000 */
.L_x_1333:
[----:B------:R-:W-:Y:S05]  /*13690*/  @!P6 BRA `(.L_x_1284) ;  /* 0x000000000084e947 */ /* 0x000fea0003800000 */
[----:B-1----:R-:W2:Y:S02]  /*136a0*/  LDL R2, [R1+0x1c] ;  /* 0x00001c0001027983 */ /* 0x002ea40000100800 */
[----:B--2---:R-:W-:-:S13]  /*136b0*/  R2UR UR4, R2 ;  /* 0x00000000020472ca */ /* 0x004fda00000e0000 */
[----:B------:R-:W-:-:S06]  /*136c0*/  ULOP3.LUT UR4, UR4, 0x2, URZ, 0xfc, !UPT ;  /* 0x0000000204047892 */ /* 0x000fcc000f8efc3f */
[----:B------:R-:W-:-:S05]  /*136d0*/  IMAD.U32 R2, RZ, RZ, UR4 ;  /* 0x00000004ff027e24 */ /* 0x000fca000f8e00ff */
[----:B------:R-:W-:-:S13]  /*136e0*/  ISETP.NE.AND P2, PT, R2, 0x3, PT ;  /* 0x000000030200780c */ /* 0x000fda0003f45270 */
[----:B------:R-:W-:Y:S05]  /*136f0*/  @!P2 BRA `(.L_x_1286) ;  /* 0x000000000004a947 */ /* 0x000fea0003800000 */
[----:B------:R-:W-:Y:S01]  /*13700*/  BPT.TRAP 0x1 ;  /* 0x000000040000795c */ /* 0x000fe20000300000 */
.L_x_1286:
[----:B------:R-:W2:Y:S01]  /*13710*/  LDL.LU R7, [R1+0x4] ;  /* 0x0000040001077983 */ /* 0x000ea20000300800 */
[----:B0-----:R-:W-:Y:S02]  /*13720*/  VIADD R3, R0, 0x2a840 ;  /* 0x0002a84000037836 */ /* 0x001fe40000000000 */
[C---:B------:R-:W-:Y:S02]  /*13730*/  VIADD R2, R18.reuse, 0x1 ;  /* 0x0000000112027836 */ /* 0x040fe40000000000 */
[----:B------:R-:W-:-:S03]  /*13740*/  IMAD R6, R18, 0x8, R3 ;  /* 0x0000000812067824 */ /* 0x000fc600078e0203 */
[----:B------:R-:W-:-:S04]  /*13750*/  ISETP.NE.AND P1, PT, R2, 0x2, PT ;  /* 0x000000020200780c */ /* 0x000fc80003f25270 */
[----:B------:R-:W-:Y:S02]  /*13760*/  SEL R4, RZ, 0x1, P1 ;  /* 0x00000001ff047807 */ /* 0x000fe40000800000 */
[C---:B--2---:R-:W-:Y:S02]  /*13770*/  SHF.L.U32 R5, R7.reuse, 0x1f, RZ ;  /* 0x0000001f07057819 */ /* 0x044fe400000006ff */
[----:B------:R-:W-:Y:S02]  /*13780*/  LOP3.LUT R7, R7, R4, RZ, 0x3c, !PT ;  /* 0x0000000407077212 */ /* 0x000fe400078e3cff */
[----:B------:R-:W0:Y:S01]  /*13790*/  SYNCS.PHASECHK.TRANS64.TRYWAIT P0, [R6+URZ], R5 ;  /* 0x00000005060075a7 */ /* 0x000e22000800017f */
[----:B------:R-:W-:Y:S02]  /*137a0*/  SEL R4, R2, RZ, P1 ;  /* 0x000000ff02047207 */ /* 0x000fe40000800000 */
[----:B------:R-:W-:-:S03]  /*137b0*/  SHF.L.U32 R2, R7, 0x1f, RZ ;  /* 0x0000001f07027819 */ /* 0x000fc600000006ff */
[----:B------:R-:W-:Y:S01]  /*137c0*/  IMAD R3, R4, 0x8, R3 ;  /* 0x0000000804037824 */ /* 0x000fe200078e0203 */
[----:B0-----:R-:W-:Y:S06]  /*137d0*/  @!P0 BRA `(.L_x_1287) ;  /* 0x0000001400988947 */ /* 0x001fec0003800000 */
.L_x_1334:
[----:B------:R-:W1:Y:S02]  /*137e0*/  SYNCS.PHASECHK.TRANS64.TRYWAIT P0, [R3+URZ], R2 ;  /* 0x00000002030075a7 */ /* 0x000e64000800017f */
[----:B-1----:R-:W-:Y:S05]  /*137f0*/  @!P0 BRA `(.L_x_1288) ;  /* 0x0000001400a48947 */ /* 0x002fea0003800000 */
.L_x_1335:
[----:B------:R-:W-:Y:S05]  /*13800*/  @!P2 BRA `(.L_x_1289) ;  /* 0x000000000004a947 */ /* 0x000fea0003800000 */
[----:B------:R-:W-:Y:S01]  /*13810*/  BPT.TRAP 0x1 ;  /* 0x000000040000795c */ /* 0x000fe20000300000 */
.L_x_1289:
[----:B-1----:R-:W-:-:S04]  /*13820*/  VIADD R3, R0, 0x2a860 ;  /* 0x0002a86000037836 */ /* 0x002fc80000000000 */
[----:B------:R-:W-:-:S04]  /*13830*/  IMAD R18, R18, 0x8, R3 ;  /* 0x0000000812127824 */ /* 0x000fc800078e0203 */
[----:B------:R-:W1:Y:S02]  /*13840*/  SYNCS.PHASECHK.TRANS64.TRYWAIT P0, [R18+URZ], R5 ;  /* 0x00000005120075a7 */ /* 0x000e64000800017f */
[----:B-1----:R-:W-:Y:S05]  /*13850*/  @!P0 BRA `(.L_x_1290) ;  /* 0x0000001400a08947 */ /* 0x002fea0003800000 */
.L_x_1336:
[----:B------:R-:W-:-:S07]  /*13860*/  IMAD R3, R4, 0x8, R3 ;  /* 0x0000000804037824 */ /* 0x000fce00078e0203 */
.L_x_1291:
[----:B--2---:R2:W3:Y:S02]  /*13870*/  SYNCS.PHASECHK.TRANS64.TRYWAIT P0, [R3+URZ], R2 ;  /* 0x00000002030075a7 */ /* 0x0044e4000800017f */
[----:B---3--:R-:W-:Y:S05]  /*13880*/  @!P0 NANOSLEEP.SYNCS 0x989680 ;  /* 0x009896800000895d */ /* 0x008fea0003900000 */
[----:B------:R-:W3:Y:S02]  /*13890*/  @!P0 SYNCS.PHASECHK.TRANS64 P0, [R3+URZ], R2 ;  /* 0x00000002030085a7 */ /* 0x000ee4000800007f */
[----:B---3--:R-:W-:Y:S05]  /*138a0*/  @!P0 BRA `(.L_x_1291) ;  /* 0xfffffffc00f08947 */ /* 0x008fea000383ffff */
.L_x_1284:
[----:B------:R-:W-:Y:S05]  /*138b0*/  BSYNC B0 ;  /* 0x0000000000007941 */ /* 0x000fea0003800000 */
.L_x_1283:
[----:B------:R-:W-:Y:S05]  /*138c0*/  EXIT ;  /* 0x000000000000794d */ /* 0x000fea0003800000 */
.L_x_1096:
[----:B0-----:R-:W-:-:S04]  /*138d0*/  IMAD.U32 R3, RZ, RZ, UR37 ;  /* 0x00000025ff037e24 */ /* 0x001fc8000f8e00ff */
[----:B------:R0:W1:Y:S03]  /*138e0*/  SYNCS.PHASECHK.TRANS64.TRYWAIT P1, [R3+URZ+0x2a800], R0 ;  /* 0x02a80000030075a7 */ /* 0x000066000802017f */
[----:B-1----:R-:W-:Y:S05]  /*138f0*/  @!P1 NANOSLEEP.SYNCS 0x989680 ;  /* 0x009896800000995d */ /* 0x002fea0003900000 */
[----:B------:R-:W1:Y:S02]  /*13900*/  @!P1 SYNCS.PHASECHK.TRANS64 P1, [R3+URZ+0x2a800], R0 ;  /* 0x02a80000030095a7 */ /* 0x000e64000802007f */
[----:B-1----:R-:W-:Y:S05]  /*13910*/  @!P1 BRA `(.L_x_1096) ;  /* 0xfffffffc00ec9947 */ /* 0x002fea000383ffff */
[----:B------:R-:W-:Y:S05]  /*13920*/  BRA `(.L_x_1292) ;  /* 0xfffffee0003c7947 */ /* 0x000fea000383ffff */
.L_x_1100:
[----:B-1----:R1:W3:Y:S02]  /*13930*/  SYNCS.PHASECHK.TRANS64.TRYWAIT P1, [R7+URZ+0x2a830], R0 ;  /* 0x02a83000070075a7 */ /* 0x0022e4000802017f */
[----:B---3--:R-:W-:Y:S05]  /*13940*/  @!P1 NANOSLEEP.SYNCS 0x989680 ;  /* 0x009896800000995d */ /* 0x008fea0003900000 */
[----:B------:R-:W3:Y:S02]  /*13950*/  @!P1 SYNCS.PHASECHK.TRANS64 P1, [R7+URZ+0x2a830], R0 ;  /* 0x02a83000070095a7 */ /* 0x000ee4000802007f */
[----:B---3--:R-:W-:Y:S05]  /*13960*/  @!P1 BRA `(.L_x_1100) ;  /* 0xfffffffc00f09947 */ /* 0x008fea000383ffff */
[----:B------:R-:W-:Y:S05]  /*13970*/  BRA `(.L_x_1099) ;  /* 0xfffffee000707947 */ /* 0x000fea000383ffff */
.L_x_1116:
[----:B-1----:R-:W-:-:S04]  /*13980*/  IMAD.U32 R12, RZ, RZ, UR6 ;  /* 0x00000006ff0c7e24 */ /* 0x002fc8000f8e00ff */
[----:B------:R1:W2:Y:S03]  /*13990*/  SYNCS.PHASECHK.TRANS64.TRYWAIT P1, [R12+URZ+0x2a830], R9 ;  /* 0x02a830090c0075a7 */ /* 0x0002a6000802017f */
[----:B--2---:R-:W-:Y:S05]  /*139a0*/  @!P1 NANOSLEEP.SYNCS 0x989680 ;  /* 0x009896800000995d */ /* 0x004fea0003900000 */
[----:B------:R-:W2:Y:S02]  /*139b0*/  @!P1 SYNCS.PHASECHK.TRANS64 P1, [R12+URZ+0x2a830], R9 ;  /* 0x02a830090c0095a7 */ /* 0x000ea4000802007f */
[----:B--2---:R-:W-:Y:S05]  /*139c0*/  @!P1 BRA `(.L_x_1116) ;  /* 0xfffffffc00ec9947 */ /* 0x004fea000383ffff */
[----:B------:R-:W-:Y:S05]  /*139d0*/  BRA `(.L_x_1115) ;  /* 0xffffff0c00287947 */ /* 0x000fea000383ffff */
.L_x_1120:
[----:B01----:R-:W-:-:S04]  /*139e0*/  IMAD.U32 R9, RZ, RZ, UR11 ;  /* 0x0000000bff097e24 */ /* 0x003fc8000f8e00ff */
[----:B------:R0:W1:Y:S03]  /*139f0*/  SYNCS.PHASECHK.TRANS64.TRYWAIT P1, [R9+URZ+0x2a850], R0 ;  /* 0x02a85000090075a7 */ /* 0x000066000802017f */
[----:B-1----:R-:W-:Y:S05]  /*13a00*/  @!P1 NANOSLEEP.SYNCS 0x989680 ;  /* 0x009896800000995d */ /* 0x002fea0003900000 */
[----:B------:R-:W1:Y:S02]  /*13a10*/  @!P1 SYNCS.PHASECHK.TRANS64 P1, [R9+URZ+0x2a850], R0 ;  /* 0x02a85000090095a7 */ /* 0x000e64000802007f */
[----:B-1----:R-:W-:Y:S05]  /*13a20*/  @!P1 BRA `(.L_x_1120) ;  /* 0xfffffffc00ec9947 */ /* 0x002fea000383ffff */
[----:B------:R-:W-:Y:S05]  /*13a30*/  BRA `(.L_x_1119) ;  /* 0xffffff1400407947 */ /* 0x000fea000383ffff */
.L_x_1137:
[----:B-1----:R-:W-:-:S04]  /*13a40*/  IMAD.U32 R8, RZ, RZ, UR5 ;  /* 0x00000005ff087e24 */ /* 0x002fc8000f8e00ff */
[----:B------:R1:W2:Y:S03]  /*13a50*/  SYNCS.PHASECHK.TRANS64.TRYWAIT P1, [R8+URZ+0x2a830], R3 ;  /* 0x02a83003080075a7 */ /* 0x0002a6000802017f */
[----:B--2---:R-:W-:Y:S05]  /*13a60*/  @!P1 NANOSLEEP.SYNCS 0x989680 ;  /* 0x009896800000995d */ /* 0x004fea0003900000 */
[----:B------:R-:W2:Y:S02]  /*13a70*/  @!P1 SYNCS.PHASECHK.TRANS64 P1, [R8+URZ+0x2a830], R3 ;  /* 0x02a83003080095a7 */ /* 0x000ea4000802007f */
[----:B--2---:R-:W-:Y:S05]  /*13a80*/  @!P1 BRA `(.L_x_1137) ;  /* 0xfffffffc00ec9947 */ /* 0x004fea000383ffff */
[----:B------:R-:W-:Y:S05]  /*13a90*/  BRA `(.L_x_1136) ;  /* 0xffffff3800f07947 */ /* 0x000fea000383ffff */
.L_x_1141:
[----:B01----:R-:W-:-:S04]  /*13aa0*/  IMAD.U32 R3, RZ, RZ, UR10 ;  /* 0x0000000aff037e24 */ /* 0x003fc8000f8e00ff */
[----:B------:R0:W1:Y:S03]  /*13ab0*/  SYNCS.PHASECHK.TRANS64.TRYWAIT P1, [R3+URZ+0x2a850], R0 ;  /* 0x02a85000030075a7 */ /* 0x000066000802017f */
[----:B-1----:R-:W-:Y:S05]  /*13ac0*/  @!P1 NANOSLEEP.SYNCS 0x989680 ;  /* 0x009896800000995d */ /* 0x002fea0003900000 */
[----:B------:R-:W1:Y:S02]  /*13ad0*/  @!P1 SYNCS.PHASECHK.TRANS64 P1, [R3+URZ+0x2a850], R0 ;  /* 0x02a85000030095a7 */ /* 0x000e64000802007f */
[----:B-1----:R-:W-:Y:S05]  /*13ae0*/  @!P1 BRA `(.L_x_1141) ;  /* 0xfffffffc00ec9947 */ /* 0x002fea000383ffff */
[----:B------:R-:W-:Y:S05]  /*13af0*/  BRA `(.L_x_1140) ;  /* 0xffffff4400087947 */ /* 0x000fea000383ffff */
.L_x_1147:
[----:B-1----:R-:W-:-:S04]  /*13b00*/  IMAD.U32 R8, RZ, RZ, UR5 ;  /* 0x00000005ff087e24 */ /* 0x002fc8000f8e00ff */
[----:B------:R1:W2:Y:S03]  /*13b10*/  SYNCS.PHASECHK.TRANS64.TRYWAIT P1, [R8+URZ+0x2a830], R3 ;  /* 0x02a83003080075a7 */ /* 0x0002a6000802017f */
[----:B--2---:R-:W-:Y:S05]  /*13b20*/  @!P1 NANOSLEEP.SYNCS 0x989680 ;  /* 0x009896800000995d */ /* 0x004fea0003900000 */
[----:B------:R-:W2:Y:S02]  /*13b30*/  @!P1 SYNCS.PHASECHK.TRANS64 P1, [R8+URZ+0x2a830], R3 ;  /* 0x02a83003080095a7 */ /* 0x000ea4000802007f */
[----:B--2---:R-:W-:Y:S05]  /*13b40*/  @!P1 BRA `(.L_x_1147) ;  /* 0xfffffffc00ec9947 */ /* 0x004fea000383ffff */
[----:B------:R-:W-:Y:S05]  /*13b50*/  BRA `(.L_x_1146) ;  /* 0xffffff5400e87947 */ /* 0x000fea000383ffff */
.L_x_1151:
[----:B01----:R-:W-:-:S04]  /*13b60*/  IMAD.U32 R3, RZ, RZ, UR14 ;  /* 0x0000000eff037e24 */ /* 0x003fc8000f8e00ff */
[----:B------:R0:W1:Y:S03]  /*13b70*/  SYNCS.PHASECHK.TRANS64.TRYWAIT P1, [R3+URZ+0x2a850], R0 ;  /* 0x02a85000030075a7 */ /* 0x000066000802017f */
[----:B-1----:R-:W-:Y:S05]  /*13b80*/  @!P1 NANOSLEEP.SYNCS 0x989680 ;  /* 0x009896800000995d */ /* 0x002fea0003900000 */
[----:B------:R-:W1:Y:S02]  /*13b90*/  @!P1 SYNCS.PHASECHK.TRANS64 P1, [R3+URZ+0x2a850], R0 ;  /* 0x02a85000030095a7 */ /* 0x000e64000802007f */
[----:B-1----:R-:W-:Y:S05]  /*13ba0*/  @!P1 BRA `(.L_x_1151) ;  /* 0xfffffffc00ec9947 */ /* 0x002fea000383ffff */
[----:B------:R-:W-:Y:S05]  /*13bb0*/  BRA `(.L_x_1150) ;  /* 0xffffff6000007947 */ /* 0x000fea000383ffff */
.L_x_1164:
[----:B-1----:R-:W-:-:S04]  /*13bc0*/  IMAD.U32 R5, RZ, RZ, UR5 ;  /* 0x00000005ff057e24 */ /* 0x002fc8000f8e00ff */
[----:B------:R1:W2:Y:S03]  /*13bd0*/  SYNCS.PHASECHK.TRANS64.TRYWAIT P0, [R5+URZ+0x2a850], R0 ;  /* 0x02a85000050075a7 */ /* 0x0002a6000800017f */
[----:B--2---:R-:W-:Y:S05]  /*13be0*/  @!P0 NANOSLEEP.SYNCS 0x989680 ;  /* 0x009896800000895d */ /* 0x004fea0003900000 */
[----:B------:R-:W2:Y:S02]  /*13bf0*/  @!P0 SYNCS.PHASECHK.TRANS64 P0, [R5+URZ+0x2a850], R0 ;  /* 0x02a85000050085a7 */ /* 0x000ea4000800007f */
[----:B--2---:R-:W-:Y:S05]  /*13c00*/  @!P0 BRA `(.L_x_1164) ;  /* 0xfffffffc00ec8947 */ /* 0x004fea000383ffff */
[----:B------:R-:W-:Y:S05]  /*13c10*/  BRA `(.L_x_1163) ;  /* 0xffffff8800007947 */ /* 0x000fea000383ffff */
.L_x_1200:
[----:B------:R-:W-:Y:S02]  /*13c20*/  IMAD.MOV.U32 R13, RZ, RZ, R4 ;  /* 0x000000ffff0d7224 */ /* 0x000fe400078e0004 */
[----:B------:R-:W-:Y:S02]  /*13c30*/  IMAD.MOV.U32 R12, RZ, RZ, RZ ;  /* 0x000000ffff0c7224 */ /* 0x000fe400078e00ff */
[----:B------:R-:W-:Y:S02]  /*13c40*/  IMAD.MOV.U32 R11, RZ, RZ, 0x1f ;  /* 0x0000001fff0b7424 */ /* 0x000fe400078e00ff */
[----:B------:R-:W-:-:S07]  /*13c50*/  IMAD.MOV.U32 R15, RZ, RZ, -0x1 ;  /* 0xffffffffff0f7424 */ /* 0x000fce00078e00ff */
[----:B0-----:R-:W-:Y:S05]  /*13c60*/  WARPSYNC.COLLECTIVE R15, `(.L_x_1293) ;  /* 0x000000000f087348 */ /* 0x001fea0003c00000 */
[----:B------:R1:W2:Y:S02]  /*13c70*/  SHFL.IDX P6, R14, R13, R12, R11 ;  /* 0x0000000c0d0e7389 */ /* 0x0002a400000c000b */
[----:B012---:R-:W-:Y:S01]  /*13c80*/  ENDCOLLECTIVE ;  /* 0x000000000000791b */ /* 0x007fe20003800000 */
.L_x_1293:
[----:B------:R-:W-:Y:S05]  /*13c90*/  BRA `(.L_x_1294) ;  /* 0xffffffbc00a87947 */ /* 0x000fea000383ffff */
.L_x_1202:
[----:B------:R-:W-:Y:S01]  /*13ca0*/  BSSY B0, `(.L_x_1295) ;  /* 0x0000006000007945 */ /* 0x000fe20003800000 */
[----:B------:R-:W-:-:S07]  /*13cb0*/  IMAD.MOV.U32 R15, RZ, RZ, -0x1 ;  /* 0xffffffffff0f7424 */ /* 0x000fce00078e00ff */
[----:B01----:R-:W-:Y:S05]  /*13cc0*/  WARPSYNC.COLLECTIVE R15, `(.L_x_1296) ;  /* 0x000000000f0c7348 */ /* 0x003fea0003c00000 */
[----:B------:R-:W-:Y:S02]  /*13cd0*/  ELECT P6, UR62, PT ;  /* 0x00000000003e782f */ /* 0x000fe400038c0000 */
[----:B------:R-:W-:Y:S01]  /*13ce0*/  MOV R14, UR62 ;  /* 0x0000003e000e7c02 */ /* 0x000fe20008000f00 */
[----:B01----:R-:W-:Y:S10]  /*13cf0*/  ENDCOLLECTIVE ;  /* 0x000000000000791b */ /* 0x003ff40003800000 */
.L_x_1296:
[----:B------:R-:W-:Y:S05]  /*13d00*/  BSYNC B0 ;  /* 0x0000000000007941 */ /* 0x000fea0003800000 */
.L_x_1295:
[----:B------:R-:W-:Y:S05]  /*13d10*/  BRA `(.L_x_1297) ;  /* 0xffffffbc00ac7947 */ /* 0x000fea000383ffff */
.L_x_1204:
[----:B0-----:R0:W2:Y:S02]  /*13d20*/  SYNCS.PHASECHK.TRANS64.TRYWAIT P0, [R0+URZ+0x2a840], R2 ;  /* 0x02a84002000075a7 */ /* 0x0010a4000800017f */
[----:B--2---:R-:W-:Y:S05]  /*13d30*/  @!P0 NANOSLEEP.SYNCS 0x989680 ;  /* 0x009896800000895d */ /* 0x004fea0003900000 */
[----:B------:R-:W2:Y:S02]  /*13d40*/  @!P0 SYNCS.PHASECHK.TRANS64 P0, [R0+URZ+0x2a840], R2 ;  /* 0x02a84002000085a7 */ /* 0x000ea4000800007f */
[----:B--2---:R-:W-:Y:S05]  /*13d50*/  @!P0 BRA `(.L_x_1204) ;  /* 0xfffffffc00f08947 */ /* 0x004fea000383ffff */
[----:B------:R-:W-:Y:S05]  /*13d60*/  BRA `(.L_x_1298) ;  /* 0xffffffc000007947 */ /* 0x000fea000383ffff */
.L_x_1208:
[----:B------:R-:W-:Y:S01]  /*13d70*/  IMAD.MOV.U32 R13, RZ, RZ, R6 ;  /* 0x000000ffff0d7224 */ /* 0x000fe200078e0006 */
[----:B------:R-:W-:Y:S01]  /*13d80*/  LOP3.LUT R8, R8, 0x7f, RZ, 0xc0, !PT ;  /* 0x0000007f08087812 */ /* 0x000fe200078ec0ff */
[----:B------:R-:W-:Y:S02]  /*13d90*/  IMAD.MOV.U32 R12, RZ, RZ, RZ ;  /* 0x000000ffff0c7224 */ /* 0x000fe400078e00ff */
[----:B------:R-:W-:Y:S01]  /*13da0*/  IMAD.MOV.U32 R11, RZ, RZ, 0x181f ;  /* 0x0000181fff0b7424 */ /* 0x000fe200078e00ff */
[----:B------:R-:W-:Y:S01]  /*13db0*/  SHF.R.U32.HI R8, RZ, 0x3, R8 ;  /* 0x00000003ff087819 */ /* 0x000fe20000011608 */
[----:B------:R-:W-:-:S04]  /*13dc0*/  IMAD.MOV.U32 R15, RZ, RZ, -0x1 ;  /* 0xffffffffff0f7424 */ /* 0x000fc800078e00ff */
[----:B------:R-:W-:-:S07]  /*13dd0*/  VIADD R4, R8, UR43 ;  /* 0x0000002b08047c36 */ /* 0x000fce0008000000 */
[----:B-----5:R-:W-:Y:S05]  /*13de0*/  WARPSYNC.COLLECTIVE R15, `(.L_x_1299) ;  /* 0x000000000f087348 */ /* 0x020fea0003c00000 */
[----:B------:R0:W1:Y:S02]  /*13df0*/  SHFL.IDX P6, R14, R13, R12, R11 ;  /* 0x0000000c0d0e7389 */ /* 0x00006400000c000b */
[----:B01---5:R-:W-:Y:S01]  /*13e00*/  ENDCOLLECTIVE ;  /* 0x000000000000791b */ /* 0x023fe20003800000 */
.L_x_1299:
[----:B------:R-:W-:Y:S02]  /*13e10*/  VIADD R8, R4, 0x10 ;  /* 0x0000001004087836 */ /* 0x000fe40000000000 */
[----:B------:R-:W-:Y:S02]  /*13e20*/  IMAD.MOV.U32 R13, RZ, RZ, R0 ;  /* 0x000000ffff0d7224 */ /* 0x000fe400078e0000 */
[----:B------:R-:W-:-:S07]  /*13e30*/  IMAD.MOV.U32 R2, RZ, RZ, R14 ;  /* 0x000000ffff027224 */ /* 0x000fce00078e000e */
[----:B------:R-:W-:Y:S05]  /*13e40*/  WARPSYNC.COLLECTIVE R15, `(.L_x_1300) ;  /* 0x000000000f087348 */ /* 0x000fea0003c00000 */
[----:B------:R0:W1:Y:S02]  /*13e50*/  SHFL.IDX P6, R14, R13, R12, R11 ;  /* 0x0000000c0d0e7389 */ /* 0x00006400000c000b */
[----:B01----:R-:W-:Y:S01]  /*13e60*/  ENDCOLLECTIVE ;  /* 0x000000000000791b */ /* 0x003fe20003800000 */
.L_x_1300:
[----:B------:R-:W-:Y:S01]  /*13e70*/  ULDC UR4, c[0x0][0x288] ;  /* 0x0000a20000047ab9 */ /* 0x000fe20000000800 */
[----:B------:R-:W-:Y:S01]  /*13e80*/  ULDC.64 UR6, c[0x0][0x208] ;  /* 0x0000820000067ab9 */ /* 0x000fe20000000a00 */
[----:B------:R-:W-:-:S05]  /*13e90*/  IMAD R5, R7, UR4, RZ ;  /* 0x0000000407057c24 */ /* 0x000fca000f8e02ff */
[----:B------:R-:W-:Y:S01]  /*13ea0*/  ISETP.GE.AND P4, PT, R4, R5, PT ;  /* 0x000000050400720c */ /* 0x000fe20003f86270 */
[----:B------:R-:W-:Y:S02]  /*13eb0*/  IMAD.MOV.U32 R13, RZ, RZ, R6 ;  /* 0x000000ffff0d7224 */ /* 0x000fe400078e0006 */
[----:B------:R-:W-:Y:S02]  /*13ec0*/  IMAD.MOV.U32 R12, RZ, RZ, 0x1 ;  /* 0x00000001ff0c7424 */ /* 0x000fe400078e00ff */
[----:B------:R-:W-:-:S08]  /*13ed0*/  IMAD.MOV.U32 R3, RZ, RZ, R14 ;  /* 0x000000ffff037224 */ /* 0x000fd000078e000e */
        /* <DEDUP_REMOVED lines=15> */
.L_x_1301:
[----:B------:R-:W-:Y:S02]  /*13fd0*/  IMAD.MOV.U32 R13, RZ, RZ, R0 ;  /* 0x000000ffff0d7224 */ /* 0x000fe400078e0000 */
[----:B------:R-:W-:-:S07]  /*13fe0*/  IMAD.MOV.U32 R2, RZ, RZ, R14 ;  /* 0x000000ffff027224 */ /* 0x000fce00078e000e */
[----:B------:R-:W-:Y:S05]  /*13ff0*/  WARPSYNC.COLLECTIVE R15, `(.L_x_1302) ;  /* 0x000000000f087348 */ /* 0x000fea0003c00000 */
[----:B------:R0:W1:Y:S02]  /*14000*/  SHFL.IDX P6, R14, R13, R12, R11 ;  /* 0x0000000c0d0e7389 */ /* 0x00006400000c000b */
[----:B01----:R-:W-:Y:S01]  /*14010*/  ENDCOLLECTIVE ;  /* 0x000000000000791b */ /* 0x003fe20003800000 */
.L_x_1302:
[----:B------:R-:W-:Y:S01]  /*14020*/  ULDC.64 UR4, c[0x0][0x208] ;  /* 0x0000820000047ab9 */ /* 0x000fe20000000a00 */
[----:B------:R-:W-:Y:S02]  /*14030*/  IMAD.MOV.U32 R13, RZ, RZ, R6 ;  /* 0x000000ffff0d7224 */ /* 0x000fe400078e0006 */
[----:B------:R-:W-:Y:S02]  /*14040*/  IMAD.MOV.U32 R12, RZ, RZ, 0x2 ;  /* 0x00000002ff0c7424 */ /* 0x000fe400078e00ff */
[----:B------:R-:W-:-:S05]  /*14050*/  IMAD.MOV.U32 R3, RZ, RZ, R14 ;  /* 0x000000ffff037224 */ /* 0x000fca00078e000e */
        /* <DEDUP_REMOVED lines=14> */
.L_x_1303:
[----:B------:R-:W-:-:S05]  /*14140*/  VIADD R2, R4, 0x20 ;  /* 0x0000002004027836 */ /* 0x000fca0000000000 */
[----:B------:R-:W-:Y:S01]  /*14150*/  ISETP.GE.AND P4, PT, R2, R5, PT ;  /* 0x000000050200720c */ /* 0x000fe20003f86270 */
[----:B------:R-:W-:Y:S02]  /*14160*/  IMAD.MOV.U32 R13, RZ, RZ, R0 ;  /* 0x000000ffff0d7224 */ /* 0x000fe400078e0000 */
[----:B------:R-:W-:-:S10]  /*14170*/  IMAD.MOV.U32 R2, RZ, RZ, R14 ;  /* 0x000000ffff027224 */ /* 0x000fd400078e000e */
[----:B------:R-:W-:Y:S05]  /*14180*/  WARPSYNC.COLLECTIVE R15, `(.L_x_1304) ;  /* 0x000000000f087348 */ /* 0x000fea0003c00000 */
[----:B------:R0:W1:Y:S02]  /*14190*/  SHFL.IDX P6, R14, R13, R12, R11 ;  /* 0x0000000c0d0e7389 */ /* 0x00006400000c000b */
[----:B01----:R-:W-:Y:S01]  /*141a0*/  ENDCOLLECTIVE ;  /* 0x000000000000791b */ /* 0x003fe20003800000 */
.L_x_1304:
        /* <DEDUP_REMOVED lines=18> */
.L_x_1305:
[----:B------:R-:W-:-:S05]  /*142d0*/  VIADD R2, R4, 0x30 ;  /* 0x0000003004027836 */ /* 0x000fca0000000000 */
[----:B------:R-:W-:Y:S01]  /*142e0*/  ISETP.GE.AND P4, PT, R2, R5, PT ;  /* 0x000000050200720c */ /* 0x000fe20003f86270 */
[----:B------:R-:W-:Y:S02]  /*142f0*/  IMAD.MOV.U32 R13, RZ, RZ, R0 ;  /* 0x000000ffff0d7224 */ /* 0x000fe400078e0000 */
[----:B------:R-:W-:-:S10]  /*14300*/  IMAD.MOV.U32 R2, RZ, RZ, R14 ;  /* 0x000000ffff027224 */ /* 0x000fd400078e000e */
[----:B------:R-:W-:Y:S05]  /*14310*/  WARPSYNC.COLLECTIVE R15, `(.L_x_1306) ;  /* 0x000000000f087348 */ /* 0x000fea0003c00000 */
[----:B------:R0:W1:Y:S02]  /*14320*/  SHFL.IDX P6, R14, R13, R12, R11 ;  /* 0x0000000c0d0e7389 */ /* 0x00006400000c000b */
[----:B01----:R-:W-:Y:S01]  /*14330*/  ENDCOLLECTIVE ;  /* 0x000000000000791b */ /* 0x003fe20003800000 */
.L_x_1306:
        /* <DEDUP_REMOVED lines=18> */
.L_x_1307:
[----:B------:R-:W-:-:S05]  /*14460*/  VIADD R2, R4, 0x40 ;  /* 0x0000004004027836 */ /* 0x000fca0000000000 */
[----:B------:R-:W-:Y:S01]  /*14470*/  ISETP.GE.AND P4, PT, R2, R5, PT ;  /* 0x000000050200720c */ /* 0x000fe20003f86270 */
[----:B------:R-:W-:Y:S02]  /*14480*/  IMAD.MOV.U32 R13, RZ, RZ, R0 ;  /* 0x000000ffff0d7224 */ /* 0x000fe400078e0000 */
[----:B------:R-:W-:-:S10]  /*14490*/  IMAD.MOV.U32 R2, RZ, RZ, R14 ;  /* 0x000000ffff027224 */ /* 0x000fd400078e000e */
[----:B------:R-:W-:Y:S05]  /*144a0*/  WARPSYNC.COLLECTIVE R15, `(.L_x_1308) ;  /* 0x000000000f087348 */ /* 0x000fea0003c00000 */
[----:B------:R0:W1:Y:S02]  /*144b0*/  SHFL.IDX P6, R14, R13, R12, R11 ;  /* 0x0000000c0d0e7389 */ /* 0x00006400000c000b */
[----:B01----:R-:W-:Y:S01]  /*144c0*/  ENDCOLLECTIVE ;  /* 0x000000000000791b */ /* 0x003fe20003800000 */
.L_x_1308:
        /* <DEDUP_REMOVED lines=18> */
.L_x_1309:
[----:B------:R-:W-:-:S05]  /*145f0*/  VIADD R2, R4, 0x50 ;  /* 0x0000005004027836 */ /* 0x000fca0000000000 */
[----:B------:R-:W-:Y:S01]  /*14600*/  ISETP.GE.AND P4, PT, R2, R5, PT ;  /* 0x000000050200720c */ /* 0x000fe20003f86270 */
[----:B------:R-:W-:Y:S02]  /*14610*/  IMAD.MOV.U32 R13, RZ, RZ, R0 ;  /* 0x000000ffff0d7224 */ /* 0x000fe400078e0000 */
[----:B------:R-:W-:-:S10]  /*14620*/  IMAD.MOV.U32 R2, RZ, RZ, R14 ;  /* 0x000000ffff027224 */ /* 0x000fd400078e000e */
[----:B------:R-:W-:Y:S05]  /*14630*/  WARPSYNC.COLLECTIVE R15, `(.L_x_1310) ;  /* 0x000000000f087348 */ /* 0x000fea0003c00000 */
[----:B------:R0:W1:Y:S02]  /*14640*/  SHFL.IDX P6, R14, R13, R12, R11 ;  /* 0x0000000c0d0e7389 */ /* 0x00006400000c000b */
[----:B01----:R-:W-:Y:S01]  /*14650*/  ENDCOLLECTIVE ;  /* 0x000000000000791b */ /* 0x003fe20003800000 */
.L_x_1310:
        /* <DEDUP_REMOVED lines=18> */
.L_x_1311:
[----:B------:R-:W-:-:S05]  /*14780*/  VIADD R2, R4, 0x60 ;  /* 0x0000006004027836 */ /* 0x000fca0000000000 */
[----:B------:R-:W-:Y:S01]  /*14790*/  ISETP.GE.AND P4, PT, R2, R5, PT ;  /* 0x000000050200720c */ /* 0x000fe20003f86270 */
[----:B------:R-:W-:Y:S02]  /*147a0*/  IMAD.MOV.U32 R13, RZ, RZ, R0 ;  /* 0x000000ffff0d7224 */ /* 0x000fe400078e0000 */
[----:B------:R-:W-:-:S10]  /*147b0*/  IMAD.MOV.U32 R2, RZ, RZ, R14 ;  /* 0x000000ffff027224 */ /* 0x000fd400078e000e */
[----:B------:R-:W-:Y:S05]  /*147c0*/  WARPSYNC.COLLECTIVE R15, `(.L_x_1312) ;  /* 0x000000000f087348 */ /* 0x000fea0003c00000 */
[----:B------:R0:W1:Y:S02]  /*147d0*/  SHFL.IDX P6, R14, R13, R12, R11 ;  /* 0x0000000c0d0e7389 */ /* 0x00006400000c000b */
[----:B01----:R-:W-:Y:S01]  /*147e0*/  ENDCOLLECTIVE ;  /* 0x000000000000791b */ /* 0x003fe20003800000 */
.L_x_1312:
        /* <DEDUP_REMOVED lines=18> */
.L_x_1313:
[----:B------:R-:W-:Y:S02]  /*14910*/  IMAD.MOV.U32 R13, RZ, RZ, R0 ;  /* 0x000000ffff0d7224 */ /* 0x000fe400078e0000 */
[----:B------:R-:W-:-:S07]  /*14920*/  IMAD.MOV.U32 R6, RZ, RZ, R14 ;  /* 0x000000ffff067224 */ /* 0x000fce00078e000e */
[----:B------:R-:W-:Y:S05]  /*14930*/  WARPSYNC.COLLECTIVE R15, `(.L_x_1314) ;  /* 0x000000000f087348 */ /* 0x000fea0003c00000 */
[----:B------:R0:W1:Y:S02]  /*14940*/  SHFL.IDX P6, R14, R13, R12, R11 ;  /* 0x0000000c0d0e7389 */ /* 0x00006400000c000b */
[----:B01----:R-:W-:Y:S01]  /*14950*/  ENDCOLLECTIVE ;  /* 0x000000000000791b */ /* 0x003fe20003800000 */
.L_x_1314:
[----:B------:R-:W-:Y:S01]  /*14960*/  IMAD.MOV.U32 R0, RZ, RZ, R14 ;  /* 0x000000ffff007224 */ /* 0x000fe200078e000e */
[----:B------:R-:W-:Y:S06]  /*14970*/  BRA `(.L_x_1315) ;  /* 0xffffffc000747947 */ /* 0x000fec000383ffff */
.L_x_1213:
[----:B0-----:R0:W1:Y:S02]  /*14980*/  SYNCS.PHASECHK.TRANS64.TRYWAIT P0, [R17+URZ+0x2a820], R0 ;  /* 0x02a82000110075a7 */ /* 0x001064000800017f */
[----:B-1----:R-:W-:Y:S05]  /*14990*/  @!P0 NANOSLEEP.SYNCS 0x989680 ;  /* 0x009896800000895d */ /* 0x002fea0003900000 */
[----:B------:R-:W1:Y:S02]  /*149a0*/  @!P0 SYNCS.PHASECHK.TRANS64 P0, [R17+URZ+0x2a820], R0 ;  /* 0x02a82000110085a7 */ /* 0x000e64000800007f */
[----:B-1----:R-:W-:Y:S05]  /*149b0*/  @!P0 BRA `(.L_x_1213) ;  /* 0xfffffffc00f08947 */ /* 0x002fea000383ffff */
[----:B------:R-:W-:Y:S05]  /*149c0*/  BRA `(.L_x_1316) ;  /* 0xffffffc000ec7947 */ /* 0x000fea000383ffff */
.L_x_1220:
[----:B0-----:R0:W1:Y:S02]  /*149d0*/  SYNCS.PHASECHK.TRANS64.TRYWAIT P0, [R3+URZ+0x2a840], R2 ;  /* 0x02a84002030075a7 */ /* 0x001064000800017f */
[----:B-1----:R-:W-:Y:S05]  /*149e0*/  @!P0 NANOSLEEP.SYNCS 0x989680 ;  /* 0x009896800000895d */ /* 0x002fea0003900000 */
[----:B------:R-:W1:Y:S02]  /*149f0*/  @!P0 SYNCS.PHASECHK.TRANS64 P0, [R3+URZ+0x2a840], R2 ;  /* 0x02a84002030085a7 */ /* 0x000e64000800007f */
[----:B-1----:R-:W-:Y:S05]  /*14a00*/  @!P0 BRA `(.L_x_1220) ;  /* 0xfffffffc00f08947 */ /* 0x002fea000383ffff */
[----:B------:R-:W-:Y:S05]  /*14a10*/  BRA `(.L_x_1317) ;  /* 0xffffffc400a87947 */ /* 0x000fea000383ffff */
.L_x_1227:
[----:B0-----:R0:W1:Y:S02]  /*14a20*/  SYNCS.PHASECHK.TRANS64.TRYWAIT P0, [R3+URZ+0x60], R2 ;  /* 0x00006002030075a7 */ /* 0x001064000800017f */
[----:B-1----:R-:W-:Y:S05]  /*14a30*/  @!P0 NANOSLEEP.SYNCS 0x989680 ;  /* 0x009896800000895d */ /* 0x002fea0003900000 */
[----:B------:R-:W1:Y:S02]  /*14a40*/  @!P0 SYNCS.PHASECHK.TRANS64 P0, [R3+URZ+0x60], R2 ;  /* 0x00006002030085a7 */ /* 0x000e64000800007f */
[----:B-1----:R-:W-:Y:S05]  /*14a50*/  @!P0 BRA `(.L_x_1227) ;  /* 0xfffffffc00f08947 */ /* 0x002fea000383ffff */
[----:B------:R-:W-:Y:S05]  /*14a60*/  BRA `(.L_x_1318) ;  /* 0xffffffc800b47947 */ /* 0x000fea000383ffff */
.L_x_1237:
[----:B--2---:R2:W3:Y:S02]  /*14a70*/  SYNCS.PHASECHK.TRANS64.TRYWAIT P0, [R3+URZ+0x2a840], R2 ;  /* 0x02a84002030075a7 */ /* 0x0044e4000800017f */
[----:B---3--:R-:W-:Y:S05]  /*14a80*/  @!P0 NANOSLEEP.SYNCS 0x989680 ;  /* 0x009896800000895d */ /* 0x008fea0003900000 */
[----:B------:R-:W3:Y:S02]  /*14a90*/  @!P0 SYNCS.PHASECHK.TRANS64 P0, [R3+URZ+0x2a840], R2 ;  /* 0x02a84002030085a7 */ /* 0x000ee4000800007f */
[----:B---3--:R-:W-:Y:S05]  /*14aa0*/  @!P0 BRA `(.L_x_1237) ;  /* 0xfffffffc00f08947 */ /* 0x008fea000383ffff */
[----:B------:R-:W-:Y:S05]  /*14ab0*/  BRA `(.L_x_1319) ;  /* 0xffffffd0003c7947 */ /* 0x000fea000383ffff */
.L_x_1244:
[----:B0-----:R0:W1:Y:S02]  /*14ac0*/  SYNCS.PHASECHK.TRANS64.TRYWAIT P0, [R2+URZ+0x60], R3 ;  /* 0x00006003020075a7 */ /* 0x001064000800017f */
[----:B-1----:R-:W-:Y:S05]  /*14ad0*/  @!P0 NANOSLEEP.SYNCS 0x989680 ;  /* 0x009896800000895d */ /* 0x002fea0003900000 */
[----:B------:R-:W1:Y:S02]  /*14ae0*/  @!P0 SYNCS.PHASECHK.TRANS64 P0, [R2+URZ+0x60], R3 ;  /* 0x00006003020085a7 */ /* 0x000e64000800007f */
[----:B-1----:R-:W-:Y:S05]  /*14af0*/  @!P0 BRA `(.L_x_1244) ;  /* 0xfffffffc00f08947 */ /* 0x002fea000383ffff */
[----:B------:R-:W-:Y:S05]  /*14b00*/  BRA `(.L_x_1320) ;  /* 0xffffffd400487947 */ /* 0x000fea000383ffff */
.L_x_1253:
[----:B-1----:R1:W2:Y:S02]  /*14b10*/  SYNCS.PHASECHK.TRANS64.TRYWAIT P0, [R2+URZ+0x2a840], R3 ;  /* 0x02a84003020075a7 */ /* 0x0022a4000800017f */
[----:B--2---:R-:W-:Y:S05]  /*14b20*/  @!P0 NANOSLEEP.SYNCS 0x989680 ;  /* 0x009896800000895d */ /* 0x004fea0003900000 */
[----:B------:R-:W2:Y:S02]  /*14b30*/  @!P0 SYNCS.PHASECHK.TRANS64 P0, [R2+URZ+0x2a840], R3 ;  /* 0x02a84003020085a7 */ /* 0x000ea4000800007f */
[----:B--2---:R-:W-:Y:S05]  /*14b40*/  @!P0 BRA `(.L_x_1253) ;  /* 0xfffffffc00f08947 */ /* 0x004fea000383ffff */
[----:B------:R-:W-:Y:S05]  /*14b50*/  BRA `(.L_x_1321) ;  /* 0xffffffd800a07947 */ /* 0x000fea000383ffff */
.L_x_1260:
[----:B0-----:R0:W1:Y:S02]  /*14b60*/  SYNCS.PHASECHK.TRANS64.TRYWAIT P0, [R2+URZ+0x60], R5 ;  /* 0x00006005020075a7 */ /* 0x001064000800017f */
[----:B-1----:R-:W-:Y:S05]  /*14b70*/  @!P0 NANOSLEEP.SYNCS 0x989680 ;  /* 0x009896800000895d */ /* 0x002fea0003900000 */
[----:B------:R-:W1:Y:S02]  /*14b80*/  @!P0 SYNCS.PHASECHK.TRANS64 P0, [R2+URZ+0x60], R5 ;  /* 0x00006005020085a7 */ /* 0x000e64000800007f */
[----:B-1----:R-:W-:Y:S05]  /*14b90*/  @!P0 BRA `(.L_x_1260) ;  /* 0xfffffffc00f08947 */ /* 0x002fea000383ffff */
[----:B------:R-:W-:Y:S05]  /*14ba0*/  BRA `(.L_x_1322) ;  /* 0xffffffdc00ac7947 */ /* 0x000fea000383ffff */
.L_x_1271:
[----:B0-----:R0:W1:Y:S02]  /*14bb0*/  SYNCS.PHASECHK.TRANS64.TRYWAIT P0, [R2+URZ+0x2a860], R3 ;  /* 0x02a86003020075a7 */ /* 0x001064000800017f */
[----:B-1----:R-:W-:Y:S05]  /*14bc0*/  @!P0 NANOSLEEP.SYNCS 0x989680 ;  /* 0x009896800000895d */ /* 0x002fea0003900000 */
[----:B------:R-:W1:Y:S02]  /*14bd0*/  @!P0 SYNCS.PHASECHK.TRANS64 P0, [R2+URZ+0x2a860], R3 ;  /* 0x02a86003020085a7 */ /* 0x000e64000800007f */
[----:B-1----:R-:W-:Y:S05]  /*14be0*/  @!P0 BRA `(.L_x_1271) ;  /* 0xfffffffc00f08947 */ /* 0x002fea000383ffff */
[----:B------:R-:W-:Y:S05]  /*14bf0*/  BRA `(.L_x_1323) ;  /* 0xffffffe000f07947 */ /* 0x000fea000383ffff */
.L_x_1278:
[----:B------:R-:W-:Y:S01]  /*14c00*/  BSSY B0, `(.L_x_1324) ;  /* 0x0000008000007945 */ /* 0x000fe20003800000 */
[----:B-----5:R-:W-:Y:S02]  /*14c10*/  IMAD.MOV.U32 R13, RZ, RZ, R2 ;  /* 0x000000ffff0d7224 */ /* 0x020fe400078e0002 */
[----:B------:R-:W-:Y:S02]  /*14c20*/  IMAD.MOV.U32 R12, RZ, RZ, RZ ;  /* 0x000000ffff0c7224 */ /* 0x000fe400078e00ff */
[----:B------:R-:W-:Y:S02]  /*14c30*/  IMAD.MOV.U32 R11, RZ, RZ, 0x1f ;  /* 0x0000001fff0b7424 */ /* 0x000fe400078e00ff */
[----:B------:R-:W-:-:S07]  /*14c40*/  IMAD.MOV.U32 R15, RZ, RZ, -0x1 ;  /* 0xffffffffff0f7424 */ /* 0x000fce00078e00ff */
[----:B0-----:R-:W-:Y:S05]  /*14c50*/  WARPSYNC.COLLECTIVE R15, `(.L_x_1325) ;  /* 0x000000000f087348 */ /* 0x001fea0003c00000 */
[----:B------:R1:W2:Y:S02]  /*14c60*/  SHFL.IDX P6, R14, R13, R12, R11 ;  /* 0x0000000c0d0e7389 */ /* 0x0002a400000c000b */
[----:B012---:R-:W-:Y:S01]  /*14c70*/  ENDCOLLECTIVE ;  /* 0x000000000000791b */ /* 0x007fe20003800000 */
.L_x_1325:
[----:B------:R-:W-:Y:S05]  /*14c80*/  BSYNC B0 ;  /* 0x0000000000007941 */ /* 0x000fea0003800000 */
.L_x_1324:
[----:B------:R-:W-:Y:S05]  /*14c90*/  BRA `(.L_x_1326) ;  /* 0xffffffe400e87947 */ /* 0x000fea000383ffff */
.L_x_1281:
[----:B0-----:R0:W1:Y:S02]  /*14ca0*/  SYNCS.PHASECHK.TRANS64.TRYWAIT P0, [R0+URZ+0x2a820], R3 ;  /* 0x02a82003000075a7 */ /* 0x001064000800017f */
[----:B-1----:R-:W-:Y:S05]  /*14cb0*/  @!P0 NANOSLEEP.SYNCS 0x989680 ;  /* 0x009896800000895d */ /* 0x002fea0003900000 */
[----:B------:R-:W1:Y:S02]  /*14cc0*/  @!P0 SYNCS.PHASECHK.TRANS64 P0, [R0+URZ+0x2a820], R3 ;  /* 0x02a82003000085a7 */ /* 0x000e64000800007f */
[----:B-1----:R-:W-:Y:S05]  /*14cd0*/  @!P0 BRA `(.L_x_1281) ;  /* 0xfffffffc00f08947 */ /* 0x002fea000383ffff */
[----:B------:R-:W-:Y:S05]  /*14ce0*/  BRA `(.L_x_1327) ;  /* 0xffffffe800347947 */ /* 0x000fea000383ffff */
.L_x_1282:
        /* <DEDUP_REMOVED lines=8> */
[----:B0-----:R-:W-:Y:S05]  /*14d70*/  WARPSYNC.COLLECTIVE R15, `(.L_x_1329) ;  /* 0x000000000f087348 */ /* 0x001fea0003c00000 */
[----:B------:R1:W2:Y:S02]  /*14d80*/  SHFL.IDX P6, R14, R13, R12, R11 ;  /* 0x0000000c0d0e7389 */ /* 0x0002a400000c000b */
[----:B012---:R-:W-:Y:S01]  /*14d90*/  ENDCOLLECTIVE ;  /* 0x000000000000791b */ /* 0x007fe20003800000 */
.L_x_1329:
[----:B------:R-:W-:Y:S05]  /*14da0*/  BSYNC B0 ;  /* 0x0000000000007941 */ /* 0x000fea0003800000 */
.L_x_1328:
[----:B------:R-:W-:Y:S05]  /*14db0*/  BRA `(.L_x_1330) ;  /* 0xffffffe8001c7947 */ /* 0x000fea000383ffff */
.L_x_1285:
[----:B------:R-:W-:Y:S01]  /*14dc0*/  BSSY B1, `(.L_x_1331) ;  /* 0x0000006000017945 */ /* 0x000fe20003800000 */
[----:B------:R-:W-:-:S07]  /*14dd0*/  IMAD.MOV.U32 R15, RZ, RZ, -0x1 ;  /* 0xffffffffff0f7424 */ /* 0x000fce00078e00ff */
[----:B01----:R-:W-:Y:S05]  /*14de0*/  WARPSYNC.COLLECTIVE R15, `(.L_x_1332) ;  /* 0x000000000f0c7348 */ /* 0x003fea0003c00000 */
[----:B------:R-:W-:Y:S02]  /*14df0*/  ELECT P6, UR62, PT ;  /* 0x00000000003e782f */ /* 0x000fe400038c0000 */
[----:B------:R-:W-:Y:S01]  /*14e00*/  MOV R14, UR62 ;  /* 0x0000003e000e7c02 */ /* 0x000fe20008000f00 */
[----:B01----:R-:W-:Y:S10]  /*14e10*/  ENDCOLLECTIVE ;  /* 0x000000000000791b */ /* 0x003ff40003800000 */
.L_x_1332:
[----:B------:R-:W-:Y:S05]  /*14e20*/  BSYNC B1 ;  /* 0x0000000000017941 */ /* 0x000fea0003800000 */
.L_x_1331:
[----:B------:R-:W-:Y:S05]  /*14e30*/  BRA `(.L_x_1333) ;  /* 0xffffffe800147947 */ /* 0x000fea000383ffff */
.L_x_1287:
[----:B0-----:R0:W1:Y:S02]  /*14e40*/  SYNCS.PHASECHK.TRANS64.TRYWAIT P0, [R6+URZ], R5 ;  /* 0x00000005060075a7 */ /* 0x001064000800017f */
[----:B-1----:R-:W-:Y:S05]  /*14e50*/  @!P0 NANOSLEEP.SYNCS 0x989680 ;  /* 0x009896800000895d */ /* 0x002fea0003900000 */
[----:B------:R-:W1:Y:S02]  /*14e60*/  @!P0 SYNCS.PHASECHK.TRANS64 P0, [R6+URZ], R5 ;  /* 0x00000005060085a7 */ /* 0x000e64000800007f */
[----:B-1----:R-:W-:Y:S05]  /*14e70*/  @!P0 BRA `(.L_x_1287) ;  /* 0xfffffffc00f08947 */ /* 0x002fea000383ffff */
[----:B------:R-:W-:Y:S05]  /*14e80*/  BRA `(.L_x_1334) ;  /* 0xffffffe800547947 */ /* 0x000fea000383ffff */
.L_x_1288:
[----:B-1----:R1:W2:Y:S02]  /*14e90*/  SYNCS.PHASECHK.TRANS64.TRYWAIT P0, [R3+URZ], R2 ;  /* 0x00000002030075a7 */ /* 0x0022a4000800017f */
[----:B--2---:R-:W-:Y:S05]  /*14ea0*/  @!P0 NANOSLEEP.SYNCS 0x989680 ;  /* 0x009896800000895d */ /* 0x004fea0003900000 */
[----:B------:R-:W2:Y:S02]  /*14eb0*/  @!P0 SYNCS.PHASECHK.TRANS64 P0, [R3+URZ], R2 ;  /* 0x00000002030085a7 */ /* 0x000ea4000800007f */
[----:B--2---:R-:W-:Y:S05]  /*14ec0*/  @!P0 BRA `(.L_x_1288) ;  /* 0xfffffffc00f08947 */ /* 0x004fea000383ffff */
[----:B------:R-:W-:Y:S05]  /*14ed0*/  BRA `(.L_x_1335) ;  /* 0xffffffe800487947 */ /* 0x000fea000383ffff */
.L_x_1290:
[----:B-1----:R1:W2:Y:S02]  /*14ee0*/  SYNCS.PHASECHK.TRANS64.TRYWAIT P0, [R18+URZ], R5 ;  /* 0x00000005120075a7 */ /* 0x0022a4000800017f */
[----:B--2---:R-:W-:Y:S05]  /*14ef0*/  @!P0 NANOSLEEP.SYNCS 0x989680 ;  /* 0x009896800000895d */ /* 0x004fea0003900000 */
[----:B------:R-:W2:Y:S02]  /*14f00*/  @!P0 SYNCS.PHASECHK.TRANS64 P0, [R18+URZ], R5 ;  /* 0x00000005120085a7 */ /* 0x000ea4000800007f */
[----:B--2---:R-:W-:Y:S05]  /*14f10*/  @!P0 BRA `(.L_x_1290) ;  /* 0xfffffffc00f08947 */ /* 0x004fea000383ffff */
[----:B------:R-:W-:Y:S05]  /*14f20*/  BRA `(.L_x_1336) ;  /* 0xffffffe8004c7947 */ /* 0x000fea000383ffff */
.L_x_1337:
        /* <DEDUP_REMOVED lines=13> */
.L_x_15110:


//--------------------- .text._ZN7cutlass13device_kernelIN5flash11enable_sm90INS1_16FlashAttnFwdSm90INS1_25CollectiveMainloopFwdSm90ILi2EN4cute5tupleIJNS5_1CILi1EEES8_S8_EEENS6_IJNS7_ILi128EEENS7_ILi96EEENS7_ILi192EEEEEELi128ENS_6half_tEfNS_4arch4Sm90ELb0ELb1ELb0ELb1ELb0ELb0ELb0ELb1ELb1ELb1ELb0ELb0EEENS1_21CollectiveEpilogueFwdINS6_IJSA_SA_SB_EEES9_SE_SG_Li256ELb1ELb1ELb0ELb0EEENS1_36VarlenDynamicPersistentTileSchedulerILi128ELi96ELi256ELi128ELb0ELb1ELb1ELb1ELb0ELb1EEEEEEEEEvNT_6ParamsE --------------------------
	.section	.text._ZN7cutlass13device_kernelIN5flash11enable_sm90INS1_16FlashAttnFwdSm90INS1_25CollectiveMainloopFwdSm90ILi2EN4cute5tupleIJNS5_1CILi1EEES8_S8_EEENS6_IJNS7_ILi128EEENS7_ILi96EEENS7_ILi192EEEEEELi128ENS_6half_tEfNS_4arch4Sm90ELb0ELb1ELb0ELb1ELb0ELb0ELb0ELb1ELb1ELb1ELb0ELb0EEENS1_21CollectiveEpilogueFwdINS6_IJSA_SA_SB_EEES9_SE_SG_Li256ELb1ELb1ELb0ELb0EEENS1_36VarlenDynamicPersistentTileSchedulerILi128ELi96ELi256ELi128ELb0ELb1ELb1ELb1ELb0ELb1EEEEEEEEEvNT_6ParamsE,"ax",@progbits
	.align	128
.text._ZN7cutlass13device_kernelIN5flash11enable_sm90INS1_16FlashAttnFwdSm90INS1_25CollectiveMainloopFwdSm90ILi2EN4cute5tupleIJNS5_1CILi1EEES8_S8_EEENS6_IJNS7_ILi128EEENS7_ILi96EEENS7_ILi192EEEEEELi128ENS_6half_tEfNS_4arch4Sm90ELb0ELb1ELb0ELb1ELb0ELb0ELb0ELb1ELb1ELb1ELb0ELb0EEENS1_21CollectiveEpilogueFwdINS6_IJSA_SA_SB_EEES9_SE_SG_Li256ELb1ELb1ELb0ELb0EEENS1_36VarlenDynamicPersistentTileSchedulerILi128ELi96ELi256ELi128ELb0ELb1ELb1ELb1ELb0ELb1EEEEEEEEEvNT_6ParamsE:
        .type           _ZN7cutlass13device_kernelIN5flash11enable_sm90INS1_16FlashAttnFwdSm90INS1_25CollectiveMainloopFwdSm90ILi2EN4cute5tupleIJNS5_1CILi1EEES8_S8_EEENS6_IJNS7_ILi128EEENS7_ILi96EEENS7_ILi192EEEEEELi128ENS_6half_tEfNS_4arch4Sm90ELb0ELb1ELb0ELb1ELb0ELb0ELb0ELb1ELb1ELb1ELb0ELb0EEENS1_21CollectiveEpilogueFwdINS6_IJSA_SA_SB_EEES9_SE_SG_Li256ELb1ELb1ELb0ELb0EEENS1_36VarlenDynamicPersistentTileSchedulerILi128ELi96ELi256ELi128ELb0ELb1ELb1ELb1ELb0ELb1EEEEEEEEEvNT_6ParamsE,@function
        .size           _ZN7cutlass13device_kernelIN5flash11enable_sm90INS1_16FlashAttnFwdSm90INS1_25CollectiveMainloopFwdSm90ILi2EN4cute5tupleIJNS5_1CILi1EEES8_S8_EEENS6_IJNS7_ILi128EEENS7_ILi96EEENS7_ILi192EEEEEELi128ENS_6half_tEfNS_4arch4Sm90ELb0ELb1ELb0ELb1ELb0ELb0ELb0ELb1ELb1ELb1ELb0ELb0EEENS1_21CollectiveEpilogueFwdINS6_IJSA_SA_SB_EEES9_SE_SG_Li256ELb1ELb1ELb0ELb0EEENS1_36VarlenDynamicPersistentTileSchedulerILi128ELi96ELi256ELi128ELb0ELb1ELb1ELb1ELb0ELb1EEEEEEEEEvNT_6ParamsE,(.L_x_15111 - _ZN7cutlass13device_kernelIN5flash11enable_sm90INS1_16FlashAttnFwdSm90INS1_25CollectiveMainloopFwdSm90ILi2EN4cute5tupleIJNS5_1CILi1EEES8_S8_EEENS6_IJNS7_ILi128EEENS7_ILi96EEENS7_ILi192EEEEEELi128ENS_6half_tEfNS_4arch4Sm90ELb0ELb1ELb0ELb1ELb0ELb0ELb0ELb1ELb1ELb1ELb0ELb0EEENS1_21CollectiveEpilogueFwdINS6_IJSA_SA_SB_EEES9_SE_SG_Li256ELb1ELb1ELb0ELb0EEENS1_36VarlenDynamicPersistentTileSchedulerILi128ELi96ELi256ELi128ELb0ELb1ELb1ELb1ELb0ELb1EEEEEEEEEvNT_6ParamsE)
        .other          _ZN7cutlass13device_kernelIN5flash11enable_sm90INS1_16FlashAttnFwdSm90INS1_25CollectiveMainloopFwdSm90ILi2EN4cute5tupleIJNS5_1CILi1EEES8_S8_EEENS6_IJNS7_ILi128EEENS7_ILi96EEENS7_ILi192EEEEEELi128ENS_6half_tEfNS_4arch4Sm90ELb0ELb1ELb0ELb1ELb0ELb0ELb0ELb1ELb1ELb1ELb0ELb0EEENS1_21CollectiveEpilogueFwdINS6_IJSA_SA_SB_EEES9_SE_SG_Li256ELb1ELb1ELb0ELb0EEENS1_36VarlenDynamicPersistentTileSchedulerILi128ELi96ELi256ELi128ELb0ELb1ELb1ELb1ELb0ELb1EEEEEEEEEvNT_6ParamsE,@"STO_CUDA_ENTRY STV_DEFAULT"
_ZN7cutlass13device_kernelIN5flash11enable_sm90INS1_16FlashAttnFwdSm90INS1_25CollectiveMainloopFwdSm90ILi2EN4cute5tupleIJNS5_1CILi1EEES8_S8_EEENS6_IJNS7_ILi128EEENS7_ILi96EEENS7_ILi192EEEEEELi128ENS_6half_tEfNS_4arch4Sm90ELb0ELb1ELb0ELb1ELb0ELb0ELb0ELb1ELb1ELb1ELb0ELb0EEENS1_21CollectiveEpilogueFwdINS6_IJSA_SA_SB_EEES9_SE_SG_Li256ELb1ELb1ELb0ELb0EEENS1_36VarlenDynamicPersistentTileSchedulerILi128ELi96ELi256ELi128ELb0ELb1ELb1ELb1ELb0ELb1EEEEEEEEEvNT_6ParamsE:
        /* <DEDUP_REMOVED lines=18> */
.L_x_1339:
[----:B------:R-:W-:Y:S05]  /*0120*/  BSYNC B0 ;  /* 0x0000000000007941 */ /* 0x000fea0003800000 */
.L_x_1338:
        /* <DEDUP_REMOVED lines=41> */
.L_x_1340:
        /* <DEDUP_REMOVED lines=22> */
.L_x_1341:
        /* <DEDUP_REMOVED lines=18> */
.L_x_1342:
        /* <DEDUP_REMOVED lines=22> */
.L_x_1343:
        /* <DEDUP_REMOVED lines=22> */
.L_x_1344:
[----:B0-----:R-:W-:Y:S01]  /*0900*/  UMOV UR4, 0x1 ;  /* 0x0000000100047882 */ /* 0x001fe20000000000 */
[----:B------:R-:W-:Y:S01]  /*0910*/  PLOP3.LUT P0, PT, PT, PT, UP0, 0x80, 0x0 ;  /* 0x000000000000781c */ /* 0x000fe20003f0f008 */
[----:B------:R-:W-:Y:S01]  /*0920*/  USEL UR4, UR4, 0x2, !UP0 ;  /* 0x0000000204047887 */ /* 0x000fe2000c000000 */
[----:B------:R-:W-:Y:S01]  /*0930*/  NOP ;  /* 0x0000000000007918 */ /* 0x000fe20000000000 */
[----:B------:R-:W-:-:S04]  /*0940*/  ULDC.64 UR60, c[0x0][0x208] ;  /* 0x00008200003c7ab9 */ /* 0x000fc80000000a00 */
[----:B------:R-:W-:-:S05]  /*0950*/  IMAD.U32 R2, RZ, RZ, UR4 ;  /* 0x00000004ff027e24 */ /* 0x000fca000f8e00ff */
[----:B------:R0:W-:Y:S01]  /*0960*/  STL [R1+0x48], R2 ;  /* 0x0000480201007387 */ /* 0x0001e20000100800 */
[----:B-12-4-:R-:W-:Y:S06]  /*0970*/  BAR.SYNC.DEFER_BLOCKING 0x0 ;  /* 0x0000000000007b1d */ /* 0x016fec0000010000 */
[----:B------:R-:W-:Y:S05]  /*0980*/  @!P0 BRA `(.L_x_1345) ;  /* 0x000000e000b08947 */ /* 0x000fea0003800000 */
.L_x_1346:
        /* <DEDUP_REMOVED lines=15> */
[----:B------:R-:W-:Y:S01]  /*0a80*/  IMAD.MOV.U32 R166, RZ, RZ, RZ ;  /* 0x000000ffffa67224 */ /* 0x000fe200078e00ff */
[----:B------:R-:W-:Y:S01]  /*0a90*/  UMOV UR38, URZ ;  /* 0x0000003f00267c82 */ /* 0x000fe20008000000 */
[----:B------:R-:W-:Y:S01]  /*0aa0*/  UMOV UR36, URZ ;  /* 0x0000003f00247c82 */ /* 0x000fe20008000000 */
[----:B------:R-:W0:Y:S02]  /*0ab0*/  S2R R0, SR_TID.X ;  /* 0x0000000000007919 */ /* 0x000e240000002100 */
        /* <DEDUP_REMOVED lines=9> */
[----:B------:R-:W-:Y:S01]  /*0b50*/  LEA.HI R10, R3, R174, RZ, 0x2 ;  /* 0x000000ae030a7211 */ /* 0x000fe200078f10ff */
[----:B------:R-:W-:Y:S01]  /*0b60*/  IMAD.IADD R7, R174, 0x1, -R7 ;  /* 0x00000001ae077824 */ /* 0x000fe200078e0a07 */
[----:B------:R-:W-:Y:S02]  /*0b70*/  SHF.R.S32.HI R4, RZ, 0x1f, R167 ;  /* 0x0000001fff047819 */ /* 0x000fe400000114a7 */
[----:B------:R-:W-:Y:S02]  /*0b80*/  LOP3.LUT R0, R0, 0x1ffffffe, RZ, 0xc0, !PT ;  /* 0x1ffffffe00007812 */ /* 0x000fe400078ec0ff */
[----:B------:R-:W-:Y:S02]  /*0b90*/  LEA.HI R6, R4, R167, RZ, 0x2 ;  /* 0x000000a704067211 */ /* 0x000fe400078f10ff */
[----:B------:R-:W-:Y:S01]  /*0ba0*/  SHF.R.S32.HI R168, RZ, 0x7, R5 ;  /* 0x00000007ffa87819 */ /* 0x000fe20000011405 */
[----:B------:R-:W-:Y:S01]  /*0bb0*/  IMAD.IADD R0, R9, 0x1, -R0 ;  /* 0x0000000109007824 */ /* 0x000fe200078e0a00 */
[----:B------:R-:W-:-:S02]  /*0bc0*/  SHF.R.S32.HI R8, RZ, 0x2, R6 ;  /* 0x00000002ff087819 */ /* 0x000fc40000011406 */
[----:B------:R-:W-:Y:S02]  /*0bd0*/  SHF.R.S32.HI R11, RZ, 0x1f, R6 ;  /* 0x0000001fff0b7819 */ /* 0x000fe40000011406 */
[----:B------:R-:W-:Y:S02]  /*0be0*/  LOP3.LUT R9, R10, 0xfffffffc, RZ, 0xc0, !PT ;  /* 0xfffffffc0a097812 */ /* 0x000fe400078ec0ff */
[----:B------:R-:W-:Y:S02]  /*0bf0*/  LEA.HI R11, R11, R8, RZ, 0x3 ;  /* 0x000000080b0b7211 */ /* 0x000fe400078f18ff */
[----:B------:R-:W-:Y:S02]  /*0c00*/  LEA.HI R5, R5, R168, RZ, 0x1 ;  /* 0x000000a805057211 */ /* 0x000fe400078f08ff */
[----:B------:R-:W-:Y:S02]  /*0c10*/  LOP3.LUT R11, R11, 0xfffffff8, RZ, 0xc0, !PT ;  /* 0xfffffff80b0b7812 */ /* 0x000fe400078ec0ff */
[----:B------:R-:W-:-:S02]  /*0c20*/  LEA.HI R4, R4, R167, RZ, 0x5 ;  /* 0x000000a704047211 */ /* 0x000fc400078f28ff */
[----:B------:R-:W-:Y:S01]  /*0c30*/  LOP3.LUT R6, R6, 0x7ffffffc, RZ, 0xc0, !PT ;  /* 0x7ffffffc06067812 */ /* 0x000fe200078ec0ff */
[----:B------:R-:W-:Y:S01]  /*0c40*/  IMAD.IADD R11, R8, 0x1, -R11 ;  /* 0x00000001080b7824 */ /* 0x000fe200078e0a0b */
[----:B------:R-:W-:-:S03]  /*0c50*/  SHF.R.S32.HI R4, RZ, 0x5, R4 ;  /* 0x00000005ff047819 */ /* 0x000fc60000011404 */
[----:B------:R-:W-:Y:S02]  /*0c60*/  IMAD.IADD R19, R167, 0x1, -R6 ;  /* 0x00000001a7137824 */ /* 0x000fe400078e0a06 */
[----:B------:R-:W-:Y:S01]  /*0c70*/  IMAD R4, R4, 0x10, R11 ;  /* 0x0000001004047824 */ /* 0x000fe200078e020b */
[----:B--2---:R-:W-:Y:S02]  /*0c80*/  R2UR UR4, R2 ;  /* 0x00000000020472ca */ /* 0x004fe400000e0000 */
[CC--:B------:R-:W-:Y:S02]  /*0c90*/  LEA.HI R2, R3.reuse, R174.reuse, RZ, 0x5 ;  /* 0x000000ae03027211 */ /* 0x0c0fe400078f28ff */
[----:B------:R-:W-:-:S03]  /*0ca0*/  LEA.HI R3, R3, R174, RZ, 0x3 ;  /* 0x000000ae03037211 */ /* 0x000fc600078f18ff */
[----:B------:R-:W-:Y:S01]  /*0cb0*/  IMAD.SHL.U32 R2, R2, 0x20, RZ ;  /* 0x0000002002027824 */ /* 0x000fe200078e00ff */
[----:B------:R-:W-:-:S04]  /*0cc0*/  SHF.R.S32.HI R165, RZ, 0x3, R3 ;  /* 0x00000003ffa57819 */ /* 0x000fc80000011403 */
[----:B------:R-:W-:Y:S01]  /*0cd0*/  LOP3.LUT R2, R2, 0xfffffc00, RZ, 0xc0, !PT ;  /* 0xfffffc0002027812 */ /* 0x000fe200078ec0ff */
[----:B------:R-:W-:-:S04]  /*0ce0*/  ULOP3.LUT UR4, UR4, 0x1, URZ, 0xfc, !UPT ;  /* 0x0000000104047892 */ /* 0x000fc8000f8efc3f */
[----:B------:R-:W-:Y:S02]  /*0cf0*/  IMAD R7, R7, 0x40, R2 ;  /* 0x0000004007077824 */ /* 0x000fe400078e0202 */
[----:B------:R-:W-:Y:S01]  /*0d00*/  IMAD.IADD R2, R174, 0x1, -R9 ;  /* 0x00000001ae027824 */ /* 0x000fe200078e0a09 */
[----:B------:R-:W-:Y:S01]  /*0d10*/  LOP3.LUT R9, R5, 0x3fffffe, RZ, 0xc0, !PT ;  /* 0x03fffffe05097812 */ /* 0x000fe200078ec0ff */
[----:B------:R-:W-:Y:S01]  /*0d20*/  IMAD R170, R0, 0x8, R7 ;  /* 0x0000000800aa7824 */ /* 0x000fe200078e0207 */
[----:B------:R-:W-:Y:S01]  /*0d30*/  LOP3.LUT R5, R3, 0xfffffff8, RZ, 0xc0, !PT ;  /* 0xfffffff803057812 */ /* 0x000fe200078ec0ff */
[----:B------:R-:W-:Y:S01]  /*0d40*/  IMAD.U32 R171, RZ, RZ, UR4 ;  /* 0x00000004ffab7e24 */ /* 0x000fe2000f8e00ff */
[----:B------:R-:W-:Y:S01]  /*0d50*/  LEA.HI R8, R2, R2, RZ, 0x1 ;  /* 0x0000000202087211 */ /* 0x000fe200078f08ff */
[----:B------:R-:W-:Y:S02]  /*0d60*/  IMAD.IADD R9, R168, 0x1, -R9 ;  /* 0x00000001a8097824 */ /* 0x000fe400078e0a09 */
[----:B------:R-:W-:Y:S01]  /*0d70*/  IMAD.IADD R162, R174, 0x1, -R5 ;  /* 0x00000001aea27824 */ /* 0x000fe200078e0a05 */
[----:B------:R-:W-:Y:S01]  /*0d80*/  LOP3.LUT R11, R8, 0x1ffffffe, RZ, 0xc0, !PT ;  /* 0x1ffffffe080b7812 */ /* 0x000fe200078ec0ff */
[----:B------:R-:W-:-:S02]  /*0d90*/  IMAD R169, R9, 0x40, R4 ;  /* 0x0000004009a97824 */ /* 0x000fc400078e0204 */
[----:B------:R-:W-:Y:S02]  /*0da0*/  IMAD.SHL.U32 R160, R162, 0x8, RZ ;  /* 0x00000008a2a07824 */ /* 0x000fe400078e00ff */
[----:B------:R-:W-:Y:S02]  /*0db0*/  IMAD.IADD R22, R2, 0x1, -R11 ;  /* 0x0000000102167824 */ /* 0x000fe400078e0a0b */
[----:B------:R-:W-:Y:S01]  /*0dc0*/  VIADD R161, R160, 0x40 ;  /* 0x00000040a0a17836 */ /* 0x000fe20000000000 */
[----:B------:R-:W-:Y:S01]  /*0dd0*/  SHF.R.S32.HI R173, RZ, 0x1f, R160 ;  /* 0x0000001fffad7819 */ /* 0x000fe200000114a0 */
[----:B------:R-:W-:-:S03]  /*0de0*/  IMAD R22, R22, 0x8, R169 ;  /* 0x0000000816167824 */ /* 0x000fc600078e02a9 */
[----:B------:R-:W-:-:S07]  /*0df0*/  SHF.R.S32.HI R172, RZ, 0x1f, R161 ;  /* 0x0000001fffac7819 */ /* 0x000fce00000114a1 */
.L_x_1446:
[----:B0---4-:R-:W0:Y:S08]  /*0e00*/  LDC.64 R2, c[0x0][0xa28] ;  /* 0x00028a00ff027b82 */ /* 0x011e300000000a00 */
[----:B--2---:R-:W1:Y:S01]  /*0e10*/  LDC.64 R4, c[0x0][0xa18] ;  /* 0x00028600ff047b82 */ /* 0x004e620000000a00 */
[----:B------:R-:W-:Y:S01]  /*0e20*/  ULDC UR4, c[0x0][0x288] ;  /* 0x0000a20000047ab9 */ /* 0x000fe20000000800 */
[----:B------:R-:W-:Y:S01]  /*0e30*/  IMAD.MOV.U32 R7, RZ, RZ, RZ ;  /* 0x000000ffff077224 */ /* 0x000fe200078e00ff */
[----:B------:R-:W-:Y:S01]  /*0e40*/  ULDC.64 UR6, c[0x0][0xa20] ;  /* 0x0002880000067ab9 */ /* 0x000fe20000000a00 */
[----:B0-----:R-:W-:-:S04]  /*0e50*/  ISETP.NE.U32.AND P0, PT, R2, RZ, PT ;  /* 0x000000ff0200720c */ /* 0x001fc80003f05070 */
[----:B------:R-:W-:Y:S02]  /*0e60*/  ISETP.NE.AND.EX P0, PT, R3, RZ, PT, P0 ;  /* 0x000000ff0300720c */ /* 0x000fe40003f05300 */
[----:B-1----:R-:W-:-:S04]  /*0e70*/  ISETP.NE.U32.AND P1, PT, R4, RZ, PT ;  /* 0x000000ff0400720c */ /* 0x002fc80003f25070 */
[----:B------:R-:W-:-:S07]  /*0e80*/  ISETP.NE.AND.EX P1, PT, R5, RZ, PT, P1 ;  /* 0x000000ff0500720c */ /* 0x000fce0003f25310 */
[----:B------:R-:W0:Y:S08]  /*0e90*/  @P0 LDC.64 R2, c[0x0][0xa28] ;  /* 0x00028a00ff020b82 */ /* 0x000e300000000a00 */
[----:B------:R-:W1:Y:S01]  /*0ea0*/  @P1 LDC.64 R4, c[0x0][0xa18] ;  /* 0x00028600ff041b82 */ /* 0x000e620000000a00 */
[----:B------:R-:W-:Y:S01]  /*0eb0*/  IMAD.U32 R17, RZ, RZ, UR4 ;  /* 0x00000004ff117e24 */ /* 0x000fe2000f8e00ff */
[----:B------:R-:W-:Y:S01]  /*0ec0*/  ULDC.64 UR4, c[0x0][0x418] ;  /* 0x0001060000047ab9 */ /* 0x000fe20000000a00 */
[----:B0-----:R-:W-:-:S05]  /*0ed0*/  @P0 IMAD.WIDE R2, R47, 0x4, R2 ;  /* 0x000000042f020825 */ /* 0x001fca00078e0202 */
[----:B------:R0:W5:Y:S01]  /*0ee0*/  @P0 LDG.E R7, desc[UR60][R2.64] ;  /* 0x0000003c02070981 */ /* 0x000162000c1e1900 */
[----:B-1----:R-:W-:-:S05]  /*0ef0*/  @P1 IMAD.WIDE R4, R47, 0x4, R4 ;  /* 0x000000042f041825 */ /* 0x002fca00078e0204 */
[----:B------:R0:W5:Y:S01]  /*0f00*/  @P1 LDG.E R17, desc[UR60][R4.64] ;  /* 0x0000003c04111981 */ /* 0x000162000c1e1900 */
[----:B------:R-:W-:Y:S01]  /*0f10*/  UISETP.NE.U32.AND UP0, UPT, UR4, URZ, UPT ;  /* 0x0000003f0400728c */ /* 0x000fe2000bf05070 */
[----:B------:R-:W-:Y:S01]  /*0f20*/  ISETP.NE.U32.AND P2, PT, RZ, UR6, PT ;  /* 0x00000006ff007c0c */ /* 0x000fe2000bf45070 */
[----:B------:R-:W-:Y:S01]  /*0f30*/  IMAD.MOV.U32 R163, RZ, RZ, R46 ;  /* 0x000000ffffa37224 */ /* 0x000fe200078e002e */
[----:B------:R-:W-:Y:S01]  /*0f40*/  ULDC UR4, c[0x0][0x424] ;  /* 0x0001090000047ab9 */ /* 0x000fe20000000800 */
[----:B------:R-:W-:Y:S01]  /*0f50*/  UISETP.NE.AND.EX UP0, UPT, UR5, URZ, UPT, UP0 ;  /* 0x0000003f0500728c */ /* 0x000fe2000bf05300 */
[----:B------:R-:W-:Y:S02]  /*0f60*/  ISETP.NE.AND.EX P2, PT, RZ, UR7, PT, P2 ;  /* 0x00000007ff007c0c */ /* 0x000fe4000bf45320 */
[----:B------:R-:W-:Y:S01]  /*0f70*/  ULDC UR5, c[0x0][0x2f0] ;  /* 0x0000bc0000057ab9 */ /* 0x000fe20000000800 */
[----:B------:R-:W-:-:S04]  /*0f80*/  USEL UR4, UR4, 0x1, UP0 ;  /* 0x0000000104047887 */ /* 0x000fc80008000000 */
[----:B------:R-:W-:Y:S01]  /*0f90*/  UIMAD UR4, UR4, UR5, URZ ;  /* 0x00000005040472a4 */ /* 0x000fe2000f8e023f */
[----:B0--3--:R-:W-:Y:S11]  /*0fa0*/  @P1 BRA `(.L_x_1347) ;  /* 0x0000000000241947 */ /* 0x009ff60003800000 */
        /* <DEDUP_REMOVED lines=9> */
.L_x_1347:
[----:B------:R-:W-:Y:S02]  /*1040*/  IMAD.U32 R16, RZ, RZ, UR4 ;  /* 0x00000004ff107e24 */ /* 0x000fe4000f8e00ff */
[----:B------:R-:W-:Y:S01]  /*1050*/  IMAD.MOV.U32 R164, RZ, RZ, R47 ;  /* 0x000000ffffa47224 */ /* 0x000fe200078e002f */
[----:B------:R-:W-:Y:S06]  /*1060*/  @!P2 BRA `(.L_x_1348) ;  /* 0x000000000010a947 */ /* 0x000fec0003800000 */
[----:B------:R-:W0:Y:S02]  /*1070*/  LDC.64 R2, c[0x0][0xa20] ;  /* 0x00028800ff027b82 */ /* 0x000e240000000a00 */
[----:B0-----:R-:W-:-:S05]  /*1080*/  IMAD.WIDE R2, R47, 0x4, R2 ;  /* 0x000000042f027825 */ /* 0x001fca00078e0202 */
[----:B------:R0:W5:Y:S01]  /*1090*/  LDG.E R16, desc[UR60][R2.64] ;  /* 0x0000003c02107981 */ /* 0x000162000c1e1900 */
[----:B------:R-:W-:Y:S05]  /*10a0*/  BRA `(.L_x_1349) ;  /* 0x0000000000247947 */ /* 0x000fea0003800000 */
.L_x_1348:
[----:B------:R-:W-:Y:S02]  /*10b0*/  ULDC.64 UR4, c[0x0][0xa08] ;  /* 0x0002820000047ab9 */ /* 0x000fe40000000a00 */
[----:B------:R-:W-:-:S04]  /*10c0*/  ISETP.NE.U32.AND P0, PT, RZ, UR4, PT ;  /* 0x00000004ff007c0c */ /* 0x000fc8000bf05070 */
[----:B------:R-:W-:-:S13]  /*10d0*/  ISETP.NE.AND.EX P0, PT, RZ, UR5, PT, P0 ;  /* 0x00000005ff007c0c */ /* 0x000fda000bf05300 */
[----:B------:R-:W-:Y:S05]  /*10e0*/  @!P0 BRA `(.L_x_1349) ;  /* 0x0000000000148947 */ /* 0x000fea0003800000 */
[----:B------:R-:W0:Y:S02]  /*10f0*/  LDC.64 R2, c[0x0][0xa08] ;  /* 0x00028200ff027b82 */ /* 0x000e240000000a00 */
[----:B0-----:R-:W-:-:S05]  /*1100*/  IMAD.WIDE R2, R47, 0x4, R2 ;  /* 0x000000042f027825 */ /* 0x001fca00078e0202 */
[----:B------:R-:W2:Y:S04]  /*1110*/  LDG.E R16, desc[UR60][R2.64] ;  /* 0x0000003c02107981 */ /* 0x000ea8000c1e1900 */
[----:B------:R-:W2:Y:S02]  /*1120*/  LDG.E R5, desc[UR60][R2.64+0x4] ;  /* 0x0000043c02057981 */ /* 0x000ea4000c1e1900 */
[----:B--2---:R-:W-:-:S07]  /*1130*/  IMAD.IADD R16, R5, 0x1, -R16 ;  /* 0x0000000105107824 */ /* 0x004fce00078e0a10 */
.L_x_1349:
[----:B------:R-:W1:Y:S01]  /*1140*/  LDC R0, c[0x0][0x448] ;  /* 0x00011200ff007b82 */ /* 0x000e620000000800 */
[----:B------:R-:W-:Y:S02]  /*1150*/  IMAD.SHL.U32 R18, R45, 0x80, RZ ;  /* 0x000000802d127824 */ /* 0x000fe400078e00ff */
[----:B-----5:R-:W-:-:S05]  /*1160*/  IMAD.IADD R16, R16, 0x1, -R7 ;  /* 0x0000000110107824 */ /* 0x020fca00078e0a07 */
[----:B------:R-:W2:Y:S01]  /*1170*/  LDC.64 R8, c[0x0][0x9e0] ;  /* 0x00027800ff087b82 */ /* 0x000ea20000000a00 */
[----:B-1----:R-:W-:Y:S01]  /*1180*/  ISETP.NE.AND P1, PT, R0, 0x1, PT ;  /* 0x000000010000780c */ /* 0x002fe20003f25270 */
[----:B------:R-:W-:Y:S01]  /*1190*/  VIADD R0, R18, 0x7f ;  /* 0x0000007f12007836 */ /* 0x000fe20000000000 */
[----:B--2---:R-:W-:-:S11]  /*11a0*/  ISETP.GE.AND P2, PT, R9, 0x1, PT ;  /* 0x000000010900780c */ /* 0x004fd60003f46270 */
[----:B0-----:R-:W0:Y:S08]  /*11b0*/  @P1 LDC R3, c[0x0][0x44c] ;  /* 0x00011300ff031b82 */ /* 0x001e300000000800 */
[----:B------:R-:W1:Y:S01]  /*11c0*/  @P1 LDC R5, c[0x0][0x450] ;  /* 0x00011400ff051b82 */ /* 0x000e620000000800 */
[----:B0-----:R-:W-:Y:S01]  /*11d0*/  @P1 IMAD.HI.U32 R2, R0, R3, RZ ;  /* 0x0000000300021227 */ /* 0x001fe200078e00ff */
[----:B------:R-:W-:-:S04]  /*11e0*/  IADD3 R3, R16, 0x1, -R17 ;  /* 0x0000000110037810 */ /* 0x000fc80007ffe811 */
[----:B-1----:R-:W-:-:S05]  /*11f0*/  @P1 SHF.R.U32.HI R0, RZ, R5, R2 ;  /* 0x00000005ff001219 */ /* 0x002fca0000011602 */
        /* <DEDUP_REMOVED lines=13> */
.L_x_1351:
[----:B------:R-:W-:-:S13]  /*12d0*/  ISETP.NE.AND P0, PT, R9, 0x1, PT ;  /* 0x000000010900780c */ /* 0x000fda0003f05270 */
[----:B------:R-:W0:Y:S02]  /*12e0*/  @P0 LDC.64 R4, c[0x0][0x9e8] ;  /* 0x00027a00ff040b82 */ /* 0x000e240000000a00 */
[----:B0-----:R-:W-:-:S05]  /*12f0*/  @P0 IMAD.HI.U32 R4, R2, R4, RZ ;  /* 0x0000000402040227 */ /* 0x001fca00078e00ff */
[----:B------:R-:W-:-:S07]  /*1300*/  @P0 SHF.R.U32.HI R2, RZ, R5, R4 ;  /* 0x00000005ff020219 */ /* 0x000fce0000011604 */
.L_x_1352:
[----:B------:R-:W-:-:S05]  /*1310*/  IMAD R3, R2, R9, R9 ;  /* 0x0000000902037224 */ /* 0x000fca00078e0209 */
[----:B------:R-:W-:-:S07]  /*1320*/  VIMNMX R0, R0, R3, PT ;  /* 0x0000000300007248 */ /* 0x000fce0003fe0100 */
.L_x_1350:
[----:B------:R-:W0:Y:S01]  /*1330*/  @P1 LDC R3, c[0x0][0x44c] ;  /* 0x00011300ff031b82 */ /* 0x000e220000000800 */
[----:B------:R-:W-:Y:S01]  /*1340*/  VIADD R2, R0, 0x5f ;  /* 0x0000005f00027836 */ /* 0x000fe20000000000 */
[----:B------:R-:W-:Y:S01]  /*1350*/  ULDC UR4, c[0x0][0x9dc] ;  /* 0x0002770000047ab9 */ /* 0x000fe20000000800 */
[----:B------:R-:W-:Y:S02]  /*1360*/  VIADD R0, R16, 0x5f ;  /* 0x0000005f10007836 */ /* 0x000fe40000000000 */
[----:B------:R-:W-:Y:S02]  /*1370*/  IMAD.MOV.U32 R4, RZ, RZ, R18 ;  /* 0x000000ffff047224 */ /* 0x000fe400078e0012 */
[----:B------:R-:W-:Y:S01]  /*1380*/  IMAD.HI R0, R0, 0x2aaaaaab, RZ ;  /* 0x2aaaaaab00007827 */ /* 0x000fe200078e02ff */
[----:B------:R-:W1:Y:S03]  /*1390*/  @P1 LDC R6, c[0x0][0x450] ;  /* 0x00011400ff061b82 */ /* 0x000e660000000800 */
[----:B------:R-:W-:-:S04]  /*13a0*/  IMAD.HI R2, R2, 0x2aaaaaab, RZ ;  /* 0x2aaaaaab02027827 */ /* 0x000fc800078e02ff */
[----:B------:R-:W-:Y:S01]  /*13b0*/  IMAD.IADD R73, R16, 0x1, -R17 ;  /* 0x0000000110497824 */ /* 0x000fe200078e0a11 */
[----:B------:R-:W-:-:S04]  /*13c0*/  SHF.R.U32.HI R5, RZ, 0x1f, R2 ;  /* 0x0000001fff057819 */ /* 0x000fc80000011602 */
[----:B------:R-:W-:Y:S01]  /*13d0*/  LEA.HI.SX32 R72, R2, R5, 0x1c ;  /* 0x0000000502487211 */ /* 0x000fe200078fe2ff */
[----:B0-----:R-:W-:-:S05]  /*13e0*/  @P1 IMAD.HI.U32 R3, R18, R3, RZ ;  /* 0x0000000312031227 */ /* 0x001fca00078e00ff */
[----:B-1----:R-:W-:Y:S02]  /*13f0*/  @P1 SHF.R.U32.HI R4, RZ, R6, R3 ;  /* 0x00000006ff041219 */ /* 0x002fe40000011603 */
[----:B------:R-:W-:-:S04]  /*1400*/  SHF.R.U32.HI R3, RZ, 0x1f, R0 ;  /* 0x0000001fff037819 */ /* 0x000fc80000011600 */
[----:B------:R-:W-:Y:S01]  /*1410*/  LEA.HI.SX32 R3, R0, R3, 0x1c ;  /* 0x0000000300037211 */ /* 0x000fe200078fe2ff */
[----:B------:R-:W-:-:S03]  /*1420*/  IMAD.IADD R0, R73, 0x1, R4 ;  /* 0x0000000149007824 */ /* 0x000fc600078e0204 */
[----:B------:R-:W-:Y:S01]  /*1430*/  VIMNMX R72, R3, R72, PT ;  /* 0x0000004803487248 */ /* 0x000fe20003fe0100 */
        /* <DEDUP_REMOVED lines=11> */
.L_x_1354:
[----:B------:R-:W-:-:S13]  /*14f0*/  ISETP.NE.AND P0, PT, R9, 0x1, PT ;  /* 0x000000010900780c */ /* 0x000fda0003f05270 */
[----:B------:R-:W0:Y:S02]  /*1500*/  @P0 LDC.64 R4, c[0x0][0x9e8] ;  /* 0x00027a00ff040b82 */ /* 0x000e240000000a00 */
[----:B0-----:R-:W-:-:S05]  /*1510*/  @P0 IMAD.HI.U32 R4, R0, R4, RZ ;  /* 0x0000000400040227 */ /* 0x001fca00078e00ff */
[----:B------:R-:W-:-:S07]  /*1520*/  @P0 SHF.R.U32.HI R0, RZ, R5, R4 ;  /* 0x00000005ff000219 */ /* 0x000fce0000011604 */
.L_x_1355:
[----:B------:R-:W-:-:S05]  /*1530*/  IMAD R3, R0, R9, RZ ;  /* 0x0000000900037224 */ /* 0x000fca00078e02ff */
[----:B------:R-:W-:-:S07]  /*1540*/  VIMNMX R2, R2, R3, !PT ;  /* 0x0000000302027248 */ /* 0x000fce0007fe0100 */
.L_x_1353:
[----:B------:R-:W-:Y:S01]  /*1550*/  IMAD.HI R2, R2, 0x2aaaaaab, RZ ;  /* 0x2aaaaaab02027827 */ /* 0x000fe200078e02ff */
[----:B------:R-:W-:Y:S02]  /*1560*/  PLOP3.LUT P0, PT, PT, PT, PT, 0x80, 0x0 ;  /* 0x000000000000781c */ /* 0x000fe40003f0f070 */
[----:B------:R-:W-:Y:S02]  /*1570*/  CS2R R86, SRZ ;  /* 0x0000000000567805 */ /* 0x000fe4000001ff00 */
[----:B------:R-:W-:Y:S01]  /*1580*/  CS2R R84, SRZ ;  /* 0x0000000000547805 */ /* 0x000fe2000001ff00 */
[----:B------:R-:W-:Y:S01]  /*1590*/  IMAD.MOV.U32 R0, RZ, RZ, RZ ;  /* 0x000000ffff007224 */ /* 0x000fe200078e00ff */
[----:B------:R-:W-:Y:S02]  /*15a0*/  SHF.R.U32.HI R3, RZ, 0x1f, R2 ;  /* 0x0000001fff037819 */ /* 0x000fe40000011602 */
[----:B------:R-:W-:Y:S02]  /*15b0*/  CS2R R82, SRZ ;  /* 0x0000000000527805 */ /* 0x000fe4000001ff00 */
[----:B------:R-:W-:-:S02]  /*15c0*/  CS2R R80, SRZ ;  /* 0x0000000000507805 */ /* 0x000fc4000001ff00 */
[----:B------:R-:W-:Y:S02]  /*15d0*/  CS2R R78, SRZ ;  /* 0x00000000004e7805 */ /* 0x000fe4000001ff00 */
[----:B------:R-:W-:Y:S01]  /*15e0*/  LEA.HI.SX32 R3, R2, R3, 0x1c ;  /* 0x0000000302037211 */ /* 0x000fe200078fe2ff */
[----:B------:R-:W-:Y:S01]  /*15f0*/  IMAD.MOV.U32 R2, RZ, RZ, RZ ;  /* 0x000000ffff027224 */ /* 0x000fe200078e00ff */
[----:B------:R-:W-:Y:S02]  /*1600*/  CS2R R76, SRZ ;  /* 0x00000000004c7805 */ /* 0x000fe4000001ff00 */
[----:B------:R-:W-:Y:S02]  /*1610*/  CS2R R74, SRZ ;  /* 0x00000000004a7805 */ /* 0x000fe4000001ff00 */
[----:B------:R-:W-:Y:S02]  /*1620*/  VIMNMX R23, RZ, R3, !PT ;  /* 0x00000003ff177248 */ /* 0x000fe40007fe0100 */
[----:B------:R-:W-:-:S02]  /*1630*/  CS2R R28, SRZ ;  /* 0x00000000001c7805 */ /* 0x000fc4000001ff00 */
[----:B------:R-:W-:Y:S02]  /*1640*/  CS2R R70, SRZ ;  /* 0x0000000000467805 */ /* 0x000fe4000001ff00 */
[----:B------:R-:W-:Y:S02]  /*1650*/  CS2R R68, SRZ ;  /* 0x0000000000447805 */ /* 0x000fe4000001ff00 */
[----:B------:R-:W-:Y:S02]  /*1660*/  ISETP.GT.AND P1, PT, R72, R23, PT ;  /* 0x000000174800720c */ /* 0x000fe40003f24270 */
        /* <DEDUP_REMOVED lines=18> */
[----:B------:R-:W-:Y:S01]  /*1790*/  CS2R R6, SRZ ;  /* 0x0000000000067805 */ /* 0x000fe2000001ff00 */
[----:B------:R-:W-:Y:S02]  /*17a0*/  IMAD.MOV.U32 R8, RZ, RZ, RZ ;  /* 0x000000ffff087224 */ /* 0x000fe400078e00ff */
[----:B------:R-:W-:Y:S02]  /*17b0*/  IMAD.MOV.U32 R91, RZ, RZ, RZ ;  /* 0x000000ffff5b7224 */ /* 0x000fe400078e00ff */
[----:B------:R-:W-:-:S02]  /*17c0*/  IMAD.MOV.U32 R10, RZ, RZ, RZ ;  /* 0x000000ffff0a7224 */ /* 0x000fc400078e00ff */
[----:B------:R-:W-:Y:S02]  /*17d0*/  IMAD.MOV.U32 R93, RZ, RZ, RZ ;  /* 0x000000ffff5d7224 */ /* 0x000fe400078e00ff */
[----:B------:R-:W-:Y:S02]  /*17e0*/  IMAD.MOV.U32 R12, RZ, RZ, RZ ;  /* 0x000000ffff0c7224 */ /* 0x000fe400078e00ff */
        /* <DEDUP_REMOVED lines=33> */
.L_x_1357:
        /* <DEDUP_REMOVED lines=9> */
.L_x_1579:
[----:B------:R-:W-:Y:S05]  /*1a90*/  @!P0 BRA `(.L_x_1359) ;  /* 0x0000000000048947 */ /* 0x000fea0003800000 */
[----:B------:R-:W-:Y:S01]  /*1aa0*/  BPT.TRAP 0x1 ;  /* 0x000000040000795c */ /* 0x000fe20000300000 */
.L_x_1359:
[----:B------:R-:W-:Y:S02]  /*1ab0*/  IMAD.U32 R7, RZ, RZ, UR36 ;  /* 0x00000024ff077e24 */ /* 0x000fe4000f8e00ff */
[----:B0-----:R-:W-:-:S03]  /*1ac0*/  IMAD.U32 R0, RZ, RZ, UR38 ;  /* 0x00000026ff007e24 */ /* 0x001fc6000f8e00ff */
[----:B------:R-:W-:Y:S02]  /*1ad0*/  LEA R7, R7, UR37, 0x3 ;  /* 0x0000002507077c11 */ /* 0x000fe4000f8e18ff */
[----:B------:R-:W-:-:S04]  /*1ae0*/  SHF.L.U32 R0, R0, 0x1f, RZ ;  /* 0x0000001f00007819 */ /* 0x000fc800000006ff */
[----:B------:R0:W1:Y:S01]  /*1af0*/  SYNCS.PHASECHK.TRANS64.TRYWAIT P1, [R7+URZ+0x2a830], R0 ;  /* 0x02a83000070075a7 */ /* 0x000062000802017f */
[----:B------:R-:W-:Y:S05]  /*1b00*/  @!P0 BRA `(.L_x_1360) ;  /* 0x0000000000048947 */ /* 0x000fea0003800000 */
[----:B------:R-:W-:Y:S01]  /*1b10*/  BPT.TRAP 0x1 ;  /* 0x000000040000795c */ /* 0x000fe20000300000 */
.L_x_1360:
[----:B------:R-:W2:Y:S02]  /*1b20*/  S2R R2, SR_TID.X ;  /* 0x0000000000027919 */ /* 0x000ea40000002100 */
[----:B--2---:R-:W-:Y:S01]  /*1b30*/  LOP3.LUT P2, RZ, R2, 0x7f, RZ, 0xc0, !PT ;  /* 0x0000007f02ff7812 */ /* 0x004fe2000784c0ff */
[----:B-1----:R-:W-:-:S12]  /*1b40*/  @P1 BRA `(.L_x_1361) ;  /* 0x0000000000081947 */ /* 0x002fd80003800000 */
[----:B------:R-:W1:Y:S02]  /*1b50*/  SYNCS.PHASECHK.TRANS64.TRYWAIT P1, [R7+URZ+0x2a830], R0 ;  /* 0x02a83000070075a7 */ /* 0x000e64000802017f */
[----:B-1----:R-:W-:Y:S05]  /*1b60*/  @!P1 BRA `(.L_x_1362) ;  /* 0x0000013800689947 */ /* 0x002fea0003800000 */
.L_x_1361:
        /* <DEDUP_REMOVED lines=10> */
[----:B------:R-:W2:Y:S01]  /*1c10*/  LDC R21, c[0x0][0x448] ;  /* 0x00011200ff157b82 */ /* 0x000ea20000000800 */
[----:B------:R-:W-:Y:S01]  /*1c20*/  UMOV UR17, 0x40000040 ;  /* 0x4000004000117882 */ /* 0x000fe20000000000 */
[----:B------:R-:W-:Y:S01]  /*1c30*/  UMOV UR19, 0x40000040 ;  /* 0x4000004000137882 */ /* 0x000fe20000000000 */
[----:B------:R-:W-:Y:S01]  /*1c40*/  ULOP3.LUT UR39, UR4, 0x10000, URZ, 0xfc, !UPT ;  /* 0x0001000004277892 */ /* 0x000fe2000f8efc3f */
[----:B------:R-:W3:Y:S01]  /*1c50*/  S2R R2, SR_TID.X ;  /* 0x0000000000027919 */ /* 0x000ee20000002100 */
[----:B------:R-:W-:Y:S01]  /*1c60*/  ULOP3.LUT UR4, UR40, 0x10000, URZ, 0xfc, !UPT ;  /* 0x0001000028047892 */ /* 0x000fe2000f8efc3f */
[----:B01----:R-:W-:Y:S01]  /*1c70*/  IMAD.IADD R0, R22, 0x1, R18 ;  /* 0x0000000116007824 */ /* 0x003fe200078e0212 */
[----:B------:R-:W-:Y:S01]  /*1c80*/  UIMAD UR5, UR36, 0x900, UR39 ;  /* 0x00000900240578a4 */ /* 0x000fe2000f8e0227 */
[----:B------:R-:W0:Y:S01]  /*1c90*/  LDC.64 R12, c[0x0][0x9e0] ;  /* 0x00027800ff0c7b82 */ /* 0x000e220000000a00 */
[----:B------:R-:W-:-:S02]  /*1ca0*/  UIADD3 UR12, UR4, 0x4, URZ ;  /* 0x00000004040c7890 */ /* 0x000fc4000fffe03f */
[----:B------:R-:W-:Y:S01]  /*1cb0*/  UIADD3 UR14, UR5, 0x4, URZ ;  /* 0x00000004050e7890 */ /* 0x000fe2000fffe03f */
[----:B------:R-:W-:Y:S02]  /*1cc0*/  UMOV UR8, UR4 ;  /* 0x0000000400087c82 */ /* 0x000fe40008000000 */
[----:B------:R-:W-:Y:S01]  /*1cd0*/  UMOV UR10, UR5 ;  /* 0x00000005000a7c82 */ /* 0x000fe20008000000 */
[----:B------:R-:W-:Y:S01]  /*1ce0*/  IMAD.U32 R4, RZ, RZ, UR8 ;  /* 0x00000008ff047e24 */ /* 0x000fe2000f8e00ff */
[----:B------:R-:W-:Y:S01]  /*1cf0*/  HGMMA.64x96x16.F32 R24, gdesc[UR8], RZ, !UPT, gsb0 ;  /* 0x01600000081879f0 */ /* 0x000fe2000c0008ff */
[----:B------:R-:W-:Y:S02]  /*1d00*/  UIADD3 UR8, UR4, 0x2, URZ ;  /* 0x0000000204087890 */ /* 0x000fe4000fffe03f */
[----:B------:R-:W-:Y:S01]  /*1d10*/  UIADD3 UR10, UR5, 0x2, URZ ;  /* 0x00000002050a7890 */ /* 0x000fe2000fffe03f */
[----:B------:R-:W-:Y:S01]  /*1d20*/  UMOV UR9, 0x40000040 ;  /* 0x4000004000097882 */ /* 0x000fe20000000000 */
[----:B------:R-:W-:Y:S01]  /*1d30*/  UMOV UR11, 0x40000040 ;  /* 0x40000040000b7882 */ /* 0x000fe20000000000 */
[----:B------:R-:W-:Y:S01]  /*1d40*/  UIADD3 UR16, UR4, 0x6, URZ ;  /* 0x0000000604107890 */ /* 0x000fe2000fffe03f */
[----:B--2---:R-:W-:Y:S01]  /*1d50*/  ISETP.NE.AND P2, PT, R21, 0x1, PT ;  /* 0x000000011500780c */ /* 0x004fe20003f45270 */
[----:B------:R-:W-:-:S02]  /*1d60*/  UIADD3 UR18, UR5, 0x6, URZ ;  /* 0x0000000605127890 */ /* 0x000fc4000fffe03f */
[----:B------:R-:W-:Y:S02]  /*1d70*/  UIADD3 UR20, UR4, 0x400, URZ ;  /* 0x0000040004147890 */ /* 0x000fe4000fffe03f */
[----:B------:R-:W-:Y:S01]  /*1d80*/  UIADD3 UR22, UR5, 0x300, URZ ;  /* 0x0000030005167890 */ /* 0x000fe2000fffe03f */
[----:B------:R-:W-:Y:S01]  /*1d90*/  UMOV UR21, 0x40000040 ;  /* 0x4000004000157882 */ /* 0x000fe20000000000 */
[----:B------:R-:W-:Y:S01]  /*1da0*/  UMOV UR23, 0x40000040 ;  /* 0x4000004000177882 */ /* 0x000fe20000000000 */
[----:B------:R-:W-:Y:S02]  /*1db0*/  UIADD3 UR24, UR4, 0x402, URZ ;  /* 0x0000040204187890 */ /* 0x000fe4000fffe03f */
[----:B------:R-:W-:Y:S01]  /*1dc0*/  UIADD3 UR26, UR5, 0x302, URZ ;  /* 0x00000302051a7890 */ /* 0x000fe2000fffe03f */
[----:B---3--:R-:W-:Y:S01]  /*1dd0*/  LOP3.LUT P1, RZ, R2, 0x7f, RZ, 0xc0, !PT ;  /* 0x0000007f02ff7812 */ /* 0x008fe2000782c0ff */
[----:B------:R-:W-:Y:S01]  /*1de0*/  UMOV UR25, 0x40000040 ;  /* 0x4000004000197882 */ /* 0x000fe20000000000 */
[----:B------:R-:W-:Y:S01]  /*1df0*/  UMOV UR27, 0x40000040 ;  /* 0x40000040001b7882 */ /* 0x000fe20000000000 */
[----:B------:R-:W-:Y:S01]  /*1e00*/  UIADD3 UR28, UR4, 0x404, URZ ;  /* 0x00000404041c7890 */ /* 0x000fe2000fffe03f */
[----:B------:R-:W1:Y:S01]  /*1e10*/  @P2 LDC R3, c[0x0][0x44c] ;  /* 0x00011300ff032b82 */ /* 0x000e620000000800 */
[----:B------:R-:W-:Y:S01]  /*1e20*/  UIADD3 UR30, UR5, 0x304, URZ ;  /* 0x00000304051e7890 */ /* 0x000fe2000fffe03f */
[----:B------:R-:W-:Y:S01]  /*1e30*/  IMAD.MOV.U32 R2, RZ, RZ, R0 ;  /* 0x000000ffff027224 */ /* 0x000fe200078e0000 */
[----:B------:R-:W-:Y:S01]  /*1e40*/  UMOV UR29, 0x40000040 ;  /* 0x40000040001d7882 */ /* 0x000fe20000000000 */
[----:B------:R-:W-:Y:S01]  /*1e50*/  UMOV UR31, 0x40000040 ;  /* 0x40000040001f7882 */ /* 0x000fe20000000000 */
[----:B------:R-:W-:-:S02]  /*1e60*/  UIADD3 UR32, UR4, 0x406, URZ ;  /* 0x0000040604207890 */ /* 0x000fc4000fffe03f */
[----:B------:R-:W-:Y:S01]  /*1e70*/  UIADD3 UR34, UR5, 0x306, URZ ;  /* 0x0000030605227890 */ /* 0x000fe2000fffe03f */
[----:B------:R-:W2:Y:S01]  /*1e80*/  @P2 LDC R6, c[0x0][0x450] ;  /* 0x00011400ff062b82 */ /* 0x000ea20000000800 */
        /* <DEDUP_REMOVED lines=10> */
[----:B------:R-:W-:Y:S01]  /*1f30*/  UIADD3 UR48, UR4, 0x804, URZ ;  /* 0x0000080404307890 */ /* 0x000fe2000fffe03f */
[----:B-1----:R-:W-:Y:S01]  /*1f40*/  @P2 IMAD.HI.U32 R3, R0, R3, RZ ;  /* 0x0000000300032227 */ /* 0x002fe200078e00ff */
[----:B------:R-:W-:Y:S01]  /*1f50*/  UIADD3 UR50, UR5, 0x604, URZ ;  /* 0x0000060405327890 */ /* 0x000fe2000fffe03f */
[----:B------:R-:W-:Y:S01]  /*1f60*/  UMOV UR49, 0x40000040 ;  /* 0x4000004000317882 */ /* 0x000fe20000000000 */
[----:B------:R-:W-:Y:S01]  /*1f70*/  UMOV UR51, 0x40000040 ;  /* 0x4000004000337882 */ /* 0x000fe20000000000 */
[----:B------:R-:W-:Y:S01]  /*1f80*/  UIADD3 UR56, UR4, 0x806, URZ ;  /* 0x0000080604387890 */ /* 0x000fe2000fffe03f */
[----:B------:R-:W-:Y:S01]  /*1f90*/  @!P1 VIADD R0, R7, 0x2a840 ;  /* 0x0002a84007009836 */ /* 0x000fe20000000000 */
[----:B------:R-:W-:Y:S01]  /*1fa0*/  UIADD3 UR58, UR5, 0x606, URZ ;  /* 0x00000606053a7890 */ /* 0x000fe2000fffe03f */
[----:B--2---:R-:W-:Y:S01]  /*1fb0*/  @P2 SHF.R.U32.HI R2, RZ, R6, R3 ;  /* 0x00000006ff022219 */ /* 0x004fe20000011603 */
[----:B------:R-:W-:Y:S01]  /*1fc0*/  UMOV UR57, 0x40000040 ;  /* 0x4000004000397882 */ /* 0x000fe20000000000 */
[----:B------:R-:W-:Y:S01]  /*1fd0*/  UMOV UR59, 0x40000040 ;  /* 0x40000040003b7882 */ /* 0x000fe20000000000 */
[----:B------:R-:W-:Y:S01]  /*1fe0*/  IMAD.MOV.U32 R3, RZ, RZ, -0x60 ;  /* 0xffffffa0ff037424 */ /* 0x000fe200078e00ff */
[----:B------:R-:W-:Y:S01]  /*1ff0*/  @!P1 PRMT R0, RZ, 0x654, R0 ;  /* 0x00000654ff009816 */ /* 0x000fe20000000000 */
[----:B------:R-:W1:Y:S02]  /*2000*/  SHFL.IDX PT, R8, R2, RZ, 0x1c1f ;  /* 0x001c1fff02087589 */ /* 0x000e6400000e0000 */
[----:B------:R-:W-:-:S04]  /*2010*/  IMAD R6, R72, R3, 0x61 ;  /* 0x0000006148067424 */ /* 0x000fc800078e0203 */
[----:B------:R-:W-:Y:S02]  /*2020*/  IMAD R3, R19, -0x2, R6 ;  /* 0xfffffffe13037824 */ /* 0x000fe400078e0206 */
[----:B------:R-:W-:Y:S02]  /*2030*/  VIADD R74, R6, 0xffffffff ;  /* 0xffffffff064a7836 */ /* 0x000fe40000000000 */
[----:B------:R-:W-:Y:S01]  /*2040*/  VIADD R75, R3, 0xffffffff ;  /* 0xffffffff034b7836 */ /* 0x000fe20000000000 */
[----:B------:R-:W-:-:S05]  /*2050*/  IADD3 R7, -R17, R3, R16 ;  /* 0x0000000311077210 */ /* 0x000fca0007ffe110 */
        /* <DEDUP_REMOVED lines=36> */
[----:B------:R-:W-:-:S04]  /*22a0*/  VIADD R11, R7, UR4 ;  /* 0x00000004070b7c36 */ /* 0x000fc80008000000 */
[----:B-1----:R-:W-:Y:S01]  /*22b0*/  IMAD.IADD R3, R11, 0x1, R8 ;  /* 0x000000010b037824 */ /* 0x002fe200078e0208 */
[----:B------:R-:W-:Y:S02]  /*22c0*/  WARPGROUP.DEPBAR.LE gsb0, 0x0 ;  /* 0x00008000000079c5 */ /* 0x000fe40000010000 */
[----:B------:R0:W-:Y:S01]  /*22d0*/  @!P1 SYNCS.ARRIVE.TRANS64.RED.A1T0 RZ, [R0+URZ], RZ ;  /* 0x000000ff00ff99a7 */ /* 0x0001e2000810043f */
[----:B------:R-:W-:-:S04]  /*22e0*/  ISETP.GE.AND P1, PT, R13, 0x1, PT ;  /* 0x000000010d00780c */ /* 0x000fc80003f26270 */
[----:B------:R-:W-:Y:S01]  /*22f0*/  P2R R15, PR, RZ, 0x2 ;  /* 0x00000002ff0f7803 */ /* 0x000fe20000000000 */
[----:B0-----:R-:W-:-:S04]  /*2300*/  IMAD R0, R72, -0x60, R16 ;  /* 0xffffffa048007824 */ /* 0x001fc800078e0210 */
[----:B------:R-:W-:-:S04]  /*2310*/  VIADD R0, R0, 0x60 ;  /* 0x0000006000007836 */ /* 0x000fc80000000000 */
[----:B------:R-:W-:-:S05]  /*2320*/  IMAD R9, R19, -0x2, R0 ;  /* 0xfffffffe13097824 */ /* 0x000fca00078e0200 */
[----:B------:R-:W-:Y:S01]  /*2330*/  VIADDMNMX R0, R8, R20, R9, PT ;  /* 0x0000001408007246 */ /* 0x000fe20003800109 */
[----:B------:R-:W-:Y:S06]  /*2340*/  @!P1 BRA `(.L_x_1363) ;  /* 0x00000000004c9947 */ /* 0x000fec0003800000 */
[----:B------:R-:W-:Y:S01]  /*2350*/  IADD3 R6, -R17, R16, R8 ;  /* 0x0000001011067210 */ /* 0x000fe20007ffe108 */
        /* <DEDUP_REMOVED lines=10> */
.L_x_1365:
[----:B------:R-:W-:-:S13]  /*2400*/  ISETP.NE.AND P1, PT, R13, 0x1, PT ;  /* 0x000000010d00780c */ /* 0x000fda0003f25270 */
[----:B------:R-:W0:Y:S02]  /*2410*/  @P1 LDC.64 R76, c[0x0][0x9e8] ;  /* 0x00027a00ff4c1b82 */ /* 0x000e240000000a00 */
[----:B0-----:R-:W-:-:S05]  /*2420*/  @P1 IMAD.HI.U32 R8, R6, R76, RZ ;  /* 0x0000004c06081227 */ /* 0x001fca00078e00ff */
[----:B------:R-:W-:-:S07]  /*2430*/  @P1 SHF.R.U32.HI R6, RZ, R77, R8 ;  /* 0x0000004dff061219 */ /* 0x000fce0000011608 */
.L_x_1366:
[----:B------:R-:W-:Y:S05]  /*2440*/  BSYNC B0 ;  /* 0x0000000000007941 */ /* 0x000fea0003800000 */
.L_x_1364:
[----:B------:R-:W-:-:S05]  /*2450*/  IMAD R6, R6, R13, R75 ;  /* 0x0000000d06067224 */ /* 0x000fca00078e024b */
[----:B------:R-:W-:Y:S02]  /*2460*/  VIMNMX R3, R3, R6, !PT ;  /* 0x0000000603037248 */ /* 0x000fe40007fe0100 */
[----:B------:R-:W-:-:S07]  /*2470*/  VIADDMNMX R0, R6, R13, R0, PT ;  /* 0x0000000d06007246 */ /* 0x000fce0003800100 */
.L_x_1363:
[C---:B------:R-:W-:Y:S02]  /*2480*/  ISETP.GE.AND P1, PT, R74.reuse, 0x2, PT ;  /* 0x000000024a00780c */ /* 0x040fe40003f26270 */
[C---:B------:R-:W-:Y:S02]  /*2490*/  ISETP.GE.AND P5, PT, R74.reuse, 0x9, PT ;  /* 0x000000094a00780c */ /* 0x040fe40003fa6270 */
[----:B------:R-:W-:Y:S02]  /*24a0*/  ISETP.GT.AND P2, PT, R3, 0x1, !P1 ;  /* 0x000000010300780c */ /* 0x000fe40004f44270 */
[----:B------:R-:W-:Y:S02]  /*24b0*/  ISETP.GE.AND P3, PT, R74, 0xa, PT ;  /* 0x0000000a4a00780c */ /* 0x000fe40003f66270 */
        /* <DEDUP_REMOVED lines=12> */
[C---:B------:R-:W-:Y:S02]  /*2580*/  ISETP.GT.AND P2, PT, R3.reuse, 0x10, !P3 ;  /* 0x000000100300780c */ /* 0x040fe40005f44270 */
        /* <DEDUP_REMOVED lines=38> */
[C---:B------:R-:W-:Y:S02]  /*27f0*/  ISETP.GT.AND P2, PT, R3.reuse, 0x30, !P3 ;  /* 0x000000300300780c */ /* 0x040fe40005f44270 */
        /* <DEDUP_REMOVED lines=56> */
[----:B------:R-:W-:-:S04]  /*2b80*/  ISETP.GT.AND P4, PT, R3, 0x59, !P4 ;  /* 0x000000590300780c */ /* 0x000fc80006784270 */
[----:B------:R-:W-:Y:S02]  /*2b90*/  ISETP.LT.OR P4, PT, R0, 0x5a, P4 ;  /* 0x0000005a0000780c */ /* 0x000fe40002781670 */
[----:B------:R-:W0:Y:S02]  /*2ba0*/  SHFL.IDX PT, R0, R2, 0x1, 0x1c1f ;  /* 0x003c1f0002007f89 */ /* 0x000e2400000e0000 */
[----:B------:R-:W-:Y:S02]  /*2bb0*/  FSEL R6, R69, -INF , !P4 ;  /* 0xff80000045067808 */ /* 0x000fe40006000000 */
[----:B------:R-:W-:Y:S02]  /*2bc0*/  ISETP.GE.AND P4, PT, R13, 0x1, PT ;  /* 0x000000010d00780c */ /* 0x000fe40003f86270 */
[----:B0-----:R-:W-:Y:S01]  /*2bd0*/  VIADDMNMX R24, R0, R20, R9, PT ;  /* 0x0000001400187246 */ /* 0x001fe20003800109 */
[----:B------:R-:W-:-:S10]  /*2be0*/  IMAD.IADD R7, R11, 0x1, R0 ;  /* 0x000000010b077824 */ /* 0x000fd400078e0200 */
[----:B------:R-:W-:Y:S05]  /*2bf0*/  @!P4 BRA `(.L_x_1367) ;  /* 0x00000000004cc947 */ /* 0x000fea0003800000 */
        /* <DEDUP_REMOVED lines=11> */
.L_x_1369:
[----:B------:R-:W-:-:S13]  /*2cb0*/  ISETP.NE.AND P4, PT, R13, 0x1, PT ;  /* 0x000000010d00780c */ /* 0x000fda0003f85270 */
[----:B------:R-:W0:Y:S02]  /*2cc0*/  @P4 LDC.64 R2, c[0x0][0x9e8] ;  /* 0x00027a00ff024b82 */ /* 0x000e240000000a00 */
[----:B0-----:R-:W-:-:S05]  /*2cd0*/  @P4 IMAD.HI.U32 R2, R0, R2, RZ ;  /* 0x0000000200024227 */ /* 0x001fca00078e00ff */
[----:B------:R-:W-:-:S07]  /*2ce0*/  @P4 SHF.R.U32.HI R0, RZ, R3, R2 ;  /* 0x00000003ff004219 */ /* 0x000fce0000011602 */
.L_x_1370:
[----:B------:R-:W-:Y:S05]  /*2cf0*/  BSYNC B0 ;  /* 0x0000000000007941 */ /* 0x000fea0003800000 */
.L_x_1368:
[----:B------:R-:W-:-:S05]  /*2d00*/  IMAD R0, R0, R13, R75 ;  /* 0x0000000d00007224 */ /* 0x000fca00078e024b */
[----:B------:R-:W-:Y:S02]  /*2d10*/  VIMNMX R7, R7, R0, !PT ;  /* 0x0000000007077248 */ /* 0x000fe40007fe0100 */
[----:B------:R-:W-:-:S07]  /*2d20*/  VIADDMNMX R24, R0, R13, R24, PT ;  /* 0x0000000d00187246 */ /* 0x000fce0003800118 */
.L_x_1367:
        /* <DEDUP_REMOVED lines=173> */
[----:B------:R-:W-:-:S03]  /*3800*/  FFMA.FTZ R68, R68, R9, -R74 ;  /* 0x0000000944447223 */ /* 0x000fc6000001084a */
[----:B------:R0:W4:Y:S02]  /*3810*/  MUFU.EX2 R158, R33 ;  /* 0x00000021009e7308 */ /* 0x0001240000000800 */
[----:B------:R-:W5:Y:S06]  /*3820*/  @P4 LDC R53, c[0x0][0x44c] ;  /* 0x00011300ff354b82 */ /* 0x000f6c0000000800 */
[----:B------:R-:W4:Y:S01]  /*3830*/  MUFU.EX2 R35, R35 ;  /* 0x0000002300237308 */ /* 0x000f220000000800 */
[----:B0-----:R-:W-:Y:S01]  /*3840*/  FFMA.FTZ R33, R89, R9, -R74 ;  /* 0x0000000959217223 */ /* 0x001fe2000001084a */
[----:B--2---:R-:W-:-:S06]  /*3850*/  FMNMX.FTZ R56, R11, R56, !PT ;  /* 0x000000380b387209 */ /* 0x004fcc0007810000 */
[----:B------:R-:W-:Y:S01]  /*3860*/  MUFU.EX2 R144, R43 ;  /* 0x0000002b00907308 */ /* 0x000fe20000000800 */
[----:B------:R-:W0:Y:S07]  /*3870*/  SHFL.BFLY PT, R7, R56, 0x1, 0x1f ;  /* 0x0c201f0038077f89 */ /* 0x000e2e00000e0000 */
[----:B------:R1:W-:Y:S01]  /*3880*/  MUFU.EX2 R43, R6 ;  /* 0x00000006002b7308 */ /* 0x0003e20000000800 */
[----:B-----5:R-:W-:-:S07]  /*3890*/  @P4 IMAD.HI.U32 R53, R18, R53, RZ ;  /* 0x0000003512354227 */ /* 0x020fce00078e00ff */
        /* <DEDUP_REMOVED lines=46> */
[----:B--2---:R-:W-:-:S06]  /*3b80*/  IMAD.MOV.U32 R28, RZ, RZ, R18 ;  /* 0x000000ffff1c7224 */ /* 0x004fcc00078e0012 */
[----:B------:R1:W2:Y:S01]  /*3b90*/  MUFU.EX2 R153, R32 ;  /* 0x0000002000997308 */ /* 0x0002a20000000800 */
[C---:B---3--:R-:W-:Y:S01]  /*3ba0*/  FADD.FTZ R47, R159.reuse, R6 ;  /* 0x000000069f2f7221 */ /* 0x048fe20000010000 */
[----:B------:R-:W-:-:S06]  /*3bb0*/  F2FP.F16.F32.PACK_AB R159, R159, R30 ;  /* 0x0000001e9f9f723e */ /* 0x000fcc00000000ff */
[----:B------:R-:W3:Y:S01]  /*3bc0*/  MUFU.EX2 R38, R38 ;  /* 0x0000002600267308 */ /* 0x000ee20000000800 */
[----:B0-----:R-:W-:Y:S01]  /*3bd0*/  FADD.FTZ R6, R34, R47 ;  /* 0x0000002f22067221 */ /* 0x001fe20000010000 */
[----:B-1----:R-:W0:Y:S06]  /*3be0*/  @P4 LDC R32, c[0x0][0x450] ;  /* 0x00011400ff204b82 */ /* 0x002e2c0000000800 */
[----:B------:R1:W-:Y:S01]  /*3bf0*/  MUFU.EX2 R154, R33 ;  /* 0x00000021009a7308 */ /* 0x0003e20000000800 */
[C---:B--2---:R-:W-:Y:S01]  /*3c00*/  FADD.FTZ R47, R153.reuse, R6 ;  /* 0x00000006992f7221 */ /* 0x044fe20000010000 */
[----:B------:R-:W-:-:S06]  /*3c10*/  F2FP.F16.F32.PACK_AB R153, R153, R34 ;  /* 0x000000229999723e */ /* 0x000fcc00000000ff */
[----:B------:R-:W2:Y:S01]  /*3c20*/  MUFU.EX2 R155, R36 ;  /* 0x00000024009b7308 */ /* 0x000ea20000000800 */
[----:B-1----:R-:W-:Y:S01]  /*3c30*/  FFMA.FTZ R33, R93, R9, -R74 ;  /* 0x000000095d217223 */ /* 0x002fe2000001084a */
[----:B---3--:R-:W-:-:S06]  /*3c40*/  FADD.FTZ R6, R38, R47 ;  /* 0x0000002f26067221 */ /* 0x008fcc0000010000 */
[----:B------:R-:W-:Y:S01]  /*3c50*/  MUFU.EX2 R29, R29 ;  /* 0x0000001d001d7308 */ /* 0x000fe20000000800 */
[----:B0-----:R-:W-:Y:S02]  /*3c60*/  @P4 SHF.R.U32.HI R28, RZ, R32, R53 ;  /* 0x00000020ff1c4219 */ /* 0x001fe40000011635 */
[----:B------:R-:W-:-:S03]  /*3c70*/  ISETP.GE.AND P4, PT, R13, 0x1, PT ;  /* 0x000000010d00780c */ /* 0x000fc60003f86270 */
[----:B------:R-:W-:Y:S02]  /*3c80*/  IMAD.IADD R73, R73, 0x1, R28 ;  /* 0x0000000149497824 */ /* 0x000fe400078e021c */
[----:B------:R-:W0:Y:S01]  /*3c90*/  MUFU.EX2 R42, R42 ;  /* 0x0000002a002a7308 */ /* 0x000e220000000800 */
[C---:B--2---:R-:W-:Y:S01]  /*3ca0*/  FADD.FTZ R47, R155.reuse, R6 ;  /* 0x000000069b2f7221 */ /* 0x044fe20000010000 */
[----:B------:R-:W-:Y:S01]  /*3cb0*/  F2FP.F16.F32.PACK_AB R155, R155, R38 ;  /* 0x000000269b9b723e */ /* 0x000fe200000000ff */
[----:B------:R-:W-:-:S05]  /*3cc0*/  IMAD.IADD R12, R73, 0x1, R12 ;  /* 0x00000001490c7824 */ /* 0x000fca00078e020c */
        /* <DEDUP_REMOVED lines=22> */
[----:B0-----:R-:W-:Y:S01]  /*3e30*/  FADD.FTZ R51, R41, R10 ;  /* 0x0000000a29337221 */ /* 0x001fe20000010000 */
[----:B------:R-:W-:-:S03]  /*3e40*/  VIADD R10, R72, 0xfffffffe ;  /* 0xfffffffe480a7836 */ /* 0x000fc60000000000 */
        /* <DEDUP_REMOVED lines=8> */
[C---:B------:R-:W-:Y:S01]  /*3ed0*/  FADD.FTZ R7, R151.reuse, R2 ;  /* 0x0000000297077221 */ /* 0x040fe20000010000 */
[C---:B------:R-:W-:Y:S01]  /*3ee0*/  FADD.FTZ R6, R146.reuse, R47 ;  /* 0x0000002f92067221 */ /* 0x040fe20000010000 */
[----:B------:R-:W-:Y:S01]  /*3ef0*/  F2FP.F16.F32.PACK_AB R146, R146, R45 ;  /* 0x0000002d9292723e */ /* 0x000fe200000000ff */
[----:B------:R-:W0:Y:S01]  /*3f00*/  MUFU.EX2 R49, R49 ;  /* 0x0000003100317308 */ /* 0x000e220000000800 */
[----:B------:R-:W-:Y:S01]  /*3f10*/  FADD.FTZ R2, R50, R7 ;  /* 0x0000000732027221 */ /* 0x000fe20000010000 */
[----:B------:R-:W-:-:S03]  /*3f20*/  F2FP.F16.F32.PACK_AB R151, R151, R46 ;  /* 0x0000002e9797723e */ /* 0x000fc600000000ff */
        /* <DEDUP_REMOVED lines=52> */
.L_x_1372:
[----:B------:R-:W-:-:S13]  /*4270*/  ISETP.NE.AND P1, PT, R13, 0x1, PT ;  /* 0x000000010d00780c */ /* 0x000fda0003f25270 */
[----:B------:R-:W0:Y:S02]  /*4280*/  @P1 LDC.64 R24, c[0x0][0x9e8] ;  /* 0x00027a00ff181b82 */ /* 0x000e240000000a00 */
[----:B0-----:R-:W-:-:S05]  /*4290*/  @P1 IMAD.HI.U32 R2, R0, R24, RZ ;  /* 0x0000001800021227 */ /* 0x001fca00078e00ff */
[----:B------:R-:W-:-:S07]  /*42a0*/  @P1 SHF.R.U32.HI R0, RZ, R25, R2 ;  /* 0x00000019ff001219 */ /* 0x000fce0000011602 */
.L_x_1373:
[----:B------:R-:W-:-:S05]  /*42b0*/  IMAD R13, R0, R13, R13 ;  /* 0x0000000d000d7224 */ /* 0x000fca00078e020d */
[----:B------:R-:W-:-:S07]  /*42c0*/  VIMNMX R12, R12, R13, PT ;  /* 0x0000000d0c0c7248 */ /* 0x000fce0003fe0100 */
.L_x_1371:
        /* <DEDUP_REMOVED lines=43> */
[----:B------:R-:W-:-:S06]  /*4580*/  ULDC UR59, c[0x0][0x9dc] ;  /* 0x00027700003b7ab9 */ /* 0x000fcc0000000800 */
.L_x_1391:
[----:B------:R-:W-:-:S04]  /*4590*/  UIADD3 UR4, UR36, 0x1, URZ ;  /* 0x0000000124047890 */ /* 0x000fc8000fffe03f */
[----:B------:R-:W-:-:S04]  /*45a0*/  UISETP.NE.AND UP0, UPT, UR4, 0x2, UPT ;  /* 0x000000020400788c */ /* 0x000fc8000bf05270 */
[----:B------:R-:W-:Y:S02]  /*45b0*/  USEL UR7, URZ, 0x1, UP0 ;  /* 0x000000013f077887 */ /* 0x000fe40008000000 */
[----:B------:R-:W-:Y:S02]  /*45c0*/  USEL UR4, UR4, URZ, UP0 ;  /* 0x0000003f04047287 */ /* 0x000fe40008000000 */
[----:B------:R-:W-:Y:S01]  /*45d0*/  ULOP3.LUT UR7, UR38, UR7, URZ, 0x3c, !UPT ;  /* 0x0000000726077292 */ /* 0x000fe2000f8e3c3f */
[----:B------:R-:W-:Y:S11]  /*45e0*/  @!P0 BRA `(.L_x_1375) ;  /* 0x0000000000048947 */ /* 0x000ff60003800000 */
[----:B------:R-:W-:Y:S01]  /*45f0*/  BPT.TRAP 0x1 ;  /* 0x000000040000795c */ /* 0x000fe20000300000 */
.L_x_1375:
[----:B------:R-:W-:Y:S01]  /*4600*/  ULEA UR6, UR4, UR37, 0x3 ;  /* 0x0000002504067291 */ /* 0x000fe2000f8e183f */
[----:B------:R-:W-:-:S05]  /*4610*/  IMAD.U32 R9, RZ, RZ, UR7 ;  /* 0x00000007ff097e24 */ /* 0x000fca000f8e00ff */
[----:B------:R-:W-:-:S04]  /*4620*/  SHF.L.U32 R9, R9, 0x1f, RZ ;  /* 0x0000001f09097819 */ /* 0x000fc800000006ff */
[----:B------:R0:W1:Y:S01]  /*4630*/  SYNCS.PHASECHK.TRANS64.TRYWAIT P1, [UR6+0x2a830], R9 ;  /* 0x02a83009ff0075a7 */ /* 0x0000620008020146 */
[----:B------:R-:W-:Y:S05]  /*4640*/  @!P0 BRA `(.L_x_1376) ;  /* 0x0000000000048947 */ /* 0x000fea0003800000 */
[----:B------:R-:W-:Y:S01]  /*4650*/  BPT.TRAP 0x1 ;  /* 0x000000040000795c */ /* 0x000fe20000300000 */
.L_x_1376:
[----:B-1----:R-:W-:Y:S05]  /*4660*/  @P1 BRA `(.L_x_1377) ;  /* 0x0000000000081947 */ /* 0x002fea0003800000 */
[----:B------:R-:W1:Y:S02]  /*4670*/  SYNCS.PHASECHK.TRANS64.TRYWAIT P1, [UR6+0x2a830], R9 ;  /* 0x02a83009ff0075a7 */ /* 0x000e640008020146 */
[----:B-1----:R-:W-:Y:S05]  /*4680*/  @!P1 BRA `(.L_x_1378) ;  /* 0x0000010c00b49947 */ /* 0x002fea0003800000 */
.L_x_1377:
        /* <DEDUP_REMOVED lines=131> */
.L_x_1379:
[----:B------:R-:W-:Y:S01]  /*4ec0*/  ULEA UR11, UR36, UR37, 0x3 ;  /* 0x00000025240b7291 */ /* 0x000fe2000f8e183f */
[----:B------:R-:W-:-:S05]  /*4ed0*/  IMAD.U32 R0, RZ, RZ, UR38 ;  /* 0x00000026ff007e24 */ /* 0x000fca000f8e00ff */
[----:B------:R-:W-:-:S04]  /*4ee0*/  SHF.L.U32 R0, R0, 0x1f, RZ ;  /* 0x0000001f00007819 */ /* 0x000fc800000006ff */
[----:B------:R2:W3:Y:S01]  /*4ef0*/  SYNCS.PHASECHK.TRANS64.TRYWAIT P1, [UR11+0x2a850], R0 ;  /* 0x02a85000ff0075a7 */ /* 0x0004e2000802014b */
[----:B------:R-:W-:Y:S05]  /*4f00*/  @!P0 BRA `(.L_x_1380) ;  /* 0x0000000000048947 */ /* 0x000fea0003800000 */
[----:B------:R-:W-:Y:S01]  /*4f10*/  BPT.TRAP 0x1 ;  /* 0x000000040000795c */ /* 0x000fe20000300000 */
.L_x_1380:
[----:B---3--:R-:W-:Y:S05]  /*4f20*/  @P1 BRA `(.L_x_1381) ;  /* 0x0000000000081947 */ /* 0x008fea0003800000 */
[----:B------:R-:W3:Y:S02]  /*4f30*/  SYNCS.PHASECHK.TRANS64.TRYWAIT P1, [UR11+0x2a850], R0 ;  /* 0x02a85000ff0075a7 */ /* 0x000ee4000802014b */
[----:B---3--:R-:W-:Y:S05]  /*4f40*/  @!P1 BRA `(.L_x_1382) ;  /* 0x00000104009c9947 */ /* 0x008fea0003800000 */
.L_x_1381:
[----:B------:R-:W-:Y:S01]  /*4f50*/  UIADD3 UR5, UR37, 0x400, URZ ;  /* 0x0000040025057890 */ /* 0x000fe2000fffe03f */
[----:B------:R-:W-:Y:S01]  /*4f60*/  WARPGROUP.ARRIVE ;  /* 0x00000000000079c5 */ /* 0x000fe20000000000 */
[----:B------:R-:W-:Y:S01]  /*4f70*/  UMOV UR15, 0x40000040 ;  /* 0x40000040000f7882 */ /* 0x000fe20000000000 */
[----:B------:R-:W-:Y:S01]  /*4f80*/  ISETP.NE.AND P3, PT, R21, 0x1, PT ;  /* 0x000000011500780c */ /* 0x000fe20003f65270 */
[----:B------:R-:W-:-:S03]  /*4f90*/  USHF.R.U32.HI UR5, URZ, 0x4, UR5 ;  /* 0x000000043f057899 */ /* 0x000fc60008011605 */
[----:B------:R-:W3:Y:S01]  /*4fa0*/  S2R R175, SR_TID.X ;  /* 0x0000000000af7919 */ /* 0x000ee20000002100 */
[----:B01----:R-:W-:Y:S01]  /*4fb0*/  IMAD.IADD R9, R22, 0x1, R18 ;  /* 0x0000000116097824 */ /* 0x003fe200078e0212 */
[----:B------:R-:W-:Y:S01]  /*4fc0*/  ISETP.NE.AND P1, PT, R15, RZ, PT ;  /* 0x000000ff0f00720c */ /* 0x000fe20003f25270 */
[----:B------:R-:W-:Y:S01]  /*4fd0*/  ULOP3.LUT UR5, UR5, 0x3fff, URZ, 0xc0, !UPT ;  /* 0x00003fff05057892 */ /* 0x000fe2000f8ec03f */
[----:B------:R-:W-:Y:S01]  /*4fe0*/  IMAD.U32 R2, RZ, RZ, UR6 ;  /* 0x00000006ff027e24 */ /* 0x000fe2000f8e00ff */
[----:B------:R-:W-:Y:S02]  /*4ff0*/  ULDC UR18, c[0x0][0x9e0] ;  /* 0x0002780000127ab9 */ /* 0x000fe40000000800 */
[----:B------:R-:W-:-:S04]  /*5000*/  ULOP3.LUT UR5, UR5, 0x3000000, URZ, 0xfc, !UPT ;  /* 0x0300000005057892 */ /* 0x000fc8000f8efc3f */
[----:B------:R-:W-:Y:S01]  /*5010*/  UIMAD UR10, UR36, 0x600, UR5 ;  /* 0x00000600240a78a4 */ /* 0x000fe2000f8e0205 */
[----:B--2---:R-:W0:Y:S01]  /*5020*/  @P3 LDC R0, c[0x0][0x44c] ;  /* 0x00011300ff003b82 */ /* 0x004e220000000800 */
[----:B------:R-:W-:-:S05]  /*5030*/  ULOP3.LUT UR5, URZ, UR59, URZ, 0x33, !UPT ;  /* 0x0000003b3f057292 */ /* 0x000fca000f8e333f */
[----:B------:R-:W-:Y:S02]  /*5040*/  UMOV UR14, UR10 ;  /* 0x0000000a000e7c82 */ /* 0x000fe40008000000 */
[----:B------:R-:W-:Y:S01]  /*5050*/  HGMMA.64x128x16.F32 R24, R156, gdesc[UR12].tnspB, R24, gsb0 ;  /* 0x41e0000c9c187df0 */ /* 0x000fe20008000818 */
[----:B------:R-:W-:Y:S01]  /*5060*/  UIADD3 UR14, UR10, 0x80, URZ ;  /* 0x000000800a0e7890 */ /* 0x000fe2000fffe03f */
[----:B------:R-:W1:Y:S01]  /*5070*/  @P3 LDC R13, c[0x0][0x450] ;  /* 0x00011400ff0d3b82 */ /* 0x000e620000000800 */
[----:B------:R-:W-:Y:S01]  /*5080*/  UMOV UR15, 0x40000040 ;  /* 0x40000040000f7882 */ /* 0x000fe20000000000 */
[----:B---3--:R-:W-:Y:S01]  /*5090*/  LOP3.LUT P2, RZ, R175, 0x7f, RZ, 0xc0, !PT ;  /* 0x0000007fafff7812 */ /* 0x008fe2000784c0ff */
[----:B0-----:R-:W-:-:S05]  /*50a0*/  @P3 IMAD.HI.U32 R0, R9, R0, RZ ;  /* 0x0000000009003227 */ /* 0x001fca00078e00ff */
[----:B-1----:R-:W-:-:S07]  /*50b0*/  @P3 SHF.R.U32.HI R9, RZ, R13, R0 ;  /* 0x0000000dff093219 */ /* 0x002fce0000011600 */
        /* <DEDUP_REMOVED lines=29> */
[----:B------:R-:W-:Y:S01]  /*5290*/  VIADD R144, R2, 0xffffffff ;  /* 0xffffffff02907836 */ /* 0x000fe20000000000 */
[----:B------:R-:W-:Y:S02]  /*52a0*/  WARPGROUP.DEPBAR.LE gsb0, 0x0 ;  /* 0x00008000000079c5 */ /* 0x000fe40000010000 */
[----:B------:R-:W0:Y:S01]  /*52b0*/  SHFL.IDX PT, R139, R9, RZ, 0x1c1f ;  /* 0x001c1fff098b7589 */ /* 0x000e2200000e0000 */
[----:B------:R1:W-:Y:S02]  /*52c0*/  @!P2 SYNCS.ARRIVE.TRANS64.RED.A1T0 RZ, [R0+URZ], RZ ;  /* 0x000000ff00ffa9a7 */ /* 0x0003e4000810043f */
[----:B-1----:R-:W-:-:S05]  /*52d0*/  IADD3 R0, -R17, R2, R16 ;  /* 0x0000000211007210 */ /* 0x002fca0007ffe110 */
[C---:B------:R-:W-:Y:S02]  /*52e0*/  VIADD R141, R0.reuse, UR18 ;  /* 0x00000012008d7c36 */ /* 0x040fe40008000000 */
[----:B------:R-:W-:Y:S02]  /*52f0*/  VIADD R142, R0, UR5 ;  /* 0x00000005008e7c36 */ /* 0x000fe40008000000 */
[--C-:B0-----:R-:W-:Y:S02]  /*5300*/  IMAD.IADD R13, R141, 0x1, R139.reuse ;  /* 0x000000018d0d7824 */ /* 0x101fe400078e028b */
[----:B------:R-:W-:Y:S01]  /*5310*/  IMAD.IADD R137, R142, 0x1, R139 ;  /* 0x000000018e897824 */ /* 0x000fe200078e028b */
[----:B------:R-:W-:Y:S06]  /*5320*/  @!P1 BRA `(.L_x_1383) ;  /* 0x0000000000549947 */ /* 0x000fec0003800000 */
[----:B------:R-:W-:Y:S01]  /*5330*/  IADD3 R139, -R17, R16, R139 ;  /* 0x00000010118b7210 */ /* 0x000fe20007ffe18b */
        /* <DEDUP_REMOVED lines=11> */
.L_x_1385:
[----:B------:R-:W-:-:S05]  /*53f0*/  IMAD.U32 R2, RZ, RZ, UR58 ;  /* 0x0000003aff027e24 */ /* 0x000fca000f8e00ff */
[----:B------:R-:W-:-:S13]  /*5400*/  ISETP.NE.AND P1, PT, R2, 0x1, PT ;  /* 0x000000010200780c */ /* 0x000fda0003f25270 */
[----:B------:R-:W0:Y:S02]  /*5410*/  @P1 LDC.64 R146, c[0x0][0x9e8] ;  /* 0x00027a00ff921b82 */ /* 0x000e240000000a00 */
[----:B0-----:R-:W-:-:S05]  /*5420*/  @P1 IMAD.HI.U32 R0, R139, R146, RZ ;  /* 0x000000928b001227 */ /* 0x001fca00078e00ff */
[----:B------:R-:W-:-:S07]  /*5430*/  @P1 SHF.R.U32.HI R139, RZ, R147, R0 ;  /* 0x00000093ff8b1219 */ /* 0x000fce0000011600 */
.L_x_1386:
[----:B------:R-:W-:Y:S05]  /*5440*/  BSYNC B0 ;  /* 0x0000000000007941 */ /* 0x000fea0003800000 */
.L_x_1384:
[----:B------:R-:W-:-:S05]  /*5450*/  IMAD R0, R139, R2, R144 ;  /* 0x000000028b007224 */ /* 0x000fca00078e0290 */
[----:B------:R-:W-:Y:S02]  /*5460*/  VIADDMNMX R13, R0, R2, R13, PT ;  /* 0x00000002000d7246 */ /* 0x000fe4000380010d */
[----:B------:R-:W-:-:S07]  /*5470*/  VIMNMX R137, R137, R0, !PT ;  /* 0x0000000089897248 */ /* 0x000fce0007fe0100 */
.L_x_1383:
        /* <DEDUP_REMOVED lines=132> */
.L_x_1389:
[----:B------:R-:W-:-:S05]  /*5cc0*/  IMAD.U32 R93, RZ, RZ, UR58 ;  /* 0x0000003aff5d7e24 */ /* 0x000fca000f8e00ff */
[----:B------:R-:W-:-:S13]  /*5cd0*/  ISETP.NE.AND P6, PT, R93, 0x1, PT ;  /* 0x000000015d00780c */ /* 0x000fda0003fc5270 */
[----:B------:R-:W0:Y:S02]  /*5ce0*/  @P6 LDC.64 R140, c[0x0][0x9e8] ;  /* 0x00027a00ff8c6b82 */ /* 0x000e240000000a00 */
[----:B0-----:R-:W-:-:S05]  /*5cf0*/  @P6 IMAD.HI.U32 R140, R9, R140, RZ ;  /* 0x0000008c098c6227 */ /* 0x001fca00078e00ff */
[----:B------:R-:W-:-:S07]  /*5d00*/  @P6 SHF.R.U32.HI R9, RZ, R141, R140 ;  /* 0x0000008dff096219 */ /* 0x000fce000001168c */
.L_x_1390:
[----:B------:R-:W-:Y:S05]  /*5d10*/  BSYNC B0 ;  /* 0x0000000000007941 */ /* 0x000fea0003800000 */
.L_x_1388:
[----:B------:R-:W-:-:S05]  /*5d20*/  IMAD R140, R9, R93, R144 ;  /* 0x0000005d098c7224 */ /* 0x000fca00078e0290 */
[----:B------:R-:W-:Y:S02]  /*5d30*/  VIADDMNMX R13, R140, R93, R13, PT ;  /* 0x0000005d8c0d7246 */ /* 0x000fe4000380010d */
[----:B------:R-:W-:-:S07]  /*5d40*/  VIMNMX R89, R89, R140, !PT ;  /* 0x0000008c59597248 */ /* 0x000fce0007fe0100 */
.L_x_1387:
        /* <DEDUP_REMOVED lines=68> */
[----:B------:R-:W-:Y:S02]  /*6190*/  ISETP.GT.AND P1, PT, R89, 0x30, !P1 ;  /* 0x000000305900780c */ /* 0x000fe40004f24270 */
[----:B------:R-:W-:Y:S02]  /*61a0*/  FMNMX.FTZ R91, R88, R9, !PT ;  /* 0x00000009585b7209 */ /* 0x000fe40007810000 */
[----:B------:R-:W-:Y:S01]  /*61b0*/  ISETP.LT.OR P1, PT, R13, 0x31, P1 ;  /* 0x000000310d00780c */ /* 0x000fe20000f21670 */
[----:B------:R-:W0:Y:S01]  /*61c0*/  LDC R9, c[0x0][0x988] ;  /* 0x00026200ff097b82 */ /* 0x000e220000000800 */
[----:B------:R-:W-:Y:S01]  /*61d0*/  ISETP.NE.AND P2, PT, R121, RZ, PT ;  /* 0x000000ff7900720c */ /* 0x000fe20003f45270 */
[----:B------:R-:W1:Y:S01]  /*61e0*/  SHFL.BFLY PT, R178, R91, 0x2, 0x1f ;  /* 0x0c401f005bb27f89 */ /* 0x000e6200000e0000 */
[----:B------:R-:W-:Y:S02]  /*61f0*/  FSEL R114, R114, -INF , !P1 ;  /* 0xff80000072727808 */ /* 0x000fe40004800000 */
[----:B------:R-:W-:-:S02]  /*6200*/  ISETP.NE.AND P1, PT, R153, RZ, PT ;  /* 0x000000ff9900720c */ /* 0x000fc40003f25270 */
[----:B------:R-:W-:Y:S02]  /*6210*/  ISETP.NE.AND P6, PT, R156, RZ, PT ;  /* 0x000000ff9c00720c */ /* 0x000fe40003fc5270 */
[C---:B------:R-:W-:Y:S02]  /*6220*/  ISETP.GT.AND P1, PT, R89.reuse, 0x31, !P1 ;  /* 0x000000315900780c */ /* 0x040fe40004f24270 */
[----:B------:R-:W-:Y:S02]  /*6230*/  ISETP.GT.AND P3, PT, R89, 0x50, !P3 ;  /* 0x000000505900780c */ /* 0x000fe40005f64270 */
[C---:B------:R-:W-:Y:S02]  /*6240*/  ISETP.LT.OR P1, PT, R13.reuse, 0x32, P1 ;  /* 0x000000320d00780c */ /* 0x040fe40000f21670 */
[----:B------:R-:W-:Y:S02]  /*6250*/  ISETP.LT.OR P3, PT, R13, 0x51, P3 ;  /* 0x000000510d00780c */ /* 0x000fe40001f61670 */
[----:B------:R-:W-:-:S02]  /*6260*/  FSEL R110, R115, -INF , !P1 ;  /* 0xff800000736e7808 */ /* 0x000fc40004800000 */
[----:B------:R-:W-:Y:S02]  /*6270*/  ISETP.NE.AND P1, PT, R113, RZ, PT ;  /* 0x000000ff7100720c */ /* 0x000fe40003f25270 */
[C---:B------:R-:W-:Y:S02]  /*6280*/  ISETP.GT.AND P4, PT, R89.reuse, 0x51, !P4 ;  /* 0x000000515900780c */ /* 0x040fe40006784270 */
[----:B------:R-:W-:Y:S02]  /*6290*/  ISETP.GT.AND P1, PT, R89, 0x38, !P1 ;  /* 0x000000385900780c */ /* 0x000fe40004f24270 */
[----:B------:R-:W-:Y:S02]  /*62a0*/  FSEL R130, R130, -INF , !P3 ;  /* 0xff80000082827808 */ /* 0x000fe40005800000 */
[----:B------:R-:W-:Y:S02]  /*62b0*/  ISETP.LT.OR P1, PT, R13, 0x39, P1 ;  /* 0x000000390d00780c */ /* 0x000fe40000f21670 */
[----:B-1----:R-:W-:-:S02]  /*62c0*/  FMNMX.FTZ R93, R91, R178, !PT ;  /* 0x000000b25b5d7209 */ /* 0x002fc40007810000 */
[----:B------:R-:W-:Y:S02]  /*62d0*/  FSEL R118, R118, -INF , !P1 ;  /* 0xff80000076767808 */ /* 0x000fe40004800000 */
[----:B------:R-:W-:Y:S01]  /*62e0*/  ISETP.NE.AND P1, PT, R154, RZ, PT ;  /* 0x000000ff9a00720c */ /* 0x000fe20003f25270 */
[----:B------:R-:W1:Y:S01]  /*62f0*/  SHFL.BFLY PT, R178, R93, 0x1, 0x1f ;  /* 0x0c201f005db27f89 */ /* 0x000e6200000e0000 */
[----:B------:R-:W-:Y:S02]  /*6300*/  ISETP.LT.OR P4, PT, R13, 0x52, P4 ;  /* 0x000000520d00780c */ /* 0x000fe40002781670 */
[C---:B------:R-:W-:Y:S02]  /*6310*/  ISETP.GT.AND P1, PT, R89.reuse, 0x39, !P1 ;  /* 0x000000395900780c */ /* 0x040fe40004f24270 */
[----:B------:R-:W-:Y:S02]  /*6320*/  ISETP.GT.AND P5, PT, R89, 0x58, !P5 ;  /* 0x000000585900780c */ /* 0x000fe40006fa4270 */
[----:B------:R-:W-:-:S02]  /*6330*/  ISETP.LT.OR P1, PT, R13, 0x3a, P1 ;  /* 0x0000003a0d00780c */ /* 0x000fc40000f21670 */
[----:B------:R-:W-:Y:S02]  /*6340*/  FSEL R182, R131, -INF , !P4 ;  /* 0xff80000083b67808 */ /* 0x000fe40006000000 */
[----:B------:R-:W-:Y:S02]  /*6350*/  FSEL R154, R119, -INF , !P1 ;  /* 0xff800000779a7808 */ /* 0x000fe40004800000 */
[----:B------:R-:W-:Y:S02]  /*6360*/  ISETP.NE.AND P1, PT, R117, RZ, PT ;  /* 0x000000ff7500720c */ /* 0x000fe40003f25270 */
[----:B------:R-:W-:Y:S02]  /*6370*/  ISETP.LT.OR P5, PT, R13, 0x59, P5 ;  /* 0x000000590d00780c */ /* 0x000fe40002fa1670 */
[----:B------:R-:W-:Y:S02]  /*6380*/  ISETP.GT.AND P1, PT, R89, 0x40, !P1 ;  /* 0x000000405900780c */ /* 0x000fe40004f24270 */
[----:B------:R-:W-:-:S02]  /*6390*/  FSEL R134, R134, -INF , !P5 ;  /* 0xff80000086867808 */ /* 0x000fc40006800000 */
[----:B------:R-:W-:Y:S02]  /*63a0*/  ISETP.LT.OR P1, PT, R13, 0x41, P1 ;  /* 0x000000410d00780c */ /* 0x000fe40000f21670 */
[----:B-1----:R-:W-:Y:S02]  /*63b0*/  FMNMX.FTZ R178, R93, R178, !PT ;  /* 0x000000b25db27209 */ /* 0x002fe40007810000 */
        /* <DEDUP_REMOVED lines=67> */
[----:B------:R-:W1:Y:S01]  /*67f0*/  MUFU.EX2 R180, R180 ;  /* 0x000000b400b47308 */ /* 0x000e620000000800 */
[----:B0-----:R-:W-:Y:S02]  /*6800*/  FFMA.FTZ R136, R128, R9, -R113 ;  /* 0x0000000980887223 */ /* 0x001fe40000010871 */
[----:B------:R-:W-:-:S04]  /*6810*/  FMNMX.FTZ R101, R126, R101, !PT ;  /* 0x000000657e657209 */ /* 0x000fc80007810000 */
[----:B------:R-:W-:Y:S01]  /*6820*/  FMNMX.FTZ R101, R176, R101, !PT ;  /* 0x00000065b0657209 */ /* 0x000fe20007810000 */
[----:B------:R0:W-:Y:S03]  /*6830*/  MUFU.EX2 R99, R104 ;  /* 0x0000006800637308 */ /* 0x0001e60000000800 */
[----:B------:R-:W-:-:S04]  /*6840*/  FMNMX.FTZ R101, R130, R101, !PT ;  /* 0x0000006582657209 */ /* 0x000fc80007810000 */
[----:B------:R-:W-:Y:S01]  /*6850*/  FMNMX.FTZ R101, R182, R101, !PT ;  /* 0x00000065b6657209 */ /* 0x000fe20007810000 */
[----:B------:R1:W-:Y:S01]  /*6860*/  MUFU.EX2 R95, R158 ;  /* 0x0000009e005f7308 */ /* 0x0003e20000000800 */
[----:B0-----:R-:W-:Y:S02]  /*6870*/  FSEL R104, R135, -INF , !P2 ;  /* 0xff80000087687808 */ /* 0x001fe40005000000 */
[----:B------:R-:W-:-:S04]  /*6880*/  FMNMX.FTZ R101, R134, R101, !PT ;  /* 0x0000006586657209 */ /* 0x000fc80007810000 */
[----:B------:R-:W-:Y:S01]  /*6890*/  FMNMX.FTZ R105, R104, R101, !PT ;  /* 0x0000006568697209 */ /* 0x000fe20007810000 */
[--C-:B------:R-:W-:Y:S01]  /*68a0*/  FFMA.FTZ R101, R116, R9, -R113.reuse ;  /* 0x0000000974657223 */ /* 0x100fe20000010871 */
[----:B------:R-:W-:Y:S01]  /*68b0*/  MUFU.EX2 R138, R138 ;  /* 0x0000008a008a7308 */ /* 0x000fe20000000800 */
[----:B-1----:R-:W-:Y:S02]  /*68c0*/  F2FP.F16.F32.PACK_AB R158, R180, R93 ;  /* 0x0000005db49e723e */ /* 0x002fe400000000ff */
        /* <DEDUP_REMOVED lines=162> */
.L_x_1374:
        /* <DEDUP_REMOVED lines=22> */
.L_x_1393:
[----:B------:R-:W-:-:S13]  /*7450*/  ISETP.NE.AND P1, PT, R11, 0x1, PT ;  /* 0x000000010b00780c */ /* 0x000fda0003f25270 */
[----:B------:R-:W0:Y:S02]  /*7460*/  @P1 LDC.64 R20, c[0x0][0x9e8] ;  /* 0x00027a00ff141b82 */ /* 0x000e240000000a00 */
[----:B0-----:R-:W-:-:S05]  /*7470*/  @P1 IMAD.HI.U32 R20, R12, R20, RZ ;  /* 0x000000140c141227 */ /* 0x001fca00078e00ff */
[----:B------:R-:W-:-:S07]  /*7480*/  @P1 SHF.R.U32.HI R12, RZ, R21, R20 ;  /* 0x00000015ff0c1219 */ /* 0x000fce0000011614 */
.L_x_1394:
[----:B------:R-:W-:-:S05]  /*7490*/  IMAD R12, R12, R11, RZ ;  /* 0x0000000b0c0c7224 */ /* 0x000fca00078e02ff */
[----:B------:R-:W-:-:S07]  /*74a0*/  VIMNMX R13, R13, R12, !PT ;  /* 0x0000000c0d0d7248 */ /* 0x000fce0007fe0100 */
.L_x_1392:
        /* <DEDUP_REMOVED lines=11> */
.L_x_1404:
        /* <DEDUP_REMOVED lines=8> */
.L_x_1396:
[----:B------:R-:W-:Y:S01]  /*75e0*/  ULEA UR5, UR36, UR37, 0x3 ;  /* 0x0000002524057291 */ /* 0x000fe2000f8e183f */
[----:B------:R-:W-:-:S05]  /*75f0*/  IMAD.U32 R3, RZ, RZ, UR38 ;  /* 0x00000026ff037e24 */ /* 0x000fca000f8e00ff */
[----:B------:R-:W-:-:S04]  /*7600*/  SHF.L.U32 R3, R3, 0x1f, RZ ;  /* 0x0000001f03037819 */ /* 0x000fc800000006ff */
[----:B------:R0:W1:Y:S01]  /*7610*/  SYNCS.PHASECHK.TRANS64.TRYWAIT P1, [UR5+0x2a830], R3 ;  /* 0x02a83003ff0075a7 */ /* 0x0000620008020145 */
[----:B------:R-:W-:Y:S05]  /*7620*/  @!P0 BRA `(.L_x_1397) ;  /* 0x0000000000048947 */ /* 0x000fea0003800000 */
[----:B------:R-:W-:Y:S01]  /*7630*/  BPT.TRAP 0x1 ;  /* 0x000000040000795c */ /* 0x000fe20000300000 */
.L_x_1397:
[----:B-1----:R-:W-:Y:S05]  /*7640*/  @P1 BRA `(.L_x_1398) ;  /* 0x0000000000081947 */ /* 0x002fea0003800000 */
[----:B------:R-:W1:Y:S02]  /*7650*/  SYNCS.PHASECHK.TRANS64.TRYWAIT P1, [UR5+0x2a830], R3 ;  /* 0x02a83003ff0075a7 */ /* 0x000e640008020145 */
[----:B-1----:R-:W-:Y:S05]  /*7660*/  @!P1 BRA `(.L_x_1399) ;  /* 0x000000dc00ec9947 */ /* 0x002fea0003800000 */
.L_x_1398:
        /* <DEDUP_REMOVED lines=131> */
.L_x_1400:
[----:B------:R-:W-:Y:S01]  /*7ea0*/  ULEA UR10, UR4, UR37, 0x3 ;  /* 0x00000025040a7291 */ /* 0x000fe2000f8e183f */
[----:B------:R-:W-:-:S05]  /*7eb0*/  IMAD.U32 R0, RZ, RZ, UR6 ;  /* 0x00000006ff007e24 */ /* 0x000fca000f8e00ff */
[----:B------:R-:W-:-:S04]  /*7ec0*/  SHF.L.U32 R0, R0, 0x1f, RZ ;  /* 0x0000001f00007819 */ /* 0x000fc800000006ff */
[----:B------:R2:W3:Y:S01]  /*7ed0*/  SYNCS.PHASECHK.TRANS64.TRYWAIT P1, [UR10+0x2a850], R0 ;  /* 0x02a85000ff0075a7 */ /* 0x0004e2000802014a */
[----:B------:R-:W-:Y:S05]  /*7ee0*/  @!P0 BRA `(.L_x_1401) ;  /* 0x0000000000048947 */ /* 0x000fea0003800000 */
[----:B------:R-:W-:Y:S01]  /*7ef0*/  BPT.TRAP 0x1 ;  /* 0x000000040000795c */ /* 0x000fe20000300000 */
.L_x_1401:
[----:B---3--:R-:W-:Y:S05]  /*7f00*/  @P1 BRA `(.L_x_1402) ;  /* 0x0000000000081947 */ /* 0x008fea0003800000 */
[----:B------:R-:W3:Y:S02]  /*7f10*/  SYNCS.PHASECHK.TRANS64.TRYWAIT P1, [UR10+0x2a850], R0 ;  /* 0x02a85000ff0075a7 */ /* 0x000ee4000802014a */
[----:B---3--:R-:W-:Y:S05]  /*7f20*/  @!P1 BRA `(.L_x_1403) ;  /* 0x000000d400d49947 */ /* 0x008fea0003800000 */
.L_x_1402:
        /* <DEDUP_REMOVED lines=51> */
[-CC-:B------:R-:W-:Y:S01]  /*8260*/  FFMA.FTZ R156, R89, R9.reuse, -R176.reuse ;  /* 0x00000009599c7223 */ /* 0x180fe200000108b0 */
[----:B------:R0:W-:Y:S01]  /*8270*/  MUFU.EX2 R0, R12 ;  /* 0x0000000c00007308 */ /* 0x0001e20000000800 */
[-CC-:B------:R-:W-:Y:S01]  /*8280*/  FFMA.FTZ R158, R92, R9.reuse, -R176.reuse ;  /* 0x000000095c9e7223 */ /* 0x180fe200000108b0 */
[-CC-:B------:R-:W-:Y:S01]  /*8290*/  FFMA.FTZ R20, R124, R9.reuse, -R176.reuse ;  /* 0x000000097c147223 */ /* 0x180fe200000108b0 */
[-CC-:B------:R-:W-:Y:S01]  /*82a0*/  FFMA.FTZ R88, R128, R9.reuse, -R176.reuse ;  /* 0x0000000980587223 */ /* 0x180fe200000108b0 */
[----:B------:R-:W-:Y:S01]  /*82b0*/  HGMMA.64x128x16.F32 R24, R152, gdesc[UR12].tnspB, R24, gsb0 ;  /* 0x41e0000c98187df0 */ /* 0x000fe20008000818 */
[----:B------:R-:W-:Y:S01]  /*82c0*/  UMOV UR14, UR6 ;  /* 0x00000006000e7c82 */ /* 0x000fe20008000000 */
[----:B------:R-:W-:Y:S01]  /*82d0*/  UMOV UR15, 0x40000040 ;  /* 0x40000040000f7882 */ /* 0x000fe20000000000 */
[----:B------:R-:W-:Y:S01]  /*82e0*/  UIADD3 UR6, UR4, 0x180, URZ ;  /* 0x0000018004067890 */ /* 0x000fe2000fffe03f */
[----:B------:R-:W1:Y:S01]  /*82f0*/  MUFU.EX2 R21, R21 ;  /* 0x0000001500157308 */ /* 0x000e620000000800 */
[-CC-:B0-----:R-:W-:Y:S01]  /*8300*/  FFMA.FTZ R12, R120, R9.reuse, -R176.reuse ;  /* 0x00000009780c7223 */ /* 0x181fe200000108b0 */
[-CC-:B------:R-:W-:Y:S01]  /*8310*/  FFMA.FTZ R92, R132, R9.reuse, -R176.reuse ;  /* 0x00000009845c7223 */ /* 0x180fe200000108b0 */
[----:B------:R-:W-:-:S05]  /*8320*/  FFMA.FTZ R133, R133, R9, -R176 ;  /* 0x0000000985857223 */ /* 0x000fca00000108b0 */
[----:B------:R-:W0:Y:S08]  /*8330*/  MUFU.EX2 R156, R156 ;  /* 0x0000009c009c7308 */ /* 0x000e300000000800 */
[----:B------:R-:W-:Y:S01]  /*8340*/  MUFU.EX2 R158, R158 ;  /* 0x0000009e009e7308 */ /* 0x000fe20000000800 */
[----:B-1----:R-:W-:-:S07]  /*8350*/  FFMA.FTZ R7, R0, R7, R21 ;  /* 0x0000000700077223 */ /* 0x002fce0000010015 */
[----:B------:R-:W-:Y:S01]  /*8360*/  MUFU.EX2 R12, R12 ;  /* 0x0000000c000c7308 */ /* 0x000fe20000000800 */
[C---:B0-----:R-:W-:Y:S01]  /*8370*/  FADD.FTZ R7, R156.reuse, R7 ;  /* 0x000000079c077221 */ /* 0x041fe20000010000 */
[----:B------:R-:W-:-:S06]  /*8380*/  F2FP.F16.F32.PACK_AB R156, R156, R21 ;  /* 0x000000159c9c723e */ /* 0x000fcc00000000ff */
        /* <DEDUP_REMOVED lines=11> */
[----:B------:R-:W-:Y:S01]  /*8440*/  MUFU.EX2 R152, R152 ;  /* 0x0000009800987308 */ /* 0x000fe20000000800 */
[----:B------:R-:W-:-:S07]  /*8450*/  UIADD3 UR4, UR4, 0x280, URZ ;  /* 0x0000028004047890 */ /* 0x000fce000fffe03f */
[----:B------:R-:W-:Y:S01]  /*8460*/  MUFU.EX2 R154, R154 ;  /* 0x0000009a009a7308 */ /* 0x000fe20000000800 */
[----:B------:R-:W-:Y:S02]  /*8470*/  WARPGROUP.DEPBAR.LE gsb0, 0x0 ;  /* 0x00008000000079c5 */ /* 0x000fe40000010000 */
[----:B------:R-:W-:Y:S01]  /*8480*/  WARPGROUP.ARRIVE ;  /* 0x00000000000079c5 */ /* 0x000fe20000000000 */
[----:B------:R-:W-:Y:S01]  /*8490*/  FMNMX.FTZ R149, R91, R2, !PT ;  /* 0x000000025b957209 */ /* 0x000fe20007810000 */
[-CC-:B------:R-:W-:Y:S01]  /*84a0*/  FFMA.FTZ R148, R104, R9.reuse, -R176.reuse ;  /* 0x0000000968947223 */ /* 0x180fe200000108b0 */
[----:B------:R-:W-:Y:S02]  /*84b0*/  FFMA.FTZ R150, R108, R9, -R176 ;  /* 0x000000096c967223 */ /* 0x000fe400000108b0 */
[----:B------:R-:W-:Y:S01]  /*84c0*/  FMNMX.FTZ R2, R94, R149, !PT ;  /* 0x000000955e027209 */ /* 0x000fe20007810000 */
[----:B------:R-:W-:Y:S01]  /*84d0*/  HGMMA.64x128x16.F32 R24, R144, gdesc[UR12].tnspB, R24, gsb0 ;  /* 0x41e0000c90187df0 */ /* 0x000fe20008000818 */
[----:B------:R-:W-:Y:S01]  /*84e0*/  UMOV UR14, UR6 ;  /* 0x00000006000e7c82 */ /* 0x000fe20008000000 */
[----:B------:R-:W-:Y:S01]  /*84f0*/  UMOV UR15, 0x40000040 ;  /* 0x40000040000f7882 */ /* 0x000fe20000000000 */
[----:B------:R-:W-:Y:S01]  /*8500*/  FMNMX.FTZ R89, R95, R2, !PT ;  /* 0x000000025f597209 */ /* 0x000fe20007810000 */
[----:B------:R-:W-:Y:S01]  /*8510*/  UMOV UR6, UR4 ;  /* 0x0000000400067c82 */ /* 0x000fe20008000000 */
[----:B------:R-:W-:Y:S01]  /*8520*/  MUFU.EX2 R148, R148 ;  /* 0x0000009400947308 */ /* 0x000fe20000000800 */
[----:B------:R-:W-:Y:S01]  /*8530*/  UMOV UR4, UR36 ;  /* 0x0000002400047c82 */ /* 0x000fe20008000000 */
[----:B------:R-:W-:-:S04]  /*8540*/  FMNMX.FTZ R2, R98, R89, !PT ;  /* 0x0000005962027209 */ /* 0x000fc80007810000 */
[----:B------:R-:W-:Y:S02]  /*8550*/  FMNMX.FTZ R89, R99, R2, !PT ;  /* 0x0000000263597209 */ /* 0x000fe40007810000 */
[----:B------:R-:W-:Y:S02]  /*8560*/  MUFU.EX2 R150, R150 ;  /* 0x0000009600967308 */ /* 0x000fe40000000800 */
[----:B------:R-:W-:Y:S01]  /*8570*/  FMNMX.FTZ R2, R102, R89, !PT ;  /* 0x0000005966027209 */ /* 0x000fe20007810000 */
[----:B------:R-:W-:-:S03]  /*8580*/  FFMA.FTZ R89, R93, R9, -R176 ;  /* 0x000000095d597223 */ /* 0x000fc600000108b0 */
[----:B------:R-:W-:-:S03]  /*8590*/  FMNMX.FTZ R93, R103, R2, !PT ;  /* 0x00000002675d7209 */ /* 0x000fc60007810000 */
[----:B------:R-:W-:Y:S01]  /*85a0*/  MUFU.EX2 R89, R89 ;  /* 0x0000005900597308 */ /* 0x000fe20000000800 */
[----:B------:R-:W-:-:S04]  /*85b0*/  FMNMX.FTZ R2, R106, R93, !PT ;  /* 0x0000005d6a027209 */ /* 0x000fc80007810000 */
[----:B------:R-:W-:-:S04]  /*85c0*/  FMNMX.FTZ R93, R107, R2, !PT ;  /* 0x000000026b5d7209 */ /* 0x000fc80007810000 */
        /* <DEDUP_REMOVED lines=19> */
[-CC-:B------:R-:W-:Y:S01]  /*8700*/  FFMA.FTZ R105, R109, R9.reuse, -R176.reuse ;  /* 0x000000096d697223 */ /* 0x180fe200000108b0 */
[-CC-:B------:R-:W-:Y:S01]  /*8710*/  FFMA.FTZ R109, R113, R9.reuse, -R176.reuse ;  /* 0x00000009716d7223 */ /* 0x180fe200000108b0 */
[-CC-:B------:R-:W-:Y:S01]  /*8720*/  FFMA.FTZ R113, R117, R9.reuse, -R176.reuse ;  /* 0x0000000975717223 */ /* 0x180fe200000108b0 */
[----:B------:R-:W-:Y:S01]  /*8730*/  FMNMX.FTZ R2, R135, R2, !PT ;  /* 0x0000000287027209 */ /* 0x000fe20007810000 */
[-CC-:B------:R-:W-:Y:S01]  /*8740*/  FFMA.FTZ R117, R121, R9.reuse, -R176.reuse ;  /* 0x0000000979757223 */ /* 0x180fe200000108b0 */
[-CC-:B------:R-:W-:Y:S01]  /*8750*/  FFMA.FTZ R121, R125, R9.reuse, -R176.reuse ;  /* 0x000000097d797223 */ /* 0x180fe200000108b0 */
[----:B------:R-:W-:Y:S01]  /*8760*/  MUFU.EX2 R105, R105 ;  /* 0x0000006900697308 */ /* 0x000fe20000000800 */
[----:B------:R-:W-:-:S07]  /*8770*/  FFMA.FTZ R125, R129, R9, -R176 ;  /* 0x00000009817d7223 */ /* 0x000fce00000108b0 */
[----:B------:R-:W-:Y:S08]  /*8780*/  MUFU.EX2 R109, R109 ;  /* 0x0000006d006d7308 */ /* 0x000ff00000000800 */
[----:B------:R-:W-:Y:S08]  /*8790*/  MUFU.EX2 R113, R113 ;  /* 0x0000007100717308 */ /* 0x000ff00000000800 */
[----:B------:R-:W-:Y:S08]  /*87a0*/  MUFU.EX2 R117, R117 ;  /* 0x0000007500757308 */ /* 0x000ff00000000800 */
[----:B------:R-:W-:Y:S08]  /*87b0*/  MUFU.EX2 R121, R121 ;  /* 0x0000007900797308 */ /* 0x000ff00000000800 */
[----:B------:R-:W-:Y:S01]  /*87c0*/  MUFU.EX2 R125, R125 ;  /* 0x0000007d007d7308 */ /* 0x000fe20000000800 */
[----:B------:R-:W-:-:S02]  /*87d0*/  WARPGROUP.DEPBAR.LE gsb0, 0x0 ;  /* 0x00008000000079c5 */ /* 0x000fc40000010000 */
        /* <DEDUP_REMOVED lines=112> */
[C---:B------:R-:W-:Y:S01]  /*8ee0*/  ISETP.GT.AND P1, PT, R10.reuse, R13, PT ;  /* 0x0000000d0a00720c */ /* 0x040fe20003f24270 */
[----:B-1----:R-:W-:Y:S01]  /*8ef0*/  FADD.FTZ R6, R137, R6 ;  /* 0x0000000689067221 */ /* 0x002fe20000010000 */
[C---:B------:R-:W-:Y:S01]  /*8f00*/  F2FP.F16.F32.PACK_AB R137, R131.reuse, R137 ;  /* 0x000000898389723e */ /* 0x040fe200000000ff */
        /* <DEDUP_REMOVED lines=34> */
[----:B------:R-:W-:Y:S02]  /*9130*/  IMAD.MOV.U32 R15, RZ, RZ, R8 ;  /* 0x000000ffff0f7224 */ /* 0x000fe400078e0008 */
[----:B------:R-:W-:Y:S01]  /*9140*/  IMAD.MOV.U32 R12, RZ, RZ, R3 ;  /* 0x000000ffff0c7224 */ /* 0x000fe200078e0003 */
[----:B------:R-:W-:Y:S06]  /*9150*/  @P1 BRA `(.L_x_1404) ;  /* 0xffffffe400001947 */ /* 0x000fec000383ffff */
.L_x_1395:
[----:B------:R-:W-:-:S13]  /*9160*/  ISETP.GE.AND P1, PT, R10, R23, PT ;  /* 0x000000170a00720c */ /* 0x000fda0003f26270 */
[----:B------:R-:W-:Y:S05]  /*9170*/  @!P1 BRA `(.L_x_1405) ;  /* 0x0000002c00789947 */ /* 0x000fea0003800000 */
[----:B------:R-:W-:Y:S01]  /*9180*/  IMAD.MOV.U32 R12, RZ, RZ, R8 ;  /* 0x000000ffff0c7224 */ /* 0x000fe200078e0008 */
[----:B------:R-:W-:Y:S01]  /*9190*/  UMOV UR6, UR38 ;  /* 0x0000002600067c82 */ /* 0x000fe20008000000 */
[----:B------:R-:W-:Y:S01]  /*91a0*/  IMAD.MOV.U32 R13, RZ, RZ, R3 ;  /* 0x000000ffff0d7224 */ /* 0x000fe200078e0003 */
[----:B------:R-:W-:Y:S01]  /*91b0*/  UMOV UR4, UR36 ;  /* 0x0000002400047c82 */ /* 0x000fe20008000000 */
[----:B------:R-:W-:Y:S01]  /*91c0*/  ULDC UR58, c[0x0][0x9e4] ;  /* 0x00027900003a7ab9 */ /* 0x000fe20000000800 */
[----:B------:R-:W-:-:S05]  /*91d0*/  ULDC UR59, c[0x0][0x9dc] ;  /* 0x00027700003b7ab9 */ /* 0x000fca0000000800 */
.L_x_1422:
        /* <DEDUP_REMOVED lines=8> */
.L_x_1406:
[----:B------:R-:W-:Y:S01]  /*9260*/  ULEA UR5, UR36, UR37, 0x3 ;  /* 0x0000002524057291 */ /* 0x000fe2000f8e183f */
[----:B------:R-:W-:-:S05]  /*9270*/  IMAD.U32 R3, RZ, RZ, UR38 ;  /* 0x00000026ff037e24 */ /* 0x000fca000f8e00ff */
[----:B------:R-:W-:-:S04]  /*9280*/  SHF.L.U32 R3, R3, 0x1f, RZ ;  /* 0x0000001f03037819 */ /* 0x000fc800000006ff */
[----:B------:R0:W1:Y:S01]  /*9290*/  SYNCS.PHASECHK.TRANS64.TRYWAIT P1, [UR5+0x2a830], R3 ;  /* 0x02a83003ff0075a7 */ /* 0x0000620008020145 */
[----:B------:R-:W-:Y:S05]  /*92a0*/  @!P0 BRA `(.L_x_1407) ;  /* 0x0000000000048947 */ /* 0x000fea0003800000 */
[----:B------:R-:W-:Y:S01]  /*92b0*/  BPT.TRAP 0x1 ;  /* 0x000000040000795c */ /* 0x000fe20000300000 */
.L_x_1407:
[----:B-1----:R-:W-:Y:S05]  /*92c0*/  @P1 BRA `(.L_x_1408) ;  /* 0x0000000000081947 */ /* 0x002fea0003800000 */
[----:B------:R-:W1:Y:S02]  /*92d0*/  SYNCS.PHASECHK.TRANS64.TRYWAIT P1, [UR5+0x2a830], R3 ;  /* 0x02a83003ff0075a7 */ /* 0x000e640008020145 */
[----:B-1----:R-:W-:Y:S05]  /*92e0*/  @!P1 BRA `(.L_x_1409) ;  /* 0x000000c000fc9947 */ /* 0x002fea0003800000 */
.L_x_1408:
        /* <DEDUP_REMOVED lines=131> */
.L_x_1410:
[----:B------:R-:W-:Y:S01]  /*9b20*/  ULEA UR10, UR4, UR37, 0x3 ;  /* 0x00000025040a7291 */ /* 0x000fe2000f8e183f */
[----:B------:R-:W-:-:S05]  /*9b30*/  IMAD.U32 R0, RZ, RZ, UR6 ;  /* 0x00000006ff007e24 */ /* 0x000fca000f8e00ff */
[----:B------:R-:W-:-:S04]  /*9b40*/  SHF.L.U32 R0, R0, 0x1f, RZ ;  /* 0x0000001f00007819 */ /* 0x000fc800000006ff */
[----:B------:R2:W3:Y:S01]  /*9b50*/  SYNCS.PHASECHK.TRANS64.TRYWAIT P1, [UR10+0x2a850], R0 ;  /* 0x02a85000ff0075a7 */ /* 0x0004e2000802014a */
[----:B------:R-:W-:Y:S05]  /*9b60*/  @!P0 BRA `(.L_x_1411) ;  /* 0x0000000000048947 */ /* 0x000fea0003800000 */
[----:B------:R-:W-:Y:S01]  /*9b70*/  BPT.TRAP 0x1 ;  /* 0x000000040000795c */ /* 0x000fe20000300000 */
.L_x_1411:
[----:B---3--:R-:W-:Y:S05]  /*9b80*/  @P1 BRA `(.L_x_1412) ;  /* 0x0000000000081947 */ /* 0x008fea0003800000 */
[----:B------:R-:W3:Y:S02]  /*9b90*/  SYNCS.PHASECHK.TRANS64.TRYWAIT P1, [UR10+0x2a850], R0 ;  /* 0x02a85000ff0075a7 */ /* 0x000ee4000802014a */
[----:B---3--:R-:W-:Y:S05]  /*9ba0*/  @!P1 BRA `(.L_x_1413) ;  /* 0x000000b800e49947 */ /* 0x008fea0003800000 */
.L_x_1412:
[----:B------:R-:W-:Y:S01]  /*9bb0*/  UIADD3 UR5, UR37, 0x400, URZ ;  /* 0x0000040025057890 */ /* 0x000fe2000fffe03f */
[----:B------:R-:W-:Y:S01]  /*9bc0*/  WARPGROUP.ARRIVE ;  /* 0x00000000000079c5 */ /* 0x000fe20000000000 */
[----:B------:R-:W-:-:S05]  /*9bd0*/  UMOV UR15, 0x40000040 ;  /* 0x40000040000f7882 */ /* 0x000fca0000000000 */
[----:B------:R-:W3:Y:S01]  /*9be0*/  S2R R175, SR_TID.X ;  /* 0x0000000000af7919 */ /* 0x000ee20000002100 */
[----:B------:R-:W-:Y:S01]  /*9bf0*/  USHF.R.U32.HI UR5, URZ, 0x4, UR5 ;  /* 0x000000043f057899 */ /* 0x000fe20008011605 */
[----:B------:R-:W-:Y:S01]  /*9c00*/  ISETP.NE.AND P2, PT, R14, 0x1, PT ;  /* 0x000000010e00780c */ /* 0x000fe20003f45270 */
[----:B01----:R-:W-:Y:S01]  /*9c10*/  IMAD.IADD R3, R22, 0x1, R18 ;  /* 0x0000000116037824 */ /* 0x003fe200078e0212 */
[----:B------:R-:W-:Y:S01]  /*9c20*/  ULDC UR11, c[0x0][0x9e0] ;  /* 0x00027800000b7ab9 */ /* 0x000fe20000000800 */
        /* <DEDUP_REMOVED lines=52> */
[----:B------:R-:W-:Y:S01]  /*9f70*/  VIADD R142, R2, 0xffffffff ;  /* 0xffffffff028e7836 */ /* 0x000fe20000000000 */
        /* <DEDUP_REMOVED lines=18> */
.L_x_1416:
[----:B------:R-:W-:-:S05]  /*a0a0*/  IMAD.U32 R2, RZ, RZ, UR58 ;  /* 0x0000003aff027e24 */ /* 0x000fca000f8e00ff */
[----:B------:R-:W-:-:S13]  /*a0b0*/  ISETP.NE.AND P1, PT, R2, 0x1, PT ;  /* 0x000000010200780c */ /* 0x000fda0003f25270 */
[----:B------:R-:W0:Y:S02]  /*a0c0*/  @P1 LDC.64 R144, c[0x0][0x9e8] ;  /* 0x00027a00ff901b82 */ /* 0x000e240000000a00 */
[----:B0-----:R-:W-:-:S05]  /*a0d0*/  @P1 IMAD.HI.U32 R0, R21, R144, RZ ;  /* 0x0000009015001227 */ /* 0x001fca00078e00ff */
[----:B------:R-:W-:-:S07]  /*a0e0*/  @P1 SHF.R.U32.HI R21, RZ, R145, R0 ;  /* 0x00000091ff151219 */ /* 0x000fce0000011600 */
.L_x_1417:
[----:B------:R-:W-:Y:S05]  /*a0f0*/  BSYNC B0 ;  /* 0x0000000000007941 */ /* 0x000fea0003800000 */
.L_x_1415:
[----:B------:R-:W-:-:S05]  /*a100*/  IMAD R0, R21, R2, R142 ;  /* 0x0000000215007224 */ /* 0x000fca00078e028e */
[----:B------:R-:W-:Y:S02]  /*a110*/  VIADDMNMX R9, R0, R2, R9, PT ;  /* 0x0000000200097246 */ /* 0x000fe40003800109 */
[----:B------:R-:W-:-:S07]  /*a120*/  VIMNMX R15, R15, R0, !PT ;  /* 0x000000000f0f7248 */ /* 0x000fce0007fe0100 */
.L_x_1414:
        /* <DEDUP_REMOVED lines=132> */
.L_x_1420:
[----:B------:R-:W-:-:S05]  /*a970*/  IMAD.U32 R9, RZ, RZ, UR58 ;  /* 0x0000003aff097e24 */ /* 0x000fca000f8e00ff */
[----:B------:R-:W-:-:S13]  /*a980*/  ISETP.NE.AND P6, PT, R9, 0x1, PT ;  /* 0x000000010900780c */ /* 0x000fda0003fc5270 */
[----:B------:R-:W0:Y:S02]  /*a990*/  @P6 LDC.64 R140, c[0x0][0x9e8] ;  /* 0x00027a00ff8c6b82 */ /* 0x000e240000000a00 */
[----:B0-----:R-:W-:-:S05]  /*a9a0*/  @P6 IMAD.HI.U32 R140, R3, R140, RZ ;  /* 0x0000008c038c6227 */ /* 0x001fca00078e00ff */
[----:B------:R-:W-:-:S07]  /*a9b0*/  @P6 SHF.R.U32.HI R3, RZ, R141, R140 ;  /* 0x0000008dff036219 */ /* 0x000fce000001168c */
.L_x_1421:
[----:B------:R-:W-:Y:S05]  /*a9c0*/  BSYNC B0 ;  /* 0x0000000000007941 */ /* 0x000fea0003800000 */
.L_x_1419:
[----:B------:R-:W-:-:S05]  /*a9d0*/  IMAD R140, R3, R9, R142 ;  /* 0x00000009038c7224 */ /* 0x000fca00078e028e */
[----:B------:R-:W-:Y:S02]  /*a9e0*/  VIADDMNMX R15, R140, R9, R15, PT ;  /* 0x000000098c0f7246 */ /* 0x000fe4000380010f */
[----:B------:R-:W-:-:S07]  /*a9f0*/  VIMNMX R21, R21, R140, !PT ;  /* 0x0000008c15157248 */ /* 0x000fce0007fe0100 */
.L_x_1418:
        /* <DEDUP_REMOVED lines=49> */
[----:B------:R-:W-:Y:S02]  /*ad10*/  ISETP.NE.AND P6, PT, R156, RZ, PT ;  /* 0x000000ff9c00720c */ /* 0x000fe40003fc5270 */
        /* <DEDUP_REMOVED lines=24> */
[----:B------:R-:W-:-:S02]  /*aea0*/  ISETP.NE.AND P1, PT, R151, RZ, PT ;  /* 0x000000ff9700720c */ /* 0x000fc40003f25270 */
[C---:B------:R-:W-:Y:S02]  /*aeb0*/  ISETP.GT.AND P3, PT, R21.reuse, 0x50, !P3 ;  /* 0x000000501500780c */ /* 0x040fe40005f64270 */
[----:B------:R-:W-:Y:S02]  /*aec0*/  ISETP.GT.AND P1, PT, R21, 0x31, !P1 ;  /* 0x000000311500780c */ /* 0x000fe40004f24270 */
[C---:B------:R-:W-:Y:S02]  /*aed0*/  ISETP.LT.OR P3, PT, R15.reuse, 0x51, P3 ;  /* 0x000000510f00780c */ /* 0x040fe40001f61670 */
[----:B------:R-:W-:Y:S02]  /*aee0*/  ISETP.LT.OR P1, PT, R15, 0x32, P1 ;  /* 0x000000320f00780c */ /* 0x000fe40000f21670 */
[----:B------:R-:W-:Y:S02]  /*aef0*/  ISETP.GT.AND P4, PT, R21, 0x51, !P4 ;  /* 0x000000511500780c */ /* 0x000fe40006784270 */
[----:B------:R-:W-:-:S02]  /*af00*/  FSEL R110, R115, -INF , !P1 ;  /* 0xff800000736e7808 */ /* 0x000fc40004800000 */
[----:B------:R-:W-:Y:S02]  /*af10*/  ISETP.NE.AND P1, PT, R113, RZ, PT ;  /* 0x000000ff7100720c */ /* 0x000fe40003f25270 */
[----:B------:R-:W-:Y:S02]  /*af20*/  FSEL R130, R130, -INF , !P3 ;  /* 0xff80000082827808 */ /* 0x000fe40005800000 */
[----:B------:R-:W-:Y:S02]  /*af30*/  ISETP.GT.AND P1, PT, R21, 0x38, !P1 ;  /* 0x000000381500780c */ /* 0x000fe40004f24270 */
[C---:B------:R-:W-:Y:S02]  /*af40*/  ISETP.LT.OR P4, PT, R15.reuse, 0x52, P4 ;  /* 0x000000520f00780c */ /* 0x040fe40002781670 */
[----:B------:R-:W-:Y:S02]  /*af50*/  ISETP.LT.OR P1, PT, R15, 0x39, P1 ;  /* 0x000000390f00780c */ /* 0x000fe40000f21670 */
[----:B------:R-:W-:-:S02]  /*af60*/  ISETP.GT.AND P5, PT, R21, 0x58, !P5 ;  /* 0x000000581500780c */ /* 0x000fc40006fa4270 */
[----:B------:R-:W-:Y:S02]  /*af70*/  FSEL R118, R118, -INF , !P1 ;  /* 0xff80000076767808 */ /* 0x000fe40004800000 */
[----:B------:R-:W-:Y:S02]  /*af80*/  ISETP.NE.AND P1, PT, R153, RZ, PT ;  /* 0x000000ff9900720c */ /* 0x000fe40003f25270 */
[----:B------:R-:W-:Y:S02]  /*af90*/  FSEL R180, R131, -INF , !P4 ;  /* 0xff80000083b47808 */ /* 0x000fe40006000000 */
[----:B------:R-:W-:Y:S02]  /*afa0*/  ISETP.GT.AND P1, PT, R21, 0x39, !P1 ;  /* 0x000000391500780c */ /* 0x000fe40004f24270 */
[C---:B------:R-:W-:Y:S02]  /*afb0*/  ISETP.LT.OR P5, PT, R15.reuse, 0x59, P5 ;  /* 0x000000590f00780c */ /* 0x040fe40002fa1670 */
[----:B------:R-:W-:-:S02]  /*afc0*/  ISETP.LT.OR P1, PT, R15, 0x3a, P1 ;  /* 0x0000003a0f00780c */ /* 0x000fc40000f21670 */
[----:B------:R-:W-:Y:S02]  /*afd0*/  FSEL R134, R134, -INF , !P5 ;  /* 0xff80000086867808 */ /* 0x000fe40006800000 */
[----:B------:R-:W-:Y:S02]  /*afe0*/  FSEL R156, R119, -INF , !P1 ;  /* 0xff800000779c7808 */ /* 0x000fe40004800000 */
[----:B------:R-:W-:-:S04]  /*aff0*/  ISETP.NE.AND P1, PT, R117, RZ, PT ;  /* 0x000000ff7500720c */ /* 0x000fc80003f25270 */
        /* <DEDUP_REMOVED lines=12> */
[----:B------:R-:W-:Y:S02]  /*b0c0*/  FMNMX.FTZ R89, R88, R3, !PT ;  /* 0x0000000358597209 */ /* 0x000fe40007810000 */
[----:B------:R-:W-:-:S03]  /*b0d0*/  ISETP.LT.OR P1, PT, R15, 0x4a, P1 ;  /* 0x0000004a0f00780c */ /* 0x000fc60000f21670 */
[----:B------:R-:W1:Y:S01]  /*b0e0*/  SHFL.BFLY PT, R190, R89, 0x2, 0x1f ;  /* 0x0c401f0059be7f89 */ /* 0x000e6200000e0000 */
[----:B------:R-:W-:Y:S02]  /*b0f0*/  FSEL R178, R127, -INF , !P1 ;  /* 0xff8000007fb27808 */ /* 0x000fe40004800000 */
[----:B------:R-:W-:Y:S02]  /*b100*/  ISETP.GT.AND P1, PT, R21, RZ, !P6 ;  /* 0x000000ff1500720c */ /* 0x000fe40007724270 */
[----:B------:R-:W-:Y:S02]  /*b110*/  ISETP.NE.AND P6, PT, R125, RZ, PT ;  /* 0x000000ff7d00720c */ /* 0x000fe40003fc5270 */
[----:B------:R-:W-:Y:S02]  /*b120*/  ISETP.LT.OR P1, PT, R15, 0x1, P1 ;  /* 0x000000010f00780c */ /* 0x000fe40000f21670 */
[----:B------:R-:W-:Y:S02]  /*b130*/  ISETP.GT.AND P2, PT, R21, 0x59, !P6 ;  /* 0x000000591500780c */ /* 0x000fe40007744270 */
[----:B------:R-:W-:-:S02]  /*b140*/  FSEL R107, R90, -INF , !P1 ;  /* 0xff8000005a6b7808 */ /* 0x000fc40004800000 */
[----:B------:R-:W-:Y:S02]  /*b150*/  ISETP.LT.OR P2, PT, R15, 0x5a, P2 ;  /* 0x0000005a0f00780c */ /* 0x000fe40001741670 */
[----:B------:R-:W-:Y:S02]  /*b160*/  LOP3.LUT P6, RZ, R175, 0x7f, RZ, 0xc0, !PT ;  /* 0x0000007fafff7812 */ /* 0x000fe400078cc0ff */
[----:B-1----:R-:W-:Y:S02]  /*b170*/  FMNMX.FTZ R190, R89, R190, !PT ;  /* 0x000000be59be7209 */ /* 0x002fe40007810000 */
[----:B------:R-:W-:-:S03]  /*b180*/  FMNMX.FTZ R89, R107, R12, !PT ;  /* 0x0000000c6b597209 */ /* 0x000fc60007810000 */
[----:B------:R-:W1:Y:S01]  /*b190*/  SHFL.BFLY PT, R3, R190, 0x1, 0x1f ;  /* 0x0c201f00be037f89 */ /* 0x000e6200000e0000 */
[----:B------:R-:W-:-:S04]  /*b1a0*/  FMNMX.FTZ R91, R152, R89, !PT ;  /* 0x00000059985b7209 */ /* 0x000fc80007810000 */
[----:B------:R-:W-:-:S04]  /*b1b0*/  FMNMX.FTZ R91, R94, R91, !PT ;  /* 0x0000005b5e5b7209 */ /* 0x000fc80007810000 */
[----:B------:R-:W-:-:S04]  /*b1c0*/  FMNMX.FTZ R91, R150, R91, !PT ;  /* 0x0000005b965b7209 */ /* 0x000fc80007810000 */
[----:B------:R-:W-:-:S04]  /*b1d0*/  FMNMX.FTZ R91, R98, R91, !PT ;  /* 0x0000005b625b7209 */ /* 0x000fc80007810000 */
[----:B------:R-:W-:-:S04]  /*b1e0*/  FMNMX.FTZ R93, R148, R91, !PT ;  /* 0x0000005b945d7209 */ /* 0x000fc80007810000 */
[----:B------:R-:W-:Y:S02]  /*b1f0*/  FMNMX.FTZ R93, R102, R93, !PT ;  /* 0x0000005d665d7209 */ /* 0x000fe40007810000 */
[----:B-1----:R-:W-:Y:S02]  /*b200*/  FMNMX.FTZ R3, R190, R3, !PT ;  /* 0x00000003be037209 */ /* 0x002fe40007810000 */
[----:B------:R-:W-:Y:S02]  /*b210*/  FMNMX.FTZ R93, R146, R93, !PT ;  /* 0x0000005d925d7209 */ /* 0x000fe40007810000 */
[C---:B------:R-:W-:Y:S01]  /*b220*/  FSETP.NEU.FTZ.AND P1, PT, R3.reuse, -INF , PT ;  /* 0xff8000000300780b */ /* 0x040fe20003f3d000 */
[----:B0-----:R-:W-:Y:S01]  /*b230*/  FMUL.FTZ R90, R3, R9 ;  /* 0x00000009035a7220 */ /* 0x001fe20000410000 */
[----:B------:R-:W-:-:S04]  /*b240*/  FMNMX.FTZ R93, R106, R93, !PT ;  /* 0x0000005d6a5d7209 */ /* 0x000fc80007810000 */
        /* <DEDUP_REMOVED lines=30> */
[----:B------:R-:W-:-:S02]  /*b430*/  FFMA.FTZ R105, R128, R9, -R111 ;  /* 0x0000000980697223 */ /* 0x000fc4000001086f */
[----:B------:R-:W-:-:S04]  /*b440*/  FMNMX.FTZ R99, R126, R99, !PT ;  /* 0x000000637e637209 */ /* 0x000fc80007810000 */
[----:B------:R-:W-:Y:S01]  /*b450*/  FMNMX.FTZ R99, R178, R99, !PT ;  /* 0x00000063b2637209 */ /* 0x000fe20007810000 */
[----:B------:R0:W-:Y:S03]  /*b460*/  MUFU.EX2 R97, R104 ;  /* 0x0000006800617308 */ /* 0x0001e60000000800 */
[----:B------:R-:W-:-:S04]  /*b470*/  FMNMX.FTZ R99, R130, R99, !PT ;  /* 0x0000006382637209 */ /* 0x000fc80007810000 */
[----:B------:R-:W-:Y:S01]  /*b480*/  FMNMX.FTZ R99, R180, R99, !PT ;  /* 0x00000063b4637209 */ /* 0x000fe20007810000 */
[----:B------:R-:W-:Y:S01]  /*b490*/  MUFU.EX2 R182, R182 ;  /* 0x000000b600b67308 */ /* 0x000fe20000000800 */
[----:B0-----:R-:W-:Y:S02]  /*b4a0*/  FSEL R104, R135, -INF , !P2 ;  /* 0xff80000087687808 */ /* 0x001fe40005000000 */
[----:B------:R-:W-:-:S04]  /*b4b0*/  FMNMX.FTZ R99, R134, R99, !PT ;  /* 0x0000006386637209 */ /* 0x000fc80007810000 */
[----:B------:R-:W-:Y:S01]  /*b4c0*/  FMNMX.FTZ R103, R104, R99, !PT ;  /* 0x0000006368677209 */ /* 0x000fe20007810000 */
[-CC-:B------:R-:W-:Y:S01]  /*b4d0*/  FFMA.FTZ R99, R116, R9.reuse, -R111.reuse ;  /* 0x0000000974637223 */ /* 0x180fe2000001086f */
[-C--:B------:R-:W-:Y:S01]  /*b4e0*/  FFMA.FTZ R116, R2, R9.reuse, -R111 ;  /* 0x0000000902747223 */ /* 0x080fe2000001086f */
[----:B------:R-:W-:Y:S01]  /*b4f0*/  FSEL R2, R3, RZ, P1 ;  /* 0x000000ff03027208 */ /* 0x000fe20000800000 */
[----:B------:R-:W-:Y:S01]  /*b500*/  MUFU.EX2 R93, R176 ;  /* 0x000000b0005d7308 */ /* 0x000fe20000000800 */
[----:B------:R-:W0:Y:S03]  /*b510*/  SHFL.BFLY PT, R108, R103, 0x2, 0x1f ;  /* 0x0c401f00676c7f89 */ /* 0x000e2600000e0000 */
[----:B------:R-:W-:Y:S01]  /*b520*/  FADD.FTZ R2, -R2, R13 ;  /* 0x0000000d02027221 */ /* 0x000fe20000010100 */
[----:B------:R-:W-:-:S03]  /*b530*/  FFMA.FTZ R13, R88, R9, -R111 ;  /* 0x00000009580d7223 */ /* 0x000fc6000001086f */
[-C--:B------:R-:W-:Y:S01]  /*b540*/  FMUL.FTZ R2, R2, R9.reuse ;  /* 0x0000000902027220 */ /* 0x080fe20000410000 */
[----:B------:R-:W-:Y:S08]  /*b550*/  MUFU.EX2 R154, R154 ;  /* 0x0000009a009a7308 */ /* 0x000ff00000000800 */
[----:B------:R1:W-:Y:S01]  /*b560*/  MUFU.EX2 R95, R138 ;  /* 0x0000008a005f7308 */ /* 0x0003e20000000800 */
[----:B0-----:R-:W-:Y:S01]  /*b570*/  FMNMX.FTZ R109, R103, R108, !PT ;  /* 0x0000006c676d7209 */ /* 0x001fe20007810000 */
[----:B------:R-:W-:-:S06]  /*b580*/  FFMA.FTZ R108, R0, R9, -R111 ;  /* 0x00000009006c7223 */ /* 0x000fcc000001086f */
[----:B------:R-:W-:Y:S01]  /*b590*/  MUFU.EX2 R136, R136 ;  /* 0x0000008800887308 */ /* 0x000fe20000000800 */
[-CC-:B------:R-:W-:Y:S01]  /*b5a0*/  FFMA.FTZ R103, R124, R9.reuse, -R111.reuse ;  /* 0x000000097c677223 */ /* 0x180fe2000001086f */
[----:B-1----:R-:W-:Y:S01]  /*b5b0*/  FFMA.FTZ R138, R132, R9, -R111 ;  /* 0x00000009848a7223 */ /* 0x002fe2000001086f */
[----:B------:R-:W0:Y:S01]  /*b5c0*/  SHFL.BFLY PT, R0, R109, 0x1, 0x1f ;  /* 0x0c201f006d007f89 */ /* 0x000e2200000e0000 */
[----:B------:R-:W-:-:S04]  /*b5d0*/  IMAD.U32 R111, RZ, RZ, UR10 ;  /* 0x0000000aff6f7e24 */ /* 0x000fc8000f8e00ff */
[----:B------:R-:W-:Y:S01]  /*b5e0*/  MUFU.EX2 R100, R100 ;  /* 0x0000006400647308 */ /* 0x000fe20000000800 */
[----:B------:R-:W-:-:S05]  /*b5f0*/  @!P6 VIADD R111, R111, 0x2a860 ;  /* 0x0002a8606f6fe836 */ /* 0x000fca0000000000 */
[----:B------:R-:W-:Y:S02]  /*b600*/  @!P6 PRMT R111, RZ, 0x654, R111 ;  /* 0x00000654ff6fe816 */ /* 0x000fe4000000006f */
[----:B------:R-:W-:Y:S02]  /*b610*/  MUFU.EX2 R15, R15 ;  /* 0x0000000f000f7308 */ /* 0x000fe40000000800 */
[----:B------:R1:W-:Y:S06]  /*b620*/  @!P6 SYNCS.ARRIVE.TRANS64.RED.A1T0 RZ, [R111+URZ], RZ ;  /* 0x000000ff6fffe9a7 */ /* 0x0003ec000810043f */
[----:B------:R-:W-:Y:S01]  /*b630*/  MUFU.EX2 R20, R20 ;  /* 0x0000001400147308 */ /* 0x000fe20000000800 */
[----:B0-----:R-:W-:-:S04]  /*b640*/  FMNMX.FTZ R8, R109, R0, !PT ;  /* 0x000000006d087209 */ /* 0x001fc80007810000 */
[C---:B------:R-:W-:Y:S01]  /*b650*/  FSETP.NEU.FTZ.AND P1, PT, R8.reuse, -INF , PT ;  /* 0xff8000000800780b */ /* 0x040fe20003f3d000 */
[----:B------:R-:W-:Y:S02]  /*b660*/  FMUL.FTZ R0, R8, R9 ;  /* 0x0000000908007220 */ /* 0x000fe40000410000 */
[----:B------:R-:W-:Y:S03]  /*b670*/  MUFU.EX2 R21, R21 ;  /* 0x0000001500157308 */ /* 0x000fe60000000800 */
[----:B------:R-:W-:-:S05]  /*b680*/  FSEL R109, R0, RZ, P1 ;  /* 0x000000ff006d7208 */ /* 0x000fca0000800000 */
[----:B------:R0:W2:Y:S01]  /*b690*/  MUFU.EX2 R0, R2 ;  /* 0x0000000200007308 */ /* 0x0000a20000000800 */
[-CC-:B------:R-:W-:Y:S01]  /*b6a0*/  FFMA.FTZ R157, R107, R9.reuse, -R109.reuse ;  /* 0x000000096b9d7223 */ /* 0x180fe2000001086d */
[----:B------:R-:W-:Y:S01]  /*b6b0*/  FSEL R107, R8, RZ, P1 ;  /* 0x000000ff086b7208 */ /* 0x000fe20000800000 */
        /* <DEDUP_REMOVED lines=14> */
[----:B--2---:R-:W-:Y:S01]  /*b7a0*/  FFMA.FTZ R7, R0, R7, R89 ;  /* 0x0000000700077223 */ /* 0x004fe20000010059 */
        /* <DEDUP_REMOVED lines=13> */
[-CC-:B------:R-:W-:Y:S01]  /*b880*/  FFMA.FTZ R130, R130, R9.reuse, -R109.reuse ;  /* 0x0000000982827223 */ /* 0x180fe2000001086d */
[----:B------:R-:W2:Y:S01]  /*b890*/  MUFU.EX2 R159, R159 ;  /* 0x0000009f009f7308 */ /* 0x000ea20000000800 */
[----:B------:R-:W-:Y:S01]  /*b8a0*/  FADD.FTZ R107, R93, R120 ;  /* 0x000000785d6b7221 */ /* 0x000fe20000010000 */
[-CC-:B------:R-:W-:Y:S01]  /*b8b0*/  FFMA.FTZ R180, R180, R9.reuse, -R109.reuse ;  /* 0x00000009b4b47223 */ /* 0x180fe2000001086d */
[-CC-:B------:R-:W-:Y:S01]  /*b8c0*/  FFMA.FTZ R134, R134, R9.reuse, -R109.reuse ;  /* 0x0000000986867223 */ /* 0x180fe2000001086d */
[----:B------:R-:W-:Y:S01]  /*b8d0*/  FFMA.FTZ R104, R104, R9, -R109 ;  /* 0x0000000968687223 */ /* 0x000fe2000001086d */
[----:B------:R-:W-:Y:S01]  /*b8e0*/  FADD.FTZ R120, R154, R107 ;  /* 0x0000006b9a787221 */ /* 0x000fe20000010000 */
[----:B------:R-:W-:-:S02]  /*b8f0*/  F2FP.F16.F32.PACK_AB R150, R20, R15 ;  /* 0x0000000f1496723e */ /* 0x000fc400000000ff */
[----:B------:R-:W3:Y:S01]  /*b900*/  MUFU.EX2 R94, R94 ;  /* 0x0000005e005e7308 */ /* 0x000ee20000000800 */
[----:B0-----:R-:W-:Y:S01]  /*b910*/  FFMA.FTZ R7, R2, R6, R157 ;  /* 0x0000000602077223 */ /* 0x001fe2000001009d */
[----:B------:R-:W-:Y:S01]  /*b920*/  FADD.FTZ R107, R95, R120 ;  /* 0x000000785f6b7221 */ /* 0x000fe20000010000 */
[C---:B------:R-:W-:Y:S01]  /*b930*/  ISETP.GT.AND P1, PT, R10.reuse, R23, PT ;  /* 0x000000170a00720c */ /* 0x040fe20003f24270 */
[----:B------:R-:W-:Y:S02]  /*b940*/  VIADD R10, R10, 0xffffffff ;  /* 0xffffffff0a0a7836 */ /* 0x000fe40000000000 */
[----:B------:R-:W-:Y:S01]  /*b950*/  FADD.FTZ R6, R88, R7 ;  /* 0x0000000758067221 */ /* 0x000fe20000010000 */
[----:B------:R-:W-:Y:S01]  /*b960*/  F2FP.F16.F32.PACK_AB R152, R154, R93 ;  /* 0x0000005d9a98723e */ /* 0x000fe200000000ff */
[----:B------:R-:W0:Y:S02]  /*b970*/  MUFU.EX2 R153, R153 ;  /* 0x0000009900997308 */ /* 0x000e240000000800 */
[----:B--2---:R-:W-:Y:S01]  /*b980*/  FADD.FTZ R7, R159, R6 ;  /* 0x000000069f077221 */ /* 0x004fe20000010000 */
[----:B------:R-:W-:-:S02]  /*b990*/  F2FP.F16.F32.PACK_AB R154, R136, R95 ;  /* 0x0000005f889a723e */ /* 0x000fc400000000ff */
[----:B------:R-:W-:Y:S02]  /*b9a0*/  F2FP.F16.F32.PACK_AB R148, R100, R97 ;  /* 0x000000616494723e */ /* 0x000fe400000000ff */
[----:B------:R-:W-:Y:S01]  /*b9b0*/  F2FP.F16.F32.PACK_AB R157, R88, R157 ;  /* 0x0000009d589d723e */ /* 0x000fe200000000ff */
        /* <DEDUP_REMOVED lines=18> */
[----:B------:R-:W3:Y:S01]  /*bae0*/  MUFU.EX2 R96, R96 ;  /* 0x0000006000607308 */ /* 0x000ee20000000800 */
[C---:B0-----:R-:W-:Y:S01]  /*baf0*/  FADD.FTZ R6, R106.reuse, R7 ;  /* 0x000000076a067221 */ /* 0x041fe20000010000 */
[----:B------:R-:W-:-:S06]  /*bb00*/  F2FP.F16.F32.PACK_AB R149, R106, R149 ;  /* 0x000000956a95723e */ /* 0x000fcc00000000ff */
[----:B------:R0:W-:Y:S01]  /*bb10*/  MUFU.EX2 R145, R110 ;  /* 0x0000006e00917308 */ /* 0x0001e20000000800 */
[----:B--2---:R-:W-:-:S07]  /*bb20*/  FADD.FTZ R7, R151, R6 ;  /* 0x0000000697077221 */ /* 0x004fce0000010000 */
[----:B------:R-:W2:Y:S01]  /*bb30*/  MUFU.EX2 R12, R142 ;  /* 0x0000008e000c7308 */ /* 0x000ea20000000800 */
[----:B0-----:R-:W-:Y:S01]  /*bb40*/  FADD.FTZ R110, R100, R107 ;  /* 0x0000006b646e7221 */ /* 0x001fe20000010000 */
[----:B---3--:R-:W-:-:S03]  /*bb50*/  F2FP.F16.F32.PACK_AB R144, R96, R21 ;  /* 0x000000156090723e */ /* 0x008fc600000000ff */
[----:B------:R-:W-:-:S03]  /*bb60*/  FADD.FTZ R107, R15, R110 ;  /* 0x0000006e0f6b7221 */ /* 0x000fc60000010000 */
[----:B------:R-:W0:Y:S01]  /*bb70*/  MUFU.EX2 R99, R99 ;  /* 0x0000006300637308 */ /* 0x000e220000000800 */
[----:B------:R-:W-:-:S04]  /*bb80*/  FADD.FTZ R110, R20, R107 ;  /* 0x0000006b146e7221 */ /* 0x000fc80000010000 */
[----:B------:R-:W-:-:S03]  /*bb90*/  FADD.FTZ R107, R21, R110 ;  /* 0x0000006e156b7221 */ /* 0x000fc60000010000 */
[----:B------:R-:W3:Y:S01]  /*bba0*/  MUFU.EX2 R92, R92 ;  /* 0x0000005c005c7308 */ /* 0x000ee20000000800 */
[----:B------:R-:W-:Y:S01]  /*bbb0*/  FADD.FTZ R110, R96, R107 ;  /* 0x0000006b606e7221 */ /* 0x000fe20000010000 */
[C---:B--2---:R-:W-:Y:S01]  /*bbc0*/  FADD.FTZ R7, R12.reuse, R7 ;  /* 0x000000070c077221 */ /* 0x044fe20000010000 */
[----:B------:R-:W-:Y:S01]  /*bbd0*/  F2FP.F16.F32.PACK_AB R151, R12, R151 ;  /* 0x000000970c97723e */ /* 0x000fe200000000ff */
[----:B------:R-:W-:Y:S02]  /*bbe0*/  IMAD.MOV.U32 R12, RZ, RZ, R8 ;  /* 0x000000ffff0c7224 */ /* 0x000fe400078e0008 */
[----:B------:R-:W-:Y:S02]  /*bbf0*/  FADD.FTZ R7, R124, R7 ;  /* 0x000000077c077221 */ /* 0x000fe40000010000 */
[----:B------:R-:W2:Y:S01]  /*bc00*/  MUFU.EX2 R101, R101 ;  /* 0x0000006500657308 */ /* 0x000ea20000000800 */
[----:B0-----:R-:W-:Y:S01]  /*bc10*/  FADD.FTZ R107, R99, R110 ;  /* 0x0000006e636b7221 */ /* 0x001fe20000010000 */
[C---:B------:R-:W-:Y:S01]  /*bc20*/  FADD.FTZ R7, R145.reuse, R7 ;  /* 0x0000000791077221 */ /* 0x040fe20000010000 */
[----:B------:R-:W-:-:S05]  /*bc30*/  F2FP.F16.F32.PACK_AB R145, R145, R124 ;  /* 0x0000007c9191723e */ /* 0x000fca00000000ff */
[----:B------:R-:W0:Y:S01]  /*bc40*/  MUFU.EX2 R118, R118 ;  /* 0x0000007600767308 */ /* 0x000e220000000800 */
[C---:B---3--:R-:W-:Y:S01]  /*bc50*/  FADD.FTZ R6, R92.reuse, R107 ;  /* 0x0000006b5c067221 */ /* 0x048fe20000010000 */
[----:B------:R-:W-:-:S06]  /*bc60*/  F2FP.F16.F32.PACK_AB R146, R92, R99 ;  /* 0x000000635c92723e */ /* 0x000fcc00000000ff */
[----:B------:R-:W3:Y:S01]  /*bc70*/  MUFU.EX2 R108, R108 ;  /* 0x0000006c006c7308 */ /* 0x000ee20000000800 */
[----:B--2---:R-:W-:-:S07]  /*bc80*/  FADD.FTZ R107, R101, R6 ;  /* 0x00000006656b7221 */ /* 0x004fce0000010000 */
[----:B------:R2:W4:Y:S01]  /*bc90*/  MUFU.EX2 R147, R156 ;  /* 0x0000009c00937308 */ /* 0x0005220000000800 */
[----:B0-----:R-:W-:-:S07]  /*bca0*/  FADD.FTZ R7, R118, R7 ;  /* 0x0000000776077221 */ /* 0x001fce0000010000 */
[----:B------:R-:W0:Y:S01]  /*bcb0*/  MUFU.EX2 R103, R103 ;  /* 0x0000006700677308 */ /* 0x000e220000000800 */
[----:B---3--:R-:W-:Y:S01]  /*bcc0*/  FADD.FTZ R6, R108, R107 ;  /* 0x0000006b6c067221 */ /* 0x008fe20000010000 */
[----:B--2---:R-:W-:Y:S02]  /*bcd0*/  F2FP.F16.F32.PACK_AB R156, R90, R89 ;  /* 0x000000595a9c723e */ /* 0x004fe400000000ff */
[----:B------:R-:W-:-:S04]  /*bce0*/  F2FP.F16.F32.PACK_AB R140, R108, R101 ;  /* 0x000000656c8c723e */ /* 0x000fc800000000ff */
[----:B------:R-:W2:Y:S01]  /*bcf0*/  MUFU.EX2 R122, R122 ;  /* 0x0000007a007a7308 */ /* 0x000ea20000000800 */
[C---:B----4-:R-:W-:Y:S01]  /*bd00*/  FADD.FTZ R7, R147.reuse, R7 ;  /* 0x0000000793077221 */ /* 0x050fe20000010000 */
[----:B------:R-:W-:-:S06]  /*bd10*/  F2FP.F16.F32.PACK_AB R147, R147, R118 ;  /* 0x000000769393723e */ /* 0x000fcc00000000ff */
        /* <DEDUP_REMOVED lines=27> */
[----:B--2---:R-:W-:-:S07]  /*bed0*/  FADD.FTZ R20, R138, R15 ;  /* 0x0000000f8a147221 */ /* 0x004fce0000010000 */
[----:B------:R-:W2:Y:S01]  /*bee0*/  MUFU.EX2 R104, R104 ;  /* 0x0000006800687308 */ /* 0x000ea20000000800 */
[----:B0-----:R-:W-:Y:S01]  /*bef0*/  FADD.FTZ R6, R139, R6 ;  /* 0x000000068b067221 */ /* 0x001fe20000010000 */
[C---:B---3--:R-:W-:Y:S01]  /*bf00*/  FADD.FTZ R7, R13.reuse, R20 ;  /* 0x000000140d077221 */ /* 0x048fe20000010000 */
[----:B------:R-:W-:Y:S01]  /*bf10*/  F2FP.F16.F32.PACK_AB R138, R13, R138 ;  /* 0x0000008a0d8a723e */ /* 0x000fe200000000ff */
[----:B------:R-:W-:Y:S02]  /*bf20*/  IMAD.MOV.U32 R13, RZ, RZ, R3 ;  /* 0x000000ffff0d7224 */ /* 0x000fe400078e0003 */
[C---:B--2---:R-:W-:Y:S01]  /*bf30*/  FADD.FTZ R6, R104.reuse, R6 ;  /* 0x0000000668067221 */ /* 0x044fe20000010000 */
[----:B------:R-:W-:Y:S01]  /*bf40*/  F2FP.F16.F32.PACK_AB R139, R104, R139 ;  /* 0x0000008b688b723e */ /* 0x000fe200000000ff */
[----:B-1----:R-:W-:Y:S06]  /*bf50*/  @P1 BRA `(.L_x_1422) ;  /* 0xffffffd000a01947 */ /* 0x002fec000383ffff */
.L_x_1405:
        /* <DEDUP_REMOVED lines=67> */
.L_x_1423:
[----:B------:R-:W-:Y:S01]  /*c390*/  ULEA UR5, UR36, UR37, 0x3 ;  /* 0x0000002524057291 */ /* 0x000fe2000f8e183f */
[----:B------:R-:W-:-:S05]  /*c3a0*/  IMAD.U32 R0, RZ, RZ, UR38 ;  /* 0x00000026ff007e24 */ /* 0x000fca000f8e00ff */
[----:B------:R-:W-:-:S04]  /*c3b0*/  SHF.L.U32 R0, R0, 0x1f, RZ ;  /* 0x0000001f00007819 */ /* 0x000fc800000006ff */
[----:B------:R0:W1:Y:S01]  /*c3c0*/  SYNCS.PHASECHK.TRANS64.TRYWAIT P1, [UR5+0x2a850], R0 ;  /* 0x02a85000ff0075a7 */ /* 0x0000620008020145 */
[----:B------:R-:W-:Y:S05]  /*c3d0*/  @!P0 BRA `(.L_x_1424) ;  /* 0x0000000000048947 */ /* 0x000fea0003800000 */
[----:B------:R-:W-:Y:S01]  /*c3e0*/  BPT.TRAP 0x1 ;  /* 0x000000040000795c */ /* 0x000fe20000300000 */
.L_x_1424:
[----:B-1----:R-:W-:Y:S05]  /*c3f0*/  @P1 BRA `(.L_x_1425) ;  /* 0x0000000000081947 */ /* 0x002fea0003800000 */
[----:B------:R-:W1:Y:S02]  /*c400*/  SYNCS.PHASECHK.TRANS64.TRYWAIT P0, [UR5+0x2a850], R0 ;  /* 0x02a85000ff0075a7 */ /* 0x000e640008000145 */
[----:B-1----:R-:W-:Y:S05]  /*c410*/  @!P0 BRA `(.L_x_1426) ;  /* 0x0000009000e08947 */ /* 0x002fea0003800000 */
.L_x_1425:
[----:B------:R-:W-:Y:S01]  /*c420*/  UIADD3 UR37, UR37, 0x400, URZ ;  /* 0x0000040025257890 */ /* 0x000fe2000fffe03f */
[----:B------:R-:W-:Y:S01]  /*c430*/  WARPGROUP.ARRIVE ;  /* 0x00000000000079c5 */ /* 0x000fe20000000000 */
[----:B------:R-:W-:Y:S01]  /*c440*/  UMOV UR7, 0x40000040 ;  /* 0x4000004000077882 */ /* 0x000fe20000000000 */
[----:B01----:R-:W0:Y:S01]  /*c450*/  SHFL.BFLY PT, R0, R7, 0x2, 0x1f ;  /* 0x0c401f0007007f89 */ /* 0x003e2200000e0000 */
[----:B------:R-:W-:Y:S01]  /*c460*/  USHF.R.U32.HI UR37, URZ, 0x4, UR37 ;  /* 0x000000043f257899 */ /* 0x000fe20008011625 */
[----:B------:R-:W-:Y:S02]  /*c470*/  IMAD.U32 R13, RZ, RZ, UR5 ;  /* 0x00000005ff0d7e24 */ /* 0x000fe4000f8e00ff */
[----:B------:R-:W1:Y:S01]  /*c480*/  SHFL.BFLY PT, R5, R6, 0x2, 0x1f ;  /* 0x0c401f0006057f89 */ /* 0x000e6200000e0000 */
[----:B------:R-:W-:Y:S01]  /*c490*/  ULOP3.LUT UR37, UR37, 0x3fff, URZ, 0xc0, !UPT ;  /* 0x00003fff25257892 */ /* 0x000fe2000f8ec03f */
[----:B------:R-:W-:Y:S01]  /*c4a0*/  IMAD.MOV.U32 R4, RZ, RZ, RZ ;  /* 0x000000ffff047224 */ /* 0x000fe200078e00ff */
[----:B------:R-:W2:Y:S02]  /*c4b0*/  S2R R14, SR_TID.X ;  /* 0x00000000000e7919 */ /* 0x000ea40000002100 */
[----:B------:R-:W-:Y:S01]  /*c4c0*/  ULOP3.LUT UR4, UR37, 0x3000000, URZ, 0xfc, !UPT ;  /* 0x0300000025047892 */ /* 0x000fe2000f8efc3f */
[----:B------:R-:W-:-:S03]  /*c4d0*/  VIADD R166, R166, 0x1 ;  /* 0x00000001a6a67836 */ /* 0x000fc60000000000 */
[----:B------:R-:W-:Y:S02]  /*c4e0*/  UIMAD UR4, UR36, 0x600, UR4 ;  /* 0x00000600240478a4 */ /* 0x000fe4000f8e0204 */
[----:B------:R-:W-:-:S04]  /*c4f0*/  UIADD3 UR36, UR36, 0x1, URZ ;  /* 0x0000000124247890 */ /* 0x000fc8000fffe03f */
[----:B------:R-:W-:Y:S01]  /*c500*/  UISETP.NE.AND UP0, UPT, UR36, 0x2, UPT ;  /* 0x000000022400788c */ /* 0x000fe2000bf05270 */
[----:B------:R-:W-:Y:S02]  /*c510*/  UMOV UR6, UR4 ;  /* 0x0000000400067c82 */ /* 0x000fe40008000000 */
[----:B------:R-:W-:Y:S01]  /*c520*/  HGMMA.64x128x16.F32 R24, R156, gdesc[UR4].tnspB, R24, gsb0 ;  /* 0x41e000049c187df0 */ /* 0x000fe20008000818 */
[----:B------:R-:W-:Y:S01]  /*c530*/  UIADD3 UR6, UR4, 0x80, URZ ;  /* 0x0000008004067890 */ /* 0x000fe2000fffe03f */
[----:B0-----:R-:W-:Y:S01]  /*c540*/  FADD.FTZ R0, R0, R7 ;  /* 0x0000000700007221 */ /* 0x001fe20000010000 */
[----:B------:R-:W-:Y:S01]  /*c550*/  UMOV UR7, 0x40000040 ;  /* 0x4000004000077882 */ /* 0x000fe20000000000 */
[----:B------:R-:W-:Y:S01]  /*c560*/  USEL UR36, UR36, URZ, UP0 ;  /* 0x0000003f24247287 */ /* 0x000fe20008000000 */
[----:B-1----:R-:W-:Y:S02]  /*c570*/  FADD.FTZ R2, R5, R6 ;  /* 0x0000000605027221 */ /* 0x002fe40000010000 */
[----:B------:R-:W0:Y:S04]  /*c580*/  SHFL.BFLY PT, R5, R0, 0x1, 0x1f ;  /* 0x0c201f0000057f89 */ /* 0x000e2800000e0000 */
[----:B------:R-:W1:Y:S01]  /*c590*/  SHFL.BFLY PT, R11, R2, 0x1, 0x1f ;  /* 0x0c201f00020b7f89 */ /* 0x000e6200000e0000 */
[----:B--2---:R-:W-:Y:S01]  /*c5a0*/  LOP3.LUT P2, RZ, R14, 0x7f, RZ, 0xc0, !PT ;  /* 0x0000007f0eff7812 */ /* 0x004fe2000784c0ff */
[----:B0-----:R-:W-:Y:S01]  /*c5b0*/  FADD.FTZ R10, R0, R5 ;  /* 0x00000005000a7221 */ /* 0x001fe20000010000 */
[----:B------:R-:W-:-:S02]  /*c5c0*/  IMAD.MOV.U32 R0, RZ, RZ, -0x800000 ;  /* 0xff800000ff007424 */ /* 0x000fc400078e00ff */
[----:B-1----:R-:W-:Y:S02]  /*c5d0*/  FADD.FTZ R12, R2, R11 ;  /* 0x0000000b020c7221 */ /* 0x002fe40000010000 */
[----:B------:R-:W-:Y:S01]  /*c5e0*/  FSETP.NE.FTZ.AND P0, PT, R10, RZ, PT ;  /* 0x000000ff0a00720b */ /* 0x000fe20003f15000 */
[----:B------:R-:W-:Y:S02]  /*c5f0*/  IMAD.MOV.U32 R11, RZ, RZ, RZ ;  /* 0x000000ffff0b7224 */ /* 0x000fe400078e00ff */
[----:B------:R-:W-:Y:S01]  /*c600*/  IMAD.MOV.U32 R2, RZ, RZ, -0x800000 ;  /* 0xff800000ff027424 */ /* 0x000fe200078e00ff */
[----:B------:R-:W-:-:S09]  /*c610*/  FSETP.NE.FTZ.AND P1, PT, R12, RZ, PT ;  /* 0x000000ff0c00720b */ /* 0x000fd20003f35000 */
[C---:B------:R-:W-:Y:S01]  /*c620*/  @P0 FMUL.FTZ R6, R9.reuse, 0.69314718246459960938 ;  /* 0x3f31721809060820 */ /* 0x040fe20000410000 */
[----:B------:R-:W0:Y:S03]  /*c630*/  @P0 MUFU.LG2 R5, R10 ;  /* 0x0000000a00050308 */ /* 0x000e260000000c00 */
[----:B------:R-:W-:Y:S01]  /*c640*/  @P1 FMUL.FTZ R14, R9, 0.69314718246459960938 ;  /* 0x3f317218090e1820 */ /* 0x000fe20000410000 */
[----:B------:R-:W-:-:S04]  /*c650*/  @!P2 VIADD R9, R13, 0x2a860 ;  /* 0x0002a8600d09a836 */ /* 0x000fc80000000000 */
[----:B------:R-:W1:Y:S01]  /*c660*/  @P1 MUFU.LG2 R7, R12 ;  /* 0x0000000c00071308 */ /* 0x000e620000000c00 */
[----:B------:R-:W-:-:S07]  /*c670*/  @!P2 PRMT R9, RZ, 0x654, R9 ;  /* 0x00000654ff09a816 */ /* 0x000fce0000000009 */
[----:B------:R-:W2:Y:S01]  /*c680*/  @P0 MUFU.RCP R4, R10 ;  /* 0x0000000a00040308 */ /* 0x000ea20000001000 */
[----:B0-----:R-:W-:-:S04]  /*c690*/  @P0 FMUL.FTZ R5, R5, 0.69314718246459960938 ;  /* 0x3f31721805050820 */ /* 0x001fc80000410000 */
[----:B------:R-:W-:Y:S01]  /*c6a0*/  @P0 FFMA.FTZ R2, R6, R3, R5 ;  /* 0x0000000306020223 */ /* 0x000fe20000010005 */
[----:B------:R-:W-:Y:S02]  /*c6b0*/  PLOP3.LUT P0, PT, PT, PT, PT, 0x8, 0x0 ;  /* 0x000000000000781c */ /* 0x000fe40003f0e170 */
[----:B------:R-:W0:Y:S01]  /*c6c0*/  @P1 MUFU.RCP R11, R12 ;  /* 0x0000000c000b1308 */ /* 0x000e220000001000 */
        /* <DEDUP_REMOVED lines=94> */
.L_x_1356:
[----:B------:R-:W0:Y:S01]  /*ccb0*/  S2R R4, SR_CgaCtaId ;  /* 0x0000000000047919 */ /* 0x000e220000008800 */
[----:B------:R-:W-:Y:S01]  /*ccc0*/  MOV R3, 0x400 ;  /* 0x0000040000037802 */ /* 0x000fe20000000f00 */
[----:B------:R-:W-:Y:S01]  /*ccd0*/  BSSY B0, `(.L_x_1427) ;  /* 0x00001f3000007945 */ /* 0x000fe20003800000 */
[----:B------:R-:W-:Y:S02]  /*cce0*/  BAR.SYNC.DEFER_BLOCKING 0x5, 0x180 ;  /* 0x0146000000007b1d */ /* 0x000fe40000010000 */
[----:B0-----:R-:W-:-:S05]  /*ccf0*/  LEA R3, R4, R3, 0x18 ;  /* 0x0000000304037211 */ /* 0x001fca00078ec0ff */
[----:B------:R0:W1:Y:S01]  /*cd00*/  LDS.128 R44, [R3+0x2a8d0] ;  /* 0x02a8d000032c7984 */ /* 0x0000620000000c00 */
[----:B------:R-:W-:Y:S06]  /*cd10*/  BAR.ARV 0x4, 0x180 ;  /* 0x0106000000007b1d */ /* 0x000fec0000002000 */
[----:B------:R-:W-:Y:S05]  /*cd20*/  @P0 BRA `(.L_x_1428) ;  /* 0x0000001400040947 */ /* 0x000fea0003800000 */
[----:B------:R-:W2:Y:S01]  /*cd30*/  S2R R4, SR_SWINHI ;  /* 0x0000000000047919 */ /* 0x000ea20000002f00 */
[----:B------:R-:W-:Y:S02]  /*cd40*/  F2FP.F16.F32.PACK_AB R7, R7, R8 ;  /* 0x000000080707723e */ /* 0x000fe400000000ff */
[----:B------:R-:W-:Y:S01]  /*cd50*/  F2FP.F16.F32.PACK_AB R6, R6, R91 ;  /* 0x0000005b0606723e */ /* 0x000fe200000000ff */
[----:B------:R-:W-:Y:S01]  /*cd60*/  BAR.SYNC.DEFER_BLOCKING 0x1, 0x100 ;  /* 0x0044000000007b1d */ /* 0x000fe20000010000 */
        /* <DEDUP_REMOVED lines=10> */
[----:B------:R-:W-:Y:S02]  /*ce10*/  MOV R16, R3 ;  /* 0x0000000300107202 */ /* 0x000fe40000000f00 */
[----:B--2---:R-:W-:-:S03]  /*ce20*/  MOV R17, R4 ;  /* 0x0000000400117202 */ /* 0x004fc60000000f00 */
[----:B------:R-:W-:-:S03]  /*ce30*/  IMAD.WIDE R4, R170, 0x2, R16 ;  /* 0x00000002aa047825 */ /* 0x000fc600078e0210 */
[C---:B------:R-:W-:Y:S02]  /*ce40*/  LOP3.LUT R9, R4.reuse, 0x380, RZ, 0xc0, !PT ;  /* 0x0000038004097812 */ /* 0x040fe400078ec0ff */
[C---:B------:R-:W-:Y:S02]  /*ce50*/  IADD3 R73, P5, R4.reuse, 0x40, RZ ;  /* 0x0000004004497810 */ /* 0x040fe40007fbe0ff */
[C---:B------:R-:W-:Y:S02]  /*ce60*/  IADD3 R23, P6, R4.reuse, 0x20, RZ ;  /* 0x0000002004177810 */ /* 0x040fe40007fde0ff */
[----:B------:R-:W-:Y:S01]  /*ce70*/  IADD3 R97, P4, R4, 0x60, RZ ;  /* 0x0000006004617810 */ /* 0x000fe20007f9e0ff */
[--C-:B------:R-:W-:Y:S01]  /*ce80*/  IMAD.X R25, RZ, RZ, R5.reuse, P5 ;  /* 0x000000ffff197224 */ /* 0x100fe200028e0605 */
[----:B------:R-:W-:Y:S01]  /*ce90*/  SHF.R.U64 R9, R9, 0x3, RZ ;  /* 0x0000000309097819 */ /* 0x000fe200000012ff */
[--C-:B------:R-:W-:Y:S01]  /*cea0*/  IMAD.X R27, RZ, RZ, R5.reuse, P6 ;  /* 0x000000ffff1b7224 */ /* 0x100fe200030e0605 */
[----:B------:R-:W-:Y:S01]  /*ceb0*/  LOP3.LUT R20, R73, 0x380, RZ, 0xc0, !PT ;  /* 0x0000038049147812 */ /* 0x000fe200078ec0ff */
[----:B------:R-:W-:Y:S01]  /*cec0*/  IMAD.X R21, RZ, RZ, R5, P4 ;  /* 0x000000ffff157224 */ /* 0x000fe200020e0605 */
[----:B------:R-:W-:-:S02]  /*ced0*/  LOP3.LUT R14, R23, 0x380, RZ, 0xc0, !PT ;  /* 0x00000380170e7812 */ /* 0x000fc400078ec0ff */
[----:B-1----:R-:W-:Y:S02]  /*cee0*/  LOP3.LUT R44, R97, 0x380, RZ, 0xc0, !PT ;  /* 0x00000380612c7812 */ /* 0x002fe400078ec0ff */
[C---:B------:R-:W-:Y:S02]  /*cef0*/  IADD3 R99, P3, R4.reuse, 0x4000, RZ ;  /* 0x0000400004637810 */ /* 0x040fe40007f7e0ff */
[C---:B------:R-:W-:Y:S02]  /*cf00*/  IADD3 R101, P2, R4.reuse, 0x4020, RZ ;  /* 0x0000402004657810 */ /* 0x040fe40007f5e0ff */
[C---:B------:R-:W-:Y:S01]  /*cf10*/  IADD3 R90, P1, R4.reuse, 0x4040, RZ ;  /* 0x00004040045a7810 */ /* 0x040fe20007f3e0ff */
[--C-:B------:R-:W-:Y:S01]  /*cf20*/  IMAD.X R15, RZ, RZ, R5.reuse, P3 ;  /* 0x000000ffff0f7224 */ /* 0x100fe200018e0605 */
[----:B------:R-:W-:Y:S01]  /*cf30*/  IADD3 R103, P0, R4, 0x4060, RZ ;  /* 0x0000406004677810 */ /* 0x000fe20007f1e0ff */
[--C-:B------:R-:W-:Y:S01]  /*cf40*/  IMAD.X R13, RZ, RZ, R5.reuse, P2 ;  /* 0x000000ffff0d7224 */ /* 0x100fe200010e0605 */
[----:B------:R-:W-:Y:S01]  /*cf50*/  LOP3.LUT R4, R9, R4, RZ, 0x3c, !PT ;  /* 0x0000000409047212 */ /* 0x000fe200078e3cff */
[--C-:B------:R-:W-:Y:S01]  /*cf60*/  IMAD.X R11, RZ, RZ, R5.reuse, P1 ;  /* 0x000000ffff0b7224 */ /* 0x100fe200008e0605 */
[----:B------:R-:W-:Y:S01]  /*cf70*/  SHF.R.U64 R20, R20, 0x3, RZ ;  /* 0x0000000314147819 */ /* 0x000fe200000012ff */
[----:B------:R-:W-:Y:S01]  /*cf80*/  IMAD.X R9, RZ, RZ, R5, P0 ;  /* 0x000000ffff097224 */ /* 0x000fe200000e0605 */
[----:B------:R-:W-:-:S02]  /*cf90*/  SHF.R.U64 R14, R14, 0x3, RZ ;  /* 0x000000030e0e7819 */ /* 0x000fc400000012ff */
[----:B------:R-:W-:Y:S02]  /*cfa0*/  SHF.R.U64 R44, R44, 0x3, RZ ;  /* 0x000000032c2c7819 */ /* 0x000fe400000012ff */
[----:B------:R-:W-:Y:S02]  /*cfb0*/  MOV R94, R4 ;  /* 0x00000004005e7202 */ /* 0x000fe40000000f00 */
[----:B------:R-:W-:Y:S02]  /*cfc0*/  LOP3.LUT R24, R20, R73, RZ, 0x3c, !PT ;  /* 0x0000004914187212 */ /* 0x000fe400078e3cff */
[----:B------:R-:W-:Y:S02]  /*cfd0*/  F2FP.F16.F32.PACK_AB R5, R10, R93 ;  /* 0x0000005d0a05723e */ /* 0x000fe400000000ff */
[----:B------:R-:W-:Y:S02]  /*cfe0*/  LOP3.LUT R26, R14, R23, RZ, 0x3c, !PT ;  /* 0x000000170e1a7212 */ /* 0x000fe400078e3cff */
[----:B------:R-:W-:-:S02]  /*cff0*/  LOP3.LUT R20, R44, R97, RZ, 0x3c, !PT ;  /* 0x000000612c147212 */ /* 0x000fc400078e3cff */
[----:B------:R-:W-:Y:S01]  /*d000*/  LOP3.LUT R10, R101, 0x380, RZ, 0xc0, !PT ;  /* 0x00000380650a7812 */ /* 0x000fe200078ec0ff */
[----:B------:R-:W1:Y:S01]  /*d010*/  LDC.64 R96, c[0x0][0xc00] ;  /* 0x00030000ff607b82 */ /* 0x000e620000000a00 */
[----:B------:R-:W-:Y:S02]  /*d020*/  LOP3.LUT R23, R90, 0x380, RZ, 0xc0, !PT ;  /* 0x000003805a177812 */ /* 0x000fe400078ec0ff */
[----:B------:R-:W-:Y:S02]  /*d030*/  LOP3.LUT R44, R103, 0x380, RZ, 0xc0, !PT ;  /* 0x00000380672c7812 */ /* 0x000fe400078ec0ff */
[----:B------:R-:W-:Y:S02]  /*d040*/  LOP3.LUT R72, R99, 0x380, RZ, 0xc0, !PT ;  /* 0x0000038063487812 */ /* 0x000fe400078ec0ff */
[----:B------:R-:W-:Y:S02]  /*d050*/  SHF.R.U64 R10, R10, 0x3, RZ ;  /* 0x000000030a0a7819 */ /* 0x000fe400000012ff */
[----:B------:R-:W-:-:S02]  /*d060*/  SHF.R.U64 R23, R23, 0x3, RZ ;  /* 0x0000000317177819 */ /* 0x000fc400000012ff */
[----:B------:R-:W-:Y:S02]  /*d070*/  SHF.R.U64 R44, R44, 0x3, RZ ;  /* 0x000000032c2c7819 */ /* 0x000fe400000012ff */
[----:B------:R-:W-:Y:S02]  /*d080*/  F2FP.F16.F32.PACK_AB R4, R12, R95 ;  /* 0x0000005f0c04723e */ /* 0x000fe400000000ff */
[----:B------:R-:W-:Y:S02]  /*d090*/  SHF.R.U64 R72, R72, 0x3, RZ ;  /* 0x0000000348487819 */ /* 0x000fe400000012ff */
[----:B------:R-:W-:Y:S01]  /*d0a0*/  LOP3.LUT R12, R10, R101, RZ, 0x3c, !PT ;  /* 0x000000650a0c7212 */ /* 0x000fe200078e3cff */
[----:B------:R2:W-:Y:S01]  /*d0b0*/  STSM.16.M88.4 [R94], R4 ;  /* 0x000000045e007844 */ /* 0x0005e20000000200 */
[----:B------:R-:W-:Y:S02]  /*d0c0*/  LOP3.LUT R10, R23, R90, RZ, 0x3c, !PT ;  /* 0x0000005a170a7212 */ /* 0x000fe400078e3cff */
[----:B------:R-:W-:-:S02]  /*d0d0*/  LOP3.LUT R8, R44, R103, RZ, 0x3c, !PT ;  /* 0x000000672c087212 */ /* 0x000fc400078e3cff */
[----:B------:R-:W-:Y:S02]  /*d0e0*/  LOP3.LUT R14, R72, R99, RZ, 0x3c, !PT ;  /* 0x00000063480e7212 */ /* 0x000fe400078e3cff */
[----:B------:R-:W-:Y:S02]  /*d0f0*/  MOV R72, R10 ;  /* 0x0000000a00487202 */ /* 0x000fe40000000f00 */
[----:B------:R-:W-:Y:S02]  /*d100*/  MOV R44, R8 ;  /* 0x00000008002c7202 */ /* 0x000fe40000000f00 */
[----:B------:R-:W-:Y:S02]  /*d110*/  MOV R92, R26 ;  /* 0x0000001a005c7202 */ /* 0x000fe40000000f00 */
[----:B------:R-:W-:Y:S02]  /*d120*/  F2FP.F16.F32.PACK_AB R8, R88, R89 ;  /* 0x000000595808723e */ /* 0x000fe400000000ff */
[----:B------:R-:W-:-:S02]  /*d130*/  F2FP.F16.F32.PACK_AB R9, R35, R34 ;  /* 0x000000222309723e */ /* 0x000fc400000000ff */
[----:B------:R-:W-:Y:S02]  /*d140*/  F2FP.F16.F32.PACK_AB R10, R37, R36 ;  /* 0x00000024250a723e */ /* 0x000fe400000000ff */
[----:B------:R-:W-:Y:S02]  /*d150*/  F2FP.F16.F32.PACK_AB R11, R39, R38 ;  /* 0x00000026270b723e */ /* 0x000fe400000000ff */
[----:B------:R-:W-:Y:S02]  /*d160*/  MOV R91, R24 ;  /* 0x00000018005b7202 */ /* 0x000fe40000000f00 */
[----:B--2---:R-:W-:Y:S01]  /*d170*/  F2FP.F16.F32.PACK_AB R4, R41, R40 ;  /* 0x000000282904723e */ /* 0x004fe200000000ff */
[----:B------:R-:W-:Y:S01]  /*d180*/  STSM.16.M88.4 [R92], R8 ;  /* 0x000000085c007844 */ /* 0x000fe20000000200 */
[----:B------:R-:W-:Y:S02]  /*d190*/  F2FP.F16.F32.PACK_AB R5, R43, R42 ;  /* 0x0000002a2b05723e */ /* 0x000fe400000000ff */
[----:B------:R-:W-:-:S02]  /*d1a0*/  F2FP.F16.F32.PACK_AB R6, R32, R33 ;  /* 0x000000212006723e */ /* 0x000fc400000000ff */
[----:B------:R-:W-:Y:S02]  /*d1b0*/  F2FP.F16.F32.PACK_AB R7, R30, R31 ;  /* 0x0000001f1e07723e */ /* 0x000fe400000000ff */
[----:B------:R-:W-:Y:S02]  /*d1c0*/  MOV R23, R14 ;  /* 0x0000000e00177202 */ /* 0x000fe40000000f00 */
[----:B------:R-:W-:Y:S01]  /*d1d0*/  MOV R73, R12 ;  /* 0x0000000c00497202 */ /* 0x000fe20000000f00 */
[----:B------:R2:W-:Y:S01]  /*d1e0*/  STSM.16.M88.4 [R91], R4 ;  /* 0x000000045b007844 */ /* 0x0005e20000000200 */
[----:B------:R-:W-:Y:S02]  /*d1f0*/  MOV R90, R20 ;  /* 0x00000014005a7202 */ /* 0x000fe40000000f00 */
[----:B------:R-:W-:Y:S01]  /*d200*/  F2FP.F16.F32.PACK_AB R12, R49, R48 ;  /* 0x00000030310c723e */ /* 0x000fe200000000ff */
[----:B------:R-:W3:Y:S01]  /*d210*/  LDC.64 R20, c[0x0][0xc00] ;  /* 0x00030000ff147b82 */ /* 0x000ee20000000a00 */
[----:B------:R-:W-:-:S02]  /*d220*/  F2FP.F16.F32.PACK_AB R13, R51, R50 ;  /* 0x00000032330d723e */ /* 0x000fc400000000ff */
[----:B------:R-:W-:Y:S02]  /*d230*/  F2FP.F16.F32.PACK_AB R14, R53, R52 ;  /* 0x00000034350e723e */ /* 0x000fe400000000ff */
[----:B------:R-:W-:Y:S02]  /*d240*/  F2FP.F16.F32.PACK_AB R15, R55, R54 ;  /* 0x00000036370f723e */ /* 0x000fe400000000ff */
[----:B------:R-:W-:Y:S01]  /*d250*/  F2FP.F16.F32.PACK_AB R24, R57, R56 ;  /* 0x000000383918723e */ /* 0x000fe200000000ff */
[----:B------:R-:W-:Y:S01]  /*d260*/  ULDC UR4, c[0x0][0xa88] ;  /* 0x0002a20000047ab9 */ /* 0x000fe20000000800 */
[----:B------:R-:W-:Y:S01]  /*d270*/  F2FP.F16.F32.PACK_AB R25, R59, R58 ;  /* 0x0000003a3b19723e */ /* 0x000fe200000000ff */
[----:B------:R-:W-:Y:S01]  /*d280*/  STSM.16.M88.4 [R90], R12 ;  /* 0x0000000c5a007844 */ /* 0x000fe20000000200 */
[----:B------:R-:W-:Y:S01]  /*d290*/  F2FP.F16.F32.PACK_AB R26, R61, R60 ;  /* 0x0000003c3d1a723e */ /* 0x000fe200000000ff */
[----:B--2---:R-:W2:Y:S01]  /*d2a0*/  LDC.64 R4, c[0x0][0xc08] ;  /* 0x00030200ff047b82 */ /* 0x004ea20000000a00 */
[----:B------:R-:W-:-:S02]  /*d2b0*/  F2FP.F16.F32.PACK_AB R27, R63, R62 ;  /* 0x0000003e3f1b723e */ /* 0x000fc400000000ff */
[----:B------:R-:W-:Y:S02]  /*d2c0*/  F2FP.F16.F32.PACK_AB R30, R77, R76 ;  /* 0x0000004c4d1e723e */ /* 0x000fe400000000ff */
[----:B------:R-:W-:Y:S01]  /*d2d0*/  F2FP.F16.F32.PACK_AB R31, R79, R78 ;  /* 0x0000004e4f1f723e */ /* 0x000fe200000000ff */
[----:B------:R4:W-:Y:S01]  /*d2e0*/  STSM.16.M88.4 [R23], R24 ;  /* 0x0000001817007844 */ /* 0x0009e20000000200 */
[----:B-1----:R-:W-:Y:S01]  /*d2f0*/  ISETP.NE.U32.AND P0, PT, R96, RZ, PT ;  /* 0x000000ff6000720c */ /* 0x002fe20003f05070 */
[----:B------:R-:W1:Y:S02]  /*d300*/  LDC R52, c[0x0][0xbe8] ;  /* 0x0002fa00ff347b82 */ /* 0x000e640000000800 */
[----:B------:R0:W-:Y:S01]  /*d310*/  STSM.16.M88.4 [R73], R64 ;  /* 0x0000004049007844 */ /* 0x0001e20000000200 */
[----:B------:R-:W-:Y:S01]  /*d320*/  ISETP.NE.AND.EX P0, PT, R97, RZ, PT, P0 ;  /* 0x000000ff6100720c */ /* 0x000fe20003f05300 */
[----:B---3--:R-:W-:Y:S02]  /*d330*/  IMAD.WIDE R20, R164, 0x4, R20 ;  /* 0x00000004a4147825 */ /* 0x008fe400078e0214 */
[----:B------:R0:W-:Y:S04]  /*d340*/  STSM.16.M88.4 [R72], R28 ;  /* 0x0000001c48007844 */ /* 0x0001e80000000200 */
[----:B------:R0:W-:Y:S01]  /*d350*/  STSM.16.M88.4 [R44], R80 ;  /* 0x000000502c007844 */ /* 0x0001e20000000200 */
[----:B------:R-:W-:-:S02]  /*d360*/  IMAD.U32 R7, RZ, RZ, UR4 ;  /* 0x00000004ff077e24 */ /* 0x000fc4000f8e00ff */
[----:B----4-:R-:W-:Y:S01]  /*d370*/  IMAD.MOV.U32 R23, RZ, RZ, RZ ;  /* 0x000000ffff177224 */ /* 0x010fe200078e00ff */
[----:B------:R-:W-:Y:S01]  /*d380*/  BAR.SYNC.DEFER_BLOCKING 0x1, 0x100 ;  /* 0x0044000000007b1d */ /* 0x000fe20000010000 */
[----:B--2---:R-:W-:-:S04]  /*d390*/  ISETP.NE.U32.AND P2, PT, R4, RZ, PT ;  /* 0x000000ff0400720c */ /* 0x004fc80003f45070 */
[----:B------:R-:W-:-:S13]  /*d3a0*/  ISETP.NE.AND.EX P2, PT, R5, RZ, PT, P2 ;  /* 0x000000ff0500720c */ /* 0x000fda0003f45320 */
[----:B------:R-:W2:Y:S01]  /*d3b0*/  @P2 LDC.64 R4, c[0x0][0xc08] ;  /* 0x00030200ff042b82 */ /* 0x000ea20000000a00 */
[----:B------:R0:W5:Y:S01]  /*d3c0*/  @P0 LDG.E R23, desc[UR60][R20.64] ;  /* 0x0000003c14170981 */ /* 0x000162000c1e1900 */
[----:B-1----:R-:W-:-:S13]  /*d3d0*/  ISETP.NE.AND P1, PT, R52, 0x1, PT ;  /* 0x000000013400780c */ /* 0x002fda0003f25270 */
[----:B------:R-:W1:Y:S01]  /*d3e0*/  @P1 LDC R6, c[0x0][0xbec] ;  /* 0x0002fb00ff061b82 */ /* 0x000e620000000800 */
[----:B--2---:R-:W-:-:S07]  /*d3f0*/  @P2 IMAD.WIDE R4, R164, 0x4, R4 ;  /* 0x00000004a4042825 */ /* 0x004fce00078e0204 */
[----:B------:R-:W2:Y:S01]  /*d400*/  @P1 LDC R11, c[0x0][0xbf0] ;  /* 0x0002fc00ff0b1b82 */ /* 0x000ea20000000800 */
[----:B------:R0:W5:Y:S01]  /*d410*/  @P2 LDG.E R7, desc[UR60][R4.64] ;  /* 0x0000003c04072981 */ /* 0x000162000c1e1900 */
[----:B------:R-:W-:Y:S05]  /*d420*/  @P2 BRA `(.L_x_1429) ;  /* 0x0000000000102947 */ /* 0x000fea0003800000 */
[----:B------:R-:W-:Y:S05]  /*d430*/  @!P0 BRA `(.L_x_1429) ;  /* 0x00000000000c8947 */ /* 0x000fea0003800000 */
[----:B0-----:R-:W3:Y:S04]  /*d440*/  LDG.E R4, desc[UR60][R20.64] ;  /* 0x0000003c14047981 */ /* 0x001ee8000c1e1900 */
[----:B-----5:R-:W3:Y:S02]  /*d450*/  LDG.E R7, desc[UR60][R20.64+0x4] ;  /* 0x0000043c14077981 */ /* 0x020ee4000c1e1900 */
[----:B---3--:R-:W-:-:S07]  /*d460*/  IMAD.IADD R7, R7, 0x1, -R4 ;  /* 0x0000000107077824 */ /* 0x008fce00078e0a04 */
.L_x_1429:
[----:B0-----:R-:W-:Y:S01]  /*d470*/  SHF.R.S32.HI R44, RZ, 0x1f, R163 ;  /* 0x0000001fff2c7819 */ /* 0x001fe200000114a3 */
[----:B------:R-:W-:Y:S01]  /*d480*/  IMAD.IADD R15, R22, 0x1, R18 ;  /* 0x00000001160f7824 */ /* 0x000fe200078e0212 */
[----:B------:R-:W-:Y:S01]  /*d490*/  ULDC.64 UR4, c[0x0][0xb90] ;  /* 0x0002e40000047ab9 */ /* 0x000fe20000000a00 */
[--C-:B-----5:R-:W-:Y:S01]  /*d4a0*/  SHF.R.S32.HI R21, RZ, 0x1f, R23.reuse ;  /* 0x0000001fff157819 */ /* 0x120fe20000011417 */
[----:B------:R-:W-:Y:S01]  /*d4b0*/  IMAD.MOV.U32 R20, RZ, RZ, R23 ;  /* 0x000000ffff147224 */ /* 0x000fe200078e0017 */
[----:B------:R-:W-:Y:S01]  /*d4c0*/  SHF.R.S32.HI R8, RZ, 0x1f, R164 ;  /* 0x0000001fff087819 */ /* 0x000fe200000114a4 */
[----:B------:R-:W-:Y:S01]  /*d4d0*/  IMAD R4, R44, UR4, RZ ;  /* 0x000000042c047c24 */ /* 0x000fe2000f8e02ff */
[----:B------:R-:W-:Y:S01]  /*d4e0*/  SEL R53, R164, RZ, !P0 ;  /* 0x000000ffa4357207 */ /* 0x000fe20004000000 */
[----:B-1----:R-:W-:-:S04]  /*d4f0*/  @P1 IMAD.HI.U32 R6, R15, R6, RZ ;  /* 0x000000060f061227 */ /* 0x002fc800078e00ff */
[----:B------:R-:W-:Y:S01]  /*d500*/  IMAD.MOV.U32 R9, RZ, RZ, R15 ;  /* 0x000000ffff097224 */ /* 0x000fe200078e000f */
[----:B--2---:R-:W-:Y:S01]  /*d510*/  @P1 SHF.R.U32.HI R9, RZ, R11, R6 ;  /* 0x0000000bff091219 */ /* 0x004fe20000011606 */
[C---:B------:R-:W-:Y:S02]  /*d520*/  IMAD R13, R163.reuse, UR5, R4 ;  /* 0x00000005a30d7c24 */ /* 0x040fe4000f8e0204 */
[----:B------:R-:W-:Y:S01]  /*d530*/  IMAD.WIDE.U32 R4, R163, UR4, R20 ;  /* 0x00000004a3047c25 */ /* 0x000fe2000f8e0014 */
[----:B------:R-:W-:Y:S01]  /*d540*/  SEL R20, R8, RZ, !P0 ;  /* 0x000000ff08147207 */ /* 0x000fe20004000000 */
[----:B------:R-:W-:Y:S02]  /*d550*/  ULDC.64 UR4, c[0x0][0xb98] ;  /* 0x0002e60000047ab9 */ /* 0x000fe40000000a00 */
[----:B------:R-:W-:Y:S02]  /*d560*/  IMAD R11, R165, 0x40, R160 ;  /* 0x00000040a50b7824 */ /* 0x000fe400078e02a0 */
[----:B------:R-:W-:-:S02]  /*d570*/  IMAD.IADD R5, R5, 0x1, R13 ;  /* 0x0000000105057824 */ /* 0x000fc400078e020d */
[----:B------:R-:W-:Y:S02]  /*d580*/  IMAD.MOV R13, RZ, RZ, -R9 ;  /* 0x000000ffff0d7224 */ /* 0x000fe400078e0a09 */
[----:B------:R-:W-:-:S04]  /*d590*/  IMAD.WIDE R16, R11, 0x2, R16 ;  /* 0x000000020b107825 */ /* 0x000fc800078e0210 */
[----:B------:R-:W-:Y:S01]  /*d5a0*/  IMAD R6, R20, UR4, RZ ;  /* 0x0000000414067c24 */ /* 0x000fe2000f8e02ff */
[C---:B------:R-:W-:Y:S01]  /*d5b0*/  IADD3 R41, P6, R16.reuse, 0x4000, RZ ;  /* 0x0000400010297810 */ /* 0x040fe20007fde0ff */
[----:B------:R-:W-:Y:S01]  /*d5c0*/  IMAD.WIDE.U32 R4, R53, UR4, R4 ;  /* 0x0000000435047c25 */ /* 0x000fe2000f8e0004 */
[----:B------:R-:W-:Y:S02]  /*d5d0*/  IADD3 R37, P5, R16, 0x5000, RZ ;  /* 0x0000500010257810 */ /* 0x000fe40007fbe0ff */
[----:B------:R-:W-:Y:S01]  /*d5e0*/  LOP3.LUT R40, R41, 0x380, RZ, 0xc0, !PT ;  /* 0x0000038029287812 */ /* 0x000fe200078ec0ff */
[----:B------:R-:W-:Y:S01]  /*d5f0*/  IMAD R11, R52, R13, R15 ;  /* 0x0000000d340b7224 */ /* 0x000fe200078e020f */
[----:B------:R-:W-:Y:S01]  /*d600*/  SHF.R.S32.HI R13, RZ, 0x1f, R9 ;  /* 0x0000001fff0d7819 */ /* 0x000fe20000011409 */
[----:B------:R-:W-:Y:S01]  /*d610*/  IMAD R8, R53, UR5, R6 ;  /* 0x0000000535087c24 */ /* 0x000fe2000f8e0206 */
[----:B------:R-:W-:Y:S01]  /*d620*/  IADD3 R4, P2, R9, R4, RZ ;  /* 0x0000000409047210 */ /* 0x000fe20007f5e0ff */
[----:B------:R-:W-:Y:S01]  /*d630*/  ULDC.64 UR4, c[0x0][0xb88] ;  /* 0x0002e20000047ab9 */ /* 0x000fe20000000a00 */
[----:B------:R-:W-:Y:S01]  /*d640*/  SHF.R.S32.HI R6, RZ, 0x1f, R11 ;  /* 0x0000001fff067819 */ /* 0x000fe2000001140b */
[----:B------:R-:W-:Y:S01]  /*d650*/  IMAD.IADD R24, R169, 0x1, R18 ;  /* 0x00000001a9187824 */ /* 0x000fe200078e0212 */
[----:B------:R-:W-:Y:S01]  /*d660*/  IADD3.X R5, R13, R5, R8, P2, !PT ;  /* 0x000000050d057210 */ /* 0x000fe200017fe408 */
[----:B------:R-:W-:Y:S01]  /*d670*/  IMAD R55, R7, R52, RZ ;  /* 0x0000003407377224 */ /* 0x000fe200078e02ff */
[----:B------:R-:W-:Y:S01]  /*d680*/  IADD3 R9, P3, R16, 0x2000, RZ ;  /* 0x0000200010097810 */ /* 0x000fe20007f7e0ff */
[----:B------:R-:W-:Y:S01]  /*d690*/  IMAD R10, R6, UR4, RZ ;  /* 0x00000004060a7c24 */ /* 0x000fe2000f8e02ff */
[----:B------:R-:W-:Y:S01]  /*d6a0*/  IADD3 R15, P0, R16, 0x1000, RZ ;  /* 0x00001000100f7810 */ /* 0x000fe20007f1e0ff */
[----:B------:R-:W-:Y:S01]  /*d6b0*/  IMAD.WIDE.U32 R4, R11, UR4, R4 ;  /* 0x000000040b047c25 */ /* 0x000fe2000f8e0004 */
[----:B------:R-:W-:-:S02]  /*d6c0*/  LOP3.LUT R8, R9, 0x380, RZ, 0xc0, !PT ;  /* 0x0000038009087812 */ /* 0x000fc400078ec0ff */
[----:B------:R-:W-:Y:S01]  /*d6d0*/  LOP3.LUT R36, R37, 0x380, RZ, 0xc0, !PT ;  /* 0x0000038025247812 */ /* 0x000fe200078ec0ff */
[----:B------:R-:W-:Y:S01]  /*d6e0*/  IMAD R13, R11, UR5, R10 ;  /* 0x000000050b0d7c24 */ /* 0x000fe2000f8e020a */
[----:B------:R-:W-:Y:S01]  /*d6f0*/  ULDC.64 UR4, c[0x0][0xb50] ;  /* 0x0002d40000047ab9 */ /* 0x000fe20000000a00 */
[----:B------:R-:W-:Y:S01]  /*d700*/  SHF.R.U64 R6, R8, 0x3, RZ ;  /* 0x0000000308067819 */ /* 0x000fe200000012ff */
[----:B------:R-:W-:Y:S01]  /*d710*/  IMAD.X R7, RZ, RZ, R17, P3 ;  /* 0x000000ffff077224 */ /* 0x000fe200018e0611 */
[----:B------:R-:W-:Y:S01]  /*d720*/  LEA R10, P4, R4, UR4, 0x2 ;  /* 0x00000004040a7c11 */ /* 0x000fe2000f8810ff */
[----:B------:R-:W-:Y:S01]  /*d730*/  IMAD.IADD R5, R5, 0x1, R13 ;  /* 0x0000000105057824 */ /* 0x000fe200078e020d */
[----:B------:R-:W-:Y:S01]  /*d740*/  LOP3.LUT R6, R6, R9, RZ, 0x3c, !PT ;  /* 0x0000000906067212 */ /* 0x000fe200078e3cff */
[----:B------:R-:W-:Y:S01]  /*d750*/  IMAD.X R13, RZ, RZ, R17, P0 ;  /* 0x000000ffff0d7224 */ /* 0x000fe200000e0611 */
[----:B------:R-:W-:Y:S01]  /*d760*/  IADD3 R9, P2, R16, 0x3000, RZ ;  /* 0x0000300010097810 */ /* 0x000fe20007f5e0ff */
[----:B------:R-:W-:Y:S01]  /*d770*/  SHFL.IDX PT, R48, R10, RZ, 0x1c1f ;  /* 0x001c1fff0a307589 */ /* 0x000fe200000e0000 */
[----:B------:R-:W-:Y:S01]  /*d780*/  LEA.HI.X R14, R4, UR5, R5, 0x2, P4 ;  /* 0x00000005040e7c11 */ /* 0x000fe2000a0f1405 */
[----:B------:R-:W-:Y:S01]  /*d790*/  VIADD R4, R24, 0x8 ;  /* 0x0000000818047836 */ /* 0x000fe20000000000 */
[----:B------:R-:W-:Y:S01]  /*d7a0*/  LOP3.LUT R8, R9, 0x380, RZ, 0xc0, !PT ;  /* 0x0000038009087812 */ /* 0x000fe200078ec0ff */
[----:B------:R-:W-:Y:S01]  /*d7b0*/  SHFL.IDX PT, R50, R10, 0x1, 0x1c1f ;  /* 0x003c1f000a327f89 */ /* 0x000fe200000e0000 */
[----:B------:R-:W-:Y:S01]  /*d7c0*/  LOP3.LUT P0, RZ, R167, 0x3, RZ, 0xc0, !PT ;  /* 0x00000003a7ff7812 */ /* 0x000fe2000780c0ff */
[----:B------:R-:W-:Y:S01]  /*d7d0*/  ULDC.64 UR4, c[0x0][0xaa0] ;  /* 0x0002a80000047ab9 */ /* 0x000fe20000000a00 */
[----:B------:R-:W-:Y:S01]  /*d7e0*/  SHF.R.U64 R8, R8, 0x3, RZ ;  /* 0x0000000308087819 */ /* 0x000fe200000012ff */
[----:B------:R-:W0:Y:S01]  /*d7f0*/  SHFL.IDX PT, R49, R14, RZ, 0x1c1f ;  /* 0x001c1fff0e317589 */ /* 0x000e2200000e0000 */
[----:B------:R-:W-:-:S02]  /*d800*/  IADD3 R33, P4, R16, 0x6000, RZ ;  /* 0x0000600010217810 */ /* 0x000fc40007f9e0ff */
[----:B------:R-:W-:Y:S01]  /*d810*/  LOP3.LUT R8, R8, R9, RZ, 0x3c, !PT ;  /* 0x0000000908087212 */ /* 0x000fe200078e3cff */
[----:B------:R-:W1:Y:S01]  /*d820*/  SHFL.IDX PT, R51, R14, 0x1, 0x1c1f ;  /* 0x003c1f000e337f89 */ /* 0x000e6200000e0000 */
[----:B------:R-:W-:Y:S01]  /*d830*/  IMAD.X R9, RZ, RZ, R17, P2 ;  /* 0x000000ffff097224 */ /* 0x000fe200010e0611 */
[-C--:B------:R-:W-:Y:S02]  /*d840*/  ISETP.GE.OR P2, PT, R24, R55.reuse, P0 ;  /* 0x000000371800720c */ /* 0x080fe40000746670 */
[----:B------:R-:W-:Y:S02]  /*d850*/  ISETP.GE.OR P0, PT, R4, R55, P0 ;  /* 0x000000370400720c */ /* 0x000fe40000706670 */
[----:B------:R-:W-:Y:S02]  /*d860*/  LOP3.LUT R11, R16, 0x380, RZ, 0xc0, !PT ;  /* 0x00000380100b7812 */ /* 0x000fe400078ec0ff */
[----:B------:R-:W-:Y:S02]  /*d870*/  LOP3.LUT R32, R33, 0x380, RZ, 0xc0, !PT ;  /* 0x0000038021207812 */ /* 0x000fe400078ec0ff */
[----:B------:R-:W-:-:S02]  /*d880*/  SHF.R.U64 R11, R11, 0x3, RZ ;  /* 0x000000030b0b7819 */ /* 0x000fc400000012ff */
[----:B------:R-:W-:Y:S02]  /*d890*/  IADD3 R5, P3, R16, 0x7000, RZ ;  /* 0x0000700010057810 */ /* 0x000fe40007f7e0ff */
[----:B------:R-:W-:Y:S02]  /*d8a0*/  SHF.R.U64 R40, R40, 0x3, RZ ;  /* 0x0000000328287819 */ /* 0x000fe400000012ff */
[----:B------:R-:W-:Y:S01]  /*d8b0*/  SHF.R.U64 R36, R36, 0x3, RZ ;  /* 0x0000000324247819 */ /* 0x000fe200000012ff */
[--C-:B------:R-:W-:Y:S01]  /*d8c0*/  IMAD.X R29, RZ, RZ, R17.reuse, P3 ;  /* 0x000000ffff1d7224 */ /* 0x100fe200018e0611 */
[----:B------:R-:W-:Y:S02]  /*d8d0*/  SHF.R.U64 R32, R32, 0x3, RZ ;  /* 0x0000000320207819 */ /* 0x000fe400000012ff */
[----:B------:R-:W-:Y:S01]  /*d8e0*/  LOP3.LUT R16, R11, R16, RZ, 0x3c, !PT ;  /* 0x000000100b107212 */ /* 0x000fe200078e3cff */
[----:B0-----:R0:W-:Y:S01]  /*d8f0*/  @!P2 ST.E desc[UR60][R48.64], R2 ;  /* 0x000000023000a985 */ /* 0x0011e2000c10193c */
[----:B------:R-:W-:Y:S01]  /*d900*/  LOP3.LUT R40, R40, R41, RZ, 0x3c, !PT ;  /* 0x0000002928287212 */ /* 0x000fe200078e3cff */
[--C-:B------:R-:W-:Y:S01]  /*d910*/  IMAD.X R41, RZ, RZ, R17.reuse, P6 ;  /* 0x000000ffff297224 */ /* 0x100fe200030e0611 */
[----:B------:R-:W-:Y:S01]  /*d920*/  LOP3.LUT R36, R36, R37, RZ, 0x3c, !PT ;  /* 0x0000002524247212 */ /* 0x000fe200078e3cff */
[----:B-1----:R1:W-:Y:S01]  /*d930*/  @!P0 ST.E desc[UR60][R50.64], R0 ;  /* 0x0000000032008985 */ /* 0x0023e2000c10193c */
[----:B------:R-:W-:Y:S01]  /*d940*/  LOP3.LUT R32, R32, R33, RZ, 0x3c, !PT ;  /* 0x0000002120207212 */ /* 0x000fe200078e3cff */
[--C-:B------:R-:W-:Y:S01]  /*d950*/  IMAD.X R37, RZ, RZ, R17.reuse, P5 ;  /* 0x000000ffff257224 */ /* 0x100fe200028e0611 */
[----:B------:R-:W-:Y:S01]  /*d960*/  LOP3.LUT R12, R15, 0x380, RZ, 0xc0, !PT ;  /* 0x000003800f0c7812 */ /* 0x000fe200078ec0ff */
[----:B------:R-:W-:Y:S01]  /*d970*/  IMAD.X R33, RZ, RZ, R17, P4 ;  /* 0x000000ffff217224 */ /* 0x000fe200020e0611 */
[----:B------:R2:W5:Y:S01]  /*d980*/  LD.E.128 R24, desc[UR60][R16.64] ;  /* 0x0000003c10187980 */ /* 0x000562000c101d00 */
[----:B------:R-:W-:Y:S01]  /*d990*/  LOP3.LUT R4, R5, 0x380, RZ, 0xc0, !PT ;  /* 0x0000038005047812 */ /* 0x000fe200078ec0ff */
[----:B0-----:R-:W0:Y:S01]  /*d9a0*/  @P1 LDC R49, c[0x0][0xbec] ;  /* 0x0002fb00ff311b82 */ /* 0x001e220000000800 */
[----:B------:R-:W-:Y:S01]  /*d9b0*/  SHF.R.U64 R12, R12, 0x3, RZ ;  /* 0x000000030c0c7819 */ /* 0x000fe200000012ff */
[----:B------:R-:W5:Y:S01]  /*d9c0*/  LD.E.128 R8, desc[UR60][R8.64] ;  /* 0x0000003c08087980 */ /* 0x000f62000c101d00 */
[----:B------:R-:W-:Y:S01]  /*d9d0*/  SHF.R.U64 R4, R4, 0x3, RZ ;  /* 0x0000000304047819 */ /* 0x000fe200000012ff */
[----:B-1----:R-:W-:Y:S01]  /*d9e0*/  IMAD R0, R21, UR4, RZ ;  /* 0x0000000415007c24 */ /* 0x002fe2000f8e02ff */
[----:B------:R-:W-:Y:S01]  /*d9f0*/  LOP3.LUT R12, R12, R15, RZ, 0x3c, !PT ;  /* 0x0000000f0c0c7212 */ /* 0x000fe200078e3cff */
[----:B------:R-:W5:Y:S01]  /*da00*/  LD.E.128 R40, desc[UR60][R40.64] ;  /* 0x0000003c28287980 */ /* 0x000f62000c101d00 */
[----:B--2---:R-:W-:Y:S01]  /*da10*/  IMAD.WIDE.U32 R16, R23, UR4, RZ ;  /* 0x0000000417107c25 */ /* 0x004fe2000f8e00ff */
[----:B------:R-:W-:-:S02]  /*da20*/  LOP3.LUT R28, R4, R5, RZ, 0x3c, !PT ;  /* 0x00000005041c7212 */ /* 0x000fc400078e3cff */
[----:B------:R-:W5:Y:S01]  /*da30*/  LD.E.128 R4, desc[UR60][R6.64] ;  /* 0x0000003c06047980 */ /* 0x000f62000c101d00 */
[----:B------:R-:W-:Y:S01]  /*da40*/  IMAD R21, R23, UR5, R0 ;  /* 0x0000000517157c24 */ /* 0x000fe2000f8e0200 */
[----:B------:R-:W-:Y:S01]  /*da50*/  ULDC.64 UR4, c[0x0][0xae8] ;  /* 0x0002ba0000047ab9 */ /* 0x000fe20000000a00 */
[----:B------:R-:W1:Y:S01]  /*da60*/  @P1 LDC R23, c[0x0][0xbf0] ;  /* 0x0002fc00ff171b82 */ /* 0x000e620000000800 */
[----:B------:R-:W5:Y:S01]  /*da70*/  LD.E.128 R12, desc[UR60][R12.64] ;  /* 0x0000003c0c0c7980 */ /* 0x000f62000c101d00 */
[----:B------:R-:W-:Y:S02]  /*da80*/  IMAD.IADD R17, R17, 0x1, R21 ;  /* 0x0000000111117824 */ /* 0x000fe400078e0215 */
[----:B------:R-:W-:Y:S01]  /*da90*/  IMAD R21, R162, 0x20, R165 ;  /* 0x00000020a2157824 */ /* 0x000fe200078e02a5 */
[----:B------:R-:W5:Y:S01]  /*daa0*/  LD.E.128 R36, desc[UR60][R36.64] ;  /* 0x0000003c24247980 */ /* 0x000f62000c101d00 */
[----:B------:R-:W-:Y:S02]  /*dab0*/  IMAD R0, R44, UR4, RZ ;  /* 0x000000042c007c24 */ /* 0x000fe4000f8e02ff */
[----:B------:R-:W-:Y:S01]  /*dac0*/  IMAD.IADD R44, R18, 0x1, R21 ;  /* 0x00000001122c7824 */ /* 0x000fe200078e0215 */
[----:B------:R-:W5:Y:S01]  /*dad0*/  LD.E.128 R32, desc[UR60][R32.64] ;  /* 0x0000003c20207980 */ /* 0x000f62000c101d00 */
[----:B------:R-:W-:-:S02]  /*dae0*/  IMAD R21, R163, UR5, R0 ;  /* 0x00000005a3157c24 */ /* 0x000fc4000f8e0200 */
[----:B------:R-:W-:Y:S01]  /*daf0*/  IMAD.WIDE.U32 R16, R163, UR4, R16 ;  /* 0x00000004a3107c25 */ /* 0x000fe2000f8e0010 */
[----:B------:R-:W-:Y:S01]  /*db00*/  ULDC.64 UR4, c[0x0][0xaf0] ;  /* 0x0002bc0000047ab9 */ /* 0x000fe20000000a00 */
[----:B------:R-:W5:Y:S02]  /*db10*/  LD.E.128 R28, desc[UR60][R28.64] ;  /* 0x0000003c1c1c7980 */ /* 0x000f64000c101d00 */
[----:B0-----:R-:W-:Y:S01]  /*db20*/  @P1 IMAD.HI.U32 R0, R44, R49, RZ ;  /* 0x000000312c001227 */ /* 0x001fe200078e00ff */
[----:B------:R-:W-:Y:S01]  /*db30*/  @!PT LDS RZ, [RZ] ;  /* 0x00000000fffff984 */ /* 0x000fe20000000800 */
[----:B------:R-:W-:Y:S01]  /*db40*/  @!PT LDS RZ, [RZ] ;  /* 0x00000000fffff984 */ /* 0x000fe20000000800 */
[----:B------:R-:W-:Y:S01]  /*db50*/  @!PT LDS RZ, [RZ] ;  /* 0x00000000fffff984 */ /* 0x000fe20000000800 */
[----:B------:R-:W-:Y:S01]  /*db60*/  @!PT LDS RZ, [RZ] ;  /* 0x00000000fffff984 */ /* 0x000fe20000000800 */
[----:B------:R0:W-:Y:S06]  /*db70*/  MEMBAR.ALL.CTA ;  /* 0x0000000000007992 */ /* 0x0001ec0000008000 */
[----:B0-----:R-:W0:Y:S01]  /*db80*/  FENCE.VIEW.ASYNC.S ;  /* 0x00000000000073c6 */ /* 0x001e220000000000 */
[----:B------:R-:W-:-:S02]  /*db90*/  IMAD.IADD R17, R17, 0x1, R21 ;  /* 0x0000000111117824 */ /* 0x000fc400078e0215 */
[----:B------:R-:W-:Y:S02]  /*dba0*/  IMAD.MOV.U32 R21, RZ, RZ, R44 ;  /* 0x000000ffff157224 */ /* 0x000fe400078e002c */
[----:B------:R-:W-:Y:S01]  /*dbb0*/  IMAD R2, R20, UR4, RZ ;  /* 0x0000000414027c24 */ /* 0x000fe2000f8e02ff */
[----:B-1----:R-:W-:Y:S01]  /*dbc0*/  @P1 SHF.R.U32.HI R21, RZ, R23, R0 ;  /* 0x00000017ff151219 */ /* 0x002fe20000011600 */
[----:B------:R-:W-:-:S03]  /*dbd0*/  IMAD.WIDE.U32 R16, R53, UR4, R16 ;  /* 0x0000000435107c25 */ /* 0x000fc6000f8e0010 */
[--C-:B------:R-:W-:Y:S01]  /*dbe0*/  SHF.R.S32.HI R0, RZ, 0x1f, R21.reuse ;  /* 0x0000001fff007819 */ /* 0x100fe20000011415 */
        /* <DEDUP_REMOVED lines=10> */
[----:B------:R-:W-:Y:S02]  /*dc90*/  IMAD.IADD R17, R17, 0x1, R49 ;  /* 0x0000000111117824 */ /* 0x000fe400078e0231 */
[----:B------:R-:W-:Y:S02]  /*dca0*/  IMAD R2, R0, UR4, RZ ;  /* 0x0000000400027c24 */ /* 0x000fe4000f8e02ff */
[----:B------:R-:W-:Y:S02]  /*dcb0*/  IMAD.IADD R44, R165, 0x1, R18 ;  /* 0x00000001a52c7824 */ /* 0x000fe400078e0212 */
[----:B------:R-:W-:-:S02]  /*dcc0*/  IMAD R21, R23, UR5, R2 ;  /* 0x0000000517157c24 */ /* 0x000fc4000f8e0202 */
[----:B------:R-:W-:Y:S01]  /*dcd0*/  IMAD.WIDE.U32 R16, R23, UR4, R16 ;  /* 0x0000000417107c25 */ /* 0x000fe2000f8e0010 */
[CC--:B------:R-:W-:Y:S01]  /*dce0*/  ISETP.GE.AND P2, PT, R44.reuse, R55.reuse, PT ;  /* 0x000000372c00720c */ /* 0x0c0fe20003f46270 */
[----:B------:R-:W-:Y:S02]  /*dcf0*/  ULDC.64 UR4, c[0x0][0xa80] ;  /* 0x0002a00000047ab9 */ /* 0x000fe40000000a00 */
[----:B------:R-:W-:Y:S01]  /*dd00*/  VIADD R0, R44, 0x20 ;  /* 0x000000202c007836 */ /* 0x000fe20000000000 */
[----:B------:R-:W-:Y:S01]  /*dd10*/  LEA R18, P3, R16, UR4, 0x1 ;  /* 0x0000000410127c11 */ /* 0x000fe2000f8608ff */
[----:B------:R-:W-:Y:S02]  /*dd20*/  IMAD.IADD R17, R17, 0x1, R21 ;  /* 0x0000000111117824 */ /* 0x000fe400078e0215 */
[----:B------:R-:W-:Y:S01]  /*dd30*/  VIADD R3, R3, 0x2a820 ;  /* 0x0002a82003037836 */ /* 0x000fe20000000000 */
[----:B------:R-:W-:Y:S01]  /*dd40*/  ISETP.GE.AND P0, PT, R0, R55, PT ;  /* 0x000000370000720c */ /* 0x000fe20003f06270 */
[----:B------:R-:W-:Y:S01]  /*dd50*/  VIADD R0, R44, 0x40 ;  /* 0x000000402c007836 */ /* 0x000fe20000000000 */
[----:B------:R-:W-:-:S02]  /*dd60*/  LEA.HI.X R20, R16, UR5, R17, 0x1, P3 ;  /* 0x0000000510147c11 */ /* 0x000fc400098f0c11 */
[----:B------:R-:W-:Y:S01]  /*dd70*/  PRMT R3, RZ, 0x654, R3 ;  /* 0x00000654ff037816 */ /* 0x000fe20000000003 */
[----:B0-----:R0:W1:Y:S01]  /*dd80*/  SHFL.IDX PT, R16, R18, RZ, 0x181f ;  /* 0x00181fff12107589 */ /* 0x00106200000e0000 */
[----:B------:R-:W-:Y:S01]  /*dd90*/  ISETP.GE.AND P1, PT, R0, R55, PT ;  /* 0x000000370000720c */ /* 0x000fe20003f26270 */
[----:B------:R-:W-:Y:S01]  /*dda0*/  BSSY B1, `(.L_x_1430) ;  /* 0x000000d000017945 */ /* 0x000fe20003800000 */
[----:B------:R0:W-:Y:S01]  /*ddb0*/  SYNCS.ARRIVE.TRANS64.RED.A1T0 RZ, [R3+URZ], RZ ;  /* 0x000000ff03ff79a7 */ /* 0x0001e2000810043f */
[----:B------:R0:W2:Y:S02]  /*ddc0*/  SHFL.IDX PT, R0, R20, RZ, 0x181f ;  /* 0x00181fff14007589 */ /* 0x0000a400000e0000 */
[----:B------:R-:W-:Y:S08]  /*ddd0*/  @P2 BRA `(.L_x_1431) ;  /* 0x0000000000242947 */ /* 0x000ff00003800000 */
[----:B------:R-:W-:Y:S02]  /*dde0*/  ULDC UR4, c[0x0][0xac8] ;  /* 0x0002b20000047ab9 */ /* 0x000fe40000000800 */
[----:B------:R-:W-:Y:S02]  /*ddf0*/  ISETP.GE.AND P2, PT, R160, UR4, PT ;  /* 0x00000004a0007c0c */ /* 0x000fe4000bf46270 */
[----:B------:R-:W-:-:S11]  /*de00*/  ISETP.GE.AND P3, PT, R161, UR4, PT ;  /* 0x00000004a1007c0c */ /* 0x000fd6000bf66270 */
[CC--:B-1----:R-:W-:Y:S02]  /*de10*/  @!P2 LEA R2, P4, R160.reuse, R16.reuse, 0x1 ;  /* 0x00000010a002a211 */ /* 0x0c2fe400078808ff */
[C---:B------:R-:W-:Y:S02]  /*de20*/  @!P3 LEA R16, P5, R161.reuse, R16, 0x1 ;  /* 0x00000010a110b211 */ /* 0x040fe400078a08ff */
[-C--:B0-2---:R-:W-:Y:S02]  /*de30*/  @!P2 LEA.HI.X R3, R160, R0.reuse, R173, 0x1, P4 ;  /* 0x00000000a003a211 */ /* 0x085fe400020f0cad */
[----:B------:R-:W-:-:S03]  /*de40*/  @!P3 LEA.HI.X R17, R161, R0, R172, 0x1, P5 ;  /* 0x00000000a111b211 */ /* 0x000fc600028f0cac */
[----:B-----5:R3:W-:Y:S04]  /*de50*/  @!P2 ST.E.128 desc[UR60][R2.64], R24 ;  /* 0x000000180200a985 */ /* 0x0207e8000c101d3c */
[----:B------:R3:W-:Y:S02]  /*de60*/  @!P3 ST.E.128 desc[UR60][R16.64], R40 ;  /* 0x000000281000b985 */ /* 0x0007e4000c101d3c */
.L_x_1431:
[----:B------:R-:W-:Y:S05]  /*de70*/  BSYNC B1 ;  /* 0x0000000000017941 */ /* 0x000fea0003800000 */
.L_x_1430:
[----:B--2---:R2:W4:Y:S01]  /*de80*/  SHFL.IDX PT, R0, R20, 0x1, 0x181f ;  /* 0x00381f0014007f89 */ /* 0x00452200000e0000 */
[----:B------:R-:W-:Y:S03]  /*de90*/  BSSY B1, `(.L_x_1432) ;  /* 0x000000c000017945 */ /* 0x000fe60003800000 */
[----:B-1-3--:R2:W1:Y:S01]  /*dea0*/  SHFL.IDX PT, R16, R18, 0x1, 0x181f ;  /* 0x00381f0012107f89 */ /* 0x00a46200000e0000 */
[----:B------:R-:W-:Y:S05]  /*deb0*/  @P0 BRA `(.L_x_1433) ;  /* 0x0000000000240947 */ /* 0x000fea0003800000 */
[----:B------:R-:W-:Y:S02]  /*dec0*/  ULDC UR4, c[0x0][0xac8] ;  /* 0x0002b20000047ab9 */ /* 0x000fe40000000800 */
[----:B------:R-:W-:Y:S02]  /*ded0*/  ISETP.GE.AND P3, PT, R160, UR4, PT ;  /* 0x00000004a0007c0c */ /* 0x000fe4000bf66270 */
[----:B------:R-:W-:-:S11]  /*dee0*/  ISETP.GE.AND P4, PT, R161, UR4, PT ;  /* 0x00000004a1007c0c */ /* 0x000fd6000bf86270 */
[CC--:B-1----:R-:W-:Y:S02]  /*def0*/  @!P3 LEA R2, P0, R160.reuse, R16.reuse, 0x1 ;  /* 0x00000010a002b211 */ /* 0x0c2fe400078008ff */
[C---:B------:R-:W-:Y:S02]  /*df00*/  @!P4 LEA R16, P2, R161.reuse, R16, 0x1 ;  /* 0x00000010a110c211 */ /* 0x040fe400078408ff */
[-C--:B0---4-:R-:W-:Y:S02]  /*df10*/  @!P3 LEA.HI.X R3, R160, R0.reuse, R173, 0x1, P0 ;  /* 0x00000000a003b211 */ /* 0x091fe400000f0cad */
[----:B------:R-:W-:-:S03]  /*df20*/  @!P4 LEA.HI.X R17, R161, R0, R172, 0x1, P2 ;  /* 0x00000000a111c211 */ /* 0x000fc600010f0cac */
[----:B-----5:R3:W-:Y:S04]  /*df30*/  @!P3 ST.E.128 desc[UR60][R2.64], R12 ;  /* 0x0000000c0200b985 */ /* 0x0207e8000c101d3c */
[----:B------:R3:W-:Y:S02]  /*df40*/  @!P4 ST.E.128 desc[UR60][R16.64], R36 ;  /* 0x000000241000c985 */ /* 0x0007e4000c101d3c */
.L_x_1433:
[----:B------:R-:W-:Y:S05]  /*df50*/  BSYNC B1 ;  /* 0x0000000000017941 */ /* 0x000fea0003800000 */
.L_x_1432:
        /* <DEDUP_REMOVED lines=13> */
.L_x_1435:
[----:B------:R-:W-:Y:S05]  /*e030*/  BSYNC B1 ;  /* 0x0000000000017941 */ /* 0x000fea0003800000 */
.L_x_1434:
[----:B0-----:R-:W-:Y:S01]  /*e040*/  VIADD R0, R44, 0x60 ;  /* 0x000000602c007836 */ /* 0x001fe20000000000 */
[----:B--2-4-:R-:W0:Y:S04]  /*e050*/  SHFL.IDX PT, R20, R20, 0x3, 0x181f ;  /* 0x00781f0014147f89 */ /* 0x014e2800000e0000 */
[----:B------:R-:W-:Y:S01]  /*e060*/  ISETP.GE.AND P0, PT, R0, R55, PT ;  /* 0x000000370000720c */ /* 0x000fe20003f06270 */
[----:B------:R-:W2:-:S12]  /*e070*/  SHFL.IDX PT, R18, R18, 0x3, 0x181f ;  /* 0x00781f0012127f89 */ /* 0x000e9800000e0000 */
        /* <DEDUP_REMOVED lines=8> */
[----:B----4-:R-:W-:-:S04]  /*e100*/  LEA R2, P0, R161, R18, 0x1 ;  /* 0x00000012a1027211 */ /* 0x010fc800078008ff */
[----:B------:R-:W-:-:S05]  /*e110*/  LEA.HI.X R3, R161, R20, R172, 0x1, P0 ;  /* 0x00000014a1037211 */ /* 0x000fca00000f0cac */
[----:B------:R0:W-:Y:S01]  /*e120*/  ST.E.128 desc[UR60][R2.64], R28 ;  /* 0x0000001c02007985 */ /* 0x0001e2000c101d3c */
[----:B------:R-:W-:Y:S05]  /*e130*/  BRA `(.L_x_1436) ;  /* 0x0000000800b07947 */ /* 0x000fea0003800000 */
.L_x_1428:
[----:B------:R-:W2:Y:S08]  /*e140*/  LDC.64 R4, c[0x0][0xc00] ;  /* 0x00030000ff047b82 */ /* 0x000eb00000000a00 */
[----:B0-----:R-:W0:Y:S01]  /*e150*/  LDC.64 R2, c[0x0][0xc00] ;  /* 0x00030000ff027b82 */ /* 0x001e220000000a00 */
[----:B------:R-:W-:Y:S01]  /*e160*/  ULDC UR4, c[0x0][0xa88] ;  /* 0x0002a20000047ab9 */ /* 0x000fe20000000800 */
[----:B------:R-:W-:-:S06]  /*e170*/  IMAD.MOV.U32 R6, RZ, RZ, RZ ;  /* 0x000000ffff067224 */ /* 0x000fcc00078e00ff */
[----:B------:R-:W3:Y:S01]  /*e180*/  LDC R17, c[0x0][0xbe8] ;  /* 0x0002fa00ff117b82 */ /* 0x000ee20000000800 */
[----:B--2---:R-:W-:-:S04]  /*e190*/  ISETP.NE.U32.AND P0, PT, R4, RZ, PT ;  /* 0x000000ff0400720c */ /* 0x004fc80003f05070 */
[----:B------:R-:W-:-:S03]  /*e1a0*/  ISETP.NE.AND.EX P0, PT, R5, RZ, PT, P0 ;  /* 0x000000ff0500720c */ /* 0x000fc60003f05300 */
[----:B------:R-:W2:Y:S01]  /*e1b0*/  LDC.64 R4, c[0x0][0xc08] ;  /* 0x00030200ff047b82 */ /* 0x000ea20000000a00 */
[----:B0-----:R-:W-:-:S04]  /*e1c0*/  IMAD.WIDE R2, R164, 0x4, R2 ;  /* 0x00000004a4027825 */ /* 0x001fc800078e0202 */
[----:B------:R-:W-:-:S05]  /*e1d0*/  IMAD.U32 R0, RZ, RZ, UR4 ;  /* 0x00000004ff007e24 */ /* 0x000fca000f8e00ff */
[----:B------:R0:W5:Y:S01]  /*e1e0*/  @P0 LDG.E R6, desc[UR60][R2.64] ;  /* 0x0000003c02060981 */ /* 0x000162000c1e1900 */
[----:B--2---:R-:W-:-:S04]  /*e1f0*/  ISETP.NE.U32.AND P1, PT, R4, RZ, PT ;  /* 0x000000ff0400720c */ /* 0x004fc80003f25070 */
[----:B------:R-:W-:-:S13]  /*e200*/  ISETP.NE.AND.EX P1, PT, R5, RZ, PT, P1 ;  /* 0x000000ff0500720c */ /* 0x000fda0003f25310 */
[----:B------:R-:W2:Y:S02]  /*e210*/  @P1 LDC.64 R4, c[0x0][0xc08] ;  /* 0x00030200ff041b82 */ /* 0x000ea40000000a00 */
[----:B--2---:R-:W-:-:S05]  /*e220*/  @P1 IMAD.WIDE R4, R164, 0x4, R4 ;  /* 0x00000004a4041825 */ /* 0x004fca00078e0204 */
[----:B------:R0:W5:Y:S01]  /*e230*/  @P1 LDG.E R0, desc[UR60][R4.64] ;  /* 0x0000003c04001981 */ /* 0x000162000c1e1900 */
[----:B---3--:R-:W-:Y:S02]  /*e240*/  ISETP.NE.AND P2, PT, R17, 0x1, PT ;  /* 0x000000011100780c */ /* 0x008fe40003f45270 */
[----:B------:R-:W-:Y:S02]  /*e250*/  ISETP.GE.AND P3, PT, R174, 0x80, PT ;  /* 0x00000080ae00780c */ /* 0x000fe40003f66270 */
[----:B------:R-:W-:-:S09]  /*e260*/  SHF.R.S32.HI R7, RZ, 0x1f, R164 ;  /* 0x0000001fff077819 */ /* 0x000fd200000114a4 */
[----:B------:R-:W2:Y:S08]  /*e270*/  @P2 LDC R16, c[0x0][0xbec] ;  /* 0x0002fb00ff102b82 */ /* 0x000eb00000000800 */
[----:B------:R-:W3:Y:S01]  /*e280*/  @P2 LDC R21, c[0x0][0xbf0] ;  /* 0x0002fc00ff152b82 */ /* 0x000ee20000000800 */
[----:B0-----:R-:W-:Y:S05]  /*e290*/  @P1 BRA `(.L_x_1437) ;  /* 0x0000000000101947 */ /* 0x001fea0003800000 */
[----:B------:R-:W-:Y:S05]  /*e2a0*/  @!P0 BRA `(.L_x_1437) ;  /* 0x00000000000c8947 */ /* 0x000fea0003800000 */
[----:B------:R-:W4:Y:S04]  /*e2b0*/  LDG.E R5, desc[UR60][R2.64] ;  /* 0x0000003c02057981 */ /* 0x000f28000c1e1900 */
[----:B-----5:R-:W4:Y:S02]  /*e2c0*/  LDG.E R0, desc[UR60][R2.64+0x4] ;  /* 0x0000043c02007981 */ /* 0x020f24000c1e1900 */
[----:B----4-:R-:W-:-:S07]  /*e2d0*/  IMAD.IADD R0, R0, 0x1, -R5 ;  /* 0x0000000100007824 */ /* 0x010fce00078e0a05 */
.L_x_1437:
[----:B------:R-:W-:Y:S01]  /*e2e0*/  BSSY B1, `(.L_x_1438) ;  /* 0x000002d000017945 */ /* 0x000fe20003800000 */
[----:B------:R-:W-:Y:S02]  /*e2f0*/  SHF.R.S32.HI R10, RZ, 0x1f, R163 ;  /* 0x0000001fff0a7819 */ /* 0x000fe400000114a3 */
[----:B------:R-:W-:Y:S02]  /*e300*/  SEL R13, R164, RZ, !P0 ;  /* 0x000000ffa40d7207 */ /* 0x000fe40004000000 */
[----:B------:R-:W-:Y:S02]  /*e310*/  SEL R12, R7, RZ, !P0 ;  /* 0x000000ff070c7207 */ /* 0x000fe40004000000 */
[----:B-----5:R-:W-:Y:S01]  /*e320*/  SHF.R.S32.HI R11, RZ, 0x1f, R6 ;  /* 0x0000001fff0b7819 */ /* 0x020fe20000011406 */
[----:B------:R-:W-:Y:S06]  /*e330*/  @P3 BRA `(.L_x_1439) ;  /* 0x00000000009c3947 */ /* 0x000fec0003800000 */
[----:B------:R-:W0:Y:S01]  /*e340*/  S2R R3, SR_TID.X ;  /* 0x0000000000037919 */ /* 0x000e220000002100 */
[----:B------:R-:W4:Y:S02]  /*e350*/  LDC R14, c[0x0][0xbe8] ;  /* 0x0002fa00ff0e7b82 */ /* 0x000f240000000800 */
[----:B----4-:R-:W-:Y:S01]  /*e360*/  IMAD R2, R0, R14, RZ ;  /* 0x0000000e00027224 */ /* 0x010fe200078e02ff */
[----:B0-----:R-:W-:-:S04]  /*e370*/  IADD3 R9, R18, -0x80, R3 ;  /* 0xffffff8012097810 */ /* 0x001fc80007ffe003 */
[----:B------:R-:W-:-:S13]  /*e380*/  ISETP.GE.AND P0, PT, R9, R2, PT ;  /* 0x000000020900720c */ /* 0x000fda0003f06270 */
[----:B------:R-:W-:Y:S05]  /*e390*/  @P0 BRA `(.L_x_1439) ;  /* 0x0000000000840947 */ /* 0x000fea0003800000 */
[----:B------:R-:W-:Y:S01]  /*e3a0*/  ISETP.NE.AND P0, PT, R14, 0x1, PT ;  /* 0x000000010e00780c */ /* 0x000fe20003f05270 */
[----:B------:R-:W-:Y:S01]  /*e3b0*/  ULDC.64 UR4, c[0x0][0xb90] ;  /* 0x0002e40000047ab9 */ /* 0x000fe20000000a00 */
[----:B------:R-:W-:Y:S02]  /*e3c0*/  IMAD.MOV.U32 R2, RZ, RZ, R6 ;  /* 0x000000ffff027224 */ /* 0x000fe400078e0006 */
[----:B------:R-:W-:Y:S02]  /*e3d0*/  IMAD R8, R10, UR4, RZ ;  /* 0x000000040a087c24 */ /* 0x000fe4000f8e02ff */
[----:B------:R-:W-:Y:S02]  /*e3e0*/  IMAD.MOV.U32 R3, RZ, RZ, R11 ;  /* 0x000000ffff037224 */ /* 0x000fe400078e000b */
[----:B------:R-:W-:Y:S02]  /*e3f0*/  IMAD.MOV.U32 R5, RZ, RZ, R9 ;  /* 0x000000ffff057224 */ /* 0x000fe400078e0009 */
[----:B------:R-:W-:-:S03]  /*e400*/  IMAD.WIDE.U32 R2, R163, UR4, R2 ;  /* 0x00000004a3027c25 */ /* 0x000fc6000f8e0002 */
[----:B------:R-:W0:Y:S01]  /*e410*/  @P0 LDC R4, c[0x0][0xbec] ;  /* 0x0002fb00ff040b82 */ /* 0x000e220000000800 */
[----:B------:R-:W-:Y:S01]  /*e420*/  IMAD R7, R163, UR5, R8 ;  /* 0x00000005a3077c24 */ /* 0x000fe2000f8e0208 */
[----:B------:R-:W-:-:S03]  /*e430*/  ULDC.64 UR4, c[0x0][0xb98] ;  /* 0x0002e60000047ab9 */ /* 0x000fc60000000a00 */
[----:B------:R-:W-:-:S03]  /*e440*/  IMAD.IADD R3, R3, 0x1, R7 ;  /* 0x0000000103037824 */ /* 0x000fc600078e0207 */
[----:B------:R-:W4:Y:S01]  /*e450*/  @P0 LDC R15, c[0x0][0xbf0] ;  /* 0x0002fc00ff0f0b82 */ /* 0x000f220000000800 */
[----:B------:R-:W-:-:S04]  /*e460*/  IMAD.WIDE.U32 R2, R13, UR4, R2 ;  /* 0x000000040d027c25 */ /* 0x000fc8000f8e0002 */
[----:B0-----:R-:W-:-:S05]  /*e470*/  @P0 IMAD.HI.U32 R4, R9, R4, RZ ;  /* 0x0000000409040227 */ /* 0x001fca00078e00ff */
[----:B----4-:R-:W-:Y:S01]  /*e480*/  @P0 SHF.R.U32.HI R5, RZ, R15, R4 ;  /* 0x0000000fff050219 */ /* 0x010fe20000011604 */
[----:B------:R-:W-:-:S03]  /*e490*/  IMAD R4, R12, UR4, RZ ;  /* 0x000000040c047c24 */ /* 0x000fc6000f8e02ff */
[----:B------:R-:W-:Y:S01]  /*e4a0*/  IADD3 R2, P0, R5, R2, RZ ;  /* 0x0000000205027210 */ /* 0x000fe20007f1e0ff */
[----:B------:R-:W-:Y:S02]  /*e4b0*/  IMAD.MOV R7, RZ, RZ, -R5 ;  /* 0x000000ffff077224 */ /* 0x000fe400078e0a05 */
[----:B------:R-:W-:Y:S01]  /*e4c0*/  IMAD R8, R13, UR5, R4 ;  /* 0x000000050d087c24 */ /* 0x000fe2000f8e0204 */
[----:B------:R-:W-:Y:S01]  /*e4d0*/  ULDC.64 UR4, c[0x0][0xb88] ;  /* 0x0002e20000047ab9 */ /* 0x000fe20000000a00 */
[----:B------:R-:W-:Y:S01]  /*e4e0*/  IMAD R7, R14, R7, R9 ;  /* 0x000000070e077224 */ /* 0x000fe200078e0209 */
[----:B------:R-:W-:-:S04]  /*e4f0*/  SHF.R.S32.HI R9, RZ, 0x1f, R5 ;  /* 0x0000001fff097819 */ /* 0x000fc80000011405 */
        /* <DEDUP_REMOVED lines=11> */
.L_x_1439:
[----:B------:R-:W-:Y:S05]  /*e5b0*/  BSYNC B1 ;  /* 0x0000000000017941 */ /* 0x000fea0003800000 */
.L_x_1438:
[----:B------:R-:W-:Y:S01]  /*e5c0*/  ULDC.64 UR4, c[0x0][0xaa0] ;  /* 0x0002a80000047ab9 */ /* 0x000fe20000000a00 */
[----:B------:R-:W-:Y:S01]  /*e5d0*/  IMAD R7, R162, 0x20, R165 ;  /* 0x00000020a2077824 */ /* 0x000fe200078e02a5 */
[----:B------:R-:W-:Y:S01]  /*e5e0*/  BSSY B1, `(.L_x_1440) ;  /* 0x0000037000017945 */ /* 0x000fe20003800000 */
[----:B0-----:R-:W-:Y:S02]  /*e5f0*/  IMAD R3, R11, UR4, RZ ;  /* 0x000000040b037c24 */ /* 0x001fe4000f8e02ff */
[----:B------:R-:W-:Y:S02]  /*e600*/  IMAD.IADD R9, R18, 0x1, R7 ;  /* 0x0000000112097824 */ /* 0x000fe400078e0207 */
[C---:B------:R-:W-:Y:S02]  /*e610*/  IMAD R5, R6.reuse, UR5, R3 ;  /* 0x0000000506057c24 */ /* 0x040fe4000f8e0203 */
[----:B------:R-:W-:Y:S01]  /*e620*/  IMAD.WIDE.U32 R2, R6, UR4, RZ ;  /* 0x0000000406027c25 */ /* 0x000fe2000f8e00ff */
[----:B------:R-:W-:-:S03]  /*e630*/  ULDC.64 UR4, c[0x0][0xae8] ;  /* 0x0002ba0000047ab9 */ /* 0x000fc60000000a00 */
[----:B------:R-:W-:Y:S02]  /*e640*/  IMAD.IADD R3, R3, 0x1, R5 ;  /* 0x0000000103037824 */ /* 0x000fe400078e0205 */
[----:B------:R-:W-:Y:S02]  /*e650*/  IMAD R6, R10, UR4, RZ ;  /* 0x000000040a067c24 */ /* 0x000fe4000f8e02ff */
[----:B--2---:R-:W-:-:S04]  /*e660*/  @P2 IMAD.HI.U32 R4, R9, R16, RZ ;  /* 0x0000001009042227 */ /* 0x004fc800078e00ff */
[C---:B------:R-:W-:Y:S02]  /*e670*/  IMAD R7, R163.reuse, UR5, R6 ;  /* 0x00000005a3077c24 */ /* 0x040fe4000f8e0206 */
[----:B------:R-:W-:Y:S01]  /*e680*/  IMAD.WIDE.U32 R2, R163, UR4, R2 ;  /* 0x00000004a3027c25 */ /* 0x000fe2000f8e0002 */
[----:B------:R-:W-:-:S03]  /*e690*/  ULDC.64 UR4, c[0x0][0xaf0] ;  /* 0x0002bc0000047ab9 */ /* 0x000fc60000000a00 */
[----:B------:R-:W-:Y:S01]  /*e6a0*/  IMAD.MOV.U32 R5, RZ, RZ, R9 ;  /* 0x000000ffff057224 */ /* 0x000fe200078e0009 */
[----:B---3--:R-:W-:Y:S01]  /*e6b0*/  @P2 SHF.R.U32.HI R5, RZ, R21, R4 ;  /* 0x00000015ff052219 */ /* 0x008fe20000011604 */
[----:B------:R-:W-:Y:S02]  /*e6c0*/  IMAD R6, R12, UR4, RZ ;  /* 0x000000040c067c24 */ /* 0x000fe4000f8e02ff */
[----:B------:R-:W-:Y:S01]  /*e6d0*/  IMAD.IADD R3, R3, 0x1, R7 ;  /* 0x0000000103037824 */ /* 0x000fe200078e0207 */
[----:B------:R-:W-:Y:S01]  /*e6e0*/  SHF.R.S32.HI R4, RZ, 0x1f, R5 ;  /* 0x0000001fff047819 */ /* 0x000fe20000011405 */
        /* <DEDUP_REMOVED lines=13> */
[----:B------:R-:W-:Y:S02]  /*e7c0*/  IMAD.IADD R18, R165, 0x1, R18 ;  /* 0x00000001a5127824 */ /* 0x000fe400078e0212 */
[----:B------:R-:W-:Y:S02]  /*e7d0*/  IMAD R17, R0, R17, RZ ;  /* 0x0000001100117224 */ /* 0x000fe400078e02ff */
        /* <DEDUP_REMOVED lines=10> */
[----:B------:R0:W2:Y:S02]  /*e880*/  SHFL.IDX PT, R2, R4, RZ, 0x181f ;  /* 0x00181fff04027589 */ /* 0x0000a400000e0000 */
[----:B------:R-:W-:Y:S02]  /*e890*/  ISETP.GE.AND P0, PT, R0, R17, PT ;  /* 0x000000110000720c */ /* 0x000fe40003f06270 */
[----:B------:R0:W3:Y:S01]  /*e8a0*/  SHFL.IDX PT, R0, R5, RZ, 0x181f ;  /* 0x00181fff05007589 */ /* 0x0000e200000e0000 */
[----:B------:R-:W-:Y:S10]  /*e8b0*/  @P2 BRA `(.L_x_1441) ;  /* 0x0000000000242947 */ /* 0x000ff40003800000 */
        /* <DEDUP_REMOVED lines=9> */
.L_x_1441:
[----:B------:R-:W-:Y:S05]  /*e950*/  BSYNC B1 ;  /* 0x0000000000017941 */ /* 0x000fea0003800000 */
.L_x_1440:
        /* <DEDUP_REMOVED lines=13> */
.L_x_1443:
[----:B------:R-:W-:Y:S05]  /*ea30*/  BSYNC B1 ;  /* 0x0000000000017941 */ /* 0x000fea0003800000 */
.L_x_1442:
        /* <DEDUP_REMOVED lines=13> */
.L_x_1445:
[----:B------:R-:W-:Y:S05]  /*eb10*/  BSYNC B1 ;  /* 0x0000000000017941 */ /* 0x000fea0003800000 */
.L_x_1444:
        /* <DEDUP_REMOVED lines=14> */
.L_x_1436:
[----:B------:R-:W-:Y:S05]  /*ec00*/  BSYNC B0 ;  /* 0x0000000000007941 */ /* 0x000fea0003800000 */
.L_x_1427:
[----:B------:R-:W-:Y:S02]  /*ec10*/  ULDC UR4, c[0x0][0xc3c] ;  /* 0x00030f0000047ab9 */ /* 0x000fe40000000800 */
[----:B-1----:R-:W-:-:S13]  /*ec20*/  ISETP.GE.AND P0, PT, R47, UR4, PT ;  /* 0x000000042f007c0c */ /* 0x002fda000bf06270 */
[----:B------:R-:W-:Y:S05]  /*ec30*/  @!P0 BRA `(.L_x_1446) ;  /* 0xffffff2000708947 */ /* 0x000fea000383ffff */
[----:B------:R-:W-:Y:S05]  /*ec40*/  EXIT ;  /* 0x000000000000794d */ /* 0x000fea0003800000 */
.L_x_1345:
[----:B------:R-:W-:-:S08]  /*ec50*/  NOP ;  /* 0x0000000000007918 */ /* 0x000fd00000000000 */
[----:B0-----:R-:W0:-:S00]  /*ec60*/  USETMAXREG.DEALLOC.CTAPOOL 0x18 ;  /* 0x00000018000079c8 */ /* 0x001e0000080e0500 */
[----:B0-----:R-:W2:Y:S01]  /*ec70*/  LDL.LU R2, [R1+0x18] ;  /* 0x0000180001027983 */ /* 0x001ea20000300800 */
[----:B------:R-:W-:Y:S01]  /*ec80*/  LOP3.LUT R0, R0, 0x3, RZ, 0xc0, !PT ;  /* 0x0000000300007812 */ /* 0x000fe200078ec0ff */
[----:B------:R-:W-:-:S05]  /*ec90*/  IMAD.MOV.U32 R5, RZ, RZ, RZ ;  /* 0x000000ffff057224 */ /* 0x000fca00078e00ff */
        /* <DEDUP_REMOVED lines=10> */
[----:B------:R-:W2:Y:S01]  /*ed40*/  LDS.128 R16, [UR4+0x2a8d0] ;  /* 0x02a8d004ff107984 */ /* 0x000ea20008000c00 */
[----:B------:R-:W-:Y:S06]  /*ed50*/  BAR.ARV 0x4, 0x180 ;  /* 0x0106000000007b1d */ /* 0x000fec0000002000 */
[----:B------:R-:W-:Y:S05]  /*ed60*/  BRA `(.L_x_1448) ;  /* 0x0000000800887947 */ /* 0x000fea0003800000 */
.L_x_1447:
[----:B------:R-:W1:Y:S01]  /*ed70*/  S2R R0, SR_TID.X ;  /* 0x0000000000007919 */ /* 0x000e620000002100 */
[----:B------:R-:W-:Y:S01]  /*ed80*/  ULDC UR4, c[0x0][0xc3c] ;  /* 0x00030f0000047ab9 */ /* 0x000fe20000000800 */
[----:B------:R-:W2:Y:S01]  /*ed90*/  S2UR UR6, SR_CTAID.X ;  /* 0x00000000000679c3 */ /* 0x000ea20000002500 */
[----:B------:R-:W-:Y:S01]  /*eda0*/  ULDC UR5, c[0x0][0xc38] ;  /* 0x00030e0000057ab9 */ /* 0x000fe20000000800 */
[----:B-1----:R-:W-:-:S04]  /*edb0*/  LOP3.LUT R0, R0, 0x1f, RZ, 0xc0, !PT ;  /* 0x0000001f00007812 */ /* 0x002fc800078ec0ff */
[----:B------:R-:W-:-:S04]  /*edc0*/  ISETP.NE.AND P0, PT, R0, 0x1f, PT ;  /* 0x0000001f0000780c */ /* 0x000fc80003f05270 */
[----:B------:R-:W-:-:S13]  /*edd0*/  ISETP.GE.OR P1, PT, R0, UR4, !P0 ;  /* 0x0000000400007c0c */ /* 0x000fda000c726670 */
[----:B0-----:R-:W0:Y:S02]  /*ede0*/  @!P1 LDC.64 R2, c[0x0][0xc80] ;  /* 0x00032000ff029b82 */ /* 0x001e240000000a00 */
[----:B0-----:R-:W-:-:S05]  /*edf0*/  @!P1 IMAD.WIDE.U32 R2, R0, 0x4, R2 ;  /* 0x0000000400029825 */ /* 0x001fca00078e0002 */
[----:B------:R-:W3:Y:S01]  /*ee00*/  @!P1 LDG.E R5, desc[UR60][R2.64] ;  /* 0x0000003c02059981 */ /* 0x000ee2000c1e1900 */
[C---:B------:R-:W-:Y:S01]  /*ee10*/  ISETP.NE.AND P1, PT, R0.reuse, RZ, PT ;  /* 0x000000ff0000720c */ /* 0x040fe20003f25270 */
[----:B------:R-:W-:Y:S01]  /*ee20*/  UMOV UR4, URZ ;  /* 0x0000003f00047c82 */ /* 0x000fe20008000000 */
[C---:B------:R-:W-:Y:S01]  /*ee30*/  ISETP.GE.U32.AND P2, PT, R0.reuse, 0x2, PT ;  /* 0x000000020000780c */ /* 0x040fe20003f46070 */
[----:B------:R-:W-:Y:S01]  /*ee40*/  IMAD.MOV.U32 R16, RZ, RZ, RZ ;  /* 0x000000ffff107224 */ /* 0x000fe200078e00ff */
[C---:B------:R-:W-:Y:S02]  /*ee50*/  ISETP.GE.U32.AND P3, PT, R0.reuse, 0x4, PT ;  /* 0x000000040000780c */ /* 0x040fe40003f66070 */
[C---:B------:R-:W-:Y:S02]  /*ee60*/  ISETP.GE.U32.AND P4, PT, R0.reuse, 0x8, PT ;  /* 0x000000080000780c */ /* 0x040fe40003f86070 */
[----:B------:R-:W-:Y:S01]  /*ee70*/  ISETP.GE.U32.AND P5, PT, R0, 0x10, PT ;  /* 0x000000100000780c */ /* 0x000fe20003fa6070 */
[----:B---3--:R-:W0:Y:S02]  /*ee80*/  SHFL.UP PT, R4, R5, 0x1, RZ ;  /* 0x0420000005047989 */ /* 0x008e2400000e00ff */
        /* <DEDUP_REMOVED lines=17> */
[----:B--2---:R-:W-:-:S13]  /*efa0*/  ISETP.GT.AND P6, PT, R6, UR6, PT ;  /* 0x0000000606007c0c */ /* 0x004fda000bfc4270 */
[----:B------:R-:W-:Y:S05]  /*efb0*/  @P6 BRA `(.L_x_1449) ;  /* 0x00000000009c6947 */ /* 0x000fea0003800000 */
[----:B------:R-:W0:Y:S01]  /*efc0*/  LDC R4, c[0x0][0xc3c] ;  /* 0x00030f00ff047b82 */ /* 0x000e220000000800 */
[----:B------:R-:W-:Y:S01]  /*efd0*/  IMAD.MOV.U32 R6, RZ, RZ, R7 ;  /* 0x000000ffff067224 */ /* 0x000fe200078e0007 */
[----:B------:R-:W-:Y:S01]  /*efe0*/  UMOV UR4, URZ ;  /* 0x0000003f00047c82 */ /* 0x000fe20008000000 */
[----:B------:R-:W-:Y:S01]  /*eff0*/  ULDC UR7, c[0x0][0xc3c] ;  /* 0x00030f0000077ab9 */ /* 0x000fe20000000800 */
[----:B------:R-:W-:-:S05]  /*f000*/  ULDC UR5, c[0x0][0xc38] ;  /* 0x00030e0000057ab9 */ /* 0x000fca0000000800 */
.L_x_1453:
        /* <DEDUP_REMOVED lines=12> */
.L_x_1452:
[----:B------:R-:W-:Y:S05]  /*f0d0*/  BSYNC B0 ;  /* 0x0000000000007941 */ /* 0x000fea0003800000 */
.L_x_1451:
        /* <DEDUP_REMOVED lines=20> */
[----:B------:R-:W-:-:S07]  /*f220*/  IMAD.MOV.U32 R4, RZ, RZ, R10 ;  /* 0x000000ffff047224 */ /* 0x000fce00078e000a */
.L_x_1449:
[----:B------:R-:W-:-:S04]  /*f230*/  IMAD.IADD R7, R6, 0x1, -R7 ;  /* 0x0000000106077824 */ /* 0x000fc800078e0a07 */
[----:B------:R-:W-:-:S05]  /*f240*/  IMAD R2, R4, UR5, R7 ;  /* 0x0000000504027c24 */ /* 0x000fca000f8e0207 */
[----:B------:R-:W-:Y:S02]  /*f250*/  ISETP.GT.AND P0, PT, R2, UR6, PT ;  /* 0x0000000602007c0c */ /* 0x000fe4000bf04270 */
[----:B------:R-:W0:Y:S11]  /*f260*/  LDC.64 R2, c[0x0][0xc90] ;  /* 0x00032400ff027b82 */ /* 0x000e360000000a00 */
[----:B------:R-:W-:-:S04]  /*f270*/  VOTE.ANY R11, PT, !P0 ;  /* 0x00000000000b7806 */ /* 0x000fc800040e0100 */
[----:B------:R-:W1:Y:S02]  /*f280*/  POPC R6, R11 ;  /* 0x0000000b00067309 */ /* 0x000e640000000000 */
[----:B-1----:R-:W-:-:S04]  /*f290*/  VIADD R19, R6, UR4 ;  /* 0x0000000406137c36 */ /* 0x002fc80008000000 */
[----:B0-----:R-:W-:-:S05]  /*f2a0*/  IMAD.WIDE R2, R19, 0x4, R2 ;  /* 0x0000000413027825 */ /* 0x001fca00078e0202 */
[----:B------:R-:W2:Y:S01]  /*f2b0*/  LDG.E R10, desc[UR60][R2.64] ;  /* 0x0000003c020a7981 */ /* 0x000ea2000c1e1900 */
[----:B------:R-:W-:-:S03]  /*f2c0*/  ISETP.NE.AND P0, PT, R11, RZ, PT ;  /* 0x000000ff0b00720c */ /* 0x000fc60003f05270 */
[----:B------:R-:W2:Y:S02]  /*f2d0*/  SHFL.IDX PT, R5, R5, R6, 0x1f ;  /* 0x00001f0605057589 */ /* 0x000ea400000e0000 */
[----:B--2---:R-:W-:-:S05]  /*f2e0*/  IMAD R8, R5, R10, RZ ;  /* 0x0000000a05087224 */ /* 0x004fca00078e02ff */
[----:B------:R-:W-:-:S04]  /*f2f0*/  IABS R9, R8 ;  /* 0x0000000800097213 */ /* 0x000fc80000000000 */
[----:B------:R-:W0:Y:S08]  /*f300*/  I2F.RP R12, R9 ;  /* 0x00000009000c7306 */ /* 0x000e300000209400 */
[----:B0-----:R-:W0:Y:S02]  /*f310*/  MUFU.RCP R12, R12 ;  /* 0x0000000c000c7308 */ /* 0x001e240000001000 */
[----:B0-----:R-:W-:-:S06]  /*f320*/  VIADD R13, R12, 0xffffffe ;  /* 0x0ffffffe0c0d7836 */ /* 0x001fcc0000000000 */
[----:B------:R0:W1:Y:S01]  /*f330*/  F2I.FTZ.U32.TRUNC.NTZ R3, R13 ;  /* 0x0000000d00037305 */ /* 0x000062000021f000 */
[----:B------:R-:W-:Y:S05]  /*f340*/  @!P0 BRA `(.L_x_1454) ;  /* 0x0000000000088947 */ /* 0x000fea0003800000 */
[----:B------:R-:W-:-:S05]  /*f350*/  VIADD R11, R6, 0xffffffff ;  /* 0xffffffff060b7836 */ /* 0x000fca0000000000 */
[----:B------:R2:W3:Y:S02]  /*f360*/  SHFL.IDX PT, R16, R4, R11, 0x1f ;  /* 0x00001f0b04107589 */ /* 0x0004e400000e0000 */
.L_x_1454:
[----:B-1----:R-:W-:Y:S01]  /*f370*/  IMAD.MOV R2, RZ, RZ, -R3 ;  /* 0x000000ffff027224 */ /* 0x002fe200078e0a03 */
[----:B--2---:R-:W-:Y:S01]  /*f380*/  IABS R4, R8 ;  /* 0x0000000800047213 */ /* 0x004fe20000000000 */
[----:B---3--:R-:W-:Y:S02]  /*f390*/  IMAD R16, R16, UR5, R7 ;  /* 0x0000000510107c24 */ /* 0x008fe4000f8e0207 */
[----:B------:R-:W-:Y:S02]  /*f3a0*/  IMAD R7, R2, R9, RZ ;  /* 0x0000000902077224 */ /* 0x000fe400078e02ff */
[----:B------:R-:W-:Y:S02]  /*f3b0*/  IMAD.MOV.U32 R2, RZ, RZ, RZ ;  /* 0x000000ffff027224 */ /* 0x000fe400078e00ff */
[----:B------:R-:W-:Y:S02]  /*f3c0*/  IMAD.MOV R4, RZ, RZ, -R4 ;  /* 0x000000ffff047224 */ /* 0x000fe400078e0a04 */
[----:B------:R-:W-:Y:S01]  /*f3d0*/  IMAD.HI.U32 R2, R3, R7, R2 ;  /* 0x0000000703027227 */ /* 0x000fe200078e0002 */
[----:B------:R-:W-:-:S04]  /*f3e0*/  IADD3 R7, -R16, UR6, RZ ;  /* 0x0000000610077c10 */ /* 0x000fc8000fffe1ff */
[----:B------:R-:W-:-:S05]  /*f3f0*/  IABS R3, R7 ;  /* 0x0000000700037213 */ /* 0x000fca0000000000 */
[----:B------:R-:W-:-:S04]  /*f400*/  IMAD.HI.U32 R2, R2, R3, RZ ;  /* 0x0000000302027227 */ /* 0x000fc800078e00ff */
[----:B------:R-:W-:Y:S01]  /*f410*/  IMAD R4, R2, R4, R3 ;  /* 0x0000000402047224 */ /* 0x000fe200078e0203 */
[----:B------:R-:W-:-:S04]  /*f420*/  LOP3.LUT R3, R7, R8, RZ, 0x3c, !PT ;  /* 0x0000000807037212 */ /* 0x000fc800078e3cff */
[----:B------:R-:W-:Y:S02]  /*f430*/  ISETP.GT.U32.AND P1, PT, R9, R4, PT ;  /* 0x000000040900720c */ /* 0x000fe40003f24070 */
[----:B------:R-:W-:-:S11]  /*f440*/  ISETP.GE.AND P2, PT, R3, RZ, PT ;  /* 0x000000ff0300720c */ /* 0x000fd60003f46270 */
[----:B------:R-:W-:Y:S02]  /*f450*/  @!P1 IMAD.IADD R4, R4, 0x1, -R9 ;  /* 0x0000000104049824 */ /* 0x000fe400078e0a09 */
[----:B------:R-:W-:Y:S01]  /*f460*/  @!P1 VIADD R2, R2, 0x1 ;  /* 0x0000000102029836 */ /* 0x000fe20000000000 */
[----:B------:R-:W-:Y:S02]  /*f470*/  ISETP.NE.AND P1, PT, R8, RZ, PT ;  /* 0x000000ff0800720c */ /* 0x000fe40003f25270 */
[----:B------:R-:W-:-:S13]  /*f480*/  ISETP.GE.U32.AND P0, PT, R4, R9, PT ;  /* 0x000000090400720c */ /* 0x000fda0003f06070 */
[----:B------:R-:W-:-:S04]  /*f490*/  @P0 VIADD R2, R2, 0x1 ;  /* 0x0000000102020836 */ /* 0x000fc80000000000 */
[----:B------:R-:W-:-:S04]  /*f4a0*/  IMAD.MOV.U32 R9, RZ, RZ, R2 ;  /* 0x000000ffff097224 */ /* 0x000fc800078e0002 */
[----:B------:R-:W-:Y:S01]  /*f4b0*/  @!P2 IMAD.MOV R9, RZ, RZ, -R9 ;  /* 0x000000ffff09a224 */ /* 0x000fe200078e0a09 */
[----:B------:R-:W-:-:S05]  /*f4c0*/  @!P1 LOP3.LUT R9, RZ, R8, RZ, 0x33, !PT ;  /* 0x00000008ff099212 */ /* 0x000fca00078e33ff */
[----:B------:R-:W-:Y:S02]  /*f4d0*/  IMAD R4, R10, R9, RZ ;  /* 0x000000090a047224 */ /* 0x000fe400078e02ff */
[----:B------:R-:W-:Y:S02]  /*f4e0*/  IMAD.MOV R9, RZ, RZ, -R9 ;  /* 0x000000ffff097224 */ /* 0x000fe400078e0a09 */
[----:B------:R-:W-:Y:S02]  /*f4f0*/  IMAD.MOV R3, RZ, RZ, -R4 ;  /* 0x000000ffff037224 */ /* 0x000fe400078e0a04 */
[----:B------:R-:W-:-:S03]  /*f500*/  IMAD R7, R8, R9, R7 ;  /* 0x0000000908077224 */ /* 0x000fc600078e0207 */
[----:B------:R-:W-:Y:S01]  /*f510*/  VIADDMNMX R10, R3, UR5, R10, PT ;  /* 0x00000005030a7c46 */ /* 0x000fe2000b80010a */
[----:B------:R-:W-:Y:S01]  /*f520*/  IMAD.IADD R4, R7, 0x1, R4 ;  /* 0x0000000107047824 */ /* 0x000fe200078e0204 */
[----:B------:R-:W-:Y:S02]  /*f530*/  IABS R8, R7 ;  /* 0x0000000700087213 */ /* 0x000fe40000000000 */
[----:B------:R-:W-:-:S04]  /*f540*/  IABS R6, R10 ;  /* 0x0000000a00067213 */ /* 0x000fc80000000000 */
[----:B------:R-:W1:Y:S08]  /*f550*/  I2F.RP R11, R6 ;  /* 0x00000006000b7306 */ /* 0x000e700000209400 */
[----:B-1----:R-:W1:Y:S02]  /*f560*/  MUFU.RCP R11, R11 ;  /* 0x0000000b000b7308 */ /* 0x002e640000001000 */
[----:B-1----:R-:W-:-:S06]  /*f570*/  VIADD R2, R11, 0xffffffe ;  /* 0x0ffffffe0b027836 */ /* 0x002fcc0000000000 */
[----:B------:R1:W2:Y:S02]  /*f580*/  F2I.FTZ.U32.TRUNC.NTZ R3, R2 ;  /* 0x0000000200037305 */ /* 0x0002a4000021f000 */
[----:B-1----:R-:W-:Y:S02]  /*f590*/  IMAD.MOV.U32 R2, RZ, RZ, RZ ;  /* 0x000000ffff027224 */ /* 0x002fe400078e00ff */
[----:B--2---:R-:W-:-:S04]  /*f5a0*/  IMAD.MOV R9, RZ, RZ, -R3 ;  /* 0x000000ffff097224 */ /* 0x004fc800078e0a03 */
[----:B------:R-:W-:-:S04]  /*f5b0*/  IMAD R9, R9, R6, RZ ;  /* 0x0000000609097224 */ /* 0x000fc800078e02ff */
[----:B------:R-:W-:Y:S01]  /*f5c0*/  IMAD.HI.U32 R3, R3, R9, R2 ;  /* 0x0000000903037227 */ /* 0x000fe200078e0002 */
[-C--:B------:R-:W-:Y:S02]  /*f5d0*/  IABS R9, R10.reuse ;  /* 0x0000000a00097213 */ /* 0x080fe40000000000 */
[----:B------:R-:W-:-:S03]  /*f5e0*/  LOP3.LUT R2, R7, R10, RZ, 0x3c, !PT ;  /* 0x0000000a07027212 */ /* 0x000fc600078e3cff */
[----:B------:R-:W-:Y:S01]  /*f5f0*/  IMAD.MOV R9, RZ, RZ, -R9 ;  /* 0x000000ffff097224 */ /* 0x000fe200078e0a09 */
[----:B------:R-:W-:Y:S01]  /*f600*/  ISETP.GE.AND P2, PT, R2, RZ, PT ;  /* 0x000000ff0200720c */ /* 0x000fe20003f46270 */
[----:B------:R-:W-:-:S04]  /*f610*/  IMAD.HI.U32 R3, R3, R8, RZ ;  /* 0x0000000803037227 */ /* 0x000fc800078e00ff */
[----:B------:R-:W-:-:S05]  /*f620*/  IMAD R9, R3, R9, R8 ;  /* 0x0000000903097224 */ /* 0x000fca00078e0208 */
[----:B------:R-:W-:-:S13]  /*f630*/  ISETP.GT.U32.AND P1, PT, R6, R9, PT ;  /* 0x000000090600720c */ /* 0x000fda0003f24070 */
[----:B------:R-:W-:Y:S02]  /*f640*/  @!P1 IMAD.IADD R9, R9, 0x1, -R6 ;  /* 0x0000000109099824 */ /* 0x000fe400078e0a06 */
[----:B------:R-:W-:Y:S01]  /*f650*/  @!P1 VIADD R3, R3, 0x1 ;  /* 0x0000000103039836 */ /* 0x000fe20000000000 */
[----:B------:R-:W-:Y:S02]  /*f660*/  ISETP.NE.AND P1, PT, R10, RZ, PT ;  /* 0x000000ff0a00720c */ /* 0x000fe40003f25270 */
[----:B------:R-:W-:-:S13]  /*f670*/  ISETP.GE.U32.AND P0, PT, R9, R6, PT ;  /* 0x000000060900720c */ /* 0x000fda0003f06070 */
[----:B------:R-:W-:-:S04]  /*f680*/  @P0 VIADD R3, R3, 0x1 ;  /* 0x0000000103030836 */ /* 0x000fc80000000000 */
[----:B------:R-:W-:Y:S01]  /*f690*/  @!P2 IMAD.MOV R3, RZ, RZ, -R3 ;  /* 0x000000ffff03a224 */ /* 0x000fe200078e0a03 */
[----:B------:R-:W-:Y:S01]  /*f6a0*/  @!P1 LOP3.LUT R3, RZ, R10, RZ, 0x33, !PT ;  /* 0x0000000aff039212 */ /* 0x000fe200078e33ff */
[----:B------:R-:W-:-:S03]  /*f6b0*/  IMAD.MOV R10, RZ, RZ, -R10 ;  /* 0x000000ffff0a7224 */ /* 0x000fc600078e0a0a */
[----:B------:R-:W-:Y:S01]  /*f6c0*/  LOP3.LUT R2, RZ, R3, RZ, 0x33, !PT ;  /* 0x00000003ff027212 */ /* 0x000fe200078e33ff */
[----:B------:R-:W-:-:S04]  /*f6d0*/  IMAD R18, R3, R10, R4 ;  /* 0x0000000a03127224 */ /* 0x000fc800078e0204 */
[----:B------:R-:W-:Y:S01]  /*f6e0*/  IMAD.IADD R17, R5, 0x1, R2 ;  /* 0x0000000105117824 */ /* 0x000fe200078e0202 */
[----:B------:R-:W-:Y:S06]  /*f6f0*/  BRA `(.L_x_1455) ;  /* 0x00000000000c7947 */ /* 0x000fec0003800000 */
.L_x_1450:
[----:B------:R-:W-:Y:S02]  /*f700*/  IMAD.MOV.U32 R17, RZ, RZ, RZ ;  /* 0x000000ffff117224 */ /* 0x000fe400078e00ff */
[----:B------:R-:W-:Y:S02]  /*f710*/  IMAD.U32 R16, RZ, RZ, UR6 ;  /* 0x00000006ff107e24 */ /* 0x000fe4000f8e00ff */
[----:B------:R-:W-:-:S07]  /*f720*/  IMAD.MOV.U32 R18, RZ, RZ, RZ ;  /* 0x000000ffff127224 */ /* 0x000fce00078e00ff */
.L_x_1455:
[----:B------:R-:W-:-:S13]  /*f730*/  ISETP.NE.AND P0, PT, R0, RZ, PT ;  /* 0x000000ff0000720c */ /* 0x000fda0003f05270 */
[----:B------:R-:W1:Y:S01]  /*f740*/  @!P0 S2R R3, SR_CgaCtaId ;  /* 0x0000000000038919 */ /* 0x000e620000008800 */
[----:B------:R-:W-:-:S04]  /*f750*/  @!P0 MOV R0, 0x400 ;  /* 0x0000040000008802 */ /* 0x000fc80000000f00 */
[----:B-1----:R-:W-:-:S05]  /*f760*/  @!P0 LEA R0, R3, R0, 0x18 ;  /* 0x0000000003008211 */ /* 0x002fca00078ec0ff */
[----:B------:R1:W-:Y:S01]  /*f770*/  @!P0 STS.128 [R0+0x2a8d0], R16 ;  /* 0x02a8d01000008388 */ /* 0x0003e20000000c00 */
[----:B------:R-:W-:Y:S06]  /*f780*/  BAR.ARV 0x5, 0x180 ;  /* 0x0146000000007b1d */ /* 0x000fec0000002000 */
.L_x_1448:
[----:B-1----:R-:W-:Y:S01]  /*f790*/  IMAD.MOV.U32 R0, RZ, RZ, 0x1 ;  /* 0x00000001ff007424 */ /* 0x002fe200078e00ff */
[----:B------:R1:W-:Y:S01]  /*f7a0*/  STL [R1+0x4], RZ ;  /* 0x000004ff01007387 */ /* 0x0003e20000100800 */
[----:B------:R-:W-:Y:S02]  /*f7b0*/  ULDC UR4, c[0x0][0xc3c] ;  /* 0x00030f0000047ab9 */ /* 0x000fe40000000800 */
[----:B--2---:R-:W-:Y:S01]  /*f7c0*/  ISETP.GE.AND P0, PT, R19, UR4, PT ;  /* 0x0000000413007c0c */ /* 0x004fe2000bf06270 */
[----:B------:R1:W-:Y:S04]  /*f7d0*/  STL [R1+0x10], R0 ;  /* 0x0000100001007387 */ /* 0x0003e80000100800 */
[----:B------:R1:W-:Y:S08]  /*f7e0*/  STL [R1+0x38], RZ ;  /* 0x000038ff01007387 */ /* 0x0003f00000100800 */
[----:B-1----:R-:W-:Y:S05]  /*f7f0*/  @P0 BRA `(.L_x_1456) ;  /* 0x0000005800300947 */ /* 0x002fea0003800000 */
[----:B------:R-:W1:Y:S01]  /*f800*/  S2R R5, SR_TID.X ;  /* 0x0000000000057919 */ /* 0x000e620000002100 */
[----:B------:R-:W2:Y:S01]  /*f810*/  S2UR UR5, SR_CgaCtaId ;  /* 0x00000000000579c3 */ /* 0x000ea20000008800 */
[----:B------:R-:W-:Y:S01]  /*f820*/  UMOV UR4, 0x400 ;  /* 0x0000040000047882 */ /* 0x000fe20000000000 */
[----:B------:R-:W-:Y:S01]  /*f830*/  BSSY B8, `(.L_x_1456) ;  /* 0x0000588000087945 */ /* 0x000fe20003800000 */
[----:B------:R-:W-:Y:S01]  /*f840*/  ULDC UR38, c[0x0][0xc] ;  /* 0x0000030000267ab9 */ /* 0x000fe20000000800 */
[----:B------:R-:W-:Y:S01]  /*f850*/  ULDC.64 UR36, c[0x0][0x198] ;  /* 0x0000660000247ab9 */ /* 0x000fe20000000a00 */
[----:B--2---:R-:W-:Y:S01]  /*f860*/  ULEA UR4, UR5, UR4, 0x18 ;  /* 0x0000000405047291 */ /* 0x004fe2000f8ec03f */
[C---:B-1----:R-:W-:Y:S01]  /*f870*/  IMAD.SHL.U32 R0, R5.reuse, 0x8, RZ ;  /* 0x0000000805007824 */ /* 0x042fe200078e00ff */
[----:B------:R-:W-:-:S04]  /*f880*/  LOP3.LUT R4, R5, 0x7f, RZ, 0xc0, !PT ;  /* 0x0000007f05047812 */ /* 0x000fc800078ec0ff */
[C---:B0-----:R-:W-:Y:S02]  /*f890*/  LOP3.LUT R2, R0.reuse, 0x1f8, RZ, 0xc0, !PT ;  /* 0x000001f800027812 */ /* 0x041fe400078ec0ff */
        /* <DEDUP_REMOVED lines=9> */
[----:B------:R-:W-:Y:S01]  /*f930*/  STL [R1], R4 ;  /* 0x0000000401007387 */ /* 0x000fe20000100800 */
[----:B------:R-:W-:-:S03]  /*f940*/  IMAD.MOV.U32 R2, RZ, RZ, 0x1 ;  /* 0x00000001ff027424 */ /* 0x000fc600078e00ff */
[----:B------:R-:W-:Y:S04]  /*f950*/  STL [R1+0x20], R3 ;  /* 0x0000200301007387 */ /* 0x000fe80000100800 */
[----:B------:R-:W-:Y:S04]  /*f960*/  STL [R1+0x38], RZ ;  /* 0x000038ff01007387 */ /* 0x000fe80000100800 */
[----:B------:R0:W-:Y:S04]  /*f970*/  STL [R1+0x10], R2 ;  /* 0x0000100201007387 */ /* 0x0001e80000100800 */
[----:B------:R1:W-:Y:S01]  /*f980*/  STL [R1+0x4], RZ ;  /* 0x000004ff01007387 */ /* 0x0003e20000100800 */
[----:B0-----:R-:W-:-:S02]  /*f990*/  LOP3.LUT R2, R0, 0x40, RZ, 0xfc, !PT ;  /* 0x0000004000027812 */ /* 0x001fc400078efcff */
[----:B-1----:R-:W-:-:S07]  /*f9a0*/  LOP3.LUT R0, R0, 0x80, RZ, 0xfc, !PT ;  /* 0x0000008000007812 */ /* 0x002fce00078efcff */
.L_x_1566:
[----:B------:R-:W-:Y:S05]  /*f9b0*/  YIELD ;  /* 0x0000000000007946 */ /* 0x000fea0003800000 */
[----:B------:R-:W-:Y:S01]  /*f9c0*/  ULDC.64 UR4, c[0x0][0xa28] ;  /* 0x00028a0000047ab9 */ /* 0x000fe20000000a00 */
[----:B----4-:R-:W-:Y:S01]  /*f9d0*/  IMAD.MOV.U32 R0, RZ, RZ, RZ ;  /* 0x000000ffff007224 */ /* 0x010fe200078e00ff */
[----:B------:R-:W-:Y:S01]  /*f9e0*/  ISETP.NE.U32.AND P0, PT, RZ, UR4, PT ;  /* 0x00000004ff007c0c */ /* 0x000fe2000bf05070 */
[----:B------:R-:W0:Y:S01]  /*f9f0*/  LDC.64 R4, c[0x0][0xa00] ;  /* 0x00028000ff047b82 */ /* 0x000e220000000a00 */
[----:B-1----:R-:W-:Y:S01]  /*fa00*/  CS2R R8, SRZ ;  /* 0x0000000000087805 */ /* 0x002fe2000001ff00 */
[----:B------:R-:W-:Y:S01]  /*fa10*/  ULDC.64 UR6, c[0x0][0xa08] ;  /* 0x0002820000067ab9 */ /* 0x000fe20000000a00 */
[----:B------:R-:W-:Y:S01]  /*fa20*/  ISETP.NE.AND.EX P0, PT, RZ, UR5, PT, P0 ;  /* 0x00000005ff007c0c */ /* 0x000fe2000bf05300 */
[----:B------:R-:W-:-:S12]  /*fa30*/  ULDC.64 UR4, c[0x0][0xa18] ;  /* 0x0002860000047ab9 */ /* 0x000fd80000000a00 */
[----:B------:R-:W1:Y:S02]  /*fa40*/  @P0 LDC.64 R2, c[0x0][0xa28] ;  /* 0x00028a00ff020b82 */ /* 0x000e640000000a00 */
[----:B-1----:R-:W-:-:S05]  /*fa50*/  @P0 IMAD.WIDE R2, R19, 0x4, R2 ;  /* 0x0000000413020825 */ /* 0x002fca00078e0202 */
[----:B------:R1:W5:Y:S01]  /*fa60*/  @P0 LDG.E R0, desc[UR60][R2.64] ;  /* 0x0000003c02000981 */ /* 0x000362000c1e1900 */
[----:B------:R-:W-:Y:S01]  /*fa70*/  ISETP.NE.U32.AND P0, PT, RZ, UR4, PT ;  /* 0x00000004ff007c0c */ /* 0x000fe2000bf05070 */
[----:B0-----:R-:W-:Y:S01]  /*fa80*/  IMAD.WIDE R4, R19, 0x4, R4 ;  /* 0x0000000413047825 */ /* 0x001fe200078e0204 */
[----:B------:R-:W-:Y:S02]  /*fa90*/  ISETP.NE.U32.AND P1, PT, RZ, UR6, PT ;  /* 0x00000006ff007c0c */ /* 0x000fe4000bf25070 */
[----:B------:R-:W-:Y:S01]  /*faa0*/  ISETP.NE.AND.EX P2, PT, RZ, UR5, PT, P0 ;  /* 0x00000005ff007c0c */ /* 0x000fe2000bf45300 */
[----:B------:R-:W-:Y:S01]  /*fab0*/  ULDC.64 UR4, c[0x0][0xa00] ;  /* 0x0002800000047ab9 */ /* 0x000fe20000000a00 */
[----:B------:R-:W-:Y:S02]  /*fac0*/  ISETP.NE.AND.EX P1, PT, RZ, UR7, PT, P1 ;  /* 0x00000007ff007c0c */ /* 0x000fe4000bf25310 */
[----:B------:R-:W-:Y:S01]  /*fad0*/  ISETP.NE.U32.AND P0, PT, RZ, UR4, PT ;  /* 0x00000004ff007c0c */ /* 0x000fe2000bf05070 */
[----:B-1----:R-:W0:Y:S03]  /*fae0*/  LDC.64 R2, c[0x0][0xa08] ;  /* 0x00028200ff027b82 */ /* 0x002e260000000a00 */
[----:B------:R-:W-:-:S05]  /*faf0*/  ISETP.NE.AND.EX P0, PT, RZ, UR5, PT, P0 ;  /* 0x00000005ff007c0c */ /* 0x000fca000bf05300 */
[----:B--23--:R-:W1:Y:S08]  /*fb00*/  @P2 LDC.64 R6, c[0x0][0xa18] ;  /* 0x00028600ff062b82 */ /* 0x00ce700000000a00 */
[----:B------:R-:W2:Y:S01]  /*fb10*/  @P0 LDG.E R9, desc[UR60][R4.64] ;  /* 0x0000003c04090981 */ /* 0x000ea2000c1e1900 */
[----:B------:R-:W-:Y:S01]  /*fb20*/  ULDC UR4, c[0x0][0x288] ;  /* 0x0000a20000047ab9 */ /* 0x000fe20000000800 */
[----:B0-----:R-:W-:-:S05]  /*fb30*/  IMAD.WIDE R2, R19, 0x4, R2 ;  /* 0x0000000413027825 */ /* 0x001fca00078e0202 */
[----:B------:R-:W5:Y:S01]  /*fb40*/  @P1 LDG.E R8, desc[UR60][R2.64] ;  /* 0x0000003c02081981 */ /* 0x000f62000c1e1900 */
[----:B-1----:R-:W-:-:S03]  /*fb50*/  @P2 IMAD.WIDE R6, R19, 0x4, R6 ;  /* 0x0000000413062825 */ /* 0x002fc600078e0206 */
[----:B--2---:R0:W-:Y:S02]  /*fb60*/  STL [R1+0x34], R9 ;  /* 0x0000340901007387 */ /* 0x0041e40000100800 */
[----:B0-----:R-:W-:Y:S01]  /*fb70*/  IMAD.U32 R9, RZ, RZ, UR4 ;  /* 0x00000004ff097e24 */ /* 0x001fe2000f8e00ff */
[----:B------:R-:W-:-:S05]  /*fb80*/  ULDC.64 UR4, c[0x0][0x418] ;  /* 0x0001060000047ab9 */ /* 0x000fca0000000a00 */
        /* <DEDUP_REMOVED lines=11> */
[----:B------:R-:W0:Y:S04]  /*fc40*/  LDG.E R7, desc[UR60][R4.64] ;  /* 0x0000003c04077981 */ /* 0x000e28000c1e1900 */
[----:B------:R-:W0:Y:S02]  /*fc50*/  LDG.E R4, desc[UR60][R4.64+0x4] ;  /* 0x0000043c04047981 */ /* 0x000e24000c1e1900 */
[----:B0-----:R-:W-:-:S05]  /*fc60*/  IMAD.IADD R9, R4, 0x1, -R7 ;  /* 0x0000000104097824 */ /* 0x001fca00078e0a07 */
[----:B------:R1:W-:Y:S02]  /*fc70*/  STL [R1+0x30], R9 ;  /* 0x0000300901007387 */ /* 0x0003e40000100800 */
.L_x_1457:
[----:B-----5:R-:W-:Y:S01]  /*fc80*/  IMAD.IADD R4, R8, 0x1, R0 ;  /* 0x0000000108047824 */ /* 0x020fe200078e0200 */
[----:B------:R-:W-:Y:S02]  /*fc90*/  ULDC.64 UR4, c[0x0][0xa20] ;  /* 0x0002880000047ab9 */ /* 0x000fe40000000a00 */
[----:B------:R-:W-:Y:S02]  /*fca0*/  ISETP.NE.U32.AND P0, PT, RZ, UR4, PT ;  /* 0x00000004ff007c0c */ /* 0x000fe4000bf05070 */
[----:B------:R2:W-:Y:S02]  /*fcb0*/  STL [R1+0x14], R4 ;  /* 0x0000140401007387 */ /* 0x0005e40000100800 */
[----:B------:R-:W-:-:S13]  /*fcc0*/  ISETP.NE.AND.EX P0, PT, RZ, UR5, PT, P0 ;  /* 0x00000005ff007c0c */ /* 0x000fda000bf05300 */
[----:B--2---:R-:W-:Y:S05]  /*fcd0*/  @!P0 BRA `(.L_x_1458) ;  /* 0x0000000000108947 */ /* 0x004fea0003800000 */
[----:B------:R-:W2:Y:S02]  /*fce0*/  LDC.64 R2, c[0x0][0xa20] ;  /* 0x00028800ff027b82 */ /* 0x000ea40000000a00 */
[----:B--2---:R-:W-:-:S05]  /*fcf0*/  IMAD.WIDE R2, R19, 0x4, R2 ;  /* 0x0000000413027825 */ /* 0x004fca00078e0202 */
[----:B------:R2:W5:Y:S01]  /*fd00*/  LDG.E R6, desc[UR60][R2.64] ;  /* 0x0000003c02067981 */ /* 0x000562000c1e1900 */
[----:B------:R-:W-:Y:S05]  /*fd10*/  BRA `(.L_x_1459) ;  /* 0x0000000000107947 */ /* 0x000fea0003800000 */
.L_x_1458:
[----:B------:R-:W-:Y:S05]  /*fd20*/  @!P1 BRA `(.L_x_1459) ;  /* 0x00000000000c9947 */ /* 0x000fea0003800000 */
[----:B------:R-:W2:Y:S04]  /*fd30*/  LDG.E R6, desc[UR60][R2.64] ;  /* 0x0000003c02067981 */ /* 0x000ea8000c1e1900 */
[----:B------:R-:W2:Y:S02]  /*fd40*/  LDG.E R2, desc[UR60][R2.64+0x4] ;  /* 0x0000043c02027981 */ /* 0x000ea4000c1e1900 */
[----:B--2---:R-:W-:-:S07]  /*fd50*/  IMAD.IADD R6, R2, 0x1, -R6 ;  /* 0x0000000102067824 */ /* 0x004fce00078e0a06 */
.L_x_1459:
[----:B--2---:R-:W2:Y:S01]  /*fd60*/  LDC R2, c[0x0][0x448] ;  /* 0x00011200ff027b82 */ /* 0x004ea20000000800 */
[----:B------:R-:W-:Y:S02]  /*fd70*/  IMAD.SHL.U32 R8, R17, 0x80, RZ ;  /* 0x0000008011087824 */ /* 0x000fe400078e00ff */
[----:B-----5:R-:W-:Y:S02]  /*fd80*/  IMAD.IADD R0, R6, 0x1, -R0 ;  /* 0x0000000106007824 */ /* 0x020fe400078e0a00 */
[----:B------:R-:W-:Y:S01]  /*fd90*/  VIADD R4, R8, 0x7f ;  /* 0x0000007f08047836 */ /* 0x000fe20000000000 */
[----:B------:R3:W-:Y:S03]  /*fda0*/  STL [R1+0x2c], R8 ;  /* 0x00002c0801007387 */ /* 0x0007e60000100800 */
[----:B------:R-:W-:Y:S01]  /*fdb0*/  IMAD.MOV.U32 R6, RZ, RZ, R4 ;  /* 0x000000ffff067224 */ /* 0x000fe200078e0004 */
[----:B--2---:R-:W-:-:S13]  /*fdc0*/  ISETP.NE.AND P1, PT, R2, 0x1, PT ;  /* 0x000000010200780c */ /* 0x004fda0003f25270 */
[----:B------:R-:W2:Y:S08]  /*fdd0*/  @P1 LDC R3, c[0x0][0x44c] ;  /* 0x00011300ff031b82 */ /* 0x000eb00000000800 */
[----:B------:R-:W4:Y:S01]  /*fde0*/  @P1 LDC R2, c[0x0][0x450] ;  /* 0x00011400ff021b82 */ /* 0x000f220000000800 */
[----:B--2---:R-:W-:-:S05]  /*fdf0*/  @P1 IMAD.HI.U32 R3, R4, R3, RZ ;  /* 0x0000000304031227 */ /* 0x004fca00078e00ff */
[----:B----4-:R-:W-:Y:S02]  /*fe00*/  @P1 SHF.R.U32.HI R6, RZ, R2, R3 ;  /* 0x00000002ff061219 */ /* 0x010fe40000011603 */
[----:B------:R-:W-:-:S05]  /*fe10*/  IADD3 R2, R0, 0x1, -R9 ;  /* 0x0000000100027810 */ /* 0x000fca0007ffe809 */
[----:B------:R-:W-:Y:S02]  /*fe20*/  IMAD.IADD R6, R2, 0x1, R6 ;  /* 0x0000000102067824 */ /* 0x000fe400078e0206 */
[----:B------:R-:W2:Y:S02]  /*fe30*/  LDC.64 R2, c[0x0][0x9e0] ;  /* 0x00027800ff027b82 */ /* 0x000ea40000000a00 */
[----:B--2---:R-:W-:Y:S01]  /*fe40*/  ISETP.GE.AND P2, PT, R3, 0x1, PT ;  /* 0x000000010300780c */ /* 0x004fe20003f46270 */
[----:B------:R-:W-:-:S12]  /*fe50*/  IMAD.IADD R2, R6, 0x1, R2 ;  /* 0x0000000106027824 */ /* 0x000fd800078e0202 */
[----:B---3--:R-:W-:Y:S05]  /*fe60*/  @!P2 BRA `(.L_x_1460) ;  /* 0x000000000048a947 */ /* 0x008fea0003800000 */
[C---:B------:R-:W-:Y:S01]  /*fe70*/  ISETP.GT.AND P0, PT, R6.reuse, RZ, PT ;  /* 0x000000ff0600720c */ /* 0x040fe20003f04270 */
[----:B------:R-:W-:Y:S01]  /*fe80*/  BSSY B0, `(.L_x_1461) ;  /* 0x000000e000007945 */ /* 0x000fe20003800000 */
[----:B------:R-:W-:-:S11]  /*fe90*/  VIADD R7, R6, 0xffffffff ;  /* 0xffffffff06077836 */ /* 0x000fd60000000000 */
[----:B------:R-:W-:Y:S05]  /*fea0*/  @P0 BRA `(.L_x_1462) ;  /* 0x00000000001c0947 */ /* 0x000fea0003800000 */
[----:B------:R-:W-:Y:S01]  /*feb0*/  ISETP.NE.AND P0, PT, R3, 0x1, PT ;  /* 0x000000010300780c */ /* 0x000fe20003f05270 */
[----:B------:R-:W-:-:S12]  /*fec0*/  IMAD.MOV R6, RZ, RZ, -R6 ;  /* 0x000000ffff067224 */ /* 0x000fd800078e0a06 */
[----:B------:R-:W2:Y:S02]  /*fed0*/  @P0 LDC.64 R4, c[0x0][0x9e8] ;  /* 0x00027a00ff040b82 */ /* 0x000ea40000000a00 */
[----:B--2---:R-:W-:-:S05]  /*fee0*/  @P0 IMAD.HI.U32 R4, R6, R4, RZ ;  /* 0x0000000406040227 */ /* 0x004fca00078e00ff */
[----:B------:R-:W-:-:S04]  /*fef0*/  @P0 SHF.R.U32.HI R6, RZ, R5, R4 ;  /* 0x00000005ff060219 */ /* 0x000fc80000011604 */
[----:B------:R-:W-:Y:S01]  /*ff00*/  LOP3.LUT R7, RZ, R6, RZ, 0x33, !PT ;  /* 0x00000006ff077212 */ /* 0x000fe200078e33ff */
[----:B------:R-:W-:Y:S06]  /*ff10*/  BRA `(.L_x_1463) ;  /* 0x0000000000107947 */ /* 0x000fec0003800000 */
.L_x_1462:
[----:B------:R-:W-:-:S13]  /*ff20*/  ISETP.NE.AND P0, PT, R3, 0x1, PT ;  /* 0x000000010300780c */ /* 0x000fda0003f05270 */
[----:B------:R-:W2:Y:S02]  /*ff30*/  @P0 LDC.64 R4, c[0x0][0x9e8] ;  /* 0x00027a00ff040b82 */ /* 0x000ea40000000a00 */
[----:B--2---:R-:W-:-:S05]  /*ff40*/  @P0 IMAD.HI.U32 R4, R7, R4, RZ ;  /* 0x0000000407040227 */ /* 0x004fca00078e00ff */
[----:B------:R-:W-:-:S07]  /*ff50*/  @P0 SHF.R.U32.HI R7, RZ, R5, R4 ;  /* 0x00000005ff070219 */ /* 0x000fce0000011604 */
.L_x_1463:
[----:B------:R-:W-:Y:S05]  /*ff60*/  BSYNC B0 ;  /* 0x0000000000007941 */ /* 0x000fea0003800000 */
.L_x_1461:
[----:B------:R-:W-:-:S05]  /*ff70*/  IMAD R7, R7, R3, R3 ;  /* 0x0000000307077224 */ /* 0x000fca00078e0203 */
[----:B------:R-:W-:-:S07]  /*ff80*/  VIMNMX R2, R2, R7, PT ;  /* 0x0000000702027248 */ /* 0x000fce0003fe0100 */
.L_x_1460:
[----:B------:R-:W2:Y:S01]  /*ff90*/  @P1 LDC R6, c[0x0][0x44c] ;  /* 0x00011300ff061b82 */ /* 0x000ea20000000800 */
[----:B------:R-:W-:Y:S01]  /*ffa0*/  IMAD.MOV.U32 R4, RZ, RZ, R8 ;  /* 0x000000ffff047224 */ /* 0x000fe200078e0008 */
[----:B------:R-:W-:-:S06]  /*ffb0*/  ULDC UR4, c[0x0][0x9dc] ;  /* 0x0002770000047ab9 */ /* 0x000fcc0000000800 */
[----:B------:R-:W3:Y:S01]  /*ffc0*/  @P1 LDC R5, c[0x0][0x450] ;  /* 0x00011400ff051b82 */ /* 0x000ee20000000800 */
[----:B--2---:R-:W-:-:S05]  /*ffd0*/  @P1 IMAD.HI.U32 R6, R8, R6, RZ ;  /* 0x0000000608061227 */ /* 0x004fca00078e00ff */
[----:B---3--:R-:W-:Y:S01]  /*ffe0*/  @P1 SHF.R.U32.HI R4, RZ, R5, R6 ;  /* 0x00000005ff041219 */ /* 0x008fe20000011606 */
[----:B------:R-:W-:Y:S02]  /*fff0*/  VIADD R5, R2, 0x5f ;  /* 0x0000005f02057836 */ /* 0x000fe40000000000 */
[----:B------:R-:W-:Y:S01]  /*10000*/  VIADD R6, R0, 0x5f ;  /* 0x0000005f00067836 */ /* 0x000fe20000000000 */
[----:B------:R-:W-:Y:S01]  /*10010*/  IADD3 R2, R4, R0, -R9 ;  /* 0x0000000004027210 */ /* 0x000fe20007ffe809 */
[----:B------:R-:W-:-:S04]  /*10020*/  IMAD.HI R5, R5, 0x2aaaaaab, RZ ;  /* 0x2aaaaaab05057827 */ /* 0x000fc800078e02ff */
[----:B------:R-:W-:Y:S01]  /*10030*/  IMAD.HI R6, R6, 0x2aaaaaab, RZ ;  /* 0x2aaaaaab06067827 */ /* 0x000fe200078e02ff */
[----:B------:R-:W-:-:S04]  /*10040*/  SHF.R.U32.HI R0, RZ, 0x1f, R5 ;  /* 0x0000001fff007819 */ /* 0x000fc80000011605 */
[----:B------:R-:W-:Y:S02]  /*10050*/  SHF.R.U32.HI R4, RZ, 0x1f, R6 ;  /* 0x0000001fff047819 */ /* 0x000fe40000011606 */
[----:B------:R-:W-:Y:S02]  /*10060*/  LEA.HI.SX32 R0, R5, R0, 0x1c ;  /* 0x0000000005007211 */ /* 0x000fe400078fe2ff */
[----:B------:R-:W-:-:S04]  /*10070*/  LEA.HI.SX32 R4, R6, R4, 0x1c ;  /* 0x0000000406047211 */ /* 0x000fc800078fe2ff */
[----:B------:R-:W-:Y:S01]  /*10080*/  VIMNMX R7, R4, R0, PT ;  /* 0x0000000004077248 */ /* 0x000fe20003fe0100 */
[----:B------:R-:W-:-:S04]  /*10090*/  VIADD R0, R2, -UR4 ;  /* 0x8000000402007c36 */ /* 0x000fc80008000000 */
[----:B------:R2:W-:Y:S01]  /*100a0*/  STL [R1+0x28], R7 ;  /* 0x0000280701007387 */ /* 0x0005e20000100800 */
[----:B------:R-:W-:Y:S05]  /*100b0*/  @!P2 BRA `(.L_x_1464) ;  /* 0x000000000044a947 */ /* 0x000fea0003800000 */
[----:B------:R-:W-:Y:S01]  /*100c0*/  ISETP.GT.AND P0, PT, R2, -0x1, PT ;  /* 0xffffffff0200780c */ /* 0x000fe20003f04270 */
[----:B------:R-:W-:-:S12]  /*100d0*/  BSSY B0, `(.L_x_1465) ;  /* 0x000000d000007945 */ /* 0x000fd80003800000 */
[----:B------:R-:W-:Y:S05]  /*100e0*/  @P0 BRA `(.L_x_1466) ;  /* 0x00000000001c0947 */ /* 0x000fea0003800000 */
[----:B------:R-:W-:Y:S02]  /*100f0*/  ISETP.NE.AND P0, PT, R3, 0x1, PT ;  /* 0x000000010300780c */ /* 0x000fe40003f05270 */
[----:B------:R-:W-:-:S11]  /*10100*/  LOP3.LUT R2, RZ, R2, RZ, 0x33, !PT ;  /* 0x00000002ff027212 */ /* 0x000fd600078e33ff */
[----:B------:R-:W3:Y:S02]  /*10110*/  @P0 LDC.64 R4, c[0x0][0x9e8] ;  /* 0x00027a00ff040b82 */ /* 0x000ee40000000a00 */
[----:B---3--:R-:W-:-:S05]  /*10120*/  @P0 IMAD.HI.U32 R4, R2, R4, RZ ;  /* 0x0000000402040227 */ /* 0x008fca00078e00ff */
[----:B------:R-:W-:-:S04]  /*10130*/  @P0 SHF.R.U32.HI R2, RZ, R5, R4 ;  /* 0x00000005ff020219 */ /* 0x000fc80000011604 */
[----:B------:R-:W-:Y:S01]  /*10140*/  LOP3.LUT R2, RZ, R2, RZ, 0x33, !PT ;  /* 0x00000002ff027212 */ /* 0x000fe200078e33ff */
[----:B------:R-:W-:Y:S06]  /*10150*/  BRA `(.L_x_1467) ;  /* 0x0000000000107947 */ /* 0x000fec0003800000 */
.L_x_1466:
[----:B------:R-:W-:-:S13]  /*10160*/  ISETP.NE.AND P0, PT, R3, 0x1, PT ;  /* 0x000000010300780c */ /* 0x000fda0003f05270 */
[----:B------:R-:W3:Y:S02]  /*10170*/  @P0 LDC.64 R4, c[0x0][0x9e8] ;  /* 0x00027a00ff040b82 */ /* 0x000ee40000000a00 */
[----:B---3--:R-:W-:-:S05]  /*10180*/  @P0 IMAD.HI.U32 R4, R2, R4, RZ ;  /* 0x0000000402040227 */ /* 0x008fca00078e00ff */
[----:B------:R-:W-:-:S07]  /*10190*/  @P0 SHF.R.U32.HI R2, RZ, R5, R4 ;  /* 0x00000005ff020219 */ /* 0x000fce0000011604 */
.L_x_1467:
[----:B------:R-:W-:Y:S05]  /*101a0*/  BSYNC B0 ;  /* 0x0000000000007941 */ /* 0x000fea0003800000 */
.L_x_1465:
[----:B------:R-:W-:-:S05]  /*101b0*/  IMAD R2, R2, R3, RZ ;  /* 0x0000000302027224 */ /* 0x000fca00078e02ff */
[----:B------:R-:W-:-:S07]  /*101c0*/  VIMNMX R0, R0, R2, !PT ;  /* 0x0000000200007248 */ /* 0x000fce0007fe0100 */
.L_x_1464:
[----:B------:R-:W-:Y:S01]  /*101d0*/  IMAD.HI R0, R0, 0x2aaaaaab, RZ ;  /* 0x2aaaaaab00007827 */ /* 0x000fe200078e02ff */
[----:B------:R-:W-:Y:S04]  /*101e0*/  BSSY B7, `(.L_x_1468) ;  /* 0x0000426000077945 */ /* 0x000fe80003800000 */
[----:B------:R-:W-:-:S04]  /*101f0*/  SHF.R.U32.HI R2, RZ, 0x1f, R0 ;  /* 0x0000001fff027819 */ /* 0x000fc80000011600 */
[----:B------:R-:W-:-:S04]  /*10200*/  LEA.HI.SX32 R2, R0, R2, 0x1c ;  /* 0x0000000200027211 */ /* 0x000fc800078fe2ff */
[----:B------:R-:W-:-:S04]  /*10210*/  VIMNMX R3, RZ, R2, !PT ;  /* 0x00000002ff037248 */ /* 0x000fc80007fe0100 */
[----:B------:R-:W-:Y:S01]  /*10220*/  ISETP.GT.AND P0, PT, R7, R3, PT ;  /* 0x000000030700720c */ /* 0x000fe20003f04270 */
[----:B------:R3:W-:-:S12]  /*10230*/  STL [R1+0x24], R3 ;  /* 0x0000240301007387 */ /* 0x0007d80000100800 */
[----:B---3--:R-:W-:Y:S05]  /*10240*/  @P0 BRA `(.L_x_1469) ;  /* 0x0000000000440947 */ /* 0x008fea0003800000 */
[----:B------:R-:W3:Y:S02]  /*10250*/  S2R R3, SR_TID.X ;  /* 0x0000000000037919 */ /* 0x000ee40000002100 */
[----:B---3--:R-:W-:-:S04]  /*10260*/  LOP3.LUT R3, R3, 0x7f, RZ, 0xc0, !PT ;  /* 0x0000007f03037812 */ /* 0x008fc800078ec0ff */
[----:B------:R-:W-:-:S13]  /*10270*/  ISETP.NE.AND P0, PT, R3, RZ, PT ;  /* 0x000000ff0300720c */ /* 0x000fda0003f05270 */
[----:B------:R-:W-:Y:S05]  /*10280*/  @P0 BRA `(.L_x_1470) ;  /* 0x00000040006c0947 */ /* 0x000fea0003800000 */
[----:B------:R-:W3:Y:S01]  /*10290*/  S2R R5, SR_LANEID ;  /* 0x0000000000057919 */ /* 0x000ee20000000000 */
[----:B------:R-:W-:Y:S01]  /*102a0*/  VOTEU.ANY UR4, UPT, PT ;  /* 0x0000000000047886 */ /* 0x000fe200038e0100 */
[----:B------:R-:W4:Y:S01]  /*102b0*/  LDC.64 R2, c[0x0][0xc60] ;  /* 0x00031800ff027b82 */ /* 0x000f220000000a00 */
[----:B------:R-:W3:Y:S02]  /*102c0*/  FLO.U32 R0, UR4 ;  /* 0x0000000400007d00 */ /* 0x000ee400080e0000 */
[----:B---3--:R-:W-:-:S06]  /*102d0*/  ISETP.EQ.U32.AND P0, PT, R0, R5, PT ;  /* 0x000000050000720c */ /* 0x008fcc0003f02070 */
[----:B------:R-:W4:Y:S07]  /*102e0*/  POPC R5, UR4 ;  /* 0x0000000400057d09 */ /* 0x000f2e0008000000 */
[----:B----4-:R-:W3:Y:S01]  /*102f0*/  @P0 ATOMG.E.ADD.STRONG.GPU PT, R3, desc[UR60][R2.64], R5 ;  /* 0x00000005020309a8 */ /* 0x010ee200081ee1fc */
[----:B------:R-:W4:Y:S02]  /*10300*/  S2R R4, SR_LTMASK ;  /* 0x0000000000047919 */ /* 0x000f240000003900 */
[----:B----4-:R-:W-:-:S04]  /*10310*/  LOP3.LUT R4, R4, UR4, RZ, 0xc0, !PT ;  /* 0x0000000404047c12 */ /* 0x010fc8000f8ec0ff */
[----:B--2---:R-:W2:Y:S01]  /*10320*/  POPC R7, R4 ;  /* 0x0000000400077309 */ /* 0x004ea20000000000 */
[----:B---3--:R-:W2:Y:S02]  /*10330*/  SHFL.IDX PT, R0, R3, R0, 0x1f ;  /* 0x00001f0003007589 */ /* 0x008ea400000e0000 */
[----:B--2---:R-:W-:Y:S01]  /*10340*/  IADD3 R16, R0, UR38, R7 ;  /* 0x0000002600107c10 */ /* 0x004fe2000fffe007 */
[----:B------:R-:W-:Y:S06]  /*10350*/  BRA `(.L_x_1470) ;  /* 0x0000004000387947 */ /* 0x000fec0003800000 */
.L_x_1469:
[----:B------:R-:W3:Y:S01]  /*10360*/  LDL R17, [R1] ;  /* 0x0000000001117983 */ /* 0x000ee20000100800 */
[----:B------:R-:W-:Y:S01]  /*10370*/  BSSY B6, `(.L_x_1471) ;  /* 0x0000014000067945 */ /* 0x000fe20003800000 */
[----:B---3--:R-:W-:-:S05]  /*10380*/  VIADD R0, R17, 0x18400 ;  /* 0x0001840011007836 */ /* 0x008fca0000000000 */
[----:B------:R-:W-:-:S13]  /*10390*/  LOP3.LUT P0, RZ, R0, 0x3ff, RZ, 0xc0, !PT ;  /* 0x000003ff00ff7812 */ /* 0x000fda000780c0ff */
[----:B------:R-:W-:Y:S05]  /*103a0*/  @!P0 BRA `(.L_x_1472) ;  /* 0x0000000000408947 */ /* 0x000fea0003800000 */
[----:B------:R-:W-:Y:S01]  /*103b0*/  MOV R2, 0x0 ;  /* 0x0000000000027802 */ /* 0x000fe20000000f00 */
[----:B------:R-:W-:Y:S01]  /*103c0*/  ULDC.64 UR6, c[0x4][0x118] ;  /* 0x0100460000067ab9 */ /* 0x000fe20000000a00 */
[----:B------:R-:W-:Y:S01]  /*103d0*/  ULDC.64 UR8, c[0x4][0x120] ;  /* 0x0100480000087ab9 */ /* 0x000fe20000000a00 */
[----:B------:R-:W-:Y:S01]  /*103e0*/  ULDC.64 UR4, c[0x4][0xa0] ;  /* 0x0100280000047ab9 */ /* 0x000fe20000000a00 */
[----:B------:R-:W-:Y:S02]  /*103f0*/  IMAD.U32 R4, RZ, RZ, UR6 ;  /* 0x00000006ff047e24 */ /* 0x000fe4000f8e00ff */
[----:B------:R-:W3:Y:S01]  /*10400*/  LDC.64 R2, c[0x4][R2] ;  /* 0x0100000002027b82 */ /* 0x000ee20000000a00 */
[----:B------:R-:W-:Y:S02]  /*10410*/  IMAD.U32 R5, RZ, RZ, UR7 ;  /* 0x00000007ff057e24 */ /* 0x000fe4000f8e00ff */
[----:B------:R-:W-:Y:S02]  /*10420*/  IMAD.U32 R6, RZ, RZ, UR8 ;  /* 0x00000008ff067e24 */ /* 0x000fe4000f8e00ff */
[----:B--2---:R-:W-:-:S02]  /*10430*/  IMAD.U32 R7, RZ, RZ, UR9 ;  /* 0x00000009ff077e24 */ /* 0x004fc4000f8e00ff */
[----:B------:R-:W-:Y:S02]  /*10440*/  IMAD.U32 R10, RZ, RZ, UR4 ;  /* 0x00000004ff0a7e24 */ /* 0x000fe4000f8e00ff */
[----:B------:R-:W-:Y:S02]  /*10450*/  IMAD.U32 R11, RZ, RZ, UR5 ;  /* 0x00000005ff0b7e24 */ /* 0x000fe4000f8e00ff */
[----:B------:R-:W-:Y:S02]  /*10460*/  IMAD.MOV.U32 R8, RZ, RZ, 0x70 ;  /* 0x00000070ff087424 */ /* 0x000fe400078e00ff */
[----:B------:R-:W-:Y:S02]  /*10470*/  IMAD.MOV.U32 R12, RZ, RZ, 0x1 ;  /* 0x00000001ff0c7424 */ /* 0x000fe400078e00ff */
[----:B------:R-:W-:-:S07]  /*10480*/  IMAD.MOV.U32 R13, RZ, RZ, RZ ;  /* 0x000000ffff0d7224 */ /* 0x000fce00078e00ff */
[----:B------:R-:W-:-:S07]  /*10490*/  LEPC R20, `(.L_x_1472) ;  /* 0x000000001014794e */ /* 0x000fce0000000000 */
[----:B01-3--:R-:W-:Y:S05]  /*104a0*/  CALL.ABS.NOINC R2 ;  /* 0x0000000002007343 */ /* 0x00bfea0003c00000 */
.L_x_1472:
[----:B------:R-:W-:Y:S05]  /*104b0*/  BSYNC B6 ;  /* 0x0000000000067941 */ /* 0x000fea0003800000 */
.L_x_1471:
        /* <DEDUP_REMOVED lines=8> */
[----:B------:R3:W4:Y:S01]  /*10540*/  LDC.64 R2, c[0x4][R17] ;  /* 0x0100000011027b82 */ /* 0x0007220000000a00 */
[----:B------:R-:W-:Y:S02]  /*10550*/  IMAD.U32 R4, RZ, RZ, UR6 ;  /* 0x00000006ff047e24 */ /* 0x000fe4000f8e00ff */
[----:B------:R-:W-:Y:S02]  /*10560*/  IMAD.U32 R5, RZ, RZ, UR7 ;  /* 0x00000007ff057e24 */ /* 0x000fe4000f8e00ff */
[----:B------:R-:W-:Y:S02]  /*10570*/  IMAD.U32 R6, RZ, RZ, UR8 ;  /* 0x00000008ff067e24 */ /* 0x000fe4000f8e00ff */
[----:B--2---:R-:W-:-:S02]  /*10580*/  IMAD.U32 R7, RZ, RZ, UR9 ;  /* 0x00000009ff077e24 */ /* 0x004fc4000f8e00ff */
[----:B------:R-:W-:Y:S02]  /*10590*/  IMAD.U32 R10, RZ, RZ, UR4 ;  /* 0x00000004ff0a7e24 */ /* 0x000fe4000f8e00ff */
[----:B------:R-:W-:Y:S02]  /*105a0*/  IMAD.U32 R11, RZ, RZ, UR5 ;  /* 0x00000005ff0b7e24 */ /* 0x000fe4000f8e00ff */
[----:B------:R-:W-:Y:S02]  /*105b0*/  IMAD.MOV.U32 R8, RZ, RZ, 0x70 ;  /* 0x00000070ff087424 */ /* 0x000fe400078e00ff */
[----:B------:R-:W-:Y:S02]  /*105c0*/  IMAD.MOV.U32 R12, RZ, RZ, 0x1 ;  /* 0x00000001ff0c7424 */ /* 0x000fe400078e00ff */
[----:B---3--:R-:W-:-:S07]  /*105d0*/  IMAD.MOV.U32 R13, RZ, RZ, RZ ;  /* 0x000000ffff0d7224 */ /* 0x008fce00078e00ff */
[----:B------:R-:W-:-:S07]  /*105e0*/  LEPC R20, `(.L_x_1475) ;  /* 0x000000001014794e */ /* 0x000fce0000000000 */
[----:B01--4-:R-:W-:Y:S05]  /*105f0*/  CALL.ABS.NOINC R2 ;  /* 0x0000000002007343 */ /* 0x013fea0003c00000 */
.L_x_1475:
        /* <DEDUP_REMOVED lines=15> */
.L_x_1474:
[----:B------:R-:W-:Y:S05]  /*106f0*/  BSYNC B6 ;  /* 0x0000000000067941 */ /* 0x000fea0003800000 */
.L_x_1473:
[----:B------:R-:W-:Y:S01]  /*10700*/  ULDC.64 UR4, c[0x0][0x9f8] ;  /* 0x00027e0000047ab9 */ /* 0x000fe20000000a00 */
[----:B------:R-:W3:Y:S01]  /*10710*/  LDL R17, [R1+0x28] ;  /* 0x0000280001117983 */ /* 0x000ee20000100800 */
[----:B------:R-:W-:Y:S01]  /*10720*/  ISETP.NE.U32.AND P0, PT, RZ, UR4, PT ;  /* 0x00000004ff007c0c */ /* 0x000fe2000bf05070 */
[----:B--2---:R-:W-:-:S03]  /*10730*/  IMAD.MOV.U32 R7, RZ, RZ, R19 ;  /* 0x000000ffff077224 */ /* 0x004fc600078e0013 */
[----:B------:R-:W-:Y:S01]  /*10740*/  ISETP.NE.AND.EX P0, PT, RZ, UR5, PT, P0 ;  /* 0x00000005ff007c0c */ /* 0x000fe2000bf05300 */
[----:B------:R-:W-:-:S12]  /*10750*/  ULDC.64 UR4, c[0x0][0xa08] ;  /* 0x0002820000047ab9 */ /* 0x000fd80000000a00 */
[----:B------:R-:W2:Y:S02]  /*10760*/  @P0 LDC.64 R2, c[0x0][0x9f8] ;  /* 0x00027e00ff020b82 */ /* 0x000ea40000000a00 */
[----:B--2---:R-:W-:-:S05]  /*10770*/  @P0 IMAD.WIDE R2, R19, 0x4, R2 ;  /* 0x0000000413020825 */ /* 0x004fca00078e0202 */
[----:B------:R2:W4:Y:S02]  /*10780*/  @P0 LDG.E R7, desc[UR60][R2.64] ;  /* 0x0000003c02070981 */ /* 0x000524000c1e1900 */
[----:B--2---:R-:W2:Y:S02]  /*10790*/  LDC.64 R2, c[0x0][0x418] ;  /* 0x00010600ff027b82 */ /* 0x004ea40000000a00 */
[----:B--2---:R-:W-:Y:S01]  /*107a0*/  LOP3.LUT P0, RZ, R2, UR4, RZ, 0xfc, !PT ;  /* 0x0000000402ff7c12 */ /* 0x004fe2000f80fcff */
[----:B------:R-:W-:-:S03]  /*107b0*/  UMOV UR4, 0xffffffff ;  /* 0xffffffff00047882 */ /* 0x000fc60000000000 */
[----:B------:R-:W-:Y:S01]  /*107c0*/  LOP3.LUT P0, RZ, R3, UR5, RZ, 0xfc, P0 ;  /* 0x0000000503ff7c12 */ /* 0x000fe2000800fcff */
[----:B---3--:R-:W-:Y:S01]  /*107d0*/  VIADD R0, R17, 0xffffffff ;  /* 0xffffffff11007836 */ /* 0x008fe20000000000 */
[----:B----4-:R-:W-:Y:S01]  /*107e0*/  SHF.R.S32.HI R8, RZ, 0x1f, R7 ;  /* 0x0000001fff087819 */ /* 0x010fe20000011407 */
[----:B------:R2:W-:Y:S01]  /*107f0*/  STL [R1+0xc], R7 ;  /* 0x00000c0701007387 */ /* 0x0005e20000100800 */
[----:B------:R-:W-:-:S03]  /*10800*/  SEL R17, R7, RZ, !P0 ;  /* 0x000000ff07117207 */ /* 0x000fc60004000000 */
[----:B------:R2:W-:Y:S01]  /*10810*/  STL [R1+0x1c], R8 ;  /* 0x00001c0801007387 */ /* 0x0005e20000100800 */
[----:B------:R-:W-:Y:S05]  /*10820*/  BRA.DIV UR4, `(.L_x_1476) ;  /* 0x0000004e04f47947 */ /* 0x000fea000b800000 */
[----:B------:R-:W3:Y:S02]  /*10830*/  S2R R4, SR_TID.X ;  /* 0x0000000000047919 */ /* 0x000ee40000002100 */
[----:B---3--:R-:W-:-:S04]  /*10840*/  SHF.R.U32.HI R4, RZ, 0x5, R4 ;  /* 0x00000005ff047819 */ /* 0x008fc80000011604 */
[----:B------:R-:W-:-:S05]  /*10850*/  LOP3.LUT R4, R4, 0x3, RZ, 0xc0, !PT ;  /* 0x0000000304047812 */ /* 0x000fca00078ec0ff */
[----:B------:R3:W4:Y:S02]  /*10860*/  SHFL.IDX PT, R14, R4, RZ, 0x1f ;  /* 0x00001fff040e7589 */ /* 0x00072400000e0000 */
.L_x_1582:
[----:B---3--:R-:W3:Y:S01]  /*10870*/  LDL.LU R4, [R1+0x18] ;  /* 0x0000180001047983 */ /* 0x008ee20000300800 */
[----:B------:R-:W-:Y:S02]  /*10880*/  PLOP3.LUT P1, PT, PT, PT, PT, 0x8, 0x0 ;  /* 0x000000000000781c */ /* 0x000fe40003f2e170 */
[----:B----4-:R-:W-:Y:S01]  /*10890*/  ISETP.NE.AND P0, PT, R14, RZ, PT ;  /* 0x000000ff0e00720c */ /* 0x010fe20003f05270 */
[----:B------:R4:W-:Y:S01]  /*108a0*/  STL [R1+0x8], R0 ;  /* 0x0000080001007387 */ /* 0x0009e20000100800 */
[----:B---3--:R-:W-:-:S09]  /*108b0*/  LOP3.LUT R4, R4, 0xfffffffe, RZ, 0xc0, !PT ;  /* 0xfffffffe04047812 */ /* 0x008fd200078ec0ff */
[----:B------:R-:W-:-:S05]  /*108c0*/  @P1 LOP3.LUT R4, R4, 0x1, RZ, 0xfc, !PT ;  /* 0x0000000104041812 */ /* 0x000fca00078efcff */
[----:B------:R4:W-:Y:S01]  /*108d0*/  STL [R1+0x18], R4 ;  /* 0x0000180401007387 */ /* 0x0009e20000100800 */
[----:B------:R-:W-:Y:S05]  /*108e0*/  @P0 BRA `(.L_x_1477) ;  /* 0x0000000400480947 */ /* 0x000fea0003800000 */
[----:B------:R-:W-:-:S03]  /*108f0*/  UMOV UR4, 0xffffffff ;  /* 0xffffffff00047882 */ /* 0x000fc60000000000 */
[----:B------:R-:W-:Y:S05]  /*10900*/  BRA.DIV UR4, `(.L_x_1478) ;  /* 0x0000004e04f07947 */ /* 0x000fea000b800000 */
[----:B------:R-:W-:-:S13]  /*10910*/  ELECT P6, URZ, PT ;  /* 0x00000000003f782f */ /* 0x000fda00038c0000 */
.L_x_1585:
[----:B------:R-:W-:Y:S05]  /*10920*/  @!P6 BRA `(.L_x_1477) ;  /* 0x000000040038e947 */ /* 0x000fea0003800000 */
[----:B------:R-:W-:-:S04]  /*10930*/  ISETP.NE.U32.AND P0, PT, R2, RZ, PT ;  /* 0x000000ff0200720c */ /* 0x000fc80003f05070 */
[----:B------:R-:W-:-:S13]  /*10940*/  ISETP.NE.AND.EX P0, PT, R3, RZ, PT, P0 ;  /* 0x000000ff0300720c */ /* 0x000fda0003f05300 */
[----:B------:R-:W-:Y:S05]  /*10950*/  @!P0 BRA `(.L_x_1479) ;  /* 0x0000000000508947 */ /* 0x000fea0003800000 */
[----:B------:R-:W3:Y:S01]  /*10960*/  LDC R6, c[0x0][0x43c] ;  /* 0x00010f00ff067b82 */ /* 0x000ee20000000800 */
[----:B01----:R-:W-:Y:S01]  /*10970*/  IMAD.MOV.U32 R9, RZ, RZ, R0 ;  /* 0x000000ffff097224 */ /* 0x003fe200078e0000 */
[----:B------:R-:W-:-:S03]  /*10980*/  ULDC.64 UR4, c[0x0][0x428] ;  /* 0x00010a0000047ab9 */ /* 0x000fc60000000a00 */
[----:B----4-:R-:W-:Y:S01]  /*10990*/  IMAD.MOV.U32 R0, RZ, RZ, R9 ;  /* 0x000000ffff007224 */ /* 0x010fe200078e0009 */
[----:B---3--:R-:W-:-:S13]  /*109a0*/  ISETP.NE.AND P0, PT, R6, 0x1, PT ;  /* 0x000000010600780c */ /* 0x008fda0003f05270 */
[----:B------:R-:W0:Y:S02]  /*109b0*/  @P0 LDC.64 R4, c[0x0][0x440] ;  /* 0x00011000ff040b82 */ /* 0x000e240000000a00 */
[----:B0-----:R-:W-:-:S05]  /*109c0*/  @P0 IMAD.HI.U32 R4, R9, R4, RZ ;  /* 0x0000000409040227 */ /* 0x001fca00078e00ff */
[----:B------:R-:W-:-:S04]  /*109d0*/  @P0 SHF.R.U32.HI R0, RZ, R5, R4 ;  /* 0x00000005ff000219 */ /* 0x000fc80000011604 */
[--C-:B------:R-:W-:Y:S01]  /*109e0*/  SHF.R.S32.HI R5, RZ, 0x1f, R0.reuse ;  /* 0x0000001fff057819 */ /* 0x100fe20000011400 */
[----:B------:R-:W-:-:S04]  /*109f0*/  IMAD.MOV R4, RZ, RZ, -R0 ;  /* 0x000000ffff047224 */ /* 0x000fc800078e0a00 */
[----:B------:R-:W-:Y:S02]  /*10a00*/  IMAD R9, R6, R4, R9 ;  /* 0x0000000406097224 */ /* 0x000fe400078e0209 */
[----:B------:R-:W-:Y:S02]  /*10a10*/  IMAD R6, R8, UR4, RZ ;  /* 0x0000000408067c24 */ /* 0x000fe4000f8e02ff */
[----:B------:R-:W-:Y:S01]  /*10a20*/  IMAD.MOV.U32 R4, RZ, RZ, R0 ;  /* 0x000000ffff047224 */ /* 0x000fe200078e0000 */
[----:B------:R3:W-:Y:S01]  /*10a30*/  STL [R1+0x8], R9 ;  /* 0x0000080901007387 */ /* 0x0007e20000100800 */
[C---:B------:R-:W-:Y:S02]  /*10a40*/  IMAD R0, R7.reuse, UR5, R6 ;  /* 0x0000000507007c24 */ /* 0x040fe4000f8e0206 */
[----:B------:R-:W-:-:S04]  /*10a50*/  IMAD.WIDE.U32 R4, R7, UR4, R4 ;  /* 0x0000000407047c25 */ /* 0x000fc8000f8e0004 */
[----:B------:R-:W-:Y:S01]  /*10a60*/  IMAD.IADD R0, R5, 0x1, R0 ;  /* 0x0000000105007824 */ /* 0x000fe200078e0200 */
[----:B------:R-:W-:-:S04]  /*10a70*/  LEA R2, P0, R4, R2, 0x2 ;  /* 0x0000000204027211 */ /* 0x000fc800078010ff */
[----:B------:R-:W-:-:S05]  /*10a80*/  LEA.HI.X R3, R4, R3, R0, 0x2, P0 ;  /* 0x0000000304037211 */ /* 0x000fca00000f1400 */
[----:B------:R3:W5:Y:S04]  /*10a90*/  LDG.E R17, desc[UR60][R2.64] ;  /* 0x0000003c02117981 */ /* 0x000768000c1e1900 */
.L_x_1479:
[----:B--2---:R-:W2:Y:S04]  /*10aa0*/  LDL R7, [R1] ;  /* 0x0000000001077983 */ /* 0x004ea80000100800 */
[----:B----4-:R-:W2:Y:S04]  /*10ab0*/  LDL R0, [R1+0x4] ;  /* 0x0000040001007983 */ /* 0x010ea80000100800 */
[----:B---3--:R-:W3:Y:S01]  /*10ac0*/  LDL R2, [R1+0x10] ;  /* 0x0000100001027983 */ /* 0x008ee20000100800 */
[----:B--2---:R-:W-:Y:S01]  /*10ad0*/  IMAD R0, R0, 0x8, R7 ;  /* 0x0000000800007824 */ /* 0x004fe200078e0207 */
[----:B---3--:R-:W-:-:S04]  /*10ae0*/  SHF.L.U32 R2, R2, 0x1f, RZ ;  /* 0x0000001f02027819 */ /* 0x008fc800000006ff */
[----:B------:R-:W2:Y:S02]  /*10af0*/  SYNCS.PHASECHK.TRANS64.TRYWAIT P0, [R0+URZ+0x2a840], R2 ;  /* 0x02a84002000075a7 */ /* 0x000ea4000800017f */
[----:B--2---:R-:W-:Y:S05]  /*10b00*/  @!P0 BRA `(.L_x_1480) ;  /* 0x0000004c00908947 */ /* 0x004fea0003800000 */
.L_x_1586:
[----:B------:R-:W3:Y:S02]  /*10b10*/  S2R R3, SR_TID.X ;  /* 0x0000000000037919 */ /* 0x000ee40000002100 */
[----:B---3--:R-:W-:-:S04]  /*10b20*/  LOP3.LUT R3, R3, 0x7f, RZ, 0xc0, !PT ;  /* 0x0000007f03037812 */ /* 0x008fc800078ec0ff */
[----:B------:R-:W-:-:S13]  /*10b30*/  ISETP.NE.AND P0, PT, R3, RZ, PT ;  /* 0x000000ff0300720c */ /* 0x000fda0003f05270 */
[----:B------:R-:W-:Y:S05]  /*10b40*/  @P0 BRA `(.L_x_1481) ;  /* 0x00000000001c0947 */ /* 0x000fea0003800000 */
[----:B------:R-:W3:Y:S01]  /*10b50*/  S2R R3, SR_TID.X ;  /* 0x0000000000037919 */ /* 0x000ee20000002100 */
[----:B--2---:R-:W-:-:S04]  /*10b60*/  IMAD.MOV.U32 R2, RZ, RZ, 0x9000 ;  /* 0x00009000ff027424 */ /* 0x004fc800078e00ff */
[----:B------:R4:W-:Y:S01]  /*10b70*/  SYNCS.ARRIVE.TRANS64 RZ, [R0+URZ+0x2a830], R2 ;  /* 0x02a8300200ff79a7 */ /* 0x0009e2000800003f */
[----:B---3--:R-:W-:-:S04]  /*10b80*/  LOP3.LUT R3, R3, 0x1f, RZ, 0xc0, !PT ;  /* 0x0000001f03037812 */ /* 0x008fc800078ec0ff */
[----:B------:R-:W-:-:S13]  /*10b90*/  ISETP.NE.AND P0, PT, R3, RZ, PT ;  /* 0x000000ff0300720c */ /* 0x000fda0003f05270 */
[----:B----4-:R-:W-:Y:S05]  /*10ba0*/  @!P0 BRA `(.L_x_1481) ;  /* 0x0000000000048947 */ /* 0x010fea0003800000 */
[----:B------:R-:W-:Y:S01]  /*10bb0*/  BPT.TRAP 0x1 ;  /* 0x000000040000795c */ /* 0x000fe20000300000 */
.L_x_1481:
[----:B------:R-:W3:Y:S04]  /*10bc0*/  LDL R6, [R1] ;  /* 0x0000000001067983 */ /* 0x000ee80000100800 */
[----:B------:R-:W3:Y:S04]  /*10bd0*/  LDL R5, [R1+0x4] ;  /* 0x0000040001057983 */ /* 0x000ee80000100800 */
[----:B------:R-:W4:Y:S04]  /*10be0*/  LDL R4, [R1+0x8] ;  /* 0x0000080001047983 */ /* 0x000f280000100800 */
[----:B------:R-:W4:Y:S04]  /*10bf0*/  LDL R3, [R1+0x14] ;  /* 0x0000140001037983 */ /* 0x000f280000100800 */
[----:B--2---:R-:W2:Y:S01]  /*10c00*/  LDL.LU R2, [R1+0x18] ;  /* 0x0000180001027983 */ /* 0x004ea20000300800 */
[----:B------:R-:W-:Y:S01]  /*10c10*/  R2UR UR9, R0 ;  /* 0x00000000000972ca */ /* 0x000fe200000e0000 */
[----:B------:R-:W-:Y:S01]  /*10c20*/  UIADD3 UR4, UP0, UR36, 0x370, URZ ;  /* 0x0000037024047890 */ /* 0x000fe2000ff1e03f */
[----:B------:R-:W-:Y:S01]  /*10c30*/  R2UR UR12, R18 ;  /* 0x00000000120c72ca */ /* 0x000fe200000e0000 */
[----:B------:R-:W-:Y:S01]  /*10c40*/  UMOV UR10, URZ ;  /* 0x0000003f000a7c82 */ /* 0x000fe20008000000 */
[----:B-----5:R-:W-:Y:S01]  /*10c50*/  R2UR UR13, R17 ;  /* 0x00000000110d72ca */ /* 0x020fe200000e0000 */
[----:B------:R-:W-:Y:S01]  /*10c60*/  UMOV UR6, 0x0 ;  /* 0x0000000000067882 */ /* 0x000fe20000000000 */
[----:B------:R-:W-:Y:S01]  /*10c70*/  PLOP3.LUT P0, PT, PT, PT, PT, 0x80, 0x0 ;  /* 0x000000000000781c */ /* 0x000fe20003f0f070 */
[----:B------:R-:W-:Y:S01]  /*10c80*/  UMOV UR7, 0x14f00000 ;  /* 0x14f0000000077882 */ /* 0x000fe20000000000 */
[----:B------:R-:W-:-:S05]  /*10c90*/  UMOV UR16, 0x40 ;  /* 0x0000004000107882 */ /* 0x000fca0000000000 */
[----:B------:R-:W-:Y:S01]  /*10ca0*/  UIADD3 UR9, UR9, 0x2a830, URZ ;  /* 0x0002a83009097890 */ /* 0x000fe2000fffe03f */
[----:B---3--:R-:W-:Y:S01]  /*10cb0*/  IMAD R0, R5, 0x9000, R6 ;  /* 0x0000900005007824 */ /* 0x008fe200078e0206 */
[----:B----4-:R-:W-:-:S04]  /*10cc0*/  R2UR UR11, R4 ;  /* 0x00000000040b72ca */ /* 0x010fc800000e0000 */
[----:B------:R-:W-:Y:S02]  /*10cd0*/  R2UR UR8, R0 ;  /* 0x00000000000872ca */ /* 0x000fe400000e0000 */
[----:B------:R-:W-:Y:S02]  /*10ce0*/  R2UR UR5, R3 ;  /* 0x00000000030572ca */ /* 0x000fe400000e0000 */
[----:B--2---:R-:W-:-:S04]  /*10cf0*/  LOP3.LUT R2, R2, 0xfffffffe, RZ, 0xc0, !PT ;  /* 0xfffffffe02027812 */ /* 0x004fc800078ec0ff */
[----:B------:R-:W-:-:S05]  /*10d00*/  @P0 LOP3.LUT R2, R2, 0x1, RZ, 0xfc, !PT ;  /* 0x0000000102020812 */ /* 0x000fca00078efcff */
[----:B------:R-:W-:Y:S02]  /*10d10*/  UIADD3 UR14, UR8, 0x18400, URZ ;  /* 0x00018400080e7890 */ /* 0x000fe4000fffe03f */
[----:B------:R-:W-:Y:S01]  /*10d20*/  UIMAD UR11, UR11, 0x60, UR5 ;  /* 0x000000600b0b78a4 */ /* 0x000fe2000f8e0205 */
[----:B------:R3:W-:Y:S01]  /*10d30*/  STL [R1+0x18], R2 ;  /* 0x0000180201007387 */ /* 0x0007e20000100800 */
[----:B------:R-:W-:Y:S02]  /*10d40*/  UIADD3.X UR5, URZ, UR37, URZ, UP0, !UPT ;  /* 0x000000253f057290 */ /* 0x000fe400087fe43f */
[----:B------:R-:W-:Y:S02]  /*10d50*/  UIADD3 UR15, UR8, 0x1b400, URZ ;  /* 0x0001b400080f7890 */ /* 0x000fe4000fffe03f */
[----:B------:R-:W-:-:S03]  /*10d60*/  UIADD3 UR17, UR8, 0x1e400, URZ ;  /* 0x0001e40008117890 */ /* 0x000fc6000fffe03f */
[----:B------:R-:W-:Y:S01]  /*10d70*/  UMOV UR8, UR14 ;  /* 0x0000000e00087c82 */ /* 0x000fe20008000000 */
[----:B------:R-:W-:Y:S01]  /*10d80*/  UMOV UR14, 0x80 ;  /* 0x00000080000e7882 */ /* 0x000fe20000000000 */
[----:B------:R2:W-:Y:S02]  /*10d90*/  UTMALDG.4D [UR8], [UR4], desc[UR6] ;  /* 0x00000608040075b4 */ /* 0x0005e40008019000 */
[----:B--2---:R-:W-:Y:S01]  /*10da0*/  UMOV UR8, UR15 ;  /* 0x0000000f00087c82 */ /* 0x004fe20008000000 */
[----:B------:R-:W-:Y:S02]  /*10db0*/  UMOV UR10, UR16 ;  /* 0x00000010000a7c82 */ /* 0x000fe40008000000 */
[----:B------:R2:W-:Y:S02]  /*10dc0*/  UTMALDG.4D [UR8], [UR4], desc[UR6] ;  /* 0x00000608040075b4 */ /* 0x0005e40008019000 */
[----:B--2---:R-:W-:Y:S01]  /*10dd0*/  UMOV UR8, UR17 ;  /* 0x0000001100087c82 */ /* 0x004fe20008000000 */
[----:B------:R-:W-:-:S02]  /*10de0*/  UMOV UR10, UR14 ;  /* 0x0000000e000a7c82 */ /* 0x000fc40008000000 */
[----:B------:R3:W-:Y:S02]  /*10df0*/  UTMALDG.4D [UR8], [UR4], desc[UR6] ;  /* 0x00000608040075b4 */ /* 0x0007e40008019000 */
[----:B---3--:R-:W-:Y:S01]  /*10e00*/  NOP ;  /* 0x0000000000007918 */ /* 0x008fe20000000000 */
.L_x_1477:
[----:B----4-:R-:W3:Y:S04]  /*10e10*/  LDL R0, [R1] ;  /* 0x0000000001007983 */ /* 0x010ee80000100800 */
[----:B------:R-:W4:Y:S01]  /*10e20*/  LDL.LU R3, [R1+0x34] ;  /* 0x0000340001037983 */ /* 0x000f220000300800 */
[----:B------:R-:W-:Y:S05]  /*10e30*/  WARPSYNC.ALL ;  /* 0x0000000000007948 */ /* 0x000fea0003800000 */
[----:B------:R-:W-:Y:S01]  /*10e40*/  ULDC.64 UR4, c[0x0][0x298] ;  /* 0x0000a60000047ab9 */ /* 0x000fe20000000a00 */
[----:B------:R-:W-:Y:S01]  /*10e50*/  BSSY B6, `(.L_x_1482) ;  /* 0x000001c000067945 */ /* 0x000fe20003800000 */
[----:B------:R-:W-:Y:S01]  /*10e60*/  BAR.SYNC.DEFER_BLOCKING 0x8, 0x180 ;  /* 0x0206000000007b1d */ /* 0x000fe20000010000 */
[----:B---3--:R-:W-:Y:S01]  /*10e70*/  VIADD R0, R0, 0xc400 ;  /* 0x0000c40000007836 */ /* 0x008fe20000000000 */
[----:B----4-:R-:W-:Y:S01]  /*10e80*/  SHF.R.S32.HI R2, RZ, 0x1f, R3 ;  /* 0x0000001fff027819 */ /* 0x010fe20000011403 */
[----:B------:R-:W-:-:S03]  /*10e90*/  IMAD.WIDE.U32 R4, R3, UR4, RZ ;  /* 0x0000000403047c25 */ /* 0x000fc6000f8e00ff */
[----:B------:R-:W-:Y:S01]  /*10ea0*/  LOP3.LUT P0, RZ, R0, 0x3ff, RZ, 0xc0, !PT ;  /* 0x000003ff00ff7812 */ /* 0x000fe2000780c0ff */
[----:B------:R-:W-:Y:S01]  /*10eb0*/  IMAD R2, R2, UR4, RZ ;  /* 0x0000000402027c24 */ /* 0x000fe2000f8e02ff */
[----:B------:R3:W-:Y:S03]  /*10ec0*/  STL.64 [R1+0x40], R4 ;  /* 0x0000400401007387 */ /* 0x0007e60000100a00 */
[----:B------:R-:W-:-:S04]  /*10ed0*/  IMAD R2, R3, UR5, R2 ;  /* 0x0000000503027c24 */ /* 0x000fc8000f8e0202 */
[----:B------:R-:W-:-:S05]  /*10ee0*/  IMAD.IADD R0, R5, 0x1, R2 ;  /* 0x0000000105007824 */ /* 0x000fca00078e0202 */
[----:B------:R3:W-:Y:S01]  /*10ef0*/  STL [R1+0x34], R0 ;  /* 0x0000340001007387 */ /* 0x0007e20000100800 */
[----:B------:R-:W-:Y:S05]  /*10f00*/  @!P0 BRA `(.L_x_1483) ;  /* 0x0000000000408947 */ /* 0x000fea0003800000 */
[----:B------:R-:W-:Y:S01]  /*10f10*/  MOV R2, 0x0 ;  /* 0x0000000000027802 */ /* 0x000fe20000000f00 */
[----:B------:R-:W-:Y:S01]  /*10f20*/  ULDC.64 UR6, c[0x4][0x118] ;  /* 0x0100460000067ab9 */ /* 0x000fe20000000a00 */
[----:B------:R-:W-:Y:S01]  /*10f30*/  ULDC.64 UR8, c[0x4][0x120] ;  /* 0x0100480000087ab9 */ /* 0x000fe20000000a00 */
[----:B------:R-:W-:Y:S01]  /*10f40*/  ULDC.64 UR4, c[0x4][0x88] ;  /* 0x0100220000047ab9 */ /* 0x000fe20000000a00 */
[----:B---3--:R-:W-:Y:S02]  /*10f50*/  IMAD.U32 R4, RZ, RZ, UR6 ;  /* 0x00000006ff047e24 */ /* 0x008fe4000f8e00ff */
        /* <DEDUP_REMOVED lines=11> */
.L_x_1483:
[----:B------:R-:W-:Y:S05]  /*11010*/  BSYNC B6 ;  /* 0x0000000000067941 */ /* 0x000fea0003800000 */
.L_x_1482:
[----:B---3--:R-:W3:Y:S01]  /*11020*/  LDL.LU R0, [R1+0x34] ;  /* 0x0000340001007983 */ /* 0x008ee20000300800 */
[----:B--2---:R-:W2:Y:S01]  /*11030*/  LDC R7, c[0x0][0x448] ;  /* 0x00011200ff077b82 */ /* 0x004ea20000000800 */
[----:B------:R-:W-:Y:S01]  /*11040*/  ULDC.64 UR4, c[0x0][0x2d8] ;  /* 0x0000b60000047ab9 */ /* 0x000fe20000000a00 */
[----:B------:R-:W-:Y:S01]  /*11050*/  ULDC.64 UR6, c[0x0][0x280] ;  /* 0x0000a00000067ab9 */ /* 0x000fe20000000a00 */
[----:B------:R-:W3:Y:S04]  /*11060*/  LDL.LU.64 R2, [R1+0x40] ;  /* 0x0000400001027983 */ /* 0x000ee80000300a00 */
[----:B01----:R-:W4:Y:S01]  /*11070*/  LDL R9, [R1+0x2c] ;  /* 0x00002c0001097983 */ /* 0x003f220000100800 */
[----:B------:R-:W0:Y:S01]  /*11080*/  S2R R5, SR_TID.X ;  /* 0x0000000000057919 */ /* 0x000e220000002100 */
[----:B------:R-:W1:Y:S01]  /*11090*/  S2R R6, SR_TID.X ;  /* 0x0000000000067919 */ /* 0x000e620000002100 */
[----:B------:R-:W1:Y:S01]  /*110a0*/  S2R R10, SR_TID.X ;  /* 0x00000000000a7919 */ /* 0x000e620000002100 */
[----:B0-----:R-:W-:-:S04]  /*110b0*/  LOP3.LUT R5, R5, 0x7f, RZ, 0xc0, !PT ;  /* 0x0000007f05057812 */ /* 0x001fc800078ec0ff */
[----:B------:R-:W-:Y:S01]  /*110c0*/  SHF.R.U32.HI R5, RZ, 0x3, R5 ;  /* 0x00000003ff057819 */ /* 0x000fe20000011605 */
[----:B-1----:R-:W-:-:S05]  /*110d0*/  IMAD.SHL.U32 R8, R6, 0x10, RZ ;  /* 0x0000001006087824 */ /* 0x002fca00078e00ff */
[----:B------:R-:W-:Y:S01]  /*110e0*/  LOP3.LUT R8, R5, 0x70, R8, 0xf8, !PT ;  /* 0x0000007005087812 */ /* 0x000fe200078ef808 */
[----:B------:R-:W-:-:S05]  /*110f0*/  IMAD.SHL.U32 R10, R10, 0x8, RZ ;  /* 0x000000080a0a7824 */ /* 0x000fca00078e00ff */
[----:B------:R-:W-:-:S04]  /*11100*/  LOP3.LUT R10, R10, 0x38, RZ, 0xc0, !PT ;  /* 0x000000380a0a7812 */ /* 0x000fc800078ec0ff */
[C---:B------:R-:W-:Y:S02]  /*11110*/  LOP3.LUT R11, R10.reuse, 0x40, RZ, 0xfc, !PT ;  /* 0x000000400a0b7812 */ /* 0x040fe400078efcff */
[----:B------:R-:W-:Y:S01]  /*11120*/  LOP3.LUT R10, R10, 0x80, RZ, 0xfc, !PT ;  /* 0x000000800a0a7812 */ /* 0x000fe200078efcff */
[----:B---3--:R-:W-:Y:S01]  /*11130*/  IMAD.MOV.U32 R3, RZ, RZ, R0 ;  /* 0x000000ffff037224 */ /* 0x008fe200078e0000 */
[----:B------:R-:W-:-:S05]  /*11140*/  SHF.R.S32.HI R0, RZ, 0x1f, R18 ;  /* 0x0000001fff007819 */ /* 0x000fca0000011412 */
[----:B------:R-:W-:Y:S02]  /*11150*/  IMAD R0, R0, UR4, RZ ;  /* 0x0000000400007c24 */ /* 0x000fe4000f8e02ff */
[----:B------:R-:W-:-:S04]  /*11160*/  IMAD.WIDE.U32 R2, R18, UR4, R2 ;  /* 0x0000000412027c25 */ /* 0x000fc8000f8e0002 */
[----:B------:R-:W-:Y:S01]  /*11170*/  IMAD R0, R18, UR5, R0 ;  /* 0x0000000512007c24 */ /* 0x000fe2000f8e0200 */
[----:B------:R-:W-:Y:S02]  /*11180*/  ULDC.64 UR4, c[0x0][0xa00] ;  /* 0x0002800000047ab9 */ /* 0x000fe40000000a00 */
[----:B------:R-:W-:Y:S01]  /*11190*/  ISETP.NE.U32.AND P0, PT, RZ, UR4, PT ;  /* 0x00000004ff007c0c */ /* 0x000fe2000bf05070 */
[----:B------:R-:W-:Y:S01]  /*111a0*/  IMAD.IADD R3, R3, 0x1, R0 ;  /* 0x0000000103037824 */ /* 0x000fe200078e0200 */
[----:B------:R-:W-:Y:S02]  /*111b0*/  SHF.R.S32.HI R0, RZ, 0x1f, R19 ;  /* 0x0000001fff007819 */ /* 0x000fe40000011413 */
[----:B------:R-:W-:Y:S01]  /*111c0*/  ISETP.NE.AND.EX P0, PT, RZ, UR5, PT, P0 ;  /* 0x00000005ff007c0c */ /* 0x000fe2000bf05300 */
[----:B------:R-:W-:-:S03]  /*111d0*/  ULDC.64 UR4, c[0x0][0x2e0] ;  /* 0x0000b80000047ab9 */ /* 0x000fc60000000a00 */
[----:B------:R-:W-:Y:S02]  /*111e0*/  SEL R4, R0, RZ, !P0 ;  /* 0x000000ff00047207 */ /* 0x000fe40004000000 */
[----:B------:R-:W-:Y:S02]  /*111f0*/  SEL R0, R19, RZ, !P0 ;  /* 0x000000ff13007207 */ /* 0x000fe40004000000 */
[----:B--2---:R-:W-:Y:S01]  /*11200*/  ISETP.NE.AND P0, PT, R7, 0x1, PT ;  /* 0x000000010700780c */ /* 0x004fe20003f05270 */
[----:B------:R-:W-:-:S12]  /*11210*/  IMAD R4, R4, UR4, RZ ;  /* 0x0000000404047c24 */ /* 0x000fd8000f8e02ff */
[----:B------:R-:W0:Y:S08]  /*11220*/  @P0 LDC R5, c[0x0][0x44c] ;  /* 0x00011300ff050b82 */ /* 0x000e300000000800 */
[----:B------:R-:W1:Y:S01]  /*11230*/  @P0 LDC R6, c[0x0][0x450] ;  /* 0x00011400ff060b82 */ /* 0x000e620000000800 */
[----:B------:R-:W-:-:S04]  /*11240*/  IMAD.WIDE.U32 R2, R0, UR4, R2 ;  /* 0x0000000400027c25 */ /* 0x000fc8000f8e0002 */
[----:B------:R-:W-:Y:S01]  /*11250*/  IMAD R0, R0, UR5, R4 ;  /* 0x0000000500007c24 */ /* 0x000fe2000f8e0204 */
[----:B------:R-:W-:-:S03]  /*11260*/  ULDC.64 UR4, c[0x0][0x2d0] ;  /* 0x0000b40000047ab9 */ /* 0x000fc60000000a00 */
[----:B------:R-:W-:Y:S02]  /*11270*/  IMAD.IADD R3, R3, 0x1, R0 ;  /* 0x0000000103037824 */ /* 0x000fe400078e0200 */
[----:B----4-:R-:W-:-:S04]  /*11280*/  IMAD.IADD R0, R8, 0x1, R9 ;  /* 0x0000000108007824 */ /* 0x010fc800078e0209 */
[----:B0-----:R-:W-:-:S04]  /*11290*/  @P0 IMAD.HI.U32 R5, R0, R5, RZ ;  /* 0x0000000500050227 */ /* 0x001fc800078e00ff */
[----:B------:R-:W-:Y:S01]  /*112a0*/  IMAD.MOV.U32 R4, RZ, RZ, R0 ;  /* 0x000000ffff047224 */ /* 0x000fe200078e0000 */
[----:B-1----:R-:W-:-:S05]  /*112b0*/  @P0 SHF.R.U32.HI R4, RZ, R6, R5 ;  /* 0x00000006ff040219 */ /* 0x002fca0000011605 */
[----:B------:R-:W-:-:S04]  /*112c0*/  IMAD.MOV R5, RZ, RZ, -R4 ;  /* 0x000000ffff057224 */ /* 0x000fc800078e0a04 */
[----:B------:R-:W-:Y:S01]  /*112d0*/  IMAD R0, R7, R5, R0 ;  /* 0x0000000507007224 */ /* 0x000fe200078e0200 */
[----:B------:R-:W-:Y:S01]  /*112e0*/  SHF.R.S32.HI R5, RZ, 0x1f, R4 ;  /* 0x0000001fff057819 */ /* 0x000fe20000011404 */
        /* <DEDUP_REMOVED lines=9> */
[----:B------:R-:W-:Y:S02]  /*11380*/  ISETP.GE.AND P0, PT, R10, UR4, PT ;  /* 0x000000040a007c0c */ /* 0x000fe4000bf06270 */
[----:B------:R0:W5:Y:S01]  /*11390*/  LDL R10, [R1+0x20] ;  /* 0x00002000010a7983 */ /* 0x0001620000100800 */
[----:B------:R-:W1:Y:S01]  /*113a0*/  S2R R5, SR_TID.X ;  /* 0x0000000000057919 */ /* 0x000e620000002100 */
[----:B------:R-:W-:Y:S01]  /*113b0*/  IMAD R0, R0, UR5, R4 ;  /* 0x0000000500007c24 */ /* 0x000fe2000f8e0204 */
[----:B------:R-:W-:-:S03]  /*113c0*/  LEA R4, P3, R2, UR6, 0x1 ;  /* 0x0000000602047c11 */ /* 0x000fc6000f8608ff */
[----:B------:R-:W-:Y:S01]  /*113d0*/  IMAD.IADD R0, R3, 0x1, R0 ;  /* 0x0000000103007824 */ /* 0x000fe200078e0200 */
[----:B------:R-:W-:-:S04]  /*113e0*/  ISETP.GE.AND P1, PT, R11, UR4, PT ;  /* 0x000000040b007c0c */ /* 0x000fc8000bf26270 */
[----:B------:R-:W-:Y:S01]  /*113f0*/  LEA.HI.X R3, R2, UR7, R0, 0x1, P3 ;  /* 0x0000000702037c11 */ /* 0x000fe200098f0c00 */
[----:B-1----:R-:W-:-:S05]  /*11400*/  IMAD.SHL.U32 R8, R5, 0x8, RZ ;  /* 0x0000000805087824 */ /* 0x002fca00078e00ff */
[----:B------:R-:W-:-:S04]  /*11410*/  LOP3.LUT R8, R8, 0x38, RZ, 0xc0, !PT ;  /* 0x0000003808087812 */ /* 0x000fc800078ec0ff */
[----:B------:R-:W-:Y:S01]  /*11420*/  ISETP.GE.AND P2, PT, R8, UR4, PT ;  /* 0x0000000408007c0c */ /* 0x000fe2000bf46270 */
[----:B------:R-:W-:-:S03]  /*11430*/  UMOV UR4, 0xffffffff ;  /* 0xffffffff00047882 */ /* 0x000fc60000000000 */
[----:B0-----:R-:W-:Y:S09]  /*11440*/  BRA.DIV UR4, `(.L_x_1484) ;  /* 0x0000004604547947 */ /* 0x001ff2000b800000 */
[----:B------:R-:W0:Y:S01]  /*11450*/  S2R R5, SR_TID.X ;  /* 0x0000000000057919 */ /* 0x000e220000002100 */
[----:B------:R-:W2:Y:S01]  /*11460*/  LDL.LU R8, [R1+0x2c] ;  /* 0x00002c0001087983 */ /* 0x000ea20000300800 */
[----:B0-----:R-:W-:-:S04]  /*11470*/  LOP3.LUT R5, R5, 0x7f, RZ, 0xc0, !PT ;  /* 0x0000007f05057812 */ /* 0x001fc800078ec0ff */
[----:B------:R-:W-:Y:S02]  /*11480*/  SHF.R.U32.HI R6, RZ, 0x3, R5 ;  /* 0x00000003ff067819 */ /* 0x000fe40000011605 */
[----:B------:R-:W3:Y:S04]  /*11490*/  LDL.LU R5, [R1+0x30] ;  /* 0x0000300001057983 */ /* 0x000ee80000300800 */
[----:B------:R-:W-:Y:S01]  /*114a0*/  SHFL.IDX PT, R9, R3, 0x1, 0x181f ;  /* 0x00381f0003097f89 */ /* 0x000fe200000e0000 */
[----:B--2---:R-:W-:Y:S02]  /*114b0*/  IMAD.IADD R0, R6, 0x1, R8 ;  /* 0x0000000106007824 */ /* 0x004fe400078e0208 */
[----:B------:R-:W0:Y:S01]  /*114c0*/  S2R R6, SR_TID.X ;  /* 0x0000000000067919 */ /* 0x000e220000002100 */
[----:B---3--:R-:W-:-:S02]  /*114d0*/  IMAD R2, R5, R7, RZ ;  /* 0x0000000705027224 */ /* 0x008fc400078e02ff */
[----:B------:R-:W1:Y:S01]  /*114e0*/  SHFL.IDX PT, R7, R4, RZ, 0x181f ;  /* 0x00181fff04077589 */ /* 0x000e6200000e0000 */
[----:B0-----:R-:W-:-:S03]  /*114f0*/  IMAD.SHL.U32 R11, R6, 0x8, RZ ;  /* 0x00000008060b7824 */ /* 0x001fc600078e00ff */
[----:B------:R-:W0:Y:S01]  /*11500*/  SHFL.IDX PT, R6, R3, RZ, 0x181f ;  /* 0x00181fff03067589 */ /* 0x000e2200000e0000 */
[C---:B------:R-:W-:Y:S01]  /*11510*/  VIADD R5, R0.reuse, 0x10 ;  /* 0x0000001000057836 */ /* 0x040fe20000000000 */
[----:B------:R-:W-:-:S04]  /*11520*/  ISETP.GE.AND P4, PT, R0, R2, PT ;  /* 0x000000020000720c */ /* 0x000fc80003f86270 */
[----:B------:R-:W-:Y:S02]  /*11530*/  ISETP.GE.AND P3, PT, R5, R2, PT ;  /* 0x000000020500720c */ /* 0x000fe40003f66270 */
[----:B------:R-:W2:Y:S01]  /*11540*/  SHFL.IDX PT, R5, R4, 0x1, 0x181f ;  /* 0x00381f0004057f89 */ /* 0x000ea200000e0000 */
[----:B------:R-:W-:-:S06]  /*11550*/  LOP3.LUT R11, R11, 0x38, RZ, 0xc0, !PT ;  /* 0x000000380b0b7812 */ /* 0x000fcc00078ec0ff */
[----:B-1----:R-:W-:-:S05]  /*11560*/  @!P4 LEA R7, P5, R11, R7, 0x1 ;  /* 0x000000070b07c211 */ /* 0x002fca00078a08ff */
[----:B0-----:R-:W-:-:S05]  /*11570*/  @!P4 IMAD.X R6, RZ, RZ, R6, P5 ;  /* 0x000000ffff06c224 */ /* 0x001fca00028e0606 */
[----:B------:R-:W-:-:S04]  /*11580*/  @!P4 LOP3.LUT R7, R7, R6, RZ, 0x3c, !PT ;  /* 0x000000060707c212 */ /* 0x000fc800078e3cff */
[----:B------:R-:W-:Y:S02]  /*11590*/  @!P4 LOP3.LUT R6, R7, R6, RZ, 0x3c, !PT ;  /* 0x000000060706c212 */ /* 0x000fe400078e3cff */
[----:B--2---:R-:W-:Y:S02]  /*115a0*/  @!P3 LEA R8, P5, R11, R5, 0x1 ;  /* 0x000000050b08b211 */ /* 0x004fe400078a08ff */
[----:B------:R-:W-:-:S03]  /*115b0*/  @!P4 LOP3.LUT R7, R7, R6, RZ, 0x3c, !PT ;  /* 0x000000060707c212 */ /* 0x000fc600078e3cff */
[----:B------:R-:W-:Y:S02]  /*115c0*/  @!P3 IMAD.X R5, RZ, RZ, R9, P5 ;  /* 0x000000ffff05b224 */ /* 0x000fe400028e0609 */
[----:B-----5:R-:W-:Y:S04]  /*115d0*/  @!P4 LDGSTS.E.BYPASS.LTC128B.128 [R10+0xc400], desc[UR60][R6.64], !P2 ;  /* 0x0c400000060acfae */ /* 0x020fe8000d101d7c */
[----:B------:R-:W-:Y:S04]  /*115e0*/  @!P4 LDGSTS.E.BYPASS.LTC128B.128 [R10+0x10400], desc[UR60][R6.64+0x80], !P1 ;  /* 0x10400080060acfae */ /* 0x000fe8000c901d7c */
[----:B------:R0:W-:Y:S02]  /*115f0*/  @!P4 LDGSTS.E.BYPASS.LTC128B.128 [R10+0x14400], desc[UR60][R6.64+0x100], !P0 ;  /* 0x14400100060acfae */ /* 0x0001e4000c101d7c */
[----:B0-----:R-:W-:-:S02]  /*11600*/  @!P3 IMAD.MOV.U32 R6, RZ, RZ, R8 ;  /* 0x000000ffff06b224 */ /* 0x001fc400078e0008 */
[----:B------:R-:W-:Y:S02]  /*11610*/  @!P3 IMAD.MOV.U32 R7, RZ, RZ, R5 ;  /* 0x000000ffff07b224 */ /* 0x000fe400078e0005 */
[----:B------:R-:W-:-:S03]  /*11620*/  VIADD R5, R0, 0x20 ;  /* 0x0000002000057836 */ /* 0x000fc60000000000 */
[----:B------:R-:W-:Y:S04]  /*11630*/  @!P3 LDGSTS.E.BYPASS.LTC128B.128 [R10+0xcc00], desc[UR60][R6.64], !P2 ;  /* 0x0cc00000060abfae */ /* 0x000fe8000d101d7c */
[----:B------:R-:W-:Y:S04]  /*11640*/  @!P3 LDGSTS.E.BYPASS.LTC128B.128 [R10+0x10c00], desc[UR60][R6.64+0x80], !P1 ;  /* 0x10c00080060abfae */ /* 0x000fe8000c901d7c */
[----:B------:R0:W-:Y:S01]  /*11650*/  @!P3 LDGSTS.E.BYPASS.LTC128B.128 [R10+0x14c00], desc[UR60][R6.64+0x100], !P0 ;  /* 0x14c00100060abfae */ /* 0x0001e2000c101d7c */
[----:B------:R-:W-:-:S03]  /*11660*/  ISETP.GE.AND P3, PT, R5, R2, PT ;  /* 0x000000020500720c */ /* 0x000fc60003f66270 */
[----:B------:R-:W1:Y:S04]  /*11670*/  SHFL.IDX PT, R5, R4, 0x2, 0x181f ;  /* 0x00581f0004057f89 */ /* 0x000e6800000e0000 */
[----:B------:R-:W0:Y:S06]  /*11680*/  SHFL.IDX PT, R8, R3, 0x2, 0x181f ;  /* 0x00581f0003087f89 */ /* 0x000e2c00000e0000 */
        /* <DEDUP_REMOVED lines=43> */
[----:B-1----:R-:W1:Y:S01]  /*11940*/  SHFL.IDX PT, R6, R3, 0x6, 0x181f ;  /* 0x00d81f0003067f89 */ /* 0x002e6200000e0000 */
[----:B0-----:R-:W-:-:S03]  /*11950*/  @!P4 LEA R5, P3, R11, R5, 0x1 ;  /* 0x000000050b05c211 */ /* 0x001fc600078608ff */
[----:B------:R-:W2:Y:S04]  /*11960*/  SHFL.IDX PT, R3, R3, 0x7, 0x181f ;  /* 0x00f81f0003037f89 */ /* 0x000ea800000e0000 */
[----:B------:R-:W3:Y:S01]  /*11970*/  SHFL.IDX PT, R4, R4, 0x7, 0x181f ;  /* 0x00f81f0004047f89 */ /* 0x000ee200000e0000 */
[----:B-1----:R-:W-:-:S04]  /*11980*/  @!P4 IMAD.X R6, RZ, RZ, R6, P3 ;  /* 0x000000ffff06c224 */ /* 0x002fc800018e0606 */
[----:B------:R-:W-:Y:S02]  /*11990*/  @!P4 IMAD.MOV.U32 R7, RZ, RZ, R6 ;  /* 0x000000ffff07c224 */ /* 0x000fe400078e0006 */
[----:B------:R-:W-:-:S05]  /*119a0*/  @!P4 IMAD.MOV.U32 R6, RZ, RZ, R5 ;  /* 0x000000ffff06c224 */ /* 0x000fca00078e0005 */
[----:B------:R1:W-:Y:S04]  /*119b0*/  @!P4 LDGSTS.E.BYPASS.LTC128B.128 [R10+0xf400], desc[UR60][R6.64], !P2 ;  /* 0x0f400000060acfae */ /* 0x0003e8000d101d7c */
[----:B------:R1:W-:Y:S04]  /*119c0*/  @!P4 LDGSTS.E.BYPASS.LTC128B.128 [R10+0x13400], desc[UR60][R6.64+0x80], !P1 ;  /* 0x13400080060acfae */ /* 0x0003e8000c901d7c */
[----:B--23--:R1:W-:Y:S02]  /*119d0*/  @!P4 LDGSTS.E.BYPASS.LTC128B.128 [R10+0x17400], desc[UR60][R6.64+0x100], !P0 ;  /* 0x17400100060acfae */ /* 0x00c3e4000c101d7c */
.L_x_1603:
[----:B------:R-:W-:Y:S01]  /*119e0*/  VIADD R0, R0, 0x70 ;  /* 0x0000007000007836 */ /* 0x000fe20000000000 */
[----:B------:R-:W-:Y:S04]  /*119f0*/  BSSY B0, `(.L_x_1485) ;  /* 0x000000e000007945 */ /* 0x000fe80003800000 */
[----:B------:R-:W-:-:S13]  /*11a00*/  ISETP.GE.AND P3, PT, R0, R2, PT ;  /* 0x000000020000720c */ /* 0x000fda0003f66270 */
[----:B------:R-:W-:Y:S05]  /*11a10*/  @P3 BRA `(.L_x_1486) ;  /* 0x00000000002c3947 */ /* 0x000fea0003800000 */
[----:B------:R-:W2:Y:S02]  /*11a20*/  S2R R5, SR_TID.X ;  /* 0x0000000000057919 */ /* 0x000ea40000002100 */
[----:B--2---:R-:W-:-:S05]  /*11a30*/  IMAD.SHL.U32 R5, R5, 0x8, RZ ;  /* 0x0000000805057824 */ /* 0x004fca00078e00ff */
        /* <DEDUP_REMOVED lines=9> */
.L_x_1486:
[----:B------:R-:W-:Y:S05]  /*11ad0*/  BSYNC B0 ;  /* 0x0000000000007941 */ /* 0x000fea0003800000 */
.L_x_1485:
[----:B012---:R-:W2:Y:S01]  /*11ae0*/  LDL R10, [R1] ;  /* 0x00000000010a7983 */ /* 0x007ea20000100800 */
[----:B------:R-:W-:Y:S01]  /*11af0*/  PLOP3.LUT P0, PT, PT, PT, PT, 0x80, 0x0 ;  /* 0x000000000000781c */ /* 0x000fe20003f0f070 */
[----:B------:R-:W-:Y:S01]  /*11b00*/  NOP ;  /* 0x0000000000007918 */ /* 0x000fe20000000000 */
[----:B--2---:R-:W-:-:S11]  /*11b10*/  VIADD R10, R10, 0x2a800 ;  /* 0x0002a8000a0a7836 */ /* 0x004fd60000000000 */
.L_x_1487:
[----:B------:R-:W2:Y:S01]  /*11b20*/  LDL R2, [R1] ;  /* 0x0000000001027983 */ /* 0x000ea20000100800 */
        /* <DEDUP_REMOVED lines=18> */
.L_x_1604:
[----:B------:R-:W-:Y:S05]  /*11c50*/  BSYNC B0 ;  /* 0x0000000000007941 */ /* 0x000fea0003800000 */
.L_x_1488:
[----:B------:R-:W2:Y:S04]  /*11c60*/  LDL R3, [R1+0x28] ;  /* 0x0000280001037983 */ /* 0x000ea80000100800 */
[----:B0-----:R-:W3:Y:S01]  /*11c70*/  LDL R2, [R1+0x24] ;  /* 0x0000240001027983 */ /* 0x001ee20000100800 */
[----:B------:R-:W-:Y:S01]  /*11c80*/  BSSY B0, `(.L_x_1490) ;  /* 0x0000220000007945 */ /* 0x000fe20003800000 */
[----:B--2---:R-:W-:-:S05]  /*11c90*/  VIADD R0, R3, 0xfffffffe ;  /* 0xfffffffe03007836 */ /* 0x004fca0000000000 */
[----:B---3--:R-:W-:-:S13]  /*11ca0*/  ISETP.GE.AND P0, PT, R0, R2, PT ;  /* 0x000000020000720c */ /* 0x008fda0003f06270 */
[----:B------:R-:W-:Y:S05]  /*11cb0*/  @!P0 BRA `(.L_x_1491) ;  /* 0x0000002000708947 */ /* 0x000fea0003800000 */
[----:B------:R-:W-:Y:S01]  /*11cc0*/  LOP3.LUT R8, RZ, R2, RZ, 0x33, !PT ;  /* 0x00000002ff087212 */ /* 0x000fe200078e33ff */
[----:B------:R-:W-:Y:S01]  /*11cd0*/  IMAD.MOV R2, RZ, RZ, -R3 ;  /* 0x000000ffff027224 */ /* 0x000fe200078e0a03 */
[----:B------:R-:W-:Y:S04]  /*11ce0*/  BSSY B2, `(.L_x_1492) ;  /* 0x00000b8000027945 */ /* 0x000fe80003800000 */
[----:B------:R-:W-:-:S05]  /*11cf0*/  VIADDMNMX R8, R2, 0x1, R8, !PT ;  /* 0x0000000102087846 */ /* 0x000fca0007800108 */
[----:B------:R-:W-:-:S05]  /*11d00*/  IMAD.IADD R2, R3, 0x1, R8 ;  /* 0x0000000103027824 */ /* 0x000fca00078e0208 */
[----:B------:R-:W-:-:S04]  /*11d10*/  LOP3.LUT R2, R2, 0x1, RZ, 0xc0, !PT ;  /* 0x0000000102027812 */ /* 0x000fc800078ec0ff */
[----:B------:R-:W-:-:S13]  /*11d20*/  ISETP.NE.U32.AND P0, PT, R2, 0x1, PT ;  /* 0x000000010200780c */ /* 0x000fda0003f05070 */
        /* <DEDUP_REMOVED lines=36> */
.L_x_1496:
[----:B------:R-:W2:Y:S01]  /*11f70*/  LDL R2, [R1] ;  /* 0x0000000001027983 */ /* 0x000ea20000100800 */
[----:B------:R-:W-:Y:S01]  /*11f80*/  BSSY B3, `(.L_x_1497) ;  /* 0x0000005000037945 */ /* 0x000fe20003800000 */
[----:B--2---:R-:W-:Y:S01]  /*11f90*/  IMAD R3, R7, 0x8, R2 ;  /* 0x0000000807037824 */ /* 0x004fe200078e0202 */
[----:B------:R-:W-:-:S04]  /*11fa0*/  SHF.L.U32 R2, R9, 0x1f, RZ ;  /* 0x0000001f09027819 */ /* 0x000fc800000006ff */
[----:B------:R-:W1:Y:S02]  /*11fb0*/  SYNCS.PHASECHK.TRANS64.TRYWAIT P0, [R3+URZ+0x2a840], R2 ;  /* 0x02a84002030075a7 */ /* 0x000e64000800017f */
[----:B-1----:R-:W-:Y:S05]  /*11fc0*/  @!P0 BRA `(.L_x_1498) ;  /* 0x0000004400808947 */ /* 0x002fea0003800000 */
.L_x_1605:
[----:B------:R-:W-:Y:S05]  /*11fd0*/  BSYNC B3 ;  /* 0x0000000000037941 */ /* 0x000fea0003800000 */
.L_x_1497:
        /* <DEDUP_REMOVED lines=12> */
.L_x_1500:
[----:B------:R-:W-:Y:S05]  /*120a0*/  BSYNC B3 ;  /* 0x0000000000037941 */ /* 0x000fea0003800000 */
.L_x_1499:
[----:B------:R-:W2:Y:S04]  /*120b0*/  LDL R5, [R1] ;  /* 0x0000000001057983 */ /* 0x000ea80000100800 */
        /* <DEDUP_REMOVED lines=12> */
.L_x_1501:
        /* <DEDUP_REMOVED lines=16> */
.L_x_1502:
        /* <DEDUP_REMOVED lines=15> */
.L_x_1503:
        /* <DEDUP_REMOVED lines=17> */
.L_x_1606:
[----:B------:R-:W-:Y:S05]  /*12480*/  BSYNC B3 ;  /* 0x0000000000037941 */ /* 0x000fea0003800000 */
.L_x_1504:
[----:B------:R1:W5:Y:S01]  /*12490*/  LDL R15, [R1+0x4] ;  /* 0x00000400010f7983 */ /* 0x0003620000100800 */
[----:B------:R-:W-:Y:S01]  /*124a0*/  BSSY B3, `(.L_x_1506) ;  /* 0x000000d000037945 */ /* 0x000fe20003800000 */
[----:B------:R-:W-:Y:S02]  /*124b0*/  IMAD.MOV.U32 R12, RZ, RZ, 0x0 ;  /* 0x00000000ff0c7424 */ /* 0x000fe400078e00ff */
[----:B------:R-:W-:Y:S01]  /*124c0*/  IMAD.MOV.U32 R13, RZ, RZ, 0x14f00000 ;  /* 0x14f00000ff0d7424 */ /* 0x000fe200078e00ff */
[----:B------:R-:W-:Y:S06]  /*124d0*/  @P1 BRA `(.L_x_1507) ;  /* 0x0000000000241947 */ /* 0x000fec0003800000 */
[----:B------:R-:W2:Y:S01]  /*124e0*/  LDL R6, [R1] ;  /* 0x0000000001067983 */ /* 0x000ea20000100800 */
[----:B------:R-:W3:Y:S01]  /*124f0*/  S2R R5, SR_TID.X ;  /* 0x0000000000057919 */ /* 0x000ee20000002100 */
[----:B0-----:R-:W-:Y:S01]  /*12500*/  IMAD.MOV.U32 R3, RZ, RZ, 0x6000 ;  /* 0x00006000ff037424 */ /* 0x001fe200078e00ff */
[----:B---3--:R-:W-:-:S04]  /*12510*/  LOP3.LUT R5, R5, 0x1f, RZ, 0xc0, !PT ;  /* 0x0000001f05057812 */ /* 0x008fc800078ec0ff */
[----:B------:R-:W-:Y:S01]  /*12520*/  ISETP.NE.AND P0, PT, R5, RZ, PT ;  /* 0x000000ff0500720c */ /* 0x000fe20003f05270 */
[----:B--2--5:R-:W-:-:S04]  /*12530*/  IMAD R2, R15, 0x8, R6 ;  /* 0x000000080f027824 */ /* 0x024fc800078e0206 */
[----:B------:R2:W-:Y:S08]  /*12540*/  SYNCS.ARRIVE.TRANS64 RZ, [R2+URZ+0x2a850], R3 ;  /* 0x02a8500302ff79a7 */ /* 0x0005f0000800003f */
[----:B------:R-:W-:Y:S05]  /*12550*/  @!P0 BRA `(.L_x_1507) ;  /* 0x0000000000048947 */ /* 0x000fea0003800000 */
[----:B------:R-:W-:Y:S01]  /*12560*/  BPT.TRAP 0x1 ;  /* 0x000000040000795c */ /* 0x000fe20000300000 */
.L_x_1507:
[----:B------:R-:W-:Y:S05]  /*12570*/  BSYNC B3 ;  /* 0x0000000000037941 */ /* 0x000fea0003800000 */
.L_x_1506:
[----:B0-2---:R-:W2:Y:S04]  /*12580*/  LDL R2, [R1] ;  /* 0x0000000001027983 */ /* 0x005ea80000100800 */
[----:B------:R-:W3:Y:S04]  /*12590*/  LDL R6, [R1+0x14] ;  /* 0x0000140001067983 */ /* 0x000ee80000100800 */
[----:B------:R-:W3:Y:S01]  /*125a0*/  LDL.LU R3, [R1+0x8] ;  /* 0x0000080001037983 */ /* 0x000ee20000300800 */
[----:B------:R-:W-:Y:S01]  /*125b0*/  R2UR UR10, R11 ;  /* 0x000000000b0a72ca */ /* 0x000fe200000e0000 */
[----:B------:R-:W-:Y:S01]  /*125c0*/  UIADD3 UR4, UP0, UR36, 0x470, URZ ;  /* 0x0000047024047890 */ /* 0x000fe2000ff1e03f */
[----:B------:R-:W-:-:S02]  /*125d0*/  R2UR UR6, R12 ;  /* 0x000000000c0672ca */ /* 0x000fc400000e0000 */
[----:B------:R-:W-:Y:S01]  /*125e0*/  R2UR UR7, R13 ;  /* 0x000000000d0772ca */ /* 0x000fe200000e0000 */
[----:B------:R-:W-:Y:S01]  /*125f0*/  UIADD3.X UR5, URZ, UR37, URZ, UP0, !UPT ;  /* 0x000000253f057290 */ /* 0x000fe200087fe43f */
[----:B------:R-:W-:Y:S01]  /*12600*/  PLOP3.LUT P0, PT, PT, PT, PT, 0x80, 0x0 ;  /* 0x000000000000781c */ /* 0x000fe20003f0f070 */
[C-C-:B--2--5:R-:W-:Y:S02]  /*12610*/  IMAD R5, R15.reuse, 0x8, R2.reuse ;  /* 0x000000080f057824 */ /* 0x164fe400078e0202 */
[----:B------:R-:W-:Y:S02]  /*12620*/  IMAD R2, R15, 0x6000, R2 ;  /* 0x000060000f027824 */ /* 0x000fe400078e0202 */
[----:B------:R-:W-:Y:S02]  /*12630*/  VIADD R5, R5, 0x2a850 ;  /* 0x0002a85005057836 */ /* 0x000fe40000000000 */
[----:B---3--:R-:W-:Y:S02]  /*12640*/  IMAD R3, R3, 0x60, R6 ;  /* 0x0000006003037824 */ /* 0x008fe400078e0206 */
[----:B------:R-:W-:-:S07]  /*12650*/  VIADD R6, R2, 0x400 ;  /* 0x0000040002067836 */ /* 0x000fce0000000000 */
.L_x_1508:
        /* <DEDUP_REMOVED lines=15> */
.L_x_1509:
        /* <DEDUP_REMOVED lines=12> */
.L_x_1495:
[----:B------:R-:W-:Y:S05]  /*12810*/  BSYNC B1 ;  /* 0x0000000000017941 */ /* 0x000fea0003800000 */
.L_x_1494:
[----:B0-----:R-:W2:Y:S04]  /*12820*/  LDL R0, [R1+0x28] ;  /* 0x0000280001007983 */ /* 0x001ea80000100800 */
[----:B------:R0:W-:Y:S04]  /*12830*/  STL [R1+0x4], R7 ;  /* 0x0000040701007387 */ /* 0x0001e80000100800 */
[----:B------:R0:W-:Y:S02]  /*12840*/  STL [R1+0x10], R9 ;  /* 0x0000100901007387 */ /* 0x0001e40000100800 */
[----:B0-2---:R-:W-:-:S07]  /*12850*/  VIADD R0, R0, 0xfffffffd ;  /* 0xfffffffd00007836 */ /* 0x005fce0000000000 */
.L_x_1493:
[----:B------:R-:W-:Y:S05]  /*12860*/  BSYNC B2 ;  /* 0x0000000000027941 */ /* 0x000fea0003800000 */
.L_x_1492:
[----:B------:R-:W2:Y:S01]  /*12870*/  LDL.LU R2, [R1+0x28] ;  /* 0x0000280001027983 */ /* 0x000ea20000300800 */
[----:B------:R-:W-:Y:S01]  /*12880*/  VIADD R8, R8, 0xfffffffe ;  /* 0xfffffffe08087836 */ /* 0x000fe20000000000 */
[----:B--2---:R-:W-:-:S04]  /*12890*/  LOP3.LUT R2, RZ, R2, RZ, 0x33, !PT ;  /* 0x00000002ff027212 */ /* 0x004fc800078e33ff */
[----:B------:R-:W-:-:S13]  /*128a0*/  ISETP.NE.AND P0, PT, R8, R2, PT ;  /* 0x000000020800720c */ /* 0x000fda0003f05270 */
[----:B------:R-:W-:Y:S05]  /*128b0*/  @!P0 BRA `(.L_x_1491) ;  /* 0x0000001400708947 */ /* 0x000fea0003800000 */
[----:B------:R-:W-:-:S07]  /*128c0*/  IMAD.MOV.U32 R9, RZ, RZ, R17 ;  /* 0x000000ffff097224 */ /* 0x000fce00078e0011 */
.L_x_1542:
[----:B--2---:R-:W2:Y:S04]  /*128d0*/  LDL R4, [R1+0x18] ;  /* 0x0000180001047983 */ /* 0x004ea80000100800 */
[----:B---3--:R-:W3:Y:S04]  /*128e0*/  LDL R3, [R1+0x4] ;  /* 0x0000040001037983 */ /* 0x008ee80000100800 */
[----:B------:R-:W4:Y:S01]  /*128f0*/  LDL R2, [R1+0x10] ;  /* 0x0000100001027983 */ /* 0x000f220000100800 */
        /* <DEDUP_REMOVED lines=8> */
[----:B0-----:R-:W-:Y:S06]  /*12980*/  @!P1 BRA `(.L_x_1511) ;  /* 0x00000008007c9947 */ /* 0x001fec0003800000 */
        /* <DEDUP_REMOVED lines=19> */
[----:B------:R-:W-:-:S04]  /*12ac0*/  IMAD.WIDE.U32 R2, R11, UR6, R2 ;  /* 0x000000060b027c25 */ /* 0x000fc8000f8e0002 */
[----:B------:R-:W-:Y:S01]  /*12ad0*/  IMAD.IADD R3, R6, 0x1, R3 ;  /* 0x0000000106037824 */ /* 0x000fe200078e0203 */
[----:B------:R-:W-:-:S04]  /*12ae0*/  LEA R6, P0, R2, UR4, 0x2 ;  /* 0x0000000402067c11 */ /* 0x000fc8000f8010ff */
[----:B------:R-:W-:-:S05]  /*12af0*/  LEA.HI.X R7, R2, UR5, R3, 0x2, P0 ;  /* 0x0000000502077c11 */ /* 0x000fca00080f1403 */
[----:B------:R0:W5:Y:S04]  /*12b00*/  LDG.E R9, desc[UR60][R6.64] ;  /* 0x0000003c06097981 */ /* 0x000168000c1e1900 */
.L_x_1512:
[----:B------:R-:W2:Y:S01]  /*12b10*/  LDL R2, [R1] ;  /* 0x0000000001027983 */ /* 0x000ea20000100800 */
[----:B------:R-:W-:Y:S01]  /*12b20*/  BSSY B2, `(.L_x_1513) ;  /* 0x0000005000027945 */ /* 0x000fe20003800000 */
[----:B--2---:R-:W-:Y:S01]  /*12b30*/  IMAD R3, R4, 0x8, R2 ;  /* 0x0000000804037824 */ /* 0x004fe200078e0202 */
[----:B------:R-:W-:-:S04]  /*12b40*/  SHF.L.U32 R2, R5, 0x1f, RZ ;  /* 0x0000001f05027819 */ /* 0x000fc800000006ff */
[----:B------:R-:W2:Y:S02]  /*12b50*/  SYNCS.PHASECHK.TRANS64.TRYWAIT P0, [R3+URZ+0x2a840], R2 ;  /* 0x02a84002030075a7 */ /* 0x000ea4000800017f */
[----:B--2---:R-:W-:Y:S05]  /*12b60*/  @!P0 BRA `(.L_x_1514) ;  /* 0x0000003800c08947 */ /* 0x004fea0003800000 */
.L_x_1607:
[----:B------:R-:W-:Y:S05]  /*12b70*/  BSYNC B2 ;  /* 0x0000000000027941 */ /* 0x000fea0003800000 */
.L_x_1513:
        /* <DEDUP_REMOVED lines=12> */
.L_x_1516:
[----:B------:R-:W-:Y:S05]  /*12c40*/  BSYNC B2 ;  /* 0x0000000000027941 */ /* 0x000fea0003800000 */
.L_x_1515:
[----:B------:R-:W3:Y:S04]  /*12c50*/  LDL R6, [R1] ;  /* 0x0000000001067983 */ /* 0x000ee80000100800 */
        /* <DEDUP_REMOVED lines=9> */
[----:B---3--:R-:W-:-:S02]  /*12cf0*/  IMAD R6, R4, 0x9000, R6 ;  /* 0x0000900004067824 */ /* 0x008fc400078e0206 */
[----:B--2---:R-:W-:Y:S02]  /*12d00*/  IMAD R2, R8, 0x60, R2 ;  /* 0x0000006008027824 */ /* 0x004fe400078e0202 */
[----:B------:R-:W-:-:S08]  /*12d10*/  VIADD R7, R6, 0x18400 ;  /* 0x0001840006077836 */ /* 0x000fd00000000000 */
.L_x_1517:
        /* <DEDUP_REMOVED lines=16> */
.L_x_1518:
        /* <DEDUP_REMOVED lines=15> */
.L_x_1519:
        /* <DEDUP_REMOVED lines=17> */
.L_x_1608:
[----:B------:R-:W-:Y:S05]  /*13020*/  BSYNC B2 ;  /* 0x0000000000027941 */ /* 0x000fea0003800000 */
.L_x_1520:
[----:B------:R-:W-:Y:S01]  /*13030*/  BSSY B2, `(.L_x_1522) ;  /* 0x000000b000027945 */ /* 0x000fe20003800000 */
[----:B------:R-:W-:Y:S02]  /*13040*/  IMAD.MOV.U32 R12, RZ, RZ, 0x0 ;  /* 0x00000000ff0c7424 */ /* 0x000fe400078e00ff */
[----:B------:R-:W-:Y:S01]  /*13050*/  IMAD.MOV.U32 R13, RZ, RZ, 0x14f00000 ;  /* 0x14f00000ff0d7424 */ /* 0x000fe200078e00ff */
[----:B------:R-:W-:Y:S06]  /*13060*/  @P1 BRA `(.L_x_1523) ;  /* 0x00000000001c1947 */ /* 0x000fec0003800000 */
[----:B------:R-:W2:Y:S01]  /*13070*/  S2R R6, SR_TID.X ;  /* 0x0000000000067919 */ /* 0x000ea20000002100 */
[----:B0-----:R-:W-:-:S04]  /*13080*/  IMAD.MOV.U32 R3, RZ, RZ, 0x6000 ;  /* 0x00006000ff037424 */ /* 0x001fc800078e00ff */
[----:B------:R3:W-:Y:S01]  /*13090*/  SYNCS.ARRIVE.TRANS64 RZ, [R2+URZ+0x50], R3 ;  /* 0x0000500302ff79a7 */ /* 0x0007e2000800003f */
[----:B--2---:R-:W-:-:S04]  /*130a0*/  LOP3.LUT R6, R6, 0x1f, RZ, 0xc0, !PT ;  /* 0x0000001f06067812 */ /* 0x004fc800078ec0ff */
[----:B------:R-:W-:-:S13]  /*130b0*/  ISETP.NE.AND P0, PT, R6, RZ, PT ;  /* 0x000000ff0600720c */ /* 0x000fda0003f05270 */
[----:B---3--:R-:W-:Y:S05]  /*130c0*/  @!P0 BRA `(.L_x_1523) ;  /* 0x0000000000048947 */ /* 0x008fea0003800000 */
[----:B------:R-:W-:Y:S01]  /*130d0*/  BPT.TRAP 0x1 ;  /* 0x000000040000795c */ /* 0x000fe20000300000 */
.L_x_1523:
[----:B------:R-:W-:Y:S05]  /*130e0*/  BSYNC B2 ;  /* 0x0000000000027941 */ /* 0x000fea0003800000 */
.L_x_1522:
[----:B------:R-:W2:Y:S04]  /*130f0*/  LDL R15, [R1] ;  /* 0x00000000010f7983 */ /* 0x000ea80000100800 */
[----:B0-----:R-:W2:Y:S04]  /*13100*/  LDL.LU R3, [R1+0x4] ;  /* 0x0000040001037983 */ /* 0x001ea80000300800 */
[----:B------:R-:W3:Y:S04]  /*13110*/  LDL R7, [R1+0x14] ;  /* 0x0000140001077983 */ /* 0x000ee80000100800 */
[----:B------:R-:W3:Y:S01]  /*13120*/  LDL.LU R6, [R1+0x8] ;  /* 0x0000080001067983 */ /* 0x000ee20000300800 */
[----:B------:R-:W-:Y:S01]  /*13130*/  R2UR UR10, R11 ;  /* 0x000000000b0a72ca */ /* 0x000fe200000e0000 */
[----:B------:R-:W-:Y:S01]  /*13140*/  UIADD3 UR4, UP0, UR36, 0x470, URZ ;  /* 0x0000047024047890 */ /* 0x000fe2000ff1e03f */
[----:B------:R-:W-:Y:S01]  /*13150*/  R2UR UR6, R12 ;  /* 0x000000000c0672ca */ /* 0x000fe200000e0000 */
[----:B------:R-:W-:Y:S01]  /*13160*/  VIADD R2, R2, 0x50 ;  /* 0x0000005002027836 */ /* 0x000fe20000000000 */
[----:B------:R-:W-:Y:S01]  /*13170*/  R2UR UR7, R13 ;  /* 0x000000000d0772ca */ /* 0x000fe200000e0000 */
[----:B------:R-:W-:Y:S01]  /*13180*/  UIADD3.X UR5, URZ, UR37, URZ, UP0, !UPT ;  /* 0x000000253f057290 */ /* 0x000fe200087fe43f */
[----:B------:R-:W-:Y:S01]  /*13190*/  PLOP3.LUT P0, PT, PT, PT, PT, 0x80, 0x0 ;  /* 0x000000000000781c */ /* 0x000fe20003f0f070 */
[----:B--2---:R-:W-:-:S02]  /*131a0*/  IMAD R3, R3, 0x6000, R15 ;  /* 0x0000600003037824 */ /* 0x004fc400078e020f */
[----:B---3--:R-:W-:Y:S02]  /*131b0*/  IMAD R6, R6, 0x60, R7 ;  /* 0x0000006006067824 */ /* 0x008fe400078e0207 */
[----:B------:R-:W-:-:S08]  /*131c0*/  VIADD R7, R3, 0x400 ;  /* 0x0000040003077836 */ /* 0x000fd00000000000 */
.L_x_1524:
        /* <DEDUP_REMOVED lines=15> */
.L_x_1525:
        /* <DEDUP_REMOVED lines=12> */
.L_x_1511:
[----:B------:R-:W-:Y:S05]  /*13380*/  BSYNC B1 ;  /* 0x0000000000017941 */ /* 0x000fea0003800000 */
.L_x_1510:
[----:B------:R-:W2:Y:S01]  /*13390*/  LDL R2, [R1+0x18] ;  /* 0x0000180001027983 */ /* 0x000ea20000100800 */
[----:B------:R-:W-:Y:S01]  /*133a0*/  VIADD R3, R4, 0x1 ;  /* 0x0000000104037836 */ /* 0x000fe20000000000 */
[----:B------:R-:W-:Y:S01]  /*133b0*/  BSSY B1, `(.L_x_1526) ;  /* 0x00000a8000017945 */ /* 0x000fe20003800000 */
[----:B------:R-:W-:-:S03]  /*133c0*/  VIADD R6, R0, 0xffffffff ;  /* 0xffffffff00067836 */ /* 0x000fc60000000000 */
[----:B------:R-:W-:-:S04]  /*133d0*/  ISETP.NE.AND P0, PT, R3, 0x2, PT ;  /* 0x000000020300780c */ /* 0x000fc80003f05270 */
[----:B------:R-:W-:Y:S02]  /*133e0*/  SEL R12, R3, RZ, P0 ;  /* 0x000000ff030c7207 */ /* 0x000fe40000000000 */
[----:B--2---:R-:W-:Y:S02]  /*133f0*/  LOP3.LUT P1, RZ, R2, 0x1, RZ, 0xc0, !PT ;  /* 0x0000000102ff7812 */ /* 0x004fe4000782c0ff */
[----:B------:R-:W-:-:S04]  /*13400*/  SEL R2, RZ, 0x1, P0 ;  /* 0x00000001ff027807 */ /* 0x000fc80000000000 */
[----:B------:R-:W-:-:S05]  /*13410*/  LOP3.LUT R11, R5, R2, RZ, 0x3c, !PT ;  /* 0x00000002050b7212 */ /* 0x000fca00078e3cff */
[----:B------:R2:W-:Y:S04]  /*13420*/  STL [R1+0x10], R11 ;  /* 0x0000100b01007387 */ /* 0x0005e80000100800 */
[----:B------:R2:W-:Y:S01]  /*13430*/  STL [R1+0x4], R12 ;  /* 0x0000040c01007387 */ /* 0x0005e20000100800 */
[----:B------:R-:W-:Y:S05]  /*13440*/  @!P1 BRA `(.L_x_1527) ;  /* 0x0000000800789947 */ /* 0x000fea0003800000 */
[----:B------:R-:W-:Y:S01]  /*13450*/  ULDC.64 UR4, c[0x0][0x418] ;  /* 0x0001060000047ab9 */ /* 0x000fe20000000a00 */
[----:B------:R-:W-:Y:S01]  /*13460*/  IMAD.MOV.U32 R7, RZ, RZ, R6 ;  /* 0x000000ffff077224 */ /* 0x000fe200078e0006 */
[----:B------:R-:W-:-:S04]  /*13470*/  ISETP.NE.U32.AND P0, PT, RZ, UR4, PT ;  /* 0x00000004ff007c0c */ /* 0x000fc8000bf05070 */
[----:B------:R-:W-:-:S13]  /*13480*/  ISETP.NE.AND.EX P0, PT, RZ, UR5, PT, P0 ;  /* 0x00000005ff007c0c */ /* 0x000fda000bf05300 */
[----:B------:R-:W-:Y:S05]  /*13490*/  @!P0 BRA `(.L_x_1528) ;  /* 0x00000000004c8947 */ /* 0x000fea0003800000 */
[----:B------:R-:W3:Y:S01]  /*134a0*/  LDL R14, [R1+0x1c] ;  /* 0x00001c00010e7983 */ /* 0x000ee20000100800 */
[----:B0-----:R-:W0:Y:S01]  /*134b0*/  LDC R8, c[0x0][0x43c] ;  /* 0x00010f00ff087b82 */ /* 0x001e220000000800 */
[----:B------:R-:W-:Y:S02]  /*134c0*/  ULDC.64 UR6, c[0x0][0x428] ;  /* 0x00010a0000067ab9 */ /* 0x000fe40000000a00 */
[----:B------:R-:W4:Y:S01]  /*134d0*/  LDL R13, [R1+0xc] ;  /* 0x00000c00010d7983 */ /* 0x000f220000100800 */
        /* <DEDUP_REMOVED lines=8> */
[----:B---3--:R-:W-:-:S04]  /*13560*/  IMAD R8, R14, UR6, RZ ;  /* 0x000000060e087c24 */ /* 0x008fc8000f8e02ff */
[C---:B----4-:R-:W-:Y:S02]  /*13570*/  IMAD R8, R13.reuse, UR7, R8 ;  /* 0x000000070d087c24 */ /* 0x050fe4000f8e0208 */
[----:B------:R-:W-:-:S04]  /*13580*/  IMAD.WIDE.U32 R2, R13, UR6, R2 ;  /* 0x000000060d027c25 */ /* 0x000fc8000f8e0002 */
[----:B------:R-:W-:Y:S01]  /*13590*/  IMAD.IADD R3, R8, 0x1, R3 ;  /* 0x0000000108037824 */ /* 0x000fe200078e0203 */
[----:B------:R-:W-:-:S04]  /*135a0*/  LEA R8, P0, R2, UR4, 0x2 ;  /* 0x0000000402087c11 */ /* 0x000fc8000f8010ff */
[----:B------:R-:W-:-:S06]  /*135b0*/  LEA.HI.X R9, R2, UR5, R3, 0x2, P0 ;  /* 0x0000000502097c11 */ /* 0x000fcc00080f1403 */
[----:B------:R3:W5:Y:S03]  /*135c0*/  LDG.E R9, desc[UR60][R8.64] ;  /* 0x0000003c08097981 */ /* 0x000766000c1e1900 */
.L_x_1528:
[----:B------:R-:W4:Y:S01]  /*135d0*/  LDL R2, [R1] ;  /* 0x0000000001027983 */ /* 0x000f220000100800 */
[----:B------:R-:W-:Y:S01]  /*135e0*/  SHF.L.U32 R3, R11, 0x1f, RZ ;  /* 0x0000001f0b037819 */ /* 0x000fe200000006ff */
[----:B------:R-:W-:Y:S01]  /*135f0*/  BSSY B2, `(.L_x_1529) ;  /* 0x0000004000027945 */ /* 0x000fe20003800000 */
[----:B----4-:R-:W-:-:S04]  /*13600*/  IMAD R2, R12, 0x8, R2 ;  /* 0x000000080c027824 */ /* 0x010fc800078e0202 */
[----:B------:R-:W4:Y:S02]  /*13610*/  SYNCS.PHASECHK.TRANS64.TRYWAIT P0, [R2+URZ+0x2a840], R3 ;  /* 0x02a84003020075a7 */ /* 0x000f24000800017f */
[----:B----4-:R-:W-:Y:S05]  /*13620*/  @!P0 BRA `(.L_x_1530) ;  /* 0x0000003000388947 */ /* 0x010fea0003800000 */
.L_x_1609:
[----:B------:R-:W-:Y:S05]  /*13630*/  BSYNC B2 ;  /* 0x0000000000027941 */ /* 0x000fea0003800000 */
.L_x_1529:
[----:B0--3--:R-:W0:Y:S01]  /*13640*/  S2R R8, SR_TID.X ;  /* 0x0000000000087919 */ /* 0x009e220000002100 */
[----:B------:R-:W-:Y:S01]  /*13650*/  BSSY B2, `(.L_x_1531) ;  /* 0x000000b000027945 */ /* 0x000fe20003800000 */
[----:B0-----:R-:W-:-:S04]  /*13660*/  LOP3.LUT R8, R8, 0x7f, RZ, 0xc0, !PT ;  /* 0x0000007f08087812 */ /* 0x001fc800078ec0ff */
[----:B------:R-:W-:-:S13]  /*13670*/  ISETP.NE.AND P1, PT, R8, RZ, PT ;  /* 0x000000ff0800720c */ /* 0x000fda0003f25270 */
[----:B------:R-:W-:Y:S05]  /*13680*/  @P1 BRA `(.L_x_1532) ;  /* 0x00000000001c1947 */ /* 0x000fea0003800000 */
[----:B------:R-:W0:Y:S01]  /*13690*/  S2R R8, SR_TID.X ;  /* 0x0000000000087919 */ /* 0x000e220000002100 */
[----:B----4-:R-:W-:-:S04]  /*136a0*/  IMAD.MOV.U32 R3, RZ, RZ, 0x9000 ;  /* 0x00009000ff037424 */ /* 0x010fc800078e00ff */
[----:B------:R3:W-:Y:S01]  /*136b0*/  SYNCS.ARRIVE.TRANS64 RZ, [R2+URZ+0x2a830], R3 ;  /* 0x02a8300302ff79a7 */ /* 0x0007e2000800003f */
[----:B0-----:R-:W-:-:S04]  /*136c0*/  LOP3.LUT R8, R8, 0x1f, RZ, 0xc0, !PT ;  /* 0x0000001f08087812 */ /* 0x001fc800078ec0ff */
[----:B------:R-:W-:-:S13]  /*136d0*/  ISETP.NE.AND P0, PT, R8, RZ, PT ;  /* 0x000000ff0800720c */ /* 0x000fda0003f05270 */
[----:B---3--:R-:W-:Y:S05]  /*136e0*/  @!P0 BRA `(.L_x_1532) ;  /* 0x0000000000048947 */ /* 0x008fea0003800000 */
[----:B------:R-:W-:Y:S01]  /*136f0*/  BPT.TRAP 0x1 ;  /* 0x000000040000795c */ /* 0x000fe20000300000 */
.L_x_1532:
[----:B------:R-:W-:Y:S05]  /*13700*/  BSYNC B2 ;  /* 0x0000000000027941 */ /* 0x000fea0003800000 */
.L_x_1531:
[----:B------:R-:W3:Y:S04]  /*13710*/  LDL R8, [R1+0x4] ;  /* 0x0000040001087983 */ /* 0x000ee80000100800 */
[----:B--2---:R-:W2:Y:S04]  /*13720*/  LDL R11, [R1] ;  /* 0x00000000010b7983 */ /* 0x004ea80000100800 */
        /* <DEDUP_REMOVED lines=8> */
[C---:B---3--:R-:W-:Y:S02]  /*137b0*/  IMAD R3, R8.reuse, 0x8, R10 ;  /* 0x0000000808037824 */ /* 0x048fe400078e020a */
[----:B--2---:R-:W-:Y:S02]  /*137c0*/  IMAD R8, R8, 0x9000, R11 ;  /* 0x0000900008087824 */ /* 0x004fe400078e020b */
[----:B------:R-:W-:-:S02]  /*137d0*/  VIADD R3, R3, 0x30 ;  /* 0x0000003003037836 */ /* 0x000fc40000000000 */
[----:B----4-:R-:W-:Y:S02]  /*137e0*/  IMAD R2, R7, 0x60, R2 ;  /* 0x0000006007027824 */ /* 0x010fe400078e0202 */
[----:B------:R-:W-:-:S07]  /*137f0*/  VIADD R11, R8, 0x18400 ;  /* 0x00018400080b7836 */ /* 0x000fce0000000000 */
.L_x_1533:
        /* <DEDUP_REMOVED lines=16> */
.L_x_1534:
        /* <DEDUP_REMOVED lines=15> */
.L_x_1535:
        /* <DEDUP_REMOVED lines=15> */
.L_x_1610:
[----:B------:R-:W-:Y:S05]  /*13ae0*/  BSYNC B2 ;  /* 0x0000000000027941 */ /* 0x000fea0003800000 */
.L_x_1536:
[----:B------:R-:W-:Y:S01]  /*13af0*/  BSSY B2, `(.L_x_1538) ;  /* 0x000000b000027945 */ /* 0x000fe20003800000 */
[----:B------:R-:W-:Y:S02]  /*13b00*/  IMAD.MOV.U32 R12, RZ, RZ, 0x0 ;  /* 0x00000000ff0c7424 */ /* 0x000fe400078e00ff */
[----:B------:R-:W-:Y:S01]  /*13b10*/  IMAD.MOV.U32 R13, RZ, RZ, 0x14f00000 ;  /* 0x14f00000ff0d7424 */ /* 0x000fe200078e00ff */
[----:B------:R-:W-:Y:S06]  /*13b20*/  @P1 BRA `(.L_x_1539) ;  /* 0x00000000001c1947 */ /* 0x000fec0003800000 */
[----:B------:R-:W2:Y:S02]  /*13b30*/  S2R R3, SR_TID.X ;  /* 0x0000000000037919 */ /* 0x000ea40000002100 */
[----:B--2---:R-:W-:Y:S01]  /*13b40*/  LOP3.LUT R8, R3, 0x1f, RZ, 0xc0, !PT ;  /* 0x0000001f03087812 */ /* 0x004fe200078ec0ff */
[----:B------:R-:W-:-:S03]  /*13b50*/  IMAD.MOV.U32 R3, RZ, RZ, 0x6000 ;  /* 0x00006000ff037424 */ /* 0x000fc600078e00ff */
[----:B------:R-:W-:Y:S01]  /*13b60*/  ISETP.NE.AND P0, PT, R8, RZ, PT ;  /* 0x000000ff0800720c */ /* 0x000fe20003f05270 */
[----:B------:R2:W-:-:S12]  /*13b70*/  SYNCS.ARRIVE.TRANS64 RZ, [R2+URZ+0x50], R3 ;  /* 0x0000500302ff79a7 */ /* 0x0005d8000800003f */
[----:B--2---:R-:W-:Y:S05]  /*13b80*/  @!P0 BRA `(.L_x_1539) ;  /* 0x0000000000048947 */ /* 0x004fea0003800000 */
[----:B------:R-:W-:Y:S01]  /*13b90*/  BPT.TRAP 0x1 ;  /* 0x000000040000795c */ /* 0x000fe20000300000 */
.L_x_1539:
[----:B------:R-:W-:Y:S05]  /*13ba0*/  BSYNC B2 ;  /* 0x0000000000027941 */ /* 0x000fea0003800000 */
.L_x_1538:
[----:B------:R-:W2:Y:S04]  /*13bb0*/  LDL R8, [R1] ;  /* 0x0000000001087983 */ /* 0x000ea80000100800 */
[----:B0-----:R-:W3:Y:S04]  /*13bc0*/  LDL R5, [R1+0x14] ;  /* 0x0000140001057983 */ /* 0x001ee80000100800 */
        /* <DEDUP_REMOVED lines=11> */
.L_x_1540:
        /* <DEDUP_REMOVED lines=15> */
.L_x_1541:
        /* <DEDUP_REMOVED lines=12> */
.L_x_1527:
[----:B------:R-:W-:Y:S05]  /*13e30*/  BSYNC B1 ;  /* 0x0000000000017941 */ /* 0x000fea0003800000 */
.L_x_1526:
[----:B------:R-:W4:Y:S01]  /*13e40*/  LDL R2, [R1+0x24] ;  /* 0x0000240001027983 */ /* 0x000f220000100800 */
[----:B------:R-:W-:Y:S01]  /*13e50*/  VIADD R0, R0, 0xfffffffe ;  /* 0xfffffffe00007836 */ /* 0x000fe20000000000 */
[----:B----4-:R-:W-:-:S13]  /*13e60*/  ISETP.GT.AND P0, PT, R6, R2, PT ;  /* 0x000000020600720c */ /* 0x010fda0003f04270 */
[----:B------:R-:W-:Y:S05]  /*13e70*/  @P0 BRA `(.L_x_1542) ;  /* 0xffffffe800940947 */ /* 0x000fea000383ffff */
.L_x_1491:
[----:B------:R-:W-:Y:S05]  /*13e80*/  BSYNC B0 ;  /* 0x0000000000007941 */ /* 0x000fea0003800000 */
.L_x_1490:
[----:B------:R-:W4:Y:S01]  /*13e90*/  S2R R2, SR_TID.X ;  /* 0x0000000000027919 */ /* 0x000f220000002100 */
[----:B------:R-:W-:Y:S01]  /*13ea0*/  BSSY B0, `(.L_x_1543) ;  /* 0x0000010000007945 */ /* 0x000fe20003800000 */
[----:B----4-:R-:W-:-:S04]  /*13eb0*/  LOP3.LUT R3, R2, 0x7f, RZ, 0xc0, !PT ;  /* 0x0000007f02037812 */ /* 0x010fc800078ec0ff */
[----:B------:R-:W-:-:S13]  /*13ec0*/  ISETP.NE.AND P0, PT, R3, RZ, PT ;  /* 0x000000ff0300720c */ /* 0x000fda0003f05270 */
[----:B------:R-:W-:Y:S05]  /*13ed0*/  @P0 BRA `(.L_x_1544) ;  /* 0x0000000000300947 */ /* 0x000fea0003800000 */
[----:B------:R-:W4:Y:S01]  /*13ee0*/  S2R R2, SR_LANEID ;  /* 0x0000000000027919 */ /* 0x000f220000000000 */
[----:B------:R-:W-:Y:S01]  /*13ef0*/  VOTEU.ANY UR4, UPT, PT ;  /* 0x0000000000047886 */ /* 0x000fe200038e0100 */
[----:B------:R-:W5:Y:S01]  /*13f00*/  LDC.64 R4, c[0x0][0xc60] ;  /* 0x00031800ff047b82 */ /* 0x000f620000000a00 */
[----:B------:R-:W4:Y:S02]  /*13f10*/  FLO.U32 R0, UR4 ;  /* 0x0000000400007d00 */ /* 0x000f2400080e0000 */
[----:B----4-:R-:W-:-:S06]  /*13f20*/  ISETP.EQ.U32.AND P0, PT, R0, R2, PT ;  /* 0x000000020000720c */ /* 0x010fcc0003f02070 */
[----:B------:R-:W5:Y:S07]  /*13f30*/  POPC R2, UR4 ;  /* 0x0000000400027d09 */ /* 0x000f6e0008000000 */
[----:B-----5:R-:W4:Y:S04]  /*13f40*/  @P0 ATOMG.E.ADD.STRONG.GPU PT, R2, desc[UR60][R4.64], R2 ;  /* 0x00000002040209a8 */ /* 0x020f2800081ee1fc */
[----:B----4-:R4:W5:Y:S02]  /*13f50*/  SHFL.IDX PT, R2, R2, R0, 0x1f ;  /* 0x00001f0002027589 */ /* 0x01096400000e0000 */
[----:B----4-:R-:W4:Y:S02]  /*13f60*/  S2R R0, SR_LTMASK ;  /* 0x0000000000007919 */ /* 0x010f240000003900 */
[----:B----4-:R-:W-:-:S06]  /*13f70*/  LOP3.LUT R0, R0, UR4, RZ, 0xc0, !PT ;  /* 0x0000000400007c12 */ /* 0x010fcc000f8ec0ff */
[----:B------:R-:W5:Y:S02]  /*13f80*/  POPC R0, R0 ;  /* 0x0000000000007309 */ /* 0x000f640000000000 */
[----:B-----5:R-:W-:-:S07]  /*13f90*/  IADD3 R16, R2, UR38, R0 ;  /* 0x0000002602107c10 */ /* 0x020fce000fffe000 */
.L_x_1544:
[----:B------:R-:W-:Y:S05]  /*13fa0*/  BSYNC B0 ;  /* 0x0000000000007941 */ /* 0x000fea0003800000 */
.L_x_1543:
[----:B------:R-:W4:Y:S01]  /*13fb0*/  LDL R0, [R1+0x18] ;  /* 0x0000180001007983 */ /* 0x000f220000100800 */
[----:B------:R-:W-:Y:S01]  /*13fc0*/  BSSY B0, `(.L_x_1545) ;  /* 0x000003e000007945 */ /* 0x000fe20003800000 */
[----:B----4-:R-:W-:-:S13]  /*13fd0*/  LOP3.LUT P0, RZ, R0, 0x1, RZ, 0xc0, !PT ;  /* 0x0000000100ff7812 */ /* 0x010fda000780c0ff */
[----:B------:R-:W-:Y:S05]  /*13fe0*/  @!P0 BRA `(.L_x_1546) ;  /* 0x0000000000ec8947 */ /* 0x000fea0003800000 */
[----:B------:R-:W4:Y:S04]  /*13ff0*/  LDL R4, [R1] ;  /* 0x0000000001047983 */ /* 0x000f280000100800 */
[----:B------:R-:W4:Y:S04]  /*14000*/  LDL R0, [R1+0x4] ;  /* 0x0000040001007983 */ /* 0x000f280000100800 */
[----:B------:R-:W5:Y:S01]  /*14010*/  LDL R2, [R1+0x10] ;  /* 0x0000100001027983 */ /* 0x000f620000100800 */
[----:B------:R-:W-:Y:S01]  /*14020*/  BSSY B1, `(.L_x_1547) ;  /* 0x0000006000017945 */ /* 0x000fe20003800000 */
[----:B------:R-:W-:Y:S01]  /*14030*/  ISETP.NE.AND P1, PT, R3, RZ, PT ;  /* 0x000000ff0300720c */ /* 0x000fe20003f25270 */
[----:B----4-:R-:W-:Y:S01]  /*14040*/  IMAD R0, R0, 0x8, R4 ;  /* 0x0000000800007824 */ /* 0x010fe200078e0204 */
[----:B-----5:R-:W-:-:S04]  /*14050*/  SHF.L.U32 R2, R2, 0x1f, RZ ;  /* 0x0000001f02027819 */ /* 0x020fc800000006ff */
[----:B------:R-:W4:Y:S02]  /*14060*/  SYNCS.PHASECHK.TRANS64.TRYWAIT P0, [R0+URZ+0x2a860], R2 ;  /* 0x02a86002000075a7 */ /* 0x000f24000800017f */
[----:B----4-:R-:W-:Y:S05]  /*14070*/  @!P0 BRA `(.L_x_1548) ;  /* 0x0000002400cc8947 */ /* 0x010fea0003800000 */
.L_x_1611:
[----:B------:R-:W-:Y:S05]  /*14080*/  BSYNC B1 ;  /* 0x0000000000017941 */ /* 0x000fea0003800000 */
.L_x_1547:
[----:B------:R-:W-:Y:S04]  /*14090*/  BSSY B1, `(.L_x_1549) ;  /* 0x0000009000017945 */ /* 0x000fe80003800000 */
[----:B------:R-:W-:Y:S05]  /*140a0*/  @P1 BRA `(.L_x_1550) ;  /* 0x00000000001c1947 */ /* 0x000fea0003800000 */
[----:B------:R-:W5:Y:S01]  /*140b0*/  S2R R3, SR_TID.X ;  /* 0x0000000000037919 */ /* 0x000f620000002100 */
[----:B----4-:R-:W-:-:S04]  /*140c0*/  IMAD.MOV.U32 R2, RZ, RZ, 0x6000 ;  /* 0x00006000ff027424 */ /* 0x010fc800078e00ff */
[----:B------:R4:W-:Y:S01]  /*140d0*/  SYNCS.ARRIVE.TRANS64 RZ, [R0+URZ+0x2a850], R2 ;  /* 0x02a8500200ff79a7 */ /* 0x0009e2000800003f */
[----:B-----5:R-:W-:-:S04]  /*140e0*/  LOP3.LUT R3, R3, 0x1f, RZ, 0xc0, !PT ;  /* 0x0000001f03037812 */ /* 0x020fc800078ec0ff */
[----:B------:R-:W-:-:S13]  /*140f0*/  ISETP.NE.AND P0, PT, R3, RZ, PT ;  /* 0x000000ff0300720c */ /* 0x000fda0003f05270 */
[----:B----4-:R-:W-:Y:S05]  /*14100*/  @!P0 BRA `(.L_x_1550) ;  /* 0x0000000000048947 */ /* 0x010fea0003800000 */
[----:B------:R-:W-:Y:S01]  /*14110*/  BPT.TRAP 0x1 ;  /* 0x000000040000795c */ /* 0x000fe20000300000 */
.L_x_1550:
[----:B------:R-:W-:Y:S05]  /*14120*/  BSYNC B1 ;  /* 0x0000000000017941 */ /* 0x000fea0003800000 */
.L_x_1549:
[----:B------:R-:W5:Y:S04]  /*14130*/  LDL.LU R5, [R1+0x14] ;  /* 0x0000140001057983 */ /* 0x000f680000300800 */
[----:B------:R-:W5:Y:S04]  /*14140*/  LDL.LU R3, [R1+0x8] ;  /* 0x0000080001037983 */ /* 0x000f680000300800 */
[----:B------:R-:W2:Y:S04]  /*14150*/  LDL R4, [R1] ;  /* 0x0000000001047983 */ /* 0x000ea80000100800 */
[----:B----4-:R-:W2:Y:S01]  /*14160*/  LDL R2, [R1+0x4] ;  /* 0x0000040001027983 */ /* 0x010ea20000100800 */
[----:B------:R-:W-:Y:S01]  /*14170*/  UIADD3 UR4, UP0, UR36, 0x470, URZ ;  /* 0x0000047024047890 */ /* 0x000fe2000ff1e03f */
[----:B------:R-:W-:Y:S01]  /*14180*/  PLOP3.LUT P0, PT, PT, PT, PT, 0x80, 0x0 ;  /* 0x000000000000781c */ /* 0x000fe20003f0f070 */
[----:B------:R-:W-:Y:S01]  /*14190*/  VIADD R0, R0, 0x2a850 ;  /* 0x0002a85000007836 */ /* 0x000fe20000000000 */
[----:B------:R-:W-:Y:S01]  /*141a0*/  UMOV UR6, 0x0 ;  /* 0x0000000000067882 */ /* 0x000fe20000000000 */
[----:B------:R-:W-:Y:S01]  /*141b0*/  UIADD3.X UR5, URZ, UR37, URZ, UP0, !UPT ;  /* 0x000000253f057290 */ /* 0x000fe200087fe43f */
[----:B------:R-:W-:Y:S01]  /*141c0*/  UMOV UR7, 0x14f00000 ;  /* 0x14f0000000077882 */ /* 0x000fe20000000000 */
[----:B------:R-:W-:Y:S01]  /*141d0*/  UMOV UR10, URZ ;  /* 0x0000003f000a7c82 */ /* 0x000fe20008000000 */
[----:B-----5:R-:W-:-:S02]  /*141e0*/  IMAD R3, R3, 0x60, R5 ;  /* 0x0000006003037824 */ /* 0x020fc400078e0205 */
[----:B--2---:R-:W-:-:S04]  /*141f0*/  IMAD R2, R2, 0x6000, R4 ;  /* 0x0000600002027824 */ /* 0x004fc800078e0204 */
[----:B------:R-:W-:-:S07]  /*14200*/  VIADD R4, R2, 0x400 ;  /* 0x0000040002047836 */ /* 0x000fce0000000000 */
.L_x_1551:
        /* <DEDUP_REMOVED lines=15> */
.L_x_1552:
        /* <DEDUP_REMOVED lines=9> */
[----:B----4-:R-:W-:Y:S05]  /*14390*/  @P0 BRA.U.ANY `(.L_x_1552) ;  /* 0xfffffffd00d80947 */ /* 0x010fea000393ffff */
.L_x_1546:
[----:B------:R-:W-:Y:S05]  /*143a0*/  BSYNC B0 ;  /* 0x0000000000007941 */ /* 0x000fea0003800000 */
.L_x_1545:
[----:B------:R-:W4:Y:S04]  /*143b0*/  LDL.LU R5, [R1+0x4] ;  /* 0x0000040001057983 */ /* 0x000f280000300800 */
[----:B------:R-:W5:Y:S01]  /*143c0*/  LDL.LU R4, [R1+0x10] ;  /* 0x0000100001047983 */ /* 0x000f620000300800 */
[----:B----4-:R-:W-:-:S05]  /*143d0*/  VIADD R0, R5, 0x1 ;  /* 0x0000000105007836 */ /* 0x010fca0000000000 */
[----:B------:R-:W-:-:S04]  /*143e0*/  ISETP.NE.AND P0, PT, R0, 0x2, PT ;  /* 0x000000020000780c */ /* 0x000fc80003f05270 */
[----:B------:R-:W-:Y:S02]  /*143f0*/  SEL R2, RZ, 0x1, P0 ;  /* 0x00000001ff027807 */ /* 0x000fe40000000000 */
[----:B------:R-:W-:Y:S02]  /*14400*/  SEL R0, R0, RZ, P0 ;  /* 0x000000ff00007207 */ /* 0x000fe40000000000 */
[----:B-----5:R-:W-:-:S03]  /*14410*/  LOP3.LUT R4, R4, R2, RZ, 0x3c, !PT ;  /* 0x0000000204047212 */ /* 0x020fc600078e3cff */
[----:B------:R4:W-:Y:S04]  /*14420*/  STL [R1+0x4], R0 ;  /* 0x0000040001007387 */ /* 0x0009e80000100800 */
[----:B------:R4:W-:Y:S02]  /*14430*/  STL [R1+0x10], R4 ;  /* 0x0000100401007387 */ /* 0x0009e40000100800 */
.L_x_1470:
[----:B------:R-:W-:Y:S05]  /*14440*/  BSYNC B7 ;  /* 0x0000000000077941 */ /* 0x000fea0003800000 */
.L_x_1468:
[----:B----4-:R-:W4:Y:S02]  /*14450*/  LDL R0, [R1+0x18] ;  /* 0x0000180001007983 */ /* 0x010f240000100800 */
[----:B----4-:R-:W-:-:S13]  /*14460*/  LOP3.LUT P0, RZ, R0, 0x2, RZ, 0xc0, !PT ;  /* 0x0000000200ff7812 */ /* 0x010fda000780c0ff */
[----:B------:R-:W-:Y:S05]  /*14470*/  @!P0 BRA `(.L_x_1553) ;  /* 0x0000000000288947 */ /* 0x000fea0003800000 */
[----:B------:R-:W-:Y:S05]  /*14480*/  WARPSYNC.ALL ;  /* 0x0000000000007948 */ /* 0x000fea0003800000 */
[----:B------:R-:W4:Y:S08]  /*14490*/  S2UR UR5, SR_CgaCtaId ;  /* 0x00000000000579c3 */ /* 0x000f300000008800 */
[----:B------:R-:W-:Y:S06]  /*144a0*/  BAR.SYNC.DEFER_BLOCKING 0x5, 0x180 ;  /* 0x0146000000007b1d */ /* 0x000fec0000010000 */
[----:B------:R-:W-:-:S02]  /*144b0*/  UMOV UR4, 0x400 ;  /* 0x0000040000047882 */ /* 0x000fc40000000000 */
[----:B----4-:R-:W-:-:S06]  /*144c0*/  ULEA UR4, UR5, UR4, 0x18 ;  /* 0x0000000405047291 */ /* 0x010fcc000f8ec03f */
[----:B------:R-:W-:-:S05]  /*144d0*/  IMAD.U32 R0, RZ, RZ, UR4 ;  /* 0x00000004ff007e24 */ /* 0x000fca000f8e00ff */
[----:B------:R4:W0:Y:S04]  /*144e0*/  LDS.128 R16, [R0+0x2a8d0] ;  /* 0x02a8d00000107984 */ /* 0x0008280000000c00 */
[----:B------:R4:W-:Y:S01]  /*144f0*/  STL [R1], R0 ;  /* 0x0000000001007387 */ /* 0x0009e20000100800 */
[----:B------:R-:W-:Y:S06]  /*14500*/  BAR.ARV 0x4, 0x180 ;  /* 0x0106000000007b1d */ /* 0x000fec0000002000 */
[----:B------:R-:W-:Y:S05]  /*14510*/  BRA `(.L_x_1554) ;  /* 0x0000000800d87947 */ /* 0x000fea0003800000 */
.L_x_1553:
[----:B------:R-:W4:Y:S01]  /*14520*/  S2R R0, SR_TID.X ;  /* 0x0000000000007919 */ /* 0x000f220000002100 */
[----:B------:R-:W-:Y:S01]  /*14530*/  UMOV UR4, 0xffffffff ;  /* 0xffffffff00047882 */ /* 0x000fe20000000000 */
[----:B----4-:R-:W-:-:S04]  /*14540*/  LOP3.LUT R6, R0, 0x1f, RZ, 0xc0, !PT ;  /* 0x0000001f00067812 */ /* 0x010fc800078ec0ff */
[----:B------:R-:W-:Y:S01]  /*14550*/  ISETP.NE.AND P0, PT, R6, 0x1f, PT ;  /* 0x0000001f0600780c */ /* 0x000fe20003f05270 */
[----:B------:R-:W-:-:S12]  /*14560*/  BRA.DIV UR4, `(.L_x_1555) ;  /* 0x0000002204a47947 */ /* 0x000fd8000b800000 */
[----:B------:R-:W-:Y:S01]  /*14570*/  IMAD.IADD R5, R19, 0x1, R6 ;  /* 0x0000000113057824 */ /* 0x000fe200078e0206 */
[----:B------:R-:W-:-:S04]  /*14580*/  ULDC UR4, c[0x0][0xc3c] ;  /* 0x00030f0000047ab9 */ /* 0x000fc80000000800 */
[----:B------:R-:W-:-:S13]  /*14590*/  ISETP.GE.OR P1, PT, R5, UR4, !P0 ;  /* 0x0000000405007c0c */ /* 0x000fda000c726670 */
[----:B------:R-:W4:Y:S02]  /*145a0*/  @!P1 LDC.64 R2, c[0x0][0xc80] ;  /* 0x00032000ff029b82 */ /* 0x000f240000000a00 */
[----:B----4-:R-:W-:-:S06]  /*145b0*/  @!P1 IMAD.WIDE R2, R5, 0x4, R2 ;  /* 0x0000000405029825 */ /* 0x010fcc00078e0202 */
[----:B------:R4:W5:Y:S01]  /*145c0*/  @!P1 LDG.E R3, desc[UR60][R2.64] ;  /* 0x0000003c02039981 */ /* 0x000962000c1e1900 */
[C---:B------:R-:W-:Y:S02]  /*145d0*/  ISETP.GE.U32.AND P2, PT, R6.reuse, 0x2, PT ;  /* 0x000000020600780c */ /* 0x040fe40003f46070 */
[C---:B------:R-:W-:Y:S01]  /*145e0*/  ISETP.GE.U32.AND P3, PT, R6.reuse, 0x4, PT ;  /* 0x000000040600780c */ /* 0x040fe20003f66070 */
[----:B------:R-:W-:Y:S01]  /*145f0*/  SHFL.IDX PT, R0, R16, RZ, 0x1f ;  /* 0x00001fff10007589 */ /* 0x000fe200000e0000 */
[C---:B------:R-:W-:Y:S02]  /*14600*/  ISETP.GE.U32.AND P4, PT, R6.reuse, 0x8, PT ;  /* 0x000000080600780c */ /* 0x040fe40003f86070 */
[C---:B------:R-:W-:Y:S01]  /*14610*/  ISETP.GE.U32.AND P5, PT, R6.reuse, 0x10, PT ;  /* 0x000000100600780c */ /* 0x040fe20003fa6070 */
[----:B----4-:R-:W-:Y:S02]  /*14620*/  IMAD.MOV.U32 R2, RZ, RZ, RZ ;  /* 0x000000ffff027224 */ /* 0x010fe400078e00ff */
[----:B-----5:R-:W-:Y:S01]  /*14630*/  @!P1 IMAD.MOV.U32 R2, RZ, RZ, R3 ;  /* 0x000000ffff029224 */ /* 0x020fe200078e0003 */
[----:B------:R-:W-:-:S04]  /*14640*/  ISETP.NE.AND P1, PT, R6, RZ, PT ;  /* 0x000000ff0600720c */ /* 0x000fc80003f25270 */
[----:B------:R-:W4:Y:S02]  /*14650*/  SHFL.UP PT, R14, R2, 0x1, RZ ;  /* 0x04200000020e7989 */ /* 0x000f2400000e00ff */
[----:B----4-:R-:W-:-:S05]  /*14660*/  SEL R5, R14, RZ, P1 ;  /* 0x000000ff0e057207 */ /* 0x010fca0000800000 */
[----:B------:R-:W-:Y:S02]  /*14670*/  IMAD.IADD R3, R2, 0x1, R5 ;  /* 0x0000000102037824 */ /* 0x000fe400078e0205 */
[----:B------:R-:W-:Y:S04]  /*14680*/  SHFL.IDX PT, R5, R16, 0x1, 0x1f ;  /* 0x00201f0010057f89 */ /* 0x000fe800000e0000 */
[----:B------:R-:W4:Y:S02]  /*14690*/  SHFL.UP PT, R4, R3, 0x2, RZ ;  /* 0x0440000003047989 */ /* 0x000f2400000e00ff */
[----:B----4-:R-:W-:-:S05]  /*146a0*/  SEL R4, R4, RZ, P2 ;  /* 0x000000ff04047207 */ /* 0x010fca0001000000 */
[----:B------:R-:W-:-:S05]  /*146b0*/  IMAD.IADD R3, R3, 0x1, R4 ;  /* 0x0000000103037824 */ /* 0x000fca00078e0204 */
        /* <DEDUP_REMOVED lines=9> */
[----:B------:R4:W0:Y:S02]  /*14750*/  SHFL.IDX PT, R16, R3, 0x1f, 0x1f ;  /* 0x03e01f0003107f89 */ /* 0x00082400000e0000 */
.L_x_1621:
[----:B------:R-:W-:Y:S02]  /*14760*/  ULDC UR4, c[0x0][0xc38] ;  /* 0x00030e0000047ab9 */ /* 0x000fe40000000800 */
[----:B------:R-:W-:-:S04]  /*14770*/  IMAD.U32 R4, RZ, RZ, UR4 ;  /* 0x00000004ff047e24 */ /* 0x000fc8000f8e00ff */
[----:B0-----:R-:W-:-:S04]  /*14780*/  IMAD R16, R16, R4, RZ ;  /* 0x0000000410107224 */ /* 0x001fc800078e02ff */
[----:B------:R-:W-:-:S05]  /*14790*/  IMAD.IADD R5, R5, 0x1, R16 ;  /* 0x0000000105057824 */ /* 0x000fca00078e0210 */
[----:B------:R-:W-:-:S13]  /*147a0*/  ISETP.GT.AND P6, PT, R5, R0, PT ;  /* 0x000000000500720c */ /* 0x000fda0003fc4270 */
[----:B------:R-:W-:Y:S05]  /*147b0*/  @P6 BRA `(.L_x_1556) ;  /* 0x00000000009c6947 */ /* 0x000fea0003800000 */
.L_x_1561:
[----:B0-----:R-:W0:Y:S01]  /*147c0*/  LDC R2, c[0x0][0xc3c] ;  /* 0x00030f00ff027b82 */ /* 0x001e220000000800 */
[----:B------:R-:W-:-:S05]  /*147d0*/  VIADD R19, R19, 0x1f ;  /* 0x0000001f13137836 */ /* 0x000fca0000000000 */
[----:B0-----:R-:W-:-:S13]  /*147e0*/  ISETP.GE.AND P6, PT, R19, R2, PT ;  /* 0x000000021300720c */ /* 0x001fda0003fc6270 */
[----:B------:R-:W-:Y:S05]  /*147f0*/  @P6 BRA `(.L_x_1557) ;  /* 0x0000000400d46947 */ /* 0x000fea0003800000 */
[----:B----4-:R-:W0:Y:S01]  /*14800*/  S2R R3, SR_TID.X ;  /* 0x0000000000037919 */ /* 0x010e220000002100 */
[----:B------:R-:W-:Y:S01]  /*14810*/  BSSY B0, `(.L_x_1558) ;  /* 0x0000009000007945 */ /* 0x000fe20003800000 */
[----:B0-----:R-:W-:-:S05]  /*14820*/  LOP3.LUT R3, R3, 0x1f, RZ, 0xc0, !PT ;  /* 0x0000001f03037812 */ /* 0x001fca00078ec0ff */
[----:B------:R-:W-:-:S05]  /*14830*/  IMAD.IADD R4, R19, 0x1, R3 ;  /* 0x0000000113047824 */ /* 0x000fca00078e0203 */
[----:B------:R-:W-:Y:S01]  /*14840*/  ISETP.GE.OR P6, PT, R4, R2, !P0 ;  /* 0x000000020400720c */ /* 0x000fe200047c6670 */
[----:B------:R-:W-:-:S12]  /*14850*/  IMAD.MOV.U32 R2, RZ, RZ, RZ ;  /* 0x000000ffff027224 */ /* 0x000fd800078e00ff */
[----:B------:R-:W-:Y:S05]  /*14860*/  @P6 BRA `(.L_x_1559) ;  /* 0x00000000000c6947 */ /* 0x000fea0003800000 */
[----:B------:R-:W0:Y:S02]  /*14870*/  LDC.64 R2, c[0x0][0xc80] ;  /* 0x00032000ff027b82 */ /* 0x000e240000000a00 */
[----:B0-----:R-:W-:-:S06]  /*14880*/  IMAD.WIDE R2, R4, 0x4, R2 ;  /* 0x0000000404027825 */ /* 0x001fcc00078e0202 */
[----:B------:R0:W5:Y:S02]  /*14890*/  LDG.E R2, desc[UR60][R2.64] ;  /* 0x0000003c02027981 */ /* 0x000164000c1e1900 */
.L_x_1559:
[----:B------:R-:W-:Y:S05]  /*148a0*/  BSYNC B0 ;  /* 0x0000000000007941 */ /* 0x000fea0003800000 */
.L_x_1558:
        /* <DEDUP_REMOVED lines=17> */
[----:B------:R0:W4:Y:S02]  /*149c0*/  SHFL.IDX PT, R16, R3, 0x1f, 0x1f ;  /* 0x03e01f0003107f89 */ /* 0x00012400000e0000 */
.L_x_1629:
[----:B------:R-:W-:Y:S02]  /*149d0*/  ULDC UR4, c[0x0][0xc38] ;  /* 0x00030e0000047ab9 */ /* 0x000fe40000000800 */
[----:B------:R-:W-:-:S04]  /*149e0*/  IMAD.U32 R4, RZ, RZ, UR4 ;  /* 0x00000004ff047e24 */ /* 0x000fc8000f8e00ff */
[----:B----4-:R-:W-:-:S04]  /*149f0*/  IMAD R16, R16, R4, RZ ;  /* 0x0000000410107224 */ /* 0x010fc800078e02ff */
[----:B------:R-:W-:-:S05]  /*14a00*/  IMAD.IADD R5, R16, 0x1, R5 ;  /* 0x0000000110057824 */ /* 0x000fca00078e0205 */
[----:B------:R-:W-:-:S13]  /*14a10*/  ISETP.GT.AND P6, PT, R5, R0, PT ;  /* 0x000000000500720c */ /* 0x000fda0003fc4270 */
[----:B------:R-:W-:Y:S05]  /*14a20*/  @!P6 BRA `(.L_x_1561) ;  /* 0xfffffffc0064e947 */ /* 0x000fea000383ffff */
.L_x_1556:
[----:B------:R-:W-:Y:S01]  /*14a30*/  IMAD.IADD R16, R5, 0x1, -R16 ;  /* 0x0000000105107824 */ /* 0x000fe200078e0a10 */
[----:B------:R-:W-:-:S03]  /*14a40*/  UMOV UR4, 0xffffffff ;  /* 0xffffffff00047882 */ /* 0x000fc60000000000 */
[----:B------:R-:W-:-:S05]  /*14a50*/  IMAD R5, R3, R4, R16 ;  /* 0x0000000403057224 */ /* 0x000fca00078e0210 */
[----:B------:R-:W-:Y:S01]  /*14a60*/  ISETP.GT.AND P6, PT, R5, R0, PT ;  /* 0x000000000500720c */ /* 0x000fe20003fc4270 */
[----:B------:R-:W-:-:S12]  /*14a70*/  BRA.DIV UR4, `(.L_x_1562) ;  /* 0x00000026045c7947 */ /* 0x000fd8000b800000 */
[----:B------:R-:W-:-:S04]  /*14a80*/  VOTE.ANY R5, PT, !P6 ;  /* 0x0000000000057806 */ /* 0x000fc800070e0100 */
[----:B------:R-:W5:Y:S02]  /*14a90*/  POPC R6, R5 ;  /* 0x0000000500067309 */ /* 0x000f640000000000 */
[----:B-----5:R0:W0:Y:S02]  /*14aa0*/  SHFL.IDX PT, R17, R2, R6, 0x1f ;  /* 0x00001f0602117589 */ /* 0x02002400000e0000 */
.L_x_1633:
[----:B------:R-:W-:Y:S01]  /*14ab0*/  ISETP.NE.AND P0, PT, R5, RZ, PT ;  /* 0x000000ff0500720c */ /* 0x000fe20003f05270 */
[----:B------:R-:W-:-:S12]  /*14ac0*/  IMAD.MOV.U32 R5, RZ, RZ, RZ ;  /* 0x000000ffff057224 */ /* 0x000fd800078e00ff */
[----:B------:R-:W-:Y:S05]  /*14ad0*/  @!P0 BRA `(.L_x_1563) ;  /* 0x0000000000148947 */ /* 0x000fea0003800000 */
[----:B------:R-:W-:Y:S01]  /*14ae0*/  UMOV UR4, 0xffffffff ;  /* 0xffffffff00047882 */ /* 0x000fe20000000000 */
[----:B--2---:R-:W-:Y:S02]  /*14af0*/  VIADD R12, R6, 0xffffffff ;  /* 0xffffffff060c7836 */ /* 0x004fe40000000000 */
[----:B------:R-:W-:Y:S05]  /*14b00*/  BRA.DIV UR4, `(.L_x_1564) ;  /* 0x0000002604807947 */ /* 0x000fea000b800000 */
[----:B0---4-:R0:W2:Y:S02]  /*14b10*/  SHFL.IDX PT, R3, R3, R12, 0x1f ;  /* 0x00001f0c03037589 */ /* 0x0110a400000e0000 */
.L_x_1636:
[----:B--2---:R-:W-:-:S07]  /*14b20*/  IMAD.MOV.U32 R5, RZ, RZ, R3 ;  /* 0x000000ffff057224 */ /* 0x004fce00078e0003 */
.L_x_1563:
[----:B0---4-:R-:W0:Y:S01]  /*14b30*/  LDC.64 R2, c[0x0][0xc90] ;  /* 0x00032400ff027b82 */ /* 0x011e220000000a00 */
[----:B------:R-:W-:-:S04]  /*14b40*/  IMAD.IADD R19, R6, 0x1, R19 ;  /* 0x0000000106137824 */ /* 0x000fc800078e0213 */
[----:B0-----:R-:W-:-:S05]  /*14b50*/  IMAD.WIDE R2, R19, 0x4, R2 ;  /* 0x0000000413027825 */ /* 0x001fca00078e0202 */
[----:B--23--:R-:W2:Y:S01]  /*14b60*/  LDG.E R7, desc[UR60][R2.64] ;  /* 0x0000003c02077981 */ /* 0x00cea2000c1e1900 */
[----:B------:R-:W-:-:S04]  /*14b70*/  IMAD R16, R5, R4, R16 ;  /* 0x0000000405107224 */ /* 0x000fc800078e0210 */
[----:B------:R-:W-:Y:S02]  /*14b80*/  IMAD.IADD R0, R0, 0x1, -R16 ;  /* 0x0000000100007824 */ /* 0x000fe400078e0a10 */
[----:B--2---:R-:W-:-:S05]  /*14b90*/  IMAD R6, R17, R7, RZ ;  /* 0x0000000711067224 */ /* 0x004fca00078e02ff */
[----:B------:R-:W-:-:S04]  /*14ba0*/  IABS R8, R6 ;  /* 0x0000000600087213 */ /* 0x000fc80000000000 */
[----:B------:R-:W0:Y:S08]  /*14bb0*/  I2F.RP R2, R8 ;  /* 0x0000000800027306 */ /* 0x000e300000209400 */
[----:B0-----:R-:W0:Y:S02]  /*14bc0*/  MUFU.RCP R2, R2 ;  /* 0x0000000200027308 */ /* 0x001e240000001000 */
[----:B0-----:R-:W-:-:S06]  /*14bd0*/  VIADD R2, R2, 0xffffffe ;  /* 0x0ffffffe02027836 */ /* 0x001fcc0000000000 */
[----:B------:R-:W0:Y:S02]  /*14be0*/  F2I.FTZ.U32.TRUNC.NTZ R3, R2 ;  /* 0x0000000200037305 */ /* 0x000e24000021f000 */
[----:B0-----:R-:W-:-:S04]  /*14bf0*/  IMAD.MOV R2, RZ, RZ, -R3 ;  /* 0x000000ffff027224 */ /* 0x001fc800078e0a03 */
[----:B------:R-:W-:Y:S02]  /*14c00*/  IMAD R5, R2, R8, RZ ;  /* 0x0000000802057224 */ /* 0x000fe400078e02ff */
[----:B------:R-:W-:-:S04]  /*14c10*/  IMAD.MOV.U32 R2, RZ, RZ, RZ ;  /* 0x000000ffff027224 */ /* 0x000fc800078e00ff */
[----:B------:R-:W-:Y:S01]  /*14c20*/  IMAD.HI.U32 R2, R3, R5, R2 ;  /* 0x0000000503027227 */ /* 0x000fe200078e0002 */
[----:B------:R-:W-:Y:S02]  /*14c30*/  IABS R3, R0 ;  /* 0x0000000000037213 */ /* 0x000fe40000000000 */
[----:B------:R-:W-:-:S03]  /*14c40*/  IABS R5, R6 ;  /* 0x0000000600057213 */ /* 0x000fc60000000000 */
[----:B------:R-:W-:-:S04]  /*14c50*/  IMAD.HI.U32 R2, R2, R3, RZ ;  /* 0x0000000302027227 */ /* 0x000fc800078e00ff */
[----:B------:R-:W-:-:S04]  /*14c60*/  IMAD.MOV R5, RZ, RZ, -R5 ;  /* 0x000000ffff057224 */ /* 0x000fc800078e0a05 */
        /* <DEDUP_REMOVED lines=11> */
[----:B------:R-:W-:Y:S02]  /*14d20*/  IMAD R5, R7, R2, RZ ;  /* 0x0000000207057224 */ /* 0x000fe400078e02ff */
[----:B------:R-:W-:Y:S02]  /*14d30*/  IMAD.MOV R2, RZ, RZ, -R2 ;  /* 0x000000ffff027224 */ /* 0x000fe400078e0a02 */
[----:B------:R-:W-:Y:S02]  /*14d40*/  IMAD.MOV R3, RZ, RZ, -R5 ;  /* 0x000000ffff037224 */ /* 0x000fe400078e0a05 */
[----:B------:R-:W-:-:S03]  /*14d50*/  IMAD R0, R6, R2, R0 ;  /* 0x0000000206007224 */ /* 0x000fc600078e0200 */
[----:B------:R-:W-:Y:S01]  /*14d60*/  VIADDMNMX R4, R3, R4, R7, PT ;  /* 0x0000000403047246 */ /* 0x000fe20003800107 */
[----:B------:R-:W-:-:S03]  /*14d70*/  IMAD.IADD R5, R0, 0x1, R5 ;  /* 0x0000000100057824 */ /* 0x000fc600078e0205 */
        /* <DEDUP_REMOVED lines=23> */
[----:B------:R-:W-:Y:S01]  /*14ef0*/  @!P1 LOP3.LUT R2, RZ, R4, RZ, 0x33, !PT ;  /* 0x00000004ff029212 */ /* 0x000fe200078e33ff */
[----:B------:R-:W-:-:S04]  /*14f00*/  IMAD.MOV R4, RZ, RZ, -R4 ;  /* 0x000000ffff047224 */ /* 0x000fc800078e0a04 */
[----:B------:R-:W-:Y:S01]  /*14f10*/  IMAD R18, R2, R4, R5 ;  /* 0x0000000402127224 */ /* 0x000fe200078e0205 */
[----:B------:R-:W-:-:S05]  /*14f20*/  LOP3.LUT R2, RZ, R2, RZ, 0x33, !PT ;  /* 0x00000002ff027212 */ /* 0x000fca00078e33ff */
[----:B------:R-:W-:Y:S01]  /*14f30*/  IMAD.IADD R17, R17, 0x1, R2 ;  /* 0x0000000111117824 */ /* 0x000fe200078e0202 */
[----:B------:R-:W-:Y:S06]  /*14f40*/  BRA `(.L_x_1565) ;  /* 0x00000000001c7947 */ /* 0x000fec0003800000 */
.L_x_1557:
[----:B------:R-:W-:Y:S01]  /*14f50*/  UMOV UR4, URZ ;  /* 0x0000003f00047c82 */ /* 0x000fe20008000000 */
[----:B------:R-:W-:Y:S01]  /*14f60*/  UMOV UR5, URZ ;  /* 0x0000003f00057c82 */ /* 0x000fe20008000000 */
[----:B------:R-:W-:Y:S01]  /*14f70*/  ULDC UR6, c[0x0][0xc3c] ;  /* 0x00030f0000067ab9 */ /* 0x000fe20000000800 */
[----:B------:R-:W-:Y:S02]  /*14f80*/  IMAD.MOV.U32 R16, RZ, RZ, R0 ;  /* 0x000000ffff107224 */ /* 0x000fe400078e0000 */
[----:B------:R-:W-:Y:S02]  /*14f90*/  IMAD.U32 R17, RZ, RZ, UR4 ;  /* 0x00000004ff117e24 */ /* 0x000fe4000f8e00ff */
[----:B------:R-:W-:Y:S02]  /*14fa0*/  IMAD.U32 R18, RZ, RZ, UR5 ;  /* 0x00000005ff127e24 */ /* 0x000fe4000f8e00ff */
[----:B------:R-:W-:-:S07]  /*14fb0*/  IMAD.U32 R19, RZ, RZ, UR6 ;  /* 0x00000006ff137e24 */ /* 0x000fce000f8e00ff */
.L_x_1565:
[----:B------:R0:W5:Y:S01]  /*14fc0*/  LDL R2, [R1] ;  /* 0x0000000001027983 */ /* 0x0001620000100800 */
[----:B------:R-:W1:Y:S01]  /*14fd0*/  S2R R0, SR_TID.X ;  /* 0x0000000000007919 */ /* 0x000e620000002100 */
[----:B------:R-:W-:Y:S05]  /*14fe0*/  WARPSYNC.ALL ;  /* 0x0000000000007948 */ /* 0x000fea0003800000 */
[----:B-1----:R-:W-:Y:S01]  /*14ff0*/  LOP3.LUT R0, R0, 0x1f, RZ, 0xc0, !PT ;  /* 0x0000001f00007812 */ /* 0x002fe200078ec0ff */
[----:B------:R-:W-:Y:S03]  /*15000*/  BAR.SYNC.DEFER_BLOCKING 0x4, 0x180 ;  /* 0x0106000000007b1d */ /* 0x000fe60000010000 */
[----:B------:R-:W-:-:S13]  /*15010*/  ISETP.NE.AND P0, PT, R0, RZ, PT ;  /* 0x000000ff0000720c */ /* 0x000fda0003f05270 */
[----:B----4-:R-:W5:Y:S01]  /*15020*/  @!P0 S2R R3, SR_CgaCtaId ;  /* 0x0000000000038919 */ /* 0x010f620000008800 */
[----:B------:R-:W-:-:S04]  /*15030*/  @!P0 MOV R0, 0x400 ;  /* 0x0000040000008802 */ /* 0x000fc80000000f00 */
[----:B-----5:R-:W-:-:S05]  /*15040*/  @!P0 LEA R2, R3, R0, 0x18 ;  /* 0x0000000003028211 */ /* 0x020fca00078ec0ff */
[----:B------:R0:W-:Y:S04]  /*15050*/  @!P0 STS.128 [R2+0x2a8d0], R16 ;  /* 0x02a8d01002008388 */ /* 0x0001e80000000c00 */
[----:B------:R0:W-:Y:S01]  /*15060*/  @!P0 STL [R1], R2 ;  /* 0x0000000201008387 */ /* 0x0001e20000100800 */
[----:B------:R-:W-:Y:S06]  /*15070*/  BAR.ARV 0x5, 0x180 ;  /* 0x0146000000007b1d */ /* 0x000fec0000002000 */
.L_x_1554:
[----:B------:R-:W-:Y:S02]  /*15080*/  ULDC UR4, c[0x0][0xc3c] ;  /* 0x00030f0000047ab9 */ /* 0x000fe40000000800 */
[----:B0-----:R-:W-:-:S13]  /*15090*/  ISETP.GE.AND P0, PT, R19, UR4, PT ;  /* 0x0000000413007c0c */ /* 0x001fda000bf06270 */
[----:B------:R-:W-:Y:S05]  /*150a0*/  @!P0 BRA `(.L_x_1566) ;  /* 0xffffffa800408947 */ /* 0x000fea000383ffff */
[----:B------:R-:W-:Y:S05]  /*150b0*/  BSYNC B8 ;  /* 0x0000000000087941 */ /* 0x000fea0003800000 */
.L_x_1456:
[----:B----4-:R-:W4:Y:S01]  /*150c0*/  LDL.LU R0, [R1+0x38] ;  /* 0x0000380001007983 */ /* 0x010f220000300800 */
[----:B------:R-:W-:Y:S01]  /*150d0*/  BSSY B0, `(.L_x_1567) ;  /* 0x000000b000007945 */ /* 0x000fe20003800000 */
[----:B------:R-:W5:Y:S01]  /*150e0*/  S2R R5, SR_CgaCtaId ;  /* 0x0000000000057919 */ /* 0x000f620000008800 */
[----:B----4-:R-:W-:-:S05]  /*150f0*/  VIADD R0, R0, 0x1 ;  /* 0x0000000100007836 */ /* 0x010fca0000000000 */
[----:B0-----:R-:W-:-:S04]  /*15100*/  LEA.HI R2, R0, R0, RZ, 0x1 ;  /* 0x0000000000027211 */ /* 0x001fc800078f08ff */
[----:B------:R-:W-:-:S05]  /*15110*/  LOP3.LUT R3, R2, 0xfffffffe, RZ, 0xc0, !PT ;  /* 0xfffffffe02037812 */ /* 0x000fca00078ec0ff */
[----:B------:R-:W-:Y:S01]  /*15120*/  IMAD.IADD R3, R0, 0x1, -R3 ;  /* 0x0000000100037824 */ /* 0x000fe200078e0a03 */
[----:B------:R-:W-:-:S04]  /*15130*/  MOV R0, 0x400 ;  /* 0x0000040000007802 */ /* 0x000fc80000000f00 */
[----:B-----5:R-:W-:Y:S02]  /*15140*/  LEA R0, R5, R0, 0x18 ;  /* 0x0000000005007211 */ /* 0x020fe400078ec0ff */
[----:B------:R-:W-:-:S04]  /*15150*/  SHF.L.U32 R3, R3, 0x1f, RZ ;  /* 0x0000001f03037819 */ /* 0x000fc800000006ff */
[----:B------:R-:W0:Y:S02]  /*15160*/  SYNCS.PHASECHK.TRANS64.TRYWAIT P0, [R0+URZ+0x2a820], R3 ;  /* 0x02a82003000075a7 */ /* 0x000e24000800017f */
[----:B0-----:R-:W-:Y:S05]  /*15170*/  @!P0 BRA `(.L_x_1568) ;  /* 0x00000020000c8947 */ /* 0x001fea0003800000 */
.L_x_1637:
[----:B------:R-:W-:Y:S05]  /*15180*/  BSYNC B0 ;  /* 0x0000000000007941 */ /* 0x000fea0003800000 */
.L_x_1567:
[----:B------:R-:W-:-:S03]  /*15190*/  UMOV UR4, 0xffffffff ;  /* 0xffffffff00047882 */ /* 0x000fc60000000000 */
[----:B------:R-:W-:Y:S05]  /*151a0*/  BRA.DIV UR4, `(.L_x_1569) ;  /* 0x0000002204147947 */ /* 0x000fea000b800000 */
[----:B------:R-:W4:Y:S02]  /*151b0*/  S2R R2, SR_TID.X ;  /* 0x0000000000027919 */ /* 0x000f240000002100 */
[----:B----4-:R-:W-:-:S04]  /*151c0*/  SHF.R.U32.HI R2, RZ, 0x5, R2 ;  /* 0x00000005ff027819 */ /* 0x010fc80000011602 */
[----:B------:R-:W-:-:S05]  /*151d0*/  LOP3.LUT R2, R2, 0x3, RZ, 0xc0, !PT ;  /* 0x0000000302027812 */ /* 0x000fca00078ec0ff */
[----:B------:R4:W0:Y:S02]  /*151e0*/  SHFL.IDX PT, R14, R2, RZ, 0x1f ;  /* 0x00001fff020e7589 */ /* 0x00082400000e0000 */
.L_x_1640:
[----:B0-----:R-:W-:Y:S01]  /*151f0*/  ISETP.NE.AND P0, PT, R14, RZ, PT ;  /* 0x000000ff0e00720c */ /* 0x001fe20003f05270 */
[----:B------:R-:W-:-:S12]  /*15200*/  BSSY B0, `(.L_x_1570) ;  /* 0x0000029000007945 */ /* 0x000fd80003800000 */
[----:B------:R-:W-:Y:S05]  /*15210*/  @P0 BRA `(.L_x_1571) ;  /* 0x00000000009c0947 */ /* 0x000fea0003800000 */
[----:B------:R-:W-:-:S03]  /*15220*/  UMOV UR4, 0xffffffff ;  /* 0xffffffff00047882 */ /* 0x000fc60000000000 */
[----:B------:R-:W-:Y:S05]  /*15230*/  BRA.DIV UR4, `(.L_x_1572) ;  /* 0x0000002204247947 */ /* 0x000fea000b800000 */
[----:B------:R-:W-:-:S13]  /*15240*/  ELECT P6, URZ, PT ;  /* 0x00000000003f782f */ /* 0x000fda00038c0000 */
.L_x_1643:
[----:B------:R-:W-:Y:S05]  /*15250*/  @!P6 BRA `(.L_x_1571) ;  /* 0x00000000008ce947 */ /* 0x000fea0003800000 */
[----:B----4-:R-:W4:Y:S02]  /*15260*/  LDL R2, [R1+0x48] ;  /* 0x0000480001027983 */ /* 0x010f240000100800 */
[----:B----4-:R-:W-:-:S13]  /*15270*/  R2UR UR4, R2 ;  /* 0x00000000020472ca */ /* 0x010fda00000e0000 */
[----:B------:R-:W-:-:S06]  /*15280*/  ULOP3.LUT UR4, UR4, 0x2, URZ, 0xfc, !UPT ;  /* 0x0000000204047892 */ /* 0x000fcc000f8efc3f */
[----:B------:R-:W-:-:S05]  /*15290*/  IMAD.U32 R2, RZ, RZ, UR4 ;  /* 0x00000004ff027e24 */ /* 0x000fca000f8e00ff */
[----:B------:R-:W-:-:S13]  /*152a0*/  ISETP.NE.AND P2, PT, R2, 0x3, PT ;  /* 0x000000030200780c */ /* 0x000fda0003f45270 */
[----:B------:R-:W-:Y:S05]  /*152b0*/  @!P2 BRA `(.L_x_1573) ;  /* 0x000000000004a947 */ /* 0x000fea0003800000 */
[----:B------:R-:W-:Y:S01]  /*152c0*/  BPT.TRAP 0x1 ;  /* 0x000000040000795c */ /* 0x000fe20000300000 */
.L_x_1573:
[----:B------:R-:W4:Y:S04]  /*152d0*/  LDL R3, [R1+0x4] ;  /* 0x0000040001037983 */ /* 0x000f280000100800 */
[----:B--23--:R-:W2:Y:S01]  /*152e0*/  LDL.LU R7, [R1+0x10] ;  /* 0x0000100001077983 */ /* 0x00cea20000300800 */
[----:B------:R-:W-:-:S04]  /*152f0*/  VIADD R2, R0, 0x2a840 ;  /* 0x0002a84000027836 */ /* 0x000fc80000000000 */
[C---:B----4-:R-:W-:Y:S02]  /*15300*/  IMAD R6, R3.reuse, 0x8, R2 ;  /* 0x0000000803067824 */ /* 0x050fe400078e0202 */
[----:B------:R-:W-:Y:S01]  /*15310*/  VIADD R3, R3, 0x1 ;  /* 0x0000000103037836 */ /* 0x000fe20000000000 */
[----:B--2---:R-:W-:-:S04]  /*15320*/  SHF.L.U32 R5, R7, 0x1f, RZ ;  /* 0x0000001f07057819 */ /* 0x004fc800000006ff */
        /* <DEDUP_REMOVED lines=8> */
.L_x_1644:
[----:B------:R-:W2:Y:S02]  /*153b0*/  SYNCS.PHASECHK.TRANS64.TRYWAIT P0, [R7+URZ], R2 ;  /* 0x00000002070075a7 */ /* 0x000ea4000800017f */
[----:B--2---:R-:W-:Y:S05]  /*153c0*/  @!P0 BRA `(.L_x_1575) ;  /* 0x0000001c00f48947 */ /* 0x004fea0003800000 */
.L_x_1645:
[----:B------:R-:W-:Y:S05]  /*153d0*/  @!P2 BRA `(.L_x_1576) ;  /* 0x000000000004a947 */ /* 0x000fea0003800000 */
[----:B------:R-:W-:Y:S01]  /*153e0*/  BPT.TRAP 0x1 ;  /* 0x000000040000795c */ /* 0x000fe20000300000 */
.L_x_1576:
[----:B------:R-:W3:Y:S01]  /*153f0*/  LDL.LU R4, [R1+0x4] ;  /* 0x0000040001047983 */ /* 0x000ee20000300800 */
[----:B------:R-:W-:-:S04]  /*15400*/  VIADD R0, R0, 0x2a860 ;  /* 0x0002a86000007836 */ /* 0x000fc80000000000 */
[----:B---3--:R-:W-:-:S04]  /*15410*/  IMAD R4, R4, 0x8, R0 ;  /* 0x0000000804047824 */ /* 0x008fc800078e0200 */
[----:B------:R-:W3:Y:S02]  /*15420*/  SYNCS.PHASECHK.TRANS64.TRYWAIT P0, [R4+URZ], R5 ;  /* 0x00000005040075a7 */ /* 0x000ee4000800017f */
[----:B---3--:R-:W-:Y:S05]  /*15430*/  @!P0 BRA `(.L_x_1577) ;  /* 0x0000001c00ec8947 */ /* 0x008fea0003800000 */
.L_x_1646:
[----:B------:R-:W-:-:S07]  /*15440*/  IMAD R3, R3, 0x8, R0 ;  /* 0x0000000803037824 */ /* 0x000fce00078e0200 */
.L_x_1578:
[----:B----4-:R4:W0:Y:S02]  /*15450*/  SYNCS.PHASECHK.TRANS64.TRYWAIT P0, [R3+URZ], R2 ;  /* 0x00000002030075a7 */ /* 0x010824000800017f */
[----:B0-----:R-:W-:Y:S05]  /*15460*/  @!P0 NANOSLEEP.SYNCS 0x989680 ;  /* 0x009896800000895d */ /* 0x001fea0003900000 */
[----:B------:R-:W0:Y:S02]  /*15470*/  @!P0 SYNCS.PHASECHK.TRANS64 P0, [R3+URZ], R2 ;  /* 0x00000002030085a7 */ /* 0x000e24000800007f */
[----:B0-----:R-:W-:Y:S05]  /*15480*/  @!P0 BRA `(.L_x_1578) ;  /* 0xfffffffc00f08947 */ /* 0x001fea000383ffff */
.L_x_1571:
[----:B------:R-:W-:Y:S05]  /*15490*/  BSYNC B0 ;  /* 0x0000000000007941 */ /* 0x000fea0003800000 */
.L_x_1570:
[----:B------:R-:W-:Y:S05]  /*154a0*/  EXIT ;  /* 0x000000000000794d */ /* 0x000fea0003800000 */
.L_x_1358:
[----:B0-----:R-:W-:-:S04]  /*154b0*/  IMAD.U32 R3, RZ, RZ, UR37 ;  /* 0x00000025ff037e24 */ /* 0x001fc8000f8e00ff */
[----:B------:R0:W1:Y:S03]  /*154c0*/  SYNCS.PHASECHK.TRANS64.TRYWAIT P1, [R3+URZ+0x2a800], R0 ;  /* 0x02a80000030075a7 */ /* 0x000066000802017f */
[----:B-1----:R-:W-:Y:S05]  /*154d0*/  @!P1 NANOSLEEP.SYNCS 0x989680 ;  /* 0x009896800000995d */ /* 0x002fea0003900000 */
[----:B------:R-:W1:Y:S02]  /*154e0*/  @!P1 SYNCS.PHASECHK.TRANS64 P1, [R3+URZ+0x2a800], R0 ;  /* 0x02a80000030095a7 */ /* 0x000e64000802007f */
[----:B-1----:R-:W-:Y:S05]  /*154f0*/  @!P1 BRA `(.L_x_1358) ;  /* 0xfffffffc00ec9947 */ /* 0x002fea000383ffff */
[----:B------:R-:W-:Y:S05]  /*15500*/  BRA `(.L_x_1579) ;  /* 0xfffffec400607947 */ /* 0x000fea000383ffff */
.L_x_1362:
[----:B-1----:R1:W2:Y:S02]  /*15510*/  SYNCS.PHASECHK.TRANS64.TRYWAIT P1, [R7+URZ+0x2a830], R0 ;  /* 0x02a83000070075a7 */ /* 0x0022a4000802017f */
[----:B--2---:R-:W-:Y:S05]  /*15520*/  @!P1 NANOSLEEP.SYNCS 0x989680 ;  /* 0x009896800000995d */ /* 0x004fea0003900000 */
[----:B------:R-:W2:Y:S02]  /*15530*/  @!P1 SYNCS.PHASECHK.TRANS64 P1, [R7+URZ+0x2a830], R0 ;  /* 0x02a83000070095a7 */ /* 0x000ea4000802007f */
[----:B--2---:R-:W-:Y:S05]  /*15540*/  @!P1 BRA `(.L_x_1362) ;  /* 0xfffffffc00f09947 */ /* 0x004fea000383ffff */
[----:B------:R-:W-:Y:S05]  /*15550*/  BRA `(.L_x_1361) ;  /* 0xfffffec400847947 */ /* 0x000fea000383ffff */
.L_x_1378:
[----:B-1----:R-:W-:-:S04]  /*15560*/  IMAD.U32 R12, RZ, RZ, UR6 ;  /* 0x00000006ff0c7e24 */ /* 0x002fc8000f8e00ff */
[----:B------:R1:W2:Y:S03]  /*15570*/  SYNCS.PHASECHK.TRANS64.TRYWAIT P1, [R12+URZ+0x2a830], R9 ;  /* 0x02a830090c0075a7 */ /* 0x0002a6000802017f */
[----:B--2---:R-:W-:Y:S05]  /*15580*/  @!P1 NANOSLEEP.SYNCS 0x989680 ;  /* 0x009896800000995d */ /* 0x004fea0003900000 */
[----:B------:R-:W2:Y:S02]  /*15590*/  @!P1 SYNCS.PHASECHK.TRANS64 P1, [R12+URZ+0x2a830], R9 ;  /* 0x02a830090c0095a7 */ /* 0x000ea4000802007f */
[----:B--2---:R-:W-:Y:S05]  /*155a0*/  @!P1 BRA `(.L_x_1378) ;  /* 0xfffffffc00ec9947 */ /* 0x004fea000383ffff */
[----:B------:R-:W-:Y:S05]  /*155b0*/  BRA `(.L_x_1377) ;  /* 0xfffffef000347947 */ /* 0x000fea000383ffff */
.L_x_1382:
[----:B01----:R-:W-:-:S04]  /*155c0*/  IMAD.U32 R9, RZ, RZ, UR11 ;  /* 0x0000000bff097e24 */ /* 0x003fc8000f8e00ff */
[----:B------:R0:W1:Y:S03]  /*155d0*/  SYNCS.PHASECHK.TRANS64.TRYWAIT P1, [R9+URZ+0x2a850], R0 ;  /* 0x02a85000090075a7 */ /* 0x000066000802017f */
[----:B-1----:R-:W-:Y:S05]  /*155e0*/  @!P1 NANOSLEEP.SYNCS 0x989680 ;  /* 0x009896800000995d */ /* 0x002fea0003900000 */
[----:B------:R-:W1:Y:S02]  /*155f0*/  @!P1 SYNCS.PHASECHK.TRANS64 P1, [R9+URZ+0x2a850], R0 ;  /* 0x02a85000090095a7 */ /* 0x000e64000802007f */
[----:B-1----:R-:W-:Y:S05]  /*15600*/  @!P1 BRA `(.L_x_1382) ;  /* 0xfffffffc00ec9947 */ /* 0x002fea000383ffff */
[----:B------:R-:W-:Y:S05]  /*15610*/  BRA `(.L_x_1381) ;  /* 0xfffffef8004c7947 */ /* 0x000fea000383ffff */
.L_x_1399:
[----:B-1----:R-:W-:-:S04]  /*15620*/  IMAD.U32 R8, RZ, RZ, UR5 ;  /* 0x00000005ff087e24 */ /* 0x002fc8000f8e00ff */
[----:B------:R1:W2:Y:S03]  /*15630*/  SYNCS.PHASECHK.TRANS64.TRYWAIT P1, [R8+URZ+0x2a830], R3 ;  /* 0x02a83003080075a7 */ /* 0x0002a6000802017f */
[----:B--2---:R-:W-:Y:S05]  /*15640*/  @!P1 NANOSLEEP.SYNCS 0x989680 ;  /* 0x009896800000995d */ /* 0x004fea0003900000 */
[----:B------:R-:W2:Y:S02]  /*15650*/  @!P1 SYNCS.PHASECHK.TRANS64 P1, [R8+URZ+0x2a830], R3 ;  /* 0x02a83003080095a7 */ /* 0x000ea4000802007f */
[----:B--2---:R-:W-:Y:S05]  /*15660*/  @!P1 BRA `(.L_x_1399) ;  /* 0xfffffffc00ec9947 */ /* 0x004fea000383ffff */
[----:B------:R-:W-:Y:S05]  /*15670*/  BRA `(.L_x_1398) ;  /* 0xffffff1c00fc7947 */ /* 0x000fea000383ffff */
.L_x_1403:
[----:B01----:R-:W-:-:S04]  /*15680*/  IMAD.U32 R3, RZ, RZ, UR10 ;  /* 0x0000000aff037e24 */ /* 0x003fc8000f8e00ff */
[----:B------:R0:W1:Y:S03]  /*15690*/  SYNCS.PHASECHK.TRANS64.TRYWAIT P1, [R3+URZ+0x2a850], R0 ;  /* 0x02a85000030075a7 */ /* 0x000066000802017f */
[----:B-1----:R-:W-:Y:S05]  /*156a0*/  @!P1 NANOSLEEP.SYNCS 0x989680 ;  /* 0x009896800000995d */ /* 0x002fea0003900000 */
[----:B------:R-:W1:Y:S02]  /*156b0*/  @!P1 SYNCS.PHASECHK.TRANS64 P1, [R3+URZ+0x2a850], R0 ;  /* 0x02a85000030095a7 */ /* 0x000e64000802007f */
[----:B-1----:R-:W-:Y:S05]  /*156c0*/  @!P1 BRA `(.L_x_1403) ;  /* 0xfffffffc00ec9947 */ /* 0x002fea000383ffff */
[----:B------:R-:W-:Y:S05]  /*156d0*/  BRA `(.L_x_1402) ;  /* 0xffffff2800147947 */ /* 0x000fea000383ffff */
.L_x_1409:
[----:B-1----:R-:W-:-:S04]  /*156e0*/  IMAD.U32 R8, RZ, RZ, UR5 ;  /* 0x00000005ff087e24 */ /* 0x002fc8000f8e00ff */
[----:B------:R1:W2:Y:S03]  /*156f0*/  SYNCS.PHASECHK.TRANS64.TRYWAIT P1, [R8+URZ+0x2a830], R3 ;  /* 0x02a83003080075a7 */ /* 0x0002a6000802017f */
[----:B--2---:R-:W-:Y:S05]  /*15700*/  @!P1 NANOSLEEP.SYNCS 0x989680 ;  /* 0x009896800000995d */ /* 0x004fea0003900000 */
[----:B------:R-:W2:Y:S02]  /*15710*/  @!P1 SYNCS.PHASECHK.TRANS64 P1, [R8+URZ+0x2a830], R3 ;  /* 0x02a83003080095a7 */ /* 0x000ea4000802007f */
[----:B--2---:R-:W-:Y:S05]  /*15720*/  @!P1 BRA `(.L_x_1409) ;  /* 0xfffffffc00ec9947 */ /* 0x004fea000383ffff */
[----:B------:R-:W-:Y:S05]  /*15730*/  BRA `(.L_x_1408) ;  /* 0xffffff3800ec7947 */ /* 0x000fea000383ffff */
.L_x_1413:
[----:B01----:R-:W-:-:S04]  /*15740*/  IMAD.U32 R3, RZ, RZ, UR10 ;  /* 0x0000000aff037e24 */ /* 0x003fc8000f8e00ff */
[----:B------:R0:W1:Y:S03]  /*15750*/  SYNCS.PHASECHK.TRANS64.TRYWAIT P1, [R3+URZ+0x2a850], R0 ;  /* 0x02a85000030075a7 */ /* 0x000066000802017f */
[----:B-1----:R-:W-:Y:S05]  /*15760*/  @!P1 NANOSLEEP.SYNCS 0x989680 ;  /* 0x009896800000995d */ /* 0x002fea0003900000 */
[----:B------:R-:W1:Y:S02]  /*15770*/  @!P1 SYNCS.PHASECHK.TRANS64 P1, [R3+URZ+0x2a850], R0 ;  /* 0x02a85000030095a7 */ /* 0x000e64000802007f */
[----:B-1----:R-:W-:Y:S05]  /*15780*/  @!P1 BRA `(.L_x_1413) ;  /* 0xfffffffc00ec9947 */ /* 0x002fea000383ffff */
[----:B------:R-:W-:Y:S05]  /*15790*/  BRA `(.L_x_1412) ;  /* 0xffffff4400047947 */ /* 0x000fea000383ffff */
.L_x_1426:
[----:B-1----:R-:W-:-:S04]  /*157a0*/  IMAD.U32 R5, RZ, RZ, UR5 ;  /* 0x00000005ff057e24 */ /* 0x002fc8000f8e00ff */
[----:B------:R1:W2:Y:S03]  /*157b0*/  SYNCS.PHASECHK.TRANS64.TRYWAIT P0, [R5+URZ+0x2a850], R0 ;  /* 0x02a85000050075a7 */ /* 0x0002a6000800017f */
[----:B--2---:R-:W-:Y:S05]  /*157c0*/  @!P0 NANOSLEEP.SYNCS 0x989680 ;  /* 0x009896800000895d */ /* 0x004fea0003900000 */
[----:B------:R-:W2:Y:S02]  /*157d0*/  @!P0 SYNCS.PHASECHK.TRANS64 P0, [R5+URZ+0x2a850], R0 ;  /* 0x02a85000050085a7 */ /* 0x000ea4000800007f */
[----:B--2---:R-:W-:Y:S05]  /*157e0*/  @!P0 BRA `(.L_x_1426) ;  /* 0xfffffffc00ec8947 */ /* 0x004fea000383ffff */
[----:B------:R-:W-:Y:S05]  /*157f0*/  BRA `(.L_x_1425) ;  /* 0xffffff6c00087947 */ /* 0x000fea000383ffff */
.L_x_1476:
[----:B------:R-:W3:Y:S01]  /*15800*/  S2R R4, SR_TID.X ;  /* 0x0000000000047919 */ /* 0x000ee20000002100 */
[----:B------:R-:W-:Y:S01]  /*15810*/  BSSY B0, `(.L_x_1580) ;  /* 0x000000a000007945 */ /* 0x000fe20003800000 */
[----:B------:R-:W-:Y:S02]  /*15820*/  IMAD.MOV.U32 R12, RZ, RZ, RZ ;  /* 0x000000ffff0c7224 */ /* 0x000fe400078e00ff */
[----:B------:R-:W-:Y:S02]  /*15830*/  IMAD.MOV.U32 R11, RZ, RZ, 0x1f ;  /* 0x0000001fff0b7424 */ /* 0x000fe400078e00ff */
[----:B------:R-:W-:Y:S01]  /*15840*/  IMAD.MOV.U32 R15, RZ, RZ, -0x1 ;  /* 0xffffffffff0f7424 */ /* 0x000fe200078e00ff */
[----:B---3--:R-:W-:-:S04]  /*15850*/  SHF.R.U32.HI R4, RZ, 0x5, R4 ;  /* 0x00000005ff047819 */ /* 0x008fc80000011604 */
[----:B------:R-:W-:-:S05]  /*15860*/  LOP3.LUT R4, R4, 0x3, RZ, 0xc0, !PT ;  /* 0x0000000304047812 */ /* 0x000fca00078ec0ff */
[----:B------:R-:W-:-:S07]  /*15870*/  IMAD.MOV.U32 R13, RZ, RZ, R4 ;  /* 0x000000ffff0d7224 */ /* 0x000fce00078e0004 */
[----:B012---:R-:W-:Y:S05]  /*15880*/  WARPSYNC.COLLECTIVE R15, `(.L_x_1581) ;  /* 0x000000000f087348 */ /* 0x007fea0003c00000 */
[----:B------:R3:W4:Y:S02]  /*15890*/  SHFL.IDX P6, R14, R13, R12, R11 ;  /* 0x0000000c0d0e7389 */ /* 0x00072400000c000b */
[----:B01234-:R-:W-:Y:S01]  /*158a0*/  ENDCOLLECTIVE ;  /* 0x000000000000791b */ /* 0x01ffe20003800000 */
.L_x_1581:
[----:B------:R-:W-:Y:S05]  /*158b0*/  BSYNC B0 ;  /* 0x0000000000007941 */ /* 0x000fea0003800000 */
.L_x_1580:
[----:B------:R-:W-:Y:S05]  /*158c0*/  BRA `(.L_x_1582) ;  /* 0xffffffac00e87947 */ /* 0x000fea000383ffff */
.L_x_1478:
[----:B------:R-:W-:Y:S01]  /*158d0*/  BSSY B0, `(.L_x_1583) ;  /* 0x0000006000007945 */ /* 0x000fe20003800000 */
[----:B------:R-:W-:-:S07]  /*158e0*/  IMAD.MOV.U32 R15, RZ, RZ, -0x1 ;  /* 0xffffffffff0f7424 */ /* 0x000fce00078e00ff */
[----:B012-4-:R-:W-:Y:S05]  /*158f0*/  WARPSYNC.COLLECTIVE R15, `(.L_x_1584) ;  /* 0x000000000f0c7348 */ /* 0x017fea0003c00000 */
[----:B------:R-:W-:Y:S02]  /*15900*/  ELECT P6, UR62, PT ;  /* 0x00000000003e782f */ /* 0x000fe400038c0000 */
[----:B------:R-:W-:Y:S01]  /*15910*/  MOV R14, UR62 ;  /* 0x0000003e000e7c02 */ /* 0x000fe20008000f00 */
[----:B012-4-:R-:W-:Y:S10]  /*15920*/  ENDCOLLECTIVE ;  /* 0x000000000000791b */ /* 0x017ff40003800000 */
.L_x_1584:
[----:B------:R-:W-:Y:S05]  /*15930*/  BSYNC B0 ;  /* 0x0000000000007941 */ /* 0x000fea0003800000 */
.L_x_1583:
[----:B------:R-:W-:Y:S05]  /*15940*/  BRA `(.L_x_1585) ;  /* 0xffffffac00f47947 */ /* 0x000fea000383ffff */
.L_x_1480:
[----:B--2---:R2:W3:Y:S02]  /*15950*/  SYNCS.PHASECHK.TRANS64.TRYWAIT P0, [R0+URZ+0x2a840], R2 ;  /* 0x02a84002000075a7 */ /* 0x0044e4000800017f */
[----:B---3--:R-:W-:Y:S05]  /*15960*/  @!P0 NANOSLEEP.SYNCS 0x989680 ;  /* 0x009896800000895d */ /* 0x008fea0003900000 */
[----:B------:R-:W3:Y:S02]  /*15970*/  @!P0 SYNCS.PHASECHK.TRANS64 P0, [R0+URZ+0x2a840], R2 ;  /* 0x02a84002000085a7 */ /* 0x000ee4000800007f */
[----:B---3--:R-:W-:Y:S05]  /*15980*/  @!P0 BRA `(.L_x_1480) ;  /* 0xfffffffc00f08947 */ /* 0x008fea000383ffff */
[----:B------:R-:W-:Y:S05]  /*15990*/  BRA `(.L_x_1586) ;  /* 0xffffffb0005c7947 */ /* 0x000fea000383ffff */
.L_x_1484:
[----:B------:R-:W2:Y:S01]  /*159a0*/  LDL.LU R11, [R1+0x30] ;  /* 0x00003000010b7983 */ /* 0x000ea20000300800 */
[----:B------:R-:W-:Y:S01]  /*159b0*/  IMAD.MOV.U32 R13, RZ, RZ, R3 ;  /* 0x000000ffff0d7224 */ /* 0x000fe200078e0003 */
[----:B------:R-:W-:Y:S01]  /*159c0*/  LOP3.LUT R5, R5, 0x7f, RZ, 0xc0, !PT ;  /* 0x0000007f05057812 */ /* 0x000fe200078ec0ff */
[----:B------:R-:W-:Y:S02]  /*159d0*/  IMAD.MOV.U32 R12, RZ, RZ, RZ ;  /* 0x000000ffff0c7224 */ /* 0x000fe400078e00ff */
[----:B------:R-:W-:Y:S01]  /*159e0*/  IMAD.MOV.U32 R15, RZ, RZ, -0x1 ;  /* 0xffffffffff0f7424 */ /* 0x000fe200078e00ff */
[----:B------:R-:W-:-:S05]  /*159f0*/  SHF.R.U32.HI R5, RZ, 0x3, R5 ;  /* 0x00000003ff057819 */ /* 0x000fca0000011605 */
[----:B------:R-:W-:-:S04]  /*15a00*/  IMAD.IADD R0, R5, 0x1, R9 ;  /* 0x0000000105007824 */ /* 0x000fc800078e0209 */
[----:B------:R-:W-:Y:S02]  /*15a10*/  VIADD R5, R0, 0x10 ;  /* 0x0000001000057836 */ /* 0x000fe40000000000 */
[----:B--2---:R-:W-:Y:S02]  /*15a20*/  IMAD R2, R11, R7, RZ ;  /* 0x000000070b027224 */ /* 0x004fe400078e02ff */
[----:B------:R-:W-:-:S03]  /*15a30*/  IMAD.MOV.U32 R11, RZ, RZ, 0x181f ;  /* 0x0000181fff0b7424 */ /* 0x000fc600078e00ff */
[----:B------:R-:W-:-:S13]  /*15a40*/  ISETP.GE.AND P3, PT, R0, R2, PT ;  /* 0x000000020000720c */ /* 0x000fda0003f66270 */
[----:B-----5:R-:W-:Y:S05]  /*15a50*/  WARPSYNC.COLLECTIVE R15, `(.L_x_1587) ;  /* 0x000000000f087348 */ /* 0x020fea0003c00000 */
[----:B------:R0:W1:Y:S02]  /*15a60*/  SHFL.IDX P6, R14, R13, R12, R11 ;  /* 0x0000000c0d0e7389 */ /* 0x00006400000c000b */
[----:B01---5:R-:W-:Y:S01]  /*15a70*/  ENDCOLLECTIVE ;  /* 0x000000000000791b */ /* 0x023fe20003800000 */
.L_x_1587:
[----:B------:R-:W-:Y:S02]  /*15a80*/  IMAD.MOV.U32 R13, RZ, RZ, R4 ;  /* 0x000000ffff0d7224 */ /* 0x000fe400078e0004 */
[----:B------:R-:W-:-:S07]  /*15a90*/  IMAD.MOV.U32 R6, RZ, RZ, R14 ;  /* 0x000000ffff067224 */ /* 0x000fce00078e000e */
[----:B------:R-:W-:Y:S05]  /*15aa0*/  WARPSYNC.COLLECTIVE R15, `(.L_x_1588) ;  /* 0x000000000f087348 */ /* 0x000fea0003c00000 */
[----:B------:R0:W1:Y:S02]  /*15ab0*/  SHFL.IDX P6, R14, R13, R12, R11 ;  /* 0x0000000c0d0e7389 */ /* 0x00006400000c000b */
[----:B01----:R-:W-:Y:S01]  /*15ac0*/  ENDCOLLECTIVE ;  /* 0x000000000000791b */ /* 0x003fe20003800000 */
.L_x_1588:
[----:B------:R-:W-:Y:S02]  /*15ad0*/  IMAD.MOV.U32 R13, RZ, RZ, R3 ;  /* 0x000000ffff0d7224 */ /* 0x000fe400078e0003 */
[----:B------:R-:W-:Y:S02]  /*15ae0*/  IMAD.MOV.U32 R12, RZ, RZ, 0x1 ;  /* 0x00000001ff0c7424 */ /* 0x000fe400078e00ff */
[----:B------:R-:W-:-:S07]  /*15af0*/  IMAD.MOV.U32 R7, RZ, RZ, R14 ;  /* 0x000000ffff077224 */ /* 0x000fce00078e000e */
[----:B------:R-:W-:Y:S05]  /*15b00*/  WARPSYNC.COLLECTIVE R15, `(.L_x_1589) ;  /* 0x000000000f087348 */ /* 0x000fea0003c00000 */
[----:B------:R0:W1:Y:S02]  /*15b10*/  SHFL.IDX P6, R14, R13, R12, R11 ;  /* 0x0000000c0d0e7389 */ /* 0x00006400000c000b */
[----:B01----:R-:W-:Y:S01]  /*15b20*/  ENDCOLLECTIVE ;  /* 0x000000000000791b */ /* 0x003fe20003800000 */
.L_x_1589:
        /* <DEDUP_REMOVED lines=10> */
.L_x_1590:
[----:B------:R-:W-:Y:S01]  /*15bd0*/  @!PT LDS RZ, [RZ] ;  /* 0x00000000fffff984 */ /* 0x000fe20000000800 */
[----:B------:R-:W-:Y:S01]  /*15be0*/  @!PT LDS RZ, [RZ] ;  /* 0x00000000fffff984 */ /* 0x000fe20000000800 */
[----:B------:R-:W-:Y:S01]  /*15bf0*/  @!PT LDS RZ, [RZ] ;  /* 0x00000000fffff984 */ /* 0x000fe20000000800 */
[----:B------:R0:W-:Y:S04]  /*15c00*/  @!P3 LDGSTS.E.BYPASS.LTC128B.128 [R10+0xc400], desc[UR60][R6.64], !P2 ;  /* 0x0c400000060abfae */ /* 0x0001e8000d101d7c */
[----:B------:R0:W-:Y:S04]  /*15c10*/  @!P3 LDGSTS.E.BYPASS.LTC128B.128 [R10+0x10400], desc[UR60][R6.64+0x80], !P1 ;  /* 0x10400080060abfae */ /* 0x0001e8000c901d7c */
[----:B------:R0:W-:Y:S01]  /*15c20*/  @!P3 LDGSTS.E.BYPASS.LTC128B.128 [R10+0x14400], desc[UR60][R6.64+0x100], !P0 ;  /* 0x14400100060abfae */ /* 0x0001e2000c101d7c */
[----:B------:R-:W-:Y:S01]  /*15c30*/  ISETP.GE.AND P3, PT, R5, R2, PT ;  /* 0x000000020500720c */ /* 0x000fe20003f66270 */
[----:B------:R-:W-:-:S02]  /*15c40*/  IMAD.MOV.U32 R13, RZ, RZ, R3 ;  /* 0x000000ffff0d7224 */ /* 0x000fc400078e0003 */
[----:B------:R-:W-:Y:S02]  /*15c50*/  IMAD.MOV.U32 R12, RZ, RZ, 0x2 ;  /* 0x00000002ff0c7424 */ /* 0x000fe400078e00ff */
[----:B------:R-:W-:-:S08]  /*15c60*/  IMAD.MOV.U32 R5, RZ, RZ, R14 ;  /* 0x000000ffff057224 */ /* 0x000fd000078e000e */
[----:B0-----:R-:W-:Y:S05]  /*15c70*/  WARPSYNC.COLLECTIVE R15, `(.L_x_1591) ;  /* 0x000000000f087348 */ /* 0x001fea0003c00000 */
[----:B------:R1:W2:Y:S02]  /*15c80*/  SHFL.IDX P6, R14, R13, R12, R11 ;  /* 0x0000000c0d0e7389 */ /* 0x0002a400000c000b */
[----:B012---:R-:W-:Y:S01]  /*15c90*/  ENDCOLLECTIVE ;  /* 0x000000000000791b */ /* 0x007fe20003800000 */
.L_x_1591:
[----:B------:R-:W-:-:S05]  /*15ca0*/  @!P3 LEA R8, P5, R8, R5, 0x1 ;  /* 0x000000050808b211 */ /* 0x000fca00078a08ff */
[----:B------:R-:W-:Y:S02]  /*15cb0*/  @!P3 IMAD.X R5, RZ, RZ, R9, P5 ;  /* 0x000000ffff05b224 */ /* 0x000fe400028e0609 */
[----:B------:R-:W0:Y:S01]  /*15cc0*/  S2R R9, SR_TID.X ;  /* 0x0000000000097919 */ /* 0x000e220000002100 */
[----:B------:R-:W-:Y:S02]  /*15cd0*/  @!P3 IMAD.MOV.U32 R6, RZ, RZ, R8 ;  /* 0x000000ffff06b224 */ /* 0x000fe400078e0008 */
[----:B------:R-:W-:Y:S02]  /*15ce0*/  @!P3 IMAD.MOV.U32 R7, RZ, RZ, R5 ;  /* 0x000000ffff07b224 */ /* 0x000fe400078e0005 */
[----:B------:R-:W-:Y:S02]  /*15cf0*/  IMAD.MOV.U32 R13, RZ, RZ, R4 ;  /* 0x000000ffff0d7224 */ /* 0x000fe400078e0004 */
[----:B------:R-:W-:Y:S01]  /*15d00*/  VIADD R5, R0, 0x20 ;  /* 0x0000002000057836 */ /* 0x000fe20000000000 */
[----:B------:R-:W-:Y:S01]  /*15d10*/  @!PT LDS RZ, [RZ] ;  /* 0x00000000fffff984 */ /* 0x000fe20000000800 */
[----:B------:R-:W-:Y:S01]  /*15d20*/  @!PT LDS RZ, [RZ] ;  /* 0x00000000fffff984 */ /* 0x000fe20000000800 */
[----:B------:R-:W-:Y:S01]  /*15d30*/  @!PT LDS RZ, [RZ] ;  /* 0x00000000fffff984 */ /* 0x000fe20000000800 */
[----:B------:R1:W-:Y:S04]  /*15d40*/  @!P3 LDGSTS.E.BYPASS.LTC128B.128 [R10+0xcc00], desc[UR60][R6.64], !P2 ;  /* 0x0cc00000060abfae */ /* 0x0003e8000d101d7c */
[----:B------:R1:W-:Y:S01]  /*15d50*/  @!P3 LDGSTS.E.BYPASS.LTC128B.128 [R10+0x10c00], desc[UR60][R6.64+0x80], !P1 ;  /* 0x10c00080060abfae */ /* 0x0003e2000c901d7c */
[----:B------:R-:W-:-:S07]  /*15d60*/  IMAD.MOV.U32 R8, RZ, RZ, R14 ;  /* 0x000000ffff087224 */ /* 0x000fce00078e000e */
[----:B01----:R-:W-:Y:S05]  /*15d70*/  WARPSYNC.COLLECTIVE R15, `(.L_x_1592) ;  /* 0x000000000f087348 */ /* 0x003fea0003c00000 */
[----:B------:R2:W3:Y:S02]  /*15d80*/  SHFL.IDX P6, R14, R13, R12, R11 ;  /* 0x0000000c0d0e7389 */ /* 0x0004e400000c000b */
[----:B0123--:R-:W-:Y:S01]  /*15d90*/  ENDCOLLECTIVE ;  /* 0x000000000000791b */ /* 0x00ffe20003800000 */
.L_x_1592:
[----:B------:R-:W-:Y:S01]  /*15da0*/  @!PT LDS RZ, [RZ] ;  /* 0x00000000fffff984 */ /* 0x000fe20000000800 */
[----:B------:R-:W-:Y:S01]  /*15db0*/  @!PT LDS RZ, [RZ] ;  /* 0x00000000fffff984 */ /* 0x000fe20000000800 */
[----:B------:R-:W-:Y:S01]  /*15dc0*/  @!PT LDS RZ, [RZ] ;  /* 0x00000000fffff984 */ /* 0x000fe20000000800 */
[----:B------:R0:W-:Y:S01]  /*15dd0*/  @!P3 LDGSTS.E.BYPASS.LTC128B.128 [R10+0x14c00], desc[UR60][R6.64+0x100], !P0 ;  /* 0x14c00100060abfae */ /* 0x0001e2000c101d7c */
[----:B------:R-:W-:Y:S01]  /*15de0*/  ISETP.GE.AND P3, PT, R5, R2, PT ;  /* 0x000000020500720c */ /* 0x000fe20003f66270 */
[----:B------:R-:W-:Y:S02]  /*15df0*/  IMAD.MOV.U32 R13, RZ, RZ, R3 ;  /* 0x000000ffff0d7224 */ /* 0x000fe400078e0003 */
[----:B------:R-:W-:Y:S02]  /*15e00*/  IMAD.MOV.U32 R12, RZ, RZ, 0x3 ;  /* 0x00000003ff0c7424 */ /* 0x000fe400078e00ff */
[----:B------:R-:W-:-:S05]  /*15e10*/  IMAD.SHL.U32 R9, R9, 0x8, RZ ;  /* 0x0000000809097824 */ /* 0x000fca00078e00ff */
[----:B------:R-:W-:Y:S01]  /*15e20*/  LOP3.LUT R9, R9, 0x38, RZ, 0xc0, !PT ;  /* 0x0000003809097812 */ /* 0x000fe200078ec0ff */
[----:B0-----:R-:W-:-:S07]  /*15e30*/  IMAD.MOV.U32 R5, RZ, RZ, R14 ;  /* 0x000000ffff057224 */ /* 0x001fce00078e000e */
[----:B------:R-:W-:Y:S05]  /*15e40*/  WARPSYNC.COLLECTIVE R15, `(.L_x_1593) ;  /* 0x000000000f087348 */ /* 0x000fea0003c00000 */
[----:B------:R0:W1:Y:S02]  /*15e50*/  SHFL.IDX P6, R14, R13, R12, R11 ;  /* 0x0000000c0d0e7389 */ /* 0x00006400000c000b */
[----:B01----:R-:W-:Y:S01]  /*15e60*/  ENDCOLLECTIVE ;  /* 0x000000000000791b */ /* 0x003fe20003800000 */
.L_x_1593:
[----:B------:R-:W-:-:S05]  /*15e70*/  @!P3 LEA R5, P4, R9, R5, 0x1 ;  /* 0x000000050905b211 */ /* 0x000fca00078808ff */
[----:B------:R-:W-:-:S04]  /*15e80*/  @!P3 IMAD.X R6, RZ, RZ, R8, P4 ;  /* 0x000000ffff06b224 */ /* 0x000fc800020e0608 */
[----:B------:R-:W-:Y:S02]  /*15e90*/  @!P3 IMAD.MOV.U32 R7, RZ, RZ, R6 ;  /* 0x000000ffff07b224 */ /* 0x000fe400078e0006 */
[----:B------:R-:W-:Y:S02]  /*15ea0*/  @!P3 IMAD.MOV.U32 R6, RZ, RZ, R5 ;  /* 0x000000ffff06b224 */ /* 0x000fe400078e0005 */
[----:B------:R-:W-:Y:S02]  /*15eb0*/  IMAD.MOV.U32 R13, RZ, RZ, R4 ;  /* 0x000000ffff0d7224 */ /* 0x000fe400078e0004 */
[----:B------:R-:W-:Y:S01]  /*15ec0*/  VIADD R5, R0, 0x30 ;  /* 0x0000003000057836 */ /* 0x000fe20000000000 */
        /* <DEDUP_REMOVED lines=11> */
.L_x_1594:
[----:B------:R-:W-:Y:S02]  /*15f80*/  IMAD.MOV.U32 R13, RZ, RZ, R3 ;  /* 0x000000ffff0d7224 */ /* 0x000fe400078e0003 */
[----:B------:R-:W-:Y:S02]  /*15f90*/  IMAD.MOV.U32 R12, RZ, RZ, 0x4 ;  /* 0x00000004ff0c7424 */ /* 0x000fe400078e00ff */
[----:B------:R-:W-:-:S07]  /*15fa0*/  IMAD.MOV.U32 R5, RZ, RZ, R14 ;  /* 0x000000ffff057224 */ /* 0x000fce00078e000e */
[----:B------:R-:W-:Y:S05]  /*15fb0*/  WARPSYNC.COLLECTIVE R15, `(.L_x_1595) ;  /* 0x000000000f087348 */ /* 0x000fea0003c00000 */
[----:B------:R0:W1:Y:S02]  /*15fc0*/  SHFL.IDX P6, R14, R13, R12, R11 ;  /* 0x0000000c0d0e7389 */ /* 0x00006400000c000b */
[----:B01----:R-:W-:Y:S01]  /*15fd0*/  ENDCOLLECTIVE ;  /* 0x000000000000791b */ /* 0x003fe20003800000 */
.L_x_1595:
        /* <DEDUP_REMOVED lines=17> */
.L_x_1596:
[----:B------:R-:W-:Y:S02]  /*160f0*/  IMAD.MOV.U32 R13, RZ, RZ, R3 ;  /* 0x000000ffff0d7224 */ /* 0x000fe400078e0003 */
[----:B------:R-:W-:Y:S02]  /*16100*/  IMAD.MOV.U32 R12, RZ, RZ, 0x5 ;  /* 0x00000005ff0c7424 */ /* 0x000fe400078e00ff */
[----:B------:R-:W-:-:S07]  /*16110*/  IMAD.MOV.U32 R5, RZ, RZ, R14 ;  /* 0x000000ffff057224 */ /* 0x000fce00078e000e */
[----:B------:R-:W-:Y:S05]  /*16120*/  WARPSYNC.COLLECTIVE R15, `(.L_x_1597) ;  /* 0x000000000f087348 */ /* 0x000fea0003c00000 */
[----:B------:R0:W1:Y:S02]  /*16130*/  SHFL.IDX P6, R14, R13, R12, R11 ;  /* 0x0000000c0d0e7389 */ /* 0x00006400000c000b */
[----:B01----:R-:W-:Y:S01]  /*16140*/  ENDCOLLECTIVE ;  /* 0x000000000000791b */ /* 0x003fe20003800000 */
.L_x_1597:
        /* <DEDUP_REMOVED lines=17> */
.L_x_1598:
[----:B------:R-:W-:Y:S02]  /*16260*/  IMAD.MOV.U32 R13, RZ, RZ, R3 ;  /* 0x000000ffff0d7224 */ /* 0x000fe400078e0003 */
[----:B------:R-:W-:Y:S02]  /*16270*/  IMAD.MOV.U32 R12, RZ, RZ, 0x6 ;  /* 0x00000006ff0c7424 */ /* 0x000fe400078e00ff */
[----:B------:R-:W-:-:S07]  /*16280*/  IMAD.MOV.U32 R5, RZ, RZ, R14 ;  /* 0x000000ffff057224 */ /* 0x000fce00078e000e */
[----:B------:R-:W-:Y:S05]  /*16290*/  WARPSYNC.COLLECTIVE R15, `(.L_x_1599) ;  /* 0x000000000f087348 */ /* 0x000fea0003c00000 */
[----:B------:R0:W1:Y:S02]  /*162a0*/  SHFL.IDX P6, R14, R13, R12, R11 ;  /* 0x0000000c0d0e7389 */ /* 0x00006400000c000b */
[----:B01----:R-:W-:Y:S01]  /*162b0*/  ENDCOLLECTIVE ;  /* 0x000000000000791b */ /* 0x003fe20003800000 */
.L_x_1599:
[----:B------:R-:W-:-:S05]  /*162c0*/  @!P3 LEA R5, P4, R9, R5, 0x1 ;  /* 0x000000050905b211 */ /* 0x000fca00078808ff */
[----:B------:R-:W-:-:S04]  /*162d0*/  @!P3 IMAD.X R6, RZ, RZ, R6, P4 ;  /* 0x000000ffff06b224 */ /* 0x000fc800020e0606 */
[----:B------:R-:W-:Y:S02]  /*162e0*/  @!P3 IMAD.MOV.U32 R7, RZ, RZ, R6 ;  /* 0x000000ffff07b224 */ /* 0x000fe400078e0006 */
[----:B------:R-:W-:Y:S02]  /*162f0*/  @!P3 IMAD.MOV.U32 R6, RZ, RZ, R5 ;  /* 0x000000ffff06b224 */ /* 0x000fe400078e0005 */
[----:B------:R-:W-:-:S03]  /*16300*/  IMAD.MOV.U32 R13, RZ, RZ, R4 ;  /* 0x000000ffff0d7224 */ /* 0x000fc600078e0004 */
[----:B------:R-:W-:Y:S01]  /*16310*/  @!PT LDS RZ, [RZ] ;  /* 0x00000000fffff984 */ /* 0x000fe20000000800 */
[----:B------:R-:W-:Y:S01]  /*16320*/  @!PT LDS RZ, [RZ] ;  /* 0x00000000fffff984 */ /* 0x000fe20000000800 */
[----:B------:R-:W-:Y:S01]  /*16330*/  @!PT LDS RZ, [RZ] ;  /* 0x00000000fffff984 */ /* 0x000fe20000000800 */
[----:B------:R-:W-:Y:S04]  /*16340*/  @!P3 LDGSTS.E.BYPASS.LTC128B.128 [R10+0xec00], desc[UR60][R6.64], !P2 ;  /* 0x0ec00000060abfae */ /* 0x000fe8000d101d7c */
[----:B------:R-:W-:Y:S04]  /*16350*/  @!P3 LDGSTS.E.BYPASS.LTC128B.128 [R10+0x12c00], desc[UR60][R6.64+0x80], !P1 ;  /* 0x12c00080060abfae */ /* 0x000fe8000c901d7c */
[----:B------:R0:W-:Y:S02]  /*16360*/  @!P3 LDGSTS.E.BYPASS.LTC128B.128 [R10+0x16c00], desc[UR60][R6.64+0x100], !P0 ;  /* 0x16c00100060abfae */ /* 0x0001e4000c101d7c */
[----:B0-----:R-:W-:-:S07]  /*16370*/  IMAD.MOV.U32 R6, RZ, RZ, R14 ;  /* 0x000000ffff067224 */ /* 0x001fce00078e000e */
[----:B------:R-:W-:Y:S05]  /*16380*/  WARPSYNC.COLLECTIVE R15, `(.L_x_1600) ;  /* 0x000000000f087348 */ /* 0x000fea0003c00000 */
[----:B------:R0:W1:Y:S02]  /*16390*/  SHFL.IDX P6, R14, R13, R12, R11 ;  /* 0x0000000c0d0e7389 */ /* 0x00006400000c000b */
[----:B01----:R-:W-:Y:S01]  /*163a0*/  ENDCOLLECTIVE ;  /* 0x000000000000791b */ /* 0x003fe20003800000 */
.L_x_1600:
[----:B------:R-:W-:-:S05]  /*163b0*/  VIADD R7, R0, 0x60 ;  /* 0x0000006000077836 */ /* 0x000fca0000000000 */
[----:B------:R-:W-:Y:S01]  /*163c0*/  ISETP.GE.AND P4, PT, R7, R2, PT ;  /* 0x000000020700720c */ /* 0x000fe20003f86270 */
[----:B------:R-:W-:Y:S02]  /*163d0*/  IMAD.MOV.U32 R13, RZ, RZ, R3 ;  /* 0x000000ffff0d7224 */ /* 0x000fe400078e0003 */
[----:B------:R-:W-:Y:S02]  /*163e0*/  IMAD.MOV.U32 R12, RZ, RZ, 0x7 ;  /* 0x00000007ff0c7424 */ /* 0x000fe400078e00ff */
[----:B------:R-:W-:-:S08]  /*163f0*/  IMAD.MOV.U32 R5, RZ, RZ, R14 ;  /* 0x000000ffff057224 */ /* 0x000fd000078e000e */
[----:B------:R-:W-:Y:S05]  /*16400*/  WARPSYNC.COLLECTIVE R15, `(.L_x_1601) ;  /* 0x000000000f087348 */ /* 0x000fea0003c00000 */
[----:B------:R0:W1:Y:S02]  /*16410*/  SHFL.IDX P6, R14, R13, R12, R11 ;  /* 0x0000000c0d0e7389 */ /* 0x00006400000c000b */
[----:B01----:R-:W-:Y:S01]  /*16420*/  ENDCOLLECTIVE ;  /* 0x000000000000791b */ /* 0x003fe20003800000 */
.L_x_1601:
[----:B------:R-:W-:-:S05]  /*16430*/  @!P4 LEA R5, P3, R9, R5, 0x1 ;  /* 0x000000050905c211 */ /* 0x000fca00078608ff */
[----:B------:R-:W-:-:S04]  /*16440*/  @!P4 IMAD.X R6, RZ, RZ, R6, P3 ;  /* 0x000000ffff06c224 */ /* 0x000fc800018e0606 */
[----:B------:R-:W-:Y:S02]  /*16450*/  @!P4 IMAD.MOV.U32 R7, RZ, RZ, R6 ;  /* 0x000000ffff07c224 */ /* 0x000fe400078e0006 */
        /* <DEDUP_REMOVED lines=11> */
.L_x_1602:
[----:B------:R-:W-:Y:S01]  /*16510*/  @!PT LDS RZ, [RZ] ;  /* 0x00000000fffff984 */ /* 0x000fe20000000800 */
[----:B------:R-:W-:Y:S01]  /*16520*/  @!PT LDS RZ, [RZ] ;  /* 0x00000000fffff984 */ /* 0x000fe20000000800 */
[----:B------:R-:W-:Y:S01]  /*16530*/  @!PT LDS RZ, [RZ] ;  /* 0x00000000fffff984 */ /* 0x000fe20000000800 */
[----:B------:R0:W-:Y:S01]  /*16540*/  @!P4 LDGSTS.E.BYPASS.LTC128B.128 [R10+0x17400], desc[UR60][R6.64+0x100], !P0 ;  /* 0x17400100060acfae */ /* 0x0001e2000c101d7c */
[----:B------:R-:W-:Y:S01]  /*16550*/  IMAD.MOV.U32 R4, RZ, RZ, R14 ;  /* 0x000000ffff047224 */ /* 0x000fe200078e000e */
[----:B------:R-:W-:Y:S06]  /*16560*/  BRA `(.L_x_1603) ;  /* 0xffffffb4001c7947 */ /* 0x000fec000383ffff */
.L_x_1489:
[----:B0-----:R-:W2:Y:S02]  /*16570*/  LDL R2, [R1] ;  /* 0x0000000001027983 */ /* 0x001ea40000100800 */
[----:B--2---:R0:W1:Y:S02]  /*16580*/  SYNCS.PHASECHK.TRANS64.TRYWAIT P0, [R2+URZ+0x2a820], R0 ;  /* 0x02a82000020075a7 */ /* 0x004064000800017f */
[----:B-1----:R-:W-:Y:S05]  /*16590*/  @!P0 NANOSLEEP.SYNCS 0x989680 ;  /* 0x009896800000895d */ /* 0x002fea0003900000 */
[----:B------:R-:W1:Y:S02]  /*165a0*/  @!P0 SYNCS.PHASECHK.TRANS64 P0, [R2+URZ+0x2a820], R0 ;  /* 0x02a82000020085a7 */ /* 0x000e64000800007f */
[----:B-1----:R-:W-:Y:S05]  /*165b0*/  @!P0 BRA `(.L_x_1489) ;  /* 0xfffffffc00ec8947 */ /* 0x002fea000383ffff */
[----:B------:R-:W-:Y:S05]  /*165c0*/  BRA `(.L_x_1604) ;  /* 0xffffffb400a07947 */ /* 0x000fea000383ffff */
.L_x_1498:
[----:B-1----:R1:W2:Y:S02]  /*165d0*/  SYNCS.PHASECHK.TRANS64.TRYWAIT P0, [R3+URZ+0x2a840], R2 ;  /* 0x02a84002030075a7 */ /* 0x0022a4000800017f */
[----:B--2---:R-:W-:Y:S05]  /*165e0*/  @!P0 NANOSLEEP.SYNCS 0x989680 ;  /* 0x009896800000895d */ /* 0x004fea0003900000 */
[----:B------:R-:W2:Y:S02]  /*165f0*/  @!P0 SYNCS.PHASECHK.TRANS64 P0, [R3+URZ+0x2a840], R2 ;  /* 0x02a84002030085a7 */ /* 0x000ea4000800007f */
[----:B--2---:R-:W-:Y:S05]  /*16600*/  @!P0 BRA `(.L_x_1498) ;  /* 0xfffffffc00f08947 */ /* 0x004fea000383ffff */
[----:B------:R-:W-:Y:S05]  /*16610*/  BRA `(.L_x_1605) ;  /* 0xffffffb8006c7947 */ /* 0x000fea000383ffff */
.L_x_1505:
[----:B0-----:R0:W1:Y:S02]  /*16620*/  SYNCS.PHASECHK.TRANS64.TRYWAIT P0, [R3+URZ+0x60], R2 ;  /* 0x00006002030075a7 */ /* 0x001064000800017f */
[----:B-1----:R-:W-:Y:S05]  /*16630*/  @!P0 NANOSLEEP.SYNCS 0x989680 ;  /* 0x009896800000895d */ /* 0x002fea0003900000 */
[----:B------:R-:W1:Y:S02]  /*16640*/  @!P0 SYNCS.PHASECHK.TRANS64 P0, [R3+URZ+0x60], R2 ;  /* 0x00006002030085a7 */ /* 0x000e64000800007f */
[----:B-1----:R-:W-:Y:S05]  /*16650*/  @!P0 BRA `(.L_x_1505) ;  /* 0xfffffffc00f08947 */ /* 0x002fea000383ffff */
[----:B------:R-:W-:Y:S05]  /*16660*/  BRA `(.L_x_1606) ;  /* 0xffffffbc00847947 */ /* 0x000fea000383ffff */
.L_x_1514:
[----:B--2---:R2:W3:Y:S02]  /*16670*/  SYNCS.PHASECHK.TRANS64.TRYWAIT P0, [R3+URZ+0x2a840], R2 ;  /* 0x02a84002030075a7 */ /* 0x0044e4000800017f */
[----:B---3--:R-:W-:Y:S05]  /*16680*/  @!P0 NANOSLEEP.SYNCS 0x989680 ;  /* 0x009896800000895d */ /* 0x008fea0003900000 */
[----:B------:R-:W3:Y:S02]  /*16690*/  @!P0 SYNCS.PHASECHK.TRANS64 P0, [R3+URZ+0x2a840], R2 ;  /* 0x02a84002030085a7 */ /* 0x000ee4000800007f */
[----:B---3--:R-:W-:Y:S05]  /*166a0*/  @!P0 BRA `(.L_x_1514) ;  /* 0xfffffffc00f08947 */ /* 0x008fea000383ffff */
[----:B------:R-:W-:Y:S05]  /*166b0*/  BRA `(.L_x_1607) ;  /* 0xffffffc4002c7947 */ /* 0x000fea000383ffff */
.L_x_1521:
[----:B0-----:R0:W2:Y:S02]  /*166c0*/  SYNCS.PHASECHK.TRANS64.TRYWAIT P0, [R2+URZ+0x60], R3 ;  /* 0x00006003020075a7 */ /* 0x0010a4000800017f */
[----:B--2---:R-:W-:Y:S05]  /*166d0*/  @!P0 NANOSLEEP.SYNCS 0x989680 ;  /* 0x009896800000895d */ /* 0x004fea0003900000 */
[----:B------:R-:W2:Y:S02]  /*166e0*/  @!P0 SYNCS.PHASECHK.TRANS64 P0, [R2+URZ+0x60], R3 ;  /* 0x00006003020085a7 */ /* 0x000ea4000800007f */
[----:B--2---:R-:W-:Y:S05]  /*166f0*/  @!P0 BRA `(.L_x_1521) ;  /* 0xfffffffc00f08947 */ /* 0x004fea000383ffff */
[----:B------:R-:W-:Y:S05]  /*16700*/  BRA `(.L_x_1608) ;  /* 0xffffffc800447947 */ /* 0x000fea000383ffff */
.L_x_1530:
[----:B----4-:R4:W0:Y:S02]  /*16710*/  SYNCS.PHASECHK.TRANS64.TRYWAIT P0, [R2+URZ+0x2a840], R3 ;  /* 0x02a84003020075a7 */ /* 0x010824000800017f */
[----:B0-----:R-:W-:Y:S05]  /*16720*/  @!P0 NANOSLEEP.SYNCS 0x989680 ;  /* 0x009896800000895d */ /* 0x001fea0003900000 */
[----:B------:R-:W0:Y:S02]  /*16730*/  @!P0 SYNCS.PHASECHK.TRANS64 P0, [R2+URZ+0x2a840], R3 ;  /* 0x02a84003020085a7 */ /* 0x000e24000800007f */
[----:B0-----:R-:W-:Y:S05]  /*16740*/  @!P0 BRA `(.L_x_1530) ;  /* 0xfffffffc00f08947 */ /* 0x001fea000383ffff */
[----:B------:R-:W-:Y:S05]  /*16750*/  BRA `(.L_x_1609) ;  /* 0xffffffcc00b47947 */ /* 0x000fea000383ffff */
.L_x_1537:
[----:B0-----:R0:W2:Y:S02]  /*16760*/  SYNCS.PHASECHK.TRANS64.TRYWAIT P0, [R2+URZ+0x60], R5 ;  /* 0x00006005020075a7 */ /* 0x0010a4000800017f */
[----:B--2---:R-:W-:Y:S05]  /*16770*/  @!P0 NANOSLEEP.SYNCS 0x989680 ;  /* 0x009896800000895d */ /* 0x004fea0003900000 */
[----:B------:R-:W2:Y:S02]  /*16780*/  @!P0 SYNCS.PHASECHK.TRANS64 P0, [R2+URZ+0x60], R5 ;  /* 0x00006005020085a7 */ /* 0x000ea4000800007f */
[----:B--2---:R-:W-:Y:S05]  /*16790*/  @!P0 BRA `(.L_x_1537) ;  /* 0xfffffffc00f08947 */ /* 0x004fea000383ffff */
[----:B------:R-:W-:Y:S05]  /*167a0*/  BRA `(.L_x_1610) ;  /* 0xffffffd000cc7947 */ /* 0x000fea000383ffff */
.L_x_1548:
[----:B----4-:R4:W0:Y:S02]  /*167b0*/  SYNCS.PHASECHK.TRANS64.TRYWAIT P0, [R0+URZ+0x2a860], R2 ;  /* 0x02a86002000075a7 */ /* 0x010824000800017f */
[----:B0-----:R-:W-:Y:S05]  /*167c0*/  @!P0 NANOSLEEP.SYNCS 0x989680 ;  /* 0x009896800000895d */ /* 0x001fea0003900000 */
[----:B------:R-:W0:Y:S02]  /*167d0*/  @!P0 SYNCS.PHASECHK.TRANS64 P0, [R0+URZ+0x2a860], R2 ;  /* 0x02a86002000085a7 */ /* 0x000e24000800007f */
[----:B0-----:R-:W-:Y:S05]  /*167e0*/  @!P0 BRA `(.L_x_1548) ;  /* 0xfffffffc00f08947 */ /* 0x001fea000383ffff */
[----:B------:R-:W-:Y:S05]  /*167f0*/  BRA `(.L_x_1611) ;  /* 0xffffffd800207947 */ /* 0x000fea000383ffff */
.L_x_1555:
[----:B------:R-:W-:Y:S01]  /*16800*/  BSSY B0, `(.L_x_1612) ;  /* 0x0000008000007945 */ /* 0x000fe20003800000 */
[----:B------:R-:W-:Y:S02]  /*16810*/  IMAD.MOV.U32 R13, RZ, RZ, R16 ;  /* 0x000000ffff0d7224 */ /* 0x000fe400078e0010 */
[----:B--2---:R-:W-:Y:S02]  /*16820*/  IMAD.MOV.U32 R12, RZ, RZ, RZ ;  /* 0x000000ffff0c7224 */ /* 0x004fe400078e00ff */
[----:B------:R-:W-:Y:S02]  /*16830*/  IMAD.MOV.U32 R11, RZ, RZ, 0x1f ;  /* 0x0000001fff0b7424 */ /* 0x000fe400078e00ff */
[----:B------:R-:W-:-:S07]  /*16840*/  IMAD.MOV.U32 R15, RZ, RZ, -0x1 ;  /* 0xffffffffff0f7424 */ /* 0x000fce00078e00ff */
[----:B01-3--:R-:W-:Y:S05]  /*16850*/  WARPSYNC.COLLECTIVE R15, `(.L_x_1613) ;  /* 0x000000000f087348 */ /* 0x00bfea0003c00000 */
[----:B------:R2:W4:Y:S02]  /*16860*/  SHFL.IDX P6, R14, R13, R12, R11 ;  /* 0x0000000c0d0e7389 */ /* 0x00052400000c000b */
[----:B01234-:R-:W-:Y:S01]  /*16870*/  ENDCOLLECTIVE ;  /* 0x000000000000791b */ /* 0x01ffe20003800000 */
.L_x_1613:
[----:B------:R-:W-:Y:S05]  /*16880*/  BSYNC B0 ;  /* 0x0000000000007941 */ /* 0x000fea0003800000 */
.L_x_1612:
        /* <DEDUP_REMOVED lines=9> */
.L_x_1614:
[----:B------:R-:W-:Y:S02]  /*16920*/  ULDC UR4, c[0x0][0xc3c] ;  /* 0x00030f0000047ab9 */ /* 0x000fe40000000800 */
        /* <DEDUP_REMOVED lines=17> */
.L_x_1615:
[----:B------:R-:W-:Y:S01]  /*16a40*/  IMAD.MOV.U32 R12, RZ, RZ, 0x2 ;  /* 0x00000002ff0c7424 */ /* 0x000fe200078e00ff */
[----:B------:R-:W-:-:S05]  /*16a50*/  SEL R7, R14, RZ, P1 ;  /* 0x000000ff0e077207 */ /* 0x000fca0000800000 */
[----:B------:R-:W-:-:S04]  /*16a60*/  IMAD.IADD R3, R2, 0x1, R7 ;  /* 0x0000000102037824 */ /* 0x000fc800078e0207 */
[----:B------:R-:W-:-:S07]  /*16a70*/  IMAD.MOV.U32 R13, RZ, RZ, R3 ;  /* 0x000000ffff0d7224 */ /* 0x000fce00078e0003 */
[----:B------:R-:W-:Y:S05]  /*16a80*/  WARPSYNC.COLLECTIVE R15, `(.L_x_1616) ;  /* 0x000000000f087348 */ /* 0x000fea0003c00000 */
[----:B------:R0:W1:Y:S02]  /*16a90*/  SHFL.UP P6, R14, R13, R12, R11 ;  /* 0x0400000c0d0e7389 */ /* 0x00006400000c000b */
[----:B01----:R-:W-:Y:S01]  /*16aa0*/  ENDCOLLECTIVE ;  /* 0x000000000000791b */ /* 0x003fe20003800000 */
.L_x_1616:
        /* <DEDUP_REMOVED lines=8> */
.L_x_1617:
        /* <DEDUP_REMOVED lines=8> */
.L_x_1618:
        /* <DEDUP_REMOVED lines=8> */
.L_x_1619:
        /* <DEDUP_REMOVED lines=9> */
.L_x_1620:
[----:B------:R-:W-:Y:S01]  /*16cc0*/  IMAD.MOV.U32 R16, RZ, RZ, R14 ;  /* 0x000000ffff107224 */ /* 0x000fe200078e000e */
[----:B------:R-:W-:Y:S06]  /*16cd0*/  BRA `(.L_x_1621) ;  /* 0xffffffd800a07947 */ /* 0x000fec000383ffff */
.L_x_1560:
[----:B------:R-:W-:Y:S01]  /*16ce0*/  BSSY B0, `(.L_x_1622) ;  /* 0x0000008000007945 */ /* 0x000fe20003800000 */
[----:B-----5:R-:W-:Y:S02]  /*16cf0*/  IMAD.MOV.U32 R13, RZ, RZ, R2 ;  /* 0x000000ffff0d7224 */ /* 0x020fe400078e0002 */
[----:B--2---:R-:W-:Y:S02]  /*16d00*/  IMAD.MOV.U32 R12, RZ, RZ, 0x1 ;  /* 0x00000001ff0c7424 */ /* 0x004fe400078e00ff */
[----:B------:R-:W-:Y:S02]  /*16d10*/  IMAD.MOV.U32 R11, RZ, RZ, RZ ;  /* 0x000000ffff0b7224 */ /* 0x000fe400078e00ff */
[----:B------:R-:W-:-:S07]  /*16d20*/  IMAD.MOV.U32 R15, RZ, RZ, -0x1 ;  /* 0xffffffffff0f7424 */ /* 0x000fce00078e00ff */
[----:B01-3--:R-:W-:Y:S05]  /*16d30*/  WARPSYNC.COLLECTIVE R15, `(.L_x_1623) ;  /* 0x000000000f087348 */ /* 0x00bfea0003c00000 */
[----:B------:R2:W4:Y:S02]  /*16d40*/  SHFL.UP P6, R14, R13, R12, R11 ;  /* 0x0400000c0d0e7389 */ /* 0x00052400000c000b */
[----:B01234-:R-:W-:Y:S01]  /*16d50*/  ENDCOLLECTIVE ;  /* 0x000000000000791b */ /* 0x01ffe20003800000 */
.L_x_1623:
[----:B------:R-:W-:Y:S05]  /*16d60*/  BSYNC B0 ;  /* 0x0000000000007941 */ /* 0x000fea0003800000 */
.L_x_1622:
        /* <DEDUP_REMOVED lines=9> */
.L_x_1624:
[----:B------:R-:W-:Y:S01]  /*16e00*/  IMAD.MOV.U32 R12, RZ, RZ, 0x4 ;  /* 0x00000004ff0c7424 */ /* 0x000fe200078e00ff */
[----:B------:R-:W-:-:S05]  /*16e10*/  SEL R14, R14, RZ, P2 ;  /* 0x000000ff0e0e7207 */ /* 0x000fca0001000000 */
[----:B------:R-:W-:-:S04]  /*16e20*/  IMAD.IADD R3, R3, 0x1, R14 ;  /* 0x0000000103037824 */ /* 0x000fc800078e020e */
[----:B------:R-:W-:-:S07]  /*16e30*/  IMAD.MOV.U32 R13, RZ, RZ, R3 ;  /* 0x000000ffff0d7224 */ /* 0x000fce00078e0003 */
[----:B------:R-:W-:Y:S05]  /*16e40*/  WARPSYNC.COLLECTIVE R15, `(.L_x_1625) ;  /* 0x000000000f087348 */ /* 0x000fea0003c00000 */
[----:B------:R0:W1:Y:S02]  /*16e50*/  SHFL.UP P6, R14, R13, R12, R11 ;  /* 0x0400000c0d0e7389 */ /* 0x00006400000c000b */
[----:B01----:R-:W-:Y:S01]  /*16e60*/  ENDCOLLECTIVE ;  /* 0x000000000000791b */ /* 0x003fe20003800000 */
.L_x_1625:
[----:B------:R-:W-:Y:S01]  /*16e70*/  IMAD.MOV.U32 R12, RZ, RZ, 0x8 ;  /* 0x00000008ff0c7424 */ /* 0x000fe200078e00ff */
[----:B------:R-:W-:-:S05]  /*16e80*/  SEL R14, R14, RZ, P3 ;  /* 0x000000ff0e0e7207 */ /* 0x000fca0001800000 */
[----:B------:R-:W-:-:S04]  /*16e90*/  IMAD.IADD R3, R3, 0x1, R14 ;  /* 0x0000000103037824 */ /* 0x000fc800078e020e */
[----:B------:R-:W-:-:S07]  /*16ea0*/  IMAD.MOV.U32 R13, RZ, RZ, R3 ;  /* 0x000000ffff0d7224 */ /* 0x000fce00078e0003 */
[----:B------:R-:W-:Y:S05]  /*16eb0*/  WARPSYNC.COLLECTIVE R15, `(.L_x_1626) ;  /* 0x000000000f087348 */ /* 0x000fea0003c00000 */
[----:B------:R0:W1:Y:S02]  /*16ec0*/  SHFL.UP P6, R14, R13, R12, R11 ;  /* 0x0400000c0d0e7389 */ /* 0x00006400000c000b */
[----:B01----:R-:W-:Y:S01]  /*16ed0*/  ENDCOLLECTIVE ;  /* 0x000000000000791b */ /* 0x003fe20003800000 */
.L_x_1626:
[----:B------:R-:W-:Y:S01]  /*16ee0*/  IMAD.MOV.U32 R12, RZ, RZ, 0x10 ;  /* 0x00000010ff0c7424 */ /* 0x000fe200078e00ff */
[----:B------:R-:W-:-:S05]  /*16ef0*/  SEL R14, R14, RZ, P4 ;  /* 0x000000ff0e0e7207 */ /* 0x000fca0002000000 */
[----:B------:R-:W-:-:S04]  /*16f00*/  IMAD.IADD R3, R3, 0x1, R14 ;  /* 0x0000000103037824 */ /* 0x000fc800078e020e */
[----:B------:R-:W-:-:S07]  /*16f10*/  IMAD.MOV.U32 R13, RZ, RZ, R3 ;  /* 0x000000ffff0d7224 */ /* 0x000fce00078e0003 */
[----:B------:R-:W-:Y:S05]  /*16f20*/  WARPSYNC.COLLECTIVE R15, `(.L_x_1627) ;  /* 0x000000000f087348 */ /* 0x000fea0003c00000 */
[----:B------:R0:W1:Y:S02]  /*16f30*/  SHFL.UP P6, R14, R13, R12, R11 ;  /* 0x0400000c0d0e7389 */ /* 0x00006400000c000b */
[----:B01----:R-:W-:Y:S01]  /*16f40*/  ENDCOLLECTIVE ;  /* 0x000000000000791b */ /* 0x003fe20003800000 */
.L_x_1627:
[----:B------:R-:W-:Y:S02]  /*16f50*/  IMAD.MOV.U32 R12, RZ, RZ, 0x1f ;  /* 0x0000001fff0c7424 */ /* 0x000fe400078e00ff */
[----:B------:R-:W-:Y:S01]  /*16f60*/  IMAD.MOV.U32 R11, RZ, RZ, 0x1f ;  /* 0x0000001fff0b7424 */ /* 0x000fe200078e00ff */
[----:B------:R-:W-:-:S05]  /*16f70*/  SEL R14, R14, RZ, P5 ;  /* 0x000000ff0e0e7207 */ /* 0x000fca0002800000 */
[----:B------:R-:W-:-:S04]  /*16f80*/  IMAD.IADD R3, R3, 0x1, R14 ;  /* 0x0000000103037824 */ /* 0x000fc800078e020e */
[----:B------:R-:W-:-:S07]  /*16f90*/  IMAD.MOV.U32 R13, RZ, RZ, R3 ;  /* 0x000000ffff0d7224 */ /* 0x000fce00078e0003 */
[----:B------:R-:W-:Y:S05]  /*16fa0*/  WARPSYNC.COLLECTIVE R15, `(.L_x_1628) ;  /* 0x000000000f087348 */ /* 0x000fea0003c00000 */
[----:B------:R0:W1:Y:S02]  /*16fb0*/  SHFL.IDX P6, R14, R13, R12, R11 ;  /* 0x0000000c0d0e7389 */ /* 0x00006400000c000b */
[----:B01----:R-:W-:Y:S01]  /*16fc0*/  ENDCOLLECTIVE ;  /* 0x000000000000791b */ /* 0x003fe20003800000 */
.L_x_1628:
[----:B------:R-:W-:Y:S01]  /*16fd0*/  IMAD.MOV.U32 R16, RZ, RZ, R14 ;  /* 0x000000ffff107224 */ /* 0x000fe200078e000e */
[----:B------:R-:W-:Y:S06]  /*16fe0*/  BRA `(.L_x_1629) ;  /* 0xffffffd800787947 */ /* 0x000fec000383ffff */
.L_x_1562:
[----:B------:R-:W-:Y:S01]  /*16ff0*/  BSSY B0, `(.L_x_1630) ;  /* 0x0000006000007945 */ /* 0x000fe20003800000 */
[----:B------:R-:W-:Y:S01]  /*17000*/  PLOP3.LUT P6, PT, P6, PT, PT, 0x8, 0x0 ;  /* 0x000000000000781c */ /* 0x000fe200037ce170 */
[----:B------:R-:W-:-:S12]  /*17010*/  IMAD.MOV.U32 R15, RZ, RZ, -0x1 ;  /* 0xffffffffff0f7424 */ /* 0x000fd800078e00ff */
[----:B01234-:R-:W-:Y:S05]  /*17020*/  WARPSYNC.COLLECTIVE R15, `(.L_x_1631) ;  /* 0x000000000f087348 */ /* 0x01ffea0003c00000 */
[----:B------:R-:W-:Y:S01]  /*17030*/  VOTE.ANY R14, PT, P6 ;  /* 0x00000000000e7806 */ /* 0x000fe200030e0100 */
[----:B01234-:R-:W-:Y:S06]  /*17040*/  ENDCOLLECTIVE ;  /* 0x000000000000791b */ /* 0x01ffec0003800000 */
.L_x_1631:
[----:B------:R-:W-:Y:S05]  /*17050*/  BSYNC B0 ;  /* 0x0000000000007941 */ /* 0x000fea0003800000 */
.L_x_1630:
        /* <DEDUP_REMOVED lines=9> */
.L_x_1632:
[----:B------:R-:W-:Y:S01]  /*170f0*/  IMAD.MOV.U32 R17, RZ, RZ, R14 ;  /* 0x000000ffff117224 */ /* 0x000fe200078e000e */
[----:B------:R-:W-:Y:S06]  /*17100*/  BRA `(.L_x_1633) ;  /* 0xffffffd800687947 */ /* 0x000fec000383ffff */
.L_x_1564:
[----:B------:R-:W-:Y:S01]  /*17110*/  BSSY B0, `(.L_x_1634) ;  /* 0x0000007000007945 */ /* 0x000fe20003800000 */
[----:B------:R-:W-:Y:S02]  /*17120*/  IMAD.MOV.U32 R13, RZ, RZ, R3 ;  /* 0x000000ffff0d7224 */ /* 0x000fe400078e0003 */
[----:B------:R-:W-:Y:S02]  /*17130*/  IMAD.MOV.U32 R11, RZ, RZ, 0x1f ;  /* 0x0000001fff0b7424 */ /* 0x000fe400078e00ff */
[----:B------:R-:W-:-:S07]  /*17140*/  IMAD.MOV.U32 R15, RZ, RZ, -0x1 ;  /* 0xffffffffff0f7424 */ /* 0x000fce00078e00ff */
[----:B01-34-:R-:W-:Y:S05]  /*17150*/  WARPSYNC.COLLECTIVE R15, `(.L_x_1635) ;  /* 0x000000000f087348 */ /* 0x01bfea0003c00000 */
[----:B------:R2:W0:Y:S02]  /*17160*/  SHFL.IDX P6, R14, R13, R12, R11 ;  /* 0x0000000c0d0e7389 */ /* 0x00042400000c000b */
[----:B01234-:R-:W-:Y:S01]  /*17170*/  ENDCOLLECTIVE ;  /* 0x000000000000791b */ /* 0x01ffe20003800000 */
.L_x_1635:
[----:B------:R-:W-:Y:S05]  /*17180*/  BSYNC B0 ;  /* 0x0000000000007941 */ /* 0x000fea0003800000 */
.L_x_1634:
[----:B------:R-:W-:Y:S01]  /*17190*/  IMAD.MOV.U32 R3, RZ, RZ, R14 ;  /* 0x000000ffff037224 */ /* 0x000fe200078e000e */
[----:B------:R-:W-:Y:S06]  /*171a0*/  BRA `(.L_x_1636) ;  /* 0xffffffd8005c7947 */ /* 0x000fec000383ffff */
.L_x_1568:
[----:B0-----:R0:W4:Y:S02]  /*171b0*/  SYNCS.PHASECHK.TRANS64.TRYWAIT P0, [R0+URZ+0x2a820], R3 ;  /* 0x02a82003000075a7 */ /* 0x001124000800017f */
[----:B----4-:R-:W-:Y:S05]  /*171c0*/  @!P0 NANOSLEEP.SYNCS 0x989680 ;  /* 0x009896800000895d */ /* 0x010fea0003900000 */
[----:B------:R-:W4:Y:S02]  /*171d0*/  @!P0 SYNCS.PHASECHK.TRANS64 P0, [R0+URZ+0x2a820], R3 ;  /* 0x02a82003000085a7 */ /* 0x000f24000800007f */
[----:B----4-:R-:W-:Y:S05]  /*171e0*/  @!P0 BRA `(.L_x_1568) ;  /* 0xfffffffc00f08947 */ /* 0x010fea000383ffff */
[----:B------:R-:W-:Y:S05]  /*171f0*/  BRA `(.L_x_1637) ;  /* 0xffffffdc00e07947 */ /* 0x000fea000383ffff */
.L_x_1569:
[----:B------:R-:W4:Y:S01]  /*17200*/  S2R R2, SR_TID.X ;  /* 0x0000000000027919 */ /* 0x000f220000002100 */
[----:B------:R-:W-:Y:S01]  /*17210*/  BSSY B0, `(.L_x_1638) ;  /* 0x000000a000007945 */ /* 0x000fe20003800000 */
[----:B--2---:R-:W-:Y:S02]  /*17220*/  IMAD.MOV.U32 R12, RZ, RZ, RZ ;  /* 0x000000ffff0c7224 */ /* 0x004fe400078e00ff */
[----:B------:R-:W-:Y:S02]  /*17230*/  IMAD.MOV.U32 R11, RZ, RZ, 0x1f ;  /* 0x0000001fff0b7424 */ /* 0x000fe400078e00ff */
[----:B------:R-:W-:Y:S01]  /*17240*/  IMAD.MOV.U32 R15, RZ, RZ, -0x1 ;  /* 0xffffffffff0f7424 */ /* 0x000fe200078e00ff */
[----:B----4-:R-:W-:-:S04]  /*17250*/  SHF.R.U32.HI R2, RZ, 0x5, R2 ;  /* 0x00000005ff027819 */ /* 0x010fc80000011602 */
[----:B------:R-:W-:-:S05]  /*17260*/  LOP3.LUT R2, R2, 0x3, RZ, 0xc0, !PT ;  /* 0x0000000302027812 */ /* 0x000fca00078ec0ff */
[----:B------:R-:W-:-:S07]  /*17270*/  IMAD.MOV.U32 R13, RZ, RZ, R2 ;  /* 0x000000ffff0d7224 */ /* 0x000fce00078e0002 */
[----:B01-3--:R-:W-:Y:S05]  /*17280*/  WARPSYNC.COLLECTIVE R15, `(.L_x_1639) ;  /* 0x000000000f087348 */ /* 0x00bfea0003c00000 */
[----:B------:R2:W4:Y:S02]  /*17290*/  SHFL.IDX P6, R14, R13, R12, R11 ;  /* 0x0000000c0d0e7389 */ /* 0x00052400000c000b */
[----:B01234-:R-:W-:Y:S01]  /*172a0*/  ENDCOLLECTIVE ;  /* 0x000000000000791b */ /* 0x01ffe20003800000 */
.L_x_1639:
[----:B------:R-:W-:Y:S05]  /*172b0*/  BSYNC B0 ;  /* 0x0000000000007941 */ /* 0x000fea0003800000 */
.L_x_1638:
[----:B------:R-:W-:Y:S05]  /*172c0*/  BRA `(.L_x_1640) ;  /* 0xffffffdc00c87947 */ /* 0x000fea000383ffff */
.L_x_1572:
[----:B------:R-:W-:Y:S01]  /*172d0*/  BSSY B1, `(.L_x_1641) ;  /* 0x0000006000017945 */ /* 0x000fe20003800000 */
[----:B------:R-:W-:-:S07]  /*172e0*/  IMAD.MOV.U32 R15, RZ, RZ, -0x1 ;  /* 0xffffffffff0f7424 */ /* 0x000fce00078e00ff */
[----:B-1234-:R-:W-:Y:S05]  /*172f0*/  WARPSYNC.COLLECTIVE R15, `(.L_x_1642) ;  /* 0x000000000f0c7348 */ /* 0x01efea0003c00000 */
[----:B------:R-:W-:Y:S02]  /*17300*/  ELECT P6, UR62, PT ;  /* 0x00000000003e782f */ /* 0x000fe400038c0000 */
[----:B------:R-:W-:Y:S01]  /*17310*/  MOV R14, UR62 ;  /* 0x0000003e000e7c02 */ /* 0x000fe20008000f00 */
[----:B-1234-:R-:W-:Y:S10]  /*17320*/  ENDCOLLECTIVE ;  /* 0x000000000000791b */ /* 0x01eff40003800000 */
.L_x_1642:
[----:B------:R-:W-:Y:S05]  /*17330*/  BSYNC B1 ;  /* 0x0000000000017941 */ /* 0x000fea0003800000 */
.L_x_1641:
[----:B------:R-:W-:Y:S05]  /*17340*/  BRA `(.L_x_1643) ;  /* 0xffffffdc00c07947 */ /* 0x000fea000383ffff */
.L_x_1574:
[----:B0-----:R0:W2:Y:S02]  /*17350*/  SYNCS.PHASECHK.TRANS64.TRYWAIT P0, [R6+URZ], R5 ;  /* 0x00000005060075a7 */ /* 0x0010a4000800017f */
[----:B--2---:R-:W-:Y:S05]  /*17360*/  @!P0 NANOSLEEP.SYNCS 0x989680 ;  /* 0x009896800000895d */ /* 0x004fea0003900000 */
[----:B------:R-:W2:Y:S02]  /*17370*/  @!P0 SYNCS.PHASECHK.TRANS64 P0, [R6+URZ], R5 ;  /* 0x00000005060085a7 */ /* 0x000ea4000800007f */
[----:B--2---:R-:W-:Y:S05]  /*17380*/  @!P0 BRA `(.L_x_1574) ;  /* 0xfffffffc00f08947 */ /* 0x004fea000383ffff */
[----:B------:R-:W-:Y:S05]  /*17390*/  BRA `(.L_x_1644) ;  /* 0xffffffe000047947 */ /* 0x000fea000383ffff */
.L_x_1575:
[----:B--2---:R2:W3:Y:S02]  /*173a0*/  SYNCS.PHASECHK.TRANS64.TRYWAIT P0, [R7+URZ], R2 ;  /* 0x00000002070075a7 */ /* 0x0044e4000800017f */
[----:B---3--:R-:W-:Y:S05]  /*173b0*/  @!P0 NANOSLEEP.SYNCS 0x989680 ;  /* 0x009896800000895d */ /* 0x008fea0003900000 */
[----:B------:R-:W3:Y:S02]  /*173c0*/  @!P0 SYNCS.PHASECHK.TRANS64 P0, [R7+URZ], R2 ;  /* 0x00000002070085a7 */ /* 0x000ee4000800007f */
[----:B---3--:R-:W-:Y:S05]  /*173d0*/  @!P0 BRA `(.L_x_1575) ;  /* 0xfffffffc00f08947 */ /* 0x008fea000383ffff */
[----:B------:R-:W-:Y:S05]  /*173e0*/  BRA `(.L_x_1645) ;  /* 0xffffffdc00f87947 */ /* 0x000fea000383ffff */
.L_x_1577:
[----:B---3--:R3:W4:Y:S02]  /*173f0*/  SYNCS.PHASECHK.TRANS64.TRYWAIT P0, [R4+URZ], R5 ;  /* 0x00000005040075a7 */ /* 0x008724000800017f */
[----:B----4-:R-:W-:Y:S05]  /*17400*/  @!P0 NANOSLEEP.SYNCS 0x989680 ;  /* 0x009896800000895d */ /* 0x010fea0003900000 */
[----:B------:R-:W4:Y:S02]  /*17410*/  @!P0 SYNCS.PHASECHK.TRANS64 P0, [R4+URZ], R5 ;  /* 0x00000005040085a7 */ /* 0x000f24000800007f */
[----:B----4-:R-:W-:Y:S05]  /*17420*/  @!P0 BRA `(.L_x_1577) ;  /* 0xfffffffc00f08947 */ /* 0x010fea000383ffff */
[----:B------:R-:W-:Y:S05]  /*17430*/  BRA `(.L_x_1646) ;  /* 0xffffffe000007947 */ /* 0x000fea000383ffff */
.L_x_1647:
        /* <DEDUP_REMOVED lines=12> */
.L_x_15111:


//--------------------- .text._ZN7cutlass13device_kernelIN5flash11enable_sm90INS1_16FlashAttnFwdSm90INS1_25CollectiveMainloopFwdSm90ILi2EN4cute5tupleIJNS5_1CILi1EEES8_S8_EEENS6_IJNS7_ILi128EEENS7_ILi96EEENS7_ILi192EEEEEELi128ENS_6half_tEfNS_4arch4Sm90ELb0ELb1ELb0ELb1ELb0ELb1ELb0ELb1ELb1ELb1ELb0ELb0EEENS1_21CollectiveEpilogueFwdINS6_IJSA_SA_SB_EEES9_SE_SG_Li256ELb1ELb1ELb0ELb0EEENS1_36VarlenDynamicPersistentTileSchedulerILi128ELi96ELi256ELi128ELb0ELb1ELb1ELb1ELb0ELb1EEEEEEEEEvNT_6ParamsE --------------------------
	.section	.text._ZN7cutlass13device_kernelIN5flash11enable_sm90INS1_16FlashAttnFwdSm90INS1_25CollectiveMainloopFwdSm90ILi2EN4cute5tupleIJNS5_1CILi1EEES8_S8_EEENS6_IJNS7_ILi128EEENS7_ILi96EEENS7_ILi192EEEEEELi128ENS_6half_tEfNS_4arch4Sm90ELb0ELb1ELb0ELb1ELb0ELb1ELb0ELb1ELb1ELb1ELb0ELb0EEENS1_21CollectiveEpilogueFwdINS6_IJSA_SA_SB_EEES9_SE_SG_Li256ELb1ELb1ELb0ELb0EEENS1_36VarlenDynamicPersistentTileSchedulerILi128ELi96ELi256ELi128ELb0ELb1ELb1ELb1ELb0ELb1EEEEEEEEEvNT_6ParamsE,"ax",@progbits
	.align	128
.text._ZN7cutlass13device_kernelIN5flash11enable_sm90INS1_16FlashAttnFwdSm90INS1_25CollectiveMainloopFwdSm90ILi2EN4cute5tupleIJNS5_1CILi1EEES8_S8_EEENS6_IJNS7_ILi128EEENS7_ILi96EEENS7_ILi192EEEEEELi128ENS_6half_tEfNS_4arch4Sm90ELb0ELb1ELb0ELb1ELb0ELb1ELb0ELb1ELb1ELb1ELb0ELb0EEENS1_21CollectiveEpilogueFwdINS6_IJSA_SA_SB_EEES9_SE_SG_Li256ELb1ELb1ELb0ELb0EEENS1_36VarlenDynamicPersistentTileSchedulerILi128ELi96ELi256ELi128ELb0ELb1ELb1ELb1ELb0ELb1EEEEEEEEEvNT_6ParamsE:
        .type           _ZN7cutlass13device_kernelIN5flash11enable_sm90INS1_16FlashAttnFwdSm90INS1_25CollectiveMainloopFwdSm90ILi2EN4cute5tupleIJNS5_1CILi1EEES8_S8_EEENS6_IJNS7_ILi128EEENS7_ILi96EEENS7_ILi192EEEEEELi128ENS_6half_tEfNS_4arch4Sm90ELb0ELb1ELb0ELb1ELb0ELb1ELb0ELb1ELb1ELb1ELb0ELb0EEENS1_21CollectiveEpilogueFwdINS6_IJSA_SA_SB_EEES9_SE_SG_Li256ELb1ELb1ELb0ELb0EEENS1_36VarlenDynamicPersistentTileSchedulerILi128ELi96ELi256ELi128ELb0ELb1ELb1ELb1ELb0ELb1EEEEEEEEEvNT_6ParamsE,@function
        .size           _ZN7cutlass13device_kernelIN5flash11enable_sm90INS1_16FlashAttnFwdSm90INS1_25CollectiveMainloopFwdSm90ILi2EN4cute5tupleIJNS5_1CILi1EEES8_S8_EEENS6_IJNS7_ILi128EEENS7_ILi96EEENS7_ILi192EEEEEELi128ENS_6half_tEfNS_4arch4Sm90ELb0ELb1ELb0ELb1ELb0ELb1ELb0ELb1ELb1ELb1ELb0ELb0EEENS1_21CollectiveEpilogueFwdINS6_IJSA_SA_SB_EEES9_SE_SG_Li256ELb1ELb1ELb0ELb0EEENS1_36VarlenDynamicPersistentTileSchedulerILi128ELi96ELi256ELi128ELb0ELb1ELb1ELb1ELb0ELb1EEEEEEEEEvNT_6ParamsE,(.L_x_15112 - _ZN7cutlass13device_kernelIN5flash11enable_sm90INS1_16FlashAttnFwdSm90INS1_25CollectiveMainloopFwdSm90ILi2EN4cute5tupleIJNS5_1CILi1EEES8_S8_EEENS6_IJNS7_ILi128EEENS7_ILi96EEENS7_ILi192EEEEEELi128ENS_6half_tEfNS_4arch4Sm90ELb0ELb1ELb0ELb1ELb0ELb1ELb0ELb1ELb1ELb1ELb0ELb0EEENS1_21CollectiveEpilogueFwdINS6_IJSA_SA_SB_EEES9_SE_SG_Li256ELb1ELb1ELb0ELb0EEENS1_36VarlenDynamicPersistentTileSchedulerILi128ELi96ELi256ELi128ELb0ELb1ELb1ELb1ELb0ELb1EEEEEEEEEvNT_6ParamsE)
        .other          _ZN7cutlass13device_kernelIN5flash11enable_sm90INS1_16FlashAttnFwdSm90INS1_25CollectiveMainloopFwdSm90ILi2EN4cute5tupleIJNS5_1CILi1EEES8_S8_EEENS6_IJNS7_ILi128EEENS7_ILi96EEENS7_ILi192EEEEEELi128ENS_6half_tEfNS_4arch4Sm90ELb0ELb1ELb0ELb1ELb0ELb1ELb0ELb1ELb1ELb1ELb0ELb0EEENS1_21CollectiveEpilogueFwdINS6_IJSA_SA_SB_EEES9_SE_SG_Li256ELb1ELb1ELb0ELb0EEENS1_36VarlenDynamicPersistentTileSchedulerILi128ELi96ELi256ELi128ELb0ELb1ELb1ELb1ELb0ELb1EEEEEEEEEvNT_6ParamsE,@"STO_CUDA_ENTRY STV_DEFAULT"
_ZN7cutlass13device_kernelIN5flash11enable_sm90INS1_16FlashAttnFwdSm90INS1_25CollectiveMainloopFwdSm90ILi2EN4cute5tupleIJNS5_1CILi1EEES8_S8_EEENS6_IJNS7_ILi128EEENS7_ILi96EEENS7_ILi192EEEEEELi128ENS_6half_tEfNS_4arch4Sm90ELb0ELb1ELb0ELb1ELb0ELb1ELb0ELb1ELb1ELb1ELb0ELb0EEENS1_21CollectiveEpilogueFwdINS6_IJSA_SA_SB_EEES9_SE_SG_Li256ELb1ELb1ELb0ELb0EEENS1_36VarlenDynamicPersistentTileSchedulerILi128ELi96ELi256ELi128ELb0ELb1ELb1ELb1ELb0ELb1EEEEEEEEEvNT_6ParamsE:
        /* <DEDUP_REMOVED lines=24> */
.L_x_1649:
[----:B------:R-:W-:Y:S05]  /*0180*/  BSYNC B0 ;  /* 0x0000000000007941 */ /* 0x000fea0003800000 */
.L_x_1648:
        /* <DEDUP_REMOVED lines=41> */
.L_x_1650:
        /* <DEDUP_REMOVED lines=22> */
.L_x_1651:
        /* <DEDUP_REMOVED lines=18> */
.L_x_1652:
        /* <DEDUP_REMOVED lines=22> */
.L_x_1653:
        /* <DEDUP_REMOVED lines=22> */
.L_x_1654:
[----:B------:R-:W-:Y:S01]  /*0960*/  PLOP3.LUT P0, PT, PT, PT, UP0, 0x80, 0x0 ;  /* 0x000000000000781c */ /* 0x000fe20003f0f008 */
[----:B------:R-:W-:Y:S01]  /*0970*/  UMOV UR60, 0x1 ;  /* 0x00000001003c7882 */ /* 0x000fe20000000000 */
[----:B------:R-:W-:Y:S01]  /*0980*/  NOP ;  /* 0x0000000000007918 */ /* 0x000fe20000000000 */
[----:B------:R-:W-:Y:S01]  /*0990*/  USEL UR60, UR60, 0x2, !UP0 ;  /* 0x000000023c3c7887 */ /* 0x000fe2000c000000 */
[----:B------:R-:W-:Y:S01]  /*09a0*/  BSSY B9, `(.L_x_1655) ;  /* 0x00027b2000097945 */ /* 0x000fe20003800000 */
[----:B012-4-:R-:W-:Y:S08]  /*09b0*/  BAR.SYNC.DEFER_BLOCKING 0x0 ;  /* 0x0000000000007b1d */ /* 0x017ff00000010000 */
[----:B------:R-:W-:Y:S05]  /*09c0*/  @!P0 BRA `(.L_x_1656) ;  /* 0x000001f400b88947 */ /* 0x000fea0003800000 */
.L_x_1657:
        /* <DEDUP_REMOVED lines=15> */
[----:B------:R-:W-:Y:S01]  /*0ac0*/  VIADD R227, R4, 0xffffff80 ;  /* 0xffffff8004e37836 */ /* 0x000fe20000000000 */
[----:B------:R-:W-:Y:S01]  /*0ad0*/  R2UR UR4, R16 ;  /* 0x00000000100472ca */ /* 0x000fe200000e0000 */
[----:B------:R-:W-:Y:S01]  /*0ae0*/  ULOP3.LUT UR5, UR60, 0x1, URZ, 0xfc, !UPT ;  /* 0x000000013c057892 */ /* 0x000fe2000f8efc3f */
[----:B------:R-:W-:Y:S01]  /*0af0*/  IMAD.MOV.U32 R187, RZ, RZ, RZ ;  /* 0x000000ffffbb7224 */ /* 0x000fe200078e00ff */
[----:B------:R-:W-:Y:S02]  /*0b00*/  CS2R R22, SRZ ;  /* 0x0000000000167805 */ /* 0x000fe4000001ff00 */
[----:B------:R-:W-:Y:S01]  /*0b10*/  SHF.R.S32.HI R0, RZ, 0x1f, R227 ;  /* 0x0000001fff007819 */ /* 0x000fe200000114e3 */
[----:B------:R-:W-:Y:S02]  /*0b20*/  IMAD.MOV.U32 R17, RZ, RZ, RZ ;  /* 0x000000ffff117224 */ /* 0x000fe400078e00ff */
[----:B------:R-:W-:Y:S01]  /*0b30*/  IMAD.MOV.U32 R167, RZ, RZ, RZ ;  /* 0x000000ffffa77224 */ /* 0x000fe200078e00ff */
[----:B------:R-:W-:-:S04]  /*0b40*/  LEA.HI R3, R0, R227, RZ, 0x7 ;  /* 0x000000e300037211 */ /* 0x000fc800078f38ff */
[----:B------:R-:W-:Y:S01]  /*0b50*/  LOP3.LUT R2, R3, 0xffffff80, RZ, 0xc0, !PT ;  /* 0xffffff8003027812 */ /* 0x000fe200078ec0ff */
[----:B------:R-:W-:Y:S01]  /*0b60*/  UIADD3 UR4, UR4, 0xc400, URZ ;  /* 0x0000c40004047890 */ /* 0x000fe2000fffe03f */
[----:B------:R-:W-:-:S03]  /*0b70*/  SHF.R.S32.HI R222, RZ, 0x7, R3 ;  /* 0x00000007ffde7819 */ /* 0x000fc60000011403 */
[----:B------:R-:W-:Y:S01]  /*0b80*/  IMAD.IADD R201, R227, 0x1, -R2 ;  /* 0x00000001e3c97824 */ /* 0x000fe200078e0a02 */
[----:B------:R-:W-:-:S04]  /*0b90*/  LEA.HI R2, R0, R227, RZ, 0x4 ;  /* 0x000000e300027211 */ /* 0x000fc800078f20ff */
[----:B------:R-:W-:Y:S02]  /*0ba0*/  SHF.R.S32.HI R8, RZ, 0x1f, R201 ;  /* 0x0000001fff087819 */ /* 0x000fe400000114c9 */
[----:B------:R-:W-:Y:S02]  /*0bb0*/  SHF.R.S32.HI R5, RZ, 0x4, R2 ;  /* 0x00000004ff057819 */ /* 0x000fe40000011402 */
[----:B------:R-:W-:Y:S02]  /*0bc0*/  LEA.HI R9, R8, R201, RZ, 0x2 ;  /* 0x000000c908097211 */ /* 0x000fe400078f10ff */
[----:B------:R-:W-:Y:S02]  /*0bd0*/  LEA.HI R4, R2, R5, RZ, 0x1 ;  /* 0x0000000502047211 */ /* 0x000fe400078f08ff */
[--C-:B------:R-:W-:Y:S02]  /*0be0*/  SHF.R.S32.HI R7, RZ, 0x2, R9.reuse ;  /* 0x00000002ff077819 */ /* 0x100fe40000011409 */
[----:B------:R-:W-:-:S02]  /*0bf0*/  SHF.R.S32.HI R6, RZ, 0x1f, R9 ;  /* 0x0000001fff067819 */ /* 0x000fc40000011409 */
[----:B------:R-:W-:Y:S02]  /*0c00*/  LEA.HI R8, R8, R201, RZ, 0x5 ;  /* 0x000000c908087211 */ /* 0x000fe400078f28ff */
[----:B------:R-:W-:Y:S02]  /*0c10*/  LEA.HI R10, R6, R7, RZ, 0x3 ;  /* 0x00000007060a7211 */ /* 0x000fe400078f18ff */
[----:B------:R-:W-:Y:S02]  /*0c20*/  LOP3.LUT R6, R4, 0x1ffffffe, RZ, 0xc0, !PT ;  /* 0x1ffffffe04067812 */ /* 0x000fe400078ec0ff */
[----:B------:R-:W-:Y:S02]  /*0c30*/  LOP3.LUT R10, R10, 0xfffffff8, RZ, 0xc0, !PT ;  /* 0xfffffff80a0a7812 */ /* 0x000fe400078ec0ff */
[----:B------:R-:W-:Y:S01]  /*0c40*/  LEA.HI R4, R0, R227, RZ, 0x5 ;  /* 0x000000e300047211 */ /* 0x000fe200078f28ff */
[----:B------:R-:W-:Y:S01]  /*0c50*/  IMAD.IADD R6, R5, 0x1, -R6 ;  /* 0x0000000105067824 */ /* 0x000fe200078e0a06 */
[----:B------:R-:W-:Y:S01]  /*0c60*/  LOP3.LUT R2, R2, 0x3fffff0, RZ, 0xc0, !PT ;  /* 0x03fffff002027812 */ /* 0x000fe200078ec0ff */
[----:B------:R-:W-:Y:S01]  /*0c70*/  IMAD.IADD R11, R7, 0x1, -R10 ;  /* 0x00000001070b7824 */ /* 0x000fe200078e0a0a */
[----:B------:R-:W-:-:S02]  /*0c80*/  SHF.R.S32.HI R5, RZ, 0x5, R4 ;  /* 0x00000005ff057819 */ /* 0x000fc40000011404 */
[----:B------:R-:W-:Y:S01]  /*0c90*/  SHF.R.S32.HI R8, RZ, 0x5, R8 ;  /* 0x00000005ff087819 */ /* 0x000fe20000011408 */
[----:B------:R-:W-:Y:S01]  /*0ca0*/  IMAD.IADD R2, R227, 0x1, -R2 ;  /* 0x00000001e3027824 */ /* 0x000fe200078e0a02 */
[----:B------:R-:W-:Y:S01]  /*0cb0*/  LEA.HI R4, R3, R222, RZ, 0x1 ;  /* 0x000000de03047211 */ /* 0x000fe200078f08ff */
[C---:B------:R-:W-:Y:S01]  /*0cc0*/  IMAD.SHL.U32 R176, R5.reuse, 0x200, RZ ;  /* 0x0000020005b07824 */ /* 0x040fe200078e00ff */
[----:B------:R-:W-:Y:S02]  /*0cd0*/  LEA.HI R3, R0, R227, RZ, 0x2 ;  /* 0x000000e300037211 */ /* 0x000fe400078f10ff */
[----:B------:R-:W-:Y:S01]  /*0ce0*/  LEA R8, R8, R11, 0x4 ;  /* 0x0000000b08087211 */ /* 0x000fe200078e20ff */
[----:B------:R-:W-:Y:S01]  /*0cf0*/  IMAD R11, R5, 0x10, R2 ;  /* 0x00000010050b7824 */ /* 0x000fe200078e0202 */
[----:B------:R-:W-:Y:S02]  /*0d00*/  LOP3.LUT R2, R3, 0xfffffffc, RZ, 0xc0, !PT ;  /* 0xfffffffc03027812 */ /* 0x000fe400078ec0ff */
[----:B------:R-:W-:Y:S01]  /*0d10*/  LOP3.LUT R7, R4, 0x3fffffe, RZ, 0xc0, !PT ;  /* 0x03fffffe04077812 */ /* 0x000fe200078ec0ff */
[----:B------:R-:W-:Y:S01]  /*0d20*/  IMAD R224, R11, 0x8, R6 ;  /* 0x000000080be07824 */ /* 0x000fe200078e0206 */
[----:B------:R-:W-:Y:S01]  /*0d30*/  SHF.R.S32.HI R162, RZ, 0x2, R3 ;  /* 0x00000002ffa27819 */ /* 0x000fe20000011403 */
[----:B------:R-:W-:Y:S01]  /*0d40*/  IMAD.IADD R189, R227, 0x1, -R2 ;  /* 0x00000001e3bd7824 */ /* 0x000fe200078e0a02 */
[----:B------:R-:W-:Y:S01]  /*0d50*/  LEA.HI R0, R0, R227, RZ, 0x3 ;  /* 0x000000e300007211 */ /* 0x000fe200078f18ff */
[----:B------:R-:W-:Y:S01]  /*0d60*/  IMAD.IADD R223, R222, 0x1, -R7 ;  /* 0x00000001dedf7824 */ /* 0x000fe200078e0a07 */
[----:B------:R-:W-:Y:S01]  /*0d70*/  SHF.R.S32.HI R7, RZ, 0x1f, R3 ;  /* 0x0000001fff077819 */ /* 0x000fe20000011403 */
[----:B------:R-:W-:Y:S01]  /*0d80*/  VIADD R188, R162, 0x40 ;  /* 0x00000040a2bc7836 */ /* 0x000fe20000000000 */
[C---:B------:R-:W-:Y:S01]  /*0d90*/  SHF.L.U32 R160, R189.reuse, 0x2, RZ ;  /* 0x00000002bda07819 */ /* 0x040fe200000006ff */
[----:B------:R-:W-:Y:S01]  /*0da0*/  IMAD.SHL.U32 R18, R189, 0x8, RZ ;  /* 0x00000008bd127824 */ /* 0x000fe200078e00ff */
[----:B------:R-:W-:Y:S01]  /*0db0*/  LEA.HI R7, R7, R162, RZ, 0x3 ;  /* 0x000000a207077211 */ /* 0x000fe200078f18ff */
[----:B------:R-:W-:Y:S01]  /*0dc0*/  IMAD.SHL.U32 R173, R188, 0x40, RZ ;  /* 0x00000040bcad7824 */ /* 0x000fe200078e00ff */
[----:B------:R-:W-:Y:S01]  /*0dd0*/  SHF.R.S32.HI R3, RZ, 0x1f, R188 ;  /* 0x0000001fff037819 */ /* 0x000fe200000114bc */
[C---:B------:R-:W-:Y:S01]  /*0de0*/  VIADD R169, R160.reuse, 0x20 ;  /* 0x00000020a0a97836 */ /* 0x040fe20000000000 */
[----:B------:R-:W-:Y:S01]  /*0df0*/  LOP3.LUT R7, R7, 0xfffffff8, RZ, 0xc0, !PT ;  /* 0xfffffff807077812 */ /* 0x000fe200078ec0ff */
[C---:B------:R-:W-:Y:S01]  /*0e00*/  VIADD R168, R160.reuse, 0x40 ;  /* 0x00000040a0a87836 */ /* 0x040fe20000000000 */
[----:B------:R-:W-:Y:S01]  /*0e10*/  LEA.HI R3, R3, R188, RZ, 0x3 ;  /* 0x000000bc03037211 */ /* 0x000fe200078f18ff */
[----:B------:R-:W-:Y:S01]  /*0e20*/  IMAD.IADD R165, R160, 0x1, R169 ;  /* 0x00000001a0a57824 */ /* 0x000fe200078e02a9 */
[----:B------:R-:W-:Y:S01]  /*0e30*/  LOP3.LUT R184, R0, 0xfffffff8, RZ, 0xc0, !PT ;  /* 0xfffffff800b87812 */ /* 0x000fe200078ec0ff */
[----:B------:R-:W-:Y:S01]  /*0e40*/  IMAD.IADD R199, R162, 0x1, -R7 ;  /* 0x00000001a2c77824 */ /* 0x000fe200078e0a07 */
[----:B------:R-:W-:Y:S01]  /*0e50*/  IADD3 R166, R160, R168, RZ ;  /* 0x000000a8a0a67210 */ /* 0x000fe20007ffe0ff */
[----:B------:R-:W-:Y:S01]  /*0e60*/  IMAD.SHL.U32 R3, R3, 0x40, RZ ;  /* 0x0000004003037824 */ /* 0x000fe200078e00ff */
[----:B------:R-:W-:Y:S01]  /*0e70*/  SHF.R.S32.HI R2, RZ, 0x1f, R165 ;  /* 0x0000001fff027819 */ /* 0x000fe200000114a5 */
[----:B------:R-:W-:Y:S01]  /*0e80*/  IMAD.SHL.U32 R174, R199, 0x40, RZ ;  /* 0x00000040c7ae7824 */ /* 0x000fe200078e00ff */
[----:B------:R-:W-:Y:S01]  /*0e90*/  SHF.R.S32.HI R190, RZ, 0x3, R0 ;  /* 0x00000003ffbe7819 */ /* 0x000fe20000011400 */
[----:B------:R-:W-:Y:S01]  /*0ea0*/  IMAD.U32 R0, RZ, RZ, UR4 ;  /* 0x00000004ff007e24 */ /* 0x000fe2000f8e00ff */
[----:B------:R-:W-:Y:S01]  /*0eb0*/  LOP3.LUT R178, R3, 0xfffffe00, RZ, 0xc0, !PT ;  /* 0xfffffe0003b27812 */ /* 0x000fe200078ec0ff */
[----:B------:R-:W-:Y:S01]  /*0ec0*/  IMAD.IADD R184, R227, 0x1, -R184 ;  /* 0x00000001e3b87824 */ /* 0x000fe200078e0ab8 */
[-C--:B------:R-:W-:Y:S01]  /*0ed0*/  LEA.HI R191, R2, R165.reuse, RZ, 0x3 ;  /* 0x000000a502bf7211 */ /* 0x080fe200078f18ff */
[----:B------:R-:W-:Y:S01]  /*0ee0*/  VIADD R171, R160, 0x10 ;  /* 0x00000010a0ab7836 */ /* 0x000fe20000000000 */
[----:B------:R-:W-:Y:S01]  /*0ef0*/  SHF.R.S32.HI R3, RZ, 0x1f, R166 ;  /* 0x0000001fff037819 */ /* 0x000fe200000114a6 */
[----:B------:R0:W-:Y:S01]  /*0f00*/  STL [R1], R0 ;  /* 0x0000000001007387 */ /* 0x0001e20000100800 */
[----:B------:R-:W-:Y:S01]  /*0f10*/  LEA.HI R2, R2, R165, RZ, 0x6 ;  /* 0x000000a502027211 */ /* 0x000fe200078f30ff */
[----:B------:R-:W-:Y:S01]  /*0f20*/  VIADD R170, R160, 0x30 ;  /* 0x00000030a0aa7836 */ /* 0x000fe20000000000 */
[----:B------:R-:W-:Y:S01]  /*0f30*/  LOP3.LUT R174, R174, 0x1c0, RZ, 0xc0, !PT ;  /* 0x000001c0aeae7812 */ /* 0x000fe200078ec0ff */
[----:B------:R-:W-:Y:S01]  /*0f40*/  VIADD R172, R160, 0x50 ;  /* 0x00000050a0ac7836 */ /* 0x000fe20000000000 */
[----:B------:R-:W-:Y:S01]  /*0f50*/  LEA.HI R5, R3, R166, RZ, 0x6 ;  /* 0x000000a603057211 */ /* 0x000fe200078f30ff */
[----:B------:R-:W-:Y:S01]  /*0f60*/  IMAD.SHL.U32 R4, R2, 0x80, RZ ;  /* 0x0000008002047824 */ /* 0x000fe200078e00ff */
[----:B------:R-:W-:Y:S01]  /*0f70*/  SHF.R.U32.HI R175, RZ, 0x3, R174 ;  /* 0x00000003ffaf7819 */ /* 0x000fe200000116ae */
[----:B------:R-:W-:Y:S01]  /*0f80*/  IMAD R223, R223, 0x40, R8 ;  /* 0x00000040dfdf7824 */ /* 0x000fe200078e0208 */
[----:B------:R-:W-:Y:S01]  /*0f90*/  LOP3.LUT R2, R174, 0x38, R191, 0xf8, !PT ;  /* 0x00000038ae027812 */ /* 0x000fe200078ef8bf */
[----:B------:R-:W-:Y:S01]  /*0fa0*/  IMAD.SHL.U32 R7, R5, 0x80, RZ ;  /* 0x0000008005077824 */ /* 0x000fe200078e00ff */
[----:B------:R-:W-:Y:S01]  /*0fb0*/  LOP3.LUT R173, R173, 0x1c0, RZ, 0xc0, !PT ;  /* 0x000001c0adad7812 */ /* 0x000fe200078ec0ff */
[----:B------:R-:W-:Y:S01]  /*0fc0*/  IMAD.SHL.U32 R224, R224, 0x8, RZ ;  /* 0x00000008e0e07824 */ /* 0x000fe200078e00ff */
[----:B------:R-:W-:-:S02]  /*0fd0*/  LOP3.LUT R5, R4, 0xffffe000, RZ, 0xc0, !PT ;  /* 0xffffe00004057812 */ /* 0x000fc400078ec0ff */
[----:B------:R-:W-:Y:S02]  /*0fe0*/  LOP3.LUT R2, R2, R175, RZ, 0x3c, !PT ;  /* 0x000000af02027212 */ /* 0x000fe400078e3cff */
[----:B------:R-:W-:Y:S02]  /*0ff0*/  SHF.R.U32.HI R208, RZ, 0x3, R173 ;  /* 0x00000003ffd07819 */ /* 0x000fe400000116ad */
[----:B------:R-:W-:Y:S02]  /*1000*/  LOP3.LUT R11, R173, 0x38, R191, 0xf8, !PT ;  /* 0x00000038ad0b7812 */ /* 0x000fe400078ef8bf */
[----:B------:R-:W-:Y:S02]  /*1010*/  LEA.HI R3, R3, R166, RZ, 0x3 ;  /* 0x000000a603037211 */ /* 0x000fe400078f18ff */
[----:B------:R-:W-:Y:S01]  /*1020*/  IADD3 R207, R2, R5, R176 ;  /* 0x0000000502cf7210 */ /* 0x000fe20007ffe0b0 */
[----:B------:R-:W-:Y:S01]  /*1030*/  IMAD.U32 R2, RZ, RZ, UR5 ;  /* 0x00000005ff027e24 */ /* 0x000fe2000f8e00ff */
[----:B------:R-:W-:-:S02]  /*1040*/  LOP3.LUT R11, R11, R208, RZ, 0x3c, !PT ;  /* 0x000000d00b0b7212 */ /* 0x000fc400078e3cff */
[----:B------:R-:W-:Y:S02]  /*1050*/  LEA.HI R2, R189, R189, RZ, 0x1 ;  /* 0x000000bdbd027211 */ /* 0x000fe400078f08ff */
[--C-:B------:R-:W-:Y:S02]  /*1060*/  LOP3.LUT R6, R174, 0x38, R3.reuse, 0xf8, !PT ;  /* 0x00000038ae067812 */ /* 0x100fe400078ef803 */
[----:B------:R-:W-:Y:S02]  /*1070*/  LOP3.LUT R13, R173, 0x38, R3, 0xf8, !PT ;  /* 0x00000038ad0d7812 */ /* 0x000fe400078ef803 */
[----:B------:R-:W-:Y:S02]  /*1080*/  SHF.L.U32 R182, R184, 0x3, RZ ;  /* 0x00000003b8b67819 */ /* 0x000fe400000006ff */
[----:B------:R-:W-:Y:S02]  /*1090*/  IADD3 R11, R11, R5, R178 ;  /* 0x000000050b0b7210 */ /* 0x000fe40007ffe0b2 */
[----:B------:R-:W-:Y:S01]  /*10a0*/  LOP3.LUT R2, R2, 0x1ffffffe, RZ, 0xc0, !PT ;  /* 0x1ffffffe02027812 */ /* 0x000fe200078ec0ff */
[----:B------:R-:W-:Y:S01]  /*10b0*/  VIADD R183, R182, 0x40 ;  /* 0x00000040b6b77836 */ /* 0x000fe20000000000 */
[----:B------:R-:W-:-:S02]  /*10c0*/  LOP3.LUT R7, R7, 0xffffe000, RZ, 0xc0, !PT ;  /* 0xffffe00007077812 */ /* 0x000fc400078ec0ff */
[----:B------:R-:W-:Y:S01]  /*10d0*/  LOP3.LUT R6, R6, R175, RZ, 0x3c, !PT ;  /* 0x000000af06067212 */ /* 0x000fe200078e3cff */
[----:B------:R-:W-:Y:S01]  /*10e0*/  IMAD.IADD R2, R189, 0x1, -R2 ;  /* 0x00000001bd027824 */ /* 0x000fe200078e0a02 */
[----:B------:R-:W-:Y:S02]  /*10f0*/  LOP3.LUT R13, R13, R208, RZ, 0x3c, !PT ;  /* 0x000000d00d0d7212 */ /* 0x000fe400078e3cff */
[----:B------:R-:W-:Y:S01]  /*1100*/  LOP3.LUT R5, R173, 0x38, R18, 0xf8, !PT ;  /* 0x00000038ad057812 */ /* 0x000fe200078ef812 */
[----:B------:R-:W-:Y:S01]  /*1110*/  IMAD R181, R2, 0x8, R223 ;  /* 0x0000000802b57824 */ /* 0x000fe200078e02df */
[-C--:B------:R-:W-:Y:S02]  /*1120*/  IADD3 R6, R6, R7.reuse, R176 ;  /* 0x0000000706067210 */ /* 0x080fe40007ffe0b0 */
[----:B------:R-:W-:Y:S02]  /*1130*/  IADD3 R13, R13, R7, R178 ;  /* 0x000000070d0d7210 */ /* 0x000fe40007ffe0b2 */
[----:B------:R-:W-:-:S02]  /*1140*/  LOP3.LUT R180, R9, 0x7ffffffc, RZ, 0xc0, !PT ;  /* 0x7ffffffc09b47812 */ /* 0x000fc400078ec0ff */
[----:B------:R-:W-:Y:S02]  /*1150*/  LOP3.LUT R5, R178, R5, R208, 0xf6, !PT ;  /* 0x00000005b2057212 */ /* 0x000fe400078ef6d0 */
[----:B------:R-:W-:Y:S02]  /*1160*/  SHF.R.S32.HI R226, RZ, 0x1f, R182 ;  /* 0x0000001fffe27819 */ /* 0x000fe400000114b6 */
[----:B------:R-:W-:Y:S02]  /*1170*/  SHF.R.S32.HI R197, RZ, 0x1f, R171 ;  /* 0x0000001fffc57819 */ /* 0x000fe400000114ab */
[----:B------:R-:W-:Y:S02]  /*1180*/  SHF.R.S32.HI R225, RZ, 0x1f, R183 ;  /* 0x0000001fffe17819 */ /* 0x000fe400000114b7 */
[----:B------:R-:W-:Y:S02]  /*1190*/  SHF.R.S32.HI R196, RZ, 0x1f, R169 ;  /* 0x0000001fffc47819 */ /* 0x000fe400000114a9 */
[----:B------:R-:W-:-:S02]  /*11a0*/  SHF.R.S32.HI R195, RZ, 0x1f, R170 ;  /* 0x0000001fffc37819 */ /* 0x000fc400000114aa */
[----:B------:R-:W-:Y:S02]  /*11b0*/  SHF.R.S32.HI R194, RZ, 0x1f, R168 ;  /* 0x0000001fffc27819 */ /* 0x000fe400000114a8 */
[----:B------:R-:W-:Y:S02]  /*11c0*/  SHF.R.S32.HI R193, RZ, 0x1f, R172 ;  /* 0x0000001fffc17819 */ /* 0x000fe400000114ac */
[----:B------:R-:W-:Y:S02]  /*11d0*/  IADD3 R180, R201, -R180, RZ ;  /* 0x800000b4c9b47210 */ /* 0x000fe40007ffe0ff */
[----:B------:R-:W-:Y:S02]  /*11e0*/  SHF.R.S32.HI R191, RZ, 0x3, R191 ;  /* 0x00000003ffbf7819 */ /* 0x000fe400000114bf */
[----:B------:R-:W-:Y:S02]  /*11f0*/  SHF.R.S32.HI R192, RZ, 0x3, R3 ;  /* 0x00000003ffc07819 */ /* 0x000fe40000011403 */
[----:B------:R-:W-:-:S02]  /*1200*/  LEA R206, R5, UR4, 0x1 ;  /* 0x0000000405ce7c11 */ /* 0x000fc4000f8e08ff */
[----:B------:R-:W-:Y:S02]  /*1210*/  LEA R207, R207, UR4, 0x1 ;  /* 0x00000004cfcf7c11 */ /* 0x000fe4000f8e08ff */
[----:B------:R-:W-:Y:S02]  /*1220*/  LEA R204, R11, UR4, 0x1 ;  /* 0x000000040bcc7c11 */ /* 0x000fe4000f8e08ff */
[----:B------:R-:W-:Y:S02]  /*1230*/  LEA R205, R6, UR4, 0x1 ;  /* 0x0000000406cd7c11 */ /* 0x000fe4000f8e08ff */
[----:B0-----:R-:W-:-:S07]  /*1240*/  LEA R202, R13, UR4, 0x1 ;  /* 0x000000040dca7c11 */ /* 0x001fce000f8e08ff */
.L_x_1944:
[----:B------:R-:W-:Y:S01]  /*1250*/  ULDC.64 UR4, c[0x0][0xa28] ;  /* 0x00028a0000047ab9 */ /* 0x000fe20000000a00 */
[----:B0-2---:R-:W0:Y:S01]  /*1260*/  LDC.64 R4, c[0x0][0xa08] ;  /* 0x00028200ff047b82 */ /* 0x005e220000000a00 */
[----:B------:R-:W-:Y:S01]  /*1270*/  ISETP.NE.U32.AND P0, PT, RZ, UR4, PT ;  /* 0x00000004ff007c0c */ /* 0x000fe2000bf05070 */
[----:B------:R-:W-:Y:S01]  /*1280*/  IMAD.MOV.U32 R11, RZ, RZ, RZ ;  /* 0x000000ffff0b7224 */ /* 0x000fe200078e00ff */
[----:B------:R-:W-:Y:S01]  /*1290*/  ULDC.64 UR6, c[0x0][0x208] ;  /* 0x0000820000067ab9 */ /* 0x000fe20000000a00 */
[----:B------:R-:W-:Y:S01]  /*12a0*/  IMAD.MOV.U32 R121, RZ, RZ, RZ ;  /* 0x000000ffff797224 */ /* 0x000fe200078e00ff */
[----:B------:R-:W-:Y:S01]  /*12b0*/  ISETP.NE.AND.EX P0, PT, RZ, UR5, PT, P0 ;  /* 0x00000005ff007c0c */ /* 0x000fe2000bf05300 */
[----:B------:R-:W-:Y:S02]  /*12c0*/  ULDC.64 UR4, c[0x0][0xa18] ;  /* 0x0002860000047ab9 */ /* 0x000fe40000000a00 */
[----:B------:R-:W-:-:S04]  /*12d0*/  ISETP.NE.U32.AND P1, PT, RZ, UR4, PT ;  /* 0x00000004ff007c0c */ /* 0x000fc8000bf25070 */
[----:B------:R-:W-:Y:S01]  /*12e0*/  ISETP.NE.AND.EX P1, PT, RZ, UR5, PT, P1 ;  /* 0x00000005ff007c0c */ /* 0x000fe2000bf25310 */
[----:B------:R-:W-:Y:S02]  /*12f0*/  ULDC.64 UR4, c[0x0][0xa08] ;  /* 0x0002820000047ab9 */ /* 0x000fe40000000a00 */
[----:B------:R-:W-:-:S03]  /*1300*/  ISETP.NE.U32.AND P3, PT, RZ, UR4, PT ;  /* 0x00000004ff007c0c */ /* 0x000fc6000bf65070 */
[----:B---34-:R-:W1:Y:S01]  /*1310*/  @P0 LDC.64 R2, c[0x0][0xa28] ;  /* 0x00028a00ff020b82 */ /* 0x018e620000000a00 */
[----:B------:R-:W-:Y:S01]  /*1320*/  ISETP.NE.AND.EX P3, PT, RZ, UR5, PT, P3 ;  /* 0x00000005ff007c0c */ /* 0x000fe2000bf65330 */
[----:B0-----:R-:W-:-:S06]  /*1330*/  IMAD.WIDE R8, R27, 0x4, R4 ;  /* 0x000000041b087825 */ /* 0x001fcc00078e0204 */
[----:B------:R-:W0:Y:S01]  /*1340*/  @P1 LDC.64 R6, c[0x0][0xa18] ;  /* 0x00028600ff061b82 */ /* 0x000e220000000a00 */
[----:B------:R-:W-:Y:S02]  /*1350*/  ULDC UR4, c[0x0][0x288] ;  /* 0x0000a20000047ab9 */ /* 0x000fe40000000800 */
[----:B------:R-:W-:Y:S01]  /*1360*/  IMAD.U32 R163, RZ, RZ, UR4 ;  /* 0x00000004ffa37e24 */ /* 0x000fe2000f8e00ff */
[----:B------:R-:W-:Y:S02]  /*1370*/  ULDC.64 UR4, c[0x0][0x418] ;  /* 0x0001060000047ab9 */ /* 0x000fe40000000a00 */
[----:B------:R-:W-:Y:S01]  /*1380*/  UISETP.NE.U32.AND UP0, UPT, UR4, URZ, UPT ;  /* 0x0000003f0400728c */ /* 0x000fe2000bf05070 */
[----:B------:R2:W5:Y:S03]  /*1390*/  @P3 LDG.E R121, desc[UR6][R8.64] ;  /* 0x0000000608793981 */ /* 0x000566000c1e1900 */
[----:B------:R-:W-:-:S03]  /*13a0*/  UISETP.NE.AND.EX UP0, UPT, UR5, URZ, UPT, UP0 ;  /* 0x0000003f0500728c */ /* 0x000fc6000bf05300 */
[----:B------:R-:W-:Y:S01]  /*13b0*/  ULDC.64 UR4, c[0x0][0xa20] ;  /* 0x0002880000047ab9 */ /* 0x000fe20000000a00 */
[----:B-1----:R-:W-:Y:S01]  /*13c0*/  @P0 IMAD.WIDE R2, R27, 0x4, R2 ;  /* 0x000000041b020825 */ /* 0x002fe200078e0202 */
[----:B------:R-:W-:-:S04]  /*13d0*/  ISETP.NE.U32.AND P2, PT, RZ, UR4, PT ;  /* 0x00000004ff007c0c */ /* 0x000fc8000bf45070 */
[----:B------:R2:W5:Y:S01]  /*13e0*/  @P0 LDG.E R11, desc[UR6][R2.64] ;  /* 0x00000006020b0981 */ /* 0x000562000c1e1900 */
[----:B0-----:R-:W-:-:S05]  /*13f0*/  @P1 IMAD.WIDE R4, R27, 0x4, R6 ;  /* 0x000000041b041825 */ /* 0x001fca00078e0206 */
[----:B------:R2:W5:Y:S01]  /*1400*/  @P1 LDG.E R163, desc[UR6][R4.64] ;  /* 0x0000000604a31981 */ /* 0x000562000c1e1900 */
[----:B------:R-:W-:Y:S02]  /*1410*/  ULDC UR6, c[0x0][0x424] ;  /* 0x0001090000067ab9 */ /* 0x000fe40000000800 */
[----:B------:R-:W-:Y:S01]  /*1420*/  USEL UR4, UR6, 0x1, UP0 ;  /* 0x0000000106047887 */ /* 0x000fe20008000000 */
[----:B------:R-:W-:Y:S02]  /*1430*/  ISETP.NE.AND.EX P2, PT, RZ, UR5, PT, P2 ;  /* 0x00000005ff007c0c */ /* 0x000fe4000bf45320 */
[----:B------:R-:W-:Y:S01]  /*1440*/  ULDC UR6, c[0x0][0x2f0] ;  /* 0x0000bc0000067ab9 */ /* 0x000fe20000000800 */
[----:B------:R-:W-:Y:S01]  /*1450*/  ULDC UR7, c[0x0][0x348] ;  /* 0x0000d20000077ab9 */ /* 0x000fe20000000800 */
[----:B------:R-:W-:Y:S01]  /*1460*/  UIMAD UR6, UR4, UR6, URZ ;  /* 0x00000006040672a4 */ /* 0x000fe2000f8e023f */
[----:B------:R-:W-:Y:S02]  /*1470*/  IMAD.MOV.U32 R185, RZ, RZ, R26 ;  /* 0x000000ffffb97224 */ /* 0x000fe400078e001a */
[----:B------:R-:W-:Y:S01]  /*1480*/  IMAD.MOV.U32 R186, RZ, RZ, R27 ;  /* 0x000000ffffba7224 */ /* 0x000fe200078e001b */
[----:B--2---:R-:W-:Y:S08]  /*1490*/  @P1 BRA `(.L_x_1659) ;  /* 0x0000000000281947 */ /* 0x004ff00003800000 */
[----:B------:R-:W-:Y:S02]  /*14a0*/  ULDC.64 UR4, c[0x0][0xa00] ;  /* 0x0002800000047ab9 */ /* 0x000fe40000000a00 */
[----:B------:R-:W-:-:S04]  /*14b0*/  ISETP.NE.U32.AND P0, PT, RZ, UR4, PT ;  /* 0x00000004ff007c0c */ /* 0x000fc8000bf05070 */
[----:B------:R-:W-:-:S13]  /*14c0*/  ISETP.NE.AND.EX P0, PT, RZ, UR5, PT, P0 ;  /* 0x00000005ff007c0c */ /* 0x000fda000bf05300 */
[----:B------:R-:W-:Y:S05]  /*14d0*/  @!P0 BRA `(.L_x_1659) ;  /* 0x0000000000188947 */ /* 0x000fea0003800000 */
[----:B------:R-:W0:Y:S01]  /*14e0*/  LDC.64 R2, c[0x0][0xa00] ;  /* 0x00028000ff027b82 */ /* 0x000e220000000a00 */
[----:B------:R-:W-:Y:S01]  /*14f0*/  ULDC.64 UR4, c[0x0][0x208] ;  /* 0x0000820000047ab9 */ /* 0x000fe20000000a00 */
[----:B0-----:R-:W-:-:S05]  /*1500*/  IMAD.WIDE R2, R27, 0x4, R2 ;  /* 0x000000041b027825 */ /* 0x001fca00078e0202 */
[----:B-----5:R-:W2:Y:S04]  /*1510*/  LDG.E R163, desc[UR4][R2.64] ;  /* 0x0000000402a37981 */ /* 0x020ea8000c1e1900 */
[----:B------:R-:W2:Y:S02]  /*1520*/  LDG.E R0, desc[UR4][R2.64+0x4] ;  /* 0x0000040402007981 */ /* 0x000ea4000c1e1900 */
[----:B--2---:R-:W-:-:S07]  /*1530*/  IADD3 R163, -R163, R0, RZ ;  /* 0x00000000a3a37210 */ /* 0x004fce0007ffe1ff */
.L_x_1659:
[----:B------:R-:W-:Y:S02]  /*1540*/  IMAD.U32 R24, RZ, RZ, UR7 ;  /* 0x00000007ff187e24 */ /* 0x000fe4000f8e00ff */
[----:B------:R-:W-:Y:S01]  /*1550*/  IMAD.U32 R28, RZ, RZ, UR6 ;  /* 0x00000006ff1c7e24 */ /* 0x000fe2000f8e00ff */
[----:B------:R-:W-:Y:S06]  /*1560*/  @!P2 BRA `(.L_x_1660) ;  /* 0x000000000014a947 */ /* 0x000fec0003800000 */
[----:B------:R-:W0:Y:S01]  /*1570*/  LDC.64 R2, c[0x0][0xa20] ;  /* 0x00028800ff027b82 */ /* 0x000e220000000a00 */
[----:B------:R-:W-:Y:S01]  /*1580*/  ULDC.64 UR4, c[0x0][0x208] ;  /* 0x0000820000047ab9 */ /* 0x000fe20000000a00 */
[----:B0-----:R-:W-:-:S05]  /*1590*/  IMAD.WIDE R2, R27, 0x4, R2 ;  /* 0x000000041b027825 */ /* 0x001fca00078e0202 */
[----:B------:R0:W5:Y:S01]  /*15a0*/  LDG.E R28, desc[UR4][R2.64] ;  /* 0x00000004021c7981 */ /* 0x000162000c1e1900 */
[----:B------:R-:W-:Y:S05]  /*15b0*/  BRA `(.L_x_1661) ;  /* 0x0000000000147947 */ /* 0x000fea0003800000 */
.L_x_1660:
[----:B------:R-:W-:Y:S05]  /*15c0*/  @!P3 BRA `(.L_x_1661) ;  /* 0x000000000010b947 */ /* 0x000fea0003800000 */
[----:B------:R-:W-:Y:S02]  /*15d0*/  ULDC.64 UR4, c[0x0][0x208] ;  /* 0x0000820000047ab9 */ /* 0x000fe40000000a00 */
[----:B------:R-:W2:Y:S04]  /*15e0*/  LDG.E R3, desc[UR4][R8.64] ;  /* 0x0000000408037981 */ /* 0x000ea8000c1e1900 */
[----:B------:R-:W2:Y:S02]  /*15f0*/  LDG.E R28, desc[UR4][R8.64+0x4] ;  /* 0x00000404081c7981 */ /* 0x000ea4000c1e1900 */
[----:B--2---:R-:W-:-:S07]  /*1600*/  IMAD.IADD R28, R28, 0x1, -R3 ;  /* 0x000000011c1c7824 */ /* 0x004fce00078e0a03 */
.L_x_1661:
[----:B------:R-:W-:Y:S01]  /*1610*/  ULDC.64 UR4, c[0x0][0xa10] ;  /* 0x0002840000047ab9 */ /* 0x000fe20000000a00 */
[----:B------:R-:W-:Y:S01]  /*1620*/  ULDC.64 UR6, c[0x0][0x208] ;  /* 0x0000820000067ab9 */ /* 0x000fe20000000a00 */
[----:B------:R-:W-:Y:S01]  /*1630*/  ISETP.NE.U32.AND P0, PT, RZ, UR4, PT ;  /* 0x00000004ff007c0c */ /* 0x000fe2000bf05070 */
[----:B------:R-:W1:Y:S03]  /*1640*/  LDC R6, c[0x0][0x448] ;  /* 0x00011200ff067b82 */ /* 0x000e660000000800 */
[----:B------:R-:W-:Y:S01]  /*1650*/  ISETP.NE.AND.EX P0, PT, RZ, UR5, PT, P0 ;  /* 0x00000005ff007c0c */ /* 0x000fe2000bf05300 */
[----:B------:R-:W-:Y:S02]  /*1660*/  ULDC.64 UR4, c[0x0][0xa30] ;  /* 0x00028c0000047ab9 */ /* 0x000fe40000000a00 */
[----:B------:R-:W-:Y:S01]  /*1670*/  ISETP.NE.U32.AND P1, PT, RZ, UR4, PT ;  /* 0x00000004ff007c0c */ /* 0x000fe2000bf25070 */
[----:B-----5:R-:W-:Y:S01]  /*1680*/  IMAD.MOV.U32 R143, RZ, RZ, R28 ;  /* 0x000000ffff8f7224 */ /* 0x020fe200078e001c */
[----:B------:R-:W2:Y:S02]  /*1690*/  LDC.64 R12, c[0x0][0x9e0] ;  /* 0x00027800ff0c7b82 */ /* 0x000ea40000000a00 */
[----:B------:R-:W-:-:S06]  /*16a0*/  ISETP.NE.AND.EX P1, PT, RZ, UR5, PT, P1 ;  /* 0x00000005ff007c0c */ /* 0x000fcc000bf25310 */
[----:B0-----:R-:W0:Y:S08]  /*16b0*/  @P0 LDC.64 R2, c[0x0][0xa10] ;  /* 0x00028400ff020b82 */ /* 0x001e300000000a00 */
[----:B------:R-:W3:Y:S01]  /*16c0*/  @P1 LDC.64 R4, c[0x0][0xa30] ;  /* 0x00028c00ff041b82 */ /* 0x000ee20000000a00 */
[----:B0-----:R-:W-:-:S05]  /*16d0*/  @P0 IMAD.WIDE R2, R27, 0x4, R2 ;  /* 0x000000041b020825 */ /* 0x001fca00078e0202 */
[----:B------:R-:W4:Y:S04]  /*16e0*/  @P0 LDG.E R0, desc[UR6][R2.64] ;  /* 0x0000000602000981 */ /* 0x000f28000c1e1900 */
[----:B------:R0:W4:Y:S01]  /*16f0*/  @P0 LDG.E R7, desc[UR6][R2.64+0x4] ;  /* 0x0000040602070981 */ /* 0x000122000c1e1900 */
[----:B---3--:R-:W-:-:S05]  /*1700*/  @P1 IMAD.WIDE R4, R27, 0x4, R4 ;  /* 0x000000041b041825 */ /* 0x008fca00078e0204 */
[----:B------:R3:W5:Y:S01]  /*1710*/  @P1 LDG.E R143, desc[UR6][R4.64] ;  /* 0x00000006048f1981 */ /* 0x000762000c1e1900 */
[----:B-1----:R-:W-:Y:S01]  /*1720*/  ISETP.NE.AND P1, PT, R6, 0x1, PT ;  /* 0x000000010600780c */ /* 0x002fe20003f25270 */
[----:B------:R-:W-:Y:S01]  /*1730*/  IMAD.SHL.U32 R177, R25, 0x80, RZ ;  /* 0x0000008019b17824 */ /* 0x000fe200078e00ff */
[----:B--2---:R-:W-:Y:S01]  /*1740*/  ISETP.GE.AND P2, PT, R13, 0x1, PT ;  /* 0x000000010d00780c */ /* 0x004fe20003f46270 */
[----:B------:R-:W-:-:S03]  /*1750*/  IMAD.IADD R11, R28, 0x1, -R11 ;  /* 0x000000011c0b7824 */ /* 0x000fc600078e0a0b */
[----:B0-----:R-:W-:-:S07]  /*1760*/  IADD3 R2, R177, 0x7f, RZ ;  /* 0x0000007fb1027810 */ /* 0x001fce0007ffe0ff */
[----:B------:R-:W0:Y:S08]  /*1770*/  @P1 LDC R9, c[0x0][0x44c] ;  /* 0x00011300ff091b82 */ /* 0x000e300000000800 */
[----:B------:R-:W1:Y:S01]  /*1780*/  @P1 LDC R6, c[0x0][0x450] ;  /* 0x00011400ff061b82 */ /* 0x000e620000000800 */
[----:B0-----:R-:W-:-:S05]  /*1790*/  @P1 IMAD.HI.U32 R3, R2, R9, RZ ;  /* 0x0000000902031227 */ /* 0x001fca00078e00ff */
[----:B-1----:R-:W-:Y:S01]  /*17a0*/  @P1 SHF.R.U32.HI R2, RZ, R6, R3 ;  /* 0x00000006ff021219 */ /* 0x002fe20000011603 */
[----:B----4-:R-:W-:-:S04]  /*17b0*/  @P0 IMAD.IADD R24, R7, 0x1, -R0 ;  /* 0x0000000107180824 */ /* 0x010fc800078e0a00 */
[----:B------:R-:W-:-:S04]  /*17c0*/  IMAD.IADD R164, R11, 0x1, R24 ;  /* 0x000000010ba47824 */ /* 0x000fc800078e0218 */
[C---:B------:R-:W-:Y:S01]  /*17d0*/  VIADD R0, R164.reuse, 0x5f ;  /* 0x0000005fa4007836 */ /* 0x040fe20000000000 */
[----:B------:R-:W-:-:S03]  /*17e0*/  IADD3 R3, R164, 0x1, -R163 ;  /* 0x00000001a4037810 */ /* 0x000fc60007ffe8a3 */
[----:B------:R-:W-:-:S04]  /*17f0*/  IMAD.HI R0, R0, 0x2aaaaaab, RZ ;  /* 0x2aaaaaab00007827 */ /* 0x000fc800078e02ff */
[----:B------:R-:W-:Y:S01]  /*1800*/  IMAD.IADD R3, R3, 0x1, R2 ;  /* 0x0000000103037824 */ /* 0x000fe200078e0202 */
[----:B------:R-:W-:-:S04]  /*1810*/  SHF.R.U32.HI R149, RZ, 0x1f, R0 ;  /* 0x0000001fff957819 */ /* 0x000fc80000011600 */
[----:B------:R-:W-:Y:S01]  /*1820*/  LEA.HI.SX32 R149, R0, R149, 0x1c ;  /* 0x0000009500957211 */ /* 0x000fe200078fe2ff */
[----:B------:R-:W-:Y:S01]  /*1830*/  IMAD.IADD R0, R3, 0x1, R12 ;  /* 0x0000000103007824 */ /* 0x000fe200078e020c */
[----:B---3--:R-:W-:Y:S06]  /*1840*/  @!P2 BRA `(.L_x_1662) ;  /* 0x000000000048a947 */ /* 0x008fec0003800000 */
[C---:B------:R-:W-:Y:S01]  /*1850*/  ISETP.GT.AND P0, PT, R3.reuse, RZ, PT ;  /* 0x000000ff0300720c */ /* 0x040fe20003f04270 */
[----:B------:R-:W-:Y:S01]  /*1860*/  BSSY B0, `(.L_x_1663) ;  /* 0x000000e000007945 */ /* 0x000fe20003800000 */
[----:B------:R-:W-:-:S11]  /*1870*/  VIADD R2, R3, 0xffffffff ;  /* 0xffffffff03027836 */ /* 0x000fd60000000000 */
        /* <DEDUP_REMOVED lines=8> */
.L_x_1664:
[----:B------:R-:W-:-:S13]  /*1900*/  ISETP.NE.AND P0, PT, R13, 0x1, PT ;  /* 0x000000010d00780c */ /* 0x000fda0003f05270 */
[----:B------:R-:W0:Y:S02]  /*1910*/  @P0 LDC.64 R4, c[0x0][0x9e8] ;  /* 0x00027a00ff040b82 */ /* 0x000e240000000a00 */
[----:B0-----:R-:W-:-:S05]  /*1920*/  @P0 IMAD.HI.U32 R4, R2, R4, RZ ;  /* 0x0000000402040227 */ /* 0x001fca00078e00ff */
[----:B------:R-:W-:-:S07]  /*1930*/  @P0 SHF.R.U32.HI R2, RZ, R5, R4 ;  /* 0x00000005ff020219 */ /* 0x000fce0000011604 */
.L_x_1665:
[----:B------:R-:W-:Y:S05]  /*1940*/  BSYNC B0 ;  /* 0x0000000000007941 */ /* 0x000fea0003800000 */
.L_x_1663:
[----:B------:R-:W-:-:S05]  /*1950*/  IMAD R3, R2, R13, R13 ;  /* 0x0000000d02037224 */ /* 0x000fca00078e020d */
[----:B------:R-:W-:-:S07]  /*1960*/  VIMNMX R0, R0, R3, PT ;  /* 0x0000000300007248 */ /* 0x000fce0003fe0100 */
.L_x_1662:
[----:B------:R-:W0:Y:S01]  /*1970*/  @P1 LDC R2, c[0x0][0x44c] ;  /* 0x00011300ff021b82 */ /* 0x000e220000000800 */
[----:B------:R-:W-:Y:S01]  /*1980*/  IMAD.MOV.U32 R3, RZ, RZ, R177 ;  /* 0x000000ffff037224 */ /* 0x000fe200078e00b1 */
[----:B------:R-:W-:Y:S01]  /*1990*/  IADD3 R148, R164, -R163, RZ ;  /* 0x800000a3a4947210 */ /* 0x000fe20007ffe0ff */
[----:B------:R-:W-:-:S05]  /*19a0*/  ULDC UR4, c[0x0][0x9dc] ;  /* 0x0002770000047ab9 */ /* 0x000fca0000000800 */
[----:B------:R-:W1:Y:S01]  /*19b0*/  @P1 LDC R5, c[0x0][0x450] ;  /* 0x00011400ff051b82 */ /* 0x000e620000000800 */
[----:B0-----:R-:W-:-:S05]  /*19c0*/  @P1 IMAD.HI.U32 R2, R177, R2, RZ ;  /* 0x00000002b1021227 */ /* 0x001fca00078e00ff */
[----:B-1----:R-:W-:-:S05]  /*19d0*/  @P1 SHF.R.U32.HI R3, RZ, R5, R2 ;  /* 0x00000005ff031219 */ /* 0x002fca0000011602 */
[----:B------:R-:W-:-:S04]  /*19e0*/  IMAD.IADD R2, R148, 0x1, R3 ;  /* 0x0000000194027824 */ /* 0x000fc800078e0203 */
[----:B------:R-:W-:Y:S01]  /*19f0*/  VIADD R3, R2, -UR4 ;  /* 0x8000000402037c36 */ /* 0x000fe20008000000 */
[----:B------:R-:W-:Y:S06]  /*1a00*/  @!P2 BRA `(.L_x_1666) ;  /* 0x000000000044a947 */ /* 0x000fec0003800000 */
[----:B------:R-:W-:Y:S01]  /*1a10*/  ISETP.GT.AND P0, PT, R2, -0x1, PT ;  /* 0xffffffff0200780c */ /* 0x000fe20003f04270 */
[----:B------:R-:W-:-:S12]  /*1a20*/  BSSY B0, `(.L_x_1667) ;  /* 0x000000d000007945 */ /* 0x000fd80003800000 */
        /* <DEDUP_REMOVED lines=8> */
.L_x_1668:
[----:B------:R-:W-:-:S13]  /*1ab0*/  ISETP.NE.AND P0, PT, R13, 0x1, PT ;  /* 0x000000010d00780c */ /* 0x000fda0003f05270 */
[----:B------:R-:W0:Y:S02]  /*1ac0*/  @P0 LDC.64 R4, c[0x0][0x9e8] ;  /* 0x00027a00ff040b82 */ /* 0x000e240000000a00 */
[----:B0-----:R-:W-:-:S05]  /*1ad0*/  @P0 IMAD.HI.U32 R4, R2, R4, RZ ;  /* 0x0000000402040227 */ /* 0x001fca00078e00ff */
[----:B------:R-:W-:-:S07]  /*1ae0*/  @P0 SHF.R.U32.HI R2, RZ, R5, R4 ;  /* 0x00000005ff020219 */ /* 0x000fce0000011604 */
.L_x_1669:
[----:B------:R-:W-:Y:S05]  /*1af0*/  BSYNC B0 ;  /* 0x0000000000007941 */ /* 0x000fea0003800000 */
.L_x_1667:
[----:B------:R-:W-:-:S05]  /*1b00*/  IMAD R2, R2, R13, RZ ;  /* 0x0000000d02027224 */ /* 0x000fca00078e02ff */
[----:B------:R-:W-:-:S07]  /*1b10*/  VIMNMX R3, R3, R2, !PT ;  /* 0x0000000203037248 */ /* 0x000fce0007fe0100 */
.L_x_1666:
[----:B------:R-:W-:Y:S02]  /*1b20*/  VIADD R0, R0, 0x5f ;  /* 0x0000005f00007836 */ /* 0x000fe40000000000 */
[----:B------:R-:W-:-:S04]  /*1b30*/  IMAD.HI R2, R3, 0x2aaaaaab, RZ ;  /* 0x2aaaaaab03027827 */ /* 0x000fc800078e02ff */
[----:B------:R-:W-:Y:S01]  /*1b40*/  IMAD.HI R0, R0, 0x2aaaaaab, RZ ;  /* 0x2aaaaaab00007827 */ /* 0x000fe200078e02ff */
[----:B------:R-:W-:-:S04]  /*1b50*/  SHF.R.U32.HI R5, RZ, 0x1f, R2 ;  /* 0x0000001fff057819 */ /* 0x000fc80000011602 */
[----:B------:R-:W-:Y:S02]  /*1b60*/  SHF.R.U32.HI R3, RZ, 0x1f, R0 ;  /* 0x0000001fff037819 */ /* 0x000fe40000011600 */
[----:B------:R-:W-:Y:S02]  /*1b70*/  LEA.HI.SX32 R5, R2, R5, 0x1c ;  /* 0x0000000502057211 */ /* 0x000fe400078fe2ff */
[----:B------:R-:W-:Y:S02]  /*1b80*/  LEA.HI.SX32 R0, R0, R3, 0x1c ;  /* 0x0000000300007211 */ /* 0x000fe400078fe2ff */
[----:B------:R-:W-:Y:S02]  /*1b90*/  VIMNMX R5, RZ, R5, !PT ;  /* 0x00000005ff057248 */ /* 0x000fe40007fe0100 */
[----:B------:R-:W-:-:S03]  /*1ba0*/  VIMNMX R0, R149, R0, PT ;  /* 0x0000000095007248 */ /* 0x000fc60003fe0100 */
[--C-:B------:R-:W-:Y:S02]  /*1bb0*/  IMAD R5, R5, 0x60, -R11.reuse ;  /* 0x0000006005057824 */ /* 0x100fe400078e0a0b */
[----:B------:R-:W-:-:S03]  /*1bc0*/  IMAD R3, R0, 0x60, -R11 ;  /* 0x0000006000037824 */ /* 0x000fc600078e0a0b */
[----:B------:R-:W-:Y:S02]  /*1bd0*/  VIMNMX R5, RZ, R5, !PT ;  /* 0x00000005ff057248 */ /* 0x000fe40007fe0100 */
[----:B------:R-:W-:-:S03]  /*1be0*/  VIMNMX R0, R3, R24, PT ;  /* 0x0000001803007248 */ /* 0x000fc60003fe0100 */
[----:B------:R-:W-:Y:S01]  /*1bf0*/  IMAD.WIDE.U32 R2, R5, -0x55555555, RZ ;  /* 0xaaaaaaab05027825 */ /* 0x000fe200078e00ff */
[----:B------:R-:W-:-:S04]  /*1c00*/  ISETP.GT.AND P0, PT, R0, R5, PT ;  /* 0x000000050000720c */ /* 0x000fc80003f04270 */
[----:B------:R-:W-:-:S05]  /*1c10*/  SHF.R.U32.HI R123, RZ, 0x6, R3 ;  /* 0x00000006ff7b7819 */ /* 0x000fca0000011603 */
[----:B------:R-:W-:-:S04]  /*1c20*/  IMAD.MOV.U32 R2, RZ, RZ, R123 ;  /* 0x000000ffff027224 */ /* 0x000fc800078e007b */
[----:B------:R-:W-:-:S04]  /*1c30*/  @P0 VIADD R0, R0, 0x5f ;  /* 0x0000005f00000836 */ /* 0x000fc80000000000 */
[----:B------:R-:W-:-:S05]  /*1c40*/  @P0 IMAD.HI R0, R0, 0x2aaaaaab, RZ ;  /* 0x2aaaaaab00000827 */ /* 0x000fca00078e02ff */
[----:B------:R-:W-:-:S04]  /*1c50*/  @P0 SHF.R.U32.HI R3, RZ, 0x1f, R0 ;  /* 0x0000001fff030819 */ /* 0x000fc80000011600 */
[----:B------:R-:W-:Y:S02]  /*1c60*/  @P0 LEA.HI.SX32 R2, R0, R3, 0x1c ;  /* 0x0000000300020211 */ /* 0x000fe400078fe2ff */
[----:B------:R-:W-:Y:S02]  /*1c70*/  PLOP3.LUT P0, PT, PT, PT, PT, 0x80, 0x0 ;  /* 0x000000000000781c */ /* 0x000fe40003f0f070 */
[----:B------:R-:W-:-:S13]  /*1c80*/  ISETP.GT.AND P1, PT, R2, R123, PT ;  /* 0x0000007b0200720c */ /* 0x000fda0003f24270 */
[----:B------:R-:W-:Y:S05]  /*1c90*/  @!P1 BRA `(.L_x_1670) ;  /* 0x0000008800d49947 */ /* 0x000fea0003800000 */
[----:B------:R-:W-:Y:S01]  /*1ca0*/  VIADD R118, R16, 0x18400 ;  /* 0x0001840010767836 */ /* 0x000fe20000000000 */
[----:B------:R-:W-:Y:S04]  /*1cb0*/  BSSY B6, `(.L_x_1671) ;  /* 0x0000013000067945 */ /* 0x000fe80003800000 */
[----:B------:R-:W-:-:S13]  /*1cc0*/  LOP3.LUT P0, RZ, R118, 0x3ff, RZ, 0xc0, !PT ;  /* 0x000003ff76ff7812 */ /* 0x000fda000780c0ff */
        /* <DEDUP_REMOVED lines=16> */
[----:B-1---5:R-:W-:Y:S05]  /*1dd0*/  CALL.ABS.NOINC R14 ;  /* 0x000000000e007343 */ /* 0x022fea0003c00000 */
.L_x_1672:
[----:B------:R-:W-:Y:S05]  /*1de0*/  BSYNC B6 ;  /* 0x0000000000067941 */ /* 0x000fea0003800000 */
.L_x_1671:
        /* <DEDUP_REMOVED lines=11> */
[----:B------:R-:W-:Y:S01]  /*1ea0*/  IMAD.U32 R10, RZ, RZ, UR6 ;  /* 0x00000006ff0a7e24 */ /* 0x000fe2000f8e00ff */
[----:B------:R-:W-:Y:S01]  /*1eb0*/  MOV R12, 0x1 ;  /* 0x00000001000c7802 */ /* 0x000fe20000000f00 */
[----:B------:R-:W-:Y:S02]  /*1ec0*/  IMAD.U32 R6, RZ, RZ, UR4 ;  /* 0x00000004ff067e24 */ /* 0x000fe4000f8e00ff */
[----:B------:R-:W-:-:S02]  /*1ed0*/  IMAD.U32 R7, RZ, RZ, UR5 ;  /* 0x00000005ff077e24 */ /* 0x000fc4000f8e00ff */
[----:B------:R-:W-:Y:S02]  /*1ee0*/  IMAD.U32 R11, RZ, RZ, UR7 ;  /* 0x00000007ff0b7e24 */ /* 0x000fe4000f8e00ff */
[----:B------:R-:W-:Y:S02]  /*1ef0*/  IMAD.MOV.U32 R8, RZ, RZ, 0x70 ;  /* 0x00000070ff087424 */ /* 0x000fe400078e00ff */
[----:B0-----:R-:W-:-:S07]  /*1f00*/  IMAD.MOV.U32 R13, RZ, RZ, RZ ;  /* 0x000000ffff0d7224 */ /* 0x001fce00078e00ff */
[----:B------:R-:W-:-:S07]  /*1f10*/  LEPC R20, `(.L_x_1674) ;  /* 0x000000001014794e */ /* 0x000fce0000000000 */
[----:B-1---5:R-:W-:Y:S05]  /*1f20*/  CALL.ABS.NOINC R14 ;  /* 0x000000000e007343 */ /* 0x022fea0003c00000 */
.L_x_1674:
[----:B------:R-:W-:Y:S05]  /*1f30*/  BSYNC B6 ;  /* 0x0000000000067941 */ /* 0x000fea0003800000 */
.L_x_1673:
[----:B------:R-:W-:Y:S01]  /*1f40*/  ULDC.64 UR4, c[0x0][0x9f8] ;  /* 0x00027e0000047ab9 */ /* 0x000fe20000000a00 */
[----:B------:R-:W-:Y:S01]  /*1f50*/  ULDC.64 UR6, c[0x0][0x208] ;  /* 0x0000820000067ab9 */ /* 0x000fe20000000a00 */
[----:B------:R-:W-:Y:S01]  /*1f60*/  ISETP.NE.U32.AND P0, PT, RZ, UR4, PT ;  /* 0x00000004ff007c0c */ /* 0x000fe2000bf05070 */
[----:B------:R-:W2:Y:S01]  /*1f70*/  LDL.LU R20, [R1+0x4] ;  /* 0x0000040001147983 */ /* 0x000ea20000300800 */
[----:B------:R-:W0:Y:S02]  /*1f80*/  LDC.64 R90, c[0x0][0x300] ;  /* 0x0000c000ff5a7b82 */ /* 0x000e240000000a00 */
[----:B------:R-:W-:Y:S01]  /*1f90*/  ISETP.NE.AND.EX P0, PT, RZ, UR5, PT, P0 ;  /* 0x00000005ff007c0c */ /* 0x000fe2000bf05300 */
[C---:B------:R-:W-:Y:S01]  /*1fa0*/  VIADD R0, R18.reuse, 0x80 ;  /* 0x0000008012007836 */ /* 0x040fe20000000000 */
[----:B------:R-:W-:Y:S01]  /*1fb0*/  SHF.R.S32.HI R8, RZ, 0x1f, R26 ;  /* 0x0000001fff087819 */ /* 0x000fe2000001141a */
[----:B------:R-:W-:Y:S01]  /*1fc0*/  IMAD.IADD R121, R121, 0x1, R28 ;  /* 0x0000000179797824 */ /* 0x000fe200078e021c */
[----:B------:R-:W-:Y:S01]  /*1fd0*/  ULDC.64 UR4, c[0x0][0x330] ;  /* 0x0000cc0000047ab9 */ /* 0x000fe20000000a00 */
[C---:B------:R-:W-:Y:S01]  /*1fe0*/  VIADD R3, R18.reuse, 0xa0 ;  /* 0x000000a012037836 */ /* 0x040fe20000000000 */
[----:B------:R-:W-:Y:S01]  /*1ff0*/  SHF.R.S32.HI R19, RZ, 0x1f, R18 ;  /* 0x0000001fff137819 */ /* 0x000fe20000011412 */
[----:B------:R-:W-:Y:S01]  /*2000*/  VIADD R85, R18, 0x60 ;  /* 0x0000006012557836 */ /* 0x000fe20000000000 */
[----:B------:R-:W1:Y:S08]  /*2010*/  LDC.64 R102, c[0x0][0x3f8] ;  /* 0x0000fe00ff667b82 */ /* 0x000e700000000a00 */
[----:B------:R-:W3:Y:S01]  /*2020*/  @P0 LDC.64 R4, c[0x0][0x9f8] ;  /* 0x00027e00ff040b82 */ /* 0x000ee20000000a00 */
[----:B------:R-:W-:-:S07]  /*2030*/  SHF.R.S32.HI R145, RZ, 0x1f, R162 ;  /* 0x0000001fff917819 */ /* 0x000fce00000114a2 */
[----:B------:R-:W4:Y:S08]  /*2040*/  LDC R21, c[0x0][0x3f4] ;  /* 0x0000fd00ff157b82 */ /* 0x000f300000000800 */
[----:B------:R-:W4:Y:S01]  /*2050*/  LDC.64 R96, c[0x0][0x408] ;  /* 0x00010200ff607b82 */ /* 0x000f220000000a00 */
[----:B---3--:R-:W-:-:S05]  /*2060*/  @P0 IMAD.WIDE R4, R27, 0x4, R4 ;  /* 0x000000041b040825 */ /* 0x008fca00078e0204 */
[----:B------:R3:W2:Y:S01]  /*2070*/  @P0 LDG.E R27, desc[UR6][R4.64] ;  /* 0x00000006041b0981 */ /* 0x0006a2000c1e1900 */
[----:B------:R-:W-:Y:S01]  /*2080*/  ULDC UR6, c[0x0][0x2f4] ;  /* 0x0000bd0000067ab9 */ /* 0x000fe20000000800 */
[----:B------:R-:W-:Y:S01]  /*2090*/  IMAD R7, R8, UR4, RZ ;  /* 0x0000000408077c24 */ /* 0x000fe2000f8e02ff */
[----:B------:R-:W-:Y:S01]  /*20a0*/  ISETP.GE.AND P2, PT, R165, UR6, PT ;  /* 0x00000006a5007c0c */ /* 0x000fe2000bf46270 */
[----:B------:R-:W-:Y:S01]  /*20b0*/  IMAD.WIDE.U32 R88, R26, UR4, R18 ;  /* 0x000000041a587c25 */ /* 0x000fe2000f8e0012 */
[----:B------:R-:W-:Y:S01]  /*20c0*/  ISETP.GE.AND P0, PT, R18, UR6, PT ;  /* 0x0000000612007c0c */ /* 0x000fe2000bf06270 */
[----:B------:R-:W4:Y:S01]  /*20d0*/  S2R R150, SR_TID.X ;  /* 0x0000000000967919 */ /* 0x000f220000002100 */
[----:B------:R-:W-:Y:S01]  /*20e0*/  ISETP.GE.AND P3, PT, R0, UR6, PT ;  /* 0x0000000600007c0c */ /* 0x000fe2000bf66270 */
[----:B------:R-:W-:Y:S01]  /*20f0*/  IMAD R7, R26, UR5, R7 ;  /* 0x000000051a077c24 */ /* 0x000fe2000f8e0207 */
[----:B------:R-:W-:Y:S01]  /*2100*/  SHF.R.S32.HI R0, RZ, 0x1f, R121 ;  /* 0x0000001fff007819 */ /* 0x000fe20000011479 */
[----:B------:R-:W-:Y:S01]  /*2110*/  ULDC.64 UR4, c[0x0][0xa08] ;  /* 0x0002820000047ab9 */ /* 0x000fe20000000a00 */
[----:B---3--:R-:W-:Y:S01]  /*2120*/  SEL R4, RZ, 0xffffffff, P2 ;  /* 0xffffffffff047807 */ /* 0x008fe20001000000 */
[----:B------:R-:W-:Y:S01]  /*2130*/  IMAD.IADD R89, R89, 0x1, R7 ;  /* 0x0000000159597824 */ /* 0x000fe200078e0207 */
[----:B------:R-:W-:Y:S01]  /*2140*/  ISETP.GE.AND P1, PT, R3, UR6, PT ;  /* 0x0000000603007c0c */ /* 0x000fe2000bf26270 */
[-C--:B0-----:R-:W-:Y:S01]  /*2150*/  IMAD R10, R0, R90.reuse, RZ ;  /* 0x0000005a000a7224 */ /* 0x081fe200078e02ff */
[----:B------:R-:W-:Y:S01]  /*2160*/  SEL R3, RZ, 0x1, P0 ;  /* 0x00000001ff037807 */ /* 0x000fe20000000000 */
[----:B------:R-:W-:Y:S01]  /*2170*/  IMAD.SHL.U32 R4, R4, 0x2, RZ ;  /* 0x0000000204047824 */ /* 0x000fe200078e00ff */
[----:B------:R-:W-:Y:S01]  /*2180*/  ISETP.GE.AND P0, PT, R166, UR6, PT ;  /* 0x00000006a6007c0c */ /* 0x000fe2000bf06270 */
[----:B------:R-:W-:Y:S01]  /*2190*/  IMAD R9, R121, R91, R10 ;  /* 0x0000005b79097224 */ /* 0x000fe200078e020a */
[----:B------:R-:W-:Y:S01]  /*21a0*/  ISETP.GE.AND P2, PT, R85, UR6, PT ;  /* 0x0000000655007c0c */ /* 0x000fe2000bf46270 */
[----:B------:R-:W-:Y:S01]  /*21b0*/  ULDC.64 UR6, c[0x0][0x308] ;  /* 0x0000c20000067ab9 */ /* 0x000fe20000000a00 */
[----:B------:R-:W-:Y:S01]  /*21c0*/  LOP3.LUT R3, R4, 0x2, R3, 0xe2, !PT ;  /* 0x0000000204037812 */ /* 0x000fe200078ee203 */
[----:B------:R-:W-:Y:S01]  /*21d0*/  IMAD.WIDE.U32 R4, R121, R90, RZ ;  /* 0x0000005a79047225 */ /* 0x000fe200078e00ff */
[----:B------:R-:W-:-:S02]  /*21e0*/  SEL R6, RZ, 0x4, P0 ;  /* 0x00000004ff067807 */ /* 0x000fc40000000000 */
[----:B------:R-:W-:Y:S01]  /*21f0*/  SEL R7, RZ, 0x8, P2 ;  /* 0x00000008ff077807 */ /* 0x000fe20001000000 */
[----:B-1----:R-:W-:Y:S01]  /*2200*/  IMAD.WIDE.U32 R100, R162, R102, R18 ;  /* 0x00000066a2647225 */ /* 0x002fe200078e0012 */
[----:B------:R-:W-:Y:S02]  /*2210*/  ISETP.NE.U32.AND P0, PT, RZ, UR4, PT ;  /* 0x00000004ff007c0c */ /* 0x000fe4000bf05070 */
[----:B------:R-:W-:Y:S01]  /*2220*/  LOP3.LUT R3, R7, R3, R6, 0xfe, !PT ;  /* 0x0000000307037212 */ /* 0x000fe200078efe06 */
[----:B------:R-:W-:Y:S01]  /*2230*/  IMAD R7, R8, UR6, RZ ;  /* 0x0000000608077c24 */ /* 0x000fe2000f8e02ff */
[----:B------:R-:W-:Y:S01]  /*2240*/  SEL R6, RZ, 0x10, P3 ;  /* 0x00000010ff067807 */ /* 0x000fe20001800000 */
[----:B----4-:R-:W-:Y:S01]  /*2250*/  IMAD.WIDE.U32 R94, R162, R96, R18 ;  /* 0x00000060a25e7225 */ /* 0x010fe200078e0012 */
[----:B------:R-:W-:Y:S02]  /*2260*/  IADD3 R5, R5, R9, RZ ;  /* 0x0000000905057210 */ /* 0x000fe40007ffe0ff */
[----:B------:R-:W-:Y:S01]  /*2270*/  LOP3.LUT R11, R3, R6, RZ, 0xfc, !PT ;  /* 0x00000006030b7212 */ /* 0x000fe200078efcff */
[C---:B------:R-:W-:Y:S01]  /*2280*/  IMAD R7, R26.reuse, UR7, R7 ;  /* 0x000000071a077c24 */ /* 0x040fe2000f8e0207 */
[----:B------:R-:W-:Y:S01]  /*2290*/  ISETP.NE.AND.EX P0, PT, RZ, UR5, PT, P0 ;  /* 0x00000005ff007c0c */ /* 0x000fe2000bf05300 */
[----:B------:R-:W-:Y:S01]  /*22a0*/  IMAD.WIDE.U32 R4, R26, UR6, R4 ;  /* 0x000000061a047c25 */ /* 0x000fe2000f8e0004 */
[----:B------:R-:W-:Y:S01]  /*22b0*/  ULDC.64 UR4, c[0x0][0x310] ;  /* 0x0000c40000047ab9 */ /* 0x000fe20000000a00 */
[----:B------:R-:W-:-:S02]  /*22c0*/  ISETP.GE.AND P3, PT, R18, R21, PT ;  /* 0x000000151200720c */ /* 0x000fc40003f66270 */
[----:B------:R-:W-:Y:S01]  /*22d0*/  IMAD.IADD R5, R5, 0x1, R7 ;  /* 0x0000000105057824 */ /* 0x000fe200078e0207 */
[--C-:B------:R-:W-:Y:S01]  /*22e0*/  SHF.R.S32.HI R161, RZ, 0x1f, R160.reuse ;  /* 0x0000001fffa17819 */ /* 0x100fe200000114a0 */
[----:B------:R-:W-:Y:S01]  /*22f0*/  IMAD R7, R145, R96, RZ ;  /* 0x0000006091077224 */ /* 0x000fe200078e02ff */
[-C--:B------:R-:W-:Y:S01]  /*2300*/  ISETP.GE.AND P2, PT, R165, R21.reuse, PT ;  /* 0x00000015a500720c */ /* 0x080fe20003f46270 */
[----:B------:R-:W-:Y:S01]  /*2310*/  IMAD.MOV.U32 R128, RZ, RZ, 0x20 ;  /* 0x00000020ff807424 */ /* 0x000fe200078e00ff */
[----:B------:R-:W-:Y:S01]  /*2320*/  ISETP.GE.AND P4, PT, R166, R21, PT ;  /* 0x00000015a600720c */ /* 0x000fe20003f86270 */
[----:B------:R-:W-:Y:S01]  /*2330*/  IMAD.WIDE.U32 R98, R162, R102, R160 ;  /* 0x00000066a2627225 */ /* 0x000fe200078e00a0 */
[----:B------:R-:W-:Y:S02]  /*2340*/  SHF.L.U64.HI R105, R96, 0x6, R97 ;  /* 0x0000000660697819 */ /* 0x000fe40000010261 */
[----:B------:R-:W-:Y:S01]  /*2350*/  SHF.L.U64.HI R134, R90, 0x6, R91 ;  /* 0x000000065a867819 */ /* 0x000fe2000001025b */
[----:B------:R-:W-:Y:S01]  /*2360*/  IMAD R7, R162, R97, R7 ;  /* 0x00000061a2077224 */ /* 0x000fe200078e0207 */
[----:B------:R-:W-:Y:S01]  /*2370*/  SHF.L.U32 R135, R90, 0x6, RZ ;  /* 0x000000065a877819 */ /* 0x000fe200000006ff */
[----:B------:R-:W-:Y:S01]  /*2380*/  IMAD.WIDE.U32 R92, R162, R96, R160 ;  /* 0x00000060a25c7225 */ /* 0x000fe200078e00a0 */
[----:B------:R-:W-:-:S02]  /*2390*/  SHF.L.U64.HI R107, R102, 0x6, R103 ;  /* 0x00000006666b7819 */ /* 0x000fc40000010267 */
[----:B------:R-:W-:Y:S01]  /*23a0*/  SHF.R.S32.HI R146, RZ, 0x1f, R188 ;  /* 0x0000001fff927819 */ /* 0x000fe200000114bc */
[----:B------:R-:W-:Y:S01]  /*23b0*/  IMAD.IADD R93, R93, 0x1, R7 ;  /* 0x000000015d5d7824 */ /* 0x000fe200078e0207 */
[----:B------:R-:W-:Y:S01]  /*23c0*/  LEA.HI R150, R150, 0x8, RZ, 0x19 ;  /* 0x0000000896967811 */ /* 0x000fe200078fc8ff */
[----:B------:R-:W-:Y:S01]  /*23d0*/  IMAD.IADD R95, R7, 0x1, R95 ;  /* 0x00000001075f7824 */ /* 0x000fe200078e025f */
[----:B------:R-:W-:Y:S01]  /*23e0*/  SEL R7, R21, RZ, P4 ;  /* 0x000000ff15077207 */ /* 0x000fe20002000000 */
[----:B------:R-:W-:Y:S02]  /*23f0*/  IMAD R133, R97, 0x60, RZ ;  /* 0x0000006061857824 */ /* 0x000fe400078e02ff */
[----:B------:R-:W-:Y:S02]  /*2400*/  IMAD.SHL.U32 R106, R96, 0x40, RZ ;  /* 0x00000040606a7824 */ /* 0x000fe400078e00ff */
[----:B-----5:R-:W-:-:S04]  /*2410*/  IMAD.WIDE.U32 R92, R143, R96, R92 ;  /* 0x000000608f5c7225 */ /* 0x020fc800078e005c */
[----:B------:R-:W-:-:S04]  /*2420*/  IMAD.WIDE.U32 R94, R143, R96, R94 ;  /* 0x000000608f5e7225 */ /* 0x000fc800078e005e */
[----:B------:R-:W-:Y:S02]  /*2430*/  IMAD R129, R91, 0x60, RZ ;  /* 0x000000605b817824 */ /* 0x000fe400078e02ff */
[----:B------:R-:W-:Y:S02]  /*2440*/  IMAD.SHL.U32 R108, R102, 0x40, RZ ;  /* 0x00000040666c7824 */ /* 0x000fe400078e00ff */
[----:B------:R-:W-:Y:S01]  /*2450*/  IMAD.SHL.U32 R122, R21, 0x2, RZ ;  /* 0x00000002157a7824 */ /* 0x000fe200078e00ff */
[----:B--2---:R-:W-:-:S04]  /*2460*/  LOP3.LUT R20, R20, 0xfffffffe, RZ, 0xc0, !PT ;  /* 0xfffffffe14147812 */ /* 0x004fc800078ec0ff */
[----:B------:R-:W-:Y:S02]  /*2470*/  @P4 LOP3.LUT R20, R20, 0x1, RZ, 0xfc, !PT ;  /* 0x0000000114144812 */ /* 0x000fe400078efcff */
[----:B------:R-:W-:-:S03]  /*2480*/  IADD3 R120, P4, R162, R121, RZ ;  /* 0x00000079a2787210 */ /* 0x000fc60007f9e0ff */
[----:B------:R0:W-:Y:S02]  /*2490*/  STL [R1+0x4], R20 ;  /* 0x0000041401007387 */ /* 0x0001e40000100800 */
[----:B------:R-:W-:Y:S01]  /*24a0*/  IMAD.X R121, R0, 0x1, R145, P4 ;  /* 0x0000000100797824 */ /* 0x000fe200020e0691 */
[----:B------:R-:W-:-:S04]  /*24b0*/  SEL R0, RZ, 0x20, P1 ;  /* 0x00000020ff007807 */ /* 0x000fc80000800000 */
[C---:B------:R-:W-:Y:S02]  /*24c0*/  LOP3.LUT R0, R11.reuse, R0, RZ, 0xfc, !PT ;  /* 0x000000000b007212 */ /* 0x040fe400078efcff */
[----:B------:R-:W-:Y:S02]  /*24d0*/  LOP3.LUT R11, R11, 0x1, RZ, 0xc0, !PT ;  /* 0x000000010b0b7812 */ /* 0x000fe400078ec0ff */
[----:B------:R-:W-:Y:S02]  /*24e0*/  LOP3.LUT R10, R0, 0x2, RZ, 0xc0, !PT ;  /* 0x00000002000a7812 */ /* 0x000fe400078ec0ff */
[----:B------:R-:W-:-:S04]  /*24f0*/  SHF.R.S32.HI R3, RZ, 0x1f, R27 ;  /* 0x0000001fff037819 */ /* 0x000fc8000001141b */
[----:B------:R-:W-:Y:S02]  /*2500*/  SEL R6, R3, RZ, !P0 ;  /* 0x000000ff03067207 */ /* 0x000fe40004000000 */
[----:B------:R-:W-:-:S03]  /*2510*/  SEL R3, R27, RZ, !P0 ;  /* 0x000000ff1b037207 */ /* 0x000fc60004000000 */
[----:B------:R-:W-:Y:S02]  /*2520*/  IMAD R8, R6, UR4, RZ ;  /* 0x0000000406087c24 */ /* 0x000fe4000f8e02ff */
[----:B------:R-:W-:-:S04]  /*2530*/  IMAD.WIDE.U32 R86, R3, UR4, R4 ;  /* 0x0000000403567c25 */ /* 0x000fc8000f8e0004 */
[-C--:B------:R-:W-:Y:S02]  /*2540*/  IMAD R4, R145, R90.reuse, RZ ;  /* 0x0000005a91047224 */ /* 0x080fe400078e02ff */
[----:B------:R-:W-:Y:S01]  /*2550*/  IMAD R9, R3, UR5, R8 ;  /* 0x0000000503097c24 */ /* 0x000fe2000f8e0208 */
[----:B------:R-:W-:Y:S01]  /*2560*/  ULDC.64 UR4, c[0x0][0x338] ;  /* 0x0000ce0000047ab9 */ /* 0x000fe20000000a00 */
[C---:B------:R-:W-:Y:S02]  /*2570*/  IMAD R13, R162.reuse, R91, R4 ;  /* 0x0000005ba20d7224 */ /* 0x040fe400078e0204 */
[----:B------:R-:W-:-:S04]  /*2580*/  IMAD.WIDE.U32 R4, R162, R90, R18 ;  /* 0x0000005aa2047225 */ /* 0x000fc800078e0012 */
[----:B------:R-:W-:Y:S01]  /*2590*/  IMAD R6, R6, UR4, RZ ;  /* 0x0000000406067c24 */ /* 0x000fe2000f8e02ff */
[----:B------:R-:W-:Y:S01]  /*25a0*/  IADD3 R27, P0, R86, R4, RZ ;  /* 0x00000004561b7210 */ /* 0x000fe20007f1e0ff */
[----:B------:R-:W-:Y:S01]  /*25b0*/  IMAD.IADD R84, R87, 0x1, R9 ;  /* 0x0000000157547824 */ /* 0x000fe200078e0209 */
[----:B------:R-:W-:Y:S01]  /*25c0*/  SEL R4, R21, RZ, P2 ;  /* 0x000000ff15047207 */ /* 0x000fe20001000000 */
[----:B------:R-:W-:-:S03]  /*25d0*/  IMAD.WIDE.U32 R88, R3, UR4, R88 ;  /* 0x0000000403587c25 */ /* 0x000fc6000f8e0058 */
[----:B------:R-:W-:Y:S01]  /*25e0*/  IADD3.X R26, R84, R5, R13, P0, !PT ;  /* 0x00000005541a7210 */ /* 0x000fe200007fe40d */
[----:B------:R-:W-:Y:S01]  /*25f0*/  IMAD R29, R3, UR5, R6 ;  /* 0x00000005031d7c24 */ /* 0x000fe2000f8e0206 */
[----:B------:R-:W-:Y:S01]  /*2600*/  LOP3.LUT P0, RZ, R199, 0x4, RZ, 0xc0, !PT ;  /* 0x00000004c7ff7812 */ /* 0x000fe2000780c0ff */
[----:B------:R-:W-:Y:S02]  /*2610*/  IMAD R3, R145, R102, RZ ;  /* 0x0000006691037224 */ /* 0x000fe400078e02ff */
[----:B------:R-:W-:Y:S01]  /*2620*/  IMAD.IADD R8, R166, 0x1, R7 ;  /* 0x00000001a6087824 */ /* 0x000fe200078e0207 */
[----:B------:R-:W-:Y:S01]  /*2630*/  SEL R128, R128, 0xffffffe0, !P0 ;  /* 0xffffffe080807807 */ /* 0x000fe20004000000 */
[----:B------:R-:W-:Y:S01]  /*2640*/  IMAD R5, R162, R103, R3 ;  /* 0x00000067a2057224 */ /* 0x000fe200078e0203 */
[----:B------:R-:W-:Y:S01]  /*2650*/  SEL R3, R21, RZ, P3 ;  /* 0x000000ff15037207 */ /* 0x000fe20001800000 */
[----:B------:R-:W-:Y:S01]  /*2660*/  IMAD.WIDE.U32 R90, R90, 0x60, RZ ;  /* 0x000000605a5a7825 */ /* 0x000fe200078e00ff */
[----:B------:R-:W-:-:S03]  /*2670*/  SHF.R.S32.HI R13, RZ, 0x1f, R8 ;  /* 0x0000001fff0d7819 */ /* 0x000fc60000011408 */
[----:B------:R-:W-:Y:S01]  /*2680*/  IMAD.IADD R3, R18, 0x1, R3 ;  /* 0x0000000112037824 */ /* 0x000fe200078e0203 */
[-C--:B------:R-:W-:Y:S01]  /*2690*/  LEA.HI R12, R13, R8.reuse, RZ, 0x3 ;  /* 0x000000080d0c7211 */ /* 0x080fe200078f18ff */
[----:B------:R-:W-:Y:S01]  /*26a0*/  IMAD.IADD R99, R99, 0x1, R5 ;  /* 0x0000000163637824 */ /* 0x000fe200078e0205 */
[----:B------:R-:W-:Y:S01]  /*26b0*/  LEA.HI R8, R13, R8, RZ, 0x6 ;  /* 0x000000080d087211 */ /* 0x000fe200078f30ff */
[----:B------:R-:W-:Y:S01]  /*26c0*/  IMAD.IADD R101, R5, 0x1, R101 ;  /* 0x0000000105657824 */ /* 0x000fe200078e0265 */
[----:B------:R-:W-:Y:S01]  /*26d0*/  IADD3 R5, R165, R4, RZ ;  /* 0x00000004a5057210 */ /* 0x000fe20007ffe0ff */
[CC--:B------:R-:W-:Y:S01]  /*26e0*/  IMAD.WIDE.U32 R98, R143.reuse, R102.reuse, R98 ;  /* 0x000000668f627225 */ /* 0x0c0fe200078e0062 */
[----:B------:R-:W-:Y:S02]  /*26f0*/  SHF.R.S32.HI R4, RZ, 0x1f, R3 ;  /* 0x0000001fff047819 */ /* 0x000fe40000011403 */
[----:B------:R-:W-:Y:S01]  /*2700*/  SHF.R.S32.HI R6, RZ, 0x1f, R5 ;  /* 0x0000001fff067819 */ /* 0x000fe20000011405 */
[----:B------:R-:W-:Y:S01]  /*2710*/  IMAD.WIDE.U32 R100, R143, R102, R100 ;  /* 0x000000668f647225 */ /* 0x000fe200078e0064 */
[----:B------:R-:W-:-:S02]  /*2720*/  LEA.HI R14, R4, R3, RZ, 0x3 ;  /* 0x00000003040e7211 */ /* 0x000fc400078f18ff */
[----:B------:R-:W-:Y:S01]  /*2730*/  LEA.HI R3, R4, R3, RZ, 0x6 ;  /* 0x0000000304037211 */ /* 0x000fe200078f30ff */
[----:B------:R-:W-:Y:S01]  /*2740*/  IMAD.IADD R129, R91, 0x1, R129 ;  /* 0x000000015b817824 */ /* 0x000fe200078e0281 */
[-C--:B------:R-:W-:Y:S02]  /*2750*/  LEA.HI R4, R6, R5.reuse, RZ, 0x6 ;  /* 0x0000000506047211 */ /* 0x080fe400078f30ff */
[----:B------:R-:W-:Y:S02]  /*2760*/  SHF.R.S32.HI R3, RZ, 0x6, R3 ;  /* 0x00000006ff037819 */ /* 0x000fe40000011403 */
[----:B------:R-:W-:Y:S02]  /*2770*/  SHF.R.S32.HI R7, RZ, 0x6, R4 ;  /* 0x00000006ff077819 */ /* 0x000fe40000011404 */
[----:B------:R-:W-:Y:S01]  /*2780*/  LOP3.LUT R4, R174, 0x38, R14, 0xf8, !PT ;  /* 0x00000038ae047812 */ /* 0x000fe200078ef80e */
[C---:B------:R-:W-:Y:S01]  /*2790*/  IMAD R142, R3.reuse, 0x1800, R176 ;  /* 0x00001800038e7824 */ /* 0x040fe200078e02b0 */
[----:B------:R-:W-:Y:S01]  /*27a0*/  LEA.HI R5, R6, R5, RZ, 0x3 ;  /* 0x0000000506057211 */ /* 0x000fe200078f18ff */
[----:B------:R-:W-:Y:S01]  /*27b0*/  IMAD R140, R3, 0x1800, R178 ;  /* 0x00001800038c7824 */ /* 0x000fe200078e02b2 */
[----:B------:R-:W-:Y:S01]  /*27c0*/  LOP3.LUT R3, R4, R175, RZ, 0x3c, !PT ;  /* 0x000000af04037212 */ /* 0x000fe200078e3cff */
[C---:B------:R-:W-:Y:S01]  /*27d0*/  IMAD R141, R7.reuse, 0x1800, R176 ;  /* 0x00001800078d7824 */ /* 0x040fe200078e02b0 */
[----:B------:R-:W-:Y:S01]  /*27e0*/  LOP3.LUT R4, R174, 0x38, R12, 0xf8, !PT ;  /* 0x00000038ae047812 */ /* 0x000fe200078ef80c */
[----:B------:R-:W-:Y:S01]  /*27f0*/  IMAD R138, R7, 0x1800, R178 ;  /* 0x00001800078a7824 */ /* 0x000fe200078e02b2 */
[----:B------:R-:W-:Y:S01]  /*2800*/  LOP3.LUT R9, R173, 0x38, R14, 0xf8, !PT ;  /* 0x00000038ad097812 */ /* 0x000fe200078ef80e */
[----:B------:R-:W-:Y:S01]  /*2810*/  IMAD.IADD R142, R142, 0x1, R3 ;  /* 0x000000018e8e7824 */ /* 0x000fe200078e0203 */
[----:B------:R-:W-:-:S02]  /*2820*/  SHF.R.S32.HI R3, RZ, 0x6, R8 ;  /* 0x00000006ff037819 */ /* 0x000fc40000011408 */
[-C--:B------:R-:W-:Y:S02]  /*2830*/  LOP3.LUT R4, R4, R175.reuse, RZ, 0x3c, !PT ;  /* 0x000000af04047212 */ /* 0x080fe400078e3cff */
[----:B------:R-:W-:Y:S01]  /*2840*/  LOP3.LUT R6, R174, 0x38, R5, 0xf8, !PT ;  /* 0x00000038ae067812 */ /* 0x000fe200078ef805 */
[----:B------:R-:W-:Y:S01]  /*2850*/  IMAD R139, R3, 0x1800, R176 ;  /* 0x00001800038b7824 */ /* 0x000fe200078e02b0 */
[----:B------:R-:W-:Y:S01]  /*2860*/  LOP3.LUT R9, R9, R208, RZ, 0x3c, !PT ;  /* 0x000000d009097212 */ /* 0x000fe200078e3cff */
[----:B------:R-:W-:Y:S01]  /*2870*/  IMAD R137, R3, 0x1800, R178 ;  /* 0x0000180003897824 */ /* 0x000fe200078e02b2 */
[----:B------:R-:W-:Y:S01]  /*2880*/  SHF.R.S32.HI R3, RZ, 0x1f, R143 ;  /* 0x0000001fff037819 */ /* 0x000fe2000001148f */
[----:B------:R-:W-:Y:S01]  /*2890*/  IMAD.IADD R139, R139, 0x1, R4 ;  /* 0x000000018b8b7824 */ /* 0x000fe200078e0204 */
[----:B------:R-:W-:Y:S01]  /*28a0*/  LOP3.LUT R6, R6, R175, RZ, 0x3c, !PT ;  /* 0x000000af06067212 */ /* 0x000fe200078e3cff */
[----:B------:R-:W-:Y:S01]  /*28b0*/  IMAD.IADD R140, R140, 0x1, R9 ;  /* 0x000000018c8c7824 */ /* 0x000fe200078e0209 */
[----:B------:R-:W-:Y:S01]  /*28c0*/  LOP3.LUT R9, R173, 0x38, R5, 0xf8, !PT ;  /* 0x00000038ad097812 */ /* 0x000fe200078ef805 */
[----:B------:R-:W-:Y:S01]  /*28d0*/  IMAD R4, R3, R96, RZ ;  /* 0x0000006003047224 */ /* 0x000fe200078e02ff */
[----:B------:R-:W-:Y:S01]  /*28e0*/  LOP3.LUT R13, R173, 0x38, R12, 0xf8, !PT ;  /* 0x00000038ad0d7812 */ /* 0x000fe200078ef80c */
[----:B------:R-:W-:Y:S01]  /*28f0*/  IMAD.IADD R141, R141, 0x1, R6 ;  /* 0x000000018d8d7824 */ /* 0x000fe200078e0206 */
[-C--:B------:R-:W-:Y:S01]  /*2900*/  LOP3.LUT R9, R9, R208.reuse, RZ, 0x3c, !PT ;  /* 0x000000d009097212 */ /* 0x080fe200078e3cff */
[----:B------:R-:W-:Y:S01]  /*2910*/  IMAD R7, R143, R97, R4 ;  /* 0x000000618f077224 */ /* 0x000fe200078e0204 */
[----:B------:R-:W-:Y:S01]  /*2920*/  LOP3.LUT R6, R13, R208, RZ, 0x3c, !PT ;  /* 0x000000d00d067212 */ /* 0x000fe200078e3cff */
[----:B------:R-:W-:Y:S01]  /*2930*/  IMAD R4, R3, R102, RZ ;  /* 0x0000006603047224 */ /* 0x000fe200078e02ff */
[----:B------:R-:W-:Y:S01]  /*2940*/  SHF.R.S32.HI R116, RZ, 0x3, R14 ;  /* 0x00000003ff747819 */ /* 0x000fe2000001140e */
[----:B------:R-:W-:Y:S01]  /*2950*/  IMAD.WIDE.U32 R96, R96, 0x60, RZ ;  /* 0x0000006060607825 */ /* 0x000fe200078e00ff */
[----:B------:R-:W-:-:S02]  /*2960*/  SHF.R.S32.HI R112, RZ, 0x3, R12 ;  /* 0x00000003ff707819 */ /* 0x000fc4000001140c */
[----:B------:R-:W-:Y:S01]  /*2970*/  LOP3.LUT R14, R14, 0xfffffff8, RZ, 0xc0, !PT ;  /* 0xfffffff80e0e7812 */ /* 0x000fe200078ec0ff */
[----:B------:R-:W-:Y:S01]  /*2980*/  IMAD R15, R143, R103, R4 ;  /* 0x000000678f0f7224 */ /* 0x000fe200078e0204 */
[----:B------:R-:W-:Y:S01]  /*2990*/  LOP3.LUT R4, R174, 0x18, R18, 0xf8, !PT ;  /* 0x00000018ae047812 */ /* 0x000fe200078ef812 */
[----:B------:R-:W-:Y:S01]  /*29a0*/  IMAD R3, R103, 0x60, RZ ;  /* 0x0000006067037824 */ /* 0x000fe200078e02ff */
[----:B------:R-:W-:Y:S01]  /*29b0*/  LOP3.LUT R13, R5, 0xfffffff8, RZ, 0xc0, !PT ;  /* 0xfffffff8050d7812 */ /* 0x000fe200078ec0ff */
[----:B------:R-:W-:Y:S01]  /*29c0*/  IMAD.WIDE.U32 R102, R102, 0x60, RZ ;  /* 0x0000006066667825 */ /* 0x000fe200078e00ff */
[----:B------:R-:W-:Y:S02]  /*29d0*/  LOP3.LUT R25, R4, R175, RZ, 0x3c, !PT ;  /* 0x000000af04197212 */ /* 0x000fe400078e3cff */
[----:B------:R-:W-:Y:S01]  /*29e0*/  LOP3.LUT R12, R12, 0xfffffff8, RZ, 0xc0, !PT ;  /* 0xfffffff80c0c7812 */ /* 0x000fe200078ec0ff */
[----:B------:R-:W-:Y:S01]  /*29f0*/  IMAD.IADD R138, R138, 0x1, R9 ;  /* 0x000000018a8a7824 */ /* 0x000fe200078e0209 */
[----:B------:R-:W-:Y:S01]  /*2a00*/  SHF.R.S32.HI R113, RZ, 0x3, R5 ;  /* 0x00000003ff717819 */ /* 0x000fe20000011405 */
[----:B------:R-:W-:Y:S01]  /*2a10*/  IMAD.IADD R25, R176, 0x1, R25 ;  /* 0x00000001b0197824 */ /* 0x000fe200078e0219 */
[----:B------:R-:W-:Y:S01]  /*2a20*/  IADD3 R133, R97, R133, RZ ;  /* 0x0000008561857210 */ /* 0x000fe20007ffe0ff */
[----:B------:R-:W-:Y:S01]  /*2a30*/  IMAD.IADD R137, R137, 0x1, R6 ;  /* 0x0000000189897824 */ /* 0x000fe200078e0206 */
[----:B------:R-:W-:Y:S01]  /*2a40*/  SHF.R.S32.HI R111, RZ, 0x1f, R14 ;  /* 0x0000001fff6f7819 */ /* 0x000fe2000001140e */
[----:B------:R-:W-:Y:S01]  /*2a50*/  IMAD.IADD R21, R93, 0x1, R7 ;  /* 0x000000015d157824 */ /* 0x000fe200078e0207 */
[----:B------:R-:W-:Y:S01]  /*2a60*/  SHF.R.S32.HI R110, RZ, 0x1f, R13 ;  /* 0x0000001fff6e7819 */ /* 0x000fe2000001140d */
[----:B0-----:R-:W-:Y:S01]  /*2a70*/  IMAD.IADD R20, R7, 0x1, R95 ;  /* 0x0000000107147824 */ /* 0x001fe200078e025f */
[----:B------:R-:W-:Y:S01]  /*2a80*/  SHF.R.S32.HI R109, RZ, 0x1f, R12 ;  /* 0x0000001fff6d7819 */ /* 0x000fe2000001140c */
[----:B------:R-:W-:Y:S01]  /*2a90*/  IMAD.IADD R104, R99, 0x1, R15 ;  /* 0x0000000163687824 */ /* 0x000fe200078e020f */
[C---:B------:R-:W-:Y:S01]  /*2aa0*/  LOP3.LUT R9, R0.reuse, 0x4, RZ, 0xc0, !PT ;  /* 0x0000000400097812 */ /* 0x040fe200078ec0ff */
[----:B------:R-:W-:Y:S01]  /*2ab0*/  IMAD.IADD R132, R103, 0x1, R3 ;  /* 0x0000000167847824 */ /* 0x000fe200078e0203 */
[----:B------:R-:W-:Y:S01]  /*2ac0*/  LOP3.LUT R8, R0, 0x8, RZ, 0xc0, !PT ;  /* 0x0000000800087812 */ /* 0x000fe200078ec0ff */
[----:B------:R-:W-:Y:S01]  /*2ad0*/  IMAD.IADD R136, R128, 0x1, R25 ;  /* 0x0000000180887824 */ /* 0x000fe200078e0219 */
[C---:B------:R-:W-:Y:S01]  /*2ae0*/  LOP3.LUT R7, R0.reuse, 0x10, RZ, 0xc0, !PT ;  /* 0x0000001000077812 */ /* 0x040fe200078ec0ff */
[----:B------:R-:W-:Y:S01]  /*2af0*/  IMAD.IADD R15, R15, 0x1, R101 ;  /* 0x000000010f0f7824 */ /* 0x000fe200078e0265 */
[----:B------:R-:W-:Y:S01]  /*2b00*/  LOP3.LUT R6, R0, 0x20, RZ, 0xc0, !PT ;  /* 0x0000002000067812 */ /* 0x000fe200078ec0ff */
[----:B------:R-:W-:-:S07]  /*2b10*/  IMAD.IADD R5, R89, 0x1, R29 ;  /* 0x0000000159057824 */ /* 0x000fce00078e021d */
.L_x_1774:
        /* <DEDUP_REMOVED lines=9> */
[----:B------:R-:W-:Y:S03]  /*2bb0*/  BSSY B0, `(.L_x_1675) ;  /* 0x000075f000007945 */ /* 0x000fe60003800000 */
[----:B------:R-:W-:Y:S01]  /*2bc0*/  IMAD R29, R28, R90, R3 ;  /* 0x0000005a1c1d7224 */ /* 0x000fe200078e0203 */
[-C--:B------:R-:W-:Y:S01]  /*2bd0*/  IADD3 R0, P1, P4, R27, R126.reuse, R135 ;  /* 0x0000007e1b007210 */ /* 0x080fe20007c3e087 */
[----:B------:R-:W-:Y:S01]  /*2be0*/  IMAD R39, R39, 0x2, R118 ;  /* 0x0000000227277824 */ /* 0x000fe200078e0276 */
[----:B------:R-:W-:Y:S01]  /*2bf0*/  IADD3 R3, P5, R27, R126, RZ ;  /* 0x0000007e1b037210 */ /* 0x000fe20007fbe0ff */
[----:B------:R-:W-:-:S04]  /*2c00*/  IMAD.IADD R80, R127, 0x1, R29 ;  /* 0x000000017f507824 */ /* 0x000fc800078e021d */
[----:B------:R-:W-:Y:S01]  /*2c10*/  IMAD.X R4, R80, 0x1, R26, P5 ;  /* 0x0000000150047824 */ /* 0x000fe200028e061a */
[----:B------:R-:W-:Y:S02]  /*2c20*/  IADD3.X R2, R26, R80, R134, P1, P4 ;  /* 0x000000501a027210 */ /* 0x000fe40000fe8486 */
[----:B------:R-:W-:Y:S02]  /*2c30*/  ISETP.GT.AND P1, PT, R31, R123, PT ;  /* 0x0000007b1f00720c */ /* 0x000fe40003f24270 */
[CC--:B0-----:R-:W-:Y:S02]  /*2c40*/  LEA R40, P0, R3.reuse, R114.reuse, 0x1 ;  /* 0x0000007203287211 */ /* 0x0c1fe400078008ff */
[----:B------:R-:W-:Y:S02]  /*2c50*/  LEA R36, P5, R0, R114, 0x1 ;  /* 0x0000007200247211 */ /* 0x000fe400078a08ff */
[----:B------:R-:W-:Y:S01]  /*2c60*/  LEA.HI.X R41, R3, R115, R4, 0x1, P0 ;  /* 0x0000007303297211 */ /* 0x000fe200000f0c04 */
[----:B------:R-:W-:Y:S01]  /*2c70*/  IMAD R3, R17, 0x4800, R136 ;  /* 0x0000480011037824 */ /* 0x000fe200078e0288 */
[----:B-1----:R-:W-:-:S02]  /*2c80*/  ISETP.GE.AND P0, PT, R119, 0x1, PT ;  /* 0x000000017700780c */ /* 0x002fc40003f06270 */
[----:B------:R-:W-:Y:S01]  /*2c90*/  LEA.HI.X R37, R0, R115, R2, 0x1, P5 ;  /* 0x0000007300257211 */ /* 0x000fe200028f0c02 */
[----:B------:R-:W-:Y:S02]  /*2ca0*/  IMAD R38, R3, 0x2, R118 ;  /* 0x0000000203267824 */ /* 0x000fe400078e0276 */
[----:B------:R-:W-:Y:S01]  /*2cb0*/  IMAD.MOV.U32 R2, RZ, RZ, R31 ;  /* 0x000000ffff027224 */ /* 0x000fe200078e001f */
[----:B--2---:R-:W-:-:S04]  /*2cc0*/  LOP3.LUT R30, R30, 0xfffffffd, RZ, 0xc0, !PT ;  /* 0xfffffffd1e1e7812 */ /* 0x004fc800078ec0ff */
[----:B------:R-:W-:-:S05]  /*2cd0*/  @P1 LOP3.LUT R30, R30, 0x2, RZ, 0xfc, !PT ;  /* 0x000000021e1e1812 */ /* 0x000fca00078efcff */
[----:B------:R0:W-:Y:S01]  /*2ce0*/  STL [R1+0x4], R30 ;  /* 0x0000041e01007387 */ /* 0x0001e20000100800 */
[----:B------:R-:W-:Y:S05]  /*2cf0*/  @!P0 BRA `(.L_x_1676) ;  /* 0x0000007000448947 */ /* 0x000fea0003800000 */
[----:B------:R-:W-:Y:S01]  /*2d00*/  ULDC.U8 UR4, c[0x0][0x410] ;  /* 0x0001040000047ab9 */ /* 0x000fe20000000000 */
[-C--:B------:R-:W-:Y:S01]  /*2d10*/  IMAD R3, R132, R31.reuse, RZ ;  /* 0x0000001f84037224 */ /* 0x080fe200078e02ff */
[----:B------:R-:W-:Y:S01]  /*2d20*/  ISETP.NE.AND P0, PT, RZ, UR4, PT ;  /* 0x00000004ff007c0c */ /* 0x000fe2000bf05270 */
[-C--:B------:R-:W-:Y:S02]  /*2d30*/  IMAD R29, R133, R31.reuse, RZ ;  /* 0x0000001f851d7224 */ /* 0x080fe400078e02ff */
[----:B------:R-:W-:Y:S02]  /*2d40*/  IMAD R3, R28, R102, R3 ;  /* 0x000000661c037224 */ /* 0x000fe400078e0203 */
[----:B------:R-:W-:Y:S02]  /*2d50*/  IMAD R4, R2, -0x60, R24 ;  /* 0xffffffa002047824 */ /* 0x000fe400078e0218 */
[----:B------:R-:W-:-:S03]  /*2d60*/  IMAD.WIDE.U32 R78, R102, R31, RZ ;  /* 0x0000001f664e7225 */ /* 0x000fc600078e00ff */
[----:B------:R-:W-:Y:S01]  /*2d70*/  VIMNMX R4, R4, 0x60, PT ;  /* 0x0000006004047848 */ /* 0x000fe20003fe0100 */
[----:B------:R-:W-:Y:S02]  /*2d80*/  IMAD R29, R28, R96, R29 ;  /* 0x000000601c1d7224 */ /* 0x000fe400078e021d */
[----:B------:R-:W-:-:S04]  /*2d90*/  IMAD.WIDE.U32 R76, R96, R31, RZ ;  /* 0x0000001f604c7225 */ /* 0x000fc800078e00ff */
[----:B------:R-:W-:Y:S02]  /*2da0*/  IMAD.IADD R0, R79, 0x1, R3 ;  /* 0x000000014f007824 */ /* 0x000fe400078e0203 */
        /* <DEDUP_REMOVED lines=22> */
[----:B0-----:R-:W-:Y:S02]  /*2f10*/  IADD3.X R30, R0, R104, RZ, P4, !PT ;  /* 0x00000068001e7210 */ /* 0x001fe400027fe4ff */
[----:B------:R-:W-:Y:S02]  /*2f20*/  CS2R R124, SRZ ;  /* 0x00000000007c7805 */ /* 0x000fe4000001ff00 */
[----:B------:R-:W-:Y:S01]  /*2f30*/  LEA R28, P4, R29, UR4, 0x1 ;  /* 0x000000041d1c7c11 */ /* 0x000fe2000f8808ff */
[----:B------:R-:W-:Y:S01]  /*2f40*/  IMAD.X R34, R3, 0x1, R21, P1 ;  /* 0x0000000103227824 */ /* 0x000fe200008e0615 */
[----:B------:R-:W-:-:S02]  /*2f50*/  ISETP.GE.AND P1, PT, R160, R119, PT ;  /* 0x00000077a000720c */ /* 0x000fc40003f26270 */
[----:B------:R-:W-:Y:S02]  /*2f60*/  CS2R R82, SRZ ;  /* 0x0000000000527805 */ /* 0x000fe4000001ff00 */
[----:B------:R-:W-:Y:S02]  /*2f70*/  LEA.HI.X R29, R29, UR5, R30, 0x1, P4 ;  /* 0x000000051d1d7c11 */ /* 0x000fe4000a0f0c1e */
[----:B------:R-:W-:Y:S02]  /*2f80*/  CS2R R126, SRZ ;  /* 0x00000000007e7805 */ /* 0x000fe4000001ff00 */
[C---:B------:R-:W-:Y:S02]  /*2f90*/  LEA R30, P4, R31.reuse, UR6, 0x1 ;  /* 0x000000061f1e7c11 */ /* 0x040fe4000f8808ff */
[----:B------:R-:W-:Y:S01]  /*2fa0*/  CS2R R114, SRZ ;  /* 0x0000000000727805 */ /* 0x000fe2000001ff00 */
[----:B------:R-:W-:Y:S01]  /*2fb0*/  ULDC.64 UR8, c[0x0][0x208] ;  /* 0x0000820000087ab9 */ /* 0x000fe20000000a00 */
[----:B------:R-:W-:-:S02]  /*2fc0*/  LEA.HI.X R31, R31, UR7, R34, 0x1, P4 ;  /* 0x000000071f1f7c11 */ /* 0x000fc4000a0f0c22 */
[-C--:B------:R-:W-:Y:S01]  /*2fd0*/  ISETP.GE.AND P4, PT, R171, R119.reuse, PT ;  /* 0x00000077ab00720c */ /* 0x080fe20003f86270 */
[----:B------:R1:W5:Y:S04]  /*2fe0*/  @!P1 LDG.E.64 R124, desc[UR8][R28.64] ;  /* 0x000000081c7c9981 */ /* 0x000368000c1e1b00 */
[----:B------:R1:W5:Y:S01]  /*2ff0*/  @!P1 LDG.E.64 R126, desc[UR8][R30.64] ;  /* 0x000000081e7e9981 */ /* 0x000362000c1e1b00 */
[----:B------:R-:W-:-:S07]  /*3000*/  ISETP.GE.AND P1, PT, R169, R119, PT ;  /* 0x00000077a900720c */ /* 0x000fce0003f26270 */
        /* <DEDUP_REMOVED lines=21> */
.L_x_1679:
[----:B------:R-:W-:Y:S05]  /*3160*/  BSYNC B1 ;  /* 0x0000000000017941 */ /* 0x000fea0003800000 */
.L_x_1678:
        /* <DEDUP_REMOVED lines=22> */
[----:B------:R-:W-:Y:S01]  /*32d0*/  IADD3 R76, P1, P5, R92, R76, R106 ;  /* 0x0000004c5c4c7210 */ /* 0x000fe20007d3e06a */
[----:B------:R-:W-:-:S03]  /*32e0*/  ULDC.64 UR8, c[0x0][0x208] ;  /* 0x0000820000087ab9 */ /* 0x000fc60000000a00 */
        /* <DEDUP_REMOVED lines=33> */
.L_x_1681:
[----:B------:R-:W-:Y:S05]  /*3500*/  BSYNC B1 ;  /* 0x0000000000017941 */ /* 0x000fea0003800000 */
.L_x_1680:
[----:B-12---:R-:W-:Y:S01]  /*3510*/  IMAD.MOV.U32 R28, RZ, RZ, R70 ;  /* 0x000000ffff1c7224 */ /* 0x006fe200078e0046 */
[----:B------:R-:W-:Y:S01]  /*3520*/  PRMT R152, R131, 0x7610, R152 ;  /* 0x0000761083987816 */ /* 0x000fe20000000098 */
[----:B------:R-:W-:Y:S01]  /*3530*/  IMAD.MOV.U32 R0, RZ, RZ, R66 ;  /* 0x000000ffff007224 */ /* 0x000fe200078e0042 */
[----:B------:R-:W-:Y:S01]  /*3540*/  PRMT R151, R151, 0x5410, R130 ;  /* 0x0000541097977816 */ /* 0x000fe20000000082 */
[----:B------:R-:W-:Y:S01]  /*3550*/  IMAD.MOV.U32 R3, RZ, RZ, R67 ;  /* 0x000000ffff037224 */ /* 0x000fe200078e0043 */
[----:B------:R-:W-:Y:S01]  /*3560*/  PRMT R209, R209, 0x5410, R28 ;  /* 0x00005410d1d17816 */ /* 0x000fe2000000001c */
[----:B------:R-:W-:Y:S01]  /*3570*/  IMAD.MOV.U32 R28, RZ, RZ, R75 ;  /* 0x000000ffff1c7224 */ /* 0x000fe200078e004b */
[----:B------:R-:W-:Y:S01]  /*3580*/  ULOP3.LUT UR4, UR60, 0x1, URZ, 0xfc, !UPT ;  /* 0x000000013c047892 */ /* 0x000fe2000f8efc3f */
[----:B------:R-:W-:Y:S01]  /*3590*/  IMAD.MOV.U32 R29, RZ, RZ, R82 ;  /* 0x000000ffff1d7224 */ /* 0x000fe200078e0052 */
[----:B------:R-:W-:Y:S01]  /*35a0*/  PRMT R179, R0, 0x5410, R3 ;  /* 0x0000541000b37816 */ /* 0x000fe20000000003 */
[----:B------:R-:W-:Y:S01]  /*35b0*/  IMAD.MOV.U32 R0, RZ, RZ, R71 ;  /* 0x000000ffff007224 */ /* 0x000fe200078e0047 */
[----:B------:R-:W-:Y:S01]  /*35c0*/  MOV R3, R74 ;  /* 0x0000004a00037202 */ /* 0x000fe20000000f00 */
[----:B------:R-:W-:Y:S01]  /*35d0*/  UISETP.NE.AND UP0, UPT, UR4, 0x3, UPT ;  /* 0x000000030400788c */ /* 0x000fe2000bf05270 */
[----:B------:R-:W-:Y:S01]  /*35e0*/  PRMT R211, R29, 0x7610, R211 ;  /* 0x000076101dd37816 */ /* 0x000fe200000000d3 */
[----:B------:R-:W-:Y:S01]  /*35f0*/  IMAD.MOV.U32 R29, RZ, RZ, R64 ;  /* 0x000000ffff1d7224 */ /* 0x000fe200078e0040 */
[----:B------:R-:W-:Y:S01]  /*3600*/  PRMT R210, R3, 0x5410, R28 ;  /* 0x0000541003d27816 */ /* 0x000fe2000000001c */
[----:B------:R-:W-:Y:S01]  /*3610*/  IMAD.MOV.U32 R3, RZ, RZ, R124 ;  /* 0x000000ffff037224 */ /* 0x000fe200078e007c */
[----:B------:R-:W-:Y:S01]  /*3620*/  PRMT R209, R0, 0x7610, R209 ;  /* 0x0000761000d17816 */ /* 0x000fe200000000d1 */
[----:B------:R-:W-:Y:S01]  /*3630*/  IMAD.MOV.U32 R28, RZ, RZ, R125 ;  /* 0x000000ffff1c7224 */ /* 0x000fe200078e007d */
[----:B------:R-:W-:Y:S01]  /*3640*/  PRMT R152, R152, 0x5410, R29 ;  /* 0x0000541098987816 */ /* 0x000fe2000000001d */
[----:B------:R-:W-:Y:S01]  /*3650*/  IMAD.MOV.U32 R0, RZ, RZ, R83 ;  /* 0x000000ffff007224 */ /* 0x000fe200078e0053 */
[----:B------:R-:W-:Y:S01]  /*3660*/  PLOP3.LUT P1, PT, PT, PT, UP0, 0x80, 0x0 ;  /* 0x000000000000781c */ /* 0x000fe20003f2f008 */
        /* <DEDUP_REMOVED lines=11> */
[----:B------:R-:W-:Y:S01]  /*3720*/  MOV R29, R114 ;  /* 0x00000072001d7202 */ /* 0x000fe20000000f00 */
[----:B------:R-:W-:Y:S01]  /*3730*/  IMAD.MOV.U32 R28, RZ, RZ, R81 ;  /* 0x000000ffff1c7224 */ /* 0x000fe200078e0051 */
[----:B------:R-:W-:Y:S01]  /*3740*/  PRMT R213, R213, 0x5410, R0 ;  /* 0x00005410d5d57816 */ /* 0x000fe20000000000 */
[----:B------:R-:W-:Y:S01]  /*3750*/  IMAD.MOV.U32 R0, RZ, RZ, R115 ;  /* 0x000000ffff007224 */ /* 0x000fe200078e0073 */
[----:B------:R-:W-:Y:S01]  /*3760*/  PRMT R215, R29, 0x7610, R215 ;  /* 0x000076101dd77816 */ /* 0x000fe200000000d7 */
[----:B-----5:R-:W-:Y:S01]  /*3770*/  IMAD.MOV.U32 R29, RZ, RZ, R32 ;  /* 0x000000ffff1d7224 */ /* 0x020fe200078e0020 */
[----:B------:R-:W-:Y:S01]  /*3780*/  PRMT R214, R3, 0x5410, R28 ;  /* 0x0000541003d67816 */ /* 0x000fe2000000001c */
[----:B------:R-:W-:Y:S01]  /*3790*/  IMAD.MOV.U32 R3, RZ, RZ, R126 ;  /* 0x000000ffff037224 */ /* 0x000fe200078e007e */
[----:B------:R-:W-:Y:S01]  /*37a0*/  PRMT R215, R215, 0x5410, R0 ;  /* 0x00005410d7d77816 */ /* 0x000fe20000000000 */
[----:B------:R-:W-:Y:S01]  /*37b0*/  IMAD.MOV.U32 R28, RZ, RZ, R127 ;  /* 0x000000ffff1c7224 */ /* 0x000fe200078e007f */
[----:B------:R-:W-:Y:S01]  /*37c0*/  PRMT R76, R76, 0x5410, R29 ;  /* 0x000054104c4c7816 */ /* 0x000fe2000000001d */
[----:B------:R-:W-:-:S02]  /*37d0*/  IMAD.MOV.U32 R0, RZ, RZ, R33 ;  /* 0x000000ffff007224 */ /* 0x000fc400078e0021 */
        /* <DEDUP_REMOVED lines=39> */
[----:B------:R-:W-:-:S04]  /*3a50*/  PRMT R200, R29, 0x5410, R28 ;  /* 0x000054101dc87816 */ /* 0x000fc8000000001c */
[----:B------:R-:W-:Y:S01]  /*3a60*/  PRMT R203, R3, 0x5410, R0 ;  /* 0x0000541003cb7816 */ /* 0x000fe20000000000 */
[----:B------:R-:W-:Y:S06]  /*3a70*/  @!P1 BRA `(.L_x_1682) ;  /* 0x0000000000049947 */ /* 0x000fec0003800000 */
[----:B------:R-:W-:Y:S01]  /*3a80*/  BPT.TRAP 0x1 ;  /* 0x000000040000795c */ /* 0x000fe20000300000 */
.L_x_1682:
[----:B------:R-:W-:Y:S01]  /*3a90*/  LEA R3, R17, R16, 0x3 ;  /* 0x0000001011037211 */ /* 0x000fe200078e18ff */
[----:B------:R-:W-:Y:S01]  /*3aa0*/  BSSY B1, `(.L_x_1683) ;  /* 0x0000004000017945 */ /* 0x000fe20003800000 */
[----:B------:R-:W-:-:S04]  /*3ab0*/  SHF.L.U32 R0, R167, 0x1f, RZ ;  /* 0x0000001fa7007819 */ /* 0x000fc800000006ff */
[----:B------:R-:W1:Y:S02]  /*3ac0*/  SYNCS.PHASECHK.TRANS64.TRYWAIT P5, [R3+URZ+0x2a890], R0 ;  /* 0x02a89000030075a7 */ /* 0x000e6400080a017f */
[----:B-1----:R-:W-:Y:S05]  /*3ad0*/  @!P5 BRA `(.L_x_1684) ;  /* 0x000002480080d947 */ /* 0x002fea0003800000 */
.L_x_2125:
[----:B------:R-:W-:Y:S05]  /*3ae0*/  BSYNC B1 ;  /* 0x0000000000017941 */ /* 0x000fea0003800000 */
.L_x_1683:
        /* <DEDUP_REMOVED lines=26> */
[----:B------:R-:W-:Y:S02]  /*3c90*/  HADD2.F32 R125, -RZ, R216.H0_H0 ;  /* 0x200000d8ff7d7230 */ /* 0x000fe40000004100 */
[----:B------:R-:W-:Y:S01]  /*3ca0*/  FMUL.FTZ R127, R156, R127 ;  /* 0x0000007f9c7f7220 */ /* 0x000fe20000410000 */
[----:B------:R-:W-:-:S02]  /*3cb0*/  HADD2.F32 R126, -RZ, R28.H1_H1 ;  /* 0x3000001cff7e7230 */ /* 0x000fc40000004100 */
[-C--:B------:R-:W-:Y:S01]  /*3cc0*/  FFMA.FTZ R31, R156, R159.reuse, -R31 ;  /* 0x0000009f9c1f7223 */ /* 0x080fe2000001081f */
[----:B------:R-:W-:Y:S02]  /*3cd0*/  HADD2.F32 R156, -RZ, R28.H0_H0 ;  /* 0x2000001cff9c7230 */ /* 0x000fe40000004100 */
[----:B------:R-:W-:Y:S01]  /*3ce0*/  FFMA.FTZ R154, R154, R159, R127 ;  /* 0x0000009f9a9a7223 */ /* 0x000fe2000001007f */
[----:B------:R-:W-:Y:S02]  /*3cf0*/  HADD2.F32 R127, -RZ, R212.H0_H0 ;  /* 0x200000d4ff7f7230 */ /* 0x000fe40000004100 */
[-C--:B------:R-:W-:Y:S01]  /*3d00*/  FMUL.FTZ R157, R126, R125.reuse ;  /* 0x0000007d7e9d7220 */ /* 0x080fe20000410000 */
[----:B------:R-:W-:Y:S02]  /*3d10*/  HADD2.F32 R28, -RZ, R216.H1_H1 ;  /* 0x300000d8ff1c7230 */ /* 0x000fe40000004100 */
        /* <DEDUP_REMOVED lines=14> */
.L_x_1690:
[----:B------:R-:W-:Y:S05]  /*3e00*/  BSYNC B3 ;  /* 0x0000000000037941 */ /* 0x000fea0003800000 */
.L_x_1689:
[----:B------:R-:W-:Y:S02]  /*3e10*/  ULDC.64 UR4, c[0x0][0x208] ;  /* 0x0000820000047ab9 */ /* 0x000fe40000000a00 */
[----:B--2---:R2:W-:Y:S03]  /*3e20*/  STG.E.128 desc[UR4][R40.64], R28 ;  /* 0x0000001c28007986 */ /* 0x0045e6000c101d04 */
.L_x_1688:
[----:B------:R-:W-:Y:S05]  /*3e30*/  BSYNC B2 ;  /* 0x0000000000027941 */ /* 0x000fea0003800000 */
.L_x_1687:
        /* <DEDUP_REMOVED lines=26> */
[----:B------:R-:W-:-:S02]  /*3fe0*/  HADD2.F32 R115, -RZ, R215.H0_H0 ;  /* 0x200000d7ff737230 */ /* 0x000fc40000004100 */
[-C--:B------:R-:W-:Y:S01]  /*3ff0*/  FFMA.FTZ R29, R29, R124.reuse, -R82 ;  /* 0x0000007c1d1d7223 */ /* 0x080fe20000010852 */
[--C-:B------:R-:W-:Y:S02]  /*4000*/  HADD2.F32 R125, -RZ, R28.reuse.H1_H1 ;  /* 0x3000001cff7d7230 */ /* 0x100fe40000004100 */
[----:B------:R-:W-:Y:S01]  /*4010*/  FFMA.FTZ R82, R83, R124, R154 ;  /* 0x0000007c53527223 */ /* 0x000fe2000001009a */
[----:B------:R-:W-:Y:S01]  /*4020*/  HADD2.F32 R126, -RZ, R28.H0_H0 ;  /* 0x2000001cff7e7230 */ /* 0x000fe20000004100 */
[----:B------:R-:W-:Y:S01]  /*4030*/  F2FP.F16.F32.PACK_AB R31, R114, R31 ;  /* 0x0000001f721f723e */ /* 0x000fe200000000ff */
[----:B------:R-:W-:Y:S02]  /*4040*/  HADD2.F32 R83, -RZ, R215.H1_H1 ;  /* 0x300000d7ff537230 */ /* 0x000fe40000004100 */
        /* <DEDUP_REMOVED lines=15> */
.L_x_1694:
[----:B------:R-:W-:Y:S05]  /*4140*/  BSYNC B3 ;  /* 0x0000000000037941 */ /* 0x000fea0003800000 */
.L_x_1693:
[----:B------:R-:W-:Y:S02]  /*4150*/  ULDC.64 UR4, c[0x0][0x208] ;  /* 0x0000820000047ab9 */ /* 0x000fe40000000a00 */
[----:B--2---:R3:W-:Y:S03]  /*4160*/  STG.E.128 desc[UR4][R40.64+0x40], R28 ;  /* 0x0000401c28007986 */ /* 0x0047e6000c101d04 */
.L_x_1692:
[----:B------:R-:W-:Y:S05]  /*4170*/  BSYNC B2 ;  /* 0x0000000000027941 */ /* 0x000fea0003800000 */
.L_x_1691:
        /* <DEDUP_REMOVED lines=34> */
[----:B------:R-:W-:Y:S02]  /*43a0*/  HADD2.F32 R28, -RZ, R30.H1_H1 ;  /* 0x3000001eff1c7230 */ /* 0x000fe40000004100 */
        /* <DEDUP_REMOVED lines=13> */
.L_x_1698:
[----:B------:R-:W-:Y:S05]  /*4480*/  BSYNC B3 ;  /* 0x0000000000037941 */ /* 0x000fea0003800000 */
.L_x_1697:
[----:B------:R-:W-:Y:S02]  /*4490*/  ULDC.64 UR4, c[0x0][0x208] ;  /* 0x0000820000047ab9 */ /* 0x000fe40000000a00 */
[----:B--2---:R4:W-:Y:S03]  /*44a0*/  STG.E.128 desc[UR4][R40.64+0x80], R28 ;  /* 0x0000801c28007986 */ /* 0x0049e6000c101d04 */
.L_x_1696:
[----:B------:R-:W-:Y:S05]  /*44b0*/  BSYNC B2 ;  /* 0x0000000000027941 */ /* 0x000fea0003800000 */
.L_x_1695:
        /* <DEDUP_REMOVED lines=14> */
[----:B------:R-:W-:Y:S02]  /*45a0*/  HADD2.F32 R73, -RZ, R73.H0_H0 ;  /* 0x20000049ff497230 */ /* 0x000fe40000004100 */
[--C-:B------:R-:W-:Y:S02]  /*45b0*/  HADD2.F32 R74, -RZ, R31.reuse.H1_H1 ;  /* 0x3000001fff4a7230 */ /* 0x100fe40000004100 */
[----:B------:R-:W-:Y:S01]  /*45c0*/  FMUL.FTZ R82, R75, R72 ;  /* 0x000000484b527220 */ /* 0x000fe20000410000 */
[----:B------:R-:W-:-:S02]  /*45d0*/  HADD2.F32 R80, -RZ, R31.H0_H0 ;  /* 0x2000001fff507230 */ /* 0x000fc40000004100 */
        /* <DEDUP_REMOVED lines=9> */
[----:B------:R-:W-:-:S02]  /*4670*/  HADD2.F32 R70, -RZ, R213.H0_H0 ;  /* 0x200000d5ff467230 */ /* 0x000fc40000004100 */
[----:B------:R-:W-:Y:S02]  /*4680*/  HADD2.F32 R213, -RZ, R213.H1_H1 ;  /* 0x300000d5ffd57230 */ /* 0x000fe40000004100 */
[----:B------:R-:W-:Y:S01]  /*4690*/  HADD2.F32 R71, -RZ, R28.H1_H1 ;  /* 0x3000001cff477230 */ /* 0x000fe20000004100 */
[----:B------:R-:W-:Y:S01]  /*46a0*/  F2FP.F16.F32.PACK_AB R31, R74, R31 ;  /* 0x0000001f4a1f723e */ /* 0x000fe200000000ff */
[----:B------:R-:W-:Y:S02]  /*46b0*/  HADD2.F32 R72, -RZ, R30.H1_H1 ;  /* 0x3000001eff487230 */ /* 0x000fe40000004100 */
[----:B------:R-:W-:Y:S02]  /*46c0*/  HADD2.F32 R28, -RZ, R28.H0_H0 ;  /* 0x2000001cff1c7230 */ /* 0x000fe40000004100 */
[----:B------:R-:W-:Y:S01]  /*46d0*/  FMUL.FTZ R73, R71, R70 ;  /* 0x0000004647497220 */ /* 0x000fe20000410000 */
[----:B------:R-:W-:Y:S02]  /*46e0*/  HADD2.F32 R30, -RZ, R30.H0_H0 ;  /* 0x2000001eff1e7230 */ /* 0x000fe40000004100 */
[----:B------:R-:W-:Y:S01]  /*46f0*/  FMUL.FTZ R81, R72, R213 ;  /* 0x000000d548517220 */ /* 0x000fe20000410000 */
[----:B------:R-:W-:-:S02]  /*4700*/  HADD2.F32 R29, -RZ, R209.H1_H1 ;  /* 0x300000d1ff1d7230 */ /* 0x000fc40000004100 */
[----:B------:R-:W-:Y:S01]  /*4710*/  FMUL.FTZ R70, R28, R70 ;  /* 0x000000461c467220 */ /* 0x000fe20000410000 */
[----:B------:R-:W-:Y:S02]  /*4720*/  HADD2.F32 R209, -RZ, R209.H0_H0 ;  /* 0x200000d1ffd17230 */ /* 0x000fe40000004100 */
[----:B------:R-:W-:Y:S01]  /*4730*/  FMUL.FTZ R213, R30, R213 ;  /* 0x000000d51ed57220 */ /* 0x000fe20000410000 */
[-C--:B------:R-:W-:Y:S01]  /*4740*/  FFMA.FTZ R73, R28, R29.reuse, -R73 ;  /* 0x0000001d1c497223 */ /* 0x080fe20000010849 */
[----:B------:R-:W-:Y:S01]  /*4750*/  FFMA.FTZ R70, R71, R29, R70 ;  /* 0x0000001d47467223 */ /* 0x000fe20000010046 */
[-C--:B------:R-:W-:Y:S01]  /*4760*/  FFMA.FTZ R81, R30, R209.reuse, -R81 ;  /* 0x000000d11e517223 */ /* 0x080fe20000010851 */
[----:B------:R-:W-:Y:S01]  /*4770*/  FFMA.FTZ R72, R72, R209, R213 ;  /* 0x000000d148487223 */ /* 0x000fe200000100d5 */
[----:B------:R-:W-:Y:S02]  /*4780*/  F2FP.F16.F32.PACK_AB R29, R75, R82 ;  /* 0x000000524b1d723e */ /* 0x000fe400000000ff */
[----:B------:R-:W-:-:S02]  /*4790*/  F2FP.F16.F32.PACK_AB R28, R70, R73 ;  /* 0x00000049461c723e */ /* 0x000fc400000000ff */
[----:B------:R-:W-:-:S07]  /*47a0*/  F2FP.F16.F32.PACK_AB R30, R72, R81 ;  /* 0x00000051481e723e */ /* 0x000fce00000000ff */
.L_x_1702:
[----:B------:R-:W-:Y:S05]  /*47b0*/  BSYNC B3 ;  /* 0x0000000000037941 */ /* 0x000fea0003800000 */
.L_x_1701:
[----:B------:R-:W-:Y:S02]  /*47c0*/  ULDC.64 UR4, c[0x0][0x208] ;  /* 0x0000820000047ab9 */ /* 0x000fe40000000a00 */
[----:B--2---:R0:W-:Y:S03]  /*47d0*/  STG.E.128 desc[UR4][R40.64+0xc0], R28 ;  /* 0x0000c01c28007986 */ /* 0x0041e6000c101d04 */
.L_x_1700:
[----:B------:R-:W-:Y:S05]  /*47e0*/  BSYNC B2 ;  /* 0x0000000000027941 */ /* 0x000fea0003800000 */
.L_x_1699:
        /* <DEDUP_REMOVED lines=8> */
[----:B--2---:R-:W-:Y:S01]  /*4870*/  HADD2.F32 R72, -RZ, R29.H1_H1 ;  /* 0x3000001dff487230 */ /* 0x004fe20000004100 */
[----:B------:R-:W-:Y:S02]  /*4880*/  SHF.R.U64 R71, R68, 0x10, R69 ;  /* 0x0000001044477819 */ /* 0x000fe40000001245 */
[----:B------:R-:W-:Y:S01]  /*4890*/  SHF.R.U32.HI R66, RZ, 0x10, R67 ;  /* 0x00000010ff427819 */ /* 0x000fe20000011643 */
[----:B------:R-:W-:Y:S01]  /*48a0*/  IMAD.MOV.U32 R67, RZ, RZ, R31 ;  /* 0x000000ffff437224 */ /* 0x000fe200078e001f */
[----:B------:R-:W-:Y:S01]  /*48b0*/  SHF.R.U32.HI R73, RZ, 0x10, R69 ;  /* 0x00000010ff497819 */ /* 0x000fe20000011645 */
[----:B------:R-:W-:Y:S02]  /*48c0*/  HADD2.F32 R31, -RZ, R70.H0_H0 ;  /* 0x20000046ff1f7230 */ /* 0x000fe40000004100 */
[----:B------:R-:W-:Y:S02]  /*48d0*/  HADD2.F32 R71, -RZ, R71.H0_H0 ;  /* 0x20000047ff477230 */ /* 0x000fe40000004100 */
[----:B------:R-:W-:-:S02]  /*48e0*/  HADD2.F32 R70, -RZ, R29.H0_H0 ;  /* 0x2000001dff467230 */ /* 0x000fc40000004100 */
[----:B------:R-:W-:Y:S02]  /*48f0*/  HADD2.F32 R73, -RZ, R73.H0_H0 ;  /* 0x20000049ff497230 */ /* 0x000fe40000004100 */
[-C--:B------:R-:W-:Y:S01]  /*4900*/  FMUL.FTZ R29, R72, R71.reuse ;  /* 0x00000047481d7220 */ /* 0x080fe20000410000 */
[--C-:B------:R-:W-:Y:S02]  /*4910*/  HADD2.F32 R68, -RZ, R67.reuse.H1_H1 ;  /* 0x30000043ff447230 */ /* 0x100fe40000004100 */
[C---:B------:R-:W-:Y:S01]  /*4920*/  FMUL.FTZ R71, R70.reuse, R71 ;  /* 0x0000004746477220 */ /* 0x040fe20000410000 */
[----:B------:R-:W-:Y:S02]  /*4930*/  HADD2.F32 R67, -RZ, R67.H0_H0 ;  /* 0x20000043ff437230 */ /* 0x000fe40000004100 */
[----:B------:R-:W-:Y:S01]  /*4940*/  FFMA.FTZ R29, R70, R31, -R29 ;  /* 0x0000001f461d7223 */ /* 0x000fe2000001081d */
[----:B------:R-:W-:Y:S02]  /*4950*/  HADD2.F32 R69, -RZ, R66.H0_H0 ;  /* 0x20000042ff457230 */ /* 0x000fe40000004100 */
[----:B------:R-:W-:Y:S01]  /*4960*/  FMUL.FTZ R74, R68, R73 ;  /* 0x00000049444a7220 */ /* 0x000fe20000410000 */
[----:B------:R-:W-:Y:S01]  /*4970*/  FFMA.FTZ R66, R72, R31, R71 ;  /* 0x0000001f48427223 */ /* 0x000fe20000010047 */
[----:B------:R-:W-:Y:S01]  /*4980*/  FMUL.FTZ R73, R67, R73 ;  /* 0x0000004943497220 */ /* 0x000fe20000410000 */
        /* <DEDUP_REMOVED lines=22> */
.L_x_1706:
[----:B------:R-:W-:Y:S05]  /*4af0*/  BSYNC B3 ;  /* 0x0000000000037941 */ /* 0x000fea0003800000 */
.L_x_1705:
[----:B------:R-:W-:Y:S02]  /*4b00*/  ULDC.64 UR4, c[0x0][0x208] ;  /* 0x0000820000047ab9 */ /* 0x000fe40000000a00 */
[----:B--2---:R0:W-:Y:S03]  /*4b10*/  STG.E.128 desc[UR4][R40.64+0x100], R28 ;  /* 0x0001001c28007986 */ /* 0x0041e6000c101d04 */
.L_x_1704:
[----:B------:R-:W-:Y:S05]  /*4b20*/  BSYNC B2 ;  /* 0x0000000000027941 */ /* 0x000fea0003800000 */
.L_x_1703:
[----:B------:R-:W-:-:S13]  /*4b30*/  ISETP.NE.AND P0, PT, R6, RZ, PT ;  /* 0x000000ff0600720c */ /* 0x000fda0003f05270 */
[----:B------:R-:W-:Y:S05]  /*4b40*/  @!P0 BRA `(.L_x_1686) ;  /* 0x0000000000c48947 */ /* 0x000fea0003800000 */
[----:B0-234-:R0:W2:Y:S01]  /*4b50*/  LDS.128 R28, [R38+0x6000] ;  /* 0x00600000261c7984 */ /* 0x01d0a20000000c00 */
[----:B------:R-:W-:Y:S01]  /*4b60*/  ISETP.GE.AND P0, PT, R172, R119, PT ;  /* 0x00000077ac00720c */ /* 0x000fe20003f06270 */
[----:B------:R-:W-:-:S12]  /*4b70*/  BSSY B2, `(.L_x_1707) ;  /* 0x000002c000027945 */ /* 0x000fd80003800000 */
[----:B0-----:R-:W-:Y:S05]  /*4b80*/  @P0 BRA `(.L_x_1708) ;  /* 0x0000000000a80947 */ /* 0x001fea0003800000 */
[----:B------:R-:W-:Y:S02]  /*4b90*/  SHF.R.U64 R67, R64, 0x10, R65 ;  /* 0x0000001040437819 */ /* 0x000fe40000001241 */
[--C-:B------:R-:W-:Y:S01]  /*4ba0*/  SHF.R.U64 R69, R62, 0x10, R63.reuse ;  /* 0x000000103e457819 */ /* 0x100fe2000000123f */
[----:B--2---:R-:W-:Y:S01]  /*4bb0*/  IMAD.MOV.U32 R62, RZ, RZ, R28 ;  /* 0x000000ffff3e7224 */ /* 0x004fe200078e001c */
[----:B------:R-:W-:Y:S01]  /*4bc0*/  SHF.R.U32.HI R66, RZ, 0x10, R63 ;  /* 0x00000010ff427819 */ /* 0x000fe2000001163f */
[----:B------:R-:W-:Y:S01]  /*4bd0*/  IMAD.MOV.U32 R63, RZ, RZ, R31 ;  /* 0x000000ffff3f7224 */ /* 0x000fe200078e001f */
[----:B------:R-:W-:Y:S01]  /*4be0*/  SHF.R.U32.HI R68, RZ, 0x10, R65 ;  /* 0x00000010ff447819 */ /* 0x000fe20000011641 */
[----:B------:R-:W-:Y:S02]  /*4bf0*/  HADD2.F32 R67, -RZ, R67.H0_H0 ;  /* 0x20000043ff437230 */ /* 0x000fe40000004100 */
[--C-:B------:R-:W-:Y:S02]  /*4c00*/  HADD2.F32 R31, -RZ, R29.reuse.H1_H1 ;  /* 0x3000001dff1f7230 */ /* 0x100fe40000004100 */
[----:B------:R-:W-:-:S02]  /*4c10*/  HADD2.F32 R28, -RZ, R29.H0_H0 ;  /* 0x2000001dff1c7230 */ /* 0x000fc40000004100 */
[--C-:B------:R-:W-:Y:S02]  /*4c20*/  HADD2.F32 R64, -RZ, R63.reuse.H1_H1 ;  /* 0x3000003fff407230 */ /* 0x100fe40000004100 */
[-C--:B------:R-:W-:Y:S01]  /*4c30*/  FMUL.FTZ R29, R31, R67.reuse ;  /* 0x000000431f1d7220 */ /* 0x080fe20000410000 */
[----:B------:R-:W-:Y:S02]  /*4c40*/  HADD2.F32 R68, -RZ, R68.H0_H0 ;  /* 0x20000044ff447230 */ /* 0x000fe40000004100 */
[----:B------:R-:W-:Y:S01]  /*4c50*/  FMUL.FTZ R70, R28, R67 ;  /* 0x000000431c467220 */ /* 0x000fe20000410000 */
[----:B------:R-:W-:Y:S02]  /*4c60*/  HADD2.F32 R63, -RZ, R63.H0_H0 ;  /* 0x2000003fff3f7230 */ /* 0x000fe40000004100 */
[----:B------:R-:W-:Y:S02]  /*4c70*/  HADD2.F32 R65, -RZ, R69.H0_H0 ;  /* 0x20000045ff417230 */ /* 0x000fe40000004100 */
[----:B------:R-:W-:Y:S01]  /*4c80*/  FMUL.FTZ R72, R64, R68 ;  /* 0x0000004440487220 */ /* 0x000fe20000410000 */
[----:B------:R-:W-:-:S02]  /*4c90*/  HADD2.F32 R66, -RZ, R66.H0_H0 ;  /* 0x20000042ff427230 */ /* 0x000fc40000004100 */
[----:B------:R-:W-:Y:S01]  /*4ca0*/  FMUL.FTZ R67, R63, R68 ;  /* 0x000000443f437220 */ /* 0x000fe20000410000 */
[-C--:B------:R-:W-:Y:S01]  /*4cb0*/  FFMA.FTZ R28, R28, R65.reuse, -R29 ;  /* 0x000000411c1c7223 */ /* 0x080fe2000001081d */
[----:B------:R-:W-:Y:S01]  /*4cc0*/  FFMA.FTZ R29, R31, R65, R70 ;  /* 0x000000411f1d7223 */ /* 0x000fe20000010046 */
[----:B------:R-:W-:Y:S02]  /*4cd0*/  HADD2.F32 R31, -RZ, R62.H1_H1 ;  /* 0x3000003eff1f7230 */ /* 0x000fe40000004100 */
[-C--:B------:R-:W-:Y:S01]  /*4ce0*/  FFMA.FTZ R72, R63, R66.reuse, -R72 ;  /* 0x000000423f487223 */ /* 0x080fe20000010848 */
[----:B------:R-:W-:Y:S01]  /*4cf0*/  FFMA.FTZ R69, R64, R66, R67 ;  /* 0x0000004240457223 */ /* 0x000fe20000010043 */
[----:B------:R-:W-:Y:S01]  /*4d00*/  HADD2.F32 R65, -RZ, R152.H1_H1 ;  /* 0x30000098ff417230 */ /* 0x000fe20000004100 */
[----:B------:R-:W-:Y:S01]  /*4d10*/  F2FP.F16.F32.PACK_AB R29, R29, R28 ;  /* 0x0000001c1d1d723e */ /* 0x000fe200000000ff */
[----:B------:R-:W-:Y:S02]  /*4d20*/  HADD2.F32 R62, -RZ, R62.H0_H0 ;  /* 0x2000003eff3e7230 */ /* 0x000fe40000004100 */
[----:B------:R-:W-:-:S02]  /*4d30*/  HADD2.F32 R66, -RZ, R153.H0_H0 ;  /* 0x20000099ff427230 */ /* 0x000fc40000004100 */
[-C--:B------:R-:W-:Y:S01]  /*4d40*/  FMUL.FTZ R67, R31, R65.reuse ;  /* 0x000000411f437220 */ /* 0x080fe20000410000 */
[--C-:B------:R-:W-:Y:S02]  /*4d50*/  HADD2.F32 R63, -RZ, R30.reuse.H1_H1 ;  /* 0x3000001eff3f7230 */ /* 0x100fe40000004100 */
[----:B------:R-:W-:Y:S01]  /*4d60*/  FMUL.FTZ R68, R62, R65 ;  /* 0x000000413e447220 */ /* 0x000fe20000410000 */
[----:B------:R-:W-:Y:S02]  /*4d70*/  HADD2.F32 R30, -RZ, R30.H0_H0 ;  /* 0x2000001eff1e7230 */ /* 0x000fe40000004100 */
[----:B------:R-:W-:Y:S02]  /*4d80*/  HADD2.F32 R64, -RZ, R151.H1_H1 ;  /* 0x30000097ff407230 */ /* 0x000fe40000004100 */
        /* <DEDUP_REMOVED lines=9> */
[----:B------:R-:W-:-:S07]  /*4e20*/  F2FP.F16.F32.PACK_AB R30, R66, R65 ;  /* 0x00000041421e723e */ /* 0x000fce00000000ff */
.L_x_1708:
[----:B------:R-:W-:Y:S05]  /*4e30*/  BSYNC B2 ;  /* 0x0000000000027941 */ /* 0x000fea0003800000 */
.L_x_1707:
[----:B------:R-:W-:Y:S02]  /*4e40*/  ULDC.64 UR4, c[0x0][0x208] ;  /* 0x0000820000047ab9 */ /* 0x000fe40000000a00 */
[----:B--2---:R0:W-:Y:S03]  /*4e50*/  STG.E.128 desc[UR4][R40.64+0x140], R28 ;  /* 0x0001401c28007986 */ /* 0x0041e6000c101d04 */
.L_x_1686:
[----:B------:R-:W-:Y:S05]  /*4e60*/  BSYNC B1 ;  /* 0x0000000000017941 */ /* 0x000fea0003800000 */
.L_x_1685:
        /* <DEDUP_REMOVED lines=11> */
[----:B------:R-:W-:Y:S01]  /*4f20*/  HADD2.F32 R30, -RZ, R29.H1_H1 ;  /* 0x3000001dff1e7230 */ /* 0x000fe20000004100 */
[--C-:B------:R-:W-:Y:S01]  /*4f30*/  SHF.R.U64 R59, R60, 0x10, R61.reuse ;  /* 0x000000103c3b7819 */ /* 0x100fe2000000123d */
[--C-:B------:R-:W-:Y:S01]  /*4f40*/  HADD2.F32 R41, -RZ, R31.reuse.H1_H1 ;  /* 0x3000001fff297230 */ /* 0x100fe20000004100 */
[----:B------:R-:W-:Y:S01]  /*4f50*/  SHF.R.U32.HI R62, RZ, 0x10, R61 ;  /* 0x00000010ff3e7819 */ /* 0x000fe2000001163d */
[----:B------:R-:W-:Y:S02]  /*4f60*/  HADD2.F32 R31, -RZ, R31.H0_H0 ;  /* 0x2000001fff1f7230 */ /* 0x000fe40000004100 */
[----:B------:R-:W-:Y:S02]  /*4f70*/  HADD2.F32 R59, -RZ, R59.H0_H0 ;  /* 0x2000003bff3b7230 */ /* 0x000fe40000004100 */
[----:B------:R-:W-:-:S02]  /*4f80*/  HADD2.F32 R62, -RZ, R62.H0_H0 ;  /* 0x2000003eff3e7230 */ /* 0x000fc40000004100 */
[----:B------:R-:W-:Y:S02]  /*4f90*/  HADD2.F32 R29, -RZ, R29.H0_H0 ;  /* 0x2000001dff1d7230 */ /* 0x000fe40000004100 */
[-C--:B------:R-:W-:Y:S01]  /*4fa0*/  FMUL.FTZ R64, R30, R59.reuse ;  /* 0x0000003b1e407220 */ /* 0x080fe20000410000 */
[----:B------:R-:W-:Y:S02]  /*4fb0*/  HADD2.F32 R58, -RZ, R58.H0_H0 ;  /* 0x2000003aff3a7230 */ /* 0x000fe40000004100 */
[-C--:B------:R-:W-:Y:S01]  /*4fc0*/  FMUL.FTZ R66, R41, R62.reuse ;  /* 0x0000003e29427220 */ /* 0x080fe20000410000 */
[----:B------:R-:W-:Y:S02]  /*4fd0*/  HADD2.F32 R60, -RZ, R63.H0_H0 ;  /* 0x2000003fff3c7230 */ /* 0x000fe40000004100 */
[----:B------:R-:W-:Y:S01]  /*4fe0*/  FMUL.FTZ R62, R31, R62 ;  /* 0x0000003e1f3e7220 */ /* 0x000fe20000410000 */
[C---:B------:R-:W-:Y:S01]  /*4ff0*/  FMUL.FTZ R59, R29.reuse, R59 ;  /* 0x0000003b1d3b7220 */ /* 0x040fe20000410000 */
[----:B------:R-:W-:Y:S01]  /*5000*/  FFMA.FTZ R64, R29, R58, -R64 ;  /* 0x0000003a1d407223 */ /* 0x000fe20000010840 */
[----:B------:R-:W-:-:S02]  /*5010*/  HADD2.F32 R29, -RZ, R28.H1_H1 ;  /* 0x3000001cff1d7230 */ /* 0x000fc40000004100 */
[----:B------:R-:W-:Y:S01]  /*5020*/  FFMA.FTZ R63, R41, R60, R62 ;  /* 0x0000003c293f7223 */ /* 0x000fe2000001003e */
[----:B------:R-:W-:Y:S01]  /*5030*/  FFMA.FTZ R61, R30, R58, R59 ;  /* 0x0000003a1e3d7223 */ /* 0x000fe2000001003b */
[--C-:B------:R-:W-:Y:S02]  /*5040*/  HADD2.F32 R41, -RZ, R203.reuse.H0_H0 ;  /* 0x200000cbff297230 */ /* 0x100fe40000004100 */
[----:B------:R-:W-:Y:S01]  /*5050*/  FFMA.FTZ R66, R31, R60, -R66 ;  /* 0x0000003c1f427223 */ /* 0x000fe20000010842 */
[----:B------:R-:W-:Y:S02]  /*5060*/  HADD2.F32 R28, -RZ, R28.H0_H0 ;  /* 0x2000001cff1c7230 */ /* 0x000fe40000004100 */
[----:B------:R-:W-:Y:S02]  /*5070*/  HADD2.F32 R203, -RZ, R203.H1_H1 ;  /* 0x300000cbffcb7230 */ /* 0x000fe40000004100 */
[----:B------:R-:W-:Y:S01]  /*5080*/  FMUL.FTZ R59, R29, R41 ;  /* 0x000000291d3b7220 */ /* 0x000fe20000410000 */
[----:B------:R-:W-:-:S02]  /*5090*/  HADD2.F32 R30, -RZ, R40.H1_H1 ;  /* 0x30000028ff1e7230 */ /* 0x000fc40000004100 */
[----:B------:R-:W-:Y:S01]  /*50a0*/  FMUL.FTZ R58, R28, R41 ;  /* 0x000000291c3a7220 */ /* 0x000fe20000410000 */
[----:B------:R-:W-:Y:S02]  /*50b0*/  HADD2.F32 R40, -RZ, R40.H0_H0 ;  /* 0x20000028ff287230 */ /* 0x000fe40000004100 */
[----:B------:R-:W-:Y:S02]  /*50c0*/  HADD2.F32 R151, -RZ, R151.H0_H0 ;  /* 0x20000097ff977230 */ /* 0x000fe40000004100 */
        /* <DEDUP_REMOVED lines=11> */
.L_x_1713:
[----:B------:R-:W-:Y:S05]  /*5180*/  BSYNC B2 ;  /* 0x0000000000027941 */ /* 0x000fea0003800000 */
.L_x_1712:
[----:B------:R-:W-:Y:S02]  /*5190*/  ULDC.64 UR4, c[0x0][0x208] ;  /* 0x0000820000047ab9 */ /* 0x000fe40000000a00 */
[----:B--2---:R0:W-:Y:S03]  /*51a0*/  STG.E.128 desc[UR4][R36.64], R28 ;  /* 0x0000001c24007986 */ /* 0x0041e6000c101d04 */
.L_x_1711:
[----:B------:R-:W-:Y:S05]  /*51b0*/  BSYNC B1 ;  /* 0x0000000000017941 */ /* 0x000fea0003800000 */
.L_x_1710:
        /* <DEDUP_REMOVED lines=23> */
[----:B------:R-:W-:Y:S02]  /*5330*/  FMUL.FTZ R55, R29, R55 ;  /* 0x000000371d377220 */ /* 0x000fe40000410000 */
[----:B------:R-:W-:Y:S01]  /*5340*/  FFMA.FTZ R61, R41, R56, R58 ;  /* 0x00000038293d7223 */ /* 0x000fe2000001003a */
[----:B------:R-:W-:Y:S01]  /*5350*/  FFMA.FTZ R60, R29, R54, -R60 ;  /* 0x000000361d3c7223 */ /* 0x000fe2000001083c */
[----:B------:R-:W-:-:S02]  /*5360*/  HADD2.F32 R29, -RZ, R28.H1_H1 ;  /* 0x3000001cff1d7230 */ /* 0x000fc40000004100 */
[----:B------:R-:W-:Y:S01]  /*5370*/  FFMA.FTZ R59, R30, R54, R55 ;  /* 0x000000361e3b7223 */ /* 0x000fe20000010037 */
[----:B------:R-:W-:Y:S02]  /*5380*/  HADD2.F32 R41, -RZ, R200.H0_H0 ;  /* 0x200000c8ff297230 */ /* 0x000fe40000004100 */
[----:B------:R-:W-:Y:S01]  /*5390*/  FFMA.FTZ R62, R31, R56, -R62 ;  /* 0x000000381f3e7223 */ /* 0x000fe2000001083e */
[----:B------:R-:W-:Y:S02]  /*53a0*/  HADD2.F32 R28, -RZ, R28.H0_H0 ;  /* 0x2000001cff1c7230 */ /* 0x000fe40000004100 */
[----:B------:R-:W-:Y:S02]  /*53b0*/  HADD2.F32 R55, -RZ, R200.H1_H1 ;  /* 0x300000c8ff377230 */ /* 0x000fe40000004100 */
[-C--:B------:R-:W-:Y:S01]  /*53c0*/  FMUL.FTZ R57, R29, R41.reuse ;  /* 0x000000291d397220 */ /* 0x080fe20000410000 */
[--C-:B------:R-:W-:Y:S02]  /*53d0*/  HADD2.F32 R30, -RZ, R40.reuse.H1_H1 ;  /* 0x30000028ff1e7230 */ /* 0x100fe40000004100 */
[----:B------:R-:W-:Y:S01]  /*53e0*/  FMUL.FTZ R54, R28, R41 ;  /* 0x000000291c367220 */ /* 0x000fe20000410000 */
[----:B------:R-:W-:-:S02]  /*53f0*/  HADD2.F32 R40, -RZ, R40.H0_H0 ;  /* 0x20000028ff287230 */ /* 0x000fc40000004100 */
[--C-:B------:R-:W-:Y:S02]  /*5400*/  HADD2.F32 R31, -RZ, R147.reuse.H0_H0 ;  /* 0x20000093ff1f7230 */ /* 0x100fe40000004100 */
[-C--:B------:R-:W-:Y:S01]  /*5410*/  FMUL.FTZ R41, R30, R55.reuse ;  /* 0x000000371e297220 */ /* 0x080fe20000410000 */
[----:B------:R-:W-:Y:S02]  /*5420*/  HADD2.F32 R147, -RZ, R147.H1_H1 ;  /* 0x30000093ff937230 */ /* 0x000fe40000004100 */
        /* <DEDUP_REMOVED lines=9> */
.L_x_1717:
[----:B------:R-:W-:Y:S05]  /*54c0*/  BSYNC B2 ;  /* 0x0000000000027941 */ /* 0x000fea0003800000 */
.L_x_1716:
[----:B------:R-:W-:Y:S02]  /*54d0*/  ULDC.64 UR4, c[0x0][0x208] ;  /* 0x0000820000047ab9 */ /* 0x000fe40000000a00 */
[----:B--2---:R0:W-:Y:S03]  /*54e0*/  STG.E.128 desc[UR4][R36.64+0x40], R28 ;  /* 0x0000401c24007986 */ /* 0x0041e6000c101d04 */
.L_x_1715:
[----:B------:R-:W-:Y:S05]  /*54f0*/  BSYNC B1 ;  /* 0x0000000000017941 */ /* 0x000fea0003800000 */
.L_x_1714:
        /* <DEDUP_REMOVED lines=35> */
[CC--:B------:R-:W-:Y:S01]  /*5730*/  FMUL.FTZ R53, R29.reuse, R153.reuse ;  /* 0x000000991d357220 */ /* 0x0c0fe20000410000 */
[--C-:B------:R-:W-:Y:S02]  /*5740*/  HADD2.F32 R31, -RZ, R144.reuse.H0_H0 ;  /* 0x20000090ff1f7230 */ /* 0x100fe40000004100 */
[----:B------:R-:W-:Y:S01]  /*5750*/  FMUL.FTZ R50, R28, R153 ;  /* 0x000000991c327220 */ /* 0x000fe20000410000 */
        /* <DEDUP_REMOVED lines=10> */
.L_x_1721:
[----:B------:R-:W-:Y:S05]  /*5800*/  BSYNC B2 ;  /* 0x0000000000027941 */ /* 0x000fea0003800000 */
.L_x_1720:
[----:B------:R-:W-:Y:S02]  /*5810*/  ULDC.64 UR4, c[0x0][0x208] ;  /* 0x0000820000047ab9 */ /* 0x000fe40000000a00 */
[----:B--2---:R0:W-:Y:S03]  /*5820*/  STG.E.128 desc[UR4][R36.64+0x80], R28 ;  /* 0x0000801c24007986 */ /* 0x0041e6000c101d04 */
.L_x_1719:
[----:B------:R-:W-:Y:S05]  /*5830*/  BSYNC B1 ;  /* 0x0000000000017941 */ /* 0x000fea0003800000 */
.L_x_1718:
        /* <DEDUP_REMOVED lines=48> */
.L_x_1725:
[----:B------:R-:W-:Y:S05]  /*5b40*/  BSYNC B2 ;  /* 0x0000000000027941 */ /* 0x000fea0003800000 */
.L_x_1724:
[----:B------:R-:W-:Y:S02]  /*5b50*/  ULDC.64 UR4, c[0x0][0x208] ;  /* 0x0000820000047ab9 */ /* 0x000fe40000000a00 */
[----:B--2---:R0:W-:Y:S03]  /*5b60*/  STG.E.128 desc[UR4][R36.64+0xc0], R28 ;  /* 0x0000c01c24007986 */ /* 0x0041e6000c101d04 */
.L_x_1723:
[----:B------:R-:W-:Y:S05]  /*5b70*/  BSYNC B1 ;  /* 0x0000000000017941 */ /* 0x000fea0003800000 */
.L_x_1722:
        /* <DEDUP_REMOVED lines=12> */
[----:B------:R-:W-:Y:S01]  /*5c40*/  HADD2.F32 R40, -RZ, R31.H1_H1 ;  /* 0x3000001fff287230 */ /* 0x000fe20000004100 */
[----:B------:R-:W-:Y:S01]  /*5c50*/  SHF.R.U32.HI R44, RZ, 0x10, R45 ;  /* 0x00000010ff2c7819 */ /* 0x000fe2000001162d */
[----:B------:R-:W-:Y:S02]  /*5c60*/  HADD2.F32 R29, -RZ, R29.H0_H0 ;  /* 0x2000001dff1d7230 */ /* 0x000fe40000004100 */
[----:B------:R-:W-:Y:S02]  /*5c70*/  HADD2.F32 R43, -RZ, R43.H0_H0 ;  /* 0x2000002bff2b7230 */ /* 0x000fe40000004100 */
[----:B------:R-:W-:-:S02]  /*5c80*/  HADD2.F32 R44, -RZ, R44.H0_H0 ;  /* 0x2000002cff2c7230 */ /* 0x000fc40000004100 */
[----:B------:R-:W-:Y:S02]  /*5c90*/  HADD2.F32 R31, -RZ, R31.H0_H0 ;  /* 0x2000001fff1f7230 */ /* 0x000fe40000004100 */
[-C--:B------:R-:W-:Y:S01]  /*5ca0*/  FMUL.FTZ R46, R30, R43.reuse ;  /* 0x0000002b1e2e7220 */ /* 0x080fe20000410000 */
[----:B------:R-:W-:Y:S02]  /*5cb0*/  HADD2.F32 R41, -RZ, R41.H0_H0 ;  /* 0x20000029ff297230 */ /* 0x000fe40000004100 */
[----:B------:R-:W-:Y:S01]  /*5cc0*/  FMUL.FTZ R43, R29, R43 ;  /* 0x0000002b1d2b7220 */ /* 0x000fe20000410000 */
[----:B------:R-:W-:Y:S02]  /*5cd0*/  HADD2.F32 R42, -RZ, R42.H0_H0 ;  /* 0x2000002aff2a7230 */ /* 0x000fe40000004100 */
[-C--:B------:R-:W-:Y:S01]  /*5ce0*/  FMUL.FTZ R45, R31, R44.reuse ;  /* 0x0000002c1f2d7220 */ /* 0x080fe20000410000 */
[----:B------:R-:W-:Y:S01]  /*5cf0*/  FMUL.FTZ R48, R40, R44 ;  /* 0x0000002c28307220 */ /* 0x000fe20000410000 */
[-C--:B------:R-:W-:Y:S01]  /*5d00*/  FFMA.FTZ R46, R29, R41.reuse, -R46 ;  /* 0x000000291d2e7223 */ /* 0x080fe2000001082e */
[----:B------:R-:W-:Y:S01]  /*5d10*/  FFMA.FTZ R43, R30, R41, R43 ;  /* 0x000000291e2b7223 */ /* 0x000fe2000001002b */
[----:B------:R-:W-:Y:S01]  /*5d20*/  FFMA.FTZ R47, R40, R42, R45 ;  /* 0x0000002a282f7223 */ /* 0x000fe2000001002d */
[----:B------:R-:W-:-:S02]  /*5d30*/  HADD2.F32 R40, -RZ, R78.H1_H1 ;  /* 0x3000004eff287230 */ /* 0x000fc40000004100 */
[----:B------:R-:W-:Y:S01]  /*5d40*/  FFMA.FTZ R48, R31, R42, -R48 ;  /* 0x0000002a1f307223 */ /* 0x000fe20000010830 */
[----:B------:R-:W-:Y:S02]  /*5d50*/  HADD2.F32 R29, -RZ, R28.H1_H1 ;  /* 0x3000001cff1d7230 */ /* 0x000fe40000004100 */
[--C-:B------:R-:W-:Y:S02]  /*5d60*/  HADD2.F32 R30, -RZ, R39.reuse.H1_H1 ;  /* 0x30000027ff1e7230 */ /* 0x100fe40000004100 */
[----:B------:R-:W-:Y:S02]  /*5d70*/  HADD2.F32 R78, -RZ, R78.H0_H0 ;  /* 0x2000004eff4e7230 */ /* 0x000fe40000004100 */
[----:B------:R-:W-:Y:S01]  /*5d80*/  FMUL.FTZ R41, R29, R40 ;  /* 0x000000281d297220 */ /* 0x000fe20000410000 */
[----:B------:R-:W-:Y:S02]  /*5d90*/  HADD2.F32 R28, -RZ, R28.H0_H0 ;  /* 0x2000001cff1c7230 */ /* 0x000fe40000004100 */
[----:B------:R-:W-:-:S02]  /*5da0*/  HADD2.F32 R39, -RZ, R39.H0_H0 ;  /* 0x20000027ff277230 */ /* 0x000fc40000004100 */
[----:B------:R-:W-:Y:S01]  /*5db0*/  FMUL.FTZ R42, R30, R78 ;  /* 0x0000004e1e2a7220 */ /* 0x000fe20000410000 */
        /* <DEDUP_REMOVED lines=12> */
.L_x_1729:
[----:B------:R-:W-:Y:S05]  /*5e80*/  BSYNC B2 ;  /* 0x0000000000027941 */ /* 0x000fea0003800000 */
.L_x_1728:
[----:B------:R-:W-:Y:S02]  /*5e90*/  ULDC.64 UR4, c[0x0][0x208] ;  /* 0x0000820000047ab9 */ /* 0x000fe40000000a00 */
[----:B--2---:R0:W-:Y:S03]  /*5ea0*/  STG.E.128 desc[UR4][R36.64+0x100], R28 ;  /* 0x0001001c24007986 */ /* 0x0041e6000c101d04 */
.L_x_1727:
[----:B------:R-:W-:Y:S05]  /*5eb0*/  BSYNC B1 ;  /* 0x0000000000017941 */ /* 0x000fea0003800000 */
.L_x_1726:
        /* <DEDUP_REMOVED lines=47> */
.L_x_1731:
[----:B------:R-:W-:Y:S05]  /*61b0*/  BSYNC B1 ;  /* 0x0000000000017941 */ /* 0x000fea0003800000 */
.L_x_1730:
[----:B------:R-:W-:Y:S02]  /*61c0*/  ULDC.64 UR4, c[0x0][0x208] ;  /* 0x0000820000047ab9 */ /* 0x000fe40000000a00 */
[----:B--2---:R0:W-:Y:S01]  /*61d0*/  STG.E.128 desc[UR4][R36.64+0x140], R28 ;  /* 0x0001401c24007986 */ /* 0x0041e2000c101d04 */
[----:B------:R-:W-:Y:S05]  /*61e0*/  BRA `(.L_x_1709) ;  /* 0x0000003c00ec7947 */ /* 0x000fea0003800000 */
.L_x_1677:
        /* <DEDUP_REMOVED lines=24> */
[----:B------:R-:W-:Y:S01]  /*6370*/  CS2R R48, SRZ ;  /* 0x0000000000307805 */ /* 0x000fe2000001ff00 */
[----:B------:R-:W-:Y:S01]  /*6380*/  ULDC.64 UR6, c[0x0][0x208] ;  /* 0x0000820000067ab9 */ /* 0x000fe20000000a00 */
[----:B------:R-:W-:Y:S01]  /*6390*/  LEA.HI.X R53, R29, UR5, R30, 0x1, P0 ;  /* 0x000000051d357c11 */ /* 0x000fe200080f0c1e */
[----:B------:R-:W-:Y:S01]  /*63a0*/  ULDC.64 UR4, c[0x0][0x400] ;  /* 0x0001000000047ab9 */ /* 0x000fe20000000a00 */
[----:B------:R-:W-:Y:S01]  /*63b0*/  ISETP.GE.AND P0, PT, R18, R119, PT ;  /* 0x000000771200720c */ /* 0x000fe20003f06270 */
[----:B------:R-:W-:Y:S01]  /*63c0*/  IMAD.X R29, R3, 0x1, R20, P1 ;  /* 0x00000001031d7824 */ /* 0x000fe200008e0614 */
[----:B------:R-:W-:-:S04]  /*63d0*/  LEA R56, P1, R28, UR4, 0x1 ;  /* 0x000000041c387c11 */ /* 0x000fc8000f8208ff */
[----:B------:R-:W-:Y:S02]  /*63e0*/  LEA.HI.X R57, R28, UR5, R29, 0x1, P1 ;  /* 0x000000051c397c11 */ /* 0x000fe400088f0c1d */
[----:B------:R-:W-:-:S05]  /*63f0*/  ISETP.GE.AND P1, PT, R165, R119, PT ;  /* 0x00000077a500720c */ /* 0x000fca0003f26270 */
        /* <DEDUP_REMOVED lines=15> */
.L_x_1733:
[----:B------:R-:W-:Y:S05]  /*64f0*/  BSYNC B1 ;  /* 0x0000000000017941 */ /* 0x000fea0003800000 */
.L_x_1732:
        /* <DEDUP_REMOVED lines=12> */
[----:B-----5:R-:W-:Y:S01]  /*65c0*/  MOV R81, R30 ;  /* 0x0000001e00517202 */ /* 0x020fe20000000f00 */
[----:B------:R-:W-:Y:S01]  /*65d0*/  IMAD.MOV.U32 R82, RZ, RZ, R31 ;  /* 0x000000ffff527224 */ /* 0x000fe200078e001f */
[----:B------:R-:W-:Y:S01]  /*65e0*/  CS2R R72, SRZ ;  /* 0x0000000000487805 */ /* 0x000fe2000001ff00 */
        /* <DEDUP_REMOVED lines=9> */
[----:B------:R-:W-:Y:S01]  /*6680*/  CS2R R72, SRZ ;  /* 0x0000000000487805 */ /* 0x000fe2000001ff00 */
[----:B------:R-:W-:Y:S01]  /*6690*/  ULDC.64 UR8, c[0x0][0x208] ;  /* 0x0000820000087ab9 */ /* 0x000fe20000000a00 */
        /* <DEDUP_REMOVED lines=22> */
.L_x_1735:
[----:B------:R-:W-:Y:S05]  /*6800*/  BSYNC B1 ;  /* 0x0000000000017941 */ /* 0x000fea0003800000 */
.L_x_1734:
[----:B------:R-:W-:Y:S01]  /*6810*/  IMAD.MOV.U32 R0, RZ, RZ, R28 ;  /* 0x000000ffff007224 */ /* 0x000fe200078e001c */
[----:B------:R-:W-:Y:S01]  /*6820*/  ULOP3.LUT UR4, UR60, 0x1, URZ, 0xfc, !UPT ;  /* 0x000000013c047892 */ /* 0x000fe2000f8efc3f */
[----:B------:R-:W-:Y:S01]  /*6830*/  IMAD.MOV.U32 R3, RZ, RZ, R29 ;  /* 0x000000ffff037224 */ /* 0x000fe200078e001d */
[----:B------:R-:W-:Y:S01]  /*6840*/  PRMT R218, R81, 0x5410, R82 ;  /* 0x0000541051da7816 */ /* 0x000fe20000000052 */
[----:B0-----:R-:W-:Y:S01]  /*6850*/  IMAD.MOV.U32 R76, RZ, RZ, R34 ;  /* 0x000000ffff4c7224 */ /* 0x001fe200078e0022 */
[----:B------:R-:W-:Y:S01]  /*6860*/  UISETP.NE.AND UP0, UPT, UR4, 0x3, UPT ;  /* 0x000000030400788c */ /* 0x000fe2000bf05270 */
        /* <DEDUP_REMOVED lines=33> */
[----:B------:R-:W-:Y:S01]  /*6a80*/  PRMT R231, R231, 0x5410, R0 ;  /* 0x00005410e7e77816 */ /* 0x000fe20000000000 */
[----:B-----5:R-:W-:Y:S01]  /*6a90*/  IMAD.MOV.U32 R77, RZ, RZ, R54 ;  /* 0x000000ffff4d7224 */ /* 0x020fe200078e0036 */
[----:B------:R-:W-:-:S02]  /*6aa0*/  MOV R0, R51 ;  /* 0x0000003300007202 */ /* 0x000fc40000000f00 */
[----:B------:R-:W-:Y:S01]  /*6ab0*/  PRMT R212, R3, 0x7610, R212 ;  /* 0x0000761003d47816 */ /* 0x000fe200000000d4 */
[----:B------:R-:W-:Y:S01]  /*6ac0*/  IMAD.MOV.U32 R3, RZ, RZ, R52 ;  /* 0x000000ffff037224 */ /* 0x000fe200078e0034 */
[----:B------:R-:W-:Y:S01]  /*6ad0*/  PRMT R210, R210, 0x5410, R0 ;  /* 0x00005410d2d27816 */ /* 0x000fe20000000000 */
[----:B------:R-:W-:Y:S01]  /*6ae0*/  IMAD.MOV.U32 R0, RZ, RZ, R55 ;  /* 0x000000ffff007224 */ /* 0x000fe200078e0037 */
[----:B------:R-:W-:Y:S01]  /*6af0*/  PRMT R203, R76, 0x7610, R203 ;  /* 0x000076104ccb7816 */ /* 0x000fe200000000cb */
[----:B------:R-:W-:Y:S01]  /*6b00*/  IMAD.MOV.U32 R76, RZ, RZ, R53 ;  /* 0x000000ffff4c7224 */ /* 0x000fe200078e0035 */
[----:B------:R-:W-:Y:S02]  /*6b10*/  PRMT R151, R77, 0x7610, R151 ;  /* 0x000076104d977816 */ /* 0x000fe40000000097 */
        /* <DEDUP_REMOVED lines=32> */
[----:B------:R-:W-:-:S02]  /*6d20*/  IMAD.MOV.U32 R3, RZ, RZ, R72 ;  /* 0x000000ffff037224 */ /* 0x000fc400078e0048 */
[----:B------:R-:W-:Y:S01]  /*6d30*/  IMAD.MOV.U32 R0, RZ, RZ, R73 ;  /* 0x000000ffff007224 */ /* 0x000fe200078e0049 */
[----:B------:R-:W-:-:S04]  /*6d40*/  PRMT R216, R77, 0x5410, R76 ;  /* 0x000054104dd87816 */ /* 0x000fc8000000004c */
[----:B------:R-:W-:Y:S01]  /*6d50*/  PRMT R217, R3, 0x5410, R0 ;  /* 0x0000541003d97816 */ /* 0x000fe20000000000 */
[----:B------:R-:W-:Y:S06]  /*6d60*/  @!P1 BRA `(.L_x_1736) ;  /* 0x0000000000049947 */ /* 0x000fec0003800000 */
[----:B------:R-:W-:Y:S01]  /*6d70*/  BPT.TRAP 0x1 ;  /* 0x000000040000795c */ /* 0x000fe20000300000 */
.L_x_1736:
[----:B------:R-:W-:Y:S01]  /*6d80*/  IMAD R3, R17, 0x8, R16 ;  /* 0x0000000811037824 */ /* 0x000fe200078e0210 */
[----:B------:R-:W-:Y:S01]  /*6d90*/  SHF.L.U32 R0, R167, 0x1f, RZ ;  /* 0x0000001fa7007819 */ /* 0x000fe200000006ff */
[----:B------:R-:W0:Y:S01]  /*6da0*/  LDC R144, c[0x0][0x2f4] ;  /* 0x0000bd00ff907b82 */ /* 0x000e220000000800 */
[----:B------:R-:W-:Y:S02]  /*6db0*/  BSSY B1, `(.L_x_1737) ;  /* 0x0000004000017945 */ /* 0x000fe40003800000 */
[----:B------:R-:W1:Y:S05]  /*6dc0*/  SYNCS.PHASECHK.TRANS64.TRYWAIT P5, [R3+URZ+0x2a890], R0 ;  /* 0x02a89000030075a7 */ /* 0x000e6a00080a017f */
[----:B------:R-:W2:Y:S01]  /*6dd0*/  LDC.64 R124, c[0x0][0x300] ;  /* 0x0000c000ff7c7b82 */ /* 0x000ea20000000a00 */
[----:B-1----:R-:W-:Y:S05]  /*6de0*/  @!P5 BRA `(.L_x_1738) ;  /* 0x0000021400d0d947 */ /* 0x002fea0003800000 */
.L_x_2126:
[----:B------:R-:W-:Y:S05]  /*6df0*/  BSYNC B1 ;  /* 0x0000000000017941 */ /* 0x000fea0003800000 */
.L_x_1737:
[----:B------:R-:W-:Y:S01]  /*6e00*/  BSSY B1, `(.L_x_1739) ;  /* 0x0000183000017945 */ /* 0x000fe20003800000 */
[----:B0-----:R-:W-:Y:S01]  /*6e10*/  IADD3 R147, -R122, R144, RZ ;  /* 0x000000907a937210 */ /* 0x001fe20007ffe1ff */
[----:B------:R-:W-:Y:S02]  /*6e20*/  IMAD.MOV.U32 R127, RZ, RZ, R80 ;  /* 0x000000ffff7f7224 */ /* 0x000fe400078e0050 */
        /* <DEDUP_REMOVED lines=15> */
[----:B------:R-:W-:Y:S01]  /*6f20*/  LEA.HI R77, R77, R159, RZ, 0x3 ;  /* 0x0000009f4d4d7211 */ /* 0x000fe200078f18ff */
[----:B------:R-:W-:-:S03]  /*6f30*/  IMAD.SHL.U32 R159, R159, 0x8, RZ ;  /* 0x000000089f9f7824 */ /* 0x000fc600078e00ff */
[----:B------:R-:W-:Y:S02]  /*6f40*/  SHF.R.S32.HI R77, RZ, 0x3, R77 ;  /* 0x00000003ff4d7819 */ /* 0x000fe4000001144d */
[----:B------:R-:W-:-:S03]  /*6f50*/  LOP3.LUT R76, R174, 0x38, R159, 0xf8, !PT ;  /* 0x00000038ae4c7812 */ /* 0x000fc600078ef89f */
[----:B------:R-:W-:Y:S01]  /*6f60*/  IMAD R77, R77, 0x1800, R176 ;  /* 0x000018004d4d7824 */ /* 0x000fe200078e02b0 */
[----:B------:R-:W-:-:S05]  /*6f70*/  LOP3.LUT R76, R76, R175, RZ, 0x3c, !PT ;  /* 0x000000af4c4c7212 */ /* 0x000fca00078e3cff */
[----:B------:R-:W-:Y:S02]  /*6f80*/  IMAD.IADD R77, R77, 0x1, R76 ;  /* 0x000000014d4d7824 */ /* 0x000fe400078e024c */
[C---:B------:R-:W-:Y:S02]  /*6f90*/  IMAD R76, R17.reuse, 0x4800, R142 ;  /* 0x00004800114c7824 */ /* 0x040fe400078e028e */
        /* <DEDUP_REMOVED lines=13> */
[----:B------:R-:W-:Y:S02]  /*7070*/  HADD2.F32 R198, -RZ, R81.H0_H0 ;  /* 0x20000051ffc67230 */ /* 0x000fe40000004100 */
[----:B------:R-:W-:Y:S02]  /*7080*/  HADD2.F32 R77, -RZ, R209.H0_H0 ;  /* 0x200000d1ff4d7230 */ /* 0x000fe40000004100 */
[----:B------:R-:W-:Y:S01]  /*7090*/  FMUL.FTZ R209, R179, R203 ;  /* 0x000000cbb3d17220 */ /* 0x000fe20000410000 */
[----:B------:R-:W-:-:S02]  /*70a0*/  HADD2.F32 R81, -RZ, R81.H1_H1 ;  /* 0x30000051ff517230 */ /* 0x000fc40000004100 */
[C---:B------:R-:W-:Y:S01]  /*70b0*/  FMUL.FTZ R203, R198.reuse, R203 ;  /* 0x000000cbc6cb7220 */ /* 0x040fe20000410000 */
[----:B------:R-:W-:Y:S02]  /*70c0*/  HADD2.F32 R212, -RZ, R212.H0_H0 ;  /* 0x200000d4ffd47230 */ /* 0x000fe40000004100 */
[-C--:B------:R-:W-:Y:S01]  /*70d0*/  FFMA.FTZ R198, R198, R77.reuse, -R209 ;  /* 0x0000004dc6c67223 */ /* 0x080fe200000108d1 */
[----:B------:R-:W-:Y:S02]  /*70e0*/  HADD2.F32 R36, -RZ, R36.H0_H0 ;  /* 0x20000024ff247230 */ /* 0x000fe40000004100 */
[----:B------:R-:W-:Y:S01]  /*70f0*/  FFMA.FTZ R179, R179, R77, R203 ;  /* 0x0000004db3b37223 */ /* 0x000fe200000100cb */
[----:B------:R-:W-:Y:S01]  /*7100*/  SHF.R.U32.HI R203, RZ, 0x10, R49 ;  /* 0x00000010ffcb7819 */ /* 0x000fe20000011631 */
[----:B------:R-:W-:Y:S01]  /*7110*/  HADD2.F32 R77, -RZ, R200.H1_H1 ;  /* 0x300000c8ff4d7230 */ /* 0x000fe20000004100 */
[----:B------:R-:W-:Y:S01]  /*7120*/  SHF.R.U32.HI R200, RZ, 0x10, R37 ;  /* 0x00000010ffc87819 */ /* 0x000fe20000011625 */
[----:B------:R-:W-:-:S02]  /*7130*/  HADD2.F32 R50, -RZ, R50.H0_H0 ;  /* 0x20000032ff327230 */ /* 0x000fc40000004100 */
[----:B------:R-:W-:Y:S02]  /*7140*/  HADD2.F32 R203, -RZ, R203.H0_H0 ;  /* 0x200000cbffcb7230 */ /* 0x000fe40000004100 */
[----:B------:R-:W-:Y:S02]  /*7150*/  HADD2.F32 R200, -RZ, R200.H0_H0 ;  /* 0x200000c8ffc87230 */ /* 0x000fe40000004100 */
[----:B------:R-:W-:Y:S02]  /*7160*/  HADD2.F32 R38, -RZ, R38.H0_H0 ;  /* 0x20000026ff267230 */ /* 0x000fe40000004100 */
[-C--:B------:R-:W-:Y:S01]  /*7170*/  FMUL.FTZ R209, R77, R203.reuse ;  /* 0x000000cb4dd17220 */ /* 0x080fe20000410000 */
[----:B------:R-:W-:-:S03]  /*7180*/  FMUL.FTZ R203, R81, R203 ;  /* 0x000000cb51cb7220 */ /* 0x000fc60000410000 */
[-C--:B------:R-:W-:Y:S01]  /*7190*/  FFMA.FTZ R81, R81, R200.reuse, -R209 ;  /* 0x000000c851517223 */ /* 0x080fe200000108d1 */
[----:B------:R-:W-:Y:S01]  /*71a0*/  FFMA.FTZ R77, R77, R200, R203 ;  /* 0x000000c84d4d7223 */ /* 0x000fe200000100cb */
[----:B------:R-:W-:Y:S01]  /*71b0*/  SHF.R.U64 R200, R48, 0x10, R49 ;  /* 0x0000001030c87819 */ /* 0x000fe20000001231 */
[----:B------:R-:W-:Y:S02]  /*71c0*/  IMAD.MOV.U32 R48, RZ, RZ, R83 ;  /* 0x000000ffff307224 */ /* 0x000fe400078e0053 */
[----:B------:R-:W-:Y:S01]  /*71d0*/  IMAD.MOV.U32 R49, RZ, RZ, R79 ;  /* 0x000000ffff317224 */ /* 0x000fe200078e004f */
[----:B------:R-:W-:Y:S01]  /*71e0*/  F2FP.F16.F32.PACK_AB R81, R81, R198 ;  /* 0x000000c65151723e */ /* 0x000fe200000000ff */
[----:B------:R-:W-:Y:S01]  /*71f0*/  HADD2.F32 R209, -RZ, R210.H1_H1 ;  /* 0x300000d2ffd17230 */ /* 0x000fe20000004100 */
[----:B------:R-:W-:Y:S01]  /*7200*/  F2FP.F16.F32.PACK_AB R179, R77, R179 ;  /* 0x000000b34db3723e */ /* 0x000fe200000000ff */
[----:B------:R-:W-:Y:S02]  /*7210*/  HADD2.F32 R83, -RZ, R48.H0_H0 ;  /* 0x20000030ff537230 */ /* 0x000fe40000004100 */
[----:B------:R-:W-:-:S02]  /*7220*/  HADD2.F32 R79, -RZ, R49.H0_H0 ;  /* 0x20000031ff4f7230 */ /* 0x000fc40000004100 */
[----:B------:R-:W-:Y:S02]  /*7230*/  HADD2.F32 R203, -RZ, R210.H0_H0 ;  /* 0x200000d2ffcb7230 */ /* 0x000fe40000004100 */
[-C--:B------:R-:W-:Y:S01]  /*7240*/  FMUL.FTZ R210, R83, R209.reuse ;  /* 0x000000d153d27220 */ /* 0x080fe20000410000 */
[----:B------:R-:W-:Y:S02]  /*7250*/  HADD2.F32 R48, -RZ, R48.H1_H1 ;  /* 0x30000030ff307230 */ /* 0x000fe40000004100 */
[C---:B------:R-:W-:Y:S01]  /*7260*/  FMUL.FTZ R209, R79.reuse, R209 ;  /* 0x000000d14fd17220 */ /* 0x040fe20000410000 */
[----:B------:R-:W-:Y:S02]  /*7270*/  HADD2.F32 R49, -RZ, R49.H1_H1 ;  /* 0x30000031ff317230 */ /* 0x000fe40000004100 */
[-C--:B------:R-:W-:Y:S01]  /*7280*/  FFMA.FTZ R79, R79, R203.reuse, -R210 ;  /* 0x000000cb4f4f7223 */ /* 0x080fe200000108d2 */
[----:B------:R-:W-:Y:S02]  /*7290*/  HADD2.F32 R200, -RZ, R200.H0_H0 ;  /* 0x200000c8ffc87230 */ /* 0x000fe40000004100 */
[----:B------:R-:W-:Y:S01]  /*72a0*/  FFMA.FTZ R209, R83, R203, R209 ;  /* 0x000000cb53d17223 */ /* 0x000fe200000100d1 */
[----:B------:R-:W-:Y:S01]  /*72b0*/  SHF.R.U32.HI R203, RZ, 0x10, R51 ;  /* 0x00000010ffcb7819 */ /* 0x000fe20000011633 */
[----:B------:R-:W-:Y:S01]  /*72c0*/  HADD2.F32 R51, -RZ, R231.H0_H0 ;  /* 0x200000e7ff337230 */ /* 0x000fe20000004100 */
[----:B------:R-:W-:Y:S01]  /*72d0*/  SHF.R.U32.HI R83, RZ, 0x10, R39 ;  /* 0x00000010ff537819 */ /* 0x000fe20000011627 */
[----:B------:R-:W-:Y:S01]  /*72e0*/  IMAD.MOV.U32 R77, RZ, RZ, R81 ;  /* 0x000000ffff4d7224 */ /* 0x000fe200078e0051 */
[----:B------:R-:W-:Y:S01]  /*72f0*/  MOV R81, R179 ;  /* 0x000000b300517202 */ /* 0x000fe20000000f00 */
[----:B------:R-:W-:-:S02]  /*7300*/  HADD2.F32 R203, -RZ, R203.H0_H0 ;  /* 0x200000cbffcb7230 */ /* 0x000fc40000004100 */
[----:B------:R-:W-:-:S03]  /*7310*/  HADD2.F32 R83, -RZ, R83.H0_H0 ;  /* 0x20000053ff537230 */ /* 0x000fc60000004100 */
[-C--:B------:R-:W-:Y:S01]  /*7320*/  FMUL.FTZ R210, R48, R203.reuse ;  /* 0x000000cb30d27220 */ /* 0x080fe20000410000 */
[----:B------:R-:W-:-:S03]  /*7330*/  FMUL.FTZ R203, R49, R203 ;  /* 0x000000cb31cb7220 */ /* 0x000fc60000410000 */
[-C--:B------:R-:W-:Y:S01]  /*7340*/  FFMA.FTZ R49, R49, R83.reuse, -R210 ;  /* 0x0000005331317223 */ /* 0x080fe200000108d2 */
[----:B------:R-:W-:Y:S01]  /*7350*/  FFMA.FTZ R48, R48, R83, R203 ;  /* 0x0000005330307223 */ /* 0x000fe200000100cb */
[----:B------:R-:W-:Y:S02]  /*7360*/  HADD2.F32 R83, -RZ, R80.H0_H0 ;  /* 0x20000050ff537230 */ /* 0x000fe40000004100 */
[----:B------:R-:W-:Y:S01]  /*7370*/  HADD2.F32 R210, -RZ, R76.H0_H0 ;  /* 0x2000004cffd27230 */ /* 0x000fe20000004100 */
[----:B------:R-:W-:Y:S01]  /*7380*/  F2FP.F16.F32.PACK_AB R79, R49, R79 ;  /* 0x0000004f314f723e */ /* 0x000fe200000000ff */
[----:B------:R-:W-:Y:S01]  /*7390*/  HADD2.F32 R80, -RZ, R80.H1_H1 ;  /* 0x30000050ff507230 */ /* 0x000fe20000004100 */
[----:B------:R-:W-:Y:S01]  /*73a0*/  F2FP.F16.F32.PACK_AB R48, R48, R209 ;  /* 0x000000d13030723e */ /* 0x000fe200000000ff */
[----:B------:R-:W-:Y:S02]  /*73b0*/  HADD2.F32 R76, -RZ, R76.H1_H1 ;  /* 0x3000004cff4c7230 */ /* 0x000fe40000004100 */
[----:B------:R-:W-:-:S02]  /*73c0*/  HADD2.F32 R203, -RZ, R211.H0_H0 ;  /* 0x200000d3ffcb7230 */ /* 0x000fc40000004100 */
[C---:B------:R-:W-:Y:S01]  /*73d0*/  FMUL.FTZ R211, R83.reuse, R212 ;  /* 0x000000d453d37220 */ /* 0x040fe20000410000 */
[----:B------:R-:W-:Y:S01]  /*73e0*/  FMUL.FTZ R37, R80, R200 ;  /* 0x000000c850257220 */ /* 0x000fe20000410000 */
[----:B------:R-:W-:Y:S01]  /*73f0*/  FMUL.FTZ R212, R210, R212 ;  /* 0x000000d4d2d47220 */ /* 0x000fe20000410000 */
[----:B------:R-:W-:Y:S01]  /*7400*/  FMUL.FTZ R200, R76, R200 ;  /* 0x000000c84cc87220 */ /* 0x000fe20000410000 */
[-C--:B------:R-:W-:Y:S01]  /*7410*/  FFMA.FTZ R211, R210, R203.reuse, -R211 ;  /* 0x000000cbd2d37223 */ /* 0x080fe200000108d3 */
[-C--:B------:R-:W-:Y:S01]  /*7420*/  FFMA.FTZ R37, R76, R36.reuse, -R37 ;  /* 0x000000244c257223 */ /* 0x080fe20000010825 */
[----:B------:R-:W-:Y:S01]  /*7430*/  FFMA.FTZ R212, R83, R203, R212 ;  /* 0x000000cb53d47223 */ /* 0x000fe200000100d4 */
[----:B------:R-:W-:Y:S01]  /*7440*/  FFMA.FTZ R200, R80, R36, R200 ;  /* 0x0000002450c87223 */ /* 0x000fe200000100c8 */
[----:B------:R-:W-:Y:S02]  /*7450*/  HADD2.F32 R83, -RZ, R232.H1_H1 ;  /* 0x300000e8ff537230 */ /* 0x000fe40000004100 */
[----:B------:R-:W-:Y:S01]  /*7460*/  HADD2.F32 R36, -RZ, R82.H0_H0 ;  /* 0x20000052ff247230 */ /* 0x000fe20000004100 */
[----:B------:R-:W-:Y:S01]  /*7470*/  F2FP.F16.F32.PACK_AB R37, R37, R211 ;  /* 0x000000d32525723e */ /* 0x000fe200000000ff */
[----:B------:R-:W-:Y:S01]  /*7480*/  HADD2.F32 R76, -RZ, R78.H0_H0 ;  /* 0x2000004eff4c7230 */ /* 0x000fe20000004100 */
[----:B------:R-:W-:Y:S01]  /*7490*/  F2FP.F16.F32.PACK_AB R200, R200, R212 ;  /* 0x000000d4c8c8723e */ /* 0x000fe200000000ff */
[----:B------:R-:W-:-:S02]  /*74a0*/  HADD2.F32 R82, -RZ, R82.H1_H1 ;  /* 0x30000052ff527230 */ /* 0x000fc40000004100 */
[-C--:B------:R-:W-:Y:S01]  /*74b0*/  FMUL.FTZ R80, R36, R83.reuse ;  /* 0x0000005324507220 */ /* 0x080fe20000410000 */
[----:B------:R-:W-:Y:S02]  /*74c0*/  HADD2.F32 R78, -RZ, R78.H1_H1 ;  /* 0x3000004eff4e7230 */ /* 0x000fe40000004100 */
[C---:B------:R-:W-:Y:S01]  /*74d0*/  FMUL.FTZ R83, R76.reuse, R83 ;  /* 0x000000534c537220 */ /* 0x040fe20000410000 */
[-C--:B------:R-:W-:Y:S01]  /*74e0*/  FFMA.FTZ R80, R76, R51.reuse, -R80 ;  /* 0x000000334c507223 */ /* 0x080fe20000010850 */
[----:B------:R-:W-:Y:S02]  /*74f0*/  IMAD.MOV.U32 R76, RZ, RZ, R37 ;  /* 0x000000ffff4c7224 */ /* 0x000fe400078e0025 */
[----:B------:R-:W-:Y:S01]  /*7500*/  FFMA.FTZ R83, R36, R51, R83 ;  /* 0x0000003324537223 */ /* 0x000fe20000010053 */
[-C--:B------:R-:W-:Y:S01]  /*7510*/  FMUL.FTZ R36, R82, R50.reuse ;  /* 0x0000003252247220 */ /* 0x080fe20000410000 */
[----:B------:R-:W-:-:S03]  /*7520*/  FMUL.FTZ R50, R78, R50 ;  /* 0x000000324e327220 */ /* 0x000fc60000410000 */
[-C--:B------:R-:W-:Y:S01]  /*7530*/  FFMA.FTZ R36, R78, R38.reuse, -R36 ;  /* 0x000000264e247223 */ /* 0x080fe20000010824 */
[----:B------:R-:W-:-:S04]  /*7540*/  FFMA.FTZ R50, R82, R38, R50 ;  /* 0x0000002652327223 */ /* 0x000fc80000010032 */
[----:B------:R-:W-:Y:S01]  /*7550*/  F2FP.F16.F32.PACK_AB R36, R36, R80 ;  /* 0x000000502424723e */ /* 0x000fe200000000ff */
[----:B------:R-:W-:Y:S01]  /*7560*/  IMAD.MOV.U32 R80, RZ, RZ, R200 ;  /* 0x000000ffff507224 */ /* 0x000fe200078e00c8 */
[----:B------:R-:W-:-:S03]  /*7570*/  F2FP.F16.F32.PACK_AB R83, R50, R83 ;  /* 0x000000533253723e */ /* 0x000fc600000000ff */
[----:B------:R-:W-:Y:S02]  /*7580*/  IMAD.MOV.U32 R78, RZ, RZ, R36 ;  /* 0x000000ffff4e7224 */ /* 0x000fe400078e0024 */
[----:B------:R-:W-:Y:S02]  /*7590*/  IMAD.MOV.U32 R82, RZ, RZ, R83 ;  /* 0x000000ffff527224 */ /* 0x000fe400078e0053 */
[----:B------:R-:W-:-:S07]  /*75a0*/  IMAD.MOV.U32 R83, RZ, RZ, R48 ;  /* 0x000000ffff537224 */ /* 0x000fce00078e0030 */
.L_x_1744:
[----:B------:R-:W-:Y:S05]  /*75b0*/  BSYNC B3 ;  /* 0x0000000000037941 */ /* 0x000fea0003800000 */
.L_x_1743:
[----:B------:R-:W-:Y:S01]  /*75c0*/  IADD3 R37, P4, P5, R86, R130, R14 ;  /* 0x0000008256257210 */ /* 0x000fe20007d9e00e */
[----:B------:R-:W-:-:S03]  /*75d0*/  ULDC.64 UR4, c[0x0][0x208] ;  /* 0x0000820000047ab9 */ /* 0x000fc60000000a00 */
[----:B------:R-:W-:Y:S02]  /*75e0*/  IADD3.X R38, R84, R155, R111, P4, P5 ;  /* 0x0000009b54267210 */ /* 0x000fe400027ea46f */
[----:B------:R-:W-:-:S13]  /*75f0*/  ISETP.GE.AND P4, PT, R159, R144, PT ;  /* 0x000000909f00720c */ /* 0x000fda0003f86270 */
[--C-:B------:R-:W-:Y:S02]  /*7600*/  @!P4 SHF.R.S32.HI R39, RZ, 0x1f, R159.reuse ;  /* 0x0000001fff27c819 */ /* 0x100fe4000001149f */
[----:B------:R-:W-:-:S04]  /*7610*/  @!P4 IADD3 R159, P5, P6, R86, R130, R159 ;  /* 0x00000082569fc210 */ /* 0x000fc80007ebe09f */
[----:B------:R-:W-:Y:S02]  /*7620*/  @!P4 IADD3.X R39, R84, R155, R39, P5, P6 ;  /* 0x0000009b5427c210 */ /* 0x000fe40002fec427 */
[----:B------:R-:W-:-:S04]  /*7630*/  LEA R36, P5, R37, R114, 0x1 ;  /* 0x0000007225247211 */ /* 0x000fc800078a08ff */
[----:B------:R-:W-:Y:S02]  /*7640*/  LEA.HI.X R37, R37, R115, R38, 0x1, P5 ;  /* 0x0000007325257211 */ /* 0x000fe400028f0c26 */
[----:B------:R-:W-:-:S03]  /*7650*/  @!P4 LEA R38, P5, R159, R114, 0x1 ;  /* 0x000000729f26c211 */ /* 0x000fc600078a08ff */
[----:B0-----:R0:W-:Y:S01]  /*7660*/  STG.E.128 desc[UR4][R36.64], R76 ;  /* 0x0000004c24007986 */ /* 0x0011e2000c101d04 */
[----:B------:R-:W-:-:S05]  /*7670*/  @!P4 LEA.HI.X R39, R159, R115, R39, 0x1, P5 ;  /* 0x000000739f27c211 */ /* 0x000fca00028f0c27 */
[----:B--2---:R0:W-:Y:S04]  /*7680*/  @!P4 STG.E.128 desc[UR4][R38.64], R80 ;  /* 0x000000502600c986 */ /* 0x0041e8000c101d04 */
.L_x_1742:
[----:B------:R-:W-:Y:S05]  /*7690*/  BSYNC B2 ;  /* 0x0000000000027941 */ /* 0x000fea0003800000 */
.L_x_1741:
[----:B------:R-:W-:Y:S01]  /*76a0*/  ISETP.NE.AND P4, PT, R10, RZ, PT ;  /* 0x000000ff0a00720c */ /* 0x000fe20003f85270 */
[----:B------:R-:W-:-:S12]  /*76b0*/  BSSY B2, `(.L_x_1745) ;  /* 0x000007e000027945 */ /* 0x000fd80003800000 */
[----:B------:R-:W-:Y:S05]  /*76c0*/  @!P4 BRA `(.L_x_1746) ;  /* 0x0000000400f0c947 */ /* 0x000fea0003800000 */
[----:B0-----:R-:W-:Y:S01]  /*76d0*/  SEL R36, R122, R147, !P2 ;  /* 0x000000937a247207 */ /* 0x001fe20005000000 */
[----:B------:R-:W-:Y:S01]  /*76e0*/  BSSY B3, `(.L_x_1747) ;  /* 0x0000077000037945 */ /* 0x000fe20003800000 */
[----:B------:R-:W-:Y:S02]  /*76f0*/  IADD3 R48, P4, P5, R86, R130, R13 ;  /* 0x0000008256307210 */ /* 0x000fe40007d9e00d */
[----:B------:R-:W-:Y:S02]  /*7700*/  SHF.R.S32.HI R37, RZ, 0x1f, R36 ;  /* 0x0000001fff257819 */ /* 0x000fe40000011424 */
[----:B------:R-:W-:Y:S02]  /*7710*/  IADD3.X R49, R84, R155, R110, P4, P5 ;  /* 0x0000009b54317210 */ /* 0x000fe400027ea46e */
[----:B------:R-:W-:-:S04]  /*7720*/  LEA.HI R36, R37, R36, RZ, 0x4 ;  /* 0x0000002425247211 */ /* 0x000fc800078f20ff */
[----:B------:R-:W-:-:S05]  /*7730*/  LEA.HI.SX32 R36, R36, R113, 0x1c ;  /* 0x0000007124247211 */ /* 0x000fca00078fe2ff */
[----:B------:R-:W-:-:S05]  /*7740*/  IMAD.SHL.U32 R37, R36, 0x8, RZ ;  /* 0x0000000824257824 */ /* 0x000fca00078e00ff */
        /* <DEDUP_REMOVED lines=12> */
[----:B------:R-:W-:-:S04]  /*7810*/  LEA.HI R36, R38, R36, RZ, 0x3 ;  /* 0x0000002426247211 */ /* 0x000fc800078f18ff */
[----:B------:R-:W-:-:S05]  /*7820*/  SHF.R.S32.HI R36, RZ, 0x3, R36 ;  /* 0x00000003ff247819 */ /* 0x000fca0000011424 */
[----:B------:R-:W-:-:S04]  /*7830*/  IMAD R36, R36, 0x1800, R176 ;  /* 0x0000180024247824 */ /* 0x000fc800078e02b0 */
[----:B------:R-:W-:Y:S02]  /*7840*/  IMAD.IADD R37, R36, 0x1, R37 ;  /* 0x0000000124257824 */ /* 0x000fe400078e0225 */
[C---:B------:R-:W-:Y:S02]  /*7850*/  IMAD R36, R17.reuse, 0x4800, R141 ;  /* 0x0000480011247824 */ /* 0x040fe400078e028d */
[----:B------:R-:W-:Y:S02]  /*7860*/  IMAD R48, R17, 0x4800, R37 ;  /* 0x0000480011307824 */ /* 0x000fe400078e0225 */
[----:B------:R-:W-:-:S03]  /*7870*/  IMAD R36, R36, 0x2, R16 ;  /* 0x0000000224247824 */ /* 0x000fc600078e0210 */
[----:B------:R-:W-:-:S03]  /*7880*/  LEA R48, R48, R16, 0x1 ;  /* 0x0000001030307211 */ /* 0x000fc600078e08ff */
[----:B------:R-:W0:Y:S04]  /*7890*/  LDS.128 R36, [R36+0x18400] ;  /* 0x0184000024247984 */ /* 0x000e280000000c00 */
[----:B------:R-:W2:Y:S01]  /*78a0*/  LDS.128 R48, [R48+0x18400] ;  /* 0x0184000030307984 */ /* 0x000ea20000000c00 */
[----:B------:R-:W-:Y:S05]  /*78b0*/  @P5 BRA `(.L_x_1748) ;  /* 0x0000000400645947 */ /* 0x000fea0003800000 */
[----:B------:R-:W-:Y:S01]  /*78c0*/  HADD2.F32 R83, -RZ, R232.H0_H0 ;  /* 0x200000e8ff537230 */ /* 0x000fe20000004100 */
[----:B------:R-:W-:Y:S01]  /*78d0*/  SHF.R.U64 R32, R32, 0x10, R33 ;  /* 0x0000001020207819 */ /* 0x000fe20000001221 */
[----:B--2---:R-:W-:Y:S01]  /*78e0*/  HADD2.F32 R81, -RZ, R49.H0_H0 ;  /* 0x20000031ff517230 */ /* 0x004fe20000004100 */
[----:B------:R-:W-:Y:S01]  /*78f0*/  SHF.R.U64 R44, R44, 0x10, R45 ;  /* 0x000000102c2c7819 */ /* 0x000fe2000000122d */
[----:B0-----:R-:W-:Y:S01]  /*7900*/  HADD2.F32 R82, -RZ, R37.H0_H0 ;  /* 0x20000025ff527230 */ /* 0x001fe20000004100 */
[----:B------:R-:W-:Y:S01]  /*7910*/  SHF.R.U64 R46, R46, 0x10, R47 ;  /* 0x000000102e2e7819 */ /* 0x000fe2000000122f */
[----:B------:R-:W-:Y:S02]  /*7920*/  HADD2.F32 R80, -RZ, R230.H1_H1 ;  /* 0x300000e6ff507230 */ /* 0x000fe40000004100 */
[-C--:B------:R-:W-:Y:S01]  /*7930*/  FMUL.FTZ R159, R81, R83.reuse ;  /* 0x00000053519f7220 */ /* 0x080fe20000410000 */
[----:B------:R-:W-:Y:S02]  /*7940*/  HADD2.F32 R49, -RZ, R49.H1_H1 ;  /* 0x30000031ff317230 */ /* 0x000fe40000004100 */
[----:B------:R-:W-:Y:S01]  /*7950*/  FMUL.FTZ R83, R82, R83 ;  /* 0x0000005352537220 */ /* 0x000fe20000410000 */
[----:B------:R-:W-:-:S02]  /*7960*/  HADD2.F32 R198, -RZ, R231.H1_H1 ;  /* 0x300000e7ffc67230 */ /* 0x000fc40000004100 */
[-C--:B------:R-:W-:Y:S01]  /*7970*/  FFMA.FTZ R82, R82, R80.reuse, -R159 ;  /* 0x0000005052527223 */ /* 0x080fe2000001089f */
[----:B------:R-:W-:Y:S01]  /*7980*/  SHF.R.U32.HI R159, RZ, 0x10, R33 ;  /* 0x00000010ff9f7819 */ /* 0x000fe20000011621 */
[----:B------:R-:W-:Y:S01]  /*7990*/  FFMA.FTZ R81, R81, R80, R83 ;  /* 0x0000005051517223 */ /* 0x000fe20000010053 */
[----:B------:R-:W-:Y:S01]  /*79a0*/  SHF.R.U32.HI R83, RZ, 0x10, R45 ;  /* 0x00000010ff537819 */ /* 0x000fe2000001162d */
[----:B------:R-:W-:Y:S01]  /*79b0*/  HADD2.F32 R80, -RZ, R37.H1_H1 ;  /* 0x30000025ff507230 */ /* 0x000fe20000004100 */
[--C-:B------:R-:W-:Y:S01]  /*79c0*/  SHF.R.U64 R33, R34, 0x10, R35.reuse ;  /* 0x0000001022217819 */ /* 0x100fe20000001223 */
[----:B------:R-:W-:Y:S01]  /*79d0*/  HADD2.F32 R37, -RZ, R159.H0_H0 ;  /* 0x2000009fff257230 */ /* 0x000fe20000004100 */
[----:B------:R-:W-:Y:S01]  /*79e0*/  SHF.R.U32.HI R34, RZ, 0x10, R35 ;  /* 0x00000010ff227819 */ /* 0x000fe20000011623 */
[----:B------:R-:W-:Y:S01]  /*79f0*/  HADD2.F32 R83, -RZ, R83.H0_H0 ;  /* 0x20000053ff537230 */ /* 0x000fe20000004100 */
[----:B------:R-:W-:Y:S01]  /*7a00*/  SHF.R.U32.HI R35, RZ, 0x10, R47 ;  /* 0x00000010ff237819 */ /* 0x000fe2000001162f */
[----:B------:R-:W-:-:S02]  /*7a10*/  HADD2.F32 R32, -RZ, R32.H0_H0 ;  /* 0x20000020ff207230 */ /* 0x000fc40000004100 */
[----:B------:R-:W-:Y:S02]  /*7a20*/  HADD2.F32 R47, -RZ, R34.H0_H0 ;  /* 0x20000022ff2f7230 */ /* 0x000fe40000004100 */
[CC--:B------:R-:W-:Y:S01]  /*7a30*/  FMUL.FTZ R159, R49.reuse, R83.reuse ;  /* 0x00000053319f7220 */ /* 0x0c0fe20000410000 */
[C---:B------:R-:W-:Y:S01]  /*7a40*/  FMUL.FTZ R83, R80.reuse, R83 ;  /* 0x0000005350537220 */ /* 0x040fe20000410000 */
[----:B------:R-:W-:Y:S02]  /*7a50*/  HADD2.F32 R45, -RZ, R35.H0_H0 ;  /* 0x20000023ff2d7230 */ /* 0x000fe40000004100 */
[-C--:B------:R-:W-:Y:S01]  /*7a60*/  FFMA.FTZ R80, R80, R37.reuse, -R159 ;  /* 0x0000002550507223 */ /* 0x080fe2000001089f */
[----:B------:R-:W-:Y:S01]  /*7a70*/  FFMA.FTZ R49, R49, R37, R83 ;  /* 0x0000002531317223 */ /* 0x000fe20000010053 */
[----:B------:R-:W-:Y:S02]  /*7a80*/  IMAD.MOV.U32 R37, RZ, RZ, R51 ;  /* 0x000000ffff257224 */ /* 0x000fe400078e0033 */
[--C-:B------:R-:W-:Y:S01]  /*7a90*/  HADD2.F32 R159, -RZ, R39.reuse.H0_H0 ;  /* 0x20000027ff9f7230 */ /* 0x100fe20000004100 */
[----:B------:R-:W-:Y:S01]  /*7aa0*/  F2FP.F16.F32.PACK_AB R80, R80, R82 ;  /* 0x000000525050723e */ /* 0x000fe200000000ff */
[----:B------:R-:W-:Y:S01]  /*7ab0*/  HADD2.F32 R39, -RZ, R39.H1_H1 ;  /* 0x30000027ff277230 */ /* 0x000fe20000004100 */
[----:B------:R-:W-:Y:S01]  /*7ac0*/  F2FP.F16.F32.PACK_AB R49, R49, R81 ;  /* 0x000000513131723e */ /* 0x000fe200000000ff */
[----:B------:R-:W-:-:S02]  /*7ad0*/  HADD2.F32 R51, -RZ, R37.H0_H0 ;  /* 0x20000025ff337230 */ /* 0x000fc40000004100 */
[----:B------:R-:W-:Y:S02]  /*7ae0*/  HADD2.F32 R37, -RZ, R37.H1_H1 ;  /* 0x30000025ff257230 */ /* 0x000fe40000004100 */
[----:B------:R-:W-:Y:S02]  /*7af0*/  HADD2.F32 R83, -RZ, R230.H0_H0 ;  /* 0x200000e6ff537230 */ /* 0x000fe40000004100 */
[-C--:B------:R-:W-:Y:S01]  /*7b00*/  FMUL.FTZ R179, R51, R198.reuse ;  /* 0x000000c633b37220 */ /* 0x080fe20000410000 */
[----:B------:R-:W-:Y:S01]  /*7b10*/  FMUL.FTZ R198, R159, R198 ;  /* 0x000000c69fc67220 */ /* 0x000fe20000410000 */
[-C--:B------:R-:W-:Y:S01]  /*7b20*/  FMUL.FTZ R34, R37, R45.reuse ;  /* 0x0000002d25227220 */ /* 0x080fe20000410000 */
[----:B------:R-:W-:Y:S02]  /*7b30*/  IMAD.MOV.U32 R35, RZ, RZ, R38 ;  /* 0x000000ffff237224 */ /* 0x000fe400078e0026 */
[----:B------:R-:W-:Y:S01]  /*7b40*/  FMUL.FTZ R45, R39, R45 ;  /* 0x0000002d272d7220 */ /* 0x000fe20000410000 */
[----:B------:R-:W-:-:S02]  /*7b50*/  HADD2.F32 R38, -RZ, R229.H1_H1 ;  /* 0x300000e5ff267230 */ /* 0x000fc40000004100 */
[----:B------:R-:W-:Y:S01]  /*7b60*/  FFMA.FTZ R34, R39, R47, -R34 ;  /* 0x0000002f27227223 */ /* 0x000fe20000010822 */
[----:B------:R-:W-:Y:S02]  /*7b70*/  HADD2.F32 R39, -RZ, R48.H0_H0 ;  /* 0x20000030ff277230 */ /* 0x000fe40000004100 */
[----:B------:R-:W-:Y:S01]  /*7b80*/  FFMA.FTZ R198, R51, R83, R198 ;  /* 0x0000005333c67223 */ /* 0x000fe200000100c6 */
[----:B------:R-:W-:Y:S01]  /*7b90*/  FFMA.FTZ R37, R37, R47, R45 ;  /* 0x0000002f25257223 */ /* 0x000fe2000001002d */
[----:B------:R-:W-:Y:S02]  /*7ba0*/  HADD2.F32 R45, -RZ, R229.H0_H0 ;  /* 0x200000e5ff2d7230 */ /* 0x000fe40000004100 */
[----:B------:R-:W-:Y:S01]  /*7bb0*/  FFMA.FTZ R179, R159, R83, -R179 ;  /* 0x000000539fb37223 */ /* 0x000fe200000108b3 */
[----:B------:R-:W-:Y:S02]  /*7bc0*/  HADD2.F32 R47, -RZ, R36.H0_H0 ;  /* 0x20000024ff2f7230 */ /* 0x000fe40000004100 */
[----:B------:R-:W-:-:S02]  /*7bd0*/  HADD2.F32 R51, -RZ, R44.H0_H0 ;  /* 0x2000002cff337230 */ /* 0x000fc40000004100 */
[-C--:B------:R-:W-:Y:S01]  /*7be0*/  FMUL.FTZ R44, R39, R38.reuse ;  /* 0x00000026272c7220 */ /* 0x080fe20000410000 */
[----:B------:R-:W-:Y:S02]  /*7bf0*/  HADD2.F32 R48, -RZ, R48.H1_H1 ;  /* 0x30000030ff307230 */ /* 0x000fe40000004100 */
[C---:B------:R-:W-:Y:S01]  /*7c00*/  FMUL.FTZ R38, R47.reuse, R38 ;  /* 0x000000262f267220 */ /* 0x040fe20000410000 */
[----:B------:R-:W-:Y:S02]  /*7c10*/  HADD2.F32 R36, -RZ, R36.H1_H1 ;  /* 0x30000024ff247230 */ /* 0x000fe40000004100 */
[----:B------:R-:W-:Y:S01]  /*7c20*/  FFMA.FTZ R44, R47, R45, -R44 ;  /* 0x0000002d2f2c7223 */ /* 0x000fe2000001082c */
[----:B------:R-:W-:Y:S02]  /*7c30*/  HADD2.F32 R46, -RZ, R46.H0_H0 ;  /* 0x2000002eff2e7230 */ /* 0x000fe40000004100 */
[----:B------:R-:W-:Y:S01]  /*7c40*/  FMUL.FTZ R47, R48, R51 ;  /* 0x00000033302f7220 */ /* 0x000fe20000410000 */
[----:B------:R-:W-:Y:S01]  /*7c50*/  FFMA.FTZ R38, R39, R45, R38 ;  /* 0x0000002d27267223 */ /* 0x000fe20000010026 */
[----:B------:R-:W-:Y:S01]  /*7c60*/  FMUL.FTZ R51, R36, R51 ;  /* 0x0000003324337220 */ /* 0x000fe20000410000 */
[----:B------:R-:W-:-:S02]  /*7c70*/  HADD2.F32 R45, -RZ, R50.H0_H0 ;  /* 0x20000032ff2d7230 */ /* 0x000fc40000004100 */
[-C--:B------:R-:W-:Y:S01]  /*7c80*/  FFMA.FTZ R47, R36, R32.reuse, -R47 ;  /* 0x00000020242f7223 */ /* 0x080fe2000001082f */
[--C-:B------:R-:W-:Y:S02]  /*7c90*/  HADD2.F32 R39, -RZ, R35.reuse.H0_H0 ;  /* 0x20000023ff277230 */ /* 0x100fe40000004100 */
[----:B------:R-:W-:Y:S01]  /*7ca0*/  FFMA.FTZ R51, R48, R32, R51 ;  /* 0x0000002030337223 */ /* 0x000fe20000010033 */
[----:B------:R-:W-:Y:S01]  /*7cb0*/  HADD2.F32 R32, -RZ, R228.H0_H0 ;  /* 0x200000e4ff207230 */ /* 0x000fe20000004100 */
[----:B------:R-:W-:Y:S01]  /*7cc0*/  F2FP.F16.F32.PACK_AB R198, R37, R198 ;  /* 0x000000c625c6723e */ /* 0x000fe200000000ff */
[----:B------:R-:W-:Y:S01]  /*7cd0*/  HADD2.F32 R50, -RZ, R50.H1_H1 ;  /* 0x30000032ff327230 */ /* 0x000fe20000004100 */
[----:B------:R-:W-:Y:S01]  /*7ce0*/  F2FP.F16.F32.PACK_AB R44, R47, R44 ;  /* 0x0000002c2f2c723e */ /* 0x000fe200000000ff */
[----:B------:R-:W-:Y:S02]  /*7cf0*/  HADD2.F32 R35, -RZ, R35.H1_H1 ;  /* 0x30000023ff237230 */ /* 0x000fe40000004100 */
[----:B------:R-:W-:Y:S01]  /*7d00*/  FMUL.FTZ R83, R39, R32 ;  /* 0x0000002027537220 */ /* 0x000fe20000410000 */
[----:B------:R-:W-:-:S02]  /*7d10*/  HADD2.F32 R48, -RZ, R33.H0_H0 ;  /* 0x20000021ff307230 */ /* 0x000fc40000004100 */
[----:B------:R-:W-:Y:S01]  /*7d20*/  FMUL.FTZ R33, R45, R32 ;  /* 0x000000202d217220 */ /* 0x000fe20000410000 */
[----:B------:R-:W-:Y:S02]  /*7d30*/  HADD2.F32 R36, -RZ, R228.H1_H1 ;  /* 0x300000e4ff247230 */ /* 0x000fe40000004100 */
[CC--:B------:R-:W-:Y:S01]  /*7d40*/  FMUL.FTZ R32, R50.reuse, R46.reuse ;  /* 0x0000002e32207220 */ /* 0x0c0fe20000410000 */
[----:B------:R-:W-:Y:S01]  /*7d50*/  FMUL.FTZ R46, R35, R46 ;  /* 0x0000002e232e7220 */ /* 0x000fe20000410000 */
[----:B------:R-:W-:Y:S01]  /*7d60*/  F2FP.F16.F32.PACK_AB R38, R51, R38 ;  /* 0x000000263326723e */ /* 0x000fe200000000ff */
[----:B------:R-:W-:Y:S02]  /*7d70*/  IMAD.MOV.U32 R37, RZ, RZ, R80 ;  /* 0x000000ffff257224 */ /* 0x000fe400078e0050 */
[-C--:B------:R-:W-:Y:S01]  /*7d80*/  FFMA.FTZ R33, R39, R36.reuse, -R33 ;  /* 0x0000002427217223 */ /* 0x080fe20000010821 */
[----:B------:R-:W-:Y:S01]  /*7d90*/  FFMA.FTZ R83, R45, R36, R83 ;  /* 0x000000242d537223 */ /* 0x000fe20000010053 */
[-C--:B------:R-:W-:Y:S01]  /*7da0*/  FFMA.FTZ R32, R35, R48.reuse, -R32 ;  /* 0x0000003023207223 */ /* 0x080fe20000010820 */
[----:B------:R-:W-:Y:S01]  /*7db0*/  FFMA.FTZ R46, R50, R48, R46 ;  /* 0x00000030322e7223 */ /* 0x000fe2000001002e */
[----:B------:R-:W-:Y:S01]  /*7dc0*/  F2FP.F16.F32.PACK_AB R34, R34, R179 ;  /* 0x000000b32222723e */ /* 0x000fe200000000ff */
[----:B------:R-:W-:-:S02]  /*7dd0*/  IMAD.MOV.U32 R48, RZ, RZ, R38 ;  /* 0x000000ffff307224 */ /* 0x000fc400078e0026 */
[----:B------:R-:W-:Y:S01]  /*7de0*/  F2FP.F16.F32.PACK_AB R32, R32, R33 ;  /* 0x000000212020723e */ /* 0x000fe200000000ff */
[----:B------:R-:W-:Y:S01]  /*7df0*/  IMAD.MOV.U32 R36, RZ, RZ, R44 ;  /* 0x000000ffff247224 */ /* 0x000fe200078e002c */
[----:B------:R-:W-:Y:S01]  /*7e00*/  F2FP.F16.F32.PACK_AB R46, R46, R83 ;  /* 0x000000532e2e723e */ /* 0x000fe200000000ff */
[----:B------:R-:W-:Y:S01]  /*7e10*/  IMAD.MOV.U32 R51, RZ, RZ, R198 ;  /* 0x000000ffff337224 */ /* 0x000fe200078e00c6 */
[----:B------:R-:W-:Y:S01]  /*7e20*/  MOV R39, R34 ;  /* 0x0000002200277202 */ /* 0x000fe20000000f00 */
[----:B------:R-:W-:Y:S02]  /*7e30*/  IMAD.MOV.U32 R38, RZ, RZ, R32 ;  /* 0x000000ffff267224 */ /* 0x000fe400078e0020 */
[----:B------:R-:W-:-:S07]  /*7e40*/  IMAD.MOV.U32 R50, RZ, RZ, R46 ;  /* 0x000000ffff327224 */ /* 0x000fce00078e002e */
.L_x_1748:
[----:B------:R-:W-:Y:S05]  /*7e50*/  BSYNC B3 ;  /* 0x0000000000037941 */ /* 0x000fea0003800000 */
.L_x_1747:
[----:B------:R-:W-:Y:S02]  /*7e60*/  ULDC.64 UR4, c[0x0][0x208] ;  /* 0x0000820000047ab9 */ /* 0x000fe40000000a00 */
[----:B0-----:R3:W-:Y:S04]  /*7e70*/  STG.E.128 desc[UR4][R76.64], R36 ;  /* 0x000000244c007986 */ /* 0x0017e8000c101d04 */
[----:B--2---:R3:W-:Y:S02]  /*7e80*/  @!P4 STG.E.128 desc[UR4][R78.64], R48 ;  /* 0x000000304e00c986 */ /* 0x0047e4000c101d04 */
.L_x_1746:
[----:B------:R-:W-:Y:S05]  /*7e90*/  BSYNC B2 ;  /* 0x0000000000027941 */ /* 0x000fea0003800000 */
.L_x_1745:
[----:B------:R-:W-:-:S13]  /*7ea0*/  ISETP.NE.AND P4, PT, R9, RZ, PT ;  /* 0x000000ff0900720c */ /* 0x000fda0003f85270 */
[----:B------:R-:W-:Y:S05]  /*7eb0*/  @!P4 BRA `(.L_x_1740) ;  /* 0x0000000400dcc947 */ /* 0x000fea0003800000 */
[----:B------:R-:W2:Y:S01]  /*7ec0*/  LDL R32, [R1+0x4] ;  /* 0x0000040001207983 */ /* 0x000ea20000100800 */
[----:B------:R-:W-:Y:S01]  /*7ed0*/  IADD3 R35, P4, P5, R86, R130, R12 ;  /* 0x0000008256237210 */ /* 0x000fe20007d9e00c */
[----:B------:R-:W-:Y:S01]  /*7ee0*/  BSSY B2, `(.L_x_1749) ;  /* 0x0000071000027945 */ /* 0x000fe20003800000 */
[----:B--2---:R-:W-:Y:S02]  /*7ef0*/  LOP3.LUT P6, RZ, R32, 0x1, RZ, 0xc0, !PT ;  /* 0x0000000120ff7812 */ /* 0x004fe400078cc0ff */
[----:B------:R-:W-:Y:S02]  /*7f00*/  IADD3.X R32, R84, R155, R109, P4, P5 ;  /* 0x0000009b54207210 */ /* 0x000fe400027ea46d */
[----:B------:R-:W-:-:S04]  /*7f10*/  SEL R33, R122, R147, !P6 ;  /* 0x000000937a217207 */ /* 0x000fc80007000000 */
[----:B------:R-:W-:-:S04]  /*7f20*/  SHF.R.S32.HI R34, RZ, 0x1f, R33 ;  /* 0x0000001fff227819 */ /* 0x000fc80000011421 */
[----:B------:R-:W-:-:S04]  /*7f30*/  LEA.HI R33, R34, R33, RZ, 0x4 ;  /* 0x0000002122217211 */ /* 0x000fc800078f20ff */
[----:B------:R-:W-:-:S05]  /*7f40*/  LEA.HI.SX32 R34, R33, R112, 0x1c ;  /* 0x0000007021227211 */ /* 0x000fca00078fe2ff */
[----:B------:R-:W-:-:S05]  /*7f50*/  IMAD.SHL.U32 R33, R34, 0x8, RZ ;  /* 0x0000000822217824 */ /* 0x000fca00078e00ff */
[----:B------:R-:W-:-:S13]  /*7f60*/  ISETP.GE.AND P4, PT, R33, R144, PT ;  /* 0x000000902100720c */ /* 0x000fda0003f86270 */
[--C-:B0--3--:R-:W-:Y:S02]  /*7f70*/  @!P4 SHF.R.S32.HI R36, RZ, 0x1f, R33.reuse ;  /* 0x0000001fff24c819 */ /* 0x109fe40000011421 */
[----:B------:R-:W-:-:S04]  /*7f80*/  @!P4 IADD3 R130, P5, P6, R86, R130, R33 ;  /* 0x000000825682c210 */ /* 0x000fc80007ebe021 */
[----:B------:R-:W-:Y:S02]  /*7f90*/  @!P4 IADD3.X R36, R84, R155, R36, P5, P6 ;  /* 0x0000009b5424c210 */ /* 0x000fe40002fec424 */
[----:B------:R-:W-:-:S04]  /*7fa0*/  LEA R44, P5, R35, R114, 0x1 ;  /* 0x00000072232c7211 */ /* 0x000fc800078a08ff */
[----:B------:R-:W-:Y:S02]  /*7fb0*/  LEA.HI.X R45, R35, R115, R32, 0x1, P5 ;  /* 0x00000073232d7211 */ /* 0x000fe400028f0c20 */
[----:B------:R-:W-:Y:S02]  /*7fc0*/  SHF.R.S32.HI R35, RZ, 0x1f, R34 ;  /* 0x0000001fff237819 */ /* 0x000fe40000011422 */
[----:B------:R-:W-:Y:S01]  /*7fd0*/  LOP3.LUT R32, R174, 0x38, R33, 0xf8, !PT ;  /* 0x00000038ae207812 */ /* 0x000fe200078ef821 */
[----:B------:R-:W-:Y:S01]  /*7fe0*/  IMAD R33, R17, 0x4800, R139 ;  /* 0x0000480011217824 */ /* 0x000fe200078e028b */
[----:B------:R-:W-:Y:S02]  /*7ff0*/  LEA.HI R35, R35, R34, RZ, 0x3 ;  /* 0x0000002223237211 */ /* 0x000fe400078f18ff */
[----:B------:R-:W-:Y:S01]  /*8000*/  LOP3.LUT R32, R32, R175, RZ, 0x3c, !PT ;  /* 0x000000af20207212 */ /* 0x000fe200078e3cff */
[----:B------:R-:W-:Y:S01]  /*8010*/  IMAD R33, R33, 0x2, R16 ;  /* 0x0000000221217824 */ /* 0x000fe200078e0210 */
[----:B------:R-:W-:-:S02]  /*8020*/  SHF.R.S32.HI R35, RZ, 0x3, R35 ;  /* 0x00000003ff237819 */ /* 0x000fc40000011423 */
[----:B------:R-:W-:-:S03]  /*8030*/  @!P4 LEA R46, P5, R130, R114, 0x1 ;  /* 0x00000072822ec211 */ /* 0x000fc600078a08ff */
[----:B------:R-:W-:Y:S01]  /*8040*/  IMAD R35, R35, 0x1800, R176 ;  /* 0x0000180023237824 */ /* 0x000fe200078e02b0 */
[----:B------:R-:W-:Y:S02]  /*8050*/  @!P4 LEA.HI.X R47, R130, R115, R36, 0x1, P5 ;  /* 0x00000073822fc211 */ /* 0x000fe400028f0c24 */
[----:B------:R-:W-:Y:S01]  /*8060*/  ISETP.GE.AND P5, PT, R166, R119, PT ;  /* 0x00000077a600720c */ /* 0x000fe20003fa6270 */
[----:B------:R-:W-:-:S04]  /*8070*/  IMAD.IADD R32, R35, 0x1, R32 ;  /* 0x0000000123207824 */ /* 0x000fc800078e0220 */
        /* <DEDUP_REMOVED lines=32> */
[--C-:B------:R-:W-:Y:S01]  /*8280*/  HADD2.F32 R39, -RZ, R35.reuse.H0_H0 ;  /* 0x20000023ff277230 */ /* 0x100fe20000004100 */
[----:B------:R-:W-:Y:S01]  /*8290*/  F2FP.F16.F32.PACK_AB R48, R49, R48 ;  /* 0x000000303130723e */ /* 0x000fe200000000ff */
[----:B------:R-:W-:Y:S02]  /*82a0*/  HADD2.F32 R42, -RZ, R42.H0_H0 ;  /* 0x2000002aff2a7230 */ /* 0x000fe40000004100 */
[----:B------:R-:W-:-:S02]  /*82b0*/  HADD2.F32 R35, -RZ, R35.H1_H1 ;  /* 0x30000023ff237230 */ /* 0x000fc40000004100 */
[-C--:B------:R-:W-:Y:S01]  /*82c0*/  FMUL.FTZ R76, R39, R37.reuse ;  /* 0x00000025274c7220 */ /* 0x080fe20000410000 */
[----:B------:R-:W-:Y:S02]  /*82d0*/  HADD2.F32 R51, -RZ, R31.H0_H0 ;  /* 0x2000001fff337230 */ /* 0x000fe40000004100 */
[----:B------:R-:W-:Y:S01]  /*82e0*/  FMUL.FTZ R31, R43, R37 ;  /* 0x000000252b1f7220 */ /* 0x000fe20000410000 */
[CC--:B------:R-:W-:Y:S01]  /*82f0*/  FMUL.FTZ R37, R50.reuse, R42.reuse ;  /* 0x0000002a32257220 */ /* 0x0c0fe20000410000 */
[C---:B------:R-:W-:Y:S01]  /*8300*/  FMUL.FTZ R42, R35.reuse, R42 ;  /* 0x0000002a232a7220 */ /* 0x040fe20000410000 */
[----:B------:R-:W-:Y:S02]  /*8310*/  HADD2.F32 R29, -RZ, R29.H0_H0 ;  /* 0x2000001dff1d7230 */ /* 0x000fe40000004100 */
[-C--:B------:R-:W-:Y:S01]  /*8320*/  FFMA.FTZ R78, R35, R51.reuse, -R37 ;  /* 0x00000033234e7223 */ /* 0x080fe20000010825 */
[----:B------:R-:W-:Y:S01]  /*8330*/  FFMA.FTZ R51, R50, R51, R42 ;  /* 0x0000003332337223 */ /* 0x000fe2000001002a */
[----:B------:R-:W-:-:S02]  /*8340*/  HADD2.F32 R50, -RZ, R36.H0_H0 ;  /* 0x20000024ff327230 */ /* 0x000fc40000004100 */
[----:B------:R-:W-:Y:S02]  /*8350*/  HADD2.F32 R42, -RZ, R32.H0_H0 ;  /* 0x20000020ff2a7230 */ /* 0x000fe40000004100 */
[----:B------:R-:W-:Y:S02]  /*8360*/  HADD2.F32 R36, -RZ, R36.H1_H1 ;  /* 0x30000024ff247230 */ /* 0x000fe40000004100 */
[----:B------:R-:W-:Y:S02]  /*8370*/  HADD2.F32 R32, -RZ, R32.H1_H1 ;  /* 0x30000020ff207230 */ /* 0x000fe40000004100 */
[----:B------:R-:W-:Y:S02]  /*8380*/  HADD2.F32 R35, -RZ, R28.H0_H0 ;  /* 0x2000001cff237230 */ /* 0x000fe40000004100 */
[-C--:B------:R-:W-:Y:S01]  /*8390*/  FMUL.FTZ R37, R36, R29.reuse ;  /* 0x0000001d24257220 */ /* 0x080fe20000410000 */
[----:B------:R-:W-:Y:S02]  /*83a0*/  HADD2.F32 R33, -RZ, R218.H1_H1 ;  /* 0x300000daff217230 */ /* 0x000fe40000004100 */
[----:B------:R-:W-:Y:S01]  /*83b0*/  FMUL.FTZ R29, R32, R29 ;  /* 0x0000001d201d7220 */ /* 0x000fe20000410000 */
[----:B------:R-:W-:-:S02]  /*83c0*/  HADD2.F32 R221, -RZ, R221.H0_H0 ;  /* 0x200000ddffdd7230 */ /* 0x000fc40000004100 */
[-C--:B------:R-:W-:Y:S01]  /*83d0*/  FFMA.FTZ R32, R32, R35.reuse, -R37 ;  /* 0x0000002320207223 */ /* 0x080fe20000010825 */
[----:B------:R-:W-:Y:S02]  /*83e0*/  HADD2.F32 R220, -RZ, R220.H0_H0 ;  /* 0x200000dcffdc7230 */ /* 0x000fe40000004100 */
[----:B------:R-:W-:Y:S01]  /*83f0*/  FFMA.FTZ R36, R36, R35, R29 ;  /* 0x0000002324247223 */ /* 0x000fe2000001001d */
[----:B------:R-:W-:Y:S02]  /*8400*/  HADD2.F32 R29, -RZ, R38.H0_H0 ;  /* 0x20000026ff1d7230 */ /* 0x000fe40000004100 */
[-C--:B------:R-:W-:Y:S01]  /*8410*/  FFMA.FTZ R31, R39, R33.reuse, -R31 ;  /* 0x00000021271f7223 */ /* 0x080fe2000001081f */
[----:B------:R-:W-:Y:S02]  /*8420*/  HADD2.F32 R41, -RZ, R41.H0_H0 ;  /* 0x20000029ff297230 */ /* 0x000fe40000004100 */
[----:B------:R-:W-:Y:S01]  /*8430*/  FFMA.FTZ R76, R43, R33, R76 ;  /* 0x000000212b4c7223 */ /* 0x000fe2000001004c */
[----:B------:R-:W-:-:S02]  /*8440*/  HADD2.F32 R35, -RZ, R34.H0_H0 ;  /* 0x20000022ff237230 */ /* 0x000fc40000004100 */
[-C--:B------:R-:W-:Y:S01]  /*8450*/  FMUL.FTZ R33, R50, R221.reuse ;  /* 0x000000dd32217220 */ /* 0x080fe20000410000 */
[----:B------:R-:W-:Y:S02]  /*8460*/  HADD2.F32 R38, -RZ, R38.H1_H1 ;  /* 0x30000026ff267230 */ /* 0x000fe40000004100 */
[----:B------:R-:W-:Y:S01]  /*8470*/  FMUL.FTZ R28, R29, R220 ;  /* 0x000000dc1d1c7220 */ /* 0x000fe20000410000 */
[----:B------:R-:W-:Y:S02]  /*8480*/  HADD2.F32 R34, -RZ, R34.H1_H1 ;  /* 0x30000022ff227230 */ /* 0x000fe40000004100 */
[----:B------:R-:W-:Y:S01]  /*8490*/  FMUL.FTZ R221, R42, R221 ;  /* 0x000000dd2add7220 */ /* 0x000fe20000410000 */
[----:B------:R-:W-:Y:S02]  /*84a0*/  HADD2.F32 R219, -RZ, R219.H0_H0 ;  /* 0x200000dbffdb7230 */ /* 0x000fe40000004100 */
[----:B------:R-:W-:Y:S01]  /*84b0*/  FMUL.FTZ R39, R38, R41 ;  /* 0x0000002926277220 */ /* 0x000fe20000410000 */
[----:B------:R-:W-:-:S02]  /*84c0*/  HADD2.F32 R218, -RZ, R218.H0_H0 ;  /* 0x200000daffda7230 */ /* 0x000fc40000004100 */
[C---:B------:R-:W-:Y:S01]  /*84d0*/  FMUL.FTZ R220, R35.reuse, R220 ;  /* 0x000000dc23dc7220 */ /* 0x040fe20000410000 */
[----:B------:R-:W-:Y:S02]  /*84e0*/  HADD2.F32 R37, -RZ, R30.H0_H0 ;  /* 0x2000001eff257230 */ /* 0x000fe40000004100 */
[----:B------:R-:W-:Y:S01]  /*84f0*/  FMUL.FTZ R41, R34, R41 ;  /* 0x0000002922297220 */ /* 0x000fe20000410000 */
[-C--:B------:R-:W-:Y:S01]  /*8500*/  FFMA.FTZ R33, R42, R219.reuse, -R33 ;  /* 0x000000db2a217223 */ /* 0x080fe20000010821 */
[-C--:B------:R-:W-:Y:S01]  /*8510*/  FFMA.FTZ R35, R35, R218.reuse, -R28 ;  /* 0x000000da23237223 */ /* 0x080fe2000001081c */
[----:B------:R-:W-:Y:S01]  /*8520*/  FFMA.FTZ R221, R50, R219, R221 ;  /* 0x000000db32dd7223 */ /* 0x000fe200000100dd */
[-C--:B------:R-:W-:Y:S01]  /*8530*/  FFMA.FTZ R34, R34, R37.reuse, -R39 ;  /* 0x0000002522227223 */ /* 0x080fe20000010827 */
[----:B------:R-:W-:Y:S01]  /*8540*/  FFMA.FTZ R29, R29, R218, R220 ;  /* 0x000000da1d1d7223 */ /* 0x000fe200000100dc */
[----:B------:R-:W-:Y:S01]  /*8550*/  FFMA.FTZ R38, R38, R37, R41 ;  /* 0x0000002526267223 */ /* 0x000fe20000010029 */
[----:B------:R-:W-:-:S02]  /*8560*/  F2FP.F16.F32.PACK_AB R31, R78, R31 ;  /* 0x0000001f4e1f723e */ /* 0x000fc400000000ff */
[----:B------:R-:W-:Y:S02]  /*8570*/  F2FP.F16.F32.PACK_AB R32, R32, R33 ;  /* 0x000000212020723e */ /* 0x000fe400000000ff */
[----:B------:R-:W-:Y:S01]  /*8580*/  F2FP.F16.F32.PACK_AB R34, R34, R35 ;  /* 0x000000232222723e */ /* 0x000fe200000000ff */
[----:B------:R-:W-:Y:S01]  /*8590*/  IMAD.MOV.U32 R35, RZ, RZ, R31 ;  /* 0x000000ffff237224 */ /* 0x000fe200078e001f */
[----:B------:R-:W-:Y:S02]  /*85a0*/  F2FP.F16.F32.PACK_AB R37, R40, R77 ;  /* 0x0000004d2825723e */ /* 0x000fe400000000ff */
[----:B------:R-:W-:Y:S02]  /*85b0*/  F2FP.F16.F32.PACK_AB R39, R51, R76 ;  /* 0x0000004c3327723e */ /* 0x000fe400000000ff */
[----:B------:R-:W-:Y:S02]  /*85c0*/  F2FP.F16.F32.PACK_AB R36, R36, R221 ;  /* 0x000000dd2424723e */ /* 0x000fe400000000ff */
[----:B------:R-:W-:-:S02]  /*85d0*/  F2FP.F16.F32.PACK_AB R38, R38, R29 ;  /* 0x0000001d2626723e */ /* 0x000fc400000000ff */
[----:B------:R-:W-:-:S07]  /*85e0*/  MOV R33, R48 ;  /* 0x0000003000217202 */ /* 0x000fce0000000f00 */
.L_x_1750:
[----:B------:R-:W-:Y:S05]  /*85f0*/  BSYNC B2 ;  /* 0x0000000000027941 */ /* 0x000fea0003800000 */
.L_x_1749:
[----:B------:R-:W-:Y:S02]  /*8600*/  ULDC.64 UR4, c[0x0][0x208] ;  /* 0x0000820000047ab9 */ /* 0x000fe40000000a00 */
[----:B0-----:R4:W-:Y:S04]  /*8610*/  STG.E.128 desc[UR4][R44.64], R32 ;  /* 0x000000202c007986 */ /* 0x0019e8000c101d04 */
[----:B--2---:R4:W-:Y:S02]  /*8620*/  @!P4 STG.E.128 desc[UR4][R46.64], R36 ;  /* 0x000000242e00c986 */ /* 0x0049e4000c101d04 */
.L_x_1740:
[----:B------:R-:W-:Y:S05]  /*8630*/  BSYNC B1 ;  /* 0x0000000000017941 */ /* 0x000fea0003800000 */
.L_x_1739:
[-C--:B--2---:R-:W-:Y:S02]  /*8640*/  IMAD R28, R146, R124.reuse, RZ ;  /* 0x0000007c921c7224 */ /* 0x084fe400078e02ff */
[----:B------:R-:W-:-:S04]  /*8650*/  IMAD.WIDE.U32 R126, R188, R124, R126 ;  /* 0x0000007cbc7e7225 */ /* 0x000fc800078e007e */
[----:B------:R-:W-:Y:S01]  /*8660*/  IMAD R125, R188, R125, R28 ;  /* 0x0000007dbc7d7224 */ /* 0x000fe200078e021c */
[----:B------:R-:W-:Y:S06]  /*8670*/  @P0 BRA `(.L_x_1709) ;  /* 0x0000001800c80947 */ /* 0x000fec0003800000 */
[----:B------:R-:W-:Y:S01]  /*8680*/  ISETP.NE.AND P0, PT, R11, RZ, PT ;  /* 0x000000ff0b00720c */ /* 0x000fe20003f05270 */
[----:B------:R-:W-:Y:S01]  /*8690*/  BSSY B1, `(.L_x_1751) ;  /* 0x0000079000017945 */ /* 0x000fe20003800000 */
[----:B------:R-:W-:-:S11]  /*86a0*/  IMAD.IADD R40, R127, 0x1, R125 ;  /* 0x000000017f287824 */ /* 0x000fd600078e027d */
[----:B------:R-:W-:Y:S05]  /*86b0*/  @!P0 BRA `(.L_x_1752) ;  /* 0x0000000400d88947 */ /* 0x000fea0003800000 */
[----:B------:R-:W-:Y:S01]  /*86c0*/  SEL R28, R122, R147, !P3 ;  /* 0x000000937a1c7207 */ /* 0x000fe20005800000 */
[----:B------:R-:W-:Y:S01]  /*86d0*/  BSSY B2, `(.L_x_1753) ;  /* 0x0000071000027945 */ /* 0x000fe20003800000 */
[----:B----4-:R-:W-:Y:S02]  /*86e0*/  IADD3 R32, P0, P4, R86, R126, R14 ;  /* 0x0000007e56207210 */ /* 0x010fe40007c1e00e */
[----:B------:R-:W-:Y:S02]  /*86f0*/  SHF.R.S32.HI R29, RZ, 0x1f, R28 ;  /* 0x0000001fff1d7819 */ /* 0x000fe4000001141c */
[----:B------:R-:W-:Y:S02]  /*8700*/  IADD3.X R34, R84, R40, R111, P0, P4 ;  /* 0x0000002854227210 */ /* 0x000fe400007e846f */
[----:B------:R-:W-:-:S04]  /*8710*/  LEA.HI R29, R29, R28, RZ, 0x4 ;  /* 0x0000001c1d1d7211 */ /* 0x000fc800078f20ff */
[----:B------:R-:W-:-:S04]  /*8720*/  LEA.HI.SX32 R29, R29, R116, 0x1c ;  /* 0x000000741d1d7211 */ /* 0x000fc800078fe2ff */
[----:B------:R-:W-:Y:S01]  /*8730*/  SHF.R.S32.HI R28, RZ, 0x1f, R29 ;  /* 0x0000001fff1c7819 */ /* 0x000fe2000001141d */
[----:B------:R-:W-:-:S03]  /*8740*/  IMAD.SHL.U32 R31, R29, 0x8, RZ ;  /* 0x000000081d1f7824 */ /* 0x000fc600078e00ff */
[----:B------:R-:W-:Y:S02]  /*8750*/  LEA.HI R28, R28, R29, RZ, 0x3 ;  /* 0x0000001d1c1c7211 */ /* 0x000fe400078f18ff */
[----:B------:R-:W-:Y:S02]  /*8760*/  ISETP.GE.AND P0, PT, R31, R144, PT ;  /* 0x000000901f00720c */ /* 0x000fe40003f06270 */
[----:B------:R-:W-:Y:S02]  /*8770*/  SHF.R.S32.HI R35, RZ, 0x3, R28 ;  /* 0x00000003ff237819 */ /* 0x000fe4000001141c */
[----:B------:R-:W-:-:S03]  /*8780*/  LOP3.LUT R29, R173, 0x38, R31, 0xf8, !PT ;  /* 0x00000038ad1d7812 */ /* 0x000fc600078ef81f */
[----:B------:R-:W-:Y:S01]  /*8790*/  IMAD R28, R35, 0x1800, R178 ;  /* 0x00001800231c7824 */ /* 0x000fe200078e02b2 */
[----:B------:R-:W-:-:S05]  /*87a0*/  LOP3.LUT R29, R29, R208, RZ, 0x3c, !PT ;  /* 0x000000d01d1d7212 */ /* 0x000fca00078e3cff */
[----:B------:R-:W-:Y:S01]  /*87b0*/  @!P0 SHF.R.S32.HI R33, RZ, 0x1f, R31 ;  /* 0x0000001fff218819 */ /* 0x000fe2000001141f */
[----:B------:R-:W-:Y:S01]  /*87c0*/  IMAD.IADD R28, R28, 0x1, R29 ;  /* 0x000000011c1c7824 */ /* 0x000fe200078e021d */
[----:B------:R-:W-:Y:S01]  /*87d0*/  @!P0 IADD3 R30, P4, P5, R86, R126, R31 ;  /* 0x0000007e561e8210 */ /* 0x000fe20007d9e01f */
[C---:B------:R-:W-:Y:S02]  /*87e0*/  IMAD R29, R17.reuse, 0x4800, R140 ;  /* 0x00004800111d7824 */ /* 0x040fe400078e028c */
[----:B------:R-:W-:Y:S01]  /*87f0*/  IMAD R31, R17, 0x4800, R28 ;  /* 0x00004800111f7824 */ /* 0x000fe200078e021c */
[----:B------:R-:W-:Y:S01]  /*8800*/  @!P0 IADD3.X R33, R84, R40, R33, P4, P5 ;  /* 0x0000002854218210 */ /* 0x000fe200027ea421 */
[----:B------:R-:W-:Y:S01]  /*8810*/  IMAD R29, R29, 0x2, R16 ;  /* 0x000000021d1d7824 */ /* 0x000fe200078e0210 */
[----:B0--3--:R-:W-:-:S04]  /*8820*/  LEA R36, P4, R32, R114, 0x1 ;  /* 0x0000007220247211 */ /* 0x009fc800078808ff */
[----:B------:R-:W-:Y:S01]  /*8830*/  LEA.HI.X R37, R32, R115, R34, 0x1, P4 ;  /* 0x0000007320257211 */ /* 0x000fe200020f0c22 */
[----:B------:R-:W-:Y:S01]  /*8840*/  IMAD R32, R31, 0x2, R16 ;  /* 0x000000021f207824 */ /* 0x000fe200078e0210 */
[----:B------:R-:W-:-:S04]  /*8850*/  @!P0 LEA R38, P4, R30, R114, 0x1 ;  /* 0x000000721e268211 */ /* 0x000fc800078808ff */
[----:B------:R-:W-:Y:S02]  /*8860*/  @!P0 LEA.HI.X R39, R30, R115, R33, 0x1, P4 ;  /* 0x000000731e278211 */ /* 0x000fe400020f0c21 */
[----:B------:R-:W0:Y:S01]  /*8870*/  LDS.128 R28, [R29+0x18400] ;  /* 0x018400001d1c7984 */ /* 0x000e220000000c00 */
[----:B------:R-:W-:-:S03]  /*8880*/  ISETP.GE.AND P4, PT, R18, R119, PT ;  /* 0x000000771200720c */ /* 0x000fc60003f86270 */
[----:B------:R-:W2:Y:S10]  /*8890*/  LDS.128 R32, [R32+0x18400] ;  /* 0x0184000020207984 */ /* 0x000eb40000000c00 */
[----:B------:R-:W-:Y:S05]  /*88a0*/  @P4 BRA `(.L_x_1754) ;  /* 0x00000004004c4947 */ /* 0x000fea0003800000 */
[----:B--2---:R-:W-:Y:S01]  /*88b0*/  MOV R45, R33 ;  /* 0x00000021002d7202 */ /* 0x004fe20000000f00 */
[----:B0-----:R-:W-:Y:S01]  /*88c0*/  IMAD.MOV.U32 R33, RZ, RZ, R31 ;  /* 0x000000ffff217224 */ /* 0x001fe200078e001f */
[----:B------:R-:W-:Y:S01]  /*88d0*/  SHF.R.U32.HI R49, RZ, 0x10, R73 ;  /* 0x00000010ff317819 */ /* 0x000fe20000011649 */
[----:B------:R-:W-:Y:S01]  /*88e0*/  HADD2.F32 R50, -RZ, R217.H1_H1 ;  /* 0x300000d9ff327230 */ /* 0x000fe20000004100 */
[--C-:B------:R-:W-:Y:S01]  /*88f0*/  SHF.R.U64 R41, R60, 0x10, R61.reuse ;  /* 0x000000103c297819 */ /* 0x100fe2000000123d */
[----:B------:R-:W-:Y:S01]  /*8900*/  HADD2.F32 R47, -RZ, R45.H0_H0 ;  /* 0x2000002dff2f7230 */ /* 0x000fe20000004100 */
[----:B------:R-:W-:Y:S01]  /*8910*/  SHF.R.U32.HI R60, RZ, 0x10, R61 ;  /* 0x00000010ff3c7819 */ /* 0x000fe2000001163d */
[----:B------:R-:W-:Y:S01]  /*8920*/  HADD2.F32 R31, -RZ, R29.H0_H0 ;  /* 0x2000001dff1f7230 */ /* 0x000fe20000004100 */
[----:B------:R-:W-:Y:S01]  /*8930*/  SHF.R.U64 R42, R72, 0x10, R73 ;  /* 0x00000010482a7819 */ /* 0x000fe20000001249 */
[----:B------:R-:W-:Y:S02]  /*8940*/  HADD2.F32 R45, -RZ, R45.H1_H1 ;  /* 0x3000002dff2d7230 */ /* 0x000fe40000004100 */
[----:B------:R-:W-:Y:S01]  /*8950*/  FMUL.FTZ R72, R47, R50 ;  /* 0x000000322f487220 */ /* 0x000fe20000410000 */
[----:B------:R-:W-:-:S02]  /*8960*/  HADD2.F32 R49, -RZ, R49.H0_H0 ;  /* 0x20000031ff317230 */ /* 0x000fc40000004100 */
[----:B------:R-:W-:Y:S01]  /*8970*/  FMUL.FTZ R50, R31, R50 ;  /* 0x000000321f327220 */ /* 0x000fe20000410000 */
[----:B------:R-:W-:Y:S01]  /*8980*/  HADD2.F32 R46, -RZ, R29.H1_H1 ;  /* 0x3000001dff2e7230 */ /* 0x000fe20000004100 */
[--C-:B------:R-:W-:Y:S01]  /*8990*/  SHF.R.U64 R44, R74, 0x10, R75.reuse ;  /* 0x000000104a2c7819 */ /* 0x100fe2000000124b */
[----:B------:R-:W-:Y:S02]  /*89a0*/  HADD2.F32 R48, -RZ, R215.H1_H1 ;  /* 0x300000d7ff307230 */ /* 0x000fe40000004100 */
[-C--:B------:R-:W-:Y:S01]  /*89b0*/  FMUL.FTZ R51, R45, R49.reuse ;  /* 0x000000312d337220 */ /* 0x080fe20000410000 */
[----:B------:R-:W-:Y:S02]  /*89c0*/  HADD2.F32 R60, -RZ, R60.H0_H0 ;  /* 0x2000003cff3c7230 */ /* 0x000fe40000004100 */
[----:B------:R-:W-:Y:S01]  /*89d0*/  FMUL.FTZ R76, R46, R49 ;  /* 0x000000312e4c7220 */ /* 0x000fe20000410000 */
[----:B------:R-:W-:Y:S01]  /*89e0*/  SHF.R.U32.HI R74, RZ, 0x10, R75 ;  /* 0x00000010ff4a7819 */ /* 0x000fe2000001164b */
[-C--:B------:R-:W-:Y:S01]  /*89f0*/  FFMA.FTZ R29, R31, R48.reuse, -R72 ;  /* 0x000000301f1d7223 */ /* 0x080fe20000010848 */
[--C-:B------:R-:W-:Y:S01]  /*8a00*/  SHF.R.U64 R43, R62, 0x10, R63.reuse ;  /* 0x000000103e2b7819 */ /* 0x100fe2000000123f */
[----:B------:R-:W-:Y:S01]  /*8a10*/  FFMA.FTZ R31, R47, R48, R50 ;  /* 0x000000302f1f7223 */ /* 0x000fe20000010032 */
[----:B------:R-:W-:Y:S01]  /*8a20*/  SHF.R.U32.HI R62, RZ, 0x10, R63 ;  /* 0x00000010ff3e7819 */ /* 0x000fe2000001163f */
[-C--:B------:R-:W-:Y:S01]  /*8a30*/  FFMA.FTZ R46, R46, R60.reuse, -R51 ;  /* 0x0000003c2e2e7223 */ /* 0x080fe20000010833 */
[----:B------:R-:W-:Y:S01]  /*8a40*/  FFMA.FTZ R48, R45, R60, R76 ;  /* 0x0000003c2d307223 */ /* 0x000fe2000001004c */
[----:B------:R-:W-:-:S02]  /*8a50*/  HADD2.F32 R76, -RZ, R216.H1_H1 ;  /* 0x300000d8ff4c7230 */ /* 0x000fc40000004100 */
[--C-:B------:R-:W-:Y:S01]  /*8a60*/  HADD2.F32 R45, -RZ, R35.reuse.H0_H0 ;  /* 0x20000023ff2d7230 */ /* 0x100fe20000004100 */
[----:B------:R-:W-:Y:S01]  /*8a70*/  F2FP.F16.F32.PACK_AB R29, R46, R29 ;  /* 0x0000001d2e1d723e */ /* 0x000fe200000000ff */
[----:B------:R-:W-:Y:S02]  /*8a80*/  HADD2.F32 R60, -RZ, R35.H1_H1 ;  /* 0x30000023ff3c7230 */ /* 0x000fe40000004100 */
[--C-:B------:R-:W-:Y:S02]  /*8a90*/  HADD2.F32 R35, -RZ, R33.reuse.H0_H0 ;  /* 0x20000021ff237230 */ /* 0x100fe40000004100 */
[----:B------:R-:W-:Y:S02]  /*8aa0*/  HADD2.F32 R49, -RZ, R74.H0_H0 ;  /* 0x2000004aff317230 */ /* 0x000fe40000004100 */
[----:B------:R-:W-:Y:S02]  /*8ab0*/  HADD2.F32 R50, -RZ, R33.H1_H1 ;  /* 0x30000021ff327230 */ /* 0x000fe40000004100 */
[----:B------:R-:W-:-:S02]  /*8ac0*/  HADD2.F32 R72, -RZ, R214.H1_H1 ;  /* 0x300000d6ff487230 */ /* 0x000fc40000004100 */
[-C--:B------:R-:W-:Y:S01]  /*8ad0*/  FMUL.FTZ R51, R60, R49.reuse ;  /* 0x000000313c337220 */ /* 0x080fe20000410000 */
[----:B------:R-:W-:Y:S02]  /*8ae0*/  HADD2.F32 R47, -RZ, R62.H0_H0 ;  /* 0x2000003eff2f7230 */ /* 0x000fe40000004100 */
[-C--:B------:R-:W-:Y:S01]  /*8af0*/  FMUL.FTZ R62, R45, R76.reuse ;  /* 0x0000004c2d3e7220 */ /* 0x080fe20000410000 */
[C---:B------:R-:W-:Y:S01]  /*8b00*/  FMUL.FTZ R76, R35.reuse, R76 ;  /* 0x0000004c234c7220 */ /* 0x040fe20000410000 */
[C---:B------:R-:W-:Y:S01]  /*8b10*/  FMUL.FTZ R49, R50.reuse, R49 ;  /* 0x0000003132317220 */ /* 0x040fe20000410000 */
[----:B------:R-:W-:Y:S02]  /*8b20*/  HADD2.F32 R217, -RZ, R217.H0_H0 ;  /* 0x200000d9ffd97230 */ /* 0x000fe40000004100 */
[-C--:B------:R-:W-:Y:S01]  /*8b30*/  FFMA.FTZ R33, R35, R72.reuse, -R62 ;  /* 0x0000004823217223 */ /* 0x080fe2000001083e */
[----:B------:R-:W-:Y:S01]  /*8b40*/  FFMA.FTZ R35, R45, R72, R76 ;  /* 0x000000482d237223 */ /* 0x000fe2000001004c */
[-C--:B------:R-:W-:Y:S01]  /*8b50*/  FFMA.FTZ R50, R50, R47.reuse, -R51 ;  /* 0x0000002f32327223 */ /* 0x080fe20000010833 */
[----:B------:R-:W-:Y:S01]  /*8b60*/  FFMA.FTZ R60, R60, R47, R49 ;  /* 0x0000002f3c3c7223 */ /* 0x000fe20000010031 */
[----:B------:R-:W-:-:S02]  /*8b70*/  HADD2.F32 R72, -RZ, R42.H0_H0 ;  /* 0x2000002aff487230 */ /* 0x000fc40000004100 */
[----:B------:R-:W-:Y:S01]  /*8b80*/  HADD2.F32 R47, -RZ, R32.H0_H0 ;  /* 0x20000020ff2f7230 */ /* 0x000fe20000004100 */
[----:B------:R-:W-:Y:S01]  /*8b90*/  F2FP.F16.F32.PACK_AB R50, R50, R33 ;  /* 0x000000213232723e */ /* 0x000fe200000000ff */
[----:B------:R-:W-:Y:S01]  /*8ba0*/  HADD2.F32 R42, -RZ, R28.H0_H0 ;  /* 0x2000001cff2a7230 */ /* 0x000fe20000004100 */
[----:B------:R-:W-:Y:S01]  /*8bb0*/  F2FP.F16.F32.PACK_AB R33, R48, R31 ;  /* 0x0000001f3021723e */ /* 0x000fe200000000ff */
[----:B------:R-:W-:Y:S01]  /*8bc0*/  HADD2.F32 R49, -RZ, R32.H1_H1 ;  /* 0x30000020ff317230 */ /* 0x000fe20000004100 */
[----:B------:R-:W-:Y:S01]  /*8bd0*/  F2FP.F16.F32.PACK_AB R35, R60, R35 ;  /* 0x000000233c23723e */ /* 0x000fe200000000ff */
[----:B------:R-:W-:Y:S02]  /*8be0*/  HADD2.F32 R215, -RZ, R215.H0_H0 ;  /* 0x200000d7ffd77230 */ /* 0x000fe40000004100 */
[-C--:B------:R-:W-:Y:S01]  /*8bf0*/  FMUL.FTZ R32, R42, R217.reuse ;  /* 0x000000d92a207220 */ /* 0x080fe20000410000 */
[----:B------:R-:W-:Y:S02]  /*8c00*/  HADD2.F32 R62, -RZ, R41.H0_H0 ;  /* 0x20000029ff3e7230 */ /* 0x000fe40000004100 */
[----:B------:R-:W-:Y:S01]  /*8c10*/  FMUL.FTZ R41, R47, R217 ;  /* 0x000000d92f297220 */ /* 0x000fe20000410000 */
[----:B------:R-:W-:-:S02]  /*8c20*/  HADD2.F32 R45, -RZ, R28.H1_H1 ;  /* 0x3000001cff2d7230 */ /* 0x000fc40000004100 */
[-C--:B------:R-:W-:Y:S01]  /*8c30*/  FMUL.FTZ R74, R49, R72.reuse ;  /* 0x00000048314a7220 */ /* 0x080fe20000410000 */
[-C--:B------:R-:W-:Y:S01]  /*8c40*/  FFMA.FTZ R32, R47, R215.reuse, R32 ;  /* 0x000000d72f207223 */ /* 0x080fe20000010020 */
[----:B------:R-:W-:Y:S01]  /*8c50*/  FFMA.FTZ R28, R42, R215, -R41 ;  /* 0x000000d72a1c7223 */ /* 0x000fe20000010829 */
[----:B------:R-:W-:Y:S02]  /*8c60*/  HADD2.F32 R42, -RZ, R34.H0_H0 ;  /* 0x20000022ff2a7230 */ /* 0x000fe40000004100 */
[C---:B------:R-:W-:Y:S01]  /*8c70*/  FMUL.FTZ R72, R45.reuse, R72 ;  /* 0x000000482d487220 */ /* 0x040fe20000410000 */
[-C--:B------:R-:W-:Y:S01]  /*8c80*/  FFMA.FTZ R47, R45, R62.reuse, -R74 ;  /* 0x0000003e2d2f7223 */ /* 0x080fe2000001084a */
[----:B------:R-:W-:Y:S02]  /*8c90*/  HADD2.F32 R45, -RZ, R44.H0_H0 ;  /* 0x2000002cff2d7230 */ /* 0x000fe40000004100 */
[----:B------:R-:W-:Y:S02]  /*8ca0*/  HADD2.F32 R41, -RZ, R30.H0_H0 ;  /* 0x2000001eff297230 */ /* 0x000fe40000004100 */
[----:B------:R-:W-:Y:S01]  /*8cb0*/  FFMA.FTZ R49, R49, R62, R72 ;  /* 0x0000003e31317223 */ /* 0x000fe20000010048 */
[----:B------:R-:W-:Y:S01]  /*8cc0*/  HADD2.F32 R34, -RZ, R34.H1_H1 ;  /* 0x30000022ff227230 */ /* 0x000fe20000004100 */
[----:B------:R-:W-:Y:S01]  /*8cd0*/  F2FP.F16.F32.PACK_AB R28, R47, R28 ;  /* 0x0000001c2f1c723e */ /* 0x000fe200000000ff */
[----:B------:R-:W-:-:S02]  /*8ce0*/  HADD2.F32 R216, -RZ, R216.H0_H0 ;  /* 0x200000d8ffd87230 */ /* 0x000fc40000004100 */
[----:B------:R-:W-:Y:S02]  /*8cf0*/  HADD2.F32 R30, -RZ, R30.H1_H1 ;  /* 0x3000001eff1e7230 */ /* 0x000fe40000004100 */
[-C--:B------:R-:W-:Y:S01]  /*8d00*/  FMUL.FTZ R61, R34, R45.reuse ;  /* 0x0000002d223d7220 */ /* 0x080fe20000410000 */
[----:B------:R-:W-:Y:S02]  /*8d10*/  HADD2.F32 R214, -RZ, R214.H0_H0 ;  /* 0x200000d6ffd67230 */ /* 0x000fe40000004100 */
[-C--:B------:R-:W-:Y:S01]  /*8d20*/  FMUL.FTZ R44, R42, R216.reuse ;  /* 0x000000d82a2c7220 */ /* 0x080fe20000410000 */
[----:B------:R-:W-:Y:S02]  /*8d30*/  HADD2.F32 R43, -RZ, R43.H0_H0 ;  /* 0x2000002bff2b7230 */ /* 0x000fe40000004100 */
[C---:B------:R-:W-:Y:S01]  /*8d40*/  FMUL.FTZ R51, R41.reuse, R216 ;  /* 0x000000d829337220 */ /* 0x040fe20000410000 */
[----:B------:R-:W-:Y:S01]  /*8d50*/  FMUL.FTZ R45, R30, R45 ;  /* 0x0000002d1e2d7220 */ /* 0x000fe20000410000 */
[----:B------:R-:W-:Y:S01]  /*8d60*/  FFMA.FTZ R44, R41, R214, -R44 ;  /* 0x000000d6292c7223 */ /* 0x000fe2000001082c */
[----:B------:R-:W-:Y:S01]  /*8d70*/  F2FP.F16.F32.PACK_AB R32, R49, R32 ;  /* 0x000000203120723e */ /* 0x000fe200000000ff */
[----:B------:R-:W-:Y:S01]  /*8d80*/  FFMA.FTZ R51, R42, R214, R51 ;  /* 0x000000d62a337223 */ /* 0x000fe20000010033 */
[-C--:B------:R-:W-:Y:S01]  /*8d90*/  FFMA.FTZ R61, R30, R43.reuse, -R61 ;  /* 0x0000002b1e3d7223 */ /* 0x080fe2000001083d */
[----:B------:R-:W-:Y:S01]  /*8da0*/  FFMA.FTZ R34, R34, R43, R45 ;  /* 0x0000002b22227223 */ /* 0x000fe2000001002d */
[----:B------:R-:W-:-:S03]  /*8db0*/  IMAD.MOV.U32 R31, RZ, RZ, R50 ;  /* 0x000000ffff1f7224 */ /* 0x000fc600078e0032 */
[----:B------:R-:W-:Y:S02]  /*8dc0*/  F2FP.F16.F32.PACK_AB R30, R61, R44 ;  /* 0x0000002c3d1e723e */ /* 0x000fe400000000ff */
[----:B------:R-:W-:-:S07]  /*8dd0*/  F2FP.F16.F32.PACK_AB R34, R34, R51 ;  /* 0x000000332222723e */ /* 0x000fce00000000ff */
.L_x_1754:
[----:B------:R-:W-:Y:S05]  /*8de0*/  BSYNC B2 ;  /* 0x0000000000027941 */ /* 0x000fea0003800000 */
.L_x_1753:
[----:B------:R-:W-:Y:S02]  /*8df0*/  ULDC.64 UR4, c[0x0][0x208] ;  /* 0x0000820000047ab9 */ /* 0x000fe40000000a00 */
[----:B0-----:R0:W-:Y:S04]  /*8e00*/  STG.E.128 desc[UR4][R36.64], R28 ;  /* 0x0000001c24007986 */ /* 0x0011e8000c101d04 */
[----:B--2---:R0:W-:Y:S02]  /*8e10*/  @!P0 STG.E.128 desc[UR4][R38.64], R32 ;  /* 0x0000002026008986 */ /* 0x0041e4000c101d04 */
.L_x_1752:
[----:B------:R-:W-:Y:S05]  /*8e20*/  BSYNC B1 ;  /* 0x0000000000017941 */ /* 0x000fea0003800000 */
.L_x_1751:
[----:B------:R-:W-:Y:S01]  /*8e30*/  ISETP.NE.AND P0, PT, R10, RZ, PT ;  /* 0x000000ff0a00720c */ /* 0x000fe20003f05270 */
[----:B------:R-:W-:-:S12]  /*8e40*/  BSSY B1, `(.L_x_1755) ;  /* 0x000007c000017945 */ /* 0x000fd80003800000 */
[----:B------:R-:W-:Y:S05]  /*8e50*/  @!P0 BRA `(.L_x_1756) ;  /* 0x0000000400e88947 */ /* 0x000fea0003800000 */
[----:B0-----:R-:W-:Y:S01]  /*8e60*/  SEL R28, R122, R147, !P2 ;  /* 0x000000937a1c7207 */ /* 0x001fe20005000000 */
        /* <DEDUP_REMOVED lines=10> */
[----:B------:R-:W-:-:S05]  /*8f10*/  SHF.R.S32.HI R31, RZ, 0x3, R31 ;  /* 0x00000003ff1f7819 */ /* 0x000fca000001141f */
[----:B------:R-:W-:-:S06]  /*8f20*/  IMAD R28, R31, 0x1800, R178 ;  /* 0x000018001f1c7824 */ /* 0x000fcc00078e02b2 */
[--C-:B------:R-:W-:Y:S02]  /*8f30*/  @!P0 SHF.R.S32.HI R33, RZ, 0x1f, R29.reuse ;  /* 0x0000001fff218819 */ /* 0x100fe4000001141d */
[--C-:B------:R-:W-:Y:S02]  /*8f40*/  @!P0 IADD3 R30, P4, P5, R86, R126, R29.reuse ;  /* 0x0000007e561e8210 */ /* 0x100fe40007d9e01d */
[----:B------:R-:W-:Y:S02]  /*8f50*/  LOP3.LUT R29, R173, 0x38, R29, 0xf8, !PT ;  /* 0x00000038ad1d7812 */ /* 0x000fe400078ef81d */
[----:B------:R-:W-:Y:S02]  /*8f60*/  @!P0 IADD3.X R33, R84, R40, R33, P4, P5 ;  /* 0x0000002854218210 */ /* 0x000fe400027ea421 */
[----:B------:R-:W-:Y:S02]  /*8f70*/  LOP3.LUT R29, R29, R208, RZ, 0x3c, !PT ;  /* 0x000000d01d1d7212 */ /* 0x000fe400078e3cff */
[----:B---3--:R-:W-:-:S03]  /*8f80*/  LEA R36, P4, R32, R114, 0x1 ;  /* 0x0000007220247211 */ /* 0x008fc600078808ff */
[----:B------:R-:W-:Y:S01]  /*8f90*/  IMAD.IADD R28, R28, 0x1, R29 ;  /* 0x000000011c1c7824 */ /* 0x000fe200078e021d */
[-C--:B------:R-:W-:Y:S01]  /*8fa0*/  LEA.HI.X R37, R32, R115.reuse, R34, 0x1, P4 ;  /* 0x0000007320257211 */ /* 0x080fe200020f0c22 */
[C---:B------:R-:W-:Y:S01]  /*8fb0*/  IMAD R29, R17.reuse, 0x4800, R138 ;  /* 0x00004800111d7824 */ /* 0x040fe200078e028a */
[C---:B------:R-:W-:Y:S01]  /*8fc0*/  @!P0 LEA R38, P4, R30.reuse, R114, 0x1 ;  /* 0x000000721e268211 */ /* 0x040fe200078808ff */
[----:B------:R-:W-:Y:S02]  /*8fd0*/  IMAD R31, R17, 0x4800, R28 ;  /* 0x00004800111f7824 */ /* 0x000fe400078e021c */
[--C-:B------:R-:W-:Y:S01]  /*8fe0*/  IMAD R29, R29, 0x2, R16.reuse ;  /* 0x000000021d1d7824 */ /* 0x100fe200078e0210 */
[----:B------:R-:W-:Y:S01]  /*8ff0*/  @!P0 LEA.HI.X R39, R30, R115, R33, 0x1, P4 ;  /* 0x000000731e278211 */ /* 0x000fe200020f0c21 */
[----:B------:R-:W-:Y:S01]  /*9000*/  IMAD R32, R31, 0x2, R16 ;  /* 0x000000021f207824 */ /* 0x000fe200078e0210 */
[----:B------:R-:W-:-:S03]  /*9010*/  ISETP.GE.AND P4, PT, R165, R119, PT ;  /* 0x00000077a500720c */ /* 0x000fc60003f86270 */
[----:B------:R-:W0:Y:S04]  /*9020*/  LDS.128 R28, [R29+0x18400] ;  /* 0x018400001d1c7984 */ /* 0x000e280000000c00 */
[----:B------:R-:W2:Y:S06]  /*9030*/  LDS.128 R32, [R32+0x18400] ;  /* 0x0184000020207984 */ /* 0x000eac0000000c00 */
[----:B------:R-:W-:Y:S05]  /*9040*/  @P4 BRA `(.L_x_1758) ;  /* 0x00000004005c4947 */ /* 0x000fea0003800000 */
[----:B0-----:R-:W-:Y:S01]  /*9050*/  MOV R45, R28 ;  /* 0x0000001c002d7202 */ /* 0x001fe20000000f00 */
[----:B--2---:R-:W-:Y:S01]  /*9060*/  IMAD.MOV.U32 R28, RZ, RZ, R33 ;  /* 0x000000ffff1c7224 */ /* 0x004fe200078e0021 */
[----:B------:R-:W-:Y:S01]  /*9070*/  SHF.R.U32.HI R50, RZ, 0x10, R69 ;  /* 0x00000010ff327819 */ /* 0x000fe20000011645 */
[----:B------:R-:W-:Y:S01]  /*9080*/  IMAD.MOV.U32 R46, RZ, RZ, R32 ;  /* 0x000000ffff2e7224 */ /* 0x000fe200078e0020 */
[----:B------:R-:W-:Y:S01]  /*9090*/  SHF.R.U32.HI R48, RZ, 0x10, R57 ;  /* 0x00000010ff307819 */ /* 0x000fe20000011639 */
[----:B------:R-:W-:Y:S01]  /*90a0*/  IMAD.MOV.U32 R47, RZ, RZ, R35 ;  /* 0x000000ffff2f7224 */ /* 0x000fe200078e0023 */
[----:B------:R-:W-:Y:S01]  /*90b0*/  SHF.R.U64 R42, R56, 0x10, R57 ;  /* 0x00000010382a7819 */ /* 0x000fe20000001239 */
[----:B------:R-:W-:Y:S01]  /*90c0*/  HADD2.F32 R51, -RZ, R213.H1_H1 ;  /* 0x300000d5ff337230 */ /* 0x000fe20000004100 */
[----:B------:R-:W-:Y:S01]  /*90d0*/  SHF.R.U64 R41, R58, 0x10, R59 ;  /* 0x000000103a297819 */ /* 0x000fe2000000123b */
[--C-:B------:R-:W-:Y:S01]  /*90e0*/  HADD2.F32 R32, -RZ, R28.reuse.H0_H0 ;  /* 0x2000001cff207230 */ /* 0x100fe20000004100 */
[----:B------:R-:W-:Y:S01]  /*90f0*/  SHF.R.U32.HI R58, RZ, 0x10, R71 ;  /* 0x00000010ff3a7819 */ /* 0x000fe20000011647 */
[----:B------:R-:W-:Y:S01]  /*9100*/  HADD2.F32 R35, -RZ, R28.H1_H1 ;  /* 0x3000001cff237230 */ /* 0x000fe20000004100 */
[----:B------:R-:W-:Y:S01]  /*9110*/  SHF.R.U32.HI R59, RZ, 0x10, R59 ;  /* 0x00000010ff3b7819 */ /* 0x000fe2000001163b */
[----:B------:R-:W-:Y:S01]  /*9120*/  IMAD.MOV.U32 R33, RZ, RZ, R31 ;  /* 0x000000ffff217224 */ /* 0x000fe200078e001f */
[----:B------:R-:W-:Y:S01]  /*9130*/  SHF.R.U64 R44, R68, 0x10, R69 ;  /* 0x00000010442c7819 */ /* 0x000fe20000001245 */
[----:B------:R-:W-:Y:S01]  /*9140*/  HADD2.F32 R28, -RZ, R29.H0_H0 ;  /* 0x2000001dff1c7230 */ /* 0x000fe20000004100 */
[----:B------:R-:W-:Y:S01]  /*9150*/  SHF.R.U64 R43, R70, 0x10, R71 ;  /* 0x00000010462b7819 */ /* 0x000fe20000001247 */
[----:B------:R-:W-:-:S02]  /*9160*/  HADD2.F32 R50, -RZ, R50.H0_H0 ;  /* 0x20000032ff327230 */ /* 0x000fc40000004100 */
[----:B------:R-:W-:Y:S02]  /*9170*/  HADD2.F32 R31, -RZ, R29.H1_H1 ;  /* 0x3000001dff1f7230 */ /* 0x000fe40000004100 */
[-C--:B------:R-:W-:Y:S01]  /*9180*/  FMUL.FTZ R29, R32, R51.reuse ;  /* 0x00000033201d7220 */ /* 0x080fe20000410000 */
[----:B------:R-:W-:Y:S02]  /*9190*/  HADD2.F32 R49, -RZ, R157.H1_H1 ;  /* 0x3000009dff317230 */ /* 0x000fe40000004100 */
[C---:B------:R-:W-:Y:S01]  /*91a0*/  FMUL.FTZ R51, R28.reuse, R51 ;  /* 0x000000331c337220 */ /* 0x040fe20000410000 */
[----:B------:R-:W-:Y:S02]  /*91b0*/  HADD2.F32 R48, -RZ, R48.H0_H0 ;  /* 0x20000030ff307230 */ /* 0x000fe40000004100 */
[-C--:B------:R-:W-:Y:S01]  /*91c0*/  FMUL.FTZ R56, R35, R50.reuse ;  /* 0x0000003223387220 */ /* 0x080fe20000410000 */
[C---:B------:R-:W-:Y:S01]  /*91d0*/  FMUL.FTZ R50, R31.reuse, R50 ;  /* 0x000000321f327220 */ /* 0x040fe20000410000 */
[-C--:B------:R-:W-:Y:S01]  /*91e0*/  FFMA.FTZ R28, R28, R49.reuse, -R29 ;  /* 0x000000311c1c7223 */ /* 0x080fe2000001081d */
[----:B------:R-:W-:Y:S01]  /*91f0*/  FFMA.FTZ R29, R32, R49, R51 ;  /* 0x00000031201d7223 */ /* 0x000fe20000010033 */
[-C--:B------:R-:W-:Y:S01]  /*9200*/  FFMA.FTZ R31, R31, R48.reuse, -R56 ;  /* 0x000000301f1f7223 */ /* 0x080fe20000010838 */
[----:B------:R-:W-:Y:S01]  /*9210*/  FFMA.FTZ R32, R35, R48, R50 ;  /* 0x0000003023207223 */ /* 0x000fe20000010032 */
[----:B------:R-:W-:-:S02]  /*9220*/  HADD2.F32 R51, -RZ, R158.H1_H1 ;  /* 0x3000009eff337230 */ /* 0x000fc40000004100 */
[--C-:B------:R-:W-:Y:S01]  /*9230*/  HADD2.F32 R48, -RZ, R47.reuse.H0_H0 ;  /* 0x2000002fff307230 */ /* 0x100fe20000004100 */
[----:B------:R-:W-:Y:S01]  /*9240*/  F2FP.F16.F32.PACK_AB R31, R31, R28 ;  /* 0x0000001c1f1f723e */ /* 0x000fe200000000ff */
[----:B------:R-:W-:Y:S02]  /*9250*/  HADD2.F32 R49, -RZ, R47.H1_H1 ;  /* 0x3000002fff317230 */ /* 0x000fe40000004100 */
[----:B------:R-:W-:Y:S02]  /*9260*/  HADD2.F32 R58, -RZ, R58.H0_H0 ;  /* 0x2000003aff3a7230 */ /* 0x000fe40000004100 */
[----:B------:R-:W-:Y:S01]  /*9270*/  FMUL.FTZ R60, R48, R51 ;  /* 0x00000033303c7220 */ /* 0x000fe20000410000 */
[--C-:B------:R-:W-:Y:S02]  /*9280*/  HADD2.F32 R35, -RZ, R33.reuse.H0_H0 ;  /* 0x20000021ff237230 */ /* 0x100fe40000004100 */
[----:B------:R-:W-:Y:S02]  /*9290*/  HADD2.F32 R50, -RZ, R156.H1_H1 ;  /* 0x3000009cff327230 */ /* 0x000fe40000004100 */
[----:B------:R-:W-:Y:S01]  /*92a0*/  FMUL.FTZ R62, R49, R58 ;  /* 0x0000003a313e7220 */ /* 0x000fe20000410000 */
[----:B------:R-:W-:-:S02]  /*92b0*/  HADD2.F32 R47, -RZ, R33.H1_H1 ;  /* 0x30000021ff2f7230 */ /* 0x000fc40000004100 */
[C---:B------:R-:W-:Y:S01]  /*92c0*/  FMUL.FTZ R51, R35.reuse, R51 ;  /* 0x0000003323337220 */ /* 0x040fe20000410000 */
[----:B------:R-:W-:Y:S02]  /*92d0*/  HADD2.F32 R56, -RZ, R59.H0_H0 ;  /* 0x2000003bff387230 */ /* 0x000fe40000004100 */
[----:B------:R-:W-:Y:S01]  /*92e0*/  FFMA.FTZ R33, R35, R50, -R60 ;  /* 0x0000003223217223 */ /* 0x000fe2000001083c */
[----:B------:R-:W-:Y:S02]  /*92f0*/  HADD2.F32 R42, -RZ, R42.H0_H0 ;  /* 0x2000002aff2a7230 */ /* 0x000fe40000004100 */
[C---:B------:R-:W-:Y:S01]  /*9300*/  FMUL.FTZ R58, R47.reuse, R58 ;  /* 0x0000003a2f3a7220 */ /* 0x040fe20000410000 */
[----:B------:R-:W-:Y:S01]  /*9310*/  FFMA.FTZ R35, R48, R50, R51 ;  /* 0x0000003230237223 */ /* 0x000fe20000010033 */
[-C--:B------:R-:W-:Y:S01]  /*9320*/  FFMA.FTZ R62, R47, R56.reuse, -R62 ;  /* 0x000000382f3e7223 */ /* 0x080fe2000001083e */
[----:B------:R-:W-:Y:S02]  /*9330*/  HADD2.F32 R47, -RZ, R46.H0_H0 ;  /* 0x2000002eff2f7230 */ /* 0x000fe40000004100 */
[----:B------:R-:W-:Y:S01]  /*9340*/  FFMA.FTZ R58, R49, R56, R58 ;  /* 0x00000038313a7223 */ /* 0x000fe2000001003a */
[----:B------:R-:W-:-:S02]  /*9350*/  HADD2.F32 R48, -RZ, R44.H0_H0 ;  /* 0x2000002cff307230 */ /* 0x000fc40000004100 */
[----:B------:R-:W-:Y:S01]  /*9360*/  HADD2.F32 R46, -RZ, R46.H1_H1 ;  /* 0x3000002eff2e7230 */ /* 0x000fe20000004100 */
[----:B------:R-:W-:Y:S01]  /*9370*/  F2FP.F16.F32.PACK_AB R62, R62, R33 ;  /* 0x000000213e3e723e */ /* 0x000fe200000000ff */
[--C-:B------:R-:W-:Y:S01]  /*9380*/  HADD2.F32 R44, -RZ, R45.reuse.H0_H0 ;  /* 0x2000002dff2c7230 */ /* 0x100fe20000004100 */
[----:B------:R-:W-:Y:S01]  /*9390*/  F2FP.F16.F32.PACK_AB R33, R32, R29 ;  /* 0x0000001d2021723e */ /* 0x000fe200000000ff */
[----:B------:R-:W-:Y:S02]  /*93a0*/  HADD2.F32 R45, -RZ, R45.H1_H1 ;  /* 0x3000002dff2d7230 */ /* 0x000fe40000004100 */
[-C--:B------:R-:W-:Y:S01]  /*93b0*/  FMUL.FTZ R56, R46, R48.reuse ;  /* 0x000000302e387220 */ /* 0x080fe20000410000 */
[----:B------:R-:W-:Y:S01]  /*93c0*/  HADD2.F32 R213, -RZ, R213.H0_H0 ;  /* 0x200000d5ffd57230 */ /* 0x000fe20000004100 */
[----:B------:R-:W-:Y:S01]  /*93d0*/  F2FP.F16.F32.PACK_AB R35, R58, R35 ;  /* 0x000000233a23723e */ /* 0x000fe200000000ff */
[----:B------:R-:W-:Y:S02]  /*93e0*/  HADD2.F32 R157, -RZ, R157.H0_H0 ;  /* 0x2000009dff9d7230 */ /* 0x000fe40000004100 */
[C---:B------:R-:W-:Y:S01]  /*93f0*/  FMUL.FTZ R51, R45.reuse, R48 ;  /* 0x000000302d337220 */ /* 0x040fe20000410000 */
[----:B------:R-:W-:Y:S01]  /*9400*/  FFMA.FTZ R56, R45, R42, -R56 ;  /* 0x0000002a2d387223 */ /* 0x000fe20000010838 */
[----:B------:R-:W-:-:S02]  /*9410*/  HADD2.F32 R45, -RZ, R43.H0_H0 ;  /* 0x2000002bff2d7230 */ /* 0x000fc40000004100 */
[-C--:B------:R-:W-:Y:S01]  /*9420*/  FMUL.FTZ R50, R44, R213.reuse ;  /* 0x000000d52c327220 */ /* 0x080fe20000410000 */
[----:B------:R-:W-:Y:S01]  /*9430*/  FFMA.FTZ R51, R46, R42, R51 ;  /* 0x0000002a2e337223 */ /* 0x000fe20000010033 */
[----:B------:R-:W-:Y:S02]  /*9440*/  HADD2.F32 R43, -RZ, R34.H0_H0 ;  /* 0x20000022ff2b7230 */ /* 0x000fe40000004100 */
[C---:B------:R-:W-:Y:S01]  /*9450*/  FMUL.FTZ R49, R47.reuse, R213 ;  /* 0x000000d52f317220 */ /* 0x040fe20000410000 */
[----:B------:R-:W-:Y:S02]  /*9460*/  HADD2.F32 R158, -RZ, R158.H0_H0 ;  /* 0x2000009eff9e7230 */ /* 0x000fe40000004100 */
[-C--:B------:R-:W-:Y:S01]  /*9470*/  FFMA.FTZ R50, R47, R157.reuse, R50 ;  /* 0x0000009d2f327223 */ /* 0x080fe20000010032 */
[----:B------:R-:W-:Y:S02]  /*9480*/  HADD2.F32 R42, -RZ, R30.H0_H0 ;  /* 0x2000001eff2a7230 */ /* 0x000fe40000004100 */
[----:B------:R-:W-:Y:S01]  /*9490*/  FFMA.FTZ R49, R44, R157, -R49 ;  /* 0x0000009d2c317223 */ /* 0x000fe20000010831 */
[----:B------:R-:W-:-:S02]  /*94a0*/  HADD2.F32 R34, -RZ, R34.H1_H1 ;  /* 0x30000022ff227230 */ /* 0x000fc40000004100 */
[-C--:B------:R-:W-:Y:S01]  /*94b0*/  FMUL.FTZ R47, R43, R158.reuse ;  /* 0x0000009e2b2f7220 */ /* 0x080fe20000410000 */
[----:B------:R-:W-:Y:S02]  /*94c0*/  HADD2.F32 R30, -RZ, R30.H1_H1 ;  /* 0x3000001eff1e7230 */ /* 0x000fe40000004100 */
[----:B------:R-:W-:Y:S01]  /*94d0*/  FMUL.FTZ R158, R42, R158 ;  /* 0x0000009e2a9e7220 */ /* 0x000fe20000410000 */
[----:B------:R-:W-:Y:S02]  /*94e0*/  HADD2.F32 R156, -RZ, R156.H0_H0 ;  /* 0x2000009cff9c7230 */ /* 0x000fe40000004100 */
[-C--:B------:R-:W-:Y:S01]  /*94f0*/  FMUL.FTZ R57, R34, R45.reuse ;  /* 0x0000002d22397220 */ /* 0x080fe20000410000 */
[----:B------:R-:W-:Y:S02]  /*9500*/  HADD2.F32 R41, -RZ, R41.H0_H0 ;  /* 0x20000029ff297230 */ /* 0x000fe40000004100 */
[----:B------:R-:W-:Y:S01]  /*9510*/  FMUL.FTZ R45, R30, R45 ;  /* 0x0000002d1e2d7220 */ /* 0x000fe20000410000 */
[----:B------:R-:W-:-:S02]  /*9520*/  IMAD.MOV.U32 R29, RZ, RZ, R31 ;  /* 0x000000ffff1d7224 */ /* 0x000fc400078e001f */
[-C--:B------:R-:W-:Y:S01]  /*9530*/  FFMA.FTZ R47, R42, R156.reuse, -R47 ;  /* 0x0000009c2a2f7223 */ /* 0x080fe2000001082f */
[----:B------:R-:W-:Y:S01]  /*9540*/  FFMA.FTZ R158, R43, R156, R158 ;  /* 0x0000009c2b9e7223 */ /* 0x000fe2000001009e */
[-C--:B------:R-:W-:Y:S01]  /*9550*/  FFMA.FTZ R30, R30, R41.reuse, -R57 ;  /* 0x000000291e1e7223 */ /* 0x080fe20000010839 */
[----:B------:R-:W-:Y:S01]  /*9560*/  FFMA.FTZ R45, R34, R41, R45 ;  /* 0x00000029222d7223 */ /* 0x000fe2000001002d */
[----:B------:R-:W-:Y:S01]  /*9570*/  F2FP.F16.F32.PACK_AB R28, R56, R49 ;  /* 0x00000031381c723e */ /* 0x000fe200000000ff */
[----:B------:R-:W-:Y:S01]  /*9580*/  IMAD.MOV.U32 R31, RZ, RZ, R62 ;  /* 0x000000ffff1f7224 */ /* 0x000fe200078e003e */
[----:B------:R-:W-:Y:S02]  /*9590*/  F2FP.F16.F32.PACK_AB R32, R51, R50 ;  /* 0x000000323320723e */ /* 0x000fe400000000ff */
[----:B------:R-:W-:Y:S02]  /*95a0*/  F2FP.F16.F32.PACK_AB R30, R30, R47 ;  /* 0x0000002f1e1e723e */ /* 0x000fe400000000ff */
[----:B------:R-:W-:-:S07]  /*95b0*/  F2FP.F16.F32.PACK_AB R34, R45, R158 ;  /* 0x0000009e2d22723e */ /* 0x000fce00000000ff */
.L_x_1758:
[----:B------:R-:W-:Y:S05]  /*95c0*/  BSYNC B2 ;  /* 0x0000000000027941 */ /* 0x000fea0003800000 */
.L_x_1757:
[----:B------:R-:W-:Y:S02]  /*95d0*/  ULDC.64 UR4, c[0x0][0x208] ;  /* 0x0000820000047ab9 */ /* 0x000fe40000000a00 */
[----:B0-----:R0:W-:Y:S04]  /*95e0*/  STG.E.128 desc[UR4][R36.64], R28 ;  /* 0x0000001c24007986 */ /* 0x0011e8000c101d04 */
[----:B--2---:R0:W-:Y:S02]  /*95f0*/  @!P0 STG.E.128 desc[UR4][R38.64], R32 ;  /* 0x0000002026008986 */ /* 0x0041e4000c101d04 */
.L_x_1756:
[----:B------:R-:W-:Y:S05]  /*9600*/  BSYNC B1 ;  /* 0x0000000000017941 */ /* 0x000fea0003800000 */
.L_x_1755:
[----:B------:R-:W-:-:S13]  /*9610*/  ISETP.NE.AND P0, PT, R9, RZ, PT ;  /* 0x000000ff0900720c */ /* 0x000fda0003f05270 */
[----:B------:R-:W-:Y:S05]  /*9620*/  @!P0 BRA `(.L_x_1709) ;  /* 0x0000000800dc8947 */ /* 0x000fea0003800000 */
[----:B0-----:R-:W2:Y:S01]  /*9630*/  LDL R28, [R1+0x4] ;  /* 0x00000400011c7983 */ /* 0x001ea20000100800 */
[----:B------:R-:W-:Y:S01]  /*9640*/  BSSY B1, `(.L_x_1759) ;  /* 0x0000070000017945 */ /* 0x000fe20003800000 */
[----:B--2---:R-:W-:-:S04]  /*9650*/  LOP3.LUT P4, RZ, R28, 0x1, RZ, 0xc0, !PT ;  /* 0x000000011cff7812 */ /* 0x004fc8000788c0ff */
[----:B------:R-:W-:Y:S02]  /*9660*/  SEL R147, R122, R147, !P4 ;  /* 0x000000937a937207 */ /* 0x000fe40006000000 */
[----:B---34-:R-:W-:Y:S02]  /*9670*/  IADD3 R37, P0, P4, R86, R126, R12 ;  /* 0x0000007e56257210 */ /* 0x018fe40007c1e00c */
[----:B------:R-:W-:Y:S02]  /*9680*/  SHF.R.S32.HI R28, RZ, 0x1f, R147 ;  /* 0x0000001fff1c7819 */ /* 0x000fe40000011493 */
[----:B------:R-:W-:Y:S02]  /*9690*/  IADD3.X R38, R84, R40, R109, P0, P4 ;  /* 0x0000002854267210 */ /* 0x000fe400007e846d */
[----:B------:R-:W-:Y:S02]  /*96a0*/  LEA.HI R147, R28, R147, RZ, 0x4 ;  /* 0x000000931c937211 */ /* 0x000fe400078f20ff */
[----:B------:R-:W-:-:S02]  /*96b0*/  ISETP.GE.AND P4, PT, R166, R119, PT ;  /* 0x00000077a600720c */ /* 0x000fc40003f86270 */
[----:B------:R-:W-:Y:S02]  /*96c0*/  LEA.HI.SX32 R147, R147, R112, 0x1c ;  /* 0x0000007093937211 */ /* 0x000fe400078fe2ff */
[----:B------:R-:W-:Y:S02]  /*96d0*/  LEA R36, P0, R37, R114, 0x1 ;  /* 0x0000007225247211 */ /* 0x000fe400078008ff */
[----:B------:R-:W-:Y:S02]  /*96e0*/  SHF.R.S32.HI R28, RZ, 0x1f, R147 ;  /* 0x0000001fff1c7819 */ /* 0x000fe40000011493 */
[----:B------:R-:W-:Y:S02]  /*96f0*/  SHF.L.U32 R39, R147, 0x3, RZ ;  /* 0x0000000393277819 */ /* 0x000fe400000006ff */
[----:B------:R-:W-:Y:S02]  /*9700*/  LEA.HI R28, R28, R147, RZ, 0x3 ;  /* 0x000000931c1c7211 */ /* 0x000fe400078f18ff */
[----:B------:R-:W-:-:S02]  /*9710*/  LOP3.LUT R29, R173, 0x38, R39, 0xf8, !PT ;  /* 0x00000038ad1d7812 */ /* 0x000fc400078ef827 */
[----:B------:R-:W-:Y:S02]  /*9720*/  SHF.R.S32.HI R31, RZ, 0x3, R28 ;  /* 0x00000003ff1f7819 */ /* 0x000fe4000001141c */
[----:B------:R-:W-:Y:S02]  /*9730*/  LOP3.LUT R29, R29, R208, RZ, 0x3c, !PT ;  /* 0x000000d01d1d7212 */ /* 0x000fe400078e3cff */
[----:B------:R-:W-:Y:S01]  /*9740*/  LEA.HI.X R37, R37, R115, R38, 0x1, P0 ;  /* 0x0000007325257211 */ /* 0x000fe200000f0c26 */
[----:B------:R-:W-:-:S04]  /*9750*/  IMAD R28, R31, 0x1800, R178 ;  /* 0x000018001f1c7824 */ /* 0x000fc800078e02b2 */
        /* <DEDUP_REMOVED lines=8> */
[----:B------:R-:W-:Y:S01]  /*97e0*/  SHF.R.U32.HI R50, RZ, 0x10, R65 ;  /* 0x00000010ff327819 */ /* 0x000fe20000011641 */
[----:B--2---:R-:W-:Y:S01]  /*97f0*/  IMAD.MOV.U32 R44, RZ, RZ, R32 ;  /* 0x000000ffff2c7224 */ /* 0x004fe200078e0020 */
[----:B------:R-:W-:Y:S01]  /*9800*/  MOV R45, R35 ;  /* 0x00000023002d7202 */ /* 0x000fe20000000f00 */
[--C-:B------:R-:W-:Y:S01]  /*9810*/  HADD2.F32 R35, -RZ, R33.reuse.H0_H0 ;  /* 0x20000021ff237230 */ /* 0x100fe20000004100 */
[----:B------:R-:W-:Y:S01]  /*9820*/  SHF.R.U32.HI R48, RZ, 0x10, R53 ;  /* 0x00000010ff307819 */ /* 0x000fe20000011635 */
[----:B0-----:R-:W-:Y:S01]  /*9830*/  IMAD.MOV.U32 R32, RZ, RZ, R31 ;  /* 0x000000ffff207224 */ /* 0x001fe200078e001f */
[----:B------:R-:W-:Y:S01]  /*9840*/  SHF.R.U64 R38, R54, 0x10, R55 ;  /* 0x0000001036267819 */ /* 0x000fe20000001237 */
[----:B------:R-:W-:Y:S01]  /*9850*/  HADD2.F32 R33, -RZ, R33.H1_H1 ;  /* 0x30000021ff217230 */ /* 0x000fe20000004100 */
[--C-:B------:R-:W-:Y:S01]  /*9860*/  SHF.R.U64 R41, R66, 0x10, R67.reuse ;  /* 0x0000001042297819 */ /* 0x100fe20000001243 */
[----:B------:R-:W-:Y:S01]  /*9870*/  HADD2.F32 R50, -RZ, R50.H0_H0 ;  /* 0x20000032ff327230 */ /* 0x000fe20000004100 */
[----:B------:R-:W-:Y:S01]  /*9880*/  SHF.R.U32.HI R66, RZ, 0x10, R67 ;  /* 0x00000010ff427819 */ /* 0x000fe20000011643 */
[----:B------:R-:W-:Y:S01]  /*9890*/  HADD2.F32 R31, -RZ, R29.H1_H1 ;  /* 0x3000001dff1f7230 */ /* 0x000fe20000004100 */
[----:B------:R-:W-:Y:S01]  /*98a0*/  SHF.R.U64 R42, R52, 0x10, R53 ;  /* 0x00000010342a7819 */ /* 0x000fe20000001235 */
[----:B------:R-:W-:-:S02]  /*98b0*/  IMAD.MOV.U32 R43, RZ, RZ, R28 ;  /* 0x000000ffff2b7224 */ /* 0x000fc400078e001c */
[-C--:B------:R-:W-:Y:S01]  /*98c0*/  FMUL.FTZ R54, R33, R50.reuse ;  /* 0x0000003221367220 */ /* 0x080fe20000410000 */
[----:B------:R-:W-:Y:S02]  /*98d0*/  HADD2.F32 R47, -RZ, R154.H1_H1 ;  /* 0x3000009aff2f7230 */ /* 0x000fe40000004100 */
[----:B------:R-:W-:Y:S01]  /*98e0*/  FMUL.FTZ R50, R31, R50 ;  /* 0x000000321f327220 */ /* 0x000fe20000410000 */
[----:B------:R-:W-:Y:S01]  /*98f0*/  HADD2.F32 R28, -RZ, R29.H0_H0 ;  /* 0x2000001dff1c7230 */ /* 0x000fe20000004100 */
[----:B------:R-:W-:Y:S01]  /*9900*/  SHF.R.U32.HI R55, RZ, 0x10, R55 ;  /* 0x00000010ff377819 */ /* 0x000fe20000011637 */
[----:B------:R-:W-:Y:S02]  /*9910*/  HADD2.F32 R48, -RZ, R48.H0_H0 ;  /* 0x20000030ff307230 */ /* 0x000fe40000004100 */
[-C--:B------:R-:W-:Y:S01]  /*9920*/  FMUL.FTZ R29, R35, R47.reuse ;  /* 0x0000002f231d7220 */ /* 0x080fe20000410000 */
[----:B------:R-:W-:Y:S02]  /*9930*/  HADD2.F32 R46, -RZ, R152.H1_H1 ;  /* 0x30000098ff2e7230 */ /* 0x000fe40000004100 */
[----:B------:R-:W-:Y:S01]  /*9940*/  FMUL.FTZ R52, R28, R47 ;  /* 0x0000002f1c347220 */ /* 0x000fe20000410000 */
[----:B------:R-:W-:-:S02]  /*9950*/  HADD2.F32 R47, -RZ, R66.H0_H0 ;  /* 0x20000042ff2f7230 */ /* 0x000fc40000004100 */
[-C--:B------:R-:W-:Y:S01]  /*9960*/  FFMA.FTZ R49, R31, R48.reuse, -R54 ;  /* 0x000000301f317223 */ /* 0x080fe20000010836 */
[----:B------:R-:W-:Y:S01]  /*9970*/  FFMA.FTZ R50, R33, R48, R50 ;  /* 0x0000003021327223 */ /* 0x000fe20000010032 */
[----:B------:R-:W-:Y:S02]  /*9980*/  HADD2.F32 R48, -RZ, R153.H1_H1 ;  /* 0x30000099ff307230 */ /* 0x000fe40000004100 */
[-C--:B------:R-:W-:Y:S01]  /*9990*/  FFMA.FTZ R28, R28, R46.reuse, -R29 ;  /* 0x0000002e1c1c7223 */ /* 0x080fe2000001081d */
[--C-:B------:R-:W-:Y:S02]  /*99a0*/  HADD2.F32 R33, -RZ, R45.reuse.H0_H0 ;  /* 0x2000002dff217230 */ /* 0x100fe40000004100 */
[----:B------:R-:W-:Y:S01]  /*99b0*/  FFMA.FTZ R29, R35, R46, R52 ;  /* 0x0000002e231d7223 */ /* 0x000fe20000010034 */
[----:B------:R-:W-:Y:S01]  /*99c0*/  HADD2.F32 R45, -RZ, R45.H1_H1 ;  /* 0x3000002dff2d7230 */ /* 0x000fe20000004100 */
[----:B------:R-:W-:Y:S01]  /*99d0*/  SHF.R.U64 R53, R64, 0x10, R65 ;  /* 0x0000001040357819 */ /* 0x000fe20000001241 */
[----:B------:R-:W-:-:S02]  /*99e0*/  HADD2.F32 R46, -RZ, R151.H1_H1 ;  /* 0x30000097ff2e7230 */ /* 0x000fc40000004100 */
[----:B------:R-:W-:Y:S01]  /*99f0*/  FMUL.FTZ R52, R33, R48 ;  /* 0x0000003021347220 */ /* 0x000fe20000410000 */
[--C-:B------:R-:W-:Y:S02]  /*9a00*/  HADD2.F32 R31, -RZ, R32.reuse.H0_H0 ;  /* 0x20000020ff1f7230 */ /* 0x100fe40000004100 */
[-C--:B------:R-:W-:Y:S01]  /*9a10*/  FMUL.FTZ R51, R45, R47.reuse ;  /* 0x0000002f2d337220 */ /* 0x080fe20000410000 */
[----:B------:R-:W-:Y:S01]  /*9a20*/  HADD2.F32 R32, -RZ, R32.H1_H1 ;  /* 0x30000020ff207230 */ /* 0x000fe20000004100 */
[----:B------:R-:W-:Y:S01]  /*9a30*/  F2FP.F16.F32.PACK_AB R49, R49, R28 ;  /* 0x0000001c3131723e */ /* 0x000fe200000000ff */
[----:B------:R-:W-:Y:S02]  /*9a40*/  HADD2.F32 R35, -RZ, R55.H0_H0 ;  /* 0x20000037ff237230 */ /* 0x000fe40000004100 */
[C---:B------:R-:W-:Y:S01]  /*9a50*/  FMUL.FTZ R48, R31.reuse, R48 ;  /* 0x000000301f307220 */ /* 0x040fe20000410000 */
[----:B------:R-:W-:Y:S01]  /*9a60*/  FFMA.FTZ R52, R31, R46, -R52 ;  /* 0x0000002e1f347223 */ /* 0x000fe20000010834 */
[----:B------:R-:W-:Y:S01]  /*9a70*/  FMUL.FTZ R54, R32, R47 ;  /* 0x0000002f20367220 */ /* 0x000fe20000410000 */
[----:B------:R-:W-:-:S02]  /*9a80*/  HADD2.F32 R154, -RZ, R154.H0_H0 ;  /* 0x2000009aff9a7230 */ /* 0x000fc40000004100 */
[-C--:B------:R-:W-:Y:S01]  /*9a90*/  FFMA.FTZ R51, R32, R35.reuse, -R51 ;  /* 0x0000002320337223 */ /* 0x080fe20000010833 */
[----:B------:R-:W-:Y:S02]  /*9aa0*/  HADD2.F32 R31, -RZ, R43.H0_H0 ;  /* 0x2000002bff1f7230 */ /* 0x000fe40000004100 */
[----:B------:R-:W-:Y:S01]  /*9ab0*/  FFMA.FTZ R47, R33, R46, R48 ;  /* 0x0000002e212f7223 */ /* 0x000fe20000010030 */
[----:B------:R-:W-:Y:S02]  /*9ac0*/  HADD2.F32 R32, -RZ, R44.H0_H0 ;  /* 0x2000002cff207230 */ /* 0x000fe40000004100 */
[----:B------:R-:W-:Y:S01]  /*9ad0*/  FFMA.FTZ R54, R45, R35, R54 ;  /* 0x000000232d367223 */ /* 0x000fe20000010036 */
[----:B------:R-:W-:Y:S02]  /*9ae0*/  HADD2.F32 R152, -RZ, R152.H0_H0 ;  /* 0x20000098ff987230 */ /* 0x000fe40000004100 */
[----:B------:R-:W-:Y:S01]  /*9af0*/  FMUL.FTZ R35, R31, R154 ;  /* 0x0000009a1f237220 */ /* 0x000fe20000410000 */
[----:B------:R-:W-:-:S02]  /*9b00*/  HADD2.F32 R33, -RZ, R53.H0_H0 ;  /* 0x20000035ff217230 */ /* 0x000fc40000004100 */
[C---:B------:R-:W-:Y:S01]  /*9b10*/  FMUL.FTZ R46, R32.reuse, R154 ;  /* 0x0000009a202e7220 */ /* 0x040fe20000410000 */
[----:B------:R-:W-:Y:S02]  /*9b20*/  HADD2.F32 R44, -RZ, R44.H1_H1 ;  /* 0x3000002cff2c7230 */ /* 0x000fe40000004100 */
[-C--:B------:R-:W-:Y:S01]  /*9b30*/  FFMA.FTZ R35, R32, R152.reuse, R35 ;  /* 0x0000009820237223 */ /* 0x080fe20000010023 */
[----:B------:R-:W-:Y:S02]  /*9b40*/  HADD2.F32 R43, -RZ, R43.H1_H1 ;  /* 0x3000002bff2b7230 */ /* 0x000fe40000004100 */
[----:B------:R-:W-:Y:S01]  /*9b50*/  FFMA.FTZ R46, R31, R152, -R46 ;  /* 0x000000981f2e7223 */ /* 0x000fe2000001082e */
[----:B------:R-:W-:Y:S02]  /*9b60*/  HADD2.F32 R42, -RZ, R42.H0_H0 ;  /* 0x2000002aff2a7230 */ /* 0x000fe40000004100 */
[----:B------:R-:W-:Y:S01]  /*9b70*/  FMUL.FTZ R48, R44, R33 ;  /* 0x000000212c307220 */ /* 0x000fe20000410000 */
[----:B------:R-:W-:-:S02]  /*9b80*/  HADD2.F32 R32, -RZ, R34.H0_H0 ;  /* 0x20000022ff207230 */ /* 0x000fc40000004100 */
[C---:B------:R-:W-:Y:S01]  /*9b90*/  FMUL.FTZ R33, R43.reuse, R33 ;  /* 0x000000212b217220 */ /* 0x040fe20000410000 */
[----:B------:R-:W-:Y:S02]  /*9ba0*/  HADD2.F32 R153, -RZ, R153.H0_H0 ;  /* 0x20000099ff997230 */ /* 0x000fe40000004100 */
[-C--:B------:R-:W-:Y:S01]  /*9bb0*/  FFMA.FTZ R43, R43, R42.reuse, -R48 ;  /* 0x0000002a2b2b7223 */ /* 0x080fe20000010830 */
[----:B------:R-:W-:Y:S02]  /*9bc0*/  HADD2.F32 R41, -RZ, R41.H0_H0 ;  /* 0x20000029ff297230 */ /* 0x000fe40000004100 */
[----:B------:R-:W-:Y:S01]  /*9bd0*/  FFMA.FTZ R42, R44, R42, R33 ;  /* 0x0000002a2c2a7223 */ /* 0x000fe20000010021 */
[----:B------:R-:W-:Y:S01]  /*9be0*/  HADD2.F32 R31, -RZ, R30.H0_H0 ;  /* 0x2000001eff1f7230 */ /* 0x000fe20000004100 */
[----:B------:R-:W-:Y:S01]  /*9bf0*/  F2FP.F16.F32.PACK_AB R47, R54, R47 ;  /* 0x0000002f362f723e */ /* 0x000fe200000000ff */
[----:B------:R-:W-:Y:S01]  /*9c00*/  HADD2.F32 R34, -RZ, R34.H1_H1 ;  /* 0x30000022ff227230 */ /* 0x000fe20000004100 */
[----:B------:R-:W-:Y:S01]  /*9c10*/  F2FP.F16.F32.PACK_AB R28, R43, R46 ;  /* 0x0000002e2b1c723e */ /* 0x000fe200000000ff */
[----:B------:R-:W-:-:S02]  /*9c20*/  HADD2.F32 R30, -RZ, R30.H1_H1 ;  /* 0x3000001eff1e7230 */ /* 0x000fc40000004100 */
[----:B------:R-:W-:Y:S02]  /*9c30*/  HADD2.F32 R33, -RZ, R38.H0_H0 ;  /* 0x20000026ff217230 */ /* 0x000fe40000004100 */
[----:B------:R-:W-:Y:S01]  /*9c40*/  FMUL.FTZ R38, R32, R153 ;  /* 0x0000009920267220 */ /* 0x000fe20000410000 */
[----:B------:R-:W-:Y:S02]  /*9c50*/  HADD2.F32 R151, -RZ, R151.H0_H0 ;  /* 0x20000097ff977230 */ /* 0x000fe40000004100 */
[----:B------:R-:W-:Y:S01]  /*9c60*/  FMUL.FTZ R45, R34, R41 ;  /* 0x00000029222d7220 */ /* 0x000fe20000410000 */
[C---:B------:R-:W-:Y:S01]  /*9c70*/  FMUL.FTZ R153, R31.reuse, R153 ;  /* 0x000000991f997220 */ /* 0x040fe20000410000 */
[----:B------:R-:W-:Y:S01]  /*9c80*/  FMUL.FTZ R41, R30, R41 ;  /* 0x000000291e297220 */ /* 0x000fe20000410000 */
[-C--:B------:R-:W-:Y:S02]  /*9c90*/  FFMA.FTZ R38, R31, R151.reuse, -R38 ;  /* 0x000000971f267223 */ /* 0x080fe40000010826 */
        /* <DEDUP_REMOVED lines=10> */
.L_x_1760:
[----:B------:R-:W-:Y:S05]  /*9d40*/  BSYNC B1 ;  /* 0x0000000000017941 */ /* 0x000fea0003800000 */
.L_x_1759:
[----:B------:R-:W-:Y:S01]  /*9d50*/  ISETP.GE.AND P0, PT, R39, R144, PT ;  /* 0x000000902700720c */ /* 0x000fe20003f06270 */
[----:B------:R-:W-:Y:S02]  /*9d60*/  ULDC.64 UR4, c[0x0][0x208] ;  /* 0x0000820000047ab9 */ /* 0x000fe40000000a00 */
[----:B0-----:R0:W-:Y:S10]  /*9d70*/  STG.E.128 desc[UR4][R36.64], R28 ;  /* 0x0000001c24007986 */ /* 0x0011f4000c101d04 */
[----:B------:R-:W-:Y:S05]  /*9d80*/  @P0 BRA `(.L_x_1709) ;  /* 0x0000000400040947 */ /* 0x000fea0003800000 */
[--C-:B------:R-:W-:Y:S01]  /*9d90*/  IADD3 R126, P0, P4, R86, R126, R39.reuse ;  /* 0x0000007e567e7210 */ /* 0x100fe20007c1e027 */
[----:B------:R-:W-:Y:S01]  /*9da0*/  ULDC.64 UR4, c[0x0][0x208] ;  /* 0x0000820000047ab9 */ /* 0x000fe20000000a00 */
[----:B------:R-:W-:-:S04]  /*9db0*/  SHF.R.S32.HI R39, RZ, 0x1f, R39 ;  /* 0x0000001fff277819 */ /* 0x000fc80000011427 */
[----:B------:R-:W-:Y:S02]  /*9dc0*/  IADD3.X R40, R84, R40, R39, P0, P4 ;  /* 0x0000002854287210 */ /* 0x000fe400007e8427 */
[----:B------:R-:W-:-:S04]  /*9dd0*/  LEA R114, P0, R126, R114, 0x1 ;  /* 0x000000727e727211 */ /* 0x000fc800078008ff */
[----:B------:R-:W-:-:S05]  /*9de0*/  LEA.HI.X R115, R126, R115, R40, 0x1, P0 ;  /* 0x000000737e737211 */ /* 0x000fca00000f0c28 */
[----:B--2---:R2:W-:Y:S01]  /*9df0*/  STG.E.128 desc[UR4][R114.64], R32 ;  /* 0x0000002072007986 */ /* 0x0045e2000c101d04 */
[----:B------:R-:W-:Y:S05]  /*9e00*/  BRA `(.L_x_1709) ;  /* 0x0000000000e47947 */ /* 0x000fea0003800000 */
.L_x_1676:
[----:B------:R-:W-:-:S04]  /*9e10*/  ULOP3.LUT UR4, UR60, 0x1, URZ, 0xfc, !UPT ;  /* 0x000000013c047892 */ /* 0x000fc8000f8efc3f */
[----:B------:R-:W-:-:S06]  /*9e20*/  UISETP.NE.AND UP0, UPT, UR4, 0x3, UPT ;  /* 0x000000030400788c */ /* 0x000fcc000bf05270 */
[----:B------:R-:W-:-:S13]  /*9e30*/  PLOP3.LUT P1, PT, PT, PT, UP0, 0x80, 0x0 ;  /* 0x000000000000781c */ /* 0x000fda0003f2f008 */
[----:B------:R-:W-:Y:S05]  /*9e40*/  @!P1 BRA `(.L_x_1761) ;  /* 0x0000000000049947 */ /* 0x000fea0003800000 */
[----:B------:R-:W-:Y:S01]  /*9e50*/  BPT.TRAP 0x1 ;  /* 0x000000040000795c */ /* 0x000fe20000300000 */
.L_x_1761:
[----:B------:R-:W-:Y:S01]  /*9e60*/  IMAD R3, R17, 0x8, R16 ;  /* 0x0000000811037824 */ /* 0x000fe200078e0210 */
[----:B------:R-:W-:Y:S01]  /*9e70*/  SHF.L.U32 R0, R167, 0x1f, RZ ;  /* 0x0000001fa7007819 */ /* 0x000fe200000006ff */
[----:B------:R-:W-:Y:S01]  /*9e80*/  IMAD R4, R2, -0x60, R24 ;  /* 0xffffffa002047824 */ /* 0x000fe200078e0218 */
[----:B------:R-:W-:Y:S02]  /*9e90*/  BSSY B1, `(.L_x_1762) ;  /* 0x0000005000017945 */ /* 0x000fe40003800000 */
[----:B------:R-:W1:Y:S02]  /*9ea0*/  SYNCS.PHASECHK.TRANS64.TRYWAIT P4, [R3+URZ+0x2a890], R0 ;  /* 0x02a89000030075a7 */ /* 0x000e64000808017f */
[----:B------:R-:W-:-:S04]  /*9eb0*/  VIMNMX R4, R4, 0x60, PT ;  /* 0x0000006004047848 */ /* 0x000fc80003fe0100 */
[----:B------:R-:W-:Y:S01]  /*9ec0*/  ISETP.GE.AND P0, PT, R162, R4, PT ;  /* 0x00000004a200720c */ /* 0x000fe20003f06270 */
[----:B-1----:R-:W-:-:S12]  /*9ed0*/  @!P4 BRA `(.L_x_1763) ;  /* 0x000001e400a8c947 */ /* 0x002fd80003800000 */
.L_x_2127:
[----:B------:R-:W-:Y:S05]  /*9ee0*/  BSYNC B1 ;  /* 0x0000000000017941 */ /* 0x000fea0003800000 */
.L_x_1762:
[----:B------:R-:W-:Y:S04]  /*9ef0*/  BSSY B1, `(.L_x_1764) ;  /* 0x0000015000017945 */ /* 0x000fe80003800000 */
[----:B------:R-:W-:Y:S05]  /*9f00*/  @P0 BRA `(.L_x_1765) ;  /* 0x00000000004c0947 */ /* 0x000fea0003800000 */
[----:B------:R-:W-:Y:S01]  /*9f10*/  ISETP.NE.AND P4, PT, R11, RZ, PT ;  /* 0x000000ff0b00720c */ /* 0x000fe20003f85270 */
[----:B------:R-:W-:Y:S01]  /*9f20*/  ULDC.64 UR4, c[0x0][0x208] ;  /* 0x0000820000047ab9 */ /* 0x000fe20000000a00 */
        /* <DEDUP_REMOVED lines=17> */
.L_x_1765:
[----:B------:R-:W-:Y:S05]  /*a040*/  BSYNC B1 ;  /* 0x0000000000017941 */ /* 0x000fea0003800000 */
.L_x_1764:
[----:B------:R-:W-:-:S13]  /*a050*/  ISETP.GE.AND P0, PT, R188, R4, PT ;  /* 0x00000004bc00720c */ /* 0x000fda0003f06270 */
[----:B------:R-:W-:Y:S05]  /*a060*/  @P0 BRA `(.L_x_1709) ;  /* 0x00000000004c0947 */ /* 0x000fea0003800000 */
[----:B------:R-:W-:Y:S01]  /*a070*/  ISETP.NE.AND P4, PT, R11, RZ, PT ;  /* 0x000000ff0b00720c */ /* 0x000fe20003f85270 */
[----:B------:R-:W-:Y:S01]  /*a080*/  ULDC.64 UR4, c[0x0][0x208] ;  /* 0x0000820000047ab9 */ /* 0x000fe20000000a00 */
        /* <DEDUP_REMOVED lines=17> */
.L_x_1709:
[----:B------:R-:W-:Y:S05]  /*a1a0*/  BSYNC B0 ;  /* 0x0000000000007941 */ /* 0x000fea0003800000 */
.L_x_1675:
        /* <DEDUP_REMOVED lines=17> */
.L_x_1767:
[----:B------:R-:W-:Y:S05]  /*a2c0*/  BSYNC B0 ;  /* 0x0000000000007941 */ /* 0x000fea0003800000 */
.L_x_1766:
[----:B------:R-:W2:Y:S01]  /*a2d0*/  SYNCS.PHASECHK.TRANS64.TRYWAIT P4, [R3+URZ+0x2a8b0], R0 ;  /* 0x02a8b000030075a7 */ /* 0x000ea2000808017f */
[----:B0-----:R-:W-:Y:S01]  /*a2e0*/  IMAD R28, R17, 0x3000, R25 ;  /* 0x00003000111c7824 */ /* 0x001fe200078e0219 */
[----:B------:R-:W-:Y:S01]  /*a2f0*/  ULDC UR61, c[0x0][0x320] ;  /* 0x0000c800003d7ab9 */ /* 0x000fe20000000800 */
[----:B------:R-:W-:Y:S01]  /*a300*/  ULDC.64 UR56, c[0x0][0x328] ;  /* 0x0000ca0000387ab9 */ /* 0x000fe20000000a00 */
[----:B------:R-:W-:Y:S01]  /*a310*/  ULDC.64 UR58, c[0x0][0x318] ;  /* 0x0000c600003a7ab9 */ /* 0x000fe20000000a00 */
[----:B------:R-:W-:Y:S01]  /*a320*/  BSSY B0, `(.L_x_1768) ;  /* 0x0000004000007945 */ /* 0x000fe20003800000 */
[----:B------:R-:W-:Y:S01]  /*a330*/  ISETP.GE.AND P1, PT, R162, R4, PT ;  /* 0x00000004a200720c */ /* 0x000fe20003f26270 */
[----:B------:R-:W-:Y:S02]  /*a340*/  IMAD.IADD R30, R128, 0x1, R28 ;  /* 0x00000001801e7824 */ /* 0x000fe400078e021c */
[----:B--2---:R-:W-:Y:S10]  /*a350*/  @!P4 BRA `(.L_x_1769) ;  /* 0x000001e0009cc947 */ /* 0x004ff40003800000 */
.L_x_2128:
[----:B------:R-:W-:Y:S05]  /*a360*/  BSYNC B0 ;  /* 0x0000000000007941 */ /* 0x000fea0003800000 */
.L_x_1768:
[----:B------:R-:W-:Y:S01]  /*a370*/  BSSY B0, `(.L_x_1770) ;  /* 0x000001a000007945 */ /* 0x000fe20003800000 */
[----:B01----:R-:W-:Y:S01]  /*a380*/  IMAD R0, R28, 0x2, R117 ;  /* 0x000000021c007824 */ /* 0x003fe200078e0275 */
[----:B------:R-:W-:Y:S01]  /*a390*/  LEA R40, R30, R117, 0x1 ;  /* 0x000000751e287211 */ /* 0x000fe200078e08ff */
[----:B------:R-:W-:Y:S01]  /*a3a0*/  IMAD.WIDE R36, R2, 0x60, R120 ;  /* 0x0000006002247825 */ /* 0x000fe200078e0278 */
[----:B------:R-:W-:Y:S06]  /*a3b0*/  @P1 BRA `(.L_x_1771) ;  /* 0x0000000000541947 */ /* 0x000fec0003800000 */
[----:B------:R-:W-:Y:S01]  /*a3c0*/  IMAD R31, R37, UR56, RZ ;  /* 0x00000038251f7c24 */ /* 0x000fe2000f8e02ff */
[----:B------:R-:W-:Y:S01]  /*a3d0*/  ISETP.GE.AND P4, PT, R18, UR61, PT ;  /* 0x0000003d12007c0c */ /* 0x000fe2000bf86270 */
[----:B------:R-:W-:Y:S01]  /*a3e0*/  IMAD.MOV.U32 R28, RZ, RZ, R88 ;  /* 0x000000ffff1c7224 */ /* 0x000fe200078e0058 */
[----:B------:R-:W-:Y:S01]  /*a3f0*/  ULDC.64 UR4, c[0x0][0x208] ;  /* 0x0000820000047ab9 */ /* 0x000fe20000000a00 */
        /* <DEDUP_REMOVED lines=17> */
.L_x_1771:
[----:B------:R-:W-:Y:S05]  /*a510*/  BSYNC B0 ;  /* 0x0000000000007941 */ /* 0x000fea0003800000 */
.L_x_1770:
[----:B------:R-:W-:Y:S01]  /*a520*/  ISETP.GE.AND P1, PT, R188, R4, PT ;  /* 0x00000004bc00720c */ /* 0x000fe20003f26270 */
[----:B------:R-:W-:-:S12]  /*a530*/  BSSY B0, `(.L_x_1772) ;  /* 0x0000018000007945 */ /* 0x000fd80003800000 */
[----:B------:R-:W-:Y:S05]  /*a540*/  @P1 BRA `(.L_x_1773) ;  /* 0x0000000000581947 */ /* 0x000fea0003800000 */
[----:B0-----:R-:W-:Y:S01]  /*a550*/  IADD3 R31, P1, R36, 0x40, RZ ;  /* 0x00000040241f7810 */ /* 0x001fe20007f3e0ff */
[----:B------:R-:W-:Y:S01]  /*a560*/  IMAD.MOV.U32 R4, RZ, RZ, R88 ;  /* 0x000000ffff047224 */ /* 0x000fe200078e0058 */
[----:B------:R-:W-:Y:S01]  /*a570*/  ISETP.GE.AND P4, PT, R18, UR61, PT ;  /* 0x0000003d12007c0c */ /* 0x000fe2000bf86270 */
[----:B------:R-:W-:Y:S02]  /*a580*/  ULDC.64 UR4, c[0x0][0x208] ;  /* 0x0000820000047ab9 */ /* 0x000fe40000000a00 */
[----:B------:R-:W-:Y:S02]  /*a590*/  IMAD.X R36, RZ, RZ, R37, P1 ;  /* 0x000000ffff247224 */ /* 0x000fe400008e0625 */
        /* <DEDUP_REMOVED lines=17> */
.L_x_1773:
[----:B------:R-:W-:Y:S05]  /*a6b0*/  BSYNC B0 ;  /* 0x0000000000007941 */ /* 0x000fea0003800000 */
.L_x_1772:
[----:B------:R-:W3:Y:S01]  /*a6c0*/  LDL R0, [R1+0x4] ;  /* 0x0000040001007983 */ /* 0x000ee20000100800 */
[----:B------:R-:W-:Y:S01]  /*a6d0*/  VIADD R17, R17, 0x1 ;  /* 0x0000000111117836 */ /* 0x000fe20000000000 */
[----:B------:R-:W-:Y:S01]  /*a6e0*/  @!P0 IADD3 R3, R3, 0x2a8c0, RZ ;  /* 0x0002a8c003038810 */ /* 0x000fe20007ffe0ff */
[----:B------:R-:W-:Y:S01]  /*a6f0*/  @!PT LDS RZ, [RZ] ;  /* 0x00000000fffff984 */ /* 0x000fe20000000800 */
[----:B------:R-:W-:Y:S01]  /*a700*/  @!PT LDS RZ, [RZ] ;  /* 0x00000000fffff984 */ /* 0x000fe20000000800 */
[----:B------:R-:W-:Y:S01]  /*a710*/  @!PT LDS RZ, [RZ] ;  /* 0x00000000fffff984 */ /* 0x000fe20000000800 */
[----:B------:R-:W-:Y:S01]  /*a720*/  @!PT LDS RZ, [RZ] ;  /* 0x00000000fffff984 */ /* 0x000fe20000000800 */
[----:B------:R1:W-:Y:S06]  /*a730*/  MEMBAR.ALL.CTA ;  /* 0x0000000000007992 */ /* 0x0003ec0000008000 */
[----:B-1----:R-:W1:Y:S02]  /*a740*/  FENCE.VIEW.ASYNC.S ;  /* 0x00000000000073c6 */ /* 0x002e640000000000 */
[----:B-1----:R1:W-:Y:S01]  /*a750*/  BAR.SYNC.DEFER_BLOCKING R150, 0x80 ;  /* 0x000200960000751d */ /* 0x0023e20000010000 */
[----:B------:R-:W-:-:S02]  /*a760*/  ISETP.NE.AND P1, PT, R17, 0x2, PT ;  /* 0x000000021100780c */ /* 0x000fc40003f25270 */
[----:B------:R-:W-:Y:S02]  /*a770*/  @!P0 PRMT R3, RZ, 0x654, R3 ;  /* 0x00000654ff038816 */ /* 0x000fe40000000003 */
[----:B------:R-:W-:Y:S02]  /*a780*/  SEL R17, R17, RZ, P1 ;  /* 0x000000ff11117207 */ /* 0x000fe40000800000 */
[----:B------:R1:W-:Y:S01]  /*a790*/  @!P0 SYNCS.ARRIVE.TRANS64.RED.A1T0 RZ, [R3+URZ], RZ ;  /* 0x000000ff03ff89a7 */ /* 0x0003e2000810043f */
[----:B------:R-:W-:Y:S02]  /*a7a0*/  PLOP3.LUT P0, PT, PT, PT, PT, 0x8, 0x0 ;  /* 0x000000000000781c */ /* 0x000fe40003f0e170 */
[----:B---3--:R-:W-:Y:S02]  /*a7b0*/  LOP3.LUT P4, RZ, R0, 0x2, RZ, 0xc0, !PT ;  /* 0x0000000200ff7812 */ /* 0x008fe4000788c0ff */
[----:B------:R-:W-:-:S04]  /*a7c0*/  SEL R0, RZ, 0x1, P1 ;  /* 0x00000001ff007807 */ /* 0x000fc80000800000 */
[----:B------:R-:W-:-:S07]  /*a7d0*/  LOP3.LUT R167, R167, R0, RZ, 0x3c, !PT ;  /* 0x00000000a7a77212 */ /* 0x000fce00078e3cff */
[----:B-1----:R-:W-:Y:S05]  /*a7e0*/  @P4 BRA `(.L_x_1774) ;  /* 0xffffff8000cc4947 */ /* 0x002fea000383ffff */
.L_x_1670:
[----:B------:R-:W1:Y:S01]  /*a7f0*/  LDC R0, c[0x0][0x448] ;  /* 0x00011200ff007b82 */ /* 0x000e620000000800 */
[----:B------:R-:W-:Y:S01]  /*a800*/  IADD3 R5, R164, 0x1, -R163 ;  /* 0x00000001a4057810 */ /* 0x000fe20007ffe8a3 */
[----:B------:R-:W-:Y:S06]  /*a810*/  BSSY B0, `(.L_x_1775) ;  /* 0x000000d000007945 */ /* 0x000fec0003800000 */
[----:B------:R-:W3:Y:S01]  /*a820*/  LDC.64 R6, c[0x0][0x9e0] ;  /* 0x00027800ff067b82 */ /* 0x000ee20000000a00 */
[----:B-1----:R-:W-:Y:S01]  /*a830*/  ISETP.NE.AND P1, PT, R0, 0x1, PT ;  /* 0x000000010000780c */ /* 0x002fe20003f25270 */
[----:B------:R-:W-:Y:S01]  /*a840*/  VIADD R0, R177, 0x7f ;  /* 0x0000007fb1007836 */ /* 0x000fe20000000000 */
[----:B---3--:R-:W-:-:S11]  /*a850*/  ISETP.GE.AND P2, PT, R7, 0x1, PT ;  /* 0x000000010700780c */ /* 0x008fd60003f46270 */
[----:B------:R-:W1:Y:S08]  /*a860*/  @P1 LDC R3, c[0x0][0x44c] ;  /* 0x00011300ff031b82 */ /* 0x000e700000000800 */
[----:B------:R-:W3:Y:S01]  /*a870*/  @P1 LDC R2, c[0x0][0x450] ;  /* 0x00011400ff021b82 */ /* 0x000ee20000000800 */
[----:B-1----:R-:W-:-:S05]  /*a880*/  @P1 IMAD.HI.U32 R3, R0, R3, RZ ;  /* 0x0000000300031227 */ /* 0x002fca00078e00ff */
[----:B---3--:R-:W-:-:S05]  /*a890*/  @P1 SHF.R.U32.HI R0, RZ, R2, R3 ;  /* 0x00000002ff001219 */ /* 0x008fca0000011603 */
[----:B------:R-:W-:Y:S01]  /*a8a0*/  IMAD.IADD R3, R5, 0x1, R0 ;  /* 0x0000000105037824 */ /* 0x000fe200078e0200 */
[----:B------:R-:W-:Y:S06]  /*a8b0*/  @P0 BRA `(.L_x_1776) ;  /* 0x0000000000080947 */ /* 0x000fec0003800000 */
[----:B------:R-:W1:Y:S02]  /*a8c0*/  FENCE.VIEW.ASYNC.G ;  /* 0x00000000000073c6 */ /* 0x000e640000000100 */
[----:B-1----:R-:W-:Y:S06]  /*a8d0*/  BAR.ARV 0xc, 0x180 ;  /* 0x0306000000007b1d */ /* 0x002fec0000002000 */
.L_x_1776:
[----:B------:R-:W-:Y:S05]  /*a8e0*/  BSYNC B0 ;  /* 0x0000000000007941 */ /* 0x000fea0003800000 */
.L_x_1775:
[----:B------:R-:W-:Y:S01]  /*a8f0*/  IMAD.IADD R0, R3, 0x1, R6 ;  /* 0x0000000103007824 */ /* 0x000fe200078e0206 */
[----:B------:R-:W-:Y:S06]  /*a900*/  @!P2 BRA `(.L_x_1777) ;  /* 0x000000000048a947 */ /* 0x000fec0003800000 */
[C---:B------:R-:W-:Y:S01]  /*a910*/  ISETP.GT.AND P0, PT, R3.reuse, RZ, PT ;  /* 0x000000ff0300720c */ /* 0x040fe20003f04270 */
[----:B------:R-:W-:Y:S01]  /*a920*/  BSSY B0, `(.L_x_1778) ;  /* 0x000000e000007945 */ /* 0x000fe20003800000 */
[----:B------:R-:W-:-:S11]  /*a930*/  VIADD R2, R3, 0xffffffff ;  /* 0xffffffff03027836 */ /* 0x000fd60000000000 */
[----:B------:R-:W-:Y:S05]  /*a940*/  @P0 BRA `(.L_x_1779) ;  /* 0x00000000001c0947 */ /* 0x000fea0003800000 */
[----:B------:R-:W-:Y:S01]  /*a950*/  ISETP.NE.AND P0, PT, R7, 0x1, PT ;  /* 0x000000010700780c */ /* 0x000fe20003f05270 */
[----:B------:R-:W-:-:S12]  /*a960*/  IMAD.MOV R3, RZ, RZ, -R3 ;  /* 0x000000ffff037224 */ /* 0x000fd800078e0a03 */
[----:B------:R-:W1:Y:S02]  /*a970*/  @P0 LDC.64 R4, c[0x0][0x9e8] ;  /* 0x00027a00ff040b82 */ /* 0x000e640000000a00 */
[----:B-1----:R-:W-:-:S05]  /*a980*/  @P0 IMAD.HI.U32 R2, R3, R4, RZ ;  /* 0x0000000403020227 */ /* 0x002fca00078e00ff */
[----:B------:R-:W-:-:S04]  /*a990*/  @P0 SHF.R.U32.HI R3, RZ, R5, R2 ;  /* 0x00000005ff030219 */ /* 0x000fc80000011602 */
[----:B------:R-:W-:Y:S01]  /*a9a0*/  LOP3.LUT R2, RZ, R3, RZ, 0x33, !PT ;  /* 0x00000003ff027212 */ /* 0x000fe200078e33ff */
[----:B------:R-:W-:Y:S06]  /*a9b0*/  BRA `(.L_x_1780) ;  /* 0x0000000000107947 */ /* 0x000fec0003800000 */
.L_x_1779:
[----:B------:R-:W-:-:S13]  /*a9c0*/  ISETP.NE.AND P0, PT, R7, 0x1, PT ;  /* 0x000000010700780c */ /* 0x000fda0003f05270 */
[----:B------:R-:W1:Y:S02]  /*a9d0*/  @P0 LDC.64 R4, c[0x0][0x9e8] ;  /* 0x00027a00ff040b82 */ /* 0x000e640000000a00 */
[----:B-1----:R-:W-:-:S05]  /*a9e0*/  @P0 IMAD.HI.U32 R4, R2, R4, RZ ;  /* 0x0000000402040227 */ /* 0x002fca00078e00ff */
[----:B------:R-:W-:-:S07]  /*a9f0*/  @P0 SHF.R.U32.HI R2, RZ, R5, R4 ;  /* 0x00000005ff020219 */ /* 0x000fce0000011604 */
.L_x_1780:
[----:B------:R-:W-:Y:S05]  /*aa00*/  BSYNC B0 ;  /* 0x0000000000007941 */ /* 0x000fea0003800000 */
.L_x_1778:
[----:B------:R-:W-:-:S05]  /*aa10*/  IMAD R3, R2, R7, R7 ;  /* 0x0000000702037224 */ /* 0x000fca00078e0207 */
[----:B------:R-:W-:-:S07]  /*aa20*/  VIMNMX R0, R0, R3, PT ;  /* 0x0000000300007248 */ /* 0x000fce0003fe0100 */
.L_x_1777:
[----:B------:R-:W1:Y:S01]  /*aa30*/  @P1 LDC R2, c[0x0][0x44c] ;  /* 0x00011300ff021b82 */ /* 0x000e620000000800 */
[----:B------:R-:W-:Y:S01]  /*aa40*/  IADD3 R0, R0, 0x5f, RZ ;  /* 0x0000005f00007810 */ /* 0x000fe20007ffe0ff */
[----:B------:R-:W-:Y:S01]  /*aa50*/  IMAD.MOV.U32 R5, RZ, RZ, R177 ;  /* 0x000000ffff057224 */ /* 0x000fe200078e00b1 */
[----:B------:R-:W-:-:S03]  /*aa60*/  ULDC UR4, c[0x0][0x9dc] ;  /* 0x0002770000047ab9 */ /* 0x000fc60000000800 */
[----:B------:R-:W-:Y:S02]  /*aa70*/  IMAD.HI R0, R0, 0x2aaaaaab, RZ ;  /* 0x2aaaaaab00007827 */ /* 0x000fe400078e02ff */
[----:B------:R-:W3:Y:S03]  /*aa80*/  @P1 LDC R9, c[0x0][0x450] ;  /* 0x00011400ff091b82 */ /* 0x000ee60000000800 */
[----:B------:R-:W-:Y:S01]  /*aa90*/  SHF.R.U32.HI R3, RZ, 0x1f, R0 ;  /* 0x0000001fff037819 */ /* 0x000fe20000011600 */
[----:B-1----:R-:W-:-:S05]  /*aaa0*/  @P1 IMAD.HI.U32 R2, R177, R2, RZ ;  /* 0x00000002b1021227 */ /* 0x002fca00078e00ff */
[----:B---3--:R-:W-:Y:S02]  /*aab0*/  @P1 SHF.R.U32.HI R5, RZ, R9, R2 ;  /* 0x00000009ff051219 */ /* 0x008fe40000011602 */
[----:B------:R-:W-:-:S03]  /*aac0*/  LEA.HI.SX32 R2, R0, R3, 0x1c ;  /* 0x0000000300027211 */ /* 0x000fc600078fe2ff */
[----:B------:R-:W-:Y:S01]  /*aad0*/  IMAD.IADD R0, R148, 0x1, R5 ;  /* 0x0000000194007824 */ /* 0x000fe200078e0205 */
[----:B------:R-:W-:-:S03]  /*aae0*/  VIMNMX R2, R149, R2, PT ;  /* 0x0000000295027248 */ /* 0x000fc60003fe0100 */
[----:B------:R-:W-:Y:S01]  /*aaf0*/  VIADD R3, R0, -UR4 ;  /* 0x8000000400037c36 */ /* 0x000fe20008000000 */
[----:B------:R-:W-:Y:S06]  /*ab00*/  @!P2 BRA `(.L_x_1781) ;  /* 0x000000000044a947 */ /* 0x000fec0003800000 */
[----:B------:R-:W-:Y:S01]  /*ab10*/  ISETP.GT.AND P0, PT, R0, -0x1, PT ;  /* 0xffffffff0000780c */ /* 0x000fe20003f04270 */
[----:B------:R-:W-:-:S12]  /*ab20*/  BSSY B0, `(.L_x_1782) ;  /* 0x000000d000007945 */ /* 0x000fd80003800000 */
[----:B------:R-:W-:Y:S05]  /*ab30*/  @P0 BRA `(.L_x_1783) ;  /* 0x00000000001c0947 */ /* 0x000fea0003800000 */
[----:B------:R-:W-:Y:S02]  /*ab40*/  ISETP.NE.AND P0, PT, R7, 0x1, PT ;  /* 0x000000010700780c */ /* 0x000fe40003f05270 */
[----:B------:R-:W-:-:S11]  /*ab50*/  LOP3.LUT R5, RZ, R0, RZ, 0x33, !PT ;  /* 0x00000000ff057212 */ /* 0x000fd600078e33ff */
[----:B------:R-:W1:Y:S02]  /*ab60*/  @P0 LDC.64 R8, c[0x0][0x9e8] ;  /* 0x00027a00ff080b82 */ /* 0x000e640000000a00 */
[----:B-1----:R-:W-:-:S05]  /*ab70*/  @P0 IMAD.HI.U32 R0, R5, R8, RZ ;  /* 0x0000000805000227 */ /* 0x002fca00078e00ff */
[----:B------:R-:W-:-:S04]  /*ab80*/  @P0 SHF.R.U32.HI R5, RZ, R9, R0 ;  /* 0x00000009ff050219 */ /* 0x000fc80000011600 */
[----:B------:R-:W-:Y:S01]  /*ab90*/  LOP3.LUT R0, RZ, R5, RZ, 0x33, !PT ;  /* 0x00000005ff007212 */ /* 0x000fe200078e33ff */
[----:B------:R-:W-:Y:S06]  /*aba0*/  BRA `(.L_x_1784) ;  /* 0x0000000000107947 */ /* 0x000fec0003800000 */
.L_x_1783:
[----:B------:R-:W-:-:S13]  /*abb0*/  ISETP.NE.AND P0, PT, R7, 0x1, PT ;  /* 0x000000010700780c */ /* 0x000fda0003f05270 */
[----:B------:R-:W1:Y:S02]  /*abc0*/  @P0 LDC.64 R4, c[0x0][0x9e8] ;  /* 0x00027a00ff040b82 */ /* 0x000e640000000a00 */
[----:B-1----:R-:W-:-:S05]  /*abd0*/  @P0 IMAD.HI.U32 R4, R0, R4, RZ ;  /* 0x0000000400040227 */ /* 0x002fca00078e00ff */
[----:B------:R-:W-:-:S07]  /*abe0*/  @P0 SHF.R.U32.HI R0, RZ, R5, R4 ;  /* 0x00000005ff000219 */ /* 0x000fce0000011604 */
.L_x_1784:
[----:B------:R-:W-:Y:S05]  /*abf0*/  BSYNC B0 ;  /* 0x0000000000007941 */ /* 0x000fea0003800000 */
.L_x_1782:
[----:B------:R-:W-:-:S05]  /*ac00*/  IMAD R0, R0, R7, RZ ;  /* 0x0000000700007224 */ /* 0x000fca00078e02ff */
[----:B------:R-:W-:-:S07]  /*ac10*/  VIMNMX R3, R3, R0, !PT ;  /* 0x0000000003037248 */ /* 0x000fce0007fe0100 */
.L_x_1781:
[----:B------:R-:W-:Y:S01]  /*ac20*/  IMAD.HI R3, R3, 0x2aaaaaab, RZ ;  /* 0x2aaaaaab03037827 */ /* 0x000fe200078e02ff */
[----:B------:R-:W-:Y:S02]  /*ac30*/  PLOP3.LUT P0, PT, PT, PT, PT, 0x80, 0x0 ;  /* 0x000000000000781c */ /* 0x000fe40003f0f070 */
[----:B------:R-:W-:Y:S02]  /*ac40*/  CS2R R20, SRZ ;  /* 0x0000000000147805 */ /* 0x000fe4000001ff00 */
[----:B------:R-:W-:Y:S02]  /*ac50*/  CS2R R86, SRZ ;  /* 0x0000000000567805 */ /* 0x000fe4000001ff00 */
[----:B------:R-:W-:Y:S02]  /*ac60*/  CS2R R84, SRZ ;  /* 0x0000000000547805 */ /* 0x000fe4000001ff00 */
[----:B------:R-:W-:Y:S02]  /*ac70*/  SHF.R.U32.HI R0, RZ, 0x1f, R3 ;  /* 0x0000001fff007819 */ /* 0x000fe40000011603 */
[----:B------:R-:W-:-:S02]  /*ac80*/  CS2R R82, SRZ ;  /* 0x0000000000527805 */ /* 0x000fc4000001ff00 */
[----:B------:R-:W-:Y:S02]  /*ac90*/  CS2R R80, SRZ ;  /* 0x0000000000507805 */ /* 0x000fe4000001ff00 */
[----:B------:R-:W-:Y:S02]  /*aca0*/  CS2R R42, SRZ ;  /* 0x00000000002a7805 */ /* 0x000fe4000001ff00 */
[----:B------:R-:W-:Y:S01]  /*acb0*/  LEA.HI.SX32 R179, R3, R0, 0x1c ;  /* 0x0000000003b37211 */ /* 0x000fe200078fe2ff */
[----:B------:R-:W-:Y:S01]  /*acc0*/  IMAD.MOV.U32 R0, RZ, RZ, RZ ;  /* 0x000000ffff007224 */ /* 0x000fe200078e00ff */
[----:B0-----:R-:W-:Y:S02]  /*acd0*/  CS2R R38, SRZ ;  /* 0x0000000000267805 */ /* 0x001fe4000001ff00 */
[----:B------:R-:W-:Y:S02]  /*ace0*/  CS2R R76, SRZ ;  /* 0x00000000004c7805 */ /* 0x000fe4000001ff00 */
[----:B------:R-:W-:-:S02]  /*acf0*/  VIMNMX R179, RZ, R179, !PT ;  /* 0x000000b3ffb37248 */ /* 0x000fc40007fe0100 */
[----:B--2---:R-:W-:Y:S02]  /*ad00*/  CS2R R36, SRZ ;  /* 0x0000000000247805 */ /* 0x004fe4000001ff00 */
        /* <DEDUP_REMOVED lines=21> */
[----:B------:R-:W-:Y:S01]  /*ae60*/  IMAD.MOV.U32 R30, RZ, RZ, RZ ;  /* 0x000000ffff1e7224 */ /* 0x000fe200078e00ff */
[----:B------:R-:W-:Y:S01]  /*ae70*/  CS2R R6, SRZ ;  /* 0x0000000000067805 */ /* 0x000fe2000001ff00 */
[----:B------:R-:W-:Y:S01]  /*ae80*/  IMAD.MOV.U32 R97, RZ, RZ, RZ ;  /* 0x000000ffff617224 */ /* 0x000fe200078e00ff */
[----:B------:R-:W-:Y:S01]  /*ae90*/  MOV R28, RZ ;  /* 0x000000ff001c7202 */ /* 0x000fe20000000f00 */
[----:B------:R-:W-:-:S02]  /*aea0*/  IMAD.MOV.U32 R32, RZ, RZ, RZ ;  /* 0x000000ffff207224 */ /* 0x000fc400078e00ff */
[----:B------:R-:W-:Y:S01]  /*aeb0*/  IMAD.MOV.U32 R99, RZ, RZ, RZ ;  /* 0x000000ffff637224 */ /* 0x000fe200078e00ff */
[----:B------:R-:W-:Y:S06]  /*aec0*/  @!P1 BRA `(.L_x_1785) ;  /* 0x0000013000549947 */ /* 0x000fec0003800000 */
[----:B------:R-:W2:Y:S04]  /*aed0*/  LDL R4, [R1] ;  /* 0x0000000001047983 */ /* 0x000ea80000100800 */
[----:B------:R-:W0:Y:S02]  /*aee0*/  SHFL.IDX PT, R0, R222, RZ, 0x1f ;  /* 0x00001fffde007589 */ /* 0x000e2400000e0000 */
[----:B0-----:R-:W-:-:S04]  /*aef0*/  LEA.HI R3, R0, R0, RZ, 0x1 ;  /* 0x0000000000037211 */ /* 0x001fc800078f08ff */
[----:B------:R-:W-:-:S05]  /*af00*/  LOP3.LUT R3, R3, 0x1e, RZ, 0xc0, !PT ;  /* 0x0000001e03037812 */ /* 0x000fca00078ec0ff */
[----:B------:R-:W-:Y:S01]  /*af10*/  IMAD.IADD R3, R0, 0x1, -R3 ;  /* 0x0000000100037824 */ /* 0x000fe200078e0a03 */
[----:B--2---:R-:W-:-:S13]  /*af20*/  R2UR UR4, R4 ;  /* 0x00000000040472ca */ /* 0x004fda00000e0000 */
[----:B------:R-:W-:Y:S02]  /*af30*/  ULOP3.LUT UP0, URZ, UR4, 0x1bf, URZ, 0xc0, !UPT ;  /* 0x000001bf043f7892 */ /* 0x000fe4000f80c03f */
[----:B------:R-:W-:-:S04]  /*af40*/  LEA R3, R3, UR4, 0xd ;  /* 0x0000000403037c11 */ /* 0x000fc8000f8e68ff */
[----:B------:R-:W-:Y:S02]  /*af50*/  SHF.R.U32.HI R3, RZ, 0x4, R3 ;  /* 0x00000004ff037819 */ /* 0x000fe40000011603 */
[----:B------:R-:W-:Y:S02]  /*af60*/  PLOP3.LUT P0, PT, PT, PT, UP0, 0x80, 0x0 ;  /* 0x000000000000781c */ /* 0x000fe40003f0f008 */
[----:B------:R-:W-:-:S11]  /*af70*/  LOP3.LUT R68, R3, 0x3fff, RZ, 0xc0, !PT ;  /* 0x00003fff03447812 */ /* 0x000fd600078ec0ff */
        /* <DEDUP_REMOVED lines=9> */
[----:B------:R-:W-:Y:S01]  /*b010*/  MOV R7, UR5 ;  /* 0x0000000500077c02 */ /* 0x000fe20008000f00 */
[----:B------:R-:W-:Y:S02]  /*b020*/  IMAD.U32 R6, RZ, RZ, UR4 ;  /* 0x00000004ff067e24 */ /* 0x000fe4000f8e00ff */
[----:B------:R-:W-:-:S02]  /*b030*/  IMAD.U32 R11, RZ, RZ, UR7 ;  /* 0x00000007ff0b7e24 */ /* 0x000fc4000f8e00ff */
[----:B------:R-:W-:Y:S02]  /*b040*/  IMAD.MOV.U32 R8, RZ, RZ, 0x70 ;  /* 0x00000070ff087424 */ /* 0x000fe400078e00ff */
[----:B------:R-:W-:Y:S02]  /*b050*/  IMAD.MOV.U32 R12, RZ, RZ, 0x1 ;  /* 0x00000001ff0c7424 */ /* 0x000fe400078e00ff */
[----:B0-----:R-:W-:-:S07]  /*b060*/  IMAD.MOV.U32 R13, RZ, RZ, RZ ;  /* 0x000000ffff0d7224 */ /* 0x001fce00078e00ff */
[----:B------:R-:W-:-:S07]  /*b070*/  LEPC R20, `(.L_x_1786) ;  /* 0x000000001014794e */ /* 0x000fce0000000000 */
[----:B-1---5:R-:W-:Y:S05]  /*b080*/  CALL.ABS.NOINC R14 ;  /* 0x000000000e007343 */ /* 0x022fea0003c00000 */
.L_x_1786:
        /* <DEDUP_REMOVED lines=12> */
.L_x_1790:
[----:B-1----:R1:W2:Y:S02]  /*b150*/  SYNCS.PHASECHK.TRANS64.TRYWAIT P0, [R16+URZ+0x2a800], R3 ;  /* 0x02a80003100075a7 */ /* 0x0022a4000800017f */
[----:B--2---:R-:W-:Y:S05]  /*b160*/  @!P0 NANOSLEEP.SYNCS 0x989680 ;  /* 0x009896800000895d */ /* 0x004fea0003900000 */
[----:B------:R-:W2:Y:S02]  /*b170*/  @!P0 SYNCS.PHASECHK.TRANS64 P0, [R16+URZ+0x2a800], R3 ;  /* 0x02a80003100085a7 */ /* 0x000ea4000800007f */
[----:B--2---:R-:W-:Y:S05]  /*b180*/  @!P0 BRA `(.L_x_1790) ;  /* 0xfffffffc00f08947 */ /* 0x004fea000383ffff */
.L_x_1789:
[----:B------:R-:W-:Y:S05]  /*b190*/  BSYNC B0 ;  /* 0x0000000000007941 */ /* 0x000fea0003800000 */
.L_x_1788:
[----:B------:R-:W-:Y:S05]  /*b1a0*/  BRA `(.L_x_1791) ;  /* 0x0000006c00147947 */ /* 0x000fea0003800000 */
.L_x_1787:
[----:B------:R-:W2:Y:S01]  /*b1b0*/  LDL R0, [R1] ;  /* 0x0000000001007983 */ /* 0x000ea20000100800 */
[----:B------:R-:W-:Y:S02]  /*b1c0*/  ULDC.64 UR6, c[0x0][0x408] ;  /* 0x0001020000067ab9 */ /* 0x000fe40000000a00 */
[----:B-----5:R-:W-:Y:S01]  /*b1d0*/  IMAD.WIDE.U32 R26, R143, UR6, RZ ;  /* 0x000000068f1a7c25 */ /* 0x020fe2000f8e00ff */
[----:B--2---:R-:W-:Y:S02]  /*b1e0*/  R2UR UR4, R0 ;  /* 0x00000000000472ca */ /* 0x004fe400000e0000 */
[----:B------:R-:W-:-:S11]  /*b1f0*/  SHF.R.S32.HI R0, RZ, 0x1f, R143 ;  /* 0x0000001fff007819 */ /* 0x000fd6000001148f */
[----:B------:R-:W-:-:S03]  /*b200*/  ULOP3.LUT UP0, URZ, UR4, 0x3ff, URZ, 0xc0, !UPT ;  /* 0x000003ff043f7892 */ /* 0x000fc6000f80c03f */
[----:B------:R-:W-:Y:S02]  /*b210*/  ULDC.64 UR4, c[0x0][0x3f8] ;  /* 0x0000fe0000047ab9 */ /* 0x000fe40000000a00 */
[C---:B------:R-:W-:Y:S01]  /*b220*/  IMAD R4, R0.reuse, UR4, RZ ;  /* 0x0000000400047c24 */ /* 0x040fe2000f8e02ff */
[----:B------:R-:W-:Y:S01]  /*b230*/  PLOP3.LUT P0, PT, PT, PT, UP0, 0x80, 0x0 ;  /* 0x000000000000781c */ /* 0x000fe20003f0f008 */
[----:B------:R-:W-:Y:S02]  /*b240*/  IMAD R0, R0, UR6, RZ ;  /* 0x0000000600007c24 */ /* 0x000fe4000f8e02ff */
[----:B------:R-:W-:-:S04]  /*b250*/  IMAD.WIDE.U32 R24, R143, UR4, RZ ;  /* 0x000000048f187c25 */ /* 0x000fc8000f8e00ff */
[C---:B------:R-:W-:Y:S02]  /*b260*/  IMAD R29, R143.reuse, UR5, R4 ;  /* 0x000000058f1d7c24 */ /* 0x040fe4000f8e0204 */
[----:B------:R-:W-:-:S03]  /*b270*/  IMAD R31, R143, UR7, R0 ;  /* 0x000000078f1f7c24 */ /* 0x000fc6000f8e0200 */
[----:B------:R-:W-:Y:S01]  /*b280*/  IADD3 R29, R29, R25, RZ ;  /* 0x000000191d1d7210 */ /* 0x000fe20007ffe0ff */
[----:B------:R-:W-:Y:S01]  /*b290*/  IMAD.IADD R31, R31, 0x1, R27 ;  /* 0x000000011f1f7824 */ /* 0x000fe200078e021b */
[----:B------:R-:W-:Y:S06]  /*b2a0*/  @!P0 BRA `(.L_x_1792) ;  /* 0x0000000000408947 */ /* 0x000fec0003800000 */
        /* <DEDUP_REMOVED lines=15> */
[----:B-1----:R-:W-:Y:S05]  /*b3a0*/  CALL.ABS.NOINC R14 ;  /* 0x000000000e007343 */ /* 0x002fea0003c00000 */
.L_x_1792:
[----:B------:R-:W-:Y:S01]  /*b3b0*/  ULDC.U8 UR4, c[0x0][0x410] ;  /* 0x0001040000047ab9 */ /* 0x000fe20000000000 */
[----:B------:R-:W-:Y:S01]  /*b3c0*/  BSSY B0, `(.L_x_1793) ;  /* 0x000069b000007945 */ /* 0x000fe20003800000 */
[----:B------:R-:W-:Y:S01]  /*b3d0*/  ISETP.NE.AND P0, PT, RZ, UR4, PT ;  /* 0x00000004ff007c0c */ /* 0x000fe2000bf05270 */
[----:B------:R-:W-:-:S12]  /*b3e0*/  IMAD.IADD R10, R162, 0x1, R177 ;  /* 0x00000001a20a7824 */ /* 0x000fd800078e02b1 */
[----:B------:R-:W-:Y:S05]  /*b3f0*/  @!P0 BRA `(.L_x_1794) ;  /* 0x00000034006c8947 */ /* 0x000fea0003800000 */
[----:B------:R-:W0:Y:S01]  /*b400*/  LDC R20, c[0x0][0x448] ;  /* 0x00011200ff147b82 */ /* 0x000e220000000800 */
[----:B------:R-:W-:Y:S01]  /*b410*/  IMAD R3, R189, 0x40, R10 ;  /* 0x00000040bd037824 */ /* 0x000fe200078e020a */
[----:B------:R-:W-:Y:S01]  /*b420*/  ULDC.64 UR4, c[0x0][0x3f8] ;  /* 0x0000fe0000047ab9 */ /* 0x000fe20000000a00 */
[----:B------:R-:W-:Y:S01]  /*b430*/  MOV R9, R29 ;  /* 0x0000001d00097202 */ /* 0x000fe20000000f00 */
[----:B------:R-:W-:Y:S01]  /*b440*/  ULDC.64 UR6, c[0x0][0x408] ;  /* 0x0001020000067ab9 */ /* 0x000fe20000000a00 */
[----:B------:R-:W-:Y:S02]  /*b450*/  IMAD.MOV.U32 R8, RZ, RZ, R24 ;  /* 0x000000ffff087224 */ /* 0x000fe400078e0018 */
[----:B------:R-:W-:Y:S02]  /*b460*/  IMAD.MOV.U32 R12, RZ, RZ, R26 ;  /* 0x000000ffff0c7224 */ /* 0x000fe400078e001a */
[----:B------:R-:W-:Y:S01]  /*b470*/  IMAD.MOV.U32 R13, RZ, RZ, R31 ;  /* 0x000000ffff0d7224 */ /* 0x000fe200078e001f */
[----:B0-----:R-:W-:-:S13]  /*b480*/  ISETP.NE.AND P0, PT, R20, 0x1, PT ;  /* 0x000000011400780c */ /* 0x001fda0003f05270 */
[----:B------:R-:W0:Y:S08]  /*b490*/  @P0 LDC R0, c[0x0][0x44c] ;  /* 0x00011300ff000b82 */ /* 0x000e300000000800 */
[----:B------:R-:W1:Y:S01]  /*b4a0*/  @P0 LDC R5, c[0x0][0x450] ;  /* 0x00011400ff050b82 */ /* 0x000e620000000800 */
[----:B0-----:R-:W-:-:S05]  /*b4b0*/  @P0 IMAD.HI.U32 R0, R3, R0, RZ ;  /* 0x0000000003000227 */ /* 0x001fca00078e00ff */
[----:B-1----:R-:W-:-:S04]  /*b4c0*/  @P0 SHF.R.U32.HI R3, RZ, R5, R0 ;  /* 0x00000005ff030219 */ /* 0x002fc80000011600 */
[----:B------:R-:W-:Y:S01]  /*b4d0*/  SHF.R.S32.HI R0, RZ, 0x1f, R3 ;  /* 0x0000001fff007819 */ /* 0x000fe20000011403 */
[----:B------:R-:W-:-:S04]  /*b4e0*/  IMAD.WIDE.U32 R8, R3, UR4, R8 ;  /* 0x0000000403087c25 */ /* 0x000fc8000f8e0008 */
[C---:B------:R-:W-:Y:S02]  /*b4f0*/  IMAD R4, R0.reuse, UR4, RZ ;  /* 0x0000000400047c24 */ /* 0x040fe4000f8e02ff */
[----:B------:R-:W-:Y:S02]  /*b500*/  IMAD R0, R0, UR6, RZ ;  /* 0x0000000600007c24 */ /* 0x000fe4000f8e02ff */
[C---:B------:R-:W-:Y:S01]  /*b510*/  IMAD R7, R3.reuse, UR5, R4 ;  /* 0x0000000503077c24 */ /* 0x040fe2000f8e0204 */
[----:B------:R-:W-:Y:S01]  /*b520*/  ULDC.64 UR4, c[0x0][0x3e8] ;  /* 0x0000fa0000047ab9 */ /* 0x000fe20000000a00 */
[C---:B------:R-:W-:Y:S01]  /*b530*/  IMAD.WIDE.U32 R12, R3.reuse, UR6, R12 ;  /* 0x00000006030c7c25 */ /* 0x040fe2000f8e000c */
[----:B------:R-:W-:Y:S01]  /*b540*/  LEA R6, P0, R8, UR4, 0x1 ;  /* 0x0000000408067c11 */ /* 0x000fe2000f8008ff */
[----:B------:R-:W-:Y:S02]  /*b550*/  UMOV UR4, 0xffffffff ;  /* 0xffffffff00047882 */ /* 0x000fe40000000000 */
[----:B------:R-:W-:Y:S01]  /*b560*/  IMAD R3, R3, UR7, R0 ;  /* 0x0000000703037c24 */ /* 0x000fe2000f8e0200 */
[----:B------:R-:W-:Y:S01]  /*b570*/  ULDC.64 UR6, c[0x0][0x400] ;  /* 0x0001000000067ab9 */ /* 0x000fe20000000a00 */
[----:B------:R-:W-:Y:S01]  /*b580*/  IMAD.IADD R7, R9, 0x1, R7 ;  /* 0x0000000109077824 */ /* 0x000fe200078e0207 */
[----:B------:R-:W-:Y:S01]  /*b590*/  LEA R4, P1, R12, UR6, 0x1 ;  /* 0x000000060c047c11 */ /* 0x000fe2000f8208ff */
[----:B------:R-:W-:-:S03]  /*b5a0*/  IMAD.IADD R3, R13, 0x1, R3 ;  /* 0x000000010d037824 */ /* 0x000fc600078e0203 */
[----:B------:R-:W-:Y:S02]  /*b5b0*/  LEA.HI.X R7, R8, UR5, R7, 0x1, P0 ;  /* 0x0000000508077c11 */ /* 0x000fe400080f0c07 */
[----:B------:R-:W-:Y:S01]  /*b5c0*/  LEA.HI.X R8, R12, UR7, R3, 0x1, P1 ;  /* 0x000000070c087c11 */ /* 0x000fe200088f0c03 */
[----:B------:R-:W-:Y:S06]  /*b5d0*/  BRA.DIV UR4, `(.L_x_1795) ;  /* 0x000001d204107947 */ /* 0x000fec000b800000 */
[----:B------:R0:W1:Y:S04]  /*b5e0*/  SHFL.IDX PT, R3, R7, RZ, 0x1c1f ;  /* 0x001c1fff07037589 */ /* 0x00006800000e0000 */
[----:B------:R0:W2:Y:S04]  /*b5f0*/  SHFL.IDX PT, R0, R6, RZ, 0x1c1f ;  /* 0x001c1fff06007589 */ /* 0x0000a800000e0000 */
[----:B------:R0:W3:Y:S04]  /*b600*/  SHFL.IDX PT, R5, R8, RZ, 0x1c1f ;  /* 0x001c1fff08057589 */ /* 0x0000e800000e0000 */
[----:B------:R0:W4:Y:S02]  /*b610*/  SHFL.IDX PT, R14, R4, RZ, 0x1c1f ;  /* 0x001c1fff040e7589 */ /* 0x00012400000e0000 */
.L_x_2134:
[----:B------:R-:W-:Y:S01]  /*b620*/  IMAD R63, R163, R20, RZ ;  /* 0x00000014a33f7224 */ /* 0x000fe200078e02ff */
[----:B------:R-:W-:Y:S01]  /*b630*/  BSSY B1, `(.L_x_1796) ;  /* 0x0000052000017945 */ /* 0x000fe20003800000 */
[----:B------:R-:W-:Y:S02]  /*b640*/  CS2R R58, SRZ ;  /* 0x00000000003a7805 */ /* 0x000fe4000001ff00 */
[----:B------:R-:W-:Y:S02]  /*b650*/  CS2R R56, SRZ ;  /* 0x0000000000387805 */ /* 0x000fe4000001ff00 */
[----:B------:R-:W-:Y:S02]  /*b660*/  CS2R R50, SRZ ;  /* 0x0000000000327805 */ /* 0x000fe4000001ff00 */
[----:B------:R-:W-:Y:S02]  /*b670*/  ISETP.GE.AND P0, PT, R10, R63, PT ;  /* 0x0000003f0a00720c */ /* 0x000fe40003f06270 */
        /* <DEDUP_REMOVED lines=10> */
[----:B------:R-:W-:Y:S01]  /*b720*/  ULDC UR4, c[0x0][0x3f4] ;  /* 0x0000fd0000047ab9 */ /* 0x000fe20000000800 */
[----:B------:R-:W-:Y:S02]  /*b730*/  CS2R R60, SRZ ;  /* 0x00000000003c7805 */ /* 0x000fe4000001ff00 */
[----:B------:R-:W-:Y:S02]  /*b740*/  ISETP.GE.AND P3, PT, R171, UR4, PT ;  /* 0x00000004ab007c0c */ /* 0x000fe4000bf66270 */
[----:B------:R-:W-:Y:S02]  /*b750*/  CS2R R58, SRZ ;  /* 0x00000000003a7805 */ /* 0x000fe4000001ff00 */
[----:B------:R-:W-:Y:S01]  /*b760*/  ISETP.GE.AND P2, PT, R169, UR4, PT ;  /* 0x00000004a9007c0c */ /* 0x000fe2000bf46270 */
[----:B------:R-:W-:Y:S01]  /*b770*/  ULDC.64 UR6, c[0x0][0x208] ;  /* 0x0000820000067ab9 */ /* 0x000fe20000000a00 */
[----:B------:R-:W-:Y:S02]  /*b780*/  ISETP.GE.AND P1, PT, R170, UR4, PT ;  /* 0x00000004aa007c0c */ /* 0x000fe4000bf26270 */
[----:B------:R-:W-:-:S02]  /*b790*/  ISETP.GE.AND P0, PT, R168, UR4, PT ;  /* 0x00000004a8007c0c */ /* 0x000fc4000bf06270 */
[----:B------:R-:W-:-:S03]  /*b7a0*/  ISETP.GE.AND P4, PT, R160, UR4, PT ;  /* 0x00000004a0007c0c */ /* 0x000fc6000bf86270 */
[C---:B------:R-:W-:Y:S01]  /*b7b0*/  @!P3 IMAD.SHL.U32 R27, R171.reuse, 0x2, RZ ;  /* 0x00000002ab1bb824 */ /* 0x040fe200078e00ff */
[----:B------:R-:W-:-:S03]  /*b7c0*/  @!P3 SHF.L.U64.HI R20, R171, 0x1, R197 ;  /* 0x00000001ab14b819 */ /* 0x000fc600000102c5 */
[C---:B------:R-:W-:Y:S01]  /*b7d0*/  @!P2 IMAD.SHL.U32 R31, R169.reuse, 0x2, RZ ;  /* 0x00000002a91fa824 */ /* 0x040fe200078e00ff */
[----:B------:R-:W-:Y:S02]  /*b7e0*/  @!P2 SHF.L.U64.HI R12, R169, 0x1, R196 ;  /* 0x00000001a90ca819 */ /* 0x000fe400000102c4 */
[-C--:B--2---:R-:W-:Y:S01]  /*b7f0*/  @!P3 IADD3 R24, P6, R0, R27.reuse, RZ ;  /* 0x0000001b0018b210 */ /* 0x084fe20007fde0ff */
[----:B------:R-:W-:Y:S01]  /*b800*/  @!P0 IMAD.SHL.U32 R65, R168, 0x2, RZ ;  /* 0x00000002a8418824 */ /* 0x000fe200078e00ff */
[----:B----4-:R-:W-:Y:S01]  /*b810*/  @!P3 IADD3 R26, P5, R14, R27, RZ ;  /* 0x0000001b0e1ab210 */ /* 0x010fe20007fbe0ff */
[----:B---3--:R-:W-:Y:S01]  /*b820*/  @!P4 IMAD.MOV.U32 R15, RZ, RZ, R5 ;  /* 0x000000ffff0fc224 */ /* 0x008fe200078e0005 */
[----:B------:R-:W-:Y:S01]  /*b830*/  @!P1 SHF.L.U32 R39, R170, 0x1, RZ ;  /* 0x00000001aa279819 */ /* 0x000fe200000006ff */
[--C-:B-1----:R-:W-:Y:S01]  /*b840*/  @!P3 IMAD.X R25, R3, 0x1, R20.reuse, P6 ;  /* 0x000000010319b824 */ /* 0x102fe200030e0614 */
[-C--:B------:R-:W-:Y:S01]  /*b850*/  @!P2 IADD3 R28, P6, R0, R31.reuse, RZ ;  /* 0x0000001f001ca210 */ /* 0x080fe20007fde0ff */
[----:B------:R-:W-:Y:S01]  /*b860*/  @!P3 IMAD.X R27, R5, 0x1, R20, P5 ;  /* 0x00000001051bb824 */ /* 0x000fe200028e0614 */
[----:B------:R-:W-:Y:S01]  /*b870*/  @!P2 IADD3 R30, P5, R14, R31, RZ ;  /* 0x0000001f0e1ea210 */ /* 0x000fe20007fbe0ff */
[----:B------:R-:W-:Y:S01]  /*b880*/  @!P4 IMAD.MOV.U32 R13, RZ, RZ, R3 ;  /* 0x000000ffff0dc224 */ /* 0x000fe200078e0003 */
[----:B------:R-:W-:Y:S01]  /*b890*/  @!P1 SHF.L.U64.HI R20, R170, 0x1, R195 ;  /* 0x00000001aa149819 */ /* 0x000fe200000102c3 */
[--C-:B------:R-:W-:Y:S01]  /*b8a0*/  @!P2 IMAD.X R29, R3, 0x1, R12.reuse, P6 ;  /* 0x00000001031da824 */ /* 0x100fe200030e060c */
[----:B------:R-:W-:Y:S01]  /*b8b0*/  @!P1 IADD3 R36, P6, R0, R39, RZ ;  /* 0x0000002700249210 */ /* 0x000fe20007fde0ff */
[----:B------:R-:W-:Y:S01]  /*b8c0*/  @!P2 IMAD.X R31, R5, 0x1, R12, P5 ;  /* 0x00000001051fa824 */ /* 0x000fe200028e060c */
[----:B------:R-:W-:-:S02]  /*b8d0*/  ISETP.GE.AND P5, PT, R172, UR4, PT ;  /* 0x00000004ac007c0c */ /* 0x000fc4000bfa6270 */
[----:B------:R-:W-:Y:S01]  /*b8e0*/  @!P0 SHF.L.U64.HI R34, R168, 0x1, R194 ;  /* 0x00000001a8228819 */ /* 0x000fe200000102c2 */
[----:B------:R-:W-:Y:S01]  /*b8f0*/  @!P1 IMAD.X R37, R3, 0x1, R20, P6 ;  /* 0x0000000103259824 */ /* 0x000fe200030e0614 */
[----:B------:R-:W-:Y:S02]  /*b900*/  @!P1 IADD3 R38, P6, R14, R39, RZ ;  /* 0x000000270e269210 */ /* 0x000fe40007fde0ff */
[----:B------:R-:W-:-:S03]  /*b910*/  @!P4 MOV R12, R0 ;  /* 0x00000000000cc202 */ /* 0x000fc60000000f00 */
[----:B------:R-:W-:Y:S01]  /*b920*/  @!P1 IMAD.X R39, R5, 0x1, R20, P6 ;  /* 0x0000000105279824 */ /* 0x000fe200030e0614 */
[----:B------:R-:W-:Y:S01]  /*b930*/  @!P0 IADD3 R48, P6, R0, R65, RZ ;  /* 0x0000004100308210 */ /* 0x000fe20007fde0ff */
[----:B------:R-:W-:-:S04]  /*b940*/  @!P4 IMAD.WIDE R20, R160, 0x2, R14 ;  /* 0x00000002a014c825 */ /* 0x000fc800078e020e */
[----:B------:R-:W-:Y:S01]  /*b950*/  @!P0 IMAD.X R49, R3, 0x1, R34, P6 ;  /* 0x0000000103318824 */ /* 0x000fe200030e0622 */
[----:B------:R-:W-:Y:S01]  /*b960*/  @!P0 IADD3 R64, P6, R14, R65, RZ ;  /* 0x000000410e408210 */ /* 0x000fe20007fde0ff */
[----:B------:R-:W-:Y:S01]  /*b970*/  @!P4 IMAD.WIDE R12, R160, 0x2, R12 ;  /* 0x00000002a00cc825 */ /* 0x000fe200078e020c */
[----:B------:R1:W5:Y:S03]  /*b980*/  @!P4 LD.E.64 R58, desc[UR6][R20.64] ;  /* 0x00000006143ac980 */ /* 0x000366000c101b00 */
[C---:B------:R-:W-:Y:S01]  /*b990*/  @!P5 IMAD.SHL.U32 R15, R172.reuse, 0x2, RZ ;  /* 0x00000002ac0fd824 */ /* 0x040fe200078e00ff */
[----:B------:R1:W5:Y:S01]  /*b9a0*/  @!P4 LD.E.64 R60, desc[UR6][R12.64] ;  /* 0x000000060c3cc980 */ /* 0x000362000c101b00 */
[----:B------:R-:W-:Y:S01]  /*b9b0*/  @!P0 IMAD.X R65, R5, 0x1, R34, P6 ;  /* 0x0000000105418824 */ /* 0x000fe200030e0622 */
[----:B------:R-:W-:Y:S02]  /*b9c0*/  @!P5 SHF.L.U64.HI R32, R172, 0x1, R193 ;  /* 0x00000001ac20d819 */ /* 0x000fe400000102c1 */
[----:B------:R-:W-:-:S02]  /*b9d0*/  @!P5 IADD3 R14, P6, R14, R15, RZ ;  /* 0x0000000f0e0ed210 */ /* 0x000fc40007fde0ff */
[----:B------:R-:W-:Y:S02]  /*b9e0*/  @!P5 IADD3 R66, P4, R0, R15, RZ ;  /* 0x0000000f0042d210 */ /* 0x000fe40007f9e0ff */
[----:B------:R-:W-:Y:S02]  /*b9f0*/  CS2R R54, SRZ ;  /* 0x0000000000367805 */ /* 0x000fe4000001ff00 */
[----:B------:R-:W-:Y:S01]  /*ba00*/  CS2R R56, SRZ ;  /* 0x0000000000387805 */ /* 0x000fe2000001ff00 */
[----:B------:R-:W-:Y:S01]  /*ba10*/  @!P5 IMAD.X R15, R5, 0x1, R32, P6 ;  /* 0x00000001050fd824 */ /* 0x000fe200030e0620 */
[----:B------:R-:W-:Y:S02]  /*ba20*/  @!P5 IADD3.X R67, R3, R32, RZ, P4, !PT ;  /* 0x000000200343d210 */ /* 0x000fe400027fe4ff */
        /* <DEDUP_REMOVED lines=8> */
[----:B------:R1:W5:Y:S04]  /*bab0*/  @!P3 LD.E.64 R54, desc[UR6][R24.64] ;  /* 0x000000061836b980 */ /* 0x000368000c101b00 */
        /* <DEDUP_REMOVED lines=8> */
[----:B------:R1:W5:Y:S02]  /*bb40*/  @!P5 LD.E.64 R34, desc[UR6][R14.64] ;  /* 0x000000060e22d980 */ /* 0x000364000c101b00 */
.L_x_1797:
[----:B------:R-:W-:Y:S05]  /*bb50*/  BSYNC B1 ;  /* 0x0000000000017941 */ /* 0x000fea0003800000 */
.L_x_1796:
[----:B--2--5:R-:W-:Y:S01]  /*bb60*/  IMAD.MOV.U32 R0, RZ, RZ, R58 ;  /* 0x000000ffff007224 */ /* 0x024fe200078e003a */
[----:B------:R-:W-:Y:S01]  /*bb70*/  UMOV UR4, 0xffffffff ;  /* 0xffffffff00047882 */ /* 0x000fe20000000000 */
[----:B---3--:R-:W-:Y:S01]  /*bb80*/  IMAD.MOV.U32 R5, RZ, RZ, R56 ;  /* 0x000000ffff057224 */ /* 0x008fe200078e0038 */
[----:B-1----:R-:W-:Y:S01]  /*bb90*/  CS2R R30, SRZ ;  /* 0x00000000001e7805 */ /* 0x002fe2000001ff00 */
[----:B------:R-:W-:Y:S01]  /*bba0*/  IMAD.MOV.U32 R9, RZ, RZ, R57 ;  /* 0x000000ffff097224 */ /* 0x000fe200078e0039 */
[----:B------:R-:W-:Y:S01]  /*bbb0*/  PRMT R88, R0, 0x7610, R88 ;  /* 0x0000761000587816 */ /* 0x000fe20000000058 */
[----:B------:R-:W-:Y:S02]  /*bbc0*/  IMAD.MOV.U32 R3, RZ, RZ, R59 ;  /* 0x000000ffff037224 */ /* 0x000fe400078e003b */
[----:B------:R-:W-:Y:S01]  /*bbd0*/  IMAD.MOV.U32 R0, RZ, RZ, R50 ;  /* 0x000000ffff007224 */ /* 0x000fe200078e0032 */
[----:B------:R-:W-:Y:S01]  /*bbe0*/  PRMT R85, R5, 0x5410, R9 ;  /* 0x0000541005557816 */ /* 0x000fe20000000009 */
[----:B------:R-:W-:Y:S01]  /*bbf0*/  IMAD.MOV.U32 R5, RZ, RZ, R46 ;  /* 0x000000ffff057224 */ /* 0x000fe200078e002e */
[----:B------:R-:W-:Y:S01]  /*bc00*/  PRMT R87, R87, 0x5410, R3 ;  /* 0x0000541057577816 */ /* 0x000fe20000000003 */
[----:B------:R-:W-:Y:S01]  /*bc10*/  IMAD.MOV.U32 R9, RZ, RZ, R47 ;  /* 0x000000ffff097224 */ /* 0x000fe200078e002f */
[----:B------:R-:W-:-:S04]  /*bc20*/  MOV R3, R51 ;  /* 0x0000003300037202 */ /* 0x000fc80000000f00 */
[----:B------:R-:W-:Y:S01]  /*bc30*/  PRMT R83, R0, 0x5410, R3 ;  /* 0x0000541000537816 */ /* 0x000fe20000000003 */
[----:B------:R-:W-:Y:S01]  /*bc40*/  IMAD.MOV.U32 R0, RZ, RZ, R40 ;  /* 0x000000ffff007224 */ /* 0x000fe200078e0028 */
[----:B------:R-:W-:Y:S01]  /*bc50*/  PRMT R81, R5, 0x5410, R9 ;  /* 0x0000541005517816 */ /* 0x000fe20000000009 */
[----:B------:R-:W-:Y:S02]  /*bc60*/  IMAD.MOV.U32 R3, RZ, RZ, R41 ;  /* 0x000000ffff037224 */ /* 0x000fe400078e0029 */
[----:B------:R-:W-:Y:S02]  /*bc70*/  IMAD.MOV.U32 R5, RZ, RZ, R34 ;  /* 0x000000ffff057224 */ /* 0x000fe400078e0022 */
        /* <DEDUP_REMOVED lines=17> */
[----:B------:R-:W-:Y:S02]  /*bd90*/  IMAD.MOV.U32 R3, RZ, RZ, R43 ;  /* 0x000000ffff037224 */ /* 0x000fe400078e002b */
[----:B------:R-:W-:Y:S02]  /*bda0*/  IMAD.MOV.U32 R5, RZ, RZ, R32 ;  /* 0x000000ffff057224 */ /* 0x000fe400078e0020 */
[----:B------:R-:W-:Y:S01]  /*bdb0*/  IMAD.MOV.U32 R9, RZ, RZ, R33 ;  /* 0x000000ffff097224 */ /* 0x000fe200078e0021 */
[----:B------:R-:W-:-:S04]  /*bdc0*/  PRMT R80, R0, 0x5410, R3 ;  /* 0x0000541000507816 */ /* 0x000fc80000000003 */
[----:B------:R-:W-:Y:S01]  /*bdd0*/  PRMT R78, R5, 0x5410, R9 ;  /* 0x00005410054e7816 */ /* 0x000fe20000000009 */
[----:B------:R-:W-:Y:S06]  /*bde0*/  BRA.DIV UR4, `(.L_x_1798) ;  /* 0x000001ca047c7947 */ /* 0x000fec000b800000 */
[----:B------:R1:W2:Y:S04]  /*bdf0*/  SHFL.IDX PT, R3, R7, 0x1, 0x1c1f ;  /* 0x003c1f0007037f89 */ /* 0x0002a800000e0000 */
[----:B------:R1:W3:Y:S04]  /*be00*/  SHFL.IDX PT, R0, R6, 0x1, 0x1c1f ;  /* 0x003c1f0006007f89 */ /* 0x0002e800000e0000 */
[----:B------:R1:W1:Y:S04]  /*be10*/  SHFL.IDX PT, R5, R8, 0x1, 0x1c1f ;  /* 0x003c1f0008057f89 */ /* 0x00026800000e0000 */
[----:B0-----:R-:W0:Y:S02]  /*be20*/  SHFL.IDX PT, R4, R4, 0x1, 0x1c1f ;  /* 0x003c1f0004047f89 */ /* 0x001e2400000e0000 */
.L_x_2140:
[----:B------:R-:W-:Y:S01]  /*be30*/  VIADD R10, R10, 0x40 ;  /* 0x000000400a0a7836 */ /* 0x000fe20000000000 */
[----:B-1----:R-:W-:Y:S01]  /*be40*/  LOP3.LUT R6, R174, 0x18, R18, 0xf8, !PT ;  /* 0x00000018ae067812 */ /* 0x002fe200078ef812 */
[----:B------:R-:W-:Y:S01]  /*be50*/  BSSY B1, `(.L_x_1799) ;  /* 0x0000054000017945 */ /* 0x000fe20003800000 */
[----:B------:R-:W-:Y:S02]  /*be60*/  LOP3.LUT P0, RZ, R199, 0x4, RZ, 0xc0, !PT ;  /* 0x00000004c7ff7812 */ /* 0x000fe4000780c0ff */
[----:B------:R-:W-:Y:S02]  /*be70*/  CS2R R36, SRZ ;  /* 0x0000000000247805 */ /* 0x000fe4000001ff00 */
[----:B------:R-:W-:Y:S02]  /*be80*/  ISETP.GE.AND P1, PT, R10, R63, PT ;  /* 0x0000003f0a00720c */ /* 0x000fe40003f26270 */
[----:B------:R-:W-:Y:S02]  /*be90*/  CS2R R26, SRZ ;  /* 0x00000000001a7805 */ /* 0x000fe4000001ff00 */
[----:B------:R-:W-:-:S02]  /*bea0*/  LOP3.LUT R7, R6, R175, RZ, 0x3c, !PT ;  /* 0x000000af06077212 */ /* 0x000fc400078e3cff */
[----:B------:R-:W-:Y:S02]  /*beb0*/  CS2R R20, SRZ ;  /* 0x0000000000147805 */ /* 0x000fe4000001ff00 */
[----:B------:R-:W-:Y:S02]  /*bec0*/  CS2R R12, SRZ ;  /* 0x00000000000c7805 */ /* 0x000fe4000001ff00 */
[----:B------:R-:W-:Y:S02]  /*bed0*/  CS2R R8, SRZ ;  /* 0x0000000000087805 */ /* 0x000fe4000001ff00 */
[----:B------:R-:W-:Y:S01]  /*bee0*/  CS2R R48, SRZ ;  /* 0x0000000000307805 */ /* 0x000fe2000001ff00 */
[----:B------:R-:W-:Y:S01]  /*bef0*/  IMAD.IADD R7, R176, 0x1, R7 ;  /* 0x00000001b0077824 */ /* 0x000fe200078e0207 */
[----:B------:R-:W-:Y:S02]  /*bf00*/  CS2R R38, SRZ ;  /* 0x0000000000267805 */ /* 0x000fe4000001ff00 */
[----:B------:R-:W-:-:S02]  /*bf10*/  CS2R R28, SRZ ;  /* 0x00000000001c7805 */ /* 0x000fc4000001ff00 */
[----:B------:R-:W-:Y:S02]  /*bf20*/  CS2R R24, SRZ ;  /* 0x0000000000187805 */ /* 0x000fe4000001ff00 */
[----:B----4-:R-:W-:Y:S02]  /*bf30*/  CS2R R14, SRZ ;  /* 0x00000000000e7805 */ /* 0x010fe4000001ff00 */
[----:B------:R-:W-:Y:S02]  /*bf40*/  LEA R62, R7, R16, 0x1 ;  /* 0x00000010073e7211 */ /* 0x000fe400078e08ff */
        /* <DEDUP_REMOVED lines=9> */
[----:B------:R-:W-:-:S05]  /*bfe0*/  ISETP.GE.AND P1, PT, R168, UR4, PT ;  /* 0x00000004a8007c0c */ /* 0x000fca000bf26270 */
[C---:B------:R-:W-:Y:S01]  /*bff0*/  @!P4 IMAD.SHL.U32 R9, R171.reuse, 0x2, RZ ;  /* 0x00000002ab09c824 */ /* 0x040fe200078e00ff */
[----:B------:R-:W-:-:S03]  /*c000*/  @!P4 SHF.L.U64.HI R6, R171, 0x1, R197 ;  /* 0x00000001ab06c819 */ /* 0x000fc600000102c5 */
[C---:B------:R-:W-:Y:S01]  /*c010*/  @!P3 IMAD.SHL.U32 R73, R169.reuse, 0x2, RZ ;  /* 0x00000002a949b824 */ /* 0x040fe200078e00ff */
[----:B------:R-:W-:Y:S01]  /*c020*/  @!P3 SHF.L.U64.HI R12, R169, 0x1, R196 ;  /* 0x00000001a90cb819 */ /* 0x000fe200000102c4 */
[----:B------:R-:W-:Y:S01]  /*c030*/  @!P2 IMAD.SHL.U32 R67, R170, 0x2, RZ ;  /* 0x00000002aa43a824 */ /* 0x000fe200078e00ff */
[-C--:B---3--:R-:W-:Y:S02]  /*c040*/  @!P4 IADD3 R10, P5, R0, R9.reuse, RZ ;  /* 0x00000009000ac210 */ /* 0x088fe40007fbe0ff */
[----:B0-----:R-:W-:Y:S02]  /*c050*/  @!P4 IADD3 R8, P6, R4, R9, RZ ;  /* 0x000000090408c210 */ /* 0x001fe40007fde0ff */
[----:B------:R-:W-:Y:S01]  /*c060*/  @!P2 SHF.L.U64.HI R14, R170, 0x1, R195 ;  /* 0x00000001aa0ea819 */ /* 0x000fe200000102c3 */
[--C-:B--2---:R-:W-:Y:S01]  /*c070*/  @!P4 IMAD.X R11, R3, 0x1, R6.reuse, P5 ;  /* 0x00000001030bc824 */ /* 0x104fe200028e0606 */
[-C--:B------:R-:W-:Y:S01]  /*c080*/  @!P3 IADD3 R76, P5, R0, R73.reuse, RZ ;  /* 0x00000049004cb210 */ /* 0x080fe20007fbe0ff */
[----:B------:R-:W-:Y:S01]  /*c090*/  @!P4 IMAD.X R9, R5, 0x1, R6, P6 ;  /* 0x000000010509c824 */ /* 0x000fe200030e0606 */
[----:B------:R-:W-:-:S02]  /*c0a0*/  @!P3 IADD3 R72, P6, R4, R73, RZ ;  /* 0x000000490448b210 */ /* 0x000fc40007fde0ff */
[----:B------:R-:W-:Y:S01]  /*c0b0*/  @!P1 SHF.L.U32 R7, R168, 0x1, RZ ;  /* 0x00000001a8079819 */ /* 0x000fe200000006ff */
[--C-:B------:R-:W-:Y:S01]  /*c0c0*/  @!P3 IMAD.X R77, R3, 0x1, R12.reuse, P5 ;  /* 0x00000001034db824 */ /* 0x100fe200028e060c */
[-C--:B------:R-:W-:Y:S01]  /*c0d0*/  @!P2 IADD3 R70, P5, R0, R67.reuse, RZ ;  /* 0x000000430046a210 */ /* 0x080fe20007fbe0ff */
[----:B------:R-:W-:Y:S01]  /*c0e0*/  @!P3 IMAD.X R73, R5, 0x1, R12, P6 ;  /* 0x000000010549b824 */ /* 0x000fe200030e060c */
[----:B------:R-:W-:Y:S02]  /*c0f0*/  @!P1 SHF.L.U64.HI R20, R168, 0x1, R194 ;  /* 0x00000001a8149819 */ /* 0x000fe400000102c2 */
[----:B------:R-:W-:Y:S01]  /*c100*/  @!P2 IADD3 R66, P6, R4, R67, RZ ;  /* 0x000000430442a210 */ /* 0x000fe20007fde0ff */
[----:B------:R-:W-:Y:S01]  /*c110*/  @!P2 IMAD.X R71, R3, 0x1, R14, P5 ;  /* 0x000000010347a824 */ /* 0x000fe200028e060e */
[----:B------:R-:W-:-:S03]  /*c120*/  @!P1 IADD3 R64, P5, R0, R7, RZ ;  /* 0x0000000700409210 */ /* 0x000fc60007fbe0ff */
[----:B------:R-:W-:Y:S01]  /*c130*/  @!P2 IMAD.X R67, R5, 0x1, R14, P6 ;  /* 0x000000010543a824 */ /* 0x000fe200030e060e */
[----:B------:R-:W-:Y:S01]  /*c140*/  ISETP.GE.AND P6, PT, R160, UR4, PT ;  /* 0x00000004a0007c0c */ /* 0x000fe2000bfc6270 */
[----:B------:R-:W-:Y:S01]  /*c150*/  @!P1 IMAD.X R65, R3, 0x1, R20, P5 ;  /* 0x0000000103419824 */ /* 0x000fe200028e0614 */
[----:B------:R-:W-:-:S05]  /*c160*/  @!P1 IADD3 R6, P5, R4, R7, RZ ;  /* 0x0000000704069210 */ /* 0x000fca0007fbe0ff */
[----:B------:R-:W-:Y:S01]  /*c170*/  @!P1 IMAD.X R7, R5, 0x1, R20, P5 ;  /* 0x0000000105079824 */ /* 0x000fe200028e0614 */
[----:B------:R-:W-:-:S05]  /*c180*/  ISETP.GE.AND P5, PT, R172, UR4, PT ;  /* 0x00000004ac007c0c */ /* 0x000fca000bfa6270 */
[----:B------:R-:W-:Y:S01]  /*c190*/  @!P6 MOV R13, R3 ;  /* 0x00000003000de202 */ /* 0x000fe20000000f00 */
[----:B------:R-:W-:Y:S02]  /*c1a0*/  @!P6 IMAD.MOV.U32 R12, RZ, RZ, R0 ;  /* 0x000000ffff0ce224 */ /* 0x000fe400078e0000 */
[----:B------:R-:W-:-:S04]  /*c1b0*/  @!P6 IMAD.WIDE R14, R160, 0x2, R4 ;  /* 0x00000002a00ee825 */ /* 0x000fc800078e0204 */
[----:B------:R-:W-:Y:S01]  /*c1c0*/  @!P6 IMAD.WIDE R12, R160, 0x2, R12 ;  /* 0x00000002a00ce825 */ /* 0x000fe200078e020c */
[----:B------:R0:W5:Y:S03]  /*c1d0*/  @!P6 LD.E.64 R30, desc[UR6][R14.64] ;  /* 0x000000060e1ee980 */ /* 0x000166000c101b00 */
[C---:B------:R-:W-:Y:S01]  /*c1e0*/  @!P5 IMAD.SHL.U32 R21, R172.reuse, 0x2, RZ ;  /* 0x00000002ac15d824 */ /* 0x040fe200078e00ff */
[----:B------:R1:W5:Y:S01]  /*c1f0*/  @!P6 LD.E.64 R48, desc[UR6][R12.64] ;  /* 0x000000060c30e980 */ /* 0x000362000c101b00 */
[----:B------:R-:W-:-:S03]  /*c200*/  @!P5 SHF.L.U64.HI R20, R172, 0x1, R193 ;  /* 0x00000001ac14d819 */ /* 0x000fc600000102c1 */
[-C--:B------:R-:W-:Y:S02]  /*c210*/  @!P5 IADD3 R74, P6, R0, R21.reuse, RZ ;  /* 0x00000015004ad210 */ /* 0x080fe40007fde0ff */
[----:B------:R-:W-:Y:S02]  /*c220*/  CS2R R38, SRZ ;  /* 0x0000000000267805 */ /* 0x000fe4000001ff00 */
[----:B------:R-:W-:Y:S01]  /*c230*/  CS2R R36, SRZ ;  /* 0x0000000000247805 */ /* 0x000fe2000001ff00 */
[----:B------:R-:W-:Y:S01]  /*c240*/  @!P5 IMAD.X R75, R3, 0x1, R20, P6 ;  /* 0x00000001034bd824 */ /* 0x000fe200030e0614 */
[----:B------:R-:W-:Y:S02]  /*c250*/  @!P5 IADD3 R4, P6, R4, R21, RZ ;  /* 0x000000150404d210 */ /* 0x000fe40007fde0ff */
[----:B------:R2:W5:Y:S01]  /*c260*/  @!P4 LD.E.64 R38, desc[UR6][R10.64] ;  /* 0x000000060a26c980 */ /* 0x000562000c101b00 */
[----:B------:R-:W-:Y:S02]  /*c270*/  CS2R R28, SRZ ;  /* 0x00000000001c7805 */ /* 0x000fe4000001ff00 */
[----:B------:R-:W-:-:S02]  /*c280*/  CS2R R26, SRZ ;  /* 0x00000000001a7805 */ /* 0x000fc4000001ff00 */
[----:B------:R-:W-:Y:S01]  /*c290*/  CS2R R24, SRZ ;  /* 0x0000000000187805 */ /* 0x000fe2000001ff00 */
[----:B------:R-:W-:Y:S01]  /*c2a0*/  @!P5 IMAD.X R5, R5, 0x1, R20, P6 ;  /* 0x000000010505d824 */ /* 0x000fe200030e0614 */
[----:B------:R3:W5:Y:S01]  /*c2b0*/  @!P4 LD.E.64 R36, desc[UR6][R8.64] ;  /* 0x000000060824c980 */ /* 0x000762000c101b00 */
[----:B------:R-:W-:Y:S02]  /*c2c0*/  CS2R R20, SRZ ;  /* 0x0000000000147805 */ /* 0x000fe4000001ff00 */
[----:B0-----:R-:W-:Y:S02]  /*c2d0*/  CS2R R14, SRZ ;  /* 0x00000000000e7805 */ /* 0x001fe4000001ff00 */
[----:B-1----:R-:W-:Y:S01]  /*c2e0*/  CS2R R12, SRZ ;  /* 0x00000000000c7805 */ /* 0x002fe2000001ff00 */
[----:B------:R1:W5:Y:S01]  /*c2f0*/  @!P3 LD.E.64 R28, desc[UR6][R76.64] ;  /* 0x000000064c1cb980 */ /* 0x000362000c101b00 */
[----:B--2---:R-:W-:-:S03]  /*c300*/  CS2R R10, SRZ ;  /* 0x00000000000a7805 */ /* 0x004fc6000001ff00 */
[----:B------:R1:W5:Y:S01]  /*c310*/  @!P3 LD.E.64 R26, desc[UR6][R72.64] ;  /* 0x00000006481ab980 */ /* 0x000362000c101b00 */
[----:B---3--:R-:W-:-:S03]  /*c320*/  CS2R R8, SRZ ;  /* 0x0000000000087805 */ /* 0x008fc6000001ff00 */
[----:B------:R1:W5:Y:S04]  /*c330*/  @!P2 LD.E.64 R24, desc[UR6][R70.64] ;  /* 0x000000064618a980 */ /* 0x000368000c101b00 */
[----:B------:R1:W5:Y:S04]  /*c340*/  @!P2 LD.E.64 R20, desc[UR6][R66.64] ;  /* 0x000000064214a980 */ /* 0x000368000c101b00 */
[----:B------:R1:W5:Y:S04]  /*c350*/  @!P1 LD.E.64 R14, desc[UR6][R64.64] ;  /* 0x00000006400e9980 */ /* 0x000368000c101b00 */
[----:B------:R1:W5:Y:S04]  /*c360*/  @!P1 LD.E.64 R12, desc[UR6][R6.64] ;  /* 0x00000006060c9980 */ /* 0x000368000c101b00 */
[----:B------:R1:W5:Y:S04]  /*c370*/  @!P5 LD.E.64 R10, desc[UR6][R74.64] ;  /* 0x000000064a0ad980 */ /* 0x000368000c101b00 */
[----:B------:R1:W5:Y:S02]  /*c380*/  @!P5 LD.E.64 R8, desc[UR6][R4.64] ;  /* 0x000000060408d980 */ /* 0x000364000c101b00 */
.L_x_1800:
[----:B------:R-:W-:Y:S05]  /*c390*/  BSYNC B1 ;  /* 0x0000000000017941 */ /* 0x000fea0003800000 */
.L_x_1799:
[----:B01---5:R-:W-:Y:S01]  /*c3a0*/  IMAD.MOV.U32 R4, RZ, RZ, R30 ;  /* 0x000000ffff047224 */ /* 0x023fe200078e001e */
[----:B--2---:R-:W-:Y:S01]  /*c3b0*/  LEA.HI R3, R187, R187, RZ, 0x1 ;  /* 0x000000bbbb037211 */ /* 0x004fe200078f08ff */
[C---:B------:R-:W-:Y:S01]  /*c3c0*/  VIADD R5, R62.reuse, 0xc400 ;  /* 0x0000c4003e057836 */ /* 0x040fe20000000000 */
[----:B------:R-:W-:Y:S01]  /*c3d0*/  VIADDMNMX R71, R63, -R177, 0x80, PT ;  /* 0x000000803f477446 */ /* 0x000fe200038009b1 */
[----:B---3--:R-:W-:Y:S01]  /*c3e0*/  VIADD R0, R62, 0xc440 ;  /* 0x0000c4403e007836 */ /* 0x008fe20000000000 */
[----:B------:R-:W-:Y:S01]  /*c3f0*/  PRMT R75, R4, 0x7610, R75 ;  /* 0x00007610044b7816 */ /* 0x000fe2000000004b */
[----:B------:R-:W-:Y:S01]  /*c400*/  IMAD.MOV.U32 R6, RZ, RZ, R36 ;  /* 0x000000ffff067224 */ /* 0x000fe200078e0024 */
[----:B------:R-:W-:Y:S01]  /*c410*/  LOP3.LUT R4, R3, 0xfffffffe, RZ, 0xc0, !PT ;  /* 0xfffffffe03047812 */ /* 0x000fe200078ec0ff */
[----:B------:R-:W-:Y:S01]  /*c420*/  IMAD.MOV.U32 R7, RZ, RZ, R37 ;  /* 0x000000ffff077224 */ /* 0x000fe200078e0025 */
[----:B------:R-:W-:Y:S01]  /*c430*/  @P0 IADD3 R0, R5, -0x40, RZ ;  /* 0xffffffc005000810 */ /* 0x000fe20007ffe0ff */
[----:B------:R-:W-:Y:S01]  /*c440*/  IMAD.MOV.U32 R5, RZ, RZ, R31 ;  /* 0x000000ffff057224 */ /* 0x000fe200078e001f */
[----:B------:R-:W-:Y:S01]  /*c450*/  BSSY B1, `(.L_x_1801) ;  /* 0x0000028000017945 */ /* 0x000fe20003800000 */
[----:B------:R-:W-:Y:S01]  /*c460*/  IMAD.IADD R4, R187, 0x1, -R4 ;  /* 0x00000001bb047824 */ /* 0x000fe200078e0a04 */
[----:B------:R-:W-:Y:S01]  /*c470*/  PRMT R73, R6, 0x5410, R7 ;  /* 0x0000541006497816 */ /* 0x000fe20000000007 */
[----:B------:R-:W-:Y:S01]  /*c480*/  IMAD.MOV.U32 R3, RZ, RZ, R26 ;  /* 0x000000ffff037224 */ /* 0x000fe200078e001a */
[----:B------:R-:W-:Y:S01]  /*c490*/  PRMT R75, R75, 0x5410, R5 ;  /* 0x000054104b4b7816 */ /* 0x000fe20000000005 */
[----:B------:R-:W-:Y:S01]  /*c4a0*/  IMAD.MOV.U32 R6, RZ, RZ, R27 ;  /* 0x000000ffff067224 */ /* 0x000fe200078e001b */
[----:B------:R-:W-:Y:S01]  /*c4b0*/  SHF.L.U32 R5, R4, 0x1f, RZ ;  /* 0x0000001f04057819 */ /* 0x000fe200000006ff */
[----:B------:R-:W-:Y:S01]  /*c4c0*/  IMAD.MOV.U32 R4, RZ, RZ, R12 ;  /* 0x000000ffff047224 */ /* 0x000fe200078e000c */
[----:B------:R-:W-:Y:S01]  /*c4d0*/  MOV R7, R20 ;  /* 0x0000001400077202 */ /* 0x000fe20000000f00 */
[----:B------:R-:W-:Y:S01]  /*c4e0*/  IMAD.MOV.U32 R65, RZ, RZ, R38 ;  /* 0x000000ffff417224 */ /* 0x000fe200078e0026 */
[----:B------:R-:W0:Y:S01]  /*c4f0*/  SYNCS.PHASECHK.TRANS64.TRYWAIT P0, [R16+URZ+0x2a800], R5 ;  /* 0x02a80005100075a7 */ /* 0x000e22000800017f */
        /* <DEDUP_REMOVED lines=17> */
[----:B------:R-:W-:Y:S01]  /*c610*/  ISETP.GE.AND P1, PT, R162, R71, PT ;  /* 0x00000047a200720c */ /* 0x000fe20003f26270 */
[----:B------:R-:W-:Y:S01]  /*c620*/  IMAD.MOV.U32 R7, RZ, RZ, R29 ;  /* 0x000000ffff077224 */ /* 0x000fe200078e001d */
[----:B------:R-:W-:Y:S01]  /*c630*/  PRMT R74, R74, 0x5410, R4 ;  /* 0x000054104a4a7816 */ /* 0x000fe20000000004 */
[----:B------:R-:W-:-:S03]  /*c640*/  IMAD.MOV.U32 R4, RZ, RZ, R24 ;  /* 0x000000ffff047224 */ /* 0x000fc600078e0018 */
[----:B------:R-:W-:Y:S01]  /*c650*/  PRMT R72, R6, 0x5410, R7 ;  /* 0x0000541006487816 */ /* 0x000fe20000000007 */
[----:B------:R-:W-:Y:S01]  /*c660*/  IMAD.MOV.U32 R6, RZ, RZ, R25 ;  /* 0x000000ffff067224 */ /* 0x000fe200078e0019 */
[----:B------:R-:W-:-:S04]  /*c670*/  MOV R7, R14 ;  /* 0x0000000e00077202 */ /* 0x000fc80000000f00 */
[----:B------:R-:W-:Y:S01]  /*c680*/  PRMT R67, R4, 0x5410, R6 ;  /* 0x0000541004437816 */ /* 0x000fe20000000006 */
[----:B------:R-:W-:Y:S01]  /*c690*/  IMAD.MOV.U32 R4, RZ, RZ, R10 ;  /* 0x000000ffff047224 */ /* 0x000fe200078e000a */
[----:B------:R-:W-:Y:S01]  /*c6a0*/  PRMT R65, R7, 0x5410, R63 ;  /* 0x0000541007417816 */ /* 0x000fe2000000003f */
[----:B------:R-:W-:Y:S01]  /*c6b0*/  IMAD.MOV.U32 R6, RZ, RZ, R11 ;  /* 0x000000ffff067224 */ /* 0x000fe200078e000b */
[----:B0-----:R-:W-:Y:S06]  /*c6c0*/  @!P0 BRA `(.L_x_1802) ;  /* 0x000001c000b88947 */ /* 0x001fec0003800000 */
.L_x_2141:
[----:B------:R-:W-:Y:S05]  /*c6d0*/  BSYNC B1 ;  /* 0x0000000000017941 */ /* 0x000fea0003800000 */
.L_x_1801:
        /* <DEDUP_REMOVED lines=13> */
[----:B------:R-:W-:Y:S01]  /*c7b0*/  SHF.R.U32.HI R90, RZ, 0x10, R59 ;  /* 0x00000010ff5a7819 */ /* 0x000fe2000001163b */
[--C-:B------:R-:W-:Y:S01]  /*c7c0*/  HADD2.F32 R77, -RZ, R88.reuse.H1_H1 ;  /* 0x30000058ff4d7230 */ /* 0x100fe20000004100 */
[--C-:B------:R-:W-:Y:S01]  /*c7d0*/  SHF.R.U32.HI R91, RZ, 0x10, R61.reuse ;  /* 0x00000010ff5b7819 */ /* 0x100fe2000001163d */
[----:B------:R-:W-:Y:S01]  /*c7e0*/  HADD2.F32 R89, -RZ, R88.H0_H0 ;  /* 0x20000058ff597230 */ /* 0x000fe20000004100 */
[----:B------:R-:W-:Y:S01]  /*c7f0*/  SHF.R.U64 R94, R60, 0x10, R61 ;  /* 0x000000103c5e7819 */ /* 0x000fe2000000123d */
[----:B------:R-:W-:Y:S01]  /*c800*/  HADD2.F32 R90, -RZ, R90.H0_H0 ;  /* 0x2000005aff5a7230 */ /* 0x000fe20000004100 */
[----:B------:R-:W-:Y:S01]  /*c810*/  SHF.R.U64 R93, R58, 0x10, R59 ;  /* 0x000000103a5d7819 */ /* 0x000fe2000000123b */
[----:B------:R-:W-:Y:S02]  /*c820*/  HADD2.F32 R88, -RZ, R91.H0_H0 ;  /* 0x2000005bff587230 */ /* 0x000fe40000004100 */
[----:B0-----:R-:W-:-:S02]  /*c830*/  HADD2.F32 R61, -RZ, R7.H1_H1 ;  /* 0x30000007ff3d7230 */ /* 0x001fc40000004100 */
[----:B------:R-:W-:Y:S02]  /*c840*/  HADD2.F32 R60, -RZ, R7.H0_H0 ;  /* 0x20000007ff3c7230 */ /* 0x000fe40000004100 */
[--C-:B------:R-:W-:Y:S02]  /*c850*/  HADD2.F32 R7, -RZ, R4.reuse.H0_H0 ;  /* 0x20000004ff077230 */ /* 0x100fe40000004100 */
[C---:B------:R-:W-:Y:S01]  /*c860*/  FMUL.FTZ R91, R61.reuse, R90 ;  /* 0x0000005a3d5b7220 */ /* 0x040fe20000410000 */
[----:B------:R-:W-:Y:S01]  /*c870*/  FMUL.FTZ R61, R61, R88 ;  /* 0x000000583d3d7220 */ /* 0x000fe20000410000 */
[----:B------:R-:W-:Y:S02]  /*c880*/  HADD2.F32 R4, -RZ, R4.H1_H1 ;  /* 0x30000004ff047230 */ /* 0x000fe40000004100 */
[--C-:B------:R-:W-:Y:S02]  /*c890*/  HADD2.F32 R58, -RZ, R6.reuse.H0_H0 ;  /* 0x20000006ff3a7230 */ /* 0x100fe40000004100 */
[----:B------:R-:W-:Y:S01]  /*c8a0*/  FFMA.FTZ R90, R60, R90, R61 ;  /* 0x0000005a3c5a7223 */ /* 0x000fe2000001003d */
[----:B------:R-:W-:-:S02]  /*c8b0*/  HADD2.F32 R59, -RZ, R6.H1_H1 ;  /* 0x30000006ff3b7230 */ /* 0x000fc40000004100 */
[----:B------:R-:W-:Y:S01]  /*c8c0*/  FFMA.FTZ R91, R60, R88, -R91 ;  /* 0x000000583c5b7223 */ /* 0x000fe2000001085b */
[----:B------:R-:W-:Y:S02]  /*c8d0*/  HADD2.F32 R61, -RZ, R87.H1_H1 ;  /* 0x30000057ff3d7230 */ /* 0x000fe40000004100 */
[C---:B------:R-:W-:Y:S01]  /*c8e0*/  FMUL.FTZ R92, R4.reuse, R89 ;  /* 0x00000059045c7220 */ /* 0x040fe20000410000 */
[----:B------:R-:W-:Y:S02]  /*c8f0*/  HADD2.F32 R6, -RZ, R5.H0_H0 ;  /* 0x20000005ff067230 */ /* 0x000fe40000004100 */
[-C--:B------:R-:W-:Y:S01]  /*c900*/  FMUL.FTZ R88, R4, R77.reuse ;  /* 0x0000004d04587220 */ /* 0x080fe20000410000 */
[----:B------:R-:W-:Y:S02]  /*c910*/  HADD2.F32 R87, -RZ, R87.H0_H0 ;  /* 0x20000057ff577230 */ /* 0x000fe40000004100 */
[----:B------:R-:W-:Y:S01]  /*c920*/  FFMA.FTZ R92, R7, R77, -R92 ;  /* 0x0000004d075c7223 */ /* 0x000fe2000001085c */
[----:B------:R-:W-:-:S02]  /*c930*/  HADD2.F32 R5, -RZ, R5.H1_H1 ;  /* 0x30000005ff057230 */ /* 0x000fc40000004100 */
[----:B------:R-:W-:Y:S01]  /*c940*/  FFMA.FTZ R89, R7, R89, R88 ;  /* 0x0000005907597223 */ /* 0x000fe20000010058 */
[----:B------:R-:W-:Y:S02]  /*c950*/  HADD2.F32 R60, -RZ, R93.H0_H0 ;  /* 0x2000005dff3c7230 */ /* 0x000fe40000004100 */
[C---:B------:R-:W-:Y:S01]  /*c960*/  FMUL.FTZ R77, R59.reuse, R61 ;  /* 0x0000003d3b4d7220 */ /* 0x040fe20000410000 */
[----:B------:R-:W-:Y:S02]  /*c970*/  HADD2.F32 R4, -RZ, R94.H0_H0 ;  /* 0x2000005eff047230 */ /* 0x000fe40000004100 */
[-C--:B------:R-:W-:Y:S01]  /*c980*/  FMUL.FTZ R88, R59, R87.reuse ;  /* 0x000000573b587220 */ /* 0x080fe20000410000 */
[C---:B------:R-:W-:Y:S01]  /*c990*/  FMUL.FTZ R7, R5.reuse, R60 ;  /* 0x0000003c05077220 */ /* 0x040fe20000410000 */
[C---:B------:R-:W-:Y:S01]  /*c9a0*/  FFMA.FTZ R77, R58.reuse, R87, -R77 ;  /* 0x000000573a4d7223 */ /* 0x040fe2000001084d */
[-C--:B------:R-:W-:Y:S01]  /*c9b0*/  FMUL.FTZ R59, R5, R4.reuse ;  /* 0x00000004053b7220 */ /* 0x080fe20000410000 */
[----:B------:R-:W-:Y:S01]  /*c9c0*/  FFMA.FTZ R88, R58, R61, R88 ;  /* 0x0000003d3a587223 */ /* 0x000fe20000010058 */
[----:B------:R-:W-:Y:S01]  /*c9d0*/  FFMA.FTZ R5, R6, R4, -R7 ;  /* 0x0000000406057223 */ /* 0x000fe20000010807 */
[----:B------:R-:W-:Y:S01]  /*c9e0*/  F2FP.F16.F32.PACK_AB R7, R90, R91 ;  /* 0x0000005b5a07723e */ /* 0x000fe200000000ff */
[----:B------:R-:W-:Y:S01]  /*c9f0*/  FFMA.FTZ R60, R6, R60, R59 ;  /* 0x0000003c063c7223 */ /* 0x000fe2000001003b */
[----:B------:R-:W-:-:S02]  /*ca00*/  F2FP.F16.F32.PACK_AB R4, R89, R92 ;  /* 0x0000005c5904723e */ /* 0x000fc400000000ff */
[----:B------:R-:W-:Y:S02]  /*ca10*/  F2FP.F16.F32.PACK_AB R6, R88, R77 ;  /* 0x0000004d5806723e */ /* 0x000fe400000000ff */
[----:B------:R-:W-:-:S05]  /*ca20*/  F2FP.F16.F32.PACK_AB R5, R60, R5 ;  /* 0x000000053c05723e */ /* 0x000fca00000000ff */
[----:B------:R0:W-:Y:S02]  /*ca30*/  STS.128 [R62+0xc400], R4 ;  /* 0x00c400043e007388 */ /* 0x0001e40000000c00 */
.L_x_1806:
[----:B------:R-:W-:Y:S05]  /*ca40*/  BSYNC B2 ;  /* 0x0000000000027941 */ /* 0x000fea0003800000 */
.L_x_1805:
[----:B------:R-:W-:Y:S04]  /*ca50*/  BSSY B2, `(.L_x_1807) ;  /* 0x000002c000027945 */ /* 0x000fe80003800000 */
[----:B------:R-:W-:Y:S05]  /*ca60*/  @P1 BRA `(.L_x_1808) ;  /* 0x0000000000a81947 */ /* 0x000fea0003800000 */
[----:B0-----:R-:W0:Y:S01]  /*ca70*/  LDS.128 R4, [R0] ;  /* 0x0000000000047984 */ /* 0x001e220000000c00 */
[----:B------:R-:W-:Y:S01]  /*ca80*/  SHF.R.U32.HI R59, RZ, 0x10, R55 ;  /* 0x00000010ff3b7819 */ /* 0x000fe20000011637 */
[----:B------:R-:W-:Y:S01]  /*ca90*/  HADD2.F32 R58, -RZ, R86.H0_H0 ;  /* 0x20000056ff3a7230 */ /* 0x000fe20000004100 */
[--C-:B------:R-:W-:Y:S01]  /*caa0*/  SHF.R.U32.HI R61, RZ, 0x10, R57.reuse ;  /* 0x00000010ff3d7819 */ /* 0x100fe20000011639 */
[----:B------:R-:W-:Y:S01]  /*cab0*/  HADD2.F32 R60, -RZ, R85.H0_H0 ;  /* 0x20000055ff3c7230 */ /* 0x000fe20000004100 */
[----:B------:R-:W-:Y:S01]  /*cac0*/  SHF.R.U64 R87, R56, 0x10, R57 ;  /* 0x0000001038577819 */ /* 0x000fe20000001239 */
[----:B------:R-:W-:Y:S01]  /*cad0*/  HADD2.F32 R59, -RZ, R59.H0_H0 ;  /* 0x2000003bff3b7230 */ /* 0x000fe20000004100 */
[----:B------:R-:W-:Y:S01]  /*cae0*/  SHF.R.U64 R89, R54, 0x10, R55 ;  /* 0x0000001036597819 */ /* 0x000fe20000001237 */
[----:B------:R-:W-:Y:S02]  /*caf0*/  HADD2.F32 R61, -RZ, R61.H0_H0 ;  /* 0x2000003dff3d7230 */ /* 0x000fe40000004100 */
[----:B------:R-:W-:-:S02]  /*cb00*/  HADD2.F32 R85, -RZ, R85.H1_H1 ;  /* 0x30000055ff557230 */ /* 0x000fc40000004100 */
[----:B------:R-:W-:Y:S02]  /*cb10*/  HADD2.F32 R86, -RZ, R86.H1_H1 ;  /* 0x30000056ff567230 */ /* 0x000fe40000004100 */
[--C-:B0-----:R-:W-:Y:S02]  /*cb20*/  HADD2.F32 R57, -RZ, R7.reuse.H1_H1 ;  /* 0x30000007ff397230 */ /* 0x101fe40000004100 */
[----:B------:R-:W-:Y:S02]  /*cb30*/  HADD2.F32 R56, -RZ, R7.H0_H0 ;  /* 0x20000007ff387230 */ /* 0x000fe40000004100 */
[--C-:B------:R-:W-:Y:S02]  /*cb40*/  HADD2.F32 R7, -RZ, R4.reuse.H0_H0 ;  /* 0x20000004ff077230 */ /* 0x100fe40000004100 */
[C---:B------:R-:W-:Y:S01]  /*cb50*/  FMUL.FTZ R90, R57.reuse, R59 ;  /* 0x0000003b395a7220 */ /* 0x040fe20000410000 */
[----:B------:R-:W-:Y:S02]  /*cb60*/  HADD2.F32 R4, -RZ, R4.H1_H1 ;  /* 0x30000004ff047230 */ /* 0x000fe40000004100 */
[----:B------:R-:W-:Y:S01]  /*cb70*/  FMUL.FTZ R77, R57, R61 ;  /* 0x0000003d394d7220 */ /* 0x000fe20000410000 */
[----:B------:R-:W-:-:S02]  /*cb80*/  HADD2.F32 R54, -RZ, R6.H0_H0 ;  /* 0x20000006ff367230 */ /* 0x000fc40000004100 */
[----:B------:R-:W-:Y:S01]  /*cb90*/  FFMA.FTZ R92, R56, R61, R90 ;  /* 0x0000003d385c7223 */ /* 0x000fe2000001005a */
[----:B------:R-:W-:Y:S02]  /*cba0*/  HADD2.F32 R55, -RZ, R6.H1_H1 ;  /* 0x30000006ff377230 */ /* 0x000fe40000004100 */
[----:B------:R-:W-:Y:S01]  /*cbb0*/  FMUL.FTZ R88, R4, R60 ;  /* 0x0000003c04587220 */ /* 0x000fe20000410000 */
[--C-:B------:R-:W-:Y:S02]  /*cbc0*/  HADD2.F32 R6, -RZ, R5.reuse.H0_H0 ;  /* 0x20000005ff067230 */ /* 0x100fe40000004100 */
[----:B------:R-:W-:Y:S01]  /*cbd0*/  FFMA.FTZ R77, R56, R59, -R77 ;  /* 0x0000003b384d7223 */ /* 0x000fe2000001084d */
[-C--:B------:R-:W-:Y:S01]  /*cbe0*/  FMUL.FTZ R90, R4, R58.reuse ;  /* 0x0000003a045a7220 */ /* 0x080fe20000410000 */
[----:B------:R-:W-:Y:S02]  /*cbf0*/  HADD2.F32 R5, -RZ, R5.H1_H1 ;  /* 0x30000005ff057230 */ /* 0x000fe40000004100 */
[----:B------:R-:W-:Y:S01]  /*cc00*/  FFMA.FTZ R88, R7, R58, -R88 ;  /* 0x0000003a07587223 */ /* 0x000fe20000010858 */
[----:B------:R-:W-:-:S02]  /*cc10*/  HADD2.F32 R56, -RZ, R87.H0_H0 ;  /* 0x20000057ff387230 */ /* 0x000fc40000004100 */
[----:B------:R-:W-:Y:S01]  /*cc20*/  FFMA.FTZ R57, R7, R60, R90 ;  /* 0x0000003c07397223 */ /* 0x000fe2000001005a */
[----:B------:R-:W-:Y:S02]  /*cc30*/  HADD2.F32 R4, -RZ, R89.H0_H0 ;  /* 0x20000059ff047230 */ /* 0x000fe40000004100 */
[CC--:B------:R-:W-:Y:S01]  /*cc40*/  FMUL.FTZ R59, R55.reuse, R85.reuse ;  /* 0x00000055373b7220 */ /* 0x0c0fe20000410000 */
[----:B------:R-:W-:Y:S01]  /*cc50*/  FMUL.FTZ R58, R55, R86 ;  /* 0x00000056373a7220 */ /* 0x000fe20000410000 */
[C---:B------:R-:W-:Y:S01]  /*cc60*/  FMUL.FTZ R7, R5.reuse, R56 ;  /* 0x0000003805077220 */ /* 0x040fe20000410000 */
[----:B------:R-:W-:Y:S01]  /*cc70*/  FMUL.FTZ R55, R5, R4 ;  /* 0x0000000405377220 */ /* 0x000fe20000410000 */
[C---:B------:R-:W-:Y:S01]  /*cc80*/  FFMA.FTZ R59, R54.reuse, R86, -R59 ;  /* 0x00000056363b7223 */ /* 0x040fe2000001083b */
[----:B------:R-:W-:Y:S01]  /*cc90*/  FFMA.FTZ R58, R54, R85, R58 ;  /* 0x00000055363a7223 */ /* 0x000fe2000001003a */
[C---:B------:R-:W-:Y:S01]  /*cca0*/  FFMA.FTZ R5, R6.reuse, R4, -R7 ;  /* 0x0000000406057223 */ /* 0x040fe20000010807 */
[----:B------:R-:W-:Y:S01]  /*ccb0*/  FFMA.FTZ R56, R6, R56, R55 ;  /* 0x0000003806387223 */ /* 0x000fe20000010037 */
[----:B------:R-:W-:-:S02]  /*ccc0*/  F2FP.F16.F32.PACK_AB R7, R92, R77 ;  /* 0x0000004d5c07723e */ /* 0x000fc400000000ff */
[----:B------:R-:W-:Y:S02]  /*ccd0*/  F2FP.F16.F32.PACK_AB R6, R58, R59 ;  /* 0x0000003b3a06723e */ /* 0x000fe400000000ff */
[----:B------:R-:W-:Y:S02]  /*cce0*/  F2FP.F16.F32.PACK_AB R4, R57, R88 ;  /* 0x000000583904723e */ /* 0x000fe400000000ff */
[----:B------:R-:W-:-:S05]  /*ccf0*/  F2FP.F16.F32.PACK_AB R5, R56, R5 ;  /* 0x000000053805723e */ /* 0x000fca00000000ff */
[----:B------:R1:W-:Y:S02]  /*cd00*/  STS.128 [R0], R4 ;  /* 0x0000000400007388 */ /* 0x0003e40000000c00 */
.L_x_1808:
[----:B------:R-:W-:Y:S05]  /*cd10*/  BSYNC B2 ;  /* 0x0000000000027941 */ /* 0x000fea0003800000 */
.L_x_1807:
[----:B------:R-:W-:Y:S04]  /*cd20*/  BSSY B2, `(.L_x_1809) ;  /* 0x000002c000027945 */ /* 0x000fe80003800000 */
[----:B------:R-:W-:Y:S05]  /*cd30*/  @P2 BRA `(.L_x_1810) ;  /* 0x0000000000a82947 */ /* 0x000fea0003800000 */
[----:B01----:R-:W0:Y:S01]  /*cd40*/  LDS.128 R4, [R62+0x10400] ;  /* 0x010400003e047984 */ /* 0x003e220000000c00 */
[----:B------:R-:W-:Y:S01]  /*cd50*/  SHF.R.U32.HI R55, RZ, 0x10, R53 ;  /* 0x00000010ff377819 */ /* 0x000fe20000011635 */
[----:B------:R-:W-:Y:S01]  /*cd60*/  HADD2.F32 R54, -RZ, R84.H0_H0 ;  /* 0x20000054ff367230 */ /* 0x000fe20000004100 */
[----:B------:R-:W-:Y:S01]  /*cd70*/  SHF.R.U32.HI R57, RZ, 0x10, R51 ;  /* 0x00000010ff397819 */ /* 0x000fe20000011633 */
        /* <DEDUP_REMOVED lines=37> */
[----:B------:R2:W-:Y:S02]  /*cfd0*/  STS.128 [R62+0x10400], R4 ;  /* 0x010400043e007388 */ /* 0x0005e40000000c00 */
.L_x_1810:
[----:B------:R-:W-:Y:S05]  /*cfe0*/  BSYNC B2 ;  /* 0x0000000000027941 */ /* 0x000fea0003800000 */
.L_x_1809:
[----:B------:R-:W-:Y:S04]  /*cff0*/  BSSY B2, `(.L_x_1811) ;  /* 0x000002c000027945 */ /* 0x000fe80003800000 */
[----:B------:R-:W-:Y:S05]  /*d000*/  @P3 BRA `(.L_x_1812) ;  /* 0x0000000000a83947 */ /* 0x000fea0003800000 */
[----:B012---:R-:W0:Y:S01]  /*d010*/  LDS.128 R4, [R0+0x4000] ;  /* 0x0040000000047984 */ /* 0x007e220000000c00 */
        /* <DEDUP_REMOVED lines=41> */
.L_x_1812:
[----:B------:R-:W-:Y:S05]  /*d2b0*/  BSYNC B2 ;  /* 0x0000000000027941 */ /* 0x000fea0003800000 */
.L_x_1811:
[----:B------:R-:W-:Y:S04]  /*d2c0*/  BSSY B2, `(.L_x_1813) ;  /* 0x000002c000027945 */ /* 0x000fe80003800000 */
[----:B------:R-:W-:Y:S05]  /*d2d0*/  @P4 BRA `(.L_x_1814) ;  /* 0x0000000000a84947 */ /* 0x000fea0003800000 */
[----:B0123--:R-:W0:Y:S01]  /*d2e0*/  LDS.128 R4, [R62+0x14400] ;  /* 0x014400003e047984 */ /* 0x00fe220000000c00 */
        /* <DEDUP_REMOVED lines=41> */
.L_x_1814:
[----:B------:R-:W-:Y:S05]  /*d580*/  BSYNC B2 ;  /* 0x0000000000027941 */ /* 0x000fea0003800000 */
.L_x_1813:
[----:B------:R-:W-:Y:S05]  /*d590*/  @P5 BRA `(.L_x_1804) ;  /* 0x0000000000a85947 */ /* 0x000fea0003800000 */
[----:B01234-:R-:W0:Y:S01]  /*d5a0*/  LDS.128 R4, [R0+0x8000] ;  /* 0x0080000000047984 */ /* 0x01fe220000000c00 */
[----:B------:R-:W-:Y:S01]  /*d5b0*/  SHF.R.U32.HI R41, RZ, 0x10, R33 ;  /* 0x00000010ff297819 */ /* 0x000fe20000011621 */
[----:B------:R-:W-:Y:S01]  /*d5c0*/  HADD2.F32 R40, -RZ, R78.H0_H0 ;  /* 0x2000004eff287230 */ /* 0x000fe20000004100 */
[--C-:B------:R-:W-:Y:S01]  /*d5d0*/  SHF.R.U32.HI R43, RZ, 0x10, R35.reuse ;  /* 0x00000010ff2b7819 */ /* 0x100fe20000011623 */
[----:B------:R-:W-:Y:S01]  /*d5e0*/  HADD2.F32 R42, -RZ, R69.H1_H1 ;  /* 0x30000045ff2a7230 */ /* 0x000fe20000004100 */
[----:B------:R-:W-:Y:S01]  /*d5f0*/  SHF.R.U64 R47, R34, 0x10, R35 ;  /* 0x00000010222f7819 */ /* 0x000fe20000001223 */
[----:B------:R-:W-:Y:S01]  /*d600*/  HADD2.F32 R41, -RZ, R41.H0_H0 ;  /* 0x20000029ff297230 */ /* 0x000fe20000004100 */
[----:B------:R-:W-:Y:S01]  /*d610*/  SHF.R.U64 R51, R32, 0x10, R33 ;  /* 0x0000001020337819 */ /* 0x000fe20000001221 */
[----:B------:R-:W-:Y:S02]  /*d620*/  HADD2.F32 R43, -RZ, R43.H0_H0 ;  /* 0x2000002bff2b7230 */ /* 0x000fe40000004100 */
[----:B------:R-:W-:-:S02]  /*d630*/  HADD2.F32 R69, -RZ, R69.H0_H0 ;  /* 0x20000045ff457230 */ /* 0x000fc40000004100 */
        /* <DEDUP_REMOVED lines=32> */
.L_x_1804:
[----:B------:R-:W-:Y:S05]  /*d840*/  BSYNC B1 ;  /* 0x0000000000017941 */ /* 0x000fea0003800000 */
.L_x_1803:
        /* <DEDUP_REMOVED lines=53> */
.L_x_1817:
[----:B------:R-:W-:Y:S05]  /*dba0*/  BSYNC B1 ;  /* 0x0000000000017941 */ /* 0x000fea0003800000 */
.L_x_1816:
[----:B------:R-:W-:Y:S04]  /*dbb0*/  BSSY B1, `(.L_x_1818) ;  /* 0x000002c000017945 */ /* 0x000fe80003800000 */
[----:B------:R-:W-:Y:S05]  /*dbc0*/  @P1 BRA `(.L_x_1819) ;  /* 0x0000000000a81947 */ /* 0x000fea0003800000 */
[----:B0-----:R-:W0:Y:S01]  /*dbd0*/  LDS.128 R4, [R0+0x2000] ;  /* 0x0020000000047984 */ /* 0x001e220000000c00 */
[----:B------:R-:W-:Y:S01]  /*dbe0*/  SHF.R.U32.HI R35, RZ, 0x10, R39 ;  /* 0x00000010ff237819 */ /* 0x000fe20000011627 */
[----:B------:R-:W-:Y:S01]  /*dbf0*/  HADD2.F32 R34, -RZ, R74.H0_H0 ;  /* 0x2000004aff227230 */ /* 0x000fe20000004100 */
[--C-:B------:R-:W-:Y:S01]  /*dc00*/  SHF.R.U64 R41, R36, 0x10, R37.reuse ;  /* 0x0000001024297819 */ /* 0x100fe20000001225 */
[----:B------:R-:W-:Y:S01]  /*dc10*/  HADD2.F32 R36, -RZ, R73.H0_H0 ;  /* 0x20000049ff247230 */ /* 0x000fe20000004100 */
[----:B------:R-:W-:Y:S01]  /*dc20*/  SHF.R.U32.HI R37, RZ, 0x10, R37 ;  /* 0x00000010ff257819 */ /* 0x000fe20000011625 */
[----:B------:R-:W-:Y:S01]  /*dc30*/  HADD2.F32 R35, -RZ, R35.H0_H0 ;  /* 0x20000023ff237230 */ /* 0x000fe20000004100 */
[----:B------:R-:W-:Y:S01]  /*dc40*/  SHF.R.U64 R43, R38, 0x10, R39 ;  /* 0x00000010262b7819 */ /* 0x000fe20000001227 */
[----:B------:R-:W-:Y:S02]  /*dc50*/  HADD2.F32 R73, -RZ, R73.H1_H1 ;  /* 0x30000049ff497230 */ /* 0x000fe40000004100 */
        /* <DEDUP_REMOVED lines=33> */
.L_x_1819:
[----:B------:R-:W-:Y:S05]  /*de70*/  BSYNC B1 ;  /* 0x0000000000017941 */ /* 0x000fea0003800000 */
.L_x_1818:
[----:B------:R-:W-:Y:S04]  /*de80*/  BSSY B1, `(.L_x_1820) ;  /* 0x000002c000017945 */ /* 0x000fe80003800000 */
[----:B------:R-:W-:Y:S05]  /*de90*/  @P2 BRA `(.L_x_1821) ;  /* 0x0000000000a82947 */ /* 0x000fea0003800000 */
[----:B01----:R-:W0:Y:S01]  /*dea0*/  LDS.128 R4, [R62+0x12400] ;  /* 0x012400003e047984 */ /* 0x003e220000000c00 */
[----:B------:R-:W-:Y:S01]  /*deb0*/  SHF.R.U32.HI R31, RZ, 0x10, R29 ;  /* 0x00000010ff1f7819 */ /* 0x000fe2000001161d */
[----:B------:R-:W-:Y:S01]  /*dec0*/  HADD2.F32 R30, -RZ, R72.H0_H0 ;  /* 0x20000048ff1e7230 */ /* 0x000fe20000004100 */
[----:B------:R-:W-:Y:S01]  /*ded0*/  SHF.R.U32.HI R33, RZ, 0x10, R27 ;  /* 0x00000010ff217819 */ /* 0x000fe2000001161b */
[--C-:B------:R-:W-:Y:S01]  /*dee0*/  HADD2.F32 R32, -RZ, R70.reuse.H0_H0 ;  /* 0x20000046ff207230 */ /* 0x100fe20000004100 */
        /* <DEDUP_REMOVED lines=24> */
[C---:B------:R-:W-:Y:S01]  /*e070*/  FMUL.FTZ R31, R27.reuse, R70 ;  /* 0x000000461b1f7220 */ /* 0x040fe20000410000 */
        /* <DEDUP_REMOVED lines=12> */
.L_x_1821:
[----:B------:R-:W-:Y:S05]  /*e140*/  BSYNC B1 ;  /* 0x0000000000017941 */ /* 0x000fea0003800000 */
.L_x_1820:
[----:B------:R-:W-:Y:S04]  /*e150*/  BSSY B1, `(.L_x_1822) ;  /* 0x000002c000017945 */ /* 0x000fe80003800000 */
[----:B------:R-:W-:Y:S05]  /*e160*/  @P3 BRA `(.L_x_1823) ;  /* 0x0000000000a83947 */ /* 0x000fea0003800000 */
[----:B012---:R-:W0:Y:S01]  /*e170*/  LDS.128 R4, [R0+0x6000] ;  /* 0x0060000000047984 */ /* 0x007e220000000c00 */
        /* <DEDUP_REMOVED lines=29> */
[-C--:B------:R-:W-:Y:S01]  /*e350*/  FMUL.FTZ R29, R21, R67.reuse ;  /* 0x00000043151d7220 */ /* 0x080fe20000410000 */
        /* <DEDUP_REMOVED lines=11> */
.L_x_1823:
[----:B------:R-:W-:Y:S05]  /*e410*/  BSYNC B1 ;  /* 0x0000000000017941 */ /* 0x000fea0003800000 */
.L_x_1822:
[----:B------:R-:W-:Y:S04]  /*e420*/  BSSY B1, `(.L_x_1824) ;  /* 0x000002c000017945 */ /* 0x000fe80003800000 */
[----:B------:R-:W-:Y:S05]  /*e430*/  @P4 BRA `(.L_x_1825) ;  /* 0x0000000000a84947 */ /* 0x000fea0003800000 */
[----:B0123--:R-:W0:Y:S01]  /*e440*/  LDS.128 R4, [R62+0x16400] ;  /* 0x016400003e047984 */ /* 0x00fe220000000c00 */
        /* <DEDUP_REMOVED lines=41> */
.L_x_1825:
[----:B------:R-:W-:Y:S05]  /*e6e0*/  BSYNC B1 ;  /* 0x0000000000017941 */ /* 0x000fea0003800000 */
.L_x_1824:
[----:B------:R-:W-:Y:S05]  /*e6f0*/  @P5 BRA `(.L_x_1815) ;  /* 0x00000034009c5947 */ /* 0x000fea0003800000 */
[----:B01234-:R-:W0:Y:S01]  /*e700*/  LDS.128 R4, [R0+0xa000] ;  /* 0x00a0000000047984 */ /* 0x01fe220000000c00 */
        /* <DEDUP_REMOVED lines=9> */
[--C-:B0-----:R-:W-:Y:S02]  /*e7a0*/  HADD2.F32 R11, -RZ, R7.reuse.H1_H1 ;  /* 0x30000007ff0b7230 */ /* 0x101fe40000004100 */
[----:B------:R-:W-:Y:S02]  /*e7b0*/  HADD2.F32 R10, -RZ, R7.H0_H0 ;  /* 0x20000007ff0a7230 */ /* 0x000fe40000004100 */
[--C-:B------:R-:W-:Y:S02]  /*e7c0*/  HADD2.F32 R7, -RZ, R4.reuse.H0_H0 ;  /* 0x20000004ff077230 */ /* 0x100fe40000004100 */
[C---:B------:R-:W-:Y:S01]  /*e7d0*/  FMUL.FTZ R21, R11.reuse, R15 ;  /* 0x0000000f0b157220 */ /* 0x040fe20000410000 */
[----:B------:R-:W-:Y:S02]  /*e7e0*/  HADD2.F32 R4, -RZ, R4.H1_H1 ;  /* 0x30000004ff047230 */ /* 0x000fe40000004100 */
[----:B------:R-:W-:Y:S01]  /*e7f0*/  FMUL.FTZ R24, R11, R13 ;  /* 0x0000000d0b187220 */ /* 0x000fe20000410000 */
[----:B------:R-:W-:-:S02]  /*e800*/  HADD2.F32 R8, -RZ, R6.H0_H0 ;  /* 0x20000006ff087230 */ /* 0x000fc40000004100 */
[C---:B------:R-:W-:Y:S01]  /*e810*/  FFMA.FTZ R21, R10.reuse, R13, -R21 ;  /* 0x0000000d0a157223 */ /* 0x040fe20000010815 */
[----:B------:R-:W-:Y:S02]  /*e820*/  HADD2.F32 R9, -RZ, R6.H1_H1 ;  /* 0x30000006ff097230 */ /* 0x000fe40000004100 */
[----:B------:R-:W-:Y:S01]  /*e830*/  FFMA.FTZ R26, R10, R15, R24 ;  /* 0x0000000f0a1a7223 */ /* 0x000fe20000010018 */
[----:B------:R-:W-:Y:S02]  /*e840*/  HADD2.F32 R6, -RZ, R5.H0_H0 ;  /* 0x20000005ff067230 */ /* 0x000fe40000004100 */
[C---:B------:R-:W-:Y:S01]  /*e850*/  FMUL.FTZ R20, R4.reuse, R14 ;  /* 0x0000000e04147220 */ /* 0x040fe20000410000 */
[----:B------:R-:W-:Y:S01]  /*e860*/  FMUL.FTZ R24, R4, R12 ;  /* 0x0000000c04187220 */ /* 0x000fe20000410000 */
[----:B------:R-:W-:Y:S02]  /*e870*/  HADD2.F32 R10, -RZ, R3.H1_H1 ;  /* 0x30000003ff0a7230 */ /* 0x000fe40000004100 */
[----:B------:R-:W-:Y:S01]  /*e880*/  FMUL.FTZ R15, R9, R63 ;  /* 0x0000003f090f7220 */ /* 0x000fe20000410000 */
[----:B------:R-:W-:-:S02]  /*e890*/  HADD2.F32 R5, -RZ, R5.H1_H1 ;  /* 0x30000005ff057230 */ /* 0x000fc40000004100 */
[C---:B------:R-:W-:Y:S01]  /*e8a0*/  FFMA.FTZ R20, R7.reuse, R12, -R20 ;  /* 0x0000000c07147223 */ /* 0x040fe20000010814 */
[----:B------:R-:W-:Y:S02]  /*e8b0*/  HADD2.F32 R4, -RZ, R25.H0_H0 ;  /* 0x20000019ff047230 */ /* 0x000fe40000004100 */
[----:B------:R-:W-:Y:S01]  /*e8c0*/  FFMA.FTZ R11, R7, R14, R24 ;  /* 0x0000000e070b7223 */ /* 0x000fe20000010018 */
[----:B------:R-:W-:Y:S02]  /*e8d0*/  HADD2.F32 R3, -RZ, R27.H0_H0 ;  /* 0x2000001bff037230 */ /* 0x000fe40000004100 */
[-C--:B------:R-:W-:Y:S01]  /*e8e0*/  FMUL.FTZ R13, R9, R10.reuse ;  /* 0x0000000a090d7220 */ /* 0x080fe20000410000 */
[C---:B------:R-:W-:Y:S01]  /*e8f0*/  FFMA.FTZ R10, R8.reuse, R10, R15 ;  /* 0x0000000a080a7223 */ /* 0x040fe2000001000f */
[C---:B------:R-:W-:Y:S01]  /*e900*/  FMUL.FTZ R7, R5.reuse, R4 ;  /* 0x0000000405077220 */ /* 0x040fe20000410000 */
[----:B------:R-:W-:Y:S01]  /*e910*/  FMUL.FTZ R9, R5, R3 ;  /* 0x0000000305097220 */ /* 0x000fe20000410000 */
[----:B------:R-:W-:-:S02]  /*e920*/  FFMA.FTZ R13, R8, R63, -R13 ;  /* 0x0000003f080d7223 */ /* 0x000fc4000001080d */
[----:B------:R-:W-:Y:S01]  /*e930*/  FFMA.FTZ R5, R6, R3, -R7 ;  /* 0x0000000306057223 */ /* 0x000fe20000010807 */
[----:B------:R-:W-:Y:S01]  /*e940*/  F2FP.F16.F32.PACK_AB R7, R26, R21 ;  /* 0x000000151a07723e */ /* 0x000fe200000000ff */
[----:B------:R-:W-:Y:S01]  /*e950*/  FFMA.FTZ R8, R6, R4, R9 ;  /* 0x0000000406087223 */ /* 0x000fe20000010009 */
[----:B------:R-:W-:Y:S02]  /*e960*/  F2FP.F16.F32.PACK_AB R4, R11, R20 ;  /* 0x000000140b04723e */ /* 0x000fe400000000ff */
[----:B------:R-:W-:Y:S02]  /*e970*/  F2FP.F16.F32.PACK_AB R6, R10, R13 ;  /* 0x0000000d0a06723e */ /* 0x000fe400000000ff */
[----:B------:R-:W-:-:S05]  /*e980*/  F2FP.F16.F32.PACK_AB R5, R8, R5 ;  /* 0x000000050805723e */ /* 0x000fca00000000ff */
[----:B------:R0:W-:Y:S01]  /*e990*/  STS.128 [R0+0xa000], R4 ;  /* 0x00a0000400007388 */ /* 0x0001e20000000c00 */
[----:B------:R-:W-:Y:S05]  /*e9a0*/  BRA `(.L_x_1815) ;  /* 0x0000003000f07947 */ /* 0x000fea0003800000 */
.L_x_1794:
[----:B------:R-:W0:Y:S01]  /*e9b0*/  LDC R28, c[0x0][0x448] ;  /* 0x00011200ff1c7b82 */ /* 0x000e220000000800 */
[----:B------:R-:W-:Y:S01]  /*e9c0*/  IMAD R3, R189, 0x40, R10 ;  /* 0x00000040bd037824 */ /* 0x000fe200078e020a */
[----:B------:R-:W-:Y:S01]  /*e9d0*/  ULDC.64 UR4, c[0x0][0x3f8] ;  /* 0x0000fe0000047ab9 */ /* 0x000fe20000000a00 */
[----:B------:R-:W-:Y:S01]  /*e9e0*/  ULDC.64 UR6, c[0x0][0x408] ;  /* 0x0001020000067ab9 */ /* 0x000fe20000000a00 */
[----:B------:R-:W-:Y:S01]  /*e9f0*/  IMAD.MOV.U32 R8, RZ, RZ, R24 ;  /* 0x000000ffff087224 */ /* 0x000fe200078e0018 */
[----:B------:R-:W-:Y:S01]  /*ea00*/  MOV R4, R26 ;  /* 0x0000001a00047202 */ /* 0x000fe20000000f00 */
[----:B------:R-:W-:Y:S01]  /*ea10*/  IMAD.MOV.U32 R9, RZ, RZ, R29 ;  /* 0x000000ffff097224 */ /* 0x000fe200078e001d */
[----:B0-----:R-:W-:-:S13]  /*ea20*/  ISETP.NE.AND P0, PT, R28, 0x1, PT ;  /* 0x000000011c00780c */ /* 0x001fda0003f05270 */
[----:B------:R-:W0:Y:S08]  /*ea30*/  @P0 LDC R0, c[0x0][0x44c] ;  /* 0x00011300ff000b82 */ /* 0x000e300000000800 */
[----:B------:R-:W1:Y:S01]  /*ea40*/  @P0 LDC R5, c[0x0][0x450] ;  /* 0x00011400ff050b82 */ /* 0x000e620000000800 */
[----:B0-----:R-:W-:-:S05]  /*ea50*/  @P0 IMAD.HI.U32 R0, R3, R0, RZ ;  /* 0x0000000003000227 */ /* 0x001fca00078e00ff */
[----:B-1----:R-:W-:Y:S01]  /*ea60*/  @P0 SHF.R.U32.HI R3, RZ, R5, R0 ;  /* 0x00000005ff030219 */ /* 0x002fe20000011600 */
[----:B------:R-:W-:-:S03]  /*ea70*/  IMAD.MOV.U32 R5, RZ, RZ, R31 ;  /* 0x000000ffff057224 */ /* 0x000fc600078e001f */
        /* <DEDUP_REMOVED lines=17> */
[----:B------:R-:W0:Y:S04]  /*eb90*/  SHFL.IDX PT, R3, R8, RZ, 0x1c1f ;  /* 0x001c1fff08037589 */ /* 0x000e2800000e0000 */
[----:B------:R-:W1:Y:S04]  /*eba0*/  SHFL.IDX PT, R0, R6, RZ, 0x1c1f ;  /* 0x001c1fff06007589 */ /* 0x000e6800000e0000 */
[----:B------:R2:W3:Y:S04]  /*ebb0*/  SHFL.IDX PT, R5, R7, RZ, 0x1c1f ;  /* 0x001c1fff07057589 */ /* 0x0004e800000e0000 */
[----:B------:R2:W4:Y:S01]  /*ebc0*/  SHFL.IDX PT, R14, R9, RZ, 0x1c1f ;  /* 0x001c1fff090e7589 */ /* 0x00052200000e0000 */
[----:B0-----:R-:W-:-:S02]  /*ebd0*/  IMAD.MOV.U32 R21, RZ, RZ, R3 ;  /* 0x000000ffff157224 */ /* 0x001fc400078e0003 */
[----:B-12---:R-:W-:-:S07]  /*ebe0*/  IMAD.MOV.U32 R20, RZ, RZ, R0 ;  /* 0x000000ffff147224 */ /* 0x006fce00078e0000 */
.L_x_2147:
[----:B------:R-:W-:Y:S01]  /*ebf0*/  IMAD R73, R163, R28, RZ ;  /* 0x0000001ca3497224 */ /* 0x000fe200078e02ff */
[----:B------:R-:W-:Y:S01]  /*ec00*/  BSSY B1, `(.L_x_1827) ;  /* 0x0000030000017945 */ /* 0x000fe20003800000 */
[----:B----4-:R-:W-:Y:S01]  /*ec10*/  IMAD.MOV.U32 R50, RZ, RZ, R14 ;  /* 0x000000ffff327224 */ /* 0x010fe200078e000e */
[----:B---3--:R-:W-:Y:S02]  /*ec20*/  MOV R51, R5 ;  /* 0x0000000500337202 */ /* 0x008fe40000000f00 */
[----:B------:R-:W-:Y:S02]  /*ec30*/  CS2R R44, SRZ ;  /* 0x00000000002c7805 */ /* 0x000fe4000001ff00 */
[----:B------:R-:W-:Y:S02]  /*ec40*/  ISETP.GE.AND P0, PT, R10, R73, PT ;  /* 0x000000490a00720c */ /* 0x000fe40003f06270 */
        /* <DEDUP_REMOVED lines=19> */
[----:B------:R-:W-:-:S02]  /*ed80*/  CS2R R44, SRZ ;  /* 0x00000000002c7805 */ /* 0x000fc4000001ff00 */
[----:B------:R-:W-:Y:S02]  /*ed90*/  CS2R R46, SRZ ;  /* 0x00000000002e7805 */ /* 0x000fe4000001ff00 */
[----:B------:R-:W-:Y:S02]  /*eda0*/  CS2R R28, SRZ ;  /* 0x00000000001c7805 */ /* 0x000fe4000001ff00 */
[----:B------:R-:W-:Y:S01]  /*edb0*/  CS2R R30, SRZ ;  /* 0x00000000001e7805 */ /* 0x000fe2000001ff00 */
[----:B------:R-:W-:-:S04]  /*edc0*/  @!P0 IMAD.WIDE R4, R18, 0x2, R20 ;  /* 0x0000000212048825 */ /* 0x000fc800078e0214 */
[----:B------:R-:W-:Y:S01]  /*edd0*/  @!P1 IMAD.SHL.U32 R15, R191, 0x8, RZ ;  /* 0x00000008bf0f9824 */ /* 0x000fe200078e00ff */
[----:B------:R0:W5:Y:S01]  /*ede0*/  @!P0 LD.E.128 R32, desc[UR6][R4.64] ;  /* 0x0000000604208980 */ /* 0x000162000c101d00 */
[----:B------:R-:W-:Y:S01]  /*edf0*/  @!P2 IMAD.SHL.U32 R49, R192, 0x8, RZ ;  /* 0x00000008c031a824 */ /* 0x000fe200078e00ff */
        /* <DEDUP_REMOVED lines=9> */
[----:B------:R-:W-:-:S03]  /*ee90*/  @!P1 IMAD.WIDE R14, R15, 0x2, R50 ;  /* 0x000000020f0e9825 */ /* 0x000fc600078e0232 */
[----:B------:R1:W5:Y:S01]  /*eea0*/  @!P2 LD.E.128 R24, desc[UR6][R20.64] ;  /* 0x000000061418a980 */ /* 0x000362000c101d00 */
[----:B------:R-:W-:-:S03]  /*eeb0*/  @!P2 IMAD.WIDE R48, R49, 0x2, R50 ;  /* 0x000000023130a825 */ /* 0x000fc600078e0232 */
[----:B------:R1:W5:Y:S01]  /*eec0*/  @!P1 LD.E.128 R40, desc[UR6][R14.64] ;  /* 0x000000060e289980 */ /* 0x000362000c101d00 */
[----:B0-----:R-:W-:-:S03]  /*eed0*/  @!P0 IMAD.WIDE R4, R18, 0x2, R50 ;  /* 0x0000000212048825 */ /* 0x001fc600078e0232 */
[----:B------:R1:W5:Y:S04]  /*eee0*/  @!P2 LD.E.128 R36, desc[UR6][R48.64] ;  /* 0x000000063024a980 */ /* 0x000368000c101d00 */
[----:B------:R1:W5:Y:S02]  /*eef0*/  @!P0 LD.E.128 R44, desc[UR6][R4.64] ;  /* 0x00000006042c8980 */ /* 0x000364000c101d00 */
.L_x_1828:
[----:B------:R-:W-:Y:S05]  /*ef00*/  BSYNC B1 ;  /* 0x0000000000017941 */ /* 0x000fea0003800000 */
.L_x_1827:
[----:B-1---5:R-:W-:Y:S01]  /*ef10*/  IMAD.MOV.U32 R4, RZ, RZ, R46 ;  /* 0x000000ffff047224 */ /* 0x022fe200078e002e */
[----:B------:R-:W-:Y:S01]  /*ef20*/  UMOV UR4, 0xffffffff ;  /* 0xffffffff00047882 */ /* 0x000fe20000000000 */
[----:B------:R-:W-:Y:S02]  /*ef30*/  IMAD.MOV.U32 R5, RZ, RZ, R47 ;  /* 0x000000ffff057224 */ /* 0x000fe400078e002f */
        /* <DEDUP_REMOVED lines=14> */
[----:B------:R-:W-:Y:S01]  /*f020*/  MOV R5, R39 ;  /* 0x0000002700057202 */ /* 0x000fe20000000f00 */
[----:B------:R-:W-:-:S03]  /*f030*/  IMAD.MOV.U32 R3, RZ, RZ, R37 ;  /* 0x000000ffff037224 */ /* 0x000fc600078e0025 */
[----:B------:R-:W-:Y:S01]  /*f040*/  PRMT R75, R4, 0x5410, R5 ;  /* 0x00005410044b7816 */ /* 0x000fe20000000005 */
        /* <DEDUP_REMOVED lines=19> */
[----:B------:R-:W-:Y:S02]  /*f180*/  PRMT R77, R4, 0x5410, R5 ;  /* 0x00005410044d7816 */ /* 0x000fe40000000005 */
[----:B------:R-:W-:-:S02]  /*f190*/  CS2R R4, SRZ ;  /* 0x0000000000047805 */ /* 0x000fc4000001ff00 */
[----:B------:R-:W-:Y:S01]  /*f1a0*/  PRMT R76, R0, 0x5410, R3 ;  /* 0x00005410004c7816 */ /* 0x000fe20000000003 */
[----:B------:R-:W-:Y:S06]  /*f1b0*/  BRA.DIV UR4, `(.L_x_1829) ;  /* 0x0000019a04887947 */ /* 0x000fec000b800000 */
[----:B------:R-:W0:Y:S04]  /*f1c0*/  SHFL.IDX PT, R3, R8, 0x1, 0x1c1f ;  /* 0x003c1f0008037f89 */ /* 0x000e2800000e0000 */
[----:B------:R-:W1:Y:S04]  /*f1d0*/  SHFL.IDX PT, R0, R6, 0x1, 0x1c1f ;  /* 0x003c1f0006007f89 */ /* 0x000e6800000e0000 */
[----:B------:R-:W2:Y:S04]  /*f1e0*/  SHFL.IDX PT, R7, R7, 0x1, 0x1c1f ;  /* 0x003c1f0007077f89 */ /* 0x000ea800000e0000 */
[----:B------:R3:W4:Y:S01]  /*f1f0*/  SHFL.IDX PT, R14, R9, 0x1, 0x1c1f ;  /* 0x003c1f00090e7f89 */ /* 0x00072200000e0000 */
[----:B0-----:R-:W-:Y:S01]  /*f200*/  MOV R61, R3 ;  /* 0x00000003003d7202 */ /* 0x001fe20000000f00 */
[----:B-1-3--:R-:W-:-:S07]  /*f210*/  IMAD.MOV.U32 R60, RZ, RZ, R0 ;  /* 0x000000ffff3c7224 */ /* 0x00afce00078e0000 */
.L_x_2153:
[----:B------:R-:W-:Y:S01]  /*f220*/  VIADD R10, R10, 0x40 ;  /* 0x000000400a0a7836 */ /* 0x000fe20000000000 */
[----:B------:R-:W-:Y:S01]  /*f230*/  BSSY B1, `(.L_x_1830) ;  /* 0x000002f000017945 */ /* 0x000fe20003800000 */
[----:B----4-:R-:W-:Y:S01]  /*f240*/  IMAD.MOV.U32 R62, RZ, RZ, R14 ;  /* 0x000000ffff3e7224 */ /* 0x010fe200078e000e */
[----:B------:R-:W-:Y:S01]  /*f250*/  CS2R R8, SRZ ;  /* 0x0000000000087805 */ /* 0x000fe2000001ff00 */
[----:B--2---:R-:W-:Y:S01]  /*f260*/  IMAD.MOV.U32 R63, RZ, RZ, R7 ;  /* 0x000000ffff3f7224 */ /* 0x004fe200078e0007 */
        /* <DEDUP_REMOVED lines=33> */
[----:B------:R-:W-:Y:S02]  /*f480*/  CS2R R14, SRZ ;  /* 0x00000000000e7805 */ /* 0x000fe4000001ff00 */
[----:B0-----:R-:W-:Y:S01]  /*f490*/  CS2R R12, SRZ ;  /* 0x00000000000c7805 */ /* 0x001fe2000001ff00 */
[--C-:B------:R-:W-:Y:S01]  /*f4a0*/  @!P1 IMAD.WIDE R64, R65, 0x2, R62.reuse ;  /* 0x0000000241409825 */ /* 0x100fe200078e023e */
[----:B------:R0:W5:Y:S03]  /*f4b0*/  @!P1 LD.E.128 R52, desc[UR6][R20.64] ;  /* 0x0000000614349980 */ /* 0x000166000c101d00 */
[--C-:B------:R-:W-:Y:S01]  /*f4c0*/  @!P2 IMAD.WIDE R66, R67, 0x2, R62.reuse ;  /* 0x000000024342a825 */ /* 0x100fe200078e023e */
[----:B------:R0:W5:Y:S03]  /*f4d0*/  @!P1 LD.E.128 R8, desc[UR6][R64.64] ;  /* 0x0000000640089980 */ /* 0x000166000c101d00 */
[----:B------:R-:W-:Y:S01]  /*f4e0*/  @!P0 IMAD.WIDE R62, R18, 0x2, R62 ;  /* 0x00000002123e8825 */ /* 0x000fe200078e023e */
[----:B------:R0:W5:Y:S04]  /*f4f0*/  @!P2 LD.E.128 R56, desc[UR6][R60.64] ;  /* 0x000000063c38a980 */ /* 0x000168000c101d00 */
[----:B------:R0:W5:Y:S04]  /*f500*/  @!P0 LD.E.128 R4, desc[UR6][R62.64] ;  /* 0x000000063e048980 */ /* 0x000168000c101d00 */
[----:B------:R0:W5:Y:S02]  /*f510*/  @!P2 LD.E.128 R12, desc[UR6][R66.64] ;  /* 0x00000006420ca980 */ /* 0x000164000c101d00 */
.L_x_1831:
[----:B------:R-:W-:Y:S05]  /*f520*/  BSYNC B1 ;  /* 0x0000000000017941 */ /* 0x000fea0003800000 */
.L_x_1830:
[----:B------:R-:W-:Y:S01]  /*f530*/  LEA.HI R0, R187, R187, RZ, 0x1 ;  /* 0x000000bbbb007211 */ /* 0x000fe200078f08ff */
[----:B-----5:R-:W-:Y:S01]  /*f540*/  IMAD.MOV.U32 R3, RZ, RZ, R4 ;  /* 0x000000ffff037224 */ /* 0x020fe200078e0004 */
[----:B0-----:R-:W-:Y:S01]  /*f550*/  MOV R20, R5 ;  /* 0x0000000500147202 */ /* 0x001fe20000000f00 */
[----:B------:R-:W-:Y:S01]  /*f560*/  IMAD.MOV.U32 R21, RZ, RZ, R7 ;  /* 0x000000ffff157224 */ /* 0x000fe200078e0007 */
[----:B------:R-:W-:Y:S01]  /*f570*/  LOP3.LUT R0, R0, 0xfffffffe, RZ, 0xc0, !PT ;  /* 0xfffffffe00007812 */ /* 0x000fe200078ec0ff */
[----:B------:R-:W-:Y:S01]  /*f580*/  IMAD.MOV.U32 R60, RZ, RZ, R10 ;  /* 0x000000ffff3c7224 */ /* 0x000fe200078e000a */
[----:B------:R-:W-:Y:S01]  /*f590*/  PRMT R78, R3, 0x5410, R20 ;  /* 0x00005410034e7816 */ /* 0x000fe20000000014 */
[----:B------:R-:W-:Y:S01]  /*f5a0*/  IMAD.MOV.U32 R3, RZ, RZ, R6 ;  /* 0x000000ffff037224 */ /* 0x000fe200078e0006 */
[----:B------:R-:W-:Y:S01]  /*f5b0*/  MOV R62, R50 ;  /* 0x00000032003e7202 */ /* 0x000fe20000000f00 */
        /* <DEDUP_REMOVED lines=15> */
[----:B------:R-:W-:Y:S01]  /*f6b0*/  BSSY B1, `(.L_x_1832) ;  /* 0x0000017000017945 */ /* 0x000fe20003800000 */
[----:B------:R-:W-:-:S02]  /*f6c0*/  MOV R62, R57 ;  /* 0x00000039003e7202 */ /* 0x000fc40000000f00 */
[----:B------:R-:W-:Y:S01]  /*f6d0*/  PRMT R0, R3, 0x5410, R20 ;  /* 0x0000541003007816 */ /* 0x000fe20000000014 */
[----:B------:R-:W-:Y:S01]  /*f6e0*/  IMAD.MOV.U32 R20, RZ, RZ, R15 ;  /* 0x000000ffff147224 */ /* 0x000fe200078e000f */
[----:B------:R-:W-:Y:S01]  /*f6f0*/  PRMT R3, R60, 0x7610, R3 ;  /* 0x000076103c037816 */ /* 0x000fe20000000003 */
[----:B------:R-:W-:Y:S01]  /*f700*/  IMAD.MOV.U32 R60, RZ, RZ, R48 ;  /* 0x000000ffff3c7224 */ /* 0x000fe200078e0030 */
[----:B------:R-:W-:Y:S02]  /*f710*/  VIADDMNMX R73, R73, -R177, 0x80, PT ;  /* 0x0000008049497446 */ /* 0x000fe400038009b1 */
        /* <DEDUP_REMOVED lines=9> */
[----:B------:R-:W-:Y:S02]  /*f7b0*/  IMAD.MOV.U32 R60, RZ, RZ, R55 ;  /* 0x000000ffff3c7224 */ /* 0x000fe400078e0037 */
[----:B------:R-:W-:-:S03]  /*f7c0*/  IMAD.MOV.U32 R61, RZ, RZ, R56 ;  /* 0x000000ffff3d7224 */ /* 0x000fc600078e0038 */
[----:B------:R-:W-:Y:S01]  /*f7d0*/  PRMT R72, R20, 0x5410, R60 ;  /* 0x0000541014487816 */ /* 0x000fe2000000003c */
[----:B------:R-:W-:Y:S01]  /*f7e0*/  IMAD.MOV.U32 R60, RZ, RZ, R58 ;  /* 0x000000ffff3c7224 */ /* 0x000fe200078e003a */
[----:B------:R-:W-:Y:S01]  /*f7f0*/  PRMT R20, R61, 0x5410, R62 ;  /* 0x000054103d147816 */ /* 0x000fe2000000003e */
[----:B------:R-:W-:Y:S01]  /*f800*/  IMAD.MOV.U32 R61, RZ, RZ, R59 ;  /* 0x000000ffff3d7224 */ /* 0x000fe200078e003b */
[----:B0-----:R-:W-:Y:S06]  /*f810*/  @!P0 BRA `(.L_x_1833) ;  /* 0x0000019400688947 */ /* 0x001fec0003800000 */
.L_x_2154:
[----:B------:R-:W-:Y:S05]  /*f820*/  BSYNC B1 ;  /* 0x0000000000017941 */ /* 0x000fea0003800000 */
.L_x_1832:
[----:B------:R-:W-:Y:S01]  /*f830*/  BSSY B1, `(.L_x_1834) ;  /* 0x000012c000017945 */ /* 0x000fe20003800000 */
[----:B0-----:R-:W-:-:S03]  /*f840*/  PRMT R21, R60, 0x5410, R61 ;  /* 0x000054103c157816 */ /* 0x001fc6000000003d */
[----:B------:R-:W-:Y:S05]  /*f850*/  @P1 BRA `(.L_x_1835) ;  /* 0x0000001000a41947 */ /* 0x000fea0003800000 */
[----:B------:R-:W0:Y:S01]  /*f860*/  LDC R82, c[0x0][0x3f4] ;  /* 0x0000fd00ff527b82 */ /* 0x000e220000000800 */
[----:B------:R-:W-:Y:S01]  /*f870*/  BSSY B2, `(.L_x_1836) ;  /* 0x0000067000027945 */ /* 0x000fe20003800000 */
[-C--:B0-----:R-:W-:Y:S02]  /*f880*/  ISETP.GE.AND P0, PT, R18, R82.reuse, PT ;  /* 0x000000521200720c */ /* 0x081fe40003f06270 */
[-C--:B------:R-:W-:Y:S02]  /*f890*/  ISETP.GE.AND P1, PT, R165, R82.reuse, PT ;  /* 0x00000052a500720c */ /* 0x080fe40003f26270 */
[----:B------:R-:W-:-:S09]  /*f8a0*/  ISETP.GE.AND P2, PT, R166, R82, PT ;  /* 0x00000052a600720c */ /* 0x000fd20003f46270 */
[----:B------:R-:W-:Y:S05]  /*f8b0*/  @P0 BRA `(.L_x_1837) ;  /* 0x0000000400880947 */ /* 0x000fea0003800000 */
[----:B------:R-:W-:Y:S01]  /*f8c0*/  LEA.HI R62, R82, R189, RZ, 0x1d ;  /* 0x000000bd523e7211 */ /* 0x000fe200078fe8ff */
[--C-:B------:R-:W-:Y:S01]  /*f8d0*/  HADD2.F32 R97, -RZ, R92.reuse.H0_H0 ;  /* 0x2000005cff617230 */ /* 0x100fe20000004100 */
[----:B------:R-:W-:Y:S01]  /*f8e0*/  LOP3.LUT R60, R174, 0x38, R18, 0xf8, !PT ;  /* 0x00000038ae3c7812 */ /* 0x000fe200078ef812 */
[----:B------:R-:W-:Y:S01]  /*f8f0*/  HADD2.F32 R96, -RZ, R92.H1_H1 ;  /* 0x3000005cff607230 */ /* 0x000fe20000004100 */
[----:B------:R-:W-:Y:S01]  /*f900*/  SHF.R.S32.HI R65, RZ, 0x1f, R62 ;  /* 0x0000001fff417819 */ /* 0x000fe2000001143e */
[----:B------:R-:W-:Y:S01]  /*f910*/  IMAD.SHL.U32 R63, R62, 0x8, RZ ;  /* 0x000000083e3f7824 */ /* 0x000fe200078e00ff */
[-C--:B------:R-:W-:Y:S02]  /*f920*/  LOP3.LUT R61, R60, R175.reuse, RZ, 0x3c, !PT ;  /* 0x000000af3c3d7212 */ /* 0x080fe400078e3cff */
[----:B------:R-:W-:Y:S02]  /*f930*/  LEA.HI R65, R65, R62, RZ, 0x3 ;  /* 0x0000003e41417211 */ /* 0x000fe400078f18ff */
[----:B------:R-:W-:Y:S01]  /*f940*/  LOP3.LUT R60, R174, 0x38, R63, 0xf8, !PT ;  /* 0x00000038ae3c7812 */ /* 0x000fe200078ef83f */
[----:B------:R-:W-:Y:S01]  /*f950*/  IMAD.IADD R61, R176, 0x1, R61 ;  /* 0x00000001b03d7824 */ /* 0x000fe200078e023d */
[--C-:B------:R-:W-:Y:S01]  /*f960*/  SHF.R.U64 R44, R44, 0x10, R45.reuse ;  /* 0x000000102c2c7819 */ /* 0x100fe2000000122d */
[----:B------:R-:W-:Y:S01]  /*f970*/  IMAD.SHL.U32 R65, R65, 0x400, RZ ;  /* 0x0000040041417824 */ /* 0x000fe200078e00ff */
[----:B------:R-:W-:Y:S01]  /*f980*/  LOP3.LUT R64, R60, R175, RZ, 0x3c, !PT ;  /* 0x000000af3c407212 */ /* 0x000fe200078e3cff */
[----:B------:R-:W-:Y:S01]  /*f990*/  IMAD R87, R61, 0x2, R16 ;  /* 0x000000023d577824 */ /* 0x000fe200078e0210 */
[----:B------:R-:W-:-:S02]  /*f9a0*/  SHF.R.U32.HI R99, RZ, 0x10, R45 ;  /* 0x00000010ff637819 */ /* 0x000fc4000001162d */
[----:B------:R-:W-:Y:S02]  /*f9b0*/  LOP3.LUT R65, R65, 0x7fffe000, RZ, 0xc0, !PT ;  /* 0x7fffe00041417812 */ /* 0x000fe400078ec0ff */
[----:B------:R-:W0:Y:S01]  /*f9c0*/  LDS.128 R60, [R87+0xc400] ;  /* 0x00c40000573c7984 */ /* 0x000e220000000c00 */
[--C-:B------:R-:W-:Y:S01]  /*f9d0*/  SHF.R.U64 R32, R32, 0x10, R33.reuse ;  /* 0x0000001020207819 */ /* 0x100fe20000001221 */
[----:B------:R-:W-:Y:S01]  /*f9e0*/  HADD2.F32 R99, -RZ, R99.H0_H0 ;  /* 0x20000063ff637230 */ /* 0x000fe20000004100 */
[----:B------:R-:W-:Y:S02]  /*f9f0*/  IADD3 R65, R64, R65, R176 ;  /* 0x0000004140417210 */ /* 0x000fe40007ffe0b0 */
[----:B------:R-:W-:Y:S02]  /*fa00*/  SHF.R.U32.HI R98, RZ, 0x10, R33 ;  /* 0x00000010ff627819 */ /* 0x000fe40000011621 */
[----:B------:R-:W-:Y:S02]  /*fa10*/  LEA R89, R65, R16, 0x1 ;  /* 0x0000001041597211 */ /* 0x000fe400078e08ff */
[----:B------:R-:W-:-:S02]  /*fa20*/  SHF.R.U64 R33, R34, 0x10, R35 ;  /* 0x0000001022217819 */ /* 0x000fc40000001223 */
[----:B------:R-:W-:Y:S01]  /*fa30*/  SHF.R.U64 R34, R46, 0x10, R47 ;  /* 0x000000102e227819 */ /* 0x000fe2000000122f */
[----:B------:R-:W1:Y:S01]  /*fa40*/  LDS.128 R64, [R89+0xc400] ;  /* 0x00c4000059407984 */ /* 0x000e620000000c00 */
[----:B------:R-:W-:Y:S01]  /*fa50*/  SHF.R.U32.HI R105, RZ, 0x10, R35 ;  /* 0x00000010ff697819 */ /* 0x000fe20000011623 */
[----:B------:R-:W-:Y:S01]  /*fa60*/  HADD2.F32 R33, -RZ, R33.H0_H0 ;  /* 0x20000021ff217230 */ /* 0x000fe20000004100 */
[----:B------:R-:W-:Y:S01]  /*fa70*/  SHF.R.U32.HI R104, RZ, 0x10, R47 ;  /* 0x00000010ff687819 */ /* 0x000fe2000001162f */
[--C-:B0-----:R-:W-:Y:S02]  /*fa80*/  HADD2.F32 R46, -RZ, R61.reuse.H0_H0 ;  /* 0x2000003dff2e7230 */ /* 0x101fe40000004100 */
[----:B------:R-:W-:Y:S02]  /*fa90*/  HADD2.F32 R61, -RZ, R61.H1_H1 ;  /* 0x3000003dff3d7230 */ /* 0x000fe40000004100 */
[----:B------:R-:W-:Y:S02]  /*faa0*/  HADD2.F32 R35, -RZ, R60.H0_H0 ;  /* 0x2000003cff237230 */ /* 0x000fe40000004100 */
[----:B------:R-:W-:-:S02]  /*fab0*/  HADD2.F32 R47, -RZ, R62.H0_H0 ;  /* 0x2000003eff2f7230 */ /* 0x000fc40000004100 */
[--C-:B------:R-:W-:Y:S02]  /*fac0*/  HADD2.F32 R93, -RZ, R63.reuse.H0_H0 ;  /* 0x2000003fff5d7230 */ /* 0x100fe40000004100 */
[----:B------:R-:W-:Y:S02]  /*fad0*/  HADD2.F32 R63, -RZ, R63.H1_H1 ;  /* 0x3000003fff3f7230 */ /* 0x000fe40000004100 */
[--C-:B-1----:R-:W-:Y:S02]  /*fae0*/  HADD2.F32 R45, -RZ, R65.reuse.H0_H0 ;  /* 0x20000041ff2d7230 */ /* 0x102fe40000004100 */
[----:B------:R-:W-:Y:S02]  /*faf0*/  HADD2.F32 R92, -RZ, R65.H1_H1 ;  /* 0x30000041ff5c7230 */ /* 0x000fe40000004100 */
[----:B------:R-:W-:Y:S02]  /*fb00*/  HADD2.F32 R65, -RZ, R64.H0_H0 ;  /* 0x20000040ff417230 */ /* 0x000fe40000004100 */
[C---:B------:R-:W-:Y:S01]  /*fb10*/  FMUL.FTZ R101, R45.reuse, R97 ;  /* 0x000000612d657220 */ /* 0x040fe20000410000 */
[----:B------:R-:W-:Y:S01]  /*fb20*/  FMUL.FTZ R103, R45, R96 ;  /* 0x000000602d677220 */ /* 0x000fe20000410000 */
[----:B------:R-:W-:Y:S01]  /*fb30*/  FMUL.FTZ R100, R92, R99 ;  /* 0x000000635c647220 */ /* 0x000fe20000410000 */
[----:B------:R-:W-:-:S02]  /*fb40*/  HADD2.F32 R94, -RZ, R66.H0_H0 ;  /* 0x20000042ff5e7230 */ /* 0x000fc40000004100 */
[C---:B------:R-:W-:Y:S01]  /*fb50*/  FFMA.FTZ R45, R46.reuse, R96, -R101 ;  /* 0x000000602e2d7223 */ /* 0x040fe20000010865 */
[----:B------:R-:W-:Y:S02]  /*fb60*/  HADD2.F32 R96, -RZ, R98.H0_H0 ;  /* 0x20000062ff607230 */ /* 0x000fe40000004100 */
[----:B------:R-:W-:Y:S01]  /*fb70*/  FFMA.FTZ R103, R46, R97, R103 ;  /* 0x000000612e677223 */ /* 0x000fe20000010067 */
[--C-:B------:R-:W-:Y:S02]  /*fb80*/  HADD2.F32 R98, -RZ, R91.reuse.H1_H1 ;  /* 0x3000005bff627230 */ /* 0x100fe40000004100 */
[----:B------:R-:W-:Y:S02]  /*fb90*/  HADD2.F32 R46, -RZ, R91.H0_H0 ;  /* 0x2000005bff2e7230 */ /* 0x000fe40000004100 */
[----:B------:R-:W-:Y:S01]  /*fba0*/  FMUL.FTZ R102, R92, R96 ;  /* 0x000000605c667220 */ /* 0x000fe20000410000 */
[--C-:B------:R-:W-:Y:S02]  /*fbb0*/  HADD2.F32 R91, -RZ, R90.reuse.H1_H1 ;  /* 0x3000005aff5b7230 */ /* 0x100fe40000004100 */
[----:B------:R-:W-:Y:S01]  /*fbc0*/  FMUL.FTZ R92, R65, R98 ;  /* 0x00000062415c7220 */ /* 0x000fe20000410000 */
[----:B------:R-:W-:Y:S01]  /*fbd0*/  FFMA.FTZ R100, R61, R96, -R100 ;  /* 0x000000603d647223 */ /* 0x000fe20000010864 */
[----:B------:R-:W-:Y:S01]  /*fbe0*/  FMUL.FTZ R97, R65, R46 ;  /* 0x0000002e41617220 */ /* 0x000fe20000410000 */
[----:B------:R-:W-:-:S02]  /*fbf0*/  HADD2.F32 R90, -RZ, R90.H0_H0 ;  /* 0x2000005aff5a7230 */ /* 0x000fc40000004100 */
[C---:B------:R-:W-:Y:S01]  /*fc00*/  FFMA.FTZ R65, R35.reuse, R46, -R92 ;  /* 0x0000002e23417223 */ /* 0x040fe2000001085c */
[--C-:B------:R-:W-:Y:S02]  /*fc10*/  HADD2.F32 R95, -RZ, R67.reuse.H0_H0 ;  /* 0x20000043ff5f7230 */ /* 0x100fe40000004100 */
[C---:B------:R-:W-:Y:S01]  /*fc20*/  FMUL.FTZ R96, R94.reuse, R91 ;  /* 0x0000005b5e607220 */ /* 0x040fe20000410000 */
[--C-:B------:R-:W-:Y:S02]  /*fc30*/  HADD2.F32 R92, -RZ, R88.reuse.H0_H0 ;  /* 0x20000058ff5c7230 */ /* 0x100fe40000004100 */
[----:B------:R-:W-:Y:S01]  /*fc40*/  FFMA.FTZ R97, R35, R98, R97 ;  /* 0x0000006223617223 */ /* 0x000fe20000010061 */
[----:B------:R-:W-:Y:S02]  /*fc50*/  HADD2.F32 R46, -RZ, R88.H1_H1 ;  /* 0x30000058ff2e7230 */ /* 0x000fe40000004100 */
[-C--:B------:R-:W-:Y:S01]  /*fc60*/  FMUL.FTZ R94, R94, R90.reuse ;  /* 0x0000005a5e5e7220 */ /* 0x080fe20000410000 */
[----:B------:R-:W-:Y:S01]  /*fc70*/  FFMA.FTZ R96, R47, R90, -R96 ;  /* 0x0000005a2f607223 */ /* 0x000fe20000010860 */
[----:B------:R-:W-:-:S02]  /*fc80*/  HADD2.F32 R67, -RZ, R67.H1_H1 ;  /* 0x30000043ff437230 */ /* 0x000fc40000004100 */
[----:B------:R-:W-:Y:S01]  /*fc90*/  FMUL.FTZ R98, R95, R92 ;  /* 0x0000005c5f627220 */ /* 0x000fe20000410000 */
[----:B------:R-:W-:Y:S02]  /*fca0*/  HADD2.F32 R90, -RZ, R104.H0_H0 ;  /* 0x20000068ff5a7230 */ /* 0x000fe40000004100 */
[----:B------:R-:W-:Y:S01]  /*fcb0*/  FFMA.FTZ R102, R61, R99, R102 ;  /* 0x000000633d667223 */ /* 0x000fe20000010066 */
[----:B------:R-:W-:Y:S02]  /*fcc0*/  HADD2.F32 R88, -RZ, R105.H0_H0 ;  /* 0x20000069ff587230 */ /* 0x000fe40000004100 */
[-C--:B------:R-:W-:Y:S01]  /*fcd0*/  FMUL.FTZ R95, R95, R46.reuse ;  /* 0x0000002e5f5f7220 */ /* 0x080fe20000410000 */
[----:B------:R-:W-:Y:S01]  /*fce0*/  FFMA.FTZ R94, R47, R91, R94 ;  /* 0x0000005b2f5e7223 */ /* 0x000fe2000001005e */
[----:B------:R-:W-:Y:S01]  /*fcf0*/  FFMA.FTZ R98, R93, R46, -R98 ;  /* 0x0000002e5d627223 */ /* 0x000fe20000010862 */
[----:B------:R-:W-:Y:S02]  /*fd00*/  HADD2.F32 R64, -RZ, R64.H1_H1 ;  /* 0x30000040ff407230 */ /* 0x000fe40000004100 */
[----:B------:R-:W-:Y:S01]  /*fd10*/  FMUL.FTZ R104, R67, R90 ;  /* 0x0000005a43687220 */ /* 0x000fe20000410000 */
[----:B------:R-:W-:-:S02]  /*fd20*/  HADD2.F32 R66, -RZ, R66.H1_H1 ;  /* 0x30000042ff427230 */ /* 0x000fc40000004100 */
[-C--:B------:R-:W-:Y:S01]  /*fd30*/  FMUL.FTZ R46, R67, R88.reuse ;  /* 0x00000058432e7220 */ /* 0x080fe20000410000 */
[----:B------:R-:W-:Y:S02]  /*fd40*/  HADD2.F32 R47, -RZ, R44.H0_H0 ;  /* 0x2000002cff2f7230 */ /* 0x000fe40000004100 */
[C---:B------:R-:W-:Y:S01]  /*fd50*/  FFMA.FTZ R91, R63.reuse, R88, -R104 ;  /* 0x000000583f5b7223 */ /* 0x040fe20000010868 */
[----:B------:R-:W-:Y:S02]  /*fd60*/  HADD2.F32 R61, -RZ, R34.H0_H0 ;  /* 0x20000022ff3d7230 */ /* 0x000fe40000004100 */
[----:B------:R-:W-:Y:S01]  /*fd70*/  FFMA.FTZ R46, R63, R90, R46 ;  /* 0x0000005a3f2e7223 */ /* 0x000fe2000001002e */
[----:B------:R-:W-:Y:S02]  /*fd80*/  HADD2.F32 R35, -RZ, R32.H0_H0 ;  /* 0x20000020ff237230 */ /* 0x000fe40000004100 */
[----:B------:R-:W-:Y:S01]  /*fd90*/  FMUL.FTZ R63, R64, R47 ;  /* 0x0000002f403f7220 */ /* 0x000fe20000410000 */
[----:B------:R-:W-:-:S02]  /*fda0*/  HADD2.F32 R60, -RZ, R60.H1_H1 ;  /* 0x3000003cff3c7230 */ /* 0x000fc40000004100 */
[----:B------:R-:W-:Y:S01]  /*fdb0*/  FMUL.FTZ R67, R66, R61 ;  /* 0x0000003d42437220 */ /* 0x000fe20000410000 */
[----:B------:R-:W-:Y:S02]  /*fdc0*/  HADD2.F32 R62, -RZ, R62.H1_H1 ;  /* 0x3000003eff3e7230 */ /* 0x000fe40000004100 */
[----:B------:R-:W-:Y:S01]  /*fdd0*/  FMUL.FTZ R64, R64, R35 ;  /* 0x0000002340407220 */ /* 0x000fe20000410000 */
[----:B------:R-:W-:Y:S01]  /*fde0*/  FMUL.FTZ R66, R66, R33 ;  /* 0x0000002142427220 */ /* 0x000fe20000410000 */
[----:B------:R-:W-:Y:S01]  /*fdf0*/  FFMA.FTZ R95, R93, R92, R95 ;  /* 0x0000005c5d5f7223 */ /* 0x000fe2000001005f */
[----:B------:R-:W-:Y:S01]  /*fe00*/  FFMA.FTZ R32, R60, R35, -R63 ;  /* 0x000000233c207223 */ /* 0x000fe2000001083f */
[----:B------:R-:W-:Y:S01]  /*fe10*/  FFMA.FTZ R67, R62, R33, -R67 ;  /* 0x000000213e437223 */ /* 0x000fe20000010843 */
[----:B------:R-:W-:Y:S01]  /*fe20*/  FFMA.FTZ R44, R60, R47, R64 ;  /* 0x0000002f3c2c7223 */ /* 0x000fe20000010040 */
[----:B------:R-:W-:Y:S01]  /*fe30*/  FFMA.FTZ R61, R62, R61, R66 ;  /* 0x0000003d3e3d7223 */ /* 0x000fe20000010042 */
[----:B------:R-:W-:-:S02]  /*fe40*/  F2FP.F16.F32.PACK_AB R35, R91, R98 ;  /* 0x000000625b23723e */ /* 0x000fc400000000ff */
[----:B------:R-:W-:Y:S02]  /*fe50*/  F2FP.F16.F32.PACK_AB R33, R100, R45 ;  /* 0x0000002d6421723e */ /* 0x000fe400000000ff */
[----:B------:R-:W-:Y:S02]  /*fe60*/  F2FP.F16.F32.PACK_AB R47, R46, R95 ;  /* 0x0000005f2e2f723e */ /* 0x000fe400000000ff */
[----:B------:R-:W-:Y:S02]  /*fe70*/  F2FP.F16.F32.PACK_AB R32, R32, R65 ;  /* 0x000000412020723e */ /* 0x000fe400000000ff */
[----:B------:R-:W-:Y:S02]  /*fe80*/  F2FP.F16.F32.PACK_AB R34, R67, R96 ;  /* 0x000000604322723e */ /* 0x000fe400000000ff */
[----:B------:R-:W-:Y:S02]  /*fe90*/  F2FP.F16.F32.PACK_AB R45, R102, R103 ;  /* 0x00000067662d723e */ /* 0x000fe400000000ff */
[----:B------:R-:W-:Y:S01]  /*fea0*/  F2FP.F16.F32.PACK_AB R44, R44, R97 ;  /* 0x000000612c2c723e */ /* 0x000fe200000000ff */
[----:B------:R0:W-:Y:S01]  /*feb0*/  STS.128 [R87+0xc400], R32 ;  /* 0x00c4002057007388 */ /* 0x0001e20000000c00 */
[----:B------:R-:W-:-:S05]  /*fec0*/  F2FP.F16.F32.PACK_AB R46, R61, R94 ;  /* 0x0000005e3d2e723e */ /* 0x000fca00000000ff */
[----:B------:R0:W-:Y:S02]  /*fed0*/  STS.128 [R89+0xc400], R44 ;  /* 0x00c4002c59007388 */ /* 0x0001e40000000c00 */
.L_x_1837:
[----:B------:R-:W-:Y:S05]  /*fee0*/  BSYNC B2 ;  /* 0x0000000000027941 */ /* 0x000fea0003800000 */
.L_x_1836:
[----:B------:R-:W-:Y:S04]  /*fef0*/  BSSY B2, `(.L_x_1838) ;  /* 0x0000060000027945 */ /* 0x000fe80003800000 */
[----:B------:R-:W-:Y:S05]  /*ff00*/  @P1 BRA `(.L_x_1839) ;  /* 0x0000000400781947 */ /* 0x000fea0003800000 */
[----:B0-----:R-:W-:Y:S01]  /*ff10*/  LEA.HI R32, R82, R191, RZ, 0x1d ;  /* 0x000000bf52207211 */ /* 0x001fe200078fe8ff */
[----:B------:R-:W-:Y:S01]  /*ff20*/  HADD2.F32 R62, -RZ, R85.H1_H1 ;  /* 0x30000055ff3e7230 */ /* 0x000fe20000004100 */
[--C-:B------:R-:W-:Y:S01]  /*ff30*/  SHF.R.U64 R87, R40, 0x10, R41.reuse ;  /* 0x0000001028577819 */ /* 0x100fe20000001229 */
[--C-:B------:R-:W-:Y:S01]  /*ff40*/  HADD2.F32 R64, -RZ, R83.reuse.H1_H1 ;  /* 0x30000053ff407230 */ /* 0x100fe20000004100 */
[----:B------:R-:W-:Y:S01]  /*ff50*/  SHF.R.S32.HI R35, RZ, 0x1f, R32 ;  /* 0x0000001fff237819 */ /* 0x000fe20000011420 */
[----:B------:R-:W-:Y:S01]  /*ff60*/  IMAD.SHL.U32 R33, R32, 0x8, RZ ;  /* 0x0000000820217824 */ /* 0x000fe200078e00ff */
[----:B------:R-:W-:Y:S01]  /*ff70*/  SHF.R.U32.HI R66, RZ, 0x10, R41 ;  /* 0x00000010ff427819 */ /* 0x000fe20000011629 */
[----:B------:R-:W-:Y:S01]  /*ff80*/  HADD2.F32 R83, -RZ, R83.H0_H0 ;  /* 0x20000053ff537230 */ /* 0x000fe20000004100 */
[----:B------:R-:W-:Y:S01]  /*ff90*/  LEA.HI R35, R35, R32, RZ, 0x3 ;  /* 0x0000002023237211 */ /* 0x000fe200078f18ff */
[----:B------:R-:W-:Y:S01]  /*ffa0*/  HADD2.F32 R85, -RZ, R85.H0_H0 ;  /* 0x20000055ff557230 */ /* 0x000fe20000004100 */
[----:B------:R-:W-:Y:S01]  /*ffb0*/  LOP3.LUT R32, R174, 0x38, R33, 0xf8, !PT ;  /* 0x00000038ae207812 */ /* 0x000fe200078ef821 */
[----:B------:R-:W-:Y:S01]  /*ffc0*/  HADD2.F32 R66, -RZ, R66.H0_H0 ;  /* 0x20000042ff427230 */ /* 0x000fe20000004100 */
[----:B------:R-:W-:Y:S01]  /*ffd0*/  SHF.R.U64 R93, R28, 0x10, R29 ;  /* 0x000000101c5d7819 */ /* 0x000fe2000000121d */
[----:B------:R-:W-:Y:S01]  /*ffe0*/  IMAD.SHL.U32 R35, R35, 0x400, RZ ;  /* 0x0000040023237824 */ /* 0x000fe200078e00ff */
[----:B------:R-:W-:-:S02]  /*fff0*/  LOP3.LUT R44, R32, R175, RZ, 0x3c, !PT ;  /* 0x000000af202c7212 */ /* 0x000fc400078e3cff */
[----:B------:R-:W-:Y:S02]  /*10000*/  SHF.R.U32.HI R61, RZ, 0x10, R29 ;  /* 0x00000010ff3d7819 */ /* 0x000fe4000001161d */
[----:B------:R-:W-:Y:S02]  /*10010*/  LOP3.LUT R45, R35, 0x7fffe000, RZ, 0xc0, !PT ;  /* 0x7fffe000232d7812 */ /* 0x000fe400078ec0ff */
[----:B------:R-:W0:Y:S01]  /*10020*/  LDS.128 R32, [R207] ;  /* 0x00000000cf207984 */ /* 0x000e220000000c00 */
[--C-:B------:R-:W-:Y:S02]  /*10030*/  SHF.R.U64 R67, R42, 0x10, R43.reuse ;  /* 0x000000102a437819 */ /* 0x100fe4000000122b */
[----:B------:R-:W-:Y:S02]  /*10040*/  IADD3 R45, R44, R45, R176 ;  /* 0x0000002d2c2d7210 */ /* 0x000fe40007ffe0b0 */
[----:B------:R-:W-:Y:S02]  /*10050*/  SHF.R.U32.HI R65, RZ, 0x10, R43 ;  /* 0x00000010ff417819 */ /* 0x000fe4000001162b */
[--C-:B------:R-:W-:Y:S01]  /*10060*/  SHF.R.U32.HI R89, RZ, 0x10, R31.reuse ;  /* 0x00000010ff597819 */ /* 0x100fe2000001161f */
[----:B------:R-:W-:Y:S01]  /*10070*/  IMAD R60, R45, 0x2, R16 ;  /* 0x000000022d3c7824 */ /* 0x000fe200078e0210 */
[----:B------:R-:W-:-:S04]  /*10080*/  SHF.R.U64 R91, R30, 0x10, R31 ;  /* 0x000000101e5b7819 */ /* 0x000fc8000000121f */
[----:B------:R-:W1:Y:S01]  /*10090*/  LDS.128 R44, [R60+0xc400] ;  /* 0x00c400003c2c7984 */ /* 0x000e620000000c00 */
[--C-:B0-----:R-:W-:Y:S02]  /*100a0*/  HADD2.F32 R29, -RZ, R33.reuse.H0_H0 ;  /* 0x20000021ff1d7230 */ /* 0x101fe40000004100 */
[----:B------:R-:W-:Y:S02]  /*100b0*/  HADD2.F32 R28, -RZ, R32.H0_H0 ;  /* 0x20000020ff1c7230 */ /* 0x000fe40000004100 */
[----:B------:R-:W-:Y:S02]  /*100c0*/  HADD2.F32 R33, -RZ, R33.H1_H1 ;  /* 0x30000021ff217230 */ /* 0x000fe40000004100 */
[----:B------:R-:W-:Y:S02]  /*100d0*/  HADD2.F32 R30, -RZ, R34.H0_H0 ;  /* 0x20000022ff1e7230 */ /* 0x000fe40000004100 */
[--C-:B------:R-:W-:Y:S02]  /*100e0*/  HADD2.F32 R31, -RZ, R35.reuse.H0_H0 ;  /* 0x20000023ff1f7230 */ /* 0x100fe40000004100 */
[----:B------:R-:W-:-:S02]  /*100f0*/  HADD2.F32 R35, -RZ, R35.H1_H1 ;  /* 0x30000023ff237230 */ /* 0x000fc40000004100 */
[----:B------:R-:W-:Y:S02]  /*10100*/  HADD2.F32 R32, -RZ, R32.H1_H1 ;  /* 0x30000020ff207230 */ /* 0x000fe40000004100 */
[--C-:B-1----:R-:W-:Y:S02]  /*10110*/  HADD2.F32 R41, -RZ, R45.reuse.H0_H0 ;  /* 0x2000002dff297230 */ /* 0x102fe40000004100 */
[----:B------:R-:W-:Y:S02]  /*10120*/  HADD2.F32 R40, -RZ, R44.H0_H0 ;  /* 0x2000002cff287230 */ /* 0x000fe40000004100 */
[----:B------:R-:W-:Y:S02]  /*10130*/  HADD2.F32 R45, -RZ, R45.H1_H1 ;  /* 0x3000002dff2d7230 */ /* 0x000fe40000004100 */
[C---:B------:R-:W-:Y:S01]  /*10140*/  FMUL.FTZ R88, R41.reuse, R64 ;  /* 0x0000004029587220 */ /* 0x040fe20000410000 */
[----:B------:R-:W-:Y:S01]  /*10150*/  FMUL.FTZ R90, R41, R62 ;  /* 0x0000003e295a7220 */ /* 0x000fe20000410000 */
[----:B------:R-:W-:-:S02]  /*10160*/  HADD2.F32 R41, -RZ, R84.H0_H0 ;  /* 0x20000054ff297230 */ /* 0x000fc40000004100 */
[C---:B------:R-:W-:Y:S01]  /*10170*/  FFMA.FTZ R88, R29.reuse, R62, -R88 ;  /* 0x0000003e1d587223 */ /* 0x040fe20000010858 */
[----:B------:R-:W-:Y:S01]  /*10180*/  FFMA.FTZ R90, R29, R64, R90 ;  /* 0x000000401d5a7223 */ /* 0x000fe2000001005a */
[----:B------:R-:W-:Y:S02]  /*10190*/  HADD2.F32 R62, -RZ, R61.H0_H0 ;  /* 0x2000003dff3e7230 */ /* 0x000fe40000004100 */
[C---:B------:R-:W-:Y:S01]  /*101a0*/  FMUL.FTZ R29, R40.reuse, R83 ;  /* 0x00000053281d7220 */ /* 0x040fe20000410000 */
[-C--:B------:R-:W-:Y:S01]  /*101b0*/  FMUL.FTZ R40, R40, R85.reuse ;  /* 0x0000005528287220 */ /* 0x080fe20000410000 */
[----:B------:R-:W-:Y:S02]  /*101c0*/  HADD2.F32 R42, -RZ, R46.H0_H0 ;  /* 0x2000002eff2a7230 */ /* 0x000fe40000004100 */
[----:B------:R-:W-:Y:S01]  /*101d0*/  FMUL.FTZ R92, R45, R66 ;  /* 0x000000422d5c7220 */ /* 0x000fe20000410000 */
[----:B------:R-:W-:Y:S01]  /*101e0*/  FFMA.FTZ R85, R28, R85, -R29 ;  /* 0x000000551c557223 */ /* 0x000fe2000001081d */
[----:B------:R-:W-:-:S02]  /*101f0*/  HADD2.F32 R43, -RZ, R47.H0_H0 ;  /* 0x2000002fff2b7230 */ /* 0x000fc40000004100 */
[-C--:B------:R-:W-:Y:S01]  /*10200*/  FMUL.FTZ R64, R45, R62.reuse ;  /* 0x0000003e2d407220 */ /* 0x080fe20000410000 */
[----:B------:R-:W-:Y:S02]  /*10210*/  HADD2.F32 R29, -RZ, R86.H0_H0 ;  /* 0x20000056ff1d7230 */ /* 0x000fe40000004100 */
[C---:B------:R-:W-:Y:S01]  /*10220*/  FFMA.FTZ R45, R33.reuse, R62, -R92 ;  /* 0x0000003e212d7223 */ /* 0x040fe2000001085c */
[----:B------:R-:W-:Y:S02]  /*10230*/  HADD2.F32 R84, -RZ, R84.H1_H1 ;  /* 0x30000054ff547230 */ /* 0x000fe40000004100 */
[----:B------:R-:W-:Y:S01]  /*10240*/  FFMA.FTZ R61, R33, R66, R64 ;  /* 0x00000042213d7223 */ /* 0x000fe20000010040 */
[----:B------:R-:W-:Y:S02]  /*10250*/  HADD2.F32 R86, -RZ, R86.H1_H1 ;  /* 0x30000056ff567230 */ /* 0x000fe40000004100 */
[----:B------:R-:W-:Y:S01]  /*10260*/  FFMA.FTZ R83, R28, R83, R40 ;  /* 0x000000531c537223 */ /* 0x000fe20000010028 */
[----:B------:R-:W-:-:S02]  /*10270*/  HADD2.F32 R47, -RZ, R47.H1_H1 ;  /* 0x3000002fff2f7230 */ /* 0x000fc40000004100 */
[C---:B------:R-:W-:Y:S01]  /*10280*/  FMUL.FTZ R33, R42.reuse, R41 ;  /* 0x000000292a217220 */ /* 0x040fe20000410000 */
[-C--:B------:R-:W-:Y:S01]  /*10290*/  FMUL.FTZ R63, R42, R29.reuse ;  /* 0x0000001d2a3f7220 */ /* 0x080fe20000410000 */
[----:B------:R-:W-:Y:S02]  /*102a0*/  HADD2.F32 R40, -RZ, R65.H0_H0 ;  /* 0x20000041ff287230 */ /* 0x000fe40000004100 */
[C---:B------:R-:W-:Y:S01]  /*102b0*/  FMUL.FTZ R62, R43.reuse, R84 ;  /* 0x000000542b3e7220 */ /* 0x040fe20000410000 */
[----:B------:R-:W-:Y:S02]  /*102c0*/  HADD2.F32 R28, -RZ, R89.H0_H0 ;  /* 0x20000059ff1c7230 */ /* 0x000fe40000004100 */
[----:B------:R-:W-:Y:S01]  /*102d0*/  FMUL.FTZ R43, R43, R86 ;  /* 0x000000562b2b7220 */ /* 0x000fe20000410000 */
[C---:B------:R-:W-:Y:S01]  /*102e0*/  FFMA.FTZ R42, R30.reuse, R29, -R33 ;  /* 0x0000001d1e2a7223 */ /* 0x040fe20000010821 */
[----:B------:R-:W-:Y:S01]  /*102f0*/  FFMA.FTZ R63, R30, R41, R63 ;  /* 0x000000291e3f7223 */ /* 0x000fe2000001003f */
[----:B------:R-:W-:-:S02]  /*10300*/  HADD2.F32 R44, -RZ, R44.H1_H1 ;  /* 0x3000002cff2c7230 */ /* 0x000fc40000004100 */
[----:B------:R-:W-:Y:S01]  /*10310*/  FMUL.FTZ R30, R47, R40 ;  /* 0x000000282f1e7220 */ /* 0x000fe20000410000 */
[----:B------:R-:W-:Y:S02]  /*10320*/  HADD2.F32 R46, -RZ, R46.H1_H1 ;  /* 0x3000002eff2e7230 */ /* 0x000fe40000004100 */
[C---:B------:R-:W-:Y:S01]  /*10330*/  FFMA.FTZ R62, R31.reuse, R86, -R62 ;  /* 0x000000561f3e7223 */ /* 0x040fe2000001083e */
[----:B------:R-:W-:Y:S01]  /*10340*/  FFMA.FTZ R84, R31, R84, R43 ;  /* 0x000000541f547223 */ /* 0x000fe2000001002b */
[-C--:B------:R-:W-:Y:S01]  /*10350*/  FMUL.FTZ R64, R47, R28.reuse ;  /* 0x0000001c2f407220 */ /* 0x080fe20000410000 */
[----:B------:R-:W-:Y:S02]  /*10360*/  HADD2.F32 R33, -RZ, R87.H0_H0 ;  /* 0x20000057ff217230 */ /* 0x000fe40000004100 */
[C---:B------:R-:W-:Y:S01]  /*10370*/  FFMA.FTZ R47, R35.reuse, R28, -R30 ;  /* 0x0000001c232f7223 */ /* 0x040fe2000001081e */
[----:B------:R-:W-:Y:S02]  /*10380*/  HADD2.F32 R41, -RZ, R67.H0_H0 ;  /* 0x20000043ff297230 */ /* 0x000fe40000004100 */
[----:B------:R-:W-:Y:S01]  /*10390*/  FFMA.FTZ R65, R35, R40, R64 ;  /* 0x0000002823417223 */ /* 0x000fe20000010040 */
[----:B------:R-:W-:-:S02]  /*103a0*/  HADD2.F32 R29, -RZ, R93.H0_H0 ;  /* 0x2000005dff1d7230 */ /* 0x000fc40000004100 */
[----:B------:R-:W-:Y:S01]  /*103b0*/  FMUL.FTZ R35, R44, R33 ;  /* 0x000000212c237220 */ /* 0x000fe20000410000 */
[----:B------:R-:W-:Y:S02]  /*103c0*/  HADD2.F32 R31, -RZ, R91.H0_H0 ;  /* 0x2000005bff1f7230 */ /* 0x000fe40000004100 */
[----:B------:R-:W-:Y:S01]  /*103d0*/  FMUL.FTZ R43, R46, R41 ;  /* 0x000000292e2b7220 */ /* 0x000fe20000410000 */
[----:B------:R-:W-:Y:S02]  /*103e0*/  HADD2.F32 R34, -RZ, R34.H1_H1 ;  /* 0x30000022ff227230 */ /* 0x000fe40000004100 */
[-C--:B------:R-:W-:Y:S01]  /*103f0*/  FMUL.FTZ R44, R44, R29.reuse ;  /* 0x0000001d2c2c7220 */ /* 0x080fe20000410000 */
[----:B------:R-:W-:Y:S01]  /*10400*/  FFMA.FTZ R28, R32, R29, -R35 ;  /* 0x0000001d201c7223 */ /* 0x000fe20000010823 */
[-C--:B------:R-:W-:Y:S01]  /*10410*/  FMUL.FTZ R46, R46, R31.reuse ;  /* 0x0000001f2e2e7220 */ /* 0x080fe20000410000 */
[----:B------:R-:W-:Y:S01]  /*10420*/  F2FP.F16.F32.PACK_AB R29, R45, R88 ;  /* 0x000000582d1d723e */ /* 0x000fe200000000ff */
[----:B------:R-:W-:Y:S01]  /*10430*/  FFMA.FTZ R43, R34, R31, -R43 ;  /* 0x0000001f222b7223 */ /* 0x000fe2000001082b */
        /* <DEDUP_REMOVED lines=11> */
.L_x_1839:
[----:B------:R-:W-:Y:S05]  /*104f0*/  BSYNC B2 ;  /* 0x0000000000027941 */ /* 0x000fea0003800000 */
.L_x_1838:
[----:B------:R-:W-:Y:S05]  /*10500*/  @P2 BRA `(.L_x_1835) ;  /* 0x0000000400782947 */ /* 0x000fea0003800000 */
[----:B------:R-:W-:Y:S01]  /*10510*/  LEA.HI R82, R82, R192, RZ, 0x1d ;  /* 0x000000c052527211 */ /* 0x000fe200078fe8ff */
[----:B------:R-:W-:Y:S01]  /*10520*/  HADD2.F32 R41, -RZ, R76.H1_H1 ;  /* 0x3000004cff297230 */ /* 0x000fe20000004100 */
[----:B------:R-:W-:Y:S01]  /*10530*/  SHF.R.U64 R63, R36, 0x10, R37 ;  /* 0x00000010243f7819 */ /* 0x000fe20000001225 */
[--C-:B------:R-:W-:Y:S01]  /*10540*/  HADD2.F32 R42, -RZ, R74.reuse.H1_H1 ;  /* 0x3000004aff2a7230 */ /* 0x100fe20000004100 */
[----:B-1----:R-:W-:Y:S01]  /*10550*/  SHF.R.S32.HI R31, RZ, 0x1f, R82 ;  /* 0x0000001fff1f7819 */ /* 0x002fe20000011452 */
[----:B------:R-:W-:Y:S01]  /*10560*/  IMAD.SHL.U32 R29, R82, 0x8, RZ ;  /* 0x00000008521d7824 */ /* 0x000fe200078e00ff */
[----:B------:R-:W-:Y:S01]  /*10570*/  SHF.R.U32.HI R43, RZ, 0x10, R25 ;  /* 0x00000010ff2b7819 */ /* 0x000fe20000011619 */
[----:B------:R-:W-:Y:S01]  /*10580*/  HADD2.F32 R74, -RZ, R74.H0_H0 ;  /* 0x2000004aff4a7230 */ /* 0x000fe20000004100 */
[----:B------:R-:W-:Y:S01]  /*10590*/  LEA.HI R31, R31, R82, RZ, 0x3 ;  /* 0x000000521f1f7211 */ /* 0x000fe200078f18ff */
[----:B------:R-:W-:Y:S01]  /*105a0*/  HADD2.F32 R76, -RZ, R76.H0_H0 ;  /* 0x2000004cff4c7230 */ /* 0x000fe20000004100 */
[----:B------:R-:W-:-:S02]  /*105b0*/  LOP3.LUT R28, R174, 0x38, R29, 0xf8, !PT ;  /* 0x00000038ae1c7812 */ /* 0x000fc400078ef81d */
[----:B0-----:R-:W-:Y:S01]  /*105c0*/  SHF.R.U32.HI R44, RZ, 0x10, R37 ;  /* 0x00000010ff2c7819 */ /* 0x001fe20000011625 */
[----:B------:R-:W-:Y:S01]  /*105d0*/  IMAD.SHL.U32 R31, R31, 0x400, RZ ;  /* 0x000004001f1f7824 */ /* 0x000fe200078e00ff */
[----:B------:R-:W-:Y:S02]  /*105e0*/  LOP3.LUT R32, R28, R175, RZ, 0x3c, !PT ;  /* 0x000000af1c207212 */ /* 0x000fe400078e3cff */
[----:B------:R-:W-:Y:S01]  /*105f0*/  SHF.R.U64 R65, R24, 0x10, R25 ;  /* 0x0000001018417819 */ /* 0x000fe20000001219 */
[----:B------:R-:W-:Y:S01]  /*10600*/  HADD2.F32 R44, -RZ, R44.H0_H0 ;  /* 0x2000002cff2c7230 */ /* 0x000fe20000004100 */
[----:B------:R-:W-:Y:S02]  /*10610*/  LOP3.LUT R33, R31, 0x7fffe000, RZ, 0xc0, !PT ;  /* 0x7fffe0001f217812 */ /* 0x000fe400078ec0ff */
[----:B------:R-:W0:Y:S01]  /*10620*/  LDS.128 R28, [R205] ;  /* 0x00000000cd1c7984 */ /* 0x000e220000000c00 */
[----:B------:R-:W-:Y:S02]  /*10630*/  SHF.R.U64 R61, R38, 0x10, R39 ;  /* 0x00000010263d7819 */ /* 0x000fe40000001227 */
[----:B------:R-:W-:-:S02]  /*10640*/  IADD3 R33, R32, R33, R176 ;  /* 0x0000002120217210 */ /* 0x000fc40007ffe0b0 */
[----:B------:R-:W-:Y:S02]  /*10650*/  SHF.R.U64 R64, R26, 0x10, R27 ;  /* 0x000000101a407819 */ /* 0x000fe4000000121b */
[----:B------:R-:W-:Y:S01]  /*10660*/  SHF.R.U32.HI R45, RZ, 0x10, R39 ;  /* 0x00000010ff2d7819 */ /* 0x000fe20000011627 */
[----:B------:R-:W-:Y:S01]  /*10670*/  IMAD R40, R33, 0x2, R16 ;  /* 0x0000000221287824 */ /* 0x000fe200078e0210 */
[----:B------:R-:W-:-:S04]  /*10680*/  SHF.R.U32.HI R47, RZ, 0x10, R27 ;  /* 0x00000010ff2f7819 */ /* 0x000fc8000001161b */
        /* <DEDUP_REMOVED lines=9> */
[----:B------:R-:W-:Y:S02]  /*10720*/  HADD2.F32 R37, -RZ, R33.H1_H1 ;  /* 0x30000021ff257230 */ /* 0x000fe40000004100 */
[----:B------:R-:W-:Y:S02]  /*10730*/  HADD2.F32 R33, -RZ, R32.H0_H0 ;  /* 0x20000020ff217230 */ /* 0x000fe40000004100 */
[C---:B------:R-:W-:Y:S01]  /*10740*/  FMUL.FTZ R46, R36.reuse, R42 ;  /* 0x0000002a242e7220 */ /* 0x040fe20000410000 */
[----:B------:R-:W-:Y:S01]  /*10750*/  FMUL.FTZ R60, R36, R41 ;  /* 0x00000029243c7220 */ /* 0x000fe20000410000 */
[----:B------:R-:W-:-:S02]  /*10760*/  HADD2.F32 R36, -RZ, R43.H0_H0 ;  /* 0x2000002bff247230 */ /* 0x000fc40000004100 */
[----:B------:R-:W-:Y:S01]  /*10770*/  FMUL.FTZ R62, R37, R44 ;  /* 0x0000002c253e7220 */ /* 0x000fe20000410000 */
[C---:B------:R-:W-:Y:S01]  /*10780*/  FFMA.FTZ R46, R25.reuse, R41, -R46 ;  /* 0x00000029192e7223 */ /* 0x040fe2000001082e */
[----:B------:R-:W-:Y:S01]  /*10790*/  FFMA.FTZ R60, R25, R42, R60 ;  /* 0x0000002a193c7223 */ /* 0x000fe2000001003c */
[----:B------:R-:W-:Y:S01]  /*107a0*/  FMUL.FTZ R25, R33, R74 ;  /* 0x0000004a21197220 */ /* 0x000fe20000410000 */
[----:B------:R-:W-:Y:S01]  /*107b0*/  FMUL.FTZ R42, R37, R36 ;  /* 0x00000024252a7220 */ /* 0x000fe20000410000 */
[----:B------:R-:W-:Y:S02]  /*107c0*/  HADD2.F32 R38, -RZ, R34.H0_H0 ;  /* 0x20000022ff267230 */ /* 0x000fe40000004100 */
[-C--:B------:R-:W-:Y:S01]  /*107d0*/  FMUL.FTZ R33, R33, R76.reuse ;  /* 0x0000004c21217220 */ /* 0x080fe20000410000 */
[----:B------:R-:W-:Y:S02]  /*107e0*/  HADD2.F32 R37, -RZ, R75.H0_H0 ;  /* 0x2000004bff257230 */ /* 0x000fe40000004100 */
[----:B------:R-:W-:Y:S01]  /*107f0*/  FFMA.FTZ R76, R24, R76, -R25 ;  /* 0x0000004c184c7223 */ /* 0x000fe20000010819 */
[----:B------:R-:W-:Y:S01]  /*10800*/  FFMA.FTZ R43, R29, R44, R42 ;  /* 0x0000002c1d2b7223 */ /* 0x000fe2000001002a */
[----:B------:R-:W-:-:S02]  /*10810*/  HADD2.F32 R25, -RZ, R77.H0_H0 ;  /* 0x2000004dff197230 */ /* 0x000fc40000004100 */
[----:B------:R-:W-:Y:S01]  /*10820*/  FFMA.FTZ R41, R29, R36, -R62 ;  /* 0x000000241d297223 */ /* 0x000fe2000001083e */
[----:B------:R-:W-:Y:S02]  /*10830*/  HADD2.F32 R39, -RZ, R35.H0_H0 ;  /* 0x20000023ff277230 */ /* 0x000fe40000004100 */
[----:B------:R-:W-:Y:S01]  /*10840*/  FFMA.FTZ R74, R24, R74, R33 ;  /* 0x0000004a184a7223 */ /* 0x000fe20000010021 */
[----:B------:R-:W-:Y:S02]  /*10850*/  HADD2.F32 R42, -RZ, R75.H1_H1 ;  /* 0x3000004bff2a7230 */ /* 0x000fe40000004100 */
[C---:B------:R-:W-:Y:S01]  /*10860*/  FMUL.FTZ R29, R38.reuse, R37 ;  /* 0x00000025261d7220 */ /* 0x040fe20000410000 */
[----:B------:R-:W-:Y:S02]  /*10870*/  HADD2.F32 R24, -RZ, R77.H1_H1 ;  /* 0x3000004dff187230 */ /* 0x000fe40000004100 */
[----:B------:R-:W-:Y:S01]  /*10880*/  FMUL.FTZ R33, R38, R25 ;  /* 0x0000001926217220 */ /* 0x000fe20000410000 */
[----:B------:R-:W-:-:S02]  /*10890*/  HADD2.F32 R35, -RZ, R35.H1_H1 ;  /* 0x30000023ff237230 */ /* 0x000fc40000004100 */
[C---:B------:R-:W-:Y:S01]  /*108a0*/  FFMA.FTZ R44, R26.reuse, R25, -R29 ;  /* 0x000000191a2c7223 */ /* 0x040fe2000001081d */
[----:B------:R-:W-:Y:S02]  /*108b0*/  HADD2.F32 R38, -RZ, R45.H0_H0 ;  /* 0x2000002dff267230 */ /* 0x000fe40000004100 */
[C---:B------:R-:W-:Y:S01]  /*108c0*/  FMUL.FTZ R62, R39.reuse, R42 ;  /* 0x0000002a273e7220 */ /* 0x040fe20000410000 */
[----:B------:R-:W-:Y:S02]  /*108d0*/  HADD2.F32 R36, -RZ, R47.H0_H0 ;  /* 0x2000002fff247230 */ /* 0x000fe40000004100 */
[-C--:B------:R-:W-:Y:S01]  /*108e0*/  FMUL.FTZ R25, R39, R24.reuse ;  /* 0x0000001827197220 */ /* 0x080fe20000410000 */
[----:B------:R-:W-:Y:S01]  /*108f0*/  FFMA.FTZ R39, R26, R37, R33 ;  /* 0x000000251a277223 */ /* 0x000fe20000010021 */
[----:B------:R-:W-:Y:S01]  /*10900*/  FFMA.FTZ R62, R27, R24, -R62 ;  /* 0x000000181b3e7223 */ /* 0x000fe2000001083e */
[----:B------:R-:W-:Y:S02]  /*10910*/  HADD2.F32 R32, -RZ, R32.H1_H1 ;  /* 0x30000020ff207230 */ /* 0x000fe40000004100 */
[----:B------:R-:W-:Y:S01]  /*10920*/  FMUL.FTZ R26, R35, R38 ;  /* 0x00000026231a7220 */ /* 0x000fe20000410000 */
[----:B------:R-:W-:-:S02]  /*10930*/  HADD2.F32 R34, -RZ, R34.H1_H1 ;  /* 0x30000022ff227230 */ /* 0x000fc40000004100 */
[----:B------:R-:W-:Y:S01]  /*10940*/  FFMA.FTZ R42, R27, R42, R25 ;  /* 0x0000002a1b2a7223 */ /* 0x000fe20000010019 */
[-C--:B------:R-:W-:Y:S01]  /*10950*/  FMUL.FTZ R24, R35, R36.reuse ;  /* 0x0000002423187220 */ /* 0x080fe20000410000 */
[----:B------:R-:W-:Y:S02]  /*10960*/  HADD2.F32 R29, -RZ, R63.H0_H0 ;  /* 0x2000003fff1d7230 */ /* 0x000fe40000004100 */
[C---:B------:R-:W-:Y:S01]  /*10970*/  FFMA.FTZ R47, R31.reuse, R36, -R26 ;  /* 0x000000241f2f7223 */ /* 0x040fe2000001081a */
[----:B------:R-:W-:Y:S02]  /*10980*/  HADD2.F32 R33, -RZ, R61.H0_H0 ;  /* 0x2000003dff217230 */ /* 0x000fe40000004100 */
[----:B------:R-:W-:Y:S01]  /*10990*/  FFMA.FTZ R61, R31, R38, R24 ;  /* 0x000000261f3d7223 */ /* 0x000fe20000010018 */
[----:B------:R-:W-:Y:S02]  /*109a0*/  HADD2.F32 R25, -RZ, R65.H0_H0 ;  /* 0x20000041ff197230 */ /* 0x000fe40000004100 */
[----:B------:R-:W-:Y:S01]  /*109b0*/  FMUL.FTZ R31, R32, R29 ;  /* 0x0000001d201f7220 */ /* 0x000fe20000410000 */
[----:B------:R-:W-:-:S02]  /*109c0*/  HADD2.F32 R27, -RZ, R64.H0_H0 ;  /* 0x20000040ff1b7230 */ /* 0x000fc40000004100 */
        /* <DEDUP_REMOVED lines=18> */
.L_x_1835:
[----:B------:R-:W-:Y:S05]  /*10af0*/  BSYNC B1 ;  /* 0x0000000000017941 */ /* 0x000fea0003800000 */
.L_x_1834:
[----:B------:R-:W-:-:S13]  /*10b00*/  ISETP.GE.AND P0, PT, R188, R73, PT ;  /* 0x00000049bc00720c */ /* 0x000fda0003f06270 */
[----:B------:R-:W-:Y:S05]  /*10b10*/  @P0 BRA `(.L_x_1815) ;  /* 0x0000001000940947 */ /* 0x000fea0003800000 */
[----:B01----:R-:W0:Y:S01]  /*10b20*/  LDC R32, c[0x0][0x3f4] ;  /* 0x0000fd00ff207b82 */ /* 0x003e220000000800 */
[----:B------:R-:W-:Y:S01]  /*10b30*/  BSSY B1, `(.L_x_1840) ;  /* 0x0000063000017945 */ /* 0x000fe20003800000 */
[-C--:B0-----:R-:W-:Y:S02]  /*10b40*/  ISETP.GE.AND P0, PT, R18, R32.reuse, PT ;  /* 0x000000201200720c */ /* 0x081fe40003f06270 */
[-C--:B------:R-:W-:Y:S02]  /*10b50*/  ISETP.GE.AND P1, PT, R165, R32.reuse, PT ;  /* 0x00000020a500720c */ /* 0x080fe40003f26270 */
[----:B------:R-:W-:-:S09]  /*10b60*/  ISETP.GE.AND P2, PT, R166, R32, PT ;  /* 0x00000020a600720c */ /* 0x000fd20003f46270 */
[----:B------:R-:W-:Y:S05]  /*10b70*/  @P0 BRA `(.L_x_1841) ;  /* 0x0000000400780947 */ /* 0x000fea0003800000 */
[----:B--2---:R-:W-:Y:S01]  /*10b80*/  LEA.HI R24, R32, R189, RZ, 0x1d ;  /* 0x000000bd20187211 */ /* 0x004fe200078fe8ff */
[----:B------:R-:W-:Y:S01]  /*10b90*/  HADD2.F32 R38, -RZ, R80.H1_H1 ;  /* 0x30000050ff267230 */ /* 0x000fe20000004100 */
[----:B------:R-:W-:Y:S01]  /*10ba0*/  SHF.R.U32.HI R41, RZ, 0x10, R49 ;  /* 0x00000010ff297819 */ /* 0x000fe20000011631 */
[--C-:B------:R-:W-:Y:S01]  /*10bb0*/  HADD2.F32 R39, -RZ, R78.reuse.H1_H1 ;  /* 0x3000004eff277230 */ /* 0x100fe20000004100 */
[----:B------:R-:W-:Y:S01]  /*10bc0*/  SHF.R.S32.HI R25, RZ, 0x1f, R24 ;  /* 0x0000001fff197819 */ /* 0x000fe20000011418 */
[----:B------:R-:W-:Y:S01]  /*10bd0*/  HADD2.F32 R78, -RZ, R78.H0_H0 ;  /* 0x2000004eff4e7230 */ /* 0x000fe20000004100 */
[----:B------:R-:W-:Y:S01]  /*10be0*/  SHF.L.U32 R26, R24, 0x3, RZ ;  /* 0x00000003181a7819 */ /* 0x000fe200000006ff */
[----:B------:R-:W-:Y:S01]  /*10bf0*/  HADD2.F32 R80, -RZ, R80.H0_H0 ;  /* 0x20000050ff507230 */ /* 0x000fe20000004100 */
[----:B------:R-:W-:Y:S02]  /*10c00*/  LEA.HI R24, R25, R24, RZ, 0x3 ;  /* 0x0000001819187211 */ /* 0x000fe400078f18ff */
[----:B------:R-:W-:-:S02]  /*10c10*/  LOP3.LUT R25, R173, 0x38, R26, 0xf8, !PT ;  /* 0x00000038ad197812 */ /* 0x000fc400078ef81a */
[----:B------:R-:W-:Y:S01]  /*10c20*/  SHF.R.U32.HI R40, RZ, 0x10, R5 ;  /* 0x00000010ff287819 */ /* 0x000fe20000011605 */
        /* <DEDUP_REMOVED lines=9> */
[----:B------:R-:W-:Y:S01]  /*10cc0*/  SHF.R.U64 R47, R6, 0x10, R7 ;  /* 0x00000010062f7819 */ /* 0x000fe20000001207 */
[----:B------:R-:W-:Y:S01]  /*10cd0*/  IMAD R33, R29, 0x2, R16 ;  /* 0x000000021d217824 */ /* 0x000fe200078e0210 */
[----:B------:R-:W-:Y:S02]  /*10ce0*/  SHF.R.U32.HI R50, RZ, 0x10, R51 ;  /* 0x00000010ff327819 */ /* 0x000fe40000011633 */
[----:B------:R-:W-:Y:S02]  /*10cf0*/  SHF.R.U32.HI R43, RZ, 0x10, R7 ;  /* 0x00000010ff2b7819 */ /* 0x000fe40000011607 */
[----:B------:R-:W1:Y:S01]  /*10d00*/  LDS.128 R28, [R33+0xc400] ;  /* 0x00c40000211c7984 */ /* 0x000e620000000c00 */
[----:B0-----:R-:W-:Y:S02]  /*10d10*/  HADD2.F32 R5, -RZ, R25.H0_H0 ;  /* 0x20000019ff057230 */ /* 0x001fe40000004100 */
[----:B------:R-:W-:-:S02]  /*10d20*/  HADD2.F32 R4, -RZ, R24.H0_H0 ;  /* 0x20000018ff047230 */ /* 0x000fc40000004100 */
[----:B------:R-:W-:Y:S02]  /*10d30*/  HADD2.F32 R25, -RZ, R25.H1_H1 ;  /* 0x30000019ff197230 */ /* 0x000fe40000004100 */
[----:B------:R-:W-:Y:S02]  /*10d40*/  HADD2.F32 R6, -RZ, R26.H0_H0 ;  /* 0x2000001aff067230 */ /* 0x000fe40000004100 */
[--C-:B------:R-:W-:Y:S02]  /*10d50*/  HADD2.F32 R7, -RZ, R27.reuse.H0_H0 ;  /* 0x2000001bff077230 */ /* 0x100fe40000004100 */
[----:B------:R-:W-:Y:S02]  /*10d60*/  HADD2.F32 R27, -RZ, R27.H1_H1 ;  /* 0x3000001bff1b7230 */ /* 0x000fe40000004100 */
[----:B------:R-:W-:Y:S02]  /*10d70*/  HADD2.F32 R24, -RZ, R24.H1_H1 ;  /* 0x30000018ff187230 */ /* 0x000fe40000004100 */
[----:B-1----:R-:W-:-:S02]  /*10d80*/  HADD2.F32 R34, -RZ, R29.H0_H0 ;  /* 0x2000001dff227230 */ /* 0x002fc40000004100 */
[----:B------:R-:W-:Y:S02]  /*10d90*/  HADD2.F32 R35, -RZ, R29.H1_H1 ;  /* 0x3000001dff237230 */ /* 0x000fe40000004100 */
[----:B------:R-:W-:Y:S02]  /*10da0*/  HADD2.F32 R29, -RZ, R28.H0_H0 ;  /* 0x2000001cff1d7230 */ /* 0x000fe40000004100 */
[CC--:B------:R-:W-:Y:S01]  /*10db0*/  FMUL.FTZ R42, R34.reuse, R39.reuse ;  /* 0x00000027222a7220 */ /* 0x0c0fe20000410000 */
[-C--:B------:R-:W-:Y:S01]  /*10dc0*/  FMUL.FTZ R44, R34, R38.reuse ;  /* 0x00000026222c7220 */ /* 0x080fe20000410000 */
[----:B------:R-:W-:Y:S02]  /*10dd0*/  HADD2.F32 R34, -RZ, R41.H0_H0 ;  /* 0x20000029ff227230 */ /* 0x000fe40000004100 */
[C---:B------:R-:W-:Y:S01]  /*10de0*/  FFMA.FTZ R42, R5.reuse, R38, -R42 ;  /* 0x00000026052a7223 */ /* 0x040fe2000001082a */
[----:B------:R-:W-:Y:S01]  /*10df0*/  FFMA.FTZ R44, R5, R39, R44 ;  /* 0x00000027052c7223 */ /* 0x000fe2000001002c */
[----:B------:R-:W-:Y:S01]  /*10e00*/  FMUL.FTZ R5, R29, R78 ;  /* 0x0000004e1d057220 */ /* 0x000fe20000410000 */
[C---:B------:R-:W-:Y:S01]  /*10e10*/  FMUL.FTZ R38, R35.reuse, R40 ;  /* 0x0000002823267220 */ /* 0x040fe20000410000 */
[----:B------:R-:W-:Y:S01]  /*10e20*/  FMUL.FTZ R46, R35, R34 ;  /* 0x00000022232e7220 */ /* 0x000fe20000410000 */
[----:B------:R-:W-:-:S02]  /*10e30*/  HADD2.F32 R36, -RZ, R30.H0_H0 ;  /* 0x2000001eff247230 */ /* 0x000fc40000004100 */
[-C--:B------:R-:W-:Y:S01]  /*10e40*/  FMUL.FTZ R29, R29, R80.reuse ;  /* 0x000000501d1d7220 */ /* 0x080fe20000410000 */
[----:B------:R-:W-:Y:S02]  /*10e50*/  HADD2.F32 R35, -RZ, R79.H0_H0 ;  /* 0x2000004fff237230 */ /* 0x000fe40000004100 */
[C---:B------:R-:W-:Y:S01]  /*10e60*/  FFMA.FTZ R80, R4.reuse, R80, -R5 ;  /* 0x0000005004507223 */ /* 0x040fe20000010805 */
[C---:B------:R-:W-:Y:S01]  /*10e70*/  FFMA.FTZ R39, R25.reuse, R34, -R38 ;  /* 0x0000002219277223 */ /* 0x040fe20000010826 */
[----:B------:R-:W-:Y:S02]  /*10e80*/  HADD2.F32 R5, -RZ, R81.H0_H0 ;  /* 0x20000051ff057230 */ /* 0x000fe40000004100 */
[----:B------:R-:W-:Y:S01]  /*10e90*/  FFMA.FTZ R41, R25, R40, R46 ;  /* 0x0000002819297223 */ /* 0x000fe2000001002e */
[----:B------:R-:W-:Y:S02]  /*10ea0*/  HADD2.F32 R37, -RZ, R31.H0_H0 ;  /* 0x2000001fff257230 */ /* 0x000fe40000004100 */
[----:B------:R-:W-:Y:S01]  /*10eb0*/  FFMA.FTZ R78, R4, R78, R29 ;  /* 0x0000004e044e7223 */ /* 0x000fe2000001001d */
[----:B------:R-:W-:-:S02]  /*10ec0*/  HADD2.F32 R38, -RZ, R79.H1_H1 ;  /* 0x3000004fff267230 */ /* 0x000fc40000004100 */
[C---:B------:R-:W-:Y:S01]  /*10ed0*/  FMUL.FTZ R25, R36.reuse, R35 ;  /* 0x0000002324197220 */ /* 0x040fe20000410000 */
[----:B------:R-:W-:Y:S02]  /*10ee0*/  HADD2.F32 R4, -RZ, R81.H1_H1 ;  /* 0x30000051ff047230 */ /* 0x000fe40000004100 */
[-C--:B------:R-:W-:Y:S01]  /*10ef0*/  FMUL.FTZ R29, R36, R5.reuse ;  /* 0x00000005241d7220 */ /* 0x080fe20000410000 */
[----:B------:R-:W-:Y:S02]  /*10f00*/  HADD2.F32 R31, -RZ, R31.H1_H1 ;  /* 0x3000001fff1f7230 */ /* 0x000fe40000004100 */
[----:B------:R-:W-:Y:S01]  /*10f10*/  FFMA.FTZ R40, R6, R5, -R25 ;  /* 0x0000000506287223 */ /* 0x000fe20000010819 */
[----:B------:R-:W-:Y:S02]  /*10f20*/  HADD2.F32 R36, -RZ, R43.H0_H0 ;  /* 0x2000002bff247230 */ /* 0x000fe40000004100 */
[----:B------:R-:W-:Y:S01]  /*10f30*/  FMUL.FTZ R46, R37, R38 ;  /* 0x00000026252e7220 */ /* 0x000fe20000410000 */
[----:B------:R-:W-:-:S02]  /*10f40*/  HADD2.F32 R34, -RZ, R50.H0_H0 ;  /* 0x20000032ff227230 */ /* 0x000fc40000004100 */
[-C--:B------:R-:W-:Y:S01]  /*10f50*/  FMUL.FTZ R5, R37, R4.reuse ;  /* 0x0000000425057220 */ /* 0x080fe20000410000 */
[----:B------:R-:W-:Y:S01]  /*10f60*/  FFMA.FTZ R37, R6, R35, R29 ;  /* 0x0000002306257223 */ /* 0x000fe2000001001d */
[----:B------:R-:W-:Y:S01]  /*10f70*/  FFMA.FTZ R46, R7, R4, -R46 ;  /* 0x00000004072e7223 */ /* 0x000fe2000001082e */
[----:B------:R-:W-:Y:S02]  /*10f80*/  HADD2.F32 R28, -RZ, R28.H1_H1 ;  /* 0x3000001cff1c7230 */ /* 0x000fe40000004100 */
[----:B------:R-:W-:Y:S01]  /*10f90*/  FMUL.FTZ R6, R31, R36 ;  /* 0x000000241f067220 */ /* 0x000fe20000410000 */
[----:B------:R-:W-:Y:S02]  /*10fa0*/  HADD2.F32 R30, -RZ, R30.H1_H1 ;  /* 0x3000001eff1e7230 */ /* 0x000fe40000004100 */
[----:B------:R-:W-:Y:S01]  /*10fb0*/  FFMA.FTZ R38, R7, R38, R5 ;  /* 0x0000002607267223 */ /* 0x000fe20000010005 */
[----:B------:R-:W-:Y:S01]  /*10fc0*/  FMUL.FTZ R4, R31, R34 ;  /* 0x000000221f047220 */ /* 0x000fe20000410000 */
[----:B------:R-:W-:-:S02]  /*10fd0*/  HADD2.F32 R25, -RZ, R48.H0_H0 ;  /* 0x20000030ff197230 */ /* 0x000fc40000004100 */
[C---:B------:R-:W-:Y:S01]  /*10fe0*/  FFMA.FTZ R45, R27.reuse, R34, -R6 ;  /* 0x000000221b2d7223 */ /* 0x040fe20000010806 */
[----:B------:R-:W-:Y:S02]  /*10ff0*/  HADD2.F32 R29, -RZ, R47.H0_H0 ;  /* 0x2000002fff1d7230 */ /* 0x000fe40000004100 */
[----:B------:R-:W-:Y:S01]  /*11000*/  FFMA.FTZ R47, R27, R36, R4 ;  /* 0x000000241b2f7223 */ /* 0x000fe20000010004 */
[----:B------:R-:W-:Y:S02]  /*11010*/  HADD2.F32 R5, -RZ, R60.H0_H0 ;  /* 0x2000003cff057230 */ /* 0x000fe40000004100 */
[----:B------:R-:W-:Y:S01]  /*11020*/  FMUL.FTZ R27, R28, R25 ;  /* 0x000000191c1b7220 */ /* 0x000fe20000410000 */
[----:B------:R-:W-:Y:S02]  /*11030*/  HADD2.F32 R7, -RZ, R49.H0_H0 ;  /* 0x20000031ff077230 */ /* 0x000fe40000004100 */
[----:B------:R-:W-:Y:S01]  /*11040*/  FMUL.FTZ R43, R30, R29 ;  /* 0x0000001d1e2b7220 */ /* 0x000fe20000410000 */
[----:B------:R-:W-:-:S02]  /*11050*/  HADD2.F32 R26, -RZ, R26.H1_H1 ;  /* 0x3000001aff1a7230 */ /* 0x000fc40000004100 */
[-C--:B------:R-:W-:Y:S01]  /*11060*/  FMUL.FTZ R28, R28, R5.reuse ;  /* 0x000000051c1c7220 */ /* 0x080fe20000410000 */
[----:B------:R-:W-:Y:S01]  /*11070*/  FFMA.FTZ R31, R24, R5, -R27 ;  /* 0x00000005181f7223 */ /* 0x000fe2000001081b */
[-C--:B------:R-:W-:Y:S01]  /*11080*/  FMUL.FTZ R30, R30, R7.reuse ;  /* 0x000000071e1e7220 */ /* 0x080fe20000410000 */
[----:B------:R-:W-:Y:S01]  /*11090*/  F2FP.F16.F32.PACK_AB R5, R39, R42 ;  /* 0x0000002a2705723e */ /* 0x000fe200000000ff */
[----:B------:R-:W-:Y:S01]  /*110a0*/  FFMA.FTZ R43, R26, R7, -R43 ;  /* 0x000000071a2b7223 */ /* 0x000fe2000001082b */
[----:B------:R-:W-:Y:S01]  /*110b0*/  FFMA.FTZ R35, R24, R25, R28 ;  /* 0x0000001918237223 */ /* 0x000fe2000001001c */
[----:B------:R-:W-:Y:S01]  /*110c0*/  FFMA.FTZ R26, R26, R29, R30 ;  /* 0x0000001d1a1a7223 */ /* 0x000fe2000001001e */
        /* <DEDUP_REMOVED lines=9> */
.L_x_1841:
[----:B------:R-:W-:Y:S05]  /*11160*/  BSYNC B1 ;  /* 0x0000000000017941 */ /* 0x000fea0003800000 */
.L_x_1840:
[----:B------:R-:W-:Y:S04]  /*11170*/  BSSY B1, `(.L_x_1842) ;  /* 0x0000060000017945 */ /* 0x000fe80003800000 */
[----:B------:R-:W-:Y:S05]  /*11180*/  @P1 BRA `(.L_x_1843) ;  /* 0x0000000400781947 */ /* 0x000fea0003800000 */
[----:B0-----:R-:W-:Y:S01]  /*11190*/  LEA.HI R4, R32, R191, RZ, 0x1d ;  /* 0x000000bf20047211 */ /* 0x001fe200078fe8ff */
[----:B------:R-:W-:Y:S01]  /*111a0*/  HADD2.F32 R35, -RZ, R69.H1_H1 ;  /* 0x30000045ff237230 */ /* 0x000fe20000004100 */
[----:B------:R-:W-:Y:S01]  /*111b0*/  SHF.R.U32.HI R36, RZ, 0x10, R9 ;  /* 0x00000010ff247819 */ /* 0x000fe20000011609 */
[----:B------:R-:W-:Y:S01]  /*111c0*/  HADD2.F32 R34, -RZ, R71.H1_H1 ;  /* 0x30000047ff227230 */ /* 0x000fe20000004100 */
[----:B------:R-:W-:Y:S01]  /*111d0*/  SHF.R.S32.HI R5, RZ, 0x1f, R4 ;  /* 0x0000001fff057819 */ /* 0x000fe20000011404 */
[----:B------:R-:W-:Y:S01]  /*111e0*/  IMAD.SHL.U32 R6, R4, 0x8, RZ ;  /* 0x0000000804067824 */ /* 0x000fe200078e00ff */
[----:B------:R-:W-:Y:S01]  /*111f0*/  SHF.R.U64 R47, R52, 0x10, R53 ;  /* 0x00000010342f7819 */ /* 0x000fe20000001235 */
[----:B------:R-:W-:Y:S01]  /*11200*/  HADD2.F32 R36, -RZ, R36.H0_H0 ;  /* 0x20000024ff247230 */ /* 0x000fe20000004100 */
[----:B------:R-:W-:Y:S02]  /*11210*/  LEA.HI R4, R5, R4, RZ, 0x3 ;  /* 0x0000000405047211 */ /* 0x000fe400078f18ff */
[----:B------:R-:W-:-:S02]  /*11220*/  LOP3.LUT R5, R173, 0x38, R6, 0xf8, !PT ;  /* 0x00000038ad057812 */ /* 0x000fc400078ef806 */
[----:B------:R-:W-:Y:S01]  /*11230*/  SHF.R.U64 R45, R8, 0x10, R9 ;  /* 0x00000010082d7819 */ /* 0x000fe20000001209 */
[----:B------:R-:W-:Y:S01]  /*11240*/  IMAD.SHL.U32 R4, R4, 0x400, RZ ;  /* 0x0000040004047824 */ /* 0x000fe200078e00ff */
[----:B--2---:R-:W-:Y:S02]  /*11250*/  LOP3.LUT R25, R5, R208, RZ, 0x3c, !PT ;  /* 0x000000d005197212 */ /* 0x004fe400078e3cff */
[----:B------:R-:W-:Y:S02]  /*11260*/  SHF.R.U32.HI R52, RZ, 0x10, R53 ;  /* 0x00000010ff347819 */ /* 0x000fe40000011635 */
[----:B------:R-:W-:Y:S02]  /*11270*/  LOP3.LUT R24, R4, 0x7fffe000, RZ, 0xc0, !PT ;  /* 0x7fffe00004187812 */ /* 0x000fe400078ec0ff */
[----:B------:R-:W0:Y:S01]  /*11280*/  LDS.128 R4, [R204] ;  /* 0x00000000cc047984 */ /* 0x000e220000000c00 */
[----:B------:R-:W-:Y:S02]  /*11290*/  SHF.R.U64 R43, R10, 0x10, R11 ;  /* 0x000000100a2b7819 */ /* 0x000fe4000000120b */
[----:B------:R-:W-:-:S02]  /*112a0*/  IADD3 R25, R25, R24, R178 ;  /* 0x0000001819197210 */ /* 0x000fc40007ffe0b2 */
[--C-:B------:R-:W-:Y:S02]  /*112b0*/  SHF.R.U64 R46, R54, 0x10, R55.reuse ;  /* 0x00000010362e7819 */ /* 0x100fe40000001237 */
[----:B------:R-:W-:Y:S01]  /*112c0*/  SHF.R.U32.HI R54, RZ, 0x10, R55 ;  /* 0x00000010ff367819 */ /* 0x000fe20000011637 */
[----:B------:R-:W-:Y:S01]  /*112d0*/  IMAD R28, R25, 0x2, R16 ;  /* 0x00000002191c7824 */ /* 0x000fe200078e0210 */
[----:B------:R-:W-:-:S04]  /*112e0*/  SHF.R.U32.HI R41, RZ, 0x10, R11 ;  /* 0x00000010ff297819 */ /* 0x000fc8000001160b */
[----:B------:R-:W1:Y:S01]  /*112f0*/  LDS.128 R24, [R28+0xc400] ;  /* 0x00c400001c187984 */ /* 0x000e620000000c00 */
[--C-:B0-----:R-:W-:Y:S02]  /*11300*/  HADD2.F32 R8, -RZ, R5.reuse.H0_H0 ;  /* 0x20000005ff087230 */ /* 0x101fe40000004100 */
[----:B------:R-:W-:Y:S02]  /*11310*/  HADD2.F32 R9, -RZ, R5.H1_H1 ;  /* 0x30000005ff097230 */ /* 0x000fe40000004100 */
[----:B------:R-:W-:Y:S02]  /*11320*/  HADD2.F32 R5, -RZ, R4.H0_H0 ;  /* 0x20000004ff057230 */ /* 0x000fe40000004100 */
        /* <DEDUP_REMOVED lines=12> */
[----:B------:R-:W-:Y:S02]  /*113f0*/  HADD2.F32 R34, -RZ, R69.H0_H0 ;  /* 0x20000045ff227230 */ /* 0x000fe40000004100 */
[----:B------:R-:W-:Y:S01]  /*11400*/  FFMA.FTZ R39, R8, R35, R39 ;  /* 0x0000002308277223 */ /* 0x000fe20000010027 */
[----:B------:R-:W-:Y:S02]  /*11410*/  HADD2.F32 R8, -RZ, R71.H0_H0 ;  /* 0x20000047ff087230 */ /* 0x000fe40000004100 */
[-C--:B------:R-:W-:Y:S01]  /*11420*/  FMUL.FTZ R40, R30, R29.reuse ;  /* 0x0000001d1e287220 */ /* 0x080fe20000410000 */
[----:B------:R-:W-:Y:S01]  /*11430*/  FFMA.FTZ R38, R9, R29, -R38 ;  /* 0x0000001d09267223 */ /* 0x000fe20000010826 */
[----:B------:R-:W-:Y:S01]  /*11440*/  FMUL.FTZ R30, R25, R34 ;  /* 0x00000022191e7220 */ /* 0x000fe20000410000 */
[----:B------:R-:W-:-:S02]  /*11450*/  HADD2.F32 R31, -RZ, R26.H0_H0 ;  /* 0x2000001aff1f7230 */ /* 0x000fc40000004100 */
        /* <DEDUP_REMOVED lines=8> */
[----:B------:R-:W-:Y:S01]  /*114e0*/  FFMA.FTZ R40, R9, R36, R40 ;  /* 0x0000002409287223 */ /* 0x000fe20000010028 */
[----:B------:R-:W-:Y:S02]  /*114f0*/  HADD2.F32 R72, -RZ, R72.H1_H1 ;  /* 0x30000048ff487230 */ /* 0x000fe40000004100 */
[-C--:B------:R-:W-:Y:S01]  /*11500*/  FMUL.FTZ R9, R31, R8.reuse ;  /* 0x000000081f097220 */ /* 0x080fe20000410000 */
[----:B------:R-:W-:Y:S01]  /*11510*/  FFMA.FTZ R31, R10, R8, -R5 ;  /* 0x000000080a1f7223 */ /* 0x000fe20000010805 */
[C---:B------:R-:W-:Y:S01]  /*11520*/  FMUL.FTZ R36, R33.reuse, R70 ;  /* 0x0000004621247220 */ /* 0x040fe20000410000 */
[----:B------:R-:W-:Y:S02]  /*11530*/  HADD2.F32 R27, -RZ, R27.H1_H1 ;  /* 0x3000001bff1b7230 */ /* 0x000fe40000004100 */
[-C--:B------:R-:W-:Y:S01]  /*11540*/  FMUL.FTZ R33, R33, R72.reuse ;  /* 0x0000004821217220 */ /* 0x080fe20000410000 */
[----:B------:R-:W-:Y:S02]  /*11550*/  HADD2.F32 R30, -RZ, R41.H0_H0 ;  /* 0x20000029ff1e7230 */ /* 0x000fe40000004100 */
[----:B------:R-:W-:Y:S01]  /*11560*/  FFMA.FTZ R36, R11, R72, -R36 ;  /* 0x000000480b247223 */ /* 0x000fe20000010824 */
[----:B------:R-:W-:-:S02]  /*11570*/  HADD2.F32 R8, -RZ, R54.H0_H0 ;  /* 0x20000036ff087230 */ /* 0x000fc40000004100 */
[----:B------:R-:W-:Y:S01]  /*11580*/  FFMA.FTZ R33, R11, R70, R33 ;  /* 0x000000460b217223 */ /* 0x000fe20000010021 */
[----:B------:R-:W-:Y:S02]  /*11590*/  HADD2.F32 R24, -RZ, R24.H1_H1 ;  /* 0x30000018ff187230 */ /* 0x000fe40000004100 */
[C---:B------:R-:W-:Y:S01]  /*115a0*/  FMUL.FTZ R42, R27.reuse, R30 ;  /* 0x0000001e1b2a7220 */ /* 0x040fe20000410000 */
[----:B------:R-:W-:Y:S02]  /*115b0*/  HADD2.F32 R11, -RZ, R45.H0_H0 ;  /* 0x2000002dff0b7230 */ /* 0x000fe40000004100 */
[----:B------:R-:W-:Y:S01]  /*115c0*/  FMUL.FTZ R44, R27, R8 ;  /* 0x000000081b2c7220 */ /* 0x000fe20000410000 */
[----:B------:R-:W-:Y:S02]  /*115d0*/  HADD2.F32 R5, -RZ, R47.H0_H0 ;  /* 0x2000002fff057230 */ /* 0x000fe40000004100 */
[----:B------:R-:W-:Y:S01]  /*115e0*/  FFMA.FTZ R10, R10, R29, R9 ;  /* 0x0000001d0a0a7223 */ /* 0x000fe20000010009 */
[----:B------:R-:W-:-:S02]  /*115f0*/  HADD2.F32 R26, -RZ, R26.H1_H1 ;  /* 0x3000001aff1a7230 */ /* 0x000fc40000004100 */
[C---:B------:R-:W-:Y:S01]  /*11600*/  FFMA.FTZ R41, R7.reuse, R8, -R42 ;  /* 0x0000000807297223 */ /* 0x040fe2000001082a */
[----:B------:R-:W-:Y:S02]  /*11610*/  HADD2.F32 R25, -RZ, R43.H0_H0 ;  /* 0x2000002bff197230 */ /* 0x000fe40000004100 */
[----:B------:R-:W-:Y:S01]  /*11620*/  FFMA.FTZ R44, R7, R30, R44 ;  /* 0x0000001e072c7223 */ /* 0x000fe2000001002c */
[----:B------:R-:W-:Y:S02]  /*11630*/  HADD2.F32 R9, -RZ, R46.H0_H0 ;  /* 0x2000002eff097230 */ /* 0x000fe40000004100 */
[C---:B------:R-:W-:Y:S01]  /*11640*/  FMUL.FTZ R7, R24.reuse, R11 ;  /* 0x0000000b18077220 */ /* 0x040fe20000410000 */
[----:B------:R-:W-:Y:S02]  /*11650*/  HADD2.F32 R6, -RZ, R6.H1_H1 ;  /* 0x30000006ff067230 */ /* 0x000fe40000004100 */
        /* <DEDUP_REMOVED lines=17> */
.L_x_1843:
[----:B------:R-:W-:Y:S05]  /*11770*/  BSYNC B1 ;  /* 0x0000000000017941 */ /* 0x000fea0003800000 */
.L_x_1842:
[----:B------:R-:W-:Y:S05]  /*11780*/  @P2 BRA `(.L_x_1815) ;  /* 0x0000000400782947 */ /* 0x000fea0003800000 */
[----:B------:R-:W-:Y:S01]  /*11790*/  LEA.HI R32, R32, R192, RZ, 0x1d ;  /* 0x000000c020207211 */ /* 0x000fe200078fe8ff */
[----:B--2---:R-:W-:Y:S01]  /*117a0*/  HADD2.F32 R29, -RZ, R20.H1_H1 ;  /* 0x30000014ff1d7230 */ /* 0x004fe20000004100 */
[--C-:B------:R-:W-:Y:S01]  /*117b0*/  SHF.R.U64 R40, R56, 0x10, R57.reuse ;  /* 0x0000001038287819 */ /* 0x100fe20000001239 */
[--C-:B------:R-:W-:Y:S01]  /*117c0*/  HADD2.F32 R31, -RZ, R0.reuse.H1_H1 ;  /* 0x30000000ff1f7230 */ /* 0x100fe20000004100 */
[----:B01----:R-:W-:Y:S01]  /*117d0*/  SHF.R.S32.HI R5, RZ, 0x1f, R32 ;  /* 0x0000001fff057819 */ /* 0x003fe20000011420 */
[----:B------:R-:W-:Y:S01]  /*117e0*/  IMAD.SHL.U32 R4, R32, 0x8, RZ ;  /* 0x0000000820047824 */ /* 0x000fe200078e00ff */
[----:B------:R-:W-:Y:S01]  /*117f0*/  SHF.R.U32.HI R56, RZ, 0x10, R57 ;  /* 0x00000010ff387819 */ /* 0x000fe20000011639 */
[----:B------:R-:W-:Y:S01]  /*11800*/  HADD2.F32 R30, -RZ, R0.H0_H0 ;  /* 0x20000000ff1e7230 */ /* 0x000fe20000004100 */
[----:B------:R-:W-:Y:S01]  /*11810*/  LEA.HI R32, R5, R32, RZ, 0x3 ;  /* 0x0000002005207211 */ /* 0x000fe200078f18ff */
[----:B------:R-:W-:Y:S01]  /*11820*/  HADD2.F32 R20, -RZ, R20.H0_H0 ;  /* 0x20000014ff147230 */ /* 0x000fe20000004100 */
[----:B------:R-:W-:-:S02]  /*11830*/  LOP3.LUT R5, R173, 0x38, R4, 0xf8, !PT ;  /* 0x00000038ad057812 */ /* 0x000fc400078ef804 */
[----:B------:R-:W-:Y:S02]  /*11840*/  SHF.L.U32 R32, R32, 0xa, RZ ;  /* 0x0000000a20207819 */ /* 0x000fe400000006ff */
[----:B------:R-:W-:Y:S02]  /*11850*/  LOP3.LUT R9, R5, R208, RZ, 0x3c, !PT ;  /* 0x000000d005097212 */ /* 0x000fe400078e3cff */
[----:B------:R-:W-:Y:S01]  /*11860*/  LOP3.LUT R32, R32, 0x7fffe000, RZ, 0xc0, !PT ;  /* 0x7fffe00020207812 */ /* 0x000fe200078ec0ff */
[----:B------:R-:W0:Y:S01]  /*11870*/  LDS.128 R4, [R202] ;  /* 0x00000000ca047984 */ /* 0x000e220000000c00 */
[--C-:B------:R-:W-:Y:S02]  /*11880*/  SHF.R.U64 R38, R12, 0x10, R13.reuse ;  /* 0x000000100c267819 */ /* 0x100fe4000000120d */
[----:B------:R-:W-:Y:S02]  /*11890*/  IADD3 R9, R9, R32, R178 ;  /* 0x0000002009097210 */ /* 0x000fe40007ffe0b2 */
[----:B------:R-:W-:-:S02]  /*118a0*/  SHF.R.U32.HI R32, RZ, 0x10, R13 ;  /* 0x00000010ff207819 */ /* 0x000fc4000001160d */
[----:B------:R-:W-:Y:S01]  /*118b0*/  SHF.R.U64 R37, R14, 0x10, R15 ;  /* 0x000000100e257819 */ /* 0x000fe2000000120f */
[----:B------:R-:W-:Y:S01]  /*118c0*/  IMAD R24, R9, 0x2, R16 ;  /* 0x0000000209187824 */ /* 0x000fe200078e0210 */
[--C-:B------:R-:W-:Y:S01]  /*118d0*/  SHF.R.U64 R39, R58, 0x10, R59.reuse ;  /* 0x000000103a277819 */ /* 0x100fe2000000123b */
[----:B------:R-:W-:Y:S01]  /*118e0*/  HADD2.F32 R32, -RZ, R32.H0_H0 ;  /* 0x20000020ff207230 */ /* 0x000fe20000004100 */
[----:B------:R-:W-:Y:S02]  /*118f0*/  SHF.R.U32.HI R58, RZ, 0x10, R59 ;  /* 0x00000010ff3a7819 */ /* 0x000fe4000001163b */
[----:B------:R-:W1:Y:S01]  /*11900*/  LDS.128 R8, [R24+0xc400] ;  /* 0x00c4000018087984 */ /* 0x000e620000000c00 */
[----:B------:R-:W-:Y:S01]  /*11910*/  SHF.R.U32.HI R36, RZ, 0x10, R15 ;  /* 0x00000010ff247819 */ /* 0x000fe2000001160f */
[--C-:B0-----:R-:W-:Y:S02]  /*11920*/  HADD2.F32 R13, -RZ, R5.reuse.H1_H1 ;  /* 0x30000005ff0d7230 */ /* 0x101fe40000004100 */
[----:B------:R-:W-:-:S02]  /*11930*/  HADD2.F32 R12, -RZ, R5.H0_H0 ;  /* 0x20000005ff0c7230 */ /* 0x000fc40000004100 */
[----:B------:R-:W-:Y:S02]  /*11940*/  HADD2.F32 R5, -RZ, R4.H0_H0 ;  /* 0x20000004ff057230 */ /* 0x000fe40000004100 */
[----:B------:R-:W-:Y:S02]  /*11950*/  HADD2.F32 R14, -RZ, R6.H0_H0 ;  /* 0x20000006ff0e7230 */ /* 0x000fe40000004100 */
[--C-:B------:R-:W-:Y:S02]  /*11960*/  HADD2.F32 R15, -RZ, R7.reuse.H0_H0 ;  /* 0x20000007ff0f7230 */ /* 0x100fe40000004100 */
[----:B------:R-:W-:Y:S02]  /*11970*/  HADD2.F32 R7, -RZ, R7.H1_H1 ;  /* 0x30000007ff077230 */ /* 0x000fe40000004100 */
[----:B------:R-:W-:Y:S02]  /*11980*/  HADD2.F32 R4, -RZ, R4.H1_H1 ;  /* 0x30000004ff047230 */ /* 0x000fe40000004100 */
[----:B-1----:R-:W-:-:S02]  /*11990*/  HADD2.F32 R25, -RZ, R9.H0_H0 ;  /* 0x20000009ff197230 */ /* 0x002fc40000004100 */
        /* <DEDUP_REMOVED lines=8> */
[----:B------:R-:W-:-:S02]  /*11a20*/  HADD2.F32 R27, -RZ, R10.H0_H0 ;  /* 0x2000000aff1b7230 */ /* 0x000fc40000004100 */
[-C--:B------:R-:W-:Y:S01]  /*11a30*/  FMUL.FTZ R34, R26, R25.reuse ;  /* 0x000000191a227220 */ /* 0x080fe20000410000 */
[----:B------:R-:W-:Y:S01]  /*11a40*/  FFMA.FTZ R26, R13, R25, -R0 ;  /* 0x000000190d1a7223 */ /* 0x000fe20000010800 */
[C---:B------:R-:W-:Y:S01]  /*11a50*/  FMUL.FTZ R0, R9.reuse, R30 ;  /* 0x0000001e09007220 */ /* 0x040fe20000410000 */
[----:B------:R-:W-:Y:S02]  /*11a60*/  HADD2.F32 R12, -RZ, R3.H0_H0 ;  /* 0x20000003ff0c7230 */ /* 0x000fe40000004100 */
[----:B------:R-:W-:Y:S01]  /*11a70*/  FMUL.FTZ R9, R9, R20 ;  /* 0x0000001409097220 */ /* 0x000fe20000410000 */
[----:B------:R-:W-:Y:S01]  /*11a80*/  FFMA.FTZ R34, R13, R32, R34 ;  /* 0x000000200d227223 */ /* 0x000fe20000010022 */
[C---:B------:R-:W-:Y:S01]  /*11a90*/  FFMA.FTZ R13, R5.reuse, R20, -R0 ;  /* 0x00000014050d7223 */ /* 0x040fe20000010800 */
[----:B------:R-:W-:Y:S02]  /*11aa0*/  HADD2.F32 R0, -RZ, R21.H0_H0 ;  /* 0x20000015ff007230 */ /* 0x000fe40000004100 */
[----:B------:R-:W-:Y:S01]  /*11ab0*/  FFMA.FTZ R30, R5, R30, R9 ;  /* 0x0000001e051e7223 */ /* 0x000fe20000010009 */
[----:B------:R-:W-:Y:S01]  /*11ac0*/  FMUL.FTZ R5, R27, R12 ;  /* 0x0000000c1b057220 */ /* 0x000fe20000410000 */
[----:B------:R-:W-:-:S02]  /*11ad0*/  HADD2.F32 R28, -RZ, R11.H0_H0 ;  /* 0x2000000bff1c7230 */ /* 0x000fc40000004100 */
[----:B------:R-:W-:Y:S02]  /*11ae0*/  HADD2.F32 R3, -RZ, R3.H1_H1 ;  /* 0x30000003ff037230 */ /* 0x000fe40000004100 */
[-C--:B------:R-:W-:Y:S01]  /*11af0*/  FMUL.FTZ R27, R27, R0.reuse ;  /* 0x000000001b1b7220 */ /* 0x080fe20000410000 */
[----:B------:R-:W-:Y:S02]  /*11b00*/  HADD2.F32 R21, -RZ, R21.H1_H1 ;  /* 0x30000015ff157230 */ /* 0x000fe40000004100 */
[----:B------:R-:W-:Y:S01]  /*11b10*/  FFMA.FTZ R25, R14, R0, -R5 ;  /* 0x000000000e197223 */ /* 0x000fe20000010805 */
[----:B------:R-:W-:Y:S02]  /*11b20*/  HADD2.F32 R11, -RZ, R11.H1_H1 ;  /* 0x3000000bff0b7230 */ /* 0x000fe40000004100 */
[C---:B------:R-:W-:Y:S01]  /*11b30*/  FMUL.FTZ R32, R28.reuse, R3 ;  /* 0x000000031c207220 */ /* 0x040fe20000410000 */
[----:B------:R-:W-:Y:S02]  /*11b40*/  HADD2.F32 R20, -RZ, R36.H0_H0 ;  /* 0x20000024ff147230 */ /* 0x000fe40000004100 */
[----:B------:R-:W-:Y:S01]  /*11b50*/  FMUL.FTZ R28, R28, R21 ;  /* 0x000000151c1c7220 */ /* 0x000fe20000410000 */
[----:B------:R-:W-:-:S02]  /*11b60*/  HADD2.F32 R0, -RZ, R58.H0_H0 ;  /* 0x2000003aff007230 */ /* 0x000fc40000004100 */
[----:B------:R-:W-:Y:S01]  /*11b70*/  FFMA.FTZ R27, R14, R12, R27 ;  /* 0x0000000c0e1b7223 */ /* 0x000fe2000001001b */
[----:B------:R-:W-:Y:S02]  /*11b80*/  HADD2.F32 R8, -RZ, R8.H1_H1 ;  /* 0x30000008ff087230 */ /* 0x000fe40000004100 */
[C---:B------:R-:W-:Y:S01]  /*11b90*/  FMUL.FTZ R12, R11.reuse, R20 ;  /* 0x000000140b0c7220 */ /* 0x040fe20000410000 */
[----:B------:R-:W-:Y:S02]  /*11ba0*/  HADD2.F32 R10, -RZ, R10.H1_H1 ;  /* 0x3000000aff0a7230 */ /* 0x000fe40000004100 */
[----:B------:R-:W-:Y:S01]  /*11bb0*/  FMUL.FTZ R14, R11, R0 ;  /* 0x000000000b0e7220 */ /* 0x000fe20000410000 */
[C---:B------:R-:W-:Y:S01]  /*11bc0*/  FFMA.FTZ R28, R15.reuse, R3, R28 ;  /* 0x000000030f1c7223 */ /* 0x040fe2000001001c */
[----:B------:R-:W-:Y:S02]  /*11bd0*/  HADD2.F32 R9, -RZ, R38.H0_H0 ;  /* 0x20000026ff097230 */ /* 0x000fe40000004100 */
[----:B------:R-:W-:Y:S01]  /*11be0*/  FFMA.FTZ R32, R15, R21, -R32 ;  /* 0x000000150f207223 */ /* 0x000fe20000010820 */
[----:B------:R-:W-:-:S02]  /*11bf0*/  HADD2.F32 R11, -RZ, R37.H0_H0 ;  /* 0x20000025ff0b7230 */ /* 0x000fc40000004100 */
[C---:B------:R-:W-:Y:S01]  /*11c00*/  FFMA.FTZ R21, R7.reuse, R0, -R12 ;  /* 0x0000000007157223 */ /* 0x040fe2000001080c */
[----:B------:R-:W-:Y:S02]  /*11c10*/  HADD2.F32 R3, -RZ, R40.H0_H0 ;  /* 0x20000028ff037230 */ /* 0x000fe40000004100 */
[----:B------:R-:W-:Y:S01]  /*11c20*/  FFMA.FTZ R29, R7, R20, R14 ;  /* 0x00000014071d7223 */ /* 0x000fe2000001000e */
[----:B------:R-:W-:Y:S02]  /*11c30*/  HADD2.F32 R5, -RZ, R39.H0_H0 ;  /* 0x20000027ff057230 */ /* 0x000fe40000004100 */
[----:B------:R-:W-:Y:S01]  /*11c40*/  FMUL.FTZ R7, R8, R9 ;  /* 0x0000000908077220 */ /* 0x000fe20000410000 */
[----:B------:R-:W-:Y:S02]  /*11c50*/  HADD2.F32 R6, -RZ, R6.H1_H1 ;  /* 0x30000006ff067230 */ /* 0x000fe40000004100 */
[----:B------:R-:W-:Y:S01]  /*11c60*/  FMUL.FTZ R15, R10, R11 ;  /* 0x0000000b0a0f7220 */ /* 0x000fe20000410000 */
[----:B------:R-:W-:Y:S01]  /*11c70*/  FMUL.FTZ R8, R8, R3 ;  /* 0x0000000308087220 */ /* 0x000fe20000410000 */
[----:B------:R-:W-:Y:S01]  /*11c80*/  FMUL.FTZ R12, R10, R5 ;  /* 0x000000050a0c7220 */ /* 0x000fe20000410000 */
        /* <DEDUP_REMOVED lines=14> */
.L_x_1815:
[----:B------:R-:W-:Y:S05]  /*11d70*/  BSYNC B0 ;  /* 0x0000000000007941 */ /* 0x000fea0003800000 */
.L_x_1793:
        /* <DEDUP_REMOVED lines=8> */
.L_x_1791:
[----:B------:R-:W-:-:S06]  /*11e00*/  ULOP3.LUT UR4, UR60, 0x1, URZ, 0xfc, !UPT ;  /* 0x000000013c047892 */ /* 0x000fcc000f8efc3f */
[----:B01-3--:R-:W-:-:S05]  /*11e10*/  IMAD.U32 R0, RZ, RZ, UR4 ;  /* 0x00000004ff007e24 */ /* 0x00bfca000f8e00ff */
[----:B------:R-:W-:-:S13]  /*11e20*/  ISETP.NE.AND P0, PT, R0, 0x3, PT ;  /* 0x000000030000780c */ /* 0x000fda0003f05270 */
[----:B------:R-:W-:Y:S05]  /*11e30*/  @!P0 BRA `(.L_x_1844) ;  /* 0x0000000000048947 */ /* 0x000fea0003800000 */
[----:B------:R-:W-:Y:S01]  /*11e40*/  BPT.TRAP 0x1 ;  /* 0x000000040000795c */ /* 0x000fe20000300000 */
.L_x_1844:
[----:B--2-4-:R-:W-:Y:S01]  /*11e50*/  IMAD R7, R22, 0x8, R16 ;  /* 0x0000000816077824 */ /* 0x014fe200078e0210 */
[----:B------:R-:W-:-:S04]  /*11e60*/  SHF.L.U32 R0, R23, 0x1f, RZ ;  /* 0x0000001f17007819 */ /* 0x000fc800000006ff */
[----:B------:R0:W1:Y:S01]  /*11e70*/  SYNCS.PHASECHK.TRANS64.TRYWAIT P2, [R7+URZ+0x2a830], R0 ;  /* 0x02a83000070075a7 */ /* 0x000062000804017f */
[----:B------:R-:W-:Y:S05]  /*11e80*/  @!P0 BRA `(.L_x_1845) ;  /* 0x0000000000048947 */ /* 0x000fea0003800000 */
[----:B------:R-:W-:Y:S01]  /*11e90*/  BPT.TRAP 0x1 ;  /* 0x000000040000795c */ /* 0x000fe20000300000 */
.L_x_1845:
[----:B------:R-:W2:Y:S02]  /*11ea0*/  S2R R3, SR_TID.X ;  /* 0x0000000000037919 */ /* 0x000ea40000002100 */
[----:B--2---:R-:W-:-:S04]  /*11eb0*/  LOP3.LUT R3, R3, 0x7f, RZ, 0xc0, !PT ;  /* 0x0000007f03037812 */ /* 0x004fc800078ec0ff */
[----:B------:R-:W-:Y:S01]  /*11ec0*/  ISETP.NE.AND P1, PT, R3, RZ, PT ;  /* 0x000000ff0300720c */ /* 0x000fe20003f25270 */
[----:B-1----:R-:W-:-:S12]  /*11ed0*/  @P2 BRA `(.L_x_1846) ;  /* 0x0000000000082947 */ /* 0x002fd80003800000 */
[----:B------:R-:W1:Y:S02]  /*11ee0*/  SYNCS.PHASECHK.TRANS64.TRYWAIT P2, [R7+URZ+0x2a830], R0 ;  /* 0x02a83000070075a7 */ /* 0x000e64000804017f */
[----:B-1----:R-:W-:Y:S05]  /*11ef0*/  @!P2 BRA `(.L_x_1847) ;  /* 0x0000016c00c4a947 */ /* 0x002fea0003800000 */
.L_x_1846:
[----:B------:R-:W-:Y:S05]  /*11f00*/  WARPSYNC.ALL ;  /* 0x0000000000007948 */ /* 0x000fea0003800000 */
[----:B01----:R-:W-:Y:S01]  /*11f10*/  VIADD R0, R16, 0x18400 ;  /* 0x0001840010007836 */ /* 0x003fe20000000000 */
[----:B------:R-:W-:Y:S01]  /*11f20*/  R2UR UR4, R68 ;  /* 0x00000000440472ca */ /* 0x000fe200000e0000 */
[----:B------:R-:W-:Y:S01]  /*11f30*/  IMAD.MOV.U32 R5, RZ, RZ, 0x40000040 ;  /* 0x40000040ff057424 */ /* 0x000fe200078e00ff */
[----:B------:R-:W-:Y:S01]  /*11f40*/  WARPGROUP.ARRIVE ;  /* 0x00000000000079c5 */ /* 0x000fe20000000000 */
[----:B------:R-:W-:Y:S01]  /*11f50*/  UMOV UR9, 0x40000040 ;  /* 0x4000004000097882 */ /* 0x000fe20000000000 */
[----:B------:R-:W-:Y:S01]  /*11f60*/  SHF.R.U32.HI R0, RZ, 0x4, R0 ;  /* 0x00000004ff007819 */ /* 0x000fe20000011600 */
[----:B------:R-:W-:Y:S01]  /*11f70*/  IMAD.MOV.U32 R11, RZ, RZ, 0x40000040 ;  /* 0x40000040ff0b7424 */ /* 0x000fe200078e00ff */
[----:B------:R-:W-:Y:S01]  /*11f80*/  R2UR UR11, R5 ;  /* 0x00000000050b72ca */ /* 0x000fe200000e0000 */
[----:B------:R-:W-:Y:S01]  /*11f90*/  UMOV UR53, 0x40000040 ;  /* 0x4000004000357882 */ /* 0x000fe20000000000 */
[----:B------:R-:W-:Y:S01]  /*11fa0*/  LOP3.LUT R0, R0, 0x3fff, RZ, 0xc0, !PT ;  /* 0x00003fff00007812 */ /* 0x000fe200078ec0ff */
[----:B------:R-:W-:Y:S01]  /*11fb0*/  UMOV UR49, 0x40000040 ;  /* 0x4000004000317882 */ /* 0x000fe20000000000 */
[----:B------:R-:W-:Y:S01]  /*11fc0*/  MOV R13, UR9 ;  /* 0x00000009000d7c02 */ /* 0x000fe20008000f00 */
[----:B------:R-:W-:Y:S01]  /*11fd0*/  UMOV UR45, 0x40000040 ;  /* 0x40000040002d7882 */ /* 0x000fe20000000000 */
[----:B------:R-:W-:Y:S01]  /*11fe0*/  LOP3.LUT R8, R0, 0x10000, RZ, 0xfc, !PT ;  /* 0x0001000000087812 */ /* 0x000fe200078efcff */
[----:B------:R-:W-:Y:S01]  /*11ff0*/  ULOP3.LUT UR4, UR4, 0x10000, URZ, 0xfc, !UPT ;  /* 0x0001000004047892 */ /* 0x000fe2000f8efc3f */
[----:B------:R-:W0:Y:S03]  /*12000*/  LDC R198, c[0x0][0x448] ;  /* 0x00011200ffc67b82 */ /* 0x000e260000000800 */
[----:B------:R-:W-:Y:S01]  /*12010*/  IMAD R4, R22, 0x900, R8 ;  /* 0x0000090016047824 */ /* 0x000fe200078e0208 */
[----:B------:R-:W-:-:S02]  /*12020*/  UIADD3 UR5, UR4, 0x2, URZ ;  /* 0x0000000204057890 */ /* 0x000fc4000fffe03f */
[----:B------:R-:W-:Y:S01]  /*12030*/  UMOV UR8, UR4 ;  /* 0x0000000400087c82 */ /* 0x000fe20008000000 */
[C---:B------:R-:W-:Y:S01]  /*12040*/  VIADD R10, R4.reuse, 0x2 ;  /* 0x00000002040a7836 */ /* 0x040fe20000000000 */
[----:B------:R-:W-:Y:S01]  /*12050*/  R2UR UR10, R4 ;  /* 0x00000000040a72ca */ /* 0x000fe200000e0000 */
[----:B------:R-:W-:-:S05]  /*12060*/  IMAD.U32 R12, RZ, RZ, UR8 ;  /* 0x00000008ff0c7e24 */ /* 0x000fca000f8e00ff */
[----:B------:R1:W-:Y:S07]  /*12070*/  STL.64 [R1+0x38], R12 ;  /* 0x0000380c01007387 */ /* 0x0003ee0000100a00 */
[----:B------:R-:W-:Y:S01]  /*12080*/  HGMMA.64x96x16.F32 R24, gdesc[UR8], RZ, !UPT, gsb0 ;  /* 0x01600000081879f0 */ /* 0x000fe2000c0008ff */
[----:B------:R-:W-:Y:S01]  /*12090*/  R2UR UR10, R10 ;  /* 0x000000000a0a72ca */ /* 0x000fe200000e0000 */
[----:B------:R-:W-:Y:S01]  /*120a0*/  UMOV UR8, UR5 ;  /* 0x0000000500087c82 */ /* 0x000fe20008000000 */
[----:B------:R-:W-:Y:S01]  /*120b0*/  R2UR UR11, R11 ;  /* 0x000000000b0b72ca */ /* 0x000fe200000e0000 */
[----:B------:R-:W-:Y:S01]  /*120c0*/  UMOV UR9, 0x40000040 ;  /* 0x4000004000097882 */ /* 0x000fe20000000000 */
[----:B------:R-:W-:Y:S01]  /*120d0*/  VIADD R10, R4, 0x4 ;  /* 0x00000004040a7836 */ /* 0x000fe20000000000 */
[----:B------:R-:W-:Y:S01]  /*120e0*/  UIADD3 UR5, UR4, 0x4, URZ ;  /* 0x0000000404057890 */ /* 0x000fe2000fffe03f */
[----:B------:R-:W-:-:S02]  /*120f0*/  IMAD.MOV.U32 R11, RZ, RZ, 0x40000040 ;  /* 0x40000040ff0b7424 */ /* 0x000fc400078e00ff */
[----:B-1----:R-:W-:Y:S02]  /*12100*/  IMAD.U32 R12, RZ, RZ, UR8 ;  /* 0x00000008ff0c7e24 */ /* 0x002fe4000f8e00ff */
[----:B------:R-:W-:-:S05]  /*12110*/  IMAD.U32 R13, RZ, RZ, UR9 ;  /* 0x00000009ff0d7e24 */ /* 0x000fca000f8e00ff */
[----:B------:R1:W-:Y:S01]  /*12120*/  STL.64 [R1+0x30], R12 ;  /* 0x0000300c01007387 */ /* 0x0003e20000100a00 */
[----:B------:R-:W-:Y:S02]  /*12130*/  WARPGROUP.DEPBAR.LE gsb0, 0x0 ;  /* 0x00008000000079c5 */ /* 0x000fe40000010000 */
[----:B------:R-:W-:-:S06]  /*12140*/  WARPGROUP.ARRIVE ;  /* 0x00000000000079c5 */ /* 0x000fcc0000000000 */
[----:B------:R-:W-:Y:S01]  /*12150*/  HGMMA.64x96x16.F32 R24, gdesc[UR8], R24, gsb0 ;  /* 0x01600000081879f0 */ /* 0x000fe20008000818 */
[----:B------:R-:W-:Y:S01]  /*12160*/  R2UR UR10, R10 ;  /* 0x000000000a0a72ca */ /* 0x000fe200000e0000 */
[----:B------:R-:W-:Y:S01]  /*12170*/  UMOV UR8, UR5 ;  /* 0x0000000500087c82 */ /* 0x000fe20008000000 */
[----:B------:R-:W-:Y:S01]  /*12180*/  R2UR UR11, R11 ;  /* 0x000000000b0b72ca */ /* 0x000fe200000e0000 */
[----:B------:R-:W-:Y:S01]  /*12190*/  UMOV UR9, 0x40000040 ;  /* 0x4000004000097882 */ /* 0x000fe20000000000 */
[----:B------:R-:W-:Y:S01]  /*121a0*/  VIADD R10, R4, 0x6 ;  /* 0x00000006040a7836 */ /* 0x000fe20000000000 */
[----:B------:R-:W-:Y:S01]  /*121b0*/  UIADD3 UR5, UR4, 0x6, URZ ;  /* 0x0000000604057890 */ /* 0x000fe2000fffe03f */
[----:B------:R-:W-:Y:S01]  /*121c0*/  IMAD.MOV.U32 R11, RZ, RZ, 0x40000040 ;  /* 0x40000040ff0b7424 */ /* 0x000fe200078e00ff */
[----:B-1----:R-:W-:Y:S01]  /*121d0*/  MOV R12, UR8 ;  /* 0x00000008000c7c02 */ /* 0x002fe20008000f00 */
        /* <DEDUP_REMOVED lines=10> */
[----:B------:R-:W-:Y:S01]  /*12280*/  MOV R11, 0x40000040 ;  /* 0x40000040000b7802 */ /* 0x000fe20000000f00 */
[----:B------:R-:W-:Y:S01]  /*12290*/  UIADD3 UR5, UR4, 0x400, URZ ;  /* 0x0000040004057890 */ /* 0x000fe2000fffe03f */
        /* <DEDUP_REMOVED lines=12> */
[----:B------:R-:W-:Y:S02]  /*12360*/  IMAD.MOV.U32 R11, RZ, RZ, 0x40000040 ;  /* 0x40000040ff0b7424 */ /* 0x000fe400078e00ff */
        /* <DEDUP_REMOVED lines=10> */
[----:B------:R-:W-:Y:S01]  /*12410*/  IMAD.MOV.U32 R11, RZ, RZ, 0x40000040 ;  /* 0x40000040ff0b7424 */ /* 0x000fe200078e00ff */
[----:B------:R-:W-:Y:S01]  /*12420*/  IADD3 R10, R4, 0x304, RZ ;  /* 0x00000304040a7810 */ /* 0x000fe20007ffe0ff */
[----:B------:R-:W-:Y:S01]  /*12430*/  UIADD3 UR5, UR4, 0x404, URZ ;  /* 0x0000040404057890 */ /* 0x000fe2000fffe03f */
[----:B-1----:R-:W-:Y:S02]  /*12440*/  IMAD.U32 R12, RZ, RZ, UR8 ;  /* 0x00000008ff0c7e24 */ /* 0x002fe4000f8e00ff */
[----:B------:R-:W-:Y:S01]  /*12450*/  IMAD.U32 R13, RZ, RZ, UR9 ;  /* 0x00000009ff0d7e24 */ /* 0x000fe2000f8e00ff */
[----:B------:R-:W-:-:S02]  /*12460*/  UIADD3 UR52, UR4, 0x406, URZ ;  /* 0x0000040604347890 */ /* 0x000fc4000fffe03f */
[----:B------:R-:W-:Y:S02]  /*12470*/  UIADD3 UR48, UR4, 0x800, URZ ;  /* 0x0000080004307890 */ /* 0x000fe4000fffe03f */
[----:B------:R1:W-:Y:S04]  /*12480*/  STL.64 [R1+0x10], R12 ;  /* 0x0000100c01007387 */ /* 0x0003e80000100a00 */
[----:B------:R-:W2:Y:S01]  /*12490*/  LDL.LU R14, [R1+0x4] ;  /* 0x00000400010e7983 */ /* 0x000ea20000300800 */
[----:B------:R-:W-:Y:S02]  /*124a0*/  WARPGROUP.DEPBAR.LE gsb0, 0x0 ;  /* 0x00008000000079c5 */ /* 0x000fe40000010000 */
[----:B------:R-:W-:-:S06]  /*124b0*/  WARPGROUP.ARRIVE ;  /* 0x00000000000079c5 */ /* 0x000fcc0000000000 */
[----:B------:R-:W-:Y:S01]  /*124c0*/  HGMMA.64x96x16.F32 R24, gdesc[UR8], R24, gsb0 ;  /* 0x01600000081879f0 */ /* 0x000fe20008000818 */
[----:B------:R-:W-:Y:S01]  /*124d0*/  R2UR UR10, R10 ;  /* 0x000000000a0a72ca */ /* 0x000fe200000e0000 */
[----:B------:R-:W-:Y:S01]  /*124e0*/  UMOV UR8, UR5 ;  /* 0x0000000500087c82 */ /* 0x000fe20008000000 */
[----:B------:R-:W-:Y:S01]  /*124f0*/  R2UR UR11, R11 ;  /* 0x000000000b0b72ca */ /* 0x000fe200000e0000 */
[----:B------:R-:W-:Y:S01]  /*12500*/  UMOV UR9, 0x40000040 ;  /* 0x4000004000097882 */ /* 0x000fe20000000000 */
[----:B------:R-:W-:Y:S02]  /*12510*/  VIADD R10, R4, 0x306 ;  /* 0x00000306040a7836 */ /* 0x000fe40000000000 */
[----:B------:R-:W-:Y:S01]  /*12520*/  IMAD.MOV.U32 R11, RZ, RZ, 0x40000040 ;  /* 0x40000040ff0b7424 */ /* 0x000fe200078e00ff */
[----:B------:R-:W-:Y:S02]  /*12530*/  UIADD3 UR44, UR4, 0x802, URZ ;  /* 0x00000802042c7890 */ /* 0x000fe4000fffe03f */
[----:B------:R-:W-:Y:S01]  /*12540*/  UIADD3 UR40, UR4, 0x804, URZ ;  /* 0x0000080404287890 */ /* 0x000fe2000fffe03f */
[----:B------:R-:W-:-:S02]  /*12550*/  WARPGROUP.DEPBAR.LE gsb0, 0x0 ;  /* 0x00008000000079c5 */ /* 0x000fc40000010000 */
[----:B------:R-:W-:Y:S01]  /*12560*/  WARPGROUP.ARRIVE ;  /* 0x00000000000079c5 */ /* 0x000fe20000000000 */
[----:B------:R-:W-:Y:S01]  /*12570*/  UMOV UR41, 0x40000040 ;  /* 0x4000004000297882 */ /* 0x000fe20000000000 */
[----:B------:R-:W-:Y:S01]  /*12580*/  IMAD.MOV.U32 R5, RZ, RZ, 0x40000040 ;  /* 0x40000040ff057424 */ /* 0x000fe200078e00ff */
[----:B------:R-:W-:Y:S01]  /*12590*/  UIADD3 UR36, UR4, 0x806, URZ ;  /* 0x0000080604247890 */ /* 0x000fe2000fffe03f */
[----:B------:R-:W-:Y:S02]  /*125a0*/  UMOV UR37, 0x40000040 ;  /* 0x4000004000257882 */ /* 0x000fe40000000000 */
[----:B------:R-:W-:Y:S01]  /*125b0*/  HGMMA.64x96x16.F32 R24, gdesc[UR8], R24, gsb0 ;  /* 0x01600000081879f0 */ /* 0x000fe20008000818 */
[----:B------:R-:W-:Y:S01]  /*125c0*/  R2UR UR54, R10 ;  /* 0x000000000a3672ca */ /* 0x000fe200000e0000 */
[----:B-1----:R-:W-:Y:S01]  /*125d0*/  IMAD.U32 R12, RZ, RZ, UR8 ;  /* 0x00000008ff0c7e24 */ /* 0x002fe2000f8e00ff */
[----:B------:R-:W-:Y:S01]  /*125e0*/  R2UR UR55, R11 ;  /* 0x000000000b3772ca */ /* 0x000fe200000e0000 */
[----:B------:R-:W-:Y:S01]  /*125f0*/  VIADD R10, R4, 0x600 ;  /* 0x00000600040a7836 */ /* 0x000fe20000000000 */
[----:B------:R-:W-:Y:S01]  /*12600*/  MOV R11, 0x40000040 ;  /* 0x40000040000b7802 */ /* 0x000fe20000000f00 */
[----:B------:R-:W-:Y:S01]  /*12610*/  IMAD.U32 R13, RZ, RZ, UR9 ;  /* 0x00000009ff0d7e24 */ /* 0x000fe2000f8e00ff */
[----:B------:R-:W-:Y:S01]  /*12620*/  R2UR UR39, R5 ;  /* 0x00000000052772ca */ /* 0x000fe200000e0000 */
[----:B------:R-:W-:Y:S01]  /*12630*/  ULDC UR4, c[0x0][0x9dc] ;  /* 0x0002770000047ab9 */ /* 0x000fe20000000800 */
[----:B------:R-:W-:Y:S01]  /*12640*/  R2UR UR50, R10 ;  /* 0x000000000a3272ca */ /* 0x000fe200000e0000 */
[----:B------:R-:W-:-:S02]  /*12650*/  WARPGROUP.DEPBAR.LE gsb0, 0x0 ;  /* 0x00008000000079c5 */ /* 0x000fc40000010000 */
[----:B------:R-:W-:-:S06]  /*12660*/  WARPGROUP.ARRIVE ;  /* 0x00000000000079c5 */ /* 0x000fcc0000000000 */
[----:B------:R-:W-:Y:S01]  /*12670*/  HGMMA.64x96x16.F32 R24, gdesc[UR52], R24, gsb0 ;  /* 0x01600000341879f0 */ /* 0x000fe20008000818 */
[----:B------:R-:W-:Y:S01]  /*12680*/  R2UR UR51, R11 ;  /* 0x000000000b3372ca */ /* 0x000fe200000e0000 */
[----:B------:R-:W-:Y:S02]  /*12690*/  VIADD R10, R4, 0x602 ;  /* 0x00000602040a7836 */ /* 0x000fe40000000000 */
[----:B------:R-:W-:-:S03]  /*126a0*/  IMAD.MOV.U32 R11, RZ, RZ, 0x40000040 ;  /* 0x40000040ff0b7424 */ /* 0x000fc600078e00ff */
[----:B------:R-:W-:Y:S02]  /*126b0*/  R2UR UR46, R10 ;  /* 0x000000000a2e72ca */ /* 0x000fe400000e0000 */
[----:B------:R-:W-:Y:S01]  /*126c0*/  R2UR UR47, R11 ;  /* 0x000000000b2f72ca */ /* 0x000fe200000e0000 */
[----:B------:R-:W-:Y:S02]  /*126d0*/  WARPGROUP.DEPBAR.LE gsb0, 0x0 ;  /* 0x00008000000079c5 */ /* 0x000fe40000010000 */
[----:B------:R-:W-:-:S06]  /*126e0*/  WARPGROUP.ARRIVE ;  /* 0x00000000000079c5 */ /* 0x000fcc0000000000 */
[----:B------:R-:W-:Y:S01]  /*126f0*/  HGMMA.64x96x16.F32 R24, gdesc[UR48], R24, gsb0 ;  /* 0x01600000301879f0 */ /* 0x000fe20008000818 */
[----:B------:R-:W-:Y:S02]  /*12700*/  VIADD R10, R4, 0x604 ;  /* 0x00000604040a7836 */ /* 0x000fe40000000000 */
[----:B------:R-:W-:-:S03]  /*12710*/  IMAD.MOV.U32 R11, RZ, RZ, 0x40000040 ;  /* 0x40000040ff0b7424 */ /* 0x000fc600078e00ff */
[----:B------:R-:W-:Y:S02]  /*12720*/  R2UR UR42, R10 ;  /* 0x000000000a2a72ca */ /* 0x000fe400000e0000 */
[----:B------:R-:W-:Y:S01]  /*12730*/  R2UR UR43, R11 ;  /* 0x000000000b2b72ca */ /* 0x000fe200000e0000 */
[----:B------:R-:W-:Y:S02]  /*12740*/  WARPGROUP.DEPBAR.LE gsb0, 0x0 ;  /* 0x00008000000079c5 */ /* 0x000fe40000010000 */
[----:B------:R-:W-:-:S06]  /*12750*/  WARPGROUP.ARRIVE ;  /* 0x00000000000079c5 */ /* 0x000fcc0000000000 */
[----:B------:R-:W-:Y:S01]  /*12760*/  HGMMA.64x96x16.F32 R24, gdesc[UR44], R24, gsb0 ;  /* 0x016000002c1879f0 */ /* 0x000fe20008000818 */
[----:B------:R-:W-:-:S05]  /*12770*/  VIADD R4, R4, 0x606 ;  /* 0x0000060604047836 */ /* 0x000fca0000000000 */
[----:B------:R-:W-:Y:S01]  /*12780*/  R2UR UR38, R4 ;  /* 0x00000000042672ca */ /* 0x000fe200000e0000 */
[----:B------:R-:W-:Y:S02]  /*12790*/  WARPGROUP.DEPBAR.LE gsb0, 0x0 ;  /* 0x00008000000079c5 */ /* 0x000fe40000010000 */
[----:B------:R-:W-:-:S06]  /*127a0*/  WARPGROUP.ARRIVE ;  /* 0x00000000000079c5 */ /* 0x000fcc0000000000 */
[----:B------:R-:W-:Y:S01]  /*127b0*/  HGMMA.64x96x16.F32 R24, gdesc[UR40], R24, gsb0 ;  /* 0x01600000281879f0 */ /* 0x000fe20008000818 */
[----:B0-----:R-:W-:Y:S01]  /*127c0*/  ISETP.NE.AND P2, PT, R198, 0x1, PT ;  /* 0x00000001c600780c */ /* 0x001fe20003f45270 */
[----:B------:R0:W-:-:S12]  /*127d0*/  STL.64 [R1+0x8], R12 ;  /* 0x0000080c01007387 */ /* 0x0001d80000100a00 */
[----:B------:R-:W1:Y:S08]  /*127e0*/  @P2 LDC R3, c[0x0][0x44c] ;  /* 0x00011300ff032b82 */ /* 0x000e700000000800 */
[----:B------:R-:W3:Y:S08]  /*127f0*/  @P2 LDC R4, c[0x0][0x450] ;  /* 0x00011400ff042b82 */ /* 0x000ef00000000800 */
[----:B0-----:R-:W0:Y:S01]  /*12800*/  LDC.64 R12, c[0x0][0x9e0] ;  /* 0x00027800ff0c7b82 */ /* 0x001e220000000a00 */
[----:B------:R-:W-:Y:S01]  /*12810*/  IADD3 R0, R181, R177, RZ ;  /* 0x000000b1b5007210 */ /* 0x000fe20007ffe0ff */
[----:B------:R-:W-:-:S02]  /*12820*/  WARPGROUP.DEPBAR.LE gsb0, 0x0 ;  /* 0x00008000000079c5 */ /* 0x000fc40000010000 */
[----:B------:R-:W-:-:S06]  /*12830*/  WARPGROUP.ARRIVE ;  /* 0x00000000000079c5 */ /* 0x000fcc0000000000 */
[----:B------:R-:W-:Y:S01]  /*12840*/  HGMMA.64x96x16.F32 R24, gdesc[UR36], R24, gsb0 ;  /* 0x01600000241879f0 */ /* 0x000fe20008000818 */
[----:B-1----:R-:W-:Y:S01]  /*12850*/  @P2 IMAD.HI.U32 R3, R0, R3, RZ ;  /* 0x0000000300032227 */ /* 0x002fe200078e00ff */
[----:B--2---:R-:W-:-:S03]  /*12860*/  LOP3.LUT R14, R14, 0xffdfffff, RZ, 0xc0, !PT ;  /* 0xffdfffff0e0e7812 */ /* 0x004fc600078ec0ff */
[----:B------:R-:W-:Y:S01]  /*12870*/  IMAD.MOV.U32 R5, RZ, RZ, R0 ;  /* 0x000000ffff057224 */ /* 0x000fe200078e0000 */
[----:B------:R-:W-:Y:S02]  /*12880*/  @P2 LOP3.LUT R14, R14, 0x200000, RZ, 0xfc, !PT ;  /* 0x002000000e0e2812 */ /* 0x000fe400078efcff */
[----:B---3--:R-:W-:Y:S02]  /*12890*/  @P2 SHF.R.U32.HI R5, RZ, R4, R3 ;  /* 0x00000004ff052219 */ /* 0x008fe40000011603 */
[----:B0-----:R-:W-:Y:S02]  /*128a0*/  ISETP.GE.AND P2, PT, R13, 0x1, PT ;  /* 0x000000010d00780c */ /* 0x001fe40003f46270 */
[----:B------:R-:W-:Y:S01]  /*128b0*/  LOP3.LUT R14, R14, 0xffefffff, RZ, 0xc0, !PT ;  /* 0xffefffff0e0e7812 */ /* 0x000fe200078ec0ff */
[----:B------:R-:W-:Y:S01]  /*128c0*/  @!P1 VIADD R0, R7, 0x2a840 ;  /* 0x0002a84007009836 */ /* 0x000fe20000000000 */
[----:B------:R-:W0:Y:S01]  /*128d0*/  SHFL.IDX PT, R6, R5, RZ, 0x1c1f ;  /* 0x001c1fff05067589 */ /* 0x000e2200000e0000 */
[----:B------:R-:W-:-:S03]  /*128e0*/  IMAD.MOV.U32 R7, RZ, RZ, -0x60 ;  /* 0xffffffa0ff077424 */ /* 0x000fc600078e00ff */
[----:B------:R-:W-:-:S05]  /*128f0*/  @!P1 PRMT R0, RZ, 0x654, R0 ;  /* 0x00000654ff009816 */ /* 0x000fca0000000000 */
[----:B------:R-:W-:Y:S01]  /*12900*/  @P2 LOP3.LUT R14, R14, 0x100000, RZ, 0xfc, !PT ;  /* 0x001000000e0e2812 */ /* 0x000fe200078efcff */
[----:B------:R-:W-:-:S04]  /*12910*/  IMAD R7, R2, R7, 0x61 ;  /* 0x0000006102077424 */ /* 0x000fc800078e0207 */
[----:B------:R1:W-:Y:S01]  /*12920*/  STL [R1+0x4], R14 ;  /* 0x0000040e01007387 */ /* 0x0003e20000100800 */
[----:B------:R-:W-:Y:S02]  /*12930*/  IMAD.U32 R9, RZ, RZ, UR4 ;  /* 0x00000004ff097e24 */ /* 0x000fe4000f8e00ff */
[----:B------:R-:W-:-:S05]  /*12940*/  IMAD R4, R180, -0x2, R7 ;  /* 0xfffffffeb4047824 */ /* 0x000fca00078e0207 */
[--C-:B------:R-:W-:Y:S01]  /*12950*/  IADD3 R11, -R163, R4, R164.reuse ;  /* 0x00000004a30b7210 */ /* 0x100fe20007ffe1a4 */
[----:B------:R-:W-:Y:S02]  /*12960*/  VIADD R21, R7, 0xffffffff ;  /* 0xffffffff07157836 */ /* 0x000fe40000000000 */
[----:B------:R-:W-:Y:S01]  /*12970*/  VIADD R76, R4, 0xffffffff ;  /* 0xffffffff044c7836 */ /* 0x000fe20000000000 */
[----:B------:R-:W-:Y:S02]  /*12980*/  WARPGROUP.DEPBAR.LE gsb0, 0x0 ;  /* 0x00008000000079c5 */ /* 0x000fe40000010000 */
[----:B------:R2:W-:Y:S02]  /*12990*/  @!P1 SYNCS.ARRIVE.TRANS64.RED.A1T0 RZ, [R0+URZ], RZ ;  /* 0x000000ff00ff99a7 */ /* 0x0005e4000810043f */
[----:B--2---:R-:W-:-:S04]  /*129a0*/  IMAD R0, R2, -0x60, R164 ;  /* 0xffffffa002007824 */ /* 0x004fc800078e02a4 */
[----:B------:R-:W-:Y:S01]  /*129b0*/  VIADD R3, R0, 0x60 ;  /* 0x0000006000037836 */ /* 0x000fe20000000000 */
[----:B------:R-:W-:-:S03]  /*129c0*/  LOP3.LUT R0, RZ, R9, RZ, 0x33, !PT ;  /* 0x00000009ff007212 */ /* 0x000fc600078e33ff */
[----:B------:R-:W-:Y:S02]  /*129d0*/  IMAD R96, R180, -0x2, R3 ;  /* 0xfffffffeb4607824 */ /* 0x000fe400078e0203 */
[C---:B------:R-:W-:Y:S01]  /*129e0*/  IMAD.IADD R15, R11.reuse, 0x1, R0 ;  /* 0x000000010b0f7824 */ /* 0x040fe200078e0200 */
[----:B------:R-:W-:-:S03]  /*129f0*/  IADD3 R11, R11, R12, RZ ;  /* 0x0000000c0b0b7210 */ /* 0x000fc60007ffe0ff */
[----:B0-----:R-:W-:Y:S01]  /*12a00*/  IMAD.IADD R3, R15, 0x1, R6 ;  /* 0x000000010f037824 */ /* 0x001fe200078e0206 */
[----:B------:R-:W-:Y:S01]  /*12a10*/  VIADDMNMX R74, R6, R11, R96, PT ;  /* 0x0000000b064a7246 */ /* 0x000fe20003800160 */
[----:B-1----:R-:W-:Y:S06]  /*12a20*/  @!P2 BRA `(.L_x_1848) ;  /* 0x00000000004ca947 */ /* 0x002fec0003800000 */
        /* <DEDUP_REMOVED lines=11> */
.L_x_1850:
[----:B------:R-:W-:-:S13]  /*12ae0*/  ISETP.NE.AND P2, PT, R13, 0x1, PT ;  /* 0x000000010d00780c */ /* 0x000fda0003f45270 */
[----:B------:R-:W0:Y:S02]  /*12af0*/  @P2 LDC.64 R6, c[0x0][0x9e8] ;  /* 0x00027a00ff062b82 */ /* 0x000e240000000a00 */
[----:B0-----:R-:W-:-:S05]  /*12b00*/  @P2 IMAD.HI.U32 R4, R0, R6, RZ ;  /* 0x0000000600042227 */ /* 0x001fca00078e00ff */
[----:B------:R-:W-:-:S07]  /*12b10*/  @P2 SHF.R.U32.HI R0, RZ, R7, R4 ;  /* 0x00000007ff002219 */ /* 0x000fce0000011604 */
.L_x_1851:
[----:B------:R-:W-:Y:S05]  /*12b20*/  BSYNC B0 ;  /* 0x0000000000007941 */ /* 0x000fea0003800000 */
.L_x_1849:
[----:B------:R-:W-:-:S05]  /*12b30*/  IMAD R0, R0, R13, R76 ;  /* 0x0000000d00007224 */ /* 0x000fca00078e024c */
[----:B------:R-:W-:Y:S02]  /*12b40*/  VIMNMX R3, R3, R0, !PT ;  /* 0x0000000003037248 */ /* 0x000fe40007fe0100 */
[----:B------:R-:W-:-:S07]  /*12b50*/  VIADDMNMX R74, R0, R13, R74, PT ;  /* 0x0000000d004a7246 */ /* 0x000fce000380014a */
.L_x_1848:
[C---:B------:R-:W-:Y:S02]  /*12b60*/  ISETP.GE.AND P2, PT, R21.reuse, 0x2, PT ;  /* 0x000000021500780c */ /* 0x040fe40003f46270 */
[----:B------:R-:W-:Y:S02]  /*12b70*/  ISETP.GE.AND P6, PT, R21, 0x9, PT ;  /* 0x000000091500780c */ /* 0x000fe40003fc6270 */
[----:B------:R-:W-:Y:S02]  /*12b80*/  ISETP.GT.AND P3, PT, R3, 0x1, !P2 ;  /* 0x000000010300780c */ /* 0x000fe40005764270 */
[----:B------:R-:W-:Y:S02]  /*12b90*/  ISETP.GE.AND P4, PT, R21, 0xa, PT ;  /* 0x0000000a1500780c */ /* 0x000fe40003f86270 */
[----:B------:R-:W-:Y:S02]  /*12ba0*/  ISETP.LT.OR P3, PT, R74, 0x2, P3 ;  /* 0x000000024a00780c */ /* 0x000fe40001f61670 */
[----:B------:R-:W-:-:S02]  /*12bb0*/  P2R R7, PR, RZ, 0x10 ;  /* 0x00000010ff077803 */ /* 0x000fc40000000000 */
[----:B------:R-:W-:Y:S02]  /*12bc0*/  FSEL R102, R25, -INF , !P3 ;  /* 0xff80000019667808 */ /* 0x000fe40005800000 */
[----:B------:R-:W-:-:S04]  /*12bd0*/  ISETP.GT.AND P3, PT, R3, 0x8, !P6 ;  /* 0x000000080300780c */ /* 0x000fc80007764270 */
[----:B------:R-:W-:-:S04]  /*12be0*/  ISETP.LT.OR P3, PT, R74, 0x9, P3 ;  /* 0x000000094a00780c */ /* 0x000fc80001f61670 */
        /* <DEDUP_REMOVED lines=10> */
[----:B------:R-:W-:Y:S01]  /*12c90*/  ISETP.GT.AND P3, PT, R3, 0x11, !P4 ;  /* 0x000000110300780c */ /* 0x000fe20006764270 */
[----:B------:R-:W0:Y:S01]  /*12ca0*/  SHFL.IDX PT, R32, R5, 0x1, 0x1c1f ;  /* 0x003c1f0005207f89 */ /* 0x000e2200000e0000 */
        /* <DEDUP_REMOVED lines=11> */
[C---:B------:R-:W-:Y:S01]  /*12d60*/  ISETP.LT.OR P3, PT, R74.reuse, 0x1a, P3 ;  /* 0x0000001a4a00780c */ /* 0x040fe20001f61670 */
[----:B0-----:R-:W-:Y:S01]  /*12d70*/  IMAD.IADD R25, R15, 0x1, R32 ;  /* 0x000000010f197824 */ /* 0x001fe200078e0220 */
        /* <DEDUP_REMOVED lines=29> */
[C---:B------:R-:W-:Y:S02]  /*12f50*/  ISETP.LT.OR P3, PT, R74.reuse, 0x32, P3 ;  /* 0x000000324a00780c */ /* 0x040fe40001f61670 */
        /* <DEDUP_REMOVED lines=40> */
[----:B------:R-:W-:-:S02]  /*131e0*/  VIADDMNMX R96, R32, R11, R96, PT ;  /* 0x0000000b20607246 */ /* 0x000fc40003800160 */
        /* <DEDUP_REMOVED lines=27> */
.L_x_1854:
[----:B------:R-:W-:-:S13]  /*133a0*/  ISETP.NE.AND P5, PT, R13, 0x1, PT ;  /* 0x000000010d00780c */ /* 0x000fda0003fa5270 */
[----:B------:R-:W0:Y:S02]  /*133b0*/  @P5 LDC.64 R32, c[0x0][0x9e8] ;  /* 0x00027a00ff205b82 */ /* 0x000e240000000a00 */
[----:B0-----:R-:W-:-:S05]  /*133c0*/  @P5 IMAD.HI.U32 R32, R3, R32, RZ ;  /* 0x0000002003205227 */ /* 0x001fca00078e00ff */
[----:B------:R-:W-:-:S07]  /*133d0*/  @P5 SHF.R.U32.HI R3, RZ, R33, R32 ;  /* 0x00000021ff035219 */ /* 0x000fce0000011620 */
.L_x_1855:
[----:B------:R-:W-:Y:S05]  /*133e0*/  BSYNC B0 ;  /* 0x0000000000007941 */ /* 0x000fea0003800000 */
.L_x_1853:
[----:B------:R-:W-:-:S05]  /*133f0*/  IMAD R32, R3, R13, R76 ;  /* 0x0000000d03207224 */ /* 0x000fca00078e024c */
[----:B------:R-:W-:Y:S02]  /*13400*/  VIMNMX R25, R25, R32, !PT ;  /* 0x0000002019197248 */ /* 0x000fe40007fe0100 */
[----:B------:R-:W-:-:S07]  /*13410*/  VIADDMNMX R96, R32, R13, R96, PT ;  /* 0x0000000d20607246 */ /* 0x000fce0003800160 */
.L_x_1852:
[C---:B------:R-:W-:Y:S01]  /*13420*/  ISETP.GT.AND P2, PT, R25.reuse, 0x1, !P2 ;  /* 0x000000011900780c */ /* 0x040fe20005744270 */
[----:B------:R-:W-:Y:S01]  /*13430*/  ULDC UR4, c[0x0][0x988] ;  /* 0x0002620000047ab9 */ /* 0x000fe20000000800 */
[----:B------:R-:W-:Y:S02]  /*13440*/  ISETP.GT.AND P6, PT, R25, 0x8, !P6 ;  /* 0x000000081900780c */ /* 0x000fe400077c4270 */
[C---:B------:R-:W-:Y:S02]  /*13450*/  ISETP.LT.OR P2, PT, R96.reuse, 0x2, P2 ;  /* 0x000000026000780c */ /* 0x040fe40001741670 */
[----:B------:R-:W-:Y:S02]  /*13460*/  ISETP.LT.OR P6, PT, R96, 0x9, P6 ;  /* 0x000000096000780c */ /* 0x000fe400037c1670 */
[----:B------:R-:W-:Y:S02]  /*13470*/  FSEL R32, R27, -INF , !P2 ;  /* 0xff8000001b207808 */ /* 0x000fe40005000000 */
[----:B------:R-:W-:Y:S01]  /*13480*/  ISETP.NE.AND P2, PT, R7, RZ, PT ;  /* 0x000000ff0700720c */ /* 0x000fe20003f45270 */
[----:B------:R-:W-:Y:S01]  /*13490*/  IMAD.U32 R7, RZ, RZ, UR4 ;  /* 0x00000004ff077e24 */ /* 0x000fe2000f8e00ff */
[----:B------:R-:W-:-:S02]  /*134a0*/  FSEL R30, R30, -INF , !P6 ;  /* 0xff8000001e1e7808 */ /* 0x000fc40007000000 */
[----:B------:R-:W-:Y:S02]  /*134b0*/  ISETP.GT.AND P2, PT, R25, 0x9, !P2 ;  /* 0x000000091900780c */ /* 0x000fe40005744270 */
[----:B------:R-:W-:Y:S02]  /*134c0*/  ISETP.NE.AND P6, PT, R36, RZ, PT ;  /* 0x000000ff2400720c */ /* 0x000fe40003fc5270 */
[----:B------:R-:W-:Y:S02]  /*134d0*/  ISETP.LT.OR P2, PT, R96, 0xa, P2 ;  /* 0x0000000a6000780c */ /* 0x000fe40001741670 */
[----:B------:R-:W-:Y:S02]  /*134e0*/  FMNMX.FTZ R3, R156, R102, !PT ;  /* 0x000000669c037209 */ /* 0x000fe40007810000 */
[----:B------:R-:W-:Y:S02]  /*134f0*/  FSEL R36, R31, -INF , !P2 ;  /* 0xff8000001f247808 */ /* 0x000fe40005000000 */
[----:B------:R-:W-:-:S02]  /*13500*/  ISETP.NE.AND P2, PT, R29, RZ, PT ;  /* 0x000000ff1d00720c */ /* 0x000fc40003f45270 */
[----:B------:R-:W-:Y:S02]  /*13510*/  ISETP.NE.AND P5, PT, R37, RZ, PT ;  /* 0x000000ff2500720c */ /* 0x000fe40003fa5270 */
[----:B------:R-:W-:Y:S02]  /*13520*/  ISETP.GT.AND P2, PT, R25, 0x10, !P2 ;  /* 0x000000101900780c */ /* 0x000fe40005744270 */
[----:B------:R-:W-:Y:S02]  /*13530*/  FMNMX.FTZ R3, R100, R3, !PT ;  /* 0x0000000364037209 */ /* 0x000fe40007810000 */
[----:B------:R-:W-:Y:S02]  /*13540*/  ISETP.LT.OR P2, PT, R96, 0x11, P2 ;  /* 0x000000116000780c */ /* 0x000fe40001741670 */
[----:B------:R-:W-:Y:S02]  /*13550*/  FMNMX.FTZ R3, R98, R3, !PT ;  /* 0x0000000362037209 */ /* 0x000fe40007810000 */
        /* <DEDUP_REMOVED lines=20> */
[----:B------:R-:W-:Y:S02]  /*136a0*/  ISETP.GT.AND P2, PT, R25, 0x20, !P5 ;  /* 0x000000201900780c */ /* 0x000fe40006f44270 */
[----:B------:R-:W-:Y:S02]  /*136b0*/  ISETP.NE.AND P5, PT, R80, RZ, PT ;  /* 0x000000ff5000720c */ /* 0x000fe40003fa5270 */
        /* <DEDUP_REMOVED lines=23> */
[----:B------:R-:W-:Y:S01]  /*13830*/  FSEL R82, R47, -INF , !P2 ;  /* 0xff8000002f527808 */ /* 0x000fe20005000000 */
[----:B------:R-:W-:Y:S01]  /*13840*/  IMAD.MOV.U32 R47, RZ, RZ, R177 ;  /* 0x000000ffff2f7224 */ /* 0x000fe200078e00b1 */
[----:B------:R-:W-:Y:S02]  /*13850*/  ISETP.NE.AND P2, PT, R45, RZ, PT ;  /* 0x000000ff2d00720c */ /* 0x000fe40003f45270 */
[----:B------:R-:W-:Y:S02]  /*13860*/  FMNMX.FTZ R3, R68, R3, !PT ;  /* 0x0000000344037209 */ /* 0x000fe40007810000 */
[----:B------:R-:W-:-:S02]  /*13870*/  ISETP.GT.AND P2, PT, R25, 0x30, !P2 ;  /* 0x000000301900780c */ /* 0x000fc40005744270 */
[----:B------:R-:W-:Y:S02]  /*13880*/  FMNMX.FTZ R5, R24, R3, !PT ;  /* 0x0000000318057209 */ /* 0x000fe40007810000 */
[----:B------:R-:W-:Y:S02]  /*13890*/  ISETP.LT.OR P2, PT, R96, 0x31, P2 ;  /* 0x000000316000780c */ /* 0x000fe40001741670 */
[----:B------:R-:W-:Y:S01]  /*138a0*/  ISETP.NE.AND P6, PT, R57, RZ, PT ;  /* 0x000000ff3900720c */ /* 0x000fe20003fc5270 */
[----:B------:R-:W0:Y:S01]  /*138b0*/  SHFL.BFLY PT, R104, R5, 0x2, 0x1f ;  /* 0x0c401f0005687f89 */ /* 0x000e2200000e0000 */
[----:B------:R-:W-:Y:S02]  /*138c0*/  FSEL R50, R50, -INF , !P2 ;  /* 0xff80000032327808 */ /* 0x000fe40005000000 */
[----:B------:R-:W-:Y:S02]  /*138d0*/  ISETP.NE.AND P2, PT, R81, RZ, PT ;  /* 0x000000ff5100720c */ /* 0x000fe40003f45270 */
[----:B------:R-:W-:-:S02]  /*138e0*/  ISETP.GT.AND P4, PT, R25, RZ, !P4 ;  /* 0x000000ff1900720c */ /* 0x000fc40006784270 */
[----:B------:R-:W-:Y:S02]  /*138f0*/  ISETP.GT.AND P2, PT, R25, 0x31, !P2 ;  /* 0x000000311900780c */ /* 0x000fe40005744270 */
[C---:B------:R-:W-:Y:S02]  /*13900*/  ISETP.LT.OR P4, PT, R96.reuse, 0x1, P4 ;  /* 0x000000016000780c */ /* 0x040fe40002781670 */
[----:B------:R-:W-:Y:S02]  /*13910*/  ISETP.LT.OR P2, PT, R96, 0x32, P2 ;  /* 0x000000326000780c */ /* 0x000fe40001741670 */
[----:B------:R-:W-:Y:S02]  /*13920*/  FSEL R26, R26, -INF , !P4 ;  /* 0xff8000001a1a7808 */ /* 0x000fe40006000000 */
[----:B------:R-:W-:Y:S02]  /*13930*/  FSEL R84, R51, -INF , !P2 ;  /* 0xff80000033547808 */ /* 0x000fe40005000000 */
[----:B------:R-:W-:-:S02]  /*13940*/  ISETP.NE.AND P2, PT, R49, RZ, PT ;  /* 0x000000ff3100720c */ /* 0x000fc40003f45270 */
[C---:B------:R-:W-:Y:S02]  /*13950*/  ISETP.GT.AND P3, PT, R25.reuse, 0x58, !P3 ;  /* 0x000000581900780c */ /* 0x040fe40005f64270 */
[----:B------:R-:W-:Y:S02]  /*13960*/  ISETP.GT.AND P2, PT, R25, 0x38, !P2 ;  /* 0x000000381900780c */ /* 0x000fe40005744270 */
[C---:B------:R-:W-:Y:S02]  /*13970*/  ISETP.LT.OR P3, PT, R96.reuse, 0x59, P3 ;  /* 0x000000596000780c */ /* 0x040fe40001f61670 */
[----:B------:R-:W-:Y:S02]  /*13980*/  ISETP.LT.OR P2, PT, R96, 0x39, P2 ;  /* 0x000000396000780c */ /* 0x000fe40001741670 */
[----:B0-----:R-:W-:Y:S02]  /*13990*/  FMNMX.FTZ R104, R5, R104, !PT ;  /* 0x0000006805687209 */ /* 0x001fe40007810000 */
[----:B------:R-:W-:-:S02]  /*139a0*/  FSEL R54, R54, -INF , !P2 ;  /* 0xff80000036367808 */ /* 0x000fc40005000000 */
[----:B------:R-:W-:Y:S01]  /*139b0*/  ISETP.NE.AND P2, PT, R83, RZ, PT ;  /* 0x000000ff5300720c */ /* 0x000fe20003f45270 */
[----:B------:R-:W0:Y:S01]  /*139c0*/  SHFL.BFLY PT, R3, R104, 0x1, 0x1f ;  /* 0x0c201f0068037f89 */ /* 0x000e2200000e0000 */
[----:B------:R-:W-:Y:S02]  /*139d0*/  FMNMX.FTZ R5, R26, R32, !PT ;  /* 0x000000201a057209 */ /* 0x000fe40007810000 */
[----:B------:R-:W-:Y:S02]  /*139e0*/  ISETP.GT.AND P2, PT, R25, 0x39, !P2 ;  /* 0x000000391900780c */ /* 0x000fe40005744270 */
[----:B------:R-:W-:Y:S02]  /*139f0*/  FMNMX.FTZ R5, R30, R5, !PT ;  /* 0x000000051e057209 */ /* 0x000fe40007810000 */
[----:B------:R-:W-:Y:S02]  /*13a00*/  ISETP.LT.OR P2, PT, R96, 0x3a, P2 ;  /* 0x0000003a6000780c */ /* 0x000fe40001741670 */
[----:B------:R-:W-:-:S02]  /*13a10*/  FMNMX.FTZ R5, R36, R5, !PT ;  /* 0x0000000524057209 */ /* 0x000fc40007810000 */
[----:B------:R-:W-:Y:S02]  /*13a20*/  FSEL R86, R55, -INF , !P2 ;  /* 0xff80000037567808 */ /* 0x000fe40005000000 */
[----:B------:R-:W-:Y:S02]  /*13a30*/  ISETP.NE.AND P2, PT, R53, RZ, PT ;  /* 0x000000ff3500720c */ /* 0x000fe40003f45270 */
[----:B------:R-:W-:Y:S02]  /*13a40*/  FSEL R70, R70, -INF , !P3 ;  /* 0xff80000046467808 */ /* 0x000fe40005800000 */
[----:B------:R-:W-:-:S04]  /*13a50*/  ISETP.GT.AND P2, PT, R25, 0x40, !P2 ;  /* 0x000000401900780c */ /* 0x000fc80005744270 */
[----:B------:R-:W-:Y:S02]  /*13a60*/  ISETP.LT.OR P2, PT, R96, 0x41, P2 ;  /* 0x000000416000780c */ /* 0x000fe40001741670 */
[----:B0-----:R-:W-:Y:S02]  /*13a70*/  FMNMX.FTZ R3, R104, R3, !PT ;  /* 0x0000000368037209 */ /* 0x001fe40007810000 */
[----:B------:R-:W-:Y:S02]  /*13a80*/  FSEL R58, R58, -INF , !P2 ;  /* 0xff8000003a3a7808 */ /* 0x000fe40005000000 */
[----:B------:R-:W-:Y:S01]  /*13a90*/  ISETP.NE.AND P2, PT, R85, RZ, PT ;  /* 0x000000ff5500720c */ /* 0x000fe20003f45270 */
[----:B------:R-:W-:-:S03]  /*13aa0*/  FMUL.FTZ R11, R3, R7 ;  /* 0x00000007030b7220 */ /* 0x000fc60000410000 */
[----:B------:R-:W-:-:S04]  /*13ab0*/  ISETP.GT.AND P2, PT, R25, 0x41, !P2 ;  /* 0x000000411900780c */ /* 0x000fc80005744270 */
[----:B------:R-:W-:-:S04]  /*13ac0*/  ISETP.LT.OR P2, PT, R96, 0x42, P2 ;  /* 0x000000426000780c */ /* 0x000fc80001741670 */
[----:B------:R-:W-:Y:S02]  /*13ad0*/  FSEL R88, R59, -INF , !P2 ;  /* 0xff8000003b587808 */ /* 0x000fe40005000000 */
[----:B------:R-:W-:Y:S02]  /*13ae0*/  ISETP.GT.AND P2, PT, R25, 0x48, !P6 ;  /* 0x000000481900780c */ /* 0x000fe40007744270 */
[----:B------:R-:W-:Y:S02]  /*13af0*/  ISETP.NE.AND P6, PT, R87, RZ, PT ;  /* 0x000000ff5700720c */ /* 0x000fe40003fc5270 */
[----:B------:R-:W-:-:S04]  /*13b00*/  ISETP.LT.OR P2, PT, R96, 0x49, P2 ;  /* 0x000000496000780c */ /* 0x000fc80001741670 */
[----:B------:R-:W-:Y:S02]  /*13b10*/  FSEL R62, R62, -INF , !P2 ;  /* 0xff8000003e3e7808 */ /* 0x000fe40005000000 */
[----:B------:R-:W-:Y:S02]  /*13b20*/  ISETP.GT.AND P2, PT, R25, 0x49, !P5 ;  /* 0x000000491900780c */ /* 0x000fe40006f44270 */
[----:B------:R-:W-:Y:S02]  /*13b30*/  ISETP.NE.AND P5, PT, R61, RZ, PT ;  /* 0x000000ff3d00720c */ /* 0x000fe40003fa5270 */
[----:B------:R-:W-:-:S04]  /*13b40*/  ISETP.LT.OR P2, PT, R96, 0x4a, P2 ;  /* 0x0000004a6000780c */ /* 0x000fc80001741670 */
[----:B------:R-:W-:Y:S02]  /*13b50*/  FSEL R90, R63, -INF , !P2 ;  /* 0xff8000003f5a7808 */ /* 0x000fe40005000000 */
[----:B------:R-:W-:-:S04]  /*13b60*/  FSETP.NEU.FTZ.AND P2, PT, R3, -INF , PT ;  /* 0xff8000000300780b */ /* 0x000fc80003f5d000 */
[----:B------:R-:W-:Y:S02]  /*13b70*/  FSEL R41, R11, RZ, P2 ;  /* 0x000000ff0b297208 */ /* 0x000fe40001000000 */
[----:B------:R-:W-:Y:S02]  /*13b80*/  FMNMX.FTZ R11, R34, R5, !PT ;  /* 0x00000005220b7209 */ /* 0x000fe40007810000 */
[----:B------:R-:W-:Y:S01]  /*13b90*/  ISETP.GT.AND P2, PT, R25, 0x50, !P5 ;  /* 0x000000501900780c */ /* 0x000fe20006f44270 */
[--C-:B------:R-:W-:Y:S01]  /*13ba0*/  FFMA.FTZ R29, R40, R7, -R41.reuse ;  /* 0x00000007281d7223 */ /* 0x100fe20000010829 */
[----:B------:R-:W-:Y:S01]  /*13bb0*/  FMNMX.FTZ R11, R74, R11, !PT ;  /* 0x0000000b4a0b7209 */ /* 0x000fe20007810000 */
[-CC-:B------:R-:W-:Y:S01]  /*13bc0*/  FFMA.FTZ R72, R72, R7.reuse, -R41.reuse ;  /* 0x0000000748487223 */ /* 0x180fe20000010829 */
[----:B------:R-:W-:Y:S01]  /*13bd0*/  ISETP.NE.AND P5, PT, R21, RZ, PT ;  /* 0x000000ff1500720c */ /* 0x000fe20003fa5270 */
[--C-:B------:R-:W-:Y:S01]  /*13be0*/  FFMA.FTZ R37, R4, R7, -R41.reuse ;  /* 0x0000000704257223 */ /* 0x100fe20000010829 */
[----:B------:R-:W-:Y:S01]  /*13bf0*/  FMNMX.FTZ R11, R38, R11, !PT ;  /* 0x0000000b260b7209 */ /* 0x000fe20007810000 */
[-CC-:B------:R-:W-:Y:S01]  /*13c00*/  FFMA.FTZ R156, R156, R7.reuse, -R41.reuse ;  /* 0x000000079c9c7223 */ /* 0x180fe20000010829 */
[----:B------:R-:W-:Y:S01]  /*13c10*/  ISETP.LT.OR P2, PT, R96, 0x51, P2 ;  /* 0x000000516000780c */ /* 0x000fe20001741670 */
[--C-:B------:R-:W-:Y:S01]  /*13c20*/  FFMA.FTZ R102, R102, R7, -R41.reuse ;  /* 0x0000000766667223 */ /* 0x100fe20000010829 */
[----:B------:R-:W-:Y:S01]  /*13c30*/  FMNMX.FTZ R11, R76, R11, !PT ;  /* 0x0000000b4c0b7209 */ /* 0x000fe20007810000 */
[--C-:B------:R-:W-:Y:S01]  /*13c40*/  FFMA.FTZ R158, R100, R7, -R41.reuse ;  /* 0x00000007649e7223 */ /* 0x100fe20000010829 */
[----:B------:R-:W-:Y:S01]  /*13c50*/  FSEL R66, R66, -INF , !P2 ;  /* 0xff80000042427808 */ /* 0x000fe20005000000 */
[----:B------:R-:W-:Y:S01]  /*13c60*/  MUFU.EX2 R156, R156 ;  /* 0x0000009c009c7308 */ /* 0x000fe20000000800 */
[----:B------:R-:W-:Y:S01]  /*13c70*/  FMNMX.FTZ R15, R42, R11, !PT ;  /* 0x0000000b2a0f7209 */ /* 0x000fe20007810000 */
[-CC-:B------:R-:W-:Y:S01]  /*13c80*/  FFMA.FTZ R98, R98, R7.reuse, -R41.reuse ;  /* 0x0000000762627223 */ /* 0x180fe20000010829 */
[C---:B------:R-:W-:Y:S01]  /*13c90*/  ISETP.GT.AND P2, PT, R25.reuse, 0x51, !P6 ;  /* 0x000000511900780c */ /* 0x040fe20007744270 */
[--C-:B------:R-:W-:Y:S01]  /*13ca0*/  FFMA.FTZ R152, R94, R7, -R41.reuse ;  /* 0x000000075e987223 */ /* 0x100fe20000010829 */
[----:B------:R-:W-:Y:S01]  /*13cb0*/  FMNMX.FTZ R15, R80, R15, !PT ;  /* 0x0000000f500f7209 */ /* 0x000fe20007810000 */
[--C-:B------:R-:W-:Y:S01]  /*13cc0*/  FFMA.FTZ R92, R92, R7, -R41.reuse ;  /* 0x000000075c5c7223 */ /* 0x100fe20000010829 */
[----:B------:R-:W-:Y:S01]  /*13cd0*/  ISETP.LT.OR P2, PT, R96, 0x52, P2 ;  /* 0x000000526000780c */ /* 0x000fe20001741670 */
[----:B------:R-:W0:Y:S01]  /*13ce0*/  MUFU.EX2 R5, R102 ;  /* 0x0000006600057308 */ /* 0x000e220000000800 */
[----:B------:R-:W-:Y:S01]  /*13cf0*/  FMNMX.FTZ R15, R46, R15, !PT ;  /* 0x0000000f2e0f7209 */ /* 0x000fe20007810000 */
[-CC-:B------:R-:W-:Y:S01]  /*13d00*/  FFMA.FTZ R154, R78, R7.reuse, -R41.reuse ;  /* 0x000000074e9a7223 */ /* 0x180fe20000010829 */
[----:B------:R-:W-:Y:S01]  /*13d10*/  ISETP.GT.AND P4, PT, R25, 0x59, !P5 ;  /* 0x000000591900780c */ /* 0x000fe20006f84270 */
[--C-:B------:R-:W-:Y:S01]  /*13d20*/  FFMA.FTZ R28, R28, R7, -R41.reuse ;  /* 0x000000071c1c7223 */ /* 0x100fe20000010829 */
[----:B------:R-:W-:Y:S01]  /*13d30*/  FMNMX.FTZ R15, R82, R15, !PT ;  /* 0x0000000f520f7209 */ /* 0x000fe20007810000 */
[--C-:B------:R-:W-:Y:S01]  /*13d40*/  FFMA.FTZ R150, R44, R7, -R41.reuse ;  /* 0x000000072c967223 */ /* 0x100fe20000010829 */
[----:B------:R-:W-:Y:S01]  /*13d50*/  FSEL R40, R67, -INF , !P2 ;  /* 0xff80000043287808 */ /* 0x000fe20005000000 */
[----:B------:R1:W-:Y:S01]  /*13d60*/  MUFU.EX2 R25, R29 ;  /* 0x0000001d00197308 */ /* 0x0003e20000000800 */
[----:B------:R-:W-:Y:S01]  /*13d70*/  FMNMX.FTZ R21, R50, R15, !PT ;  /* 0x0000000f32157209 */ /* 0x000fe20007810000 */
[-CC-:B------:R-:W-:Y:S01]  /*13d80*/  FFMA.FTZ R144, R48, R7.reuse, -R41.reuse ;  /* 0x0000000730907223 */ /* 0x180fe20000010829 */
[----:B------:R-:W-:Y:S01]  /*13d90*/  ISETP.LT.OR P4, PT, R96, 0x5a, P4 ;  /* 0x0000005a6000780c */ /* 0x000fe20002781670 */
[--C-:B------:R-:W-:Y:S01]  /*13da0*/  FFMA.FTZ R146, R52, R7, -R41.reuse ;  /* 0x0000000734927223 */ /* 0x100fe20000010829 */
[----:B------:R-:W-:Y:S01]  /*13db0*/  FMNMX.FTZ R21, R84, R21, !PT ;  /* 0x0000001554157209 */ /* 0x000fe20007810000 */
[-CC-:B------:R-:W-:Y:S01]  /*13dc0*/  FFMA.FTZ R31, R14, R7.reuse, -R41.reuse ;  /* 0x000000070e1f7223 */ /* 0x180fe20000010829 */
[-CC-:B------:R-:W-:Y:S01]  /*13dd0*/  FFMA.FTZ R140, R56, R7.reuse, -R41.reuse ;  /* 0x00000007388c7223 */ /* 0x180fe20000010829 */
[--C-:B------:R-:W-:Y:S01]  /*13de0*/  FFMA.FTZ R142, R60, R7, -R41.reuse ;  /* 0x000000073c8e7223 */ /* 0x100fe20000010829 */
[----:B------:R-:W-:Y:S01]  /*13df0*/  FMNMX.FTZ R21, R54, R21, !PT ;  /* 0x0000001536157209 */ /* 0x000fe20007810000 */
[-CC-:B-1----:R-:W-:Y:S01]  /*13e00*/  FFMA.FTZ R29, R20, R7.reuse, -R41.reuse ;  /* 0x00000007141d7223 */ /* 0x182fe20000010829 */
[-CC-:B------:R-:W-:Y:S01]  /*13e10*/  FFMA.FTZ R35, R6, R7.reuse, -R41.reuse ;  /* 0x0000000706237223 */ /* 0x180fe20000010829 */
[--C-:B------:R-:W-:Y:S01]  /*13e20*/  FFMA.FTZ R136, R64, R7, -R41.reuse ;  /* 0x0000000740887223 */ /* 0x100fe20000010829 */
[----:B------:R-:W-:Y:S01]  /*13e30*/  FMNMX.FTZ R21, R86, R21, !PT ;  /* 0x0000001556157209 */ /* 0x000fe20007810000 */
[----:B------:R-:W-:Y:S01]  /*13e40*/  FFMA.FTZ R138, R68, R7, -R41 ;  /* 0x00000007448a7223 */ /* 0x000fe20000010829 */
[----:B------:R-:W1:Y:S01]  /*13e50*/  MUFU.EX2 R158, R158 ;  /* 0x0000009e009e7308 */ /* 0x000e620000000800 */
[----:B0-----:R-:W-:Y:S01]  /*13e60*/  FADD.FTZ R43, R156, R5 ;  /* 0x000000059c2b7221 */ /* 0x001fe20000010000 */
[----:B------:R-:W-:-:S02]  /*13e70*/  FMNMX.FTZ R27, R58, R21, !PT ;  /* 0x000000153a1b7209 */ /* 0x000fc40007810000 */
[----:B------:R-:W-:Y:S02]  /*13e80*/  ISETP.NE.AND P5, PT, R198, 0x1, PT ;  /* 0x00000001c600780c */ /* 0x000fe40003fa5270 */
[----:B------:R-:W-:Y:S02]  /*13e90*/  FMNMX.FTZ R27, R88, R27, !PT ;  /* 0x0000001b581b7209 */ /* 0x000fe40007810000 */
[----:B------:R0:W-:Y:S01]  /*13ea0*/  MUFU.EX2 R21, R72 ;  /* 0x0000004800157308 */ /* 0x0001e20000000800 */
[----:B------:R-:W-:Y:S02]  /*13eb0*/  F2FP.F16.F32.PACK_AB R156, R5, R156 ;  /* 0x0000009c059c723e */ /* 0x000fe400000000ff */
[----:B------:R-:W-:-:S04]  /*13ec0*/  FMNMX.FTZ R27, R62, R27, !PT ;  /* 0x0000001b3e1b7209 */ /* 0x000fc80007810000 */
[----:B------:R-:W-:Y:S01]  /*13ed0*/  FMNMX.FTZ R27, R90, R27, !PT ;  /* 0x0000001b5a1b7209 */ /* 0x000fe20007810000 */
[----:B------:R-:W2:Y:S01]  /*13ee0*/  MUFU.EX2 R11, R98 ;  /* 0x00000062000b7308 */ /* 0x000ea20000000800 */
[----:B0-----:R-:W-:Y:S01]  /*13ef0*/  FSEL R72, R71, -INF , !P4 ;  /* 0xff80000047487808 */ /* 0x001fe20006000000 */
[----:B-1----:R-:W-:Y:S01]  /*13f00*/  FADD.FTZ R6, R158, R43 ;  /* 0x0000002b9e067221 */ /* 0x002fe20000010000 */
[----:B------:R-:W-:Y:S01]  /*13f10*/  FMNMX.FTZ R27, R66, R27, !PT ;  /* 0x0000001b421b7209 */ /* 0x000fe20007810000 */
[----:B------:R-:W0:Y:S03]  /*13f20*/  @P5 LDC R14, c[0x0][0x44c] ;  /* 0x00011300ff0e5b82 */ /* 0x000e260000000800 */
[----:B------:R-:W-:Y:S01]  /*13f30*/  FMNMX.FTZ R27, R40, R27, !PT ;  /* 0x0000001b281b7209 */ /* 0x000fe20007810000 */
[----:B------:R-:W1:Y:S03]  /*13f40*/  MUFU.EX2 R152, R152 ;  /* 0x0000009800987308 */ /* 0x000e660000000800 */
[----:B------:R-:W-:Y:S01]  /*13f50*/  FMNMX.FTZ R27, R70, R27, !PT ;  /* 0x0000001b461b7209 */ /* 0x000fe20007810000 */
[----:B------:R-:W3:Y:S03]  /*13f60*/  @P5 LDC R49, c[0x0][0x450] ;  /* 0x00011400ff315b82 */ /* 0x000ee60000000800 */
[----:B------:R-:W-:Y:S01]  /*13f70*/  FMNMX.FTZ R33, R72, R27, !PT ;  /* 0x0000001b48217209 */ /* 0x000fe20007810000 */
[----:B------:R-:W-:Y:S01]  /*13f80*/  FFMA.FTZ R27, R0, R7, -R41 ;  /* 0x00000007001b7223 */ /* 0x000fe20000010829 */
[----:B------:R-:W4:Y:S01]  /*13f90*/  MUFU.EX2 R15, R92 ;  /* 0x0000005c000f7308 */ /* 0x000f220000000800 */
[C---:B--2---:R-:W-:Y:S01]  /*13fa0*/  FADD.FTZ R43, R11.reuse, R6 ;  /* 0x000000060b2b7221 */ /* 0x044fe20000010000 */
[----:B------:R-:W-:Y:S01]  /*13fb0*/  F2FP.F16.F32.PACK_AB R158, R11, R158 ;  /* 0x0000009e0b9e723e */ /* 0x000fe200000000ff */
[----:B------:R-:W2:Y:S02]  /*13fc0*/  SHFL.BFLY PT, R0, R33, 0x2, 0x1f ;  /* 0x0c401f0021007f89 */ /* 0x000ea400000e0000 */
[----:B-1----:R-:W-:-:S03]  /*13fd0*/  FADD.FTZ R6, R152, R43 ;  /* 0x0000002b98067221 */ /* 0x002fc60000010000 */
[----:B------:R-:W1:Y:S01]  /*13fe0*/  MUFU.EX2 R154, R154 ;  /* 0x0000009a009a7308 */ /* 0x000e620000000800 */
[----:B0-----:R-:W-:-:S04]  /*13ff0*/  @P5 IMAD.HI.U32 R14, R177, R14, RZ ;  /* 0x0000000eb10e5227 */ /* 0x001fc800078e00ff */
[----:B----4-:R-:W-:-:S03]  /*14000*/  FADD.FTZ R45, R15, R6 ;  /* 0x000000060f2d7221 */ /* 0x010fc60000010000 */
[----:B------:R-:W0:Y:S01]  /*14010*/  MUFU.EX2 R28, R28 ;  /* 0x0000001c001c7308 */ /* 0x000e220000000800 */
[----:B---3--:R-:W-:Y:S02]  /*14020*/  @P5 SHF.R.U32.HI R47, RZ, R49, R14 ;  /* 0x00000031ff2f5219 */ /* 0x008fe4000001160e */
[----:B------:R-:W-:Y:S02]  /*14030*/  ISETP.GE.AND P5, PT, R13, 0x1, PT ;  /* 0x000000010d00780c */ /* 0x000fe40003fa6270 */
[----:B------:R-:W-:Y:S02]  /*14040*/  IADD3 R47, R148, R47, RZ ;  /* 0x0000002f942f7210 */ /* 0x000fe40007ffe0ff */
[----:B------:R-:W-:Y:S01]  /*14050*/  F2FP.F16.F32.PACK_AB R152, R15, R152 ;  /* 0x000000980f98723e */ /* 0x000fe200000000ff */
[----:B------:R-:W3:Y:S01]  /*14060*/  MUFU.EX2 R150, R150 ;  /* 0x0000009600967308 */ /* 0x000ee20000000800 */
[----:B--2---:R-:W-:Y:S01]  /*14070*/  FMNMX.FTZ R0, R33, R0, !PT ;  /* 0x0000000021007209 */ /* 0x004fe20007810000 */
[----:B------:R-:W-:Y:S01]  /*14080*/  FFMA.FTZ R33, R10, R7, -R41 ;  /* 0x000000070a217223 */ /* 0x000fe20000010829 */
[----:B-1----:R-:W-:Y:S01]  /*14090*/  FADD.FTZ R10, R154, R45 ;  /* 0x0000002d9a0a7221 */ /* 0x002fe20000010000 */
[----:B------:R-:W-:Y:S01]  /*140a0*/  F2FP.F16.F32.PACK_AB R154, R21, R154 ;  /* 0x0000009a159a723e */ /* 0x000fe200000000ff */
[----:B------:R-:W-:Y:S01]  /*140b0*/  IMAD.IADD R12, R47, 0x1, R12 ;  /* 0x000000012f0c7824 */ /* 0x000fe200078e020c */
[----:B------:R-:W1:Y:S01]  /*140c0*/  SHFL.BFLY PT, R39, R0, 0x1, 0x1f ;  /* 0x0c201f0000277f89 */ /* 0x000e6200000e0000 */
[----:B------:R-:W-:Y:S01]  /*140d0*/  FADD.FTZ R10, R21, R10 ;  /* 0x0000000a150a7221 */ /* 0x000fe20000010000 */
[----:B------:R-:W2:Y:S01]  /*140e0*/  MUFU.EX2 R27, R27 ;  /* 0x0000001b001b7308 */ /* 0x000ea20000000800 */
[----:B0-----:R-:W-:-:S02]  /*140f0*/  F2FP.F16.F32.PACK_AB R148, R28, R25 ;  /* 0x000000191c94723e */ /* 0x001fc400000000ff */
[----:B------:R-:W-:-:S04]  /*14100*/  FADD.FTZ R45, R25, R10 ;  /* 0x0000000a192d7221 */ /* 0x000fc80000010000 */
[----:B------:R-:W-:Y:S01]  /*14110*/  FADD.FTZ R45, R28, R45 ;  /* 0x0000002d1c2d7221 */ /* 0x000fe20000010000 */
[----:B------:R-:W0:Y:S03]  /*14120*/  MUFU.EX2 R144, R144 ;  /* 0x0000009000907308 */ /* 0x000e260000000800 */
[----:B---3--:R-:W-:-:S05]  /*14130*/  FADD.FTZ R10, R150, R45 ;  /* 0x0000002d960a7221 */ /* 0x008fca0000010000 */
[----:B------:R-:W3:Y:S01]  /*14140*/  MUFU.EX2 R29, R29 ;  /* 0x0000001d001d7308 */ /* 0x000ee20000000800 */
[C---:B--2---:R-:W-:Y:S01]  /*14150*/  FADD.FTZ R45, R27.reuse, R10 ;  /* 0x0000000a1b2d7221 */ /* 0x044fe20000010000 */
[----:B------:R-:W-:Y:S02]  /*14160*/  F2FP.F16.F32.PACK_AB R150, R27, R150 ;  /* 0x000000961b96723e */ /* 0x000fe400000000ff */
[----:B-1----:R-:W-:Y:S01]  /*14170*/  FMNMX.FTZ R4, R0, R39, !PT ;  /* 0x0000002700047209 */ /* 0x002fe20007810000 */
[----:B------:R-:W-:-:S03]  /*14180*/  FFMA.FTZ R39, R24, R7, -R41 ;  /* 0x0000000718277223 */ /* 0x000fc60000010829 */
[----:B------:R-:W1:Y:S01]  /*14190*/  MUFU.EX2 R146, R146 ;  /* 0x0000009200927308 */ /* 0x000e620000000800 */
[----:B0-----:R-:W-:Y:S01]  /*141a0*/  FADD.FTZ R10, R144, R45 ;  /* 0x0000002d900a7221 */ /* 0x001fe20000010000 */
[C---:B------:R-:W-:Y:S01]  /*141b0*/  FSETP.NEU.FTZ.AND P2, PT, R4.reuse, -INF , PT ;  /* 0xff8000000400780b */ /* 0x040fe20003f5d000 */
[----:B------:R-:W-:-:S05]  /*141c0*/  FMUL.FTZ R0, R4, R7 ;  /* 0x0000000704007220 */ /* 0x000fca0000410000 */
[----:B------:R-:W-:Y:S01]  /*141d0*/  FSEL R41, R0, RZ, P2 ;  /* 0x000000ff00297208 */ /* 0x000fe20001000000 */
[----:B------:R-:W0:Y:S01]  /*141e0*/  MUFU.EX2 R31, R31 ;  /* 0x0000001f001f7308 */ /* 0x000e220000000800 */
[C---:B---3--:R-:W-:Y:S01]  /*141f0*/  FADD.FTZ R45, R29.reuse, R10 ;  /* 0x0000000a1d2d7221 */ /* 0x048fe20000010000 */
[----:B------:R-:W-:Y:S02]  /*14200*/  F2FP.F16.F32.PACK_AB R144, R29, R144 ;  /* 0x000000901d90723e */ /* 0x000fe400000000ff */
        /* <DEDUP_REMOVED lines=14> */
[----:B------:R-:W2:Y:S01]  /*142f0*/  MUFU.EX2 R0, R0 ;  /* 0x0000000000007308 */ /* 0x000ea20000000800 */
[-CC-:B------:R-:W-:Y:S01]  /*14300*/  FFMA.FTZ R84, R84, R7.reuse, -R41.reuse ;  /* 0x0000000754547223 */ /* 0x180fe20000010829 */
[-CC-:B------:R-:W-:Y:S01]  /*14310*/  FFMA.FTZ R54, R54, R7.reuse, -R41.reuse ;  /* 0x0000000736367223 */ /* 0x180fe20000010829 */
[-CC-:B------:R-:W-:Y:S01]  /*14320*/  FFMA.FTZ R86, R86, R7.reuse, -R41.reuse ;  /* 0x0000000756567223 */ /* 0x180fe20000010829 */
[-CC-:B------:R-:W-:Y:S01]  /*14330*/  FFMA.FTZ R58, R58, R7.reuse, -R41.reuse ;  /* 0x000000073a3a7223 */ /* 0x180fe20000010829 */
[-CC-:B------:R-:W-:Y:S01]  /*14340*/  FFMA.FTZ R88, R88, R7.reuse, -R41.reuse ;  /* 0x0000000758587223 */ /* 0x180fe20000010829 */
[-CC-:B------:R-:W-:Y:S01]  /*14350*/  FFMA.FTZ R62, R62, R7.reuse, -R41.reuse ;  /* 0x000000073e3e7223 */ /* 0x180fe20000010829 */
[-C--:B------:R-:W-:Y:S01]  /*14360*/  FFMA.FTZ R90, R90, R7.reuse, -R41 ;  /* 0x000000075a5a7223 */ /* 0x080fe20000010829 */
[----:B------:R-:W3:Y:S01]  /*14370*/  MUFU.EX2 R30, R30 ;  /* 0x0000001e001e7308 */ /* 0x000ee20000000800 */
[----:B-1----:R-:W-:Y:S01]  /*14380*/  FADD.FTZ R10, R146, R45 ;  /* 0x0000002d920a7221 */ /* 0x002fe20000010000 */
[-CC-:B------:R-:W-:Y:S01]  /*14390*/  FFMA.FTZ R66, R66, R7.reuse, -R41.reuse ;  /* 0x0000000742427223 */ /* 0x180fe20000010829 */
[-CC-:B------:R-:W-:Y:S01]  /*143a0*/  FFMA.FTZ R40, R40, R7.reuse, -R41.reuse ;  /* 0x0000000728287223 */ /* 0x180fe20000010829 */
[-CC-:B------:R-:W-:Y:S01]  /*143b0*/  FFMA.FTZ R70, R70, R7.reuse, -R41.reuse ;  /* 0x0000000746467223 */ /* 0x180fe20000010829 */
[C---:B0-----:R-:W-:Y:S01]  /*143c0*/  FADD.FTZ R45, R31.reuse, R10 ;  /* 0x0000000a1f2d7221 */ /* 0x041fe20000010000 */
[----:B------:R-:W-:Y:S01]  /*143d0*/  FFMA.FTZ R41, R72, R7, -R41 ;  /* 0x0000000748297223 */ /* 0x000fe20000010829 */
[----:B------:R-:W-:Y:S01]  /*143e0*/  F2FP.F16.F32.PACK_AB R146, R31, R146 ;  /* 0x000000921f92723e */ /* 0x000fe200000000ff */
[----:B------:R-:W0:Y:S01]  /*143f0*/  MUFU.EX2 R159, R36 ;  /* 0x00000024009f7308 */ /* 0x000e220000000800 */
[----:B--2---:R-:W-:Y:S01]  /*14400*/  FADD.FTZ R43, R157, R0 ;  /* 0x000000009d2b7221 */ /* 0x004fe20000010000 */
[----:B------:R-:W-:-:S06]  /*14410*/  F2FP.F16.F32.PACK_AB R157, R0, R157 ;  /* 0x0000009d009d723e */ /* 0x000fcc00000000ff */
[----:B------:R-:W1:Y:S01]  /*14420*/  MUFU.EX2 R34, R34 ;  /* 0x0000002200227308 */ /* 0x000e620000000800 */
[----:B---3--:R-:W-:-:S07]  /*14430*/  FADD.FTZ R6, R30, R43 ;  /* 0x0000002b1e067221 */ /* 0x008fce0000010000 */
[----:B------:R-:W2:Y:S01]  /*14440*/  MUFU.EX2 R153, R74 ;  /* 0x0000004a00997308 */ /* 0x000ea20000000800 */
[C---:B0-----:R-:W-:Y:S01]  /*14450*/  FADD.FTZ R43, R159.reuse, R6 ;  /* 0x000000069f2b7221 */ /* 0x041fe20000010000 */
[----:B------:R-:W-:-:S06]  /*14460*/  F2FP.F16.F32.PACK_AB R159, R159, R30 ;  /* 0x0000001e9f9f723e */ /* 0x000fcc00000000ff */
        /* <DEDUP_REMOVED lines=42> */
[----:B-----5:R-:W2:Y:S01]  /*14710*/  MUFU.EX2 R143, R90 ;  /* 0x0000005a008f7308 */ /* 0x020ea20000000800 */
        /* <DEDUP_REMOVED lines=17> */
[----:B------:R-:W0:Y:S01]  /*14830*/  MUFU.EX2 R39, R39 ;  /* 0x0000002700277308 */ /* 0x000e220000000800 */
[----:B-1----:R-:W-:-:S07]  /*14840*/  FADD.FTZ R10, R138, R11 ;  /* 0x0000000b8a0a7221 */ /* 0x002fce0000010000 */
[----:B------:R-:W1:Y:S01]  /*14850*/  MUFU.EX2 R41, R41 ;  /* 0x0000002900297308 */ /* 0x000e620000000800 */
[----:B--2---:R-:W-:Y:S01]  /*14860*/  FADD.FTZ R0, R70, R5 ;  /* 0x0000000546007221 */ /* 0x004fe20000010000 */
[C---:B0-----:R-:W-:Y:S01]  /*14870*/  FADD.FTZ R6, R39.reuse, R10 ;  /* 0x0000000a27067221 */ /* 0x041fe20000010000 */
[----:B------:R-:W-:Y:S01]  /*14880*/  F2FP.F16.F32.PACK_AB R138, R39, R138 ;  /* 0x0000008a278a723e */ /* 0x000fe200000000ff */
[----:B------:R-:W-:Y:S02]  /*14890*/  VIADD R10, R2, 0xfffffffe ;  /* 0xfffffffe020a7836 */ /* 0x000fe40000000000 */
[C---:B-1----:R-:W-:Y:S01]  /*148a0*/  FADD.FTZ R5, R41.reuse, R0 ;  /* 0x0000000029057221 */ /* 0x042fe20000010000 */
[----:B------:R-:W-:Y:S01]  /*148b0*/  F2FP.F16.F32.PACK_AB R139, R41, R70 ;  /* 0x00000046298b723e */ /* 0x000fe200000000ff */
[----:B------:R-:W-:Y:S06]  /*148c0*/  @!P5 BRA `(.L_x_1856) ;  /* 0x000000000048d947 */ /* 0x000fec0003800000 */
        /* <DEDUP_REMOVED lines=11> */
.L_x_1858:
[----:B------:R-:W-:-:S13]  /*14980*/  ISETP.NE.AND P2, PT, R13, 0x1, PT ;  /* 0x000000010d00780c */ /* 0x000fda0003f45270 */
[----:B------:R-:W0:Y:S02]  /*14990*/  @P2 LDC.64 R14, c[0x0][0x9e8] ;  /* 0x00027a00ff0e2b82 */ /* 0x000e240000000a00 */
[----:B0-----:R-:W-:-:S05]  /*149a0*/  @P2 IMAD.HI.U32 R2, R0, R14, RZ ;  /* 0x0000000e00022227 */ /* 0x001fca00078e00ff */
[----:B------:R-:W-:-:S07]  /*149b0*/  @P2 SHF.R.U32.HI R0, RZ, R15, R2 ;  /* 0x0000000fff002219 */ /* 0x000fce0000011602 */
.L_x_1859:
[----:B------:R-:W-:Y:S05]  /*149c0*/  BSYNC B0 ;  /* 0x0000000000007941 */ /* 0x000fea0003800000 */
.L_x_1857:
[----:B------:R-:W-:-:S05]  /*149d0*/  IMAD R13, R0, R13, R13 ;  /* 0x0000000d000d7224 */ /* 0x000fca00078e020d */
[----:B------:R-:W-:-:S07]  /*149e0*/  VIMNMX R12, R12, R13, PT ;  /* 0x0000000d0c0c7248 */ /* 0x000fce0003fe0100 */
.L_x_1856:
[----:B------:R-:W-:Y:S01]  /*149f0*/  IMAD.HI R12, R12, 0x2aaaaaab, RZ ;  /* 0x2aaaaaab0c0c7827 */ /* 0x000fe200078e02ff */
[----:B------:R-:W-:Y:S01]  /*14a00*/  ULDC UR46, c[0x0][0x9e4] ;  /* 0x00027900002e7ab9 */ /* 0x000fe20000000800 */
[----:B------:R-:W-:Y:S01]  /*14a10*/  ULDC UR39, c[0x0][0x9e4] ;  /* 0x0002790000277ab9 */ /* 0x000fe20000000800 */
[----:B------:R-:W-:Y:S01]  /*14a20*/  ULDC UR47, c[0x0][0x9dc] ;  /* 0x00027700002f7ab9 */ /* 0x000fe20000000800 */
[----:B------:R-:W-:Y:S01]  /*14a30*/  ULDC UR51, c[0x0][0x9dc] ;  /* 0x0002770000337ab9 */ /* 0x000fe20000000800 */
[----:B------:R-:W-:Y:S01]  /*14a40*/  SHF.R.U32.HI R11, RZ, 0x1f, R12 ;  /* 0x0000001fff0b7819 */ /* 0x000fe2000001160c */
[----:B------:R-:W-:Y:S01]  /*14a50*/  ULDC UR38, c[0x0][0x988] ;  /* 0x0002620000267ab9 */ /* 0x000fe20000000800 */
[----:B------:R-:W-:Y:S01]  /*14a60*/  ULDC UR43, c[0x0][0x988] ;  /* 0x00026200002b7ab9 */ /* 0x000fe20000000800 */
[----:B------:R-:W-:Y:S01]  /*14a70*/  ULDC UR42, c[0x0][0x988] ;  /* 0x00026200002a7ab9 */ /* 0x000fe20000000800 */
[----:B------:R-:W-:Y:S01]  /*14a80*/  LEA.HI.SX32 R12, R12, R11, 0x1c ;  /* 0x0000000b0c0c7211 */ /* 0x000fe200078fe2ff */
[----:B------:R-:W-:Y:S01]  /*14a90*/  ULDC UR54, c[0x0][0x9e0] ;  /* 0x0002780000367ab9 */ /* 0x000fe20000000800 */
[----:B------:R-:W-:Y:S01]  /*14aa0*/  ULDC UR50, c[0x0][0x9e0] ;  /* 0x0002780000327ab9 */ /* 0x000fe20000000800 */
[----:B------:R-:W-:Y:S01]  /*14ab0*/  BSSY B0, `(.L_x_1860) ;  /* 0x000033d000007945 */ /* 0x000fe20003800000 */
[----:B------:R-:W-:Y:S01]  /*14ac0*/  VIMNMX R11, R179, R12, !PT ;  /* 0x0000000cb30b7248 */ /* 0x000fe20007fe0100 */
[----:B------:R-:W-:Y:S01]  /*14ad0*/  IMAD.MOV.U32 R2, RZ, RZ, 0x3f800000 ;  /* 0x3f800000ff027424 */ /* 0x000fe200078e00ff */
[----:B------:R-:W-:Y:S01]  /*14ae0*/  CS2R R86, SRZ ;  /* 0x0000000000567805 */ /* 0x000fe2000001ff00 */
[----:B------:R-:W-:Y:S01]  /*14af0*/  IMAD.MOV.U32 R0, RZ, RZ, 0x3f800000 ;  /* 0x3f800000ff007424 */ /* 0x000fe200078e00ff */
[----:B------:R-:W-:-:S02]  /*14b00*/  ISETP.GE.AND P2, PT, R10, R11, PT ;  /* 0x0000000b0a00720c */ /* 0x000fc40003f46270 */
        /* <DEDUP_REMOVED lines=31> */
[----:B------:R-:W-:Y:S06]  /*14d00*/  @!P2 BRA `(.L_x_1861) ;  /* 0x00000030005ca947 */ /* 0x000fec0003800000 */
[----:B------:R-:W-:Y:S01]  /*14d10*/  BSSY B1, `(.L_x_1862) ;  /* 0x0000312000017945 */ /* 0x000fe20003800000 */
[----:B------:R-:W-:Y:S01]  /*14d20*/  MOV R2, 0x3f800000 ;  /* 0x3f80000000027802 */ /* 0x000fe20000000f00 */
[----:B------:R-:W-:-:S07]  /*14d30*/  IMAD.MOV.U32 R87, RZ, RZ, RZ ;  /* 0x000000ffff577224 */ /* 0x000fce00078e00ff */
.L_x_1881:
[----:B------:R-:W-:-:S05]  /*14d40*/  VIADD R20, R22, 0x1 ;  /* 0x0000000116147836 */ /* 0x000fca0000000000 */
[----:B------:R-:W-:-:S04]  /*14d50*/  ISETP.NE.AND P2, PT, R20, 0x2, PT ;  /* 0x000000021400780c */ /* 0x000fc80003f45270 */
[----:B------:R-:W-:Y:S02]  /*14d60*/  SEL R12, RZ, 0x1, P2 ;  /* 0x00000001ff0c7807 */ /* 0x000fe40001000000 */
[----:B------:R-:W-:Y:S02]  /*14d70*/  SEL R20, R20, RZ, P2 ;  /* 0x000000ff14147207 */ /* 0x000fe40001000000 */
[----:B------:R-:W-:Y:S01]  /*14d80*/  LOP3.LUT R21, R23, R12, RZ, 0x3c, !PT ;  /* 0x0000000c17157212 */ /* 0x000fe200078e3cff */
[----:B------:R-:W-:Y:S06]  /*14d90*/  @!P0 BRA `(.L_x_1863) ;  /* 0x0000000000048947 */ /* 0x000fec0003800000 */
[----:B------:R-:W-:Y:S01]  /*14da0*/  BPT.TRAP 0x1 ;  /* 0x000000040000795c */ /* 0x000fe20000300000 */
.L_x_1863:
[----:B------:R-:W-:Y:S01]  /*14db0*/  IMAD R7, R20, 0x8, R16 ;  /* 0x0000000814077824 */ /* 0x000fe200078e0210 */
[----:B------:R-:W-:-:S04]  /*14dc0*/  SHF.L.U32 R14, R21, 0x1f, RZ ;  /* 0x0000001f150e7819 */ /* 0x000fc800000006ff */
[----:B------:R0:W1:Y:S01]  /*14dd0*/  SYNCS.PHASECHK.TRANS64.TRYWAIT P2, [R7+URZ+0x2a830], R14 ;  /* 0x02a8300e070075a7 */ /* 0x000062000804017f */
[----:B------:R-:W-:Y:S05]  /*14de0*/  @!P0 BRA `(.L_x_1864) ;  /* 0x0000000000048947 */ /* 0x000fea0003800000 */
[----:B------:R-:W-:Y:S01]  /*14df0*/  BPT.TRAP 0x1 ;  /* 0x000000040000795c */ /* 0x000fe20000300000 */
.L_x_1864:
[----:B------:R-:W-:Y:S01]  /*14e00*/  BSSY B2, `(.L_x_1865) ;  /* 0x0000006000027945 */ /* 0x000fe20003800000 */
[----:B------:R-:W-:Y:S02]  /*14e10*/  IMAD R12, R20, 0x900, R8 ;  /* 0x00000900140c7824 */ /* 0x000fe400078e0208 */
[----:B------:R-:W-:Y:S01]  /*14e20*/  IMAD.MOV.U32 R13, RZ, RZ, 0x40000040 ;  /* 0x40000040ff0d7424 */ /* 0x000fe200078e00ff */
[----:B-1----:R-:W-:Y:S06]  /*14e30*/  @P2 BRA `(.L_x_1866) ;  /* 0x0000000000082947 */ /* 0x002fec0003800000 */
[----:B------:R-:W1:Y:S02]  /*14e40*/  SYNCS.PHASECHK.TRANS64.TRYWAIT P2, [R7+URZ+0x2a830], R14 ;  /* 0x02a8300e070075a7 */ /* 0x000e64000804017f */
[----:B-1----:R-:W-:Y:S05]  /*14e50*/  @!P2 BRA `(.L_x_1867) ;  /* 0x000001400000a947 */ /* 0x002fea0003800000 */
.L_x_1866:
[----:B------:R-:W-:Y:S05]  /*14e60*/  BSYNC B2 ;  /* 0x0000000000027941 */ /* 0x000fea0003800000 */
.L_x_1865:
[----:B------:R-:W2:Y:S04]  /*14e70*/  LDL.64 R88, [R1+0x38] ;  /* 0x0000380001587983 */ /* 0x000ea80000100a00 */
[----:B------:R-:W3:Y:S04]  /*14e80*/  LDL.64 R220, [R1+0x30] ;  /* 0x0000300001dc7983 */ /* 0x000ee80000100a00 */
[----:B------:R-:W4:Y:S01]  /*14e90*/  LDL.64 R218, [R1+0x28] ;  /* 0x0000280001da7983 */ /* 0x000f220000100a00 */
[----:B------:R-:W-:-:S03]  /*14ea0*/  R2UR UR6, R12 ;  /* 0x000000000c0672ca */ /* 0x000fc600000e0000 */
[----:B------:R-:W5:Y:S01]  /*14eb0*/  LDL.64 R216, [R1+0x20] ;  /* 0x0000200001d87983 */ /* 0x000f620000100a00 */
[----:B------:R-:W-:Y:S01]  /*14ec0*/  R2UR UR7, R13 ;  /* 0x000000000d0772ca */ /* 0x000fe200000e0000 */
[----:B01----:R-:W-:Y:S02]  /*14ed0*/  VIADD R14, R12, 0x2 ;  /* 0x000000020c0e7836 */ /* 0x003fe40000000000 */
[----:B------:R-:W-:Y:S01]  /*14ee0*/  IMAD.MOV.U32 R15, RZ, RZ, 0x40000040 ;  /* 0x40000040ff0f7424 */ /* 0x000fe200078e00ff */
[----:B------:R-:W5:Y:S04]  /*14ef0*/  LDL.64 R214, [R1+0x18] ;  /* 0x0000180001d67983 */ /* 0x000f680000100a00 */
[----:B------:R-:W5:Y:S04]  /*14f00*/  LDL.64 R212, [R1+0x10] ;  /* 0x0000100001d47983 */ /* 0x000f680000100a00 */
[----:B------:R-:W5:Y:S01]  /*14f10*/  LDL.64 R210, [R1+0x8] ;  /* 0x0000080001d27983 */ /* 0x000f620000100a00 */
[----:B--2---:R-:W-:-:S02]  /*14f20*/  R2UR UR4, R88 ;  /* 0x00000000580472ca */ /* 0x004fc400000e0000 */
[----:B------:R-:W-:Y:S02]  /*14f30*/  R2UR UR5, R89 ;  /* 0x00000000590572ca */ /* 0x000fe400000e0000 */
[----:B------:R-:W-:-:S11]  /*14f40*/  WARPGROUP.ARRIVE ;  /* 0x00000000000079c5 */ /* 0x000fd60000000000 */
[----:B------:R-:W-:Y:S01]  /*14f50*/  HGMMA.64x96x16.F32 R88, gdesc[UR4], RZ, !UPT, gsb0 ;  /* 0x01600000045879f0 */ /* 0x000fe2000c0008ff */
[----:B------:R-:W-:Y:S02]  /*14f60*/  R2UR UR6, R14 ;  /* 0x000000000e0672ca */ /* 0x000fe400000e0000 */
[----:B------:R-:W-:Y:S02]  /*14f70*/  R2UR UR7, R15 ;  /* 0x000000000f0772ca */ /* 0x000fe400000e0000 */
[----:B---3--:R-:W-:Y:S02]  /*14f80*/  R2UR UR4, R220 ;  /* 0x00000000dc0472ca */ /* 0x008fe400000e0000 */
[----:B------:R-:W-:Y:S01]  /*14f90*/  R2UR UR5, R221 ;  /* 0x00000000dd0572ca */ /* 0x000fe200000e0000 */
[----:B------:R-:W-:Y:S01]  /*14fa0*/  IMAD.MOV.U32 R15, RZ, RZ, 0x40000040 ;  /* 0x40000040ff0f7424 */ /* 0x000fe200078e00ff */
[----:B------:R-:W-:Y:S01]  /*14fb0*/  IADD3 R14, R12, 0x4, RZ ;  /* 0x000000040c0e7810 */ /* 0x000fe20007ffe0ff */
[----:B------:R-:W-:-:S02]  /*14fc0*/  WARPGROUP.DEPBAR.LE gsb0, 0x0 ;  /* 0x00008000000079c5 */ /* 0x000fc40000010000 */
[----:B------:R-:W-:-:S08]  /*14fd0*/  WARPGROUP.ARRIVE ;  /* 0x00000000000079c5 */ /* 0x000fd00000000000 */
[----:B------:R-:W-:Y:S01]  /*14fe0*/  HGMMA.64x96x16.F32 R88, gdesc[UR4], R88, gsb0 ;  /* 0x01600000045879f0 */ /* 0x000fe20008000858 */
[----:B------:R-:W-:Y:S02]  /*14ff0*/  R2UR UR6, R14 ;  /* 0x000000000e0672ca */ /* 0x000fe400000e0000 */
[----:B------:R-:W-:Y:S02]  /*15000*/  R2UR UR7, R15 ;  /* 0x000000000f0772ca */ /* 0x000fe400000e0000 */
[----:B----4-:R-:W-:Y:S02]  /*15010*/  R2UR UR4, R218 ;  /* 0x00000000da0472ca */ /* 0x010fe400000e0000 */
[----:B------:R-:W-:Y:S01]  /*15020*/  R2UR UR5, R219 ;  /* 0x00000000db0572ca */ /* 0x000fe200000e0000 */
[----:B------:R-:W-:Y:S02]  /*15030*/  VIADD R14, R12, 0x6 ;  /* 0x000000060c0e7836 */ /* 0x000fe40000000000 */
[----:B------:R-:W-:Y:S01]  /*15040*/  IMAD.MOV.U32 R15, RZ, RZ, 0x40000040 ;  /* 0x40000040ff0f7424 */ /* 0x000fe200078e00ff */
[----:B------:R-:W-:-:S02]  /*15050*/  WARPGROUP.DEPBAR.LE gsb0, 0x0 ;  /* 0x00008000000079c5 */ /* 0x000fc40000010000 */
[----:B------:R-:W-:-:S07]  /*15060*/  WARPGROUP.ARRIVE ;  /* 0x00000000000079c5 */ /* 0x000fce0000000000 */
[----:B------:R-:W-:Y:S01]  /*15070*/  HGMMA.64x96x16.F32 R88, gdesc[UR4], R88, gsb0 ;  /* 0x01600000045879f0 */ /* 0x000fe20008000858 */
[----:B------:R-:W-:Y:S02]  /*15080*/  R2UR UR6, R14 ;  /* 0x000000000e0672ca */ /* 0x000fe400000e0000 */
[----:B------:R-:W-:Y:S02]  /*15090*/  R2UR UR7, R15 ;  /* 0x000000000f0772ca */ /* 0x000fe400000e0000 */
[----:B-----5:R-:W-:Y:S02]  /*150a0*/  R2UR UR4, R216 ;  /* 0x00000000d80472ca */ /* 0x020fe400000e0000 */
        /* <DEDUP_REMOVED lines=8> */
[----:B------:R-:W-:Y:S02]  /*15130*/  R2UR UR4, R214 ;  /* 0x00000000d60472ca */ /* 0x000fe400000e0000 */
[----:B------:R-:W-:Y:S01]  /*15140*/  R2UR UR5, R215 ;  /* 0x00000000d70572ca */ /* 0x000fe200000e0000 */
[----:B------:R-:W-:Y:S01]  /*15150*/  VIADD R14, R12, 0x302 ;  /* 0x000003020c0e7836 */ /* 0x000fe20000000000 */
[----:B------:R-:W-:Y:S01]  /*15160*/  MOV R15, 0x40000040 ;  /* 0x40000040000f7802 */ /* 0x000fe20000000f00 */
[----:B------:R-:W-:-:S02]  /*15170*/  WARPGROUP.DEPBAR.LE gsb0, 0x0 ;  /* 0x00008000000079c5 */ /* 0x000fc40000010000 */
[----:B------:R-:W-:-:S08]  /*15180*/  WARPGROUP.ARRIVE ;  /* 0x00000000000079c5 */ /* 0x000fd00000000000 */
[----:B------:R-:W-:Y:S01]  /*15190*/  HGMMA.64x96x16.F32 R88, gdesc[UR4], R88, gsb0 ;  /* 0x01600000045879f0 */ /* 0x000fe20008000858 */
[----:B------:R-:W-:Y:S02]  /*151a0*/  R2UR UR6, R14 ;  /* 0x000000000e0672ca */ /* 0x000fe400000e0000 */
[----:B------:R-:W-:Y:S02]  /*151b0*/  R2UR UR7, R15 ;  /* 0x000000000f0772ca */ /* 0x000fe400000e0000 */
[----:B------:R-:W-:Y:S02]  /*151c0*/  R2UR UR4, R212 ;  /* 0x00000000d40472ca */ /* 0x000fe400000e0000 */
        /* <DEDUP_REMOVED lines=16> */
[----:B------:R-:W-:Y:S01]  /*152d0*/  R2UR UR7, R15 ;  /* 0x000000000f0772ca */ /* 0x000fe200000e0000 */
[----:B------:R-:W-:Y:S01]  /*152e0*/  UMOV UR4, UR52 ;  /* 0x0000003400047c82 */ /* 0x000fe20008000000 */
[----:B------:R-:W-:Y:S01]  /*152f0*/  UMOV UR5, UR53 ;  /* 0x0000003500057c82 */ /* 0x000fe20008000000 */
[----:B------:R-:W-:Y:S02]  /*15300*/  VIADD R14, R12, 0x600 ;  /* 0x000006000c0e7836 */ /* 0x000fe40000000000 */
[----:B------:R-:W-:Y:S01]  /*15310*/  IMAD.MOV.U32 R15, RZ, RZ, 0x40000040 ;  /* 0x40000040ff0f7424 */ /* 0x000fe200078e00ff */
[----:B------:R-:W-:Y:S02]  /*15320*/  WARPGROUP.DEPBAR.LE gsb0, 0x0 ;  /* 0x00008000000079c5 */ /* 0x000fe40000010000 */
[----:B------:R-:W-:-:S06]  /*15330*/  WARPGROUP.ARRIVE ;  /* 0x00000000000079c5 */ /* 0x000fcc0000000000 */
[----:B------:R-:W-:Y:S01]  /*15340*/  HGMMA.64x96x16.F32 R88, gdesc[UR4], R88, gsb0 ;  /* 0x01600000045879f0 */ /* 0x000fe20008000858 */
[----:B------:R-:W-:Y:S02]  /*15350*/  R2UR UR6, R14 ;  /* 0x000000000e0672ca */ /* 0x000fe400000e0000 */
[----:B------:R-:W-:Y:S01]  /*15360*/  R2UR UR7, R15 ;  /* 0x000000000f0772ca */ /* 0x000fe200000e0000 */
[----:B------:R-:W-:Y:S01]  /*15370*/  UMOV UR4, UR48 ;  /* 0x0000003000047c82 */ /* 0x000fe20008000000 */
[----:B------:R-:W-:Y:S01]  /*15380*/  UMOV UR5, UR49 ;  /* 0x0000003100057c82 */ /* 0x000fe20008000000 */
[----:B------:R-:W-:Y:S01]  /*15390*/  IMAD.MOV.U32 R15, RZ, RZ, 0x40000040 ;  /* 0x40000040ff0f7424 */ /* 0x000fe200078e00ff */
[----:B------:R-:W-:Y:S01]  /*153a0*/  IADD3 R14, R12, 0x602, RZ ;  /* 0x000006020c0e7810 */ /* 0x000fe20007ffe0ff */
[----:B------:R-:W-:Y:S02]  /*153b0*/  WARPGROUP.DEPBAR.LE gsb0, 0x0 ;  /* 0x00008000000079c5 */ /* 0x000fe40000010000 */
[----:B------:R-:W-:-:S06]  /*153c0*/  WARPGROUP.ARRIVE ;  /* 0x00000000000079c5 */ /* 0x000fcc0000000000 */
        /* <DEDUP_REMOVED lines=23> */
[----:B------:R-:W-:Y:S02]  /*15540*/  WARPGROUP.DEPBAR.LE gsb0, 0x0 ;  /* 0x00008000000079c5 */ /* 0x000fe40000010000 */
[----:B------:R-:W-:-:S08]  /*15550*/  WARPGROUP.ARRIVE ;  /* 0x00000000000079c5 */ /* 0x000fd00000000000 */
[----:B------:R-:W-:Y:S01]  /*15560*/  HGMMA.64x96x16.F32 R88, gdesc[UR4], R88, gsb0 ;  /* 0x01600000045879f0 */ /* 0x000fe20008000858 */
        /* <DEDUP_REMOVED lines=65> */
[----:B------:R-:W-:Y:S05]  /*15980*/  @!P0 BRA `(.L_x_1868) ;  /* 0x0000000000048947 */ /* 0x000fea0003800000 */
[----:B------:R-:W-:Y:S01]  /*15990*/  BPT.TRAP 0x1 ;  /* 0x000000040000795c */ /* 0x000fe20000300000 */
.L_x_1868:
[----:B------:R-:W-:Y:S01]  /*159a0*/  SHF.L.U32 R9, R23, 0x1f, RZ ;  /* 0x0000001f17097819 */ /* 0x000fe200000006ff */
[----:B------:R-:W-:-:S04]  /*159b0*/  IMAD R14, R22, 0x8, R16 ;  /* 0x00000008160e7824 */ /* 0x000fc800078e0210 */
[----:B------:R0:W1:Y:S01]  /*159c0*/  SYNCS.PHASECHK.TRANS64.TRYWAIT P2, [R14+URZ+0x2a850], R9 ;  /* 0x02a850090e0075a7 */ /* 0x000062000804017f */
[----:B------:R-:W-:Y:S05]  /*159d0*/  @!P0 BRA `(.L_x_1869) ;  /* 0x0000000000048947 */ /* 0x000fea0003800000 */
[----:B------:R-:W-:Y:S01]  /*159e0*/  BPT.TRAP 0x1 ;  /* 0x000000040000795c */ /* 0x000fe20000300000 */
.L_x_1869:
[----:B------:R-:W-:Y:S01]  /*159f0*/  IADD3 R0, R16, 0x400, RZ ;  /* 0x0000040010007810 */ /* 0x000fe20007ffe0ff */
[----:B------:R-:W-:Y:S03]  /*15a00*/  BSSY B2, `(.L_x_1870) ;  /* 0x0000008000027945 */ /* 0x000fe60003800000 */
[----:B------:R-:W-:-:S04]  /*15a10*/  SHF.R.U32.HI R0, RZ, 0x4, R0 ;  /* 0x00000004ff007819 */ /* 0x000fc80000011600 */
[----:B------:R-:W-:-:S04]  /*15a20*/  LOP3.LUT R0, R0, 0x3fff, RZ, 0xc0, !PT ;  /* 0x00003fff00007812 */ /* 0x000fc800078ec0ff */
[----:B------:R-:W-:-:S05]  /*15a30*/  LOP3.LUT R13, R0, 0x3000000, RZ, 0xfc, !PT ;  /* 0x03000000000d7812 */ /* 0x000fca00078efcff */
[----:B------:R-:W-:Y:S01]  /*15a40*/  IMAD R0, R22, 0x600, R13 ;  /* 0x0000060016007824 */ /* 0x000fe200078e020d */
[----:B-1----:R-:W-:Y:S06]  /*15a50*/  @P2 BRA `(.L_x_1871) ;  /* 0x0000000000082947 */ /* 0x002fec0003800000 */
[----:B------:R-:W1:Y:S02]  /*15a60*/  SYNCS.PHASECHK.TRANS64.TRYWAIT P2, [R14+URZ+0x2a850], R9 ;  /* 0x02a850090e0075a7 */ /* 0x000e64000804017f */
[----:B-1----:R-:W-:Y:S05]  /*15a70*/  @!P2 BRA `(.L_x_1872) ;  /* 0x00000134000ca947 */ /* 0x002fea0003800000 */
.L_x_1871:
[----:B------:R-:W-:Y:S05]  /*15a80*/  BSYNC B2 ;  /* 0x0000000000027941 */ /* 0x000fea0003800000 */
.L_x_1870:
[----:B------:R-:W-:Y:S01]  /*15a90*/  IMAD.MOV.U32 R12, RZ, RZ, R0 ;  /* 0x000000ffff0c7224 */ /* 0x000fe200078e0000 */
[----:B------:R-:W2:Y:S01]  /*15aa0*/  LDL R200, [R1+0x4] ;  /* 0x0000040001c87983 */ /* 0x000ea20000100800 */
[----:B------:R-:W-:Y:S01]  /*15ab0*/  IMAD.MOV.U32 R13, RZ, RZ, 0x40000040 ;  /* 0x40000040ff0d7424 */ /* 0x000fe200078e00ff */
[----:B------:R-:W-:Y:S01]  /*15ac0*/  WARPGROUP.ARRIVE ;  /* 0x00000000000079c5 */ /* 0x000fe20000000000 */
[----:B------:R-:W-:Y:S01]  /*15ad0*/  ISETP.NE.AND P3, PT, R198, 0x1, PT ;  /* 0x00000001c600780c */ /* 0x000fe20003f65270 */
[----:B------:R-:W-:Y:S01]  /*15ae0*/  IMAD.IADD R15, R181, 0x1, R177 ;  /* 0x00000001b50f7824 */ /* 0x000fe200078e02b1 */
[----:B------:R-:W-:Y:S01]  /*15af0*/  R2UR UR6, R12 ;  /* 0x000000000c0672ca */ /* 0x000fe200000e0000 */
[----:B------:R-:W-:Y:S01]  /*15b00*/  VIADD R12, R0, 0x80 ;  /* 0x00000080000c7836 */ /* 0x000fe20000000000 */
[----:B------:R-:W-:Y:S01]  /*15b10*/  R2UR UR7, R13 ;  /* 0x000000000d0772ca */ /* 0x000fe200000e0000 */
[----:B------:R-:W-:Y:S01]  /*15b20*/  IMAD.MOV.U32 R13, RZ, RZ, 0x40000040 ;  /* 0x40000040ff0d7424 */ /* 0x000fe200078e00ff */
[----:B------:R-:W-:-:S04]  /*15b30*/  @!P1 IADD3 R7, R7, 0x2a840, RZ ;  /* 0x0002a84007079810 */ /* 0x000fc80007ffe0ff */
[----:B------:R-:W-:-:S03]  /*15b40*/  @!P1 PRMT R7, RZ, 0x654, R7 ;  /* 0x00000654ff079816 */ /* 0x000fc60000000007 */
[----:B01----:R-:W0:Y:S04]  /*15b50*/  @P3 LDC R9, c[0x0][0x450] ;  /* 0x00011400ff093b82 */ /* 0x003e280000000800 */
        /* <DEDUP_REMOVED lines=12> */
[----:B--2---:R-:W-:Y:S01]  /*15c20*/  LOP3.LUT P2, RZ, R200, 0x100000, RZ, 0xc0, !PT ;  /* 0x00100000c8ff7812 */ /* 0x004fe2000784c0ff */
        /* <DEDUP_REMOVED lines=14> */
[----:B------:R-:W1:Y:S02]  /*15d10*/  @P3 LDC R0, c[0x0][0x44c] ;  /* 0x00011300ff003b82 */ /* 0x000e640000000800 */
[----:B-1----:R-:W-:-:S05]  /*15d20*/  @P3 IMAD.HI.U32 R0, R15, R0, RZ ;  /* 0x000000000f003227 */ /* 0x002fca00078e00ff */
[----:B0-----:R-:W-:-:S05]  /*15d30*/  @P3 SHF.R.U32.HI R15, RZ, R9, R0 ;  /* 0x00000009ff0f3219 */ /* 0x001fca0000011600 */
[----:B------:R-:W0:Y:S01]  /*15d40*/  SHFL.IDX PT, R2, R15, RZ, 0x1c1f ;  /* 0x001c1fff0f027589 */ /* 0x000e2200000e0000 */
[----:B------:R-:W-:Y:S02]  /*15d50*/  WARPGROUP.DEPBAR.LE gsb0, 0x0 ;  /* 0x00008000000079c5 */ /* 0x000fe40000010000 */
[----:B------:R-:W-:-:S06]  /*15d60*/  WARPGROUP.ARRIVE ;  /* 0x00000000000079c5 */ /* 0x000fcc0000000000 */
[----:B------:R-:W-:Y:S01]  /*15d70*/  HGMMA.64x128x16.F32 R24, R140, gdesc[UR4].tnspB, R24, gsb0 ;  /* 0x41e000048c187df0 */ /* 0x000fe20008000818 */
[----:B------:R-:W-:Y:S02]  /*15d80*/  R2UR UR6, R12 ;  /* 0x000000000c0672ca */ /* 0x000fe400000e0000 */
[----:B------:R-:W-:Y:S01]  /*15d90*/  R2UR UR7, R13 ;  /* 0x000000000d0772ca */ /* 0x000fe200000e0000 */
[----:B------:R-:W-:Y:S02]  /*15da0*/  WARPGROUP.DEPBAR.LE gsb0, 0x0 ;  /* 0x00008000000079c5 */ /* 0x000fe40000010000 */
[----:B------:R-:W-:Y:S01]  /*15db0*/  WARPGROUP.ARRIVE ;  /* 0x00000000000079c5 */ /* 0x000fe20000000000 */
[----:B------:R-:W-:-:S04]  /*15dc0*/  IMAD R140, R10, -0x60, RZ ;  /* 0xffffffa00a8c7824 */ /* 0x000fc800078e02ff */
[----:B------:R-:W-:-:S05]  /*15dd0*/  VIADD R9, R140, 0x1 ;  /* 0x000000018c097836 */ /* 0x000fca0000000000 */
[----:B------:R-:W-:Y:S01]  /*15de0*/  HGMMA.64x128x16.F32 R24, R136, gdesc[UR4].tnspB, R24, gsb0 ;  /* 0x41e0000488187df0 */ /* 0x000fe20008000818 */
[----:B------:R-:W-:Y:S02]  /*15df0*/  IMAD R0, R180, -0x2, R9 ;  /* 0xfffffffeb4007824 */ /* 0x000fe400078e0209 */
[----:B------:R-:W-:-:S05]  /*15e00*/  IMAD.U32 R9, RZ, RZ, UR47 ;  /* 0x0000002fff097e24 */ /* 0x000fca000f8e00ff */
[----:B------:R-:W-:Y:S01]  /*15e10*/  LOP3.LUT R12, RZ, R9, RZ, 0x33, !PT ;  /* 0x00000009ff0c7212 */ /* 0x000fe200078e33ff */
[----:B------:R-:W-:Y:S02]  /*15e20*/  WARPGROUP.DEPBAR.LE gsb0, 0x0 ;  /* 0x00008000000079c5 */ /* 0x000fe40000010000 */
[----:B------:R1:W-:Y:S02]  /*15e30*/  @!P1 SYNCS.ARRIVE.TRANS64.RED.A1T0 RZ, [R7+URZ], RZ ;  /* 0x000000ff07ff99a7 */ /* 0x0003e4000810043f */
[----:B-1----:R-:W-:Y:S01]  /*15e40*/  IADD3 R7, -R163, R0, R164 ;  /* 0x00000000a3077210 */ /* 0x002fe20007ffe1a4 */
[----:B------:R-:W-:-:S04]  /*15e50*/  VIADD R0, R0, 0xffffffff ;  /* 0xffffffff00007836 */ /* 0x000fc80000000000 */
[----:B------:R-:W-:Y:S02]  /*15e60*/  VIADD R23, R7, UR54 ;  /* 0x0000003607177c36 */ /* 0x000fe40008000000 */
[----:B------:R-:W-:Y:S02]  /*15e70*/  IMAD.IADD R7, R12, 0x1, R7 ;  /* 0x000000010c077824 */ /* 0x000fe400078e0207 */
[----:B0-----:R-:W-:-:S03]  /*15e80*/  IMAD.IADD R139, R23, 0x1, R2 ;  /* 0x00000001178b7824 */ /* 0x001fc600078e0202 */
[----:B------:R-:W-:Y:S01]  /*15e90*/  IADD3 R137, R7, R2, RZ ;  /* 0x0000000207897210 */ /* 0x000fe20007ffe0ff */
        /* <DEDUP_REMOVED lines=13> */
.L_x_1875:
[----:B------:R-:W-:-:S05]  /*15f70*/  IMAD.U32 R22, RZ, RZ, UR46 ;  /* 0x0000002eff167e24 */ /* 0x000fca000f8e00ff */
[----:B------:R-:W-:-:S13]  /*15f80*/  ISETP.NE.AND P2, PT, R22, 0x1, PT ;  /* 0x000000011600780c */ /* 0x000fda0003f45270 */
[----:B------:R-:W0:Y:S02]  /*15f90*/  @P2 LDC.64 R12, c[0x0][0x9e8] ;  /* 0x00027a00ff0c2b82 */ /* 0x000e240000000a00 */
[----:B0-----:R-:W-:-:S05]  /*15fa0*/  @P2 IMAD.HI.U32 R12, R141, R12, RZ ;  /* 0x0000000c8d0c2227 */ /* 0x001fca00078e00ff */
[----:B------:R-:W-:-:S07]  /*15fb0*/  @P2 SHF.R.U32.HI R141, RZ, R13, R12 ;  /* 0x0000000dff8d2219 */ /* 0x000fce000001160c */
.L_x_1876:
[----:B------:R-:W-:Y:S05]  /*15fc0*/  BSYNC B2 ;  /* 0x0000000000027941 */ /* 0x000fea0003800000 */
.L_x_1874:
[----:B------:R-:W-:-:S05]  /*15fd0*/  IMAD R2, R141, R22, R0 ;  /* 0x000000168d027224 */ /* 0x000fca00078e0200 */
[----:B------:R-:W-:Y:S02]  /*15fe0*/  VIADDMNMX R139, R2, R22, R139, PT ;  /* 0x00000016028b7246 */ /* 0x000fe4000380018b */
[----:B------:R-:W-:-:S07]  /*15ff0*/  VIMNMX R137, R137, R2, !PT ;  /* 0x0000000289897248 */ /* 0x000fce0007fe0100 */
.L_x_1873:
        /* <DEDUP_REMOVED lines=12> */
[--C-:B0-----:R-:W-:Y:S01]  /*160c0*/  IMAD.IADD R23, R23, 0x1, R12.reuse ;  /* 0x0000000117177824 */ /* 0x101fe200078e020c */
[----:B------:R-:W-:Y:S01]  /*160d0*/  ISETP.GE.AND P5, PT, R140, 0x11, PT ;  /* 0x000000118c00780c */ /* 0x000fe20003fa6270 */
[----:B------:R-:W-:Y:S01]  /*160e0*/  IMAD.IADD R89, R7, 0x1, R12 ;  /* 0x0000000107597824 */ /* 0x000fe200078e020c */
        /* <DEDUP_REMOVED lines=104> */
[----:B------:R-:W-:-:S13]  /*16770*/  LOP3.LUT P6, RZ, R200, 0x100000, RZ, 0xc0, !PT ;  /* 0x00100000c8ff7812 */ /* 0x000fda00078cc0ff */
        /* <DEDUP_REMOVED lines=13> */
.L_x_1879:
[----:B------:R-:W-:-:S05]  /*16850*/  IMAD.U32 R15, RZ, RZ, UR46 ;  /* 0x0000002eff0f7e24 */ /* 0x000fca000f8e00ff */
[----:B------:R-:W-:-:S13]  /*16860*/  ISETP.NE.AND P6, PT, R15, 0x1, PT ;  /* 0x000000010f00780c */ /* 0x000fda0003fc5270 */
[----:B------:R-:W0:Y:S02]  /*16870*/  @P6 LDC.64 R12, c[0x0][0x9e8] ;  /* 0x00027a00ff0c6b82 */ /* 0x000e240000000a00 */
[----:B0-----:R-:W-:-:S05]  /*16880*/  @P6 IMAD.HI.U32 R12, R7, R12, RZ ;  /* 0x0000000c070c6227 */ /* 0x001fca00078e00ff */
[----:B------:R-:W-:-:S07]  /*16890*/  @P6 SHF.R.U32.HI R7, RZ, R13, R12 ;  /* 0x0000000dff076219 */ /* 0x000fce000001160c */
.L_x_1880:
[----:B------:R-:W-:Y:S05]  /*168a0*/  BSYNC B2 ;  /* 0x0000000000027941 */ /* 0x000fea0003800000 */
.L_x_1878:
[----:B------:R-:W-:-:S05]  /*168b0*/  IMAD R0, R7, R15, R0 ;  /* 0x0000000f07007224 */ /* 0x000fca00078e0200 */
[----:B------:R-:W-:Y:S02]  /*168c0*/  VIADDMNMX R23, R0, R15, R23, PT ;  /* 0x0000000f00177246 */ /* 0x000fe40003800117 */
[----:B------:R-:W-:-:S07]  /*168d0*/  VIMNMX R89, R89, R0, !PT ;  /* 0x0000000059597248 */ /* 0x000fce0007fe0100 */
.L_x_1877:
[C---:B------:R-:W-:Y:S01]  /*168e0*/  ISETP.GT.AND P2, PT, R89.reuse, 0x1, !P2 ;  /* 0x000000015900780c */ /* 0x040fe20005744270 */
[----:B------:R-:W-:Y:S01]  /*168f0*/  @!P1 VIADD R14, R14, 0x2a860 ;  /* 0x0002a8600e0e9836 */ /* 0x000fe20000000000 */
[----:B------:R-:W-:Y:S02]  /*16900*/  ISETP.GT.AND P3, PT, R89, 0x8, !P3 ;  /* 0x000000085900780c */ /* 0x000fe40005f64270 */
        /* <DEDUP_REMOVED lines=66> */
[----:B------:R-:W-:Y:S02]  /*16d30*/  ISETP.LT.OR P2, PT, R23, 0x31, P2 ;  /* 0x000000311700780c */ /* 0x000fe40001741670 */
[----:B------:R-:W-:Y:S01]  /*16d40*/  ISETP.NE.AND P3, PT, R157, RZ, PT ;  /* 0x000000ff9d00720c */ /* 0x000fe20003f65270 */
[----:B------:R-:W0:Y:S01]  /*16d50*/  SHFL.BFLY PT, R7, R0, 0x2, 0x1f ;  /* 0x0c401f0000077f89 */ /* 0x000e2200000e0000 */
        /* <DEDUP_REMOVED lines=13> */
[----:B0-----:R-:W-:-:S02]  /*16e30*/  FMNMX.FTZ R15, R0, R7, !PT ;  /* 0x00000007000f7209 */ /* 0x001fc40007810000 */
[----:B------:R-:W-:Y:S02]  /*16e40*/  FSEL R118, R118, -INF , !P2 ;  /* 0xff80000076767808 */ /* 0x000fe40005000000 */
[----:B------:R-:W-:Y:S01]  /*16e50*/  ISETP.NE.AND P2, PT, R153, RZ, PT ;  /* 0x000000ff9900720c */ /* 0x000fe20003f45270 */
[----:B------:R-:W0:Y:S01]  /*16e60*/  SHFL.BFLY PT, R106, R15, 0x1, 0x1f ;  /* 0x0c201f000f6a7f89 */ /* 0x000e2200000e0000 */
[----:B------:R-:W-:Y:S02]  /*16e70*/  MOV R7, UR43 ;  /* 0x0000002b00077c02 */ /* 0x000fe40008000f00 */
[----:B------:R-:W-:Y:S02]  /*16e80*/  ISETP.GT.AND P2, PT, R89, 0x39, !P2 ;  /* 0x000000395900780c */ /* 0x000fe40005744270 */
[C---:B------:R-:W-:Y:S02]  /*16e90*/  ISETP.LT.OR P5, PT, R23.reuse, 0x59, P5 ;  /* 0x000000591700780c */ /* 0x040fe40002fa1670 */
[----:B------:R-:W-:-:S02]  /*16ea0*/  ISETP.LT.OR P2, PT, R23, 0x3a, P2 ;  /* 0x0000003a1700780c */ /* 0x000fc40001741670 */
[----:B------:R-:W-:Y:S02]  /*16eb0*/  FSEL R134, R134, -INF , !P5 ;  /* 0xff80000086867808 */ /* 0x000fe40006800000 */
[----:B------:R-:W-:Y:S02]  /*16ec0*/  FSEL R218, R119, -INF , !P2 ;  /* 0xff80000077da7808 */ /* 0x000fe40005000000 */
[----:B------:R-:W-:-:S04]  /*16ed0*/  ISETP.NE.AND P2, PT, R117, RZ, PT ;  /* 0x000000ff7500720c */ /* 0x000fc80003f45270 */
        /* <DEDUP_REMOVED lines=24> */
[----:B------:R-:W-:-:S02]  /*17060*/  FSEL R103, R90, -INF , !P2 ;  /* 0xff8000005a677808 */ /* 0x000fc40005000000 */
[----:B------:R-:W-:Y:S02]  /*17070*/  FSETP.NEU.FTZ.AND P2, PT, R106, -INF , PT ;  /* 0xff8000006a00780b */ /* 0x000fe40003f5d000 */
        /* <DEDUP_REMOVED lines=27> */
[----:B------:R-:W-:-:S02]  /*17230*/  FFMA.FTZ R109, R132, R7, -R105 ;  /* 0x00000007846d7223 */ /* 0x000fc40000010869 */
        /* <DEDUP_REMOVED lines=24> */
[----:B------:R2:W3:Y:S01]  /*173c0*/  MUFU.EX2 R100, R142 ;  /* 0x0000008e00647308 */ /* 0x0004e20000000800 */
[-CC-:B0-----:R-:W-:Y:S01]  /*173d0*/  FFMA.FTZ R104, R144, R7.reuse, -R105.reuse ;  /* 0x0000000790687223 */ /* 0x181fe20000010869 */
[--C-:B------:R-:W-:Y:S01]  /*173e0*/  FFMA.FTZ R144, R112, R7, -R105.reuse ;  /* 0x0000000770907223 */ /* 0x100fe20000010869 */
[----:B------:R-:W-:Y:S01]  /*173f0*/  FMNMX.FTZ R0, R138, R97, !PT ;  /* 0x000000618a007209 */ /* 0x000fe20007810000 */
[-CC-:B------:R-:W-:Y:S01]  /*17400*/  FFMA.FTZ R97, R148, R7.reuse, -R105.reuse ;  /* 0x0000000794617223 */ /* 0x180fe20000010869 */
[--C-:B------:R-:W-:Y:S01]  /*17410*/  FFMA.FTZ R112, R140, R7, -R105.reuse ;  /* 0x000000078c707223 */ /* 0x100fe20000010869 */
[----:B-1----:R-:W-:Y:S02]  /*17420*/  F2FP.F16.F32.PACK_AB R154, R96, R93 ;  /* 0x0000005d609a723e */ /* 0x002fe400000000ff */
[----:B------:R-:W0:Y:S01]  /*17430*/  SHFL.BFLY PT, R101, R0, 0x2, 0x1f ;  /* 0x0c401f0000657f89 */ /* 0x000e2200000e0000 */
[----:B------:R1:W-:Y:S01]  /*17440*/  MUFU.EX2 R89, R108 ;  /* 0x0000006c00597308 */ /* 0x0003e20000000800 */
[----:B--2---:R-:W-:-:S07]  /*17450*/  FFMA.FTZ R142, R124, R7, -R105 ;  /* 0x000000077c8e7223 */ /* 0x004fce0000010869 */
[----:B------:R-:W2:Y:S01]  /*17460*/  MUFU.EX2 R104, R104 ;  /* 0x0000006800687308 */ /* 0x000ea20000000800 */
[----:B-1----:R-:W-:Y:S01]  /*17470*/  FFMA.FTZ R108, R150, R7, -R105 ;  /* 0x00000007966c7223 */ /* 0x002fe20000010869 */
[----:B---3--:R-:W-:-:S06]  /*17480*/  F2FP.F16.F32.PACK_AB R148, R100, R95 ;  /* 0x0000005f6494723e */ /* 0x008fcc00000000ff */
[----:B------:R-:W-:Y:S01]  /*17490*/  MUFU.EX2 R144, R144 ;  /* 0x0000009000907308 */ /* 0x000fe20000000800 */
[----:B0-----:R-:W-:-:S07]  /*174a0*/  FMNMX.FTZ R90, R0, R101, !PT ;  /* 0x00000065005a7209 */ /* 0x001fce0007810000 */
[----:B------:R-:W-:Y:S01]  /*174b0*/  MUFU.EX2 R23, R23 ;  /* 0x0000001700177308 */ /* 0x000fe20000000800 */
[----:B------:R-:W-:Y:S01]  /*174c0*/  FSEL R0, R106, RZ, P2 ;  /* 0x000000ff6a007208 */ /* 0x000fe20001000000 */
[----:B------:R-:W-:Y:S01]  /*174d0*/  FFMA.FTZ R101, R152, R7, -R105 ;  /* 0x0000000798657223 */ /* 0x000fe20000010869 */
[----:B------:R-:W-:Y:S01]  /*174e0*/  @!P1 PRMT R105, RZ, 0x654, R14 ;  /* 0x00000654ff699816 */ /* 0x000fe2000000000e */
[----:B------:R-:W0:Y:S01]  /*174f0*/  SHFL.BFLY PT, R111, R90, 0x1, 0x1f ;  /* 0x0c201f005a6f7f89 */ /* 0x000e2200000e0000 */
[----:B------:R-:W-:Y:S01]  /*17500*/  F2FP.F16.F32.PACK_AB R152, R92, R91 ;  /* 0x0000005b5c98723e */ /* 0x000fe200000000ff */
[----:B------:R-:W-:Y:S01]  /*17510*/  FADD.FTZ R0, -R0, R3 ;  /* 0x0000000300007221 */ /* 0x000fe20000010100 */
[----:B------:R1:W-:Y:S01]  /*17520*/  @!P1 SYNCS.ARRIVE.TRANS64.RED.A1T0 RZ, [R105+URZ], RZ ;  /* 0x000000ff69ff99a7 */ /* 0x0003e2000810043f */
[----:B------:R-:W-:Y:S01]  /*17530*/  MUFU.EX2 R146, R146 ;  /* 0x0000009200927308 */ /* 0x000fe20000000800 */
[----:B--2---:R-:W-:Y:S01]  /*17540*/  F2FP.F16.F32.PACK_AB R150, R104, R89 ;  /* 0x000000596896723e */ /* 0x004fe200000000ff */
[----:B------:R-:W-:-:S06]  /*17550*/  FMUL.FTZ R0, R0, R7 ;  /* 0x0000000700007220 */ /* 0x000fcc0000410000 */
[----:B------:R-:W2:Y:S08]  /*17560*/  MUFU.EX2 R0, R0 ;  /* 0x0000000000007308 */ /* 0x000eb00000000800 */
[----:B------:R-:W-:Y:S01]  /*17570*/  MUFU.EX2 R97, R97 ;  /* 0x0000006100617308 */ /* 0x000fe20000000800 */
[----:B0-----:R-:W-:-:S04]  /*17580*/  FMNMX.FTZ R90, R90, R111, !PT ;  /* 0x0000006f5a5a7209 */ /* 0x001fc80007810000 */
[C---:B------:R-:W-:Y:S01]  /*17590*/  FSETP.NEU.FTZ.AND P2, PT, R90.reuse, -INF , PT ;  /* 0xff8000005a00780b */ /* 0x040fe20003f5d000 */
[----:B------:R-:W-:Y:S02]  /*175a0*/  FMUL.FTZ R3, R90, R7 ;  /* 0x000000075a037220 */ /* 0x000fe40000410000 */
[----:B------:R-:W-:Y:S03]  /*175b0*/  MUFU.EX2 R99, R99 ;  /* 0x0000006300637308 */ /* 0x000fe60000000800 */
[----:B------:R-:W-:-:S05]  /*175c0*/  FSEL R3, R3, RZ, P2 ;  /* 0x000000ff03037208 */ /* 0x000fca0001000000 */
[----:B------:R-:W-:Y:S01]  /*175d0*/  MUFU.EX2 R108, R108 ;  /* 0x0000006c006c7308 */ /* 0x000fe20000000800 */
[-CC-:B------:R-:W-:Y:S01]  /*175e0*/  FFMA.FTZ R157, R103, R7.reuse, -R3.reuse ;  /* 0x00000007679d7223 */ /* 0x180fe20000010803 */
[----:B------:R-:W-:Y:S01]  /*175f0*/  FSEL R103, R90, RZ, P2 ;  /* 0x000000ff5a677208 */ /* 0x000fe20001000000 */
[-CC-:B------:R-:W-:Y:S01]  /*17600*/  FFMA.FTZ R12, R12, R7.reuse, -R3.reuse ;  /* 0x000000070c0c7223 */ /* 0x180fe20000010803 */
[-CC-:B------:R-:W-:Y:S01]  /*17610*/  FFMA.FTZ R159, R94, R7.reuse, -R3.reuse ;  /* 0x000000075e9f7223 */ /* 0x180fe20000010803 */
[-CC-:B------:R-:W-:Y:S01]  /*17620*/  FFMA.FTZ R94, R156, R7.reuse, -R3.reuse ;  /* 0x000000079c5e7223 */ /* 0x180fe20000010803 */
[-C--:B------:R-:W-:Y:S01]  /*17630*/  FFMA.FTZ R153, R98, R7.reuse, -R3 ;  /* 0x0000000762997223 */ /* 0x080fe20000010803 */
[----:B------:R-:W-:Y:S01]  /*17640*/  FADD.FTZ R2, -R103, R4 ;  /* 0x0000000467027221 */ /* 0x000fe20000010100 */
[----:B------:R-:W-:Y:S01]  /*17650*/  MUFU.EX2 R157, R157 ;  /* 0x0000009d009d7308 */ /* 0x000fe20000000800 */
[----:B--2---:R-:W-:Y:S01]  /*17660*/  FFMA.FTZ R103, R0, R6, R13 ;  /* 0x0000000600677223 */ /* 0x004fe2000001000d */
[-CC-:B------:R-:W-:Y:S01]  /*17670*/  FFMA.FTZ R98, R158, R7.reuse, -R3.reuse ;  /* 0x000000079e627223 */ /* 0x180fe20000010803 */
[-C--:B------:R-:W-:Y:S01]  /*17680*/  FMUL.FTZ R2, R2, R7.reuse ;  /* 0x0000000702027220 */ /* 0x080fe20000410000 */
[-C--:B------:R-:W-:Y:S01]  /*17690*/  FFMA.FTZ R155, R102, R7.reuse, -R3 ;  /* 0x00000007669b7223 */ /* 0x080fe20000010803 */
[----:B------:R-:W-:Y:S01]  /*176a0*/  FADD.FTZ R6, R88, R103 ;  /* 0x0000006758067221 */ /* 0x000fe20000010000 */
[-CC-:B------:R-:W-:Y:S01]  /*176b0*/  FFMA.FTZ R102, R200, R7.reuse, -R3.reuse ;  /* 0x00000007c8667223 */ /* 0x180fe20000010803 */
[-CC-:B------:R-:W-:Y:S01]  /*176c0*/  FFMA.FTZ R149, R210, R7.reuse, -R3.reuse ;  /* 0x00000007d2957223 */ /* 0x180fe20000010803 */
[----:B------:R-:W-:Y:S01]  /*176d0*/  MUFU.EX2 R12, R12 ;  /* 0x0000000c000c7308 */ /* 0x000fe20000000800 */
[----:B------:R-:W-:Y:S01]  /*176e0*/  FADD.FTZ R103, R15, R6 ;  /* 0x000000060f677221 */ /* 0x000fe20000010000 */
        /* <DEDUP_REMOVED lines=24> */
[----:B------:R-:W-:Y:S02]  /*17870*/  F2FP.F16.F32.PACK_AB R156, R88, R13 ;  /* 0x0000000d589c723e */ /* 0x000fe400000000ff */
[----:B------:R-:W-:Y:S01]  /*17880*/  FADD.FTZ R6, R12, R5 ;  /* 0x000000050c067221 */ /* 0x000fe20000010000 */
[----:B------:R-:W-:Y:S01]  /*17890*/  FADD.FTZ R118, R100, R103 ;  /* 0x0000006764767221 */ /* 0x000fe20000010000 */
[----:B------:R-:W-:Y:S01]  /*178a0*/  ISETP.GT.AND P2, PT, R10, R11, PT ;  /* 0x0000000b0a00720c */ /* 0x000fe20003f44270 */
[----:B------:R-:W0:Y:S01]  /*178b0*/  MUFU.EX2 R153, R153 ;  /* 0x0000009900997308 */ /* 0x000e220000000800 */
[----:B--2---:R-:W-:Y:S01]  /*178c0*/  FADD.FTZ R5, R159, R6 ;  /* 0x000000069f057221 */ /* 0x004fe20000010000 */
[----:B------:R-:W-:Y:S01]  /*178d0*/  FADD.FTZ R103, R89, R118 ;  /* 0x0000007659677221 */ /* 0x000fe20000010000 */
[-CC-:B------:R-:W-:Y:S01]  /*178e0*/  FFMA.FTZ R118, R228, R7.reuse, -R3.reuse ;  /* 0x00000007e4767223 */ /* 0x180fe20000010803 */
[----:B------:R-:W-:Y:S01]  /*178f0*/  FFMA.FTZ R3, R138, R7, -R3 ;  /* 0x000000078a037223 */ /* 0x000fe20000010803 */
[----:B------:R-:W-:Y:S01]  /*17900*/  F2FP.F16.F32.PACK_AB R140, R108, R99 ;  /* 0x000000636c8c723e */ /* 0x000fe200000000ff */
[----:B------:R-:W-:Y:S01]  /*17910*/  FADD.FTZ R103, R104, R103 ;  /* 0x0000006768677221 */ /* 0x000fe20000010000 */
[----:B------:R-:W-:Y:S01]  /*17920*/  F2FP.F16.F32.PACK_AB R157, R12, R157 ;  /* 0x0000009d0c9d723e */ /* 0x000fe200000000ff */
[----:B------:R-:W2:Y:S01]  /*17930*/  MUFU.EX2 R98, R98 ;  /* 0x0000006200627308 */ /* 0x000ea20000000800 */
[----:B---3--:R-:W-:Y:S01]  /*17940*/  FADD.FTZ R6, R94, R5 ;  /* 0x000000055e067221 */ /* 0x008fe20000010000 */
[----:B------:R-:W-:Y:S01]  /*17950*/  FADD.FTZ R120, R144, R103 ;  /* 0x0000006790787221 */ /* 0x000fe20000010000 */
[C---:B------:R-:W-:Y:S01]  /*17960*/  F2FP.F16.F32.PACK_AB R144, R23.reuse, R144 ;  /* 0x000000901790723e */ /* 0x040fe200000000ff */
[----:B------:R-:W-:Y:S01]  /*17970*/  VIADD R10, R10, 0xffffffff ;  /* 0xffffffff0a0a7836 */ /* 0x000fe20000000000 */
[----:B------:R-:W-:Y:S01]  /*17980*/  F2FP.F16.F32.PACK_AB R159, R94, R159 ;  /* 0x0000009f5e9f723e */ /* 0x000fe200000000ff */
[----:B------:R-:W-:Y:S01]  /*17990*/  FADD.FTZ R103, R23, R120 ;  /* 0x0000007817677221 */ /* 0x000fe20000010000 */
[----:B------:R-:W-:Y:S01]  /*179a0*/  IMAD.MOV.U32 R23, RZ, RZ, R21 ;  /* 0x000000ffff177224 */ /* 0x000fe200078e0015 */
[----:B------:R-:W3:Y:S01]  /*179b0*/  MUFU.EX2 R155, R155 ;  /* 0x0000009b009b7308 */ /* 0x000ee20000000800 */
[----:B0-----:R-:W-:Y:S01]  /*179c0*/  FADD.FTZ R5, R153, R6 ;  /* 0x0000000699057221 */ /* 0x001fe20000010000 */
[----:B------:R-:W-:Y:S01]  /*179d0*/  FADD.FTZ R120, R146, R103 ;  /* 0x0000006792787221 */ /* 0x000fe20000010000 */
[----:B------:R-:W-:-:S03]  /*179e0*/  F2FP.F16.F32.PACK_AB R146, R97, R146 ;  /* 0x000000926192723e */ /* 0x000fc600000000ff */
[----:B------:R-:W-:Y:S02]  /*179f0*/  FADD.FTZ R120, R97, R120 ;  /* 0x0000007861787221 */ /* 0x000fe40000010000 */
[----:B------:R-:W0:Y:S01]  /*17a00*/  MUFU.EX2 R102, R102 ;  /* 0x0000006600667308 */ /* 0x000e220000000800 */
[C---:B--2---:R-:W-:Y:S01]  /*17a10*/  FADD.FTZ R6, R98.reuse, R5 ;  /* 0x0000000562067221 */ /* 0x044fe20000010000 */
[----:B------:R-:W-:Y:S01]  /*17a20*/  FADD.FTZ R103, R99, R120 ;  /* 0x0000007863677221 */ /* 0x000fe20000010000 */
[----:B------:R-:W-:-:S03]  /*17a30*/  F2FP.F16.F32.PACK_AB R153, R98, R153 ;  /* 0x000000996299723e */ /* 0x000fc600000000ff */
[----:B------:R-:W-:Y:S02]  /*17a40*/  FADD.FTZ R103, R108, R103 ;  /* 0x000000676c677221 */ /* 0x000fe40000010000 */
[----:B------:R-:W2:Y:S01]  /*17a50*/  MUFU.EX2 R149, R149 ;  /* 0x0000009500957308 */ /* 0x000ea20000000800 */
[----:B---3--:R-:W-:-:S07]  /*17a60*/  FADD.FTZ R5, R155, R6 ;  /* 0x000000069b057221 */ /* 0x008fce0000010000 */
[----:B------:R-:W3:Y:S01]  /*17a70*/  MUFU.EX2 R116, R116 ;  /* 0x0000007400747308 */ /* 0x000ee20000000800 */
[C---:B0-----:R-:W-:Y:S01]  /*17a80*/  FADD.FTZ R6, R102.reuse, R5 ;  /* 0x0000000566067221 */ /* 0x041fe20000010000 */
[----:B------:R-:W-:-:S06]  /*17a90*/  F2FP.F16.F32.PACK_AB R155, R102, R155 ;  /* 0x0000009b669b723e */ /* 0x000fcc00000000ff */
[----:B------:R-:W0:Y:S01]  /*17aa0*/  MUFU.EX2 R151, R151 ;  /* 0x0000009700977308 */ /* 0x000e220000000800 */
[----:B--2---:R-:W-:-:S07]  /*17ab0*/  FADD.FTZ R5, R149, R6 ;  /* 0x0000000695057221 */ /* 0x004fce0000010000 */
[----:B------:R-:W2:Y:S01]  /*17ac0*/  MUFU.EX2 R4, R214 ;  /* 0x000000d600047308 */ /* 0x000ea20000000800 */
[C---:B---3--:R-:W-:Y:S01]  /*17ad0*/  FADD.FTZ R6, R116.reuse, R5 ;  /* 0x0000000574067221 */ /* 0x048fe20000010000 */
[----:B------:R-:W-:-:S06]  /*17ae0*/  F2FP.F16.F32.PACK_AB R149, R116, R149 ;  /* 0x000000957495723e */ /* 0x000fcc00000000ff */
[----:B------:R-:W3:Y:S01]  /*17af0*/  MUFU.EX2 R145, R145 ;  /* 0x0000009100917308 */ /* 0x000ee20000000800 */
[----:B0-----:R-:W-:-:S07]  /*17b00*/  FADD.FTZ R5, R151, R6 ;  /* 0x0000000697057221 */ /* 0x001fce0000010000 */
[----:B------:R-:W0:Y:S01]  /*17b10*/  MUFU.EX2 R110, R110 ;  /* 0x0000006e006e7308 */ /* 0x000e220000000800 */
[C---:B--2---:R-:W-:Y:S01]  /*17b20*/  FADD.FTZ R6, R4.reuse, R5 ;  /* 0x0000000504067221 */ /* 0x044fe20000010000 */
[----:B------:R-:W-:Y:S01]  /*17b30*/  F2FP.F16.F32.PACK_AB R151, R4, R151 ;  /* 0x000000970497723e */ /* 0x000fe200000000ff */
[----:B------:R-:W-:-:S05]  /*17b40*/  IMAD.MOV.U32 R4, RZ, RZ, R90 ;  /* 0x000000ffff047224 */ /* 0x000fca00078e005a */
        /* <DEDUP_REMOVED lines=17> */
[----:B------:R-:W3:Y:S01]  /*17c60*/  MUFU.EX2 R101, R101 ;  /* 0x0000006500657308 */ /* 0x000ee20000000800 */
[----:B0-----:R-:W-:-:S07]  /*17c70*/  FADD.FTZ R22, R142, R103 ;  /* 0x000000678e167221 */ /* 0x001fce0000010000 */
[----:B------:R-:W0:Y:S01]  /*17c80*/  MUFU.EX2 R130, R130 ;  /* 0x0000008200827308 */ /* 0x000e220000000800 */
[C---:B--2---:R-:W-:Y:S01]  /*17c90*/  FADD.FTZ R5, R118.reuse, R5 ;  /* 0x0000000576057221 */ /* 0x044fe20000010000 */
[----:B------:R-:W-:-:S06]  /*17ca0*/  F2FP.F16.F32.PACK_AB R143, R118, R143 ;  /* 0x0000008f768f723e */ /* 0x000fcc00000000ff */
[----:B------:R-:W2:Y:S01]  /*17cb0*/  MUFU.EX2 R136, R136 ;  /* 0x0000008800887308 */ /* 0x000ea20000000800 */
[C---:B---3--:R-:W-:Y:S01]  /*17cc0*/  FADD.FTZ R13, R101.reuse, R22 ;  /* 0x00000016650d7221 */ /* 0x048fe20000010000 */
[----:B------:R-:W-:-:S06]  /*17cd0*/  F2FP.F16.F32.PACK_AB R142, R101, R142 ;  /* 0x0000008e658e723e */ /* 0x000fcc00000000ff */
[----:B------:R-:W3:Y:S01]  /*17ce0*/  MUFU.EX2 R137, R230 ;  /* 0x000000e600897308 */ /* 0x000ee20000000800 */
[----:B0-----:R-:W-:-:S07]  /*17cf0*/  FADD.FTZ R5, R130, R5 ;  /* 0x0000000582057221 */ /* 0x001fce0000010000 */
[----:B------:R-:W0:Y:S01]  /*17d00*/  MUFU.EX2 R107, R107 ;  /* 0x0000006b006b7308 */ /* 0x000e220000000800 */
[----:B--2---:R-:W-:-:S07]  /*17d10*/  FADD.FTZ R22, R136, R13 ;  /* 0x0000000d88167221 */ /* 0x004fce0000010000 */
[----:B------:R-:W2:Y:S01]  /*17d20*/  MUFU.EX2 R134, R134 ;  /* 0x0000008600867308 */ /* 0x000ea20000000800 */
[C---:B---3--:R-:W-:Y:S01]  /*17d30*/  FADD.FTZ R5, R137.reuse, R5 ;  /* 0x0000000589057221 */ /* 0x048fe20000010000 */
[----:B------:R-:W-:-:S06]  /*17d40*/  F2FP.F16.F32.PACK_AB R137, R137, R130 ;  /* 0x000000828989723e */ /* 0x000fcc00000000ff */
[----:B------:R-:W3:Y:S01]  /*17d50*/  MUFU.EX2 R109, R109 ;  /* 0x0000006d006d7308 */ /* 0x000ee20000000800 */
[C---:B0-----:R-:W-:Y:S01]  /*17d60*/  FADD.FTZ R22, R107.reuse, R22 ;  /* 0x000000166b167221 */ /* 0x041fe20000010000 */
[----:B------:R-:W-:-:S06]  /*17d70*/  F2FP.F16.F32.PACK_AB R136, R107, R136 ;  /* 0x000000886b88723e */ /* 0x000fcc00000000ff */
[----:B------:R-:W0:Y:S01]  /*17d80*/  MUFU.EX2 R3, R3 ;  /* 0x0000000300037308 */ /* 0x000e220000000800 */
[----:B--2---:R-:W-:-:S07]  /*17d90*/  FADD.FTZ R5, R134, R5 ;  /* 0x0000000586057221 */ /* 0x004fce0000010000 */
[----:B------:R-:W2:Y:S01]  /*17da0*/  MUFU.EX2 R112, R112 ;  /* 0x0000007000707308 */ /* 0x000ea20000000800 */
[----:B---3--:R-:W-:Y:S01]  /*17db0*/  FADD.FTZ R13, R109, R22 ;  /* 0x000000166d0d7221 */ /* 0x008fe20000010000 */
[----:B------:R-:W-:Y:S02]  /*17dc0*/  IMAD.MOV.U32 R22, RZ, RZ, R20 ;  /* 0x000000ffff167224 */ /* 0x000fe400078e0014 */
[C---:B0-----:R-:W-:Y:S01]  /*17dd0*/  FADD.FTZ R5, R3.reuse, R5 ;  /* 0x0000000503057221 */ /* 0x041fe20000010000 */
[----:B------:R-:W-:Y:S01]  /*17de0*/  F2FP.F16.F32.PACK_AB R139, R3, R134 ;  /* 0x00000086038b723e */ /* 0x000fe200000000ff */
[----:B------:R-:W-:Y:S02]  /*17df0*/  IMAD.MOV.U32 R3, RZ, RZ, R106 ;  /* 0x000000ffff037224 */ /* 0x000fe400078e006a */
[C---:B--2---:R-:W-:Y:S01]  /*17e00*/  FADD.FTZ R6, R112.reuse, R13 ;  /* 0x0000000d70067221 */ /* 0x044fe20000010000 */
[----:B------:R-:W-:Y:S01]  /*17e10*/  F2FP.F16.F32.PACK_AB R138, R112, R109 ;  /* 0x0000006d708a723e */ /* 0x000fe200000000ff */
[----:B-1----:R-:W-:Y:S06]  /*17e20*/  @P2 BRA `(.L_x_1881) ;  /* 0xffffffcc00c42947 */ /* 0x002fec000383ffff */
[----:B------:R-:W-:Y:S05]  /*17e30*/  BSYNC B1 ;  /* 0x0000000000017941 */ /* 0x000fea0003800000 */
.L_x_1862:
[----:B------:R-:W-:Y:S01]  /*17e40*/  MOV R4, R90 ;  /* 0x0000005a00047202 */ /* 0x000fe20000000f00 */
[----:B------:R-:W-:Y:S02]  /*17e50*/  IMAD.MOV.U32 R3, RZ, RZ, R106 ;  /* 0x000000ffff037224 */ /* 0x000fe400078e006a */
[----:B------:R-:W-:Y:S02]  /*17e60*/  IMAD.MOV.U32 R22, RZ, RZ, R20 ;  /* 0x000000ffff167224 */ /* 0x000fe400078e0014 */
[----:B------:R-:W-:-:S07]  /*17e70*/  IMAD.MOV.U32 R23, RZ, RZ, R21 ;  /* 0x000000ffff177224 */ /* 0x000fce00078e0015 */
.L_x_1861:
[----:B------:R-:W-:Y:S05]  /*17e80*/  BSYNC B0 ;  /* 0x0000000000007941 */ /* 0x000fea0003800000 */
.L_x_1860:
        /* <DEDUP_REMOVED lines=11> */
[----:B------:R-:W-:-:S06]  /*17f40*/  IMAD.IADD R11, R12, 0x1, -R9 ;  /* 0x000000010c0b7824 */ /* 0x000fcc00078e0a09 */
[----:B------:R-:W-:Y:S05]  /*17f50*/  @!P2 BRA `(.L_x_1882) ;  /* 0x000000000048a947 */ /* 0x000fea0003800000 */
[----:B------:R-:W-:Y:S01]  /*17f60*/  MOV R9, R12 ;  /* 0x0000000c00097202 */ /* 0x000fe20000000f00 */
        /* <DEDUP_REMOVED lines=10> */
.L_x_1884:
[----:B------:R-:W-:-:S13]  /*18010*/  ISETP.NE.AND P2, PT, R20, 0x1, PT ;  /* 0x000000011400780c */ /* 0x000fda0003f45270 */
[----:B------:R-:W0:Y:S02]  /*18020*/  @P2 LDC.64 R12, c[0x0][0x9e8] ;  /* 0x00027a00ff0c2b82 */ /* 0x000e240000000a00 */
[----:B0-----:R-:W-:-:S05]  /*18030*/  @P2 IMAD.HI.U32 R12, R9, R12, RZ ;  /* 0x0000000c090c2227 */ /* 0x001fca00078e00ff */
[----:B------:R-:W-:-:S07]  /*18040*/  @P2 SHF.R.U32.HI R9, RZ, R13, R12 ;  /* 0x0000000dff092219 */ /* 0x000fce000001160c */
.L_x_1885:
[----:B------:R-:W-:Y:S05]  /*18050*/  BSYNC B0 ;  /* 0x0000000000007941 */ /* 0x000fea0003800000 */
.L_x_1883:
[----:B------:R-:W-:-:S05]  /*18060*/  IMAD R12, R9, R20, RZ ;  /* 0x00000014090c7224 */ /* 0x000fca00078e02ff */
[----:B------:R-:W-:-:S07]  /*18070*/  VIMNMX R11, R11, R12, !PT ;  /* 0x0000000c0b0b7248 */ /* 0x000fce0007fe0100 */
.L_x_1882:
[----:B------:R-:W-:Y:S01]  /*18080*/  VIADD R11, R11, 0x5f ;  /* 0x0000005f0b0b7836 */ /* 0x000fe20000000000 */
[----:B------:R-:W-:Y:S03]  /*18090*/  BSSY B0, `(.L_x_1886) ;  /* 0x0000204000007945 */ /* 0x000fe60003800000 */
[----:B------:R-:W-:-:S05]  /*180a0*/  IMAD.HI R11, R11, 0x2aaaaaab, RZ ;  /* 0x2aaaaaab0b0b7827 */ /* 0x000fca00078e02ff */
[----:B------:R-:W-:-:S04]  /*180b0*/  SHF.R.U32.HI R12, RZ, 0x1f, R11 ;  /* 0x0000001fff0c7819 */ /* 0x000fc8000001160b */
[----:B------:R-:W-:-:S04]  /*180c0*/  LEA.HI.SX32 R12, R11, R12, 0x1c ;  /* 0x0000000c0b0c7211 */ /* 0x000fc800078fe2ff */
[----:B------:R-:W-:-:S04]  /*180d0*/  VIMNMX R14, R179, R12, !PT ;  /* 0x0000000cb30e7248 */ /* 0x000fc80007fe0100 */
[----:B------:R-:W-:-:S13]  /*180e0*/  ISETP.GE.AND P2, PT, R10, R14, PT ;  /* 0x0000000e0a00720c */ /* 0x000fda0003f46270 */
[----:B------:R-:W-:Y:S05]  /*180f0*/  @!P2 BRA `(.L_x_1887) ;  /* 0x0000001c00f4a947 */ /* 0x000fea0003800000 */
[----:B------:R-:W-:Y:S01]  /*18100*/  BSSY B1, `(.L_x_1887) ;  /* 0x00001fc000017945 */ /* 0x000fe20003800000 */
[----:B------:R-:W-:Y:S02]  /*18110*/  IMAD.MOV.U32 R9, RZ, RZ, R4 ;  /* 0x000000ffff097224 */ /* 0x000fe400078e0004 */
[----:B------:R-:W-:Y:S02]  /*18120*/  IMAD.MOV.U32 R21, RZ, RZ, R3 ;  /* 0x000000ffff157224 */ /* 0x000fe400078e0003 */
[----:B------:R-:W-:Y:S02]  /*18130*/  IMAD.MOV.U32 R15, RZ, RZ, R10 ;  /* 0x000000ffff0f7224 */ /* 0x000fe400078e000a */
[----:B------:R-:W-:Y:S02]  /*18140*/  IMAD.MOV.U32 R198, RZ, RZ, R23 ;  /* 0x000000ffffc67224 */ /* 0x000fe400078e0017 */
[----:B------:R-:W-:-:S07]  /*18150*/  IMAD.MOV.U32 R200, RZ, RZ, R22 ;  /* 0x000000ffffc87224 */ /* 0x000fce00078e0016 */
.L_x_1898:
[----:B------:R-:W-:-:S04]  /*18160*/  IADD3 R22, R200, 0x1, RZ ;  /* 0x00000001c8167810 */ /* 0x000fc80007ffe0ff */
[----:B------:R-:W-:-:S04]  /*18170*/  ISETP.NE.AND P2, PT, R22, 0x2, PT ;  /* 0x000000021600780c */ /* 0x000fc80003f45270 */
[----:B------:R-:W-:Y:S02]  /*18180*/  SEL R23, RZ, 0x1, P2 ;  /* 0x00000001ff177807 */ /* 0x000fe40001000000 */
[----:B------:R-:W-:Y:S02]  /*18190*/  SEL R22, R22, RZ, P2 ;  /* 0x000000ff16167207 */ /* 0x000fe40001000000 */
[----:B------:R-:W-:Y:S01]  /*181a0*/  LOP3.LUT R23, R198, R23, RZ, 0x3c, !PT ;  /* 0x00000017c6177212 */ /* 0x000fe200078e3cff */
[----:B------:R-:W-:Y:S06]  /*181b0*/  @!P0 BRA `(.L_x_1888) ;  /* 0x0000000000048947 */ /* 0x000fec0003800000 */
[----:B------:R-:W-:Y:S01]  /*181c0*/  BPT.TRAP 0x1 ;  /* 0x000000040000795c */ /* 0x000fe20000300000 */
.L_x_1888:
[----:B------:R-:W-:Y:S01]  /*181d0*/  IMAD R3, R22, 0x8, R16 ;  /* 0x0000000816037824 */ /* 0x000fe200078e0210 */
[----:B------:R-:W-:-:S04]  /*181e0*/  SHF.L.U32 R4, R23, 0x1f, RZ ;  /* 0x0000001f17047819 */ /* 0x000fc800000006ff */
[----:B------:R0:W1:Y:S01]  /*181f0*/  SYNCS.PHASECHK.TRANS64.TRYWAIT P2, [R3+URZ+0x2a830], R4 ;  /* 0x02a83004030075a7 */ /* 0x000062000804017f */
[----:B------:R-:W-:Y:S05]  /*18200*/  @!P0 BRA `(.L_x_1889) ;  /* 0x0000000000048947 */ /* 0x000fea0003800000 */
[----:B------:R-:W-:Y:S01]  /*18210*/  BPT.TRAP 0x1 ;  /* 0x000000040000795c */ /* 0x000fe20000300000 */
.L_x_1889:
[----:B------:R-:W-:Y:S01]  /*18220*/  BSSY B2, `(.L_x_1890) ;  /* 0x0000006000027945 */ /* 0x000fe20003800000 */
[----:B------:R-:W-:Y:S02]  /*18230*/  IMAD R10, R22, 0x900, R8 ;  /* 0x00000900160a7824 */ /* 0x000fe400078e0208 */
[----:B------:R-:W-:Y:S01]  /*18240*/  IMAD.MOV.U32 R11, RZ, RZ, 0x40000040 ;  /* 0x40000040ff0b7424 */ /* 0x000fe200078e00ff */
[----:B-1----:R-:W-:Y:S06]  /*18250*/  @P2 BRA `(.L_x_1891) ;  /* 0x0000000000082947 */ /* 0x002fec0003800000 */
[----:B------:R-:W1:Y:S02]  /*18260*/  SYNCS.PHASECHK.TRANS64.TRYWAIT P2, [R3+URZ+0x2a830], R4 ;  /* 0x02a83004030075a7 */ /* 0x000e64000804017f */
[----:B-1----:R-:W-:Y:S05]  /*18270*/  @!P2 BRA `(.L_x_1892) ;  /* 0x0000010c0020a947 */ /* 0x002fea0003800000 */
.L_x_1891:
[----:B------:R-:W-:Y:S05]  /*18280*/  BSYNC B2 ;  /* 0x0000000000027941 */ /* 0x000fea0003800000 */
.L_x_1890:
[----:B------:R-:W2:Y:S04]  /*18290*/  LDL.64 R88, [R1+0x38] ;  /* 0x0000380001587983 */ /* 0x000ea80000100a00 */
[----:B------:R-:W3:Y:S04]  /*182a0*/  LDL.64 R220, [R1+0x30] ;  /* 0x0000300001dc7983 */ /* 0x000ee80000100a00 */
[----:B------:R-:W4:Y:S01]  /*182b0*/  LDL.64 R218, [R1+0x28] ;  /* 0x0000280001da7983 */ /* 0x000f220000100a00 */
[----:B------:R-:W-:-:S03]  /*182c0*/  R2UR UR6, R10 ;  /* 0x000000000a0672ca */ /* 0x000fc600000e0000 */
[----:B------:R-:W5:Y:S01]  /*182d0*/  LDL.64 R216, [R1+0x20] ;  /* 0x0000200001d87983 */ /* 0x000f620000100a00 */
[----:B------:R-:W-:Y:S01]  /*182e0*/  R2UR UR7, R11 ;  /* 0x000000000b0772ca */ /* 0x000fe200000e0000 */
[----:B------:R-:W-:Y:S02]  /*182f0*/  VIADD R12, R10, 0x2 ;  /* 0x000000020a0c7836 */ /* 0x000fe40000000000 */
        /* <DEDUP_REMOVED lines=19> */
[----:B----4-:R-:W-:Y:S02]  /*18430*/  R2UR UR4, R218 ;  /* 0x00000000da0472ca */ /* 0x010fe400000e0000 */
        /* <DEDUP_REMOVED lines=152> */
.L_x_1893:
[----:B01----:R-:W-:Y:S01]  /*18dc0*/  SHF.L.U32 R3, R198, 0x1f, RZ ;  /* 0x0000001fc6037819 */ /* 0x003fe200000006ff */
[----:B------:R-:W-:-:S04]  /*18dd0*/  IMAD R198, R200, 0x8, R16 ;  /* 0x00000008c8c67824 */ /* 0x000fc800078e0210 */
[----:B------:R0:W1:Y:S01]  /*18de0*/  SYNCS.PHASECHK.TRANS64.TRYWAIT P2, [R198+URZ+0x2a850], R3 ;  /* 0x02a85003c60075a7 */ /* 0x000062000804017f */
[----:B------:R-:W-:Y:S05]  /*18df0*/  @!P0 BRA `(.L_x_1894) ;  /* 0x0000000000048947 */ /* 0x000fea0003800000 */
[----:B------:R-:W-:Y:S01]  /*18e00*/  BPT.TRAP 0x1 ;  /* 0x000000040000795c */ /* 0x000fe20000300000 */
.L_x_1894:
[----:B------:R-:W-:Y:S04]  /*18e10*/  BSSY B2, `(.L_x_1895) ;  /* 0x0000004000027945 */ /* 0x000fe80003800000 */
[----:B-1----:R-:W-:Y:S05]  /*18e20*/  @P2 BRA `(.L_x_1896) ;  /* 0x0000000000082947 */ /* 0x002fea0003800000 */
[----:B------:R-:W1:Y:S02]  /*18e30*/  SYNCS.PHASECHK.TRANS64.TRYWAIT P2, [R198+URZ+0x2a850], R3 ;  /* 0x02a85003c60075a7 */ /* 0x000e64000804017f */
[----:B-1----:R-:W-:Y:S05]  /*18e40*/  @!P2 BRA `(.L_x_1897) ;  /* 0x000001000040a947 */ /* 0x002fea0003800000 */
.L_x_1896:
[----:B------:R-:W-:Y:S05]  /*18e50*/  BSYNC B2 ;  /* 0x0000000000027941 */ /* 0x000fea0003800000 */
.L_x_1895:
[----:B------:R-:W-:Y:S01]  /*18e60*/  VIADD R0, R16, 0x400 ;  /* 0x0000040010007836 */ /* 0x000fe20000000000 */
[----:B------:R-:W-:Y:S01]  /*18e70*/  WARPGROUP.ARRIVE ;  /* 0x00000000000079c5 */ /* 0x000fe20000000000 */
[----:B01----:R-:W-:Y:S01]  /*18e80*/  IMAD.MOV.U32 R3, RZ, RZ, 0x40000040 ;  /* 0x40000040ff037424 */ /* 0x003fe200078e00ff */
[----:B------:R-:W-:Y:S01]  /*18e90*/  FMNMX.FTZ R4, R90, R9, !PT ;  /* 0x000000095a047209 */ /* 0x000fe20007810000 */
[----:B------:R-:W-:Y:S01]  /*18ea0*/  IMAD.MOV.U32 R13, RZ, RZ, 0x40000040 ;  /* 0x40000040ff0d7424 */ /* 0x000fe200078e00ff */
[----:B------:R-:W-:Y:S01]  /*18eb0*/  SHF.R.U32.HI R0, RZ, 0x4, R0 ;  /* 0x00000004ff007819 */ /* 0x000fe20000011600 */
[----:B------:R-:W-:Y:S01]  /*18ec0*/  @!P1 VIADD R198, R198, 0x2a860 ;  /* 0x0002a860c6c69836 */ /* 0x000fe20000000000 */
[----:B------:R-:W-:Y:S02]  /*18ed0*/  ISETP.GT.AND P2, PT, R15, R14, PT ;  /* 0x0000000e0f00720c */ /* 0x000fe40003f44270 */
[----:B------:R-:W-:Y:S02]  /*18ee0*/  LOP3.LUT R0, R0, 0x3fff, RZ, 0xc0, !PT ;  /* 0x00003fff00007812 */ /* 0x000fe400078ec0ff */
[----:B------:R-:W-:-:S02]  /*18ef0*/  @!P1 PRMT R198, RZ, 0x654, R198 ;  /* 0x00000654ffc69816 */ /* 0x000fc400000000c6 */
[----:B------:R-:W-:Y:S02]  /*18f00*/  LOP3.LUT R11, R0, 0x3000000, RZ, 0xfc, !PT ;  /* 0x03000000000b7812 */ /* 0x000fe400078efcff */
[----:B------:R-:W-:-:S03]  /*18f10*/  FMNMX.FTZ R0, R88, R21, !PT ;  /* 0x0000001558007209 */ /* 0x000fc60007810000 */
[----:B------:R-:W-:Y:S01]  /*18f20*/  IMAD R10, R200, 0x600, R11 ;  /* 0x00000600c80a7824 */ /* 0x000fe200078e020b */
[----:B------:R-:W-:Y:S01]  /*18f30*/  FMNMX.FTZ R7, R89, R0, !PT ;  /* 0x0000000059077209 */ /* 0x000fe20007810000 */
[----:B------:R-:W-:Y:S02]  /*18f40*/  IMAD.MOV.U32 R11, RZ, RZ, 0x40000040 ;  /* 0x40000040ff0b7424 */ /* 0x000fe400078e00ff */
[----:B------:R-:W-:Y:S01]  /*18f50*/  IMAD.MOV.U32 R200, RZ, RZ, R22 ;  /* 0x000000ffffc87224 */ /* 0x000fe200078e0016 */
[C---:B------:R-:W-:Y:S02]  /*18f60*/  R2UR UR6, R10.reuse ;  /* 0x000000000a0672ca */ /* 0x040fe400000e0000 */
[----:B------:R-:W-:Y:S02]  /*18f70*/  R2UR UR7, R11 ;  /* 0x000000000b0772ca */ /* 0x000fe400000e0000 */
[----:B------:R-:W-:Y:S02]  /*18f80*/  IADD3 R2, R10, 0x80, RZ ;  /* 0x000000800a027810 */ /* 0x000fe40007ffe0ff */
[----:B------:R-:W-:-:S09]  /*18f90*/  FMNMX.FTZ R0, R92, R7, !PT ;  /* 0x000000075c007209 */ /* 0x000fd20007810000 */
[----:B------:R-:W-:Y:S01]  /*18fa0*/  HGMMA.64x128x16.F32 R24, R156, gdesc[UR4].tnspB, R24, gsb0 ;  /* 0x41e000049c187df0 */ /* 0x000fe20008000818 */
[----:B------:R-:W-:Y:S01]  /*18fb0*/  R2UR UR6, R2 ;  /* 0x00000000020672ca */ /* 0x000fe200000e0000 */
[----:B------:R-:W-:Y:S01]  /*18fc0*/  VIADD R2, R10, 0x100 ;  /* 0x000001000a027836 */ /* 0x000fe20000000000 */
[----:B------:R-:W-:Y:S02]  /*18fd0*/  R2UR UR7, R3 ;  /* 0x00000000030772ca */ /* 0x000fe400000e0000 */
        /* <DEDUP_REMOVED lines=19> */
[----:B------:R-:W-:Y:S01]  /*19110*/  FMNMX.FTZ R0, R132, R3, !PT ;  /* 0x0000000384007209 */ /* 0x000fe20007810000 */
[----:B------:R-:W-:-:S03]  /*19120*/  IMAD.MOV.U32 R3, RZ, RZ, 0x40000040 ;  /* 0x40000040ff037424 */ /* 0x000fc600078e00ff */
[----:B------:R-:W-:-:S05]  /*19130*/  FMNMX.FTZ R0, R133, R0, !PT ;  /* 0x0000000085007209 */ /* 0x000fca0007810000 */
[----:B------:R-:W0:Y:S02]  /*19140*/  SHFL.BFLY PT, R7, R0, 0x2, 0x1f ;  /* 0x0c401f0000077f89 */ /* 0x000e2400000e0000 */
[----:B0-----:R-:W-:Y:S01]  /*19150*/  FMNMX.FTZ R11, R0, R7, !PT ;  /* 0x00000007000b7209 */ /* 0x001fe20007810000 */
[----:B------:R-:W-:Y:S01]  /*19160*/  IMAD.U32 R7, RZ, RZ, UR42 ;  /* 0x0000002aff077e24 */ /* 0x000fe2000f8e00ff */
[----:B------:R-:W-:Y:S02]  /*19170*/  WARPGROUP.DEPBAR.LE gsb0, 0x0 ;  /* 0x00008000000079c5 */ /* 0x000fe40000010000 */
[----:B------:R-:W-:-:S06]  /*19180*/  WARPGROUP.ARRIVE ;  /* 0x00000000000079c5 */ /* 0x000fcc0000000000 */
[----:B------:R-:W-:Y:S01]  /*19190*/  HGMMA.64x128x16.F32 R24, R152, gdesc[UR4].tnspB, R24, gsb0 ;  /* 0x41e0000498187df0 */ /* 0x000fe20008000818 */
[----:B------:R-:W-:Y:S02]  /*191a0*/  R2UR UR6, R2 ;  /* 0x00000000020672ca */ /* 0x000fe400000e0000 */
[----:B------:R-:W-:Y:S01]  /*191b0*/  R2UR UR7, R3 ;  /* 0x00000000030772ca */ /* 0x000fe200000e0000 */
[----:B------:R-:W0:Y:S02]  /*191c0*/  SHFL.BFLY PT, R2, R11, 0x1, 0x1f ;  /* 0x0c201f000b027f89 */ /* 0x000e2400000e0000 */
[----:B0-----:R-:W-:Y:S02]  /*191d0*/  FMNMX.FTZ R3, R11, R2, !PT ;  /* 0x000000020b037209 */ /* 0x001fe40007810000 */
[----:B------:R-:W-:-:S03]  /*191e0*/  FMNMX.FTZ R11, R91, R4, !PT ;  /* 0x000000045b0b7209 */ /* 0x000fc60007810000 */
[----:B------:R-:W-:Y:S01]  /*191f0*/  FADD.FTZ R2, -R3, R21 ;  /* 0x0000001503027221 */ /* 0x000fe20000010100 */
[----:B------:R-:W-:-:S03]  /*19200*/  FMNMX.FTZ R4, R94, R11, !PT ;  /* 0x0000000b5e047209 */ /* 0x000fc60007810000 */
[-C--:B------:R-:W-:Y:S01]  /*19210*/  FMUL.FTZ R12, R2, R7.reuse ;  /* 0x00000007020c7220 */ /* 0x080fe20000410000 */
[----:B------:R-:W-:Y:S01]  /*19220*/  FMNMX.FTZ R11, R95, R4, !PT ;  /* 0x000000045f0b7209 */ /* 0x000fe20007810000 */
[----:B------:R-:W-:Y:S02]  /*19230*/  FMUL.FTZ R2, R3, R7 ;  /* 0x0000000703027220 */ /* 0x000fe40000410000 */
[----:B------:R0:W-:Y:S01]  /*19240*/  MUFU.EX2 R0, R12 ;  /* 0x0000000c00007308 */ /* 0x0001e20000000800 */
        /* <DEDUP_REMOVED lines=8> */
[----:B0-----:R-:W-:Y:S01]  /*192d0*/  VIADD R12, R10, 0x180 ;  /* 0x000001800a0c7836 */ /* 0x001fe20000000000 */
[----:B------:R-:W-:Y:S01]  /*192e0*/  FMNMX.FTZ R4, R102, R11, !PT ;  /* 0x0000000b66047209 */ /* 0x000fe20007810000 */
[-CC-:B------:R-:W-:Y:S01]  /*192f0*/  FFMA.FTZ R101, R113, R7.reuse, -R2.reuse ;  /* 0x0000000771657223 */ /* 0x180fe20000010802 */
[-CC-:B------:R-:W-:Y:S01]  /*19300*/  FFMA.FTZ R105, R105, R7.reuse, -R2.reuse ;  /* 0x0000000769697223 */ /* 0x180fe20000010802 */
[-CC-:B------:R-:W-:Y:S01]  /*19310*/  FFMA.FTZ R88, R120, R7.reuse, -R2.reuse ;  /* 0x0000000778587223 */ /* 0x180fe20000010802 */
[----:B------:R-:W-:Y:S01]  /*19320*/  FMNMX.FTZ R11, R103, R4, !PT ;  /* 0x00000004670b7209 */ /* 0x000fe20007810000 */
[-CC-:B------:R-:W-:Y:S01]  /*19330*/  FFMA.FTZ R113, R121, R7.reuse, -R2.reuse ;  /* 0x0000000779717223 */ /* 0x180fe20000010802 */
[-CC-:B------:R-:W-:Y:S01]  /*19340*/  FFMA.FTZ R92, R124, R7.reuse, -R2.reuse ;  /* 0x000000077c5c7223 */ /* 0x180fe20000010802 */
[----:B------:R-:W-:Y:S01]  /*19350*/  FFMA.FTZ R133, R133, R7, -R2 ;  /* 0x0000000785857223 */ /* 0x000fe20000010802 */
[----:B------:R-:W-:Y:S01]  /*19360*/  FMNMX.FTZ R4, R106, R11, !PT ;  /* 0x0000000b6a047209 */ /* 0x000fe20007810000 */
[----:B------:R-:W0:Y:S03]  /*19370*/  MUFU.EX2 R21, R21 ;  /* 0x0000001500157308 */ /* 0x000e260000000800 */
[----:B------:R-:W-:-:S04]  /*19380*/  FMNMX.FTZ R11, R107, R4, !PT ;  /* 0x000000046b0b7209 */ /* 0x000fc80007810000 */
[----:B------:R-:W-:Y:S01]  /*19390*/  FMNMX.FTZ R4, R110, R11, !PT ;  /* 0x0000000b6e047209 */ /* 0x000fe20007810000 */
[----:B------:R-:W1:Y:S03]  /*193a0*/  MUFU.EX2 R156, R156 ;  /* 0x0000009c009c7308 */ /* 0x000e660000000800 */
[----:B------:R-:W-:-:S04]  /*193b0*/  FMNMX.FTZ R11, R111, R4, !PT ;  /* 0x000000046f0b7209 */ /* 0x000fc80007810000 */
[----:B------:R-:W-:Y:S01]  /*193c0*/  FMNMX.FTZ R4, R114, R11, !PT ;  /* 0x0000000b72047209 */ /* 0x000fe20007810000 */
[----:B------:R-:W2:Y:S03]  /*193d0*/  MUFU.EX2 R158, R158 ;  /* 0x0000009e009e7308 */ /* 0x000ea60000000800 */
[----:B------:R-:W-:-:S04]  /*193e0*/  FMNMX.FTZ R11, R115, R4, !PT ;  /* 0x00000004730b7209 */ /* 0x000fc80007810000 */
[----:B------:R-:W-:Y:S01]  /*193f0*/  FMNMX.FTZ R4, R118, R11, !PT ;  /* 0x0000000b76047209 */ /* 0x000fe20007810000 */
[----:B------:R-:W3:Y:S03]  /*19400*/  MUFU.EX2 R89, R89 ;  /* 0x0000005900597308 */ /* 0x000ee60000000800 */
        /* <DEDUP_REMOVED lines=12> */
[----:B------:R-:W-:-:S05]  /*194d0*/  FMNMX.FTZ R4, R135, R4, !PT ;  /* 0x0000000487047209 */ /* 0x000fca0007810000 */
[----:B------:R-:W4:Y:S01]  /*194e0*/  SHFL.BFLY PT, R11, R4, 0x2, 0x1f ;  /* 0x0c401f00040b7f89 */ /* 0x000f2200000e0000 */
[----:B------:R-:W-:Y:S08]  /*194f0*/  MUFU.EX2 R88, R88 ;  /* 0x0000005800587308 */ /* 0x000ff00000000800 */
[----:B------:R-:W-:Y:S08]  /*19500*/  MUFU.EX2 R113, R113 ;  /* 0x0000007100717308 */ /* 0x000ff00000000800 */
[----:B------:R-:W-:Y:S01]  /*19510*/  MUFU.EX2 R92, R92 ;  /* 0x0000005c005c7308 */ /* 0x000fe20000000800 */
[----:B------:R-:W-:-:S02]  /*19520*/  WARPGROUP.DEPBAR.LE gsb0, 0x0 ;  /* 0x00008000000079c5 */ /* 0x000fc40000010000 */
[----:B------:R-:W-:Y:S01]  /*19530*/  WARPGROUP.ARRIVE ;  /* 0x00000000000079c5 */ /* 0x000fe20000000000 */
[-CC-:B------:R-:W-:Y:S01]  /*19540*/  FFMA.FTZ R152, R96, R7.reuse, -R2.reuse ;  /* 0x0000000760987223 */ /* 0x180fe20000010802 */
[-CC-:B------:R-:W-:Y:S01]  /*19550*/  FFMA.FTZ R154, R100, R7.reuse, -R2.reuse ;  /* 0x00000007649a7223 */ /* 0x180fe20000010802 */
[----:B------:R-:W-:Y:S01]  /*19560*/  FFMA.FTZ R96, R132, R7, -R2 ;  /* 0x0000000784607223 */ /* 0x000fe20000010802 */
[----:B----4-:R-:W-:Y:S02]  /*19570*/  FMNMX.FTZ R11, R4, R11, !PT ;  /* 0x0000000b040b7209 */ /* 0x010fe40007810000 */
[----:B------:R-:W-:Y:S01]  /*19580*/  HGMMA.64x128x16.F32 R24, R148, gdesc[UR4].tnspB, R24, gsb0 ;  /* 0x41e0000494187df0 */ /* 0x000fe20008000818 */
[----:B------:R-:W-:Y:S01]  /*19590*/  R2UR UR6, R12 ;  /* 0x000000000c0672ca */ /* 0x000fe200000e0000 */
[----:B------:R-:W-:Y:S01]  /*195a0*/  MUFU.EX2 R152, R152 ;  /* 0x0000009800987308 */ /* 0x000fe20000000800 */
[----:B------:R-:W-:Y:S01]  /*195b0*/  R2UR UR7, R13 ;  /* 0x000000000d0772ca */ /* 0x000fe200000e0000 */
[----:B------:R-:W-:Y:S01]  /*195c0*/  IMAD.MOV.U32 R13, RZ, RZ, 0x40000040 ;  /* 0x40000040ff0d7424 */ /* 0x000fe200078e00ff */
[C---:B------:R-:W-:Y:S01]  /*195d0*/  IADD3 R12, R10.reuse, 0x200, RZ ;  /* 0x000002000a0c7810 */ /* 0x040fe20007ffe0ff */
[----:B------:R-:W4:Y:S01]  /*195e0*/  SHFL.BFLY PT, R4, R11, 0x1, 0x1f ;  /* 0x0c201f000b047f89 */ /* 0x000f2200000e0000 */
[----:B------:R-:W-:-:S03]  /*195f0*/  VIADD R10, R10, 0x280 ;  /* 0x000002800a0a7836 */ /* 0x000fc60000000000 */
[----:B------:R-:W-:Y:S08]  /*19600*/  MUFU.EX2 R154, R154 ;  /* 0x0000009a009a7308 */ /* 0x000ff00000000800 */
[----:B------:R-:W-:Y:S01]  /*19610*/  MUFU.EX2 R96, R96 ;  /* 0x0000006000607308 */ /* 0x000fe20000000800 */
[----:B----4-:R-:W-:Y:S01]  /*19620*/  FMNMX.FTZ R4, R11, R4, !PT ;  /* 0x000000040b047209 */ /* 0x010fe20007810000 */
[----:B------:R-:W-:-:S04]  /*19630*/  IMAD.MOV.U32 R11, RZ, RZ, 0x40000040 ;  /* 0x40000040ff0b7424 */ /* 0x000fc800078e00ff */
[----:B------:R-:W-:-:S04]  /*19640*/  FMUL.FTZ R100, R4, R7 ;  /* 0x0000000704647220 */ /* 0x000fc80000410000 */
[-CC-:B------:R-:W-:Y:S01]  /*19650*/  FFMA.FTZ R157, R90, R7.reuse, -R100.reuse ;  /* 0x000000075a9d7223 */ /* 0x180fe20000010864 */
[-CC-:B------:R-:W-:Y:S01]  /*19660*/  FFMA.FTZ R90, R91, R7.reuse, -R100.reuse ;  /* 0x000000075b5a7223 */ /* 0x180fe20000010864 */
[-CC-:B------:R-:W-:Y:S01]  /*19670*/  FFMA.FTZ R159, R94, R7.reuse, -R100.reuse ;  /* 0x000000075e9f7223 */ /* 0x180fe20000010864 */
[-CC-:B------:R-:W-:Y:S01]  /*19680*/  FFMA.FTZ R94, R95, R7.reuse, -R100.reuse ;  /* 0x000000075f5e7223 */ /* 0x180fe20000010864 */
[-CC-:B------:R-:W-:Y:S01]  /*19690*/  FFMA.FTZ R153, R98, R7.reuse, -R100.reuse ;  /* 0x0000000762997223 */ /* 0x180fe20000010864 */
[-CC-:B------:R-:W-:Y:S01]  /*196a0*/  FFMA.FTZ R98, R99, R7.reuse, -R100.reuse ;  /* 0x0000000763627223 */ /* 0x180fe20000010864 */
[----:B------:R-:W-:Y:S01]  /*196b0*/  MUFU.EX2 R157, R157 ;  /* 0x0000009d009d7308 */ /* 0x000fe20000000800 */
[----:B0-----:R-:W-:Y:S01]  /*196c0*/  FFMA.FTZ R95, R0, R6, R21 ;  /* 0x00000006005f7223 */ /* 0x001fe20000010015 */
[-CC-:B------:R-:W-:Y:S01]  /*196d0*/  FFMA.FTZ R155, R102, R7.reuse, -R100.reuse ;  /* 0x00000007669b7223 */ /* 0x180fe20000010864 */
[-CC-:B------:R-:W-:Y:S01]  /*196e0*/  FFMA.FTZ R102, R103, R7.reuse, -R100.reuse ;  /* 0x0000000767667223 */ /* 0x180fe20000010864 */
[-CC-:B------:R-:W-:Y:S01]  /*196f0*/  FFMA.FTZ R115, R115, R7.reuse, -R100.reuse ;  /* 0x0000000773737223 */ /* 0x180fe20000010864 */
[C---:B-1----:R-:W-:Y:S01]  /*19700*/  FADD.FTZ R95, R156.reuse, R95 ;  /* 0x0000005f9c5f7221 */ /* 0x042fe20000010000 */
[--C-:B------:R-:W-:Y:S01]  /*19710*/  FFMA.FTZ R6, R119, R7, -R100.reuse ;  /* 0x0000000777067223 */ /* 0x100fe20000010864 */
[----:B------:R-:W-:Y:S01]  /*19720*/  F2FP.F16.F32.PACK_AB R156, R156, R21 ;  /* 0x000000159c9c723e */ /* 0x000fe200000000ff */
        /* <DEDUP_REMOVED lines=18> */
[-CC-:B------:R-:W-:Y:S01]  /*19850*/  FFMA.FTZ R151, R110, R7.reuse, -R100.reuse ;  /* 0x000000076e977223 */ /* 0x180fe20000010864 */
[----:B--2---:R-:W-:Y:S01]  /*19860*/  FADD.FTZ R110, R158, R95 ;  /* 0x0000005f9e6e7221 */ /* 0x004fe20000010000 */
[-C--:B------:R-:W-:Y:S01]  /*19870*/  FFMA.FTZ R149, R106, R7.reuse, -R100 ;  /* 0x000000076a957223 */ /* 0x080fe20000010864 */
[----:B------:R-:W-:Y:S01]  /*19880*/  HGMMA.64x128x16.F32 R24, R144, gdesc[UR4].tnspB, R24, gsb0 ;  /* 0x41e0000490187df0 */ /* 0x000fe20008000818 */
[----:B------:R-:W-:Y:S01]  /*19890*/  R2UR UR6, R12 ;  /* 0x000000000c0672ca */ /* 0x000fe200000e0000 */
[-CC-:B------:R-:W-:Y:S01]  /*198a0*/  FFMA.FTZ R12, R128, R7.reuse, -R2.reuse ;  /* 0x00000007800c7223 */ /* 0x180fe20000010802 */
[----:B------:R-:W-:Y:S01]  /*198b0*/  R2UR UR7, R13 ;  /* 0x000000000d0772ca */ /* 0x000fe200000e0000 */
[-C--:B------:R-:W-:Y:S01]  /*198c0*/  FFMA.FTZ R13, R125, R7.reuse, -R2 ;  /* 0x000000077d0d7223 */ /* 0x080fe20000010802 */
[-CC-:B------:R-:W-:Y:S01]  /*198d0*/  FFMA.FTZ R104, R107, R7.reuse, -R100.reuse ;  /* 0x000000076b687223 */ /* 0x180fe20000010864 */
[----:B------:R-:W-:Y:S01]  /*198e0*/  MUFU.EX2 R148, R148 ;  /* 0x0000009400947308 */ /* 0x000fe20000000800 */
[----:B------:R-:W-:Y:S01]  /*198f0*/  FFMA.FTZ R106, R111, R7, -R100 ;  /* 0x000000076f6a7223 */ /* 0x000fe20000010864 */
[----:B---3--:R-:W-:-:S06]  /*19900*/  F2FP.F16.F32.PACK_AB R158, R89, R158 ;  /* 0x0000009e599e723e */ /* 0x008fcc00000000ff */
        /* <DEDUP_REMOVED lines=12> */
[-CC-:B------:R-:W-:Y:S01]  /*199d0*/  FFMA.FTZ R146, R116, R7.reuse, -R2.reuse ;  /* 0x0000000774927223 */ /* 0x180fe20000010802 */
[----:B------:R-:W-:Y:S01]  /*199e0*/  FFMA.FTZ R117, R129, R7, -R2 ;  /* 0x0000000781757223 */ /* 0x000fe20000010802 */
[----:B------:R-:W-:Y:S01]  /*199f0*/  HGMMA.64x128x16.F32 R24, R140, gdesc[UR4].tnspB, R24, gsb0 ;  /* 0x41e000048c187df0 */ /* 0x000fe20008000818 */
[----:B------:R-:W-:Y:S01]  /*19a00*/  R2UR UR6, R10 ;  /* 0x000000000a0672ca */ /* 0x000fe200000e0000 */
[----:B------:R-:W-:Y:S01]  /*19a10*/  FADD.FTZ R2, -R4, R9 ;  /* 0x0000000904027221 */ /* 0x000fe20000010100 */
[----:B------:R-:W-:Y:S01]  /*19a20*/  R2UR UR7, R11 ;  /* 0x000000000b0772ca */ /* 0x000fe200000e0000 */
[----:B------:R-:W-:-:S02]  /*19a30*/  @!P1 IMAD R11, R22, 0x8, R16 ;  /* 0x00000008160b9824 */ /* 0x000fc400078e0210 */
[-CC-:B------:R-:W-:Y:S01]  /*19a40*/  FFMA.FTZ R10, R114, R7.reuse, -R100.reuse ;  /* 0x00000007720a7223 */ /* 0x180fe20000010864 */
[-C--:B------:R-:W-:Y:S01]  /*19a50*/  FMUL.FTZ R2, R2, R7.reuse ;  /* 0x0000000702027220 */ /* 0x080fe20000410000 */
[----:B------:R-:W-:Y:S01]  /*19a60*/  MUFU.EX2 R145, R145 ;  /* 0x0000009100917308 */ /* 0x000fe20000000800 */
[----:B------:R-:W-:Y:S02]  /*19a70*/  @!P1 VIADD R11, R11, 0x2a840 ;  /* 0x0002a8400b0b9836 */ /* 0x000fe40000000000 */
[----:B------:R-:W-:-:S03]  /*19a80*/  FFMA.FTZ R147, R118, R7, -R100 ;  /* 0x0000000776937223 */ /* 0x000fc60000010864 */
[----:B------:R-:W-:Y:S02]  /*19a90*/  @!P1 PRMT R91, RZ, 0x654, R11 ;  /* 0x00000654ff5b9816 */ /* 0x000fe4000000000b */
[----:B------:R-:W0:Y:S08]  /*19aa0*/  MUFU.EX2 R2, R2 ;  /* 0x0000000200027308 */ /* 0x000e300000000800 */
[----:B------:R-:W-:Y:S08]  /*19ab0*/  MUFU.EX2 R144, R144 ;  /* 0x0000009000907308 */ /* 0x000ff00000000800 */
[----:B------:R-:W-:Y:S01]  /*19ac0*/  MUFU.EX2 R10, R10 ;  /* 0x0000000a000a7308 */ /* 0x000fe20000000800 */
[----:B0-----:R-:W-:Y:S01]  /*19ad0*/  FFMA.FTZ R5, R2, R5, R157 ;  /* 0x0000000502057223 */ /* 0x001fe2000001009d */
[----:B------:R-:W-:-:S03]  /*19ae0*/  F2FP.F16.F32.PACK_AB R157, R90, R157 ;  /* 0x0000009d5a9d723e */ /* 0x000fc600000000ff */
[----:B------:R-:W-:-:S03]  /*19af0*/  FADD.FTZ R108, R90, R5 ;  /* 0x000000055a6c7221 */ /* 0x000fc60000010000 */
[----:B------:R-:W-:Y:S01]  /*19b00*/  MUFU.EX2 R11, R115 ;  /* 0x00000073000b7308 */ /* 0x000fe20000000800 */
[----:B------:R-:W-:Y:S01]  /*19b10*/  FADD.FTZ R5, R159, R108 ;  /* 0x0000006c9f057221 */ /* 0x000fe20000010000 */
[----:B------:R-:W-:Y:S01]  /*19b20*/  FFMA.FTZ R108, R123, R7, -R100 ;  /* 0x000000077b6c7223 */ /* 0x000fe20000010864 */
[----:B------:R-:W-:-:S05]  /*19b30*/  F2FP.F16.F32.PACK_AB R159, R94, R159 ;  /* 0x0000009f5e9f723e */ /* 0x000fca00000000ff */
        /* <DEDUP_REMOVED lines=9> */
[-CC-:B------:R-:W-:Y:S01]  /*19bd0*/  FFMA.FTZ R143, R126, R7.reuse, -R100.reuse ;  /* 0x000000077e8f7223 */ /* 0x180fe20000010864 */
[----:B------:R-:W-:Y:S01]  /*19be0*/  FFMA.FTZ R100, R135, R7, -R100 ;  /* 0x0000000787647223 */ /* 0x000fe20000010864 */
[----:B------:R-:W-:Y:S02]  /*19bf0*/  F2FP.F16.F32.PACK_AB R140, R113, R88 ;  /* 0x00000058718c723e */ /* 0x000fe400000000ff */
[----:B------:R-:W-:Y:S01]  /*19c00*/  HGMMA.64x128x16.F32 R24, R136, gdesc[UR4].tnspB, R24, gsb0 ;  /* 0x41e0000488187df0 */ /* 0x000fe20008000818 */
[----:B------:R-:W1:Y:S01]  /*19c10*/  MUFU.EX2 R141, R141 ;  /* 0x0000008d008d7308 */ /* 0x000e620000000800 */
[----:B------:R-:W-:-:S07]  /*19c20*/  F2FP.F16.F32.PACK_AB R142, R13, R92 ;  /* 0x0000005c0d8e723e */ /* 0x000fce00000000ff */
[----:B------:R-:W2:Y:S08]  /*19c30*/  MUFU.EX2 R143, R143 ;  /* 0x0000008f008f7308 */ /* 0x000eb00000000800 */
[----:B------:R-:W-:Y:S01]  /*19c40*/  MUFU.EX2 R100, R100 ;  /* 0x0000006400647308 */ /* 0x000fe20000000800 */
[----:B------:R-:W-:Y:S02]  /*19c50*/  WARPGROUP.DEPBAR.LE gsb0, 0x0 ;  /* 0x00008000000079c5 */ /* 0x000fe40000010000 */
[----:B------:R3:W-:Y:S05]  /*19c60*/  @!P1 SYNCS.ARRIVE.TRANS64.RED.A1T0 RZ, [R91+URZ], RZ ;  /* 0x000000ff5bff99a7 */ /* 0x0007ea000810043f */
[----:B------:R-:W4:Y:S01]  /*19c70*/  MUFU.EX2 R137, R130 ;  /* 0x0000008200897308 */ /* 0x000f220000000800 */
[----:B0-----:R-:W-:-:S02]  /*19c80*/  F2FP.F16.F32.PACK_AB R138, R9, R96 ;  /* 0x00000060098a723e */ /* 0x001fc400000000ff */
[----:B------:R-:W-:Y:S01]  /*19c90*/  F2FP.F16.F32.PACK_AB R136, R117, R12 ;  /* 0x0000000c7588723e */ /* 0x000fe200000000ff */
[----:B---3--:R-:W-:Y:S01]  /*19ca0*/  FADD.FTZ R91, R89, R110 ;  /* 0x0000006e595b7221 */ /* 0x008fe20000010000 */
[----:B------:R-:W-:-:S03]  /*19cb0*/  FADD.FTZ R110, R94, R5 ;  /* 0x000000055e6e7221 */ /* 0x000fc60000010000 */
[----:B------:R-:W0:Y:S01]  /*19cc0*/  MUFU.EX2 R139, R134 ;  /* 0x00000086008b7308 */ /* 0x000e220000000800 */
[----:B------:R3:W-:Y:S01]  /*19cd0*/  @!P1 SYNCS.ARRIVE.TRANS64.RED.A1T0 RZ, [R198+URZ], RZ ;  /* 0x000000ffc6ff99a7 */ /* 0x0007e2000810043f */
[----:B------:R-:W-:Y:S01]  /*19ce0*/  FADD.FTZ R112, R152, R91 ;  /* 0x0000005b98707221 */ /* 0x000fe20000010000 */
[----:B------:R-:W-:Y:S01]  /*19cf0*/  FADD.FTZ R5, R153, R110 ;  /* 0x0000006e99057221 */ /* 0x000fe20000010000 */
[C---:B------:R-:W-:Y:S02]  /*19d00*/  F2FP.F16.F32.PACK_AB R152, R93.reuse, R152 ;  /* 0x000000985d98723e */ /* 0x040fe400000000ff */
[----:B------:R-:W-:Y:S01]  /*19d10*/  FADD.FTZ R91, R93, R112 ;  /* 0x000000705d5b7221 */ /* 0x000fe20000010000 */
[C---:B------:R-:W-:Y:S01]  /*19d20*/  FADD.FTZ R110, R98.reuse, R5 ;  /* 0x00000005626e7221 */ /* 0x040fe20000010000 */
[----:B------:R-:W-:Y:S01]  /*19d30*/  F2FP.F16.F32.PACK_AB R153, R98, R153 ;  /* 0x000000996299723e */ /* 0x000fe200000000ff */
[----:B---3--:R-:W-:Y:S02]  /*19d40*/  IMAD.MOV.U32 R198, RZ, RZ, R23 ;  /* 0x000000ffffc67224 */ /* 0x008fe400078e0017 */
        /* <DEDUP_REMOVED lines=20> */
[----:B------:R-:W-:-:S02]  /*19e90*/  IADD3 R10, R15, -0x1, RZ ;  /* 0xffffffff0f0a7810 */ /* 0x000fc40007ffe0ff */
[----:B------:R-:W-:Y:S01]  /*19ea0*/  FADD.FTZ R5, R101, R90 ;  /* 0x0000005a65057221 */ /* 0x000fe20000010000 */
[----:B------:R-:W-:Y:S01]  /*19eb0*/  FADD.FTZ R94, R11, R94 ;  /* 0x0000005e0b5e7221 */ /* 0x000fe20000010000 */
[----:B------:R-:W-:Y:S01]  /*19ec0*/  F2FP.F16.F32.PACK_AB R151, R106, R151 ;  /* 0x000000976a97723e */ /* 0x000fe200000000ff */
[----:B------:R-:W-:Y:S02]  /*19ed0*/  IMAD.MOV.U32 R15, RZ, RZ, R10 ;  /* 0x000000ffff0f7224 */ /* 0x000fe400078e000a */
[----:B------:R-:W-:Y:S01]  /*19ee0*/  FADD.FTZ R90, R146, R5 ;  /* 0x00000005925a7221 */ /* 0x000fe20000010000 */
[----:B------:R-:W-:Y:S01]  /*19ef0*/  FADD.FTZ R5, R147, R94 ;  /* 0x0000005e93057221 */ /* 0x000fe20000010000 */
[C---:B------:R-:W-:Y:S02]  /*19f00*/  F2FP.F16.F32.PACK_AB R147, R6.reuse, R147 ;  /* 0x000000930693723e */ /* 0x040fe400000000ff */
[----:B------:R-:W-:Y:S01]  /*19f10*/  FADD.FTZ R21, R109, R90 ;  /* 0x0000005a6d157221 */ /* 0x000fe20000010000 */
[----:B------:R-:W-:Y:S01]  /*19f20*/  FADD.FTZ R90, R6, R5 ;  /* 0x00000005065a7221 */ /* 0x000fe20000010000 */
[----:B------:R-:W-:-:S02]  /*19f30*/  F2FP.F16.F32.PACK_AB R144, R101, R144 ;  /* 0x000000906590723e */ /* 0x000fc400000000ff */
[----:B------:R-:W-:Y:S01]  /*19f40*/  FADD.FTZ R94, R88, R21 ;  /* 0x00000015585e7221 */ /* 0x000fe20000010000 */
[----:B-1----:R-:W-:Y:S01]  /*19f50*/  FADD.FTZ R5, R141, R90 ;  /* 0x0000005a8d057221 */ /* 0x002fe20000010000 */
[----:B------:R-:W-:Y:S02]  /*19f60*/  F2FP.F16.F32.PACK_AB R146, R109, R146 ;  /* 0x000000926d92723e */ /* 0x000fe400000000ff */
[----:B------:R-:W-:Y:S01]  /*19f70*/  FADD.FTZ R21, R113, R94 ;  /* 0x0000005e71157221 */ /* 0x000fe20000010000 */
[C---:B------:R-:W-:Y:S01]  /*19f80*/  FADD.FTZ R90, R108.reuse, R5 ;  /* 0x000000056c5a7221 */ /* 0x040fe20000010000 */
[----:B------:R-:W-:Y:S02]  /*19f90*/  F2FP.F16.F32.PACK_AB R141, R108, R141 ;  /* 0x0000008d6c8d723e */ /* 0x000fe400000000ff */
[----:B------:R-:W-:Y:S01]  /*19fa0*/  FADD.FTZ R94, R92, R21 ;  /* 0x000000155c5e7221 */ /* 0x000fe20000010000 */
[----:B--2---:R-:W-:Y:S01]  /*19fb0*/  FADD.FTZ R90, R143, R90 ;  /* 0x0000005a8f5a7221 */ /* 0x004fe20000010000 */
[----:B------:R-:W-:Y:S01]  /*19fc0*/  F2FP.F16.F32.PACK_AB R143, R127, R143 ;  /* 0x0000008f7f8f723e */ /* 0x000fe200000000ff */
[----:B------:R-:W-:-:S02]  /*19fd0*/  IMAD.MOV.U32 R21, RZ, RZ, R3 ;  /* 0x000000ffff157224 */ /* 0x000fc400078e0003 */
[----:B------:R-:W-:Y:S01]  /*19fe0*/  FADD.FTZ R5, R13, R94 ;  /* 0x0000005e0d057221 */ /* 0x000fe20000010000 */
[----:B------:R-:W-:-:S03]  /*19ff0*/  FADD.FTZ R90, R127, R90 ;  /* 0x0000005a7f5a7221 */ /* 0x000fc60000010000 */
[----:B------:R-:W-:Y:S01]  /*1a000*/  FADD.FTZ R6, R12, R5 ;  /* 0x000000050c067221 */ /* 0x000fe20000010000 */
[----:B----4-:R-:W-:Y:S01]  /*1a010*/  FADD.FTZ R90, R137, R90 ;  /* 0x0000005a895a7221 */ /* 0x010fe20000010000 */
[----:B------:R-:W-:Y:S02]  /*1a020*/  F2FP.F16.F32.PACK_AB R137, R131, R137 ;  /* 0x000000898389723e */ /* 0x000fe400000000ff */
[----:B------:R-:W-:Y:S01]  /*1a030*/  FADD.FTZ R5, R117, R6 ;  /* 0x0000000675057221 */ /* 0x000fe20000010000 */
[----:B------:R-:W-:-:S03]  /*1a040*/  FADD.FTZ R90, R131, R90 ;  /* 0x0000005a835a7221 */ /* 0x000fc60000010000 */
[----:B------:R-:W-:Y:S01]  /*1a050*/  FADD.FTZ R6, R96, R5 ;  /* 0x0000000560067221 */ /* 0x000fe20000010000 */
[----:B0-----:R-:W-:Y:S01]  /*1a060*/  FADD.FTZ R90, R139, R90 ;  /* 0x0000005a8b5a7221 */ /* 0x001fe20000010000 */
[C---:B------:R-:W-:Y:S02]  /*1a070*/  F2FP.F16.F32.PACK_AB R139, R100.reuse, R139 ;  /* 0x0000008b648b723e */ /* 0x040fe400000000ff */
[----:B------:R-:W-:Y:S01]  /*1a080*/  FADD.FTZ R6, R9, R6 ;  /* 0x0000000609067221 */ /* 0x000fe20000010000 */
[----:B------:R-:W-:Y:S01]  /*1a090*/  FADD.FTZ R5, R100, R90 ;  /* 0x0000005a64057221 */ /* 0x000fe20000010000 */
[----:B------:R-:W-:Y:S01]  /*1a0a0*/  IMAD.MOV.U32 R9, RZ, RZ, R4 ;  /* 0x000000ffff097224 */ /* 0x000fe200078e0004 */
[----:B------:R-:W-:Y:S06]  /*1a0b0*/  @P2 BRA `(.L_x_1898) ;  /* 0xffffffe000282947 */ /* 0x000fec000383ffff */
[----:B------:R-:W-:Y:S05]  /*1a0c0*/  BSYNC B1 ;  /* 0x0000000000017941 */ /* 0x000fea0003800000 */
.L_x_1887:
[----:B------:R-:W-:Y:S05]  /*1a0d0*/  BSYNC B0 ;  /* 0x0000000000007941 */ /* 0x000fea0003800000 */
.L_x_1886:
[----:B------:R-:W-:Y:S01]  /*1a0e0*/  ISETP.GE.AND P2, PT, R10, R179, PT ;  /* 0x000000b30a00720c */ /* 0x000fe20003f46270 */
[----:B------:R-:W-:-:S12]  /*1a0f0*/  BSSY B0, `(.L_x_1899) ;  /* 0x0000315000007945 */ /* 0x000fd80003800000 */
[----:B------:R-:W-:Y:S05]  /*1a100*/  @!P2 BRA `(.L_x_1900) ;  /* 0x00000030004ca947 */ /* 0x000fea0003800000 */
[----:B------:R-:W-:Y:S01]  /*1a110*/  IMAD.MOV.U32 R9, RZ, RZ, R4 ;  /* 0x000000ffff097224 */ /* 0x000fe200078e0004 */
[----:B------:R-:W-:Y:S01]  /*1a120*/  MOV R11, R3 ;  /* 0x00000003000b7202 */ /* 0x000fe20000000f00 */
[----:B------:R-:W-:Y:S02]  /*1a130*/  IMAD.MOV.U32 R21, RZ, RZ, R23 ;  /* 0x000000ffff157224 */ /* 0x000fe400078e0017 */
[----:B------:R-:W-:-:S07]  /*1a140*/  IMAD.MOV.U32 R198, RZ, RZ, R22 ;  /* 0x000000ffffc67224 */ /* 0x000fce00078e0016 */
.L_x_1919:
[----:B------:R-:W-:-:S05]  /*1a150*/  VIADD R4, R198, 0x1 ;  /* 0x00000001c6047836 */ /* 0x000fca0000000000 */
[----:B------:R-:W-:-:S04]  /*1a160*/  ISETP.NE.AND P2, PT, R4, 0x2, PT ;  /* 0x000000020400780c */ /* 0x000fc80003f45270 */
[----:B------:R-:W-:Y:S02]  /*1a170*/  SEL R4, R4, RZ, P2 ;  /* 0x000000ff04047207 */ /* 0x000fe40001000000 */
[----:B------:R-:W-:-:S03]  /*1a180*/  SEL R12, RZ, 0x1, P2 ;  /* 0x00000001ff0c7807 */ /* 0x000fc60001000000 */
[----:B------:R-:W-:Y:S01]  /*1a190*/  IMAD.MOV.U32 R22, RZ, RZ, R4 ;  /* 0x000000ffff167224 */ /* 0x000fe200078e0004 */
[----:B------:R-:W-:Y:S01]  /*1a1a0*/  LOP3.LUT R23, R21, R12, RZ, 0x3c, !PT ;  /* 0x0000000c15177212 */ /* 0x000fe200078e3cff */
[----:B------:R-:W-:Y:S06]  /*1a1b0*/  @!P0 BRA `(.L_x_1901) ;  /* 0x0000000000048947 */ /* 0x000fec0003800000 */
[----:B------:R-:W-:Y:S01]  /*1a1c0*/  BPT.TRAP 0x1 ;  /* 0x000000040000795c */ /* 0x000fe20000300000 */
.L_x_1901:
[----:B------:R-:W-:Y:S01]  /*1a1d0*/  IMAD R3, R22, 0x8, R16 ;  /* 0x0000000816037824 */ /* 0x000fe200078e0210 */
[----:B------:R-:W-:-:S04]  /*1a1e0*/  SHF.L.U32 R14, R23, 0x1f, RZ ;  /* 0x0000001f170e7819 */ /* 0x000fc800000006ff */
[----:B------:R0:W1:Y:S01]  /*1a1f0*/  SYNCS.PHASECHK.TRANS64.TRYWAIT P2, [R3+URZ+0x2a830], R14 ;  /* 0x02a8300e030075a7 */ /* 0x000062000804017f */
[----:B------:R-:W-:Y:S05]  /*1a200*/  @!P0 BRA `(.L_x_1902) ;  /* 0x0000000000048947 */ /* 0x000fea0003800000 */
[----:B------:R-:W-:Y:S01]  /*1a210*/  BPT.TRAP 0x1 ;  /* 0x000000040000795c */ /* 0x000fe20000300000 */
.L_x_1902:
[----:B------:R-:W-:Y:S01]  /*1a220*/  BSSY B1, `(.L_x_1903) ;  /* 0x0000006000017945 */ /* 0x000fe20003800000 */
[----:B------:R-:W-:Y:S02]  /*1a230*/  IMAD R12, R22, 0x900, R8 ;  /* 0x00000900160c7824 */ /* 0x000fe400078e0208 */
[----:B------:R-:W-:Y:S01]  /*1a240*/  IMAD.MOV.U32 R13, RZ, RZ, 0x40000040 ;  /* 0x40000040ff0d7424 */ /* 0x000fe200078e00ff */
[----:B-1----:R-:W-:Y:S06]  /*1a250*/  @P2 BRA `(.L_x_1904) ;  /* 0x0000000000082947 */ /* 0x002fec0003800000 */
[----:B------:R-:W1:Y:S02]  /*1a260*/  SYNCS.PHASECHK.TRANS64.TRYWAIT P2, [R3+URZ+0x2a830], R14 ;  /* 0x02a8300e030075a7 */ /* 0x000e64000804017f */
[----:B-1----:R-:W-:Y:S05]  /*1a270*/  @!P2 BRA `(.L_x_1905) ;  /* 0x000000ec0048a947 */ /* 0x002fea0003800000 */
.L_x_1904:
[----:B------:R-:W-:Y:S05]  /*1a280*/  BSYNC B1 ;  /* 0x0000000000017941 */ /* 0x000fea0003800000 */
.L_x_1903:
[----:B------:R-:W2:Y:S04]  /*1a290*/  LDL.64 R88, [R1+0x38] ;  /* 0x0000380001587983 */ /* 0x000ea80000100a00 */
[----:B------:R-:W3:Y:S04]  /*1a2a0*/  LDL.64 R220, [R1+0x30] ;  /* 0x0000300001dc7983 */ /* 0x000ee80000100a00 */
[----:B------:R-:W4:Y:S01]  /*1a2b0*/  LDL.64 R218, [R1+0x28] ;  /* 0x0000280001da7983 */ /* 0x000f220000100a00 */
[----:B------:R-:W-:-:S03]  /*1a2c0*/  R2UR UR6, R12 ;  /* 0x000000000c0672ca */ /* 0x000fc600000e0000 */
[----:B------:R-:W5:Y:S01]  /*1a2d0*/  LDL.64 R216, [R1+0x20] ;  /* 0x0000200001d87983 */ /* 0x000f620000100a00 */
[----:B------:R-:W-:Y:S01]  /*1a2e0*/  R2UR UR7, R13 ;  /* 0x000000000d0772ca */ /* 0x000fe200000e0000 */
[----:B------:R-:W-:Y:S01]  /*1a2f0*/  IMAD.MOV.U32 R15, RZ, RZ, 0x40000040 ;  /* 0x40000040ff0f7424 */ /* 0x000fe200078e00ff */
[----:B01----:R-:W-:Y:S01]  /*1a300*/  IADD3 R14, R12, 0x2, RZ ;  /* 0x000000020c0e7810 */ /* 0x003fe20007ffe0ff */
        /* <DEDUP_REMOVED lines=92> */
[----:B------:R-:W-:Y:S01]  /*1a8d0*/  VIADD R12, R12, 0x606 ;  /* 0x000006060c0c7836 */ /* 0x000fe20000000000 */
[----:B------:R-:W-:Y:S01]  /*1a8e0*/  MOV R13, 0x40000040 ;  /* 0x40000040000d7802 */ /* 0x000fe20000000f00 */
        /* <DEDUP_REMOVED lines=77> */
.L_x_1906:
[----:B------:R-:W-:Y:S01]  /*1adc0*/  SHF.L.U32 R3, R21, 0x1f, RZ ;  /* 0x0000001f15037819 */ /* 0x000fe200000006ff */
[----:B------:R-:W-:-:S04]  /*1add0*/  IMAD R12, R198, 0x8, R16 ;  /* 0x00000008c60c7824 */ /* 0x000fc800078e0210 */
[----:B------:R0:W1:Y:S01]  /*1ade0*/  SYNCS.PHASECHK.TRANS64.TRYWAIT P2, [R12+URZ+0x2a850], R3 ;  /* 0x02a850030c0075a7 */ /* 0x000062000804017f */
[----:B------:R-:W-:Y:S05]  /*1adf0*/  @!P0 BRA `(.L_x_1907) ;  /* 0x0000000000048947 */ /* 0x000fea0003800000 */
[----:B------:R-:W-:Y:S01]  /*1ae00*/  BPT.TRAP 0x1 ;  /* 0x000000040000795c */ /* 0x000fe20000300000 */
.L_x_1907:
[----:B------:R-:W-:Y:S01]  /*1ae10*/  VIADD R0, R16, 0x400 ;  /* 0x0000040010007836 */ /* 0x000fe20000000000 */
[----:B------:R-:W-:Y:S04]  /*1ae20*/  BSSY B1, `(.L_x_1908) ;  /* 0x0000008000017945 */ /* 0x000fe80003800000 */
[----:B------:R-:W-:-:S04]  /*1ae30*/  SHF.R.U32.HI R0, RZ, 0x4, R0 ;  /* 0x00000004ff007819 */ /* 0x000fc80000011600 */
[----:B------:R-:W-:-:S04]  /*1ae40*/  LOP3.LUT R0, R0, 0x3fff, RZ, 0xc0, !PT ;  /* 0x00003fff00007812 */ /* 0x000fc800078ec0ff */
[----:B------:R-:W-:-:S05]  /*1ae50*/  LOP3.LUT R7, R0, 0x3000000, RZ, 0xfc, !PT ;  /* 0x0300000000077812 */ /* 0x000fca00078efcff */
[----:B------:R-:W-:Y:S01]  /*1ae60*/  IMAD R0, R198, 0x600, R7 ;  /* 0x00000600c6007824 */ /* 0x000fe200078e0207 */
[----:B-1----:R-:W-:Y:S06]  /*1ae70*/  @P2 BRA `(.L_x_1909) ;  /* 0x0000000000082947 */ /* 0x002fec0003800000 */
[----:B------:R-:W1:Y:S02]  /*1ae80*/  SYNCS.PHASECHK.TRANS64.TRYWAIT P2, [R12+URZ+0x2a850], R3 ;  /* 0x02a850030c0075a7 */ /* 0x000e64000804017f */
[----:B-1----:R-:W-:Y:S05]  /*1ae90*/  @!P2 BRA `(.L_x_1910) ;  /* 0x000000e00054a947 */ /* 0x002fea0003800000 */
.L_x_1909:
[----:B------:R-:W-:Y:S05]  /*1aea0*/  BSYNC B1 ;  /* 0x0000000000017941 */ /* 0x000fea0003800000 */
.L_x_1908:
[----:B------:R-:W-:Y:S01]  /*1aeb0*/  IMAD.MOV.U32 R2, RZ, RZ, R0 ;  /* 0x000000ffff027224 */ /* 0x000fe200078e0000 */
[----:B------:R-:W-:Y:S01]  /*1aec0*/  WARPGROUP.ARRIVE ;  /* 0x00000000000079c5 */ /* 0x000fe20000000000 */
[----:B01----:R-:W-:Y:S01]  /*1aed0*/  IMAD.MOV.U32 R3, RZ, RZ, 0x40000040 ;  /* 0x40000040ff037424 */ /* 0x003fe200078e00ff */
[----:B------:R-:W-:Y:S01]  /*1aee0*/  ISETP.NE.AND P2, PT, R203, 0x1, PT ;  /* 0x00000001cb00780c */ /* 0x000fe20003f45270 */
[----:B------:R-:W-:Y:S01]  /*1aef0*/  IMAD.IADD R13, R181, 0x1, R177 ;  /* 0x00000001b50d7824 */ /* 0x000fe200078e02b1 */
[----:B------:R-:W-:Y:S01]  /*1af00*/  R2UR UR6, R2 ;  /* 0x00000000020672ca */ /* 0x000fe200000e0000 */
[----:B------:R-:W-:Y:S01]  /*1af10*/  VIADD R2, R0, 0x80 ;  /* 0x0000008000027836 */ /* 0x000fe20000000000 */
[----:B------:R-:W-:Y:S01]  /*1af20*/  R2UR UR7, R3 ;  /* 0x00000000030772ca */ /* 0x000fe200000e0000 */
[----:B------:R-:W-:Y:S01]  /*1af30*/  IMAD.MOV.U32 R3, RZ, RZ, 0x40000040 ;  /* 0x40000040ff037424 */ /* 0x000fe200078e00ff */
[----:B------:R-:W-:-:S11]  /*1af40*/  ULOP3.LUT UR4, URZ, UR51, URZ, 0x33, !UPT ;  /* 0x000000333f047292 */ /* 0x000fd6000f8e333f */
        /* <DEDUP_REMOVED lines=25> */
[----:B------:R-:W0:Y:S01]  /*1b0e0*/  @P2 LDC R0, c[0x0][0x44c] ;  /* 0x00011300ff002b82 */ /* 0x000e220000000800 */
[----:B------:R-:W-:Y:S01]  /*1b0f0*/  MOV R3, 0x40000040 ;  /* 0x4000004000037802 */ /* 0x000fe20000000f00 */
[----:B------:R-:W-:Y:S02]  /*1b100*/  WARPGROUP.DEPBAR.LE gsb0, 0x0 ;  /* 0x00008000000079c5 */ /* 0x000fe40000010000 */
[----:B------:R-:W-:-:S08]  /*1b110*/  WARPGROUP.ARRIVE ;  /* 0x00000000000079c5 */ /* 0x000fd00000000000 */
[----:B------:R-:W-:Y:S01]  /*1b120*/  HGMMA.64x128x16.F32 R24, R140, gdesc[UR4].tnspB, R24, gsb0 ;  /* 0x41e000048c187df0 */ /* 0x000fe20008000818 */
[----:B------:R-:W-:Y:S01]  /*1b130*/  R2UR UR6, R2 ;  /* 0x00000000020672ca */ /* 0x000fe200000e0000 */
[----:B0-----:R-:W-:Y:S01]  /*1b140*/  @P2 IMAD.HI.U32 R2, R13, R0, RZ ;  /* 0x000000000d022227 */ /* 0x001fe200078e00ff */
[----:B------:R-:W-:Y:S02]  /*1b150*/  R2UR UR7, R3 ;  /* 0x00000000030772ca */ /* 0x000fe400000e0000 */
[----:B------:R-:W0:Y:S01]  /*1b160*/  @P2 LDC R3, c[0x0][0x450] ;  /* 0x00011400ff032b82 */ /* 0x000e220000000800 */
[----:B------:R-:W-:-:S04]  /*1b170*/  @!P1 IMAD R0, R4, 0x8, R16 ;  /* 0x0000000804009824 */ /* 0x000fc800078e0210 */
[----:B------:R-:W-:-:S05]  /*1b180*/  @!P1 VIADD R0, R0, 0x2a840 ;  /* 0x0002a84000009836 */ /* 0x000fca0000000000 */
[----:B------:R-:W-:Y:S02]  /*1b190*/  @!P1 PRMT R0, RZ, 0x654, R0 ;  /* 0x00000654ff009816 */ /* 0x000fe40000000000 */
[----:B0-----:R-:W-:Y:S02]  /*1b1a0*/  @P2 SHF.R.U32.HI R13, RZ, R3, R2 ;  /* 0x00000003ff0d2219 */ /* 0x001fe40000011602 */
[----:B------:R-:W-:-:S03]  /*1b1b0*/  ISETP.GE.AND P2, PT, R20, 0x1, PT ;  /* 0x000000011400780c */ /* 0x000fc60003f46270 */
[----:B------:R-:W0:Y:S01]  /*1b1c0*/  SHFL.IDX PT, R2, R13, RZ, 0x1c1f ;  /* 0x001c1fff0d027589 */ /* 0x000e2200000e0000 */
[----:B------:R-:W-:Y:S02]  /*1b1d0*/  WARPGROUP.DEPBAR.LE gsb0, 0x0 ;  /* 0x00008000000079c5 */ /* 0x000fe40000010000 */
[----:B------:R-:W-:-:S06]  /*1b1e0*/  WARPGROUP.ARRIVE ;  /* 0x00000000000079c5 */ /* 0x000fcc0000000000 */
[----:B------:R-:W-:Y:S03]  /*1b1f0*/  HGMMA.64x128x16.F32 R24, R136, gdesc[UR4].tnspB, R24, gsb0 ;  /* 0x41e0000488187df0 */ /* 0x000fe60008000818 */
[----:B------:R-:W-:Y:S02]  /*1b200*/  WARPGROUP.DEPBAR.LE gsb0, 0x0 ;  /* 0x00008000000079c5 */ /* 0x000fe40000010000 */
[----:B------:R-:W-:Y:S01]  /*1b210*/  IMAD R139, R10, -0x60, RZ ;  /* 0xffffffa00a8b7824 */ /* 0x000fe200078e02ff */
[----:B------:R1:W-:Y:S03]  /*1b220*/  @!P1 SYNCS.ARRIVE.TRANS64.RED.A1T0 RZ, [R0+URZ], RZ ;  /* 0x000000ff00ff99a7 */ /* 0x0003e6000810043f */
[----:B------:R-:W-:-:S04]  /*1b230*/  VIADD R3, R139, 0x1 ;  /* 0x000000018b037836 */ /* 0x000fc80000000000 */
[----:B------:R-:W-:-:S05]  /*1b240*/  IMAD R3, R180, -0x2, R3 ;  /* 0xfffffffeb4037824 */ /* 0x000fca00078e0203 */
[----:B------:R-:W-:Y:S02]  /*1b250*/  IADD3 R7, -R163, R3, R164 ;  /* 0x00000003a3077210 */ /* 0x000fe40007ffe1a4 */
[----:B-1----:R-:W-:-:S03]  /*1b260*/  IADD3 R0, R3, -0x1, RZ ;  /* 0xffffffff03007810 */ /* 0x002fc60007ffe0ff */
        /* <DEDUP_REMOVED lines=17> */
.L_x_1913:
[----:B------:R-:W-:-:S05]  /*1b380*/  IMAD.U32 R4, RZ, RZ, UR39 ;  /* 0x00000027ff047e24 */ /* 0x000fca000f8e00ff */
[----:B------:R-:W-:-:S13]  /*1b390*/  ISETP.NE.AND P2, PT, R4, 0x1, PT ;  /* 0x000000010400780c */ /* 0x000fda0003f45270 */
[----:B------:R-:W0:Y:S02]  /*1b3a0*/  @P2 LDC.64 R2, c[0x0][0x9e8] ;  /* 0x00027a00ff022b82 */ /* 0x000e240000000a00 */
[----:B0-----:R-:W-:-:S05]  /*1b3b0*/  @P2 IMAD.HI.U32 R2, R141, R2, RZ ;  /* 0x000000028d022227 */ /* 0x001fca00078e00ff */
[----:B------:R-:W-:-:S07]  /*1b3c0*/  @P2 SHF.R.U32.HI R141, RZ, R3, R2 ;  /* 0x00000003ff8d2219 */ /* 0x000fce0000011602 */
.L_x_1914:
[----:B------:R-:W-:Y:S05]  /*1b3d0*/  BSYNC B1 ;  /* 0x0000000000017941 */ /* 0x000fea0003800000 */
.L_x_1912:
[----:B------:R-:W-:-:S05]  /*1b3e0*/  IMAD R2, R141, R4, R0 ;  /* 0x000000048d027224 */ /* 0x000fca00078e0200 */
[----:B------:R-:W-:Y:S02]  /*1b3f0*/  VIADDMNMX R137, R2, R4, R137, PT ;  /* 0x0000000402897246 */ /* 0x000fe40003800189 */
[----:B------:R-:W-:-:S07]  /*1b400*/  VIMNMX R21, R21, R2, !PT ;  /* 0x0000000215157248 */ /* 0x000fce0007fe0100 */
.L_x_1911:
        /* <DEDUP_REMOVED lines=125> */
[----:B------:R-:W-:Y:S02]  /*1bbe0*/  MOV R13, UR39 ;  /* 0x00000027000d7c02 */ /* 0x000fe40008000f00 */
[----:B------:R-:W-:Y:S02]  /*1bbf0*/  LOP3.LUT R7, RZ, R7, RZ, 0x33, !PT ;  /* 0x00000007ff077212 */ /* 0x000fe400078e33ff */
[----:B------:R-:W-:-:S13]  /*1bc00*/  ISETP.NE.AND P6, PT, R13, 0x1, PT ;  /* 0x000000010d00780c */ /* 0x000fda0003fc5270 */
[----:B------:R-:W0:Y:S02]  /*1bc10*/  @P6 LDC.64 R2, c[0x0][0x9e8] ;  /* 0x00027a00ff026b82 */ /* 0x000e240000000a00 */
[----:B0-----:R-:W-:-:S05]  /*1bc20*/  @P6 IMAD.HI.U32 R2, R7, R2, RZ ;  /* 0x0000000207026227 */ /* 0x001fca00078e00ff */
[----:B------:R-:W-:-:S04]  /*1bc30*/  @P6 SHF.R.U32.HI R7, RZ, R3, R2 ;  /* 0x00000003ff076219 */ /* 0x000fc80000011602 */
[----:B------:R-:W-:Y:S01]  /*1bc40*/  LOP3.LUT R7, RZ, R7, RZ, 0x33, !PT ;  /* 0x00000007ff077212 */ /* 0x000fe200078e33ff */
[----:B------:R-:W-:Y:S06]  /*1bc50*/  BRA `(.L_x_1918) ;  /* 0x0000000000147947 */ /* 0x000fec0003800000 */
.L_x_1917:
[----:B------:R-:W-:-:S05]  /*1bc60*/  IMAD.U32 R13, RZ, RZ, UR39 ;  /* 0x00000027ff0d7e24 */ /* 0x000fca000f8e00ff */
[----:B------:R-:W-:-:S13]  /*1bc70*/  ISETP.NE.AND P6, PT, R13, 0x1, PT ;  /* 0x000000010d00780c */ /* 0x000fda0003fc5270 */
[----:B------:R-:W0:Y:S02]  /*1bc80*/  @P6 LDC.64 R2, c[0x0][0x9e8] ;  /* 0x00027a00ff026b82 */ /* 0x000e240000000a00 */
[----:B0-----:R-:W-:-:S05]  /*1bc90*/  @P6 IMAD.HI.U32 R2, R7, R2, RZ ;  /* 0x0000000207026227 */ /* 0x001fca00078e00ff */
[----:B------:R-:W-:-:S07]  /*1bca0*/  @P6 SHF.R.U32.HI R7, RZ, R3, R2 ;  /* 0x00000003ff076219 */ /* 0x000fce0000011602 */
.L_x_1918:
[----:B------:R-:W-:Y:S05]  /*1bcb0*/  BSYNC B1 ;  /* 0x0000000000017941 */ /* 0x000fea0003800000 */
.L_x_1916:
[----:B------:R-:W-:-:S05]  /*1bcc0*/  IMAD R0, R7, R13, R0 ;  /* 0x0000000d07007224 */ /* 0x000fca00078e0200 */
[----:B------:R-:W-:Y:S02]  /*1bcd0*/  VIADDMNMX R15, R0, R13, R15, PT ;  /* 0x0000000d000f7246 */ /* 0x000fe4000380010f */
[----:B------:R-:W-:-:S07]  /*1bce0*/  VIMNMX R21, R21, R0, !PT ;  /* 0x0000000015157248 */ /* 0x000fce0007fe0100 */
.L_x_1915:
[C---:B------:R-:W-:Y:S01]  /*1bcf0*/  ISETP.GT.AND P2, PT, R21.reuse, 0x1, !P2 ;  /* 0x000000011500780c */ /* 0x040fe20005744270 */
[----:B------:R-:W-:Y:S01]  /*1bd00*/  IMAD.U32 R7, RZ, RZ, UR38 ;  /* 0x00000026ff077e24 */ /* 0x000fe2000f8e00ff */
[----:B------:R-:W-:Y:S01]  /*1bd10*/  ISETP.GT.AND P3, PT, R21, 0x8, !P3 ;  /* 0x000000081500780c */ /* 0x000fe20005f64270 */
[----:B------:R-:W-:Y:S01]  /*1bd20*/  @!P1 VIADD R12, R12, 0x2a860 ;  /* 0x0002a8600c0c9836 */ /* 0x000fe20000000000 */
        /* <DEDUP_REMOVED lines=130> */
[----:B------:R0:W-:Y:S01]  /*1c550*/  MUFU.EX2 R89, R92 ;  /* 0x0000005c00597308 */ /* 0x0001e20000000800 */
        /* <DEDUP_REMOVED lines=9> */
[-CC-:B0-----:R-:W-:Y:S01]  /*1c5f0*/  FFMA.FTZ R92, R100, R7.reuse, -R101.reuse ;  /* 0x00000007645c7223 */ /* 0x181fe20000010865 */
        /* <DEDUP_REMOVED lines=9> */
[----:B------:R-:W-:Y:S01]  /*1c690*/  MUFU.EX2 R13, R13 ;  /* 0x0000000d000d7308 */ /* 0x000fe20000000800 */
[----:B------:R-:W-:-:S04]  /*1c6a0*/  FMNMX.FTZ R93, R200, R91, !PT ;  /* 0x0000005bc85d7209 */ /* 0x000fc80007810000 */
[----:B------:R-:W-:-:S03]  /*1c6b0*/  FMNMX.FTZ R93, R110, R93, !PT ;  /* 0x0000005d6e5d7209 */ /* 0x000fc60007810000 */
[----:B------:R0:W-:Y:S01]  /*1c6c0*/  MUFU.EX2 R91, R136 ;  /* 0x00000088005b7308 */ /* 0x0001e20000000800 */
[----:B------:R-:W-:-:S04]  /*1c6d0*/  FMNMX.FTZ R93, R210, R93, !PT ;  /* 0x0000005dd25d7209 */ /* 0x000fc80007810000 */
[----:B------:R-:W-:-:S03]  /*1c6e0*/  FMNMX.FTZ R93, R114, R93, !PT ;  /* 0x0000005d725d7209 */ /* 0x000fc60007810000 */
[----:B------:R-:W-:Y:S01]  /*1c6f0*/  MUFU.EX2 R21, R108 ;  /* 0x0000006c00157308 */ /* 0x000fe20000000800 */
[----:B------:R-:W-:Y:S01]  /*1c700*/  FMNMX.FTZ R95, R212, R93, !PT ;  /* 0x0000005dd45f7209 */ /* 0x000fe20007810000 */
[----:B0-----:R-:W-:-:S03]  /*1c710*/  FFMA.FTZ R136, R128, R7, -R101 ;  /* 0x0000000780887223 */ /* 0x001fc60000010865 */
[----:B------:R-:W-:-:S03]  /*1c720*/  FMNMX.FTZ R95, R118, R95, !PT ;  /* 0x0000005f765f7209 */ /* 0x000fc60007810000 */
[----:B------:R0:W-:Y:S01]  /*1c730*/  MUFU.EX2 R93, R138 ;  /* 0x0000008a005d7308 */ /* 0x0001e20000000800 */
[----:B------:R-:W-:-:S04]  /*1c740*/  FMNMX.FTZ R97, R214, R95, !PT ;  /* 0x0000005fd6617209 */ /* 0x000fc80007810000 */
[----:B------:R-:W-:-:S03]  /*1c750*/  FMNMX.FTZ R97, R122, R97, !PT ;  /* 0x000000617a617209 */ /* 0x000fc60007810000 */
[----:B------:R1:W-:Y:S01]  /*1c760*/  MUFU.EX2 R95, R104 ;  /* 0x00000068005f7308 */ /* 0x0003e20000000800 */
[----:B------:R-:W-:Y:S01]  /*1c770*/  FMNMX.FTZ R97, R216, R97, !PT ;  /* 0x00000061d8617209 */ /* 0x000fe20007810000 */
[----:B0-----:R-:W-:-:S03]  /*1c780*/  FFMA.FTZ R138, R132, R7, -R101 ;  /* 0x00000007848a7223 */ /* 0x001fc60000010865 */
[----:B------:R-:W-:-:S03]  /*1c790*/  FMNMX.FTZ R97, R126, R97, !PT ;  /* 0x000000617e617209 */ /* 0x000fc60007810000 */
[----:B------:R-:W-:Y:S01]  /*1c7a0*/  MUFU.EX2 R88, R88 ;  /* 0x0000005800587308 */ /* 0x000fe20000000800 */
[----:B------:R-:W-:Y:S02]  /*1c7b0*/  FMNMX.FTZ R97, R218, R97, !PT ;  /* 0x00000061da617209 */ /* 0x000fe40007810000 */
[----:B-1----:R-:W-:Y:S02]  /*1c7c0*/  FSEL R104, R135, -INF , !P3 ;  /* 0xff80000087687808 */ /* 0x002fe40005800000 */
[----:B------:R-:W-:-:S03]  /*1c7d0*/  FMNMX.FTZ R97, R130, R97, !PT ;  /* 0x0000006182617209 */ /* 0x000fc60007810000 */
[----:B------:R-:W-:Y:S01]  /*1c7e0*/  MUFU.EX2 R14, R14 ;  /* 0x0000000e000e7308 */ /* 0x000fe20000000800 */
[----:B------:R-:W-:-:S04]  /*1c7f0*/  FMNMX.FTZ R97, R220, R97, !PT ;  /* 0x00000061dc617209 */ /* 0x000fc80007810000 */
[----:B------:R-:W-:-:S03]  /*1c800*/  FMNMX.FTZ R97, R134, R97, !PT ;  /* 0x0000006186617209 */ /* 0x000fc60007810000 */
[----:B------:R-:W0:Y:S01]  /*1c810*/  MUFU.EX2 R90, R90 ;  /* 0x0000005a005a7308 */ /* 0x000e220000000800 */
[----:B------:R-:W-:Y:S01]  /*1c820*/  FMNMX.FTZ R0, R104, R97, !PT ;  /* 0x0000006168007209 */ /* 0x000fe20007810000 */
[----:B------:R-:W-:-:S04]  /*1c830*/  FFMA.FTZ R97, R116, R7, -R101 ;  /* 0x0000000774617223 */ /* 0x000fc80000010865 */
[----:B------:R-:W1:Y:S02]  /*1c840*/  SHFL.BFLY PT, R103, R0, 0x2, 0x1f ;  /* 0x0c401f0000677f89 */ /* 0x000e6400000e0000 */
[----:B------:R-:W-:Y:S08]  /*1c850*/  MUFU.EX2 R92, R92 ;  /* 0x0000005c005c7308 */ /* 0x000ff00000000800 */
[----:B------:R-:W2:Y:S01]  /*1c860*/  MUFU.EX2 R96, R96 ;  /* 0x0000006000607308 */ /* 0x000ea20000000800 */
[----:B0-----:R-:W-:-:S07]  /*1c870*/  F2FP.F16.F32.PACK_AB R152, R91, R90 ;  /* 0x0000005a5b98723e */ /* 0x001fce00000000ff */
[----:B------:R-:W0:Y:S01]  /*1c880*/  MUFU.EX2 R100, R100 ;  /* 0x0000006400647308 */ /* 0x000e220000000800 */
[----:B-1----:R-:W-:Y:S01]  /*1c890*/  FMNMX.FTZ R4, R0, R103, !PT ;  /* 0x0000006700047209 */ /* 0x002fe20007810000 */
[----:B------:R-:W-:Y:S01]  /*1c8a0*/  FFMA.FTZ R103, R150, R7, -R101 ;  /* 0x0000000796677223 */ /* 0x000fe20000010865 */
[----:B------:R-:W-:-:S05]  /*1c8b0*/  FSEL R0, R3, RZ, P2 ;  /* 0x000000ff03007208 */ /* 0x000fca0001000000 */
[----:B------:R-:W-:Y:S01]  /*1c8c0*/  MUFU.EX2 R15, R15 ;  /* 0x0000000f000f7308 */ /* 0x000fe20000000800 */
[----:B--2---:R-:W-:Y:S01]  /*1c8d0*/  F2FP.F16.F32.PACK_AB R148, R96, R95 ;  /* 0x0000005f6094723e */ /* 0x004fe200000000ff */
[----:B------:R-:W1:Y:S01]  /*1c8e0*/  SHFL.BFLY PT, R107, R4, 0x1, 0x1f ;  /* 0x0c201f00046b7f89 */ /* 0x000e6200000e0000 */
[----:B------:R-:W-:-:S04]  /*1c8f0*/  FADD.FTZ R0, -R0, R11 ;  /* 0x0000000b00007221 */ /* 0x000fc80000010100 */
[----:B------:R-:W-:Y:S01]  /*1c900*/  FMUL.FTZ R0, R0, R7 ;  /* 0x0000000700007220 */ /* 0x000fe20000410000 */
[----:B------:R-:W-:Y:S01]  /*1c910*/  MUFU.EX2 R144, R144 ;  /* 0x0000009000907308 */ /* 0x000fe20000000800 */
[----:B0-----:R-:W-:-:S07]  /*1c920*/  F2FP.F16.F32.PACK_AB R150, R100, R21 ;  /* 0x000000156496723e */ /* 0x001fce00000000ff */
[----:B------:R-:W0:Y:S08]  /*1c930*/  MUFU.EX2 R0, R0 ;  /* 0x0000000000007308 */ /* 0x000e300000000800 */
[----:B------:R-:W-:Y:S01]  /*1c940*/  MUFU.EX2 R97, R97 ;  /* 0x0000006100617308 */ /* 0x000fe20000000800 */
[----:B-1----:R-:W-:Y:S02]  /*1c950*/  FMNMX.FTZ R4, R4, R107, !PT ;  /* 0x0000006b04047209 */ /* 0x002fe40007810000 */
[----:B------:R-:W-:-:S02]  /*1c960*/  @!P1 PRMT R107, RZ, 0x654, R12 ;  /* 0x00000654ff6b9816 */ /* 0x000fc4000000000c */
[C---:B------:R-:W-:Y:S01]  /*1c970*/  FSETP.NEU.FTZ.AND P2, PT, R4.reuse, -INF , PT ;  /* 0xff8000000400780b */ /* 0x040fe20003f5d000 */
[----:B------:R-:W-:Y:S01]  /*1c980*/  FMUL.FTZ R101, R4, R7 ;  /* 0x0000000704657220 */ /* 0x000fe20000410000 */
[----:B------:R1:W-:Y:S01]  /*1c990*/  @!P1 SYNCS.ARRIVE.TRANS64.RED.A1T0 RZ, [R107+URZ], RZ ;  /* 0x000000ff6bff99a7 */ /* 0x0003e2000810043f */
[----:B------:R-:W-:Y:S03]  /*1c9a0*/  MUFU.EX2 R146, R146 ;  /* 0x0000009200927308 */ /* 0x000fe60000000800 */
[----:B------:R-:W-:-:S05]  /*1c9b0*/  FSEL R101, R101, RZ, P2 ;  /* 0x000000ff65657208 */ /* 0x000fca0001000000 */
[-CC-:B------:R-:W-:Y:S01]  /*1c9c0*/  FFMA.FTZ R108, R2, R7.reuse, -R101.reuse ;  /* 0x00000007026c7223 */ /* 0x180fe20000010865 */
[----:B------:R-:W-:Y:S01]  /*1c9d0*/  FSEL R2, R4, RZ, P2 ;  /* 0x000000ff04027208 */ /* 0x000fe20001000000 */
[-CC-:B------:R-:W-:Y:S01]  /*1c9e0*/  FFMA.FTZ R157, R228, R7.reuse, -R101.reuse ;  /* 0x00000007e49d7223 */ /* 0x180fe20000010865 */
[-CC-:B------:R-:W-:Y:S01]  /*1c9f0*/  FFMA.FTZ R159, R94, R7.reuse, -R101.reuse ;  /* 0x000000075e9f7223 */ /* 0x180fe20000010865 */
[-CC-:B------:R-:W-:Y:S01]  /*1ca00*/  FFMA.FTZ R94, R156, R7.reuse, -R101.reuse ;  /* 0x000000079c5e7223 */ /* 0x180fe20000010865 */
[-C--:B------:R-:W-:Y:S01]  /*1ca10*/  FFMA.FTZ R153, R98, R7.reuse, -R101 ;  /* 0x0000000762997223 */ /* 0x080fe20000010865 */
[----:B------:R-:W-:Y:S01]  /*1ca20*/  FADD.FTZ R2, -R2, R9 ;  /* 0x0000000902027221 */ /* 0x000fe20000010100 */
[----:B0-----:R-:W-:Y:S01]  /*1ca30*/  FFMA.FTZ R9, R0, R6, R13 ;  /* 0x0000000600097223 */ /* 0x001fe2000001000d */
[----:B------:R-:W-:Y:S01]  /*1ca40*/  MUFU.EX2 R157, R157 ;  /* 0x0000009d009d7308 */ /* 0x000fe20000000800 */
[-C--:B------:R-:W-:Y:S01]  /*1ca50*/  FFMA.FTZ R98, R158, R7.reuse, -R101 ;  /* 0x000000079e627223 */ /* 0x080fe20000010865 */
[-C--:B------:R-:W-:Y:S01]  /*1ca60*/  FMUL.FTZ R2, R2, R7.reuse ;  /* 0x0000000702027220 */ /* 0x080fe20000410000 */
[----:B------:R-:W-:Y:S01]  /*1ca70*/  FADD.FTZ R6, R88, R9 ;  /* 0x0000000958067221 */ /* 0x000fe20000010000 */
[-CC-:B------:R-:W-:Y:S01]  /*1ca80*/  FFMA.FTZ R155, R102, R7.reuse, -R101.reuse ;  /* 0x00000007669b7223 */ /* 0x180fe20000010865 */
[-CC-:B------:R-:W-:Y:S01]  /*1ca90*/  FFMA.FTZ R102, R198, R7.reuse, -R101.reuse ;  /* 0x00000007c6667223 */ /* 0x180fe20000010865 */
[-CC-:B------:R-:W-:Y:S01]  /*1caa0*/  FFMA.FTZ R149, R106, R7.reuse, -R101.reuse ;  /* 0x000000076a957223 */ /* 0x180fe20000010865 */
[----:B------:R-:W-:Y:S01]  /*1cab0*/  FADD.FTZ R9, R89, R6 ;  /* 0x0000000659097221 */ /* 0x000fe20000010000 */
[----:B------:R-:W0:Y:S01]  /*1cac0*/  MUFU.EX2 R2, R2 ;  /* 0x0000000200027308 */ /* 0x000e220000000800 */
[-CC-:B------:R-:W-:Y:S01]  /*1cad0*/  FFMA.FTZ R106, R200, R7.reuse, -R101.reuse ;  /* 0x00000007c86a7223 */ /* 0x180fe20000010865 */
[-C--:B------:R-:W-:Y:S01]  /*1cae0*/  FFMA.FTZ R151, R110, R7.reuse, -R101 ;  /* 0x000000076e977223 */ /* 0x080fe20000010865 */
[----:B------:R-:W-:Y:S01]  /*1caf0*/  FADD.FTZ R9, R14, R9 ;  /* 0x000000090e097221 */ /* 0x000fe20000010000 */
[-CC-:B------:R-:W-:Y:S01]  /*1cb00*/  FFMA.FTZ R110, R210, R7.reuse, -R101.reuse ;  /* 0x00000007d26e7223 */ /* 0x180fe20000010865 */
[-CC-:B------:R-:W-:Y:S01]  /*1cb10*/  FFMA.FTZ R145, R114, R7.reuse, -R101.reuse ;  /* 0x0000000772917223 */ /* 0x180fe20000010865 */
[-C--:B------:R-:W-:Y:S01]  /*1cb20*/  FFMA.FTZ R112, R212, R7.reuse, -R101 ;  /* 0x00000007d4707223 */ /* 0x080fe20000010865 */
[----:B------:R-:W-:Y:S01]  /*1cb30*/  FADD.FTZ R6, R90, R9 ;  /* 0x000000095a067221 */ /* 0x000fe20000010000 */
[----:B------:R-:W2:Y:S01]  /*1cb40*/  MUFU.EX2 R108, R108 ;  /* 0x0000006c006c7308 */ /* 0x000ea20000000800 */
[-CC-:B------:R-:W-:Y:S01]  /*1cb50*/  FFMA.FTZ R147, R118, R7.reuse, -R101.reuse ;  /* 0x0000000776937223 */ /* 0x180fe20000010865 */
[-CC-:B------:R-:W-:Y:S01]  /*1cb60*/  FFMA.FTZ R114, R214, R7.reuse, -R101.reuse ;  /* 0x00000007d6727223 */ /* 0x180fe20000010865 */
[----:B------:R-:W-:Y:S01]  /*1cb70*/  FADD.FTZ R9, R91, R6 ;  /* 0x000000065b097221 */ /* 0x000fe20000010000 */
[-CC-:B------:R-:W-:Y:S01]  /*1cb80*/  FFMA.FTZ R141, R122, R7.reuse, -R101.reuse ;  /* 0x000000077a8d7223 */ /* 0x180fe20000010865 */
[-CC-:B------:R-:W-:Y:S01]  /*1cb90*/  FFMA.FTZ R12, R216, R7.reuse, -R101.reuse ;  /* 0x00000007d80c7223 */ /* 0x180fe20000010865 */
[----:B------:R-:W-:Y:S01]  /*1cba0*/  FFMA.FTZ R143, R126, R7, -R101 ;  /* 0x000000077e8f7223 */ /* 0x000fe20000010865 */
[----:B------:R-:W-:Y:S01]  /*1cbb0*/  FADD.FTZ R116, R92, R9 ;  /* 0x000000095c747221 */ /* 0x000fe20000010000 */
[----:B------:R-:W3:Y:S01]  /*1cbc0*/  MUFU.EX2 R159, R159 ;  /* 0x0000009f009f7308 */ /* 0x000ee20000000800 */
[----:B0-----:R-:W-:Y:S01]  /*1cbd0*/  FFMA.FTZ R5, R2, R5, R157 ;  /* 0x0000000502057223 */ /* 0x001fe2000001009d */
[-CC-:B------:R-:W-:Y:S01]  /*1cbe0*/  FFMA.FTZ R218, R218, R7.reuse, -R101.reuse ;  /* 0x00000007dada7223 */ /* 0x180fe20000010865 */
[----:B------:R-:W-:Y:S01]  /*1cbf0*/  FADD.FTZ R116, R93, R116 ;  /* 0x000000745d747221 */ /* 0x000fe20000010000 */
[-CC-:B------:R-:W-:Y:S01]  /*1cc00*/  FFMA.FTZ R130, R130, R7.reuse, -R101.reuse ;  /* 0x0000000782827223 */ /* 0x180fe20000010865 */
[-CC-:B------:R-:W-:Y:S01]  /*1cc10*/  FFMA.FTZ R220, R220, R7.reuse, -R101.reuse ;  /* 0x00000007dcdc7223 */ /* 0x180fe20000010865 */
[-C--:B------:R-:W-:Y:S01]  /*1cc20*/  FFMA.FTZ R134, R134, R7.reuse, -R101 ;  /* 0x0000000786867223 */ /* 0x080fe20000010865 */
[----:B------:R-:W-:Y:S01]  /*1cc30*/  FADD.FTZ R9, R95, R116 ;  /* 0x000000745f097221 */ /* 0x000fe20000010000 */
[----:B------:R-:W0:Y:S01]  /*1cc40*/  MUFU.EX2 R94, R94 ;  /* 0x0000005e005e7308 */ /* 0x000e220000000800 */
[----:B--2---:R-:W-:Y:S01]  /*1cc50*/  FADD.FTZ R6, R108, R5 ;  /* 0x000000056c067221 */ /* 0x004fe20000010000 */
[----:B------:R-:W-:Y:S01]  /*1cc60*/  FFMA.FTZ R101, R104, R7, -R101 ;  /* 0x0000000768657223 */ /* 0x000fe20000010865 */
[----:B------:R-:W-:Y:S01]  /*1cc70*/  FADD.FTZ R116, R96, R9 ;  /* 0x0000000960747221 */ /* 0x000fe20000010000 */
[----:B------:R-:W-:Y:S01]  /*1cc80*/  F2FP.F16.F32.PACK_AB R158, R14, R89 ;  /* 0x000000590e9e723e */ /* 0x000fe200000000ff */
[----:B------:R-:W-:Y:S01]  /*1cc90*/  IMAD.MOV.U32 R198, RZ, RZ, R22 ;  /* 0x000000ffffc67224 */ /* 0x000fe200078e0016 */
[----:B------:R-:W-:Y:S01]  /*1cca0*/  ISETP.GT.AND P2, PT, R10, R179, PT ;  /* 0x000000b30a00720c */ /* 0x000fe20003f44270 */
[----:B------:R-:W-:Y:S01]  /*1ccb0*/  FADD.FTZ R9, R21, R116 ;  /* 0x0000007415097221 */ /* 0x000fe20000010000 */
[----:B------:R-:W2:Y:S01]  /*1ccc0*/  MUFU.EX2 R153, R153 ;  /* 0x0000009900997308 */ /* 0x000ea20000000800 */
[----:B---3--:R-:W-:Y:S01]  /*1ccd0*/  FADD.FTZ R5, R159, R6 ;  /* 0x000000069f057221 */ /* 0x008fe20000010000 */
[----:B------:R-:W-:Y:S01]  /*1cce0*/  F2FP.F16.F32.PACK_AB R156, R88, R13 ;  /* 0x0000000d589c723e */ /* 0x000fe200000000ff */
[----:B------:R-:W-:Y:S01]  /*1ccf0*/  FADD.FTZ R116, R100, R9 ;  /* 0x0000000964747221 */ /* 0x000fe20000010000 */
[----:B------:R-:W-:Y:S01]  /*1cd00*/  F2FP.F16.F32.PACK_AB R157, R108, R157 ;  /* 0x0000009d6c9d723e */ /* 0x000fe200000000ff */
[----:B------:R-:W-:-:S02]  /*1cd10*/  VIADD R10, R10, 0xffffffff ;  /* 0xffffffff0a0a7836 */ /* 0x000fc40000000000 */
[----:B------:R-:W-:Y:S01]  /*1cd20*/  FADD.FTZ R9, R15, R116 ;  /* 0x000000740f097221 */ /* 0x000fe20000010000 */
[----:B------:R-:W3:Y:S01]  /*1cd30*/  MUFU.EX2 R98, R98 ;  /* 0x0000006200627308 */ /* 0x000ee20000000800 */
[C---:B0-----:R-:W-:Y:S01]  /*1cd40*/  FADD.FTZ R6, R94.reuse, R5 ;  /* 0x000000055e067221 */ /* 0x041fe20000010000 */
[----:B------:R-:W-:Y:S01]  /*1cd50*/  F2FP.F16.F32.PACK_AB R159, R94, R159 ;  /* 0x0000009f5e9f723e */ /* 0x000fe200000000ff */
[C---:B------:R-:W-:Y:S01]  /*1cd60*/  FADD.FTZ R116, R144.reuse, R9 ;  /* 0x0000000990747221 */ /* 0x040fe20000010000 */
[----:B------:R-:W-:Y:S01]  /*1cd70*/  F2FP.F16.F32.PACK_AB R144, R144, R15 ;  /* 0x0000000f9090723e */ /* 0x000fe200000000ff */
[----:B------:R-:W-:Y:S02]  /*1cd80*/  IMAD.MOV.U32 R21, RZ, RZ, R23 ;  /* 0x000000ffff157224 */ /* 0x000fe400078e0017 */
[----:B------:R-:W-:Y:S01]  /*1cd90*/  FADD.FTZ R9, R97, R116 ;  /* 0x0000007461097221 */ /* 0x000fe20000010000 */
[----:B------:R-:W0:Y:S01]  /*1cda0*/  MUFU.EX2 R155, R155 ;  /* 0x0000009b009b7308 */ /* 0x000e220000000800 */
[----:B--2---:R-:W-:-:S02]  /*1cdb0*/  FADD.FTZ R5, R153, R6 ;  /* 0x0000000699057221 */ /* 0x004fc40000010000 */
[C---:B------:R-:W-:Y:S01]  /*1cdc0*/  FADD.FTZ R9, R146.reuse, R9 ;  /* 0x0000000992097221 */ /* 0x040fe20000010000 */
        /* <DEDUP_REMOVED lines=32> */
[----:B---3--:R-:W-:-:S07]  /*1cfd0*/  FADD.FTZ R5, R141, R6 ;  /* 0x000000068d057221 */ /* 0x008fce0000010000 */
[----:B------:R-:W3:Y:S01]  /*1cfe0*/  MUFU.EX2 R142, R142 ;  /* 0x0000008e008e7308 */ /* 0x000ee20000000800 */
[C---:B0-----:R-:W-:Y:S01]  /*1cff0*/  FADD.FTZ R9, R99.reuse, R116 ;  /* 0x0000007463097221 */ /* 0x041fe20000010000 */
[----:B------:R-:W-:-:S06]  /*1d000*/  F2FP.F16.F32.PACK_AB R140, R99, R140 ;  /* 0x0000008c638c723e */ /* 0x000fcc00000000ff */
        /* <DEDUP_REMOVED lines=23> */
[----:B------:R0:W4:Y:S01]  /*1d180*/  MUFU.EX2 R11, R154 ;  /* 0x0000009a000b7308 */ /* 0x0001220000000800 */
[----:B--2---:R-:W-:Y:S01]  /*1d190*/  FADD.FTZ R14, R138, R9 ;  /* 0x000000098a0e7221 */ /* 0x004fe20000010000 */
[----:B------:R-:W-:-:S06]  /*1d1a0*/  IMAD.MOV.U32 R9, RZ, RZ, R4 ;  /* 0x000000ffff097224 */ /* 0x000fcc00078e0004 */
[----:B------:R-:W2:Y:S01]  /*1d1b0*/  MUFU.EX2 R101, R101 ;  /* 0x0000006500657308 */ /* 0x000ea20000000800 */
[----:B---3--:R-:W-:Y:S01]  /*1d1c0*/  FADD.FTZ R5, R134, R5 ;  /* 0x0000000586057221 */ /* 0x008fe20000010000 */
[----:B0-----:R-:W-:Y:S01]  /*1d1d0*/  F2FP.F16.F32.PACK_AB R154, R93, R92 ;  /* 0x0000005c5d9a723e */ /* 0x001fe200000000ff */
[C---:B----4-:R-:W-:Y:S01]  /*1d1e0*/  FADD.FTZ R6, R11.reuse, R14 ;  /* 0x0000000e0b067221 */ /* 0x050fe20000010000 */
[----:B------:R-:W-:Y:S02]  /*1d1f0*/  F2FP.F16.F32.PACK_AB R138, R11, R138 ;  /* 0x0000008a0b8a723e */ /* 0x000fe400000000ff */
[----:B------:R-:W-:Y:S01]  /*1d200*/  MOV R11, R3 ;  /* 0x00000003000b7202 */ /* 0x000fe20000000f00 */
[C---:B--2---:R-:W-:Y:S01]  /*1d210*/  FADD.FTZ R5, R101.reuse, R5 ;  /* 0x0000000565057221 */ /* 0x044fe20000010000 */
[----:B------:R-:W-:Y:S01]  /*1d220*/  F2FP.F16.F32.PACK_AB R139, R101, R134 ;  /* 0x00000086658b723e */ /* 0x000fe200000000ff */
[----:B-1----:R-:W-:Y:S06]  /*1d230*/  @P2 BRA `(.L_x_1919) ;  /* 0xffffffcc00c42947 */ /* 0x002fec000383ffff */
.L_x_1900:
[----:B------:R-:W-:Y:S05]  /*1d240*/  BSYNC B0 ;  /* 0x0000000000007941 */ /* 0x000fea0003800000 */
.L_x_1899:
        /* <DEDUP_REMOVED lines=67> */
.L_x_1920:
[----:B------:R-:W-:Y:S01]  /*1d680*/  IMAD R13, R22, 0x8, R16 ;  /* 0x00000008160d7824 */ /* 0x000fe200078e0210 */
[----:B------:R-:W-:-:S04]  /*1d690*/  SHF.L.U32 R0, R23, 0x1f, RZ ;  /* 0x0000001f17007819 */ /* 0x000fc800000006ff */
[----:B------:R0:W1:Y:S01]  /*1d6a0*/  SYNCS.PHASECHK.TRANS64.TRYWAIT P2, [R13+URZ+0x2a850], R0 ;  /* 0x02a850000d0075a7 */ /* 0x000062000804017f */
[----:B------:R-:W-:Y:S05]  /*1d6b0*/  @!P0 BRA `(.L_x_1921) ;  /* 0x0000000000048947 */ /* 0x000fea0003800000 */
[----:B------:R-:W-:Y:S01]  /*1d6c0*/  BPT.TRAP 0x1 ;  /* 0x000000040000795c */ /* 0x000fe20000300000 */
.L_x_1921:
        /* <DEDUP_REMOVED lines=9> */
.L_x_1923:
[----:B------:R-:W-:Y:S05]  /*1d760*/  BSYNC B0 ;  /* 0x0000000000007941 */ /* 0x000fea0003800000 */
.L_x_1922:
[----:B------:R-:W-:Y:S01]  /*1d770*/  IMAD.MOV.U32 R9, RZ, RZ, 0x40000040 ;  /* 0x40000040ff097424 */ /* 0x000fe200078e00ff */
[C---:B------:R-:W-:Y:S01]  /*1d780*/  R2UR UR6, R8.reuse ;  /* 0x00000000080672ca */ /* 0x040fe200000e0000 */
[----:B------:R-:W-:Y:S01]  /*1d790*/  WARPGROUP.ARRIVE ;  /* 0x00000000000079c5 */ /* 0x000fe20000000000 */
[----:B------:R-:W-:Y:S01]  /*1d7a0*/  VIADD R10, R8, 0x80 ;  /* 0x00000080080a7836 */ /* 0x000fe20000000000 */
[----:B01----:R-:W0:Y:S01]  /*1d7b0*/  SHFL.BFLY PT, R0, R5, 0x2, 0x1f ;  /* 0x0c401f0005007f89 */ /* 0x003e2200000e0000 */
[----:B------:R-:W-:Y:S01]  /*1d7c0*/  R2UR UR7, R9 ;  /* 0x00000000090772ca */ /* 0x000fe200000e0000 */
[----:B------:R-:W-:Y:S01]  /*1d7d0*/  IMAD.MOV.U32 R11, RZ, RZ, 0x40000040 ;  /* 0x40000040ff0b7424 */ /* 0x000fe200078e00ff */
[----:B------:R-:W-:Y:S01]  /*1d7e0*/  MOV R9, 0x40000040 ;  /* 0x4000004000097802 */ /* 0x000fe20000000f00 */
[----:B------:R-:W-:Y:S01]  /*1d7f0*/  VIADD R22, R22, 0x1 ;  /* 0x0000000116167836 */ /* 0x000fe20000000000 */
[----:B------:R-:W-:Y:S01]  /*1d800*/  IADD3 R187, R187, 0x1, RZ ;  /* 0x00000001bbbb7810 */ /* 0x000fe20007ffe0ff */
[----:B------:R-:W-:-:S03]  /*1d810*/  IMAD.MOV.U32 R20, RZ, RZ, -0x800000 ;  /* 0xff800000ff147424 */ /* 0x000fc600078e00ff */
[----:B------:R-:W-:-:S04]  /*1d820*/  ISETP.NE.AND P2, PT, R22, 0x2, PT ;  /* 0x000000021600780c */ /* 0x000fc80003f45270 */
[----:B------:R-:W-:Y:S01]  /*1d830*/  SEL R22, R22, RZ, P2 ;  /* 0x000000ff16167207 */ /* 0x000fe20001000000 */
[----:B------:R-:W-:Y:S01]  /*1d840*/  HGMMA.64x128x16.F32 R24, R156, gdesc[UR4].tnspB, R24, gsb0 ;  /* 0x41e000049c187df0 */ /* 0x000fe20008000818 */
[----:B------:R-:W-:Y:S02]  /*1d850*/  R2UR UR6, R10 ;  /* 0x000000000a0672ca */ /* 0x000fe400000e0000 */
[----:B------:R-:W-:Y:S01]  /*1d860*/  R2UR UR7, R11 ;  /* 0x000000000b0772ca */ /* 0x000fe200000e0000 */
[----:B------:R-:W-:Y:S01]  /*1d870*/  IMAD.MOV.U32 R11, RZ, RZ, 0x40000040 ;  /* 0x40000040ff0b7424 */ /* 0x000fe200078e00ff */
[----:B------:R-:W-:Y:S01]  /*1d880*/  IADD3 R10, R8, 0x100, RZ ;  /* 0x00000100080a7810 */ /* 0x000fe20007ffe0ff */
[----:B0-----:R-:W-:Y:S01]  /*1d890*/  FADD.FTZ R2, R0, R5 ;  /* 0x0000000500027221 */ /* 0x001fe20000010000 */
[----:B------:R-:W-:Y:S01]  /*1d8a0*/  IMAD.MOV.U32 R5, RZ, RZ, RZ ;  /* 0x000000ffff057224 */ /* 0x000fe200078e00ff */
        /* <DEDUP_REMOVED lines=19> */
[----:B------:R-:W-:Y:S02]  /*1d9e0*/  R2UR UR7, R11 ;  /* 0x000000000b0772ca */ /* 0x000fe400000e0000 */
[----:B------:R-:W0:Y:S02]  /*1d9f0*/  SHFL.BFLY PT, R11, R2, 0x1, 0x1f ;  /* 0x0c201f00020b7f89 */ /* 0x000e2400000e0000 */
[----:B0-----:R-:W-:Y:S01]  /*1da00*/  FADD.FTZ R14, R2, R11 ;  /* 0x0000000b020e7221 */ /* 0x001fe20000010000 */
[----:B------:R-:W-:-:S04]  /*1da10*/  @!P1 VIADD R11, R13, 0x2a860 ;  /* 0x0002a8600d0b9836 */ /* 0x000fc80000000000 */
[----:B------:R-:W-:Y:S02]  /*1da20*/  FSETP.NE.FTZ.AND P3, PT, R14, RZ, PT ;  /* 0x000000ff0e00720b */ /* 0x000fe40003f75000 */
[----:B------:R-:W-:-:S11]  /*1da30*/  @!P1 PRMT R11, RZ, 0x654, R11 ;  /* 0x00000654ff0b9816 */ /* 0x000fd6000000000b */
[----:B------:R-:W0:Y:S01]  /*1da40*/  @P3 MUFU.LG2 R10, R14 ;  /* 0x0000000e000a3308 */ /* 0x000e220000000c00 */
[----:B------:R-:W-:Y:S01]  /*1da50*/  @P3 FMUL.FTZ R16, R7, 0.69314718246459960938 ;  /* 0x3f31721807103820 */ /* 0x000fe20000410000 */
[----:B------:R-:W-:Y:S02]  /*1da60*/  WARPGROUP.DEPBAR.LE gsb0, 0x0 ;  /* 0x00008000000079c5 */ /* 0x000fe40000010000 */
[----:B------:R-:W-:-:S06]  /*1da70*/  WARPGROUP.ARRIVE ;  /* 0x00000000000079c5 */ /* 0x000fcc0000000000 */
[----:B------:R-:W-:Y:S01]  /*1da80*/  HGMMA.64x128x16.F32 R24, R140, gdesc[UR4].tnspB, R24, gsb0 ;  /* 0x41e000048c187df0 */ /* 0x000fe20008000818 */
[----:B------:R-:W-:Y:S01]  /*1da90*/  R2UR UR6, R8 ;  /* 0x00000000080672ca */ /* 0x000fe200000e0000 */
[----:B------:R-:W-:Y:S01]  /*1daa0*/  IMAD.MOV.U32 R8, RZ, RZ, RZ ;  /* 0x000000ffff087224 */ /* 0x000fe200078e00ff */
[----:B------:R-:W-:Y:S02]  /*1dab0*/  R2UR UR7, R9 ;  /* 0x00000000090772ca */ /* 0x000fe400000e0000 */
[----:B------:R-:W1:Y:S03]  /*1dac0*/  SHFL.BFLY PT, R9, R6, 0x2, 0x1f ;  /* 0x0c401f0006097f89 */ /* 0x000e6600000e0000 */
[----:B------:R-:W-:Y:S01]  /*1dad0*/  @P3 MUFU.RCP R8, R14 ;  /* 0x0000000e00083308 */ /* 0x000fe20000001000 */
[----:B-1----:R-:W-:-:S05]  /*1dae0*/  FADD.FTZ R9, R9, R6 ;  /* 0x0000000609097221 */ /* 0x002fca0000010000 */
[----:B------:R-:W1:Y:S02]  /*1daf0*/  SHFL.BFLY PT, R0, R9, 0x1, 0x1f ;  /* 0x0c201f0009007f89 */ /* 0x000e6400000e0000 */
[----:B-1----:R-:W-:Y:S01]  /*1db00*/  FADD.FTZ R12, R9, R0 ;  /* 0x00000000090c7221 */ /* 0x002fe20000010000 */
[----:B------:R-:W-:Y:S01]  /*1db10*/  SEL R0, RZ, 0x1, P2 ;  /* 0x00000001ff007807 */ /* 0x000fe20001000000 */
[----:B0-----:R-:W-:-:S03]  /*1db20*/  @P3 FMUL.FTZ R9, R10, 0.69314718246459960938 ;  /* 0x3f3172180a093820 */ /* 0x001fc60000410000 */
[----:B------:R-:W-:Y:S01]  /*1db30*/  FSETP.NE.FTZ.AND P0, PT, R12, RZ, PT ;  /* 0x000000ff0c00720b */ /* 0x000fe20003f15000 */
[----:B------:R-:W-:Y:S01]  /*1db40*/  @P3 FFMA.FTZ R20, R16, R4, R9 ;  /* 0x0000000410143223 */ /* 0x000fe20000010009 */
[----:B------:R-:W-:Y:S01]  /*1db50*/  LOP3.LUT R23, R23, R0, RZ, 0x3c, !PT ;  /* 0x0000000017177212 */ /* 0x000fe200078e3cff */
[----:B------:R-:W-:-:S10]  /*1db60*/  IMAD.MOV.U32 R0, RZ, RZ, -0x800000 ;  /* 0xff800000ff007424 */ /* 0x000fd400078e00ff */
[----:B------:R-:W0:Y:S01]  /*1db70*/  @P0 MUFU.LG2 R6, R12 ;  /* 0x0000000c00060308 */ /* 0x000e220000000c00 */
[----:B------:R-:W-:-:S07]  /*1db80*/  @P0 FMUL.FTZ R2, R7, 0.69314718246459960938 ;  /* 0x3f31721807020820 */ /* 0x000fce0000410000 */
        /* <DEDUP_REMOVED lines=8> */
[----:B------:R0:W-:Y:S01]  /*1dc10*/  @!P1 SYNCS.ARRIVE.TRANS64.RED.A1T0 RZ, [R11+URZ], RZ ;  /* 0x000000ff0bff99a7 */ /* 0x0001e2000810043f */
[-C--:B-1----:R-:W-:Y:S01]  /*1dc20*/  FMUL.FTZ R21, R36, R5.reuse ;  /* 0x0000000524157220 */ /* 0x082fe20000410000 */
        /* <DEDUP_REMOVED lines=62> */
[----:B0-----:R-:W-:-:S07]  /*1e010*/  FMUL.FTZ R87, R87, R8 ;  /* 0x0000000857577220 */ /* 0x001fce0000410000 */
.L_x_1785:
[----:B------:R-:W0:Y:S08]  /*1e020*/  S2UR UR5, SR_CgaCtaId ;  /* 0x00000000000579c3 */ /* 0x000e300000008800 */
[----:B------:R-:W-:Y:S06]  /*1e030*/  BAR.SYNC.DEFER_BLOCKING 0x5, 0x180 ;  /* 0x0146000000007b1d */ /* 0x000fec0000010000 */
[----:B------:R-:W-:Y:S01]  /*1e040*/  UMOV UR4, 0x400 ;  /* 0x0000040000047882 */ /* 0x000fe20000000000 */
[----:B------:R-:W-:Y:S01]  /*1e050*/  BSSY B0, `(.L_x_1925) ;  /* 0x0000201000007945 */ /* 0x000fe20003800000 */
[----:B0-----:R-:W-:-:S06]  /*1e060*/  ULEA UR4, UR5, UR4, 0x18 ;  /* 0x0000000405047291 */ /* 0x001fcc000f8ec03f */
[----:B------:R-:W-:-:S05]  /*1e070*/  IMAD.U32 R16, RZ, RZ, UR4 ;  /* 0x00000004ff107e24 */ /* 0x000fca000f8e00ff */
[----:B------:R0:W1:Y:S01]  /*1e080*/  LDS.128 R24, [R16+0x2a8d0] ;  /* 0x02a8d00010187984 */ /* 0x0000620000000c00 */
[----:B------:R-:W-:Y:S06]  /*1e090*/  BAR.ARV 0x4, 0x180 ;  /* 0x0106000000007b1d */ /* 0x000fec0000002000 */
[----:B------:R-:W-:Y:S05]  /*1e0a0*/  @P0 BRA `(.L_x_1926) ;  /* 0x0000001400200947 */ /* 0x000fea0003800000 */
[----:B------:R-:W2:Y:S01]  /*1e0b0*/  S2R R5, SR_SWINHI ;  /* 0x0000000000057919 */ /* 0x000ea20000002f00 */
[----:B------:R-:W-:Y:S01]  /*1e0c0*/  ULDC.64 UR4, c[0x0][0xc00] ;  /* 0x0003000000047ab9 */ /* 0x000fe20000000a00 */
[----:B------:R-:W-:Y:S01]  /*1e0d0*/  F2FP.F16.F32.PACK_AB R35, R46, R35 ;  /* 0x000000232e23723e */ /* 0x000fe200000000ff */
[----:B------:R-:W-:Y:S01]  /*1e0e0*/  ULDC.64 UR6, c[0x0][0x208] ;  /* 0x0000820000067ab9 */ /* 0x000fe20000000a00 */
[----:B------:R-:W-:Y:S02]  /*1e0f0*/  F2FP.F16.F32.PACK_AB R37, R38, R37 ;  /* 0x000000252625723e */ /* 0x000fe400000000ff */
[----:B------:R-:W-:Y:S02]  /*1e100*/  F2FP.F16.F32.PACK_AB R36, R73, R36 ;  /* 0x000000244924723e */ /* 0x000fe400000000ff */
[----:B------:R-:W-:Y:S02]  /*1e110*/  F2FP.F16.F32.PACK_AB R38, R77, R76 ;  /* 0x0000004c4d26723e */ /* 0x000fe400000000ff */
[----:B------:R-:W-:-:S02]  /*1e120*/  F2FP.F16.F32.PACK_AB R39, R42, R39 ;  /* 0x000000272a27723e */ /* 0x000fc400000000ff */
[----:B------:R-:W-:Y:S02]  /*1e130*/  MOV R2, R16 ;  /* 0x0000001000027202 */ /* 0x000fe40000000f00 */
[----:B--2---:R-:W-:-:S03]  /*1e140*/  MOV R3, R5 ;  /* 0x0000000500037202 */ /* 0x004fc60000000f00 */
[----:B------:R-:W-:-:S03]  /*1e150*/  IMAD.WIDE R4, R224, 0x2, R2 ;  /* 0x00000002e0047825 */ /* 0x000fc600078e0202 */
[C---:B------:R-:W-:Y:S02]  /*1e160*/  IADD3 R101, P3, R4.reuse, 0x4000, RZ ;  /* 0x0000400004657810 */ /* 0x040fe40007f7e0ff */
[----:B------:R-:W-:Y:S02]  /*1e170*/  LOP3.LUT R15, R4, 0x380, RZ, 0xc0, !PT ;  /* 0x00000380040f7812 */ /* 0x000fe400078ec0ff */
[----:B------:R-:W-:Y:S02]  /*1e180*/  LOP3.LUT R14, R101, 0x380, RZ, 0xc0, !PT ;  /* 0x00000380650e7812 */ /* 0x000fe400078ec0ff */
[----:B------:R-:W-:Y:S02]  /*1e190*/  SHF.R.U64 R15, R15, 0x3, RZ ;  /* 0x000000030f0f7819 */ /* 0x000fe400000012ff */
[----:B------:R-:W-:Y:S01]  /*1e1a0*/  SHF.R.U64 R14, R14, 0x3, RZ ;  /* 0x000000030e0e7819 */ /* 0x000fe200000012ff */
[----:B------:R-:W-:Y:S01]  /*1e1b0*/  BAR.SYNC.DEFER_BLOCKING 0x1, 0x100 ;  /* 0x0044000000007b1d */ /* 0x000fe20000010000 */
[----:B------:R-:W-:-:S02]  /*1e1c0*/  IADD3 R71, P6, R4, 0x20, RZ ;  /* 0x0000002004477810 */ /* 0x000fc40007fde0ff */
[C---:B------:R-:W-:Y:S02]  /*1e1d0*/  IADD3 R75, P5, R4.reuse, 0x40, RZ ;  /* 0x00000040044b7810 */ /* 0x040fe40007fbe0ff */
[C---:B------:R-:W-:Y:S01]  /*1e1e0*/  IADD3 R79, P4, R4.reuse, 0x60, RZ ;  /* 0x00000060044f7810 */ /* 0x040fe20007f9e0ff */
[--C-:B------:R-:W-:Y:S01]  /*1e1f0*/  IMAD.X R9, RZ, RZ, R5.reuse, P6 ;  /* 0x000000ffff097224 */ /* 0x100fe200030e0605 */
[C---:B------:R-:W-:Y:S01]  /*1e200*/  IADD3 R103, P2, R4.reuse, 0x4020, RZ ;  /* 0x0000402004677810 */ /* 0x040fe20007f5e0ff */
[--C-:B------:R-:W-:Y:S01]  /*1e210*/  IMAD.X R11, RZ, RZ, R5.reuse, P5 ;  /* 0x000000ffff0b7224 */ /* 0x100fe200028e0605 */
[C---:B------:R-:W-:Y:S01]  /*1e220*/  IADD3 R105, P1, R4.reuse, 0x4040, RZ ;  /* 0x0000404004697810 */ /* 0x040fe20007f3e0ff */
[--C-:B------:R-:W-:Y:S01]  /*1e230*/  IMAD.X R13, RZ, RZ, R5.reuse, P4 ;  /* 0x000000ffff0d7224 */ /* 0x100fe200020e0605 */
[----:B------:R-:W-:Y:S01]  /*1e240*/  IADD3 R107, P0, R4, 0x4060, RZ ;  /* 0x00004060046b7810 */ /* 0x000fe20007f1e0ff */
[--C-:B------:R-:W-:Y:S01]  /*1e250*/  IMAD.X R29, RZ, RZ, R5.reuse, P2 ;  /* 0x000000ffff1d7224 */ /* 0x100fe200010e0605 */
[----:B------:R-:W-:Y:S01]  /*1e260*/  LOP3.LUT R4, R15, R4, RZ, 0x3c, !PT ;  /* 0x000000040f047212 */ /* 0x000fe200078e3cff */
[--C-:B------:R-:W-:Y:S01]  /*1e270*/  IMAD.X R15, RZ, RZ, R5.reuse, P3 ;  /* 0x000000ffff0f7224 */ /* 0x100fe200018e0605 */
[----:B------:R-:W-:Y:S01]  /*1e280*/  LOP3.LUT R14, R14, R101, RZ, 0x3c, !PT ;  /* 0x000000650e0e7212 */ /* 0x000fe200078e3cff */
[----:B------:R-:W-:Y:S01]  /*1e290*/  IMAD.X R33, RZ, RZ, R5, P0 ;  /* 0x000000ffff217224 */ /* 0x000fe200000e0605 */
[----:B------:R-:W-:-:S02]  /*1e2a0*/  ISETP.NE.U32.AND P0, PT, RZ, UR4, PT ;  /* 0x00000004ff007c0c */ /* 0x000fc4000bf05070 */
[----:B------:R-:W-:Y:S02]  /*1e2b0*/  MOV R74, R14 ;  /* 0x0000000e004a7202 */ /* 0x000fe40000000f00 */
[----:B------:R-:W-:Y:S02]  /*1e2c0*/  F2FP.F16.F32.PACK_AB R15, R55, R54 ;  /* 0x00000036370f723e */ /* 0x000fe400000000ff */
[----:B------:R-:W2:Y:S01]  /*1e2d0*/  LDC R55, c[0x0][0xbe8] ;  /* 0x0002fa00ff377b82 */ /* 0x000ea20000000800 */
[----:B------:R-:W-:Y:S01]  /*1e2e0*/  ISETP.NE.AND.EX P0, PT, RZ, UR5, PT, P0 ;  /* 0x00000005ff007c0c */ /* 0x000fe2000bf05300 */
[----:B------:R-:W-:Y:S01]  /*1e2f0*/  ULDC.64 UR4, c[0x0][0xc08] ;  /* 0x0003020000047ab9 */ /* 0x000fe20000000a00 */
[----:B------:R-:W-:Y:S02]  /*1e300*/  IADD3.X R31, RZ, R5, RZ, P1, !PT ;  /* 0x00000005ff1f7210 */ /* 0x000fe40000ffe4ff */
[----:B------:R-:W-:Y:S02]  /*1e310*/  LOP3.LUT R8, R71, 0x380, RZ, 0xc0, !PT ;  /* 0x0000038047087812 */ /* 0x000fe400078ec0ff */
[----:B------:R-:W-:-:S02]  /*1e320*/  LOP3.LUT R10, R75, 0x380, RZ, 0xc0, !PT ;  /* 0x000003804b0a7812 */ /* 0x000fc400078ec0ff */
[----:B------:R-:W-:Y:S02]  /*1e330*/  MOV R96, R4 ;  /* 0x0000000400607202 */ /* 0x000fe40000000f00 */
[----:B------:R-:W-:Y:S02]  /*1e340*/  LOP3.LUT R12, R79, 0x380, RZ, 0xc0, !PT ;  /* 0x000003804f0c7812 */ /* 0x000fe400078ec0ff */
[----:B------:R-:W-:Y:S02]  /*1e350*/  F2FP.F16.F32.PACK_AB R5, R32, R99 ;  /* 0x000000632005723e */ /* 0x000fe400000000ff */
[----:B-1----:R-:W-:Y:S02]  /*1e360*/  LOP3.LUT R24, R103, 0x380, RZ, 0xc0, !PT ;  /* 0x0000038067187812 */ /* 0x002fe400078ec0ff */
[----:B------:R-:W-:Y:S02]  /*1e370*/  LOP3.LUT R32, R105, 0x380, RZ, 0xc0, !PT ;  /* 0x0000038069207812 */ /* 0x000fe400078ec0ff */
[----:B------:R-:W-:-:S02]  /*1e380*/  ISETP.NE.U32.AND P2, PT, RZ, UR4, PT ;  /* 0x00000004ff007c0c */ /* 0x000fc4000bf45070 */
[----:B------:R-:W-:Y:S02]  /*1e390*/  LOP3.LUT R70, R107, 0x380, RZ, 0xc0, !PT ;  /* 0x000003806b467812 */ /* 0x000fe400078ec0ff */
[----:B------:R-:W-:Y:S02]  /*1e3a0*/  SHF.R.U64 R8, R8, 0x3, RZ ;  /* 0x0000000308087819 */ /* 0x000fe400000012ff */
[----:B------:R-:W-:Y:S02]  /*1e3b0*/  SHF.R.U64 R10, R10, 0x3, RZ ;  /* 0x000000030a0a7819 */ /* 0x000fe400000012ff */
[----:B------:R-:W-:Y:S02]  /*1e3c0*/  F2FP.F16.F32.PACK_AB R4, R91, R6 ;  /* 0x000000065b04723e */ /* 0x000fe400000000ff */
[----:B------:R-:W-:Y:S02]  /*1e3d0*/  SHF.R.U64 R12, R12, 0x3, RZ ;  /* 0x000000030c0c7819 */ /* 0x000fe400000012ff */
[----:B------:R-:W-:-:S02]  /*1e3e0*/  F2FP.F16.F32.PACK_AB R6, R7, R28 ;  /* 0x0000001c0706723e */ /* 0x000fc400000000ff */
[----:B------:R-:W-:Y:S02]  /*1e3f0*/  SHF.R.U64 R24, R24, 0x3, RZ ;  /* 0x0000000318187819 */ /* 0x000fe400000012ff */
[----:B------:R-:W-:Y:S02]  /*1e400*/  SHF.R.U64 R32, R32, 0x3, RZ ;  /* 0x0000000320207819 */ /* 0x000fe400000012ff */
[----:B------:R-:W-:Y:S02]  /*1e410*/  F2FP.F16.F32.PACK_AB R7, R30, R97 ;  /* 0x000000611e07723e */ /* 0x000fe400000000ff */
[----:B------:R-:W-:Y:S02]  /*1e420*/  ISETP.NE.AND.EX P2, PT, RZ, UR5, PT, P2 ;  /* 0x00000005ff007c0c */ /* 0x000fe4000bf45320 */
[----:B------:R-:W-:Y:S01]  /*1e430*/  SHF.R.U64 R70, R70, 0x3, RZ ;  /* 0x0000000346467819 */ /* 0x000fe200000012ff */
[----:B------:R1:W-:Y:S01]  /*1e440*/  STSM.16.M88.4 [R96], R4 ;  /* 0x0000000460007844 */ /* 0x0003e20000000200 */
[----:B------:R-:W-:-:S02]  /*1e450*/  LOP3.LUT R8, R8, R71, RZ, 0x3c, !PT ;  /* 0x0000004708087212 */ /* 0x000fc400078e3cff */
[----:B------:R-:W-:Y:S02]  /*1e460*/  LOP3.LUT R10, R10, R75, RZ, 0x3c, !PT ;  /* 0x0000004b0a0a7212 */ /* 0x000fe400078e3cff */
[----:B------:R-:W-:Y:S02]  /*1e470*/  LOP3.LUT R12, R12, R79, RZ, 0x3c, !PT ;  /* 0x0000004f0c0c7212 */ /* 0x000fe400078e3cff */
[----:B------:R-:W-:Y:S02]  /*1e480*/  LOP3.LUT R28, R24, R103, RZ, 0x3c, !PT ;  /* 0x00000067181c7212 */ /* 0x000fe400078e3cff */
[----:B------:R-:W-:Y:S02]  /*1e490*/  LOP3.LUT R30, R32, R105, RZ, 0x3c, !PT ;  /* 0x00000069201e7212 */ /* 0x000fe400078e3cff */
[----:B------:R-:W-:Y:S02]  /*1e4a0*/  LOP3.LUT R32, R70, R107, RZ, 0x3c, !PT ;  /* 0x0000006b46207212 */ /* 0x000fe400078e3cff */
[----:B------:R-:W-:-:S02]  /*1e4b0*/  MOV R79, R8 ;  /* 0x00000008004f7202 */ /* 0x000fc40000000f00 */
[----:B------:R-:W-:Y:S02]  /*1e4c0*/  MOV R78, R10 ;  /* 0x0000000a004e7202 */ /* 0x000fe40000000f00 */
[----:B-1----:R-:W-:Y:S02]  /*1e4d0*/  F2FP.F16.F32.PACK_AB R4, R88, R89 ;  /* 0x000000595804723e */ /* 0x002fe400000000ff */
[----:B------:R-:W-:Y:S02]  /*1e4e0*/  F2FP.F16.F32.PACK_AB R5, R94, R95 ;  /* 0x0000005f5e05723e */ /* 0x000fe400000000ff */
[----:B------:R-:W-:Y:S02]  /*1e4f0*/  F2FP.F16.F32.PACK_AB R6, R90, R21 ;  /* 0x000000155a06723e */ /* 0x000fe400000000ff */
[----:B------:R-:W-:Y:S02]  /*1e500*/  F2FP.F16.F32.PACK_AB R7, R92, R93 ;  /* 0x0000005d5c07723e */ /* 0x000fe400000000ff */
[----:B------:R-:W-:-:S02]  /*1e510*/  MOV R75, R12 ;  /* 0x0000000c004b7202 */ /* 0x000fc40000000f00 */
[----:B------:R-:W-:Y:S01]  /*1e520*/  F2FP.F16.F32.PACK_AB R8, R41, R40 ;  /* 0x000000282908723e */ /* 0x000fe200000000ff */
[----:B------:R-:W-:Y:S01]  /*1e530*/  STSM.16.M88.4 [R79], R4 ;  /* 0x000000044f007844 */ /* 0x000fe20000000200 */
[----:B------:R-:W-:Y:S01]  /*1e540*/  F2FP.F16.F32.PACK_AB R9, R43, R72 ;  /* 0x000000482b09723e */ /* 0x000fe200000000ff */
[----:B------:R-:W1:Y:S01]  /*1e550*/  LDC.64 R40, c[0x0][0xc00] ;  /* 0x00030000ff287b82 */ /* 0x000e620000000a00 */
[----:B------:R-:W-:Y:S02]  /*1e560*/  F2FP.F16.F32.PACK_AB R10, R45, R44 ;  /* 0x0000002c2d0a723e */ /* 0x000fe400000000ff */
[----:B------:R-:W-:Y:S02]  /*1e570*/  F2FP.F16.F32.PACK_AB R11, R47, R34 ;  /* 0x000000222f0b723e */ /* 0x000fe400000000ff */
[----:B------:R-:W-:Y:S02]  /*1e580*/  MOV R71, R28 ;  /* 0x0000001c00477202 */ /* 0x000fe40000000f00 */
[----:B------:R-:W-:Y:S01]  /*1e590*/  MOV R70, R30 ;  /* 0x0000001e00467202 */ /* 0x000fe20000000f00 */
[----:B------:R3:W-:Y:S01]  /*1e5a0*/  STSM.16.M88.4 [R78], R8 ;  /* 0x000000084e007844 */ /* 0x0007e20000000200 */
[----:B------:R-:W-:-:S02]  /*1e5b0*/  F2FP.F16.F32.PACK_AB R12, R49, R48 ;  /* 0x00000030310c723e */ /* 0x000fc400000000ff */
[----:B------:R-:W-:Y:S02]  /*1e5c0*/  F2FP.F16.F32.PACK_AB R14, R53, R52 ;  /* 0x00000034350e723e */ /* 0x000fe400000000ff */
[----:B--2---:R-:W-:Y:S01]  /*1e5d0*/  ISETP.NE.AND P1, PT, R55, 0x1, PT ;  /* 0x000000013700780c */ /* 0x004fe20003f25270 */
[----:B------:R-:W-:Y:S01]  /*1e5e0*/  ULDC UR4, c[0x0][0xa88] ;  /* 0x0002a20000047ab9 */ /* 0x000fe20000000800 */
[----:B------:R-:W-:Y:S01]  /*1e5f0*/  F2FP.F16.F32.PACK_AB R13, R51, R50 ;  /* 0x00000032330d723e */ /* 0x000fe200000000ff */
[----:B------:R-:W-:Y:S01]  /*1e600*/  IMAD.MOV.U32 R48, RZ, RZ, RZ ;  /* 0x000000ffff307224 */ /* 0x000fe200078e00ff */
[----:B------:R-:W-:Y:S02]  /*1e610*/  MOV R24, R32 ;  /* 0x0000002000187202 */ /* 0x000fe40000000f00 */
[----:B------:R-:W-:Y:S01]  /*1e620*/  F2FP.F16.F32.PACK_AB R28, R57, R56 ;  /* 0x00000038391c723e */ /* 0x000fe200000000ff */
[----:B------:R2:W-:Y:S01]  /*1e630*/  STSM.16.M88.4 [R75], R12 ;  /* 0x0000000c4b007844 */ /* 0x0005e20000000200 */
[----:B------:R-:W-:-:S02]  /*1e640*/  F2FP.F16.F32.PACK_AB R29, R59, R58 ;  /* 0x0000003a3b1d723e */ /* 0x000fc400000000ff */
[----:B------:R-:W-:Y:S01]  /*1e650*/  F2FP.F16.F32.PACK_AB R30, R61, R60 ;  /* 0x0000003c3d1e723e */ /* 0x000fe200000000ff */
[----:B---3--:R-:W3:Y:S01]  /*1e660*/  @P2 LDC.64 R8, c[0x0][0xc08] ;  /* 0x00030200ff082b82 */ /* 0x008ee20000000a00 */
[----:B------:R-:W-:Y:S01]  /*1e670*/  F2FP.F16.F32.PACK_AB R31, R63, R62 ;  /* 0x0000003e3f1f723e */ /* 0x000fe200000000ff */
[----:B-1----:R-:W-:Y:S01]  /*1e680*/  IMAD.WIDE R40, R186, 0x4, R40 ;  /* 0x00000004ba287825 */ /* 0x002fe200078e0228 */
[----:B------:R-:W-:Y:S02]  /*1e690*/  F2FP.F16.F32.PACK_AB R32, R65, R64 ;  /* 0x000000404120723e */ /* 0x000fe400000000ff */
[----:B------:R-:W-:Y:S01]  /*1e6a0*/  F2FP.F16.F32.PACK_AB R33, R67, R66 ;  /* 0x000000424321723e */ /* 0x000fe200000000ff */
[----:B------:R-:W-:Y:S01]  /*1e6b0*/  STSM.16.M88.4 [R74], R28 ;  /* 0x0000001c4a007844 */ /* 0x000fe20000000200 */
[----:B------:R-:W-:Y:S01]  /*1e6c0*/  F2FP.F16.F32.PACK_AB R34, R69, R68 ;  /* 0x000000444522723e */ /* 0x000fe200000000ff */
[----:B------:R-:W1:Y:S01]  /*1e6d0*/  @P1 LDC R10, c[0x0][0xbec] ;  /* 0x0002fb00ff0a1b82 */ /* 0x000e620000000800 */
[----:B------:R-:W-:-:S02]  /*1e6e0*/  F2FP.F16.F32.PACK_AB R4, R81, R80 ;  /* 0x000000505104723e */ /* 0x000fc400000000ff */
[----:B------:R-:W-:Y:S01]  /*1e6f0*/  F2FP.F16.F32.PACK_AB R5, R83, R82 ;  /* 0x000000525305723e */ /* 0x000fe200000000ff */
[----:B------:R-:W-:Y:S01]  /*1e700*/  STSM.16.M88.4 [R71], R32 ;  /* 0x0000002047007844 */ /* 0x000fe20000000200 */
[----:B------:R-:W-:Y:S02]  /*1e710*/  F2FP.F16.F32.PACK_AB R6, R85, R84 ;  /* 0x000000545506723e */ /* 0x000fe400000000ff */
[----:B------:R-:W-:Y:S01]  /*1e720*/  F2FP.F16.F32.PACK_AB R7, R87, R86 ;  /* 0x000000565707723e */ /* 0x000fe200000000ff */
[----:B------:R-:W-:Y:S01]  /*1e730*/  STSM.16.M88.4 [R70], R36 ;  /* 0x0000002446007844 */ /* 0x000fe20000000200 */
[----:B--2---:R-:W2:Y:S03]  /*1e740*/  @P1 LDC R13, c[0x0][0xbf0] ;  /* 0x0002fc00ff0d1b82 */ /* 0x004ea60000000800 */
[----:B------:R4:W-:Y:S05]  /*1e750*/  STSM.16.M88.4 [R24], R4 ;  /* 0x0000000418007844 */ /* 0x0009ea0000000200 */
[----:B------:R-:W-:Y:S01]  /*1e760*/  BAR.SYNC.DEFER_BLOCKING 0x1, 0x100 ;  /* 0x0044000000007b1d */ /* 0x000fe20000010000 */
[----:B----4-:R-:W-:-:S02]  /*1e770*/  IMAD.U32 R6, RZ, RZ, UR4 ;  /* 0x00000004ff067e24 */ /* 0x010fc4000f8e00ff */
[----:B---3--:R-:W-:-:S03]  /*1e780*/  @P2 IMAD.WIDE R4, R186, 0x4, R8 ;  /* 0x00000004ba042825 */ /* 0x008fc600078e0208 */
[----:B------:R3:W5:Y:S04]  /*1e790*/  @P0 LDG.E R48, desc[UR6][R40.64] ;  /* 0x0000000628300981 */ /* 0x000768000c1e1900 */
[----:B------:R3:W5:Y:S01]  /*1e7a0*/  @P2 LDG.E R6, desc[UR6][R4.64] ;  /* 0x0000000604062981 */ /* 0x000762000c1e1900 */
[----:B------:R-:W-:Y:S05]  /*1e7b0*/  @P2 BRA `(.L_x_1927) ;  /* 0x0000000000142947 */ /* 0x000fea0003800000 */
[----:B------:R-:W-:Y:S05]  /*1e7c0*/  @!P0 BRA `(.L_x_1927) ;  /* 0x0000000000108947 */ /* 0x000fea0003800000 */
[----:B------:R-:W-:Y:S02]  /*1e7d0*/  ULDC.64 UR4, c[0x0][0x208] ;  /* 0x0000820000047ab9 */ /* 0x000fe40000000a00 */
[----:B---3--:R-:W3:Y:S04]  /*1e7e0*/  LDG.E R5, desc[UR4][R40.64] ;  /* 0x0000000428057981 */ /* 0x008ee8000c1e1900 */
[----:B-----5:R-:W3:Y:S02]  /*1e7f0*/  LDG.E R6, desc[UR4][R40.64+0x4] ;  /* 0x0000040428067981 */ /* 0x020ee4000c1e1900 */
[----:B---3--:R-:W-:-:S07]  /*1e800*/  IMAD.IADD R6, R6, 0x1, -R5 ;  /* 0x0000000106067824 */ /* 0x008fce00078e0a05 */
.L_x_1927:
[----:B------:R-:W-:Y:S01]  /*1e810*/  SHF.R.S32.HI R54, RZ, 0x1f, R185 ;  /* 0x0000001fff367819 */ /* 0x000fe200000114b9 */
[--C-:B------:R-:W-:Y:S01]  /*1e820*/  IMAD.IADD R15, R181, 0x1, R177.reuse ;  /* 0x00000001b50f7824 */ /* 0x100fe200078e02b1 */
[----:B------:R-:W-:Y:S01]  /*1e830*/  ULDC.64 UR4, c[0x0][0xb90] ;  /* 0x0002e40000047ab9 */ /* 0x000fe20000000a00 */
[----:B-----5:R-:W-:Y:S01]  /*1e840*/  SHF.R.S32.HI R49, RZ, 0x1f, R48 ;  /* 0x0000001fff317819 */ /* 0x020fe20000011430 */
[----:B------:R-:W-:Y:S01]  /*1e850*/  IMAD.IADD R14, R223, 0x1, R177 ;  /* 0x00000001df0e7824 */ /* 0x000fe200078e02b1 */
[----:B------:R-:W-:Y:S01]  /*1e860*/  LEA R9, R190, R182, 0x6 ;  /* 0x000000b6be097211 */ /* 0x000fe200078e30ff */
[----:B---3--:R-:W-:Y:S01]  /*1e870*/  IMAD R4, R54, UR4, RZ ;  /* 0x0000000436047c24 */ /* 0x008fe2000f8e02ff */
[----:B------:R-:W-:Y:S01]  /*1e880*/  SEL R57, R186, RZ, !P0 ;  /* 0x000000ffba397207 */ /* 0x000fe20004000000 */
[----:B-1----:R-:W-:Y:S01]  /*1e890*/  @P1 IMAD.HI.U32 R8, R15, R10, RZ ;  /* 0x0000000a0f081227 */ /* 0x002fe200078e00ff */
[----:B------:R-:W-:Y:S01]  /*1e8a0*/  SHF.R.S32.HI R10, RZ, 0x1f, R186 ;  /* 0x0000001fff0a7819 */ /* 0x000fe200000114ba */
[----:B------:R-:W-:-:S02]  /*1e8b0*/  ULDC.64 UR6, c[0x0][0x208] ;  /* 0x0000820000067ab9 */ /* 0x000fc40000000a00 */
[----:B------:R-:W-:Y:S01]  /*1e8c0*/  IMAD.MOV.U32 R7, RZ, RZ, R15 ;  /* 0x000000ffff077224 */ /* 0x000fe200078e000f */
[----:B--2---:R-:W-:Y:S01]  /*1e8d0*/  @P1 SHF.R.U32.HI R7, RZ, R13, R8 ;  /* 0x0000000dff071219 */ /* 0x004fe20000011608 */
[C---:B------:R-:W-:Y:S01]  /*1e8e0*/  IMAD R11, R185.reuse, UR5, R4 ;  /* 0x00000005b90b7c24 */ /* 0x040fe2000f8e0204 */
[----:B------:R-:W-:Y:S01]  /*1e8f0*/  SEL R24, R10, RZ, !P0 ;  /* 0x000000ff0a187207 */ /* 0x000fe20004000000 */
[----:B------:R-:W-:Y:S01]  /*1e900*/  IMAD.WIDE.U32 R4, R185, UR4, R48 ;  /* 0x00000004b9047c25 */ /* 0x000fe2000f8e0030 */
[----:B------:R-:W-:-:S03]  /*1e910*/  ULDC.64 UR4, c[0x0][0xb98] ;  /* 0x0002e60000047ab9 */ /* 0x000fc60000000a00 */
[----:B------:R-:W-:Y:S01]  /*1e920*/  IMAD.IADD R5, R5, 0x1, R11 ;  /* 0x0000000105057824 */ /* 0x000fe200078e020b */
[--C-:B------:R-:W-:Y:S01]  /*1e930*/  SHF.R.S32.HI R11, RZ, 0x1f, R7.reuse ;  /* 0x0000001fff0b7819 */ /* 0x100fe20000011407 */
[----:B------:R-:W-:Y:S02]  /*1e940*/  IMAD.MOV R10, RZ, RZ, -R7 ;  /* 0x000000ffff0a7224 */ /* 0x000fe400078e0a07 */
[----:B------:R-:W-:-:S04]  /*1e950*/  IMAD.WIDE.U32 R4, R57, UR4, R4 ;  /* 0x0000000439047c25 */ /* 0x000fc8000f8e0004 */
[----:B------:R-:W-:Y:S01]  /*1e960*/  IMAD.WIDE R2, R9, 0x2, R2 ;  /* 0x0000000209027825 */ /* 0x000fe200078e0202 */
[----:B------:R-:W-:-:S03]  /*1e970*/  IADD3 R4, P2, R7, R4, RZ ;  /* 0x0000000407047210 */ /* 0x000fc60007f5e0ff */
[----:B------:R-:W-:Y:S01]  /*1e980*/  IMAD R8, R24, UR4, RZ ;  /* 0x0000000418087c24 */ /* 0x000fe2000f8e02ff */
[C---:B------:R-:W-:Y:S01]  /*1e990*/  IADD3 R13, P3, R2.reuse, 0x2000, RZ ;  /* 0x00002000020d7810 */ /* 0x040fe20007f7e0ff */
[----:B------:R-:W-:Y:S01]  /*1e9a0*/  IMAD R9, R55, R10, R15 ;  /* 0x0000000a37097224 */ /* 0x000fe200078e020f */
[----:B------:R-:W-:Y:S01]  /*1e9b0*/  IADD3 R15, P0, R2, 0x1000, RZ ;  /* 0x00001000020f7810 */ /* 0x000fe20007f1e0ff */
[----:B------:R-:W-:Y:S01]  /*1e9c0*/  IMAD R8, R57, UR5, R8 ;  /* 0x0000000539087c24 */ /* 0x000fe2000f8e0208 */
[----:B------:R-:W-:Y:S01]  /*1e9d0*/  ULDC.64 UR4, c[0x0][0xb88] ;  /* 0x0002e20000047ab9 */ /* 0x000fe20000000a00 */
[----:B------:R-:W-:Y:S01]  /*1e9e0*/  IMAD R59, R6, R55, RZ ;  /* 0x00000037063b7224 */ /* 0x000fe200078e02ff */
[----:B------:R-:W-:Y:S02]  /*1e9f0*/  SHF.R.S32.HI R7, RZ, 0x1f, R9 ;  /* 0x0000001fff077819 */ /* 0x000fe40000011409 */
[----:B------:R-:W-:Y:S02]  /*1ea00*/  IADD3.X R5, R11, R5, R8, P2, !PT ;  /* 0x000000050b057210 */ /* 0x000fe400017fe408 */
[----:B------:R-:W-:Y:S01]  /*1ea10*/  IADD3 R29, P2, R2, 0x3000, RZ ;  /* 0x00003000021d7810 */ /* 0x000fe20007f5e0ff */
[----:B------:R-:W-:Y:S01]  /*1ea20*/  IMAD R10, R7, UR4, RZ ;  /* 0x00000004070a7c24 */ /* 0x000fe2000f8e02ff */
[----:B------:R-:W-:Y:S01]  /*1ea30*/  LOP3.LUT R12, R13, 0x380, RZ, 0xc0, !PT ;  /* 0x000003800d0c7812 */ /* 0x000fe200078ec0ff */
[----:B------:R-:W-:Y:S01]  /*1ea40*/  IMAD.WIDE.U32 R4, R9, UR4, R4 ;  /* 0x0000000409047c25 */ /* 0x000fe2000f8e0004 */
[----:B------:R-:W-:-:S02]  /*1ea50*/  LOP3.LUT R28, R29, 0x380, RZ, 0xc0, !PT ;  /* 0x000003801d1c7812 */ /* 0x000fc400078ec0ff */
[----:B------:R-:W-:Y:S01]  /*1ea60*/  SHF.R.U64 R12, R12, 0x3, RZ ;  /* 0x000000030c0c7819 */ /* 0x000fe200000012ff */
[----:B------:R-:W-:Y:S01]  /*1ea70*/  IMAD R7, R9, UR5, R10 ;  /* 0x0000000509077c24 */ /* 0x000fe2000f8e020a */
[----:B------:R-:W-:Y:S01]  /*1ea80*/  ULDC.64 UR4, c[0x0][0xb50] ;  /* 0x0002d40000047ab9 */ /* 0x000fe20000000a00 */
[----:B------:R-:W-:Y:S01]  /*1ea90*/  SHF.R.U64 R28, R28, 0x3, RZ ;  /* 0x000000031c1c7819 */ /* 0x000fe200000012ff */
[----:B------:R-:W-:Y:S01]  /*1eaa0*/  IMAD.X R9, RZ, RZ, R3, P0 ;  /* 0x000000ffff097224 */ /* 0x000fe200000e0603 */
[----:B------:R-:W-:Y:S01]  /*1eab0*/  LEA R10, P4, R4, UR4, 0x2 ;  /* 0x00000004040a7c11 */ /* 0x000fe2000f8810ff */
[----:B------:R-:W-:Y:S01]  /*1eac0*/  IMAD.IADD R5, R5, 0x1, R7 ;  /* 0x0000000105057824 */ /* 0x000fe200078e0207 */
[----:B------:R-:W-:Y:S02]  /*1ead0*/  LOP3.LUT P0, RZ, R201, 0x3, RZ, 0xc0, !PT ;  /* 0x00000003c9ff7812 */ /* 0x000fe4000780c0ff */
[----:B------:R-:W-:Y:S01]  /*1eae0*/  LOP3.LUT R28, R28, R29, RZ, 0x3c, !PT ;  /* 0x0000001d1c1c7212 */ /* 0x000fe200078e3cff */
[----:B------:R-:W-:Y:S01]  /*1eaf0*/  SHFL.IDX PT, R50, R10, RZ, 0x1c1f ;  /* 0x001c1fff0a327589 */ /* 0x000fe200000e0000 */
[----:B------:R-:W-:Y:S01]  /*1eb00*/  LEA.HI.X R11, R4, UR5, R5, 0x2, P4 ;  /* 0x00000005040b7c11 */ /* 0x000fe2000a0f1405 */
[----:B------:R-:W-:Y:S01]  /*1eb10*/  IMAD.X R29, RZ, RZ, R3, P2 ;  /* 0x000000ffff1d7224 */ /* 0x000fe200010e0603 */
[C---:B------:R-:W-:Y:S01]  /*1eb20*/  ISETP.GE.OR P2, PT, R14.reuse, R59, P0 ;  /* 0x0000003b0e00720c */ /* 0x040fe20000746670 */
[----:B------:R-:W-:Y:S01]  /*1eb30*/  SHFL.IDX PT, R52, R10, 0x1, 0x1c1f ;  /* 0x003c1f000a347f89 */ /* 0x000fe200000e0000 */
[----:B------:R-:W-:Y:S01]  /*1eb40*/  VIADD R4, R14, 0x8 ;  /* 0x000000080e047836 */ /* 0x000fe20000000000 */
[----:B------:R-:W-:Y:S01]  /*1eb50*/  LOP3.LUT R12, R12, R13, RZ, 0x3c, !PT ;  /* 0x0000000d0c0c7212 */ /* 0x000fe200078e3cff */
[----:B------:R-:W-:Y:S01]  /*1eb60*/  ULDC.64 UR4, c[0x0][0xaa0] ;  /* 0x0002a80000047ab9 */ /* 0x000fe20000000a00 */
[----:B------:R-:W1:Y:S01]  /*1eb70*/  SHFL.IDX PT, R51, R11, RZ, 0x1c1f ;  /* 0x001c1fff0b337589 */ /* 0x000e6200000e0000 */
[----:B------:R-:W-:-:S02]  /*1eb80*/  IADD3.X R13, RZ, R3, RZ, P3, !PT ;  /* 0x00000003ff0d7210 */ /* 0x000fc40001ffe4ff */
[----:B------:R-:W-:Y:S01]  /*1eb90*/  IADD3 R5, P3, R2, 0x7000, RZ ;  /* 0x0000700002057810 */ /* 0x000fe20007f7e0ff */
[----:B------:R-:W2:Y:S01]  /*1eba0*/  SHFL.IDX PT, R53, R11, 0x1, 0x1c1f ;  /* 0x003c1f000b357f89 */ /* 0x000ea200000e0000 */
[----:B------:R-:W-:Y:S02]  /*1ebb0*/  ISETP.GE.OR P0, PT, R4, R59, P0 ;  /* 0x0000003b0400720c */ /* 0x000fe40000706670 */
[C---:B------:R-:W-:Y:S02]  /*1ebc0*/  IADD3 R33, P6, R2.reuse, 0x4000, RZ ;  /* 0x0000400002217810 */ /* 0x040fe40007fde0ff */
[C---:B------:R-:W-:Y:S02]  /*1ebd0*/  IADD3 R37, P5, R2.reuse, 0x5000, RZ ;  /* 0x0000500002257810 */ /* 0x040fe40007fbe0ff */
[C---:B------:R-:W-:Y:S02]  /*1ebe0*/  IADD3 R41, P4, R2.reuse, 0x6000, RZ ;  /* 0x0000600002297810 */ /* 0x040fe40007f9e0ff */
[----:B------:R-:W-:Y:S01]  /*1ebf0*/  LOP3.LUT R7, R2, 0x380, RZ, 0xc0, !PT ;  /* 0x0000038002077812 */ /* 0x000fe200078ec0ff */
[----:B------:R-:W-:Y:S01]  /*1ec00*/  IMAD R21, R49, UR4, RZ ;  /* 0x0000000431157c24 */ /* 0x000fe2000f8e02ff */
[----:B------:R-:W-:Y:S01]  /*1ec10*/  LOP3.LUT R4, R5, 0x380, RZ, 0xc0, !PT ;  /* 0x0000038005047812 */ /* 0x000fe200078ec0ff */
[----:B------:R-:W3:Y:S01]  /*1ec20*/  @P1 LDC R49, c[0x0][0xbf0] ;  /* 0x0002fc00ff311b82 */ /* 0x000ee20000000800 */
[----:B------:R-:W-:Y:S01]  /*1ec30*/  LOP3.LUT R32, R33, 0x380, RZ, 0xc0, !PT ;  /* 0x0000038021207812 */ /* 0x000fe200078ec0ff */
[----:B------:R-:W-:Y:S01]  /*1ec40*/  IMAD.X R45, RZ, RZ, R3, P3 ;  /* 0x000000ffff2d7224 */ /* 0x000fe200018e0603 */
[----:B------:R-:W-:-:S02]  /*1ec50*/  LOP3.LUT R36, R37, 0x380, RZ, 0xc0, !PT ;  /* 0x0000038025247812 */ /* 0x000fc400078ec0ff */
[----:B------:R-:W-:Y:S02]  /*1ec60*/  LOP3.LUT R40, R41, 0x380, RZ, 0xc0, !PT ;  /* 0x0000038029287812 */ /* 0x000fe400078ec0ff */
[----:B------:R-:W-:Y:S01]  /*1ec70*/  SHF.R.U64 R7, R7, 0x3, RZ ;  /* 0x0000000307077819 */ /* 0x000fe200000012ff */
[----:B-1----:R1:W-:Y:S01]  /*1ec80*/  @!P2 ST.E desc[UR6][R50.64], R0 ;  /* 0x000000003200a985 */ /* 0x0023e2000c101906 */
[----:B------:R-:W-:Y:S02]  /*1ec90*/  SHF.R.U64 R4, R4, 0x3, RZ ;  /* 0x0000000304047819 */ /* 0x000fe400000012ff */
[----:B------:R-:W-:Y:S01]  /*1eca0*/  SHF.R.U64 R32, R32, 0x3, RZ ;  /* 0x0000000320207819 */ /* 0x000fe200000012ff */
[----:B--2---:R2:W-:Y:S01]  /*1ecb0*/  @!P0 ST.E desc[UR6][R52.64], R20 ;  /* 0x0000001434008985 */ /* 0x0045e2000c101906 */
[----:B------:R-:W-:Y:S02]  /*1ecc0*/  SHF.R.U64 R36, R36, 0x3, RZ ;  /* 0x0000000324247819 */ /* 0x000fe400000012ff */
[----:B------:R-:W-:Y:S01]  /*1ecd0*/  SHF.R.U64 R40, R40, 0x3, RZ ;  /* 0x0000000328287819 */ /* 0x000fe200000012ff */
[----:B------:R-:W-:Y:S01]  /*1ece0*/  IMAD R21, R48, UR5, R21 ;  /* 0x0000000530157c24 */ /* 0x000fe2000f8e0215 */
[----:B------:R-:W-:Y:S01]  /*1ecf0*/  LOP3.LUT R2, R7, R2, RZ, 0x3c, !PT ;  /* 0x0000000207027212 */ /* 0x000fe200078e3cff */
[----:B------:R-:W5:Y:S01]  /*1ed00*/  LD.E.128 R28, desc[UR6][R28.64] ;  /* 0x000000061c1c7980 */ /* 0x000f62000c101d00 */
[----:B------:R-:W-:Y:S01]  /*1ed10*/  LOP3.LUT R32, R32, R33, RZ, 0x3c, !PT ;  /* 0x0000002120207212 */ /* 0x000fe200078e3cff */
[----:B-1----:R-:W1:Y:S01]  /*1ed20*/  @P1 LDC R51, c[0x0][0xbec] ;  /* 0x0002fb00ff331b82 */ /* 0x002e620000000800 */
[----:B------:R-:W-:Y:S01]  /*1ed30*/  LOP3.LUT R36, R36, R37, RZ, 0x3c, !PT ;  /* 0x0000002524247212 */ /* 0x000fe200078e3cff */
[--C-:B------:R-:W-:Y:S01]  /*1ed40*/  IMAD.X R33, RZ, RZ, R3.reuse, P6 ;  /* 0x000000ffff217224 */ /* 0x100fe200030e0603 */
[----:B------:R-:W-:Y:S01]  /*1ed50*/  LOP3.LUT R40, R40, R41, RZ, 0x3c, !PT ;  /* 0x0000002928287212 */ /* 0x000fe200078e3cff */
[--C-:B------:R-:W-:Y:S01]  /*1ed60*/  IMAD.X R37, RZ, RZ, R3.reuse, P5 ;  /* 0x000000ffff257224 */ /* 0x100fe200028e0603 */
[----:B------:R-:W-:Y:S01]  /*1ed70*/  LOP3.LUT R44, R4, R5, RZ, 0x3c, !PT ;  /* 0x00000005042c7212 */ /* 0x000fe200078e3cff */
[----:B------:R-:W-:Y:S01]  /*1ed80*/  IMAD.X R41, RZ, RZ, R3, P4 ;  /* 0x000000ffff297224 */ /* 0x000fe200020e0603 */
[----:B------:R4:W5:Y:S01]  /*1ed90*/  LD.E.128 R4, desc[UR6][R2.64] ;  /* 0x0000000602047980 */ /* 0x000962000c101d00 */
[----:B------:R-:W-:-:S02]  /*1eda0*/  LEA R0, R184, R190, 0x5 ;  /* 0x000000beb8007211 */ /* 0x000fc400078e28ff */
[----:B------:R-:W-:Y:S01]  /*1edb0*/  LOP3.LUT R8, R15, 0x380, RZ, 0xc0, !PT ;  /* 0x000003800f087812 */ /* 0x000fe200078ec0ff */
[----:B------:R-:W5:Y:S03]  /*1edc0*/  LD.E.128 R32, desc[UR6][R32.64] ;  /* 0x0000000620207980 */ /* 0x000f66000c101d00 */
[----:B------:R-:W-:Y:S01]  /*1edd0*/  SHF.R.U64 R8, R8, 0x3, RZ ;  /* 0x0000000308087819 */ /* 0x000fe200000012ff */
[----:B------:R-:W5:Y:S01]  /*1ede0*/  LD.E.128 R36, desc[UR6][R36.64] ;  /* 0x0000000624247980 */ /* 0x000f62000c101d00 */
[----:B----4-:R-:W-:Y:S01]  /*1edf0*/  IMAD.WIDE.U32 R2, R48, UR4, RZ ;  /* 0x0000000430027c25 */ /* 0x010fe2000f8e00ff */
[----:B------:R-:W-:Y:S01]  /*1ee00*/  ULDC.64 UR4, c[0x0][0xae8] ;  /* 0x0002ba0000047ab9 */ /* 0x000fe20000000a00 */
[----:B------:R-:W-:Y:S01]  /*1ee10*/  LOP3.LUT R8, R8, R15, RZ, 0x3c, !PT ;  /* 0x0000000f08087212 */ /* 0x000fe200078e3cff */
[----:B------:R-:W5:Y:S01]  /*1ee20*/  LD.E.128 R40, desc[UR6][R40.64] ;  /* 0x0000000628287980 */ /* 0x000f62000c101d00 */
[----:B------:R-:W-:-:S02]  /*1ee30*/  IMAD.IADD R3, R3, 0x1, R21 ;  /* 0x0000000103037824 */ /* 0x000fc400078e0215 */
[----:B--2---:R-:W-:Y:S01]  /*1ee40*/  IMAD R20, R54, UR4, RZ ;  /* 0x0000000436147c24 */ /* 0x004fe2000f8e02ff */
[----:B------:R-:W5:Y:S01]  /*1ee50*/  LD.E.128 R12, desc[UR6][R12.64] ;  /* 0x000000060c0c7980 */ /* 0x000f62000c101d00 */
[----:B------:R-:W-:Y:S02]  /*1ee60*/  IMAD.IADD R48, R177, 0x1, R0 ;  /* 0x00000001b1307824 */ /* 0x000fe400078e0200 */
[C---:B------:R-:W-:Y:S01]  /*1ee70*/  IMAD R21, R185.reuse, UR5, R20 ;  /* 0x00000005b9157c24 */ /* 0x040fe2000f8e0214 */
[----:B------:R-:W5:Y:S01]  /*1ee80*/  LD.E.128 R8, desc[UR6][R8.64] ;  /* 0x0000000608087980 */ /* 0x000f62000c101d00 */
[----:B------:R-:W-:Y:S01]  /*1ee90*/  IMAD.WIDE.U32 R2, R185, UR4, R2 ;  /* 0x00000004b9027c25 */ /* 0x000fe2000f8e0002 */
[----:B------:R-:W-:Y:S02]  /*1eea0*/  ULDC.64 UR4, c[0x0][0xaf0] ;  /* 0x0002bc0000047ab9 */ /* 0x000fe40000000a00 */
[----:B------:R-:W5:Y:S01]  /*1eeb0*/  LD.E.128 R44, desc[UR6][R44.64] ;  /* 0x000000062c2c7980 */ /* 0x000f62000c101d00 */
[----:B-1----:R-:W-:Y:S01]  /*1eec0*/  @P1 IMAD.HI.U32 R0, R48, R51, RZ ;  /* 0x0000003330001227 */ /* 0x002fe200078e00ff */
[----:B------:R-:W-:Y:S01]  /*1eed0*/  @!PT LDS RZ, [RZ] ;  /* 0x00000000fffff984 */ /* 0x000fe20000000800 */
[----:B------:R-:W-:Y:S01]  /*1eee0*/  @!PT LDS RZ, [RZ] ;  /* 0x00000000fffff984 */ /* 0x000fe20000000800 */
[----:B------:R-:W-:Y:S01]  /*1eef0*/  @!PT LDS RZ, [RZ] ;  /* 0x00000000fffff984 */ /* 0x000fe20000000800 */
[----:B------:R-:W-:Y:S01]  /*1ef00*/  @!PT LDS RZ, [RZ] ;  /* 0x00000000fffff984 */ /* 0x000fe20000000800 */
[----:B------:R1:W-:Y:S06]  /*1ef10*/  MEMBAR.ALL.CTA ;  /* 0x0000000000007992 */ /* 0x0003ec0000008000 */
[----:B-1----:R-:W1:Y:S01]  /*1ef20*/  FENCE.VIEW.ASYNC.S ;  /* 0x00000000000073c6 */ /* 0x002e620000000000 */
[----:B------:R-:W-:-:S02]  /*1ef30*/  IMAD.IADD R3, R3, 0x1, R21 ;  /* 0x0000000103037824 */ /* 0x000fc400078e0215 */
[----:B------:R-:W-:Y:S01]  /*1ef40*/  IMAD.MOV.U32 R21, RZ, RZ, R48 ;  /* 0x000000ffff157224 */ /* 0x000fe200078e0030 */
[----:B---3--:R-:W-:Y:S01]  /*1ef50*/  @P1 SHF.R.U32.HI R21, RZ, R49, R0 ;  /* 0x00000031ff151219 */ /* 0x008fe20000011600 */
        /* <DEDUP_REMOVED lines=13> */
[----:B------:R-:W-:Y:S01]  /*1f030*/  IMAD.IADD R50, R190, 0x1, R177 ;  /* 0x00000001be327824 */ /* 0x000fe200078e02b1 */
[----:B------:R-:W-:Y:S01]  /*1f040*/  IADD3 R3, R3, R51, RZ ;  /* 0x0000003303037210 */ /* 0x000fe20007ffe0ff */
[----:B------:R-:W-:Y:S02]  /*1f050*/  IMAD R20, R0, UR4, RZ ;  /* 0x0000000400147c24 */ /* 0x000fe4000f8e02ff */
[----:B------:R-:W-:Y:S02]  /*1f060*/  VIADD R0, R50, 0x20 ;  /* 0x0000002032007836 */ /* 0x000fe40000000000 */
[----:B------:R-:W-:-:S02]  /*1f070*/  IMAD R21, R49, UR5, R20 ;  /* 0x0000000531157c24 */ /* 0x000fc4000f8e0214 */
[----:B------:R-:W-:Y:S01]  /*1f080*/  IMAD.WIDE.U32 R2, R49, UR4, R2 ;  /* 0x0000000431027c25 */ /* 0x000fe2000f8e0002 */
[-C--:B------:R-:W-:Y:S01]  /*1f090*/  ISETP.GE.AND P0, PT, R0, R59.reuse, PT ;  /* 0x0000003b0000720c */ /* 0x080fe20003f06270 */
[----:B------:R-:W-:Y:S01]  /*1f0a0*/  ULDC.64 UR4, c[0x0][0xa80] ;  /* 0x0002a00000047ab9 */ /* 0x000fe20000000a00 */
[-C--:B------:R-:W-:Y:S01]  /*1f0b0*/  ISETP.GE.AND P2, PT, R50, R59.reuse, PT ;  /* 0x0000003b3200720c */ /* 0x080fe20003f46270 */
[----:B------:R-:W-:Y:S01]  /*1f0c0*/  VIADD R0, R16, 0x2a820 ;  /* 0x0002a82010007836 */ /* 0x000fe20000000000 */
[----:B------:R-:W-:Y:S01]  /*1f0d0*/  LEA R24, P3, R2, UR4, 0x1 ;  /* 0x0000000402187c11 */ /* 0x000fe2000f8608ff */
[----:B------:R-:W-:Y:S02]  /*1f0e0*/  IMAD.IADD R3, R3, 0x1, R21 ;  /* 0x0000000103037824 */ /* 0x000fe400078e0215 */
[----:B------:R-:W-:Y:S01]  /*1f0f0*/  VIADD R20, R50, 0x40 ;  /* 0x0000004032147836 */ /* 0x000fe20000000000 */
[----:B------:R-:W-:Y:S02]  /*1f100*/  PRMT R0, RZ, 0x654, R0 ;  /* 0x00000654ff007816 */ /* 0x000fe40000000000 */
[----:B------:R-:W-:Y:S01]  /*1f110*/  LEA.HI.X R48, R2, UR5, R3, 0x1, P3 ;  /* 0x0000000502307c11 */ /* 0x000fe200098f0c03 */
[----:B------:R-:W-:Y:S01]  /*1f120*/  BSSY B1, `(.L_x_1928) ;  /* 0x0000010000017945 */ /* 0x000fe20003800000 */
[----:B------:R-:W-:Y:S01]  /*1f130*/  ISETP.GE.AND P1, PT, R20, R59, PT ;  /* 0x0000003b1400720c */ /* 0x000fe20003f26270 */
[----:B-1----:R1:W-:Y:S01]  /*1f140*/  SYNCS.ARRIVE.TRANS64.RED.A1T0 RZ, [R0+URZ], RZ ;  /* 0x000000ff00ff79a7 */ /* 0x0023e2000810043f */
[----:B------:R2:W3:Y:S04]  /*1f150*/  SHFL.IDX PT, R20, R24, RZ, 0x181f ;  /* 0x00181fff18147589 */ /* 0x0004e800000e0000 */
[----:B-1----:R2:W1:Y:S01]  /*1f160*/  SHFL.IDX PT, R0, R48, RZ, 0x181f ;  /* 0x00181fff30007589 */ /* 0x00246200000e0000 */
[----:B------:R-:W-:Y:S06]  /*1f170*/  @P2 BRA `(.L_x_1929) ;  /* 0x0000000000282947 */ /* 0x000fec0003800000 */
[----:B------:R-:W-:Y:S01]  /*1f180*/  ULDC UR4, c[0x0][0xac8] ;  /* 0x0002b20000047ab9 */ /* 0x000fe20000000800 */
[----:B------:R-:W-:Y:S01]  /*1f190*/  ULDC.64 UR6, c[0x0][0x208] ;  /* 0x0000820000067ab9 */ /* 0x000fe20000000a00 */
[----:B------:R-:W-:Y:S02]  /*1f1a0*/  ISETP.GE.AND P2, PT, R182, UR4, PT ;  /* 0x00000004b6007c0c */ /* 0x000fe4000bf46270 */
[----:B------:R-:W-:-:S11]  /*1f1b0*/  ISETP.GE.AND P3, PT, R183, UR4, PT ;  /* 0x00000004b7007c0c */ /* 0x000fd6000bf66270 */
[CC--:B---3--:R-:W-:Y:S02]  /*1f1c0*/  @!P2 LEA R2, P4, R182.reuse, R20.reuse, 0x1 ;  /* 0x00000014b602a211 */ /* 0x0c8fe400078808ff */
[C---:B------:R-:W-:Y:S02]  /*1f1d0*/  @!P3 LEA R20, P5, R183.reuse, R20, 0x1 ;  /* 0x00000014b714b211 */ /* 0x040fe400078a08ff */
[-C--:B-1----:R-:W-:Y:S02]  /*1f1e0*/  @!P2 LEA.HI.X R3, R182, R0.reuse, R226, 0x1, P4 ;  /* 0x00000000b603a211 */ /* 0x082fe400020f0ce2 */
[----:B------:R-:W-:-:S03]  /*1f1f0*/  @!P3 LEA.HI.X R21, R183, R0, R225, 0x1, P5 ;  /* 0x00000000b715b211 */ /* 0x000fc600028f0ce1 */
[----:B-----5:R4:W-:Y:S04]  /*1f200*/  @!P2 ST.E.128 desc[UR6][R2.64], R4 ;  /* 0x000000040200a985 */ /* 0x0209e8000c101d06 */
[----:B------:R4:W-:Y:S02]  /*1f210*/  @!P3 ST.E.128 desc[UR6][R20.64], R32 ;  /* 0x000000201400b985 */ /* 0x0009e4000c101d06 */
.L_x_1929:
[----:B------:R-:W-:Y:S05]  /*1f220*/  BSYNC B1 ;  /* 0x0000000000017941 */ /* 0x000fea0003800000 */
.L_x_1928:
[----:B-1----:R1:W0:Y:S01]  /*1f230*/  SHFL.IDX PT, R0, R48, 0x1, 0x181f ;  /* 0x00381f0030007f89 */ /* 0x00222200000e0000 */
[----:B------:R-:W-:Y:S03]  /*1f240*/  BSSY B1, `(.L_x_1930) ;  /* 0x000000d000017945 */ /* 0x000fe60003800000 */
[----:B----45:R1:W4:Y:S01]  /*1f250*/  SHFL.IDX PT, R4, R24, 0x1, 0x181f ;  /* 0x00381f0018047f89 */ /* 0x03032200000e0000 */
[----:B------:R-:W-:Y:S05]  /*1f260*/  @P0 BRA `(.L_x_1931) ;  /* 0x0000000000280947 */ /* 0x000fea0003800000 */
[----:B------:R-:W-:Y:S01]  /*1f270*/  ULDC UR4, c[0x0][0xac8] ;  /* 0x0002b20000047ab9 */ /* 0x000fe20000000800 */
[----:B------:R-:W-:Y:S01]  /*1f280*/  ULDC.64 UR6, c[0x0][0x208] ;  /* 0x0000820000067ab9 */ /* 0x000fe20000000a00 */
[----:B------:R-:W-:Y:S02]  /*1f290*/  ISETP.GE.AND P3, PT, R182, UR4, PT ;  /* 0x00000004b6007c0c */ /* 0x000fe4000bf66270 */
[----:B------:R-:W-:-:S11]  /*1f2a0*/  ISETP.GE.AND P4, PT, R183, UR4, PT ;  /* 0x00000004b7007c0c */ /* 0x000fd6000bf86270 */
[CC--:B----4-:R-:W-:Y:S02]  /*1f2b0*/  @!P3 LEA R2, P0, R182.reuse, R4.reuse, 0x1 ;  /* 0x00000004b602b211 */ /* 0x0d0fe400078008ff */
[C---:B------:R-:W-:Y:S02]  /*1f2c0*/  @!P4 LEA R4, P2, R183.reuse, R4, 0x1 ;  /* 0x00000004b704c211 */ /* 0x040fe400078408ff */
[-C--:B0-----:R-:W-:Y:S02]  /*1f2d0*/  @!P3 LEA.HI.X R3, R182, R0.reuse, R226, 0x1, P0 ;  /* 0x00000000b603b211 */ /* 0x081fe400000f0ce2 */
[----:B------:R-:W-:-:S03]  /*1f2e0*/  @!P4 LEA.HI.X R5, R183, R0, R225, 0x1, P2 ;  /* 0x00000000b705c211 */ /* 0x000fc600010f0ce1 */
[----:B------:R0:W-:Y:S04]  /*1f2f0*/  @!P3 ST.E.128 desc[UR6][R2.64], R8 ;  /* 0x000000080200b985 */ /* 0x0001e8000c101d06 */
[----:B------:R0:W-:Y:S02]  /*1f300*/  @!P4 ST.E.128 desc[UR6][R4.64], R36 ;  /* 0x000000240400c985 */ /* 0x0001e4000c101d06 */
.L_x_1931:
[----:B------:R-:W-:Y:S05]  /*1f310*/  BSYNC B1 ;  /* 0x0000000000017941 */ /* 0x000fea0003800000 */
.L_x_1930:
[----:B0-----:R0:W0:Y:S01]  /*1f320*/  SHFL.IDX PT, R0, R48, 0x2, 0x181f ;  /* 0x00581f0030007f89 */ /* 0x00102200000e0000 */
[----:B------:R-:W-:Y:S03]  /*1f330*/  BSSY B1, `(.L_x_1932) ;  /* 0x000000d000017945 */ /* 0x000fe60003800000 */
[----:B----4-:R4:W0:Y:S01]  /*1f340*/  SHFL.IDX PT, R4, R24, 0x2, 0x181f ;  /* 0x00581f0018047f89 */ /* 0x01082200000e0000 */
[----:B------:R-:W-:Y:S05]  /*1f350*/  @P1 BRA `(.L_x_1933) ;  /* 0x0000000000281947 */ /* 0x000fea0003800000 */
[----:B------:R-:W-:Y:S01]  /*1f360*/  ULDC UR4, c[0x0][0xac8] ;  /* 0x0002b20000047ab9 */ /* 0x000fe20000000800 */
[----:B------:R-:W-:Y:S01]  /*1f370*/  ULDC.64 UR6, c[0x0][0x208] ;  /* 0x0000820000067ab9 */ /* 0x000fe20000000a00 */
        /* <DEDUP_REMOVED lines=8> */
.L_x_1933:
[----:B------:R-:W-:Y:S05]  /*1f400*/  BSYNC B1 ;  /* 0x0000000000017941 */ /* 0x000fea0003800000 */
.L_x_1932:
[----:B0-----:R-:W-:Y:S01]  /*1f410*/  VIADD R0, R50, 0x60 ;  /* 0x0000006032007836 */ /* 0x001fe20000000000 */
[----:B-12---:R-:W0:Y:S04]  /*1f420*/  SHFL.IDX PT, R48, R48, 0x3, 0x181f ;  /* 0x00781f0030307f89 */ /* 0x006e2800000e0000 */
[----:B------:R-:W-:Y:S01]  /*1f430*/  ISETP.GE.AND P0, PT, R0, R59, PT ;  /* 0x0000003b0000720c */ /* 0x000fe20003f06270 */
[----:B----4-:R-:W1:-:S12]  /*1f440*/  SHFL.IDX PT, R24, R24, 0x3, 0x181f ;  /* 0x00781f0018187f89 */ /* 0x010e5800000e0000 */
[----:B------:R-:W-:Y:S05]  /*1f450*/  @P0 BRA `(.L_x_1934) ;  /* 0x0000000c00000947 */ /* 0x000fea0003800000 */
[----:B------:R-:W-:Y:S01]  /*1f460*/  ULDC UR4, c[0x0][0xac8] ;  /* 0x0002b20000047ab9 */ /* 0x000fe20000000800 */
[----:B------:R-:W-:Y:S01]  /*1f470*/  ULDC.64 UR6, c[0x0][0x208] ;  /* 0x0000820000067ab9 */ /* 0x000fe20000000a00 */
[----:B------:R-:W-:-:S13]  /*1f480*/  ISETP.GE.AND P1, PT, R182, UR4, PT ;  /* 0x00000004b6007c0c */ /* 0x000fda000bf26270 */
[----:B-1----:R-:W-:-:S04]  /*1f490*/  @!P1 LEA R2, P0, R182, R24, 0x1 ;  /* 0x00000018b6029211 */ /* 0x002fc800078008ff */
[----:B0-----:R-:W-:Y:S02]  /*1f4a0*/  @!P1 LEA.HI.X R3, R182, R48, R226, 0x1, P0 ;  /* 0x00000030b6039211 */ /* 0x001fe400000f0ce2 */
[----:B------:R-:W-:-:S03]  /*1f4b0*/  ISETP.GE.AND P0, PT, R183, UR4, PT ;  /* 0x00000004b7007c0c */ /* 0x000fc6000bf06270 */
[----:B------:R0:W-:Y:S10]  /*1f4c0*/  @!P1 ST.E.128 desc[UR6][R2.64], R28 ;  /* 0x0000001c02009985 */ /* 0x0001f4000c101d06 */
[----:B------:R-:W-:Y:S05]  /*1f4d0*/  @P0 BRA `(.L_x_1934) ;  /* 0x0000000800e00947 */ /* 0x000fea0003800000 */
[----:B0-----:R-:W-:Y:S01]  /*1f4e0*/  LEA R2, P0, R183, R24, 0x1 ;  /* 0x00000018b7027211 */ /* 0x001fe200078008ff */
[----:B------:R-:W-:-:S03]  /*1f4f0*/  ULDC.64 UR4, c[0x0][0x208] ;  /* 0x0000820000047ab9 */ /* 0x000fc60000000a00 */
[----:B------:R-:W-:-:S05]  /*1f500*/  LEA.HI.X R3, R183, R48, R225, 0x1, P0 ;  /* 0x00000030b7037211 */ /* 0x000fca00000f0ce1 */
[----:B------:R0:W-:Y:S01]  /*1f510*/  ST.E.128 desc[UR4][R2.64], R44 ;  /* 0x0000002c02007985 */ /* 0x0001e2000c101d04 */
[----:B------:R-:W-:Y:S05]  /*1f520*/  BRA `(.L_x_1934) ;  /* 0x0000000800cc7947 */ /* 0x000fea0003800000 */
.L_x_1926:
[----:B------:R-:W-:Y:S01]  /*1f530*/  ULDC.64 UR4, c[0x0][0xc00] ;  /* 0x0003000000047ab9 */ /* 0x000fe20000000a00 */
[----:B------:R-:W2:Y:S01]  /*1f540*/  LDC R21, c[0x0][0xbe8] ;  /* 0x0002fa00ff157b82 */ /* 0x000ea20000000800 */
[----:B------:R-:W-:Y:S01]  /*1f550*/  ISETP.NE.U32.AND P0, PT, RZ, UR4, PT ;  /* 0x00000004ff007c0c */ /* 0x000fe2000bf05070 */
[----:B------:R-:W-:Y:S01]  /*1f560*/  IMAD.MOV.U32 R6, RZ, RZ, RZ ;  /* 0x000000ffff067224 */ /* 0x000fe200078e00ff */
[----:B------:R-:W-:Y:S02]  /*1f570*/  ULDC.64 UR6, c[0x0][0x208] ;  /* 0x0000820000067ab9 */ /* 0x000fe40000000a00 */
[----:B------:R-:W-:Y:S01]  /*1f580*/  ISETP.NE.AND.EX P0, PT, RZ, UR5, PT, P0 ;  /* 0x00000005ff007c0c */ /* 0x000fe2000bf05300 */
[----:B------:R-:W-:Y:S02]  /*1f590*/  ULDC.64 UR4, c[0x0][0xc08] ;  /* 0x0003020000047ab9 */ /* 0x000fe40000000a00 */
[----:B------:R-:W-:Y:S01]  /*1f5a0*/  ISETP.NE.U32.AND P1, PT, RZ, UR4, PT ;  /* 0x00000004ff007c0c */ /* 0x000fe2000bf25070 */
[----:B------:R-:W3:Y:S03]  /*1f5b0*/  LDC.64 R2, c[0x0][0xc00] ;  /* 0x00030000ff027b82 */ /* 0x000ee60000000a00 */
[----:B------:R-:W-:-:S02]  /*1f5c0*/  ISETP.NE.AND.EX P1, PT, RZ, UR5, PT, P1 ;  /* 0x00000005ff007c0c */ /* 0x000fc4000bf25310 */
[----:B--2---:R-:W-:-:S11]  /*1f5d0*/  ISETP.NE.AND P2, PT, R21, 0x1, PT ;  /* 0x000000011500780c */ /* 0x004fd60003f45270 */
[----:B------:R-:W2:Y:S01]  /*1f5e0*/  @P1 LDC.64 R4, c[0x0][0xc08] ;  /* 0x00030200ff041b82 */ /* 0x000ea20000000a00 */
[----:B------:R-:W-:Y:S01]  /*1f5f0*/  ULDC UR4, c[0x0][0xa88] ;  /* 0x0002a20000047ab9 */ /* 0x000fe20000000800 */
[----:B---3--:R-:W-:-:S06]  /*1f600*/  IMAD.WIDE R2, R186, 0x4, R2 ;  /* 0x00000004ba027825 */ /* 0x008fcc00078e0202 */
[----:B------:R-:W3:Y:S08]  /*1f610*/  @P2 LDC R20, c[0x0][0xbec] ;  /* 0x0002fb00ff142b82 */ /* 0x000ef00000000800 */
[----:B------:R-:W4:Y:S01]  /*1f620*/  @P2 LDC R29, c[0x0][0xbf0] ;  /* 0x0002fc00ff1d2b82 */ /* 0x000f220000000800 */
[----:B------:R-:W-:Y:S01]  /*1f630*/  MOV R0, UR4 ;  /* 0x0000000400007c02 */ /* 0x000fe20008000f00 */
[----:B------:R0:W5:Y:S01]  /*1f640*/  @P0 LDG.E R6, desc[UR6][R2.64] ;  /* 0x0000000602060981 */ /* 0x000162000c1e1900 */
[----:B--2---:R-:W-:Y:S01]  /*1f650*/  @P1 IMAD.WIDE R4, R186, 0x4, R4 ;  /* 0x00000004ba041825 */ /* 0x004fe200078e0204 */
[----:B------:R-:W-:-:S04]  /*1f660*/  ISETP.GE.AND P3, PT, R227, 0x80, PT ;  /* 0x00000080e300780c */ /* 0x000fc80003f66270 */
[----:B------:R0:W5:Y:S01]  /*1f670*/  @P1 LDG.E R0, desc[UR6][R4.64] ;  /* 0x0000000604001981 */ /* 0x000162000c1e1900 */
[----:B------:R-:W-:Y:S01]  /*1f680*/  SHF.R.S32.HI R7, RZ, 0x1f, R186 ;  /* 0x0000001fff077819 */ /* 0x000fe200000114ba */
[----:B------:R-:W-:Y:S07]  /*1f690*/  @P1 BRA `(.L_x_1935) ;  /* 0x0000000000141947 */ /* 0x000fee0003800000 */
[----:B------:R-:W-:Y:S05]  /*1f6a0*/  @!P0 BRA `(.L_x_1935) ;  /* 0x0000000000108947 */ /* 0x000fea0003800000 */
[----:B------:R-:W-:Y:S02]  /*1f6b0*/  ULDC.64 UR4, c[0x0][0x208] ;  /* 0x0000820000047ab9 */ /* 0x000fe40000000a00 */
[----:B0-----:R-:W2:Y:S04]  /*1f6c0*/  LDG.E R5, desc[UR4][R2.64] ;  /* 0x0000000402057981 */ /* 0x001ea8000c1e1900 */
[----:B-----5:R-:W2:Y:S02]  /*1f6d0*/  LDG.E R0, desc[UR4][R2.64+0x4] ;  /* 0x0000040402007981 */ /* 0x020ea4000c1e1900 */
[----:B--2---:R-:W-:-:S07]  /*1f6e0*/  IMAD.IADD R0, R0, 0x1, -R5 ;  /* 0x0000000100007824 */ /* 0x004fce00078e0a05 */
.L_x_1935:
[----:B------:R-:W-:Y:S01]  /*1f6f0*/  BSSY B1, `(.L_x_1936) ;  /* 0x000002e000017945 */ /* 0x000fe20003800000 */
[----:B------:R-:W-:Y:S02]  /*1f700*/  SHF.R.S32.HI R10, RZ, 0x1f, R185 ;  /* 0x0000001fff0a7819 */ /* 0x000fe400000114b9 */
[----:B------:R-:W-:Y:S02]  /*1f710*/  SEL R13, R186, RZ, !P0 ;  /* 0x000000ffba0d7207 */ /* 0x000fe40004000000 */
[----:B------:R-:W-:Y:S02]  /*1f720*/  SEL R12, R7, RZ, !P0 ;  /* 0x000000ff070c7207 */ /* 0x000fe40004000000 */
[----:B-----5:R-:W-:Y:S01]  /*1f730*/  SHF.R.S32.HI R11, RZ, 0x1f, R6 ;  /* 0x0000001fff0b7819 */ /* 0x020fe20000011406 */
[----:B------:R-:W-:Y:S06]  /*1f740*/  @P3 BRA `(.L_x_1937) ;  /* 0x0000000000a03947 */ /* 0x000fec0003800000 */
[----:B0-----:R-:W0:Y:S01]  /*1f750*/  S2R R4, SR_TID.X ;  /* 0x0000000000047919 */ /* 0x001e220000002100 */
[----:B------:R-:W2:Y:S02]  /*1f760*/  LDC R14, c[0x0][0xbe8] ;  /* 0x0002fa00ff0e7b82 */ /* 0x000ea40000000800 */
[----:B--2---:R-:W-:Y:S01]  /*1f770*/  IMAD R2, R0, R14, RZ ;  /* 0x0000000e00027224 */ /* 0x004fe200078e02ff */
[----:B0-----:R-:W-:-:S04]  /*1f780*/  IADD3 R9, R177, -0x80, R4 ;  /* 0xffffff80b1097810 */ /* 0x001fc80007ffe004 */
[----:B------:R-:W-:-:S13]  /*1f790*/  ISETP.GE.AND P0, PT, R9, R2, PT ;  /* 0x000000020900720c */ /* 0x000fda0003f06270 */
[----:B------:R-:W-:Y:S05]  /*1f7a0*/  @P0 BRA `(.L_x_1937) ;  /* 0x0000000000880947 */ /* 0x000fea0003800000 */
[----:B------:R-:W-:Y:S01]  /*1f7b0*/  ISETP.NE.AND P0, PT, R14, 0x1, PT ;  /* 0x000000010e00780c */ /* 0x000fe20003f05270 */
[----:B------:R-:W-:Y:S01]  /*1f7c0*/  ULDC.64 UR4, c[0x0][0xb90] ;  /* 0x0002e40000047ab9 */ /* 0x000fe20000000a00 */
[----:B------:R-:W-:Y:S01]  /*1f7d0*/  IMAD.MOV.U32 R2, RZ, RZ, R6 ;  /* 0x000000ffff027224 */ /* 0x000fe200078e0006 */
[----:B------:R-:W-:Y:S01]  /*1f7e0*/  ULDC.64 UR6, c[0x0][0x208] ;  /* 0x0000820000067ab9 */ /* 0x000fe20000000a00 */
        /* <DEDUP_REMOVED lines=8> */
[----:B------:R-:W2:Y:S01]  /*1f870*/  @P0 LDC R15, c[0x0][0xbf0] ;  /* 0x0002fc00ff0f0b82 */ /* 0x000ea20000000800 */
[----:B------:R-:W-:-:S04]  /*1f880*/  IMAD.WIDE.U32 R2, R13, UR4, R2 ;  /* 0x000000040d027c25 */ /* 0x000fc8000f8e0002 */
[----:B0-----:R-:W-:-:S05]  /*1f890*/  @P0 IMAD.HI.U32 R4, R9, R4, RZ ;  /* 0x0000000409040227 */ /* 0x001fca00078e00ff */
[----:B--2---:R-:W-:Y:S01]  /*1f8a0*/  @P0 SHF.R.U32.HI R5, RZ, R15, R4 ;  /* 0x0000000fff050219 */ /* 0x004fe20000011604 */
        /* <DEDUP_REMOVED lines=18> */
.L_x_1937:
[----:B------:R-:W-:Y:S05]  /*1f9d0*/  BSYNC B1 ;  /* 0x0000000000017941 */ /* 0x000fea0003800000 */
.L_x_1936:
[----:B------:R-:W-:Y:S01]  /*1f9e0*/  ULDC.64 UR4, c[0x0][0xaa0] ;  /* 0x0002a80000047ab9 */ /* 0x000fe20000000a00 */
[----:B0-2---:R-:W-:Y:S01]  /*1f9f0*/  IMAD R4, R184, 0x20, R190 ;  /* 0x00000020b8047824 */ /* 0x005fe200078e02be */
[----:B------:R-:W-:Y:S01]  /*1fa00*/  BSSY B1, `(.L_x_1938) ;  /* 0x0000038000017945 */ /* 0x000fe20003800000 */
[----:B------:R-:W-:Y:S02]  /*1fa10*/  IMAD R3, R11, UR4, RZ ;  /* 0x000000040b037c24 */ /* 0x000fe4000f8e02ff */
[----:B------:R-:W-:Y:S02]  /*1fa20*/  IMAD.IADD R9, R177, 0x1, R4 ;  /* 0x00000001b1097824 */ /* 0x000fe400078e0204 */
[C---:B------:R-:W-:Y:S02]  /*1fa30*/  IMAD R5, R6.reuse, UR5, R3 ;  /* 0x0000000506057c24 */ /* 0x040fe4000f8e0203 */
[----:B------:R-:W-:Y:S01]  /*1fa40*/  IMAD.WIDE.U32 R2, R6, UR4, RZ ;  /* 0x0000000406027c25 */ /* 0x000fe2000f8e00ff */
[----:B------:R-:W-:-:S03]  /*1fa50*/  ULDC.64 UR4, c[0x0][0xae8] ;  /* 0x0002ba0000047ab9 */ /* 0x000fc60000000a00 */
[----:B------:R-:W-:Y:S02]  /*1fa60*/  IMAD.IADD R3, R3, 0x1, R5 ;  /* 0x0000000103037824 */ /* 0x000fe400078e0205 */
[----:B------:R-:W-:Y:S02]  /*1fa70*/  IMAD R6, R10, UR4, RZ ;  /* 0x000000040a067c24 */ /* 0x000fe4000f8e02ff */
[----:B---3--:R-:W-:-:S04]  /*1fa80*/  @P2 IMAD.HI.U32 R4, R9, R20, RZ ;  /* 0x0000001409042227 */ /* 0x008fc800078e00ff */
[C---:B------:R-:W-:Y:S02]  /*1fa90*/  IMAD R7, R185.reuse, UR5, R6 ;  /* 0x00000005b9077c24 */ /* 0x040fe4000f8e0206 */
[----:B------:R-:W-:Y:S01]  /*1faa0*/  IMAD.WIDE.U32 R2, R185, UR4, R2 ;  /* 0x00000004b9027c25 */ /* 0x000fe2000f8e0002 */
[----:B------:R-:W-:-:S03]  /*1fab0*/  ULDC.64 UR4, c[0x0][0xaf0] ;  /* 0x0002bc0000047ab9 */ /* 0x000fc60000000a00 */
[----:B------:R-:W-:Y:S01]  /*1fac0*/  IMAD.MOV.U32 R5, RZ, RZ, R9 ;  /* 0x000000ffff057224 */ /* 0x000fe200078e0009 */
[----:B----4-:R-:W-:Y:S01]  /*1fad0*/  @P2 SHF.R.U32.HI R5, RZ, R29, R4 ;  /* 0x0000001dff052219 */ /* 0x010fe20000011604 */
[----:B------:R-:W-:Y:S02]  /*1fae0*/  IMAD R6, R12, UR4, RZ ;  /* 0x000000040c067c24 */ /* 0x000fe4000f8e02ff */
[----:B------:R-:W-:Y:S01]  /*1faf0*/  IMAD.IADD R3, R3, 0x1, R7 ;  /* 0x0000000103037824 */ /* 0x000fe200078e0207 */
[----:B------:R-:W-:Y:S01]  /*1fb00*/  SHF.R.S32.HI R4, RZ, 0x1f, R5 ;  /* 0x0000001fff047819 */ /* 0x000fe20000011405 */
[----:B------:R-:W-:Y:S01]  /*1fb10*/  IMAD R7, R13, UR5, R6 ;  /* 0x000000050d077c24 */ /* 0x000fe2000f8e0206 */
[----:B------:R-:W-:Y:S01]  /*1fb20*/  IADD3 R6, -R5, RZ, RZ ;  /* 0x000000ff05067210 */ /* 0x000fe20007ffe1ff */
[----:B------:R-:W-:Y:S01]  /*1fb30*/  IMAD.WIDE.U32 R2, R13, UR4, R2 ;  /* 0x000000040d027c25 */ /* 0x000fe2000f8e0002 */
[----:B------:R-:W-:-:S03]  /*1fb40*/  ULDC.64 UR4, c[0x0][0xae0] ;  /* 0x0002b80000047ab9 */ /* 0x000fc60000000a00 */
        /* <DEDUP_REMOVED lines=25> */
[----:B------:R-:W-:Y:S01]  /*1fce0*/  ULDC UR4, c[0x0][0xac8] ;  /* 0x0002b20000047ab9 */ /* 0x000fe20000000800 */
[----:B------:R-:W-:Y:S01]  /*1fcf0*/  ULDC.64 UR6, c[0x0][0x208] ;  /* 0x0000820000067ab9 */ /* 0x000fe20000000a00 */
        /* <DEDUP_REMOVED lines=8> */
.L_x_1939:
[----:B------:R-:W-:Y:S05]  /*1fd80*/  BSYNC B1 ;  /* 0x0000000000017941 */ /* 0x000fea0003800000 */
.L_x_1938:
[----:B---3--:R3:W0:Y:S01]  /*1fd90*/  SHFL.IDX PT, R0, R5, 0x1, 0x181f ;  /* 0x00381f0005007f89 */ /* 0x00862200000e0000 */
[----:B------:R-:W-:Y:S03]  /*1fda0*/  BSSY B1, `(.L_x_1940) ;  /* 0x000000d000017945 */ /* 0x000fe60003800000 */
[----:B--2-4-:R3:W2:Y:S01]  /*1fdb0*/  SHFL.IDX PT, R2, R4, 0x1, 0x181f ;  /* 0x00381f0004027f89 */ /* 0x0146a200000e0000 */
[----:B------:R-:W-:Y:S05]  /*1fdc0*/  @P1 BRA `(.L_x_1941) ;  /* 0x0000000000281947 */ /* 0x000fea0003800000 */
        /* <DEDUP_REMOVED lines=10> */
.L_x_1941:
[----:B------:R-:W-:Y:S05]  /*1fe70*/  BSYNC B1 ;  /* 0x0000000000017941 */ /* 0x000fea0003800000 */
.L_x_1940:
[----:B0-----:R0:W0:Y:S01]  /*1fe80*/  SHFL.IDX PT, R0, R5, 0x2, 0x181f ;  /* 0x00581f0005007f89 */ /* 0x00102200000e0000 */
[----:B------:R-:W-:Y:S03]  /*1fe90*/  BSSY B1, `(.L_x_1942) ;  /* 0x000000d000017945 */ /* 0x000fe60003800000 */
[----:B--2-4-:R2:W4:Y:S01]  /*1fea0*/  SHFL.IDX PT, R2, R4, 0x2, 0x181f ;  /* 0x00581f0004027f89 */ /* 0x01452200000e0000 */
        /* <DEDUP_REMOVED lines=11> */
.L_x_1943:
[----:B------:R-:W-:Y:S05]  /*1ff60*/  BSYNC B1 ;  /* 0x0000000000017941 */ /* 0x000fea0003800000 */
.L_x_1942:
[----:B0-----:R-:W-:Y:S01]  /*1ff70*/  IADD3 R0, R6, 0x60, RZ ;  /* 0x0000006006007810 */ /* 0x001fe20007ffe0ff */
[----:B---3--:R-:W0:Y:S03]  /*1ff80*/  SHFL.IDX PT, R5, R5, 0x3, 0x181f ;  /* 0x00781f0005057f89 */ /* 0x008e2600000e0000 */
[----:B------:R-:W-:Y:S01]  /*1ff90*/  ISETP.GE.AND P0, PT, R0, R21, PT ;  /* 0x000000150000720c */ /* 0x000fe20003f06270 */
[----:B----4-:R3:W4:-:S12]  /*1ffa0*/  SHFL.IDX PT, R2, R4, 0x3, 0x181f ;  /* 0x00781f0004027f89 */ /* 0x01071800000e0000 */
[----:B---3--:R-:W-:Y:S05]  /*1ffb0*/  @P0 BRA `(.L_x_1934) ;  /* 0x0000000000280947 */ /* 0x008fea0003800000 */
        /* <DEDUP_REMOVED lines=10> */
.L_x_1934:
[----:B------:R-:W-:Y:S05]  /*20060*/  BSYNC B0 ;  /* 0x0000000000007941 */ /* 0x000fea0003800000 */
.L_x_1925:
[----:B------:R-:W-:Y:S02]  /*20070*/  ULDC UR4, c[0x0][0xc3c] ;  /* 0x00030f0000047ab9 */ /* 0x000fe40000000800 */
[----:B-1----:R-:W-:-:S13]  /*20080*/  ISETP.GE.AND P0, PT, R27, UR4, PT ;  /* 0x000000041b007c0c */ /* 0x002fda000bf06270 */
[----:B------:R-:W-:Y:S05]  /*20090*/  @!P0 BRA `(.L_x_1944) ;  /* 0xfffffe10006c8947 */ /* 0x000fea000383ffff */
[----:B------:R-:W-:Y:S05]  /*200a0*/  BRA `(.L_x_1658) ;  /* 0x0000008400047947 */ /* 0x000fea0003800000 */
.L_x_1656:
[----:B------:R-:W-:-:S08]  /*200b0*/  NOP ;  /* 0x0000000000007918 */ /* 0x000fd00000000000 */
[----:B------:R-:W0:-:S00]  /*200c0*/  USETMAXREG.DEALLOC.CTAPOOL 0x18 ;  /* 0x00000018000079c8 */ /* 0x000e0000080e0500 */
        /* <DEDUP_REMOVED lines=16> */
.L_x_1945:
[----:B------:R-:W-:Y:S01]  /*201d0*/  LOP3.LUT R0, R4, 0x1f, RZ, 0xc0, !PT ;  /* 0x0000001f04007812 */ /* 0x000fe200078ec0ff */
[----:B------:R-:W-:Y:S01]  /*201e0*/  ULDC UR4, c[0x0][0xc3c] ;  /* 0x00030f0000047ab9 */ /* 0x000fe20000000800 */
[----:B------:R-:W-:Y:S01]  /*201f0*/  ULDC.64 UR6, c[0x0][0x208] ;  /* 0x0000820000067ab9 */ /* 0x000fe20000000a00 */
[----:B------:R-:W-:Y:S01]  /*20200*/  ULDC UR5, c[0x0][0xc38] ;  /* 0x00030e0000057ab9 */ /* 0x000fe20000000800 */
[----:B------:R-:W-:-:S04]  /*20210*/  ISETP.NE.AND P0, PT, R0, 0x1f, PT ;  /* 0x0000001f0000780c */ /* 0x000fc80003f05270 */
[----:B------:R-:W-:-:S13]  /*20220*/  ISETP.GE.OR P1, PT, R0, UR4, !P0 ;  /* 0x0000000400007c0c */ /* 0x000fda000c726670 */
[----:B0-----:R-:W0:Y:S02]  /*20230*/  @!P1 LDC.64 R2, c[0x0][0xc80] ;  /* 0x00032000ff029b82 */ /* 0x001e240000000a00 */
[----:B0-----:R-:W-:-:S05]  /*20240*/  @!P1 IMAD.WIDE.U32 R2, R0, 0x4, R2 ;  /* 0x0000000400029825 */ /* 0x001fca00078e0002 */
[----:B------:R-:W2:Y:S01]  /*20250*/  @!P1 LDG.E R5, desc[UR6][R2.64] ;  /* 0x0000000602059981 */ /* 0x000ea2000c1e1900 */
[C---:B------:R-:W-:Y:S01]  /*20260*/  ISETP.NE.AND P1, PT, R0.reuse, RZ, PT ;  /* 0x000000ff0000720c */ /* 0x040fe20003f25270 */
[----:B------:R-:W0:Y:S01]  /*20270*/  S2UR UR6, SR_CTAID.X ;  /* 0x00000000000679c3 */ /* 0x000e220000002500 */
[C---:B------:R-:W-:Y:S01]  /*20280*/  ISETP.GE.U32.AND P2, PT, R0.reuse, 0x2, PT ;  /* 0x000000020000780c */ /* 0x040fe20003f46070 */
[----:B------:R-:W-:Y:S01]  /*20290*/  UMOV UR4, URZ ;  /* 0x0000003f00047c82 */ /* 0x000fe20008000000 */
[C---:B------:R-:W-:Y:S02]  /*202a0*/  ISETP.GE.U32.AND P3, PT, R0.reuse, 0x4, PT ;  /* 0x000000040000780c */ /* 0x040fe40003f66070 */
[C---:B------:R-:W-:Y:S02]  /*202b0*/  ISETP.GE.U32.AND P4, PT, R0.reuse, 0x8, PT ;  /* 0x000000080000780c */ /* 0x040fe40003f86070 */
[----:B------:R-:W-:Y:S02]  /*202c0*/  ISETP.GE.U32.AND P5, PT, R0, 0x10, PT ;  /* 0x000000100000780c */ /* 0x000fe40003fa6070 */
[----:B------:R-:W-:Y:S01]  /*202d0*/  MOV R16, RZ ;  /* 0x000000ff00107202 */ /* 0x000fe20000000f00 */
        /* <DEDUP_REMOVED lines=25> */
.L_x_1951:
        /* <DEDUP_REMOVED lines=13> */
.L_x_1950:
[----:B------:R-:W-:Y:S05]  /*20540*/  BSYNC B0 ;  /* 0x0000000000007941 */ /* 0x000fea0003800000 */
.L_x_1949:
[----:B0----5:R-:W0:Y:S02]  /*20550*/  SHFL.UP PT, R2, R5, 0x1, RZ ;  /* 0x0420000005027989 */ /* 0x021e2400000e00ff */
        /* <DEDUP_REMOVED lines=20> */
.L_x_1947:
[----:B------:R-:W-:Y:S01]  /*206a0*/  IMAD.IADD R7, R7, 0x1, -R2 ;  /* 0x0000000107077824 */ /* 0x000fe200078e0a02 */
[----:B------:R-:W-:-:S03]  /*206b0*/  ULDC.64 UR8, c[0x0][0x208] ;  /* 0x0000820000087ab9 */ /* 0x000fc60000000a00 */
[----:B------:R-:W-:-:S05]  /*206c0*/  IMAD R2, R6, UR5, R7 ;  /* 0x0000000506027c24 */ /* 0x000fca000f8e0207 */
[----:B------:R-:W-:Y:S02]  /*206d0*/  ISETP.GT.AND P0, PT, R2, UR6, PT ;  /* 0x0000000602007c0c */ /* 0x000fe4000bf04270 */
[----:B------:R-:W0:Y:S11]  /*206e0*/  LDC.64 R2, c[0x0][0xc90] ;  /* 0x00032400ff027b82 */ /* 0x000e360000000a00 */
[----:B------:R-:W-:-:S04]  /*206f0*/  VOTE.ANY R12, PT, !P0 ;  /* 0x00000000000c7806 */ /* 0x000fc800040e0100 */
[----:B------:R-:W1:Y:S02]  /*20700*/  POPC R8, R12 ;  /* 0x0000000c00087309 */ /* 0x000e640000000000 */
[----:B-1----:R-:W-:-:S05]  /*20710*/  IADD3 R19, R8, UR4, RZ ;  /* 0x0000000408137c10 */ /* 0x002fca000fffe0ff */
        /* <DEDUP_REMOVED lines=13> */
.L_x_1952:
[----:B-1----:R-:W-:Y:S02]  /*207f0*/  IMAD.MOV R2, RZ, RZ, -R3 ;  /* 0x000000ffff027224 */ /* 0x002fe400078e0a03 */
[----:B---3--:R-:W-:Y:S02]  /*20800*/  IMAD R16, R16, UR5, R7 ;  /* 0x0000000510107c24 */ /* 0x008fe4000f8e0207 */
[----:B------:R-:W-:Y:S02]  /*20810*/  IMAD R7, R2, R11, RZ ;  /* 0x0000000b02077224 */ /* 0x000fe400078e02ff */
[----:B------:R-:W-:-:S04]  /*20820*/  IMAD.MOV.U32 R2, RZ, RZ, RZ ;  /* 0x000000ffff027224 */ /* 0x000fc800078e00ff */
[----:B------:R-:W-:Y:S01]  /*20830*/  IMAD.HI.U32 R3, R3, R7, R2 ;  /* 0x0000000703037227 */ /* 0x000fe200078e0002 */
[----:B------:R-:W-:Y:S02]  /*20840*/  IADD3 R2, -R16, UR6, RZ ;  /* 0x0000000610027c10 */ /* 0x000fe4000fffe1ff */
[----:B------:R-:W-:Y:S02]  /*20850*/  IABS R7, R9 ;  /* 0x0000000900077213 */ /* 0x000fe40000000000 */
[----:B--2---:R-:W-:-:S03]  /*20860*/  IABS R6, R2 ;  /* 0x0000000200067213 */ /* 0x004fc60000000000 */
        /* <DEDUP_REMOVED lines=18> */
[----:B------:R-:W-:-:S04]  /*20990*/  VIADDMNMX R10, R3, UR5, R10, PT ;  /* 0x00000005030a7c46 */ /* 0x000fc8000b80010a */
[----:B------:R-:W-:-:S04]  /*209a0*/  IABS R7, R10 ;  /* 0x0000000a00077213 */ /* 0x000fc80000000000 */
[----:B------:R-:W1:Y:S08]  /*209b0*/  I2F.RP R8, R7 ;  /* 0x0000000700087306 */ /* 0x000e700000209400 */
[----:B-1----:R-:W1:Y:S02]  /*209c0*/  MUFU.RCP R8, R8 ;  /* 0x0000000800087308 */ /* 0x002e640000001000 */
[----:B-1----:R-:W-:Y:S01]  /*209d0*/  VIADD R3, R8, 0xffffffe ;  /* 0x0ffffffe08037836 */ /* 0x002fe20000000000 */
[----:B------:R-:W-:-:S05]  /*209e0*/  IABS R8, R10 ;  /* 0x0000000a00087213 */ /* 0x000fca0000000000 */
[----:B------:R-:W1:Y:S01]  /*209f0*/  F2I.FTZ.U32.TRUNC.NTZ R3, R3 ;  /* 0x0000000300037305 */ /* 0x000e62000021f000 */
[----:B------:R-:W-:Y:S01]  /*20a00*/  IMAD.MOV R8, RZ, RZ, -R8 ;  /* 0x000000ffff087224 */ /* 0x000fe200078e0a08 */
[----:B-1----:R-:W-:-:S05]  /*20a10*/  IADD3 R2, RZ, -R3, RZ ;  /* 0x80000003ff027210 */ /* 0x002fca0007ffe0ff */
[----:B------:R-:W-:Y:S02]  /*20a20*/  IMAD R11, R2, R7, RZ ;  /* 0x00000007020b7224 */ /* 0x000fe400078e02ff */
[----:B------:R-:W-:-:S04]  /*20a30*/  IMAD.MOV.U32 R2, RZ, RZ, RZ ;  /* 0x000000ffff027224 */ /* 0x000fc800078e00ff */
[----:B------:R-:W-:Y:S01]  /*20a40*/  IMAD.HI.U32 R2, R3, R11, R2 ;  /* 0x0000000b03027227 */ /* 0x000fe200078e0002 */
[----:B------:R-:W-:Y:S02]  /*20a50*/  IABS R11, R9 ;  /* 0x00000009000b7213 */ /* 0x000fe40000000000 */
[C---:B------:R-:W-:Y:S02]  /*20a60*/  LOP3.LUT R3, R9.reuse, R10, RZ, 0x3c, !PT ;  /* 0x0000000a09037212 */ /* 0x040fe400078e3cff */
[----:B------:R-:W-:Y:S01]  /*20a70*/  IADD3 R9, R9, R6, RZ ;  /* 0x0000000609097210 */ /* 0x000fe20007ffe0ff */
[----:B------:R-:W-:Y:S01]  /*20a80*/  IMAD.HI.U32 R2, R2, R11, RZ ;  /* 0x0000000b02027227 */ /* 0x000fe200078e00ff */
[----:B------:R-:W-:-:S03]  /*20a90*/  ISETP.GE.AND P2, PT, R3, RZ, PT ;  /* 0x000000ff0300720c */ /* 0x000fc60003f46270 */
        /* <DEDUP_REMOVED lines=9> */
[----:B------:R-:W-:-:S04]  /*20b30*/  IMAD.MOV R10, RZ, RZ, -R10 ;  /* 0x000000ffff0a7224 */ /* 0x000fc800078e0a0a */
[----:B------:R-:W-:Y:S01]  /*20b40*/  IMAD R18, R2, R10, R9 ;  /* 0x0000000a02127224 */ /* 0x000fe200078e0209 */
[----:B------:R-:W-:-:S05]  /*20b50*/  LOP3.LUT R2, RZ, R2, RZ, 0x33, !PT ;  /* 0x00000002ff027212 */ /* 0x000fca00078e33ff */
[----:B------:R-:W-:Y:S01]  /*20b60*/  IMAD.IADD R17, R5, 0x1, R2 ;  /* 0x0000000105117824 */ /* 0x000fe200078e0202 */
[----:B------:R-:W-:Y:S06]  /*20b70*/  BRA `(.L_x_1953) ;  /* 0x00000000000c7947 */ /* 0x000fec0003800000 */
.L_x_1948:
[----:B------:R-:W-:Y:S02]  /*20b80*/  IMAD.MOV.U32 R17, RZ, RZ, RZ ;  /* 0x000000ffff117224 */ /* 0x000fe400078e00ff */
[----:B------:R-:W-:Y:S02]  /*20b90*/  IMAD.U32 R16, RZ, RZ, UR6 ;  /* 0x00000006ff107e24 */ /* 0x000fe4000f8e00ff */
[----:B------:R-:W-:-:S07]  /*20ba0*/  IMAD.MOV.U32 R18, RZ, RZ, RZ ;  /* 0x000000ffff127224 */ /* 0x000fce00078e00ff */
.L_x_1953:
[----:B------:R-:W-:-:S13]  /*20bb0*/  ISETP.NE.AND P0, PT, R0, RZ, PT ;  /* 0x000000ff0000720c */ /* 0x000fda0003f05270 */
[----:B------:R-:W1:Y:S01]  /*20bc0*/  @!P0 S2R R3, SR_CgaCtaId ;  /* 0x0000000000038919 */ /* 0x000e620000008800 */
[----:B------:R-:W-:-:S04]  /*20bd0*/  @!P0 MOV R0, 0x400 ;  /* 0x0000040000008802 */ /* 0x000fc80000000f00 */
[----:B-1----:R-:W-:-:S05]  /*20be0*/  @!P0 LEA R0, R3, R0, 0x18 ;  /* 0x0000000003008211 */ /* 0x002fca00078ec0ff */
[----:B------:R2:W-:Y:S01]  /*20bf0*/  @!P0 STS.128 [R0+0x2a8d0], R16 ;  /* 0x02a8d01000008388 */ /* 0x0005e20000000c00 */
[----:B------:R-:W-:Y:S06]  /*20c00*/  BAR.ARV 0x5, 0x180 ;  /* 0x0146000000007b1d */ /* 0x000fec0000002000 */
.L_x_1946:
        /* <DEDUP_REMOVED lines=12> */
[C---:B------:R-:W-:Y:S01]  /*20cd0*/  LOP3.LUT R3, R0.reuse, 0x1f8, RZ, 0xc0, !PT ;  /* 0x000001f800037812 */ /* 0x040fe200078ec0ff */
[----:B------:R-:W-:Y:S01]  /*20ce0*/  BSSY B8, `(.L_x_1954) ;  /* 0x0000743000087945 */ /* 0x000fe20003800000 */
[C---:B------:R-:W-:Y:S01]  /*20cf0*/  ISETP.NE.AND P1, PT, R7.reuse, RZ, PT ;  /* 0x000000ff0700720c */ /* 0x040fe20003f25270 */
[----:B0-----:R-:W-:Y:S01]  /*20d00*/  IMAD.SHL.U32 R2, R7, 0x8, RZ ;  /* 0x0000000807027824 */ /* 0x001fe200078e00ff */
[----:B------:R-:W-:Y:S01]  /*20d10*/  LOP3.LUT R3, R3, 0x38, R4, 0x78, !PT ;  /* 0x0000003803037812 */ /* 0x000fe200078e7804 */
[----:B------:R-:W-:Y:S01]  /*20d20*/  ULDC.64 UR38, c[0x0][0x198] ;  /* 0x0000660000267ab9 */ /* 0x000fe20000000a00 */
[----:B------:R-:W-:Y:S01]  /*20d30*/  LOP3.LUT R0, R0, 0x38, RZ, 0xc0, !PT ;  /* 0x0000003800007812 */ /* 0x000fe200078ec0ff */
[----:B------:R-:W-:Y:S01]  /*20d40*/  ULOP3.LUT UR37, UR60, 0x2, URZ, 0xfc, !UPT ;  /* 0x000000023c257892 */ /* 0x000fe2000f8efc3f */
[----:B------:R-:W-:Y:S01]  /*20d50*/  LOP3.LUT R2, R3, 0x200, R2, 0xf8, !PT ;  /* 0x0000020003027812 */ /* 0x000fe200078ef802 */
[----:B------:R-:W-:Y:S01]  /*20d60*/  ULDC UR36, c[0x0][0xc] ;  /* 0x0000030000247ab9 */ /* 0x000fe20000000800 */
[C---:B------:R-:W-:Y:S01]  /*20d70*/  LOP3.LUT P0, R3, R4.reuse, 0x1f, RZ, 0xc0, !PT ;  /* 0x0000001f04037812 */ /* 0x040fe2000780c0ff */
[----:B------:R-:W-:Y:S01]  /*20d80*/  IMAD.SHL.U32 R4, R4, 0x10, RZ ;  /* 0x0000001004047824 */ /* 0x000fe200078e00ff */
[----:B------:R-:W-:-:S03]  /*20d90*/  SHF.R.U32.HI R6, RZ, 0x3, R7 ;  /* 0x00000003ff067819 */ /* 0x000fc60000011607 */
[----:B------:R0:W-:Y:S01]  /*20da0*/  STL [R1+0x28], R3 ;  /* 0x0000280301007387 */ /* 0x0001e20000100800 */
[----:B------:R-:W-:Y:S01]  /*20db0*/  LOP3.LUT R4, R6, 0x70, R4, 0xf8, !PT ;  /* 0x0000007006047812 */ /* 0x000fe200078ef804 */
[----:B-1----:R-:W-:-:S06]  /*20dc0*/  ULEA UR4, UR5, UR4, 0x18 ;  /* 0x0000000405047291 */ /* 0x002fcc000f8ec03f */
[----:B0-----:R-:W-:-:S04]  /*20dd0*/  IMAD.U32 R3, RZ, RZ, UR4 ;  /* 0x00000004ff037e24 */ /* 0x001fc8000f8e00ff */
[----:B------:R-:W-:Y:S01]  /*20de0*/  IMAD R2, R2, 0x2, R3 ;  /* 0x0000000202027824 */ /* 0x000fe200078e0203 */
[----:B------:R0:W-:Y:S04]  /*20df0*/  STL [R1], R3 ;  /* 0x0000000301007387 */ /* 0x0001e80000100800 */
[----:B------:R1:W-:Y:S04]  /*20e00*/  STL [R1+0x2c], R2 ;  /* 0x00002c0201007387 */ /* 0x0003e80000100800 */
[----:B------:R-:W-:Y:S01]  /*20e10*/  STL [R1+0x48], RZ ;  /* 0x000048ff01007387 */ /* 0x000fe20000100800 */
[----:B0-----:R-:W-:-:S02]  /*20e20*/  IMAD.MOV.U32 R3, RZ, RZ, 0x1 ;  /* 0x00000001ff037424 */ /* 0x001fc400078e00ff */
[----:B-1----:R-:W-:Y:S01]  /*20e30*/  IMAD.MOV.U32 R2, RZ, RZ, 0x1 ;  /* 0x00000001ff027424 */ /* 0x002fe200078e00ff */
        /* <DEDUP_REMOVED lines=8> */
[----:B------:R0:W-:Y:S04]  /*20ec0*/  STL [R1+0x20], R2 ;  /* 0x0000200201007387 */ /* 0x0001e80000100800 */
[----:B------:R1:W-:Y:S04]  /*20ed0*/  STL [R1+0xc], RZ ;  /* 0x00000cff01007387 */ /* 0x0003e80000100800 */
[----:B------:R1:W-:Y:S01]  /*20ee0*/  STL [R1+0x8], RZ ;  /* 0x000008ff01007387 */ /* 0x0003e20000100800 */
[----:B0-----:R-:W-:-:S03]  /*20ef0*/  LOP3.LUT R2, R0, 0x40, RZ, 0xfc, !PT ;  /* 0x0000004000027812 */ /* 0x001fc600078efcff */
[----:B------:R1:W-:Y:S01]  /*20f00*/  STL [R1+0x18], R3 ;  /* 0x0000180301007387 */ /* 0x0003e20000100800 */
[----:B------:R-:W-:-:S07]  /*20f10*/  LOP3.LUT R0, R0, 0x80, RZ, 0xfc, !PT ;  /* 0x0000008000007812 */ /* 0x000fce00078efcff */
.L_x_2114:
[----:B0-----:R-:W0:Y:S01]  /*20f20*/  LDC.64 R12, c[0x0][0xa00] ;  /* 0x00028000ff0c7b82 */ /* 0x001e220000000a00 */
[----:B------:R-:W-:Y:S05]  /*20f30*/  YIELD ;  /* 0x0000000000007946 */ /* 0x000fea0003800000 */
[----:B------:R-:W-:Y:S01]  /*20f40*/  ULDC.64 UR4, c[0x0][0xa28] ;  /* 0x00028a0000047ab9 */ /* 0x000fe20000000a00 */
[----:B------:R-:W-:Y:S02]  /*20f50*/  CS2R R6, SRZ ;  /* 0x0000000000067805 */ /* 0x000fe4000001ff00 */
[----:B------:R-:W-:Y:S01]  /*20f60*/  ISETP.NE.U32.AND P0, PT, RZ, UR4, PT ;  /* 0x00000004ff007c0c */ /* 0x000fe2000bf05070 */
[----:B------:R-:W-:Y:S01]  /*20f70*/  ULDC.64 UR10, c[0x0][0x208] ;  /* 0x00008200000a7ab9 */ /* 0x000fe20000000a00 */
[----:B------:R-:W-:Y:S01]  /*20f80*/  ULDC.64 UR8, c[0x0][0xa18] ;  /* 0x0002860000087ab9 */ /* 0x000fe20000000a00 */
[----:B--2---:R-:W2:Y:S01]  /*20f90*/  LDC.64 R4, c[0x0][0xa08] ;  /* 0x00028200ff047b82 */ /* 0x004ea20000000a00 */
[----:B------:R-:W-:Y:S01]  /*20fa0*/  ISETP.NE.AND.EX P0, PT, RZ, UR5, PT, P0 ;  /* 0x00000005ff007c0c */ /* 0x000fe2000bf05300 */
[----:B------:R-:W-:Y:S01]  /*20fb0*/  ULDC.64 UR4, c[0x0][0xa00] ;  /* 0x0002800000047ab9 */ /* 0x000fe20000000a00 */
[----:B------:R-:W-:Y:S01]  /*20fc0*/  ULDC.64 UR6, c[0x0][0xa08] ;  /* 0x0002820000067ab9 */ /* 0x000fe20000000a00 */
[----:B------:R-:W-:-:S04]  /*20fd0*/  ISETP.NE.U32.AND P1, PT, RZ, UR4, PT ;  /* 0x00000004ff007c0c */ /* 0x000fc8000bf25070 */
[----:B------:R-:W-:Y:S01]  /*20fe0*/  ISETP.NE.AND.EX P1, PT, RZ, UR5, PT, P1 ;  /* 0x00000005ff007c0c */ /* 0x000fe2000bf25310 */
[----:B------:R-:W-:Y:S01]  /*20ff0*/  ULDC.64 UR4, c[0x0][0xa10] ;  /* 0x0002840000047ab9 */ /* 0x000fe20000000a00 */
[----:B0-----:R-:W-:Y:S01]  /*21000*/  IMAD.WIDE R12, R19, 0x4, R12 ;  /* 0x00000004130c7825 */ /* 0x001fe200078e020c */
[----:B------:R-:W-:-:S03]  /*21010*/  ISETP.NE.U32.AND P3, PT, RZ, UR8, PT ;  /* 0x00000008ff007c0c */ /* 0x000fc6000bf65070 */
[----:B-1----:R-:W0:Y:S07]  /*21020*/  @P0 LDC.64 R2, c[0x0][0xa28] ;  /* 0x00028a00ff020b82 */ /* 0x002e2e0000000a00 */
[----:B------:R-:W3:Y:S01]  /*21030*/  @P1 LDG.E R7, desc[UR10][R12.64] ;  /* 0x0000000a0c071981 */ /* 0x000ee2000c1e1900 */
[----:B------:R-:W-:-:S13]  /*21040*/  ISETP.NE.AND.EX P3, PT, RZ, UR9, PT, P3 ;  /* 0x00000009ff007c0c */ /* 0x000fda000bf65330 */
[----:B------:R-:W1:Y:S01]  /*21050*/  @P3 LDC.64 R10, c[0x0][0xa18] ;  /* 0x00028600ff0a3b82 */ /* 0x000e620000000a00 */
[----:B0-----:R-:W-:-:S05]  /*21060*/  @P0 IMAD.WIDE R2, R19, 0x4, R2 ;  /* 0x0000000413020825 */ /* 0x001fca00078e0202 */
[----:B-----5:R0:W5:Y:S01]  /*21070*/  @P0 LDG.E R6, desc[UR10][R2.64] ;  /* 0x0000000a02060981 */ /* 0x020162000c1e1900 */
[----:B------:R-:W-:Y:S01]  /*21080*/  ISETP.NE.U32.AND P0, PT, RZ, UR4, PT ;  /* 0x00000004ff007c0c */ /* 0x000fe2000bf05070 */
[----:B------:R-:W-:Y:S01]  /*21090*/  ULDC UR4, c[0x0][0x288] ;  /* 0x0000a20000047ab9 */ /* 0x000fe20000000800 */
[----:B------:R-:W-:Y:S01]  /*210a0*/  ISETP.NE.U32.AND P2, PT, RZ, UR6, PT ;  /* 0x00000006ff007c0c */ /* 0x000fe2000bf45070 */
[----:B------:R-:W-:Y:S01]  /*210b0*/  IMAD.MOV.U32 R0, RZ, RZ, RZ ;  /* 0x000000ffff007224 */ /* 0x000fe200078e00ff */
[----:B------:R-:W-:Y:S01]  /*210c0*/  ISETP.NE.AND.EX P0, PT, RZ, UR5, PT, P0 ;  /* 0x00000005ff007c0c */ /* 0x000fe2000bf05300 */
[C---:B--2---:R-:W-:Y:S01]  /*210d0*/  IMAD.WIDE R4, R19.reuse, 0x4, R4 ;  /* 0x0000000413047825 */ /* 0x044fe200078e0204 */
[----:B------:R-:W-:Y:S02]  /*210e0*/  ISETP.NE.AND.EX P2, PT, RZ, UR7, PT, P2 ;  /* 0x00000007ff007c0c */ /* 0x000fe4000bf45320 */
[----:B------:R-:W-:Y:S01]  /*210f0*/  MOV R8, RZ ;  /* 0x000000ff00087202 */ /* 0x000fe20000000f00 */
[----:B0-----:R-:W0:Y:S01]  /*21100*/  LDC.64 R2, c[0x0][0xa10] ;  /* 0x00028400ff027b82 */ /* 0x001e220000000a00 */
[----:B-1----:R-:W-:-:S09]  /*21110*/  @P3 IMAD.WIDE R10, R19, 0x4, R10 ;  /* 0x00000004130a3825 */ /* 0x002fd200078e020a */
[----:B------:R-:W5:Y:S01]  /*21120*/  @P2 LDG.E R8, desc[UR10][R4.64] ;  /* 0x0000000a04082981 */ /* 0x000f62000c1e1900 */
[----:B0-----:R-:W-:-:S05]  /*21130*/  IMAD.WIDE R2, R19, 0x4, R2 ;  /* 0x0000000413027825 */ /* 0x001fca00078e0202 */
[----:B------:R-:W5:Y:S04]  /*21140*/  @P0 LDG.E R0, desc[UR10][R2.64] ;  /* 0x0000000a02000981 */ /* 0x000f68000c1e1900 */
[----:B---3--:R0:W-:Y:S02]  /*21150*/  STL [R1+0x40], R7 ;  /* 0x0000400701007387 */ /* 0x0081e40000100800 */
        /* <DEDUP_REMOVED lines=10> */
[----:B0-----:R-:W-:Y:S01]  /*21200*/  IMAD.U32 R10, RZ, RZ, UR5 ;  /* 0x00000005ff0a7e24 */ /* 0x001fe2000f8e00ff */
[----:B--2---:R0:W-:Y:S01]  /*21210*/  STL [R1+0x3c], R7 ;  /* 0x00003c0701007387 */ /* 0x0041e20000100800 */
[----:B------:R-:W-:Y:S02]  /*21220*/  IMAD.MOV.U32 R11, RZ, RZ, R7 ;  /* 0x000000ffff0b7224 */ /* 0x000fe400078e0007 */
[----:B0-----:R-:W-:Y:S01]  /*21230*/  IMAD.U32 R7, RZ, RZ, UR4 ;  /* 0x00000004ff077e24 */ /* 0x001fe2000f8e00ff */
[----:B----4-:R-:W-:Y:S06]  /*21240*/  @P3 BRA `(.L_x_1955) ;  /* 0x0000000000183947 */ /* 0x010fec0003800000 */
[----:B------:R-:W-:Y:S05]  /*21250*/  @!P1 BRA `(.L_x_1955) ;  /* 0x0000000000149947 */ /* 0x000fea0003800000 */
[----:B------:R-:W-:Y:S02]  /*21260*/  ULDC.64 UR4, c[0x0][0x208] ;  /* 0x0000820000047ab9 */ /* 0x000fe40000000a00 */
[----:B------:R-:W2:Y:S04]  /*21270*/  LDG.E R9, desc[UR4][R12.64] ;  /* 0x000000040c097981 */ /* 0x000ea8000c1e1900 */
[----:B------:R-:W2:Y:S02]  /*21280*/  LDG.E R12, desc[UR4][R12.64+0x4] ;  /* 0x000004040c0c7981 */ /* 0x000ea4000c1e1900 */
[----:B--2---:R-:W-:-:S05]  /*21290*/  IMAD.IADD R11, R12, 0x1, -R9 ;  /* 0x000000010c0b7824 */ /* 0x004fca00078e0a09 */
[----:B------:R0:W-:Y:S02]  /*212a0*/  STL [R1+0x3c], R11 ;  /* 0x00003c0b01007387 */ /* 0x0001e40000100800 */
.L_x_1955:
[----:B-----5:R-:W-:Y:S01]  /*212b0*/  IADD3 R8, R8, R6, RZ ;  /* 0x0000000608087210 */ /* 0x020fe20007ffe0ff */
[----:B------:R-:W-:Y:S02]  /*212c0*/  ULDC.64 UR4, c[0x0][0xa20] ;  /* 0x0002880000047ab9 */ /* 0x000fe40000000a00 */
[----:B------:R-:W-:Y:S02]  /*212d0*/  ISETP.NE.U32.AND P1, PT, RZ, UR4, PT ;  /* 0x00000004ff007c0c */ /* 0x000fe4000bf25070 */
[----:B------:R1:W-:Y:S02]  /*212e0*/  STL [R1+0x1c], R8 ;  /* 0x00001c0801007387 */ /* 0x0003e40000100800 */
[----:B------:R-:W-:-:S13]  /*212f0*/  ISETP.NE.AND.EX P1, PT, RZ, UR5, PT, P1 ;  /* 0x00000005ff007c0c */ /* 0x000fda000bf25310 */
[----:B-1----:R-:W-:Y:S05]  /*21300*/  @!P1 BRA `(.L_x_1956) ;  /* 0x0000000000149947 */ /* 0x002fea0003800000 */
[----:B------:R-:W1:Y:S01]  /*21310*/  LDC.64 R4, c[0x0][0xa20] ;  /* 0x00028800ff047b82 */ /* 0x000e620000000a00 */
[----:B------:R-:W-:Y:S01]  /*21320*/  ULDC.64 UR4, c[0x0][0x208] ;  /* 0x0000820000047ab9 */ /* 0x000fe20000000a00 */
[----:B-1----:R-:W-:-:S05]  /*21330*/  IMAD.WIDE R4, R19, 0x4, R4 ;  /* 0x0000000413047825 */ /* 0x002fca00078e0204 */
[----:B------:R1:W5:Y:S01]  /*21340*/  LDG.E R7, desc[UR4][R4.64] ;  /* 0x0000000404077981 */ /* 0x000362000c1e1900 */
[----:B------:R-:W-:Y:S05]  /*21350*/  BRA `(.L_x_1957) ;  /* 0x0000000000147947 */ /* 0x000fea0003800000 */
.L_x_1956:
[----:B------:R-:W-:Y:S05]  /*21360*/  @!P2 BRA `(.L_x_1957) ;  /* 0x000000000010a947 */ /* 0x000fea0003800000 */
[----:B------:R-:W-:Y:S02]  /*21370*/  ULDC.64 UR4, c[0x0][0x208] ;  /* 0x0000820000047ab9 */ /* 0x000fe40000000a00 */
[----:B------:R-:W2:Y:S04]  /*21380*/  LDG.E R7, desc[UR4][R4.64] ;  /* 0x0000000404077981 */ /* 0x000ea8000c1e1900 */
[----:B------:R-:W2:Y:S02]  /*21390*/  LDG.E R4, desc[UR4][R4.64+0x4] ;  /* 0x0000040404047981 */ /* 0x000ea4000c1e1900 */
[----:B--2---:R-:W-:-:S07]  /*213a0*/  IMAD.IADD R7, R4, 0x1, -R7 ;  /* 0x0000000104077824 */ /* 0x004fce00078e0a07 */
.L_x_1957:
[----:B------:R-:W-:Y:S02]  /*213b0*/  ULDC.64 UR4, c[0x0][0x208] ;  /* 0x0000820000047ab9 */ /* 0x000fe40000000a00 */
[----:B-1----:R-:W2:Y:S04]  /*213c0*/  @P0 LDG.E R4, desc[UR4][R2.64] ;  /* 0x0000000402040981 */ /* 0x002ea8000c1e1900 */
[----:B------:R1:W2:Y:S01]  /*213d0*/  @P0 LDG.E R2, desc[UR4][R2.64+0x4] ;  /* 0x0000040402020981 */ /* 0x0002a2000c1e1900 */
[----:B------:R-:W-:Y:S02]  /*213e0*/  IMAD.SHL.U32 R12, R17, 0x80, RZ ;  /* 0x00000080110c7824 */ /* 0x000fe400078e00ff */
[----:B-----5:R-:W-:Y:S02]  /*213f0*/  IMAD.IADD R9, R7, 0x1, -R6 ;  /* 0x0000000107097824 */ /* 0x020fe400078e0a06 */
[----:B------:R-:W-:Y:S01]  /*21400*/  VIADD R7, R12, 0x7f ;  /* 0x0000007f0c077836 */ /* 0x000fe20000000000 */
[----:B------:R3:W-:Y:S01]  /*21410*/  STL [R1+0x34], R12 ;  /* 0x0000340c01007387 */ /* 0x0007e20000100800 */
[----:B-1----:R-:W1:Y:S02]  /*21420*/  LDC R3, c[0x0][0x448] ;  /* 0x00011200ff037b82 */ /* 0x002e640000000800 */
[----:B-1----:R-:W-:-:S13]  /*21430*/  ISETP.NE.AND P1, PT, R3, 0x1, PT ;  /* 0x000000010300780c */ /* 0x002fda0003f25270 */
[----:B------:R-:W1:Y:S08]  /*21440*/  @P1 LDC R3, c[0x0][0x44c] ;  /* 0x00011300ff031b82 */ /* 0x000e700000000800 */
[----:B------:R-:W4:Y:S01]  /*21450*/  @P1 LDC R5, c[0x0][0x450] ;  /* 0x00011400ff051b82 */ /* 0x000f220000000800 */
[----:B--2---:R-:W-:Y:S02]  /*21460*/  @P0 IMAD.IADD R10, R2, 0x1, -R4 ;  /* 0x00000001020a0824 */ /* 0x004fe400078e0a04 */
[----:B-1----:R-:W-:-:S04]  /*21470*/  @P1 IMAD.HI.U32 R2, R7, R3, RZ ;  /* 0x0000000307021227 */ /* 0x002fc800078e00ff */
[----:B------:R-:W-:Y:S01]  /*21480*/  IMAD.IADD R6, R9, 0x1, R10 ;  /* 0x0000000109067824 */ /* 0x000fe200078e020a */
[----:B----4-:R-:W-:-:S04]  /*21490*/  @P1 SHF.R.U32.HI R7, RZ, R5, R2 ;  /* 0x00000005ff071219 */ /* 0x010fc80000011602 */
[C---:B------:R-:W-:Y:S02]  /*214a0*/  IADD3 R2, R6.reuse, 0x5f, RZ ;  /* 0x0000005f06027810 */ /* 0x040fe40007ffe0ff */
[----:B------:R-:W-:-:S03]  /*214b0*/  IADD3 R17, R6, 0x1, -R11 ;  /* 0x0000000106117810 */ /* 0x000fc60007ffe80b */
[----:B------:R-:W-:-:S04]  /*214c0*/  IMAD.HI R2, R2, 0x2aaaaaab, RZ ;  /* 0x2aaaaaab02027827 */ /* 0x000fc800078e02ff */
[----:B------:R-:W-:Y:S01]  /*214d0*/  IMAD.IADD R7, R17, 0x1, R7 ;  /* 0x0000000111077824 */ /* 0x000fe200078e0207 */
[----:B------:R-:W-:-:S04]  /*214e0*/  SHF.R.U32.HI R21, RZ, 0x1f, R2 ;  /* 0x0000001fff157819 */ /* 0x000fc80000011602 */
[----:B------:R-:W-:Y:S02]  /*214f0*/  LEA.HI.SX32 R21, R2, R21, 0x1c ;  /* 0x0000001502157211 */ /* 0x000fe400078fe2ff */
[----:B------:R-:W1:Y:S02]  /*21500*/  LDC.64 R2, c[0x0][0x9e0] ;  /* 0x00027800ff027b82 */ /* 0x000e640000000a00 */
[----:B-1----:R-:W-:Y:S01]  /*21510*/  ISETP.GE.AND P2, PT, R3, 0x1, PT ;  /* 0x000000010300780c */ /* 0x002fe20003f46270 */
        /* <DEDUP_REMOVED lines=13> */
.L_x_1960:
[----:B------:R-:W-:-:S13]  /*215f0*/  ISETP.NE.AND P3, PT, R3, 0x1, PT ;  /* 0x000000010300780c */ /* 0x000fda0003f65270 */
[----:B------:R-:W1:Y:S02]  /*21600*/  @P3 LDC.64 R4, c[0x0][0x9e8] ;  /* 0x00027a00ff043b82 */ /* 0x000e640000000a00 */
[----:B-1----:R-:W-:-:S05]  /*21610*/  @P3 IMAD.HI.U32 R4, R2, R4, RZ ;  /* 0x0000000402043227 */ /* 0x002fca00078e00ff */
[----:B------:R-:W-:-:S07]  /*21620*/  @P3 SHF.R.U32.HI R2, RZ, R5, R4 ;  /* 0x00000005ff023219 */ /* 0x000fce0000011604 */
.L_x_1961:
[----:B------:R-:W-:Y:S05]  /*21630*/  BSYNC B0 ;  /* 0x0000000000007941 */ /* 0x000fea0003800000 */
.L_x_1959:
[----:B------:R-:W-:-:S05]  /*21640*/  IMAD R2, R2, R3, R3 ;  /* 0x0000000302027224 */ /* 0x000fca00078e0203 */
[----:B------:R-:W-:-:S07]  /*21650*/  VIMNMX R8, R8, R2, PT ;  /* 0x0000000208087248 */ /* 0x000fce0003fe0100 */
.L_x_1958:
[----:B------:R-:W1:Y:S01]  /*21660*/  @P1 LDC R4, c[0x0][0x44c] ;  /* 0x00011300ff041b82 */ /* 0x000e620000000800 */
[----:B------:R-:W-:Y:S01]  /*21670*/  IMAD.MOV.U32 R2, RZ, RZ, R12 ;  /* 0x000000ffff027224 */ /* 0x000fe200078e000c */
[----:B------:R-:W-:Y:S01]  /*21680*/  ULDC UR4, c[0x0][0x9dc] ;  /* 0x0002770000047ab9 */ /* 0x000fe20000000800 */
[----:B------:R-:W-:-:S05]  /*21690*/  IMAD.IADD R20, R6, 0x1, -R11 ;  /* 0x0000000106147824 */ /* 0x000fca00078e0a0b */
[----:B------:R-:W2:Y:S01]  /*216a0*/  @P1 LDC R5, c[0x0][0x450] ;  /* 0x00011400ff051b82 */ /* 0x000ea20000000800 */
[----:B-1----:R-:W-:-:S05]  /*216b0*/  @P1 IMAD.HI.U32 R4, R12, R4, RZ ;  /* 0x000000040c041227 */ /* 0x002fca00078e00ff */
[----:B--2---:R-:W-:-:S04]  /*216c0*/  @P1 SHF.R.U32.HI R2, RZ, R5, R4 ;  /* 0x00000005ff021219 */ /* 0x004fc80000011604 */
[----:B------:R-:W-:-:S05]  /*216d0*/  IADD3 R2, R20, R2, RZ ;  /* 0x0000000214027210 */ /* 0x000fca0007ffe0ff */
        /* <DEDUP_REMOVED lines=12> */
.L_x_1964:
[----:B------:R-:W-:-:S13]  /*217a0*/  ISETP.NE.AND P1, PT, R3, 0x1, PT ;  /* 0x000000010300780c */ /* 0x000fda0003f25270 */
[----:B------:R-:W1:Y:S02]  /*217b0*/  @P1 LDC.64 R4, c[0x0][0x9e8] ;  /* 0x00027a00ff041b82 */ /* 0x000e640000000a00 */
[----:B-1----:R-:W-:-:S05]  /*217c0*/  @P1 IMAD.HI.U32 R4, R2, R4, RZ ;  /* 0x0000000402041227 */ /* 0x002fca00078e00ff */
[----:B------:R-:W-:-:S07]  /*217d0*/  @P1 SHF.R.U32.HI R2, RZ, R5, R4 ;  /* 0x00000005ff021219 */ /* 0x000fce0000011604 */
.L_x_1965:
[----:B------:R-:W-:Y:S05]  /*217e0*/  BSYNC B0 ;  /* 0x0000000000007941 */ /* 0x000fea0003800000 */
.L_x_1963:
[----:B------:R-:W-:-:S05]  /*217f0*/  IMAD R2, R2, R3, RZ ;  /* 0x0000000302027224 */ /* 0x000fca00078e02ff */
[----:B------:R-:W-:-:S07]  /*21800*/  VIMNMX R6, R6, R2, !PT ;  /* 0x0000000206067248 */ /* 0x000fce0007fe0100 */
.L_x_1962:
[----:B------:R-:W-:Y:S01]  /*21810*/  VIADD R8, R8, 0x5f ;  /* 0x0000005f08087836 */ /* 0x000fe20000000000 */
[----:B------:R-:W-:Y:S01]  /*21820*/  BSSY B0, `(.L_x_1966) ;  /* 0x000014d000007945 */ /* 0x000fe20003800000 */
[----:B------:R-:W-:Y:S01]  /*21830*/  IMAD.HI R6, R6, 0x2aaaaaab, RZ ;  /* 0x2aaaaaab06067827 */ /* 0x000fe200078e02ff */
[----:B------:R-:W-:-:S03]  /*21840*/  PLOP3.LUT P5, PT, PT, PT, PT, 0x80, 0x0 ;  /* 0x000000000000781c */ /* 0x000fc60003faf070 */
        /* <DEDUP_REMOVED lines=18> */
[----:B------:R-:W-:-:S04]  /*21970*/  @P1 LEA.HI.SX32 R4, R2, R5, 0x1c ;  /* 0x0000000502041211 */ /* 0x000fc800078fe2ff */
[----:B------:R-:W-:-:S13]  /*21980*/  ISETP.GT.AND P1, PT, R4, R3, PT ;  /* 0x000000030400720c */ /* 0x000fda0003f24270 */
[----:B------:R-:W-:Y:S05]  /*21990*/  @!P1 BRA `(.L_x_1967) ;  /* 0x0000001000d49947 */ /* 0x000fea0003800000 */
[----:B------:R-:W-:Y:S01]  /*219a0*/  UMOV UR4, 0xffffffff ;  /* 0xffffffff00047882 */ /* 0x000fe20000000000 */
[----:B------:R-:W-:Y:S02]  /*219b0*/  SEL R2, R19, RZ, !P0 ;  /* 0x000000ff13027207 */ /* 0x000fe40004000000 */
[----:B------:R-:W-:Y:S05]  /*219c0*/  BRA.DIV UR4, `(.L_x_1968) ;  /* 0x0000007604b07947 */ /* 0x000fea000b800000 */
[----:B------:R-:W1:Y:S02]  /*219d0*/  S2R R5, SR_TID.X ;  /* 0x0000000000057919 */ /* 0x000e640000002100 */
[----:B-1----:R-:W-:-:S04]  /*219e0*/  SHF.R.U32.HI R5, RZ, 0x5, R5 ;  /* 0x00000005ff057819 */ /* 0x002fc80000011605 */
[----:B------:R-:W-:-:S05]  /*219f0*/  LOP3.LUT R5, R5, 0x3, RZ, 0xc0, !PT ;  /* 0x0000000305057812 */ /* 0x000fca00078ec0ff */
[----:B------:R1:W2:Y:S02]  /*21a00*/  SHFL.IDX PT, R14, R5, RZ, 0x1f ;  /* 0x00001fff050e7589 */ /* 0x0002a400000e0000 */
.L_x_2157:
[----:B--2---:R-:W-:Y:S02]  /*21a10*/  ISETP.NE.AND P0, PT, R14, RZ, PT ;  /* 0x000000ff0e00720c */ /* 0x004fe40003f05270 */
[----:B------:R-:W-:-:S11]  /*21a20*/  PLOP3.LUT P2, PT, PT, PT, PT, 0x8, 0x0 ;  /* 0x000000000000781c */ /* 0x000fd60003f4e170 */
[----:B------:R-:W-:Y:S05]  /*21a30*/  @P0 BRA `(.L_x_1969) ;  /* 0x00000000000c0947 */ /* 0x000fea0003800000 */
[----:B------:R-:W-:-:S03]  /*21a40*/  UMOV UR4, 0xffffffff ;  /* 0xffffffff00047882 */ /* 0x000fc60000000000 */
[----:B------:R-:W-:Y:S05]  /*21a50*/  BRA.DIV UR4, `(.L_x_1970) ;  /* 0x0000007604c07947 */ /* 0x000fea000b800000 */
[----:B------:R-:W-:-:S13]  /*21a60*/  ELECT P2, URZ, PT ;  /* 0x00000000003f782f */ /* 0x000fda0003840000 */
.L_x_1969:
[----:B-1----:R-:W2:Y:S04]  /*21a70*/  LDL R5, [R1+0x48] ;  /* 0x0000480001057983 */ /* 0x002ea80000100800 */
[----:B------:R-:W3:Y:S01]  /*21a80*/  LDL R7, [R1] ;  /* 0x0000000001077983 */ /* 0x000ee20000100800 */
[----:B------:R-:W-:Y:S01]  /*21a90*/  BSSY B1, `(.L_x_1971) ;  /* 0x0000008000017945 */ /* 0x000fe20003800000 */
[----:B--2---:R-:W-:-:S05]  /*21aa0*/  VIADD R5, R5, 0x1 ;  /* 0x0000000105057836 */ /* 0x004fca0000000000 */
[----:B------:R-:W-:-:S04]  /*21ab0*/  LEA.HI R6, R5, R5, RZ, 0x1 ;  /* 0x0000000505067211 */ /* 0x000fc800078f08ff */
[----:B------:R-:W-:-:S05]  /*21ac0*/  LOP3.LUT R6, R6, 0xfffffffe, RZ, 0xc0, !PT ;  /* 0xfffffffe06067812 */ /* 0x000fca00078ec0ff */
[----:B------:R-:W-:-:S05]  /*21ad0*/  IMAD.IADD R5, R5, 0x1, -R6 ;  /* 0x0000000105057824 */ /* 0x000fca00078e0a06 */
[----:B------:R-:W-:-:S04]  /*21ae0*/  SHF.L.U32 R5, R5, 0x1f, RZ ;  /* 0x0000001f05057819 */ /* 0x000fc800000006ff */
[----:B---3--:R-:W1:Y:S02]  /*21af0*/  SYNCS.PHASECHK.TRANS64.TRYWAIT P0, [R7+URZ+0x2a820], R5 ;  /* 0x02a82005070075a7 */ /* 0x008e64000800017f */
[----:B-1----:R-:W-:Y:S05]  /*21b00*/  @!P0 BRA `(.L_x_1972) ;  /* 0x0000007400b88947 */ /* 0x002fea0003800000 */
.L_x_2160:
[----:B------:R-:W-:Y:S05]  /*21b10*/  BSYNC B1 ;  /* 0x0000000000017941 */ /* 0x000fea0003800000 */
.L_x_1971:
[----:B------:R-:W-:Y:S04]  /*21b20*/  BSSY B1, `(.L_x_1973) ;  /* 0x0000081000017945 */ /* 0x000fe80003800000 */
[----:B------:R-:W-:Y:S05]  /*21b30*/  @!P2 BRA `(.L_x_1974) ;  /* 0x0000000400fca947 */ /* 0x000fea0003800000 */
[----:B------:R-:W2:Y:S04]  /*21b40*/  LDL R9, [R1] ;  /* 0x0000000001097983 */ /* 0x000ea80000100800 */
[----:B------:R-:W2:Y:S04]  /*21b50*/  LDL R7, [R1+0xc] ;  /* 0x00000c0001077983 */ /* 0x000ea80000100800 */
[----:B------:R-:W3:Y:S01]  /*21b60*/  LDL R8, [R1+0x20] ;  /* 0x0000200001087983 */ /* 0x000ee20000100800 */
[----:B------:R-:W-:Y:S01]  /*21b70*/  BSSY B2, `(.L_x_1975) ;  /* 0x0000008000027945 */ /* 0x000fe20003800000 */
[----:B-1----:R-:W1:Y:S02]  /*21b80*/  S2R R6, SR_TID.X ;  /* 0x0000000000067919 */ /* 0x002e640000002100 */
[----:B-1----:R-:W-:-:S04]  /*21b90*/  LOP3.LUT R6, R6, 0x7f, RZ, 0xc0, !PT ;  /* 0x0000007f06067812 */ /* 0x002fc800078ec0ff */
[----:B------:R-:W-:Y:S02]  /*21ba0*/  ISETP.NE.AND P4, PT, R6, RZ, PT ;  /* 0x000000ff0600720c */ /* 0x000fe40003f85270 */
[----:B--2---:R-:W-:Y:S02]  /*21bb0*/  LEA R7, R7, R9, 0x3 ;  /* 0x0000000907077211 */ /* 0x004fe400078e18ff */
[----:B---3--:R-:W-:-:S04]  /*21bc0*/  SHF.L.U32 R10, R8, 0x1f, RZ ;  /* 0x0000001f080a7819 */ /* 0x008fc800000006ff */
[----:B------:R-:W1:Y:S02]  /*21bd0*/  SYNCS.PHASECHK.TRANS64.TRYWAIT P0, [R7+URZ+0x2a8a0], R10 ;  /* 0x02a8a00a070075a7 */ /* 0x000e64000800017f */
[----:B-1----:R-:W-:Y:S05]  /*21be0*/  @!P0 BRA `(.L_x_1976) ;  /* 0x0000007400988947 */ /* 0x002fea0003800000 */
.L_x_2161:
[----:B------:R-:W-:Y:S05]  /*21bf0*/  BSYNC B2 ;  /* 0x0000000000027941 */ /* 0x000fea0003800000 */
.L_x_1975:
        /* <DEDUP_REMOVED lines=8> */
.L_x_1978:
[----:B------:R-:W-:Y:S05]  /*21c80*/  BSYNC B2 ;  /* 0x0000000000027941 */ /* 0x000fea0003800000 */
.L_x_1977:
[----:B------:R-:W3:Y:S04]  /*21c90*/  LDL R8, [R1] ;  /* 0x0000000001087983 */ /* 0x000ee80000100800 */
[----:B--2---:R-:W3:Y:S01]  /*21ca0*/  LDL R5, [R1+0xc] ;  /* 0x00000c0001057983 */ /* 0x004ee20000100800 */
[----:B------:R-:W-:Y:S01]  /*21cb0*/  IMAD.MOV.U32 R12, RZ, RZ, RZ ;  /* 0x000000ffff0c7224 */ /* 0x000fe200078e00ff */
[----:B------:R-:W-:Y:S01]  /*21cc0*/  UIADD3 UR4, UP0, UR38, 0x570, URZ ;  /* 0x0000057026047890 */ /* 0x000fe2000ff1e03f */
[----:B------:R-:W-:Y:S01]  /*21cd0*/  IMAD R6, R4, 0x60, R0 ;  /* 0x0000006004067824 */ /* 0x000fe200078e0200 */
[----:B------:R-:W-:Y:S01]  /*21ce0*/  PLOP3.LUT P0, PT, PT, PT, PT, 0x80, 0x0 ;  /* 0x000000000000781c */ /* 0x000fe20003f0f070 */
[----:B------:R-:W-:Y:S01]  /*21cf0*/  UMOV UR6, 0x0 ;  /* 0x0000000000067882 */ /* 0x000fe20000000000 */
[----:B------:R-:W-:Y:S01]  /*21d00*/  R2UR UR10, R12 ;  /* 0x000000000c0a72ca */ /* 0x000fe200000e0000 */
[----:B------:R-:W-:Y:S01]  /*21d10*/  VIADD R6, R6, 0xffffffa0 ;  /* 0xffffffa006067836 */ /* 0x000fe20000000000 */
[----:B------:R-:W-:Y:S01]  /*21d20*/  UIADD3.X UR5, URZ, UR39, URZ, UP0, !UPT ;  /* 0x000000273f057290 */ /* 0x000fe200087fe43f */
[----:B------:R-:W-:Y:S01]  /*21d30*/  UMOV UR7, 0x12f00000 ;  /* 0x12f0000000077882 */ /* 0x000fe20000000000 */
[----:B---3--:R-:W-:-:S02]  /*21d40*/  IMAD R9, R5, 0x9000, R8 ;  /* 0x0000900005097824 */ /* 0x008fc400078e0208 */
[----:B------:R-:W-:Y:S02]  /*21d50*/  VIADD R5, R7, 0x2a890 ;  /* 0x0002a89007057836 */ /* 0x000fe40000000000 */
[----:B------:R-:W-:-:S07]  /*21d60*/  VIADD R8, R9, 0x18400 ;  /* 0x0001840009087836 */ /* 0x000fce0000000000 */
.L_x_1979:
        /* <DEDUP_REMOVED lines=12> */
[----:B------:R-:W-:Y:S01]  /*21e30*/  UMOV UR6, 0x0 ;  /* 0x0000000000067882 */ /* 0x000fe20000000000 */
[----:B------:R-:W-:Y:S01]  /*21e40*/  IADD3 R8, R9, 0x1b400, RZ ;  /* 0x0001b40009087810 */ /* 0x000fe20007ffe0ff */
[----:B------:R-:W-:Y:S01]  /*21e50*/  UMOV UR7, 0x12f00000 ;  /* 0x12f0000000077882 */ /* 0x000fe20000000000 */
[----:B------:R-:W-:-:S15]  /*21e60*/  R2UR UR10, R13 ;  /* 0x000000000d0a72ca */ /* 0x000fde00000e0000 */
.L_x_1980:
        /* <DEDUP_REMOVED lines=15> */
.L_x_1981:
        /* <DEDUP_REMOVED lines=10> */
[----:B------:R-:W2:Y:S01]  /*22000*/  SYNCS.PHASECHK.TRANS64.TRYWAIT P0, [R7+URZ+0x2a8c0], R10 ;  /* 0x02a8c00a070075a7 */ /* 0x000ea2000800017f */
[----:B------:R-:W-:Y:S04]  /*22010*/  BSSY B2, `(.L_x_1982) ;  /* 0x0000002000027945 */ /* 0x000fe80003800000 */
[----:B--2---:R-:W-:Y:S05]  /*22020*/  @!P0 BRA `(.L_x_1983) ;  /* 0x00000070009c8947 */ /* 0x004fea0003800000 */
.L_x_2162:
[----:B------:R-:W-:Y:S05]  /*22030*/  BSYNC B2 ;  /* 0x0000000000027941 */ /* 0x000fea0003800000 */
.L_x_1982:
[----:B------:R-:W-:Y:S01]  /*22040*/  BSSY B2, `(.L_x_1984) ;  /* 0x000000a000027945 */ /* 0x000fe20003800000 */
[----:B-12---:R-:W-:Y:S02]  /*22050*/  IMAD.MOV.U32 R10, RZ, RZ, 0x0 ;  /* 0x00000000ff0a7424 */ /* 0x006fe400078e00ff */
[----:B0-----:R-:W-:Y:S01]  /*22060*/  IMAD.MOV.U32 R11, RZ, RZ, 0x12f00000 ;  /* 0x12f00000ff0b7424 */ /* 0x001fe200078e00ff */
[----:B------:R-:W-:Y:S06]  /*22070*/  @P4 BRA `(.L_x_1985) ;  /* 0x0000000000184947 */ /* 0x000fec0003800000 */
[----:B------:R-:W2:Y:S02]  /*22080*/  LDL R5, [R1+0x4] ;  /* 0x0000040001057983 */ /* 0x000ea40000100800 */
[----:B--2---:R-:W-:Y:S01]  /*22090*/  LOP3.LUT P0, RZ, R5, 0x1, RZ, 0xc0, !PT ;  /* 0x0000000105ff7812 */ /* 0x004fe2000780c0ff */
[----:B------:R-:W-:-:S04]  /*220a0*/  IMAD.MOV.U32 R5, RZ, RZ, 0x6000 ;  /* 0x00006000ff057424 */ /* 0x000fc800078e00ff */
[----:B------:R0:W-:Y:S08]  /*220b0*/  SYNCS.ARRIVE.TRANS64 RZ, [R7+URZ+0x2a8b0], R5 ;  /* 0x02a8b00507ff79a7 */ /* 0x0001f0000800003f */
[----:B------:R-:W-:Y:S05]  /*220c0*/  @!P0 BRA `(.L_x_1985) ;  /* 0x0000000000048947 */ /* 0x000fea0003800000 */
[----:B------:R-:W-:Y:S01]  /*220d0*/  BPT.TRAP 0x1 ;  /* 0x000000040000795c */ /* 0x000fe20000300000 */
.L_x_1985:
[----:B------:R-:W-:Y:S05]  /*220e0*/  BSYNC B2 ;  /* 0x0000000000027941 */ /* 0x000fea0003800000 */
.L_x_1984:
[----:B------:R-:W2:Y:S04]  /*220f0*/  LDL R8, [R1] ;  /* 0x0000000001087983 */ /* 0x000ea80000100800 */
[----:B0-----:R-:W2:Y:S01]  /*22100*/  LDL R5, [R1+0xc] ;  /* 0x00000c0001057983 */ /* 0x001ea20000100800 */
[----:B------:R-:W-:Y:S01]  /*22110*/  R2UR UR10, R12 ;  /* 0x000000000c0a72ca */ /* 0x000fe200000e0000 */
[----:B------:R-:W-:Y:S01]  /*22120*/  UIADD3 UR4, UP0, UR38, 0x670, URZ ;  /* 0x0000067026047890 */ /* 0x000fe2000ff1e03f */
[----:B------:R-:W-:Y:S01]  /*22130*/  R2UR UR6, R10 ;  /* 0x000000000a0672ca */ /* 0x000fe200000e0000 */
[----:B------:R-:W-:Y:S01]  /*22140*/  VIADD R7, R7, 0x2a8b0 ;  /* 0x0002a8b007077836 */ /* 0x000fe20000000000 */
[----:B------:R-:W-:Y:S01]  /*22150*/  R2UR UR7, R11 ;  /* 0x000000000b0772ca */ /* 0x000fe200000e0000 */
[----:B------:R-:W-:Y:S01]  /*22160*/  UIADD3.X UR5, URZ, UR39, URZ, UP0, !UPT ;  /* 0x000000273f057290 */ /* 0x000fe200087fe43f */
[----:B------:R-:W-:Y:S01]  /*22170*/  PLOP3.LUT P0, PT, PT, PT, PT, 0x80, 0x0 ;  /* 0x000000000000781c */ /* 0x000fe20003f0f070 */
[----:B--2---:R-:W-:-:S04]  /*22180*/  IMAD R8, R5, 0x6000, R8 ;  /* 0x0000600005087824 */ /* 0x004fc800078e0208 */
[----:B------:R-:W-:-:S08]  /*22190*/  VIADD R5, R8, 0x400 ;  /* 0x0000040008057836 */ /* 0x000fd00000000000 */
.L_x_1986:
        /* <DEDUP_REMOVED lines=15> */
.L_x_1987:
        /* <DEDUP_REMOVED lines=10> */
.L_x_1974:
[----:B------:R-:W-:Y:S05]  /*22330*/  BSYNC B1 ;  /* 0x0000000000017941 */ /* 0x000fea0003800000 */
.L_x_1973:
[----:B------:R-:W1:Y:S04]  /*22340*/  LDL.LU R9, [R1+0xc] ;  /* 0x00000c0001097983 */ /* 0x000e680000300800 */
[----:B------:R-:W2:Y:S01]  /*22350*/  LDL.LU R8, [R1+0x20] ;  /* 0x0000200001087983 */ /* 0x000ea20000300800 */
[----:B------:R-:W-:Y:S01]  /*22360*/  PLOP3.LUT P5, PT, PT, PT, PT, 0x8, 0x0 ;  /* 0x000000000000781c */ /* 0x000fe20003fae170 */
[----:B-1----:R-:W-:Y:S02]  /*22370*/  VIADD R5, R9, 0x1 ;  /* 0x0000000109057836 */ /* 0x002fe40000000000 */
[----:B------:R-:W-:-:S03]  /*22380*/  VIADD R9, R4, 0xfffffffe ;  /* 0xfffffffe04097836 */ /* 0x000fc60000000000 */
[----:B------:R-:W-:-:S04]  /*22390*/  ISETP.NE.AND P0, PT, R5, 0x2, PT ;  /* 0x000000020500780c */ /* 0x000fc80003f05270 */
[----:B------:R-:W-:Y:S02]  /*223a0*/  SEL R6, RZ, 0x1, P0 ;  /* 0x00000001ff067807 */ /* 0x000fe40000000000 */
[----:B------:R-:W-:Y:S02]  /*223b0*/  SEL R4, R5, RZ, P0 ;  /* 0x000000ff05047207 */ /* 0x000fe40000000000 */
[----:B--2---:R-:W-:Y:S02]  /*223c0*/  LOP3.LUT R8, R8, R6, RZ, 0x3c, !PT ;  /* 0x0000000608087212 */ /* 0x004fe400078e3cff */
[----:B------:R-:W-:-:S03]  /*223d0*/  ISETP.GE.AND P0, PT, R9, R3, PT ;  /* 0x000000030900720c */ /* 0x000fc60003f06270 */
[----:B------:R1:W-:Y:S04]  /*223e0*/  STL [R1+0x20], R8 ;  /* 0x0000200801007387 */ /* 0x0003e80000100800 */
[----:B------:R1:W-:Y:S06]  /*223f0*/  STL [R1+0xc], R4 ;  /* 0x00000c0401007387 */ /* 0x0003ec0000100800 */
[----:B------:R-:W-:Y:S05]  /*22400*/  @!P0 BRA `(.L_x_1967) ;  /* 0x0000000800388947 */ /* 0x000fea0003800000 */
.L_x_2003:
[----:B------:R-:W-:Y:S05]  /*22410*/  YIELD ;  /* 0x0000000000007946 */ /* 0x000fea0003800000 */
[----:B------:R-:W-:Y:S04]  /*22420*/  BSSY B1, `(.L_x_1988) ;  /* 0x0000080000017945 */ /* 0x000fe80003800000 */
[----:B--2---:R-:W-:Y:S05]  /*22430*/  @!P2 BRA `(.L_x_1989) ;  /* 0x0000000400f8a947 */ /* 0x004fea0003800000 */
[----:B------:R-:W2:Y:S04]  /*22440*/  LDL R7, [R1] ;  /* 0x0000000001077983 */ /* 0x000ea80000100800 */
[----:B------:R-:W2:Y:S04]  /*22450*/  LDL R6, [R1+0xc] ;  /* 0x00000c0001067983 */ /* 0x000ea80000100800 */
[----:B------:R-:W3:Y:S01]  /*22460*/  LDL R5, [R1+0x20] ;  /* 0x0000200001057983 */ /* 0x000ee20000100800 */
[----:B------:R-:W-:Y:S01]  /*22470*/  BSSY B2, `(.L_x_1990) ;  /* 0x0000008000027945 */ /* 0x000fe20003800000 */
[----:B-1----:R-:W1:Y:S02]  /*22480*/  S2R R4, SR_TID.X ;  /* 0x0000000000047919 */ /* 0x002e640000002100 */
[----:B-1----:R-:W-:-:S04]  /*22490*/  LOP3.LUT R4, R4, 0x7f, RZ, 0xc0, !PT ;  /* 0x0000007f04047812 */ /* 0x002fc800078ec0ff */
[----:B------:R-:W-:Y:S01]  /*224a0*/  ISETP.NE.AND P1, PT, R4, RZ, PT ;  /* 0x000000ff0400720c */ /* 0x000fe20003f25270 */
[----:B--2---:R-:W-:Y:S01]  /*224b0*/  IMAD R8, R6, 0x8, R7 ;  /* 0x0000000806087824 */ /* 0x004fe200078e0207 */
[----:B---3--:R-:W-:-:S04]  /*224c0*/  SHF.L.U32 R7, R5, 0x1f, RZ ;  /* 0x0000001f05077819 */ /* 0x008fc800000006ff */
[----:B------:R-:W1:Y:S02]  /*224d0*/  SYNCS.PHASECHK.TRANS64.TRYWAIT P0, [R8+URZ+0x2a8a0], R7 ;  /* 0x02a8a007080075a7 */ /* 0x000e64000800017f */
[----:B-1----:R-:W-:Y:S05]  /*224e0*/  @!P0 BRA `(.L_x_1991) ;  /* 0x0000006c00808947 */ /* 0x002fea0003800000 */
.L_x_2163:
[----:B------:R-:W-:Y:S05]  /*224f0*/  BSYNC B2 ;  /* 0x0000000000027941 */ /* 0x000fea0003800000 */
.L_x_1990:
        /* <DEDUP_REMOVED lines=8> */
.L_x_1993:
[----:B------:R-:W-:Y:S05]  /*22580*/  BSYNC B2 ;  /* 0x0000000000027941 */ /* 0x000fea0003800000 */
.L_x_1992:
[----:B------:R-:W3:Y:S04]  /*22590*/  LDL R5, [R1] ;  /* 0x0000000001057983 */ /* 0x000ee80000100800 */
[----:B--2---:R-:W3:Y:S01]  /*225a0*/  LDL R4, [R1+0xc] ;  /* 0x00000c0001047983 */ /* 0x004ee20000100800 */
[----:B------:R-:W-:Y:S01]  /*225b0*/  IMAD.MOV.U32 R12, RZ, RZ, RZ ;  /* 0x000000ffff0c7224 */ /* 0x000fe200078e00ff */
[----:B------:R-:W-:Y:S01]  /*225c0*/  UIADD3 UR4, UP0, UR38, 0x570, URZ ;  /* 0x0000057026047890 */ /* 0x000fe2000ff1e03f */
[----:B------:R-:W-:Y:S01]  /*225d0*/  PLOP3.LUT P0, PT, PT, PT, PT, 0x80, 0x0 ;  /* 0x000000000000781c */ /* 0x000fe20003f0f070 */
[----:B------:R-:W-:Y:S01]  /*225e0*/  UMOV UR6, 0x0 ;  /* 0x0000000000067882 */ /* 0x000fe20000000000 */
[----:B------:R-:W-:Y:S01]  /*225f0*/  UMOV UR7, 0x12f00000 ;  /* 0x12f0000000077882 */ /* 0x000fe20000000000 */
[----:B------:R-:W-:Y:S01]  /*22600*/  R2UR UR10, R12 ;  /* 0x000000000c0a72ca */ /* 0x000fe200000e0000 */
[----:B------:R-:W-:Y:S01]  /*22610*/  UIADD3.X UR5, URZ, UR39, URZ, UP0, !UPT ;  /* 0x000000273f057290 */ /* 0x000fe200087fe43f */
[----:B---3--:R-:W-:-:S02]  /*22620*/  IMAD R6, R4, 0x9000, R5 ;  /* 0x0000900004067824 */ /* 0x008fc400078e0205 */
[----:B------:R-:W-:Y:S02]  /*22630*/  IMAD R5, R9, 0x60, R0 ;  /* 0x0000006009057824 */ /* 0x000fe400078e0200 */
[----:B------:R-:W-:Y:S01]  /*22640*/  VIADD R4, R8, 0x2a890 ;  /* 0x0002a89008047836 */ /* 0x000fe20000000000 */
[----:B------:R-:W-:-:S08]  /*22650*/  IADD3 R10, R6, 0x18400, RZ ;  /* 0x00018400060a7810 */ /* 0x000fd00007ffe0ff */
.L_x_1994:
        /* <DEDUP_REMOVED lines=16> */
.L_x_1995:
        /* <DEDUP_REMOVED lines=10> */
[----:B------:R-:W-:Y:S01]  /*22800*/  VIADD R6, R6, 0x1e400 ;  /* 0x0001e40006067836 */ /* 0x000fe20000000000 */
[----:B------:R-:W-:Y:S01]  /*22810*/  PLOP3.LUT P0, PT, PT, PT, PT, 0x80, 0x0 ;  /* 0x000000000000781c */ /* 0x000fe20003f0f070 */
[----:B------:R-:W-:Y:S01]  /*22820*/  UMOV UR6, 0x0 ;  /* 0x0000000000067882 */ /* 0x000fe20000000000 */
[----:B------:R-:W-:Y:S01]  /*22830*/  UMOV UR7, 0x12f00000 ;  /* 0x12f0000000077882 */ /* 0x000fe20000000000 */
[----:B------:R-:W-:-:S10]  /*22840*/  UMOV UR10, 0x80 ;  /* 0x00000080000a7882 */ /* 0x000fd40000000000 */
.L_x_1996:
        /* <DEDUP_REMOVED lines=13> */
.L_x_2164:
[----:B------:R-:W-:Y:S05]  /*22920*/  BSYNC B2 ;  /* 0x0000000000027941 */ /* 0x000fea0003800000 */
.L_x_1997:
[----:B------:R-:W-:Y:S01]  /*22930*/  BSSY B2, `(.L_x_1999) ;  /* 0x000000a000027945 */ /* 0x000fe20003800000 */
[----:B------:R-:W-:Y:S02]  /*22940*/  IMAD.MOV.U32 R10, RZ, RZ, 0x0 ;  /* 0x00000000ff0a7424 */ /* 0x000fe400078e00ff */
[----:B0-----:R-:W-:Y:S01]  /*22950*/  IMAD.MOV.U32 R11, RZ, RZ, 0x12f00000 ;  /* 0x12f00000ff0b7424 */ /* 0x001fe200078e00ff */
[----:B------:R-:W-:Y:S06]  /*22960*/  @P1 BRA `(.L_x_2000) ;  /* 0x0000000000181947 */ /* 0x000fec0003800000 */
[----:B------:R-:W3:Y:S02]  /*22970*/  LDL R4, [R1+0x4] ;  /* 0x0000040001047983 */ /* 0x000ee40000100800 */
[----:B---3--:R-:W-:Y:S01]  /*22980*/  LOP3.LUT P0, RZ, R4, 0x1, RZ, 0xc0, !PT ;  /* 0x0000000104ff7812 */ /* 0x008fe2000780c0ff */
[----:B------:R-:W-:-:S04]  /*22990*/  IMAD.MOV.U32 R4, RZ, RZ, 0x6000 ;  /* 0x00006000ff047424 */ /* 0x000fc800078e00ff */
[----:B------:R0:W-:Y:S08]  /*229a0*/  SYNCS.ARRIVE.TRANS64 RZ, [R8+URZ+0x2a8b0], R4 ;  /* 0x02a8b00408ff79a7 */ /* 0x0001f0000800003f */
[----:B------:R-:W-:Y:S05]  /*229b0*/  @!P0 BRA `(.L_x_2000) ;  /* 0x0000000000048947 */ /* 0x000fea0003800000 */
[----:B------:R-:W-:Y:S01]  /*229c0*/  BPT.TRAP 0x1 ;  /* 0x000000040000795c */ /* 0x000fe20000300000 */
.L_x_2000:
[----:B------:R-:W-:Y:S05]  /*229d0*/  BSYNC B2 ;  /* 0x0000000000027941 */ /* 0x000fea0003800000 */
.L_x_1999:
[----:B------:R-:W3:Y:S04]  /*229e0*/  LDL R6, [R1] ;  /* 0x0000000001067983 */ /* 0x000ee80000100800 */
[----:B0-----:R-:W3:Y:S01]  /*229f0*/  LDL R4, [R1+0xc] ;  /* 0x00000c0001047983 */ /* 0x001ee20000100800 */
[----:B------:R-:W-:Y:S01]  /*22a00*/  R2UR UR10, R12 ;  /* 0x000000000c0a72ca */ /* 0x000fe200000e0000 */
[----:B------:R-:W-:Y:S01]  /*22a10*/  UIADD3 UR4, UP0, UR38, 0x670, URZ ;  /* 0x0000067026047890 */ /* 0x000fe2000ff1e03f */
[----:B------:R-:W-:Y:S02]  /*22a20*/  R2UR UR6, R10 ;  /* 0x000000000a0672ca */ /* 0x000fe400000e0000 */
[----:B------:R-:W-:Y:S01]  /*22a30*/  R2UR UR7, R11 ;  /* 0x000000000b0772ca */ /* 0x000fe200000e0000 */
[----:B------:R-:W-:Y:S01]  /*22a40*/  UIADD3.X UR5, URZ, UR39, URZ, UP0, !UPT ;  /* 0x000000273f057290 */ /* 0x000fe200087fe43f */
[----:B------:R-:W-:-:S02]  /*22a50*/  PLOP3.LUT P0, PT, PT, PT, PT, 0x80, 0x0 ;  /* 0x000000000000781c */ /* 0x000fc40003f0f070 */
[----:B-12---:R-:W-:Y:S01]  /*22a60*/  IADD3 R8, R8, 0x2a8b0, RZ ;  /* 0x0002a8b008087810 */ /* 0x006fe20007ffe0ff */
[----:B---3--:R-:W-:-:S04]  /*22a70*/  IMAD R4, R4, 0x6000, R6 ;  /* 0x0000600004047824 */ /* 0x008fc800078e0206 */
[----:B------:R-:W-:-:S07]  /*22a80*/  VIADD R6, R4, 0x400 ;  /* 0x0000040004067836 */ /* 0x000fce0000000000 */
.L_x_2001:
        /* <DEDUP_REMOVED lines=15> */
.L_x_2002:
        /* <DEDUP_REMOVED lines=10> */
.L_x_1989:
[----:B------:R-:W-:Y:S05]  /*22c20*/  BSYNC B1 ;  /* 0x0000000000017941 */ /* 0x000fea0003800000 */
.L_x_1988:
[----:B------:R-:W1:Y:S04]  /*22c30*/  LDL.LU R7, [R1+0xc] ;  /* 0x00000c0001077983 */ /* 0x000e680000300800 */
[----:B------:R-:W2:Y:S01]  /*22c40*/  LDL.LU R6, [R1+0x20] ;  /* 0x0000200001067983 */ /* 0x000ea20000300800 */
[----:B-1----:R-:W-:-:S05]  /*22c50*/  VIADD R4, R7, 0x1 ;  /* 0x0000000107047836 */ /* 0x002fca0000000000 */
[----:B------:R-:W-:-:S04]  /*22c60*/  ISETP.NE.AND P0, PT, R4, 0x2, PT ;  /* 0x000000020400780c */ /* 0x000fc80003f05270 */
[----:B------:R-:W-:Y:S02]  /*22c70*/  SEL R5, RZ, 0x1, P0 ;  /* 0x00000001ff057807 */ /* 0x000fe40000000000 */
[----:B------:R-:W-:Y:S02]  /*22c80*/  SEL R4, R4, RZ, P0 ;  /* 0x000000ff04047207 */ /* 0x000fe40000000000 */
[----:B--2---:R-:W-:Y:S02]  /*22c90*/  LOP3.LUT R6, R6, R5, RZ, 0x3c, !PT ;  /* 0x0000000506067212 */ /* 0x004fe400078e3cff */
[C---:B------:R-:W-:Y:S01]  /*22ca0*/  ISETP.GT.AND P0, PT, R9.reuse, R3, PT ;  /* 0x000000030900720c */ /* 0x040fe20003f04270 */
[----:B------:R-:W-:Y:S02]  /*22cb0*/  VIADD R9, R9, 0xffffffff ;  /* 0xffffffff09097836 */ /* 0x000fe40000000000 */
[----:B------:R2:W-:Y:S04]  /*22cc0*/  STL [R1+0x20], R6 ;  /* 0x0000200601007387 */ /* 0x0005e80000100800 */
[----:B------:R2:W-:Y:S06]  /*22cd0*/  STL [R1+0xc], R4 ;  /* 0x00000c0401007387 */ /* 0x0005ec0000100800 */
[----:B------:R-:W-:Y:S05]  /*22ce0*/  @P0 BRA `(.L_x_2003) ;  /* 0xfffffff400c80947 */ /* 0x000fea000383ffff */
.L_x_1967:
[----:B------:R-:W-:Y:S05]  /*22cf0*/  BSYNC B0 ;  /* 0x0000000000007941 */ /* 0x000fea0003800000 */
.L_x_1966:
[----:B------:R-:W3:Y:S01]  /*22d00*/  LDL R7, [R1+0x34] ;  /* 0x0000340001077983 */ /* 0x000ee20000100800 */
[----:B------:R-:W4:Y:S01]  /*22d10*/  LDC R0, c[0x0][0x448] ;  /* 0x00011200ff007b82 */ /* 0x000f220000000800 */
[----:B------:R-:W-:Y:S07]  /*22d20*/  @!P5 WARPSYNC.ALL ;  /* 0x000000000000d948 */ /* 0x000fee0003800000 */
[----:B------:R-:W-:Y:S01]  /*22d30*/  @!P5 BAR.SYNC.DEFER_BLOCKING 0xc, 0x180 ;  /* 0x030600000000db1d */ /* 0x000fe20000010000 */
[----:B----4-:R-:W-:-:S13]  /*22d40*/  ISETP.NE.AND P0, PT, R0, 0x1, PT ;  /* 0x000000010000780c */ /* 0x010fda0003f05270 */
[----:B------:R-:W4:Y:S08]  /*22d50*/  @P0 LDC R2, c[0x0][0x44c] ;  /* 0x00011300ff020b82 */ /* 0x000f300000000800 */
[----:B------:R-:W5:Y:S01]  /*22d60*/  @P0 LDC R3, c[0x0][0x450] ;  /* 0x00011400ff030b82 */ /* 0x000f620000000800 */
[----:B---3--:R-:W-:-:S04]  /*22d70*/  VIADD R0, R7, 0x7f ;  /* 0x0000007f07007836 */ /* 0x008fc80000000000 */
[----:B----4-:R-:W-:-:S05]  /*22d80*/  @P0 IMAD.HI.U32 R2, R0, R2, RZ ;  /* 0x0000000200020227 */ /* 0x010fca00078e00ff */
[----:B-----5:R-:W-:Y:S02]  /*22d90*/  @P0 SHF.R.U32.HI R0, RZ, R3, R2 ;  /* 0x00000003ff000219 */ /* 0x020fe40000011602 */
[----:B------:R-:W3:Y:S03]  /*22da0*/  LDC.64 R2, c[0x0][0x9e0] ;  /* 0x00027800ff027b82 */ /* 0x000ee60000000a00 */
[----:B------:R-:W-:Y:S01]  /*22db0*/  IMAD.IADD R0, R17, 0x1, R0 ;  /* 0x0000000111007824 */ /* 0x000fe200078e0200 */
[----:B---3--:R-:W-:-:S04]  /*22dc0*/  ISETP.GE.AND P1, PT, R3, 0x1, PT ;  /* 0x000000010300780c */ /* 0x008fc80003f26270 */
[----:B------:R-:W-:-:S09]  /*22dd0*/  IADD3 R2, R0, R2, RZ ;  /* 0x0000000200027210 */ /* 0x000fd20007ffe0ff */
[----:B------:R-:W-:Y:S05]  /*22de0*/  @!P1 BRA `(.L_x_2004) ;  /* 0x0000000000489947 */ /* 0x000fea0003800000 */
[C---:B------:R-:W-:Y:S01]  /*22df0*/  ISETP.GT.AND P2, PT, R0.reuse, RZ, PT ;  /* 0x000000ff0000720c */ /* 0x040fe20003f44270 */
[----:B------:R-:W-:Y:S01]  /*22e00*/  BSSY B0, `(.L_x_2005) ;  /* 0x000000e000007945 */ /* 0x000fe20003800000 */
[----:B--2---:R-:W-:-:S11]  /*22e10*/  VIADD R6, R0, 0xffffffff ;  /* 0xffffffff00067836 */ /* 0x004fd60000000000 */
[----:B------:R-:W-:Y:S05]  /*22e20*/  @P2 BRA `(.L_x_2006) ;  /* 0x00000000001c2947 */ /* 0x000fea0003800000 */
[----:B------:R-:W-:Y:S01]  /*22e30*/  ISETP.NE.AND P2, PT, R3, 0x1, PT ;  /* 0x000000010300780c */ /* 0x000fe20003f45270 */
[----:B------:R-:W-:-:S12]  /*22e40*/  IMAD.MOV R0, RZ, RZ, -R0 ;  /* 0x000000ffff007224 */ /* 0x000fd800078e0a00 */
[----:B-1----:R-:W1:Y:S02]  /*22e50*/  @P2 LDC.64 R4, c[0x0][0x9e8] ;  /* 0x00027a00ff042b82 */ /* 0x002e640000000a00 */
[----:B-1----:R-:W-:-:S05]  /*22e60*/  @P2 IMAD.HI.U32 R4, R0, R4, RZ ;  /* 0x0000000400042227 */ /* 0x002fca00078e00ff */
[----:B------:R-:W-:-:S04]  /*22e70*/  @P2 SHF.R.U32.HI R0, RZ, R5, R4 ;  /* 0x00000005ff002219 */ /* 0x000fc80000011604 */
[----:B------:R-:W-:Y:S01]  /*22e80*/  LOP3.LUT R6, RZ, R0, RZ, 0x33, !PT ;  /* 0x00000000ff067212 */ /* 0x000fe200078e33ff */
[----:B------:R-:W-:Y:S06]  /*22e90*/  BRA `(.L_x_2007) ;  /* 0x0000000000107947 */ /* 0x000fec0003800000 */
.L_x_2006:
[----:B------:R-:W-:-:S13]  /*22ea0*/  ISETP.NE.AND P2, PT, R3, 0x1, PT ;  /* 0x000000010300780c */ /* 0x000fda0003f45270 */
[----:B-1----:R-:W1:Y:S02]  /*22eb0*/  @P2 LDC.64 R4, c[0x0][0x9e8] ;  /* 0x00027a00ff042b82 */ /* 0x002e640000000a00 */
[----:B-1----:R-:W-:-:S05]  /*22ec0*/  @P2 IMAD.HI.U32 R4, R6, R4, RZ ;  /* 0x0000000406042227 */ /* 0x002fca00078e00ff */
[----:B------:R-:W-:-:S07]  /*22ed0*/  @P2 SHF.R.U32.HI R6, RZ, R5, R4 ;  /* 0x00000005ff062219 */ /* 0x000fce0000011604 */
.L_x_2007:
[----:B------:R-:W-:Y:S05]  /*22ee0*/  BSYNC B0 ;  /* 0x0000000000007941 */ /* 0x000fea0003800000 */
.L_x_2005:
[----:B------:R-:W-:-:S05]  /*22ef0*/  IMAD R6, R6, R3, R3 ;  /* 0x0000000306067224 */ /* 0x000fca00078e0203 */
[----:B------:R-:W-:-:S07]  /*22f00*/  VIMNMX R2, R2, R6, PT ;  /* 0x0000000602027248 */ /* 0x000fce0003fe0100 */
.L_x_2004:
[----:B------:R-:W-:Y:S01]  /*22f10*/  VIADD R0, R2, 0x5f ;  /* 0x0000005f02007836 */ /* 0x000fe20000000000 */
[----:B-12---:R-:W1:Y:S01]  /*22f20*/  @P0 LDC R4, c[0x0][0x450] ;  /* 0x00011400ff040b82 */ /* 0x006e620000000800 */
[----:B------:R-:W-:Y:S02]  /*22f30*/  ULDC UR4, c[0x0][0x9dc] ;  /* 0x0002770000047ab9 */ /* 0x000fe40000000800 */
[----:B------:R-:W-:-:S05]  /*22f40*/  IMAD.HI R0, R0, 0x2aaaaaab, RZ ;  /* 0x2aaaaaab00007827 */ /* 0x000fca00078e02ff */
[----:B------:R-:W-:-:S04]  /*22f50*/  SHF.R.U32.HI R2, RZ, 0x1f, R0 ;  /* 0x0000001fff027819 */ /* 0x000fc80000011600 */
[----:B------:R-:W-:Y:S02]  /*22f60*/  LEA.HI.SX32 R2, R0, R2, 0x1c ;  /* 0x0000000200027211 */ /* 0x000fe400078fe2ff */
[----:B------:R-:W2:Y:S02]  /*22f70*/  @P0 LDC R0, c[0x0][0x44c] ;  /* 0x00011300ff000b82 */ /* 0x000ea40000000800 */
[----:B------:R-:W-:Y:S01]  /*22f80*/  VIMNMX R6, R21, R2, PT ;  /* 0x0000000215067248 */ /* 0x000fe20003fe0100 */
[----:B------:R-:W-:-:S04]  /*22f90*/  IMAD.MOV.U32 R2, RZ, RZ, R7 ;  /* 0x000000ffff027224 */ /* 0x000fc800078e0007 */
[----:B------:R3:W-:Y:S01]  /*22fa0*/  STL [R1+0x38], R6 ;  /* 0x0000380601007387 */ /* 0x0007e20000100800 */
[----:B--2---:R-:W-:-:S05]  /*22fb0*/  @P0 IMAD.HI.U32 R0, R7, R0, RZ ;  /* 0x0000000007000227 */ /* 0x004fca00078e00ff */
[----:B-1----:R-:W-:-:S05]  /*22fc0*/  @P0 SHF.R.U32.HI R2, RZ, R4, R0 ;  /* 0x00000004ff020219 */ /* 0x002fca0000011600 */
[----:B------:R-:W-:-:S04]  /*22fd0*/  IMAD.IADD R0, R20, 0x1, R2 ;  /* 0x0000000114007824 */ /* 0x000fc800078e0202 */
[----:B------:R-:W-:Y:S01]  /*22fe0*/  VIADD R2, R0, -UR4 ;  /* 0x8000000400027c36 */ /* 0x000fe20008000000 */
[----:B---3--:R-:W-:Y:S06]  /*22ff0*/  @!P1 BRA `(.L_x_2008) ;  /* 0x0000000000449947 */ /* 0x008fec0003800000 */
        /* <DEDUP_REMOVED lines=10> */
.L_x_2010:
[----:B------:R-:W-:-:S13]  /*230a0*/  ISETP.NE.AND P0, PT, R3, 0x1, PT ;  /* 0x000000010300780c */ /* 0x000fda0003f05270 */
[----:B------:R-:W1:Y:S02]  /*230b0*/  @P0 LDC.64 R4, c[0x0][0x9e8] ;  /* 0x00027a00ff040b82 */ /* 0x000e640000000a00 */
[----:B-1----:R-:W-:-:S05]  /*230c0*/  @P0 IMAD.HI.U32 R4, R0, R4, RZ ;  /* 0x0000000400040227 */ /* 0x002fca00078e00ff */
[----:B------:R-:W-:-:S07]  /*230d0*/  @P0 SHF.R.U32.HI R0, RZ, R5, R4 ;  /* 0x00000005ff000219 */ /* 0x000fce0000011604 */
.L_x_2011:
[----:B------:R-:W-:Y:S05]  /*230e0*/  BSYNC B0 ;  /* 0x0000000000007941 */ /* 0x000fea0003800000 */
.L_x_2009:
[----:B------:R-:W-:-:S05]  /*230f0*/  IMAD R0, R0, R3, RZ ;  /* 0x0000000300007224 */ /* 0x000fca00078e02ff */
[----:B------:R-:W-:-:S07]  /*23100*/  VIMNMX R2, R2, R0, !PT ;  /* 0x0000000002027248 */ /* 0x000fce0007fe0100 */
.L_x_2008:
[----:B------:R-:W-:Y:S01]  /*23110*/  IMAD.HI R2, R2, 0x2aaaaaab, RZ ;  /* 0x2aaaaaab02027827 */ /* 0x000fe200078e02ff */
[----:B------:R-:W-:Y:S04]  /*23120*/  BSSY B7, `(.L_x_2012) ;  /* 0x0000435000077945 */ /* 0x000fe80003800000 */
[----:B------:R-:W-:-:S04]  /*23130*/  SHF.R.U32.HI R0, RZ, 0x1f, R2 ;  /* 0x0000001fff007819 */ /* 0x000fc80000011602 */
[----:B------:R-:W-:-:S04]  /*23140*/  LEA.HI.SX32 R0, R2, R0, 0x1c ;  /* 0x0000000002007211 */ /* 0x000fc800078fe2ff */
[----:B------:R-:W-:-:S04]  /*23150*/  VIMNMX R3, RZ, R0, !PT ;  /* 0x00000000ff037248 */ /* 0x000fc80007fe0100 */
[----:B------:R-:W-:Y:S01]  /*23160*/  ISETP.GT.AND P0, PT, R6, R3, PT ;  /* 0x000000030600720c */ /* 0x000fe20003f04270 */
[----:B------:R1:W-:-:S12]  /*23170*/  STL [R1+0x30], R3 ;  /* 0x0000300301007387 */ /* 0x0003d80000100800 */
[----:B-1----:R-:W-:Y:S05]  /*23180*/  @P0 BRA `(.L_x_2013) ;  /* 0x0000000000480947 */ /* 0x002fea0003800000 */
[----:B------:R-:W1:Y:S02]  /*23190*/  S2R R3, SR_TID.X ;  /* 0x0000000000037919 */ /* 0x000e640000002100 */
[----:B-1----:R-:W-:-:S04]  /*231a0*/  LOP3.LUT R3, R3, 0x7f, RZ, 0xc0, !PT ;  /* 0x0000007f03037812 */ /* 0x002fc800078ec0ff */
[----:B------:R-:W-:-:S13]  /*231b0*/  ISETP.NE.AND P1, PT, R3, RZ, PT ;  /* 0x000000ff0300720c */ /* 0x000fda0003f25270 */
[----:B------:R-:W-:Y:S05]  /*231c0*/  @P1 BRA `(.L_x_2014) ;  /* 0x0000004000a81947 */ /* 0x000fea0003800000 */
[----:B------:R-:W1:Y:S01]  /*231d0*/  S2R R3, SR_LANEID ;  /* 0x0000000000037919 */ /* 0x000e620000000000 */
[----:B------:R-:W-:Y:S01]  /*231e0*/  VOTEU.ANY UR4, UPT, PT ;  /* 0x0000000000047886 */ /* 0x000fe200038e0100 */
[----:B------:R-:W-:Y:S01]  /*231f0*/  ULDC.64 UR6, c[0x0][0x208] ;  /* 0x0000820000067ab9 */ /* 0x000fe20000000a00 */
[----:B------:R-:W1:Y:S08]  /*23200*/  FLO.U32 R0, UR4 ;  /* 0x0000000400007d00 */ /* 0x000e7000080e0000 */
[----:B------:R-:W2:Y:S01]  /*23210*/  POPC R5, UR4 ;  /* 0x0000000400057d09 */ /* 0x000ea20008000000 */
[----:B-1----:R-:W-:-:S02]  /*23220*/  ISETP.EQ.U32.AND P0, PT, R0, R3, PT ;  /* 0x000000030000720c */ /* 0x002fc40003f02070 */
[----:B------:R-:W2:Y:S11]  /*23230*/  LDC.64 R2, c[0x0][0xc60] ;  /* 0x00031800ff027b82 */ /* 0x000eb60000000a00 */
[----:B--2---:R-:W2:Y:S01]  /*23240*/  @P0 ATOMG.E.ADD.STRONG.GPU PT, R3, desc[UR6][R2.64], R5 ;  /* 0x00000005020309a8 */ /* 0x004ea200081ee1c6 */
[----:B------:R-:W1:Y:S02]  /*23250*/  S2R R4, SR_LTMASK ;  /* 0x0000000000047919 */ /* 0x000e640000003900 */
[----:B-1----:R-:W-:-:S04]  /*23260*/  LOP3.LUT R4, R4, UR4, RZ, 0xc0, !PT ;  /* 0x0000000404047c12 */ /* 0x002fc8000f8ec0ff */
[----:B------:R-:W1:Y:S01]  /*23270*/  POPC R7, R4 ;  /* 0x0000000400077309 */ /* 0x000e620000000000 */
[----:B--2---:R-:W1:Y:S02]  /*23280*/  SHFL.IDX PT, R0, R3, R0, 0x1f ;  /* 0x00001f0003007589 */ /* 0x004e6400000e0000 */
[----:B-1----:R-:W-:Y:S01]  /*23290*/  IADD3 R16, R0, UR36, R7 ;  /* 0x0000002400107c10 */ /* 0x002fe2000fffe007 */
[----:B------:R-:W-:Y:S06]  /*232a0*/  BRA `(.L_x_2014) ;  /* 0x0000004000707947 */ /* 0x000fec0003800000 */
.L_x_2013:
[----:B------:R-:W2:Y:S01]  /*232b0*/  LDL R17, [R1] ;  /* 0x0000000001117983 */ /* 0x000ea20000100800 */
        /* <DEDUP_REMOVED lines=8> */
[----:B------:R-:W-:Y:S01]  /*23340*/  IMAD.U32 R4, RZ, RZ, UR6 ;  /* 0x00000006ff047e24 */ /* 0x000fe2000f8e00ff */
[----:B------:R-:W-:Y:S01]  /*23350*/  MOV R8, 0x70 ;  /* 0x0000007000087802 */ /* 0x000fe20000000f00 */
[----:B------:R-:W1:Y:S01]  /*23360*/  LDC.64 R2, c[0x4][R2] ;  /* 0x0100000002027b82 */ /* 0x000e620000000a00 */
[----:B------:R-:W-:Y:S02]  /*23370*/  IMAD.U32 R5, RZ, RZ, UR7 ;  /* 0x00000007ff057e24 */ /* 0x000fe4000f8e00ff */
[----:B------:R-:W-:Y:S02]  /*23380*/  IMAD.U32 R6, RZ, RZ, UR8 ;  /* 0x00000008ff067e24 */ /* 0x000fe4000f8e00ff */
[----:B------:R-:W-:-:S02]  /*23390*/  IMAD.U32 R7, RZ, RZ, UR9 ;  /* 0x00000009ff077e24 */ /* 0x000fc4000f8e00ff */
[----:B------:R-:W-:Y:S02]  /*233a0*/  IMAD.U32 R10, RZ, RZ, UR4 ;  /* 0x00000004ff0a7e24 */ /* 0x000fe4000f8e00ff */
[----:B0-----:R-:W-:Y:S02]  /*233b0*/  IMAD.U32 R11, RZ, RZ, UR5 ;  /* 0x00000005ff0b7e24 */ /* 0x001fe4000f8e00ff */
[----:B------:R-:W-:Y:S02]  /*233c0*/  IMAD.MOV.U32 R12, RZ, RZ, 0x1 ;  /* 0x00000001ff0c7424 */ /* 0x000fe400078e00ff */
[----:B------:R-:W-:-:S07]  /*233d0*/  IMAD.MOV.U32 R13, RZ, RZ, RZ ;  /* 0x000000ffff0d7224 */ /* 0x000fce00078e00ff */
[----:B------:R-:W-:-:S07]  /*233e0*/  LEPC R20, `(.L_x_2016) ;  /* 0x000000001014794e */ /* 0x000fce0000000000 */
[----:B-1----:R-:W-:Y:S05]  /*233f0*/  CALL.ABS.NOINC R2 ;  /* 0x0000000002007343 */ /* 0x002fea0003c00000 */
.L_x_2016:
[----:B------:R-:W-:Y:S05]  /*23400*/  BSYNC B6 ;  /* 0x0000000000067941 */ /* 0x000fea0003800000 */
.L_x_2015:
        /* <DEDUP_REMOVED lines=8> */
[----:B------:R1:W2:Y:S01]  /*23490*/  LDC.64 R2, c[0x4][R17] ;  /* 0x0100000011027b82 */ /* 0x0002a20000000a00 */
[----:B------:R-:W-:Y:S01]  /*234a0*/  IMAD.U32 R4, RZ, RZ, UR6 ;  /* 0x00000006ff047e24 */ /* 0x000fe2000f8e00ff */
[----:B------:R-:W-:Y:S01]  /*234b0*/  MOV R7, UR9 ;  /* 0x0000000900077c02 */ /* 0x000fe20008000f00 */
[----:B------:R-:W-:Y:S02]  /*234c0*/  IMAD.U32 R5, RZ, RZ, UR7 ;  /* 0x00000007ff057e24 */ /* 0x000fe4000f8e00ff */
[----:B------:R-:W-:Y:S02]  /*234d0*/  IMAD.U32 R6, RZ, RZ, UR8 ;  /* 0x00000008ff067e24 */ /* 0x000fe4000f8e00ff */
[----:B------:R-:W-:-:S02]  /*234e0*/  IMAD.U32 R10, RZ, RZ, UR4 ;  /* 0x00000004ff0a7e24 */ /* 0x000fc4000f8e00ff */
[----:B0-----:R-:W-:Y:S02]  /*234f0*/  IMAD.U32 R11, RZ, RZ, UR5 ;  /* 0x00000005ff0b7e24 */ /* 0x001fe4000f8e00ff */
[----:B------:R-:W-:Y:S02]  /*23500*/  IMAD.MOV.U32 R8, RZ, RZ, 0x70 ;  /* 0x00000070ff087424 */ /* 0x000fe400078e00ff */
[----:B------:R-:W-:Y:S02]  /*23510*/  IMAD.MOV.U32 R12, RZ, RZ, 0x1 ;  /* 0x00000001ff0c7424 */ /* 0x000fe400078e00ff */
[----:B-1----:R-:W-:-:S07]  /*23520*/  IMAD.MOV.U32 R13, RZ, RZ, RZ ;  /* 0x000000ffff0d7224 */ /* 0x002fce00078e00ff */
[----:B------:R-:W-:-:S07]  /*23530*/  LEPC R20, `(.L_x_2019) ;  /* 0x000000001014794e */ /* 0x000fce0000000000 */
[----:B--2---:R-:W-:Y:S05]  /*23540*/  CALL.ABS.NOINC R2 ;  /* 0x0000000002007343 */ /* 0x004fea0003c00000 */
.L_x_2019:
[----:B------:R0:W1:Y:S01]  /*23550*/  LDC.64 R2, c[0x4][R17] ;  /* 0x0100000011027b82 */ /* 0x0000620000000a00 */
[----:B------:R-:W-:Y:S01]  /*23560*/  ULDC.64 UR4, c[0x4][0x118] ;  /* 0x0100460000047ab9 */ /* 0x000fe20000000a00 */
[----:B------:R-:W-:Y:S01]  /*23570*/  ULDC.64 UR6, c[0x4][0x120] ;  /* 0x0100480000067ab9 */ /* 0x000fe20000000a00 */
[----:B------:R-:W-:Y:S01]  /*23580*/  ULDC.64 UR8, c[0x4][0xb0] ;  /* 0x01002c0000087ab9 */ /* 0x000fe20000000a00 */
[----:B------:R-:W-:Y:S01]  /*23590*/  IMAD.U32 R4, RZ, RZ, UR4 ;  /* 0x00000004ff047e24 */ /* 0x000fe2000f8e00ff */
[----:B------:R-:W-:Y:S01]  /*235a0*/  MOV R5, UR5 ;  /* 0x0000000500057c02 */ /* 0x000fe20008000f00 */
[----:B------:R-:W-:Y:S01]  /*235b0*/  IMAD.U32 R6, RZ, RZ, UR6 ;  /* 0x00000006ff067e24 */ /* 0x000fe2000f8e00ff */
[----:B------:R-:W-:Y:S01]  /*235c0*/  MOV R13, RZ ;  /* 0x000000ff000d7202 */ /* 0x000fe20000000f00 */
[----:B------:R-:W-:Y:S02]  /*235d0*/  IMAD.U32 R7, RZ, RZ, UR7 ;  /* 0x00000007ff077e24 */ /* 0x000fe4000f8e00ff */
[----:B------:R-:W-:-:S02]  /*235e0*/  IMAD.U32 R10, RZ, RZ, UR8 ;  /* 0x00000008ff0a7e24 */ /* 0x000fc4000f8e00ff */
[----:B------:R-:W-:Y:S02]  /*235f0*/  IMAD.U32 R11, RZ, RZ, UR9 ;  /* 0x00000009ff0b7e24 */ /* 0x000fe4000f8e00ff */
[----:B------:R-:W-:Y:S02]  /*23600*/  IMAD.MOV.U32 R8, RZ, RZ, 0x70 ;  /* 0x00000070ff087424 */ /* 0x000fe400078e00ff */
[----:B0-----:R-:W-:-:S07]  /*23610*/  IMAD.MOV.U32 R12, RZ, RZ, 0x1 ;  /* 0x00000001ff0c7424 */ /* 0x001fce00078e00ff */
[----:B------:R-:W-:-:S07]  /*23620*/  LEPC R20, `(.L_x_2018) ;  /* 0x000000001014794e */ /* 0x000fce0000000000 */
[----:B-1----:R-:W-:Y:S05]  /*23630*/  CALL.ABS.NOINC R2 ;  /* 0x0000000002007343 */ /* 0x002fea0003c00000 */
.L_x_2018:
[----:B------:R-:W-:Y:S05]  /*23640*/  BSYNC B6 ;  /* 0x0000000000067941 */ /* 0x000fea0003800000 */
.L_x_2017:
[----:B------:R-:W-:Y:S01]  /*23650*/  ULDC.64 UR4, c[0x0][0x9f8] ;  /* 0x00027e0000047ab9 */ /* 0x000fe20000000a00 */
[----:B------:R-:W2:Y:S01]  /*23660*/  LDL R17, [R1+0x38] ;  /* 0x0000380001117983 */ /* 0x000ea20000100800 */
[----:B------:R-:W-:Y:S01]  /*23670*/  ISETP.NE.U32.AND P0, PT, RZ, UR4, PT ;  /* 0x00000004ff007c0c */ /* 0x000fe2000bf05070 */
[----:B------:R-:W-:Y:S01]  /*23680*/  IMAD.MOV.U32 R7, RZ, RZ, R19 ;  /* 0x000000ffff077224 */ /* 0x000fe200078e0013 */
[----:B------:R-:W-:Y:S02]  /*23690*/  ULDC.64 UR6, c[0x0][0x208] ;  /* 0x0000820000067ab9 */ /* 0x000fe40000000a00 */
[----:B------:R-:W-:Y:S01]  /*236a0*/  ISETP.NE.AND.EX P0, PT, RZ, UR5, PT, P0 ;  /* 0x00000005ff007c0c */ /* 0x000fe2000bf05300 */
[----:B------:R-:W-:-:S12]  /*236b0*/  ULDC.64 UR4, c[0x0][0xa08] ;  /* 0x0002820000047ab9 */ /* 0x000fd80000000a00 */
[----:B------:R-:W1:Y:S02]  /*236c0*/  @P0 LDC.64 R2, c[0x0][0x9f8] ;  /* 0x00027e00ff020b82 */ /* 0x000e640000000a00 */
[----:B-1----:R-:W-:-:S05]  /*236d0*/  @P0 IMAD.WIDE R2, R19, 0x4, R2 ;  /* 0x0000000413020825 */ /* 0x002fca00078e0202 */
[----:B------:R1:W3:Y:S02]  /*236e0*/  @P0 LDG.E R7, desc[UR6][R2.64] ;  /* 0x0000000602070981 */ /* 0x0002e4000c1e1900 */
[----:B-1----:R-:W1:Y:S02]  /*236f0*/  LDC.64 R2, c[0x0][0x418] ;  /* 0x00010600ff027b82 */ /* 0x002e640000000a00 */
[----:B-1----:R-:W-:Y:S01]  /*23700*/  LOP3.LUT P0, RZ, R2, UR4, RZ, 0xfc, !PT ;  /* 0x0000000402ff7c12 */ /* 0x002fe2000f80fcff */
[----:B------:R-:W-:-:S03]  /*23710*/  UMOV UR4, 0xffffffff ;  /* 0xffffffff00047882 */ /* 0x000fc60000000000 */
[----:B------:R-:W-:Y:S01]  /*23720*/  LOP3.LUT P0, RZ, R3, UR5, RZ, 0xfc, P0 ;  /* 0x0000000503ff7c12 */ /* 0x000fe2000800fcff */
[----:B--2---:R-:W-:Y:S01]  /*23730*/  VIADD R0, R17, 0xffffffff ;  /* 0xffffffff11007836 */ /* 0x004fe20000000000 */
[----:B---3--:R-:W-:Y:S01]  /*23740*/  SHF.R.S32.HI R8, RZ, 0x1f, R7 ;  /* 0x0000001fff087819 */ /* 0x008fe20000011407 */
[----:B------:R1:W-:Y:S01]  /*23750*/  STL [R1+0x14], R7 ;  /* 0x0000140701007387 */ /* 0x0003e20000100800 */
[----:B------:R-:W-:-:S03]  /*23760*/  SEL R17, R7, RZ, !P0 ;  /* 0x000000ff07117207 */ /* 0x000fc60004000000 */
[----:B------:R1:W-:Y:S01]  /*23770*/  STL [R1+0x24], R8 ;  /* 0x0000240801007387 */ /* 0x0003e20000100800 */
[----:B------:R-:W-:Y:S05]  /*23780*/  BRA.DIV UR4, `(.L_x_2020) ;  /* 0x0000005e04007947 */ /* 0x000fea000b800000 */
[----:B------:R-:W2:Y:S02]  /*23790*/  S2R R4, SR_TID.X ;  /* 0x0000000000047919 */ /* 0x000ea40000002100 */
[----:B--2---:R-:W-:-:S04]  /*237a0*/  SHF.R.U32.HI R4, RZ, 0x5, R4 ;  /* 0x00000005ff047819 */ /* 0x004fc80000011604 */
[----:B------:R-:W-:-:S05]  /*237b0*/  LOP3.LUT R4, R4, 0x3, RZ, 0xc0, !PT ;  /* 0x0000000304047812 */ /* 0x000fca00078ec0ff */
[----:B------:R2:W3:Y:S02]  /*237c0*/  SHFL.IDX PT, R14, R4, RZ, 0x1f ;  /* 0x00001fff040e7589 */ /* 0x0004e400000e0000 */
.L_x_2167:
[----:B--2---:R-:W2:Y:S01]  /*237d0*/  LDL.LU R4, [R1+0x4] ;  /* 0x0000040001047983 */ /* 0x004ea20000300800 */
[----:B------:R-:W-:Y:S02]  /*237e0*/  PLOP3.LUT P1, PT, PT, PT, PT, 0x8, 0x0 ;  /* 0x000000000000781c */ /* 0x000fe40003f2e170 */
[----:B---3--:R-:W-:Y:S01]  /*237f0*/  ISETP.NE.AND P0, PT, R14, RZ, PT ;  /* 0x000000ff0e00720c */ /* 0x008fe20003f05270 */
[----:B------:R3:W-:Y:S01]  /*23800*/  STL [R1+0x10], R0 ;  /* 0x0000100001007387 */ /* 0x0007e20000100800 */
[----:B--2---:R-:W-:-:S09]  /*23810*/  LOP3.LUT R4, R4, 0xfffffffb, RZ, 0xc0, !PT ;  /* 0xfffffffb04047812 */ /* 0x004fd200078ec0ff */
[----:B------:R-:W-:-:S05]  /*23820*/  @P1 LOP3.LUT R4, R4, 0x4, RZ, 0xfc, !PT ;  /* 0x0000000404041812 */ /* 0x000fca00078efcff */
[----:B------:R3:W-:Y:S01]  /*23830*/  STL [R1+0x4], R4 ;  /* 0x0000040401007387 */ /* 0x0007e20000100800 */
[----:B------:R-:W-:Y:S05]  /*23840*/  @P0 BRA `(.L_x_2021) ;  /* 0x0000000400440947 */ /* 0x000fea0003800000 */
[----:B------:R-:W-:-:S03]  /*23850*/  UMOV UR4, 0xffffffff ;  /* 0xffffffff00047882 */ /* 0x000fc60000000000 */
[----:B------:R-:W-:Y:S05]  /*23860*/  BRA.DIV UR4, `(.L_x_2022) ;  /* 0x0000005a04fc7947 */ /* 0x000fea000b800000 */
[----:B------:R-:W-:-:S13]  /*23870*/  ELECT P6, URZ, PT ;  /* 0x00000000003f782f */ /* 0x000fda00038c0000 */
.L_x_2170:
[----:B------:R-:W-:Y:S05]  /*23880*/  @!P6 BRA `(.L_x_2021) ;  /* 0x000000040034e947 */ /* 0x000fea0003800000 */
[----:B------:R-:W-:-:S04]  /*23890*/  ISETP.NE.U32.AND P0, PT, R2, RZ, PT ;  /* 0x000000ff0200720c */ /* 0x000fc80003f05070 */
[----:B------:R-:W-:-:S13]  /*238a0*/  ISETP.NE.AND.EX P0, PT, R3, RZ, PT, P0 ;  /* 0x000000ff0300720c */ /* 0x000fda0003f05300 */
[----:B------:R-:W-:Y:S05]  /*238b0*/  @!P0 BRA `(.L_x_2023) ;  /* 0x0000000000548947 */ /* 0x000fea0003800000 */
[----:B------:R-:W2:Y:S01]  /*238c0*/  LDC R6, c[0x0][0x43c] ;  /* 0x00010f00ff067b82 */ /* 0x000ea20000000800 */
[----:B------:R-:W-:Y:S01]  /*238d0*/  IMAD.MOV.U32 R9, RZ, RZ, R0 ;  /* 0x000000ffff097224 */ /* 0x000fe200078e0000 */
[----:B------:R-:W-:Y:S01]  /*238e0*/  ULDC.64 UR4, c[0x0][0x428] ;  /* 0x00010a0000047ab9 */ /* 0x000fe20000000a00 */
[----:B------:R-:W-:Y:S02]  /*238f0*/  ULDC.64 UR6, c[0x0][0x208] ;  /* 0x0000820000067ab9 */ /* 0x000fe40000000a00 */
[----:B---3--:R-:W-:Y:S01]  /*23900*/  IMAD.MOV.U32 R0, RZ, RZ, R9 ;  /* 0x000000ffff007224 */ /* 0x008fe200078e0009 */
[----:B--2---:R-:W-:-:S13]  /*23910*/  ISETP.NE.AND P0, PT, R6, 0x1, PT ;  /* 0x000000010600780c */ /* 0x004fda0003f05270 */
[----:B------:R-:W2:Y:S02]  /*23920*/  @P0 LDC.64 R4, c[0x0][0x440] ;  /* 0x00011000ff040b82 */ /* 0x000ea40000000a00 */
[----:B--2---:R-:W-:-:S05]  /*23930*/  @P0 IMAD.HI.U32 R4, R9, R4, RZ ;  /* 0x0000000409040227 */ /* 0x004fca00078e00ff */
        /* <DEDUP_REMOVED lines=8> */
[----:B------:R-:W-:-:S03]  /*239c0*/  IMAD.WIDE.U32 R4, R7, UR4, R4 ;  /* 0x0000000407047c25 */ /* 0x000fc6000f8e0004 */
[----:B------:R-:W-:Y:S02]  /*239d0*/  LEA R2, P0, R4, R2, 0x2 ;  /* 0x0000000204027211 */ /* 0x000fe400078010ff */
[----:B------:R-:W-:-:S04]  /*239e0*/  IADD3 R0, R5, R0, RZ ;  /* 0x0000000005007210 */ /* 0x000fc80007ffe0ff */
[----:B------:R-:W-:-:S05]  /*239f0*/  LEA.HI.X R3, R4, R3, R0, 0x2, P0 ;  /* 0x0000000304037211 */ /* 0x000fca00000f1400 */
[----:B------:R2:W5:Y:S02]  /*23a00*/  LDG.E R17, desc[UR6][R2.64] ;  /* 0x0000000602117981 */ /* 0x000564000c1e1900 */
.L_x_2023:
[----:B-1----:R-:W4:Y:S04]  /*23a10*/  LDL R7, [R1] ;  /* 0x0000000001077983 */ /* 0x002f280000100800 */
[----:B---3--:R-:W4:Y:S04]  /*23a20*/  LDL R0, [R1+0x8] ;  /* 0x0000080001007983 */ /* 0x008f280000100800 */
[----:B--2---:R-:W2:Y:S01]  /*23a30*/  LDL R2, [R1+0x18] ;  /* 0x0000180001027983 */ /* 0x004ea20000100800 */
[----:B----4-:R-:W-:Y:S01]  /*23a40*/  IMAD R0, R0, 0x8, R7 ;  /* 0x0000000800007824 */ /* 0x010fe200078e0207 */
[----:B--2---:R-:W-:-:S04]  /*23a50*/  SHF.L.U32 R2, R2, 0x1f, RZ ;  /* 0x0000001f02027819 */ /* 0x004fc800000006ff */
[----:B------:R-:W1:Y:S02]  /*23a60*/  SYNCS.PHASECHK.TRANS64.TRYWAIT P0, [R0+URZ+0x2a840], R2 ;  /* 0x02a84002000075a7 */ /* 0x000e64000800017f */
[----:B-1----:R-:W-:Y:S05]  /*23a70*/  @!P0 BRA `(.L_x_2024) ;  /* 0x0000005800988947 */ /* 0x002fea0003800000 */
.L_x_2171:
[----:B------:R2:W5:Y:S01]  /*23a80*/  LDL R3, [R1+0x4] ;  /* 0x0000040001037983 */ /* 0x0005620000100800 */
[----:B------:R-:W3:Y:S02]  /*23a90*/  S2R R4, SR_TID.X ;  /* 0x0000000000047919 */ /* 0x000ee40000002100 */
[----:B---3--:R-:W-:-:S04]  /*23aa0*/  LOP3.LUT R4, R4, 0x7f, RZ, 0xc0, !PT ;  /* 0x0000007f04047812 */ /* 0x008fc800078ec0ff */
[----:B------:R-:W-:-:S13]  /*23ab0*/  ISETP.NE.AND P0, PT, R4, RZ, PT ;  /* 0x000000ff0400720c */ /* 0x000fda0003f05270 */
[----:B--2---:R-:W-:Y:S05]  /*23ac0*/  @P0 BRA `(.L_x_2025) ;  /* 0x0000000000140947 */ /* 0x004fea0003800000 */
[----:B-----5:R-:W-:Y:S01]  /*23ad0*/  LOP3.LUT P1, RZ, R3, 0x1, RZ, 0xc0, !PT ;  /* 0x0000000103ff7812 */ /* 0x020fe2000782c0ff */
[----:B-1----:R-:W-:-:S04]  /*23ae0*/  IMAD.MOV.U32 R2, RZ, RZ, 0x9000 ;  /* 0x00009000ff027424 */ /* 0x002fc800078e00ff */
[----:B------:R2:W-:Y:S08]  /*23af0*/  SYNCS.ARRIVE.TRANS64 RZ, [R0+URZ+0x2a830], R2 ;  /* 0x02a8300200ff79a7 */ /* 0x0005f0000800003f */
[----:B------:R-:W-:Y:S05]  /*23b00*/  @!P1 BRA `(.L_x_2025) ;  /* 0x0000000000049947 */ /* 0x000fea0003800000 */
[----:B------:R-:W-:Y:S01]  /*23b10*/  BPT.TRAP 0x1 ;  /* 0x000000040000795c */ /* 0x000fe20000300000 */
.L_x_2025:
[----:B------:R-:W3:Y:S04]  /*23b20*/  LDL R6, [R1] ;  /* 0x0000000001067983 */ /* 0x000ee80000100800 */
[----:B------:R-:W3:Y:S04]  /*23b30*/  LDL R5, [R1+0x8] ;  /* 0x0000080001057983 */ /* 0x000ee80000100800 */
[----:B------:R-:W4:Y:S04]  /*23b40*/  LDL R4, [R1+0x10] ;  /* 0x0000100001047983 */ /* 0x000f280000100800 */
[----:B-12---:R-:W2:Y:S01]  /*23b50*/  LDL R2, [R1+0x1c] ;  /* 0x00001c0001027983 */ /* 0x006ea20000100800 */
        /* <DEDUP_REMOVED lines=8> */
[----:B------:R-:W-:Y:S01]  /*23be0*/  LOP3.LUT R3, R3, 0xfffffffb, RZ, 0xc0, !PT ;  /* 0xfffffffb03037812 */ /* 0x000fe200078ec0ff */
[----:B------:R-:W-:-:S04]  /*23bf0*/  UMOV UR17, 0x40 ;  /* 0x0000004000117882 */ /* 0x000fc80000000000 */
[----:B------:R-:W-:-:S06]  /*23c00*/  UIADD3 UR9, UR9, 0x2a830, URZ ;  /* 0x0002a83009097890 */ /* 0x000fcc000fffe03f */
[----:B------:R-:W-:-:S05]  /*23c10*/  @P0 LOP3.LUT R3, R3, 0x4, RZ, 0xfc, !PT ;  /* 0x0000000403030812 */ /* 0x000fca00078efcff */
[----:B------:R1:W-:Y:S01]  /*23c20*/  STL [R1+0x4], R3 ;  /* 0x0000040301007387 */ /* 0x0003e20000100800 */
[----:B---3--:R-:W-:Y:S01]  /*23c30*/  IMAD R0, R5, 0x9000, R6 ;  /* 0x0000900005007824 */ /* 0x008fe200078e0206 */
[----:B----4-:R-:W-:-:S04]  /*23c40*/  R2UR UR11, R4 ;  /* 0x00000000040b72ca */ /* 0x010fc800000e0000 */
[----:B------:R-:W-:Y:S02]  /*23c50*/  R2UR UR8, R0 ;  /* 0x00000000000872ca */ /* 0x000fe400000e0000 */
[----:B--2---:R-:W-:-:S11]  /*23c60*/  R2UR UR5, R2 ;  /* 0x00000000020572ca */ /* 0x004fd600000e0000 */
[----:B------:R-:W-:Y:S02]  /*23c70*/  UIADD3 UR14, UR8, 0x18400, URZ ;  /* 0x00018400080e7890 */ /* 0x000fe4000fffe03f */
[----:B------:R-:W-:Y:S02]  /*23c80*/  UIMAD UR11, UR11, 0x60, UR5 ;  /* 0x000000600b0b78a4 */ /* 0x000fe4000f8e0205 */
        /* <DEDUP_REMOVED lines=12> */
[----:B-1----:R-:W-:Y:S01]  /*23d50*/  NOP ;  /* 0x0000000000007918 */ /* 0x002fe20000000000 */
.L_x_2021:
[----:B---3--:R-:W2:Y:S04]  /*23d60*/  LDL R4, [R1] ;  /* 0x0000000001047983 */ /* 0x008ea80000100800 */
[----:B------:R-:W3:Y:S01]  /*23d70*/  LDL.LU R3, [R1+0x40] ;  /* 0x0000400001037983 */ /* 0x000ee20000300800 */
[----:B------:R-:W-:Y:S05]  /*23d80*/  WARPSYNC.ALL ;  /* 0x0000000000007948 */ /* 0x000fea0003800000 */
[----:B------:R-:W-:Y:S01]  /*23d90*/  ULDC.64 UR4, c[0x0][0x298] ;  /* 0x0000a60000047ab9 */ /* 0x000fe20000000a00 */
[----:B------:R-:W-:Y:S01]  /*23da0*/  BSSY B6, `(.L_x_2026) ;  /* 0x000001c000067945 */ /* 0x000fe20003800000 */
[----:B------:R-:W-:Y:S01]  /*23db0*/  BAR.SYNC.DEFER_BLOCKING 0x8, 0x180 ;  /* 0x0206000000007b1d */ /* 0x000fe20000010000 */
[----:B---3--:R-:W-:-:S05]  /*23dc0*/  SHF.R.S32.HI R0, RZ, 0x1f, R3 ;  /* 0x0000001fff007819 */ /* 0x008fca0000011403 */
[----:B------:R-:W-:Y:S02]  /*23dd0*/  IMAD R2, R0, UR4, RZ ;  /* 0x0000000400027c24 */ /* 0x000fe4000f8e02ff */
[----:B--2---:R-:W-:Y:S02]  /*23de0*/  VIADD R0, R4, 0xc400 ;  /* 0x0000c40004007836 */ /* 0x004fe40000000000 */
[C---:B------:R-:W-:Y:S02]  /*23df0*/  IMAD R2, R3.reuse, UR5, R2 ;  /* 0x0000000503027c24 */ /* 0x040fe4000f8e0202 */
[----:B------:R-:W-:Y:S01]  /*23e00*/  IMAD.WIDE.U32 R4, R3, UR4, RZ ;  /* 0x0000000403047c25 */ /* 0x000fe2000f8e00ff */
[----:B------:R-:W-:-:S03]  /*23e10*/  LOP3.LUT P0, RZ, R0, 0x3ff, RZ, 0xc0, !PT ;  /* 0x000003ff00ff7812 */ /* 0x000fc6000780c0ff */
[----:B------:R-:W-:Y:S01]  /*23e20*/  IMAD.IADD R0, R5, 0x1, R2 ;  /* 0x0000000105007824 */ /* 0x000fe200078e0202 */
[----:B------:R2:W-:Y:S04]  /*23e30*/  STL.64 [R1+0x40], R4 ;  /* 0x0000400401007387 */ /* 0x0005e80000100a00 */
[----:B------:R2:W-:Y:S05]  /*23e40*/  STL [R1+0x4c], R0 ;  /* 0x00004c0001007387 */ /* 0x0005ea0000100800 */
[----:B------:R-:W-:Y:S05]  /*23e50*/  @!P0 BRA `(.L_x_2027) ;  /* 0x0000000000408947 */ /* 0x000fea0003800000 */
[----:B------:R-:W-:Y:S01]  /*23e60*/  MOV R2, 0x0 ;  /* 0x0000000000027802 */ /* 0x000fe20000000f00 */
[----:B------:R-:W-:Y:S01]  /*23e70*/  ULDC.64 UR4, c[0x4][0x118] ;  /* 0x0100460000047ab9 */ /* 0x000fe20000000a00 */
[----:B------:R-:W-:Y:S01]  /*23e80*/  ULDC.64 UR6, c[0x4][0x120] ;  /* 0x0100480000067ab9 */ /* 0x000fe20000000a00 */
[----:B------:R-:W-:Y:S01]  /*23e90*/  ULDC.64 UR8, c[0x4][0x88] ;  /* 0x0100220000087ab9 */ /* 0x000fe20000000a00 */
[----:B--2---:R-:W-:Y:S01]  /*23ea0*/  IMAD.U32 R4, RZ, RZ, UR4 ;  /* 0x00000004ff047e24 */ /* 0x004fe2000f8e00ff */
[----:B------:R-:W-:Y:S01]  /*23eb0*/  MOV R6, UR6 ;  /* 0x0000000600067c02 */ /* 0x000fe20008000f00 */
[----:B------:R-:W2:Y:S01]  /*23ec0*/  LDC.64 R2, c[0x4][R2] ;  /* 0x0100000002027b82 */ /* 0x000ea20000000a00 */
[----:B------:R-:W-:Y:S02]  /*23ed0*/  IMAD.U32 R5, RZ, RZ, UR5 ;  /* 0x00000005ff057e24 */ /* 0x000fe4000f8e00ff */
[----:B-1----:R-:W-:Y:S02]  /*23ee0*/  IMAD.U32 R7, RZ, RZ, UR7 ;  /* 0x00000007ff077e24 */ /* 0x002fe4000f8e00ff */
[----:B------:R-:W-:-:S02]  /*23ef0*/  IMAD.U32 R10, RZ, RZ, UR8 ;  /* 0x00000008ff0a7e24 */ /* 0x000fc4000f8e00ff */
[----:B0-----:R-:W-:Y:S02]  /*23f00*/  IMAD.U32 R11, RZ, RZ, UR9 ;  /* 0x00000009ff0b7e24 */ /* 0x001fe4000f8e00ff */
[----:B------:R-:W-:Y:S02]  /*23f10*/  IMAD.MOV.U32 R8, RZ, RZ, 0x70 ;  /* 0x00000070ff087424 */ /* 0x000fe400078e00ff */
[----:B------:R-:W-:Y:S02]  /*23f20*/  IMAD.MOV.U32 R12, RZ, RZ, 0x1 ;  /* 0x00000001ff0c7424 */ /* 0x000fe400078e00ff */
[----:B------:R-:W-:-:S07]  /*23f30*/  IMAD.MOV.U32 R13, RZ, RZ, RZ ;  /* 0x000000ffff0d7224 */ /* 0x000fce00078e00ff */
[----:B------:R-:W-:-:S07]  /*23f40*/  LEPC R20, `(.L_x_2027) ;  /* 0x000000001014794e */ /* 0x000fce0000000000 */
[----:B--2---:R-:W-:Y:S05]  /*23f50*/  CALL.ABS.NOINC R2 ;  /* 0x0000000002007343 */ /* 0x004fea0003c00000 */
.L_x_2027:
[----:B------:R-:W-:Y:S05]  /*23f60*/  BSYNC B6 ;  /* 0x0000000000067941 */ /* 0x000fea0003800000 */
.L_x_2026:
[----:B--2---:R-:W2:Y:S01]  /*23f70*/  LDL.LU R0, [R1+0x4c] ;  /* 0x00004c0001007983 */ /* 0x004ea20000300800 */
[----:B-1----:R-:W1:Y:S01]  /*23f80*/  LDC R7, c[0x0][0x448] ;  /* 0x00011200ff077b82 */ /* 0x002e620000000800 */
[----:B------:R-:W-:Y:S02]  /*23f90*/  ULDC.64 UR4, c[0x0][0x2d8] ;  /* 0x0000b60000047ab9 */ /* 0x000fe40000000a00 */
[----:B------:R-:W2:Y:S04]  /*23fa0*/  LDL.LU.64 R2, [R1+0x40] ;  /* 0x0000400001027983 */ /* 0x000ea80000300a00 */
[----:B0-----:R-:W3:Y:S01]  /*23fb0*/  LDL R11, [R1+0x34] ;  /* 0x00003400010b7983 */ /* 0x001ee20000100800 */
[----:B------:R-:W0:Y:S01]  /*23fc0*/  S2R R5, SR_TID.X ;  /* 0x0000000000057919 */ /* 0x000e220000002100 */
[----:B------:R-:W4:Y:S01]  /*23fd0*/  S2R R8, SR_TID.X ;  /* 0x0000000000087919 */ /* 0x000f220000002100 */
[----:B0-----:R-:W-:-:S04]  /*23fe0*/  LOP3.LUT R5, R5, 0x7f, RZ, 0xc0, !PT ;  /* 0x0000007f05057812 */ /* 0x001fc800078ec0ff */
[----:B------:R-:W-:Y:S01]  /*23ff0*/  SHF.R.U32.HI R5, RZ, 0x3, R5 ;  /* 0x00000003ff057819 */ /* 0x000fe20000011605 */
[----:B----4-:R-:W-:-:S05]  /*24000*/  IMAD.SHL.U32 R8, R8, 0x10, RZ ;  /* 0x0000001008087824 */ /* 0x010fca00078e00ff */
[----:B------:R-:W-:Y:S01]  /*24010*/  LOP3.LUT R8, R5, 0x70, R8, 0xf8, !PT ;  /* 0x0000007005087812 */ /* 0x000fe200078ef808 */
[----:B------:R-:W0:Y:S01]  /*24020*/  S2R R9, SR_TID.X ;  /* 0x0000000000097919 */ /* 0x000e220000002100 */
[----:B------:R-:W4:Y:S01]  /*24030*/  S2R R10, SR_TID.X ;  /* 0x00000000000a7919 */ /* 0x000f220000002100 */
[----:B0-----:R-:W-:-:S05]  /*24040*/  IMAD.SHL.U32 R9, R9, 0x8, RZ ;  /* 0x0000000809097824 */ /* 0x001fca00078e00ff */
[----:B------:R-:W-:-:S04]  /*24050*/  LOP3.LUT R9, R9, 0x38, RZ, 0xc0, !PT ;  /* 0x0000003809097812 */ /* 0x000fc800078ec0ff */
[C---:B------:R-:W-:Y:S02]  /*24060*/  LOP3.LUT R12, R9.reuse, 0x40, RZ, 0xfc, !PT ;  /* 0x00000040090c7812 */ /* 0x040fe400078efcff */
[----:B------:R-:W-:Y:S02]  /*24070*/  LOP3.LUT R9, R9, 0x80, RZ, 0xfc, !PT ;  /* 0x0000008009097812 */ /* 0x000fe400078efcff */
[----:B----4-:R-:W-:-:S04]  /*24080*/  LOP3.LUT R10, R10, 0x7f, RZ, 0xc0, !PT ;  /* 0x0000007f0a0a7812 */ /* 0x010fc800078ec0ff */
[----:B------:R-:W-:Y:S02]  /*24090*/  SHF.R.U32.HI R10, RZ, 0x3, R10 ;  /* 0x00000003ff0a7819 */ /* 0x000fe4000001160a */
[----:B--2---:R-:W-:Y:S02]  /*240a0*/  MOV R3, R0 ;  /* 0x0000000000037202 */ /* 0x004fe40000000f00 */
        /* <DEDUP_REMOVED lines=12> */
[----:B-1----:R-:W-:-:S13]  /*24170*/  ISETP.NE.AND P0, PT, R7, 0x1, PT ;  /* 0x000000010700780c */ /* 0x002fda0003f05270 */
[----:B------:R-:W0:Y:S08]  /*24180*/  @P0 LDC R5, c[0x0][0x44c] ;  /* 0x00011300ff050b82 */ /* 0x000e300000000800 */
[----:B------:R-:W1:Y:S01]  /*24190*/  @P0 LDC R6, c[0x0][0x450] ;  /* 0x00011400ff060b82 */ /* 0x000e620000000800 */
[----:B------:R-:W-:Y:S02]  /*241a0*/  IMAD R4, R4, UR4, RZ ;  /* 0x0000000404047c24 */ /* 0x000fe4000f8e02ff */
[----:B------:R-:W-:-:S04]  /*241b0*/  IMAD.WIDE.U32 R2, R0, UR4, R2 ;  /* 0x0000000400027c25 */ /* 0x000fc8000f8e0002 */
[----:B------:R-:W-:Y:S01]  /*241c0*/  IMAD R0, R0, UR5, R4 ;  /* 0x0000000500007c24 */ /* 0x000fe2000f8e0204 */
[----:B------:R-:W-:Y:S01]  /*241d0*/  ULDC.64 UR4, c[0x0][0x2d0] ;  /* 0x0000b40000047ab9 */ /* 0x000fe20000000a00 */
[----:B---3--:R-:W-:Y:S02]  /*241e0*/  IMAD.IADD R4, R8, 0x1, R11 ;  /* 0x0000000108047824 */ /* 0x008fe400078e020b */
[----:B------:R-:W-:Y:S02]  /*241f0*/  IMAD.IADD R3, R3, 0x1, R0 ;  /* 0x0000000103037824 */ /* 0x000fe400078e0200 */
[----:B0-----:R-:W-:-:S04]  /*24200*/  @P0 IMAD.HI.U32 R5, R4, R5, RZ ;  /* 0x0000000504050227 */ /* 0x001fc800078e00ff */
[----:B------:R-:W-:Y:S01]  /*24210*/  IMAD.MOV.U32 R0, RZ, RZ, R4 ;  /* 0x000000ffff007224 */ /* 0x000fe200078e0004 */
[----:B-1----:R-:W-:Y:S01]  /*24220*/  @P0 SHF.R.U32.HI R0, RZ, R6, R5 ;  /* 0x00000006ff000219 */ /* 0x002fe20000011605 */
[----:B------:R-:W0:Y:S04]  /*24230*/  S2R R8, SR_TID.X ;  /* 0x0000000000087919 */ /* 0x000e280000002100 */
[----:B------:R-:W-:-:S04]  /*24240*/  IMAD.MOV R5, RZ, RZ, -R0 ;  /* 0x000000ffff057224 */ /* 0x000fc800078e0a00 */
[----:B------:R-:W-:Y:S01]  /*24250*/  IMAD R4, R7, R5, R4 ;  /* 0x0000000507047224 */ /* 0x000fe200078e0204 */
[----:B------:R-:W-:Y:S01]  /*24260*/  SHF.R.S32.HI R5, RZ, 0x1f, R0 ;  /* 0x0000001fff057819 */ /* 0x000fe20000011400 */
[----:B------:R-:W-:-:S04]  /*24270*/  IMAD.WIDE.U32 R2, R0, UR4, R2 ;  /* 0x0000000400027c25 */ /* 0x000fc8000f8e0002 */
[----:B------:R-:W-:-:S04]  /*24280*/  IMAD R5, R5, UR4, RZ ;  /* 0x0000000405057c24 */ /* 0x000fc8000f8e02ff */
[----:B------:R-:W-:Y:S01]  /*24290*/  IMAD R0, R0, UR5, R5 ;  /* 0x0000000500007c24 */ /* 0x000fe2000f8e0205 */
[----:B------:R-:W-:-:S04]  /*242a0*/  ULDC.64 UR4, c[0x0][0x2c8] ;  /* 0x0000b20000047ab9 */ /* 0x000fc80000000a00 */
[----:B------:R-:W-:Y:S02]  /*242b0*/  IADD3 R3, R3, R0, RZ ;  /* 0x0000000003037210 */ /* 0x000fe40007ffe0ff */
[----:B------:R-:W-:-:S05]  /*242c0*/  SHF.R.S32.HI R0, RZ, 0x1f, R4 ;  /* 0x0000001fff007819 */ /* 0x000fca0000011404 */
[----:B------:R-:W-:Y:S02]  /*242d0*/  IMAD R0, R0, UR4, RZ ;  /* 0x0000000400007c24 */ /* 0x000fe4000f8e02ff */
[----:B------:R-:W-:-:S04]  /*242e0*/  IMAD.WIDE.U32 R2, R4, UR4, R2 ;  /* 0x0000000404027c25 */ /* 0x000fc8000f8e0002 */
[----:B------:R-:W-:Y:S01]  /*242f0*/  IMAD R4, R4, UR5, R0 ;  /* 0x0000000504047c24 */ /* 0x000fe2000f8e0200 */
[----:B------:R-:W-:Y:S01]  /*24300*/  ULDC.64 UR4, c[0x0][0x280] ;  /* 0x0000a00000047ab9 */ /* 0x000fe20000000a00 */
[----:B0-----:R-:W-:Y:S02]  /*24310*/  IMAD.SHL.U32 R8, R8, 0x8, RZ ;  /* 0x0000000808087824 */ /* 0x001fe400078e00ff */
[----:B------:R-:W-:Y:S01]  /*24320*/  IMAD.IADD R3, R3, 0x1, R4 ;  /* 0x0000000103037824 */ /* 0x000fe200078e0204 */
[----:B------:R-:W-:Y:S01]  /*24330*/  LEA R4, P0, R2, UR4, 0x1 ;  /* 0x0000000402047c11 */ /* 0x000fe2000f8008ff */
[----:B------:R-:W-:Y:S01]  /*24340*/  ULDC UR4, c[0x0][0x2b8] ;  /* 0x0000ae0000047ab9 */ /* 0x000fe20000000800 */
[----:B------:R-:W-:Y:S02]  /*24350*/  LOP3.LUT R8, R8, 0x38, RZ, 0xc0, !PT ;  /* 0x0000003808087812 */ /* 0x000fe400078ec0ff */
[----:B------:R-:W-:Y:S01]  /*24360*/  LEA.HI.X R3, R2, UR5, R3, 0x1, P0 ;  /* 0x0000000502037c11 */ /* 0x000fe200080f0c03 */
[----:B------:R-:W-:Y:S01]  /*24370*/  UMOV UR5, 0xffffffff ;  /* 0xffffffff00057882 */ /* 0x000fe20000000000 */
[----:B------:R-:W-:-:S02]  /*24380*/  ISETP.GE.AND P3, PT, R8, UR4, PT ;  /* 0x0000000408007c0c */ /* 0x000fc4000bf66270 */
[----:B------:R-:W-:Y:S02]  /*24390*/  ISETP.GE.AND P0, PT, R12, UR4, PT ;  /* 0x000000040c007c0c */ /* 0x000fe4000bf06270 */
[----:B------:R-:W-:Y:S01]  /*243a0*/  ISETP.GE.AND P1, PT, R9, UR4, PT ;  /* 0x0000000409007c0c */ /* 0x000fe2000bf26270 */
[----:B------:R-:W-:-:S12]  /*243b0*/  BRA.DIV UR5, `(.L_x_2028) ;  /* 0x00000052055c7947 */ /* 0x000fd8000b800000 */
[----:B------:R-:W2:Y:S04]  /*243c0*/  LDL.LU R6, [R1+0x3c] ;  /* 0x00003c0001067983 */ /* 0x000ea80000300800 */
[----:B------:R-:W3:Y:S04]  /*243d0*/  LDL.LU R11, [R1+0x34] ;  /* 0x00003400010b7983 */ /* 0x000ee80000300800 */
[----:B------:R-:W4:Y:S01]  /*243e0*/  LDL R9, [R1+0x2c] ;  /* 0x00002c0001097983 */ /* 0x000f220000100800 */
[----:B------:R-:W-:Y:S01]  /*243f0*/  ULDC.64 UR4, c[0x0][0x208] ;  /* 0x0000820000047ab9 */ /* 0x000fe20000000a00 */
[----:B--2---:R-:W-:-:S02]  /*24400*/  IMAD R2, R6, R7, RZ ;  /* 0x0000000706027224 */ /* 0x004fc400078e02ff */
[----:B------:R-:W0:Y:S01]  /*24410*/  SHFL.IDX PT, R7, R4, RZ, 0x181f ;  /* 0x00181fff04077589 */ /* 0x000e2200000e0000 */
[----:B---3--:R-:W-:-:S03]  /*24420*/  IMAD.IADD R0, R10, 0x1, R11 ;  /* 0x000000010a007824 */ /* 0x008fc600078e020b */
[----:B------:R-:W1:Y:S01]  /*24430*/  SHFL.IDX PT, R6, R3, RZ, 0x181f ;  /* 0x00181fff03067589 */ /* 0x000e6200000e0000 */
[C---:B------:R-:W-:Y:S01]  /*24440*/  VIADD R5, R0.reuse, 0x10 ;  /* 0x0000001000057836 */ /* 0x040fe20000000000 */
[----:B------:R-:W-:-:S13]  /*24450*/  ISETP.GE.AND P2, PT, R0, R2, PT ;  /* 0x000000020000720c */ /* 0x000fda0003f46270 */
[----:B0-----:R-:W-:-:S05]  /*24460*/  @!P2 LEA R7, P4, R8, R7, 0x1 ;  /* 0x000000070807a211 */ /* 0x001fca00078808ff */
[----:B-1----:R-:W-:-:S05]  /*24470*/  @!P2 IMAD.X R6, RZ, RZ, R6, P4 ;  /* 0x000000ffff06a224 */ /* 0x002fca00020e0606 */
[----:B------:R-:W-:-:S04]  /*24480*/  @!P2 LOP3.LUT R7, R7, R6, RZ, 0x3c, !PT ;  /* 0x000000060707a212 */ /* 0x000fc800078e3cff */
[----:B------:R-:W-:-:S04]  /*24490*/  @!P2 LOP3.LUT R6, R7, R6, RZ, 0x3c, !PT ;  /* 0x000000060706a212 */ /* 0x000fc800078e3cff */
[----:B------:R-:W-:-:S05]  /*244a0*/  @!P2 LOP3.LUT R7, R7, R6, RZ, 0x3c, !PT ;  /* 0x000000060707a212 */ /* 0x000fca00078e3cff */
[----:B------:R-:W-:Y:S01]  /*244b0*/  @!PT LDS RZ, [RZ] ;  /* 0x00000000fffff984 */ /* 0x000fe20000000800 */
[----:B----4-:R-:W-:Y:S04]  /*244c0*/  @!P2 LDGSTS.E.BYPASS.LTC128B.128 [R9+0xc400], desc[UR4][R6.64], !P3 ;  /* 0x0c4000000609afae */ /* 0x010fe8000d901d44 */
        /* <DEDUP_REMOVED lines=64> */
[----:B------:R0:W1:Y:S04]  /*248d0*/  SHFL.IDX PT, R5, R3, 0x7, 0x181f ;  /* 0x00f81f0003057f89 */ /* 0x00006800000e0000 */
[----:B------:R0:W-:Y:S04]  /*248e0*/  @!P2 LDGSTS.E.BYPASS.LTC128B.128 [R9+0xf400], desc[UR4][R6.64], !P3 ;  /* 0x0f4000000609afae */ /* 0x0001e8000d901d44 */
[----:B------:R0:W-:Y:S04]  /*248f0*/  @!P2 LDGSTS.E.BYPASS.LTC128B.128 [R9+0x13400], desc[UR4][R6.64+0x80], !P0 ;  /* 0x134000800609afae */ /* 0x0001e8000c101d44 */
[----:B------:R0:W-:Y:S04]  /*24900*/  @!P2 LDGSTS.E.BYPASS.LTC128B.128 [R9+0x17400], desc[UR4][R6.64+0x100], !P1 ;  /* 0x174001000609afae */ /* 0x0001e8000c901d44 */
[----:B------:R0:W2:Y:S02]  /*24910*/  SHFL.IDX PT, R3, R4, 0x7, 0x181f ;  /* 0x00f81f0004037f89 */ /* 0x0000a400000e0000 */
.L_x_2188:
[----:B------:R-:W-:Y:S01]  /*24920*/  VIADD R0, R0, 0x70 ;  /* 0x0000007000007836 */ /* 0x000fe20000000000 */
[----:B------:R-:W-:Y:S04]  /*24930*/  BSSY B0, `(.L_x_2029) ;  /* 0x000000d000007945 */ /* 0x000fe80003800000 */
[----:B------:R-:W-:-:S13]  /*24940*/  ISETP.GE.AND P2, PT, R0, R2, PT ;  /* 0x000000020000720c */ /* 0x000fda0003f46270 */
[----:B------:R-:W-:Y:S05]  /*24950*/  @P2 BRA `(.L_x_2030) ;  /* 0x0000000000282947 */ /* 0x000fea0003800000 */
[----:B0-----:R-:W3:Y:S01]  /*24960*/  LDL R4, [R1+0x2c] ;  /* 0x00002c0001047983 */ /* 0x001ee20000100800 */
[----:B--2---:R-:W-:Y:S01]  /*24970*/  LEA R2, P2, R8, R3, 0x1 ;  /* 0x0000000308027211 */ /* 0x004fe200078408ff */
[----:B------:R-:W-:-:S04]  /*24980*/  ULDC.64 UR4, c[0x0][0x208] ;  /* 0x0000820000047ab9 */ /* 0x000fc80000000a00 */
[----:B-1----:R-:W-:-:S05]  /*24990*/  IMAD.X R3, RZ, RZ, R5, P2 ;  /* 0x000000ffff037224 */ /* 0x002fca00010e0605 */
[----:B------:R-:W-:Y:S01]  /*249a0*/  @!PT LDS RZ, [RZ] ;  /* 0x00000000fffff984 */ /* 0x000fe20000000800 */
[----:B------:R-:W-:Y:S01]  /*249b0*/  @!PT LDS RZ, [RZ] ;  /* 0x00000000fffff984 */ /* 0x000fe20000000800 */
[----:B------:R-:W-:Y:S01]  /*249c0*/  @!PT LDS RZ, [RZ] ;  /* 0x00000000fffff984 */ /* 0x000fe20000000800 */
[----:B---3--:R3:W-:Y:S04]  /*249d0*/  LDGSTS.E.BYPASS.LTC128B.128 [R4+0xfc00], desc[UR4][R2.64], !P3 ;  /* 0x0fc0000002047fae */ /* 0x0087e8000d901d44 */
[----:B------:R3:W-:Y:S04]  /*249e0*/  LDGSTS.E.BYPASS.LTC128B.128 [R4+0x13c00], desc[UR4][R2.64+0x80], !P0 ;  /* 0x13c0008002047fae */ /* 0x0007e8000c101d44 */
[----:B------:R3:W-:Y:S02]  /*249f0*/  LDGSTS.E.BYPASS.LTC128B.128 [R4+0x17c00], desc[UR4][R2.64+0x100], !P1 ;  /* 0x17c0010002047fae */ /* 0x0007e4000c901d44 */
.L_x_2030:
[----:B------:R-:W-:Y:S05]  /*24a00*/  BSYNC B0 ;  /* 0x0000000000007941 */ /* 0x000fea0003800000 */
.L_x_2029:
[----:B------:R4:W5:Y:S01]  /*24a10*/  LDL R8, [R1] ;  /* 0x0000000001087983 */ /* 0x0009620000100800 */
[----:B------:R-:W-:Y:S01]  /*24a20*/  PLOP3.LUT P0, PT, PT, PT, PT, 0x80, 0x0 ;  /* 0x000000000000781c */ /* 0x000fe20003f0f070 */
[----:B------:R-:W-:-:S12]  /*24a30*/  NOP ;  /* 0x0000000000007918 */ /* 0x000fd80000000000 */
.L_x_2031:
[----:B---3--:R-:W3:Y:S01]  /*24a40*/  LDL R2, [R1] ;  /* 0x0000000001027983 */ /* 0x008ee20000100800 */
[----:B------:R-:W-:Y:S02]  /*24a50*/  PLOP3.LUT P1, PT, P1, P0, PT, 0xa2, 0x0 ;  /* 0x000000000000781c */ /* 0x000fe40000f21472 */
[----:B---3--:R-:W-:-:S08]  /*24a60*/  @P0 R2UR P1, UR4, R2 ;  /* 0x00000000020402ca */ /* 0x008fd00000020000 */
[----:B------:R-:W-:-:S05]  /*24a70*/  @P0 PLOP3.LUT P0, PT, P1, PT, PT, 0x80, 0x0 ;  /* 0x000000000000081c */ /* 0x000fca0000f0f070 */
[----:B------:R-:W-:Y:S01]  /*24a80*/  @!P1 SYNCS.ARRIVE.TRANS64.RED.A0T1 RZ, [UR4+0x2a800], RZ ;  /* 0x02a800ffffff99a7 */ /* 0x000fe20008200404 */
[----:B------:R-:W-:Y:S07]  /*24a90*/  @!P1 ARRIVES.LDGSTSBAR.64.TRANSCNT [UR4+0x2a800] ;  /* 0x02a80000ff0099b0 */ /* 0x000fee0008000a84 */
[----:B------:R-:W-:Y:S05]  /*24aa0*/  @P0 BRA.U.ANY `(.L_x_2031) ;  /* 0xfffffffd00e40947 */ /* 0x000fea000393ffff */
[----:B0-2---:R-:W2:Y:S02]  /*24ab0*/  LDL.LU R3, [R1+0x48] ;  /* 0x0000480001037983 */ /* 0x005ea40000300800 */
        /* <DEDUP_REMOVED lines=9> */
[----:B------:R-:W2:Y:S03]  /*24b50*/  SYNCS.PHASECHK.TRANS64.TRYWAIT P0, [R2+URZ+0x2a820], R0 ;  /* 0x02a82000020075a7 */ /* 0x000ea6000800017f */
[----:B0-2---:R-:W-:Y:S05]  /*24b60*/  @!P0 BRA `(.L_x_2033) ;  /* 0x00000054005c8947 */ /* 0x005fea0003800000 */
.L_x_2189:
[----:B------:R-:W-:Y:S05]  /*24b70*/  BSYNC B0 ;  /* 0x0000000000007941 */ /* 0x000fea0003800000 */
.L_x_2032:
[----:B------:R-:W2:Y:S04]  /*24b80*/  LDL R3, [R1+0x38] ;  /* 0x0000380001037983 */ /* 0x000ea80000100800 */
[----:B0-----:R-:W3:Y:S01]  /*24b90*/  LDL R2, [R1+0x30] ;  /* 0x0000300001027983 */ /* 0x001ee20000100800 */
[----:B------:R-:W-:Y:S01]  /*24ba0*/  BSSY B0, `(.L_x_2034) ;  /* 0x000022b000007945 */ /* 0x000fe20003800000 */
[----:B--2---:R-:W-:-:S05]  /*24bb0*/  VIADD R0, R3, 0xfffffffe ;  /* 0xfffffffe03007836 */ /* 0x004fca0000000000 */
[----:B---3--:R-:W-:-:S13]  /*24bc0*/  ISETP.GE.AND P0, PT, R0, R2, PT ;  /* 0x000000020000720c */ /* 0x008fda0003f06270 */
[----:B------:R-:W-:Y:S05]  /*24bd0*/  @!P0 BRA `(.L_x_2035) ;  /* 0x00000020009c8947 */ /* 0x000fea0003800000 */
[----:B------:R-:W-:Y:S01]  /*24be0*/  LOP3.LUT R2, RZ, R2, RZ, 0x33, !PT ;  /* 0x00000002ff027212 */ /* 0x000fe200078e33ff */
[----:B------:R-:W-:Y:S01]  /*24bf0*/  BSSY B2, `(.L_x_2036) ;  /* 0x00000bb000027945 */ /* 0x000fe20003800000 */
[----:B-----5:R-:W-:-:S04]  /*24c00*/  IADD3 R8, -R3, RZ, RZ ;  /* 0x000000ff03087210 */ /* 0x020fc80007ffe1ff */
[----:B------:R-:W-:-:S05]  /*24c10*/  VIADDMNMX R8, R8, 0x1, R2, !PT ;  /* 0x0000000108087846 */ /* 0x000fca0007800102 */
[----:B------:R-:W-:-:S05]  /*24c20*/  IMAD.IADD R2, R3, 0x1, R8 ;  /* 0x0000000103027824 */ /* 0x000fca00078e0208 */
[----:B------:R-:W-:-:S04]  /*24c30*/  LOP3.LUT R2, R2, 0x1, RZ, 0xc0, !PT ;  /* 0x0000000102027812 */ /* 0x000fc800078ec0ff */
[----:B------:R-:W-:-:S13]  /*24c40*/  ISETP.NE.U32.AND P0, PT, R2, 0x1, PT ;  /* 0x000000010200780c */ /* 0x000fda0003f05070 */
[----:B------:R-:W-:Y:S05]  /*24c50*/  @P0 BRA `(.L_x_2037) ;  /* 0x0000000800d00947 */ /* 0x000fea0003800000 */
[----:B-1----:R-:W2:Y:S04]  /*24c60*/  LDL R5, [R1+0x4] ;  /* 0x0000040001057983 */ /* 0x002ea80000100800 */
[----:B------:R-:W3:Y:S04]  /*24c70*/  LDL R4, [R1+0x8] ;  /* 0x0000080001047983 */ /* 0x000ee80000100800 */
[----:B------:R-:W5:Y:S01]  /*24c80*/  LDL R3, [R1+0x18] ;  /* 0x0000180001037983 */ /* 0x000f620000100800 */
[----:B------:R-:W-:Y:S01]  /*24c90*/  BSSY B1, `(.L_x_2038) ;  /* 0x00000ac000017945 */ /* 0x000fe20003800000 */
[----:B--2---:R-:W-:Y:S01]  /*24ca0*/  LOP3.LUT P1, RZ, R5, 0x4, RZ, 0xc0, !PT ;  /* 0x0000000405ff7812 */ /* 0x004fe2000782c0ff */
[----:B---3--:R-:W-:-:S05]  /*24cb0*/  VIADD R7, R4, 0x1 ;  /* 0x0000000104077836 */ /* 0x008fca0000000000 */
[----:B------:R-:W-:-:S04]  /*24cc0*/  ISETP.NE.AND P0, PT, R7, 0x2, PT ;  /* 0x000000020700780c */ /* 0x000fc80003f05270 */
[----:B------:R-:W-:Y:S02]  /*24cd0*/  SEL R9, RZ, 0x1, P0 ;  /* 0x00000001ff097807 */ /* 0x000fe40000000000 */
[----:B------:R-:W-:Y:S02]  /*24ce0*/  SEL R7, R7, RZ, P0 ;  /* 0x000000ff07077207 */ /* 0x000fe40000000000 */
[----:B-----5:R-:W-:Y:S01]  /*24cf0*/  LOP3.LUT R9, R3, R9, RZ, 0x3c, !PT ;  /* 0x0000000903097212 */ /* 0x020fe200078e3cff */
        /* <DEDUP_REMOVED lines=10> */
[----:B------:R-:W-:Y:S01]  /*24da0*/  ULDC.64 UR8, c[0x0][0x208] ;  /* 0x0000820000087ab9 */ /* 0x000fe20000000a00 */
        /* <DEDUP_REMOVED lines=15> */
.L_x_2040:
[----:B------:R-:W2:Y:S01]  /*24ea0*/  LDL R2, [R1] ;  /* 0x0000000001027983 */ /* 0x000ea20000100800 */
[----:B------:R-:W-:Y:S01]  /*24eb0*/  BSSY B3, `(.L_x_2041) ;  /* 0x0000005000037945 */ /* 0x000fe20003800000 */
[----:B--2---:R-:W-:Y:S02]  /*24ec0*/  LEA R3, R7, R2, 0x3 ;  /* 0x0000000207037211 */ /* 0x004fe400078e18ff */
[----:B------:R-:W-:-:S04]  /*24ed0*/  SHF.L.U32 R2, R9, 0x1f, RZ ;  /* 0x0000001f09027819 */ /* 0x000fc800000006ff */
[----:B------:R-:W1:Y:S02]  /*24ee0*/  SYNCS.PHASECHK.TRANS64.TRYWAIT P0, [R3+URZ+0x2a840], R2 ;  /* 0x02a84002030075a7 */ /* 0x000e64000800017f */
[----:B-1----:R-:W-:Y:S05]  /*24ef0*/  @!P0 BRA `(.L_x_2042) ;  /* 0x0000005000908947 */ /* 0x002fea0003800000 */
.L_x_2190:
[----:B------:R-:W-:Y:S05]  /*24f00*/  BSYNC B3 ;  /* 0x0000000000037941 */ /* 0x000fea0003800000 */
.L_x_2041:
[----:B0-----:R-:W0:Y:S01]  /*24f10*/  S2R R5, SR_TID.X ;  /* 0x0000000000057919 */ /* 0x001e220000002100 */
        /* <DEDUP_REMOVED lines=10> */
.L_x_2044:
[----:B------:R-:W-:Y:S05]  /*24fc0*/  BSYNC B3 ;  /* 0x0000000000037941 */ /* 0x000fea0003800000 */
.L_x_2043:
        /* <DEDUP_REMOVED lines=13> */
.L_x_2045:
        /* <DEDUP_REMOVED lines=16> */
.L_x_2046:
        /* <DEDUP_REMOVED lines=11> */
[----:B------:R-:W-:Y:S01]  /*25250*/  UMOV UR6, 0x0 ;  /* 0x0000000000067882 */ /* 0x000fe20000000000 */
[----:B------:R-:W-:Y:S01]  /*25260*/  IADD3 R5, R6, 0x1e400, RZ ;  /* 0x0001e40006057810 */ /* 0x000fe20007ffe0ff */
[----:B------:R-:W-:Y:S01]  /*25270*/  UMOV UR7, 0x14f00000 ;  /* 0x14f0000000077882 */ /* 0x000fe20000000000 */
[----:B------:R-:W-:-:S09]  /*25280*/  UMOV UR10, 0x80 ;  /* 0x00000080000a7882 */ /* 0x000fd20000000000 */
.L_x_2047:
        /* <DEDUP_REMOVED lines=11> */
[----:B------:R-:W3:Y:S04]  /*25340*/  LDL R12, [R1] ;  /* 0x00000000010c7983 */ /* 0x000ee80000100800 */
[----:B------:R-:W3:Y:S01]  /*25350*/  LDL R6, [R1+0x8] ;  /* 0x0000080001067983 */ /* 0x000ee20000100800 */
[----:B------:R-:W-:Y:S01]  /*25360*/  BSSY B3, `(.L_x_2048) ;  /* 0x0000005000037945 */ /* 0x000fe20003800000 */
[----:B--2---:R-:W-:Y:S01]  /*25370*/  SHF.L.U32 R3, R13, 0x1f, RZ ;  /* 0x0000001f0d037819 */ /* 0x004fe200000006ff */
[----:B---3--:R-:W-:-:S04]  /*25380*/  IMAD R2, R6, 0x8, R12 ;  /* 0x0000000806027824 */ /* 0x008fc800078e020c */
[----:B------:R-:W0:Y:S02]  /*25390*/  SYNCS.PHASECHK.TRANS64.TRYWAIT P0, [R2+URZ+0x2a860], R3 ;  /* 0x02a86003020075a7 */ /* 0x000e24000800017f */
[----:B0-----:R-:W-:Y:S05]  /*253a0*/  @!P0 BRA `(.L_x_2049) ;  /* 0x0000004c00788947 */ /* 0x001fea0003800000 */
.L_x_2191:
[----:B------:R-:W-:Y:S05]  /*253b0*/  BSYNC B3 ;  /* 0x0000000000037941 */ /* 0x000fea0003800000 */
.L_x_2048:
        /* <DEDUP_REMOVED lines=10> */
.L_x_2050:
[----:B------:R-:W2:Y:S01]  /*25460*/  LDL R3, [R1+0x4] ;  /* 0x0000040001037983 */ /* 0x000ea20000100800 */
[----:B------:R-:W-:Y:S01]  /*25470*/  BSSY B3, `(.L_x_2051) ;  /* 0x0000004000037945 */ /* 0x000fe20003800000 */
[----:B--2---:R-:W-:-:S13]  /*25480*/  LOP3.LUT P0, RZ, R3, 0x8, RZ, 0xc0, !PT ;  /* 0x0000000803ff7812 */ /* 0x004fda000780c0ff */
[----:B------:R-:W-:Y:S05]  /*25490*/  @P0 BRA `(.L_x_2052) ;  /* 0x0000000000040947 */ /* 0x000fea0003800000 */
[----:B------:R-:W-:Y:S01]  /*254a0*/  BPT.TRAP 0x1 ;  /* 0x000000040000795c */ /* 0x000fe20000300000 */
.L_x_2052:
[----:B------:R-:W-:Y:S05]  /*254b0*/  BSYNC B3 ;  /* 0x0000000000037941 */ /* 0x000fea0003800000 */
.L_x_2051:
[----:B------:R-:W2:Y:S04]  /*254c0*/  LDL R12, [R1] ;  /* 0x00000000010c7983 */ /* 0x000ea80000100800 */
        /* <DEDUP_REMOVED lines=10> */
[----:B--2---:R-:W-:-:S02]  /*25570*/  IMAD R6, R6, 0x6000, R12 ;  /* 0x0000600006067824 */ /* 0x004fc400078e020c */
[----:B---3--:R-:W-:Y:S02]  /*25580*/  IMAD R3, R3, 0x60, R5 ;  /* 0x0000006003037824 */ /* 0x008fe400078e0205 */
[----:B------:R-:W-:-:S07]  /*25590*/  VIADD R5, R6, 0x400 ;  /* 0x0000040006057836 */ /* 0x000fce0000000000 */
.L_x_2053:
        /* <DEDUP_REMOVED lines=12> */
[----:B------:R-:W-:Y:S01]  /*25660*/  PLOP3.LUT P0, PT, PT, PT, PT, 0x80, 0x0 ;  /* 0x000000000000781c */ /* 0x000fe20003f0f070 */
[----:B------:R-:W-:Y:S01]  /*25670*/  UMOV UR6, 0x0 ;  /* 0x0000000000067882 */ /* 0x000fe20000000000 */
[----:B------:R-:W-:-:S11]  /*25680*/  UMOV UR7, 0x14f00000 ;  /* 0x14f0000000077882 */ /* 0x000fd60000000000 */
.L_x_2054:
        /* <DEDUP_REMOVED lines=12> */
.L_x_2039:
[----:B------:R-:W-:Y:S05]  /*25750*/  BSYNC B1 ;  /* 0x0000000000017941 */ /* 0x000fea0003800000 */
.L_x_2038:
[----:B0-----:R-:W2:Y:S04]  /*25760*/  LDL R0, [R1+0x38] ;  /* 0x0000380001007983 */ /* 0x001ea80000100800 */
[----:B------:R0:W-:Y:S04]  /*25770*/  STL [R1+0x8], R7 ;  /* 0x0000080701007387 */ /* 0x0001e80000100800 */
[----:B------:R0:W-:Y:S02]  /*25780*/  STL [R1+0x18], R9 ;  /* 0x0000180901007387 */ /* 0x0001e40000100800 */
[----:B0-2---:R-:W-:-:S07]  /*25790*/  IADD3 R0, R0, -0x3, RZ ;  /* 0xfffffffd00007810 */ /* 0x005fce0007ffe0ff */
.L_x_2037:
[----:B------:R-:W-:Y:S05]  /*257a0*/  BSYNC B2 ;  /* 0x0000000000027941 */ /* 0x000fea0003800000 */
.L_x_2036:
[----:B------:R-:W2:Y:S01]  /*257b0*/  LDL.LU R2, [R1+0x38] ;  /* 0x0000380001027983 */ /* 0x000ea20000300800 */
[----:B------:R-:W-:Y:S01]  /*257c0*/  VIADD R8, R8, 0xfffffffe ;  /* 0xfffffffe08087836 */ /* 0x000fe20000000000 */
[----:B--2---:R-:W-:-:S04]  /*257d0*/  LOP3.LUT R2, RZ, R2, RZ, 0x33, !PT ;  /* 0x00000002ff027212 */ /* 0x004fc800078e33ff */
[----:B------:R-:W-:-:S13]  /*257e0*/  ISETP.NE.AND P0, PT, R8, R2, PT ;  /* 0x000000020800720c */ /* 0x000fda0003f05270 */
[----:B------:R-:W-:Y:S05]  /*257f0*/  @!P0 BRA `(.L_x_2035) ;  /* 0x0000001400948947 */ /* 0x000fea0003800000 */
[----:B------:R-:W-:-:S07]  /*25800*/  IMAD.MOV.U32 R9, RZ, RZ, R17 ;  /* 0x000000ffff097224 */ /* 0x000fce00078e0011 */
.L_x_2089:
[----:B------:R-:W2:Y:S04]  /*25810*/  LDL R4, [R1+0x4] ;  /* 0x0000040001047983 */ /* 0x000ea80000100800 */
[----:B------:R-:W3:Y:S04]  /*25820*/  LDL R3, [R1+0x8] ;  /* 0x0000080001037983 */ /* 0x000ee80000100800 */
[----:B------:R-:W5:Y:S01]  /*25830*/  LDL R2, [R1+0x18] ;  /* 0x0000180001027983 */ /* 0x000f620000100800 */
[----:B------:R-:W-:Y:S05]  /*25840*/  YIELD ;  /* 0x0000000000007946 */ /* 0x000fea0003800000 */
[----:B------:R-:W-:Y:S01]  /*25850*/  BSSY B1, `(.L_x_2055) ;  /* 0x00000ac000017945 */ /* 0x000fe20003800000 */
[----:B--2---:R-:W-:Y:S01]  /*25860*/  LOP3.LUT P1, RZ, R4, 0x4, RZ, 0xc0, !PT ;  /* 0x0000000404ff7812 */ /* 0x004fe2000782c0ff */
[----:B---3--:R-:W-:-:S05]  /*25870*/  VIADD R4, R3, 0x1 ;  /* 0x0000000103047836 */ /* 0x008fca0000000000 */
[----:B------:R-:W-:-:S04]  /*25880*/  ISETP.NE.AND P0, PT, R4, 0x2, PT ;  /* 0x000000020400780c */ /* 0x000fc80003f05270 */
[----:B-1----:R-:W-:Y:S02]  /*25890*/  SEL R5, RZ, 0x1, P0 ;  /* 0x00000001ff057807 */ /* 0x002fe40000000000 */
[----:B------:R-:W-:Y:S02]  /*258a0*/  SEL R4, R4, RZ, P0 ;  /* 0x000000ff04047207 */ /* 0x000fe40000000000 */
[----:B-----5:R-:W-:Y:S01]  /*258b0*/  LOP3.LUT R5, R2, R5, RZ, 0x3c, !PT ;  /* 0x0000000502057212 */ /* 0x020fe200078e3cff */
        /* <DEDUP_REMOVED lines=21> */
[----:B------:R-:W-:-:S05]  /*25a10*/  IMAD.WIDE.U32 R2, R8, UR6, R2 ;  /* 0x0000000608027c25 */ /* 0x000fca000f8e0002 */
[----:B------:R-:W-:Y:S02]  /*25a20*/  IADD3 R3, R7, R3, RZ ;  /* 0x0000000307037210 */ /* 0x000fe40007ffe0ff */
[----:B------:R-:W-:-:S04]  /*25a30*/  LEA R8, P0, R2, UR4, 0x2 ;  /* 0x0000000402087c11 */ /* 0x000fc8000f8010ff */
[----:B------:R-:W-:-:S06]  /*25a40*/  LEA.HI.X R9, R2, UR5, R3, 0x2, P0 ;  /* 0x0000000502097c11 */ /* 0x000fcc00080f1403 */
[----:B------:R0:W5:Y:S03]  /*25a50*/  LDG.E R9, desc[UR8][R8.64] ;  /* 0x0000000808097981 */ /* 0x000166000c1e1900 */
.L_x_2057:
[----:B------:R-:W2:Y:S01]  /*25a60*/  LDL R2, [R1] ;  /* 0x0000000001027983 */ /* 0x000ea20000100800 */
[----:B------:R-:W-:Y:S01]  /*25a70*/  BSSY B2, `(.L_x_2058) ;  /* 0x0000005000027945 */ /* 0x000fe20003800000 */
[----:B--2---:R-:W-:Y:S01]  /*25a80*/  IMAD R3, R4, 0x8, R2 ;  /* 0x0000000804037824 */ /* 0x004fe200078e0202 */
[----:B------:R-:W-:-:S04]  /*25a90*/  SHF.L.U32 R2, R5, 0x1f, RZ ;  /* 0x0000001f05027819 */ /* 0x000fc800000006ff */
[----:B------:R-:W1:Y:S02]  /*25aa0*/  SYNCS.PHASECHK.TRANS64.TRYWAIT P0, [R3+URZ+0x2a840], R2 ;  /* 0x02a84002030075a7 */ /* 0x000e64000800017f */
[----:B-1----:R-:W-:Y:S05]  /*25ab0*/  @!P0 BRA `(.L_x_2059) ;  /* 0x0000004400c88947 */ /* 0x002fea0003800000 */
.L_x_2192:
[----:B------:R-:W-:Y:S05]  /*25ac0*/  BSYNC B2 ;  /* 0x0000000000027941 */ /* 0x000fea0003800000 */
.L_x_2058:
[----:B------:R-:W2:Y:S01]  /*25ad0*/  S2R R7, SR_TID.X ;  /* 0x0000000000077919 */ /* 0x000ea20000002100 */
[----:B------:R-:W-:Y:S01]  /*25ae0*/  BSSY B2, `(.L_x_2060) ;  /* 0x000000a000027945 */ /* 0x000fe20003800000 */
[----:B--2---:R-:W-:-:S04]  /*25af0*/  LOP3.LUT R7, R7, 0x7f, RZ, 0xc0, !PT ;  /* 0x0000007f07077812 */ /* 0x004fc800078ec0ff */
[----:B------:R-:W-:-:S13]  /*25b00*/  ISETP.NE.AND P0, PT, R7, RZ, PT ;  /* 0x000000ff0700720c */ /* 0x000fda0003f05270 */
[----:B------:R-:W-:Y:S05]  /*25b10*/  @P0 BRA `(.L_x_2061) ;  /* 0x0000000000180947 */ /* 0x000fea0003800000 */
[----:B------:R-:W2:Y:S01]  /*25b20*/  LDL R7, [R1+0x4] ;  /* 0x0000040001077983 */ /* 0x000ea20000100800 */
[----:B-1----:R-:W-:-:S04]  /*25b30*/  IMAD.MOV.U32 R2, RZ, RZ, 0x9000 ;  /* 0x00009000ff027424 */ /* 0x002fc800078e00ff */
[----:B------:R3:W-:Y:S01]  /*25b40*/  SYNCS.ARRIVE.TRANS64 RZ, [R3+URZ+0x2a830], R2 ;  /* 0x02a8300203ff79a7 */ /* 0x0007e2000800003f */
[----:B--2---:R-:W-:-:S13]  /*25b50*/  LOP3.LUT P1, RZ, R7, 0x1, RZ, 0xc0, !PT ;  /* 0x0000000107ff7812 */ /* 0x004fda000782c0ff */
[----:B---3--:R-:W-:Y:S05]  /*25b60*/  @!P1 BRA `(.L_x_2061) ;  /* 0x0000000000049947 */ /* 0x008fea0003800000 */
[----:B------:R-:W-:Y:S01]  /*25b70*/  BPT.TRAP 0x1 ;  /* 0x000000040000795c */ /* 0x000fe20000300000 */
.L_x_2061:
[----:B------:R-:W-:Y:S05]  /*25b80*/  BSYNC B2 ;  /* 0x0000000000027941 */ /* 0x000fea0003800000 */
.L_x_2060:
        /* <DEDUP_REMOVED lines=12> */
[----:B0-----:R-:W-:-:S08]  /*25c50*/  VIADD R8, R7, 0x18400 ;  /* 0x0001840007087836 */ /* 0x001fd00000000000 */
.L_x_2062:
        /* <DEDUP_REMOVED lines=16> */
.L_x_2063:
        /* <DEDUP_REMOVED lines=15> */
.L_x_2064:
        /* <DEDUP_REMOVED lines=18> */
.L_x_2193:
[----:B------:R-:W-:Y:S05]  /*25f70*/  BSYNC B2 ;  /* 0x0000000000027941 */ /* 0x000fea0003800000 */
.L_x_2065:
        /* <DEDUP_REMOVED lines=10> */
.L_x_2067:
[----:B------:R-:W2:Y:S01]  /*26020*/  LDL R3, [R1+0x4] ;  /* 0x0000040001037983 */ /* 0x000ea20000100800 */
[----:B------:R-:W-:Y:S01]  /*26030*/  BSSY B2, `(.L_x_2068) ;  /* 0x0000004000027945 */ /* 0x000fe20003800000 */
[----:B--2---:R-:W-:-:S13]  /*26040*/  LOP3.LUT P0, RZ, R3, 0x8, RZ, 0xc0, !PT ;  /* 0x0000000803ff7812 */ /* 0x004fda000780c0ff */
[----:B------:R-:W-:Y:S05]  /*26050*/  @P0 BRA `(.L_x_2069) ;  /* 0x0000000000040947 */ /* 0x000fea0003800000 */
[----:B------:R-:W-:Y:S01]  /*26060*/  BPT.TRAP 0x1 ;  /* 0x000000040000795c */ /* 0x000fe20000300000 */
.L_x_2069:
[----:B------:R-:W-:Y:S05]  /*26070*/  BSYNC B2 ;  /* 0x0000000000027941 */ /* 0x000fea0003800000 */
.L_x_2068:
        /* <DEDUP_REMOVED lines=14> */
.L_x_2070:
        /* <DEDUP_REMOVED lines=15> */
.L_x_2071:
        /* <DEDUP_REMOVED lines=11> */
[----:B------:R-:W-:-:S07]  /*26300*/  MOV R17, R9 ;  /* 0x0000000900117202 */ /* 0x000fce0000000f00 */
.L_x_2056:
[----:B------:R-:W-:Y:S05]  /*26310*/  BSYNC B1 ;  /* 0x0000000000017941 */ /* 0x000fea0003800000 */
.L_x_2055:
[----:B------:R-:W2:Y:S01]  /*26320*/  LDL R2, [R1+0x4] ;  /* 0x0000040001027983 */ /* 0x000ea20000100800 */
[----:B------:R-:W-:Y:S01]  /*26330*/  VIADD R3, R4, 0x1 ;  /* 0x0000000104037836 */ /* 0x000fe20000000000 */
[----:B------:R-:W-:Y:S01]  /*26340*/  BSSY B1, `(.L_x_2072) ;  /* 0x00000ac000017945 */ /* 0x000fe20003800000 */
[----:B0-----:R-:W-:-:S03]  /*26350*/  VIADD R6, R0, 0xffffffff ;  /* 0xffffffff00067836 */ /* 0x001fc60000000000 */
        /* <DEDUP_REMOVED lines=13> */
[----:B------:R-:W2:Y:S01]  /*26430*/  LDL R13, [R1+0x24] ;  /* 0x00002400010d7983 */ /* 0x000ea20000100800 */
[----:B------:R-:W1:Y:S01]  /*26440*/  LDC R8, c[0x0][0x43c] ;  /* 0x00010f00ff087b82 */ /* 0x000e620000000800 */
[----:B------:R-:W-:Y:S02]  /*26450*/  ULDC.64 UR6, c[0x0][0x428] ;  /* 0x00010a0000067ab9 */ /* 0x000fe40000000a00 */
[----:B------:R-:W3:Y:S01]  /*26460*/  LDL R12, [R1+0x14] ;  /* 0x00001400010c7983 */ /* 0x000ee20000100800 */
[----:B------:R-:W-:Y:S01]  /*26470*/  ULDC.64 UR8, c[0x0][0x208] ;  /* 0x0000820000087ab9 */ /* 0x000fe20000000a00 */
[----:B-1----:R-:W-:-:S13]  /*26480*/  ISETP.NE.AND P0, PT, R8, 0x1, PT ;  /* 0x000000010800780c */ /* 0x002fda0003f05270 */
[----:B------:R-:W1:Y:S02]  /*26490*/  @P0 LDC.64 R2, c[0x0][0x440] ;  /* 0x00011000ff020b82 */ /* 0x000e640000000a00 */
[----:B-1----:R-:W-:-:S04]  /*264a0*/  @P0 IMAD.HI.U32 R7, R6, R2, RZ ;  /* 0x0000000206070227 */ /* 0x002fc800078e00ff */
        /* <DEDUP_REMOVED lines=10> */
[----:B------:R-:W-:-:S06]  /*26550*/  LEA.HI.X R9, R2, UR5, R3, 0x2, P0 ;  /* 0x0000000502097c11 */ /* 0x000fcc00080f1403 */
[----:B------:R1:W5:Y:S03]  /*26560*/  LDG.E R9, desc[UR8][R8.64] ;  /* 0x0000000808097981 */ /* 0x000366000c1e1900 */
.L_x_2074:
[----:B------:R-:W2:Y:S01]  /*26570*/  LDL R2, [R1] ;  /* 0x0000000001027983 */ /* 0x000ea20000100800 */
[----:B------:R-:W-:Y:S01]  /*26580*/  BSSY B2, `(.L_x_2075) ;  /* 0x0000005000027945 */ /* 0x000fe20003800000 */
[----:B--2---:R-:W-:Y:S02]  /*26590*/  LEA R3, R11, R2, 0x3 ;  /* 0x000000020b037211 */ /* 0x004fe400078e18ff */
[----:B------:R-:W-:-:S04]  /*265a0*/  SHF.L.U32 R2, R10, 0x1f, RZ ;  /* 0x0000001f0a027819 */ /* 0x000fc800000006ff */
[----:B------:R-:W2:Y:S02]  /*265b0*/  SYNCS.PHASECHK.TRANS64.TRYWAIT P0, [R3+URZ+0x2a840], R2 ;  /* 0x02a84002030075a7 */ /* 0x000ea4000800017f */
[----:B--2---:R-:W-:Y:S05]  /*265c0*/  @!P0 BRA `(.L_x_2076) ;  /* 0x0000003c002c8947 */ /* 0x004fea0003800000 */
.L_x_2194:
[----:B------:R-:W-:Y:S05]  /*265d0*/  BSYNC B2 ;  /* 0x0000000000027941 */ /* 0x000fea0003800000 */
.L_x_2075:
[----:B-1----:R-:W1:Y:S01]  /*265e0*/  S2R R8, SR_TID.X ;  /* 0x0000000000087919 */ /* 0x002e620000002100 */
[----:B------:R-:W-:Y:S01]  /*265f0*/  BSSY B2, `(.L_x_2077) ;  /* 0x000000a000027945 */ /* 0x000fe20003800000 */
[----:B-1----:R-:W-:-:S04]  /*26600*/  LOP3.LUT R8, R8, 0x7f, RZ, 0xc0, !PT ;  /* 0x0000007f08087812 */ /* 0x002fc800078ec0ff */
[----:B------:R-:W-:-:S13]  /*26610*/  ISETP.NE.AND P0, PT, R8, RZ, PT ;  /* 0x000000ff0800720c */ /* 0x000fda0003f05270 */
[----:B------:R-:W-:Y:S05]  /*26620*/  @P0 BRA `(.L_x_2078) ;  /* 0x0000000000180947 */ /* 0x000fea0003800000 */
[----:B------:R-:W3:Y:S01]  /*26630*/  LDL R8, [R1+0x4] ;  /* 0x0000040001087983 */ /* 0x000ee20000100800 */
[----:B--2---:R-:W-:-:S04]  /*26640*/  IMAD.MOV.U32 R2, RZ, RZ, 0x9000 ;  /* 0x00009000ff027424 */ /* 0x004fc800078e00ff */
[----:B------:R1:W-:Y:S01]  /*26650*/  SYNCS.ARRIVE.TRANS64 RZ, [R3+URZ+0x2a830], R2 ;  /* 0x02a8300203ff79a7 */ /* 0x0003e2000800003f */
[----:B---3--:R-:W-:-:S13]  /*26660*/  LOP3.LUT P1, RZ, R8, 0x1, RZ, 0xc0, !PT ;  /* 0x0000000108ff7812 */ /* 0x008fda000782c0ff */
[----:B-1----:R-:W-:Y:S05]  /*26670*/  @!P1 BRA `(.L_x_2078) ;  /* 0x0000000000049947 */ /* 0x002fea0003800000 */
[----:B------:R-:W-:Y:S01]  /*26680*/  BPT.TRAP 0x1 ;  /* 0x000000040000795c */ /* 0x000fe20000300000 */
.L_x_2078:
[----:B------:R-:W-:Y:S05]  /*26690*/  BSYNC B2 ;  /* 0x0000000000027941 */ /* 0x000fea0003800000 */
.L_x_2077:
[----:B0-----:R-:W3:Y:S04]  /*266a0*/  LDL R10, [R1] ;  /* 0x00000000010a7983 */ /* 0x001ee80000100800 */
        /* <DEDUP_REMOVED lines=13> */
.L_x_2079:
        /* <DEDUP_REMOVED lines=16> */
.L_x_2080:
        /* <DEDUP_REMOVED lines=15> */
.L_x_2081:
        /* <DEDUP_REMOVED lines=10> */
[----:B------:R-:W2:Y:S01]  /*26a10*/  LDL R10, [R1] ;  /* 0x00000000010a7983 */ /* 0x000ea20000100800 */
[----:B------:R-:W-:Y:S01]  /*26a20*/  SHF.L.U32 R5, R5, 0x1f, RZ ;  /* 0x0000001f05057819 */ /* 0x000fe200000006ff */
[----:B------:R-:W-:Y:S01]  /*26a30*/  BSSY B2, `(.L_x_2082) ;  /* 0x0000004000027945 */ /* 0x000fe20003800000 */
[----:B--2---:R-:W-:-:S04]  /*26a40*/  IMAD R2, R4, 0x8, R10 ;  /* 0x0000000804027824 */ /* 0x004fc800078e020a */
[----:B------:R-:W0:Y:S02]  /*26a50*/  SYNCS.PHASECHK.TRANS64.TRYWAIT P0, [R2+URZ+0x2a860], R5 ;  /* 0x02a86005020075a7 */ /* 0x000e24000800017f */
[----:B0-----:R-:W-:Y:S05]  /*26a60*/  @!P0 BRA `(.L_x_2083) ;  /* 0x0000003800188947 */ /* 0x001fea0003800000 */
.L_x_2195:
[----:B------:R-:W-:Y:S05]  /*26a70*/  BSYNC B2 ;  /* 0x0000000000027941 */ /* 0x000fea0003800000 */
.L_x_2082:
[----:B------:R-:W1:Y:S01]  /*26a80*/  S2R R3, SR_TID.X ;  /* 0x0000000000037919 */ /* 0x000e620000002100 */
[----:B------:R-:W-:-:S04]  /*26a90*/  UPRMT UR4, UR37, 0x9910, URZ ;  /* 0x0000991025047896 */ /* 0x000fc8000800003f */
[----:B------:R-:W-:Y:S01]  /*26aa0*/  UISETP.NE.AND UP0, UPT, UR4, 0x2, UPT ;  /* 0x000000020400788c */ /* 0x000fe2000bf05270 */
[----:B-1----:R-:W-:-:S04]  /*26ab0*/  LOP3.LUT R3, R3, 0x7f, RZ, 0xc0, !PT ;  /* 0x0000007f03037812 */ /* 0x002fc800078ec0ff */
[----:B------:R-:W-:-:S13]  /*26ac0*/  ISETP.NE.AND P0, PT, R3, RZ, PT ;  /* 0x000000ff0300720c */ /* 0x000fda0003f05270 */
[----:B------:R-:W-:-:S04]  /*26ad0*/  @!P0 IMAD.MOV.U32 R3, RZ, RZ, 0x6000 ;  /* 0x00006000ff038424 */ /* 0x000fc800078e00ff */
[----:B------:R1:W-:Y:S01]  /*26ae0*/  @!P0 SYNCS.ARRIVE.TRANS64 RZ, [R2+URZ+0x2a850], R3 ;  /* 0x02a8500302ff89a7 */ /* 0x0003e2000800003f */
[----:B------:R-:W-:-:S13]  /*26af0*/  PLOP3.LUT P0, PT, PT, PT, UP0, 0x80, 0x0 ;  /* 0x000000000000781c */ /* 0x000fda0003f0f008 */
[----:B-1----:R-:W-:Y:S05]  /*26b00*/  @P0 BRA `(.L_x_2084) ;  /* 0x0000000000040947 */ /* 0x002fea0003800000 */
[----:B------:R-:W-:Y:S01]  /*26b10*/  BPT.TRAP 0x1 ;  /* 0x000000040000795c */ /* 0x000fe20000300000 */
.L_x_2084:
[----:B------:R-:W2:Y:S01]  /*26b20*/  LDL R3, [R1+0x4] ;  /* 0x0000040001037983 */ /* 0x000ea20000100800 */
[----:B------:R-:W-:Y:S01]  /*26b30*/  BSSY B2, `(.L_x_2085) ;  /* 0x0000004000027945 */ /* 0x000fe20003800000 */
[----:B--2---:R-:W-:-:S13]  /*26b40*/  LOP3.LUT P0, RZ, R3, 0x8, RZ, 0xc0, !PT ;  /* 0x0000000803ff7812 */ /* 0x004fda000780c0ff */
[----:B------:R-:W-:Y:S05]  /*26b50*/  @P0 BRA `(.L_x_2086) ;  /* 0x0000000000040947 */ /* 0x000fea0003800000 */
[----:B------:R-:W-:Y:S01]  /*26b60*/  BPT.TRAP 0x1 ;  /* 0x000000040000795c */ /* 0x000fe20000300000 */
.L_x_2086:
[----:B------:R-:W-:Y:S05]  /*26b70*/  BSYNC B2 ;  /* 0x0000000000027941 */ /* 0x000fea0003800000 */
.L_x_2085:
[----:B------:R-:W2:Y:S04]  /*26b80*/  LDL R8, [R1] ;  /* 0x0000000001087983 */ /* 0x000ea80000100800 */
[----:B0-----:R-:W3:Y:S04]  /*26b90*/  LDL R5, [R1+0x1c] ;  /* 0x00001c0001057983 */ /* 0x001ee80000100800 */
        /* <DEDUP_REMOVED lines=11> */
.L_x_2087:
        /* <DEDUP_REMOVED lines=15> */
.L_x_2088:
        /* <DEDUP_REMOVED lines=12> */
.L_x_2073:
[----:B------:R-:W-:Y:S05]  /*26e00*/  BSYNC B1 ;  /* 0x0000000000017941 */ /* 0x000fea0003800000 */
.L_x_2072:
[----:B------:R-:W2:Y:S01]  /*26e10*/  LDL R2, [R1+0x30] ;  /* 0x0000300001027983 */ /* 0x000ea20000100800 */
[----:B------:R-:W-:Y:S02]  /*26e20*/  IADD3 R0, R0, -0x2, RZ ;  /* 0xfffffffe00007810 */ /* 0x000fe40007ffe0ff */
[----:B--2---:R-:W-:-:S13]  /*26e30*/  ISETP.GT.AND P0, PT, R6, R2, PT ;  /* 0x000000020600720c */ /* 0x004fda0003f04270 */
[----:B------:R-:W-:Y:S05]  /*26e40*/  @P0 BRA `(.L_x_2089) ;  /* 0xffffffe800700947 */ /* 0x000fea000383ffff */
.L_x_2035:
[----:B------:R-:W-:Y:S05]  /*26e50*/  BSYNC B0 ;  /* 0x0000000000007941 */ /* 0x000fea0003800000 */
.L_x_2034:
[----:B------:R-:W2:Y:S01]  /*26e60*/  S2R R2, SR_TID.X ;  /* 0x0000000000027919 */ /* 0x000ea20000002100 */
[----:B------:R-:W-:Y:S01]  /*26e70*/  BSSY B0, `(.L_x_2090) ;  /* 0x0000011000007945 */ /* 0x000fe20003800000 */
[----:B--2---:R-:W-:-:S04]  /*26e80*/  LOP3.LUT R2, R2, 0x7f, RZ, 0xc0, !PT ;  /* 0x0000007f02027812 */ /* 0x004fc800078ec0ff */
[----:B------:R-:W-:-:S13]  /*26e90*/  ISETP.NE.AND P0, PT, R2, RZ, PT ;  /* 0x000000ff0200720c */ /* 0x000fda0003f05270 */
[----:B------:R-:W-:Y:S05]  /*26ea0*/  @P0 BRA `(.L_x_2091) ;  /* 0x0000000000340947 */ /* 0x000fea0003800000 */
[----:B------:R-:W2:Y:S01]  /*26eb0*/  S2R R2, SR_LANEID ;  /* 0x0000000000027919 */ /* 0x000ea20000000000 */
[----:B------:R-:W-:Y:S01]  /*26ec0*/  VOTEU.ANY UR4, UPT, PT ;  /* 0x0000000000047886 */ /* 0x000fe200038e0100 */
[----:B-1----:R-:W1:Y:S01]  /*26ed0*/  LDC.64 R4, c[0x0][0xc60] ;  /* 0x00031800ff047b82 */ /* 0x002e620000000a00 */
[----:B------:R-:W2:Y:S01]  /*26ee0*/  FLO.U32 R0, UR4 ;  /* 0x0000000400007d00 */ /* 0x000ea200080e0000 */
[----:B------:R-:W-:Y:S01]  /*26ef0*/  ULDC.64 UR6, c[0x0][0x208] ;  /* 0x0000820000067ab9 */ /* 0x000fe20000000a00 */
[----:B--2---:R-:W-:-:S06]  /*26f00*/  ISETP.EQ.U32.AND P0, PT, R0, R2, PT ;  /* 0x000000020000720c */ /* 0x004fcc0003f02070 */
[----:B------:R-:W1:Y:S07]  /*26f10*/  POPC R2, UR4 ;  /* 0x0000000400027d09 */ /* 0x000e6e0008000000 */
[----:B-1----:R-:W2:Y:S04]  /*26f20*/  @P0 ATOMG.E.ADD.STRONG.GPU PT, R2, desc[UR6][R4.64], R2 ;  /* 0x00000002040209a8 */ /* 0x002ea800081ee1c6 */
[----:B--2---:R1:W2:Y:S02]  /*26f30*/  SHFL.IDX PT, R2, R2, R0, 0x1f ;  /* 0x00001f0002027589 */ /* 0x0042a400000e0000 */
[----:B-1----:R-:W1:Y:S02]  /*26f40*/  S2R R0, SR_LTMASK ;  /* 0x0000000000007919 */ /* 0x002e640000003900 */
[----:B-1----:R-:W-:-:S06]  /*26f50*/  LOP3.LUT R0, R0, UR4, RZ, 0xc0, !PT ;  /* 0x0000000400007c12 */ /* 0x002fcc000f8ec0ff */
[----:B------:R-:W2:Y:S02]  /*26f60*/  POPC R0, R0 ;  /* 0x0000000000007309 */ /* 0x000ea40000000000 */
[----:B--2---:R-:W-:-:S07]  /*26f70*/  IADD3 R16, R2, UR36, R0 ;  /* 0x0000002402107c10 */ /* 0x004fce000fffe000 */
.L_x_2091:
[----:B------:R-:W-:Y:S05]  /*26f80*/  BSYNC B0 ;  /* 0x0000000000007941 */ /* 0x000fea0003800000 */
.L_x_2090:
[----:B------:R-:W2:Y:S01]  /*26f90*/  LDL R0, [R1+0x4] ;  /* 0x0000040001007983 */ /* 0x000ea20000100800 */
[----:B------:R-:W-:Y:S01]  /*26fa0*/  BSSY B0, `(.L_x_2092) ;  /* 0x0000043000007945 */ /* 0x000fe20003800000 */
[----:B--2---:R-:W-:-:S13]  /*26fb0*/  LOP3.LUT P0, RZ, R0, 0x4, RZ, 0xc0, !PT ;  /* 0x0000000400ff7812 */ /* 0x004fda000780c0ff */
[----:B------:R-:W-:Y:S05]  /*26fc0*/  @!P0 BRA `(.L_x_2093) ;  /* 0x0000000400008947 */ /* 0x000fea0003800000 */
[----:B------:R-:W2:Y:S04]  /*26fd0*/  LDL R3, [R1] ;  /* 0x0000000001037983 */ /* 0x000ea80000100800 */
[----:B------:R-:W2:Y:S04]  /*26fe0*/  LDL R0, [R1+0x8] ;  /* 0x0000080001007983 */ /* 0x000ea80000100800 */
[----:B------:R-:W3:Y:S01]  /*26ff0*/  LDL R2, [R1+0x18] ;  /* 0x0000180001027983 */ /* 0x000ee20000100800 */
[----:B------:R-:W-:Y:S01]  /*27000*/  BSSY B1, `(.L_x_2094) ;  /* 0x0000005000017945 */ /* 0x000fe20003800000 */
[----:B--2---:R-:W-:Y:S01]  /*27010*/  IMAD R0, R0, 0x8, R3 ;  /* 0x0000000800007824 */ /* 0x004fe200078e0203 */
[----:B---3--:R-:W-:-:S04]  /*27020*/  SHF.L.U32 R2, R2, 0x1f, RZ ;  /* 0x0000001f02027819 */ /* 0x008fc800000006ff */
[----:B------:R-:W2:Y:S02]  /*27030*/  SYNCS.PHASECHK.TRANS64.TRYWAIT P0, [R0+URZ+0x2a860], R2 ;  /* 0x02a86002000075a7 */ /* 0x000ea4000800017f */
[----:B--2---:R-:W-:Y:S05]  /*27040*/  @!P0 BRA `(.L_x_2095) ;  /* 0x0000003000b48947 */ /* 0x004fea0003800000 */
.L_x_2196:
[----:B------:R-:W-:Y:S05]  /*27050*/  BSYNC B1 ;  /* 0x0000000000017941 */ /* 0x000fea0003800000 */
.L_x_2094:
        /* <DEDUP_REMOVED lines=10> */
.L_x_2096:
[----:B------:R-:W2:Y:S01]  /*27100*/  LDL R2, [R1+0x4] ;  /* 0x0000040001027983 */ /* 0x000ea20000100800 */
[----:B------:R-:W-:Y:S01]  /*27110*/  BSSY B1, `(.L_x_2097) ;  /* 0x0000004000017945 */ /* 0x000fe20003800000 */
[----:B--2---:R-:W-:-:S13]  /*27120*/  LOP3.LUT P0, RZ, R2, 0x8, RZ, 0xc0, !PT ;  /* 0x0000000802ff7812 */ /* 0x004fda000780c0ff */
[----:B------:R-:W-:Y:S05]  /*27130*/  @P0 BRA `(.L_x_2098) ;  /* 0x0000000000040947 */ /* 0x000fea0003800000 */
[----:B------:R-:W-:Y:S01]  /*27140*/  BPT.TRAP 0x1 ;  /* 0x000000040000795c */ /* 0x000fe20000300000 */
.L_x_2098:
[----:B------:R-:W-:Y:S05]  /*27150*/  BSYNC B1 ;  /* 0x0000000000017941 */ /* 0x000fea0003800000 */
.L_x_2097:
[----:B-1----:R-:W2:Y:S04]  /*27160*/  LDL.LU R5, [R1+0x1c] ;  /* 0x00001c0001057983 */ /* 0x002ea80000300800 */
[----:B------:R-:W2:Y:S04]  /*27170*/  LDL.LU R3, [R1+0x10] ;  /* 0x0000100001037983 */ /* 0x000ea80000300800 */
[----:B------:R-:W3:Y:S04]  /*27180*/  LDL R4, [R1] ;  /* 0x0000000001047983 */ /* 0x000ee80000100800 */
[----:B------:R-:W3:Y:S01]  /*27190*/  LDL R2, [R1+0x8] ;  /* 0x0000080001027983 */ /* 0x000ee20000100800 */
[----:B------:R-:W-:Y:S01]  /*271a0*/  UIADD3 UR4, UP0, UR38, 0x470, URZ ;  /* 0x0000047026047890 */ /* 0x000fe2000ff1e03f */
[----:B------:R-:W-:Y:S01]  /*271b0*/  PLOP3.LUT P0, PT, PT, PT, PT, 0x80, 0x0 ;  /* 0x000000000000781c */ /* 0x000fe20003f0f070 */
[----:B------:R-:W-:Y:S01]  /*271c0*/  VIADD R0, R0, 0x2a850 ;  /* 0x0002a85000007836 */ /* 0x000fe20000000000 */
[----:B------:R-:W-:Y:S01]  /*271d0*/  UMOV UR6, 0x0 ;  /* 0x0000000000067882 */ /* 0x000fe20000000000 */
[----:B------:R-:W-:Y:S01]  /*271e0*/  UIADD3.X UR5, URZ, UR39, URZ, UP0, !UPT ;  /* 0x000000273f057290 */ /* 0x000fe200087fe43f */
[----:B------:R-:W-:Y:S01]  /*271f0*/  UMOV UR7, 0x14f00000 ;  /* 0x14f0000000077882 */ /* 0x000fe20000000000 */
[----:B------:R-:W-:Y:S01]  /*27200*/  UMOV UR10, URZ ;  /* 0x0000003f000a7c82 */ /* 0x000fe20008000000 */
[----:B--2---:R-:W-:-:S02]  /*27210*/  IMAD R3, R3, 0x60, R5 ;  /* 0x0000006003037824 */ /* 0x004fc400078e0205 */
[----:B---3--:R-:W-:-:S04]  /*27220*/  IMAD R2, R2, 0x6000, R4 ;  /* 0x0000600002027824 */ /* 0x008fc800078e0204 */
[----:B------:R-:W-:-:S07]  /*27230*/  VIADD R4, R2, 0x400 ;  /* 0x0000040002047836 */ /* 0x000fce0000000000 */
.L_x_2099:
        /* <DEDUP_REMOVED lines=15> */
.L_x_2100:
        /* <DEDUP_REMOVED lines=10> */
.L_x_2093:
[----:B------:R-:W-:Y:S05]  /*273d0*/  BSYNC B0 ;  /* 0x0000000000007941 */ /* 0x000fea0003800000 */
.L_x_2092:
[----:B-1----:R-:W2:Y:S04]  /*273e0*/  LDL.LU R5, [R1+0x8] ;  /* 0x0000080001057983 */ /* 0x002ea80000300800 */
        /* <DEDUP_REMOVED lines=8> */
.L_x_2014:
[----:B------:R-:W-:Y:S05]  /*27470*/  BSYNC B7 ;  /* 0x0000000000077941 */ /* 0x000fea0003800000 */
.L_x_2012:
[----:B------:R-:W2:Y:S02]  /*27480*/  LDL R7, [R1+0x4] ;  /* 0x0000040001077983 */ /* 0x000ea40000100800 */
[----:B--2---:R-:W-:-:S13]  /*27490*/  LOP3.LUT P0, RZ, R7, 0x10, RZ, 0xc0, !PT ;  /* 0x0000001007ff7812 */ /* 0x004fda000780c0ff */
[----:B------:R-:W-:Y:S05]  /*274a0*/  @!P0 BRA `(.L_x_2101) ;  /* 0x0000000000288947 */ /* 0x000fea0003800000 */
[----:B------:R-:W-:Y:S05]  /*274b0*/  WARPSYNC.ALL ;  /* 0x0000000000007948 */ /* 0x000fea0003800000 */
[----:B------:R-:W2:Y:S08]  /*274c0*/  S2UR UR5, SR_CgaCtaId ;  /* 0x00000000000579c3 */ /* 0x000eb00000008800 */
[----:B------:R-:W-:Y:S06]  /*274d0*/  BAR.SYNC.DEFER_BLOCKING 0x5, 0x180 ;  /* 0x0146000000007b1d */ /* 0x000fec0000010000 */
[----:B------:R-:W-:-:S02]  /*274e0*/  UMOV UR4, 0x400 ;  /* 0x0000040000047882 */ /* 0x000fc40000000000 */
[----:B--2---:R-:W-:-:S06]  /*274f0*/  ULEA UR4, UR5, UR4, 0x18 ;  /* 0x0000000405047291 */ /* 0x004fcc000f8ec03f */
[----:B-1----:R-:W-:-:S05]  /*27500*/  MOV R0, UR4 ;  /* 0x0000000400007c02 */ /* 0x002fca0008000f00 */
[----:B------:R2:W3:Y:S04]  /*27510*/  LDS.128 R16, [R0+0x2a8d0] ;  /* 0x02a8d00000107984 */ /* 0x0004e80000000c00 */
[----:B------:R2:W-:Y:S01]  /*27520*/  STL [R1], R0 ;  /* 0x0000000001007387 */ /* 0x0005e20000100800 */
[----:B------:R-:W-:Y:S06]  /*27530*/  BAR.ARV 0x4, 0x180 ;  /* 0x0106000000007b1d */ /* 0x000fec0000002000 */
[----:B------:R-:W-:Y:S05]  /*27540*/  BRA `(.L_x_2102) ;  /* 0x0000000800e47947 */ /* 0x000fea0003800000 */
.L_x_2101:
[----:B------:R-:W2:Y:S01]  /*27550*/  LDL R6, [R1+0x28] ;  /* 0x0000280001067983 */ /* 0x000ea20000100800 */
[----:B------:R-:W-:Y:S01]  /*27560*/  UMOV UR4, 0xffffffff ;  /* 0xffffffff00047882 */ /* 0x000fe20000000000 */
[----:B--2---:R-:W-:Y:S02]  /*27570*/  ISETP.NE.AND P5, PT, R6, 0x1f, PT ;  /* 0x0000001f0600780c */ /* 0x004fe40003fa5270 */
[----:B------:R-:W-:Y:S11]  /*27580*/  BRA.DIV UR4, `(.L_x_2103) ;  /* 0x0000002e04787947 */ /* 0x000ff6000b800000 */
[----:B------:R-:W-:Y:S01]  /*27590*/  IMAD.IADD R5, R19, 0x1, R6 ;  /* 0x0000000113057824 */ /* 0x000fe200078e0206 */
[----:B------:R-:W-:Y:S01]  /*275a0*/  ULDC UR4, c[0x0][0xc3c] ;  /* 0x00030f0000047ab9 */ /* 0x000fe20000000800 */
[----:B------:R-:W-:Y:S01]  /*275b0*/  ULDC.64 UR6, c[0x0][0x208] ;  /* 0x0000820000067ab9 */ /* 0x000fe20000000a00 */
[----:B------:R-:W-:Y:S02]  /*275c0*/  LOP3.LUT P4, RZ, R7, 0x1, RZ, 0xc0, !PT ;  /* 0x0000000107ff7812 */ /* 0x000fe4000788c0ff */
[----:B------:R-:W-:-:S13]  /*275d0*/  ISETP.GE.OR P0, PT, R5, UR4, !P5 ;  /* 0x0000000405007c0c */ /* 0x000fda000ef06670 */
[----:B------:R-:W2:Y:S02]  /*275e0*/  @!P0 LDC.64 R2, c[0x0][0xc80] ;  /* 0x00032000ff028b82 */ /* 0x000ea40000000a00 */
[----:B--2---:R-:W-:-:S06]  /*275f0*/  @!P0 IMAD.WIDE R2, R5, 0x4, R2 ;  /* 0x0000000405028825 */ /* 0x004fcc00078e0202 */
[----:B------:R2:W3:Y:S01]  /*27600*/  @!P0 LDG.E R2, desc[UR6][R2.64] ;  /* 0x0000000602028981 */ /* 0x0004e2000c1e1900 */
[C---:B------:R-:W-:Y:S02]  /*27610*/  ISETP.GE.U32.AND P1, PT, R6.reuse, 0x4, PT ;  /* 0x000000040600780c */ /* 0x040fe40003f26070 */
[C---:B------:R-:W-:Y:S02]  /*27620*/  ISETP.GE.U32.AND P2, PT, R6.reuse, 0x8, PT ;  /* 0x000000080600780c */ /* 0x040fe40003f46070 */
[C---:B------:R-:W-:Y:S01]  /*27630*/  ISETP.GE.U32.AND P3, PT, R6.reuse, 0x10, PT ;  /* 0x000000100600780c */ /* 0x040fe20003f66070 */
[----:B--2---:R-:W-:Y:S02]  /*27640*/  IMAD.MOV.U32 R3, RZ, RZ, RZ ;  /* 0x000000ffff037224 */ /* 0x004fe400078e00ff */
[----:B---3--:R-:W-:Y:S01]  /*27650*/  @!P0 IMAD.MOV.U32 R3, RZ, RZ, R2 ;  /* 0x000000ffff038224 */ /* 0x008fe200078e0002 */
[----:B------:R-:W-:-:S04]  /*27660*/  ISETP.GE.U32.AND P0, PT, R6, 0x2, PT ;  /* 0x000000020600780c */ /* 0x000fc80003f06070 */
[----:B------:R-:W1:Y:S02]  /*27670*/  SHFL.UP PT, R2, R3, 0x1, RZ ;  /* 0x0420000003027989 */ /* 0x000e6400000e00ff */
[----:B-1----:R-:W-:-:S05]  /*27680*/  SEL R0, R2, RZ, P4 ;  /* 0x000000ff02007207 */ /* 0x002fca0002000000 */
[----:B------:R-:W-:Y:S02]  /*27690*/  IMAD.IADD R2, R3, 0x1, R0 ;  /* 0x0000000103027824 */ /* 0x000fe400078e0200 */
[----:B------:R-:W-:Y:S04]  /*276a0*/  SHFL.IDX PT, R0, R16, RZ, 0x1f ;  /* 0x00001fff10007589 */ /* 0x000fe800000e0000 */
[----:B------:R-:W1:Y:S02]  /*276b0*/  SHFL.UP PT, R4, R2, 0x2, RZ ;  /* 0x0440000002047989 */ /* 0x000e6400000e00ff */
[----:B-1----:R-:W-:-:S05]  /*276c0*/  SEL R5, R4, RZ, P0 ;  /* 0x000000ff04057207 */ /* 0x002fca0000000000 */
[----:B------:R-:W-:-:S05]  /*276d0*/  IMAD.IADD R2, R2, 0x1, R5 ;  /* 0x0000000102027824 */ /* 0x000fca00078e0205 */
[----:B------:R-:W1:Y:S02]  /*276e0*/  SHFL.UP PT, R4, R2, 0x4, RZ ;  /* 0x0480000002047989 */ /* 0x000e6400000e00ff */
[----:B-1----:R-:W-:-:S05]  /*276f0*/  SEL R5, R4, RZ, P1 ;  /* 0x000000ff04057207 */ /* 0x002fca0000800000 */
[----:B------:R-:W-:-:S05]  /*27700*/  IMAD.IADD R2, R2, 0x1, R5 ;  /* 0x0000000102027824 */ /* 0x000fca00078e0205 */
[----:B------:R-:W1:Y:S02]  /*27710*/  SHFL.UP PT, R4, R2, 0x8, RZ ;  /* 0x0500000002047989 */ /* 0x000e6400000e00ff */
[----:B-1----:R-:W-:-:S04]  /*27720*/  SEL R5, R4, RZ, P2 ;  /* 0x000000ff04057207 */ /* 0x002fc80001000000 */
[----:B------:R-:W-:-:S05]  /*27730*/  IADD3 R2, R2, R5, RZ ;  /* 0x0000000502027210 */ /* 0x000fca0007ffe0ff */
[----:B------:R-:W1:Y:S02]  /*27740*/  SHFL.UP PT, R4, R2, 0x10, RZ ;  /* 0x0600000002047989 */ /* 0x000e6400000e00ff */
[----:B-1----:R-:W-:-:S05]  /*27750*/  SEL R5, R4, RZ, P3 ;  /* 0x000000ff04057207 */ /* 0x002fca0001800000 */
[----:B------:R-:W-:Y:S02]  /*27760*/  IMAD.IADD R2, R2, 0x1, R5 ;  /* 0x0000000102027824 */ /* 0x000fe400078e0205 */
[----:B------:R1:W2:Y:S04]  /*27770*/  SHFL.IDX PT, R5, R16, 0x1, 0x1f ;  /* 0x00201f0010057f89 */ /* 0x0002a800000e0000 */
[----:B------:R1:W3:Y:S02]  /*27780*/  SHFL.IDX PT, R16, R2, 0x1f, 0x1f ;  /* 0x03e01f0002107f89 */ /* 0x0002e400000e0000 */
.L_x_2206:
[----:B------:R-:W-:Y:S02]  /*27790*/  ULDC UR4, c[0x0][0xc38] ;  /* 0x00030e0000047ab9 */ /* 0x000fe40000000800 */
[----:B------:R-:W-:-:S04]  /*277a0*/  IMAD.U32 R4, RZ, RZ, UR4 ;  /* 0x00000004ff047e24 */ /* 0x000fc8000f8e00ff */
[----:B-1-3--:R-:W-:-:S04]  /*277b0*/  IMAD R16, R16, R4, RZ ;  /* 0x0000000410107224 */ /* 0x00afc800078e02ff */
[----:B--2---:R-:W-:-:S05]  /*277c0*/  IMAD.IADD R5, R5, 0x1, R16 ;  /* 0x0000000105057824 */ /* 0x004fca00078e0210 */
[----:B------:R-:W-:-:S13]  /*277d0*/  ISETP.GT.AND P4, PT, R5, R0, PT ;  /* 0x000000000500720c */ /* 0x000fda0003f84270 */
[----:B------:R-:W-:Y:S05]  /*277e0*/  @P4 BRA `(.L_x_2104) ;  /* 0x0000000000a44947 */ /* 0x000fea0003800000 */
.L_x_2109:
[----:B-1----:R-:W1:Y:S01]  /*277f0*/  LDC R3, c[0x0][0xc3c] ;  /* 0x00030f00ff037b82 */ /* 0x002e620000000800 */
[----:B------:R-:W-:-:S05]  /*27800*/  VIADD R19, R19, 0x1f ;  /* 0x0000001f13137836 */ /* 0x000fca0000000000 */
[----:B-1----:R-:W-:-:S13]  /*27810*/  ISETP.GE.AND P4, PT, R19, R3, PT ;  /* 0x000000031300720c */ /* 0x002fda0003f86270 */
[----:B------:R-:W-:Y:S05]  /*27820*/  @P4 BRA `(.L_x_2105) ;  /* 0x0000000400e44947 */ /* 0x000fea0003800000 */
[----:B------:R-:W2:Y:S01]  /*27830*/  LDL R2, [R1+0x28] ;  /* 0x0000280001027983 */ /* 0x000ea20000100800 */
[----:B------:R-:W-:Y:S01]  /*27840*/  BSSY B0, `(.L_x_2106) ;  /* 0x0000009000007945 */ /* 0x000fe20003800000 */
[----:B--2---:R-:W-:-:S05]  /*27850*/  IMAD.IADD R4, R19, 0x1, R2 ;  /* 0x0000000113047824 */ /* 0x004fca00078e0202 */
[----:B------:R-:W-:Y:S01]  /*27860*/  ISETP.GE.OR P4, PT, R4, R3, !P5 ;  /* 0x000000030400720c */ /* 0x000fe20006f86670 */
[----:B------:R-:W-:-:S12]  /*27870*/  IMAD.MOV.U32 R3, RZ, RZ, RZ ;  /* 0x000000ffff037224 */ /* 0x000fd800078e00ff */
[----:B------:R-:W-:Y:S05]  /*27880*/  @P4 BRA `(.L_x_2107) ;  /* 0x0000000000104947 */ /* 0x000fea0003800000 */
[----:B------:R-:W1:Y:S01]  /*27890*/  LDC.64 R2, c[0x0][0xc80] ;  /* 0x00032000ff027b82 */ /* 0x000e620000000a00 */
[----:B------:R-:W-:Y:S01]  /*278a0*/  ULDC.64 UR4, c[0x0][0x208] ;  /* 0x0000820000047ab9 */ /* 0x000fe20000000a00 */
[----:B-1----:R-:W-:-:S06]  /*278b0*/  IMAD.WIDE R2, R4, 0x4, R2 ;  /* 0x0000000404027825 */ /* 0x002fcc00078e0202 */
[----:B------:R1:W5:Y:S02]  /*278c0*/  LDG.E R3, desc[UR4][R2.64] ;  /* 0x0000000402037981 */ /* 0x000364000c1e1900 */
.L_x_2107:
[----:B------:R-:W-:Y:S05]  /*278d0*/  BSYNC B0 ;  /* 0x0000000000007941 */ /* 0x000fea0003800000 */
.L_x_2106:
[----:B------:R-:W-:-:S03]  /*278e0*/  UMOV UR4, 0xffffffff ;  /* 0xffffffff00047882 */ /* 0x000fc60000000000 */
[----:B------:R-:W-:Y:S05]  /*278f0*/  BRA.DIV UR4, `(.L_x_2108) ;  /* 0x0000002e04dc7947 */ /* 0x000fea000b800000 */
[----:B------:R-:W2:Y:S04]  /*27900*/  LDL R4, [R1+0x4] ;  /* 0x0000040001047983 */ /* 0x000ea80000100800 */
[----:B-----5:R-:W1:Y:S01]  /*27910*/  SHFL.UP PT, R14, R3, 0x1, RZ ;  /* 0x04200000030e7989 */ /* 0x020e6200000e00ff */
[----:B--2---:R-:W-:-:S04]  /*27920*/  LOP3.LUT P4, RZ, R4, 0x1, RZ, 0xc0, !PT ;  /* 0x0000000104ff7812 */ /* 0x004fc8000788c0ff */
[----:B-1----:R-:W-:-:S04]  /*27930*/  SEL R2, R14, RZ, P4 ;  /* 0x000000ff0e027207 */ /* 0x002fc80002000000 */
[----:B------:R-:W-:-:S05]  /*27940*/  IADD3 R2, R3, R2, RZ ;  /* 0x0000000203027210 */ /* 0x000fca0007ffe0ff */
        /* <DEDUP_REMOVED lines=12> */
[----:B------:R1:W2:Y:S02]  /*27a10*/  SHFL.IDX PT, R16, R2, 0x1f, 0x1f ;  /* 0x03e01f0002107f89 */ /* 0x0002a400000e0000 */
.L_x_2214:
[----:B------:R-:W-:Y:S02]  /*27a20*/  ULDC UR4, c[0x0][0xc38] ;  /* 0x00030e0000047ab9 */ /* 0x000fe40000000800 */
[----:B------:R-:W-:-:S04]  /*27a30*/  IMAD.U32 R4, RZ, RZ, UR4 ;  /* 0x00000004ff047e24 */ /* 0x000fc8000f8e00ff */
[----:B--2---:R-:W-:-:S04]  /*27a40*/  IMAD R16, R16, R4, RZ ;  /* 0x0000000410107224 */ /* 0x004fc800078e02ff */
[----:B------:R-:W-:-:S05]  /*27a50*/  IMAD.IADD R5, R16, 0x1, R5 ;  /* 0x0000000110057824 */ /* 0x000fca00078e0205 */
[----:B------:R-:W-:-:S13]  /*27a60*/  ISETP.GT.AND P4, PT, R5, R0, PT ;  /* 0x000000000500720c */ /* 0x000fda0003f84270 */
[----:B------:R-:W-:Y:S05]  /*27a70*/  @!P4 BRA `(.L_x_2109) ;  /* 0xfffffffc005cc947 */ /* 0x000fea000383ffff */
.L_x_2104:
        /* <DEDUP_REMOVED lines=8> */
.L_x_2218:
[----:B------:R-:W-:Y:S01]  /*27b00*/  ISETP.NE.AND P0, PT, R5, RZ, PT ;  /* 0x000000ff0500720c */ /* 0x000fe20003f05270 */
[----:B------:R-:W-:-:S12]  /*27b10*/  IMAD.MOV.U32 R5, RZ, RZ, RZ ;  /* 0x000000ffff057224 */ /* 0x000fd800078e00ff */
[----:B------:R-:W-:Y:S05]  /*27b20*/  @!P0 BRA `(.L_x_2111) ;  /* 0x0000000000148947 */ /* 0x000fea0003800000 */
[----:B------:R-:W-:Y:S01]  /*27b30*/  UMOV UR4, 0xffffffff ;  /* 0xffffffff00047882 */ /* 0x000fe20000000000 */
[----:B------:R-:W-:Y:S02]  /*27b40*/  VIADD R12, R6, 0xffffffff ;  /* 0xffffffff060c7836 */ /* 0x000fe40000000000 */
[----:B------:R-:W-:Y:S05]  /*27b50*/  BRA.DIV UR4, `(.L_x_2112) ;  /* 0x0000003204687947 */ /* 0x000fea000b800000 */
[----:B-1----:R1:W0:Y:S02]  /*27b60*/  SHFL.IDX PT, R2, R2, R12, 0x1f ;  /* 0x00001f0c02027589 */ /* 0x00222400000e0000 */
.L_x_2221:
[----:B0-----:R-:W-:-:S07]  /*27b70*/  IMAD.MOV.U32 R5, RZ, RZ, R2 ;  /* 0x000000ffff057224 */ /* 0x001fce00078e0002 */
.L_x_2111:
[----:B-12---:R-:W1:Y:S01]  /*27b80*/  LDC.64 R2, c[0x0][0xc90] ;  /* 0x00032400ff027b82 */ /* 0x006e620000000a00 */
[----:B------:R-:W-:Y:S01]  /*27b90*/  IMAD.IADD R19, R6, 0x1, R19 ;  /* 0x0000000106137824 */ /* 0x000fe200078e0213 */
[----:B------:R-:W-:-:S03]  /*27ba0*/  ULDC.64 UR4, c[0x0][0x208] ;  /* 0x0000820000047ab9 */ /* 0x000fc60000000a00 */
[----:B-1----:R-:W-:-:S05]  /*27bb0*/  IMAD.WIDE R2, R19, 0x4, R2 ;  /* 0x0000000413027825 */ /* 0x002fca00078e0202 */
[----:B------:R-:W3:Y:S01]  /*27bc0*/  LDG.E R7, desc[UR4][R2.64] ;  /* 0x0000000402077981 */ /* 0x000ee2000c1e1900 */
[----:B------:R-:W-:-:S04]  /*27bd0*/  IMAD R16, R5, R4, R16 ;  /* 0x0000000405107224 */ /* 0x000fc800078e0210 */
[----:B------:R-:W-:Y:S02]  /*27be0*/  IMAD.IADD R0, R0, 0x1, -R16 ;  /* 0x0000000100007824 */ /* 0x000fe400078e0a10 */
[----:B---3--:R-:W-:-:S05]  /*27bf0*/  IMAD R6, R17, R7, RZ ;  /* 0x0000000711067224 */ /* 0x008fca00078e02ff */
[----:B-----5:R-:W-:-:S04]  /*27c00*/  IABS R8, R6 ;  /* 0x0000000600087213 */ /* 0x020fc80000000000 */
[----:B------:R-:W1:Y:S08]  /*27c10*/  I2F.RP R2, R8 ;  /* 0x0000000800027306 */ /* 0x000e700000209400 */
[----:B-1----:R-:W1:Y:S02]  /*27c20*/  MUFU.RCP R2, R2 ;  /* 0x0000000200027308 */ /* 0x002e640000001000 */
[----:B-1----:R-:W-:-:S06]  /*27c30*/  VIADD R2, R2, 0xffffffe ;  /* 0x0ffffffe02027836 */ /* 0x002fcc0000000000 */
[----:B------:R-:W1:Y:S02]  /*27c40*/  F2I.FTZ.U32.TRUNC.NTZ R3, R2 ;  /* 0x0000000200037305 */ /* 0x000e64000021f000 */
[----:B-1----:R-:W-:-:S04]  /*27c50*/  IMAD.MOV R2, RZ, RZ, -R3 ;  /* 0x000000ffff027224 */ /* 0x002fc800078e0a03 */
[----:B------:R-:W-:Y:S01]  /*27c60*/  IMAD R9, R2, R8, RZ ;  /* 0x0000000802097224 */ /* 0x000fe200078e02ff */
[----:B------:R-:W-:-:S05]  /*27c70*/  MOV R2, RZ ;  /* 0x000000ff00027202 */ /* 0x000fca0000000f00 */
        /* <DEDUP_REMOVED lines=13> */
[----:B------:R-:W-:-:S04]  /*27d50*/  @P0 VIADD R9, R9, 0x1 ;  /* 0x0000000109090836 */ /* 0x000fc80000000000 */
[----:B------:R-:W-:-:S05]  /*27d60*/  IMAD.MOV.U32 R2, RZ, RZ, R9 ;  /* 0x000000ffff027224 */ /* 0x000fca00078e0009 */
[----:B------:R-:W-:Y:S02]  /*27d70*/  @!P1 IADD3 R2, -R2, RZ, RZ ;  /* 0x000000ff02029210 */ /* 0x000fe40007ffe1ff */
[----:B------:R-:W-:-:S05]  /*27d80*/  @!P2 LOP3.LUT R2, RZ, R6, RZ, 0x33, !PT ;  /* 0x00000006ff02a212 */ /* 0x000fca00078e33ff */
[----:B------:R-:W-:Y:S02]  /*27d90*/  IMAD R5, R7, R2, RZ ;  /* 0x0000000207057224 */ /* 0x000fe400078e02ff */
[----:B------:R-:W-:Y:S02]  /*27da0*/  IMAD.MOV R2, RZ, RZ, -R2 ;  /* 0x000000ffff027224 */ /* 0x000fe400078e0a02 */
[----:B------:R-:W-:Y:S02]  /*27db0*/  IMAD.MOV R3, RZ, RZ, -R5 ;  /* 0x000000ffff037224 */ /* 0x000fe400078e0a05 */
[----:B------:R-:W-:-:S03]  /*27dc0*/  IMAD R0, R6, R2, R0 ;  /* 0x0000000206007224 */ /* 0x000fc600078e0200 */
[----:B------:R-:W-:-:S04]  /*27dd0*/  VIADDMNMX R4, R3, R4, R7, PT ;  /* 0x0000000403047246 */ /* 0x000fc80003800107 */
[----:B------:R-:W-:-:S04]  /*27de0*/  IABS R7, R4 ;  /* 0x0000000400077213 */ /* 0x000fc80000000000 */
[----:B------:R-:W1:Y:S08]  /*27df0*/  I2F.RP R3, R7 ;  /* 0x0000000700037306 */ /* 0x000e700000209400 */
[----:B-1----:R-:W1:Y:S02]  /*27e00*/  MUFU.RCP R3, R3 ;  /* 0x0000000300037308 */ /* 0x002e640000001000 */
[----:B-1----:R-:W-:-:S06]  /*27e10*/  VIADD R3, R3, 0xffffffe ;  /* 0x0ffffffe03037836 */ /* 0x002fcc0000000000 */
[----:B------:R-:W1:Y:S02]  /*27e20*/  F2I.FTZ.U32.TRUNC.NTZ R3, R3 ;  /* 0x0000000300037305 */ /* 0x000e64000021f000 */
[----:B-1----:R-:W-:-:S04]  /*27e30*/  IMAD.MOV R2, RZ, RZ, -R3 ;  /* 0x000000ffff027224 */ /* 0x002fc800078e0a03 */
        /* <DEDUP_REMOVED lines=9> */
[-C--:B------:R-:W-:Y:S01]  /*27ed0*/  @!P2 IADD3 R3, R3, -R7.reuse, RZ ;  /* 0x800000070303a210 */ /* 0x080fe20007ffe0ff */
[----:B------:R-:W-:Y:S01]  /*27ee0*/  @!P2 VIADD R2, R2, 0x1 ;  /* 0x000000010202a836 */ /* 0x000fe20000000000 */
[----:B------:R-:W-:Y:S02]  /*27ef0*/  ISETP.NE.AND P2, PT, R4, RZ, PT ;  /* 0x000000ff0400720c */ /* 0x000fe40003f45270 */
[----:B------:R-:W-:Y:S02]  /*27f00*/  ISETP.GE.U32.AND P0, PT, R3, R7, PT ;  /* 0x000000070300720c */ /* 0x000fe40003f06070 */
[C---:B------:R-:W-:Y:S01]  /*27f10*/  LOP3.LUT R3, R0.reuse, R4, RZ, 0x3c, !PT ;  /* 0x0000000400037212 */ /* 0x040fe200078e3cff */
[----:B------:R-:W-:-:S03]  /*27f20*/  IMAD.IADD R0, R0, 0x1, R5 ;  /* 0x0000000100007824 */ /* 0x000fc600078e0205 */
        /* <DEDUP_REMOVED lines=9> */
.L_x_2105:
[----:B------:R-:W-:Y:S01]  /*27fc0*/  UMOV UR4, URZ ;  /* 0x0000003f00047c82 */ /* 0x000fe20008000000 */
[----:B------:R-:W-:Y:S01]  /*27fd0*/  UMOV UR5, URZ ;  /* 0x0000003f00057c82 */ /* 0x000fe20008000000 */
[----:B------:R-:W-:Y:S01]  /*27fe0*/  ULDC UR6, c[0x0][0xc3c] ;  /* 0x00030f0000067ab9 */ /* 0x000fe20000000800 */
[----:B------:R-:W-:Y:S01]  /*27ff0*/  MOV R16, R0 ;  /* 0x0000000000107202 */ /* 0x000fe20000000f00 */
[----:B------:R-:W-:Y:S02]  /*28000*/  IMAD.U32 R17, RZ, RZ, UR4 ;  /* 0x00000004ff117e24 */ /* 0x000fe4000f8e00ff */
[----:B------:R-:W-:Y:S02]  /*28010*/  IMAD.U32 R18, RZ, RZ, UR5 ;  /* 0x00000005ff127e24 */ /* 0x000fe4000f8e00ff */
[----:B------:R-:W-:-:S07]  /*28020*/  IMAD.U32 R19, RZ, RZ, UR6 ;  /* 0x00000006ff137e24 */ /* 0x000fce000f8e00ff */
.L_x_2113:
[----:B------:R-:W2:Y:S04]  /*28030*/  LDL R0, [R1+0x28] ;  /* 0x0000280001007983 */ /* 0x000ea80000100800 */
[----:B------:R1:W3:Y:S01]  /*28040*/  LDL R3, [R1] ;  /* 0x0000000001037983 */ /* 0x0002e20000100800 */
[----:B------:R-:W-:Y:S05]  /*28050*/  WARPSYNC.ALL ;  /* 0x0000000000007948 */ /* 0x000fea0003800000 */
[----:B------:R-:W-:Y:S01]  /*28060*/  BAR.SYNC.DEFER_BLOCKING 0x4, 0x180 ;  /* 0x0106000000007b1d */ /* 0x000fe20000010000 */
[----:B--2---:R-:W-:-:S13]  /*28070*/  ISETP.NE.AND P0, PT, R0, RZ, PT ;  /* 0x000000ff0000720c */ /* 0x004fda0003f05270 */
[----:B------:R-:W3:Y:S01]  /*28080*/  @!P0 S2R R0, SR_CgaCtaId ;  /* 0x0000000000008919 */ /* 0x000ee20000008800 */
[----:B------:R-:W-:-:S04]  /*28090*/  @!P0 MOV R2, 0x400 ;  /* 0x0000040000028802 */ /* 0x000fc80000000f00 */
[----:B---3--:R-:W-:-:S05]  /*280a0*/  @!P0 LEA R3, R0, R2, 0x18 ;  /* 0x0000000200038211 */ /* 0x008fca00078ec0ff */
[----:B------:R1:W-:Y:S04]  /*280b0*/  @!P0 STS.128 [R3+0x2a8d0], R16 ;  /* 0x02a8d01003008388 */ /* 0x0003e80000000c00 */
[----:B------:R1:W-:Y:S01]  /*280c0*/  @!P0 STL [R1], R3 ;  /* 0x0000000301008387 */ /* 0x0003e20000100800 */
[----:B------:R-:W-:Y:S06]  /*280d0*/  BAR.ARV 0x5, 0x180 ;  /* 0x0146000000007b1d */ /* 0x000fec0000002000 */
.L_x_2102:
[----:B------:R-:W-:Y:S02]  /*280e0*/  ULDC UR4, c[0x0][0xc3c] ;  /* 0x00030f0000047ab9 */ /* 0x000fe40000000800 */
[----:B---3--:R-:W-:-:S13]  /*280f0*/  ISETP.GE.AND P0, PT, R19, UR4, PT ;  /* 0x0000000413007c0c */ /* 0x008fda000bf06270 */
[----:B------:R-:W-:Y:S05]  /*28100*/  @!P0 BRA `(.L_x_2114) ;  /* 0xffffff8c00848947 */ /* 0x000fea000383ffff */
[----:B------:R-:W-:Y:S05]  /*28110*/  BSYNC B8 ;  /* 0x0000000000087941 */ /* 0x000fea0003800000 */
.L_x_1954:
[----:B--2---:R-:W2:Y:S01]  /*28120*/  LDL.LU R0, [R1+0x48] ;  /* 0x0000480001007983 */ /* 0x004ea20000300800 */
[----:B------:R-:W-:Y:S01]  /*28130*/  BSSY B0, `(.L_x_2115) ;  /* 0x000000b000007945 */ /* 0x000fe20003800000 */
[----:B------:R-:W3:Y:S01]  /*28140*/  S2R R5, SR_CgaCtaId ;  /* 0x0000000000057919 */ /* 0x000ee20000008800 */
[----:B--2---:R-:W-:-:S05]  /*28150*/  VIADD R0, R0, 0x1 ;  /* 0x0000000100007836 */ /* 0x004fca0000000000 */
[----:B0-----:R-:W-:-:S04]  /*28160*/  LEA.HI R2, R0, R0, RZ, 0x1 ;  /* 0x0000000000027211 */ /* 0x001fc800078f08ff */
[----:B-1----:R-:W-:-:S05]  /*28170*/  LOP3.LUT R3, R2, 0xfffffffe, RZ, 0xc0, !PT ;  /* 0xfffffffe02037812 */ /* 0x002fca00078ec0ff */
[----:B------:R-:W-:Y:S01]  /*28180*/  IMAD.IADD R3, R0, 0x1, -R3 ;  /* 0x0000000100037824 */ /* 0x000fe200078e0a03 */
[----:B------:R-:W-:-:S04]  /*28190*/  MOV R0, 0x400 ;  /* 0x0000040000007802 */ /* 0x000fc80000000f00 */
[----:B---3--:R-:W-:Y:S02]  /*281a0*/  LEA R0, R5, R0, 0x18 ;  /* 0x0000000005007211 */ /* 0x008fe400078ec0ff */
[----:B------:R-:W-:-:S04]  /*281b0*/  SHF.L.U32 R3, R3, 0x1f, RZ ;  /* 0x0000001f03037819 */ /* 0x000fc800000006ff */
[----:B------:R-:W0:Y:S02]  /*281c0*/  SYNCS.PHASECHK.TRANS64.TRYWAIT P0, [R0+URZ+0x2a820], R3 ;  /* 0x02a82003000075a7 */ /* 0x000e24000800017f */
[----:B0-----:R-:W-:Y:S05]  /*281d0*/  @!P0 BRA `(.L_x_2116) ;  /* 0x0000002800f08947 */ /* 0x001fea0003800000 */
.L_x_2222:
[----:B------:R-:W-:Y:S05]  /*281e0*/  BSYNC B0 ;  /* 0x0000000000007941 */ /* 0x000fea0003800000 */
.L_x_2115:
[----:B------:R-:W-:-:S03]  /*281f0*/  UMOV UR4, 0xffffffff ;  /* 0xffffffff00047882 */ /* 0x000fc60000000000 */
[----:B------:R-:W-:Y:S05]  /*28200*/  BRA.DIV UR4, `(.L_x_2117) ;  /* 0x0000002a04f87947 */ /* 0x000fea000b800000 */
[----:B------:R-:W1:Y:S02]  /*28210*/  S2R R2, SR_TID.X ;  /* 0x0000000000027919 */ /* 0x000e640000002100 */
[----:B-1----:R-:W-:-:S04]  /*28220*/  SHF.R.U32.HI R2, RZ, 0x5, R2 ;  /* 0x00000005ff027819 */ /* 0x002fc80000011602 */
[----:B------:R-:W-:-:S05]  /*28230*/  LOP3.LUT R2, R2, 0x3, RZ, 0xc0, !PT ;  /* 0x0000000302027812 */ /* 0x000fca00078ec0ff */
[----:B------:R1:W2:Y:S02]  /*28240*/  SHFL.IDX PT, R14, R2, RZ, 0x1f ;  /* 0x00001fff020e7589 */ /* 0x0002a400000e0000 */
.L_x_2225:
[----:B--2---:R-:W-:-:S13]  /*28250*/  ISETP.NE.AND P0, PT, R14, RZ, PT ;  /* 0x000000ff0e00720c */ /* 0x004fda0003f05270 */
[----:B------:R-:W-:Y:S05]  /*28260*/  @P0 BRA `(.L_x_1658) ;  /* 0x0000000000940947 */ /* 0x000fea0003800000 */
[----:B------:R-:W-:-:S03]  /*28270*/  UMOV UR4, 0xffffffff ;  /* 0xffffffff00047882 */ /* 0x000fc60000000000 */
[----:B------:R-:W-:Y:S05]  /*28280*/  BRA.DIV UR4, `(.L_x_2118) ;  /* 0x0000002e040c7947 */ /* 0x000fea000b800000 */
[----:B------:R-:W-:-:S13]  /*28290*/  ELECT P6, URZ, PT ;  /* 0x00000000003f782f */ /* 0x000fda00038c0000 */
.L_x_2228:
[----:B------:R-:W-:Y:S05]  /*282a0*/  @!P6 BRA `(.L_x_1658) ;  /* 0x000000000084e947 */ /* 0x000fea0003800000 */
[----:B------:R-:W-:-:S06]  /*282b0*/  ULOP3.LUT UR4, UR60, 0x2, URZ, 0xfc, !UPT ;  /* 0x000000023c047892 */ /* 0x000fcc000f8efc3f */
[----:B-1----:R-:W-:-:S05]  /*282c0*/  IMAD.U32 R2, RZ, RZ, UR4 ;  /* 0x00000004ff027e24 */ /* 0x002fca000f8e00ff */
[----:B------:R-:W-:-:S13]  /*282d0*/  ISETP.NE.AND P2, PT, R2, 0x3, PT ;  /* 0x000000030200780c */ /* 0x000fda0003f45270 */
[----:B------:R-:W-:Y:S05]  /*282e0*/  @!P2 BRA `(.L_x_2119) ;  /* 0x000000000004a947 */ /* 0x000fea0003800000 */
[----:B------:R-:W-:Y:S01]  /*282f0*/  BPT.TRAP 0x1 ;  /* 0x000000040000795c */ /* 0x000fe20000300000 */
.L_x_2119:
[----:B0-----:R-:W2:Y:S04]  /*28300*/  LDL R3, [R1+0x8] ;  /* 0x0000080001037983 */ /* 0x001ea80000100800 */
[----:B------:R-:W3:Y:S01]  /*28310*/  LDL.LU R7, [R1+0x18] ;  /* 0x0000180001077983 */ /* 0x000ee20000300800 */
[----:B------:R-:W-:-:S05]  /*28320*/  IADD3 R2, R0, 0x2a840, RZ ;  /* 0x0002a84000027810 */ /* 0x000fca0007ffe0ff */
        /* <DEDUP_REMOVED lines=11> */
.L_x_2229:
[----:B------:R-:W1:Y:S02]  /*283e0*/  SYNCS.PHASECHK.TRANS64.TRYWAIT P0, [R7+URZ], R2 ;  /* 0x00000002070075a7 */ /* 0x000e64000800017f */
[----:B-1----:R-:W-:Y:S05]  /*283f0*/  @!P0 BRA `(.L_x_2121) ;  /* 0x0000002800e48947 */ /* 0x002fea0003800000 */
.L_x_2230:
[----:B------:R-:W-:Y:S05]  /*28400*/  @!P2 BRA `(.L_x_2122) ;  /* 0x000000000004a947 */ /* 0x000fea0003800000 */
[----:B------:R-:W-:Y:S01]  /*28410*/  BPT.TRAP 0x1 ;  /* 0x000000040000795c */ /* 0x000fe20000300000 */
.L_x_2122:
[----:B------:R-:W2:Y:S01]  /*28420*/  LDL.LU R4, [R1+0x8] ;  /* 0x0000080001047983 */ /* 0x000ea20000300800 */
[----:B------:R-:W-:-:S04]  /*28430*/  VIADD R0, R0, 0x2a860 ;  /* 0x0002a86000007836 */ /* 0x000fc80000000000 */
[----:B--2---:R-:W-:-:S04]  /*28440*/  IMAD R4, R4, 0x8, R0 ;  /* 0x0000000804047824 */ /* 0x004fc800078e0200 */
[----:B------:R-:W2:Y:S02]  /*28450*/  SYNCS.PHASECHK.TRANS64.TRYWAIT P0, [R4+URZ], R5 ;  /* 0x00000005040075a7 */ /* 0x000ea4000800017f */
[----:B--2---:R-:W-:Y:S05]  /*28460*/  @!P0 BRA `(.L_x_2123) ;  /* 0x0000002800dc8947 */ /* 0x004fea0003800000 */
.L_x_2231:
[----:B------:R-:W-:-:S07]  /*28470*/  IMAD R3, R3, 0x8, R0 ;  /* 0x0000000803037824 */ /* 0x000fce00078e0200 */
.L_x_2124:
[----:B---3--:R3:W0:Y:S02]  /*28480*/  SYNCS.PHASECHK.TRANS64.TRYWAIT P0, [R3+URZ], R2 ;  /* 0x00000002030075a7 */ /* 0x008624000800017f */
[----:B0-----:R-:W-:Y:S05]  /*28490*/  @!P0 NANOSLEEP.SYNCS 0x989680 ;  /* 0x009896800000895d */ /* 0x001fea0003900000 */
[----:B------:R-:W0:Y:S02]  /*284a0*/  @!P0 SYNCS.PHASECHK.TRANS64 P0, [R3+URZ], R2 ;  /* 0x00000002030085a7 */ /* 0x000e24000800007f */
[----:B0-----:R-:W-:Y:S05]  /*284b0*/  @!P0 BRA `(.L_x_2124) ;  /* 0xfffffffc00f08947 */ /* 0x001fea000383ffff */
.L_x_1658:
[----:B------:R-:W-:Y:S05]  /*284c0*/  BSYNC B9 ;  /* 0x0000000000097941 */ /* 0x000fea0003800000 */
.L_x_1655:
[----:B------:R-:W-:Y:S05]  /*284d0*/  EXIT ;  /* 0x000000000000794d */ /* 0x000fea0003800000 */
.L_x_1684:
[----:B-1----:R1:W2:Y:S02]  /*284e0*/  SYNCS.PHASECHK.TRANS64.TRYWAIT P5, [R3+URZ+0x2a890], R0 ;  /* 0x02a89000030075a7 */ /* 0x0022a400080a017f */
[----:B--2---:R-:W-:Y:S05]  /*284f0*/  @!P5 NANOSLEEP.SYNCS 0x989680 ;  /* 0x009896800000d95d */ /* 0x004fea0003900000 */
[----:B------:R-:W2:Y:S02]  /*28500*/  @!P5 SYNCS.PHASECHK.TRANS64 P5, [R3+URZ+0x2a890], R0 ;  /* 0x02a890000300d5a7 */ /* 0x000ea400080a007f */
[----:B--2---:R-:W-:Y:S05]  /*28510*/  @!P5 BRA `(.L_x_1684) ;  /* 0xfffffffc00f0d947 */ /* 0x004fea000383ffff */
[----:B------:R-:W-:Y:S05]  /*28520*/  BRA `(.L_x_2125) ;  /* 0xfffffdb4006c7947 */ /* 0x000fea000383ffff */
.L_x_1738:
[----:B-1----:R1:W3:Y:S02]  /*28530*/  SYNCS.PHASECHK.TRANS64.TRYWAIT P5, [R3+URZ+0x2a890], R0 ;  /* 0x02a89000030075a7 */ /* 0x0022e400080a017f */
[----:B---3--:R-:W-:Y:S05]  /*28540*/  @!P5 NANOSLEEP.SYNCS 0x989680 ;  /* 0x009896800000d95d */ /* 0x008fea0003900000 */
[----:B------:R-:W3:Y:S02]  /*28550*/  @!P5 SYNCS.PHASECHK.TRANS64 P5, [R3+URZ+0x2a890], R0 ;  /* 0x02a890000300d5a7 */ /* 0x000ee400080a007f */
[----:B---3--:R-:W-:Y:S05]  /*28560*/  @!P5 BRA `(.L_x_1738) ;  /* 0xfffffffc00f0d947 */ /* 0x008fea000383ffff */
[----:B------:R-:W-:Y:S05]  /*28570*/  BRA `(.L_x_2126) ;  /* 0xfffffde8001c7947 */ /* 0x000fea000383ffff */
.L_x_1763:
[----:B-1----:R1:W2:Y:S02]  /*28580*/  SYNCS.PHASECHK.TRANS64.TRYWAIT P4, [R3+URZ+0x2a890], R0 ;  /* 0x02a89000030075a7 */ /* 0x0022a4000808017f */
[----:B--2---:R-:W-:Y:S05]  /*28590*/  @!P4 NANOSLEEP.SYNCS 0x989680 ;  /* 0x009896800000c95d */ /* 0x004fea0003900000 */
[----:B------:R-:W2:Y:S02]  /*285a0*/  @!P4 SYNCS.PHASECHK.TRANS64 P4, [R3+URZ+0x2a890], R0 ;  /* 0x02a890000300c5a7 */ /* 0x000ea4000808007f */
[----:B--2---:R-:W-:Y:S05]  /*285b0*/  @!P4 BRA `(.L_x_1763) ;  /* 0xfffffffc00f0c947 */ /* 0x004fea000383ffff */
[----:B------:R-:W-:Y:S05]  /*285c0*/  BRA `(.L_x_2127) ;  /* 0xfffffe1800447947 */ /* 0x000fea000383ffff */
.L_x_1769:
[----:B0-----:R0:W2:Y:S02]  /*285d0*/  SYNCS.PHASECHK.TRANS64.TRYWAIT P4, [R3+URZ+0x2a8b0], R0 ;  /* 0x02a8b000030075a7 */ /* 0x0010a4000808017f */
[----:B--2---:R-:W-:Y:S05]  /*285e0*/  @!P4 NANOSLEEP.SYNCS 0x989680 ;  /* 0x009896800000c95d */ /* 0x004fea0003900000 */
[----:B------:R-:W2:Y:S02]  /*285f0*/  @!P4 SYNCS.PHASECHK.TRANS64 P4, [R3+URZ+0x2a8b0], R0 ;  /* 0x02a8b0000300c5a7 */ /* 0x000ea4000808007f */
[----:B--2---:R-:W-:Y:S05]  /*28600*/  @!P4 BRA `(.L_x_1769) ;  /* 0xfffffffc00f0c947 */ /* 0x004fea000383ffff */
[----:B------:R-:W-:Y:S05]  /*28610*/  BRA `(.L_x_2128) ;  /* 0xfffffe1c00507947 */ /* 0x000fea000383ffff */
.L_x_1795:
[----:B------:R-:W-:Y:S01]  /*28620*/  BSSY B1, `(.L_x_2129) ;  /* 0x0000008000017945 */ /* 0x000fe20003800000 */
[----:B------:R-:W-:Y:S01]  /*28630*/  MOV R13, R7 ;  /* 0x00000007000d7202 */ /* 0x000fe20000000f00 */
[----:B------:R-:W-:Y:S02]  /*28640*/  IMAD.MOV.U32 R12, RZ, RZ, RZ ;  /* 0x000000ffff0c7224 */ /* 0x000fe400078e00ff */
[----:B------:R-:W-:Y:S02]  /*28650*/  IMAD.MOV.U32 R11, RZ, RZ, 0x1c1f ;  /* 0x00001c1fff0b7424 */ /* 0x000fe400078e00ff */
[----:B------:R-:W-:-:S07]  /*28660*/  IMAD.MOV.U32 R15, RZ, RZ, -0x1 ;  /* 0xffffffffff0f7424 */ /* 0x000fce00078e00ff */
[----:B------:R-:W-:Y:S05]  /*28670*/  WARPSYNC.COLLECTIVE R15, `(.L_x_2130) ;  /* 0x000000000f087348 */ /* 0x000fea0003c00000 */
[----:B------:R0:W1:Y:S02]  /*28680*/  SHFL.IDX P6, R14, R13, R12, R11 ;  /* 0x0000000c0d0e7389 */ /* 0x00006400000c000b */
[----:B01----:R-:W-:Y:S01]  /*28690*/  ENDCOLLECTIVE ;  /* 0x000000000000791b */ /* 0x003fe20003800000 */
.L_x_2130:
[----:B------:R-:W-:Y:S05]  /*286a0*/  BSYNC B1 ;  /* 0x0000000000017941 */ /* 0x000fea0003800000 */
.L_x_2129:
[----:B------:R-:W-:Y:S01]  /*286b0*/  IMAD.MOV.U32 R13, RZ, RZ, R6 ;  /* 0x000000ffff0d7224 */ /* 0x000fe200078e0006 */
[----:B------:R-:W-:Y:S01]  /*286c0*/  MOV R11, 0x1c1f ;  /* 0x00001c1f000b7802 */ /* 0x000fe20000000f00 */
[----:B------:R-:W-:Y:S02]  /*286d0*/  IMAD.MOV.U32 R12, RZ, RZ, RZ ;  /* 0x000000ffff0c7224 */ /* 0x000fe400078e00ff */
[----:B------:R-:W-:Y:S02]  /*286e0*/  IMAD.MOV.U32 R15, RZ, RZ, -0x1 ;  /* 0xffffffffff0f7424 */ /* 0x000fe400078e00ff */
[----:B------:R-:W-:-:S07]  /*286f0*/  IMAD.MOV.U32 R3, RZ, RZ, R14 ;  /* 0x000000ffff037224 */ /* 0x000fce00078e000e */
[----:B------:R-:W-:Y:S05]  /*28700*/  WARPSYNC.COLLECTIVE R15, `(.L_x_2131) ;  /* 0x000000000f087348 */ /* 0x000fea0003c00000 */
[----:B------:R0:W1:Y:S02]  /*28710*/  SHFL.IDX P6, R14, R13, R12, R11 ;  /* 0x0000000c0d0e7389 */ /* 0x00006400000c000b */
[----:B01----:R-:W-:Y:S01]  /*28720*/  ENDCOLLECTIVE ;  /* 0x000000000000791b */ /* 0x003fe20003800000 */
.L_x_2131:
[----:B------:R-:W-:Y:S02]  /*28730*/  IMAD.MOV.U32 R13, RZ, RZ, R8 ;  /* 0x000000ffff0d7224 */ /* 0x000fe400078e0008 */
[----:B------:R-:W-:-:S07]  /*28740*/  IMAD.MOV.U32 R0, RZ, RZ, R14 ;  /* 0x000000ffff007224 */ /* 0x000fce00078e000e */
[----:B------:R-:W-:Y:S05]  /*28750*/  WARPSYNC.COLLECTIVE R15, `(.L_x_2132) ;  /* 0x000000000f087348 */ /* 0x000fea0003c00000 */
[----:B------:R0:W1:Y:S02]  /*28760*/  SHFL.IDX P6, R14, R13, R12, R11 ;  /* 0x0000000c0d0e7389 */ /* 0x00006400000c000b */
[----:B01----:R-:W-:Y:S01]  /*28770*/  ENDCOLLECTIVE ;  /* 0x000000000000791b */ /* 0x003fe20003800000 */
.L_x_2132:
[----:B------:R-:W-:Y:S02]  /*28780*/  IMAD.MOV.U32 R13, RZ, RZ, R4 ;  /* 0x000000ffff0d7224 */ /* 0x000fe400078e0004 */
[----:B------:R-:W-:-:S07]  /*28790*/  IMAD.MOV.U32 R5, RZ, RZ, R14 ;  /* 0x000000ffff057224 */ /* 0x000fce00078e000e */
[----:B------:R-:W-:Y:S05]  /*287a0*/  WARPSYNC.COLLECTIVE R15, `(.L_x_2133) ;  /* 0x000000000f087348 */ /* 0x000fea0003c00000 */
[----:B------:R0:W1:Y:S02]  /*287b0*/  SHFL.IDX P6, R14, R13, R12, R11 ;  /* 0x0000000c0d0e7389 */ /* 0x00006400000c000b */
[----:B01----:R-:W-:Y:S01]  /*287c0*/  ENDCOLLECTIVE ;  /* 0x000000000000791b */ /* 0x003fe20003800000 */
.L_x_2133:
[----:B------:R-:W-:Y:S05]  /*287d0*/  BRA `(.L_x_2134) ;  /* 0xfffffe2c00907947 */ /* 0x000fea000383ffff */
.L_x_1798:
[----:B------:R-:W-:Y:S01]  /*287e0*/  BSSY B1, `(.L_x_2135) ;  /* 0x0000008000017945 */ /* 0x000fe20003800000 */
[----:B------:R-:W-:Y:S01]  /*287f0*/  IMAD.MOV.U32 R13, RZ, RZ, R7 ;  /* 0x000000ffff0d7224 */ /* 0x000fe200078e0007 */
[----:B------:R-:W-:Y:S01]  /*28800*/  MOV R12, 0x1 ;  /* 0x00000001000c7802 */ /* 0x000fe20000000f00 */
[----:B------:R-:W-:Y:S02]  /*28810*/  IMAD.MOV.U32 R11, RZ, RZ, 0x1c1f ;  /* 0x00001c1fff0b7424 */ /* 0x000fe400078e00ff */
[----:B------:R-:W-:-:S07]  /*28820*/  IMAD.MOV.U32 R15, RZ, RZ, -0x1 ;  /* 0xffffffffff0f7424 */ /* 0x000fce00078e00ff */
[----:B0---4-:R-:W-:Y:S05]  /*28830*/  WARPSYNC.COLLECTIVE R15, `(.L_x_2136) ;  /* 0x000000000f087348 */ /* 0x011fea0003c00000 */
[----:B----4-:R1:W2:Y:S02]  /*28840*/  SHFL.IDX P6, R14, R13, R12, R11 ;  /* 0x0000000c0d0e7389 */ /* 0x0102a400000c000b */
[----:B012---:R-:W-:Y:S01]  /*28850*/  ENDCOLLECTIVE ;  /* 0x000000000000791b */ /* 0x007fe20003800000 */
.L_x_2136:
[----:B------:R-:W-:Y:S05]  /*28860*/  BSYNC B1 ;  /* 0x0000000000017941 */ /* 0x000fea0003800000 */
.L_x_2135:
[----:B------:R-:W-:Y:S01]  /*28870*/  IMAD.MOV.U32 R13, RZ, RZ, R6 ;  /* 0x000000ffff0d7224 */ /* 0x000fe200078e0006 */
[----:B------:R-:W-:Y:S01]  /*28880*/  MOV R15, 0xffffffff ;  /* 0xffffffff000f7802 */ /* 0x000fe20000000f00 */
[----:B------:R-:W-:Y:S02]  /*28890*/  IMAD.MOV.U32 R12, RZ, RZ, 0x1 ;  /* 0x00000001ff0c7424 */ /* 0x000fe400078e00ff */
[----:B------:R-:W-:Y:S02]  /*288a0*/  IMAD.MOV.U32 R11, RZ, RZ, 0x1c1f ;  /* 0x00001c1fff0b7424 */ /* 0x000fe400078e00ff */
[----:B------:R-:W-:-:S07]  /*288b0*/  IMAD.MOV.U32 R3, RZ, RZ, R14 ;  /* 0x000000ffff037224 */ /* 0x000fce00078e000e */
[----:B------:R-:W-:Y:S05]  /*288c0*/  WARPSYNC.COLLECTIVE R15, `(.L_x_2137) ;  /* 0x000000000f087348 */ /* 0x000fea0003c00000 */
[----:B------:R0:W1:Y:S02]  /*288d0*/  SHFL.IDX P6, R14, R13, R12, R11 ;  /* 0x0000000c0d0e7389 */ /* 0x00006400000c000b */
[----:B01----:R-:W-:Y:S01]  /*288e0*/  ENDCOLLECTIVE ;  /* 0x000000000000791b */ /* 0x003fe20003800000 */
.L_x_2137:
[----:B------:R-:W-:Y:S02]  /*288f0*/  IMAD.MOV.U32 R13, RZ, RZ, R8 ;  /* 0x000000ffff0d7224 */ /* 0x000fe400078e0008 */
[----:B------:R-:W-:-:S07]  /*28900*/  IMAD.MOV.U32 R0, RZ, RZ, R14 ;  /* 0x000000ffff007224 */ /* 0x000fce00078e000e */
[----:B------:R-:W-:Y:S05]  /*28910*/  WARPSYNC.COLLECTIVE R15, `(.L_x_2138) ;  /* 0x000000000f087348 */ /* 0x000fea0003c00000 */
[----:B------:R0:W1:Y:S02]  /*28920*/  SHFL.IDX P6, R14, R13, R12, R11 ;  /* 0x0000000c0d0e7389 */ /* 0x00006400000c000b */
[----:B01----:R-:W-:Y:S01]  /*28930*/  ENDCOLLECTIVE ;  /* 0x000000000000791b */ /* 0x003fe20003800000 */
.L_x_2138:
[----:B------:R-:W-:Y:S02]  /*28940*/  IMAD.MOV.U32 R13, RZ, RZ, R4 ;  /* 0x000000ffff0d7224 */ /* 0x000fe400078e0004 */
[----:B------:R-:W-:-:S07]  /*28950*/  IMAD.MOV.U32 R5, RZ, RZ, R14 ;  /* 0x000000ffff057224 */ /* 0x000fce00078e000e */
[----:B------:R-:W-:Y:S05]  /*28960*/  WARPSYNC.COLLECTIVE R15, `(.L_x_2139) ;  /* 0x000000000f087348 */ /* 0x000fea0003c00000 */
[----:B------:R0:W1:Y:S02]  /*28970*/  SHFL.IDX P6, R14, R13, R12, R11 ;  /* 0x0000000c0d0e7389 */ /* 0x00006400000c000b */
[----:B01----:R-:W-:Y:S01]  /*28980*/  ENDCOLLECTIVE ;  /* 0x000000000000791b */ /* 0x003fe20003800000 */
.L_x_2139:
[----:B------:R-:W-:Y:S01]  /*28990*/  IMAD.MOV.U32 R4, RZ, RZ, R14 ;  /* 0x000000ffff047224 */ /* 0x000fe200078e000e */
[----:B------:R-:W-:Y:S06]  /*289a0*/  BRA `(.L_x_2140) ;  /* 0xfffffe3400207947 */ /* 0x000fec000383ffff */
.L_x_1802:
[----:B0-----:R0:W1:Y:S02]  /*289b0*/  SYNCS.PHASECHK.TRANS64.TRYWAIT P0, [R16+URZ+0x2a800], R5 ;  /* 0x02a80005100075a7 */ /* 0x001064000800017f */
[----:B-1----:R-:W-:Y:S05]  /*289c0*/  @!P0 NANOSLEEP.SYNCS 0x989680 ;  /* 0x009896800000895d */ /* 0x002fea0003900000 */
[----:B------:R-:W1:Y:S02]  /*289d0*/  @!P0 SYNCS.PHASECHK.TRANS64 P0, [R16+URZ+0x2a800], R5 ;  /* 0x02a80005100085a7 */ /* 0x000e64000800007f */
[----:B-1----:R-:W-:Y:S05]  /*289e0*/  @!P0 BRA `(.L_x_1802) ;  /* 0xfffffffc00f08947 */ /* 0x002fea000383ffff */
[----:B------:R-:W-:Y:S05]  /*289f0*/  BRA `(.L_x_2141) ;  /* 0xfffffe3c00347947 */ /* 0x000fea000383ffff */
.L_x_1826:
        /* <DEDUP_REMOVED lines=8> */
.L_x_2143:
[----:B------:R-:W-:Y:S05]  /*28a80*/  BSYNC B1 ;  /* 0x0000000000017941 */ /* 0x000fea0003800000 */
.L_x_2142:
[----:B------:R-:W-:Y:S01]  /*28a90*/  IMAD.MOV.U32 R13, RZ, RZ, R6 ;  /* 0x000000ffff0d7224 */ /* 0x000fe200078e0006 */
[----:B------:R-:W-:Y:S01]  /*28aa0*/  MOV R15, 0xffffffff ;  /* 0xffffffff000f7802 */ /* 0x000fe20000000f00 */
[----:B------:R-:W-:Y:S02]  /*28ab0*/  IMAD.MOV.U32 R12, RZ, RZ, RZ ;  /* 0x000000ffff0c7224 */ /* 0x000fe400078e00ff */
[----:B------:R-:W-:Y:S02]  /*28ac0*/  IMAD.MOV.U32 R11, RZ, RZ, 0x1c1f ;  /* 0x00001c1fff0b7424 */ /* 0x000fe400078e00ff */
[----:B------:R-:W-:-:S07]  /*28ad0*/  IMAD.MOV.U32 R3, RZ, RZ, R14 ;  /* 0x000000ffff037224 */ /* 0x000fce00078e000e */
[----:B------:R-:W-:Y:S05]  /*28ae0*/  WARPSYNC.COLLECTIVE R15, `(.L_x_2144) ;  /* 0x000000000f087348 */ /* 0x000fea0003c00000 */
[----:B------:R0:W1:Y:S02]  /*28af0*/  SHFL.IDX P6, R14, R13, R12, R11 ;  /* 0x0000000c0d0e7389 */ /* 0x00006400000c000b */
[----:B01----:R-:W-:Y:S01]  /*28b00*/  ENDCOLLECTIVE ;  /* 0x000000000000791b */ /* 0x003fe20003800000 */
.L_x_2144:
[----:B------:R-:W-:Y:S02]  /*28b10*/  IMAD.MOV.U32 R21, RZ, RZ, R3 ;  /* 0x000000ffff157224 */ /* 0x000fe400078e0003 */
[----:B------:R-:W-:Y:S02]  /*28b20*/  IMAD.MOV.U32 R13, RZ, RZ, R7 ;  /* 0x000000ffff0d7224 */ /* 0x000fe400078e0007 */
[----:B------:R-:W-:-:S07]  /*28b30*/  IMAD.MOV.U32 R0, RZ, RZ, R14 ;  /* 0x000000ffff007224 */ /* 0x000fce00078e000e */
[----:B------:R-:W-:Y:S05]  /*28b40*/  WARPSYNC.COLLECTIVE R15, `(.L_x_2145) ;  /* 0x000000000f087348 */ /* 0x000fea0003c00000 */
[----:B------:R0:W1:Y:S02]  /*28b50*/  SHFL.IDX P6, R14, R13, R12, R11 ;  /* 0x0000000c0d0e7389 */ /* 0x00006400000c000b */
[----:B01----:R-:W-:Y:S01]  /*28b60*/  ENDCOLLECTIVE ;  /* 0x000000000000791b */ /* 0x003fe20003800000 */
.L_x_2145:
[----:B------:R-:W-:Y:S02]  /*28b70*/  IMAD.MOV.U32 R20, RZ, RZ, R0 ;  /* 0x000000ffff147224 */ /* 0x000fe400078e0000 */
[----:B------:R-:W-:Y:S02]  /*28b80*/  IMAD.MOV.U32 R13, RZ, RZ, R9 ;  /* 0x000000ffff0d7224 */ /* 0x000fe400078e0009 */
[----:B------:R-:W-:-:S07]  /*28b90*/  IMAD.MOV.U32 R5, RZ, RZ, R14 ;  /* 0x000000ffff057224 */ /* 0x000fce00078e000e */
[----:B------:R-:W-:Y:S05]  /*28ba0*/  WARPSYNC.COLLECTIVE R15, `(.L_x_2146) ;  /* 0x000000000f087348 */ /* 0x000fea0003c00000 */
[----:B------:R0:W1:Y:S02]  /*28bb0*/  SHFL.IDX P6, R14, R13, R12, R11 ;  /* 0x0000000c0d0e7389 */ /* 0x00006400000c000b */
[----:B01----:R-:W-:Y:S01]  /*28bc0*/  ENDCOLLECTIVE ;  /* 0x000000000000791b */ /* 0x003fe20003800000 */
.L_x_2146:
[----:B------:R-:W-:Y:S05]  /*28bd0*/  BRA `(.L_x_2147) ;  /* 0xfffffe6000047947 */ /* 0x000fea000383ffff */
.L_x_1829:
[----:B------:R-:W-:Y:S01]  /*28be0*/  BSSY B1, `(.L_x_2148) ;  /* 0x0000008000017945 */ /* 0x000fe20003800000 */
[----:B------:R-:W-:Y:S01]  /*28bf0*/  MOV R13, R8 ;  /* 0x00000008000d7202 */ /* 0x000fe20000000f00 */
[----:B------:R-:W-:Y:S02]  /*28c00*/  IMAD.MOV.U32 R12, RZ, RZ, 0x1 ;  /* 0x00000001ff0c7424 */ /* 0x000fe400078e00ff */
[----:B------:R-:W-:Y:S02]  /*28c10*/  IMAD.MOV.U32 R11, RZ, RZ, 0x1c1f ;  /* 0x00001c1fff0b7424 */ /* 0x000fe400078e00ff */
[----:B------:R-:W-:-:S07]  /*28c20*/  IMAD.MOV.U32 R15, RZ, RZ, -0x1 ;  /* 0xffffffffff0f7424 */ /* 0x000fce00078e00ff */
[----:B------:R-:W-:Y:S05]  /*28c30*/  WARPSYNC.COLLECTIVE R15, `(.L_x_2149) ;  /* 0x000000000f087348 */ /* 0x000fea0003c00000 */
[----:B------:R0:W1:Y:S02]  /*28c40*/  SHFL.IDX P6, R14, R13, R12, R11 ;  /* 0x0000000c0d0e7389 */ /* 0x00006400000c000b */
[----:B01----:R-:W-:Y:S01]  /*28c50*/  ENDCOLLECTIVE ;  /* 0x000000000000791b */ /* 0x003fe20003800000 */
.L_x_2149:
[----:B------:R-:W-:Y:S05]  /*28c60*/  BSYNC B1 ;  /* 0x0000000000017941 */ /* 0x000fea0003800000 */
.L_x_2148:
[----:B------:R-:W-:Y:S01]  /*28c70*/  IMAD.MOV.U32 R13, RZ, RZ, R6 ;  /* 0x000000ffff0d7224 */ /* 0x000fe200078e0006 */
[----:B------:R-:W-:Y:S01]  /*28c80*/  MOV R11, 0x1c1f ;  /* 0x00001c1f000b7802 */ /* 0x000fe20000000f00 */
[----:B------:R-:W-:Y:S02]  /*28c90*/  IMAD.MOV.U32 R12, RZ, RZ, 0x1 ;  /* 0x00000001ff0c7424 */ /* 0x000fe400078e00ff */
[----:B------:R-:W-:Y:S02]  /*28ca0*/  IMAD.MOV.U32 R15, RZ, RZ, -0x1 ;  /* 0xffffffffff0f7424 */ /* 0x000fe400078e00ff */
[----:B------:R-:W-:-:S07]  /*28cb0*/  IMAD.MOV.U32 R3, RZ, RZ, R14 ;  /* 0x000000ffff037224 */ /* 0x000fce00078e000e */
[----:B------:R-:W-:Y:S05]  /*28cc0*/  WARPSYNC.COLLECTIVE R15, `(.L_x_2150) ;  /* 0x000000000f087348 */ /* 0x000fea0003c00000 */
[----:B------:R0:W1:Y:S02]  /*28cd0*/  SHFL.IDX P6, R14, R13, R12, R11 ;  /* 0x0000000c0d0e7389 */ /* 0x00006400000c000b */
[----:B01----:R-:W-:Y:S01]  /*28ce0*/  ENDCOLLECTIVE ;  /* 0x000000000000791b */ /* 0x003fe20003800000 */
.L_x_2150:
[----:B------:R-:W-:Y:S01]  /*28cf0*/  MOV R61, R3 ;  /* 0x00000003003d7202 */ /* 0x000fe20000000f00 */
[----:B------:R-:W-:Y:S02]  /*28d00*/  IMAD.MOV.U32 R13, RZ, RZ, R7 ;  /* 0x000000ffff0d7224 */ /* 0x000fe400078e0007 */
[----:B------:R-:W-:-:S07]  /*28d10*/  IMAD.MOV.U32 R0, RZ, RZ, R14 ;  /* 0x000000ffff007224 */ /* 0x000fce00078e000e */
[----:B------:R-:W-:Y:S05]  /*28d20*/  WARPSYNC.COLLECTIVE R15, `(.L_x_2151) ;  /* 0x000000000f087348 */ /* 0x000fea0003c00000 */
[----:B------:R0:W1:Y:S02]  /*28d30*/  SHFL.IDX P6, R14, R13, R12, R11 ;  /* 0x0000000c0d0e7389 */ /* 0x00006400000c000b */
[----:B01----:R-:W-:Y:S01]  /*28d40*/  ENDCOLLECTIVE ;  /* 0x000000000000791b */ /* 0x003fe20003800000 */
.L_x_2151:
[----:B------:R-:W-:Y:S02]  /*28d50*/  IMAD.MOV.U32 R60, RZ, RZ, R0 ;  /* 0x000000ffff3c7224 */ /* 0x000fe400078e0000 */
[----:B------:R-:W-:Y:S02]  /*28d60*/  IMAD.MOV.U32 R13, RZ, RZ, R9 ;  /* 0x000000ffff0d7224 */ /* 0x000fe400078e0009 */
[----:B------:R-:W-:-:S07]  /*28d70*/  IMAD.MOV.U32 R7, RZ, RZ, R14 ;  /* 0x000000ffff077224 */ /* 0x000fce00078e000e */
[----:B------:R-:W-:Y:S05]  /*28d80*/  WARPSYNC.COLLECTIVE R15, `(.L_x_2152) ;  /* 0x000000000f087348 */ /* 0x000fea0003c00000 */
[----:B------:R0:W1:Y:S02]  /*28d90*/  SHFL.IDX P6, R14, R13, R12, R11 ;  /* 0x0000000c0d0e7389 */ /* 0x00006400000c000b */
[----:B01----:R-:W-:Y:S01]  /*28da0*/  ENDCOLLECTIVE ;  /* 0x000000000000791b */ /* 0x003fe20003800000 */
.L_x_2152:
[----:B------:R-:W-:Y:S05]  /*28db0*/  BRA `(.L_x_2153) ;  /* 0xfffffe6400187947 */ /* 0x000fea000383ffff */
.L_x_1833:
[----:B0-----:R0:W1:Y:S02]  /*28dc0*/  SYNCS.PHASECHK.TRANS64.TRYWAIT P0, [R16+URZ+0x2a800], R21 ;  /* 0x02a80015100075a7 */ /* 0x001064000800017f */
[----:B-1----:R-:W-:Y:S05]  /*28dd0*/  @!P0 NANOSLEEP.SYNCS 0x989680 ;  /* 0x009896800000895d */ /* 0x002fea0003900000 */
[----:B------:R-:W1:Y:S02]  /*28de0*/  @!P0 SYNCS.PHASECHK.TRANS64 P0, [R16+URZ+0x2a800], R21 ;  /* 0x02a80015100085a7 */ /* 0x000e64000800007f */
[----:B-1----:R-:W-:Y:S05]  /*28df0*/  @!P0 BRA `(.L_x_1833) ;  /* 0xfffffffc00f08947 */ /* 0x002fea000383ffff */
[----:B------:R-:W-:Y:S05]  /*28e00*/  BRA `(.L_x_2154) ;  /* 0xfffffe6800847947 */ /* 0x000fea000383ffff */
.L_x_1847:
[----:B-1----:R1:W2:Y:S02]  /*28e10*/  SYNCS.PHASECHK.TRANS64.TRYWAIT P2, [R7+URZ+0x2a830], R0 ;  /* 0x02a83000070075a7 */ /* 0x0022a4000804017f */
[----:B--2---:R-:W-:Y:S05]  /*28e20*/  @!P2 NANOSLEEP.SYNCS 0x989680 ;  /* 0x009896800000a95d */ /* 0x004fea0003900000 */
[----:B------:R-:W2:Y:S02]  /*28e30*/  @!P2 SYNCS.PHASECHK.TRANS64 P2, [R7+URZ+0x2a830], R0 ;  /* 0x02a830000700a5a7 */ /* 0x000ea4000804007f */
[----:B--2---:R-:W-:Y:S05]  /*28e40*/  @!P2 BRA `(.L_x_1847) ;  /* 0xfffffffc00f0a947 */ /* 0x004fea000383ffff */
[----:B------:R-:W-:Y:S05]  /*28e50*/  BRA `(.L_x_1846) ;  /* 0xfffffe9000287947 */ /* 0x000fea000383ffff */
.L_x_1867:
[----:B-1----:R1:W2:Y:S02]  /*28e60*/  SYNCS.PHASECHK.TRANS64.TRYWAIT P2, [R7+URZ+0x2a830], R14 ;  /* 0x02a8300e070075a7 */ /* 0x0022a4000804017f */
[----:B--2---:R-:W-:Y:S05]  /*28e70*/  @!P2 NANOSLEEP.SYNCS 0x989680 ;  /* 0x009896800000a95d */ /* 0x004fea0003900000 */
[----:B------:R-:W2:Y:S02]  /*28e80*/  @!P2 SYNCS.PHASECHK.TRANS64 P2, [R7+URZ+0x2a830], R14 ;  /* 0x02a8300e0700a5a7 */ /* 0x000ea4000804007f */
[----:B--2---:R-:W-:Y:S05]  /*28e90*/  @!P2 BRA `(.L_x_1867) ;  /* 0xfffffffc00f0a947 */ /* 0x004fea000383ffff */
[----:B------:R-:W-:Y:S05]  /*28ea0*/  BRA `(.L_x_1866) ;  /* 0xfffffebc00ec7947 */ /* 0x000fea000383ffff */
.L_x_1872:
[----:B-1----:R1:W2:Y:S02]  /*28eb0*/  SYNCS.PHASECHK.TRANS64.TRYWAIT P2, [R14+URZ+0x2a850], R9 ;  /* 0x02a850090e0075a7 */ /* 0x0022a4000804017f */
[----:B--2---:R-:W-:Y:S05]  /*28ec0*/  @!P2 NANOSLEEP.SYNCS 0x989680 ;  /* 0x009896800000a95d */ /* 0x004fea0003900000 */
[----:B------:R-:W2:Y:S02]  /*28ed0*/  @!P2 SYNCS.PHASECHK.TRANS64 P2, [R14+URZ+0x2a850], R9 ;  /* 0x02a850090e00a5a7 */ /* 0x000ea4000804007f */
[----:B--2---:R-:W-:Y:S05]  /*28ee0*/  @!P2 BRA `(.L_x_1872) ;  /* 0xfffffffc00f0a947 */ /* 0x004fea000383ffff */
[----:B------:R-:W-:Y:S05]  /*28ef0*/  BRA `(.L_x_1871) ;  /* 0xfffffec800e07947 */ /* 0x000fea000383ffff */
.L_x_1892:
[----:B-1----:R1:W2:Y:S02]  /*28f00*/  SYNCS.PHASECHK.TRANS64.TRYWAIT P2, [R3+URZ+0x2a830], R4 ;  /* 0x02a83004030075a7 */ /* 0x0022a4000804017f */
[----:B--2---:R-:W-:Y:S05]  /*28f10*/  @!P2 NANOSLEEP.SYNCS 0x989680 ;  /* 0x009896800000a95d */ /* 0x004fea0003900000 */
[----:B------:R-:W2:Y:S02]  /*28f20*/  @!P2 SYNCS.PHASECHK.TRANS64 P2, [R3+URZ+0x2a830], R4 ;  /* 0x02a830040300a5a7 */ /* 0x000ea4000804007f */
[----:B--2---:R-:W-:Y:S05]  /*28f30*/  @!P2 BRA `(.L_x_1892) ;  /* 0xfffffffc00f0a947 */ /* 0x004fea000383ffff */
[----:B------:R-:W-:Y:S05]  /*28f40*/  BRA `(.L_x_1891) ;  /* 0xfffffef000cc7947 */ /* 0x000fea000383ffff */
.L_x_1897:
[----:B-1----:R1:W2:Y:S02]  /*28f50*/  SYNCS.PHASECHK.TRANS64.TRYWAIT P2, [R198+URZ+0x2a850], R3 ;  /* 0x02a85003c60075a7 */ /* 0x0022a4000804017f */
[----:B--2---:R-:W-:Y:S05]  /*28f60*/  @!P2 NANOSLEEP.SYNCS 0x989680 ;  /* 0x009896800000a95d */ /* 0x004fea0003900000 */
[----:B------:R-:W2:Y:S02]  /*28f70*/  @!P2 SYNCS.PHASECHK.TRANS64 P2, [R198+URZ+0x2a850], R3 ;  /* 0x02a85003c600a5a7 */ /* 0x000ea4000804007f */
[----:B--2---:R-:W-:Y:S05]  /*28f80*/  @!P2 BRA `(.L_x_1897) ;  /* 0xfffffffc00f0a947 */ /* 0x004fea000383ffff */
[----:B------:R-:W-:Y:S05]  /*28f90*/  BRA `(.L_x_1896) ;  /* 0xfffffefc00ac7947 */ /* 0x000fea000383ffff */
.L_x_1905:
[----:B-1----:R1:W2:Y:S02]  /*28fa0*/  SYNCS.PHASECHK.TRANS64.TRYWAIT P2, [R3+URZ+0x2a830], R14 ;  /* 0x02a8300e030075a7 */ /* 0x0022a4000804017f */
[----:B--2---:R-:W-:Y:S05]  /*28fb0*/  @!P2 NANOSLEEP.SYNCS 0x989680 ;  /* 0x009896800000a95d */ /* 0x004fea0003900000 */
[----:B------:R-:W2:Y:S02]  /*28fc0*/  @!P2 SYNCS.PHASECHK.TRANS64 P2, [R3+URZ+0x2a830], R14 ;  /* 0x02a8300e0300a5a7 */ /* 0x000ea4000804007f */
[----:B--2---:R-:W-:Y:S05]  /*28fd0*/  @!P2 BRA `(.L_x_1905) ;  /* 0xfffffffc00f0a947 */ /* 0x004fea000383ffff */
[----:B------:R-:W-:Y:S05]  /*28fe0*/  BRA `(.L_x_1904) ;  /* 0xffffff1000a47947 */ /* 0x000fea000383ffff */
.L_x_1910:
[----:B-1----:R1:W2:Y:S02]  /*28ff0*/  SYNCS.PHASECHK.TRANS64.TRYWAIT P2, [R12+URZ+0x2a850], R3 ;  /* 0x02a850030c0075a7 */ /* 0x0022a4000804017f */
[----:B--2---:R-:W-:Y:S05]  /*29000*/  @!P2 NANOSLEEP.SYNCS 0x989680 ;  /* 0x009896800000a95d */ /* 0x004fea0003900000 */
[----:B------:R-:W2:Y:S02]  /*29010*/  @!P2 SYNCS.PHASECHK.TRANS64 P2, [R12+URZ+0x2a850], R3 ;  /* 0x02a850030c00a5a7 */ /* 0x000ea4000804007f */
[----:B--2---:R-:W-:Y:S05]  /*29020*/  @!P2 BRA `(.L_x_1910) ;  /* 0xfffffffc00f0a947 */ /* 0x004fea000383ffff */
[----:B------:R-:W-:Y:S05]  /*29030*/  BRA `(.L_x_1909) ;  /* 0xffffff1c00987947 */ /* 0x000fea000383ffff */
.L_x_1924:
[----:B-1----:R1:W2:Y:S02]  /*29040*/  SYNCS.PHASECHK.TRANS64.TRYWAIT P0, [R13+URZ+0x2a850], R0 ;  /* 0x02a850000d0075a7 */ /* 0x0022a4000800017f */
[----:B--2---:R-:W-:Y:S05]  /*29050*/  @!P0 NANOSLEEP.SYNCS 0x989680 ;  /* 0x009896800000895d */ /* 0x004fea0003900000 */
[----:B------:R-:W2:Y:S02]  /*29060*/  @!P0 SYNCS.PHASECHK.TRANS64 P0, [R13+URZ+0x2a850], R0 ;  /* 0x02a850000d0085a7 */ /* 0x000ea4000800007f */
[----:B--2---:R-:W-:Y:S05]  /*29070*/  @!P0 BRA `(.L_x_1924) ;  /* 0xfffffffc00f08947 */ /* 0x004fea000383ffff */
[----:B------:R-:W-:Y:S05]  /*29080*/  BRA `(.L_x_1923) ;  /* 0xffffff4400b47947 */ /* 0x000fea000383ffff */
.L_x_1968:
[----:B------:R-:W1:Y:S01]  /*29090*/  S2R R7, SR_TID.X ;  /* 0x0000000000077919 */ /* 0x000e620000002100 */
[----:B------:R-:W-:Y:S01]  /*290a0*/  BSSY B1, `(.L_x_2155) ;  /* 0x000000a000017945 */ /* 0x000fe20003800000 */
[----:B------:R-:W-:Y:S02]  /*290b0*/  IMAD.MOV.U32 R12, RZ, RZ, RZ ;  /* 0x000000ffff0c7224 */ /* 0x000fe400078e00ff */
[----:B0-----:R-:W-:Y:S02]  /*290c0*/  IMAD.MOV.U32 R11, RZ, RZ, 0x1f ;  /* 0x0000001fff0b7424 */ /* 0x001fe400078e00ff */
[----:B------:R-:W-:Y:S01]  /*290d0*/  IMAD.MOV.U32 R15, RZ, RZ, -0x1 ;  /* 0xffffffffff0f7424 */ /* 0x000fe200078e00ff */
[----:B-1----:R-:W-:-:S04]  /*290e0*/  SHF.R.U32.HI R7, RZ, 0x5, R7 ;  /* 0x00000005ff077819 */ /* 0x002fc80000011607 */
[----:B------:R-:W-:-:S05]  /*290f0*/  LOP3.LUT R7, R7, 0x3, RZ, 0xc0, !PT ;  /* 0x0000000307077812 */ /* 0x000fca00078ec0ff */
[----:B------:R-:W-:-:S07]  /*29100*/  IMAD.MOV.U32 R13, RZ, RZ, R7 ;  /* 0x000000ffff0d7224 */ /* 0x000fce00078e0007 */
[----:B------:R-:W-:Y:S05]  /*29110*/  WARPSYNC.COLLECTIVE R15, `(.L_x_2156) ;  /* 0x000000000f087348 */ /* 0x000fea0003c00000 */
[----:B------:R0:W1:Y:S02]  /*29120*/  SHFL.IDX P6, R14, R13, R12, R11 ;  /* 0x0000000c0d0e7389 */ /* 0x00006400000c000b */
[----:B01----:R-:W-:Y:S01]  /*29130*/  ENDCOLLECTIVE ;  /* 0x000000000000791b */ /* 0x003fe20003800000 */
.L_x_2156:
[----:B------:R-:W-:Y:S05]  /*29140*/  BSYNC B1 ;  /* 0x0000000000017941 */ /* 0x000fea0003800000 */
.L_x_2155:
[----:B------:R-:W-:Y:S05]  /*29150*/  BRA `(.L_x_2157) ;  /* 0xffffff88002c7947 */ /* 0x000fea000383ffff */
.L_x_1970:
[----:B------:R-:W-:Y:S01]  /*29160*/  BSSY B1, `(.L_x_2158) ;  /* 0x0000006000017945 */ /* 0x000fe20003800000 */
[----:B------:R-:W-:-:S07]  /*29170*/  IMAD.MOV.U32 R15, RZ, RZ, -0x1 ;  /* 0xffffffffff0f7424 */ /* 0x000fce00078e00ff */
[----:B01----:R-:W-:Y:S05]  /*29180*/  WARPSYNC.COLLECTIVE R15, `(.L_x_2159) ;  /* 0x000000000f0c7348 */ /* 0x003fea0003c00000 */
[----:B------:R-:W-:Y:S02]  /*29190*/  ELECT P6, UR62, PT ;  /* 0x00000000003e782f */ /* 0x000fe400038c0000 */
[----:B------:R-:W-:Y:S01]  /*291a0*/  MOV R14, UR62 ;  /* 0x0000003e000e7c02 */ /* 0x000fe20008000f00 */
[----:B01----:R-:W-:Y:S10]  /*291b0*/  ENDCOLLECTIVE ;  /* 0x000000000000791b */ /* 0x003ff40003800000 */
.L_x_2159:
[----:B------:R-:W-:Y:S05]  /*291c0*/  BSYNC B1 ;  /* 0x0000000000017941 */ /* 0x000fea0003800000 */
.L_x_2158:
[----:B------:R-:W-:Y:S01]  /*291d0*/  PLOP3.LUT P2, PT, P6, PT, PT, 0x80, 0x0 ;  /* 0x000000000000781c */ /* 0x000fe2000374f070 */
[----:B------:R-:W-:-:S12]  /*291e0*/  BRA `(.L_x_1969) ;  /* 0xffffff8800207947 */ /* 0x000fd8000383ffff */
.L_x_1972:
[----:B-1----:R-:W2:Y:S02]  /*291f0*/  LDL R6, [R1] ;  /* 0x0000000001067983 */ /* 0x002ea40000100800 */
[----:B--2---:R1:W2:Y:S02]  /*29200*/  SYNCS.PHASECHK.TRANS64.TRYWAIT P0, [R6+URZ+0x2a820], R5 ;  /* 0x02a82005060075a7 */ /* 0x0042a4000800017f */
[----:B--2---:R-:W-:Y:S05]  /*29210*/  @!P0 NANOSLEEP.SYNCS 0x989680 ;  /* 0x009896800000895d */ /* 0x004fea0003900000 */
[----:B------:R-:W2:Y:S02]  /*29220*/  @!P0 SYNCS.PHASECHK.TRANS64 P0, [R6+URZ+0x2a820], R5 ;  /* 0x02a82005060085a7 */ /* 0x000ea4000800007f */
[----:B--2---:R-:W-:Y:S05]  /*29230*/  @!P0 BRA `(.L_x_1972) ;  /* 0xfffffffc00ec8947 */ /* 0x004fea000383ffff */
[----:B------:R-:W-:Y:S05]  /*29240*/  BRA `(.L_x_2160) ;  /* 0xffffff8800307947 */ /* 0x000fea000383ffff */
.L_x_1976:
[----:B-1----:R1:W2:Y:S02]  /*29250*/  SYNCS.PHASECHK.TRANS64.TRYWAIT P0, [R7+URZ+0x2a8a0], R10 ;  /* 0x02a8a00a070075a7 */ /* 0x0022a4000800017f */
[----:B--2---:R-:W-:Y:S05]  /*29260*/  @!P0 NANOSLEEP.SYNCS 0x989680 ;  /* 0x009896800000895d */ /* 0x004fea0003900000 */
[----:B------:R-:W2:Y:S02]  /*29270*/  @!P0 SYNCS.PHASECHK.TRANS64 P0, [R7+URZ+0x2a8a0], R10 ;  /* 0x02a8a00a070085a7 */ /* 0x000ea4000800007f */
[----:B--2---:R-:W-:Y:S05]  /*29280*/  @!P0 BRA `(.L_x_1976) ;  /* 0xfffffffc00f08947 */ /* 0x004fea000383ffff */
[----:B------:R-:W-:Y:S05]  /*29290*/  BRA `(.L_x_2161) ;  /* 0xffffff8800547947 */ /* 0x000fea000383ffff */
.L_x_1983:
[----:B--2---:R2:W3:Y:S02]  /*292a0*/  SYNCS.PHASECHK.TRANS64.TRYWAIT P0, [R7+URZ+0x2a8c0], R10 ;  /* 0x02a8c00a070075a7 */ /* 0x0044e4000800017f */
[----:B---3--:R-:W-:Y:S05]  /*292b0*/  @!P0 NANOSLEEP.SYNCS 0x989680 ;  /* 0x009896800000895d */ /* 0x008fea0003900000 */
[----:B------:R-:W3:Y:S02]  /*292c0*/  @!P0 SYNCS.PHASECHK.TRANS64 P0, [R7+URZ+0x2a8c0], R10 ;  /* 0x02a8c00a070085a7 */ /* 0x000ee4000800007f */
[----:B---3--:R-:W-:Y:S05]  /*292d0*/  @!P0 BRA `(.L_x_1983) ;  /* 0xfffffffc00f08947 */ /* 0x008fea000383ffff */
[----:B------:R-:W-:Y:S05]  /*292e0*/  BRA `(.L_x_2162) ;  /* 0xffffff8c00507947 */ /* 0x000fea000383ffff */
.L_x_1991:
[----:B-1----:R1:W2:Y:S02]  /*292f0*/  SYNCS.PHASECHK.TRANS64.TRYWAIT P0, [R8+URZ+0x2a8a0], R7 ;  /* 0x02a8a007080075a7 */ /* 0x0022a4000800017f */
[----:B--2---:R-:W-:Y:S05]  /*29300*/  @!P0 NANOSLEEP.SYNCS 0x989680 ;  /* 0x009896800000895d */ /* 0x004fea0003900000 */
[----:B------:R-:W2:Y:S02]  /*29310*/  @!P0 SYNCS.PHASECHK.TRANS64 P0, [R8+URZ+0x2a8a0], R7 ;  /* 0x02a8a007080085a7 */ /* 0x000ea4000800007f */
[----:B--2---:R-:W-:Y:S05]  /*29320*/  @!P0 BRA `(.L_x_1991) ;  /* 0xfffffffc00f08947 */ /* 0x004fea000383ffff */
[----:B------:R-:W-:Y:S05]  /*29330*/  BRA `(.L_x_2163) ;  /* 0xffffff90006c7947 */ /* 0x000fea000383ffff */
.L_x_1998:
[----:B--2---:R2:W3:Y:S02]  /*29340*/  SYNCS.PHASECHK.TRANS64.TRYWAIT P0, [R8+URZ+0x2a8c0], R7 ;  /* 0x02a8c007080075a7 */ /* 0x0044e4000800017f */
[----:B---3--:R-:W-:Y:S05]  /*29350*/  @!P0 NANOSLEEP.SYNCS 0x989680 ;  /* 0x009896800000895d */ /* 0x008fea0003900000 */
[----:B------:R-:W3:Y:S02]  /*29360*/  @!P0 SYNCS.PHASECHK.TRANS64 P0, [R8+URZ+0x2a8c0], R7 ;  /* 0x02a8c007080085a7 */ /* 0x000ee4000800007f */
[----:B---3--:R-:W-:Y:S05]  /*29370*/  @!P0 BRA `(.L_x_1998) ;  /* 0xfffffffc00f08947 */ /* 0x008fea000383ffff */
[----:B------:R-:W-:Y:S05]  /*29380*/  BRA `(.L_x_2164) ;  /* 0xffffff9400647947 */ /* 0x000fea000383ffff */
.L_x_2020:
[----:B------:R-:W2:Y:S01]  /*29390*/  S2R R4, SR_TID.X ;  /* 0x0000000000047919 */ /* 0x000ea20000002100 */
[----:B------:R-:W-:Y:S01]  /*293a0*/  BSSY B0, `(.L_x_2165) ;  /* 0x000000a000007945 */ /* 0x000fe20003800000 */
[----:B------:R-:W-:Y:S01]  /*293b0*/  MOV R12, RZ ;  /* 0x000000ff000c7202 */ /* 0x000fe20000000f00 */
[----:B0-----:R-:W-:Y:S02]  /*293c0*/  IMAD.MOV.U32 R11, RZ, RZ, 0x1f ;  /* 0x0000001fff0b7424 */ /* 0x001fe400078e00ff */
[----:B------:R-:W-:Y:S01]  /*293d0*/  IMAD.MOV.U32 R15, RZ, RZ, -0x1 ;  /* 0xffffffffff0f7424 */ /* 0x000fe200078e00ff */
[----:B--2---:R-:W-:-:S04]  /*293e0*/  SHF.R.U32.HI R4, RZ, 0x5, R4 ;  /* 0x00000005ff047819 */ /* 0x004fc80000011604 */
[----:B------:R-:W-:-:S05]  /*293f0*/  LOP3.LUT R4, R4, 0x3, RZ, 0xc0, !PT ;  /* 0x0000000304047812 */ /* 0x000fca00078ec0ff */
[----:B------:R-:W-:-:S07]  /*29400*/  IMAD.MOV.U32 R13, RZ, RZ, R4 ;  /* 0x000000ffff0d7224 */ /* 0x000fce00078e0004 */
[----:B-1----:R-:W-:Y:S05]  /*29410*/  WARPSYNC.COLLECTIVE R15, `(.L_x_2166) ;  /* 0x000000000f087348 */ /* 0x002fea0003c00000 */
[----:B------:R0:W2:Y:S02]  /*29420*/  SHFL.IDX P6, R14, R13, R12, R11 ;  /* 0x0000000c0d0e7389 */ /* 0x0000a400000c000b */
[----:B012---:R-:W-:Y:S01]  /*29430*/  ENDCOLLECTIVE ;  /* 0x000000000000791b */ /* 0x007fe20003800000 */
.L_x_2166:
[----:B------:R-:W-:Y:S05]  /*29440*/  BSYNC B0 ;  /* 0x0000000000007941 */ /* 0x000fea0003800000 */
.L_x_2165:
[----:B------:R-:W-:Y:S05]  /*29450*/  BRA `(.L_x_2167) ;  /* 0xffffffa000dc7947 */ /* 0x000fea000383ffff */
.L_x_2022:
[----:B------:R-:W-:Y:S01]  /*29460*/  BSSY B0, `(.L_x_2168) ;  /* 0x0000006000007945 */ /* 0x000fe20003800000 */
[----:B------:R-:W-:-:S07]  /*29470*/  IMAD.MOV.U32 R15, RZ, RZ, -0x1 ;  /* 0xffffffffff0f7424 */ /* 0x000fce00078e00ff */
[----:B01-3--:R-:W-:Y:S05]  /*29480*/  WARPSYNC.COLLECTIVE R15, `(.L_x_2169) ;  /* 0x000000000f0c7348 */ /* 0x00bfea0003c00000 */
[----:B------:R-:W-:Y:S02]  /*29490*/  ELECT P6, UR62, PT ;  /* 0x00000000003e782f */ /* 0x000fe400038c0000 */
[----:B------:R-:W-:Y:S01]  /*294a0*/  MOV R14, UR62 ;  /* 0x0000003e000e7c02 */ /* 0x000fe20008000f00 */
[----:B01-3--:R-:W-:Y:S10]  /*294b0*/  ENDCOLLECTIVE ;  /* 0x000000000000791b */ /* 0x00bff40003800000 */
.L_x_2169:
[----:B------:R-:W-:Y:S05]  /*294c0*/  BSYNC B0 ;  /* 0x0000000000007941 */ /* 0x000fea0003800000 */
.L_x_2168:
[----:B------:R-:W-:Y:S05]  /*294d0*/  BRA `(.L_x_2170) ;  /* 0xffffffa000e87947 */ /* 0x000fea000383ffff */
.L_x_2024:
[----:B-1----:R1:W2:Y:S02]  /*294e0*/  SYNCS.PHASECHK.TRANS64.TRYWAIT P0, [R0+URZ+0x2a840], R2 ;  /* 0x02a84002000075a7 */ /* 0x0022a4000800017f */
[----:B--2---:R-:W-:Y:S05]  /*294f0*/  @!P0 NANOSLEEP.SYNCS 0x989680 ;  /* 0x009896800000895d */ /* 0x004fea0003900000 */
[----:B------:R-:W2:Y:S02]  /*29500*/  @!P0 SYNCS.PHASECHK.TRANS64 P0, [R0+URZ+0x2a840], R2 ;  /* 0x02a84002000085a7 */ /* 0x000ea4000800007f */
[----:B--2---:R-:W-:Y:S05]  /*29510*/  @!P0 BRA `(.L_x_2024) ;  /* 0xfffffffc00f08947 */ /* 0x004fea000383ffff */
[----:B------:R-:W-:Y:S05]  /*29520*/  BRA `(.L_x_2171) ;  /* 0xffffffa400547947 */ /* 0x000fea000383ffff */
.L_x_2028:
[----:B------:R0:W5:Y:S01]  /*29530*/  LDL.LU R9, [R1+0x3c] ;  /* 0x00003c0001097983 */ /* 0x0001620000300800 */
[----:B------:R-:W-:Y:S01]  /*29540*/  IMAD.MOV.U32 R5, RZ, RZ, R11 ;  /* 0x000000ffff057224 */ /* 0x000fe200078e000b */
[----:B------:R-:W-:Y:S01]  /*29550*/  MOV R11, 0x181f ;  /* 0x0000181f000b7802 */ /* 0x000fe20000000f00 */
[----:B------:R-:W-:Y:S02]  /*29560*/  IMAD.MOV.U32 R13, RZ, RZ, R3 ;  /* 0x000000ffff0d7224 */ /* 0x000fe400078e0003 */
[----:B------:R-:W-:Y:S02]  /*29570*/  IMAD.MOV.U32 R12, RZ, RZ, RZ ;  /* 0x000000ffff0c7224 */ /* 0x000fe400078e00ff */
[----:B------:R-:W-:-:S07]  /*29580*/  IMAD.MOV.U32 R15, RZ, RZ, -0x1 ;  /* 0xffffffffff0f7424 */ /* 0x000fce00078e00ff */
[----:B0----5:R-:W-:Y:S05]  /*29590*/  WARPSYNC.COLLECTIVE R15, `(.L_x_2172) ;  /* 0x000000000f087348 */ /* 0x021fea0003c00000 */
[----:B------:R1:W2:Y:S02]  /*295a0*/  SHFL.IDX P6, R14, R13, R12, R11 ;  /* 0x0000000c0d0e7389 */ /* 0x0002a400000c000b */
[----:B012--5:R-:W-:Y:S01]  /*295b0*/  ENDCOLLECTIVE ;  /* 0x000000000000791b */ /* 0x027fe20003800000 */
.L_x_2172:
[----:B------:R-:W-:Y:S02]  /*295c0*/  IMAD.MOV.U32 R13, RZ, RZ, R4 ;  /* 0x000000ffff0d7224 */ /* 0x000fe400078e0004 */
[----:B------:R-:W-:-:S07]  /*295d0*/  IMAD.MOV.U32 R6, RZ, RZ, R14 ;  /* 0x000000ffff067224 */ /* 0x000fce00078e000e */
[----:B------:R-:W-:Y:S05]  /*295e0*/  WARPSYNC.COLLECTIVE R15, `(.L_x_2173) ;  /* 0x000000000f087348 */ /* 0x000fea0003c00000 */
[----:B------:R0:W1:Y:S02]  /*295f0*/  SHFL.IDX P6, R14, R13, R12, R11 ;  /* 0x0000000c0d0e7389 */ /* 0x00006400000c000b */
[----:B01----:R-:W-:Y:S01]  /*29600*/  ENDCOLLECTIVE ;  /* 0x000000000000791b */ /* 0x003fe20003800000 */
.L_x_2173:
[----:B------:R-:W-:Y:S02]  /*29610*/  IMAD.IADD R0, R10, 0x1, R5 ;  /* 0x000000010a007824 */ /* 0x000fe400078e0205 */
[----:B------:R-:W-:Y:S02]  /*29620*/  IMAD R2, R9, R7, RZ ;  /* 0x0000000709027224 */ /* 0x000fe400078e02ff */
[----:B------:R-:W2:Y:S01]  /*29630*/  LDL R9, [R1+0x2c] ;  /* 0x00002c0001097983 */ /* 0x000ea20000100800 */
[----:B------:R-:W-:Y:S01]  /*29640*/  IMAD.MOV.U32 R7, RZ, RZ, R14 ;  /* 0x000000ffff077224 */ /* 0x000fe200078e000e */
[----:B------:R-:W-:Y:S01]  /*29650*/  ULDC.64 UR4, c[0x0][0x208] ;  /* 0x0000820000047ab9 */ /* 0x000fe20000000a00 */
[C---:B------:R-:W-:Y:S01]  /*29660*/  ISETP.GE.AND P2, PT, R0.reuse, R2, PT ;  /* 0x000000020000720c */ /* 0x040fe20003f46270 */
[----:B------:R-:W-:Y:S01]  /*29670*/  IMAD.MOV.U32 R13, RZ, RZ, R3 ;  /* 0x000000ffff0d7224 */ /* 0x000fe200078e0003 */
[----:B------:R-:W-:Y:S01]  /*29680*/  IADD3 R5, R0, 0x10, RZ ;  /* 0x0000001000057810 */ /* 0x000fe20007ffe0ff */
[----:B------:R-:W-:-:S10]  /*29690*/  IMAD.MOV.U32 R12, RZ, RZ, 0x1 ;  /* 0x00000001ff0c7424 */ /* 0x000fd400078e00ff */
        /* <DEDUP_REMOVED lines=8> */
[----:B--2---:R0:W-:Y:S04]  /*29720*/  @!P2 LDGSTS.E.BYPASS.LTC128B.128 [R9+0xc400], desc[UR4][R6.64], !P3 ;  /* 0x0c4000000609afae */ /* 0x0041e8000d901d44 */
[----:B------:R0:W-:Y:S04]  /*29730*/  @!P2 LDGSTS.E.BYPASS.LTC128B.128 [R9+0x10400], desc[UR4][R6.64+0x80], !P0 ;  /* 0x104000800609afae */ /* 0x0001e8000c101d44 */
[----:B------:R0:W-:Y:S01]  /*29740*/  @!P2 LDGSTS.E.BYPASS.LTC128B.128 [R9+0x14400], desc[UR4][R6.64+0x100], !P1 ;  /* 0x144001000609afae */ /* 0x0001e2000c901d44 */
[----:B------:R-:W-:-:S13]  /*29750*/  ISETP.GE.AND P2, PT, R5, R2, PT ;  /* 0x000000020500720c */ /* 0x000fda0003f46270 */
[----:B0-----:R-:W-:Y:S05]  /*29760*/  WARPSYNC.COLLECTIVE R15, `(.L_x_2174) ;  /* 0x000000000f087348 */ /* 0x001fea0003c00000 */
[----:B------:R1:W2:Y:S02]  /*29770*/  SHFL.IDX P6, R14, R13, R12, R11 ;  /* 0x0000000c0d0e7389 */ /* 0x0002a400000c000b */
[----:B012---:R-:W-:Y:S01]  /*29780*/  ENDCOLLECTIVE ;  /* 0x000000000000791b */ /* 0x007fe20003800000 */
.L_x_2174:
[----:B------:R-:W-:Y:S02]  /*29790*/  IMAD.MOV.U32 R13, RZ, RZ, R4 ;  /* 0x000000ffff0d7224 */ /* 0x000fe400078e0004 */
[----:B------:R-:W-:-:S07]  /*297a0*/  IMAD.MOV.U32 R6, RZ, RZ, R14 ;  /* 0x000000ffff067224 */ /* 0x000fce00078e000e */
[----:B------:R-:W-:Y:S05]  /*297b0*/  WARPSYNC.COLLECTIVE R15, `(.L_x_2175) ;  /* 0x000000000f087348 */ /* 0x000fea0003c00000 */
[----:B------:R0:W1:Y:S02]  /*297c0*/  SHFL.IDX P6, R14, R13, R12, R11 ;  /* 0x0000000c0d0e7389 */ /* 0x00006400000c000b */
[----:B01----:R-:W-:Y:S01]  /*297d0*/  ENDCOLLECTIVE ;  /* 0x000000000000791b */ /* 0x003fe20003800000 */
.L_x_2175:
[----:B------:R-:W-:Y:S01]  /*297e0*/  ULDC.64 UR4, c[0x0][0x208] ;  /* 0x0000820000047ab9 */ /* 0x000fe20000000a00 */
[----:B------:R-:W-:Y:S02]  /*297f0*/  IMAD.MOV.U32 R13, RZ, RZ, R3 ;  /* 0x000000ffff0d7224 */ /* 0x000fe400078e0003 */
[----:B------:R-:W-:Y:S02]  /*29800*/  IMAD.MOV.U32 R12, RZ, RZ, 0x2 ;  /* 0x00000002ff0c7424 */ /* 0x000fe400078e00ff */
[----:B------:R-:W-:-:S05]  /*29810*/  IMAD.MOV.U32 R5, RZ, RZ, R14 ;  /* 0x000000ffff057224 */ /* 0x000fca00078e000e */
[----:B------:R-:W-:-:S05]  /*29820*/  @!P2 LEA R5, P4, R8, R5, 0x1 ;  /* 0x000000050805a211 */ /* 0x000fca00078808ff */
[----:B------:R-:W-:-:S05]  /*29830*/  @!P2 IMAD.X R6, RZ, RZ, R6, P4 ;  /* 0x000000ffff06a224 */ /* 0x000fca00020e0606 */
[----:B------:R-:W-:Y:S01]  /*29840*/  @!P2 MOV R7, R6 ;  /* 0x000000060007a202 */ /* 0x000fe20000000f00 */
        /* <DEDUP_REMOVED lines=12> */
.L_x_2176:
[----:B------:R-:W-:Y:S02]  /*29910*/  IMAD.MOV.U32 R13, RZ, RZ, R4 ;  /* 0x000000ffff0d7224 */ /* 0x000fe400078e0004 */
[----:B------:R-:W-:-:S07]  /*29920*/  IMAD.MOV.U32 R6, RZ, RZ, R14 ;  /* 0x000000ffff067224 */ /* 0x000fce00078e000e */
[----:B------:R-:W-:Y:S05]  /*29930*/  WARPSYNC.COLLECTIVE R15, `(.L_x_2177) ;  /* 0x000000000f087348 */ /* 0x000fea0003c00000 */
[----:B------:R0:W1:Y:S02]  /*29940*/  SHFL.IDX P6, R14, R13, R12, R11 ;  /* 0x0000000c0d0e7389 */ /* 0x00006400000c000b */
[----:B01----:R-:W-:Y:S01]  /*29950*/  ENDCOLLECTIVE ;  /* 0x000000000000791b */ /* 0x003fe20003800000 */
.L_x_2177:
[----:B------:R-:W-:Y:S01]  /*29960*/  ULDC.64 UR4, c[0x0][0x208] ;  /* 0x0000820000047ab9 */ /* 0x000fe20000000a00 */
[----:B------:R-:W-:Y:S02]  /*29970*/  IMAD.MOV.U32 R13, RZ, RZ, R3 ;  /* 0x000000ffff0d7224 */ /* 0x000fe400078e0003 */
[----:B------:R-:W-:Y:S01]  /*29980*/  IMAD.MOV.U32 R12, RZ, RZ, 0x3 ;  /* 0x00000003ff0c7424 */ /* 0x000fe200078e00ff */
[----:B------:R-:W-:-:S04]  /*29990*/  MOV R5, R14 ;  /* 0x0000000e00057202 */ /* 0x000fc80000000f00 */
        /* <DEDUP_REMOVED lines=15> */
.L_x_2178:
[----:B------:R-:W-:Y:S01]  /*29a90*/  IMAD.MOV.U32 R13, RZ, RZ, R4 ;  /* 0x000000ffff0d7224 */ /* 0x000fe200078e0004 */
[----:B------:R-:W-:-:S07]  /*29aa0*/  MOV R6, R14 ;  /* 0x0000000e00067202 */ /* 0x000fce0000000f00 */
[----:B------:R-:W-:Y:S05]  /*29ab0*/  WARPSYNC.COLLECTIVE R15, `(.L_x_2179) ;  /* 0x000000000f087348 */ /* 0x000fea0003c00000 */
[----:B------:R0:W1:Y:S02]  /*29ac0*/  SHFL.IDX P6, R14, R13, R12, R11 ;  /* 0x0000000c0d0e7389 */ /* 0x00006400000c000b */
[----:B01----:R-:W-:Y:S01]  /*29ad0*/  ENDCOLLECTIVE ;  /* 0x000000000000791b */ /* 0x003fe20003800000 */
.L_x_2179:
[----:B------:R-:W-:Y:S01]  /*29ae0*/  ULDC.64 UR4, c[0x0][0x208] ;  /* 0x0000820000047ab9 */ /* 0x000fe20000000a00 */
[----:B------:R-:W-:Y:S01]  /*29af0*/  MOV R13, R3 ;  /* 0x00000003000d7202 */ /* 0x000fe20000000f00 */
        /* <DEDUP_REMOVED lines=17> */
.L_x_2180:
[----:B------:R-:W-:Y:S02]  /*29c10*/  IMAD.MOV.U32 R13, RZ, RZ, R4 ;  /* 0x000000ffff0d7224 */ /* 0x000fe400078e0004 */
[----:B------:R-:W-:-:S07]  /*29c20*/  IMAD.MOV.U32 R6, RZ, RZ, R14 ;  /* 0x000000ffff067224 */ /* 0x000fce00078e000e */
[----:B------:R-:W-:Y:S05]  /*29c30*/  WARPSYNC.COLLECTIVE R15, `(.L_x_2181) ;  /* 0x000000000f087348 */ /* 0x000fea0003c00000 */
[----:B------:R0:W1:Y:S02]  /*29c40*/  SHFL.IDX P6, R14, R13, R12, R11 ;  /* 0x0000000c0d0e7389 */ /* 0x00006400000c000b */
[----:B01----:R-:W-:Y:S01]  /*29c50*/  ENDCOLLECTIVE ;  /* 0x000000000000791b */ /* 0x003fe20003800000 */
.L_x_2181:
[----:B------:R-:W-:Y:S01]  /*29c60*/  ULDC.64 UR4, c[0x0][0x208] ;  /* 0x0000820000047ab9 */ /* 0x000fe20000000a00 */
[----:B------:R-:W-:Y:S02]  /*29c70*/  IMAD.MOV.U32 R13, RZ, RZ, R3 ;  /* 0x000000ffff0d7224 */ /* 0x000fe400078e0003 */
[----:B------:R-:W-:Y:S02]  /*29c80*/  IMAD.MOV.U32 R12, RZ, RZ, 0x5 ;  /* 0x00000005ff0c7424 */ /* 0x000fe400078e00ff */
[----:B------:R-:W-:-:S05]  /*29c90*/  IMAD.MOV.U32 R5, RZ, RZ, R14 ;  /* 0x000000ffff057224 */ /* 0x000fca00078e000e */
[----:B------:R-:W-:-:S05]  /*29ca0*/  @!P2 LEA R5, P4, R8, R5, 0x1 ;  /* 0x000000050805a211 */ /* 0x000fca00078808ff */
[----:B------:R-:W-:-:S04]  /*29cb0*/  @!P2 IMAD.X R6, RZ, RZ, R6, P4 ;  /* 0x000000ffff06a224 */ /* 0x000fc800020e0606 */
[----:B------:R-:W-:Y:S01]  /*29cc0*/  @!P2 IMAD.MOV.U32 R7, RZ, RZ, R6 ;  /* 0x000000ffff07a224 */ /* 0x000fe200078e0006 */
[----:B------:R-:W-:Y:S01]  /*29cd0*/  @!P2 MOV R6, R5 ;  /* 0x000000050006a202 */ /* 0x000fe20000000f00 */
[----:B------:R-:W-:-:S04]  /*29ce0*/  VIADD R5, R0, 0x50 ;  /* 0x0000005000057836 */ /* 0x000fc80000000000 */
        /* <DEDUP_REMOVED lines=10> */
.L_x_2182:
[----:B------:R-:W-:Y:S02]  /*29d90*/  IMAD.MOV.U32 R13, RZ, RZ, R4 ;  /* 0x000000ffff0d7224 */ /* 0x000fe400078e0004 */
[----:B------:R-:W-:-:S07]  /*29da0*/  IMAD.MOV.U32 R6, RZ, RZ, R14 ;  /* 0x000000ffff067224 */ /* 0x000fce00078e000e */
[----:B------:R-:W-:Y:S05]  /*29db0*/  WARPSYNC.COLLECTIVE R15, `(.L_x_2183) ;  /* 0x000000000f087348 */ /* 0x000fea0003c00000 */
[----:B------:R0:W1:Y:S02]  /*29dc0*/  SHFL.IDX P6, R14, R13, R12, R11 ;  /* 0x0000000c0d0e7389 */ /* 0x00006400000c000b */
[----:B01----:R-:W-:Y:S01]  /*29dd0*/  ENDCOLLECTIVE ;  /* 0x000000000000791b */ /* 0x003fe20003800000 */
.L_x_2183:
[----:B------:R-:W-:Y:S01]  /*29de0*/  ULDC.64 UR4, c[0x0][0x208] ;  /* 0x0000820000047ab9 */ /* 0x000fe20000000a00 */
[----:B------:R-:W-:Y:S02]  /*29df0*/  IMAD.MOV.U32 R13, RZ, RZ, R3 ;  /* 0x000000ffff0d7224 */ /* 0x000fe400078e0003 */
[----:B------:R-:W-:Y:S02]  /*29e00*/  IMAD.MOV.U32 R12, RZ, RZ, 0x6 ;  /* 0x00000006ff0c7424 */ /* 0x000fe400078e00ff */
[----:B------:R-:W-:-:S05]  /*29e10*/  IMAD.MOV.U32 R5, RZ, RZ, R14 ;  /* 0x000000ffff057224 */ /* 0x000fca00078e000e */
[----:B------:R-:W-:-:S04]  /*29e20*/  @!P2 LEA R5, P4, R8, R5, 0x1 ;  /* 0x000000050805a211 */ /* 0x000fc800078808ff */
[----:B------:R-:W-:-:S05]  /*29e30*/  @!P2 IADD3.X R6, RZ, R6, RZ, P4, !PT ;  /* 0x00000006ff06a210 */ /* 0x000fca00027fe4ff */
        /* <DEDUP_REMOVED lines=13> */
.L_x_2184:
[----:B------:R-:W-:Y:S01]  /*29f10*/  MOV R13, R4 ;  /* 0x00000004000d7202 */ /* 0x000fe20000000f00 */
[----:B------:R-:W-:-:S07]  /*29f20*/  IMAD.MOV.U32 R6, RZ, RZ, R14 ;  /* 0x000000ffff067224 */ /* 0x000fce00078e000e */
[----:B------:R-:W-:Y:S05]  /*29f30*/  WARPSYNC.COLLECTIVE R15, `(.L_x_2185) ;  /* 0x000000000f087348 */ /* 0x000fea0003c00000 */
[----:B------:R0:W1:Y:S02]  /*29f40*/  SHFL.IDX P6, R14, R13, R12, R11 ;  /* 0x0000000c0d0e7389 */ /* 0x00006400000c000b */
[----:B01----:R-:W-:Y:S01]  /*29f50*/  ENDCOLLECTIVE ;  /* 0x000000000000791b */ /* 0x003fe20003800000 */
.L_x_2185:
        /* <DEDUP_REMOVED lines=17> */
.L_x_2186:
[----:B------:R-:W-:Y:S01]  /*2a070*/  IMAD.MOV.U32 R13, RZ, RZ, R4 ;  /* 0x000000ffff0d7224 */ /* 0x000fe200078e0004 */
[----:B------:R-:W-:-:S07]  /*2a080*/  MOV R5, R14 ;  /* 0x0000000e00057202 */ /* 0x000fce0000000f00 */
[----:B------:R-:W-:Y:S05]  /*2a090*/  WARPSYNC.COLLECTIVE R15, `(.L_x_2187) ;  /* 0x000000000f087348 */ /* 0x000fea0003c00000 */
[----:B------:R0:W1:Y:S02]  /*2a0a0*/  SHFL.IDX P6, R14, R13, R12, R11 ;  /* 0x0000000c0d0e7389 */ /* 0x00006400000c000b */
[----:B01----:R-:W-:Y:S01]  /*2a0b0*/  ENDCOLLECTIVE ;  /* 0x000000000000791b */ /* 0x003fe20003800000 */
.L_x_2187:
[----:B------:R-:W-:Y:S01]  /*2a0c0*/  IMAD.MOV.U32 R3, RZ, RZ, R14 ;  /* 0x000000ffff037224 */ /* 0x000fe200078e000e */
[----:B------:R-:W-:Y:S06]  /*2a0d0*/  BRA `(.L_x_2188) ;  /* 0xffffffa800107947 */ /* 0x000fec000383ffff */
.L_x_2033:
[----:B0-----:R-:W2:Y:S02]  /*2a0e0*/  LDL R2, [R1] ;  /* 0x0000000001027983 */ /* 0x001ea40000100800 */
[----:B--2---:R0:W2:Y:S02]  /*2a0f0*/  SYNCS.PHASECHK.TRANS64.TRYWAIT P0, [R2+URZ+0x2a820], R0 ;  /* 0x02a82000020075a7 */ /* 0x0040a4000800017f */
[----:B--2---:R-:W-:Y:S05]  /*2a100*/  @!P0 NANOSLEEP.SYNCS 0x989680 ;  /* 0x009896800000895d */ /* 0x004fea0003900000 */
[----:B------:R-:W2:Y:S02]  /*2a110*/  @!P0 SYNCS.PHASECHK.TRANS64 P0, [R2+URZ+0x2a820], R0 ;  /* 0x02a82000020085a7 */ /* 0x000ea4000800007f */
[----:B--2---:R-:W-:Y:S05]  /*2a120*/  @!P0 BRA `(.L_x_2033) ;  /* 0xfffffffc00ec8947 */ /* 0x004fea000383ffff */
[----:B------:R-:W-:Y:S05]  /*2a130*/  BRA `(.L_x_2189) ;  /* 0xffffffa8008c7947 */ /* 0x000fea000383ffff */
.L_x_2042:
[----:B-1----:R1:W2:Y:S02]  /*2a140*/  SYNCS.PHASECHK.TRANS64.TRYWAIT P0, [R3+URZ+0x2a840], R2 ;  /* 0x02a84002030075a7 */ /* 0x0022a4000800017f */
[----:B--2---:R-:W-:Y:S05]  /*2a150*/  @!P0 NANOSLEEP.SYNCS 0x989680 ;  /* 0x009896800000895d */ /* 0x004fea0003900000 */
[----:B------:R-:W2:Y:S02]  /*2a160*/  @!P0 SYNCS.PHASECHK.TRANS64 P0, [R3+URZ+0x2a840], R2 ;  /* 0x02a84002030085a7 */ /* 0x000ea4000800007f */
[----:B--2---:R-:W-:Y:S05]  /*2a170*/  @!P0 BRA `(.L_x_2042) ;  /* 0xfffffffc00f08947 */ /* 0x004fea000383ffff */
[----:B------:R-:W-:Y:S05]  /*2a180*/  BRA `(.L_x_2190) ;  /* 0xffffffac005c7947 */ /* 0x000fea000383ffff */
.L_x_2049:
[----:B0-----:R0:W1:Y:S02]  /*2a190*/  SYNCS.PHASECHK.TRANS64.TRYWAIT P0, [R2+URZ+0x2a860], R3 ;  /* 0x02a86003020075a7 */ /* 0x001064000800017f */
[----:B-1----:R-:W-:Y:S05]  /*2a1a0*/  @!P0 NANOSLEEP.SYNCS 0x989680 ;  /* 0x009896800000895d */ /* 0x002fea0003900000 */
[----:B------:R-:W1:Y:S02]  /*2a1b0*/  @!P0 SYNCS.PHASECHK.TRANS64 P0, [R2+URZ+0x2a860], R3 ;  /* 0x02a86003020085a7 */ /* 0x000e64000800007f */
[----:B-1----:R-:W-:Y:S05]  /*2a1c0*/  @!P0 BRA `(.L_x_2049) ;  /* 0xfffffffc00f08947 */ /* 0x002fea000383ffff */
[----:B------:R-:W-:Y:S05]  /*2a1d0*/  BRA `(.L_x_2191) ;  /* 0xffffffb000747947 */ /* 0x000fea000383ffff */
.L_x_2059:
[----:B-1----:R1:W2:Y:S02]  /*2a1e0*/  SYNCS.PHASECHK.TRANS64.TRYWAIT P0, [R3+URZ+0x2a840], R2 ;  /* 0x02a84002030075a7 */ /* 0x0022a4000800017f */
[----:B--2---:R-:W-:Y:S05]  /*2a1f0*/  @!P0 NANOSLEEP.SYNCS 0x989680 ;  /* 0x009896800000895d */ /* 0x004fea0003900000 */
[----:B------:R-:W2:Y:S02]  /*2a200*/  @!P0 SYNCS.PHASECHK.TRANS64 P0, [R3+URZ+0x2a840], R2 ;  /* 0x02a84002030085a7 */ /* 0x000ea4000800007f */
[----:B--2---:R-:W-:Y:S05]  /*2a210*/  @!P0 BRA `(.L_x_2059) ;  /* 0xfffffffc00f08947 */ /* 0x004fea000383ffff */
[----:B------:R-:W-:Y:S05]  /*2a220*/  BRA `(.L_x_2192) ;  /* 0xffffffb800247947 */ /* 0x000fea000383ffff */
.L_x_2066:
[----:B0-----:R0:W1:Y:S02]  /*2a230*/  SYNCS.PHASECHK.TRANS64.TRYWAIT P0, [R2+URZ+0x2a860], R3 ;  /* 0x02a86003020075a7 */ /* 0x001064000800017f */
[----:B-1----:R-:W-:Y:S05]  /*2a240*/  @!P0 NANOSLEEP.SYNCS 0x989680 ;  /* 0x009896800000895d */ /* 0x002fea0003900000 */
[----:B------:R-:W1:Y:S02]  /*2a250*/  @!P0 SYNCS.PHASECHK.TRANS64 P0, [R2+URZ+0x2a860], R3 ;  /* 0x02a86003020085a7 */ /* 0x000e64000800007f */
[----:B-1----:R-:W-:Y:S05]  /*2a260*/  @!P0 BRA `(.L_x_2066) ;  /* 0xfffffffc00f08947 */ /* 0x002fea000383ffff */
[----:B------:R-:W-:Y:S05]  /*2a270*/  BRA `(.L_x_2193) ;  /* 0xffffffbc003c7947 */ /* 0x000fea000383ffff */
.L_x_2076:
[----:B--2---:R2:W3:Y:S02]  /*2a280*/  SYNCS.PHASECHK.TRANS64.TRYWAIT P0, [R3+URZ+0x2a840], R2 ;  /* 0x02a84002030075a7 */ /* 0x0044e4000800017f */
[----:B---3--:R-:W-:Y:S05]  /*2a290*/  @!P0 NANOSLEEP.SYNCS 0x989680 ;  /* 0x009896800000895d */ /* 0x008fea0003900000 */
[----:B------:R-:W3:Y:S02]  /*2a2a0*/  @!P0 SYNCS.PHASECHK.TRANS64 P0, [R3+URZ+0x2a840], R2 ;  /* 0x02a84002030085a7 */ /* 0x000ee4000800007f */
[----:B---3--:R-:W-:Y:S05]  /*2a2b0*/  @!P0 BRA `(.L_x_2076) ;  /* 0xfffffffc00f08947 */ /* 0x008fea000383ffff */
[----:B------:R-:W-:Y:S05]  /*2a2c0*/  BRA `(.L_x_2194) ;  /* 0xffffffc000c07947 */ /* 0x000fea000383ffff */
.L_x_2083:
[----:B0-----:R0:W1:Y:S02]  /*2a2d0*/  SYNCS.PHASECHK.TRANS64.TRYWAIT P0, [R2+URZ+0x2a860], R5 ;  /* 0x02a86005020075a7 */ /* 0x001064000800017f */
[----:B-1----:R-:W-:Y:S05]  /*2a2e0*/  @!P0 NANOSLEEP.SYNCS 0x989680 ;  /* 0x009896800000895d */ /* 0x002fea0003900000 */
[----:B------:R-:W1:Y:S02]  /*2a2f0*/  @!P0 SYNCS.PHASECHK.TRANS64 P0, [R2+URZ+0x2a860], R5 ;  /* 0x02a86005020085a7 */ /* 0x000e64000800007f */
[----:B-1----:R-:W-:Y:S05]  /*2a300*/  @!P0 BRA `(.L_x_2083) ;  /* 0xfffffffc00f08947 */ /* 0x002fea000383ffff */
[----:B------:R-:W-:Y:S05]  /*2a310*/  BRA `(.L_x_2195) ;  /* 0xffffffc400d47947 */ /* 0x000fea000383ffff */
.L_x_2095:
[----:B--2---:R2:W3:Y:S02]  /*2a320*/  SYNCS.PHASECHK.TRANS64.TRYWAIT P0, [R0+URZ+0x2a860], R2 ;  /* 0x02a86002000075a7 */ /* 0x0044e4000800017f */
[----:B---3--:R-:W-:Y:S05]  /*2a330*/  @!P0 NANOSLEEP.SYNCS 0x989680 ;  /* 0x009896800000895d */ /* 0x008fea0003900000 */
[----:B------:R-:W3:Y:S02]  /*2a340*/  @!P0 SYNCS.PHASECHK.TRANS64 P0, [R0+URZ+0x2a860], R2 ;  /* 0x02a86002000085a7 */ /* 0x000ee4000800007f */
[----:B---3--:R-:W-:Y:S05]  /*2a350*/  @!P0 BRA `(.L_x_2095) ;  /* 0xfffffffc00f08947 */ /* 0x008fea000383ffff */
[----:B------:R-:W-:Y:S05]  /*2a360*/  BRA `(.L_x_2196) ;  /* 0xffffffcc00387947 */ /* 0x000fea000383ffff */
.L_x_2103:
[----:B------:R-:W-:Y:S01]  /*2a370*/  BSSY B0, `(.L_x_2197) ;  /* 0x0000008000007945 */ /* 0x000fe20003800000 */
[----:B------:R-:W-:Y:S02]  /*2a380*/  IMAD.MOV.U32 R13, RZ, RZ, R16 ;  /* 0x000000ffff0d7224 */ /* 0x000fe400078e0010 */
[----:B------:R-:W-:Y:S02]  /*2a390*/  IMAD.MOV.U32 R12, RZ, RZ, RZ ;  /* 0x000000ffff0c7224 */ /* 0x000fe400078e00ff */
[----:B0-----:R-:W-:Y:S02]  /*2a3a0*/  IMAD.MOV.U32 R11, RZ, RZ, 0x1f ;  /* 0x0000001fff0b7424 */ /* 0x001fe400078e00ff */
[----:B------:R-:W-:-:S07]  /*2a3b0*/  IMAD.MOV.U32 R15, RZ, RZ, -0x1 ;  /* 0xffffffffff0f7424 */ /* 0x000fce00078e00ff */
[----:B-1--45:R-:W-:Y:S05]  /*2a3c0*/  WARPSYNC.COLLECTIVE R15, `(.L_x_2198) ;  /* 0x000000000f087348 */ /* 0x032fea0003c00000 */
[----:B------:R0:W2:Y:S02]  /*2a3d0*/  SHFL.IDX P6, R14, R13, R12, R11 ;  /* 0x0000000c0d0e7389 */ /* 0x0000a400000c000b */
[----:B012-45:R-:W-:Y:S01]  /*2a3e0*/  ENDCOLLECTIVE ;  /* 0x000000000000791b */ /* 0x037fe20003800000 */
.L_x_2198:
[----:B------:R-:W-:Y:S05]  /*2a3f0*/  BSYNC B0 ;  /* 0x0000000000007941 */ /* 0x000fea0003800000 */
.L_x_2197:
[----:B------:R-:W-:Y:S01]  /*2a400*/  IMAD.MOV.U32 R13, RZ, RZ, R16 ;  /* 0x000000ffff0d7224 */ /* 0x000fe200078e0010 */
[----:B------:R-:W-:Y:S01]  /*2a410*/  MOV R0, R14 ;  /* 0x0000000e00007202 */ /* 0x000fe20000000f00 */
[----:B------:R-:W-:Y:S01]  /*2a420*/  IMAD.MOV.U32 R12, RZ, RZ, 0x1 ;  /* 0x00000001ff0c7424 */ /* 0x000fe200078e00ff */
[----:B------:R-:W-:Y:S01]  /*2a430*/  LOP3.LUT P1, RZ, R7, 0x1, RZ, 0xc0, !PT ;  /* 0x0000000107ff7812 */ /* 0x000fe2000782c0ff */
[----:B------:R-:W-:Y:S02]  /*2a440*/  IMAD.MOV.U32 R11, RZ, RZ, 0x1f ;  /* 0x0000001fff0b7424 */ /* 0x000fe400078e00ff */
[----:B------:R-:W-:Y:S02]  /*2a450*/  IMAD.MOV.U32 R15, RZ, RZ, -0x1 ;  /* 0xffffffffff0f7424 */ /* 0x000fe400078e00ff */
[----:B------:R-:W-:-:S08]  /*2a460*/  IMAD.IADD R4, R19, 0x1, R6 ;  /* 0x0000000113047824 */ /* 0x000fd000078e0206 */
[----:B------:R-:W-:Y:S05]  /*2a470*/  WARPSYNC.COLLECTIVE R15, `(.L_x_2199) ;  /* 0x000000000f087348 */ /* 0x000fea0003c00000 */
[----:B------:R0:W1:Y:S02]  /*2a480*/  SHFL.IDX P6, R14, R13, R12, R11 ;  /* 0x0000000c0d0e7389 */ /* 0x00006400000c000b */
[----:B01----:R-:W-:Y:S01]  /*2a490*/  ENDCOLLECTIVE ;  /* 0x000000000000791b */ /* 0x003fe20003800000 */
.L_x_2199:
        /* <DEDUP_REMOVED lines=17> */
.L_x_2200:
[----:B------:R-:W-:Y:S01]  /*2a5b0*/  MOV R12, 0x2 ;  /* 0x00000002000c7802 */ /* 0x000fe20000000f00 */
[----:B------:R-:W-:-:S05]  /*2a5c0*/  IMAD.MOV.U32 R2, RZ, RZ, R14 ;  /* 0x000000ffff027224 */ /* 0x000fca00078e000e */
[----:B------:R-:W-:Y:S02]  /*2a5d0*/  SEL R4, R2, RZ, P1 ;  /* 0x000000ff02047207 */ /* 0x000fe40000800000 */
[----:B------:R-:W-:-:S03]  /*2a5e0*/  ISETP.GE.U32.AND P1, PT, R6, 0x4, PT ;  /* 0x000000040600780c */ /* 0x000fc60003f26070 */
[----:B------:R-:W-:-:S04]  /*2a5f0*/  IMAD.IADD R2, R3, 0x1, R4 ;  /* 0x0000000103027824 */ /* 0x000fc800078e0204 */
[----:B------:R-:W-:-:S07]  /*2a600*/  IMAD.MOV.U32 R13, RZ, RZ, R2 ;  /* 0x000000ffff0d7224 */ /* 0x000fce00078e0002 */
[----:B------:R-:W-:Y:S05]  /*2a610*/  WARPSYNC.COLLECTIVE R15, `(.L_x_2201) ;  /* 0x000000000f087348 */ /* 0x000fea0003c00000 */
[----:B------:R0:W1:Y:S02]  /*2a620*/  SHFL.UP P6, R14, R13, R12, R11 ;  /* 0x0400000c0d0e7389 */ /* 0x00006400000c000b */
[----:B01----:R-:W-:Y:S01]  /*2a630*/  ENDCOLLECTIVE ;  /* 0x000000000000791b */ /* 0x003fe20003800000 */
.L_x_2201:
        /* <DEDUP_REMOVED lines=8> */
.L_x_2202:
[----:B------:R-:W-:Y:S02]  /*2a6c0*/  IMAD.MOV.U32 R12, RZ, RZ, 0x8 ;  /* 0x00000008ff0c7424 */ /* 0x000fe400078e00ff */
[----:B------:R-:W-:-:S05]  /*2a6d0*/  IMAD.MOV.U32 R4, RZ, RZ, R14 ;  /* 0x000000ffff047224 */ /* 0x000fca00078e000e */
[----:B------:R-:W-:-:S05]  /*2a6e0*/  SEL R4, R4, RZ, P1 ;  /* 0x000000ff04047207 */ /* 0x000fca0000800000 */
[----:B------:R-:W-:-:S05]  /*2a6f0*/  IMAD.IADD R2, R2, 0x1, R4 ;  /* 0x0000000102027824 */ /* 0x000fca00078e0204 */
[----:B------:R-:W-:-:S07]  /*2a700*/  MOV R13, R2 ;  /* 0x00000002000d7202 */ /* 0x000fce0000000f00 */
[----:B------:R-:W-:Y:S05]  /*2a710*/  WARPSYNC.COLLECTIVE R15, `(.L_x_2203) ;  /* 0x000000000f087348 */ /* 0x000fea0003c00000 */
[----:B------:R0:W1:Y:S02]  /*2a720*/  SHFL.UP P6, R14, R13, R12, R11 ;  /* 0x0400000c0d0e7389 */ /* 0x00006400000c000b */
[----:B01----:R-:W-:Y:S01]  /*2a730*/  ENDCOLLECTIVE ;  /* 0x000000000000791b */ /* 0x003fe20003800000 */
.L_x_2203:
        /* <DEDUP_REMOVED lines=8> */
.L_x_2204:
[----:B------:R-:W-:Y:S02]  /*2a7c0*/  IMAD.MOV.U32 R12, RZ, RZ, 0x1f ;  /* 0x0000001fff0c7424 */ /* 0x000fe400078e00ff */
        /* <DEDUP_REMOVED lines=8> */
.L_x_2205:
[----:B------:R-:W-:Y:S01]  /*2a850*/  IMAD.MOV.U32 R16, RZ, RZ, R14 ;  /* 0x000000ffff107224 */ /* 0x000fe200078e000e */
[----:B------:R-:W-:Y:S06]  /*2a860*/  BRA `(.L_x_2206) ;  /* 0xffffffcc00c87947 */ /* 0x000fec000383ffff */
.L_x_2108:
[----:B------:R-:W-:Y:S01]  /*2a870*/  BSSY B0, `(.L_x_2207) ;  /* 0x0000008000007945 */ /* 0x000fe20003800000 */
[----:B-----5:R-:W-:Y:S01]  /*2a880*/  IMAD.MOV.U32 R13, RZ, RZ, R3 ;  /* 0x000000ffff0d7224 */ /* 0x020fe200078e0003 */
[----:B0-----:R-:W-:Y:S01]  /*2a890*/  MOV R11, RZ ;  /* 0x000000ff000b7202 */ /* 0x001fe20000000f00 */
[----:B------:R-:W-:Y:S02]  /*2a8a0*/  IMAD.MOV.U32 R12, RZ, RZ, 0x1 ;  /* 0x00000001ff0c7424 */ /* 0x000fe400078e00ff */
[----:B------:R-:W-:-:S07]  /*2a8b0*/  IMAD.MOV.U32 R15, RZ, RZ, -0x1 ;  /* 0xffffffffff0f7424 */ /* 0x000fce00078e00ff */
[----:B-1--4-:R-:W-:Y:S05]  /*2a8c0*/  WARPSYNC.COLLECTIVE R15, `(.L_x_2208) ;  /* 0x000000000f087348 */ /* 0x012fea0003c00000 */
[----:B------:R0:W2:Y:S02]  /*2a8d0*/  SHFL.UP P6, R14, R13, R12, R11 ;  /* 0x0400000c0d0e7389 */ /* 0x0000a400000c000b */
[----:B012-4-:R-:W-:Y:S01]  /*2a8e0*/  ENDCOLLECTIVE ;  /* 0x000000000000791b */ /* 0x017fe20003800000 */
.L_x_2208:
[----:B------:R-:W-:Y:S05]  /*2a8f0*/  BSYNC B0 ;  /* 0x0000000000007941 */ /* 0x000fea0003800000 */
.L_x_2207:
[----:B------:R-:W2:Y:S01]  /*2a900*/  LDL R2, [R1+0x4] ;  /* 0x0000040001027983 */ /* 0x000ea20000100800 */
[----:B------:R-:W-:Y:S02]  /*2a910*/  IMAD.MOV.U32 R12, RZ, RZ, 0x2 ;  /* 0x00000002ff0c7424 */ /* 0x000fe400078e00ff */
[----:B------:R-:W-:Y:S02]  /*2a920*/  IMAD.MOV.U32 R11, RZ, RZ, RZ ;  /* 0x000000ffff0b7224 */ /* 0x000fe400078e00ff */
[----:B------:R-:W-:Y:S01]  /*2a930*/  IMAD.MOV.U32 R15, RZ, RZ, -0x1 ;  /* 0xffffffffff0f7424 */ /* 0x000fe200078e00ff */
[----:B--2---:R-:W-:-:S04]  /*2a940*/  LOP3.LUT P4, RZ, R2, 0x1, RZ, 0xc0, !PT ;  /* 0x0000000102ff7812 */ /* 0x004fc8000788c0ff */
[----:B------:R-:W-:-:S05]  /*2a950*/  SEL R2, R14, RZ, P4 ;  /* 0x000000ff0e027207 */ /* 0x000fca0002000000 */
[----:B------:R-:W-:-:S04]  /*2a960*/  IMAD.IADD R2, R3, 0x1, R2 ;  /* 0x0000000103027824 */ /* 0x000fc800078e0202 */
[----:B------:R-:W-:-:S07]  /*2a970*/  IMAD.MOV.U32 R13, RZ, RZ, R2 ;  /* 0x000000ffff0d7224 */ /* 0x000fce00078e0002 */
[----:B------:R-:W-:Y:S05]  /*2a980*/  WARPSYNC.COLLECTIVE R15, `(.L_x_2209) ;  /* 0x000000000f087348 */ /* 0x000fea0003c00000 */
[----:B------:R0:W1:Y:S02]  /*2a990*/  SHFL.UP P6, R14, R13, R12, R11 ;  /* 0x0400000c0d0e7389 */ /* 0x00006400000c000b */
[----:B01----:R-:W-:Y:S01]  /*2a9a0*/  ENDCOLLECTIVE ;  /* 0x000000000000791b */ /* 0x003fe20003800000 */
.L_x_2209:
[----:B------:R-:W-:Y:S01]  /*2a9b0*/  IMAD.MOV.U32 R12, RZ, RZ, 0x4 ;  /* 0x00000004ff0c7424 */ /* 0x000fe200078e00ff */
[----:B------:R-:W-:-:S04]  /*2a9c0*/  MOV R4, R14 ;  /* 0x0000000e00047202 */ /* 0x000fc80000000f00 */
[----:B------:R-:W-:-:S05]  /*2a9d0*/  SEL R4, R4, RZ, P0 ;  /* 0x000000ff04047207 */ /* 0x000fca0000000000 */
[----:B------:R-:W-:-:S04]  /*2a9e0*/  IMAD.IADD R2, R2, 0x1, R4 ;  /* 0x0000000102027824 */ /* 0x000fc800078e0204 */
[----:B------:R-:W-:-:S07]  /*2a9f0*/  IMAD.MOV.U32 R13, RZ, RZ, R2 ;  /* 0x000000ffff0d7224 */ /* 0x000fce00078e0002 */
[----:B------:R-:W-:Y:S05]  /*2aa00*/  WARPSYNC.COLLECTIVE R15, `(.L_x_2210) ;  /* 0x000000000f087348 */ /* 0x000fea0003c00000 */
[----:B------:R0:W1:Y:S02]  /*2aa10*/  SHFL.UP P6, R14, R13, R12, R11 ;  /* 0x0400000c0d0e7389 */ /* 0x00006400000c000b */
[----:B01----:R-:W-:Y:S01]  /*2aa20*/  ENDCOLLECTIVE ;  /* 0x000000000000791b */ /* 0x003fe20003800000 */
.L_x_2210:
[----:B------:R-:W-:Y:S01]  /*2aa30*/  MOV R12, 0x8 ;  /* 0x00000008000c7802 */ /* 0x000fe20000000f00 */
[----:B------:R-:W-:-:S05]  /*2aa40*/  IMAD.MOV.U32 R4, RZ, RZ, R14 ;  /* 0x000000ffff047224 */ /* 0x000fca00078e000e */
[----:B------:R-:W-:-:S05]  /*2aa50*/  SEL R4, R4, RZ, P1 ;  /* 0x000000ff04047207 */ /* 0x000fca0000800000 */
[----:B------:R-:W-:-:S04]  /*2aa60*/  IMAD.IADD R2, R2, 0x1, R4 ;  /* 0x0000000102027824 */ /* 0x000fc800078e0204 */
[----:B------:R-:W-:-:S07]  /*2aa70*/  IMAD.MOV.U32 R13, RZ, RZ, R2 ;  /* 0x000000ffff0d7224 */ /* 0x000fce00078e0002 */
[----:B------:R-:W-:Y:S05]  /*2aa80*/  WARPSYNC.COLLECTIVE R15, `(.L_x_2211) ;  /* 0x000000000f087348 */ /* 0x000fea0003c00000 */
[----:B------:R0:W1:Y:S02]  /*2aa90*/  SHFL.UP P6, R14, R13, R12, R11 ;  /* 0x0400000c0d0e7389 */ /* 0x00006400000c000b */
[----:B01----:R-:W-:Y:S01]  /*2aaa0*/  ENDCOLLECTIVE ;  /* 0x000000000000791b */ /* 0x003fe20003800000 */
.L_x_2211:
        /* <DEDUP_REMOVED lines=8> */
.L_x_2212:
[----:B------:R-:W-:Y:S02]  /*2ab30*/  IMAD.MOV.U32 R12, RZ, RZ, 0x1f ;  /* 0x0000001fff0c7424 */ /* 0x000fe400078e00ff */
[----:B------:R-:W-:Y:S02]  /*2ab40*/  IMAD.MOV.U32 R11, RZ, RZ, 0x1f ;  /* 0x0000001fff0b7424 */ /* 0x000fe400078e00ff */
[----:B------:R-:W-:-:S05]  /*2ab50*/  IMAD.MOV.U32 R4, RZ, RZ, R14 ;  /* 0x000000ffff047224 */ /* 0x000fca00078e000e */
[----:B------:R-:W-:-:S05]  /*2ab60*/  SEL R4, R4, RZ, P3 ;  /* 0x000000ff04047207 */ /* 0x000fca0001800000 */
[----:B------:R-:W-:-:S05]  /*2ab70*/  IMAD.IADD R2, R2, 0x1, R4 ;  /* 0x0000000102027824 */ /* 0x000fca00078e0204 */
[----:B------:R-:W-:-:S07]  /*2ab80*/  MOV R13, R2 ;  /* 0x00000002000d7202 */ /* 0x000fce0000000f00 */
[----:B------:R-:W-:Y:S05]  /*2ab90*/  WARPSYNC.COLLECTIVE R15, `(.L_x_2213) ;  /* 0x000000000f087348 */ /* 0x000fea0003c00000 */
[----:B------:R0:W1:Y:S02]  /*2aba0*/  SHFL.IDX P6, R14, R13, R12, R11 ;  /* 0x0000000c0d0e7389 */ /* 0x00006400000c000b */
[----:B01----:R-:W-:Y:S01]  /*2abb0*/  ENDCOLLECTIVE ;  /* 0x000000000000791b */ /* 0x003fe20003800000 */
.L_x_2213:
[----:B------:R-:W-:Y:S01]  /*2abc0*/  IMAD.MOV.U32 R16, RZ, RZ, R14 ;  /* 0x000000ffff107224 */ /* 0x000fe200078e000e */
[----:B------:R-:W-:Y:S06]  /*2abd0*/  BRA `(.L_x_2214) ;  /* 0xffffffcc00907947 */ /* 0x000fec000383ffff */
.L_x_2110:
[----:B------:R-:W-:Y:S01]  /*2abe0*/  BSSY B0, `(.L_x_2215) ;  /* 0x0000006000007945 */ /* 0x000fe20003800000 */
[----:B------:R-:W-:Y:S01]  /*2abf0*/  PLOP3.LUT P6, PT, P6, PT, PT, 0x8, 0x0 ;  /* 0x000000000000781c */ /* 0x000fe200037ce170 */
[----:B------:R-:W-:-:S12]  /*2ac00*/  IMAD.MOV.U32 R15, RZ, RZ, -0x1 ;  /* 0xffffffffff0f7424 */ /* 0x000fd800078e00ff */
[----:B01--45:R-:W-:Y:S05]  /*2ac10*/  WARPSYNC.COLLECTIVE R15, `(.L_x_2216) ;  /* 0x000000000f087348 */ /* 0x033fea0003c00000 */
[----:B------:R-:W-:Y:S01]  /*2ac20*/  VOTE.ANY R14, PT, P6 ;  /* 0x00000000000e7806 */ /* 0x000fe200030e0100 */
[----:B01--45:R-:W-:Y:S06]  /*2ac30*/  ENDCOLLECTIVE ;  /* 0x000000000000791b */ /* 0x033fec0003800000 */
.L_x_2216:
[----:B------:R-:W-:Y:S05]  /*2ac40*/  BSYNC B0 ;  /* 0x0000000000007941 */ /* 0x000fea0003800000 */
.L_x_2215:
[----:B------:R-:W-:Y:S02]  /*2ac50*/  IMAD.MOV.U32 R5, RZ, RZ, R14 ;  /* 0x000000ffff057224 */ /* 0x000fe400078e000e */
[----:B------:R-:W-:Y:S02]  /*2ac60*/  IMAD.MOV.U32 R13, RZ, RZ, R3 ;  /* 0x000000ffff0d7224 */ /* 0x000fe400078e0003 */
[----:B------:R-:W0:Y:S01]  /*2ac70*/  POPC R6, R5 ;  /* 0x0000000500067309 */ /* 0x000e220000000000 */
[----:B------:R-:W-:Y:S02]  /*2ac80*/  IMAD.MOV.U32 R11, RZ, RZ, 0x1f ;  /* 0x0000001fff0b7424 */ /* 0x000fe400078e00ff */
[----:B------:R-:W-:Y:S01]  /*2ac90*/  IMAD.MOV.U32 R15, RZ, RZ, -0x1 ;  /* 0xffffffffff0f7424 */ /* 0x000fe200078e00ff */
[----:B0-----:R-:W-:-:S07]  /*2aca0*/  MOV R12, R6 ;  /* 0x00000006000c7202 */ /* 0x001fce0000000f00 */
[----:B------:R-:W-:Y:S05]  /*2acb0*/  WARPSYNC.COLLECTIVE R15, `(.L_x_2217) ;  /* 0x000000000f087348 */ /* 0x000fea0003c00000 */
[----:B------:R0:W1:Y:S02]  /*2acc0*/  SHFL.IDX P6, R14, R13, R12, R11 ;  /* 0x0000000c0d0e7389 */ /* 0x00006400000c000b */
[----:B01----:R-:W-:Y:S01]  /*2acd0*/  ENDCOLLECTIVE ;  /* 0x000000000000791b */ /* 0x003fe20003800000 */
.L_x_2217:
[----:B------:R-:W-:Y:S01]  /*2ace0*/  IMAD.MOV.U32 R17, RZ, RZ, R14 ;  /* 0x000000ffff117224 */ /* 0x000fe200078e000e */
[----:B------:R-:W-:Y:S06]  /*2acf0*/  BRA `(.L_x_2218) ;  /* 0xffffffcc00807947 */ /* 0x000fec000383ffff */
.L_x_2112:
[----:B------:R-:W-:Y:S01]  /*2ad00*/  BSSY B0, `(.L_x_2219) ;  /* 0x0000007000007945 */ /* 0x000fe20003800000 */
[----:B------:R-:W-:Y:S02]  /*2ad10*/  IMAD.MOV.U32 R13, RZ, RZ, R2 ;  /* 0x000000ffff0d7224 */ /* 0x000fe400078e0002 */
[----:B0-----:R-:W-:Y:S02]  /*2ad20*/  IMAD.MOV.U32 R11, RZ, RZ, 0x1f ;  /* 0x0000001fff0b7424 */ /* 0x001fe400078e00ff */
[----:B------:R-:W-:-:S07]  /*2ad30*/  IMAD.MOV.U32 R15, RZ, RZ, -0x1 ;  /* 0xffffffffff0f7424 */ /* 0x000fce00078e00ff */
[----:B-12345:R-:W-:Y:S05]  /*2ad40*/  WARPSYNC.COLLECTIVE R15, `(.L_x_2220) ;  /* 0x000000000f087348 */ /* 0x03efea0003c00000 */
[----:B------:R0:W0:Y:S02]  /*2ad50*/  SHFL.IDX P6, R14, R13, R12, R11 ;  /* 0x0000000c0d0e7389 */ /* 0x00002400000c000b */
[----:B012345:R-:W-:Y:S01]  /*2ad60*/  ENDCOLLECTIVE ;  /* 0x000000000000791b */ /* 0x03ffe20003800000 */
.L_x_2220:
[----:B------:R-:W-:Y:S05]  /*2ad70*/  BSYNC B0 ;  /* 0x0000000000007941 */ /* 0x000fea0003800000 */
.L_x_2219:
[----:B------:R-:W-:Y:S01]  /*2ad80*/  MOV R2, R14 ;  /* 0x0000000e00027202 */ /* 0x000fe20000000f00 */
[----:B------:R-:W-:Y:S06]  /*2ad90*/  BRA `(.L_x_2221) ;  /* 0xffffffcc00747947 */ /* 0x000fec000383ffff */
.L_x_2116:
[----:B0-----:R0:W1:Y:S02]  /*2ada0*/  SYNCS.PHASECHK.TRANS64.TRYWAIT P0, [R0+URZ+0x2a820], R3 ;  /* 0x02a82003000075a7 */ /* 0x001064000800017f */
[----:B-1----:R-:W-:Y:S05]  /*2adb0*/  @!P0 NANOSLEEP.SYNCS 0x989680 ;  /* 0x009896800000895d */ /* 0x002fea0003900000 */
[----:B------:R-:W1:Y:S02]  /*2adc0*/  @!P0 SYNCS.PHASECHK.TRANS64 P0, [R0+URZ+0x2a820], R3 ;  /* 0x02a82003000085a7 */ /* 0x000e64000800007f */
[----:B-1----:R-:W-:Y:S05]  /*2add0*/  @!P0 BRA `(.L_x_2116) ;  /* 0xfffffffc00f08947 */ /* 0x002fea000383ffff */
[----:B------:R-:W-:Y:S05]  /*2ade0*/  BRA `(.L_x_2222) ;  /* 0xffffffd000fc7947 */ /* 0x000fea000383ffff */
.L_x_2117:
        /* <DEDUP_REMOVED lines=8> */
[----:B0---45:R-:W-:Y:S05]  /*2ae70*/  WARPSYNC.COLLECTIVE R15, `(.L_x_2224) ;  /* 0x000000000f087348 */ /* 0x031fea0003c00000 */
[----:B------:R1:W2:Y:S02]  /*2ae80*/  SHFL.IDX P6, R14, R13, R12, R11 ;  /* 0x0000000c0d0e7389 */ /* 0x0002a400000c000b */
[----:B012-45:R-:W-:Y:S01]  /*2ae90*/  ENDCOLLECTIVE ;  /* 0x000000000000791b */ /* 0x037fe20003800000 */
.L_x_2224:
[----:B------:R-:W-:Y:S05]  /*2aea0*/  BSYNC B0 ;  /* 0x0000000000007941 */ /* 0x000fea0003800000 */
.L_x_2223:
[----:B------:R-:W-:Y:S05]  /*2aeb0*/  BRA `(.L_x_2225) ;  /* 0xffffffd000e47947 */ /* 0x000fea000383ffff */
.L_x_2118:
[----:B------:R-:W-:Y:S01]  /*2aec0*/  BSSY B0, `(.L_x_2226) ;  /* 0x0000006000007945 */ /* 0x000fe20003800000 */
[----:B------:R-:W-:-:S07]  /*2aed0*/  IMAD.MOV.U32 R15, RZ, RZ, -0x1 ;  /* 0xffffffffff0f7424 */ /* 0x000fce00078e00ff */
[----:B01--45:R-:W-:Y:S05]  /*2aee0*/  WARPSYNC.COLLECTIVE R15, `(.L_x_2227) ;  /* 0x000000000f0c7348 */ /* 0x033fea0003c00000 */
[----:B------:R-:W-:Y:S02]  /*2aef0*/  ELECT P6, UR62, PT ;  /* 0x00000000003e782f */ /* 0x000fe400038c0000 */
[----:B------:R-:W-:Y:S01]  /*2af00*/  MOV R14, UR62 ;  /* 0x0000003e000e7c02 */ /* 0x000fe20008000f00 */
[----:B01--45:R-:W-:Y:S10]  /*2af10*/  ENDCOLLECTIVE ;  /* 0x000000000000791b */ /* 0x033ff40003800000 */
.L_x_2227:
[----:B------:R-:W-:Y:S05]  /*2af20*/  BSYNC B0 ;  /* 0x0000000000007941 */ /* 0x000fea0003800000 */
.L_x_2226:
[----:B------:R-:W-:Y:S05]  /*2af30*/  BRA `(.L_x_2228) ;  /* 0xffffffd000d87947 */ /* 0x000fea000383ffff */
.L_x_2120:
[----:B0-----:R0:W1:Y:S02]  /*2af40*/  SYNCS.PHASECHK.TRANS64.TRYWAIT P0, [R6+URZ], R5 ;  /* 0x00000005060075a7 */ /* 0x001064000800017f */
[----:B-1----:R-:W-:Y:S05]  /*2af50*/  @!P0 NANOSLEEP.SYNCS 0x989680 ;  /* 0x009896800000895d */ /* 0x002fea0003900000 */
[----:B------:R-:W1:Y:S02]  /*2af60*/  @!P0 SYNCS.PHASECHK.TRANS64 P0, [R6+URZ], R5 ;  /* 0x00000005060085a7 */ /* 0x000e64000800007f */
[----:B-1----:R-:W-:Y:S05]  /*2af70*/  @!P0 BRA `(.L_x_2120) ;  /* 0xfffffffc00f08947 */ /* 0x002fea000383ffff */
[----:B------:R-:W-:Y:S05]  /*2af80*/  BRA `(.L_x_2229) ;  /* 0xffffffd400147947 */ /* 0x000fea000383ffff */
.L_x_2121:
[----:B-1----:R1:W2:Y:S02]  /*2af90*/  SYNCS.PHASECHK.TRANS64.TRYWAIT P0, [R7+URZ], R2 ;  /* 0x00000002070075a7 */ /* 0x0022a4000800017f */
[----:B--2---:R-:W-:Y:S05]  /*2afa0*/  @!P0 NANOSLEEP.SYNCS 0x989680 ;  /* 0x009896800000895d */ /* 0x004fea0003900000 */
[----:B------:R-:W2:Y:S02]  /*2afb0*/  @!P0 SYNCS.PHASECHK.TRANS64 P0, [R7+URZ], R2 ;  /* 0x00000002070085a7 */ /* 0x000ea4000800007f */
[----:B--2---:R-:W-:Y:S05]  /*2afc0*/  @!P0 BRA `(.L_x_2121) ;  /* 0xfffffffc00f08947 */ /* 0x004fea000383ffff */
[----:B------:R-:W-:Y:S05]  /*2afd0*/  BRA `(.L_x_2230) ;  /* 0xffffffd400087947 */ /* 0x000fea000383ffff */
.L_x_2123:
[----:B--2---:R2:W3:Y:S02]  /*2afe0*/  SYNCS.PHASECHK.TRANS64.TRYWAIT P0, [R4+URZ], R5 ;  /* 0x00000005040075a7 */ /* 0x0044e4000800017f */
[----:B---3--:R-:W-:Y:S05]  /*2aff0*/  @!P0 NANOSLEEP.SYNCS 0x989680 ;  /* 0x009896800000895d */ /* 0x008fea0003900000 */
[----:B------:R-:W3:Y:S02]  /*2b000*/  @!P0 SYNCS.PHASECHK.TRANS64 P0, [R4+URZ], R5 ;  /* 0x00000005040085a7 */ /* 0x000ee4000800007f */
[----:B---3--:R-:W-:Y:S05]  /*2b010*/  @!P0 BRA `(.L_x_2123) ;  /* 0xfffffffc00f08947 */ /* 0x008fea000383ffff */
[----:B------:R-:W-:Y:S05]  /*2b020*/  BRA `(.L_x_2231) ;  /* 0xffffffd400107947 */ /* 0x000fea000383ffff */
.L_x_2232:
        /* <DEDUP_REMOVED lines=13> */
.L_x_15112:


//--------------------- .text._ZN7cutlass13device_kernelIN5flash11enable_sm90INS1_16FlashAttnFwdSm90INS1_25CollectiveMainloopFwdSm90ILi2EN4cute5tupleIJNS5_1CILi1EEES8_S8_EEENS6_IJNS7_ILi128EEESA_NS7_ILi192EEEEEELi128ENS_6half_tEfNS_4arch4Sm90ELb1ELb0ELb0ELb0ELb0ELb0ELb0ELb1ELb1ELb1ELb0ELb0EEENS1_21CollectiveEpilogueFwdINS6_IJSA_SA_SA_EEES9_SD_SF_Li256ELb0ELb1ELb0ELb0EEENS1_30DynamicPersistentTileSchedulerILi256ELi128ELb0ELb1ELb1EEEEEEEEEvNT_6ParamsE --------------------------
	.section	.text._ZN7cutlass13device_kernelIN5flash11enable_sm90INS1_16FlashAttnFwdSm90INS1_25CollectiveMainloopFwdSm90ILi2EN4cute5tupleIJNS5_1CILi1EEES8_S8_EEENS6_IJNS7_ILi128EEESA_NS7_ILi192EEEEEELi128ENS_6half_tEfNS_4arch4Sm90ELb1ELb0ELb0ELb0ELb0ELb0ELb0ELb1ELb1ELb1ELb0ELb0EEENS1_21CollectiveEpilogueFwdINS6_IJSA_SA_SA_EEES9_SD_SF_Li256ELb0ELb1ELb0ELb0EEENS1_30DynamicPersistentTileSchedulerILi256ELi128ELb0ELb1ELb1EEEEEEEEEvNT_6ParamsE,"ax",@progbits
	.align	128
.text._ZN7cutlass13device_kernelIN5flash11enable_sm90INS1_16FlashAttnFwdSm90INS1_25CollectiveMainloopFwdSm90ILi2EN4cute5tupleIJNS5_1CILi1EEES8_S8_EEENS6_IJNS7_ILi128EEESA_NS7_ILi192EEEEEELi128ENS_6half_tEfNS_4arch4Sm90ELb1ELb0ELb0ELb0ELb0ELb0ELb0ELb1ELb1ELb1ELb0ELb0EEENS1_21CollectiveEpilogueFwdINS6_IJSA_SA_SA_EEES9_SD_SF_Li256ELb0ELb1ELb0ELb0EEENS1_30DynamicPersistentTileSchedulerILi256ELi128ELb0ELb1ELb1EEEEEEEEEvNT_6ParamsE:
        .type           _ZN7cutlass13device_kernelIN5flash11enable_sm90INS1_16FlashAttnFwdSm90INS1_25CollectiveMainloopFwdSm90ILi2EN4cute5tupleIJNS5_1CILi1EEES8_S8_EEENS6_IJNS7_ILi128EEESA_NS7_ILi192EEEEEELi128ENS_6half_tEfNS_4arch4Sm90ELb1ELb0ELb0ELb0ELb0ELb0ELb0ELb1ELb1ELb1ELb0ELb0EEENS1_21CollectiveEpilogueFwdINS6_IJSA_SA_SA_EEES9_SD_SF_Li256ELb0ELb1ELb0ELb0EEENS1_30DynamicPersistentTileSchedulerILi256ELi128ELb0ELb1ELb1EEEEEEEEEvNT_6ParamsE,@function
        .size           _ZN7cutlass13device_kernelIN5flash11enable_sm90INS1_16FlashAttnFwdSm90INS1_25CollectiveMainloopFwdSm90ILi2EN4cute5tupleIJNS5_1CILi1EEES8_S8_EEENS6_IJNS7_ILi128EEESA_NS7_ILi192EEEEEELi128ENS_6half_tEfNS_4arch4Sm90ELb1ELb0ELb0ELb0ELb0ELb0ELb0ELb1ELb1ELb1ELb0ELb0EEENS1_21CollectiveEpilogueFwdINS6_IJSA_SA_SA_EEES9_SD_SF_Li256ELb0ELb1ELb0ELb0EEENS1_30DynamicPersistentTileSchedulerILi256ELi128ELb0ELb1ELb1EEEEEEEEEvNT_6ParamsE,(.L_x_15113 - _ZN7cutlass13device_kernelIN5flash11enable_sm90INS1_16FlashAttnFwdSm90INS1_25CollectiveMainloopFwdSm90ILi2EN4cute5tupleIJNS5_1CILi1EEES8_S8_EEENS6_IJNS7_ILi128EEESA_NS7_ILi192EEEEEELi128ENS_6half_tEfNS_4arch4Sm90ELb1ELb0ELb0ELb0ELb0ELb0ELb0ELb1ELb1ELb1ELb0ELb0EEENS1_21CollectiveEpilogueFwdINS6_IJSA_SA_SA_EEES9_SD_SF_Li256ELb0ELb1ELb0ELb0EEENS1_30DynamicPersistentTileSchedulerILi256ELi128ELb0ELb1ELb1EEEEEEEEEvNT_6ParamsE)
        .other          _ZN7cutlass13device_kernelIN5flash11enable_sm90INS1_16FlashAttnFwdSm90INS1_25CollectiveMainloopFwdSm90ILi2EN4cute5tupleIJNS5_1CILi1EEES8_S8_EEENS6_IJNS7_ILi128EEESA_NS7_ILi192EEEEEELi128ENS_6half_tEfNS_4arch4Sm90ELb1ELb0ELb0ELb0ELb0ELb0ELb0ELb1ELb1ELb1ELb0ELb0EEENS1_21CollectiveEpilogueFwdINS6_IJSA_SA_SA_EEES9_SD_SF_Li256ELb0ELb1ELb0ELb0EEENS1_30DynamicPersistentTileSchedulerILi256ELi128ELb0ELb1ELb1EEEEEEEEEvNT_6ParamsE,@"STO_CUDA_ENTRY STV_DEFAULT"
_ZN7cutlass13device_kernelIN5flash11enable_sm90INS1_16FlashAttnFwdSm90INS1_25CollectiveMainloopFwdSm90ILi2EN4cute5tupleIJNS5_1CILi1EEES8_S8_EEENS6_IJNS7_ILi128EEESA_NS7_ILi192EEEEEELi128ENS_6half_tEfNS_4arch4Sm90ELb1ELb0ELb0ELb0ELb0ELb0ELb0ELb1ELb1ELb1ELb0ELb0EEENS1_21CollectiveEpilogueFwdINS6_IJSA_SA_SA_EEES9_SD_SF_Li256ELb0ELb1ELb0ELb0EEENS1_30DynamicPersistentTileSchedulerILi256ELi128ELb0ELb1ELb1EEEEEEEEEvNT_6ParamsE:
        /* <DEDUP_REMOVED lines=18> */
.L_x_2234:
[----:B------:R-:W-:Y:S05]  /*0120*/  BSYNC B0 ;  /* 0x0000000000007941 */ /* 0x000fea0003800000 */
.L_x_2233:
        /* <DEDUP_REMOVED lines=41> */
.L_x_2235:
        /* <DEDUP_REMOVED lines=22> */
.L_x_2236:
        /* <DEDUP_REMOVED lines=18> */
.L_x_2237:
        /* <DEDUP_REMOVED lines=22> */
.L_x_2238:
        /* <DEDUP_REMOVED lines=22> */
.L_x_2239:
        /* <DEDUP_REMOVED lines=8> */
.L_x_2241:
        /* <DEDUP_REMOVED lines=11> */
[----:B------:R-:W-:Y:S01]  /*0a30*/  UMOV UR37, URZ ;  /* 0x0000003f00257c82 */ /* 0x000fe20008000000 */
[----:B------:R-:W-:Y:S01]  /*0a40*/  UMOV UR36, URZ ;  /* 0x0000003f00247c82 */ /* 0x000fe20008000000 */
[----:B0-----:R-:W0:Y:S02]  /*0a50*/  S2R R2, SR_TID.X ;  /* 0x0000000000027919 */ /* 0x001e240000002100 */
[----:B0-----:R-:W-:Y:S01]  /*0a60*/  VIADD R194, R2, 0xffffff80 ;  /* 0xffffff8002c27836 */ /* 0x001fe20000000000 */
[----:B--2---:R-:W-:-:S04]  /*0a70*/  R2UR UR5, R3 ;  /* 0x00000000030572ca */ /* 0x004fc800000e0000 */
[----:B------:R-:W-:-:S04]  /*0a80*/  SHF.R.S32.HI R3, RZ, 0x1f, R194 ;  /* 0x0000001fff037819 */ /* 0x000fc800000114c2 */
[CC--:B------:R-:W-:Y:S02]  /*0a90*/  LEA.HI R5, R3.reuse, R194.reuse, RZ, 0x7 ;  /* 0x000000c203057211 */ /* 0x0c0fe400078f38ff */
[-C--:B------:R-:W-:Y:S02]  /*0aa0*/  LEA.HI R2, R3, R194.reuse, RZ, 0x5 ;  /* 0x000000c203027211 */ /* 0x080fe400078f28ff */
[----:B------:R-:W-:Y:S02]  /*0ab0*/  LOP3.LUT R187, R5, 0xffffff80, RZ, 0xc0, !PT ;  /* 0xffffff8005bb7812 */ /* 0x000fe400078ec0ff */
[----:B------:R-:W-:Y:S01]  /*0ac0*/  LEA.HI R0, R3, R194, RZ, 0x4 ;  /* 0x000000c203007211 */ /* 0x000fe200078f20ff */
[----:B------:R-:W-:Y:S01]  /*0ad0*/  IMAD.SHL.U32 R2, R2, 0x20, RZ ;  /* 0x0000002002027824 */ /* 0x000fe200078e00ff */
[----:B------:R-:W-:Y:S01]  /*0ae0*/  SHF.R.S32.HI R188, RZ, 0x7, R5 ;  /* 0x00000007ffbc7819 */ /* 0x000fe20000011405 */
[----:B------:R-:W-:Y:S01]  /*0af0*/  IMAD.IADD R187, R194, 0x1, -R187 ;  /* 0x00000001c2bb7824 */ /* 0x000fe200078e0abb */
[----:B------:R-:W-:Y:S01]  /*0b00*/  SHF.R.S32.HI R9, RZ, 0x4, R0 ;  /* 0x00000004ff097819 */ /* 0x000fe20000011400 */
[----:B------:R-:W-:Y:S01]  /*0b10*/  ULOP3.LUT UR6, UR5, 0x1, URZ, 0xfc, !UPT ;  /* 0x0000000105067892 */ /* 0x000fe2000f8efc3f */
[----:B------:R-:W-:-:S02]  /*0b20*/  LOP3.LUT R7, R0, 0x3fffff0, RZ, 0xc0, !PT ;  /* 0x03fffff000077812 */ /* 0x000fc400078ec0ff */
[----:B------:R-:W-:Y:S01]  /*0b30*/  SHF.R.S32.HI R4, RZ, 0x1f, R187 ;  /* 0x0000001fff047819 */ /* 0x000fe200000114bb */
[----:B------:R-:W-:Y:S01]  /*0b40*/  UMOV UR5, URZ ;  /* 0x0000003f00057c82 */ /* 0x000fe20008000000 */
[----:B------:R-:W-:Y:S01]  /*0b50*/  LOP3.LUT R2, R2, 0xfffffc00, RZ, 0xc0, !PT ;  /* 0xfffffc0002027812 */ /* 0x000fe200078ec0ff */
[----:B------:R-:W-:Y:S01]  /*0b60*/  IMAD.IADD R7, R194, 0x1, -R7 ;  /* 0x00000001c2077824 */ /* 0x000fe200078e0a07 */
[----:B------:R-:W-:Y:S01]  /*0b70*/  LEA.HI R0, R0, R9, RZ, 0x1 ;  /* 0x0000000900007211 */ /* 0x000fe200078f08ff */
[----:B------:R-:W-:Y:S01]  /*0b80*/  IMAD.U32 R191, RZ, RZ, UR6 ;  /* 0x00000006ffbf7e24 */ /* 0x000fe2000f8e00ff */
[----:B------:R-:W-:Y:S01]  /*0b90*/  LEA.HI R6, R4, R187, RZ, 0x2 ;  /* 0x000000bb04067211 */ /* 0x000fe200078f10ff */
[----:B------:R-:W-:Y:S01]  /*0ba0*/  IMAD R7, R7, 0x40, R2 ;  /* 0x0000004007077824 */ /* 0x000fe200078e0202 */
[----:B------:R-:W-:Y:S01]  /*0bb0*/  LOP3.LUT R0, R0, 0x1ffffffe, RZ, 0xc0, !PT ;  /* 0x1ffffffe00007812 */ /* 0x000fe200078ec0ff */
[----:B------:R-:W-:Y:S01]  /*0bc0*/  IMAD.U32 R186, RZ, RZ, UR5 ;  /* 0x00000005ffba7e24 */ /* 0x000fe2000f8e00ff */
[----:B------:R-:W-:-:S02]  /*0bd0*/  LEA.HI R2, R3, R194, RZ, 0x2 ;  /* 0x000000c203027211 */ /* 0x000fc400078f10ff */
[----:B------:R-:W-:Y:S01]  /*0be0*/  SHF.R.S32.HI R8, RZ, 0x2, R6 ;  /* 0x00000002ff087819 */ /* 0x000fe20000011406 */
[----:B------:R-:W-:Y:S01]  /*0bf0*/  IMAD.IADD R0, R9, 0x1, -R0 ;  /* 0x0000000109007824 */ /* 0x000fe200078e0a00 */
[----:B------:R-:W-:Y:S02]  /*0c00*/  SHF.R.S32.HI R11, RZ, 0x1f, R6 ;  /* 0x0000001fff0b7819 */ /* 0x000fe40000011406 */
[----:B------:R-:W-:Y:S01]  /*0c10*/  LOP3.LUT R9, R2, 0xfffffffc, RZ, 0xc0, !PT ;  /* 0xfffffffc02097812 */ /* 0x000fe200078ec0ff */
[----:B------:R-:W-:Y:S01]  /*0c20*/  IMAD R190, R0, 0x8, R7 ;  /* 0x0000000800be7824 */ /* 0x000fe200078e0207 */
[----:B------:R-:W-:Y:S02]  /*0c30*/  LEA.HI R3, R3, R194, RZ, 0x3 ;  /* 0x000000c203037211 */ /* 0x000fe400078f18ff */
[----:B------:R-:W-:Y:S01]  /*0c40*/  LEA.HI R11, R11, R8, RZ, 0x3 ;  /* 0x000000080b0b7211 */ /* 0x000fe200078f18ff */
[----:B------:R-:W-:Y:S01]  /*0c50*/  IMAD.IADD R9, R194, 0x1, -R9 ;  /* 0x00000001c2097824 */ /* 0x000fe200078e0a09 */
[----:B------:R-:W-:-:S02]  /*0c60*/  LEA.HI R0, R5, R188, RZ, 0x1 ;  /* 0x000000bc05007211 */ /* 0x000fc400078f08ff */
[----:B------:R-:W-:Y:S02]  /*0c70*/  LOP3.LUT R5, R3, 0xfffffff8, RZ, 0xc0, !PT ;  /* 0xfffffff803057812 */ /* 0x000fe400078ec0ff */
[----:B------:R-:W-:Y:S02]  /*0c80*/  LOP3.LUT R11, R11, 0xfffffff8, RZ, 0xc0, !PT ;  /* 0xfffffff80b0b7812 */ /* 0x000fe400078ec0ff */
[----:B------:R-:W-:Y:S01]  /*0c90*/  LEA.HI R4, R4, R187, RZ, 0x5 ;  /* 0x000000bb04047211 */ /* 0x000fe200078f28ff */
[----:B------:R-:W-:Y:S01]  /*0ca0*/  IMAD.IADD R22, R194, 0x1, -R5 ;  /* 0x00000001c2167824 */ /* 0x000fe200078e0a05 */
[----:B------:R-:W-:Y:S01]  /*0cb0*/  LEA.HI R2, R9, R9, RZ, 0x1 ;  /* 0x0000000909027211 */ /* 0x000fe200078f08ff */
[----:B------:R-:W-:Y:S01]  /*0cc0*/  IMAD.IADD R11, R8, 0x1, -R11 ;  /* 0x00000001080b7824 */ /* 0x000fe200078e0a0b */
[----:B------:R-:W-:Y:S01]  /*0cd0*/  SHF.R.S32.HI R4, RZ, 0x5, R4 ;  /* 0x00000005ff047819 */ /* 0x000fe20000011404 */
[----:B------:R-:W-:Y:S01]  /*0ce0*/  IMAD.SHL.U32 R16, R22, 0x8, RZ ;  /* 0x0000000816107824 */ /* 0x000fe200078e00ff */
[----:B------:R-:W-:-:S02]  /*0cf0*/  LOP3.LUT R7, R0, 0x3fffffe, RZ, 0xc0, !PT ;  /* 0x03fffffe00077812 */ /* 0x000fc400078ec0ff */
[----:B------:R-:W-:Y:S01]  /*0d00*/  LOP3.LUT R2, R2, 0x1ffffffe, RZ, 0xc0, !PT ;  /* 0x1ffffffe02027812 */ /* 0x000fe200078ec0ff */
[----:B------:R-:W-:Y:S01]  /*0d10*/  IMAD R4, R4, 0x10, R11 ;  /* 0x0000001004047824 */ /* 0x000fe200078e020b */
[----:B------:R-:W-:Y:S01]  /*0d20*/  LOP3.LUT R6, R6, 0x7ffffffc, RZ, 0xc0, !PT ;  /* 0x7ffffffc06067812 */ /* 0x000fe200078ec0ff */
[----:B------:R-:W-:Y:S01]  /*0d30*/  IMAD.IADD R7, R188, 0x1, -R7 ;  /* 0x00000001bc077824 */ /* 0x000fe200078e0a07 */
[----:B------:R-:W-:Y:S01]  /*0d40*/  SHF.R.S32.HI R185, RZ, 0x3, R3 ;  /* 0x00000003ffb97819 */ /* 0x000fe20000011403 */
[----:B------:R-:W-:Y:S01]  /*0d50*/  VIADD R19, R16, 0x40 ;  /* 0x0000004010137836 */ /* 0x000fe20000000000 */
[----:B------:R-:W-:Y:S01]  /*0d60*/  SHF.R.S32.HI R193, RZ, 0x1f, R16 ;  /* 0x0000001fffc17819 */ /* 0x000fe20000011410 */
[----:B------:R-:W-:Y:S02]  /*0d70*/  IMAD.IADD R2, R9, 0x1, -R2 ;  /* 0x0000000109027824 */ /* 0x000fe400078e0a02 */
[----:B------:R-:W-:Y:S01]  /*0d80*/  IMAD R189, R7, 0x40, R4 ;  /* 0x0000004007bd7824 */ /* 0x000fe200078e0204 */
[----:B------:R-:W-:Y:S01]  /*0d90*/  SHF.R.S32.HI R192, RZ, 0x1f, R19 ;  /* 0x0000001fffc07819 */ /* 0x000fe20000011413 */
[----:B------:R-:W-:-:S02]  /*0da0*/  IMAD.IADD R17, R187, 0x1, -R6 ;  /* 0x00000001bb117824 */ /* 0x000fc400078e0a06 */
[----:B------:R-:W-:-:S07]  /*0db0*/  IMAD R18, R2, 0x8, R189 ;  /* 0x0000000802127824 */ /* 0x000fce00078e02bd */
.L_x_2292:
[----:B------:R-:W-:Y:S01]  /*0dc0*/  ULDC UR5, c[0x0][0xc60] ;  /* 0x0003180000057ab9 */ /* 0x000fe20000000800 */
[----:B------:R-:W-:Y:S01]  /*0dd0*/  UMOV UR8, UR4 ;  /* 0x0000000400087c82 */ /* 0x000fe20008000000 */
[----:B------:R-:W-:-:S11]  /*0de0*/  UISETP.NE.AND UP0, UPT, UR5, 0x1, UPT ;  /* 0x000000010500788c */ /* 0x000fd6000bf05270 */
[----:B------:R-:W-:Y:S01]  /*0df0*/  @UP0 ULDC UR6, c[0x0][0xc64] ;  /* 0x0003190000060ab9 */ /* 0x000fe20000000800 */
[----:B------:R-:W-:Y:S01]  /*0e00*/  @UP0 ULDC UR9, c[0x0][0xc68] ;  /* 0x00031a0000090ab9 */ /* 0x000fe20000000800 */
[----:B------:R-:W-:-:S04]  /*0e10*/  UIMAD.WIDE.U32 UR6, UR4, UR6, URZ ;  /* 0x00000006040672a5 */ /* 0x000fc8000f8e003f */
[----:B------:R-:W-:-:S03]  /*0e20*/  @UP0 USHF.R.U32.HI UR8, URZ, UR9, UR7 ;  /* 0x000000093f080299 */ /* 0x000fc60008011607 */
[----:B------:R-:W-:Y:S02]  /*0e30*/  ULDC UR6, c[0x0][0xc78] ;  /* 0x00031e0000067ab9 */ /* 0x000fe40000000800 */
[----:B------:R-:W-:Y:S02]  /*0e40*/  UISETP.GE.AND UP0, UPT, UR8, UR6, UPT ;  /* 0x000000060800728c */ /* 0x000fe4000bf06270 */
[----:B------:R-:W-:-:S04]  /*0e50*/  UIADD3 UR6, -UR8, URZ, URZ ;  /* 0x0000003f08067290 */ /* 0x000fc8000fffe13f */
[----:B------:R-:W-:Y:S01]  /*0e60*/  PLOP3.LUT P0, PT, PT, PT, UP0, 0x80, 0x0 ;  /* 0x000000000000781c */ /* 0x000fe20003f0f008 */
[----:B------:R-:W-:-:S12]  /*0e70*/  UIMAD UR9, UR5, UR6, UR4 ;  /* 0x00000006050972a4 */ /* 0x000fd8000f8e0204 */
[----:B012345:R-:W-:Y:S05]  /*0e80*/  @!P0 BRA `(.L_x_2242) ;  /* 0x0000000000208947 */ /* 0x03ffea0003800000 */
        /* <DEDUP_REMOVED lines=8> */
.L_x_2242:
[----:B------:R-:W-:Y:S01]  /*0f10*/  ULDC UR7, c[0x0][0xc54] ;  /* 0x0003150000077ab9 */ /* 0x000fe20000000800 */
[----:B------:R-:W-:Y:S01]  /*0f20*/  UMOV UR6, UR9 ;  /* 0x0000000900067c82 */ /* 0x000fe20008000000 */
[----:B------:R-:W-:-:S11]  /*0f30*/  UISETP.NE.AND UP0, UPT, UR7, 0x1, UPT ;  /* 0x000000010700788c */ /* 0x000fd6000bf05270 */
[----:B------:R-:W-:Y:S02]  /*0f40*/  @UP0 ULDC.64 UR10, c[0x0][0xc58] ;  /* 0x00031600000a0ab9 */ /* 0x000fe40000000a00 */
[----:B------:R-:W-:-:S04]  /*0f50*/  UIMAD.WIDE.U32 UR4, UR9, UR10, URZ ;  /* 0x0000000a090472a5 */ /* 0x000fc8000f8e003f */
[----:B------:R-:W-:-:S04]  /*0f60*/  @UP0 USHF.R.U32.HI UR6, URZ, UR11, UR5 ;  /* 0x0000000b3f060299 */ /* 0x000fc80008011605 */
[----:B------:R-:W-:-:S12]  /*0f70*/  UIMAD UR4, UR6, UR7, URZ ;  /* 0x00000007060472a4 */ /* 0x000fd8000f8e023f */
.L_x_2243:
[----:B------:R-:W-:Y:S01]  /*0f80*/  ULDC.64 UR12, c[0x0][0x418] ;  /* 0x00010600000c7ab9 */ /* 0x000fe20000000a00 */
[----:B------:R-:W-:Y:S01]  /*0f90*/  ULOP3.LUT UR6, URZ, UR6, URZ, 0x33, !UPT ;  /* 0x000000063f067292 */ /* 0x000fe2000f8e333f */
[----:B------:R-:W-:Y:S01]  /*0fa0*/  PLOP3.LUT P0, PT, PT, PT, PT, 0x80, 0x0 ;  /* 0x000000000000781c */ /* 0x000fe20003f0f070 */
[----:B------:R-:W-:Y:S01]  /*0fb0*/  UISETP.NE.U32.AND UP0, UPT, UR12, URZ, UPT ;  /* 0x0000003f0c00728c */ /* 0x000fe2000bf05070 */
[----:B------:R-:W-:Y:S01]  /*0fc0*/  CS2R R88, SRZ ;  /* 0x0000000000587805 */ /* 0x000fe2000001ff00 */
[----:B------:R-:W-:Y:S01]  /*0fd0*/  ULDC UR5, c[0x0][0xc3c] ;  /* 0x00030f0000057ab9 */ /* 0x000fe20000000800 */
[----:B------:R-:W-:Y:S01]  /*0fe0*/  ULDC UR12, c[0x0][0x448] ;  /* 0x00011200000c7ab9 */ /* 0x000fe20000000800 */
[----:B------:R-:W-:Y:S01]  /*0ff0*/  UIADD3 UR6, UR6, UR5, URZ ;  /* 0x0000000506067290 */ /* 0x000fe2000fffe03f */
[----:B------:R-:W-:Y:S01]  /*1000*/  CS2R R86, SRZ ;  /* 0x0000000000567805 */ /* 0x000fe2000001ff00 */
[----:B------:R-:W-:Y:S01]  /*1010*/  UISETP.NE.AND UP2, UPT, UR12, 0x1, UPT ;  /* 0x000000010c00788c */ /* 0x000fe2000bf45270 */
[----:B------:R-:W-:Y:S01]  /*1020*/  CS2R R84, SRZ ;  /* 0x0000000000547805 */ /* 0x000fe2000001ff00 */
[----:B------:R-:W-:Y:S01]  /*1030*/  UIADD3 UR4, UR9, -UR4, URZ ;  /* 0x8000000409047290 */ /* 0x000fe2000fffe03f */
[----:B------:R-:W-:Y:S01]  /*1040*/  CS2R R82, SRZ ;  /* 0x0000000000527805 */ /* 0x000fe2000001ff00 */
[----:B------:R-:W-:Y:S01]  /*1050*/  USHF.L.U32 UR60, UR6, 0x7, URZ ;  /* 0x00000007063c7899 */ /* 0x000fe2000800063f */
[----:B------:R-:W-:Y:S01]  /*1060*/  CS2R R80, SRZ ;  /* 0x0000000000507805 */ /* 0x000fe2000001ff00 */
[----:B------:R-:W-:Y:S01]  /*1070*/  ULDC UR11, c[0x0][0xc54] ;  /* 0x00031500000b7ab9 */ /* 0x000fe20000000800 */
[----:B------:R-:W-:Y:S01]  /*1080*/  UISETP.NE.AND.EX UP0, UPT, UR13, URZ, UPT, UP0 ;  /* 0x0000003f0d00728c */ /* 0x000fe2000bf05300 */
[----:B------:R-:W-:Y:S01]  /*1090*/  CS2R R78, SRZ ;  /* 0x00000000004e7805 */ /* 0x000fe2000001ff00 */
[----:B------:R-:W-:Y:S01]  /*10a0*/  UIADD3 UR6, UR60, 0x7f, URZ ;  /* 0x0000007f3c067890 */ /* 0x000fe2000fffe03f */
[----:B------:R-:W-:Y:S01]  /*10b0*/  CS2R R76, SRZ ;  /* 0x00000000004c7805 */ /* 0x000fe2000001ff00 */
[----:B------:R-:W-:Y:S01]  /*10c0*/  UIMAD UR11, UR8, UR11, UR4 ;  /* 0x0000000b080b72a4 */ /* 0x000fe2000f8e0204 */
[----:B------:R-:W-:Y:S01]  /*10d0*/  CS2R R74, SRZ ;  /* 0x00000000004a7805 */ /* 0x000fe2000001ff00 */
[----:B------:R-:W-:Y:S01]  /*10e0*/  ULDC UR61, c[0x0][0x424] ;  /* 0x00010900003d7ab9 */ /* 0x000fe20000000800 */
[----:B------:R-:W-:Y:S01]  /*10f0*/  ULDC UR7, c[0x0][0x288] ;  /* 0x0000a20000077ab9 */ /* 0x000fe20000000800 */
[----:B------:R-:W-:Y:S01]  /*1100*/  @UP2 ULDC UR4, c[0x0][0x44c] ;  /* 0x0001130000042ab9 */ /* 0x000fe20000000800 */
[----:B------:R-:W-:Y:S01]  /*1110*/  UIADD3 UR7, -UR7, 0x80, URZ ;  /* 0x0000008007077890 */ /* 0x000fe2000fffe13f */
[----:B------:R-:W-:Y:S01]  /*1120*/  CS2R R72, SRZ ;  /* 0x0000000000487805 */ /* 0x000fe2000001ff00 */
[----:B------:R-:W-:Y:S01]  /*1130*/  UIMAD.WIDE.U32 UR4, UR6, UR4, URZ ;  /* 0x00000004060472a5 */ /* 0x000fe2000f8e003f */
[----:B------:R-:W-:Y:S01]  /*1140*/  CS2R R70, SRZ ;  /* 0x0000000000467805 */ /* 0x000fe2000001ff00 */
[----:B------:R-:W-:Y:S01]  /*1150*/  USEL UR61, UR61, 0x1, UP0 ;  /* 0x000000013d3d7887 */ /* 0x000fe20008000000 */
[----:B------:R-:W-:Y:S01]  /*1160*/  CS2R R68, SRZ ;  /* 0x0000000000447805 */ /* 0x000fe2000001ff00 */
[----:B------:R-:W-:Y:S01]  /*1170*/  ULDC UR10, c[0x0][0x2f0] ;  /* 0x0000bc00000a7ab9 */ /* 0x000fe20000000800 */
[----:B------:R-:W-:Y:S01]  /*1180*/  @UP2 ULDC UR12, c[0x0][0x450] ;  /* 0x00011400000c2ab9 */ /* 0x000fe20000000800 */
[----:B------:R-:W-:Y:S01]  /*1190*/  UIMAD UR7, UR61, UR10, UR7 ;  /* 0x0000000a3d0772a4 */ /* 0x000fe2000f8e0207 */
[----:B------:R-:W-:Y:S01]  /*11a0*/  CS2R R66, SRZ ;  /* 0x0000000000427805 */ /* 0x000fe2000001ff00 */
[----:B------:R-:W-:Y:S01]  /*11b0*/  @UP2 USHF.R.U32.HI UR6, URZ, UR12, UR5 ;  /* 0x0000000c3f062299 */ /* 0x000fe20008011605 */
[----:B------:R-:W-:Y:S01]  /*11c0*/  CS2R R64, SRZ ;  /* 0x0000000000407805 */ /* 0x000fe2000001ff00 */
[----:B------:R-:W-:Y:S01]  /*11d0*/  UIMAD UR4, UR61, UR10, 0x7f ;  /* 0x0000007f3d0474a4 */ /* 0x000fe2000f8e020a */
[----:B------:R-:W-:Y:S01]  /*11e0*/  CS2R R62, SRZ ;  /* 0x00000000003e7805 */ /* 0x000fe2000001ff00 */
[----:B------:R-:W-:Y:S01]  /*11f0*/  UIADD3 UR6, UR7, UR6, URZ ;  /* 0x0000000607067290 */ /* 0x000fe2000fffe03f */
[----:B------:R-:W-:Y:S01]  /*1200*/  CS2R R60, SRZ ;  /* 0x00000000003c7805 */ /* 0x000fe2000001ff00 */
[----:B------:R-:W-:Y:S01]  /*1210*/  USHF.R.S32.HI UR5, URZ, 0x1f, UR4 ;  /* 0x0000001f3f057899 */ /* 0x000fe20008011404 */
[----:B------:R-:W-:Y:S01]  /*1220*/  CS2R R58, SRZ ;  /* 0x00000000003a7805 */ /* 0x000fe2000001ff00 */
[----:B------:R-:W-:Y:S01]  /*1230*/  USHF.R.S32.HI UR7, URZ, 0x1f, UR6 ;  /* 0x0000001f3f077899 */ /* 0x000fe20008011406 */
[----:B------:R-:W-:Y:S01]  /*1240*/  CS2R R56, SRZ ;  /* 0x0000000000387805 */ /* 0x000fe2000001ff00 */
[----:B------:R-:W-:Y:S01]  /*1250*/  ULEA.HI UR5, UR5, UR4, URZ, 0x7 ;  /* 0x0000000405057291 */ /* 0x000fe2000f8f383f */
[----:B------:R-:W-:Y:S01]  /*1260*/  CS2R R54, SRZ ;  /* 0x0000000000367805 */ /* 0x000fe2000001ff00 */
[----:B------:R-:W-:Y:S01]  /*1270*/  ULEA.HI UR7, UR7, UR6, URZ, 0x7 ;  /* 0x0000000607077291 */ /* 0x000fe2000f8f383f */
[----:B------:R-:W-:Y:S01]  /*1280*/  CS2R R52, SRZ ;  /* 0x0000000000347805 */ /* 0x000fe2000001ff00 */
[----:B------:R-:W-:Y:S01]  /*1290*/  ULDC UR9, c[0x0][0xc48] ;  /* 0x0003120000097ab9 */ /* 0x000fe20000000800 */
[----:B------:R-:W-:Y:S01]  /*12a0*/  USHF.R.S32.HI UR6, URZ, 0x7, UR5 ;  /* 0x000000073f067899 */ /* 0x000fe20008011405 */
[----:B------:R-:W-:Y:S01]  /*12b0*/  CS2R R50, SRZ ;  /* 0x0000000000327805 */ /* 0x000fe2000001ff00 */
[----:B------:R-:W-:Y:S01]  /*12c0*/  UISETP.NE.AND UP1, UPT, UR9, 0x1, UPT ;  /* 0x000000010900788c */ /* 0x000fe2000bf25270 */
[----:B------:R-:W-:Y:S01]  /*12d0*/  CS2R R48, SRZ ;  /* 0x0000000000307805 */ /* 0x000fe2000001ff00 */
[----:B------:R-:W-:Y:S01]  /*12e0*/  USHF.R.S32.HI UR7, URZ, 0x7, UR7 ;  /* 0x000000073f077899 */ /* 0x000fe20008011407 */
[----:B------:R-:W-:Y:S01]  /*12f0*/  CS2R R46, SRZ ;  /* 0x00000000002e7805 */ /* 0x000fe2000001ff00 */
[----:B------:R-:W-:Y:S01]  /*1300*/  UMOV UR14, UR11 ;  /* 0x0000000b000e7c82 */ /* 0x000fe20008000000 */
[----:B------:R-:W-:Y:S01]  /*1310*/  CS2R R44, SRZ ;  /* 0x00000000002c7805 */ /* 0x000fe2000001ff00 */
[----:B------:R-:W-:Y:S01]  /*1320*/  UISETP.LT.AND UP0, UPT, UR6, UR7, UPT ;  /* 0x000000070600728c */ /* 0x000fe2000bf01270 */
[----:B------:R-:W-:-:S02]  /*1330*/  CS2R R42, SRZ ;  /* 0x00000000002a7805 */ /* 0x000fc4000001ff00 */
[----:B------:R-:W-:Y:S02]  /*1340*/  CS2R R90, SRZ ;  /* 0x00000000005a7805 */ /* 0x000fe4000001ff00 */
[----:B------:R-:W-:Y:S01]  /*1350*/  CS2R R98, SRZ ;  /* 0x0000000000627805 */ /* 0x000fe2000001ff00 */
[----:B------:R-:W-:Y:S01]  /*1360*/  USEL UR15, UR6, UR7, UP0 ;  /* 0x00000007060f7287 */ /* 0x000fe20008000000 */
[----:B------:R-:W-:Y:S01]  /*1370*/  CS2R R94, SRZ ;  /* 0x00000000005e7805 */ /* 0x000fe2000001ff00 */
[----:B------:R-:W-:Y:S01]  /*1380*/  @UP1 ULDC UR8, c[0x0][0xc4c] ;  /* 0x0003130000081ab9 */ /* 0x000fe20000000800 */
[----:B------:R-:W-:Y:S01]  /*1390*/  CS2R R92, SRZ ;  /* 0x00000000005c7805 */ /* 0x000fe2000001ff00 */
[----:B------:R-:W-:Y:S01]  /*13a0*/  UIMAD.WIDE.U32 UR4, UR11, UR8, URZ ;  /* 0x000000080b0472a5 */ /* 0x000fe2000f8e003f */
[----:B------:R-:W-:Y:S01]  /*13b0*/  CS2R R100, SRZ ;  /* 0x0000000000647805 */ /* 0x000fe2000001ff00 */
[----:B------:R-:W-:Y:S02]  /*13c0*/  UISETP.GE.AND UP0, UPT, UR15, 0x1, UPT ;  /* 0x000000010f00788c */ /* 0x000fe4000bf06270 */
[----:B------:R-:W-:Y:S01]  /*13d0*/  IMAD.U32 R106, RZ, RZ, UR15 ;  /* 0x0000000fff6a7e24 */ /* 0x000fe2000f8e00ff */
[----:B------:R-:W-:Y:S01]  /*13e0*/  @UP1 ULDC UR8, c[0x0][0xc50] ;  /* 0x0003140000081ab9 */ /* 0x000fe20000000800 */
[----:B------:R-:W-:Y:S01]  /*13f0*/  CS2R R102, SRZ ;  /* 0x0000000000667805 */ /* 0x000fe2000001ff00 */
[----:B------:R-:W-:Y:S01]  /*1400*/  @UP1 USHF.R.U32.HI UR14, URZ, UR8, UR5 ;  /* 0x000000083f0e1299 */ /* 0x000fe20008011605 */
[----:B------:R-:W-:-:S02]  /*1410*/  CS2R R96, SRZ ;  /* 0x0000000000607805 */ /* 0x000fc4000001ff00 */
[----:B------:R-:W-:Y:S02]  /*1420*/  PLOP3.LUT P1, PT, PT, PT, UP0, 0x80, 0x0 ;  /* 0x000000000000781c */ /* 0x000fe40003f2f008 */
[----:B------:R-:W-:Y:S01]  /*1430*/  CS2R R6, SRZ ;  /* 0x0000000000067805 */ /* 0x000fe2000001ff00 */
[----:B------:R-:W-:Y:S01]  /*1440*/  UIADD3 UR4, -UR14, URZ, URZ ;  /* 0x0000003f0e047290 */ /* 0x000fe2000fffe13f */
[----:B------:R-:W-:Y:S01]  /*1450*/  CS2R R104, SRZ ;  /* 0x0000000000687805 */ /* 0x000fe2000001ff00 */
[----:B------:R-:W-:Y:S02]  /*1460*/  IMAD.U32 R184, RZ, RZ, UR14 ;  /* 0x0000000effb87e24 */ /* 0x000fe4000f8e00ff */
[----:B------:R-:W-:-:S06]  /*1470*/  UIMAD UR4, UR9, UR4, UR11 ;  /* 0x00000004090472a4 */ /* 0x000fcc000f8e020b */
[----:B------:R-:W-:Y:S01]  /*1480*/  IMAD.U32 R23, RZ, RZ, UR4 ;  /* 0x00000004ff177e24 */ /* 0x000fe2000f8e00ff */
        /* <DEDUP_REMOVED lines=32> */
.L_x_2245:
[----:B------:R-:W-:Y:S02]  /*1690*/  R2UR UR6, R186 ;  /* 0x00000000ba0672ca */ /* 0x000fe400000e0000 */
[----:B------:R-:W-:-:S11]  /*16a0*/  R2UR UR5, R191 ;  /* 0x00000000bf0572ca */ /* 0x000fd600000e0000 */
[----:B------:R-:W-:Y:S02]  /*16b0*/  ULEA.HI UR4, UR6, UR6, URZ, 0x1 ;  /* 0x0000000606047291 */ /* 0x000fe4000f8f083f */
[----:B------:R-:W-:Y:S02]  /*16c0*/  IMAD.U32 R2, RZ, RZ, UR5 ;  /* 0x00000005ff027e24 */ /* 0x000fe4000f8e00ff */
[----:B------:R-:W-:-:S03]  /*16d0*/  ULOP3.LUT UR4, UR4, 0xfffffffe, URZ, 0xc0, !UPT ;  /* 0xfffffffe04047892 */ /* 0x000fc6000f8ec03f */
[----:B------:R-:W-:Y:S01]  /*16e0*/  ISETP.NE.AND P0, PT, R2, 0x3, PT ;  /* 0x000000030200780c */ /* 0x000fe20003f05270 */
[----:B------:R-:W-:-:S06]  /*16f0*/  UIADD3 UR4, UR6, -UR4, URZ ;  /* 0x8000000406047290 */ /* 0x000fcc000fffe03f */
[----:B------:R-:W-:-:S05]  /*1700*/  IMAD.U32 R0, RZ, RZ, UR4 ;  /* 0x00000004ff007e24 */ /* 0x000fca000f8e00ff */
[----:B------:R-:W-:-:S04]  /*1710*/  SHF.L.U32 R0, R0, 0x1f, RZ ;  /* 0x0000001f00007819 */ /* 0x000fc800000006ff */
[----:B------:R-:W0:Y:S02]  /*1720*/  SYNCS.PHASECHK.TRANS64.TRYWAIT P1, [UR38+0x34800], R0 ;  /* 0x03480000ff0075a7 */ /* 0x000e240008020166 */
[----:B0-----:R-:W-:Y:S05]  /*1730*/  @!P1 BRA `(.L_x_2246) ;  /* 0x000000e800609947 */ /* 0x001fea0003800000 */
.L_x_2396:
[----:B------:R-:W-:Y:S05]  /*1740*/  @!P0 BRA `(.L_x_2247) ;  /* 0x0000000000048947 */ /* 0x000fea0003800000 */
[----:B------:R-:W-:Y:S01]  /*1750*/  BPT.TRAP 0x1 ;  /* 0x000000040000795c */ /* 0x000fe20000300000 */
.L_x_2247:
[----:B------:R-:W-:Y:S02]  /*1760*/  IMAD.U32 R2, RZ, RZ, UR36 ;  /* 0x00000024ff027e24 */ /* 0x000fe4000f8e00ff */
[----:B0-----:R-:W-:-:S03]  /*1770*/  IMAD.U32 R3, RZ, RZ, UR37 ;  /* 0x00000025ff037e24 */ /* 0x001fc6000f8e00ff */
[----:B------:R-:W-:Y:S02]  /*1780*/  LEA R2, R2, UR38, 0x3 ;  /* 0x0000002602027c11 */ /* 0x000fe4000f8e18ff */
[----:B------:R-:W-:-:S04]  /*1790*/  SHF.L.U32 R3, R3, 0x1f, RZ ;  /* 0x0000001f03037819 */ /* 0x000fc800000006ff */
[----:B------:R0:W1:Y:S01]  /*17a0*/  SYNCS.PHASECHK.TRANS64.TRYWAIT P2, [R2+URZ+0x34830], R3 ;  /* 0x03483003020075a7 */ /* 0x000062000804017f */
[----:B------:R-:W-:Y:S05]  /*17b0*/  @!P0 BRA `(.L_x_2248) ;  /* 0x0000000000048947 */ /* 0x000fea0003800000 */
[----:B------:R-:W-:Y:S01]  /*17c0*/  BPT.TRAP 0x1 ;  /* 0x000000040000795c */ /* 0x000fe20000300000 */
.L_x_2248:
[----:B------:R-:W2:Y:S02]  /*17d0*/  S2R R0, SR_TID.X ;  /* 0x0000000000007919 */ /* 0x000ea40000002100 */
[----:B--2---:R-:W-:Y:S01]  /*17e0*/  LOP3.LUT P1, RZ, R0, 0x7f, RZ, 0xc0, !PT ;  /* 0x0000007f00ff7812 */ /* 0x004fe2000782c0ff */
[----:B-1----:R-:W-:-:S12]  /*17f0*/  @P2 BRA `(.L_x_2249) ;  /* 0x0000000000082947 */ /* 0x002fd80003800000 */
[----:B------:R-:W1:Y:S02]  /*1800*/  SYNCS.PHASECHK.TRANS64.TRYWAIT P2, [R2+URZ+0x34830], R3 ;  /* 0x03483003020075a7 */ /* 0x000e64000804017f */
[----:B-1----:R-:W-:Y:S05]  /*1810*/  @!P2 BRA `(.L_x_2250) ;  /* 0x000000e80040a947 */ /* 0x002fea0003800000 */
.L_x_2249:
        /* <DEDUP_REMOVED lines=10> */
[----:B------:R-:W-:Y:S01]  /*18c0*/  VIADD R0, R18, UR60 ;  /* 0x0000003c12007c36 */ /* 0x000fe20008000000 */
[----:B------:R-:W-:Y:S01]  /*18d0*/  UMOV UR53, 0x40000040 ;  /* 0x4000004000357882 */ /* 0x000fe20000000000 */
[----:B------:R-:W-:Y:S01]  /*18e0*/  UMOV UR55, 0x40000040 ;  /* 0x4000004000377882 */ /* 0x000fe20000000000 */
[----:B------:R-:W-:Y:S01]  /*18f0*/  ULOP3.LUT UR39, UR4, 0x10000, URZ, 0xfc, !UPT ;  /* 0x0001000004277892 */ /* 0x000fe2000f8efc3f */
[----:B------:R-:W-:Y:S01]  /*1900*/  R2UR UR6, R106 ;  /* 0x000000006a0672ca */ /* 0x000fe200000e0000 */
[----:B------:R-:W-:Y:S01]  /*1910*/  ULOP3.LUT UR4, UR40, 0x10000, URZ, 0xfc, !UPT ;  /* 0x0001000028047892 */ /* 0x000fe2000f8efc3f */
[----:B01----:R-:W-:Y:S01]  /*1920*/  IMAD.MOV.U32 R3, RZ, RZ, R0 ;  /* 0x000000ffff037224 */ /* 0x003fe200078e0000 */
[----:B------:R-:W-:Y:S01]  /*1930*/  UIMAD UR5, UR36, 0xc00, UR39 ;  /* 0x00000c00240578a4 */ /* 0x000fe2000f8e0227 */
[----:B------:R-:W-:Y:S01]  /*1940*/  @!P1 VIADD R2, R2, 0x34840 ;  /* 0x0003484002029836 */ /* 0x000fe20000000000 */
[----:B------:R-:W-:Y:S01]  /*1950*/  UIADD3 UR56, UR4, 0x2, URZ ;  /* 0x0000000204387890 */ /* 0x000fe2000fffe03f */
[----:B------:R-:W-:Y:S01]  /*1960*/  CS2R R150, SRZ ;  /* 0x0000000000967805 */ /* 0x000fe2000001ff00 */
[----:B------:R-:W-:Y:S01]  /*1970*/  UIADD3 UR58, UR5, 0x2, URZ ;  /* 0x00000002053a7890 */ /* 0x000fe2000fffe03f */
[----:B------:R-:W-:Y:S01]  /*1980*/  CS2R R148, SRZ ;  /* 0x0000000000947805 */ /* 0x000fe2000001ff00 */
[----:B------:R-:W-:Y:S01]  /*1990*/  UMOV UR8, UR4 ;  /* 0x0000000400087c82 */ /* 0x000fe20008000000 */
[----:B------:R-:W-:Y:S01]  /*19a0*/  UMOV UR10, UR5 ;  /* 0x00000005000a7c82 */ /* 0x000fe20008000000 */
[----:B------:R-:W-:Y:S01]  /*19b0*/  UIADD3 UR52, UR4, 0x4, URZ ;  /* 0x0000000404347890 */ /* 0x000fe2000fffe03f */
[----:B------:R-:W-:Y:S01]  /*19c0*/  HGMMA.64x128x16.F32 R24, gdesc[UR8], RZ, !UPT, gsb0 ;  /* 0x01e00000081879f0 */ /* 0x000fe2000c0008ff */
[----:B------:R-:W-:Y:S01]  /*19d0*/  UIADD3 UR54, UR5, 0x4, URZ ;  /* 0x0000000405367890 */ /* 0x000fe2000fffe03f */
[----:B------:R-:W-:Y:S01]  /*19e0*/  IMAD.U32 R8, RZ, RZ, UR8 ;  /* 0x00000008ff087e24 */ /* 0x000fe2000f8e00ff */
[----:B------:R-:W-:Y:S01]  /*19f0*/  UIADD3 UR48, UR4, 0x6, URZ ;  /* 0x0000000604307890 */ /* 0x000fe2000fffe03f */
[----:B------:R-:W-:Y:S01]  /*1a00*/  @!P1 PRMT R2, RZ, 0x654, R2 ;  /* 0x00000654ff029816 */ /* 0x000fe20000000002 */
[----:B------:R-:W-:Y:S01]  /*1a10*/  UIADD3 UR50, UR5, 0x6, URZ ;  /* 0x0000000605327890 */ /* 0x000fe2000fffe03f */
[----:B------:R-:W-:Y:S01]  /*1a20*/  CS2R R146, SRZ ;  /* 0x0000000000927805 */ /* 0x000fe2000001ff00 */
[----:B------:R-:W-:Y:S01]  /*1a30*/  UMOV UR49, 0x40000040 ;  /* 0x4000004000317882 */ /* 0x000fe20000000000 */
[----:B------:R-:W-:Y:S01]  /*1a40*/  UMOV UR51, 0x40000040 ;  /* 0x4000004000337882 */ /* 0x000fe20000000000 */
[----:B------:R-:W-:Y:S01]  /*1a50*/  UIADD3 UR44, UR4, 0x400, URZ ;  /* 0x00000400042c7890 */ /* 0x000fe2000fffe03f */
[----:B------:R-:W-:Y:S01]  /*1a60*/  CS2R R144, SRZ ;  /* 0x0000000000907805 */ /* 0x000fe2000001ff00 */
        /* <DEDUP_REMOVED lines=42> */
[----:B------:R-:W-:Y:S02]  /*1d10*/  ULDC UR4, c[0x0][0x448] ;  /* 0x0001120000047ab9 */ /* 0x000fe40000000800 */
[----:B------:R-:W-:-:S06]  /*1d20*/  UISETP.NE.AND UP0, UPT, UR4, 0x1, UPT ;  /* 0x000000010400788c */ /* 0x000fcc000bf05270 */
[----:B------:R-:W-:-:S05]  /*1d30*/  PLOP3.LUT P2, PT, PT, PT, UP0, 0x80, 0x0 ;  /* 0x000000000000781c */ /* 0x000fca0003f4f008 */
[----:B------:R-:W-:-:S08]  /*1d40*/  @UP0 ULDC UR4, c[0x0][0x44c] ;  /* 0x0001130000040ab9 */ /* 0x000fd00000000800 */
[----:B------:R-:W-:Y:S01]  /*1d50*/  @P2 IMAD.HI.U32 R4, R0, UR4, RZ ;  /* 0x0000000400042c27 */ /* 0x000fe2000f8e00ff */
[----:B------:R-:W-:-:S04]  /*1d60*/  @UP0 ULDC UR4, c[0x0][0x450] ;  /* 0x0001140000040ab9 */ /* 0x000fc80000000800 */
[----:B------:R-:W-:Y:S01]  /*1d70*/  @P2 SHF.R.U32.HI R3, RZ, UR4, R4 ;  /* 0x00000004ff032c19 */ /* 0x000fe20008011604 */
[----:B------:R-:W-:Y:S02]  /*1d80*/  UMOV UR4, 0xffffff80 ;  /* 0xffffff8000047882 */ /* 0x000fe40000000000 */
[----:B------:R-:W-:Y:S02]  /*1d90*/  UIMAD UR4, UR6, UR4, 0x80 ;  /* 0x00000080060474a4 */ /* 0x000fe4000f8e0204 */
[----:B------:R-:W0:Y:S02]  /*1da0*/  SHFL.IDX PT, R7, R3, 0x1, 0x1c1f ;  /* 0x003c1f0003077f89 */ /* 0x000e2400000e0000 */
[----:B------:R-:W-:Y:S02]  /*1db0*/  UIADD3 UR5, UR4, 0x1, URZ ;  /* 0x0000000104057890 */ /* 0x000fe4000fffe03f */
[----:B------:R-:W1:Y:S04]  /*1dc0*/  SHFL.IDX PT, R3, R3, RZ, 0x1c1f ;  /* 0x001c1fff03037589 */ /* 0x000e6800000e0000 */
[----:B------:R-:W-:Y:S01]  /*1dd0*/  IMAD.U32 R0, RZ, RZ, UR5 ;  /* 0x00000005ff007e24 */ /* 0x000fe2000f8e00ff */
[----:B------:R-:W-:-:S03]  /*1de0*/  UMOV UR5, UR60 ;  /* 0x0000003c00057c82 */ /* 0x000fc60008000000 */
[----:B------:R-:W-:Y:S01]  /*1df0*/  IMAD R0, R17, -0x2, R0 ;  /* 0xfffffffe11007824 */ /* 0x000fe200078e0200 */
        /* <DEDUP_REMOVED lines=15> */
[----:B------:R-:W-:Y:S01]  /*1ef0*/  ULDC UR10, c[0x0][0x2f0] ;  /* 0x0000bc00000a7ab9 */ /* 0x000fe20000000800 */
[----:B------:R-:W-:Y:S01]  /*1f00*/  ULDC UR11, c[0x0][0x288] ;  /* 0x0000a200000b7ab9 */ /* 0x000fe20000000800 */
[----:B------:R-:W-:Y:S02]  /*1f10*/  UIMAD UR4, UR61, UR10, UR4 ;  /* 0x0000000a3d0472a4 */ /* 0x000fe4000f8e0204 */
[----:B------:R-:W-:Y:S01]  /*1f20*/  IMAD.U32 R5, RZ, RZ, UR10 ;  /* 0x0000000aff057e24 */ /* 0x000fe2000f8e00ff */
[----:B------:R-:W-:-:S03]  /*1f30*/  UIMAD UR10, UR61, UR10, -UR11 ;  /* 0x0000000a3d0a72a4 */ /* 0x000fc6000f8e0a0b */
[----:B------:R-:W-:Y:S02]  /*1f40*/  IMAD R6, R5, UR61, R0 ;  /* 0x0000003d05067c24 */ /* 0x000fe4000f8e0200 */
[----:B------:R-:W-:Y:S01]  /*1f50*/  IMAD.U32 R4, RZ, RZ, UR4 ;  /* 0x00000004ff047e24 */ /* 0x000fe2000f8e00ff */
[----:B------:R-:W-:Y:S02]  /*1f60*/  ULDC UR4, c[0x0][0x988] ;  /* 0x0002620000047ab9 */ /* 0x000fe40000000800 */
[----:B0-----:R-:W-:Y:S01]  /*1f70*/  IADD3 R0, R7, -UR11, R6 ;  /* 0x8000000b07007c10 */ /* 0x001fe2000fffe006 */
[----:B------:R-:W-:Y:S02]  /*1f80*/  IMAD R5, R17, -0x2, R4 ;  /* 0xfffffffe11057824 */ /* 0x000fe400078e0204 */
[----:B------:R-:W-:Y:S01]  /*1f90*/  VIADD R6, R6, -UR11 ;  /* 0x8000000b06067c36 */ /* 0x000fe20008000000 */
[----:B------:R-:W-:Y:S02]  /*1fa0*/  @UP0 ULDC UR11, c[0x0][0x450] ;  /* 0x00011400000b0ab9 */ /* 0x000fe40000000800 */
[----:B------:R-:W-:-:S02]  /*1fb0*/  VIMNMX R0, R5, R0, PT ;  /* 0x0000000005007248 */ /* 0x000fc40003fe0100 */
[----:B-1----:R-:W-:Y:S02]  /*1fc0*/  VIADDMNMX R5, R3, R6, R5, PT ;  /* 0x0000000603057246 */ /* 0x002fe40003800105 */
[C---:B------:R-:W-:Y:S02]  /*1fd0*/  ISETP.GT.AND P3, PT, R0.reuse, RZ, PT ;  /* 0x000000ff0000720c */ /* 0x040fe40003f64270 */
[C---:B------:R-:W-:Y:S02]  /*1fe0*/  ISETP.GT.AND P4, PT, R0.reuse, 0x1, PT ;  /* 0x000000010000780c */ /* 0x040fe40003f84270 */
[----:B------:R-:W-:Y:S01]  /*1ff0*/  ISETP.GT.AND P5, PT, R0, 0x8, PT ;  /* 0x000000080000780c */ /* 0x000fe20003fa4270 */
        /* <DEDUP_REMOVED lines=19> */
[----:B------:R-:W-:Y:S01]  /*2130*/  FSEL R7, R26, -INF , P3 ;  /* 0xff8000001a077808 */ /* 0x000fe20001800000 */
[----:B------:R0:W-:Y:S01]  /*2140*/  @!P1 SYNCS.ARRIVE.TRANS64.RED.A1T0 RZ, [R2+URZ], RZ ;  /* 0x000000ff02ff99a7 */ /* 0x0001e2000810043f */
[----:B------:R-:W-:Y:S02]  /*2150*/  FSEL R27, R27, -INF , P4 ;  /* 0xff8000001b1b7808 */ /* 0x000fe40002000000 */
[----:B------:R-:W-:Y:S02]  /*2160*/  ISETP.GT.AND P3, PT, R0, 0x9, PT ;  /* 0x000000090000780c */ /* 0x000fe40003f64270 */
[----:B------:R-:W-:-:S02]  /*2170*/  FSEL R11, R30, -INF , P5 ;  /* 0xff8000001e0b7808 */ /* 0x000fc40002800000 */
[----:B------:R-:W-:Y:S02]  /*2180*/  FMNMX.FTZ R4, R7, R27, !PT ;  /* 0x0000001b07047209 */ /* 0x000fe40007810000 */
[C---:B------:R-:W-:Y:S02]  /*2190*/  ISETP.GT.AND P4, PT, R0.reuse, 0x10, PT ;  /* 0x000000100000780c */ /* 0x040fe40003f84270 */
[----:B------:R-:W-:Y:S02]  /*21a0*/  FSEL R31, R31, -INF , P3 ;  /* 0xff8000001f1f7808 */ /* 0x000fe40001800000 */
[----:B------:R-:W-:Y:S02]  /*21b0*/  FMNMX.FTZ R4, R11, R4, !PT ;  /* 0x000000040b047209 */ /* 0x000fe40007810000 */
        /* <DEDUP_REMOVED lines=78> */
[----:B------:R-:W-:Y:S01]  /*26a0*/  ISETP.GT.AND P3, PT, R0, 0x79, PT ;  /* 0x000000790000780c */ /* 0x000fe20003f64270 */
[----:B------:R-:W-:Y:S01]  /*26b0*/  IMAD.U32 R0, RZ, RZ, UR4 ;  /* 0x00000004ff007e24 */ /* 0x000fe2000f8e00ff */
[----:B------:R-:W-:Y:S01]  /*26c0*/  FSEL R121, R86, -INF , P4 ;  /* 0xff80000056797808 */ /* 0x000fe20002000000 */
[----:B------:R-:W-:Y:S01]  /*26d0*/  UIADD3 UR4, UR6, -0x2, URZ ;  /* 0xfffffffe06047890 */ /* 0x000fe2000fffe03f */
[----:B------:R-:W-:-:S02]  /*26e0*/  FMNMX.FTZ R4, R83, R4, !PT ;  /* 0x0000000453047209 */ /* 0x000fc40007810000 */
[----:B------:R-:W-:Y:S01]  /*26f0*/  FSEL R87, R87, -INF , P3 ;  /* 0xff80000057577808 */ /* 0x000fe20001800000 */
[----:B------:R-:W-:Y:S01]  /*2700*/  @UP0 ULDC UR6, c[0x0][0x44c] ;  /* 0x0001130000060ab9 */ /* 0x000fe20000000800 */
[----:B------:R-:W-:Y:S01]  /*2710*/  FMNMX.FTZ R4, R121, R4, !PT ;  /* 0x0000000479047209 */ /* 0x000fe20007810000 */
[----:B------:R-:W-:Y:S01]  /*2720*/  UIMAD.WIDE.U32 UR6, UR60, UR6, URZ ;  /* 0x000000063c0672a5 */ /* 0x000fe2000f8e003f */
[----:B------:R-:W-:Y:S02]  /*2730*/  ISETP.GT.AND P4, PT, R5, 0x1, PT ;  /* 0x000000010500780c */ /* 0x000fe40003f84270 */
[----:B------:R-:W-:Y:S01]  /*2740*/  FMNMX.FTZ R10, R87, R4, !PT ;  /* 0x00000004570a7209 */ /* 0x000fe20007810000 */
[----:B------:R-:W-:Y:S01]  /*2750*/  @UP0 USHF.R.U32.HI UR5, URZ, UR11, UR7 ;  /* 0x0000000b3f050299 */ /* 0x000fe20008011607 */
[----:B------:R-:W-:Y:S02]  /*2760*/  ISETP.GT.AND P5, PT, R5, 0x8, PT ;  /* 0x000000080500780c */ /* 0x000fe40003fa4270 */
[----:B------:R-:W-:Y:S01]  /*2770*/  FSEL R25, R25, -INF , P4 ;  /* 0xff80000019197808 */ /* 0x000fe20002000000 */
[----:B------:R-:W1:Y:S01]  /*2780*/  SHFL.BFLY PT, R13, R10, 0x2, 0x1f ;  /* 0x0c401f000a0d7f89 */ /* 0x000e6200000e0000 */
[----:B------:R-:W-:Y:S01]  /*2790*/  ISETP.GT.AND P4, PT, R5, 0x10, PT ;  /* 0x000000100500780c */ /* 0x000fe20003f84270 */
[----:B------:R-:W-:-:S04]  /*27a0*/  UIADD3 UR10, UR10, UR5, URZ ;  /* 0x000000050a0a7290 */ /* 0x000fc8000fffe03f */
[----:B------:R-:W-:-:S04]  /*27b0*/  USHF.R.S32.HI UR5, URZ, 0x1f, UR10 ;  /* 0x0000001f3f057899 */ /* 0x000fc8000801140a */
[----:B------:R-:W-:-:S04]  /*27c0*/  ULEA.HI UR5, UR5, UR10, URZ, 0x7 ;  /* 0x0000000a05057291 */ /* 0x000fc8000f8f383f */
[----:B------:R-:W-:-:S04]  /*27d0*/  USHF.R.S32.HI UR5, URZ, 0x7, UR5 ;  /* 0x000000073f057899 */ /* 0x000fc80008011405 */
[----:B------:R-:W-:-:S04]  /*27e0*/  UISETP.LT.AND UP1, UPT, URZ, UR5, UPT ;  /* 0x000000053f00728c */ /* 0x000fc8000bf21270 */
[----:B------:R-:W-:Y:S01]  /*27f0*/  USEL UR11, URZ, UR5, !UP1 ;  /* 0x000000053f0b7287 */ /* 0x000fe2000c800000 */
[----:B-1----:R-:W-:-:S03]  /*2800*/  FMNMX.FTZ R13, R10, R13, !PT ;  /* 0x0000000d0a0d7209 */ /* 0x002fc60007810000 */
[----:B------:R-:W-:Y:S02]  /*2810*/  UISETP.GE.AND UP1, UPT, UR4, UR11, UPT ;  /* 0x0000000b0400728c */ /* 0x000fe4000bf26270 */
[----:B------:R-:W1:Y:S02]  /*2820*/  SHFL.BFLY PT, R4, R13, 0x1, 0x1f ;  /* 0x0c201f000d047f89 */ /* 0x000e6400000e0000 */
[----:B-1----:R-:W-:Y:S02]  /*2830*/  FMNMX.FTZ R4, R13, R4, !PT ;  /* 0x000000040d047209 */ /* 0x002fe40007810000 */
[----:B------:R-:W-:Y:S02]  /*2840*/  FSEL R13, R32, -INF , P4 ;  /* 0xff800000200d7808 */ /* 0x000fe40002000000 */
[C---:B------:R-:W-:Y:S01]  /*2850*/  FSETP.NEU.FTZ.AND P3, PT, R4.reuse, -INF , PT ;  /* 0xff8000000400780b */ /* 0x040fe20003f7d000 */
[----:B------:R-:W-:Y:S01]  /*2860*/  FMUL.FTZ R12, R4, R0 ;  /* 0x00000000040c7220 */ /* 0x000fe20000410000 */
[----:B------:R-:W-:-:S04]  /*2870*/  ISETP.GT.AND P4, PT, R5, 0x18, PT ;  /* 0x000000180500780c */ /* 0x000fc80003f84270 */
[----:B------:R-:W-:Y:S02]  /*2880*/  FSEL R38, R12, RZ, P3 ;  /* 0x000000ff0c267208 */ /* 0x000fe40001800000 */
[----:B------:R-:W-:-:S03]  /*2890*/  ISETP.GT.AND P3, PT, R5, RZ, PT ;  /* 0x000000ff0500720c */ /* 0x000fc60003f64270 */
[-CC-:B------:R-:W-:Y:S01]  /*28a0*/  FFMA.FTZ R183, R11, R0.reuse, -R38.reuse ;  /* 0x000000000bb77223 */ /* 0x180fe20000010826 */
[----:B------:R-:W-:Y:S01]  /*28b0*/  FSEL R3, R24, -INF , P3 ;  /* 0xff80000018037808 */ /* 0x000fe20001800000 */
[-CC-:B------:R-:W-:Y:S01]  /*28c0*/  FFMA.FTZ R177, R15, R0.reuse, -R38.reuse ;  /* 0x000000000fb17223 */ /* 0x180fe20000010826 */
[----:B------:R-:W-:Y:S01]  /*28d0*/  ISETP.GT.AND P3, PT, R5, 0x9, PT ;  /* 0x000000090500780c */ /* 0x000fe20003f64270 */
[-CC-:B------:R-:W-:Y:S01]  /*28e0*/  FFMA.FTZ R27, R27, R0.reuse, -R38.reuse ;  /* 0x000000001b1b7223 */ /* 0x180fe20000010826 */
[----:B------:R-:W-:Y:S01]  /*28f0*/  FSEL R11, R28, -INF , P5 ;  /* 0xff8000001c0b7808 */ /* 0x000fe20002800000 */
[-CC-:B------:R-:W-:Y:S01]  /*2900*/  FFMA.FTZ R10, R31, R0.reuse, -R38.reuse ;  /* 0x000000001f0a7223 */ /* 0x180fe20000010826 */
[----:B------:R-:W-:Y:S01]  /*2910*/  FMNMX.FTZ R12, R3, R25, !PT ;  /* 0x00000019030c7209 */ /* 0x000fe20007810000 */
[----:B------:R1:W-:Y:S01]  /*2920*/  MUFU.EX2 R6, R27 ;  /* 0x0000001b00067308 */ /* 0x0003e20000000800 */
[----:B------:R-:W-:Y:S01]  /*2930*/  FSEL R29, R29, -INF , P3 ;  /* 0xff8000001d1d7808 */ /* 0x000fe20001800000 */
[--C-:B------:R-:W-:Y:S01]  /*2940*/  FFMA.FTZ R35, R35, R0, -R38.reuse ;  /* 0x0000000023237223 */ /* 0x100fe20000010826 */
[----:B------:R-:W-:Y:S01]  /*2950*/  FMNMX.FTZ R12, R11, R12, !PT ;  /* 0x0000000c0b0c7209 */ /* 0x000fe20007810000 */
[-CC-:B------:R-:W-:Y:S01]  /*2960*/  FFMA.FTZ R39, R39, R0.reuse, -R38.reuse ;  /* 0x0000000027277223 */ /* 0x180fe20000010826 */
[----:B------:R-:W-:Y:S01]  /*2970*/  ISETP.GT.AND P3, PT, R5, 0x11, PT ;  /* 0x000000110500780c */ /* 0x000fe20003f64270 */
[--C-:B------:R-:W-:Y:S01]  /*2980*/  FFMA.FTZ R43, R43, R0, -R38.reuse ;  /* 0x000000002b2b7223 */ /* 0x100fe20000010826 */
[----:B------:R-:W-:Y:S01]  /*2990*/  FMNMX.FTZ R12, R29, R12, !PT ;  /* 0x0000000c1d0c7209 */ /* 0x000fe20007810000 */
[-CC-:B------:R-:W-:Y:S01]  /*29a0*/  FFMA.FTZ R181, R7, R0.reuse, -R38.reuse ;  /* 0x0000000007b57223 */ /* 0x180fe20000010826 */
[----:B------:R-:W-:Y:S01]  /*29b0*/  FSEL R33, R33, -INF , P3 ;  /* 0xff80000021217808 */ /* 0x000fe20001800000 */
[--C-:B------:R-:W-:Y:S01]  /*29c0*/  FFMA.FTZ R7, R47, R0, -R38.reuse ;  /* 0x000000002f077223 */ /* 0x100fe20000010826 */
[----:B------:R-:W-:Y:S01]  /*29d0*/  FMNMX.FTZ R12, R13, R12, !PT ;  /* 0x0000000c0d0c7209 */ /* 0x000fe20007810000 */
[----:B------:R-:W-:Y:S01]  /*29e0*/  MUFU.EX2 R183, R183 ;  /* 0x000000b700b77308 */ /* 0x000fe20000000800 */
[----:B------:R-:W-:Y:S01]  /*29f0*/  ISETP.GT.AND P3, PT, R5, 0x19, PT ;  /* 0x000000190500780c */ /* 0x000fe20003f64270 */
[-CC-:B------:R-:W-:Y:S01]  /*2a00*/  FFMA.FTZ R179, R89, R0.reuse, -R38.reuse ;  /* 0x0000000059b37223 */ /* 0x180fe20000010826 */
[----:B------:R-:W-:Y:S01]  /*2a10*/  FSEL R15, R36, -INF , P4 ;  /* 0xff800000240f7808 */ /* 0x000fe20002000000 */
[--C-:B------:R-:W-:Y:S01]  /*2a20*/  FFMA.FTZ R173, R91, R0, -R38.reuse ;  /* 0x000000005bad7223 */ /* 0x100fe20000010826 */
[----:B------:R-:W-:Y:S01]  /*2a30*/  FMNMX.FTZ R14, R33, R12, !PT ;  /* 0x0000000c210e7209 */ /* 0x000fe20007810000 */
[-CC-:B------:R-:W-:Y:S01]  /*2a40*/  FFMA.FTZ R175, R93, R0.reuse, -R38.reuse ;  /* 0x000000005daf7223 */ /* 0x180fe20000010826 */
[----:B------:R-:W-:Y:S01]  /*2a50*/  ISETP.GT.AND P4, PT, R5, 0x20, PT ;  /* 0x000000200500780c */ /* 0x000fe20003f84270 */
[----:B------:R-:W-:Y:S01]  /*2a60*/  MUFU.EX2 R12, R35 ;  /* 0x00000023000c7308 */ /* 0x000fe20000000800 */
[----:B------:R-:W-:Y:S01]  /*2a70*/  FSEL R37, R37, -INF , P3 ;  /* 0xff80000025257808 */ /* 0x000fe20001800000 */
[--C-:B------:R-:W-:Y:S01]  /*2a80*/  FFMA.FTZ R169, R95, R0, -R38.reuse ;  /* 0x000000005fa97223 */ /* 0x100fe20000010826 */
[----:B------:R-:W-:Y:S01]  /*2a90*/  FMNMX.FTZ R14, R15, R14, !PT ;  /* 0x0000000e0f0e7209 */ /* 0x000fe20007810000 */
[-CC-:B------:R-:W-:Y:S01]  /*2aa0*/  FFMA.FTZ R97, R97, R0.reuse, -R38.reuse ;  /* 0x0000000061617223 */ /* 0x180fe20000010826 */
[----:B------:R-:W-:Y:S01]  /*2ab0*/  ISETP.GT.AND P3, PT, R5, 0x21, PT ;  /* 0x000000210500780c */ /* 0x000fe20003f64270 */
[--C-:B------:R-:W-:Y:S01]  /*2ac0*/  FFMA.FTZ R171, R99, R0, -R38.reuse ;  /* 0x0000000063ab7223 */ /* 0x100fe20000010826 */
[----:B------:R-:W-:Y:S01]  /*2ad0*/  FSEL R21, R40, -INF , P4 ;  /* 0xff80000028157808 */ /* 0x000fe20002000000 */
[----:B------:R-:W2:Y:S01]  /*2ae0*/  MUFU.EX2 R181, R181 ;  /* 0x000000b500b57308 */ /* 0x000ea20000000800 */
[----:B------:R-:W-:Y:S01]  /*2af0*/  FMNMX.FTZ R14, R37, R14, !PT ;  /* 0x0000000e250e7209 */ /* 0x000fe20007810000 */
[-CC-:B------:R-:W-:Y:S01]  /*2b00*/  FFMA.FTZ R101, R101, R0.reuse, -R38.reuse ;  /* 0x0000000065657223 */ /* 0x180fe20000010826 */
[----:B------:R-:W-:Y:S01]  /*2b10*/  ISETP.GT.AND P4, PT, R5, 0x28, PT ;  /* 0x000000280500780c */ /* 0x000fe20003f84270 */
[-CC-:B------:R-:W-:Y:S01]  /*2b20*/  FFMA.FTZ R165, R103, R0.reuse, -R38.reuse ;  /* 0x0000000067a57223 */ /* 0x180fe20000010826 */
[----:B------:R-:W-:Y:S01]  /*2b30*/  FSEL R41, R41, -INF , P3 ;  /* 0xff80000029297808 */ /* 0x000fe20001800000 */
[--C-:B------:R-:W-:Y:S01]  /*2b40*/  FFMA.FTZ R105, R105, R0, -R38.reuse ;  /* 0x0000000069697223 */ /* 0x100fe20000010826 */
[----:B------:R-:W-:Y:S01]  /*2b50*/  FMNMX.FTZ R14, R21, R14, !PT ;  /* 0x0000000e150e7209 */ /* 0x000fe20007810000 */
[----:B------:R-:W-:Y:S01]  /*2b60*/  MUFU.EX2 R10, R10 ;  /* 0x0000000a000a7308 */ /* 0x000fe20000000800 */
[----:B------:R-:W-:Y:S01]  /*2b70*/  ISETP.GT.AND P3, PT, R5, 0x29, PT ;  /* 0x000000290500780c */ /* 0x000fe20003f64270 */
[-CC-:B------:R-:W-:Y:S01]  /*2b80*/  FFMA.FTZ R167, R107, R0.reuse, -R38.reuse ;  /* 0x000000006ba77223 */ /* 0x180fe20000010826 */
[----:B-1----:R-:W-:Y:S01]  /*2b90*/  FSEL R27, R44, -INF , P4 ;  /* 0xff8000002c1b7808 */ /* 0x002fe20002000000 */
[--C-:B------:R-:W-:Y:S01]  /*2ba0*/  FFMA.FTZ R161, R111, R0, -R38.reuse ;  /* 0x000000006fa17223 */ /* 0x100fe20000010826 */
[----:B------:R-:W-:Y:S01]  /*2bb0*/  FMNMX.FTZ R20, R41, R14, !PT ;  /* 0x0000000e29147209 */ /* 0x000fe20007810000 */
[-CC-:B------:R-:W-:Y:S01]  /*2bc0*/  FFMA.FTZ R67, R67, R0.reuse, -R38.reuse ;  /* 0x0000000043437223 */ /* 0x180fe20000010826 */
[----:B------:R-:W-:Y:S01]  /*2bd0*/  ISETP.GT.AND P4, PT, R5, 0x30, PT ;  /* 0x000000300500780c */ /* 0x000fe20003f84270 */
[----:B------:R1:W-:Y:S01]  /*2be0*/  MUFU.EX2 R14, R39 ;  /* 0x00000027000e7308 */ /* 0x0003e20000000800 */
[----:B------:R-:W-:Y:S01]  /*2bf0*/  FSEL R45, R45, -INF , P3 ;  /* 0xff8000002d2d7808 */ /* 0x000fe20001800000 */
[--C-:B------:R-:W-:Y:S01]  /*2c00*/  FFMA.FTZ R163, R113, R0, -R38.reuse ;  /* 0x0000000071a37223 */ /* 0x100fe20000010826 */
[----:B------:R-:W-:Y:S01]  /*2c10*/  FMNMX.FTZ R20, R27, R20, !PT ;  /* 0x000000141b147209 */ /* 0x000fe20007810000 */
[-CC-:B------:R-:W-:Y:S01]  /*2c20*/  FFMA.FTZ R71, R71, R0.reuse, -R38.reuse ;  /* 0x0000000047477223 */ /* 0x180fe20000010826 */
[----:B------:R-:W-:Y:S01]  /*2c30*/  ISETP.GT.AND P3, PT, R5, 0x31, PT ;  /* 0x000000310500780c */ /* 0x000fe20003f64270 */
[----:B------:R-:W-:Y:S01]  /*2c40*/  FFMA.FTZ R115, R115, R0, -R38 ;  /* 0x0000000073737223 */ /* 0x000fe20000010826 */
[----:B------:R-:W-:Y:S01]  /*2c50*/  FSEL R31, R48, -INF , P4 ;  /* 0xff800000301f7808 */ /* 0x000fe20002000000 */
[----:B------:R-:W-:Y:S01]  /*2c60*/  MUFU.EX2 R177, R177 ;  /* 0x000000b100b17308 */ /* 0x000fe20000000800 */
[----:B------:R-:W-:Y:S01]  /*2c70*/  FMNMX.FTZ R20, R45, R20, !PT ;  /* 0x000000142d147209 */ /* 0x000fe20007810000 */
[----:B--2---:R-:W-:Y:S01]  /*2c80*/  FADD.FTZ R48, R181, R6 ;  /* 0x00000006b5307221 */ /* 0x004fe20000010000 */
        /* <DEDUP_REMOVED lines=13> */
[----:B------:R2:W-:Y:S01]  /*2d60*/  MUFU.EX2 R20, R43 ;  /* 0x0000002b00147308 */ /* 0x0005e20000000800 */
[----:B------:R-:W-:Y:S01]  /*2d70*/  FSEL R53, R53, -INF , P3 ;  /* 0xff80000035357808 */ /* 0x000fe20001800000 */
[----:B------:R-:W-:Y:S01]  /*2d80*/  FFMA.FTZ R121, R121, R0, -R38 ;  /* 0x0000000079797223 */ /* 0x000fe20000010826 */
[----:B------:R-:W-:-:S02]  /*2d90*/  FMNMX.FTZ R24, R35, R24, !PT ;  /* 0x0000001823187209 */ /* 0x000fc40007810000 */
[----:B------:R-:W-:Y:S02]  /*2da0*/  CS2R R112, SRZ ;  /* 0x0000000000707805 */ /* 0x000fe4000001ff00 */
[----:B------:R-:W-:Y:S02]  /*2db0*/  ISETP.GT.AND P3, PT, R5, 0x41, PT ;  /* 0x000000410500780c */ /* 0x000fe40003f64270 */
[----:B------:R-:W-:Y:S02]  /*2dc0*/  CS2R R110, SRZ ;  /* 0x00000000006e7805 */ /* 0x000fe4000001ff00 */
[----:B-1----:R-:W-:Y:S01]  /*2dd0*/  FSEL R39, R56, -INF , P4 ;  /* 0xff80000038277808 */ /* 0x002fe20002000000 */
[----:B------:R-:W-:Y:S01]  /*2de0*/  MUFU.EX2 R173, R173 ;  /* 0x000000ad00ad7308 */ /* 0x000fe20000000800 */
[----:B------:R-:W-:Y:S02]  /*2df0*/  FMNMX.FTZ R24, R53, R24, !PT ;  /* 0x0000001835187209 */ /* 0x000fe40007810000 */
[----:B------:R-:W-:-:S02]  /*2e00*/  CS2R R106, SRZ ;  /* 0x00000000006a7805 */ /* 0x000fc4000001ff00 */
[----:B------:R-:W-:Y:S02]  /*2e10*/  ISETP.GT.AND P4, PT, R5, 0x48, PT ;  /* 0x000000480500780c */ /* 0x000fe40003f84270 */
[----:B------:R-:W-:Y:S02]  /*2e20*/  CS2R R102, SRZ ;  /* 0x0000000000667805 */ /* 0x000fe4000001ff00 */
[----:B------:R-:W-:Y:S02]  /*2e30*/  FSEL R57, R57, -INF , P3 ;  /* 0xff80000039397808 */ /* 0x000fe40001800000 */
[----:B------:R-:W-:Y:S02]  /*2e40*/  CS2R R98, SRZ ;  /* 0x0000000000627805 */ /* 0x000fe4000001ff00 */
[----:B------:R-:W-:Y:S01]  /*2e50*/  FMNMX.FTZ R24, R39, R24, !PT ;  /* 0x0000001827187209 */ /* 0x000fe20007810000 */
[----:B------:R-:W-:Y:S01]  /*2e60*/  MUFU.EX2 R175, R175 ;  /* 0x000000af00af7308 */ /* 0x000fe20000000800 */
[----:B------:R-:W-:-:S02]  /*2e70*/  ISETP.GT.AND P3, PT, R5, 0x49, PT ;  /* 0x000000490500780c */ /* 0x000fc40003f64270 */
[----:B------:R-:W-:Y:S02]  /*2e80*/  CS2R R94, SRZ ;  /* 0x00000000005e7805 */ /* 0x000fe4000001ff00 */
[----:B--2---:R-:W-:Y:S02]  /*2e90*/  FSEL R43, R60, -INF , P4 ;  /* 0xff8000003c2b7808 */ /* 0x004fe40002000000 */
[----:B------:R-:W-:Y:S02]  /*2ea0*/  CS2R R92, SRZ ;  /* 0x00000000005c7805 */ /* 0x000fe4000001ff00 */
[----:B------:R-:W-:Y:S02]  /*2eb0*/  FMNMX.FTZ R26, R57, R24, !PT ;  /* 0x00000018391a7209 */ /* 0x000fe40007810000 */
[----:B------:R-:W-:Y:S02]  /*2ec0*/  CS2R R90, SRZ ;  /* 0x00000000005a7805 */ /* 0x000fe4000001ff00 */
[----:B------:R-:W-:Y:S01]  /*2ed0*/  ISETP.GT.AND P4, PT, R5, 0x50, PT ;  /* 0x000000500500780c */ /* 0x000fe20003f84270 */
[----:B------:R-:W-:Y:S01]  /*2ee0*/  MUFU.EX2 R24, R7 ;  /* 0x0000000700187308 */ /* 0x000fe20000000800 */
[----:B------:R-:W-:-:S02]  /*2ef0*/  FSEL R61, R61, -INF , P3 ;  /* 0xff8000003d3d7808 */ /* 0x000fc40001800000 */
[----:B------:R-:W-:Y:S02]  /*2f00*/  CS2R R88, SRZ ;  /* 0x0000000000587805 */ /* 0x000fe4000001ff00 */
[----:B------:R-:W-:Y:S02]  /*2f10*/  FMNMX.FTZ R26, R43, R26, !PT ;  /* 0x0000001a2b1a7209 */ /* 0x000fe40007810000 */
[----:B------:R-:W-:Y:S02]  /*2f20*/  ISETP.GT.AND P3, PT, R5, 0x51, PT ;  /* 0x000000510500780c */ /* 0x000fe40003f64270 */
[----:B------:R-:W-:Y:S01]  /*2f30*/  FSEL R47, R64, -INF , P4 ;  /* 0xff800000402f7808 */ /* 0x000fe20002000000 */
[----:B------:R-:W-:Y:S01]  /*2f40*/  MUFU.EX2 R169, R169 ;  /* 0x000000a900a97308 */ /* 0x000fe20000000800 */
[----:B------:R-:W-:Y:S02]  /*2f50*/  FMNMX.FTZ R26, R61, R26, !PT ;  /* 0x0000001a3d1a7209 */ /* 0x000fe40007810000 */
[----:B------:R-:W-:-:S02]  /*2f60*/  ISETP.GT.AND P4, PT, R5, 0x58, PT ;  /* 0x000000580500780c */ /* 0x000fc40003f84270 */
[----:B------:R-:W-:Y:S02]  /*2f70*/  FSEL R65, R65, -INF , P3 ;  /* 0xff80000041417808 */ /* 0x000fe40001800000 */
[----:B------:R-:W-:Y:S01]  /*2f80*/  FMNMX.FTZ R26, R47, R26, !PT ;  /* 0x0000001a2f1a7209 */ /* 0x000fe20007810000 */
[----:B------:R-:W-:Y:S01]  /*2f90*/  MUFU.EX2 R171, R171 ;  /* 0x000000ab00ab7308 */ /* 0x000fe20000000800 */
[----:B------:R-:W-:Y:S02]  /*2fa0*/  ISETP.GT.AND P3, PT, R5, 0x59, PT ;  /* 0x000000590500780c */ /* 0x000fe40003f64270 */
[----:B------:R-:W-:Y:S02]  /*2fb0*/  FSEL R51, R68, -INF , P4 ;  /* 0xff80000044337808 */ /* 0x000fe40002000000 */
[----:B------:R-:W-:Y:S02]  /*2fc0*/  FMNMX.FTZ R28, R65, R26, !PT ;  /* 0x0000001a411c7209 */ /* 0x000fe40007810000 */
[----:B------:R-:W-:Y:S01]  /*2fd0*/  ISETP.GT.AND P4, PT, R5, 0x60, PT ;  /* 0x000000600500780c */ /* 0x000fe20003f84270 */
[----:B------:R1:W-:Y:S01]  /*2fe0*/  MUFU.EX2 R26, R97 ;  /* 0x00000061001a7308 */ /* 0x0003e20000000800 */
[----:B------:R-:W-:-:S02]  /*2ff0*/  FSEL R69, R69, -INF , P3 ;  /* 0xff80000045457808 */ /* 0x000fc40001800000 */
[----:B------:R-:W-:Y:S02]  /*3000*/  FMNMX.FTZ R28, R51, R28, !PT ;  /* 0x0000001c331c7209 */ /* 0x000fe40007810000 */
[----:B------:R-:W-:Y:S02]  /*3010*/  ISETP.GT.AND P3, PT, R5, 0x61, PT ;  /* 0x000000610500780c */ /* 0x000fe40003f64270 */
[----:B------:R-:W-:Y:S01]  /*3020*/  FSEL R55, R72, -INF , P4 ;  /* 0xff80000048377808 */ /* 0x000fe20002000000 */
[----:B------:R-:W-:Y:S01]  /*3030*/  MUFU.EX2 R165, R165 ;  /* 0x000000a500a57308 */ /* 0x000fe20000000800 */
[----:B------:R-:W-:Y:S02]  /*3040*/  FMNMX.FTZ R28, R69, R28, !PT ;  /* 0x0000001c451c7209 */ /* 0x000fe40007810000 */
[----:B-1----:R-:W-:Y:S02]  /*3050*/  CS2R R96, SRZ ;  /* 0x0000000000607805 */ /* 0x002fe4000001ff00 */
        /* <DEDUP_REMOVED lines=23> */
[----:B------:R-:W-:Y:S01]  /*31d0*/  FSEL R85, R85, -INF , P3 ;  /* 0xff80000055557808 */ /* 0x000fe20001800000 */
[----:B------:R1:W-:Y:S01]  /*31e0*/  MUFU.EX2 R30, R105 ;  /* 0x00000069001e7308 */ /* 0x0003e20000000800 */
[----:B------:R-:W-:-:S02]  /*31f0*/  FMNMX.FTZ R32, R5, R32, !PT ;  /* 0x0000002005207209 */ /* 0x000fc40007810000 */
[----:B------:R-:W-:Y:S02]  /*3200*/  F2FP.F16.F32.PACK_AB R181, R6, R181 ;  /* 0x000000b506b5723e */ /* 0x000fe400000000ff */
[----:B------:R-:W-:Y:S01]  /*3210*/  FMNMX.FTZ R7, R85, R32, !PT ;  /* 0x0000002055077209 */ /* 0x000fe20007810000 */
[-CC-:B------:R-:W-:Y:S01]  /*3220*/  FFMA.FTZ R32, R109, R0.reuse, -R38.reuse ;  /* 0x000000006d207223 */ /* 0x180fe20000010826 */
[----:B------:R-:W-:Y:S01]  /*3230*/  FFMA.FTZ R38, R87, R0, -R38 ;  /* 0x0000000057267223 */ /* 0x000fe20000010826 */
[----:B------:R-:W-:Y:S01]  /*3240*/  MUFU.EX2 R163, R163 ;  /* 0x000000a300a37308 */ /* 0x000fe20000000800 */
[----:B------:R-:W-:Y:S01]  /*3250*/  CS2R R108, SRZ ;  /* 0x00000000006c7805 */ /* 0x000fe2000001ff00 */
[----:B------:R-:W2:Y:S01]  /*3260*/  SHFL.BFLY PT, R34, R7, 0x2, 0x1f ;  /* 0x0c401f0007227f89 */ /* 0x000ea200000e0000 */
[----:B-1----:R-:W-:-:S05]  /*3270*/  CS2R R104, SRZ ;  /* 0x0000000000687805 */ /* 0x002fca000001ff00 */
[----:B------:R-:W-:Y:S08]  /*3280*/  MUFU.EX2 R32, R32 ;  /* 0x0000002000207308 */ /* 0x000ff00000000800 */
[----:B------:R-:W-:Y:S08]  /*3290*/  MUFU.EX2 R40, R71 ;  /* 0x0000004700287308 */ /* 0x000ff00000000800 */
[----:B------:R-:W-:Y:S01]  /*32a0*/  MUFU.EX2 R115, R115 ;  /* 0x0000007300737308 */ /* 0x000fe20000000800 */
[----:B--2---:R-:W-:-:S05]  /*32b0*/  FMNMX.FTZ R34, R7, R34, !PT ;  /* 0x0000002207227209 */ /* 0x004fca0007810000 */
[----:B------:R-:W1:Y:S02]  /*32c0*/  SHFL.BFLY PT, R7, R34, 0x1, 0x1f ;  /* 0x0c201f0022077f89 */ /* 0x000e6400000e0000 */
[----:B------:R-:W2:Y:S08]  /*32d0*/  MUFU.EX2 R42, R75 ;  /* 0x0000004b002a7308 */ /* 0x000eb00000000800 */
[----:B------:R-:W-:Y:S08]  /*32e0*/  MUFU.EX2 R117, R117 ;  /* 0x0000007500757308 */ /* 0x000ff00000000800 */
[----:B------:R-:W3:Y:S01]  /*32f0*/  MUFU.EX2 R44, R79 ;  /* 0x0000004f002c7308 */ /* 0x000ee20000000800 */
[----:B--2---:R-:W-:-:S02]  /*3300*/  F2FP.F16.F32.PACK_AB R157, R42, R115 ;  /* 0x000000732a9d723e */ /* 0x004fc400000000ff */
[----:B-1----:R-:W-:-:S05]  /*3310*/  FMNMX.FTZ R7, R34, R7, !PT ;  /* 0x0000000722077209 */ /* 0x002fca0007810000 */
[----:B------:R-:W-:Y:S01]  /*3320*/  MUFU.EX2 R119, R119 ;  /* 0x0000007700777308 */ /* 0x000fe20000000800 */
[C---:B------:R-:W-:Y:S01]  /*3330*/  FSETP.NEU.FTZ.AND P3, PT, R7.reuse, -INF , PT ;  /* 0xff8000000700780b */ /* 0x040fe20003f7d000 */
[----:B------:R-:W-:-:S06]  /*3340*/  FMUL.FTZ R34, R7, R0 ;  /* 0x0000000007227220 */ /* 0x000fcc0000410000 */
[----:B------:R-:W-:Y:S01]  /*3350*/  MUFU.EX2 R46, R83 ;  /* 0x00000053002e7308 */ /* 0x000fe20000000800 */
[----:B------:R-:W-:Y:S02]  /*3360*/  FSEL R34, R34, RZ, P3 ;  /* 0x000000ff22227208 */ /* 0x000fe40001800000 */
[----:B------:R-:W-:Y:S02]  /*3370*/  PLOP3.LUT P3, PT, PT, PT, UP1, 0x80, 0x0 ;  /* 0x000000000000781c */ /* 0x000fe40003f6f018 */
[----:B---3--:R-:W-:Y:S01]  /*3380*/  F2FP.F16.F32.PACK_AB R159, R44, R117 ;  /* 0x000000752c9f723e */ /* 0x008fe200000000ff */
        /* <DEDUP_REMOVED lines=13> */
[----:B------:R-:W2:Y:S01]  /*3460*/  MUFU.EX2 R3, R3 ;  /* 0x0000000300037308 */ /* 0x000ea20000000800 */
        /* <DEDUP_REMOVED lines=8> */
[----:B------:R-:W-:Y:S01]  /*34f0*/  FADD.FTZ R25, R177, R48 ;  /* 0x00000030b1197221 */ /* 0x000fe20000010000 */
[-CC-:B------:R-:W-:Y:S01]  /*3500*/  FFMA.FTZ R57, R57, R0.reuse, -R34.reuse ;  /* 0x0000000039397223 */ /* 0x180fe20000010822 */
[-CC-:B------:R-:W-:Y:S01]  /*3510*/  FFMA.FTZ R43, R43, R0.reuse, -R34.reuse ;  /* 0x000000002b2b7223 */ /* 0x180fe20000010822 */
[-CC-:B------:R-:W-:Y:S01]  /*3520*/  FFMA.FTZ R61, R61, R0.reuse, -R34.reuse ;  /* 0x000000003d3d7223 */ /* 0x180fe20000010822 */
[----:B------:R-:W-:Y:S01]  /*3530*/  FADD.FTZ R48, R12, R25 ;  /* 0x000000190c307221 */ /* 0x000fe20000010000 */
[-CC-:B------:R-:W-:Y:S01]  /*3540*/  FFMA.FTZ R47, R47, R0.reuse, -R34.reuse ;  /* 0x000000002f2f7223 */ /* 0x180fe20000010822 */
[-C--:B------:R-:W-:Y:S01]  /*3550*/  FFMA.FTZ R65, R65, R0.reuse, -R34 ;  /* 0x0000000041417223 */ /* 0x080fe20000010822 */
[----:B------:R3:W4:Y:S01]  /*3560*/  MUFU.EX2 R182, R29 ;  /* 0x0000001d00b67308 */ /* 0x0007220000000800 */
[----:B------:R-:W-:Y:S01]  /*3570*/  FADD.FTZ R25, R179, R48 ;  /* 0x00000030b3197221 */ /* 0x000fe20000010000 */
[----:B--2---:R-:W-:Y:S01]  /*3580*/  FADD.FTZ R48, R3, R180 ;  /* 0x000000b403307221 */ /* 0x004fe20000010000 */
[-CC-:B------:R-:W-:Y:S01]  /*3590*/  FFMA.FTZ R51, R51, R0.reuse, -R34.reuse ;  /* 0x0000000033337223 */ /* 0x180fe20000010822 */
[----:B------:R-:W-:Y:S01]  /*35a0*/  F2FP.F16.F32.PACK_AB R183, R10, R183 ;  /* 0x000000b70ab7723e */ /* 0x000fe200000000ff */
[----:B------:R-:W-:Y:S01]  /*35b0*/  FADD.FTZ R50, R14, R25 ;  /* 0x000000190e327221 */ /* 0x000fe20000010000 */
[-CC-:B------:R-:W-:Y:S01]  /*35c0*/  FFMA.FTZ R69, R69, R0.reuse, -R34.reuse ;  /* 0x0000000045457223 */ /* 0x180fe20000010822 */
[-C--:B------:R-:W-:Y:S01]  /*35d0*/  FFMA.FTZ R55, R55, R0.reuse, -R34 ;  /* 0x0000000037377223 */ /* 0x080fe20000010822 */
[----:B------:R-:W2:Y:S01]  /*35e0*/  MUFU.EX2 R13, R13 ;  /* 0x0000000d000d7308 */ /* 0x000ea20000000800 */
[----:B-1----:R-:W-:Y:S01]  /*35f0*/  FADD.FTZ R25, R11, R48 ;  /* 0x000000300b197221 */ /* 0x002fe20000010000 */
[----:B---3--:R-:W-:Y:S01]  /*3600*/  FADD.FTZ R29, R173, R50 ;  /* 0x00000032ad1d7221 */ /* 0x008fe20000010000 */
[-CC-:B------:R-:W-:Y:S01]  /*3610*/  FFMA.FTZ R73, R73, R0.reuse, -R34.reuse ;  /* 0x0000000049497223 */ /* 0x180fe20000010822 */
[-CC-:B------:R-:W-:Y:S01]  /*3620*/  FFMA.FTZ R59, R59, R0.reuse, -R34.reuse ;  /* 0x000000003b3b7223 */ /* 0x180fe20000010822 */
[-CC-:B------:R-:W-:Y:S01]  /*3630*/  FFMA.FTZ R77, R77, R0.reuse, -R34.reuse ;  /* 0x000000004d4d7223 */ /* 0x180fe20000010822 */
[----:B------:R-:W-:Y:S01]  /*3640*/  FADD.FTZ R50, R20, R29 ;  /* 0x0000001d14327221 */ /* 0x000fe20000010000 */
[-C--:B------:R-:W-:Y:S01]  /*3650*/  FFMA.FTZ R63, R63, R0.reuse, -R34 ;  /* 0x000000003f3f7223 */ /* 0x080fe20000010822 */
[----:B------:R-:W1:Y:S01]  /*3660*/  MUFU.EX2 R176, R33 ;  /* 0x0000002100b07308 */ /* 0x000e620000000800 */
[----:B----4-:R-:W-:Y:S01]  /*3670*/  FADD.FTZ R48, R182, R25 ;  /* 0x00000019b6307221 */ /* 0x010fe20000010000 */
[----:B------:R-:W-:Y:S01]  /*3680*/  FADD.FTZ R29, R175, R50 ;  /* 0x00000032af1d7221 */ /* 0x000fe20000010000 */
[----:B------:R-:W-:Y:S01]  /*3690*/  FFMA.FTZ R81, R81, R0, -R34 ;  /* 0x0000000051517223 */ /* 0x000fe20000010822 */
[----:B------:R-:W-:-:S02]  /*36a0*/  F2FP.F16.F32.PACK_AB R180, R180, R3 ;  /* 0x00000003b4b4723e */ /* 0x000fc400000000ff */
[----:B------:R-:W-:Y:S01]  /*36b0*/  FADD.FTZ R50, R24, R29 ;  /* 0x0000001d18327221 */ /* 0x000fe20000010000 */
[----:B------:R-:W-:Y:S01]  /*36c0*/  F2FP.F16.F32.PACK_AB R182, R182, R11 ;  /* 0x0000000bb6b6723e */ /* 0x000fe200000000ff */
[----:B------:R-:W3:Y:S01]  /*36d0*/  MUFU.EX2 R15, R15 ;  /* 0x0000000f000f7308 */ /* 0x000ee20000000800 */
[----:B--2---:R-:W-:Y:S01]  /*36e0*/  FADD.FTZ R25, R13, R48 ;  /* 0x000000300d197221 */ /* 0x004fe20000010000 */
[----:B------:R-:W-:Y:S01]  /*36f0*/  FADD.FTZ R29, R169, R50 ;  /* 0x00000032a91d7221 */ /* 0x000fe20000010000 */
[----:B------:R-:W-:Y:S02]  /*3700*/  F2FP.F16.F32.PACK_AB R153, R46, R119 ;  /* 0x000000772e99723e */ /* 0x000fe400000000ff */
[----:B------:R-:W-:Y:S01]  /*3710*/  F2FP.F16.F32.PACK_AB R177, R12, R177 ;  /* 0x000000b10cb1723e */ /* 0x000fe200000000ff */
[----:B------:R-:W-:Y:S01]  /*3720*/  FADD.FTZ R50, R26, R29 ;  /* 0x0000001d1a327221 */ /* 0x000fe20000010000 */
[----:B------:R-:W-:Y:S01]  /*3730*/  F2FP.F16.F32.PACK_AB R179, R14, R179 ;  /* 0x000000b30eb3723e */ /* 0x000fe200000000ff */
[----:B------:R-:W2:Y:S01]  /*3740*/  MUFU.EX2 R178, R37 ;  /* 0x0000002500b27308 */ /* 0x000ea20000000800 */
[----:B-1----:R-:W-:Y:S01]  /*3750*/  FADD.FTZ R48, R176, R25 ;  /* 0x00000019b0307221 */ /* 0x002fe20000010000 */
[----:B------:R-:W-:Y:S01]  /*3760*/  FADD.FTZ R29, R171, R50 ;  /* 0x00000032ab1d7221 */ /* 0x000fe20000010000 */
[----:B------:R-:W-:-:S02]  /*3770*/  F2FP.F16.F32.PACK_AB R173, R20, R173 ;  /* 0x000000ad14ad723e */ /* 0x000fc400000000ff */
[----:B------:R-:W-:Y:S02]  /*3780*/  F2FP.F16.F32.PACK_AB R175, R24, R175 ;  /* 0x000000af18af723e */ /* 0x000fe400000000ff */
[----:B------:R-:W-:Y:S01]  /*3790*/  F2FP.F16.F32.PACK_AB R169, R26, R169 ;  /* 0x000000a91aa9723e */ /* 0x000fe200000000ff */
[----:B------:R-:W1:Y:S01]  /*37a0*/  MUFU.EX2 R21, R21 ;  /* 0x0000001500157308 */ /* 0x000e620000000800 */
[----:B---3--:R-:W-:Y:S01]  /*37b0*/  FADD.FTZ R25, R15, R48 ;  /* 0x000000300f197221 */ /* 0x008fe20000010000 */
[----:B------:R-:W-:Y:S02]  /*37c0*/  F2FP.F16.F32.PACK_AB R171, R28, R171 ;  /* 0x000000ab1cab723e */ /* 0x000fe400000000ff */
[----:B------:R-:W-:-:S04]  /*37d0*/  F2FP.F16.F32.PACK_AB R176, R176, R13 ;  /* 0x0000000db0b0723e */ /* 0x000fc800000000ff */
[----:B------:R-:W0:Y:S01]  /*37e0*/  MUFU.EX2 R172, R41 ;  /* 0x0000002900ac7308 */ /* 0x000e220000000800 */
[C---:B--2---:R-:W-:Y:S01]  /*37f0*/  FADD.FTZ R48, R178.reuse, R25 ;  /* 0x00000019b2307221 */ /* 0x044fe20000010000 */
[----:B------:R-:W-:-:S06]  /*3800*/  F2FP.F16.F32.PACK_AB R178, R178, R15 ;  /* 0x0000000fb2b2723e */ /* 0x000fcc00000000ff */
[----:B------:R-:W2:Y:S01]  /*3810*/  MUFU.EX2 R27, R27 ;  /* 0x0000001b001b7308 */ /* 0x000ea20000000800 */
[----:B-1----:R-:W-:Y:S01]  /*3820*/  FADD.FTZ R25, R21, R48 ;  /* 0x0000003015197221 */ /* 0x002fe20000010000 */
[----:B------:R-:W-:-:S04]  /*3830*/  FADD.FTZ R48, R28, R29 ;  /* 0x0000001d1c307221 */ /* 0x000fc80000010000 */
[----:B------:R-:W-:Y:S01]  /*3840*/  FADD.FTZ R29, R165, R48 ;  /* 0x00000030a51d7221 */ /* 0x000fe20000010000 */
[----:B------:R-:W-:Y:S01]  /*3850*/  F2FP.F16.F32.PACK_AB R165, R30, R165 ;  /* 0x000000a51ea5723e */ /* 0x000fe200000000ff */
[----:B------:R-:W1:Y:S01]  /*3860*/  MUFU.EX2 R174, R45 ;  /* 0x0000002d00ae7308 */ /* 0x000e620000000800 */
[----:B0-----:R-:W-:Y:S01]  /*3870*/  FADD.FTZ R2, R172, R25 ;  /* 0x00000019ac027221 */ /* 0x001fe20000010000 */
[----:B------:R-:W-:Y:S01]  /*3880*/  FADD.FTZ R48, R30, R29 ;  /* 0x0000001d1e307221 */ /* 0x000fe20000010000 */
[----:B------:R-:W-:-:S03]  /*3890*/  F2FP.F16.F32.PACK_AB R172, R172, R21 ;  /* 0x00000015acac723e */ /* 0x000fc600000000ff */
[----:B------:R-:W-:Y:S01]  /*38a0*/  FADD.FTZ R29, R167, R48 ;  /* 0x00000030a71d7221 */ /* 0x000fe20000010000 */
[C---:B------:R-:W-:Y:S01]  /*38b0*/  F2FP.F16.F32.PACK_AB R167, R32.reuse, R167 ;  /* 0x000000a720a7723e */ /* 0x040fe200000000ff */
[----:B------:R-:W0:Y:S01]  /*38c0*/  MUFU.EX2 R31, R31 ;  /* 0x0000001f001f7308 */ /* 0x000e220000000800 */
[----:B--2---:R-:W-:Y:S01]  /*38d0*/  FADD.FTZ R25, R27, R2 ;  /* 0x000000021b197221 */ /* 0x004fe20000010000 */
[----:B------:R-:W-:-:S06]  /*38e0*/  FADD.FTZ R50, R32, R29 ;  /* 0x0000001d20327221 */ /* 0x000fcc0000010000 */
[----:B------:R-:W2:Y:S01]  /*38f0*/  MUFU.EX2 R168, R49 ;  /* 0x0000003100a87308 */ /* 0x000ea20000000800 */
[C---:B-1----:R-:W-:Y:S01]  /*3900*/  FADD.FTZ R2, R174.reuse, R25 ;  /* 0x00000019ae027221 */ /* 0x042fe20000010000 */
[----:B------:R-:W-:-:S06]  /*3910*/  F2FP.F16.F32.PACK_AB R174, R174, R27 ;  /* 0x0000001baeae723e */ /* 0x000fcc00000000ff */
[----:B------:R-:W1:Y:S01]  /*3920*/  MUFU.EX2 R35, R35 ;  /* 0x0000002300237308 */ /* 0x000e620000000800 */
[----:B0-----:R-:W-:Y:S01]  /*3930*/  FADD.FTZ R25, R31, R2 ;  /* 0x000000021f197221 */ /* 0x001fe20000010000 */
[-CC-:B------:R-:W-:Y:S01]  /*3940*/  FFMA.FTZ R2, R5, R0.reuse, -R34.reuse ;  /* 0x0000000005027223 */ /* 0x180fe20000010822 */
[----:B------:R-:W-:-:S05]  /*3950*/  FFMA.FTZ R34, R85, R0, -R34 ;  /* 0x0000000055227223 */ /* 0x000fca0000010822 */
[----:B------:R-:W0:Y:S01]  /*3960*/  MUFU.EX2 R170, R53 ;  /* 0x0000003500aa7308 */ /* 0x000e220000000800 */
[----:B--2---:R-:W-:Y:S01]  /*3970*/  FADD.FTZ R48, R168, R25 ;  /* 0x00000019a8307221 */ /* 0x004fe20000010000 */
[----:B------:R-:W-:Y:S01]  /*3980*/  FADD.FTZ R25, R161, R50 ;  /* 0x00000032a1197221 */ /* 0x000fe20000010000 */
[----:B------:R-:W-:Y:S02]  /*3990*/  F2FP.F16.F32.PACK_AB R161, R36, R161 ;  /* 0x000000a124a1723e */ /* 0x000fe400000000ff */
[----:B------:R-:W-:Y:S01]  /*39a0*/  F2FP.F16.F32.PACK_AB R168, R168, R31 ;  /* 0x0000001fa8a8723e */ /* 0x000fe200000000ff */
[----:B------:R-:W-:Y:S02]  /*39b0*/  FADD.FTZ R50, R36, R25 ;  /* 0x0000001924327221 */ /* 0x000fe40000010000 */
[----:B------:R-:W2:Y:S01]  /*39c0*/  MUFU.EX2 R39, R39 ;  /* 0x0000002700277308 */ /* 0x000ea20000000800 */
[----:B-1----:R-:W-:Y:S01]  /*39d0*/  FADD.FTZ R5, R35, R48 ;  /* 0x0000003023057221 */ /* 0x002fe20000010000 */
[----:B------:R-:W-:Y:S01]  /*39e0*/  FADD.FTZ R25, R163, R50 ;  /* 0x00000032a3197221 */ /* 0x000fe20000010000 */
[----:B------:R-:W-:-:S03]  /*39f0*/  F2FP.F16.F32.PACK_AB R163, R40, R163 ;  /* 0x000000a328a3723e */ /* 0x000fc600000000ff */
[----:B------:R-:W-:Y:S02]  /*3a00*/  FADD.FTZ R10, R40, R25 ;  /* 0x00000019280a7221 */ /* 0x000fe40000010000 */
[----:B------:R-:W1:Y:S01]  /*3a10*/  MUFU.EX2 R164, R57 ;  /* 0x0000003900a47308 */ /* 0x000e620000000800 */
[C---:B0-----:R-:W-:Y:S01]  /*3a20*/  FADD.FTZ R48, R170.reuse, R5 ;  /* 0x00000005aa307221 */ /* 0x041fe20000010000 */
[----:B------:R-:W-:Y:S01]  /*3a30*/  FADD.FTZ R25, R115, R10 ;  /* 0x0000000a73197221 */ /* 0x000fe20000010000 */
[----:B------:R-:W-:Y:S02]  /*3a40*/  F2FP.F16.F32.PACK_AB R170, R170, R35 ;  /* 0x00000023aaaa723e */ /* 0x000fe400000000ff */
[----:B------:R-:W-:Y:S01]  /*3a50*/  CS2R R114, SRZ ;  /* 0x0000000000727805 */ /* 0x000fe2000001ff00 */
[----:B------:R-:W-:Y:S02]  /*3a60*/  FADD.FTZ R10, R42, R25 ;  /* 0x000000192a0a7221 */ /* 0x000fe40000010000 */
[----:B------:R-:W0:Y:S01]  /*3a70*/  MUFU.EX2 R43, R43 ;  /* 0x0000002b002b7308 */ /* 0x000e220000000800 */
[----:B--2---:R-:W-:Y:S01]  /*3a80*/  FADD.FTZ R5, R39, R48 ;  /* 0x0000003027057221 */ /* 0x004fe20000010000 */
[----:B------:R-:W-:Y:S01]  /*3a90*/  FADD.FTZ R25, R117, R10 ;  /* 0x0000000a75197221 */ /* 0x000fe20000010000 */
[----:B------:R-:W-:-:S03]  /*3aa0*/  CS2R R116, SRZ ;  /* 0x0000000000747805 */ /* 0x000fc6000001ff00 */
[----:B------:R-:W-:Y:S02]  /*3ab0*/  FADD.FTZ R10, R44, R25 ;  /* 0x000000192c0a7221 */ /* 0x000fe40000010000 */
[----:B------:R-:W2:Y:S01]  /*3ac0*/  MUFU.EX2 R166, R61 ;  /* 0x0000003d00a67308 */ /* 0x000ea20000000800 */
[C---:B-1----:R-:W-:Y:S01]  /*3ad0*/  FADD.FTZ R6, R164.reuse, R5 ;  /* 0x00000005a4067221 */ /* 0x042fe20000010000 */
[----:B------:R-:W-:Y:S01]  /*3ae0*/  FADD.FTZ R25, R119, R10 ;  /* 0x0000000a77197221 */ /* 0x000fe20000010000 */
[----:B------:R-:W-:Y:S02]  /*3af0*/  F2FP.F16.F32.PACK_AB R164, R164, R39 ;  /* 0x00000027a4a4723e */ /* 0x000fe400000000ff */
[----:B------:R-:W-:Y:S01]  /*3b00*/  CS2R R118, SRZ ;  /* 0x0000000000767805 */ /* 0x000fe2000001ff00 */
[----:B------:R-:W-:Y:S02]  /*3b10*/  FADD.FTZ R10, R46, R25 ;  /* 0x000000192e0a7221 */ /* 0x000fe40000010000 */
        /* <DEDUP_REMOVED lines=24> */
[----:B------:R-:W-:Y:S02]  /*3ca0*/  F2FP.F16.F32.PACK_AB R155, R38, R121 ;  /* 0x00000079269b723e */ /* 0x000fe400000000ff */
[----:B------:R-:W-:-:S04]  /*3cb0*/  CS2R R120, SRZ ;  /* 0x0000000000787805 */ /* 0x000fc8000001ff00 */
        /* <DEDUP_REMOVED lines=9> */
[----:B------:R-:W-:-:S03]  /*3d50*/  F2FP.F16.F32.PACK_AB R152, R152, R63 ;  /* 0x0000003f9898723e */ /* 0x000fc600000000ff */
[----:B-1----:R-:W-:-:S04]  /*3d60*/  FADD.FTZ R6, R2, R11 ;  /* 0x0000000b02067221 */ /* 0x002fc80000010000 */
[C---:B0-----:R-:W-:Y:S01]  /*3d70*/  FADD.FTZ R6, R3.reuse, R6 ;  /* 0x0000000603067221 */ /* 0x041fe20000010000 */
[----:B------:R-:W-:Y:S01]  /*3d80*/  F2FP.F16.F32.PACK_AB R154, R3, R2 ;  /* 0x00000002039a723e */ /* 0x000fe200000000ff */
[----:B------:R-:W-:Y:S02]  /*3d90*/  IMAD.MOV.U32 R2, RZ, RZ, 0x3f800000 ;  /* 0x3f800000ff027424 */ /* 0x000fe400078e00ff */
[----:B------:R-:W-:Y:S01]  /*3da0*/  IMAD.MOV.U32 R3, RZ, RZ, 0x3f800000 ;  /* 0x3f800000ff037424 */ /* 0x000fe200078e00ff */
[----:B------:R-:W-:Y:S06]  /*3db0*/  @!P3 BRA `(.L_x_2251) ;  /* 0x0000002800c0b947 */ /* 0x000fec0003800000 */
[----:B------:R-:W-:Y:S01]  /*3dc0*/  IMAD.MOV.U32 R10, RZ, RZ, R4 ;  /* 0x000000ffff0a7224 */ /* 0x000fe200078e0004 */
[----:B------:R-:W-:Y:S01]  /*3dd0*/  UMOV UR5, UR37 ;  /* 0x0000002500057c82 */ /* 0x000fe20008000000 */
[----:B------:R-:W-:Y:S01]  /*3de0*/  IMAD.MOV.U32 R11, RZ, RZ, R7 ;  /* 0x000000ffff0b7224 */ /* 0x000fe200078e0007 */
[----:B------:R-:W-:Y:S01]  /*3df0*/  UMOV UR6, UR36 ;  /* 0x0000002400067c82 */ /* 0x000fe20008000000 */
[----:B------:R-:W-:Y:S01]  /*3e00*/  IMAD.MOV.U32 R2, RZ, RZ, 0x3f800000 ;  /* 0x3f800000ff027424 */ /* 0x000fe200078e00ff */
[----:B------:R-:W-:Y:S01]  /*3e10*/  ULDC UR42, c[0x0][0x288] ;  /* 0x0000a200002a7ab9 */ /* 0x000fe20000000800 */
[----:B------:R-:W-:-:S07]  /*3e20*/  IMAD.MOV.U32 R151, RZ, RZ, RZ ;  /* 0x000000ffff977224 */ /* 0x000fce00078e00ff */
.L_x_2260:
[----:B------:R-:W-:-:S04]  /*3e30*/  UIADD3 UR7, UR6, 0x1, URZ ;  /* 0x0000000106077890 */ /* 0x000fc8000fffe03f */
[----:B------:R-:W-:-:S04]  /*3e40*/  UISETP.NE.AND UP1, UPT, UR7, 0x2, UPT ;  /* 0x000000020700788c */ /* 0x000fc8000bf25270 */
[----:B------:R-:W-:Y:S02]  /*3e50*/  USEL UR37, URZ, 0x1, UP1 ;  /* 0x000000013f257887 */ /* 0x000fe40008800000 */
[----:B------:R-:W-:Y:S02]  /*3e60*/  USEL UR36, UR7, URZ, UP1 ;  /* 0x0000003f07247287 */ /* 0x000fe40008800000 */
[----:B------:R-:W-:Y:S01]  /*3e70*/  ULOP3.LUT UR37, UR5, UR37, URZ, 0x3c, !UPT ;  /* 0x0000002505257292 */ /* 0x000fe2000f8e3c3f */
[----:B------:R-:W-:Y:S11]  /*3e80*/  @!P0 BRA `(.L_x_2252) ;  /* 0x0000000000048947 */ /* 0x000ff60003800000 */
[----:B------:R-:W-:Y:S01]  /*3e90*/  BPT.TRAP 0x1 ;  /* 0x000000040000795c */ /* 0x000fe20000300000 */
.L_x_2252:
[----:B------:R-:W-:Y:S01]  /*3ea0*/  ULEA UR7, UR36, UR38, 0x3 ;  /* 0x0000002624077291 */ /* 0x000fe2000f8e183f */
[----:B------:R-:W-:-:S05]  /*3eb0*/  IMAD.U32 R0, RZ, RZ, UR37 ;  /* 0x00000025ff007e24 */ /* 0x000fca000f8e00ff */
[----:B------:R-:W-:-:S04]  /*3ec0*/  SHF.L.U32 R0, R0, 0x1f, RZ ;  /* 0x0000001f00007819 */ /* 0x000fc800000006ff */
[----:B------:R0:W1:Y:S01]  /*3ed0*/  SYNCS.PHASECHK.TRANS64.TRYWAIT P3, [UR7+0x34830], R0 ;  /* 0x03483000ff0075a7 */ /* 0x0000620008060147 */
[----:B------:R-:W-:Y:S05]  /*3ee0*/  @!P0 BRA `(.L_x_2253) ;  /* 0x0000000000048947 */ /* 0x000fea0003800000 */
[----:B------:R-:W-:Y:S01]  /*3ef0*/  BPT.TRAP 0x1 ;  /* 0x000000040000795c */ /* 0x000fe20000300000 */
.L_x_2253:
[----:B-1----:R-:W-:Y:S05]  /*3f00*/  @P3 BRA `(.L_x_2254) ;  /* 0x0000000000083947 */ /* 0x002fea0003800000 */
[----:B------:R-:W1:Y:S02]  /*3f10*/  SYNCS.PHASECHK.TRANS64.TRYWAIT P3, [UR7+0x34830], R0 ;  /* 0x03483000ff0075a7 */ /* 0x000e640008060147 */
[----:B-1----:R-:W-:Y:S05]  /*3f20*/  @!P3 BRA `(.L_x_2255) ;  /* 0x000000c00090b947 */ /* 0x002fea0003800000 */
.L_x_2254:
        /* <DEDUP_REMOVED lines=141> */
.L_x_2256:
[----:B------:R-:W-:Y:S01]  /*4800*/  ULEA UR10, UR6, UR38, 0x3 ;  /* 0x00000026060a7291 */ /* 0x000fe2000f8e183f */
[----:B01----:R-:W-:-:S05]  /*4810*/  IMAD.U32 R0, RZ, RZ, UR5 ;  /* 0x00000005ff007e24 */ /* 0x003fca000f8e00ff */
[----:B------:R-:W-:-:S04]  /*4820*/  SHF.L.U32 R0, R0, 0x1f, RZ ;  /* 0x0000001f00007819 */ /* 0x000fc800000006ff */
[----:B------:R0:W1:Y:S01]  /*4830*/  SYNCS.PHASECHK.TRANS64.TRYWAIT P3, [UR10+0x34850], R0 ;  /* 0x03485000ff0075a7 */ /* 0x000062000806014a */
[----:B------:R-:W-:Y:S05]  /*4840*/  @!P0 BRA `(.L_x_2257) ;  /* 0x0000000000048947 */ /* 0x000fea0003800000 */
[----:B------:R-:W-:Y:S01]  /*4850*/  BPT.TRAP 0x1 ;  /* 0x000000040000795c */ /* 0x000fe20000300000 */
.L_x_2257:
[----:B-1----:R-:W-:Y:S05]  /*4860*/  @P3 BRA `(.L_x_2258) ;  /* 0x0000000000083947 */ /* 0x002fea0003800000 */
[----:B------:R-:W1:Y:S02]  /*4870*/  SYNCS.PHASECHK.TRANS64.TRYWAIT P3, [UR10+0x34850], R0 ;  /* 0x03485000ff0075a7 */ /* 0x000e64000806014a */
[----:B-1----:R-:W-:Y:S05]  /*4880*/  @!P3 BRA `(.L_x_2259) ;  /* 0x000000b80050b947 */ /* 0x002fea0003800000 */
.L_x_2258:
[----:B------:R-:W-:Y:S01]  /*4890*/  UIADD3 UR5, UR38, 0x400, URZ ;  /* 0x0000040026057890 */ /* 0x000fe2000fffe03f */
[----:B------:R-:W-:Y:S01]  /*48a0*/  WARPGROUP.ARRIVE ;  /* 0x00000000000079c5 */ /* 0x000fe20000000000 */
[----:B------:R-:W-:Y:S01]  /*48b0*/  UMOV UR15, 0x40000040 ;  /* 0x40000040000f7882 */ /* 0x000fe20000000000 */
[----:B------:R-:W-:Y:S01]  /*48c0*/  VIADD R14, R18, UR60 ;  /* 0x0000003c120e7c36 */ /* 0x000fe20008000000 */
[----:B------:R-:W-:Y:S01]  /*48d0*/  USHF.R.U32.HI UR5, URZ, 0x4, UR5 ;  /* 0x000000043f057899 */ /* 0x000fe20008011605 */
[----:B------:R-:W2:Y:S01]  /*48e0*/  LDC R7, c[0x0][0x2f0] ;  /* 0x0000bc00ff077b82 */ /* 0x000ea20000000800 */
[----:B------:R-:W-:Y:S02]  /*48f0*/  UISETP.GT.AND UP1, UPT, UR4, UR11, UPT ;  /* 0x0000000b0400728c */ /* 0x000fe4000bf24270 */
[----:B------:R-:W-:-:S04]  /*4900*/  ULOP3.LUT UR5, UR5, 0x3fff, URZ, 0xc0, !UPT ;  /* 0x00003fff05057892 */ /* 0x000fc8000f8ec03f */
[----:B------:R-:W-:-:S04]  /*4910*/  ULOP3.LUT UR5, UR5, 0x4000000, URZ, 0xfc, !UPT ;  /* 0x0400000005057892 */ /* 0x000fc8000f8efc3f */
[----:B------:R-:W-:-:S03]  /*4920*/  ULEA UR5, UR6, UR5, 0xb ;  /* 0x0000000506057291 */ /* 0x000fc6000f8e583f */
[----:B------:R-:W-:Y:S02]  /*4930*/  @UP0 ULDC UR6, c[0x0][0x44c] ;  /* 0x0001130000060ab9 */ /* 0x000fe40000000800 */
[----:B01----:R-:W-:Y:S01]  /*4940*/  @P2 IMAD.HI.U32 R0, R14, UR6, RZ ;  /* 0x000000060e002c27 */ /* 0x003fe2000f8e00ff */
[----:B------:R-:W-:Y:S01]  /*4950*/  @UP0 ULDC UR6, c[0x0][0x450] ;  /* 0x0001140000060ab9 */ /* 0x000fe20000000800 */
[----:B------:R-:W-:Y:S02]  /*4960*/  UMOV UR14, UR5 ;  /* 0x00000005000e7c82 */ /* 0x000fe40008000000 */
[----:B------:R-:W-:Y:S01]  /*4970*/  HGMMA.64x128x16.F32 R88, R180, gdesc[UR12].tnspB, R88, gsb0 ;  /* 0x41e0000cb4587df0 */ /* 0x000fe20008000858 */
[----:B------:R-:W-:Y:S01]  /*4980*/  UIADD3 UR14, UR5, 0x80, URZ ;  /* 0x00000080050e7890 */ /* 0x000fe2000fffe03f */
[----:B------:R-:W-:Y:S01]  /*4990*/  @P2 SHF.R.U32.HI R14, RZ, UR6, R0 ;  /* 0x00000006ff0e2c19 */ /* 0x000fe20008011600 */
[----:B------:R-:W-:Y:S01]  /*49a0*/  UMOV UR15, 0x40000040 ;  /* 0x40000040000f7882 */ /* 0x000fe20000000000 */
[----:B------:R-:W-:-:S02]  /*49b0*/  UMOV UR6, 0xffffff80 ;  /* 0xffffff8000067882 */ /* 0x000fc40000000000 */
[----:B------:R-:W-:Y:S01]  /*49c0*/  UIMAD UR6, UR4, UR6, 0x1 ;  /* 0x00000001040674a4 */ /* 0x000fe2000f8e0206 */
[----:B------:R-:W0:Y:S01]  /*49d0*/  SHFL.IDX PT, R3, R14, 0x1, 0x1c1f ;  /* 0x003c1f000e037f89 */ /* 0x000e2200000e0000 */
[----:B------:R-:W-:-:S04]  /*49e0*/  UIADD3 UR4, UR4, -0x1, URZ ;  /* 0xffffffff04047890 */ /* 0x000fc8000fffe03f */
[----:B------:R-:W-:Y:S01]  /*49f0*/  IMAD.U32 R2, RZ, RZ, UR6 ;  /* 0x00000006ff027e24 */ /* 0x000fe2000f8e00ff */
[----:B------:R-:W-:-:S03]  /*4a00*/  UIADD3 UR6, UR5, 0x380, URZ ;  /* 0x0000038005067890 */ /* 0x000fc6000fffe03f */
[----:B------:R-:W-:-:S04]  /*4a10*/  IMAD R2, R17, -0x2, R2 ;  /* 0xfffffffe11027824 */ /* 0x000fc800078e0202 */
[----:B--2---:R-:W-:-:S05]  /*4a20*/  IMAD R2, R7, UR61, R2 ;  /* 0x0000003d07027c24 */ /* 0x004fca000f8e0202 */
[----:B0-----:R-:W-:-:S04]  /*4a30*/  IADD3 R0, R3, -UR42, R2 ;  /* 0x8000002a03007c10 */ /* 0x001fc8000fffe002 */
[C---:B------:R-:W-:Y:S02]  /*4a40*/  ISETP.GT.AND P3, PT, R0.reuse, RZ, PT ;  /* 0x000000ff0000720c */ /* 0x040fe40003f64270 */
[----:B------:R-:W-:-:S04]  /*4a50*/  ISETP.GT.AND P4, PT, R0, 0x1, PT ;  /* 0x000000010000780c */ /* 0x000fc80003f84270 */
[----:B------:R-:W-:Y:S02]  /*4a60*/  FSEL R199, R27, -INF , P4 ;  /* 0xff8000001bc77808 */ /* 0x000fe40002000000 */
[----:B------:R-:W-:-:S04]  /*4a70*/  ISETP.GT.AND P4, PT, R0, 0x9, PT ;  /* 0x000000090000780c */ /* 0x000fc80003f84270 */
[----:B------:R-:W-:Y:S02]  /*4a80*/  FSEL R197, R31, -INF , P4 ;  /* 0xff8000001fc57808 */ /* 0x000fe40002000000 */
[----:B------:R-:W-:-:S04]  /*4a90*/  ISETP.GT.AND P4, PT, R0, 0x11, PT ;  /* 0x000000110000780c */ /* 0x000fc80003f84270 */
[----:B------:R-:W-:Y:S02]  /*4aa0*/  FSEL R195, R35, -INF , P4 ;  /* 0xff80000023c37808 */ /* 0x000fe40002000000 */
[----:B------:R-:W-:Y:S01]  /*4ab0*/  ISETP.GT.AND P4, PT, R0, 0x19, PT ;  /* 0x000000190000780c */ /* 0x000fe20003f84270 */
[----:B------:R-:W-:Y:S02]  /*4ac0*/  WARPGROUP.DEPBAR.LE gsb0, 0x0 ;  /* 0x00008000000079c5 */ /* 0x000fe40000010000 */
[----:B------:R-:W-:Y:S01]  /*4ad0*/  WARPGROUP.ARRIVE ;  /* 0x00000000000079c5 */ /* 0x000fe20000000000 */
[----:B------:R-:W-:Y:S02]  /*4ae0*/  FSEL R181, R26, -INF , P3 ;  /* 0xff8000001ab57808 */ /* 0x000fe40001800000 */
[----:B------:R-:W-:Y:S02]  /*4af0*/  ISETP.GT.AND P3, PT, R0, 0x8, PT ;  /* 0x000000080000780c */ /* 0x000fe40003f64270 */
[----:B------:R-:W-:Y:S01]  /*4b00*/  FMNMX.FTZ R4, R181, R10, !PT ;  /* 0x0000000ab5047209 */ /* 0x000fe20007810000 */
[----:B------:R-:W-:Y:S01]  /*4b10*/  HGMMA.64x128x16.F32 R88, R176, gdesc[UR12].tnspB, R88, gsb0 ;  /* 0x41e0000cb0587df0 */ /* 0x000fe20008000858 */
[----:B------:R-:W-:Y:S01]  /*4b20*/  UIADD3 UR14, UR5, 0x100, URZ ;  /* 0x00000100050e7890 */ /* 0x000fe2000fffe03f */
[----:B------:R-:W-:Y:S01]  /*4b30*/  FSEL R183, R30, -INF , P3 ;  /* 0xff8000001eb77808 */ /* 0x000fe20001800000 */
[----:B------:R-:W-:Y:S01]  /*4b40*/  UMOV UR15, 0x40000040 ;  /* 0x40000040000f7882 */ /* 0x000fe20000000000 */
[----:B------:R-:W-:-:S02]  /*4b50*/  FMNMX.FTZ R4, R199, R4, !PT ;  /* 0x00000004c7047209 */ /* 0x000fc40007810000 */
[----:B------:R-:W-:Y:S02]  /*4b60*/  ISETP.GT.AND P3, PT, R0, 0x10, PT ;  /* 0x000000100000780c */ /* 0x000fe40003f64270 */
[----:B------:R-:W-:-:S04]  /*4b70*/  FMNMX.FTZ R4, R183, R4, !PT ;  /* 0x00000004b7047209 */ /* 0x000fc80007810000 */
[----:B------:R-:W-:Y:S01]  /*4b80*/  FMNMX.FTZ R4, R197, R4, !PT ;  /* 0x00000004c5047209 */ /* 0x000fe20007810000 */
        /* <DEDUP_REMOVED lines=10> */
[C---:B------:R-:W-:Y:S02]  /*4c30*/  ISETP.GT.AND P3, PT, R0.reuse, 0x20, PT ;  /* 0x000000200000780c */ /* 0x040fe40003f64270 */
[----:B------:R-:W-:Y:S01]  /*4c40*/  FMNMX.FTZ R4, R179, R4, !PT ;  /* 0x00000004b3047209 */ /* 0x000fe20007810000 */
[----:B------:R-:W-:Y:S02]  /*4c50*/  WARPGROUP.DEPBAR.LE gsb0, 0x0 ;  /* 0x00008000000079c5 */ /* 0x000fe40000010000 */
[----:B------:R-:W-:Y:S01]  /*4c60*/  WARPGROUP.ARRIVE ;  /* 0x00000000000079c5 */ /* 0x000fe20000000000 */
[----:B------:R-:W-:Y:S02]  /*4c70*/  FSEL R175, R39, -INF , P4 ;  /* 0xff80000027af7808 */ /* 0x000fe40002000000 */
[----:B------:R-:W-:Y:S02]  /*4c80*/  ISETP.GT.AND P4, PT, R0, 0x21, PT ;  /* 0x000000210000780c */ /* 0x000fe40003f84270 */
[----:B------:R-:W-:Y:S01]  /*4c90*/  FSEL R173, R42, -INF , P3 ;  /* 0xff8000002aad7808 */ /* 0x000fe20001800000 */
[----:B------:R-:W-:Y:S01]  /*4ca0*/  HGMMA.64x128x16.F32 R88, R168, gdesc[UR12].tnspB, R88, gsb0 ;  /* 0x41e0000ca8587df0 */ /* 0x000fe20008000858 */
[----:B------:R-:W-:Y:S01]  /*4cb0*/  UIADD3 UR14, UR5, 0x200, URZ ;  /* 0x00000200050e7890 */ /* 0x000fe2000fffe03f */
[----:B------:R-:W-:Y:S01]  /*4cc0*/  FMNMX.FTZ R4, R175, R4, !PT ;  /* 0x00000004af047209 */ /* 0x000fe20007810000 */
[----:B------:R-:W-:Y:S01]  /*4cd0*/  UMOV UR15, 0x40000040 ;  /* 0x40000040000f7882 */ /* 0x000fe20000000000 */
[----:B------:R-:W-:-:S02]  /*4ce0*/  ISETP.GT.AND P3, PT, R0, 0x28, PT ;  /* 0x000000280000780c */ /* 0x000fc40003f64270 */
[----:B------:R-:W-:Y:S01]  /*4cf0*/  FMNMX.FTZ R4, R173, R4, !PT ;  /* 0x00000004ad047209 */ /* 0x000fe20007810000 */
[----:B------:R-:W-:Y:S02]  /*4d00*/  WARPGROUP.DEPBAR.LE gsb0, 0x0 ;  /* 0x00008000000079c5 */ /* 0x000fe40000010000 */
[----:B------:R-:W-:Y:S01]  /*4d10*/  WARPGROUP.ARRIVE ;  /* 0x00000000000079c5 */ /* 0x000fe20000000000 */
[----:B------:R-:W-:Y:S02]  /*4d20*/  FSEL R171, R43, -INF , P4 ;  /* 0xff8000002bab7808 */ /* 0x000fe40002000000 */
[----:B------:R-:W-:Y:S02]  /*4d30*/  ISETP.GT.AND P4, PT, R0, 0x29, PT ;  /* 0x000000290000780c */ /* 0x000fe40003f84270 */
[----:B------:R-:W-:Y:S01]  /*4d40*/  FSEL R169, R46, -INF , P3 ;  /* 0xff8000002ea97808 */ /* 0x000fe20001800000 */
[----:B------:R-:W-:Y:S01]  /*4d50*/  HGMMA.64x128x16.F32 R88, R164, gdesc[UR12].tnspB, R88, gsb0 ;  /* 0x41e0000ca4587df0 */ /* 0x000fe20008000858 */
[----:B------:R-:W-:Y:S01]  /*4d60*/  FMNMX.FTZ R4, R171, R4, !PT ;  /* 0x00000004ab047209 */ /* 0x000fe20007810000 */
[----:B------:R-:W-:Y:S01]  /*4d70*/  UIADD3 UR14, UR5, 0x280, URZ ;  /* 0x00000280050e7890 */ /* 0x000fe2000fffe03f */
[----:B------:R-:W-:Y:S01]  /*4d80*/  ISETP.GT.AND P3, PT, R0, 0x30, PT ;  /* 0x000000300000780c */ /* 0x000fe20003f64270 */
[----:B------:R-:W-:Y:S01]  /*4d90*/  UMOV UR15, 0x40000040 ;  /* 0x40000040000f7882 */ /* 0x000fe20000000000 */
[----:B------:R-:W-:-:S02]  /*4da0*/  FSEL R47, R47, -INF , P4 ;  /* 0xff8000002f2f7808 */ /* 0x000fc40002000000 */
[----:B------:R-:W-:Y:S02]  /*4db0*/  FMNMX.FTZ R4, R169, R4, !PT ;  /* 0x00000004a9047209 */ /* 0x000fe40007810000 */
[----:B------:R-:W-:Y:S02]  /*4dc0*/  ISETP.GT.AND P4, PT, R0, 0x31, PT ;  /* 0x000000310000780c */ /* 0x000fe40003f84270 */
[----:B------:R-:W-:Y:S02]  /*4dd0*/  FSEL R43, R50, -INF , P3 ;  /* 0xff800000322b7808 */ /* 0x000fe40001800000 */
[----:B------:R-:W-:Y:S02]  /*4de0*/  FMNMX.FTZ R4, R47, R4, !PT ;  /* 0x000000042f047209 */ /* 0x000fe40007810000 */
[----:B------:R-:W-:Y:S02]  /*4df0*/  ISETP.GT.AND P3, PT, R0, 0x38, PT ;  /* 0x000000380000780c */ /* 0x000fe40003f64270 */
[----:B------:R-:W-:-:S02]  /*4e00*/  FSEL R51, R51, -INF , P4 ;  /* 0xff80000033337808 */ /* 0x000fc40002000000 */
[----:B------:R-:W-:Y:S02]  /*4e10*/  FMNMX.FTZ R4, R43, R4, !PT ;  /* 0x000000042b047209 */ /* 0x000fe40007810000 */
[----:B------:R-:W-:Y:S02]  /*4e20*/  ISETP.GT.AND P4, PT, R0, 0x39, PT ;  /* 0x000000390000780c */ /* 0x000fe40003f84270 */
[----:B------:R-:W-:Y:S01]  /*4e30*/  FSEL R39, R54, -INF , P3 ;  /* 0xff80000036277808 */ /* 0x000fe20001800000 */
[----:B------:R-:W-:Y:S01]  /*4e40*/  IMAD.U32 R54, RZ, RZ, UR10 ;  /* 0x0000000aff367e24 */ /* 0x000fe2000f8e00ff */
[----:B------:R-:W-:Y:S02]  /*4e50*/  FMNMX.FTZ R4, R51, R4, !PT ;  /* 0x0000000433047209 */ /* 0x000fe40007810000 */
[----:B------:R-:W-:Y:S02]  /*4e60*/  ISETP.GT.AND P3, PT, R0, 0x40, PT ;  /* 0x000000400000780c */ /* 0x000fe40003f64270 */
        /* <DEDUP_REMOVED lines=46> */
[----:B------:R-:W0:Y:S01]  /*5150*/  LDC R0, c[0x0][0x988] ;  /* 0x00026200ff007b82 */ /* 0x000e220000000800 */
[----:B------:R-:W-:Y:S02]  /*5160*/  FMNMX.FTZ R4, R83, R4, !PT ;  /* 0x0000000453047209 */ /* 0x000fe40007810000 */
[----:B------:R-:W-:Y:S02]  /*5170*/  FSEL R87, R87, -INF , P4 ;  /* 0xff80000057577808 */ /* 0x000fe40002000000 */
[----:B------:R-:W-:-:S04]  /*5180*/  FMNMX.FTZ R4, R35, R4, !PT ;  /* 0x0000000423047209 */ /* 0x000fc80007810000 */
[----:B------:R-:W-:Y:S01]  /*5190*/  FMNMX.FTZ R20, R87, R4, !PT ;  /* 0x0000000457147209 */ /* 0x000fe20007810000 */
[----:B------:R-:W-:Y:S02]  /*51a0*/  WARPGROUP.DEPBAR.LE gsb0, 0x0 ;  /* 0x00008000000079c5 */ /* 0x000fe40000010000 */
[----:B------:R-:W-:Y:S02]  /*51b0*/  WARPGROUP.ARRIVE ;  /* 0x00000000000079c5 */ /* 0x000fe40000000000 */
[----:B------:R-:W1:Y:S04]  /*51c0*/  SHFL.BFLY PT, R165, R20, 0x2, 0x1f ;  /* 0x0c401f0014a57f89 */ /* 0x000e6800000e0000 */
[----:B------:R-:W-:Y:S01]  /*51d0*/  HGMMA.64x128x16.F32 R88, R160, gdesc[UR12].tnspB, R88, gsb0 ;  /* 0x41e0000ca0587df0 */ /* 0x000fe20008000858 */
[----:B------:R-:W-:Y:S01]  /*51e0*/  UIADD3 UR14, UR5, 0x300, URZ ;  /* 0x00000300050e7890 */ /* 0x000fe2000fffe03f */
[----:B------:R-:W-:-:S02]  /*51f0*/  UMOV UR15, 0x40000040 ;  /* 0x40000040000f7882 */ /* 0x000fc40000000000 */
[----:B------:R-:W-:Y:S01]  /*5200*/  UMOV UR5, UR37 ;  /* 0x0000002500057c82 */ /* 0x000fe20008000000 */
[----:B-1----:R-:W-:Y:S02]  /*5210*/  FMNMX.FTZ R26, R20, R165, !PT ;  /* 0x000000a5141a7209 */ /* 0x002fe40007810000 */
[----:B------:R-:W1:Y:S04]  /*5220*/  SHFL.IDX PT, R165, R14, RZ, 0x1c1f ;  /* 0x001c1fff0ea57589 */ /* 0x000e6800000e0000 */
[----:B------:R-:W2:Y:S01]  /*5230*/  SHFL.BFLY PT, R167, R26, 0x1, 0x1f ;  /* 0x0c201f001aa77f89 */ /* 0x000ea200000e0000 */
[----:B-1----:R-:W-:-:S04]  /*5240*/  IADD3 R30, R165, -UR42, R2 ;  /* 0x8000002aa51e7c10 */ /* 0x002fc8000fffe002 */
[C---:B------:R-:W-:Y:S02]  /*5250*/  ISETP.GT.AND P4, PT, R30.reuse, RZ, PT ;  /* 0x000000ff1e00720c */ /* 0x040fe40003f84270 */
[----:B------:R-:W-:Y:S02]  /*5260*/  ISETP.GT.AND P5, PT, R30, 0x1, PT ;  /* 0x000000011e00780c */ /* 0x000fe40003fa4270 */
[----:B------:R-:W-:Y:S02]  /*5270*/  FSEL R2, R24, -INF , P4 ;  /* 0xff80000018027808 */ /* 0x000fe40002000000 */
[----:B------:R-:W-:Y:S02]  /*5280*/  ISETP.GT.AND P4, PT, R30, 0x8, PT ;  /* 0x000000081e00780c */ /* 0x000fe40003f84270 */
[----:B------:R-:W-:Y:S02]  /*5290*/  FSEL R25, R25, -INF , P5 ;  /* 0xff80000019197808 */ /* 0x000fe40002800000 */
[----:B------:R-:W-:-:S02]  /*52a0*/  FMNMX.FTZ R20, R2, R11, !PT ;  /* 0x0000000b02147209 */ /* 0x000fc40007810000 */
[C---:B------:R-:W-:Y:S02]  /*52b0*/  ISETP.GT.AND P5, PT, R30.reuse, 0x9, PT ;  /* 0x000000091e00780c */ /* 0x040fe40003fa4270 */
[----:B------:R-:W-:Y:S02]  /*52c0*/  FMNMX.FTZ R20, R25, R20, !PT ;  /* 0x0000001419147209 */ /* 0x000fe40007810000 */
[----:B------:R-:W-:Y:S02]  /*52d0*/  FSEL R29, R29, -INF , P5 ;  /* 0xff8000001d1d7808 */ /* 0x000fe40002800000 */
[----:B------:R-:W-:Y:S02]  /*52e0*/  ISETP.GT.AND P5, PT, R30, 0x11, PT ;  /* 0x000000111e00780c */ /* 0x000fe40003fa4270 */
[----:B--2---:R-:W-:Y:S02]  /*52f0*/  FMNMX.FTZ R4, R26, R167, !PT ;  /* 0x000000a71a047209 */ /* 0x004fe40007810000 */
[----:B------:R-:W-:-:S02]  /*5300*/  FSEL R33, R33, -INF , P5 ;  /* 0xff80000021217808 */ /* 0x000fc40002800000 */
[----:B------:R-:W-:Y:S01]  /*5310*/  ISETP.GT.AND P5, PT, R30, 0x19, PT ;  /* 0x000000191e00780c */ /* 0x000fe20003fa4270 */
[C---:B0-----:R-:W-:Y:S01]  /*5320*/  FMUL.FTZ R12, R4.reuse, R0 ;  /* 0x00000000040c7220 */ /* 0x041fe20000410000 */
[----:B------:R-:W-:Y:S02]  /*5330*/  FSETP.NEU.FTZ.AND P3, PT, R4, -INF , PT ;  /* 0xff8000000400780b */ /* 0x000fe40003f7d000 */
[----:B------:R-:W-:Y:S02]  /*5340*/  FSEL R37, R37, -INF , P5 ;  /* 0xff80000025257808 */ /* 0x000fe40002800000 */
[----:B------:R-:W-:Y:S02]  /*5350*/  ISETP.GT.AND P5, PT, R30, 0x21, PT ;  /* 0x000000211e00780c */ /* 0x000fe40003fa4270 */
[----:B------:R-:W-:Y:S02]  /*5360*/  FSEL R12, R12, RZ, P3 ;  /* 0x000000ff0c0c7208 */ /* 0x000fe40001800000 */
[----:B------:R-:W-:-:S02]  /*5370*/  FSEL R41, R41, -INF , P5 ;  /* 0xff80000029297808 */ /* 0x000fc40002800000 */
[C---:B------:R-:W-:Y:S01]  /*5380*/  ISETP.GT.AND P5, PT, R30.reuse, 0x29, PT ;  /* 0x000000291e00780c */ /* 0x040fe20003fa4270 */
[-CC-:B------:R-:W-:Y:S01]  /*5390*/  FFMA.FTZ R197, R197, R0.reuse, -R12.reuse ;  /* 0x00000000c5c57223 */ /* 0x180fe2000001080c */
[-CC-:B------:R-:W-:Y:S01]  /*53a0*/  FFMA.FTZ R14, R199, R0.reuse, -R12.reuse ;  /* 0x00000000c70e7223 */ /* 0x180fe2000001080c */
[-CC-:B------:R-:W-:Y:S01]  /*53b0*/  FFMA.FTZ R34, R171, R0.reuse, -R12.reuse ;  /* 0x00000000ab227223 */ /* 0x180fe2000001080c */
[----:B------:R-:W-:Y:S01]  /*53c0*/  FSEL R45, R45, -INF , P5 ;  /* 0xff8000002d2d7808 */ /* 0x000fe20002800000 */
[-CC-:B------:R-:W-:Y:S01]  /*53d0*/  FFMA.FTZ R175, R175, R0.reuse, -R12.reuse ;  /* 0x00000000afaf7223 */ /* 0x180fe2000001080c */
[C---:B------:R-:W-:Y:S01]  /*53e0*/  ISETP.GT.AND P5, PT, R30.reuse, 0x31, PT ;  /* 0x000000311e00780c */ /* 0x040fe20003fa4270 */
[-CC-:B------:R-:W-:Y:S01]  /*53f0*/  FFMA.FTZ R46, R7, R0.reuse, -R12.reuse ;  /* 0x00000000072e7223 */ /* 0x180fe2000001080c */
[-CC-:B------:R-:W-:Y:S01]  /*5400*/  FFMA.FTZ R181, R181, R0.reuse, -R12.reuse ;  /* 0x00000000b5b57223 */ /* 0x180fe2000001080c */
[-CC-:B------:R-:W-:Y:S01]  /*5410*/  FFMA.FTZ R183, R183, R0.reuse, -R12.reuse ;  /* 0x00000000b7b77223 */ /* 0x180fe2000001080c */
[----:B------:R-:W-:Y:S01]  /*5420*/  FSEL R49, R49, -INF , P5 ;  /* 0xff80000031317808 */ /* 0x000fe20002800000 */
[----:B------:R-:W-:Y:S01]  /*5430*/  MUFU.EX2 R14, R14 ;  /* 0x0000000e000e7308 */ /* 0x000fe20000000800 */
[C---:B------:R-:W-:Y:S01]  /*5440*/  ISETP.GT.AND P5, PT, R30.reuse, 0x39, PT ;  /* 0x000000391e00780c */ /* 0x040fe20003fa4270 */
[-CC-:B------:R-:W-:Y:S01]  /*5450*/  FFMA.FTZ R177, R177, R0.reuse, -R12.reuse ;  /* 0x00000000b1b17223 */ /* 0x180fe2000001080c */
[-CC-:B------:R-:W-:Y:S01]  /*5460*/  FFMA.FTZ R179, R179, R0.reuse, -R12.reuse ;  /* 0x00000000b3b37223 */ /* 0x180fe2000001080c */
[-CC-:B------:R-:W-:Y:S01]  /*5470*/  FFMA.FTZ R173, R173, R0.reuse, -R12.reuse ;  /* 0x00000000adad7223 */ /* 0x180fe2000001080c */
[----:B------:R-:W-:Y:S01]  /*5480*/  FSEL R53, R53, -INF , P5 ;  /* 0xff80000035357808 */ /* 0x000fe20002800000 */
[-CC-:B------:R-:W-:Y:S01]  /*5490*/  FFMA.FTZ R51, R51, R0.reuse, -R12.reuse ;  /* 0x0000000033337223 */ /* 0x180fe2000001080c */
[C---:B------:R-:W-:Y:S01]  /*54a0*/  ISETP.GT.AND P5, PT, R30.reuse, 0x41, PT ;  /* 0x000000411e00780c */ /* 0x040fe20003fa4270 */
[----:B------:R-:W-:Y:S01]  /*54b0*/  MUFU.EX2 R181, R181 ;  /* 0x000000b500b57308 */ /* 0x000fe20000000800 */
[-CC-:B------:R-:W-:Y:S01]  /*54c0*/  FFMA.FTZ R27, R27, R0.reuse, -R12.reuse ;  /* 0x000000001b1b7223 */ /* 0x180fe2000001080c */
[-CC-:B------:R-:W-:Y:S01]  /*54d0*/  FFMA.FTZ R15, R15, R0.reuse, -R12.reuse ;  /* 0x000000000f0f7223 */ /* 0x180fe2000001080c */
[----:B------:R-:W-:Y:S01]  /*54e0*/  FSEL R57, R57, -INF , P5 ;  /* 0xff80000039397808 */ /* 0x000fe20002800000 */
[-CC-:B------:R-:W-:Y:S01]  /*54f0*/  FFMA.FTZ R13, R13, R0.reuse, -R12.reuse ;  /* 0x000000000d0d7223 */ /* 0x180fe2000001080c */
[----:B------:R-:W-:Y:S01]  /*5500*/  ISETP.GT.AND P5, PT, R30, 0x49, PT ;  /* 0x000000491e00780c */ /* 0x000fe20003fa4270 */
[-CC-:B------:R-:W-:Y:S01]  /*5510*/  FFMA.FTZ R31, R31, R0.reuse, -R12.reuse ;  /* 0x000000001f1f7223 */ /* 0x180fe2000001080c */
[----:B------:R-:W-:Y:S01]  /*5520*/  FFMA.FTZ R35, R35, R0, -R12 ;  /* 0x0000000023237223 */ /* 0x000fe2000001080c */
[----:B------:R-:W-:Y:S01]  /*5530*/  MUFU.EX2 R183, R183 ;  /* 0x000000b700b77308 */ /* 0x000fe20000000800 */
[----:B------:R-:W-:-:S02]  /*5540*/  FSEL R61, R61, -INF , P5 ;  /* 0xff8000003d3d7808 */ /* 0x000fc40002800000 */
[----:B------:R-:W-:-:S04]  /*5550*/  ISETP.GT.AND P5, PT, R30, 0x51, PT ;  /* 0x000000511e00780c */ /* 0x000fc80003fa4270 */
[----:B------:R-:W-:Y:S01]  /*5560*/  FSEL R65, R65, -INF , P5 ;  /* 0xff80000041417808 */ /* 0x000fe20002800000 */
[----:B------:R-:W-:Y:S01]  /*5570*/  MUFU.EX2 R177, R177 ;  /* 0x000000b100b17308 */ /* 0x000fe20000000800 */
[----:B------:R-:W-:-:S04]  /*5580*/  ISETP.GT.AND P5, PT, R30, 0x59, PT ;  /* 0x000000591e00780c */ /* 0x000fc80003fa4270 */
[----:B------:R-:W-:Y:S02]  /*5590*/  FSEL R69, R69, -INF , P5 ;  /* 0xff80000045457808 */ /* 0x000fe40002800000 */
[C---:B------:R-:W-:Y:S01]  /*55a0*/  ISETP.GT.AND P5, PT, R30.reuse, 0x61, PT ;  /* 0x000000611e00780c */ /* 0x040fe20003fa4270 */
[----:B------:R-:W-:Y:S03]  /*55b0*/  MUFU.EX2 R179, R179 ;  /* 0x000000b300b37308 */ /* 0x000fe60000000800 */
[----:B------:R-:W-:Y:S02]  /*55c0*/  FSEL R73, R73, -INF , P5 ;  /* 0xff80000049497808 */ /* 0x000fe40002800000 */
[----:B------:R-:W-:-:S03]  /*55d0*/  ISETP.GT.AND P5, PT, R30, 0x69, PT ;  /* 0x000000691e00780c */ /* 0x000fc60003fa4270 */
[----:B------:R-:W-:Y:S01]  /*55e0*/  MUFU.EX2 R173, R173 ;  /* 0x000000ad00ad7308 */ /* 0x000fe20000000800 */
[----:B------:R-:W-:Y:S02]  /*55f0*/  FSEL R77, R77, -INF , P5 ;  /* 0xff8000004d4d7808 */ /* 0x000fe40002800000 */
[----:B------:R-:W-:Y:S01]  /*5600*/  ISETP.GT.AND P5, PT, R30, 0x71, PT ;  /* 0x000000711e00780c */ /* 0x000fe20003fa4270 */
[----:B------:R-:W-:Y:S02]  /*5610*/  WARPGROUP.DEPBAR.LE gsb0, 0x0 ;  /* 0x00008000000079c5 */ /* 0x000fe40000010000 */
[----:B------:R-:W-:Y:S01]  /*5620*/  FSEL R161, R28, -INF , P4 ;  /* 0xff8000001ca17808 */ /* 0x000fe20002000000 */
[----:B------:R-:W-:Y:S01]  /*5630*/  FFMA.FTZ R28, R195, R0, -R12 ;  /* 0x00000000c31c7223 */ /* 0x000fe2000001080c */
[----:B------:R-:W-:Y:S01]  /*5640*/  ISETP.GT.AND P4, PT, R30, 0x10, PT ;  /* 0x000000101e00780c */ /* 0x000fe20003f84270 */
[----:B------:R-:W-:Y:S01]  /*5650*/  WARPGROUP.ARRIVE ;  /* 0x00000000000079c5 */ /* 0x000fe20000000000 */
[----:B------:R-:W-:Y:S01]  /*5660*/  FMNMX.FTZ R20, R161, R20, !PT ;  /* 0x00000014a1147209 */ /* 0x000fe20007810000 */
[----:B------:R-:W-:Y:S01]  /*5670*/  MUFU.EX2 R27, R27 ;  /* 0x0000001b001b7308 */ /* 0x000fe20000000800 */
[----:B------:R-:W-:-:S02]  /*5680*/  FSEL R163, R32, -INF , P4 ;  /* 0xff80000020a37808 */ /* 0x000fc40002000000 */
[----:B------:R-:W-:Y:S01]  /*5690*/  FMNMX.FTZ R20, R29, R20, !PT ;  /* 0x000000141d147209 */ /* 0x000fe20007810000 */
[----:B------:R-:W-:Y:S01]  /*56a0*/  HGMMA.64x128x16.F32 R88, R156, gdesc[UR12].tnspB, R88, gsb0 ;  /* 0x41e0000c9c587df0 */ /* 0x000fe20008000858 */
[----:B------:R-:W-:Y:S02]  /*56b0*/  ISETP.GT.AND P4, PT, R30, 0x18, PT ;  /* 0x000000181e00780c */ /* 0x000fe40003f84270 */
[----:B------:R-:W-:Y:S01]  /*56c0*/  FMNMX.FTZ R24, R163, R20, !PT ;  /* 0x00000014a3187209 */ /* 0x000fe20007810000 */
[----:B------:R-:W-:Y:S01]  /*56d0*/  MUFU.EX2 R15, R15 ;  /* 0x0000000f000f7308 */ /* 0x000fe20000000800 */
[----:B------:R-:W-:Y:S01]  /*56e0*/  FSEL R165, R36, -INF , P4 ;  /* 0xff80000024a57808 */ /* 0x000fe20002000000 */
[----:B------:R-:W-:Y:S01]  /*56f0*/  FFMA.FTZ R36, R47, R0, -R12 ;  /* 0x000000002f247223 */ /* 0x000fe2000001080c */
[----:B------:R-:W-:Y:S02]  /*5700*/  FMNMX.FTZ R24, R33, R24, !PT ;  /* 0x0000001821187209 */ /* 0x000fe40007810000 */
[----:B------:R-:W-:-:S02]  /*5710*/  ISETP.GT.AND P4, PT, R30, 0x20, PT ;  /* 0x000000201e00780c */ /* 0x000fc40003f84270 */
[----:B------:R-:W-:Y:S01]  /*5720*/  FMNMX.FTZ R24, R165, R24, !PT ;  /* 0x00000018a5187209 */ /* 0x000fe20007810000 */
[----:B------:R0:W-:Y:S01]  /*5730*/  MUFU.EX2 R20, R197 ;  /* 0x000000c500147308 */ /* 0x0001e20000000800 */
[----:B------:R-:W-:Y:S01]  /*5740*/  FSEL R167, R40, -INF , P4 ;  /* 0xff80000028a77808 */ /* 0x000fe20002000000 */
[--C-:B------:R-:W-:Y:S01]  /*5750*/  FFMA.FTZ R40, R39, R0, -R12.reuse ;  /* 0x0000000027287223 */ /* 0x100fe2000001080c */
[----:B------:R-:W-:Y:S01]  /*5760*/  FMNMX.FTZ R24, R37, R24, !PT ;  /* 0x0000001825187209 */ /* 0x000fe20007810000 */
[--C-:B------:R-:W-:Y:S01]  /*5770*/  FFMA.FTZ R39, R55, R0, -R12.reuse ;  /* 0x0000000037277223 */ /* 0x100fe2000001080c */
[----:B------:R-:W-:Y:S02]  /*5780*/  ISETP.GT.AND P4, PT, R30, 0x28, PT ;  /* 0x000000281e00780c */ /* 0x000fe40003f84270 */
[----:B------:R-:W-:Y:S01]  /*5790*/  FMNMX.FTZ R26, R167, R24, !PT ;  /* 0x00000018a71a7209 */ /* 0x000fe20007810000 */
[----:B------:R-:W-:Y:S01]  /*57a0*/  MUFU.EX2 R13, R13 ;  /* 0x0000000d000d7308 */ /* 0x000fe20000000800 */
[----:B------:R-:W-:Y:S01]  /*57b0*/  FSEL R195, R44, -INF , P4 ;  /* 0xff8000002cc37808 */ /* 0x000fe20002000000 */
[----:B------:R-:W-:Y:S01]  /*57c0*/  FFMA.FTZ R44, R75, R0, -R12 ;  /* 0x000000004b2c7223 */ /* 0x000fe2000001080c */
[----:B------:R-:W-:-:S02]  /*57d0*/  FMNMX.FTZ R26, R41, R26, !PT ;  /* 0x0000001a291a7209 */ /* 0x000fc40007810000 */
[----:B------:R-:W-:Y:S02]  /*57e0*/  ISETP.GT.AND P4, PT, R30, 0x30, PT ;  /* 0x000000301e00780c */ /* 0x000fe40003f84270 */
[----:B------:R-:W-:Y:S01]  /*57f0*/  FMNMX.FTZ R26, R195, R26, !PT ;  /* 0x0000001ac31a7209 */ /* 0x000fe20007810000 */
[----:B------:R1:W-:Y:S01]  /*5800*/  MUFU.EX2 R24, R28 ;  /* 0x0000001c00187308 */ /* 0x0003e20000000800 */
[----:B0-----:R-:W-:Y:S02]  /*5810*/  FSEL R197, R48, -INF , P4 ;  /* 0xff80000030c57808 */ /* 0x001fe40002000000 */
[----:B------:R-:W-:Y:S02]  /*5820*/  FMNMX.FTZ R26, R45, R26, !PT ;  /* 0x0000001a2d1a7209 */ /* 0x000fe40007810000 */
[----:B------:R-:W-:Y:S02]  /*5830*/  ISETP.GT.AND P4, PT, R30, 0x38, PT ;  /* 0x000000381e00780c */ /* 0x000fe40003f84270 */
[----:B------:R-:W-:Y:S01]  /*5840*/  FSEL R81, R81, -INF , P5 ;  /* 0xff80000051517808 */ /* 0x000fe20002800000 */
[----:B------:R-:W-:Y:S01]  /*5850*/  MUFU.EX2 R39, R39 ;  /* 0x0000002700277308 */ /* 0x000fe20000000800 */
[----:B-1----:R-:W-:-:S02]  /*5860*/  FMNMX.FTZ R28, R197, R26, !PT ;  /* 0x0000001ac51c7209 */ /* 0x002fc40007810000 */
[----:B------:R-:W-:Y:S02]  /*5870*/  FSEL R199, R52, -INF , P4 ;  /* 0xff80000034c77808 */ /* 0x000fe40002000000 */
[----:B------:R-:W-:Y:S02]  /*5880*/  FMNMX.FTZ R28, R49, R28, !PT ;  /* 0x0000001c311c7209 */ /* 0x000fe40007810000 */
[----:B------:R-:W-:Y:S01]  /*5890*/  ISETP.GT.AND P4, PT, R30, 0x40, PT ;  /* 0x000000401e00780c */ /* 0x000fe20003f84270 */
[----:B------:R0:W-:Y:S01]  /*58a0*/  MUFU.EX2 R26, R175 ;  /* 0x000000af001a7308 */ /* 0x0001e20000000800 */
[----:B------:R-:W-:Y:S02]  /*58b0*/  FMNMX.FTZ R28, R199, R28, !PT ;  /* 0x0000001cc71c7209 */ /* 0x000fe40007810000 */
[----:B------:R-:W-:Y:S02]  /*58c0*/  FSEL R201, R56, -INF , P4 ;  /* 0xff80000038c97808 */ /* 0x000fe40002000000 */
[----:B------:R-:W-:-:S02]  /*58d0*/  FMNMX.FTZ R28, R53, R28, !PT ;  /* 0x0000001c351c7209 */ /* 0x000fc40007810000 */
[----:B------:R-:W-:Y:S01]  /*58e0*/  ISETP.GT.AND P4, PT, R30, 0x48, PT ;  /* 0x000000481e00780c */ /* 0x000fe20003f84270 */
[----:B------:R-:W1:Y:S01]  /*58f0*/  MUFU.EX2 R44, R44 ;  /* 0x0000002c002c7308 */ /* 0x000e620000000800 */
[----:B------:R-:W-:Y:S01]  /*5900*/  FMNMX.FTZ R32, R201, R28, !PT ;  /* 0x0000001cc9207209 */ /* 0x000fe20007810000 */
[-CC-:B0-----:R-:W-:Y:S01]  /*5910*/  FFMA.FTZ R175, R169, R0.reuse, -R12.reuse ;  /* 0x00000000a9af7223 */ /* 0x181fe2000001080c */
[----:B------:R-:W-:Y:S01]  /*5920*/  FSEL R171, R60, -INF , P4 ;  /* 0xff8000003cab7808 */ /* 0x000fe20002000000 */
[----:B------:R-:W-:Y:S01]  /*5930*/  FFMA.FTZ R169, R43, R0, -R12 ;  /* 0x000000002ba97223 */ /* 0x000fe2000001080c */
[----:B------:R-:W-:Y:S02]  /*5940*/  FMNMX.FTZ R32, R57, R32, !PT ;  /* 0x0000002039207209 */ /* 0x000fe40007810000 */
[----:B------:R-:W-:Y:S01]  /*5950*/  ISETP.GT.AND P4, PT, R30, 0x50, PT ;  /* 0x000000501e00780c */ /* 0x000fe20003f84270 */
[----:B------:R0:W-:Y:S01]  /*5960*/  MUFU.EX2 R28, R34 ;  /* 0x00000022001c7308 */ /* 0x0001e20000000800 */
[----:B------:R-:W-:-:S02]  /*5970*/  FMNMX.FTZ R32, R171, R32, !PT ;  /* 0x00000020ab207209 */ /* 0x000fc40007810000 */
[----:B------:R-:W-:Y:S02]  /*5980*/  FSEL R203, R64, -INF , P4 ;  /* 0xff80000040cb7808 */ /* 0x000fe40002000000 */
[----:B------:R-:W-:Y:S02]  /*5990*/  FMNMX.FTZ R32, R61, R32, !PT ;  /* 0x000000203d207209 */ /* 0x000fe40007810000 */
[----:B------:R-:W-:Y:S01]  /*59a0*/  ISETP.GT.AND P4, PT, R30, 0x58, PT ;  /* 0x000000581e00780c */ /* 0x000fe20003f84270 */
[----:B------:R-:W-:Y:S01]  /*59b0*/  MUFU.EX2 R175, R175 ;  /* 0x000000af00af7308 */ /* 0x000fe20000000800 */
[----:B0-----:R-:W-:Y:S02]  /*59c0*/  FMNMX.FTZ R34, R203, R32, !PT ;  /* 0x00000020cb227209 */ /* 0x001fe40007810000 */
[----:B------:R-:W-:Y:S02]  /*59d0*/  FSEL R47, R68, -INF , P4 ;  /* 0xff800000442f7808 */ /* 0x000fe40002000000 */
[----:B------:R-:W-:-:S02]  /*59e0*/  FMNMX.FTZ R34, R65, R34, !PT ;  /* 0x0000002241227209 */ /* 0x000fc40007810000 */
[----:B------:R-:W-:Y:S01]  /*59f0*/  ISETP.GT.AND P4, PT, R30, 0x60, PT ;  /* 0x000000601e00780c */ /* 0x000fe20003f84270 */
[----:B------:R0:W-:Y:S01]  /*5a00*/  MUFU.EX2 R32, R36 ;  /* 0x0000002400207308 */ /* 0x0001e20000000800 */
[----:B------:R-:W-:Y:S02]  /*5a10*/  FMNMX.FTZ R34, R47, R34, !PT ;  /* 0x000000222f227209 */ /* 0x000fe40007810000 */
[----:B------:R-:W-:Y:S02]  /*5a20*/  FSEL R43, R72, -INF , P4 ;  /* 0xff800000482b7808 */ /* 0x000fe40002000000 */
[----:B------:R-:W-:Y:S02]  /*5a30*/  FMNMX.FTZ R34, R69, R34, !PT ;  /* 0x0000002245227209 */ /* 0x000fe40007810000 */
[----:B------:R-:W-:Y:S01]  /*5a40*/  ISETP.GT.AND P4, PT, R30, 0x68, PT ;  /* 0x000000681e00780c */ /* 0x000fe20003f84270 */
[----:B------:R-:W-:Y:S01]  /*5a50*/  MUFU.EX2 R169, R169 ;  /* 0x000000a900a97308 */ /* 0x000fe20000000800 */
[----:B0-----:R-:W-:-:S02]  /*5a60*/  FMNMX.FTZ R36, R43, R34, !PT ;  /* 0x000000222b247209 */ /* 0x001fc40007810000 */
[----:B------:R-:W-:Y:S02]  /*5a70*/  FSEL R205, R76, -INF , P4 ;  /* 0xff8000004ccd7808 */ /* 0x000fe40002000000 */
[----:B------:R-:W-:Y:S02]  /*5a80*/  FMNMX.FTZ R36, R73, R36, !PT ;  /* 0x0000002449247209 */ /* 0x000fe40007810000 */
[----:B------:R-:W-:Y:S01]  /*5a90*/  ISETP.GT.AND P4, PT, R30, 0x70, PT ;  /* 0x000000701e00780c */ /* 0x000fe20003f84270 */
[----:B------:R0:W-:Y:S01]  /*5aa0*/  MUFU.EX2 R34, R51 ;  /* 0x0000003300227308 */ /* 0x0001e20000000800 */
[----:B------:R-:W-:Y:S02]  /*5ab0*/  FMNMX.FTZ R38, R205, R36, !PT ;  /* 0x00000024cd267209 */ /* 0x000fe40007810000 */
[----:B------:R-:W-:Y:S02]  /*5ac0*/  FSEL R207, R80, -INF , P4 ;  /* 0xff80000050cf7808 */ /* 0x000fe40002000000 */
[----:B------:R-:W-:-:S02]  /*5ad0*/  FMNMX.FTZ R38, R77, R38, !PT ;  /* 0x000000264d267209 */ /* 0x000fc40007810000 */
[C---:B------:R-:W-:Y:S01]  /*5ae0*/  ISETP.GT.AND P4, PT, R30.reuse, 0x78, PT ;  /* 0x000000781e00780c */ /* 0x040fe20003f84270 */
[----:B------:R2:W-:Y:S01]  /*5af0*/  MUFU.EX2 R36, R40 ;  /* 0x0000002800247308 */ /* 0x0005e20000000800 */
[----:B------:R-:W-:Y:S01]  /*5b00*/  FMNMX.FTZ R38, R207, R38, !PT ;  /* 0x00000026cf267209 */ /* 0x000fe20007810000 */
[-CC-:B0-----:R-:W-:Y:S01]  /*5b10*/  FFMA.FTZ R51, R63, R0.reuse, -R12.reuse ;  /* 0x000000003f337223 */ /* 0x181fe2000001080c */
[----:B------:R-:W-:Y:S01]  /*5b20*/  ISETP.GT.AND P5, PT, R30, 0x79, PT ;  /* 0x000000791e00780c */ /* 0x000fe20003fa4270 */
[-CC-:B------:R-:W-:Y:S01]  /*5b30*/  FFMA.FTZ R30, R21, R0.reuse, -R12.reuse ;  /* 0x00000000151e7223 */ /* 0x180fe2000001080c */
[----:B------:R-:W-:Y:S01]  /*5b40*/  FSEL R209, R84, -INF , P4 ;  /* 0xff80000054d17808 */ /* 0x000fe20002000000 */
[--C-:B------:R-:W-:Y:S01]  /*5b50*/  FFMA.FTZ R21, R3, R0, -R12.reuse ;  /* 0x0000000003157223 */ /* 0x100fe2000001080c */
[----:B------:R-:W-:Y:S01]  /*5b60*/  FMNMX.FTZ R38, R81, R38, !PT ;  /* 0x0000002651267209 */ /* 0x000fe20007810000 */
[----:B------:R-:W-:Y:S01]  /*5b70*/  MUFU.EX2 R51, R51 ;  /* 0x0000003300337308 */ /* 0x000fe20000000800 */
[----:B------:R-:W-:Y:S01]  /*5b80*/  FSEL R85, R85, -INF , P5 ;  /* 0xff80000055557808 */ /* 0x000fe20002800000 */
[----:B--2---:R-:W-:Y:S01]  /*5b90*/  FFMA.FTZ R40, R59, R0, -R12 ;  /* 0x000000003b287223 */ /* 0x004fe2000001080c */
[----:B------:R-:W-:-:S04]  /*5ba0*/  FMNMX.FTZ R38, R209, R38, !PT ;  /* 0x00000026d1267209 */ /* 0x000fc80007810000 */
[----:B------:R-:W-:Y:S01]  /*5bb0*/  FMNMX.FTZ R42, R85, R38, !PT ;  /* 0x00000026552a7209 */ /* 0x000fe20007810000 */
[----:B------:R-:W-:Y:S01]  /*5bc0*/  MUFU.EX2 R40, R40 ;  /* 0x0000002800287308 */ /* 0x000fe20000000800 */
[----:B------:R-:W-:-:S03]  /*5bd0*/  FFMA.FTZ R38, R67, R0, -R12 ;  /* 0x0000000043267223 */ /* 0x000fc6000001080c */
[----:B------:R-:W0:Y:S04]  /*5be0*/  SHFL.BFLY PT, R55, R42, 0x2, 0x1f ;  /* 0x0c401f002a377f89 */ /* 0x000e2800000e0000 */
[----:B------:R-:W-:Y:S08]  /*5bf0*/  MUFU.EX2 R30, R30 ;  /* 0x0000001e001e7308 */ /* 0x000ff00000000800 */
[----:B------:R-:W-:Y:S08]  /*5c00*/  MUFU.EX2 R21, R21 ;  /* 0x0000001500157308 */ /* 0x000ff00000000800 */
[----:B------:R-:W-:Y:S01]  /*5c10*/  MUFU.EX2 R38, R38 ;  /* 0x0000002600267308 */ /* 0x000fe20000000800 */
[----:B------:R-:W-:-:S02]  /*5c20*/  WARPGROUP.DEPBAR.LE gsb0, 0x0 ;  /* 0x00008000000079c5 */ /* 0x000fc40000010000 */
[----:B0-----:R-:W-:Y:S01]  /*5c30*/  FMNMX.FTZ R3, R42, R55, !PT ;  /* 0x000000372a037209 */ /* 0x001fe20007810000 */
[----:B------:R-:W-:Y:S01]  /*5c40*/  WARPGROUP.ARRIVE ;  /* 0x00000000000079c5 */ /* 0x000fe20000000000 */
[-CC-:B------:R-:W-:Y:S01]  /*5c50*/  FFMA.FTZ R42, R71, R0.reuse, -R12.reuse ;  /* 0x00000000472a7223 */ /* 0x180fe2000001080c */
[----:B------:R-:W-:Y:S02]  /*5c60*/  FFMA.FTZ R55, R79, R0, -R12 ;  /* 0x000000004f377223 */ /* 0x000fe4000001080c */
[----:B------:R-:W-:Y:S01]  /*5c70*/  MUFU.EX2 R46, R46 ;  /* 0x0000002e002e7308 */ /* 0x000fe20000000800 */
[----:B------:R-:W0:Y:S01]  /*5c80*/  SHFL.BFLY PT, R48, R3, 0x1, 0x1f ;  /* 0x0c201f0003307f89 */ /* 0x000e2200000e0000 */
[----:B-1----:R-:W-:-:S06]  /*5c90*/  F2FP.F16.F32.PACK_AB R157, R44, R13 ;  /* 0x0000000d2c9d723e */ /* 0x002fcc00000000ff */
[----:B------:R-:W-:Y:S08]  /*5ca0*/  MUFU.EX2 R42, R42 ;  /* 0x0000002a002a7308 */ /* 0x000ff00000000800 */
[----:B------:R-:W-:Y:S08]  /*5cb0*/  MUFU.EX2 R55, R55 ;  /* 0x0000003700377308 */ /* 0x000ff00000000800 */
[----:B------:R-:W-:Y:S01]  /*5cc0*/  MUFU.EX2 R31, R31 ;  /* 0x0000001f001f7308 */ /* 0x000fe20000000800 */
[----:B0-----:R-:W-:Y:S01]  /*5cd0*/  FMNMX.FTZ R7, R3, R48, !PT ;  /* 0x0000003003077209 */ /* 0x001fe20007810000 */
[-CC-:B------:R-:W-:Y:S01]  /*5ce0*/  FFMA.FTZ R48, R83, R0.reuse, -R12.reuse ;  /* 0x0000000053307223 */ /* 0x180fe2000001080c */
[----:B------:R-:W-:Y:S01]  /*5cf0*/  FSEL R3, R4, RZ, P3 ;  /* 0x000000ff04037208 */ /* 0x000fe20001800000 */
[-C--:B------:R-:W-:Y:S01]  /*5d00*/  FFMA.FTZ R12, R87, R0.reuse, -R12 ;  /* 0x00000000570c7223 */ /* 0x080fe2000001080c */
[C---:B------:R-:W-:Y:S01]  /*5d10*/  FSETP.NEU.FTZ.AND P4, PT, R7.reuse, -INF , PT ;  /* 0xff8000000700780b */ /* 0x040fe20003f9d000 */
[-C--:B------:R-:W-:Y:S01]  /*5d20*/  FMUL.FTZ R50, R7, R0.reuse ;  /* 0x0000000007327220 */ /* 0x080fe20000410000 */
[----:B------:R-:W-:Y:S01]  /*5d30*/  PLOP3.LUT P3, PT, PT, PT, UP1, 0x80, 0x0 ;  /* 0x000000000000781c */ /* 0x000fe20003f6f018 */
[----:B------:R-:W-:Y:S01]  /*5d40*/  FADD.FTZ R3, -R3, R10 ;  /* 0x0000000a03037221 */ /* 0x000fe20000010100 */
[----:B------:R-:W-:Y:S01]  /*5d50*/  IMAD.U32 R10, RZ, RZ, UR7 ;  /* 0x00000007ff0a7e24 */ /* 0x000fe2000f8e00ff */
[----:B------:R-:W-:Y:S01]  /*5d60*/  UMOV UR7, 0x40000040 ;  /* 0x4000004000077882 */ /* 0x000fe20000000000 */
[----:B------:R-:W-:Y:S01]  /*5d70*/  FSEL R50, R50, RZ, P4 ;  /* 0x000000ff32327208 */ /* 0x000fe20002000000 */
[----:B------:R-:W-:Y:S01]  /*5d80*/  HGMMA.64x128x16.F32 R88, R152, gdesc[UR4].tnspB, R88, gsb0 ;  /* 0x41e0000498587df0 */ /* 0x000fe20008000858 */
[-C--:B------:R-:W-:Y:S01]  /*5d90*/  FMUL.FTZ R52, R3, R0.reuse ;  /* 0x0000000003347220 */ /* 0x080fe20000410000 */
[----:B------:R-:W-:Y:S01]  /*5da0*/  @!P1 VIADD R10, R10, 0x34840 ;  /* 0x000348400a0a9836 */ /* 0x000fe20000000000 */
[----:B------:R-:W-:Y:S01]  /*5db0*/  MUFU.EX2 R48, R48 ;  /* 0x0000003000307308 */ /* 0x000fe20000000800 */
[-CC-:B------:R-:W-:Y:S01]  /*5dc0*/  FFMA.FTZ R180, R2, R0.reuse, -R50.reuse ;  /* 0x0000000002b47223 */ /* 0x180fe20000010832 */
[----:B------:R-:W-:Y:S01]  /*5dd0*/  FSEL R2, R7, RZ, P4 ;  /* 0x000000ff07027208 */ /* 0x000fe20002000000 */
[-CC-:B------:R-:W-:Y:S01]  /*5de0*/  FFMA.FTZ R25, R25, R0.reuse, -R50.reuse ;  /* 0x0000000019197223 */ /* 0x180fe20000010832 */
[-CC-:B------:R-:W-:Y:S01]  /*5df0*/  FFMA.FTZ R182, R161, R0.reuse, -R50.reuse ;  /* 0x00000000a1b67223 */ /* 0x180fe20000010832 */
[-CC-:B------:R-:W-:Y:S01]  /*5e00*/  FFMA.FTZ R29, R29, R0.reuse, -R50.reuse ;  /* 0x000000001d1d7223 */ /* 0x180fe20000010832 */
[-CC-:B------:R-:W-:Y:S01]  /*5e10*/  FFMA.FTZ R176, R163, R0.reuse, -R50.reuse ;  /* 0x00000000a3b07223 */ /* 0x180fe20000010832 */
[----:B------:R-:W-:Y:S01]  /*5e20*/  FADD.FTZ R3, -R2, R11 ;  /* 0x0000000b02037221 */ /* 0x000fe20000010100 */
[----:B------:R-:W-:Y:S01]  /*5e30*/  MUFU.EX2 R180, R180 ;  /* 0x000000b400b47308 */ /* 0x000fe20000000800 */
[-CC-:B------:R-:W-:Y:S01]  /*5e40*/  FFMA.FTZ R33, R33, R0.reuse, -R50.reuse ;  /* 0x0000000021217223 */ /* 0x180fe20000010832 */
[-CC-:B------:R-:W-:Y:S01]  /*5e50*/  FFMA.FTZ R11, R57, R0.reuse, -R50.reuse ;  /* 0x00000000390b7223 */ /* 0x180fe20000010832 */
[-C--:B------:R-:W-:Y:S01]  /*5e60*/  FMUL.FTZ R3, R3, R0.reuse ;  /* 0x0000000003037220 */ /* 0x080fe20000410000 */
[-C--:B------:R-:W-:Y:S01]  /*5e70*/  FFMA.FTZ R178, R165, R0.reuse, -R50 ;  /* 0x00000000a5b27223 */ /* 0x080fe20000010832 */
[----:B------:R-:W-:Y:S01]  /*5e80*/  @!P1 PRMT R10, RZ, 0x654, R10 ;  /* 0x00000654ff0a9816 */ /* 0x000fe2000000000a */
        /* <DEDUP_REMOVED lines=19> */
[----:B0-----:R-:W-:Y:S01]  /*5fc0*/  FFMA.FTZ R57, R2, R5, R181 ;  /* 0x0000000502397223 */ /* 0x001fe200000100b5 */
[-CC-:B------:R-:W-:Y:S01]  /*5fd0*/  FFMA.FTZ R43, R43, R0.reuse, -R50.reuse ;  /* 0x000000002b2b7223 */ /* 0x180fe20000010832 */
[-CC-:B------:R-:W-:Y:S01]  /*5fe0*/  FFMA.FTZ R73, R73, R0.reuse, -R50.reuse ;  /* 0x0000000049497223 */ /* 0x180fe20000010832 */
[-CC-:B------:R-:W-:Y:S01]  /*5ff0*/  FFMA.FTZ R205, R205, R0.reuse, -R50.reuse ;  /* 0x00000000cdcd7223 */ /* 0x180fe20000010832 */
[-CC-:B------:R-:W-:Y:S01]  /*6000*/  FFMA.FTZ R77, R77, R0.reuse, -R50.reuse ;  /* 0x000000004d4d7223 */ /* 0x180fe20000010832 */
[-CC-:B------:R-:W-:Y:S01]  /*6010*/  FFMA.FTZ R207, R207, R0.reuse, -R50.reuse ;  /* 0x00000000cfcf7223 */ /* 0x180fe20000010832 */
[----:B------:R-:W-:Y:S01]  /*6020*/  FFMA.FTZ R81, R81, R0, -R50 ;  /* 0x0000000051517223 */ /* 0x000fe20000010832 */
[----:B------:R-:W0:Y:S01]  /*6030*/  MUFU.EX2 R182, R182 ;  /* 0x000000b600b67308 */ /* 0x000e220000000800 */
[----:B-1----:R-:W-:Y:S01]  /*6040*/  FFMA.FTZ R6, R3, R6, R180 ;  /* 0x0000000603067223 */ /* 0x002fe200000100b4 */
[-CC-:B------:R-:W-:Y:S01]  /*6050*/  FFMA.FTZ R209, R209, R0.reuse, -R50.reuse ;  /* 0x00000000d1d17223 */ /* 0x180fe20000010832 */
[----:B------:R-:W-:Y:S01]  /*6060*/  FFMA.FTZ R50, R85, R0, -R50 ;  /* 0x0000000055327223 */ /* 0x000fe20000010832 */
[----:B------:R-:W-:Y:S01]  /*6070*/  @!P1 VIADD R52, R54, 0x34860 ;  /* 0x0003486036349836 */ /* 0x000fe20000000000 */
[----:B------:R-:W-:Y:S01]  /*6080*/  UMOV UR6, UR36 ;  /* 0x0000002400067c82 */ /* 0x000fe20008000000 */
[----:B------:R-:W-:-:S02]  /*6090*/  F2FP.F16.F32.PACK_AB R181, R14, R181 ;  /* 0x000000b50eb5723e */ /* 0x000fc400000000ff */
[----:B------:R-:W1:Y:S01]  /*60a0*/  MUFU.EX2 R29, R29 ;  /* 0x0000001d001d7308 */ /* 0x000e620000000800 */
[C---:B--2---:R-:W-:Y:S01]  /*60b0*/  FADD.FTZ R59, R25.reuse, R6 ;  /* 0x00000006193b7221 */ /* 0x044fe20000010000 */
[----:B------:R-:W-:Y:S01]  /*60c0*/  FADD.FTZ R6, R14, R57 ;  /* 0x000000390e067221 */ /* 0x000fe20000010000 */
[----:B------:R-:W-:Y:S02]  /*60d0*/  F2FP.F16.F32.PACK_AB R180, R25, R180 ;  /* 0x000000b419b4723e */ /* 0x000fe400000000ff */
[----:B------:R-:W-:Y:S01]  /*60e0*/  @!P1 PRMT R52, RZ, 0x654, R52 ;  /* 0x00000654ff349816 */ /* 0x000fe20000000034 */
[----:B------:R-:W-:Y:S01]  /*60f0*/  FADD.FTZ R57, R183, R6 ;  /* 0x00000006b7397221 */ /* 0x000fe20000010000 */
[C---:B------:R-:W-:Y:S01]  /*6100*/  F2FP.F16.F32.PACK_AB R183, R20.reuse, R183 ;  /* 0x000000b714b7723e */ /* 0x040fe200000000ff */
[----:B------:R-:W2:Y:S01]  /*6110*/  MUFU.EX2 R176, R176 ;  /* 0x000000b000b07308 */ /* 0x000ea20000000800 */
[----:B------:R-:W-:Y:S01]  /*6120*/  F2FP.F16.F32.PACK_AB R171, R39, R36 ;  /* 0x0000002427ab723e */ /* 0x000fe200000000ff */
[----:B------:R-:W-:Y:S01]  /*6130*/  FADD.FTZ R6, R20, R57 ;  /* 0x0000003914067221 */ /* 0x000fe20000010000 */
[----:B------:R-:W-:-:S02]  /*6140*/  F2FP.F16.F32.PACK_AB R165, R40, R27 ;  /* 0x0000001b28a5723e */ /* 0x000fc400000000ff */
[----:B------:R-:W-:Y:S01]  /*6150*/  F2FP.F16.F32.PACK_AB R167, R51, R30 ;  /* 0x0000001e33a7723e */ /* 0x000fe200000000ff */
[----:B------:R-:W-:Y:S01]  /*6160*/  FADD.FTZ R57, R177, R6 ;  /* 0x00000006b1397221 */ /* 0x000fe20000010000 */
[----:B------:R-:W-:Y:S01]  /*6170*/  F2FP.F16.F32.PACK_AB R177, R24, R177 ;  /* 0x000000b118b1723e */ /* 0x000fe200000000ff */
[----:B------:R-:W3:Y:S01]  /*6180*/  MUFU.EX2 R33, R33 ;  /* 0x0000002100217308 */ /* 0x000ee20000000800 */
[----:B------:R-:W-:Y:S01]  /*6190*/  F2FP.F16.F32.PACK_AB R161, R38, R21 ;  /* 0x0000001526a1723e */ /* 0x000fe200000000ff */
[----:B------:R-:W-:Y:S01]  /*61a0*/  FADD.FTZ R6, R24, R57 ;  /* 0x0000003918067221 */ /* 0x000fe20000010000 */
[----:B------:R-:W-:Y:S02]  /*61b0*/  F2FP.F16.F32.PACK_AB R163, R42, R15 ;  /* 0x0000000f2aa3723e */ /* 0x000fe400000000ff */
[----:B------:R-:W-:Y:S01]  /*61c0*/  F2FP.F16.F32.PACK_AB R159, R55, R46 ;  /* 0x0000002e379f723e */ /* 0x000fe200000000ff */
[----:B------:R-:W-:Y:S01]  /*61d0*/  FADD.FTZ R57, R179, R6 ;  /* 0x00000006b3397221 */ /* 0x000fe20000010000 */
[C---:B------:R-:W-:Y:S01]  /*61e0*/  F2FP.F16.F32.PACK_AB R179, R26.reuse, R179 ;  /* 0x000000b31ab3723e */ /* 0x040fe200000000ff */
[----:B------:R-:W4:Y:S02]  /*61f0*/  MUFU.EX2 R178, R178 ;  /* 0x000000b200b27308 */ /* 0x000f240000000800 */
[----:B------:R-:W-:-:S04]  /*6200*/  FADD.FTZ R6, R26, R57 ;  /* 0x000000391a067221 */ /* 0x000fc80000010000 */
[----:B------:R-:W-:Y:S01]  /*6210*/  FADD.FTZ R57, R173, R6 ;  /* 0x00000006ad397221 */ /* 0x000fe20000010000 */
[C---:B------:R-:W-:Y:S01]  /*6220*/  F2FP.F16.F32.PACK_AB R173, R28.reuse, R173 ;  /* 0x000000ad1cad723e */ /* 0x040fe200000000ff */
[----:B------:R-:W5:Y:S02]  /*6230*/  MUFU.EX2 R37, R37 ;  /* 0x0000002500257308 */ /* 0x000f640000000800 */
[----:B------:R-:W-:-:S06]  /*6240*/  FADD.FTZ R6, R28, R57 ;  /* 0x000000391c067221 */ /* 0x000fcc0000010000 */
[----:B------:R-:W5:Y:S08]  /*6250*/  MUFU.EX2 R172, R172 ;  /* 0x000000ac00ac7308 */ /* 0x000f700000000800 */
[----:B------:R-:W5:Y:S08]  /*6260*/  MUFU.EX2 R41, R41 ;  /* 0x0000002900297308 */ /* 0x000f700000000800 */
[----:B------:R-:W5:Y:S08]  /*6270*/  MUFU.EX2 R174, R174 ;  /* 0x000000ae00ae7308 */ /* 0x000f700000000800 */
[----:B------:R-:W5:Y:S08]  /*6280*/  MUFU.EX2 R45, R45 ;  /* 0x0000002d002d7308 */ /* 0x000f700000000800 */
[----:B------:R-:W5:Y:S08]  /*6290*/  MUFU.EX2 R168, R168 ;  /* 0x000000a800a87308 */ /* 0x000f700000000800 */
[----:B------:R-:W5:Y:S08]  /*62a0*/  MUFU.EX2 R49, R49 ;  /* 0x0000003100317308 */ /* 0x000f700000000800 */
[----:B------:R-:W5:Y:S01]  /*62b0*/  MUFU.EX2 R170, R170 ;  /* 0x000000aa00aa7308 */ /* 0x000f620000000800 */
[----:B------:R-:W-:-:S02]  /*62c0*/  WARPGROUP.DEPBAR.LE gsb0, 0x0 ;  /* 0x00008000000079c5 */ /* 0x000fc40000010000 */
[----:B------:R0:W-:Y:S01]  /*62d0*/  @!P1 SYNCS.ARRIVE.TRANS64.RED.A1T0 RZ, [R10+URZ], RZ ;  /* 0x000000ff0aff99a7 */ /* 0x0001e2000810043f */
[----:B------:R-:W-:-:S04]  /*62e0*/  F2FP.F16.F32.PACK_AB R153, R48, R31 ;  /* 0x0000001f3099723e */ /* 0x000fc800000000ff */
[----:B------:R2:W-:Y:S01]  /*62f0*/  MUFU.EX2 R162, R47 ;  /* 0x0000002f00a27308 */ /* 0x0005e20000000800 */
[----:B0-----:R-:W-:Y:S01]  /*6300*/  FADD.FTZ R10, R182, R59 ;  /* 0x0000003bb60a7221 */ /* 0x001fe20000010000 */
[C---:B-1----:R-:W-:Y:S01]  /*6310*/  F2FP.F16.F32.PACK_AB R182, R29.reuse, R182 ;  /* 0x000000b61db6723e */ /* 0x042fe200000000ff */
[----:B------:R0:W-:Y:S05]  /*6320*/  @!P1 SYNCS.ARRIVE.TRANS64.RED.A1T0 RZ, [R52+URZ], RZ ;  /* 0x000000ff34ff99a7 */ /* 0x0001ea000810043f */
[----:B------:R-:W1:Y:S01]  /*6330*/  MUFU.EX2 R53, R53 ;  /* 0x0000003500357308 */ /* 0x000e620000000800 */
[----:B------:R-:W-:Y:S01]  /*6340*/  FADD.FTZ R59, R29, R10 ;  /* 0x0000000a1d3b7221 */ /* 0x000fe20000010000 */
[----:B--2---:R-:W-:Y:S01]  /*6350*/  FADD.FTZ R47, R175, R6 ;  /* 0x00000006af2f7221 */ /* 0x004fe20000010000 */
[----:B------:R-:W-:-:S02]  /*6360*/  F2FP.F16.F32.PACK_AB R175, R32, R175 ;  /* 0x000000af20af723e */ /* 0x000fc400000000ff */
[----:B------:R-:W-:Y:S01]  /*6370*/  FADD.FTZ R10, R176, R59 ;  /* 0x0000003bb00a7221 */ /* 0x000fe20000010000 */
[----:B------:R-:W-:Y:S01]  /*6380*/  FADD.FTZ R6, R32, R47 ;  /* 0x0000002f20067221 */ /* 0x000fe20000010000 */
[C---:B---3--:R-:W-:Y:S01]  /*6390*/  F2FP.F16.F32.PACK_AB R176, R33.reuse, R176 ;  /* 0x000000b021b0723e */ /* 0x048fe200000000ff */
[----:B------:R-:W2:Y:S01]  /*63a0*/  MUFU.EX2 R164, R164 ;  /* 0x000000a400a47308 */ /* 0x000ea20000000800 */
[----:B------:R-:W-:Y:S01]  /*63b0*/  FADD.FTZ R59, R33, R10 ;  /* 0x0000000a213b7221 */ /* 0x000fe20000010000 */
[----:B------:R-:W-:Y:S01]  /*63c0*/  FADD.FTZ R25, R169, R6 ;  /* 0x00000006a9197221 */ /* 0x000fe20000010000 */
[----:B------:R-:W-:Y:S02]  /*63d0*/  F2FP.F16.F32.PACK_AB R169, R34, R169 ;  /* 0x000000a922a9723e */ /* 0x000fe400000000ff */
[----:B----4-:R-:W-:Y:S01]  /*63e0*/  FADD.FTZ R10, R178, R59 ;  /* 0x0000003bb20a7221 */ /* 0x010fe20000010000 */
[----:B------:R-:W-:Y:S01]  /*63f0*/  FADD.FTZ R25, R34, R25 ;  /* 0x0000001922197221 */ /* 0x000fe20000010000 */
[C---:B-----5:R-:W-:Y:S01]  /*6400*/  F2FP.F16.F32.PACK_AB R178, R37.reuse, R178 ;  /* 0x000000b225b2723e */ /* 0x060fe200000000ff */
[----:B------:R-:W3:Y:S01]  /*6410*/  MUFU.EX2 R11, R11 ;  /* 0x0000000b000b7308 */ /* 0x000ee20000000800 */
[----:B------:R-:W-:-:S04]  /*6420*/  FADD.FTZ R59, R37, R10 ;  /* 0x0000000a253b7221 */ /* 0x000fc80000010000 */
[----:B------:R-:W-:Y:S01]  /*6430*/  FADD.FTZ R10, R172, R59 ;  /* 0x0000003bac0a7221 */ /* 0x000fe20000010000 */
[C---:B------:R-:W-:Y:S02]  /*6440*/  F2FP.F16.F32.PACK_AB R172, R41.reuse, R172 ;  /* 0x000000ac29ac723e */ /* 0x040fe400000000ff */
[----:B------:R-:W4:Y:S01]  /*6450*/  MUFU.EX2 R166, R166 ;  /* 0x000000a600a67308 */ /* 0x000f220000000800 */
[----:B------:R-:W-:-:S04]  /*6460*/  FADD.FTZ R59, R41, R10 ;  /* 0x0000000a293b7221 */ /* 0x000fc80000010000 */
[----:B------:R-:W-:Y:S01]  /*6470*/  FADD.FTZ R10, R174, R59 ;  /* 0x0000003bae0a7221 */ /* 0x000fe20000010000 */
[C---:B------:R-:W-:Y:S02]  /*6480*/  F2FP.F16.F32.PACK_AB R174, R45.reuse, R174 ;  /* 0x000000ae2dae723e */ /* 0x040fe400000000ff */
[----:B------:R-:W5:Y:S01]  /*6490*/  MUFU.EX2 R5, R61 ;  /* 0x0000003d00057308 */ /* 0x000f620000000800 */
[----:B------:R-:W-:-:S04]  /*64a0*/  FADD.FTZ R57, R45, R10 ;  /* 0x0000000a2d397221 */ /* 0x000fc80000010000 */
[----:B------:R-:W-:Y:S01]  /*64b0*/  FADD.FTZ R10, R168, R57 ;  /* 0x00000039a80a7221 */ /* 0x000fe20000010000 */
[C---:B------:R-:W-:Y:S02]  /*64c0*/  F2FP.F16.F32.PACK_AB R168, R49.reuse, R168 ;  /* 0x000000a831a8723e */ /* 0x040fe400000000ff */
[----:B------:R-:W0:Y:S01]  /*64d0*/  MUFU.EX2 R160, R160 ;  /* 0x000000a000a07308 */ /* 0x000e220000000800 */
[----:B------:R-:W-:Y:S01]  /*64e0*/  FADD.FTZ R47, R49, R10 ;  /* 0x0000000a312f7221 */ /* 0x000fe20000010000 */
[----:B------:R-:W-:-:S03]  /*64f0*/  FADD.FTZ R10, R36, R25 ;  /* 0x00000019240a7221 */ /* 0x000fc60000010000 */
[----:B------:R-:W-:Y:S01]  /*6500*/  FADD.FTZ R6, R170, R47 ;  /* 0x0000002faa067221 */ /* 0x000fe20000010000 */
[----:B------:R-:W-:Y:S01]  /*6510*/  FADD.FTZ R10, R39, R10 ;  /* 0x0000000a270a7221 */ /* 0x000fe20000010000 */
[C---:B-1----:R-:W-:Y:S01]  /*6520*/  F2FP.F16.F32.PACK_AB R170, R53.reuse, R170 ;  /* 0x000000aa35aa723e */ /* 0x042fe200000000ff */
[----:B------:R-:W1:Y:S01]  /*6530*/  MUFU.EX2 R65, R65 ;  /* 0x0000004100417308 */ /* 0x000e620000000800 */
[----:B------:R-:W-:-:S04]  /*6540*/  FADD.FTZ R25, R53, R6 ;  /* 0x0000000635197221 */ /* 0x000fc80000010000 */
[----:B--2---:R-:W-:Y:S01]  /*6550*/  FADD.FTZ R6, R164, R25 ;  /* 0x00000019a4067221 */ /* 0x004fe20000010000 */
[----:B------:R-:W-:Y:S01]  /*6560*/  FADD.FTZ R25, R27, R10 ;  /* 0x0000000a1b197221 */ /* 0x000fe20000010000 */
[C---:B---3--:R-:W-:Y:S01]  /*6570*/  F2FP.F16.F32.PACK_AB R164, R11.reuse, R164 ;  /* 0x000000a40ba4723e */ /* 0x048fe200000000ff */
[----:B------:R-:W2:Y:S01]  /*6580*/  MUFU.EX2 R69, R69 ;  /* 0x0000004500457308 */ /* 0x000ea20000000800 */
[----:B------:R-:W-:Y:S01]  /*6590*/  FADD.FTZ R29, R11, R6 ;  /* 0x000000060b1d7221 */ /* 0x000fe20000010000 */
[----:B------:R-:W-:Y:S01]  /*65a0*/  FADD.FTZ R25, R40, R25 ;  /* 0x0000001928197221 */ /* 0x000fe20000010000 */
[----:B------:R-:W-:Y:S02]  /*65b0*/  IMAD.MOV.U32 R11, RZ, RZ, R7 ;  /* 0x000000ffff0b7224 */ /* 0x000fe400078e0007 */
[----:B----4-:R-:W-:Y:S01]  /*65c0*/  FADD.FTZ R6, R166, R29 ;  /* 0x0000001da6067221 */ /* 0x010fe20000010000 */
[----:B------:R-:W-:Y:S01]  /*65d0*/  FADD.FTZ R10, R30, R25 ;  /* 0x000000191e0a7221 */ /* 0x000fe20000010000 */
[C---:B-----5:R-:W-:Y:S01]  /*65e0*/  F2FP.F16.F32.PACK_AB R166, R5.reuse, R166 ;  /* 0x000000a605a6723e */ /* 0x060fe200000000ff */
[----:B------:R-:W3:Y:S01]  /*65f0*/  MUFU.EX2 R156, R43 ;  /* 0x0000002b009c7308 */ /* 0x000ee20000000800 */
[----:B------:R-:W-:Y:S01]  /*6600*/  FADD.FTZ R25, R5, R6 ;  /* 0x0000000605197221 */ /* 0x000fe20000010000 */
[----:B------:R-:W-:-:S03]  /*6610*/  FADD.FTZ R10, R51, R10 ;  /* 0x0000000a330a7221 */ /* 0x000fc60000010000 */
[----:B0-----:R-:W-:Y:S01]  /*6620*/  FADD.FTZ R25, R160, R25 ;  /* 0x00000019a0197221 */ /* 0x001fe20000010000 */
[----:B------:R-:W-:Y:S01]  /*6630*/  FADD.FTZ R29, R21, R10 ;  /* 0x0000000a151d7221 */ /* 0x000fe20000010000 */
[C---:B-1----:R-:W-:Y:S01]  /*6640*/  F2FP.F16.F32.PACK_AB R160, R65.reuse, R160 ;  /* 0x000000a041a0723e */ /* 0x042fe200000000ff */
[----:B------:R-:W0:Y:S01]  /*6650*/  MUFU.EX2 R73, R73 ;  /* 0x0000004900497308 */ /* 0x000e220000000800 */
[----:B------:R-:W-:Y:S01]  /*6660*/  FADD.FTZ R25, R65, R25 ;  /* 0x0000001941197221 */ /* 0x000fe20000010000 */
[----:B------:R-:W-:Y:S01]  /*6670*/  FADD.FTZ R6, R38, R29 ;  /* 0x0000001d26067221 */ /* 0x000fe20000010000 */
[----:B------:R-:W-:Y:S02]  /*6680*/  IMAD.MOV.U32 R10, RZ, RZ, R4 ;  /* 0x000000ffff0a7224 */ /* 0x000fe400078e0004 */
[----:B------:R-:W-:Y:S01]  /*6690*/  FADD.FTZ R25, R162, R25 ;  /* 0x00000019a2197221 */ /* 0x000fe20000010000 */
[----:B------:R-:W-:Y:S01]  /*66a0*/  FADD.FTZ R5, R15, R6 ;  /* 0x000000060f057221 */ /* 0x000fe20000010000 */
[C---:B--2---:R-:W-:Y:S01]  /*66b0*/  F2FP.F16.F32.PACK_AB R162, R69.reuse, R162 ;  /* 0x000000a245a2723e */ /* 0x044fe200000000ff */
[----:B------:R-:W1:Y:S01]  /*66c0*/  MUFU.EX2 R158, R205 ;  /* 0x000000cd009e7308 */ /* 0x000e620000000800 */
[----:B------:R-:W-:Y:S01]  /*66d0*/  FADD.FTZ R25, R69, R25 ;  /* 0x0000001945197221 */ /* 0x000fe20000010000 */
[----:B------:R-:W-:-:S03]  /*66e0*/  FADD.FTZ R6, R42, R5 ;  /* 0x000000052a067221 */ /* 0x000fc60000010000 */
[----:B---3--:R-:W-:Y:S01]  /*66f0*/  FADD.FTZ R25, R156, R25 ;  /* 0x000000199c197221 */ /* 0x008fe20000010000 */
[----:B------:R-:W-:Y:S02]  /*6700*/  FADD.FTZ R5, R13, R6 ;  /* 0x000000060d057221 */ /* 0x000fe40000010000 */
[----:B------:R-:W2:Y:S01]  /*6710*/  MUFU.EX2 R77, R77 ;  /* 0x0000004d004d7308 */ /* 0x000ea20000000800 */
[C---:B0-----:R-:W-:Y:S01]  /*6720*/  FADD.FTZ R25, R73.reuse, R25 ;  /* 0x0000001949197221 */ /* 0x041fe20000010000 */
[----:B------:R-:W-:Y:S01]  /*6730*/  FADD.FTZ R5, R44, R5 ;  /* 0x000000052c057221 */ /* 0x000fe20000010000 */
[----:B------:R-:W-:-:S03]  /*6740*/  F2FP.F16.F32.PACK_AB R156, R73, R156 ;  /* 0x0000009c499c723e */ /* 0x000fc600000000ff */
[----:B------:R-:W-:Y:S02]  /*6750*/  FADD.FTZ R6, R46, R5 ;  /* 0x000000052e067221 */ /* 0x000fe40000010000 */
[----:B------:R-:W0:Y:S01]  /*6760*/  MUFU.EX2 R152, R207 ;  /* 0x000000cf00987308 */ /* 0x000e220000000800 */
[----:B-1----:R-:W-:Y:S01]  /*6770*/  FADD.FTZ R25, R158, R25 ;  /* 0x000000199e197221 */ /* 0x002fe20000010000 */
[----:B------:R-:W-:-:S04]  /*6780*/  FADD.FTZ R6, R55, R6 ;  /* 0x0000000637067221 */ /* 0x000fc80000010000 */
[----:B------:R-:W-:Y:S02]  /*6790*/  FADD.FTZ R5, R31, R6 ;  /* 0x000000061f057221 */ /* 0x000fe40000010000 */
[----:B------:R-:W1:Y:S01]  /*67a0*/  MUFU.EX2 R81, R81 ;  /* 0x0000005100517308 */ /* 0x000e620000000800 */
[C---:B--2---:R-:W-:Y:S01]  /*67b0*/  FADD.FTZ R25, R77.reuse, R25 ;  /* 0x000000194d197221 */ /* 0x044fe20000010000 */
[----:B------:R-:W-:Y:S01]  /*67c0*/  FADD.FTZ R6, R48, R5 ;  /* 0x0000000530067221 */ /* 0x000fe20000010000 */
[----:B------:R-:W-:-:S05]  /*67d0*/  F2FP.F16.F32.PACK_AB R158, R77, R158 ;  /* 0x0000009e4d9e723e */ /* 0x000fca00000000ff */
        /* <DEDUP_REMOVED lines=8> */
[----:B0-----:R-:W-:-:S04]  /*6860*/  FADD.FTZ R25, R154, R25 ;  /* 0x000000199a197221 */ /* 0x001fc80000010000 */
[C---:B-1----:R-:W-:Y:S01]  /*6870*/  FADD.FTZ R6, R50.reuse, R25 ;  /* 0x0000001932067221 */ /* 0x042fe20000010000 */
[----:B------:R-:W-:Y:S01]  /*6880*/  F2FP.F16.F32.PACK_AB R154, R50, R154 ;  /* 0x0000009a329a723e */ /* 0x000fe200000000ff */
[C---:B--2---:R-:W-:Y:S01]  /*6890*/  FADD.FTZ R5, R12.reuse, R5 ;  /* 0x000000050c057221 */ /* 0x044fe20000010000 */
[----:B------:R-:W-:Y:S01]  /*68a0*/  F2FP.F16.F32.PACK_AB R155, R12, R35 ;  /* 0x000000230c9b723e */ /* 0x000fe200000000ff */
[----:B------:R-:W-:Y:S06]  /*68b0*/  @P3 BRA `(.L_x_2260) ;  /* 0xffffffd4005c3947 */ /* 0x000fec000383ffff */
.L_x_2251:
[----:B------:R-:W-:-:S13]  /*68c0*/  ISETP.LE.AND P2, PT, RZ, UR4, PT ;  /* 0x00000004ff007c0c */ /* 0x000fda000bf43270 */
[----:B------:R-:W-:Y:S05]  /*68d0*/  @!P2 BRA `(.L_x_2261) ;  /* 0x000000200068a947 */ /* 0x000fea0003800000 */
[----:B------:R-:W-:Y:S01]  /*68e0*/  IMAD.MOV.U32 R11, RZ, RZ, R4 ;  /* 0x000000ffff0b7224 */ /* 0x000fe200078e0004 */
[----:B------:R-:W-:Y:S01]  /*68f0*/  UMOV UR5, UR37 ;  /* 0x0000002500057c82 */ /* 0x000fe20008000000 */
[----:B------:R-:W-:Y:S01]  /*6900*/  IMAD.MOV.U32 R10, RZ, RZ, R7 ;  /* 0x000000ffff0a7224 */ /* 0x000fe200078e0007 */
[----:B------:R-:W-:-:S06]  /*6910*/  UMOV UR6, UR36 ;  /* 0x0000002400067c82 */ /* 0x000fcc0008000000 */
.L_x_2270:
        /* <DEDUP_REMOVED lines=8> */
.L_x_2262:
[----:B------:R-:W-:Y:S01]  /*69a0*/  ULEA UR7, UR36, UR38, 0x3 ;  /* 0x0000002624077291 */ /* 0x000fe2000f8e183f */
[----:B------:R-:W-:-:S05]  /*69b0*/  IMAD.U32 R0, RZ, RZ, UR37 ;  /* 0x00000025ff007e24 */ /* 0x000fca000f8e00ff */
[----:B------:R-:W-:-:S04]  /*69c0*/  SHF.L.U32 R0, R0, 0x1f, RZ ;  /* 0x0000001f00007819 */ /* 0x000fc800000006ff */
[----:B------:R0:W1:Y:S01]  /*69d0*/  SYNCS.PHASECHK.TRANS64.TRYWAIT P2, [UR7+0x34830], R0 ;  /* 0x03483000ff0075a7 */ /* 0x0000620008040147 */
[----:B------:R-:W-:Y:S05]  /*69e0*/  @!P0 BRA `(.L_x_2263) ;  /* 0x0000000000048947 */ /* 0x000fea0003800000 */
[----:B------:R-:W-:Y:S01]  /*69f0*/  BPT.TRAP 0x1 ;  /* 0x000000040000795c */ /* 0x000fe20000300000 */
.L_x_2263:
[----:B-1----:R-:W-:Y:S05]  /*6a00*/  @P2 BRA `(.L_x_2264) ;  /* 0x0000000000082947 */ /* 0x002fea0003800000 */
[----:B------:R-:W1:Y:S02]  /*6a10*/  SYNCS.PHASECHK.TRANS64.TRYWAIT P2, [UR7+0x34830], R0 ;  /* 0x03483000ff0075a7 */ /* 0x000e640008040147 */
[----:B-1----:R-:W-:Y:S05]  /*6a20*/  @!P2 BRA `(.L_x_2265) ;  /* 0x000000980000a947 */ /* 0x002fea0003800000 */
.L_x_2264:
        /* <DEDUP_REMOVED lines=141> */
.L_x_2266:
[----:B------:R-:W-:Y:S01]  /*7300*/  ULEA UR11, UR6, UR38, 0x3 ;  /* 0x00000026060b7291 */ /* 0x000fe2000f8e183f */
[----:B01----:R-:W-:-:S05]  /*7310*/  IMAD.U32 R0, RZ, RZ, UR5 ;  /* 0x00000005ff007e24 */ /* 0x003fca000f8e00ff */
[----:B------:R-:W-:-:S04]  /*7320*/  SHF.L.U32 R0, R0, 0x1f, RZ ;  /* 0x0000001f00007819 */ /* 0x000fc800000006ff */
[----:B------:R0:W1:Y:S01]  /*7330*/  SYNCS.PHASECHK.TRANS64.TRYWAIT P2, [UR11+0x34850], R0 ;  /* 0x03485000ff0075a7 */ /* 0x000062000804014b */
[----:B------:R-:W-:Y:S05]  /*7340*/  @!P0 BRA `(.L_x_2267) ;  /* 0x0000000000048947 */ /* 0x000fea0003800000 */
[----:B------:R-:W-:Y:S01]  /*7350*/  BPT.TRAP 0x1 ;  /* 0x000000040000795c */ /* 0x000fe20000300000 */
.L_x_2267:
[----:B-1----:R-:W-:Y:S05]  /*7360*/  @P2 BRA `(.L_x_2268) ;  /* 0x0000000000082947 */ /* 0x002fea0003800000 */
[----:B------:R-:W1:Y:S02]  /*7370*/  SYNCS.PHASECHK.TRANS64.TRYWAIT P2, [UR11+0x34850], R0 ;  /* 0x03485000ff0075a7 */ /* 0x000e64000804014b */
[----:B-1----:R-:W-:Y:S05]  /*7380*/  @!P2 BRA `(.L_x_2269) ;  /* 0x0000008c00c0a947 */ /* 0x002fea0003800000 */
.L_x_2268:
[----:B------:R-:W-:Y:S01]  /*7390*/  UIADD3 UR5, UR38, 0x400, URZ ;  /* 0x0000040026057890 */ /* 0x000fe2000fffe03f */
[----:B------:R-:W-:Y:S01]  /*73a0*/  WARPGROUP.ARRIVE ;  /* 0x00000000000079c5 */ /* 0x000fe20000000000 */
[----:B------:R-:W-:Y:S01]  /*73b0*/  UMOV UR7, 0x40000040 ;  /* 0x4000004000077882 */ /* 0x000fe20000000000 */
[----:B01----:R-:W-:Y:S01]  /*73c0*/  FMNMX.FTZ R0, R24, R10, !PT ;  /* 0x0000000a18007209 */ /* 0x003fe20007810000 */
[----:B------:R-:W-:Y:S01]  /*73d0*/  USHF.R.U32.HI UR5, URZ, 0x4, UR5 ;  /* 0x000000043f057899 */ /* 0x000fe20008011605 */
[----:B------:R-:W-:Y:S02]  /*73e0*/  ISETP.LT.AND P2, PT, RZ, UR4, PT ;  /* 0x00000004ff007c0c */ /* 0x000fe4000bf41270 */
[----:B------:R-:W-:Y:S01]  /*73f0*/  FMNMX.FTZ R3, R25, R0, !PT ;  /* 0x0000000019037209 */ /* 0x000fe20007810000 */
[----:B------:R-:W-:-:S03]  /*7400*/  ULOP3.LUT UR5, UR5, 0x3fff, URZ, 0xc0, !UPT ;  /* 0x00003fff05057892 */ /* 0x000fc6000f8ec03f */
[----:B------:R-:W-:Y:S01]  /*7410*/  FMNMX.FTZ R0, R28, R3, !PT ;  /* 0x000000031c007209 */ /* 0x000fe20007810000 */
[----:B------:R-:W-:-:S03]  /*7420*/  ULOP3.LUT UR5, UR5, 0x4000000, URZ, 0xfc, !UPT ;  /* 0x0400000005057892 */ /* 0x000fc6000f8efc3f */
[----:B------:R-:W-:Y:S01]  /*7430*/  FMNMX.FTZ R3, R29, R0, !PT ;  /* 0x000000001d037209 */ /* 0x000fe20007810000 */
[----:B------:R-:W-:-:S03]  /*7440*/  ULEA UR5, UR6, UR5, 0xb ;  /* 0x0000000506057291 */ /* 0x000fc6000f8e583f */
[----:B------:R-:W-:-:S04]  /*7450*/  FMNMX.FTZ R0, R32, R3, !PT ;  /* 0x0000000320007209 */ /* 0x000fc80007810000 */
[----:B------:R-:W-:Y:S01]  /*7460*/  UMOV UR6, UR5 ;  /* 0x0000000500067c82 */ /* 0x000fe20008000000 */
[----:B------:R-:W-:Y:S01]  /*7470*/  FMNMX.FTZ R3, R33, R0, !PT ;  /* 0x0000000021037209 */ /* 0x000fe20007810000 */
[----:B------:R-:W-:Y:S01]  /*7480*/  HGMMA.64x128x16.F32 R88, R180, gdesc[UR4].tnspB, R88, gsb0 ;  /* 0x41e00004b4587df0 */ /* 0x000fe20008000858 */
[----:B------:R-:W-:Y:S01]  /*7490*/  UIADD3 UR6, UR5, 0x80, URZ ;  /* 0x0000008005067890 */ /* 0x000fe2000fffe03f */
[----:B------:R-:W-:Y:S01]  /*74a0*/  UMOV UR7, 0x40000040 ;  /* 0x4000004000077882 */ /* 0x000fe20000000000 */
        /* <DEDUP_REMOVED lines=26> */
[----:B------:R-:W0:Y:S03]  /*7650*/  LDC R0, c[0x0][0x988] ;  /* 0x00026200ff007b82 */ /* 0x000e260000000800 */
[----:B------:R-:W1:Y:S02]  /*7660*/  SHFL.BFLY PT, R3, R2, 0x2, 0x1f ;  /* 0x0c401f0002037f89 */ /* 0x000e6400000e0000 */
[----:B-1----:R-:W-:Y:S02]  /*7670*/  FMNMX.FTZ R4, R2, R3, !PT ;  /* 0x0000000302047209 */ /* 0x002fe40007810000 */
[----:B------:R-:W-:-:S03]  /*7680*/  FMNMX.FTZ R2, R26, R11, !PT ;  /* 0x0000000b1a027209 */ /* 0x000fc60007810000 */
[----:B------:R-:W1:Y:S01]  /*7690*/  SHFL.BFLY PT, R7, R4, 0x1, 0x1f ;  /* 0x0c201f0004077f89 */ /* 0x000e6200000e0000 */
[----:B------:R-:W-:Y:S01]  /*76a0*/  FMNMX.FTZ R21, R27, R2, !PT ;  /* 0x000000021b157209 */ /* 0x000fe20007810000 */
[----:B------:R-:W-:Y:S02]  /*76b0*/  WARPGROUP.DEPBAR.LE gsb0, 0x0 ;  /* 0x00008000000079c5 */ /* 0x000fe40000010000 */
[----:B------:R-:W-:Y:S01]  /*76c0*/  WARPGROUP.ARRIVE ;  /* 0x00000000000079c5 */ /* 0x000fe20000000000 */
[----:B------:R-:W-:-:S05]  /*76d0*/  FMNMX.FTZ R2, R30, R21, !PT ;  /* 0x000000151e027209 */ /* 0x000fca0007810000 */
[----:B------:R-:W-:Y:S01]  /*76e0*/  HGMMA.64x128x16.F32 R88, R176, gdesc[UR4].tnspB, R88, gsb0 ;  /* 0x41e00004b0587df0 */ /* 0x000fe20008000858 */
[----:B------:R-:W-:Y:S01]  /*76f0*/  UIADD3 UR6, UR5, 0x100, URZ ;  /* 0x0000010005067890 */ /* 0x000fe2000fffe03f */
[----:B------:R-:W-:Y:S01]  /*7700*/  UMOV UR7, 0x40000040 ;  /* 0x4000004000077882 */ /* 0x000fe20000000000 */
[----:B-1----:R-:W-:-:S05]  /*7710*/  FMNMX.FTZ R7, R4, R7, !PT ;  /* 0x0000000704077209 */ /* 0x002fca0007810000 */
[----:B------:R-:W-:-:S04]  /*7720*/  FADD.FTZ R3, -R7, R10 ;  /* 0x0000000a07037221 */ /* 0x000fc80000010100 */
[----:B0-----:R-:W-:-:S06]  /*7730*/  FMUL.FTZ R3, R3, R0 ;  /* 0x0000000003037220 */ /* 0x001fcc0000410000 */
[----:B------:R-:W-:Y:S01]  /*7740*/  MUFU.EX2 R3, R3 ;  /* 0x0000000300037308 */ /* 0x000fe20000000800 */
        /* <DEDUP_REMOVED lines=11> */
[----:B------:R-:W-:Y:S01]  /*7800*/  WARPGROUP.ARRIVE ;  /* 0x00000000000079c5 */ /* 0x000fe20000000000 */
[----:B------:R-:W-:-:S04]  /*7810*/  FMUL.FTZ R169, R7, R0 ;  /* 0x0000000007a97220 */ /* 0x000fc80000410000 */
[--C-:B------:R-:W-:Y:S02]  /*7820*/  FFMA.FTZ R13, R25, R0, -R169.reuse ;  /* 0x00000000190d7223 */ /* 0x100fe400000108a9 */
[----:B------:R-:W-:Y:S01]  /*7830*/  HGMMA.64x128x16.F32 R88, R164, gdesc[UR4].tnspB, R88, gsb0 ;  /* 0x41e00004a4587df0 */ /* 0x000fe20008000858 */
[----:B------:R-:W-:Y:S01]  /*7840*/  UIADD3 UR6, UR5, 0x280, URZ ;  /* 0x0000028005067890 */ /* 0x000fe2000fffe03f */
[----:B------:R-:W-:Y:S01]  /*7850*/  FMNMX.FTZ R25, R31, R2, !PT ;  /* 0x000000021f197209 */ /* 0x000fe20007810000 */
[----:B------:R-:W-:Y:S01]  /*7860*/  UMOV UR7, 0x40000040 ;  /* 0x4000004000077882 */ /* 0x000fe20000000000 */
[-CC-:B------:R-:W-:Y:S01]  /*7870*/  FFMA.FTZ R15, R29, R0.reuse, -R169.reuse ;  /* 0x000000001d0f7223 */ /* 0x180fe200000108a9 */
[-CC-:B------:R-:W-:Y:S01]  /*7880*/  FFMA.FTZ R33, R33, R0.reuse, -R169.reuse ;  /* 0x0000000021217223 */ /* 0x180fe200000108a9 */
[----:B------:R-:W-:Y:S01]  /*7890*/  FMNMX.FTZ R2, R34, R25, !PT ;  /* 0x0000001922027209 */ /* 0x000fe20007810000 */
[-CC-:B------:R-:W-:Y:S01]  /*78a0*/  FFMA.FTZ R37, R37, R0.reuse, -R169.reuse ;  /* 0x0000000025257223 */ /* 0x180fe200000108a9 */
[--C-:B------:R-:W-:Y:S01]  /*78b0*/  FFMA.FTZ R41, R41, R0, -R169.reuse ;  /* 0x0000000029297223 */ /* 0x100fe200000108a9 */
[----:B------:R0:W-:Y:S01]  /*78c0*/  MUFU.EX2 R21, R33 ;  /* 0x0000002100157308 */ /* 0x0001e20000000800 */
[----:B------:R-:W-:Y:S01]  /*78d0*/  FMNMX.FTZ R25, R35, R2, !PT ;  /* 0x0000000223197209 */ /* 0x000fe20007810000 */
[-CC-:B------:R-:W-:Y:S01]  /*78e0*/  FFMA.FTZ R45, R45, R0.reuse, -R169.reuse ;  /* 0x000000002d2d7223 */ /* 0x180fe200000108a9 */
[-CC-:B------:R-:W-:Y:S01]  /*78f0*/  FFMA.FTZ R49, R49, R0.reuse, -R169.reuse ;  /* 0x0000000031317223 */ /* 0x180fe200000108a9 */
[-CC-:B------:R-:W-:Y:S01]  /*7900*/  FFMA.FTZ R4, R61, R0.reuse, -R169.reuse ;  /* 0x000000003d047223 */ /* 0x180fe200000108a9 */
[----:B------:R-:W-:Y:S01]  /*7910*/  FMNMX.FTZ R2, R38, R25, !PT ;  /* 0x0000001926027209 */ /* 0x000fe20007810000 */
[-CC-:B------:R-:W-:Y:S01]  /*7920*/  FFMA.FTZ R180, R24, R0.reuse, -R169.reuse ;  /* 0x0000000018b47223 */ /* 0x180fe200000108a9 */
[--C-:B------:R-:W-:Y:S01]  /*7930*/  FFMA.FTZ R182, R28, R0, -R169.reuse ;  /* 0x000000001cb67223 */ /* 0x100fe200000108a9 */
[----:B------:R-:W-:Y:S01]  /*7940*/  MUFU.EX2 R25, R37 ;  /* 0x0000002500197308 */ /* 0x000fe20000000800 */
[----:B------:R-:W-:Y:S01]  /*7950*/  FMNMX.FTZ R29, R39, R2, !PT ;  /* 0x00000002271d7209 */ /* 0x000fe20007810000 */
[-CC-:B------:R-:W-:Y:S01]  /*7960*/  FFMA.FTZ R176, R32, R0.reuse, -R169.reuse ;  /* 0x0000000020b07223 */ /* 0x180fe200000108a9 */
[-CC-:B------:R-:W-:Y:S01]  /*7970*/  FFMA.FTZ R178, R36, R0.reuse, -R169.reuse ;  /* 0x0000000024b27223 */ /* 0x180fe200000108a9 */
[-CC-:B------:R-:W-:Y:S01]  /*7980*/  FFMA.FTZ R174, R44, R0.reuse, -R169.reuse ;  /* 0x000000002cae7223 */ /* 0x180fe200000108a9 */
[----:B------:R-:W-:Y:S01]  /*7990*/  FMNMX.FTZ R2, R42, R29, !PT ;  /* 0x0000001d2a027209 */ /* 0x000fe20007810000 */
[-CC-:B------:R-:W-:Y:S01]  /*79a0*/  FFMA.FTZ R172, R40, R0.reuse, -R169.reuse ;  /* 0x0000000028ac7223 */ /* 0x180fe200000108a9 */
[--C-:B------:R-:W-:Y:S01]  /*79b0*/  FFMA.FTZ R53, R53, R0, -R169.reuse ;  /* 0x0000000035357223 */ /* 0x100fe200000108a9 */
[----:B------:R-:W1:Y:S01]  /*79c0*/  MUFU.EX2 R180, R180 ;  /* 0x000000b400b47308 */ /* 0x000e620000000800 */
        /* <DEDUP_REMOVED lines=8> */
[----:B0-----:R-:W-:Y:S01]  /*7a50*/  FMNMX.FTZ R33, R47, R2, !PT ;  /* 0x000000022f217209 */ /* 0x001fe20007810000 */
[-CC-:B------:R-:W-:Y:S01]  /*7a60*/  FFMA.FTZ R14, R80, R0.reuse, -R169.reuse ;  /* 0x00000000500e7223 */ /* 0x180fe200000108a9 */
[-CC-:B------:R-:W-:Y:S01]  /*7a70*/  FFMA.FTZ R20, R84, R0.reuse, -R169.reuse ;  /* 0x0000000054147223 */ /* 0x180fe200000108a9 */
[----:B------:R-:W-:Y:S01]  /*7a80*/  FFMA.FTZ R85, R85, R0, -R169 ;  /* 0x0000000055557223 */ /* 0x000fe200000108a9 */
[----:B------:R-:W-:-:S03]  /*7a90*/  FMNMX.FTZ R2, R50, R33, !PT ;  /* 0x0000002132027209 */ /* 0x000fc60007810000 */
[----:B------:R-:W0:Y:S01]  /*7aa0*/  MUFU.EX2 R13, R13 ;  /* 0x0000000d000d7308 */ /* 0x000e220000000800 */
[----:B------:R-:W-:Y:S01]  /*7ab0*/  FMNMX.FTZ R33, R51, R2, !PT ;  /* 0x0000000233217209 */ /* 0x000fe20007810000 */
[----:B-1----:R-:W-:-:S03]  /*7ac0*/  FFMA.FTZ R6, R3, R6, R180 ;  /* 0x0000000603067223 */ /* 0x002fc600000100b4 */
[----:B------:R-:W-:-:S03]  /*7ad0*/  FMNMX.FTZ R2, R54, R33, !PT ;  /* 0x0000002136027209 */ /* 0x000fc60007810000 */
[----:B------:R1:W-:Y:S01]  /*7ae0*/  MUFU.EX2 R33, R45 ;  /* 0x0000002d00217308 */ /* 0x0003e20000000800 */
[----:B------:R-:W-:-:S04]  /*7af0*/  FMNMX.FTZ R37, R55, R2, !PT ;  /* 0x0000000237257209 */ /* 0x000fc80007810000 */
[----:B------:R-:W-:-:S03]  /*7b00*/  FMNMX.FTZ R2, R58, R37, !PT ;  /* 0x000000253a027209 */ /* 0x000fc60007810000 */
[----:B------:R-:W-:Y:S01]  /*7b10*/  MUFU.EX2 R182, R182 ;  /* 0x000000b600b67308 */ /* 0x000fe20000000800 */
[----:B------:R-:W-:Y:S02]  /*7b20*/  FMNMX.FTZ R37, R59, R2, !PT ;  /* 0x000000023b257209 */ /* 0x000fe40007810000 */
[----:B0-----:R-:W-:Y:S02]  /*7b30*/  F2FP.F16.F32.PACK_AB R180, R13, R180 ;  /* 0x000000b40db4723e */ /* 0x001fe400000000ff */
[----:B------:R-:W-:-:S03]  /*7b40*/  FMNMX.FTZ R2, R62, R37, !PT ;  /* 0x000000253e027209 */ /* 0x000fc60007810000 */
[----:B------:R0:W-:Y:S01]  /*7b50*/  MUFU.EX2 R37, R49 ;  /* 0x0000003100257308 */ /* 0x0001e20000000800 */
[----:B------:R-:W-:-:S04]  /*7b60*/  FMNMX.FTZ R41, R63, R2, !PT ;  /* 0x000000023f297209 */ /* 0x000fc80007810000 */
[----:B------:R-:W-:-:S03]  /*7b70*/  FMNMX.FTZ R2, R66, R41, !PT ;  /* 0x0000002942027209 */ /* 0x000fc60007810000 */
[----:B------:R-:W-:Y:S01]  /*7b80*/  MUFU.EX2 R15, R15 ;  /* 0x0000000f000f7308 */ /* 0x000fe20000000800 */
[----:B------:R-:W-:-:S04]  /*7b90*/  FMNMX.FTZ R41, R67, R2, !PT ;  /* 0x0000000243297209 */ /* 0x000fc80007810000 */
[----:B------:R-:W-:-:S03]  /*7ba0*/  FMNMX.FTZ R2, R70, R41, !PT ;  /* 0x0000002946027209 */ /* 0x000fc60007810000 */
[----:B------:R-:W-:Y:S01]  /*7bb0*/  MUFU.EX2 R176, R176 ;  /* 0x000000b000b07308 */ /* 0x000fe20000000800 */
[----:B-1----:R-:W-:-:S04]  /*7bc0*/  FMNMX.FTZ R45, R71, R2, !PT ;  /* 0x00000002472d7209 */ /* 0x002fc80007810000 */
[----:B------:R-:W-:-:S03]  /*7bd0*/  FMNMX.FTZ R2, R74, R45, !PT ;  /* 0x0000002d4a027209 */ /* 0x000fc60007810000 */
[----:B------:R-:W-:Y:S01]  /*7be0*/  MUFU.EX2 R178, R178 ;  /* 0x000000b200b27308 */ /* 0x000fe20000000800 */
[----:B------:R-:W-:-:S04]  /*7bf0*/  FMNMX.FTZ R45, R75, R2, !PT ;  /* 0x000000024b2d7209 */ /* 0x000fc80007810000 */
[----:B------:R-:W-:-:S03]  /*7c00*/  FMNMX.FTZ R2, R78, R45, !PT ;  /* 0x0000002d4e027209 */ /* 0x000fc60007810000 */
[----:B------:R-:W-:Y:S01]  /*7c10*/  MUFU.EX2 R172, R172 ;  /* 0x000000ac00ac7308 */ /* 0x000fe20000000800 */
[----:B0-----:R-:W-:-:S04]  /*7c20*/  FMNMX.FTZ R49, R79, R2, !PT ;  /* 0x000000024f317209 */ /* 0x001fc80007810000 */
[----:B------:R-:W-:-:S03]  /*7c30*/  FMNMX.FTZ R2, R82, R49, !PT ;  /* 0x0000003152027209 */ /* 0x000fc60007810000 */
[----:B------:R-:W-:Y:S01]  /*7c40*/  MUFU.EX2 R174, R174 ;  /* 0x000000ae00ae7308 */ /* 0x000fe20000000800 */
[----:B------:R-:W-:-:S04]  /*7c50*/  FMNMX.FTZ R49, R83, R2, !PT ;  /* 0x0000000253317209 */ /* 0x000fc80007810000 */
[----:B------:R-:W-:-:S03]  /*7c60*/  FMNMX.FTZ R2, R86, R49, !PT ;  /* 0x0000003156027209 */ /* 0x000fc60007810000 */
[----:B------:R0:W-:Y:S01]  /*7c70*/  MUFU.EX2 R49, R4 ;  /* 0x0000000400317308 */ /* 0x0001e20000000800 */
[----:B------:R-:W-:-:S05]  /*7c80*/  FMNMX.FTZ R2, R87, R2, !PT ;  /* 0x0000000257027209 */ /* 0x000fca0007810000 */
[----:B------:R-:W1:Y:S02]  /*7c90*/  SHFL.BFLY PT, R61, R2, 0x2, 0x1f ;  /* 0x0c401f00023d7f89 */ /* 0x000e6400000e0000 */
[----:B------:R2:W-:Y:S01]  /*7ca0*/  MUFU.EX2 R41, R53 ;  /* 0x0000003500297308 */ /* 0x0005e20000000800 */
[----:B0-----:R-:W-:-:S07]  /*7cb0*/  FFMA.FTZ R4, R73, R0, -R169 ;  /* 0x0000000049047223 */ /* 0x001fce00000108a9 */
[----:B------:R0:W-:Y:S01]  /*7cc0*/  MUFU.EX2 R45, R57 ;  /* 0x00000039002d7308 */ /* 0x0001e20000000800 */
[-CC-:B--2---:R-:W-:Y:S01]  /*7cd0*/  FFMA.FTZ R53, R65, R0.reuse, -R169.reuse ;  /* 0x0000000041357223 */ /* 0x184fe200000108a9 */
[----:B------:R-:W-:-:S06]  /*7ce0*/  FFMA.FTZ R65, R77, R0, -R169 ;  /* 0x000000004d417223 */ /* 0x000fcc00000108a9 */
[----:B------:R-:W-:Y:S01]  /*7cf0*/  MUFU.EX2 R168, R168 ;  /* 0x000000a800a87308 */ /* 0x000fe20000000800 */
[-CC-:B0-----:R-:W-:Y:S01]  /*7d00*/  FFMA.FTZ R57, R69, R0.reuse, -R169.reuse ;  /* 0x0000000045397223 */ /* 0x181fe200000108a9 */
[-CC-:B------:R-:W-:Y:S01]  /*7d10*/  FFMA.FTZ R69, R81, R0.reuse, -R169.reuse ;  /* 0x0000000051457223 */ /* 0x180fe200000108a9 */
[----:B------:R-:W-:Y:S02]  /*7d20*/  WARPGROUP.DEPBAR.LE gsb0, 0x0 ;  /* 0x00008000000079c5 */ /* 0x000fe40000010000 */
[----:B------:R-:W-:Y:S01]  /*7d30*/  WARPGROUP.ARRIVE ;  /* 0x00000000000079c5 */ /* 0x000fe20000000000 */
[----:B-1----:R-:W-:Y:S01]  /*7d40*/  FMNMX.FTZ R24, R2, R61, !PT ;  /* 0x0000003d02187209 */ /* 0x002fe20007810000 */
[-CC-:B------:R-:W-:Y:S01]  /*7d50*/  FFMA.FTZ R164, R56, R0.reuse, -R169.reuse ;  /* 0x0000000038a47223 */ /* 0x180fe200000108a9 */
[----:B------:R0:W-:Y:S01]  /*7d60*/  MUFU.EX2 R61, R4 ;  /* 0x00000004003d7308 */ /* 0x0001e20000000800 */
[----:B------:R-:W-:Y:S02]  /*7d70*/  FFMA.FTZ R166, R60, R0, -R169 ;  /* 0x000000003ca67223 */ /* 0x000fe400000108a9 */
[----:B------:R-:W-:Y:S01]  /*7d80*/  HGMMA.64x128x16.F32 R88, R160, gdesc[UR4].tnspB, R88, gsb0 ;  /* 0x41e00004a0587df0 */ /* 0x000fe20008000858 */
[----:B------:R-:W-:Y:S01]  /*7d90*/  UIADD3 UR6, UR5, 0x300, URZ ;  /* 0x0000030005067890 */ /* 0x000fe2000fffe03f */
[----:B------:R-:W0:Y:S01]  /*7da0*/  SHFL.BFLY PT, R73, R24, 0x1, 0x1f ;  /* 0x0c201f0018497f89 */ /* 0x000e2200000e0000 */
[----:B------:R-:W-:-:S02]  /*7db0*/  UMOV UR7, 0x40000040 ;  /* 0x4000004000077882 */ /* 0x000fc40000000000 */
[----:B------:R-:W-:Y:S08]  /*7dc0*/  MUFU.EX2 R170, R170 ;  /* 0x000000aa00aa7308 */ /* 0x000ff00000000800 */
[----:B------:R-:W-:Y:S08]  /*7dd0*/  MUFU.EX2 R164, R164 ;  /* 0x000000a400a47308 */ /* 0x000ff00000000800 */
[----:B------:R-:W-:Y:S01]  /*7de0*/  MUFU.EX2 R166, R166 ;  /* 0x000000a600a67308 */ /* 0x000fe20000000800 */
[----:B0-----:R-:W-:-:S07]  /*7df0*/  FMNMX.FTZ R4, R24, R73, !PT ;  /* 0x0000004918047209 */ /* 0x001fce0007810000 */
[----:B------:R-:W-:Y:S01]  /*7e00*/  MUFU.EX2 R53, R53 ;  /* 0x0000003500357308 */ /* 0x000fe20000000800 */
[----:B------:R-:W-:-:S04]  /*7e10*/  FADD.FTZ R73, -R4, R11 ;  /* 0x0000000b04497221 */ /* 0x000fc80000010100 */
[-C--:B------:R-:W-:Y:S01]  /*7e20*/  FMUL.FTZ R2, R73, R0.reuse ;  /* 0x0000000049027220 */ /* 0x080fe20000410000 */
[-C--:B------:R-:W-:Y:S02]  /*7e30*/  FMUL.FTZ R73, R4, R0.reuse ;  /* 0x0000000004497220 */ /* 0x080fe40000410000 */
[----:B------:R-:W-:Y:S02]  /*7e40*/  MUFU.EX2 R57, R57 ;  /* 0x0000003900397308 */ /* 0x000fe40000000800 */
[-CC-:B------:R-:W-:Y:S01]  /*7e50*/  FFMA.FTZ R24, R27, R0.reuse, -R73.reuse ;  /* 0x000000001b187223 */ /* 0x180fe20000010849 */
[-CC-:B------:R-:W-:Y:S01]  /*7e60*/  FFMA.FTZ R181, R26, R0.reuse, -R73.reuse ;  /* 0x000000001ab57223 */ /* 0x180fe20000010849 */
[----:B------:R-:W-:Y:S02]  /*7e70*/  IMAD.U32 R27, RZ, RZ, UR10 ;  /* 0x0000000aff1b7e24 */ /* 0x000fe4000f8e00ff */
[-CC-:B------:R-:W-:Y:S01]  /*7e80*/  FFMA.FTZ R183, R30, R0.reuse, -R73.reuse ;  /* 0x000000001eb77223 */ /* 0x180fe20000010849 */
[-CC-:B------:R-:W-:Y:S01]  /*7e90*/  FFMA.FTZ R26, R31, R0.reuse, -R73.reuse ;  /* 0x000000001f1a7223 */ /* 0x180fe20000010849 */
[----:B------:R-:W-:Y:S01]  /*7ea0*/  MUFU.EX2 R2, R2 ;  /* 0x0000000200027308 */ /* 0x000fe20000000800 */
[----:B------:R-:W-:Y:S01]  /*7eb0*/  FFMA.FTZ R177, R34, R0, -R73 ;  /* 0x0000000022b17223 */ /* 0x000fe20000010849 */
[----:B------:R-:W-:Y:S01]  /*7ec0*/  @!P1 LEA R27, R27, UR38, 0x3 ;  /* 0x000000261b1b9c11 */ /* 0x000fe2000f8e18ff */
[----:B------:R-:W-:-:S02]  /*7ed0*/  IMAD.U32 R31, RZ, RZ, UR11 ;  /* 0x0000000bff1f7e24 */ /* 0x000fc4000f8e00ff */
[-CC-:B------:R-:W-:Y:S01]  /*7ee0*/  FFMA.FTZ R28, R35, R0.reuse, -R73.reuse ;  /* 0x00000000231c7223 */ /* 0x180fe20000010849 */
[-CC-:B------:R-:W-:Y:S01]  /*7ef0*/  FFMA.FTZ R179, R38, R0.reuse, -R73.reuse ;  /* 0x0000000026b37223 */ /* 0x180fe20000010849 */
[-CC-:B------:R-:W-:Y:S01]  /*7f00*/  FFMA.FTZ R173, R42, R0.reuse, -R73.reuse ;  /* 0x000000002aad7223 */ /* 0x180fe20000010849 */
[----:B------:R-:W-:Y:S01]  /*7f10*/  @!P1 VIADD R27, R27, 0x34840 ;  /* 0x000348401b1b9836 */ /* 0x000fe20000000000 */
[----:B------:R-:W0:Y:S01]  /*7f20*/  MUFU.EX2 R181, R181 ;  /* 0x000000b500b57308 */ /* 0x000e220000000800 */
[-CC-:B------:R-:W-:Y:S01]  /*7f30*/  FFMA.FTZ R30, R39, R0.reuse, -R73.reuse ;  /* 0x00000000271e7223 */ /* 0x180fe20000010849 */
[-CC-:B------:R-:W-:Y:S01]  /*7f40*/  FFMA.FTZ R32, R43, R0.reuse, -R73.reuse ;  /* 0x000000002b207223 */ /* 0x180fe20000010849 */
[-C--:B------:R-:W-:Y:S01]  /*7f50*/  FFMA.FTZ R175, R46, R0.reuse, -R73 ;  /* 0x000000002eaf7223 */ /* 0x080fe20000010849 */
[----:B------:R-:W-:Y:S01]  /*7f60*/  @!P1 PRMT R27, RZ, 0x654, R27 ;  /* 0x00000654ff1b9816 */ /* 0x000fe2000000001b */
        /* <DEDUP_REMOVED lines=12> */
[----:B0-----:R-:W-:Y:S01]  /*8030*/  FFMA.FTZ R5, R2, R5, R181 ;  /* 0x0000000502057223 */ /* 0x001fe200000100b5 */
[-CC-:B------:R-:W-:Y:S01]  /*8040*/  FFMA.FTZ R71, R71, R0.reuse, -R73.reuse ;  /* 0x0000000047477223 */ /* 0x180fe20000010849 */
[-CC-:B------:R-:W-:Y:S01]  /*8050*/  FFMA.FTZ R74, R74, R0.reuse, -R73.reuse ;  /* 0x000000004a4a7223 */ /* 0x180fe20000010849 */
[-CC-:B------:R-:W-:Y:S01]  /*8060*/  FFMA.FTZ R75, R75, R0.reuse, -R73.reuse ;  /* 0x000000004b4b7223 */ /* 0x180fe20000010849 */
[-CC-:B------:R-:W-:Y:S01]  /*8070*/  FFMA.FTZ R78, R78, R0.reuse, -R73.reuse ;  /* 0x000000004e4e7223 */ /* 0x180fe20000010849 */
[-CC-:B------:R-:W-:Y:S01]  /*8080*/  FFMA.FTZ R79, R79, R0.reuse, -R73.reuse ;  /* 0x000000004f4f7223 */ /* 0x180fe20000010849 */
[-C--:B------:R-:W-:Y:S01]  /*8090*/  FFMA.FTZ R82, R82, R0.reuse, -R73 ;  /* 0x0000000052527223 */ /* 0x080fe20000010849 */
[----:B------:R-:W0:Y:S01]  /*80a0*/  MUFU.EX2 R26, R26 ;  /* 0x0000001a001a7308 */ /* 0x000e220000000800 */
[C---:B-1----:R-:W-:Y:S01]  /*80b0*/  FADD.FTZ R42, R24.reuse, R5 ;  /* 0x00000005182a7221 */ /* 0x042fe20000010000 */
[----:B------:R-:W-:Y:S01]  /*80c0*/  F2FP.F16.F32.PACK_AB R181, R24, R181 ;  /* 0x000000b518b5723e */ /* 0x000fe200000000ff */
[-CC-:B------:R-:W-:Y:S01]  /*80d0*/  FFMA.FTZ R83, R83, R0.reuse, -R73.reuse ;  /* 0x0000000053537223 */ /* 0x180fe20000010849 */
[----:B------:R-:W-:-:S04]  /*80e0*/  FFMA.FTZ R86, R86, R0, -R73 ;  /* 0x0000000056567223 */ /* 0x000fc80000010849 */
        /* <DEDUP_REMOVED lines=18> */
[----:B------:R-:W-:Y:S02]  /*8210*/  WARPGROUP.DEPBAR.LE gsb0, 0x0 ;  /* 0x00008000000079c5 */ /* 0x000fe40000010000 */
[----:B------:R-:W-:Y:S01]  /*8220*/  WARPGROUP.ARRIVE ;  /* 0x00000000000079c5 */ /* 0x000fe20000000000 */
[-CC-:B------:R-:W-:Y:S01]  /*8230*/  FFMA.FTZ R160, R64, R0.reuse, -R169.reuse ;  /* 0x0000000040a07223 */ /* 0x180fe200000108a9 */
[-C--:B------:R-:W-:Y:S01]  /*8240*/  FFMA.FTZ R162, R68, R0.reuse, -R169 ;  /* 0x0000000044a27223 */ /* 0x080fe200000108a9 */
[----:B------:R-:W-:Y:S01]  /*8250*/  FFMA.FTZ R169, R50, R0, -R73 ;  /* 0x0000000032a97223 */ /* 0x000fe20000010849 */
[C---:B0-----:R-:W-:Y:S01]  /*8260*/  FADD.FTZ R42, R32.reuse, R5 ;  /* 0x00000005202a7221 */ /* 0x041fe20000010000 */
[----:B------:R-:W-:Y:S01]  /*8270*/  MUFU.EX2 R36, R36 ;  /* 0x0000002400247308 */ /* 0x000fe20000000800 */
[----:B------:R-:W-:Y:S01]  /*8280*/  HGMMA.64x128x16.F32 R88, R156, gdesc[UR4].tnspB, R88, gsb0 ;  /* 0x41e000049c587df0 */ /* 0x000fe20008000858 */
[----:B------:R-:W-:Y:S01]  /*8290*/  UIADD3 UR6, UR5, 0x380, URZ ;  /* 0x0000038005067890 */ /* 0x000fe2000fffe03f */
[----:B-1----:R-:W-:Y:S01]  /*82a0*/  FADD.FTZ R5, R175, R42 ;  /* 0x0000002aaf057221 */ /* 0x002fe20000010000 */
[----:B------:R-:W-:Y:S01]  /*82b0*/  UMOV UR7, 0x40000040 ;  /* 0x4000004000077882 */ /* 0x000fe20000000000 */
[----:B------:R-:W-:Y:S01]  /*82c0*/  UMOV UR5, UR37 ;  /* 0x0000002500057c82 */ /* 0x000fe20008000000 */
[----:B------:R-:W-:-:S02]  /*82d0*/  F2FP.F16.F32.PACK_AB R173, R32, R173 ;  /* 0x000000ad20ad723e */ /* 0x000fc400000000ff */
[----:B------:R-:W0:Y:S01]  /*82e0*/  MUFU.EX2 R169, R169 ;  /* 0x000000a900a97308 */ /* 0x000e220000000800 */
[C---:B--2---:R-:W-:Y:S01]  /*82f0*/  FADD.FTZ R42, R34.reuse, R5 ;  /* 0x00000005222a7221 */ /* 0x044fe20000010000 */
[----:B------:R-:W-:-:S06]  /*8300*/  F2FP.F16.F32.PACK_AB R175, R34, R175 ;  /* 0x000000af22af723e */ /* 0x000fcc00000000ff */
[----:B------:R-:W1:Y:S08]  /*8310*/  MUFU.EX2 R171, R171 ;  /* 0x000000ab00ab7308 */ /* 0x000e700000000800 */
[----:B------:R-:W2:Y:S01]  /*8320*/  MUFU.EX2 R38, R38 ;  /* 0x0000002600267308 */ /* 0x000ea20000000800 */
[----:B0-----:R-:W-:Y:S01]  /*8330*/  FADD.FTZ R5, R169, R42 ;  /* 0x0000002aa9057221 */ /* 0x001fe20000010000 */
[----:B------:R-:W-:-:S03]  /*8340*/  F2FP.F16.F32.PACK_AB R169, R36, R169 ;  /* 0x000000a924a9723e */ /* 0x000fc600000000ff */
[----:B------:R-:W-:-:S03]  /*8350*/  FADD.FTZ R24, R36, R5 ;  /* 0x0000000524187221 */ /* 0x000fc60000010000 */
[----:B------:R-:W0:Y:S01]  /*8360*/  MUFU.EX2 R165, R165 ;  /* 0x000000a500a57308 */ /* 0x000e220000000800 */
[----:B-1----:R-:W-:-:S07]  /*8370*/  FADD.FTZ R5, R171, R24 ;  /* 0x00000018ab057221 */ /* 0x002fce0000010000 */
[----:B------:R-:W1:Y:S01]  /*8380*/  MUFU.EX2 R40, R40 ;  /* 0x0000002800287308 */ /* 0x000e620000000800 */
[C---:B--2---:R-:W-:Y:S01]  /*8390*/  FADD.FTZ R24, R38.reuse, R5 ;  /* 0x0000000526187221 */ /* 0x044fe20000010000 */
[----:B------:R-:W-:-:S06]  /*83a0*/  F2FP.F16.F32.PACK_AB R171, R38, R171 ;  /* 0x000000ab26ab723e */ /* 0x000fcc00000000ff */
[----:B------:R-:W2:Y:S01]  /*83b0*/  MUFU.EX2 R167, R167 ;  /* 0x000000a700a77308 */ /* 0x000ea20000000800 */
[----:B0-----:R-:W-:-:S07]  /*83c0*/  FADD.FTZ R5, R165, R24 ;  /* 0x00000018a5057221 */ /* 0x001fce0000010000 */
[----:B------:R-:W-:Y:S01]  /*83d0*/  MUFU.EX2 R160, R160 ;  /* 0x000000a000a07308 */ /* 0x000fe20000000800 */
[C---:B-1----:R-:W-:Y:S01]  /*83e0*/  FADD.FTZ R24, R40.reuse, R5 ;  /* 0x0000000528187221 */ /* 0x042fe20000010000 */
[----:B------:R-:W-:-:S06]  /*83f0*/  F2FP.F16.F32.PACK_AB R165, R40, R165 ;  /* 0x000000a528a5723e */ /* 0x000fcc00000000ff */
[----:B------:R-:W-:Y:S01]  /*8400*/  MUFU.EX2 R66, R66 ;  /* 0x0000004200427308 */ /* 0x000fe20000000800 */
[----:B--2---:R-:W-:-:S07]  /*8410*/  FADD.FTZ R5, R167, R24 ;  /* 0x00000018a7057221 */ /* 0x004fce0000010000 */
[----:B------:R-:W0:Y:S08]  /*8420*/  MUFU.EX2 R67, R67 ;  /* 0x0000004300437308 */ /* 0x000e300000000800 */
[----:B------:R-:W-:Y:S08]  /*8430*/  MUFU.EX2 R162, R162 ;  /* 0x000000a200a27308 */ /* 0x000ff00000000800 */
[----:B------:R-:W-:Y:S01]  /*8440*/  MUFU.EX2 R70, R70 ;  /* 0x0000004600467308 */ /* 0x000fe20000000800 */
[----:B0-----:R-:W-:-:S07]  /*8450*/  F2FP.F16.F32.PACK_AB R161, R67, R66 ;  /* 0x0000004243a1723e */ /* 0x001fce00000000ff */
[----:B------:R-:W0:Y:S08]  /*8460*/  MUFU.EX2 R71, R71 ;  /* 0x0000004700477308 */ /* 0x000e300000000800 */
[----:B------:R-:W1:Y:S08]  /*8470*/  MUFU.EX2 R10, R10 ;  /* 0x0000000a000a7308 */ /* 0x000e700000000800 */
[----:B------:R-:W-:Y:S01]  /*8480*/  MUFU.EX2 R74, R74 ;  /* 0x0000004a004a7308 */ /* 0x000fe20000000800 */
[----:B0-----:R-:W-:-:S07]  /*8490*/  F2FP.F16.F32.PACK_AB R163, R71, R70 ;  /* 0x0000004647a3723e */ /* 0x001fce00000000ff */
[----:B------:R-:W0:Y:S08]  /*84a0*/  MUFU.EX2 R75, R75 ;  /* 0x0000004b004b7308 */ /* 0x000e300000000800 */
[----:B------:R-:W-:Y:S08]  /*84b0*/  MUFU.EX2 R12, R12 ;  /* 0x0000000c000c7308 */ /* 0x000ff00000000800 */
[----:B------:R-:W-:Y:S01]  /*84c0*/  MUFU.EX2 R78, R78 ;  /* 0x0000004e004e7308 */ /* 0x000fe20000000800 */
[----:B------:R-:W-:-:S02]  /*84d0*/  WARPGROUP.DEPBAR.LE gsb0, 0x0 ;  /* 0x00008000000079c5 */ /* 0x000fc40000010000 */
[----:B------:R-:W-:-:S05]  /*84e0*/  WARPGROUP.ARRIVE ;  /* 0x00000000000079c5 */ /* 0x000fca0000000000 */
[----:B------:R-:W2:Y:S01]  /*84f0*/  MUFU.EX2 R65, R65 ;  /* 0x0000004100417308 */ /* 0x000ea20000000800 */
[----:B-1----:R-:W-:Y:S02]  /*8500*/  F2FP.F16.F32.PACK_AB R156, R61, R10 ;  /* 0x0000000a3d9c723e */ /* 0x002fe400000000ff */
[----:B0-----:R-:W-:Y:S01]  /*8510*/  F2FP.F16.F32.PACK_AB R157, R75, R74 ;  /* 0x0000004a4b9d723e */ /* 0x001fe200000000ff */
[----:B------:R-:W-:Y:S01]  /*8520*/  HGMMA.64x128x16.F32 R88, R152, gdesc[UR4].tnspB, R88, gsb0 ;  /* 0x41e0000498587df0 */ /* 0x000fe20008000858 */
[----:B------:R-:W-:-:S03]  /*8530*/  UIADD3 UR6, UR4, -0x1, URZ ;  /* 0xffffffff04067890 */ /* 0x000fc6000fffe03f */
[----:B------:R-:W0:Y:S04]  /*8540*/  MUFU.EX2 R79, R79 ;  /* 0x0000004f004f7308 */ /* 0x000e280000000800 */
[----:B------:R-:W-:Y:S01]  /*8550*/  UMOV UR4, UR6 ;  /* 0x0000000600047c82 */ /* 0x000fe20008000000 */
[----:B------:R-:W-:-:S03]  /*8560*/  UMOV UR6, UR36 ;  /* 0x0000002400067c82 */ /* 0x000fc60008000000 */
[----:B------:R-:W-:Y:S01]  /*8570*/  MUFU.EX2 R14, R14 ;  /* 0x0000000e000e7308 */ /* 0x000fe20000000800 */
[----:B--2---:R-:W-:-:S07]  /*8580*/  F2FP.F16.F32.PACK_AB R158, R65, R12 ;  /* 0x0000000c419e723e */ /* 0x004fce00000000ff */
[----:B------:R-:W-:Y:S01]  /*8590*/  MUFU.EX2 R82, R82 ;  /* 0x0000005200527308 */ /* 0x000fe20000000800 */
[----:B0-----:R-:W-:-:S07]  /*85a0*/  F2FP.F16.F32.PACK_AB R159, R79, R78 ;  /* 0x0000004e4f9f723e */ /* 0x001fce00000000ff */
[----:B------:R-:W-:Y:S08]  /*85b0*/  MUFU.EX2 R69, R69 ;  /* 0x0000004500457308 */ /* 0x000ff00000000800 */
[----:B------:R-:W-:Y:S08]  /*85c0*/  MUFU.EX2 R83, R83 ;  /* 0x0000005300537308 */ /* 0x000ff00000000800 */
[----:B------:R-:W-:Y:S08]  /*85d0*/  MUFU.EX2 R20, R20 ;  /* 0x0000001400147308 */ /* 0x000ff00000000800 */
[----:B------:R-:W-:Y:S08]  /*85e0*/  MUFU.EX2 R86, R86 ;  /* 0x0000005600567308 */ /* 0x000ff00000000800 */
[----:B------:R-:W0:Y:S01]  /*85f0*/  MUFU.EX2 R11, R85 ;  /* 0x00000055000b7308 */ /* 0x000e220000000800 */
[----:B------:R-:W-:-:S02]  /*8600*/  WARPGROUP.DEPBAR.LE gsb0, 0x0 ;  /* 0x00008000000079c5 */ /* 0x000fc40000010000 */
[----:B------:R1:W-:Y:S01]  /*8610*/  @!P1 SYNCS.ARRIVE.TRANS64.RED.A1T0 RZ, [R27+URZ], RZ ;  /* 0x000000ff1bff99a7 */ /* 0x0003e2000810043f */
[----:B0-----:R-:W-:Y:S02]  /*8620*/  F2FP.F16.F32.PACK_AB R154, R11, R20 ;  /* 0x000000140b9a723e */ /* 0x001fe400000000ff */
[----:B------:R-:W-:Y:S02]  /*8630*/  F2FP.F16.F32.PACK_AB R152, R69, R14 ;  /* 0x0000000e4598723e */ /* 0x000fe400000000ff */
[----:B------:R-:W-:Y:S01]  /*8640*/  F2FP.F16.F32.PACK_AB R153, R83, R82 ;  /* 0x000000525399723e */ /* 0x000fe200000000ff */
[----:B-1----:R-:W-:-:S05]  /*8650*/  @!P1 VIADD R27, R31, 0x34860 ;  /* 0x000348601f1b9836 */ /* 0x002fca0000000000 */
[----:B------:R-:W-:Y:S01]  /*8660*/  @!P1 PRMT R31, RZ, 0x654, R27 ;  /* 0x00000654ff1f9816 */ /* 0x000fe2000000001b */
[----:B------:R-:W-:Y:S01]  /*8670*/  FADD.FTZ R27, R13, R6 ;  /* 0x000000060d1b7221 */ /* 0x000fe20000010000 */
[-CC-:B------:R-:W-:Y:S01]  /*8680*/  FFMA.FTZ R6, R63, R0.reuse, -R73.reuse ;  /* 0x000000003f067223 */ /* 0x180fe20000010849 */
[----:B------:R-:W-:Y:S01]  /*8690*/  FFMA.FTZ R73, R87, R0, -R73 ;  /* 0x0000000057497223 */ /* 0x000fe20000010849 */
[----:B------:R0:W-:Y:S01]  /*86a0*/  @!P1 SYNCS.ARRIVE.TRANS64.RED.A1T0 RZ, [R31+URZ], RZ ;  /* 0x000000ff1fff99a7 */ /* 0x0001e2000810043f */
[----:B------:R-:W-:Y:S01]  /*86b0*/  FADD.FTZ R44, R182, R27 ;  /* 0x0000001bb62c7221 */ /* 0x000fe20000010000 */
[C---:B------:R-:W-:Y:S02]  /*86c0*/  F2FP.F16.F32.PACK_AB R182, R15.reuse, R182 ;  /* 0x000000b60fb6723e */ /* 0x040fe400000000ff */
[----:B------:R-:W1:Y:S01]  /*86d0*/  MUFU.EX2 R6, R6 ;  /* 0x0000000600067308 */ /* 0x000e620000000800 */
[----:B------:R-:W-:-:S04]  /*86e0*/  FADD.FTZ R27, R15, R44 ;  /* 0x0000002c0f1b7221 */ /* 0x000fc80000010000 */
[----:B------:R-:W-:Y:S01]  /*86f0*/  FADD.FTZ R44, R176, R27 ;  /* 0x0000001bb02c7221 */ /* 0x000fe20000010000 */
[C---:B------:R-:W-:Y:S02]  /*8700*/  F2FP.F16.F32.PACK_AB R176, R21.reuse, R176 ;  /* 0x000000b015b0723e */ /* 0x040fe400000000ff */
[----:B------:R-:W2:Y:S01]  /*8710*/  MUFU.EX2 R73, R73 ;  /* 0x0000004900497308 */ /* 0x000ea20000000800 */
[----:B------:R-:W-:-:S04]  /*8720*/  FADD.FTZ R27, R21, R44 ;  /* 0x0000002c151b7221 */ /* 0x000fc80000010000 */
[----:B------:R-:W-:Y:S01]  /*8730*/  FADD.FTZ R44, R178, R27 ;  /* 0x0000001bb22c7221 */ /* 0x000fe20000010000 */
[----:B------:R-:W-:-:S03]  /*8740*/  F2FP.F16.F32.PACK_AB R178, R25, R178 ;  /* 0x000000b219b2723e */ /* 0x000fc600000000ff */
[----:B------:R-:W-:Y:S01]  /*8750*/  FADD.FTZ R27, R25, R44 ;  /* 0x0000002c191b7221 */ /* 0x000fe20000010000 */
[C---:B-1----:R-:W-:Y:S01]  /*8760*/  FADD.FTZ R5, R6.reuse, R5 ;  /* 0x0000000506057221 */ /* 0x042fe20000010000 */
[----:B------:R-:W-:Y:S02]  /*8770*/  F2FP.F16.F32.PACK_AB R167, R6, R167 ;  /* 0x000000a706a7723e */ /* 0x000fe400000000ff */
[----:B------:R-:W-:Y:S01]  /*8780*/  FADD.FTZ R44, R172, R27 ;  /* 0x0000001bac2c7221 */ /* 0x000fe20000010000 */
[----:B------:R-:W-:Y:S01]  /*8790*/  FADD.FTZ R5, R66, R5 ;  /* 0x0000000542057221 */ /* 0x000fe20000010000 */
[C---:B------:R-:W-:Y:S02]  /*87a0*/  F2FP.F16.F32.PACK_AB R172, R29.reuse, R172 ;  /* 0x000000ac1dac723e */ /* 0x040fe400000000ff */
[----:B------:R-:W-:Y:S01]  /*87b0*/  FADD.FTZ R27, R29, R44 ;  /* 0x0000002c1d1b7221 */ /* 0x000fe20000010000 */
[----:B------:R-:W-:Y:S01]  /*87c0*/  FADD.FTZ R5, R67, R5 ;  /* 0x0000000543057221 */ /* 0x000fe20000010000 */
[----:B--2---:R-:W-:-:S02]  /*87d0*/  F2FP.F16.F32.PACK_AB R155, R73, R86 ;  /* 0x00000056499b723e */ /* 0x004fc400000000ff */
[----:B------:R-:W-:Y:S01]  /*87e0*/  FADD.FTZ R44, R174, R27 ;  /* 0x0000001bae2c7221 */ /* 0x000fe20000010000 */
[----:B------:R-:W-:Y:S01]  /*87f0*/  FADD.FTZ R5, R70, R5 ;  /* 0x0000000546057221 */ /* 0x000fe20000010000 */
[C---:B------:R-:W-:Y:S02]  /*8800*/  F2FP.F16.F32.PACK_AB R174, R33.reuse, R174 ;  /* 0x000000ae21ae723e */ /* 0x040fe400000000ff */
        /* <DEDUP_REMOVED lines=23> */
[----:B------:R-:W-:-:S03]  /*8980*/  F2FP.F16.F32.PACK_AB R160, R53, R160 ;  /* 0x000000a035a0723e */ /* 0x000fc600000000ff */
[----:B------:R-:W-:-:S04]  /*8990*/  FADD.FTZ R13, R53, R24 ;  /* 0x00000018350d7221 */ /* 0x000fc80000010000 */
[----:B------:R-:W-:Y:S01]  /*89a0*/  FADD.FTZ R24, R162, R13 ;  /* 0x0000000da2187221 */ /* 0x000fe20000010000 */
[----:B------:R-:W-:-:S03]  /*89b0*/  F2FP.F16.F32.PACK_AB R162, R57, R162 ;  /* 0x000000a239a2723e */ /* 0x000fc600000000ff */
[----:B------:R-:W-:-:S04]  /*89c0*/  FADD.FTZ R13, R57, R24 ;  /* 0x00000018390d7221 */ /* 0x000fc80000010000 */
[----:B------:R-:W-:Y:S01]  /*89d0*/  FADD.FTZ R6, R10, R13 ;  /* 0x0000000d0a067221 */ /* 0x000fe20000010000 */
[----:B------:R-:W-:-:S03]  /*89e0*/  IMAD.MOV.U32 R10, RZ, RZ, R7 ;  /* 0x000000ffff0a7224 */ /* 0x000fc600078e0007 */
        /* <DEDUP_REMOVED lines=8> */
[----:B0-----:R-:W-:Y:S06]  /*8a70*/  @P2 BRA `(.L_x_2270) ;  /* 0xffffffdc00a82947 */ /* 0x001fec000383ffff */
.L_x_2261:
        /* <DEDUP_REMOVED lines=67> */
.L_x_2271:
[----:B------:R-:W-:Y:S01]  /*8eb0*/  ULEA UR5, UR36, UR38, 0x3 ;  /* 0x0000002624057291 */ /* 0x000fe2000f8e183f */
[----:B------:R-:W-:-:S05]  /*8ec0*/  IMAD.U32 R2, RZ, RZ, UR37 ;  /* 0x00000025ff027e24 */ /* 0x000fca000f8e00ff */
[----:B------:R-:W-:-:S04]  /*8ed0*/  SHF.L.U32 R2, R2, 0x1f, RZ ;  /* 0x0000001f02027819 */ /* 0x000fc800000006ff */
[----:B------:R0:W1:Y:S01]  /*8ee0*/  SYNCS.PHASECHK.TRANS64.TRYWAIT P2, [UR5+0x34850], R2 ;  /* 0x03485002ff0075a7 */ /* 0x0000620008040145 */
[----:B------:R-:W-:Y:S05]  /*8ef0*/  @!P0 BRA `(.L_x_2272) ;  /* 0x0000000000048947 */ /* 0x000fea0003800000 */
[----:B------:R-:W-:Y:S01]  /*8f00*/  BPT.TRAP 0x1 ;  /* 0x000000040000795c */ /* 0x000fe20000300000 */
.L_x_2272:
[----:B-1----:R-:W-:Y:S05]  /*8f10*/  @P2 BRA `(.L_x_2273) ;  /* 0x0000000000082947 */ /* 0x002fea0003800000 */
[----:B------:R-:W1:Y:S02]  /*8f20*/  SYNCS.PHASECHK.TRANS64.TRYWAIT P0, [UR5+0x34850], R2 ;  /* 0x03485002ff0075a7 */ /* 0x000e640008000145 */
[----:B-1----:R-:W-:Y:S05]  /*8f30*/  @!P0 BRA `(.L_x_2274) ;  /* 0x0000007000ec8947 */ /* 0x002fea0003800000 */
.L_x_2273:
[----:B------:R-:W-:Y:S01]  /*8f40*/  UIADD3 UR38, UR38, 0x400, URZ ;  /* 0x0000040026267890 */ /* 0x000fe2000fffe03f */
[----:B------:R-:W-:Y:S01]  /*8f50*/  WARPGROUP.ARRIVE ;  /* 0x00000000000079c5 */ /* 0x000fe20000000000 */
[----:B------:R-:W-:Y:S01]  /*8f60*/  UMOV UR7, 0x40000040 ;  /* 0x4000004000077882 */ /* 0x000fe20000000000 */
[----:B-1----:R-:W1:Y:S01]  /*8f70*/  SHFL.BFLY PT, R3, R6, 0x2, 0x1f ;  /* 0x0c401f0006037f89 */ /* 0x002e6200000e0000 */
[----:B------:R-:W-:Y:S01]  /*8f80*/  USHF.R.U32.HI UR38, URZ, 0x4, UR38 ;  /* 0x000000043f267899 */ /* 0x000fe20008011626 */
[----:B------:R-:W-:Y:S01]  /*8f90*/  IMAD.U32 R13, RZ, RZ, UR5 ;  /* 0x00000005ff0d7e24 */ /* 0x000fe2000f8e00ff */
[----:B------:R-:W-:Y:S01]  /*8fa0*/  R2UR UR8, R186 ;  /* 0x00000000ba0872ca */ /* 0x000fe200000e0000 */
[----:B0-----:R-:W0:Y:S01]  /*8fb0*/  SHFL.BFLY PT, R2, R5, 0x2, 0x1f ;  /* 0x0c401f0005027f89 */ /* 0x001e2200000e0000 */
[----:B------:R-:W-:Y:S01]  /*8fc0*/  ULOP3.LUT UR38, UR38, 0x3fff, URZ, 0xc0, !UPT ;  /* 0x00003fff26267892 */ /* 0x000fe2000f8ec03f */
[----:B------:R-:W-:Y:S02]  /*8fd0*/  IMAD.MOV.U32 R89, RZ, RZ, -0x800000 ;  /* 0xff800000ff597424 */ /* 0x000fe400078e00ff */
[----:B------:R-:W-:Y:S01]  /*8fe0*/  IMAD.MOV.U32 R88, RZ, RZ, -0x800000 ;  /* 0xff800000ff587424 */ /* 0x000fe200078e00ff */
[----:B------:R-:W-:-:S04]  /*8ff0*/  ULOP3.LUT UR4, UR38, 0x4000000, URZ, 0xfc, !UPT ;  /* 0x0400000026047892 */ /* 0x000fc8000f8efc3f */
[----:B------:R-:W-:Y:S02]  /*9000*/  ULEA UR4, UR36, UR4, 0xb ;  /* 0x0000000424047291 */ /* 0x000fe4000f8e583f */
[----:B------:R-:W-:Y:S02]  /*9010*/  UIADD3 UR36, UR36, 0x1, URZ ;  /* 0x0000000124247890 */ /* 0x000fe4000fffe03f */
[----:B------:R-:W-:Y:S02]  /*9020*/  UIADD3 UR8, UR8, 0x1, URZ ;  /* 0x0000000108087890 */ /* 0x000fe4000fffe03f */
[----:B------:R-:W-:Y:S01]  /*9030*/  UISETP.NE.AND UP0, UPT, UR36, 0x2, UPT ;  /* 0x000000022400788c */ /* 0x000fe2000bf05270 */
[----:B------:R-:W-:Y:S02]  /*9040*/  UMOV UR6, UR4 ;  /* 0x0000000400067c82 */ /* 0x000fe40008000000 */
[----:B------:R-:W-:Y:S01]  /*9050*/  HGMMA.64x128x16.F32 R24, R180, gdesc[UR4].tnspB, R24, gsb0 ;  /* 0x41e00004b4187df0 */ /* 0x000fe20008000818 */
[----:B------:R-:W-:Y:S01]  /*9060*/  UIADD3 UR6, UR4, 0x80, URZ ;  /* 0x0000008004067890 */ /* 0x000fe2000fffe03f */
[----:B-1----:R-:W-:Y:S01]  /*9070*/  FADD.FTZ R3, R3, R6 ;  /* 0x0000000603037221 */ /* 0x002fe20000010000 */
[----:B------:R-:W-:Y:S01]  /*9080*/  UMOV UR7, 0x40000040 ;  /* 0x4000004000077882 */ /* 0x000fe20000000000 */
[----:B------:R-:W-:-:S02]  /*9090*/  IMAD.U32 R186, RZ, RZ, UR8 ;  /* 0x00000008ffba7e24 */ /* 0x000fc4000f8e00ff */
[----:B0-----:R-:W-:Y:S01]  /*90a0*/  FADD.FTZ R8, R2, R5 ;  /* 0x0000000502087221 */ /* 0x001fe20000010000 */
[----:B------:R-:W-:Y:S01]  /*90b0*/  IMAD.MOV.U32 R5, RZ, RZ, RZ ;  /* 0x000000ffff057224 */ /* 0x000fe200078e00ff */
[----:B------:R-:W0:Y:S01]  /*90c0*/  SHFL.BFLY PT, R2, R3, 0x1, 0x1f ;  /* 0x0c201f0003027f89 */ /* 0x000e2200000e0000 */
[----:B------:R-:W-:-:S03]  /*90d0*/  USEL UR36, UR36, URZ, UP0 ;  /* 0x0000003f24247287 */ /* 0x000fc60008000000 */
[----:B------:R-:W1:Y:S01]  /*90e0*/  SHFL.BFLY PT, R9, R8, 0x1, 0x1f ;  /* 0x0c201f0008097f89 */ /* 0x000e6200000e0000 */
[----:B0-----:R-:W-:Y:S01]  /*90f0*/  FADD.FTZ R11, R3, R2 ;  /* 0x00000002030b7221 */ /* 0x001fe20000010000 */
[----:B------:R-:W-:Y:S02]  /*9100*/  IMAD.MOV.U32 R2, RZ, RZ, RZ ;  /* 0x000000ffff027224 */ /* 0x000fe400078e00ff */
[----:B-1----:R-:W-:Y:S02]  /*9110*/  FADD.FTZ R12, R8, R9 ;  /* 0x00000009080c7221 */ /* 0x002fe40000010000 */
[----:B------:R-:W-:-:S03]  /*9120*/  FSETP.NE.FTZ.AND P0, PT, R11, RZ, PT ;  /* 0x000000ff0b00720b */ /* 0x000fc60003f15000 */
[----:B------:R-:W-:-:S10]  /*9130*/  FSETP.NE.FTZ.AND P2, PT, R12, RZ, PT ;  /* 0x000000ff0c00720b */ /* 0x000fd40003f55000 */
[C---:B------:R-:W-:Y:S01]  /*9140*/  @P0 FMUL.FTZ R6, R0.reuse, 0.69314718246459960938 ;  /* 0x3f31721800060820 */ /* 0x040fe20000410000 */
[----:B------:R-:W0:Y:S02]  /*9150*/  @P0 MUFU.LG2 R9, R11 ;  /* 0x0000000b00090308 */ /* 0x000e240000000c00 */
[----:B------:R-:W-:Y:S01]  /*9160*/  @P2 FMUL.FTZ R8, R0, 0.69314718246459960938 ;  /* 0x3f31721800082820 */ /* 0x000fe20000410000 */
[----:B------:R-:W-:-:S05]  /*9170*/  @!P1 VIADD R0, R13, 0x34860 ;  /* 0x000348600d009836 */ /* 0x000fca0000000000 */
        /* <DEDUP_REMOVED lines=111> */
.L_x_2244:
[----:B------:R-:W0:Y:S01]  /*9870*/  S2R R3, SR_CgaCtaId ;  /* 0x0000000000037919 */ /* 0x000e220000008800 */
[----:B------:R-:W-:Y:S01]  /*9880*/  MOV R0, 0x400 ;  /* 0x0000040000007802 */ /* 0x000fe20000000f00 */
[----:B------:R-:W-:Y:S01]  /*9890*/  BSSY B0, `(.L_x_2275) ;  /* 0x00001d8000007945 */ /* 0x000fe20003800000 */
[----:B------:R-:W-:Y:S02]  /*98a0*/  BAR.SYNC.DEFER_BLOCKING 0x5, 0x180 ;  /* 0x0146000000007b1d */ /* 0x000fe40000010000 */
[----:B0-----:R-:W-:-:S05]  /*98b0*/  LEA R0, R3, R0, 0x18 ;  /* 0x0000000003007211 */ /* 0x001fca00078ec0ff */
[----:B------:R-:W0:Y:S02]  /*98c0*/  LDS R2, [R0+0x348d0] ;  /* 0x0348d00000027984 */ /* 0x000e240000000800 */
[----:B0-----:R-:W-:Y:S01]  /*98d0*/  R2UR UR4, R2 ;  /* 0x00000000020472ca */ /* 0x001fe200000e0000 */
[----:B------:R-:W-:Y:S06]  /*98e0*/  BAR.ARV 0x4, 0x180 ;  /* 0x0106000000007b1d */ /* 0x000fec0000002000 */
[----:B------:R-:W-:Y:S08]  /*98f0*/  @P0 BRA `(.L_x_2276) ;  /* 0x0000001000c40947 */ /* 0x000ff00003800000 */
[----:B------:R-:W0:Y:S01]  /*9900*/  S2R R3, SR_SWINHI ;  /* 0x0000000000037919 */ /* 0x000e220000002f00 */
[----:B------:R-:W-:Y:S01]  /*9910*/  R2UR UR15, R23 ;  /* 0x00000000170f72ca */ /* 0x000fe200000e0000 */
[----:B------:R-:W-:Y:S01]  /*9920*/  ULDC.64 UR8, c[0x0][0xb90] ;  /* 0x0002e40000087ab9 */ /* 0x000fe20000000a00 */
[----:B------:R-:W-:Y:S01]  /*9930*/  R2UR UR14, R184 ;  /* 0x00000000b80e72ca */ /* 0x000fe200000e0000 */
[----:B------:R-:W-:Y:S01]  /*9940*/  ULDC.64 UR10, c[0x0][0xb98] ;  /* 0x0002e600000a7ab9 */ /* 0x000fe20000000a00 */
[----:B------:R-:W-:Y:S01]  /*9950*/  F2FP.F16.F32.PACK_AB R6, R97, R6 ;  /* 0x000000066106723e */ /* 0x000fe200000000ff */
[----:B------:R-:W-:Y:S01]  /*9960*/  ULDC.64 UR16, c[0x0][0x208] ;  /* 0x0000820000107ab9 */ /* 0x000fe20000000a00 */
[----:B------:R-:W-:Y:S02]  /*9970*/  F2FP.F16.F32.PACK_AB R72, R73, R72 ;  /* 0x000000484948723e */ /* 0x000fe400000000ff */
[----:B------:R-:W-:Y:S02]  /*9980*/  F2FP.F16.F32.PACK_AB R73, R75, R74 ;  /* 0x0000004a4b49723e */ /* 0x000fe400000000ff */
[----:B------:R-:W-:-:S02]  /*9990*/  F2FP.F16.F32.PACK_AB R80, R81, R80 ;  /* 0x000000505150723e */ /* 0x000fc400000000ff */
[----:B------:R-:W-:Y:S01]  /*99a0*/  F2FP.F16.F32.PACK_AB R74, R77, R76 ;  /* 0x0000004c4d4a723e */ /* 0x000fe200000000ff */
[----:B------:R-:W-:Y:S01]  /*99b0*/  USHF.R.S32.HI UR12, URZ, 0x1f, UR15 ;  /* 0x0000001f3f0c7899 */ /* 0x000fe2000801140f */
[----:B------:R-:W-:Y:S01]  /*99c0*/  F2FP.F16.F32.PACK_AB R75, R79, R78 ;  /* 0x0000004e4f4b723e */ /* 0x000fe200000000ff */
[----:B------:R-:W-:Y:S01]  /*99d0*/  USHF.R.S32.HI UR13, URZ, 0x1f, UR14 ;  /* 0x0000001f3f0d7899 */ /* 0x000fe2000801140e */
[----:B------:R-:W-:Y:S01]  /*99e0*/  F2FP.F16.F32.PACK_AB R81, R83, R82 ;  /* 0x000000525351723e */ /* 0x000fe200000000ff */
[----:B------:R-:W-:Y:S01]  /*99f0*/  UIMAD UR5, UR12, UR8, URZ ;  /* 0x000000080c0572a4 */ /* 0x000fe2000f8e023f */
[----:B------:R-:W-:Y:S01]  /*9a00*/  F2FP.F16.F32.PACK_AB R82, R85, R84 ;  /* 0x000000545552723e */ /* 0x000fe200000000ff */
[----:B------:R-:W-:Y:S01]  /*9a10*/  UIMAD.WIDE.U32 UR6, UR15, UR8, URZ ;  /* 0x000000080f0672a5 */ /* 0x000fe2000f8e003f */
[----:B------:R-:W-:Y:S01]  /*9a20*/  F2FP.F16.F32.PACK_AB R83, R87, R86 ;  /* 0x000000565753723e */ /* 0x000fe200000000ff */
[----:B------:R-:W-:Y:S02]  /*9a30*/  UIMAD UR5, UR15, UR9, UR5 ;  /* 0x000000090f0572a4 */ /* 0x000fe4000f8e0205 */
[----:B------:R-:W-:-:S02]  /*9a40*/  UIMAD UR8, UR13, UR10, URZ ;  /* 0x0000000a0d0872a4 */ /* 0x000fc4000f8e023f */
[----:B------:R-:W-:Y:S02]  /*9a50*/  UIADD3 UR7, UR7, UR5, URZ ;  /* 0x0000000507077290 */ /* 0x000fe4000fffe03f */
[----:B------:R-:W-:Y:S02]  /*9a60*/  UIMAD UR8, UR14, UR11, UR8 ;  /* 0x0000000b0e0872a4 */ /* 0x000fe4000f8e0208 */
[----:B------:R-:W-:Y:S01]  /*9a70*/  UIMAD.WIDE.U32 UR6, UR14, UR10, UR6 ;  /* 0x0000000a0e0672a5 */ /* 0x000fe2000f8e0006 */
[----:B------:R-:W-:Y:S02]  /*9a80*/  MOV R34, R0 ;  /* 0x0000000000227202 */ /* 0x000fe40000000f00 */
[----:B0-----:R-:W-:Y:S01]  /*9a90*/  MOV R35, R3 ;  /* 0x0000000300237202 */ /* 0x001fe20000000f00 */
[----:B------:R-:W-:Y:S01]  /*9aa0*/  IMAD R3, R185, 0x40, R16 ;  /* 0x00000040b9037824 */ /* 0x000fe200078e0210 */
[----:B------:R-:W-:Y:S01]  /*9ab0*/  ULDC UR5, c[0x0][0xa88] ;  /* 0x0002a20000057ab9 */ /* 0x000fe20000000800 */
[----:B------:R-:W-:Y:S01]  /*9ac0*/  ULDC.64 UR10, c[0x0][0xaf0] ;  /* 0x0002bc00000a7ab9 */ /* 0x000fe20000000a00 */
[----:B------:R-:W-:-:S04]  /*9ad0*/  IMAD.WIDE R4, R190, 0x2, R34 ;  /* 0x00000002be047825 */ /* 0x000fc800078e0222 */
[----:B------:R-:W-:Y:S01]  /*9ae0*/  IMAD.WIDE R34, R3, 0x2, R34 ;  /* 0x0000000203227825 */ /* 0x000fe200078e0222 */
[C---:B------:R-:W-:Y:S02]  /*9af0*/  IADD3 R23, P2, R4.reuse, 0x4020, RZ ;  /* 0x0000402004177810 */ /* 0x040fe40007f5e0ff */
[C---:B------:R-:W-:Y:S02]  /*9b00*/  LOP3.LUT R3, R4.reuse, 0x380, RZ, 0xc0, !PT ;  /* 0x0000038004037812 */ /* 0x040fe400078ec0ff */
[----:B------:R-:W-:Y:S01]  /*9b10*/  LOP3.LUT R12, R23, 0x380, RZ, 0xc0, !PT ;  /* 0x00000380170c7812 */ /* 0x000fe200078ec0ff */
[--C-:B------:R-:W-:Y:S01]  /*9b20*/  IMAD.X R37, RZ, RZ, R5.reuse, P2 ;  /* 0x000000ffff257224 */ /* 0x100fe200010e0605 */
[----:B------:R-:W-:Y:S02]  /*9b30*/  IADD3 R27, P1, R4, 0x4040, RZ ;  /* 0x00004040041b7810 */ /* 0x000fe40007f3e0ff */
[----:B------:R-:W-:Y:S02]  /*9b40*/  SHF.R.U64 R12, R12, 0x3, RZ ;  /* 0x000000030c0c7819 */ /* 0x000fe400000012ff */
[----:B------:R-:W-:Y:S01]  /*9b50*/  IADD3 R21, P6, R4, 0x20, RZ ;  /* 0x0000002004157810 */ /* 0x000fe20007fde0ff */
[----:B------:R-:W-:Y:S01]  /*9b60*/  IMAD.X R39, RZ, RZ, R5, P1 ;  /* 0x000000ffff277224 */ /* 0x000fe200008e0605 */
[----:B------:R-:W-:-:S02]  /*9b70*/  LOP3.LUT R36, R12, R23, RZ, 0x3c, !PT ;  /* 0x000000170c247212 */ /* 0x000fc400078e3cff */
[----:B------:R-:W0:Y:S01]  /*9b80*/  LDC R23, c[0x0][0xbe8] ;  /* 0x0002fa00ff177b82 */ /* 0x000e220000000800 */
[----:B------:R-:W-:Y:S01]  /*9b90*/  SHF.R.U64 R3, R3, 0x3, RZ ;  /* 0x0000000303037819 */ /* 0x000fe200000012ff */
[--C-:B------:R-:W-:Y:S01]  /*9ba0*/  IMAD.X R13, RZ, RZ, R5.reuse, P6 ;  /* 0x000000ffff0d7224 */ /* 0x100fe200030e0605 */
[C---:B------:R-:W-:Y:S02]  /*9bb0*/  IADD3 R10, P3, R4.reuse, 0x4000, RZ ;  /* 0x00004000040a7810 */ /* 0x040fe40007f7e0ff */
[C---:B------:R-:W-:Y:S02]  /*9bc0*/  IADD3 R41, P0, R4.reuse, 0x4060, RZ ;  /* 0x0000406004297810 */ /* 0x040fe40007f1e0ff */
[C---:B------:R-:W-:Y:S01]  /*9bd0*/  IADD3 R8, P4, R4.reuse, 0x60, RZ ;  /* 0x0000006004087810 */ /* 0x040fe20007f9e0ff */
[--C-:B------:R-:W-:Y:S01]  /*9be0*/  IMAD.X R15, RZ, RZ, R5.reuse, P3 ;  /* 0x000000ffff0f7224 */ /* 0x100fe200018e0605 */
[----:B------:R-:W-:Y:S02]  /*9bf0*/  IADD3 R25, P5, R4, 0x40, RZ ;  /* 0x0000004004197810 */ /* 0x000fe40007fbe0ff */
[----:B------:R-:W-:Y:S01]  /*9c00*/  LOP3.LUT R4, R3, R4, RZ, 0x3c, !PT ;  /* 0x0000000403047212 */ /* 0x000fe200078e3cff */
[--C-:B------:R-:W-:Y:S01]  /*9c10*/  IMAD.X R11, RZ, RZ, R5.reuse, P4 ;  /* 0x000000ffff0b7224 */ /* 0x100fe200020e0605 */
[----:B------:R-:W-:Y:S01]  /*9c20*/  LOP3.LUT R14, R27, 0x380, RZ, 0xc0, !PT ;  /* 0x000003801b0e7812 */ /* 0x000fe200078ec0ff */
[----:B------:R-:W-:Y:S01]  /*9c30*/  IMAD.X R9, RZ, RZ, R5, P5 ;  /* 0x000000ffff097224 */ /* 0x000fe200028e0605 */
[----:B------:R-:W-:-:S02]  /*9c40*/  LOP3.LUT R3, R10, 0x380, RZ, 0xc0, !PT ;  /* 0x000003800a037812 */ /* 0x000fc400078ec0ff */
[----:B------:R-:W-:Y:S02]  /*9c50*/  LOP3.LUT R2, R21, 0x380, RZ, 0xc0, !PT ;  /* 0x0000038015027812 */ /* 0x000fe400078ec0ff */
[----:B------:R-:W-:Y:S02]  /*9c60*/  IADD3 R33, P6, R34, 0x1000, RZ ;  /* 0x0000100022217810 */ /* 0x000fe40007fde0ff */
[----:B------:R-:W-:Y:S02]  /*9c70*/  SHF.R.U64 R14, R14, 0x3, RZ ;  /* 0x000000030e0e7819 */ /* 0x000fe400000012ff */
[----:B------:R-:W-:Y:S02]  /*9c80*/  SHF.R.U64 R3, R3, 0x3, RZ ;  /* 0x0000000303037819 */ /* 0x000fe400000012ff */
[----:B------:R-:W-:Y:S02]  /*9c90*/  SHF.R.U64 R2, R2, 0x3, RZ ;  /* 0x0000000302027819 */ /* 0x000fe400000012ff */
[----:B------:R-:W-:-:S02]  /*9ca0*/  LOP3.LUT R32, R33, 0x380, RZ, 0xc0, !PT ;  /* 0x0000038021207812 */ /* 0x000fc400078ec0ff */
[----:B------:R-:W-:Y:S02]  /*9cb0*/  LOP3.LUT R38, R14, R27, RZ, 0x3c, !PT ;  /* 0x0000001b0e267212 */ /* 0x000fe400078e3cff */
[----:B------:R-:W-:Y:S02]  /*9cc0*/  LOP3.LUT R14, R3, R10, RZ, 0x3c, !PT ;  /* 0x0000000a030e7212 */ /* 0x000fe400078e3cff */
[----:B------:R-:W-:Y:S02]  /*9cd0*/  LOP3.LUT R12, R2, R21, RZ, 0x3c, !PT ;  /* 0x00000015020c7212 */ /* 0x000fe400078e3cff */
[----:B------:R-:W-:Y:S02]  /*9ce0*/  LOP3.LUT R3, R8, 0x380, RZ, 0xc0, !PT ;  /* 0x0000038008037812 */ /* 0x000fe400078ec0ff */
[----:B------:R-:W-:Y:S02]  /*9cf0*/  SHF.R.U64 R32, R32, 0x3, RZ ;  /* 0x0000000320207819 */ /* 0x000fe400000012ff */
[----:B------:R-:W-:-:S02]  /*9d00*/  LOP3.LUT R2, R25, 0x380, RZ, 0xc0, !PT ;  /* 0x0000038019027812 */ /* 0x000fc400078ec0ff */
[----:B------:R-:W-:Y:S02]  /*9d10*/  SHF.R.U64 R3, R3, 0x3, RZ ;  /* 0x0000000303037819 */ /* 0x000fe400000012ff */
[----:B------:R-:W-:Y:S01]  /*9d20*/  LOP3.LUT R32, R32, R33, RZ, 0x3c, !PT ;  /* 0x0000002120207212 */ /* 0x000fe200078e3cff */
[----:B------:R-:W-:Y:S01]  /*9d30*/  IMAD.X R33, RZ, RZ, R35, P6 ;  /* 0x000000ffff217224 */ /* 0x000fe200030e0623 */
[----:B------:R-:W-:Y:S02]  /*9d40*/  SHF.R.U64 R2, R2, 0x3, RZ ;  /* 0x0000000302027819 */ /* 0x000fe400000012ff */
[----:B0-----:R-:W-:Y:S02]  /*9d50*/  ISETP.NE.AND P1, PT, R23, 0x1, PT ;  /* 0x000000011700780c */ /* 0x001fe40003f25270 */
[----:B------:R-:W-:Y:S02]  /*9d60*/  IADD3 R107, P6, R34, 0x7000, RZ ;  /* 0x00007000226b7810 */ /* 0x000fe40007fde0ff */
[----:B------:R-:W-:-:S02]  /*9d70*/  LOP3.LUT R10, R3, R8, RZ, 0x3c, !PT ;  /* 0x00000008030a7212 */ /* 0x000fc400078e3cff */
[----:B------:R-:W-:Y:S02]  /*9d80*/  LOP3.LUT R8, R2, R25, RZ, 0x3c, !PT ;  /* 0x0000001902087212 */ /* 0x000fe400078e3cff */
[----:B------:R-:W-:Y:S02]  /*9d90*/  LOP3.LUT R2, R107, 0x380, RZ, 0xc0, !PT ;  /* 0x000003806b027812 */ /* 0x000fe400078ec0ff */
[----:B------:R-:W-:Y:S02]  /*9da0*/  LOP3.LUT R40, R41, 0x380, RZ, 0xc0, !PT ;  /* 0x0000038029287812 */ /* 0x000fe400078ec0ff */
[----:B------:R-:W-:Y:S02]  /*9db0*/  SHF.R.U64 R2, R2, 0x3, RZ ;  /* 0x0000000302027819 */ /* 0x000fe400000012ff */
[----:B------:R-:W-:Y:S02]  /*9dc0*/  SHF.R.U64 R40, R40, 0x3, RZ ;  /* 0x0000000328287819 */ /* 0x000fe400000012ff */
[----:B------:R-:W-:-:S02]  /*9dd0*/  LOP3.LUT R2, R2, R107, RZ, 0x3c, !PT ;  /* 0x0000006b02027212 */ /* 0x000fc400078e3cff */
[----:B------:R-:W0:Y:S01]  /*9de0*/  @P1 LDC R107, c[0x0][0xbec] ;  /* 0x0002fb00ff6b1b82 */ /* 0x000e220000000800 */
[----:B------:R-:W-:Y:S01]  /*9df0*/  LOP3.LUT R40, R40, R41, RZ, 0x3c, !PT ;  /* 0x0000002928287212 */ /* 0x000fe200078e3cff */
[----:B------:R-:W-:Y:S01]  /*9e00*/  IMAD.X R41, RZ, RZ, R5, P0 ;  /* 0x000000ffff297224 */ /* 0x000fe200000e0605 */
[----:B------:R-:W-:Y:S02]  /*9e10*/  MOV R106, R4 ;  /* 0x00000004006a7202 */ /* 0x000fe40000000f00 */
[----:B------:R-:W-:Y:S02]  /*9e20*/  F2FP.F16.F32.PACK_AB R5, R104, R105 ;  /* 0x000000696805723e */ /* 0x000fe400000000ff */
[----:B------:R-:W-:Y:S01]  /*9e30*/  F2FP.F16.F32.PACK_AB R4, R96, R7 ;  /* 0x000000076004723e */ /* 0x000fe200000000ff */
[----:B------:R-:W1:Y:S01]  /*9e40*/  @P1 LDC R104, c[0x0][0xbf0] ;  /* 0x0002fc00ff681b82 */ /* 0x000e620000000800 */
[----:B------:R-:W-:-:S07]  /*9e50*/  F2FP.F16.F32.PACK_AB R7, R102, R103 ;  /* 0x000000676607723e */ /* 0x000fce00000000ff */
[----:B------:R-:W-:Y:S01]  /*9e60*/  BAR.SYNC.DEFER_BLOCKING 0x1, 0x100 ;  /* 0x0044000000007b1d */ /* 0x000fe20000010000 */
[----:B------:R-:W-:Y:S01]  /*9e70*/  MOV R97, R38 ;  /* 0x0000002600617202 */ /* 0x000fe20000000f00 */
[----:B------:R-:W-:Y:S01]  /*9e80*/  VIADD R38, R18, UR60 ;  /* 0x0000003c12267c36 */ /* 0x000fe20008000000 */
[----:B------:R-:W-:Y:S01]  /*9e90*/  IADD3 R21, P0, R34, 0x6000, RZ ;  /* 0x0000600022157810 */ /* 0x000fe20007f1e0ff */
[----:B------:R-:W-:Y:S01]  /*9ea0*/  VIADD R39, R189, UR60 ;  /* 0x0000003cbd277c36 */ /* 0x000fe20008000000 */
[----:B------:R-:W-:Y:S01]  /*9eb0*/  MOV R103, R14 ;  /* 0x0000000e00677202 */ /* 0x000fe20000000f00 */
[----:B------:R-:W-:Y:S01]  /*9ec0*/  IMAD.U32 R14, RZ, RZ, UR8 ;  /* 0x00000008ff0e7e24 */ /* 0x000fe2000f8e00ff */
[----:B------:R-:W-:Y:S01]  /*9ed0*/  LOP3.LUT R20, R21, 0x380, RZ, 0xc0, !PT ;  /* 0x0000038015147812 */ /* 0x000fe200078ec0ff */
[----:B------:R-:W-:Y:S01]  /*9ee0*/  ULDC.64 UR8, c[0x0][0xae8] ;  /* 0x0002ba0000087ab9 */ /* 0x000fe20000000a00 */
[----:B------:R-:W-:Y:S02]  /*9ef0*/  MOV R15, R12 ;  /* 0x0000000c000f7202 */ /* 0x000fe40000000f00 */
[----:B------:R-:W-:-:S02]  /*9f00*/  SHF.R.U64 R20, R20, 0x3, RZ ;  /* 0x0000000314147819 */ /* 0x000fc400000012ff */
[----:B------:R-:W-:Y:S02]  /*9f10*/  IADD3 R27, P3, R34, 0x4000, RZ ;  /* 0x00004000221b7810 */ /* 0x000fe40007f7e0ff */
[----:B------:R-:W-:Y:S01]  /*9f20*/  LOP3.LUT R20, R20, R21, RZ, 0x3c, !PT ;  /* 0x0000001514147212 */ /* 0x000fe200078e3cff */
[----:B------:R-:W-:Y:S01]  /*9f30*/  IMAD.X R21, RZ, RZ, R35, P0 ;  /* 0x000000ffff157224 */ /* 0x000fe200000e0623 */
[----:B------:R-:W-:Y:S02]  /*9f40*/  IADD3 R25, P2, R34, 0x5000, RZ ;  /* 0x0000500022197810 */ /* 0x000fe40007f5e0ff */
[----:B------:R-:W-:Y:S02]  /*9f50*/  LOP3.LUT R26, R27, 0x380, RZ, 0xc0, !PT ;  /* 0x000003801b1a7812 */ /* 0x000fe400078ec0ff */
[----:B------:R-:W-:Y:S02]  /*9f60*/  LOP3.LUT R24, R25, 0x380, RZ, 0xc0, !PT ;  /* 0x0000038019187812 */ /* 0x000fe400078ec0ff */
[----:B------:R-:W-:Y:S01]  /*9f70*/  SHF.R.U64 R26, R26, 0x3, RZ ;  /* 0x000000031a1a7819 */ /* 0x000fe200000012ff */
[----:B------:R0:W-:Y:S01]  /*9f80*/  STSM.16.M88.4 [R106], R4 ;  /* 0x000000046a007844 */ /* 0x0001e20000000200 */
[----:B------:R-:W-:-:S02]  /*9f90*/  MOV R102, R36 ;  /* 0x0000002400667202 */ /* 0x000fc40000000f00 */
[----:B------:R-:W-:Y:S02]  /*9fa0*/  SHF.R.U64 R24, R24, 0x3, RZ ;  /* 0x0000000318187819 */ /* 0x000fe400000012ff */
[----:B------:R-:W-:Y:S01]  /*9fb0*/  LOP3.LUT R26, R26, R27, RZ, 0x3c, !PT ;  /* 0x0000001b1a1a7212 */ /* 0x000fe200078e3cff */
[--C-:B------:R-:W-:Y:S01]  /*9fc0*/  IMAD.X R27, RZ, RZ, R35.reuse, P3 ;  /* 0x000000ffff1b7224 */ /* 0x100fe200018e0623 */
[----:B------:R-:W-:Y:S01]  /*9fd0*/  LOP3.LUT R24, R24, R25, RZ, 0x3c, !PT ;  /* 0x0000001918187212 */ /* 0x000fe200078e3cff */
[----:B------:R-:W-:Y:S01]  /*9fe0*/  IMAD.X R25, RZ, RZ, R35, P2 ;  /* 0x000000ffff197224 */ /* 0x000fe200010e0623 */
[----:B------:R-:W-:Y:S02]  /*9ff0*/  MOV R96, R40 ;  /* 0x0000002800607202 */ /* 0x000fe40000000f00 */
[C---:B------:R-:W-:Y:S02]  /*a000*/  IADD3 R29, P4, R34.reuse, 0x3000, RZ ;  /* 0x00003000221d7810 */ /* 0x040fe40007f9e0ff */
[----:B------:R-:W-:-:S02]  /*a010*/  LOP3.LUT R3, R34, 0x380, RZ, 0xc0, !PT ;  /* 0x0000038022037812 */ /* 0x000fc400078ec0ff */
[----:B------:R-:W-:Y:S01]  /*a020*/  LOP3.LUT R28, R29, 0x380, RZ, 0xc0, !PT ;  /* 0x000003801d1c7812 */ /* 0x000fe200078ec0ff */
[----:B0-----:R-:W-:Y:S01]  /*a030*/  @P1 IMAD.HI.U32 R5, R38, R107, RZ ;  /* 0x0000006b26051227 */ /* 0x001fe200078e00ff */
[----:B------:R-:W-:Y:S02]  /*a040*/  F2FP.F16.F32.PACK_AB R7, R98, R99 ;  /* 0x000000636207723e */ /* 0x000fe400000000ff */
[----:B------:R-:W-:Y:S01]  /*a050*/  SHF.R.U64 R28, R28, 0x3, RZ ;  /* 0x000000031c1c7819 */ /* 0x000fe200000012ff */
[----:B------:R-:W-:Y:S01]  /*a060*/  IMAD.MOV.U32 R4, RZ, RZ, R38 ;  /* 0x000000ffff047224 */ /* 0x000fe200078e0026 */
[----:B-1----:R-:W-:Y:S02]  /*a070*/  @P1 SHF.R.U32.HI R4, RZ, R104, R5 ;  /* 0x00000068ff041219 */ /* 0x002fe40000011605 */
[----:B------:R-:W-:Y:S02]  /*a080*/  MOV R104, R10 ;  /* 0x0000000a00687202 */ /* 0x000fe40000000f00 */
[--C-:B------:R-:W-:Y:S01]  /*a090*/  SHF.R.S32.HI R5, RZ, 0x1f, R4.reuse ;  /* 0x0000001fff057819 */ /* 0x100fe20000011404 */
[----:B------:R-:W-:Y:S01]  /*a0a0*/  IMAD.MOV R6, RZ, RZ, -R4 ;  /* 0x000000ffff067224 */ /* 0x000fe200078e0a04 */
[----:B------:R-:W-:-:S02]  /*a0b0*/  IADD3 R12, P0, R4, UR6, RZ ;  /* 0x00000006040c7c10 */ /* 0x000fc4000ff1e0ff */
[----:B------:R-:W-:Y:S01]  /*a0c0*/  F2FP.F16.F32.PACK_AB R4, R94, R93 ;  /* 0x0000005d5e04723e */ /* 0x000fe200000000ff */
[----:B------:R-:W-:Y:S01]  /*a0d0*/  IMAD R11, R23, R6, R38 ;  /* 0x00000006170b7224 */ /* 0x000fe200078e0226 */
[----:B------:R-:W-:Y:S01]  /*a0e0*/  IADD3.X R13, R5, UR7, R14, P0, !PT ;  /* 0x00000007050d7c10 */ /* 0x000fe200087fe40e */
[----:B------:R-:W-:Y:S01]  /*a0f0*/  ULDC.64 UR6, c[0x0][0xb88] ;  /* 0x0002e20000067ab9 */ /* 0x000fe20000000a00 */
[----:B------:R-:W-:Y:S02]  /*a100*/  F2FP.F16.F32.PACK_AB R5, R100, R101 ;  /* 0x000000656405723e */ /* 0x000fe400000000ff */
[----:B------:R-:W-:Y:S01]  /*a110*/  SHF.R.S32.HI R10, RZ, 0x1f, R11 ;  /* 0x0000001fff0a7819 */ /* 0x000fe2000001140b */
[----:B------:R-:W-:Y:S01]  /*a120*/  IMAD.WIDE.U32 R12, R11, UR6, R12 ;  /* 0x000000060b0c7c25 */ /* 0x000fe2000f8e000c */
[----:B------:R-:W-:Y:S02]  /*a130*/  F2FP.F16.F32.PACK_AB R6, R95, R92 ;  /* 0x0000005c5f06723e */ /* 0x000fe400000000ff */
[----:B------:R-:W-:Y:S01]  /*a140*/  MOV R14, R8 ;  /* 0x00000008000e7202 */ /* 0x000fe20000000f00 */
[----:B------:R-:W-:Y:S01]  /*a150*/  IMAD R10, R10, UR6, RZ ;  /* 0x000000060a0a7c24 */ /* 0x000fe2000f8e02ff */
[----:B------:R-:W-:Y:S01]  /*a160*/  LOP3.LUT P0, RZ, R187, 0x3, RZ, 0xc0, !PT ;  /* 0x00000003bbff7812 */ /* 0x000fe2000780c0ff */
[----:B------:R0:W-:Y:S01]  /*a170*/  STSM.16.M88.4 [R15], R4 ;  /* 0x000000040f007844 */ /* 0x0001e20000000200 */
[----:B------:R-:W-:Y:S01]  /*a180*/  IMAD R92, R23, UR5, RZ ;  /* 0x00000005175c7c24 */ /* 0x000fe2000f8e02ff */
[----:B------:R-:W-:Y:S01]  /*a190*/  F2FP.F16.F32.PACK_AB R8, R91, R90 ;  /* 0x0000005a5b08723e */ /* 0x000fe200000000ff */
[----:B------:R-:W-:Y:S01]  /*a1a0*/  IMAD R37, R11, UR7, R10 ;  /* 0x000000070b257c24 */ /* 0x000fe2000f8e020a */
[----:B------:R-:W-:Y:S01]  /*a1b0*/  ULDC.64 UR6, c[0x0][0xb50] ;  /* 0x0002d40000067ab9 */ /* 0x000fe20000000a00 */
[----:B------:R-:W-:-:S02]  /*a1c0*/  F2FP.F16.F32.PACK_AB R9, R43, R42 ;  /* 0x0000002a2b09723e */ /* 0x000fc400000000ff */
[----:B------:R-:W-:Y:S02]  /*a1d0*/  F2FP.F16.F32.PACK_AB R10, R45, R44 ;  /* 0x0000002c2d0a723e */ /* 0x000fe400000000ff */
[----:B------:R-:W-:Y:S02]  /*a1e0*/  F2FP.F16.F32.PACK_AB R11, R47, R46 ;  /* 0x0000002e2f0b723e */ /* 0x000fe400000000ff */
[----:B------:R-:W-:Y:S02]  /*a1f0*/  LEA R36, P3, R12, UR6, 0x2 ;  /* 0x000000060c247c11 */ /* 0x000fe4000f8610ff */
[C---:B------:R-:W-:Y:S01]  /*a200*/  ISETP.GE.OR P2, PT, R39.reuse, R92, P0 ;  /* 0x0000005c2700720c */ /* 0x040fe20000746670 */
[----:B------:R1:W-:Y:S01]  /*a210*/  STSM.16.M88.4 [R14], R8 ;  /* 0x000000080e007844 */ /* 0x0003e20000000200 */
[----:B------:R-:W-:Y:S01]  /*a220*/  LOP3.LUT R28, R28, R29, RZ, 0x3c, !PT ;  /* 0x0000001d1c1c7212 */ /* 0x000fe200078e3cff */
[----:B0-----:R-:W-:Y:S01]  /*a230*/  VIADD R5, R39, 0x8 ;  /* 0x0000000827057836 */ /* 0x001fe20000000000 */
[----:B------:R-:W-:Y:S01]  /*a240*/  F2FP.F16.F32.PACK_AB R4, R49, R48 ;  /* 0x000000303104723e */ /* 0x000fe200000000ff */
[----:B------:R-:W-:Y:S01]  /*a250*/  IMAD.IADD R7, R13, 0x1, R37 ;  /* 0x000000010d077824 */ /* 0x000fe200078e0225 */
[----:B------:R-:W-:Y:S01]  /*a260*/  F2FP.F16.F32.PACK_AB R6, R53, R52 ;  /* 0x000000343506723e */ /* 0x000fe200000000ff */
[----:B------:R-:W-:Y:S01]  /*a270*/  SHFL.IDX PT, R90, R36, RZ, 0x1c1f ;  /* 0x001c1fff245a7589 */ /* 0x000fe200000e0000 */
[----:B------:R-:W-:Y:S01]  /*a280*/  ISETP.GE.OR P0, PT, R5, R92, P0 ;  /* 0x0000005c0500720c */ /* 0x000fe20000706670 */
[----:B------:R-:W-:Y:S01]  /*a290*/  IMAD.X R29, RZ, RZ, R35, P4 ;  /* 0x000000ffff1d7224 */ /* 0x000fe200020e0623 */
[----:B------:R-:W-:-:S02]  /*a2a0*/  LEA.HI.X R37, R12, UR7, R7, 0x2, P3 ;  /* 0x000000070c257c11 */ /* 0x000fc400098f1407 */
        /* <DEDUP_REMOVED lines=11> */
[----:B------:R-:W-:Y:S01]  /*a360*/  F2FP.F16.F32.PACK_AB R9, R67, R66 ;  /* 0x000000424309723e */ /* 0x000fe200000000ff */
[----:B------:R-:W-:Y:S01]  /*a370*/  STSM.16.M88.4 [R103], R12 ;  /* 0x0000000c67007844 */ /* 0x000fe20000000200 */
[----:B------:R-:W-:Y:S01]  /*a380*/  F2FP.F16.F32.PACK_AB R10, R69, R68 ;  /* 0x00000044450a723e */ /* 0x000fe200000000ff */
[----:B------:R-:W2:Y:S01]  /*a390*/  @P1 LDC R61, c[0x0][0xbf0] ;  /* 0x0002fc00ff3d1b82 */ /* 0x000ea20000000800 */
[----:B------:R-:W-:Y:S01]  /*a3a0*/  F2FP.F16.F32.PACK_AB R11, R71, R70 ;  /* 0x00000046470b723e */ /* 0x000fe200000000ff */
[----:B------:R-:W3:Y:S01]  /*a3b0*/  SHFL.IDX PT, R57, R37, 0x1, 0x1c1f ;  /* 0x003c1f0025397f89 */ /* 0x000ee200000e0000 */
[----:B------:R-:W-:Y:S02]  /*a3c0*/  SHF.R.U64 R3, R3, 0x3, RZ ;  /* 0x0000000303037819 */ /* 0x000fe400000012ff */
[----:B------:R-:W-:Y:S01]  /*a3d0*/  IADD3 R31, P5, R34, 0x2000, RZ ;  /* 0x00002000221f7810 */ /* 0x000fe20007fbe0ff */
[----:B------:R4:W-:Y:S01]  /*a3e0*/  STSM.16.M88.4 [R102], R8 ;  /* 0x0000000866007844 */ /* 0x0009e20000000200 */
[----:B------:R-:W-:Y:S01]  /*a3f0*/  LOP3.LUT R34, R3, R34, RZ, 0x3c, !PT ;  /* 0x0000002203227212 */ /* 0x000fe200078e3cff */
[----:B------:R-:W-:Y:S01]  /*a400*/  IMAD.X R3, RZ, RZ, R35, P6 ;  /* 0x000000ffff037224 */ /* 0x000fe200030e0623 */
[----:B------:R-:W-:Y:S01]  /*a410*/  UIMAD UR5, UR12, UR8, URZ ;  /* 0x000000080c0572a4 */ /* 0x000fe2000f8e023f */
[----:B------:R0:W-:Y:S01]  /*a420*/  STSM.16.M88.4 [R97], R72 ;  /* 0x0000004861007844 */ /* 0x0001e20000000200 */
[----:B------:R-:W-:Y:S01]  /*a430*/  UIMAD.WIDE.U32 UR6, UR15, UR8, URZ ;  /* 0x000000080f0672a5 */ /* 0x000fe2000f8e003f */
[----:B------:R-:W-:-:S02]  /*a440*/  LOP3.LUT R30, R31, 0x380, RZ, 0xc0, !PT ;  /* 0x000003801f1e7812 */ /* 0x000fc400078ec0ff */
[----:B------:R1:W-:Y:S01]  /*a450*/  STSM.16.M88.4 [R96], R80 ;  /* 0x0000005060007844 */ /* 0x0003e20000000200 */
[----:B------:R-:W-:Y:S01]  /*a460*/  UIMAD UR5, UR15, UR9, UR5 ;  /* 0x000000090f0572a4 */ /* 0x000fe2000f8e0205 */
[----:B------:R-:W-:Y:S01]  /*a470*/  SHF.R.U64 R30, R30, 0x3, RZ ;  /* 0x000000031e1e7819 */ /* 0x000fe200000012ff */
[----:B------:R-:W-:Y:S01]  /*a480*/  BAR.SYNC.DEFER_BLOCKING 0x1, 0x100 ;  /* 0x0044000000007b1d */ /* 0x000fe20000010000 */
[----:B------:R-:W-:Y:S02]  /*a490*/  UIMAD UR8, UR13, UR10, URZ ;  /* 0x0000000a0d0872a4 */ /* 0x000fe4000f8e023f */
[----:B------:R-:W-:Y:S01]  /*a4a0*/  LOP3.LUT R30, R30, R31, RZ, 0x3c, !PT ;  /* 0x0000001f1e1e7212 */ /* 0x000fe200078e3cff */
[----:B------:R-:W-:Y:S01]  /*a4b0*/  UIADD3 UR7, UR7, UR5, URZ ;  /* 0x0000000507077290 */ /* 0x000fe2000fffe03f */
[----:B------:R-:W-:Y:S01]  /*a4c0*/  IMAD.X R31, RZ, RZ, R35, P5 ;  /* 0x000000ffff1f7224 */ /* 0x000fe200028e0623 */
[----:B------:R-:W-:Y:S02]  /*a4d0*/  UIMAD UR5, UR14, UR11, UR8 ;  /* 0x0000000b0e0572a4 */ /* 0x000fe4000f8e0208 */
[----:B------:R-:W-:Y:S01]  /*a4e0*/  UIMAD.WIDE.U32 UR6, UR14, UR10, UR6 ;  /* 0x0000000a0e0672a5 */ /* 0x000fe2000f8e0006 */
[----:B------:R-:W-:Y:S01]  /*a4f0*/  ULDC.64 UR8, c[0x0][0xae0] ;  /* 0x0002b80000087ab9 */ /* 0x000fe20000000a00 */
[----:B0-----:R0:W-:Y:S04]  /*a500*/  @!P2 ST.E desc[UR16][R90.64], R89 ;  /* 0x000000595a00a985 */ /* 0x0011e8000c101910 */
[----:B---3--:R0:W-:Y:S04]  /*a510*/  @!P0 ST.E desc[UR16][R56.64], R88 ;  /* 0x0000005838008985 */ /* 0x0081e8000c101910 */
[----:B------:R3:W5:Y:S04]  /*a520*/  LD.E.128 R4, desc[UR16][R28.64] ;  /* 0x000000101c047980 */ /* 0x000768000c101d00 */
[----:B----4-:R1:W5:Y:S04]  /*a530*/  LD.E.128 R8, desc[UR16][R2.64] ;  /* 0x0000001002087980 */ /* 0x010368000c101d00 */
[----:B------:R4:W5:Y:S01]  /*a540*/  LD.E.128 R12, desc[UR16][R20.64] ;  /* 0x00000010140c7980 */ /* 0x000962000c101d00 */
[----:B---3--:R-:W-:Y:S01]  /*a550*/  IMAD R28, R22, 0x20, R185 ;  /* 0x00000020161c7824 */ /* 0x008fe200078e02b9 */
[----:B------:R-:W-:-:S02]  /*a560*/  UIADD3 UR5, UR7, UR5, URZ ;  /* 0x0000000507057290 */ /* 0x000fc4000fffe03f */
[----:B------:R3:W5:Y:S01]  /*a570*/  LD.E.128 R48, desc[UR16][R24.64] ;  /* 0x0000001018307980 */ /* 0x000762000c101d00 */
[----:B------:R-:W-:-:S03]  /*a580*/  VIADD R28, R28, UR60 ;  /* 0x0000003c1c1c7c36 */ /* 0x000fc60008000000 */
[----:B------:R-:W5:Y:S01]  /*a590*/  LD.E.128 R44, desc[UR16][R34.64] ;  /* 0x00000010222c7980 */ /* 0x000f62000c101d00 */
[----:B-1----:R-:W-:-:S03]  /*a5a0*/  @P1 IMAD.HI.U32 R2, R28, R59, RZ ;  /* 0x0000003b1c021227 */ /* 0x002fc600078e00ff */
[----:B------:R-:W5:Y:S01]  /*a5b0*/  LD.E.128 R40, desc[UR16][R32.64] ;  /* 0x0000001020287980 */ /* 0x000f62000c101d00 */
[----:B----4-:R-:W-:Y:S01]  /*a5c0*/  IMAD.MOV.U32 R21, RZ, RZ, R28 ;  /* 0x000000ffff157224 */ /* 0x010fe200078e001c */
[----:B--2---:R-:W-:Y:S02]  /*a5d0*/  @P1 SHF.R.U32.HI R21, RZ, R61, R2 ;  /* 0x0000003dff151219 */ /* 0x004fe40000011602 */
[----:B------:R-:W5:Y:S02]  /*a5e0*/  LD.E.128 R36, desc[UR16][R30.64] ;  /* 0x000000101e247980 */ /* 0x000f64000c101d00 */
[--C-:B------:R-:W-:Y:S01]  /*a5f0*/  SHF.R.S32.HI R20, RZ, 0x1f, R21.reuse ;  /* 0x0000001fff147819 */ /* 0x100fe20000011415 */
[----:B---3--:R-:W-:Y:S01]  /*a600*/  IMAD.MOV R24, RZ, RZ, -R21 ;  /* 0x000000ffff187224 */ /* 0x008fe200078e0a15 */
[----:B------:R1:W5:Y:S01]  /*a610*/  LD.E.128 R52, desc[UR16][R26.64] ;  /* 0x000000101a347980 */ /* 0x000362000c101d00 */
[----:B------:R-:W-:Y:S02]  /*a620*/  IMAD.U32 R3, RZ, RZ, UR7 ;  /* 0x00000007ff037e24 */ /* 0x000fe4000f8e00ff */
[----:B------:R-:W-:Y:S01]  /*a630*/  IMAD R20, R20, UR8, RZ ;  /* 0x0000000814147c24 */ /* 0x000fe2000f8e02ff */
[----:B------:R-:W-:Y:S01]  /*a640*/  @!PT LDS RZ, [RZ] ;  /* 0x00000000fffff984 */ /* 0x000fe20000000800 */
[----:B------:R-:W-:Y:S01]  /*a650*/  @!PT LDS RZ, [RZ] ;  /* 0x00000000fffff984 */ /* 0x000fe20000000800 */
[----:B------:R-:W-:Y:S01]  /*a660*/  @!PT LDS RZ, [RZ] ;  /* 0x00000000fffff984 */ /* 0x000fe20000000800 */
[----:B------:R-:W-:Y:S01]  /*a670*/  @!PT LDS RZ, [RZ] ;  /* 0x00000000fffff984 */ /* 0x000fe20000000800 */
[----:B------:R2:W-:Y:S06]  /*a680*/  MEMBAR.ALL.CTA ;  /* 0x0000000000007992 */ /* 0x0005ec0000008000 */
[----:B--2---:R-:W2:Y:S01]  /*a690*/  FENCE.VIEW.ASYNC.S ;  /* 0x00000000000073c6 */ /* 0x004ea20000000000 */
[----:B------:R-:W-:-:S02]  /*a6a0*/  IMAD R23, R23, R24, R28 ;  /* 0x0000001817177224 */ /* 0x000fc400078e021c */
[----:B------:R-:W-:Y:S01]  /*a6b0*/  IMAD.U32 R2, RZ, RZ, UR6 ;  /* 0x00000006ff027e24 */ /* 0x000fe2000f8e00ff */
[----:B------:R-:W-:Y:S01]  /*a6c0*/  ULDC.64 UR6, c[0x0][0xad8] ;  /* 0x0002b60000067ab9 */ /* 0x000fe20000000a00 */
[----:B------:R-:W-:Y:S02]  /*a6d0*/  IMAD.U32 R3, RZ, RZ, UR5 ;  /* 0x00000005ff037e24 */ /* 0x000fe4000f8e00ff */
[C---:B------:R-:W-:Y:S01]  /*a6e0*/  IMAD R25, R21.reuse, UR9, R20 ;  /* 0x0000000915197c24 */ /* 0x040fe2000f8e0214 */
[----:B------:R-:W-:Y:S01]  /*a6f0*/  SHF.R.S32.HI R20, RZ, 0x1f, R23 ;  /* 0x0000001fff147819 */ /* 0x000fe20000011417 */
[----:B------:R-:W-:-:S04]  /*a700*/  IMAD.WIDE.U32 R2, R21, UR8, R2 ;  /* 0x0000000815027c25 */ /* 0x000fc8000f8e0002 */
[----:B------:R-:W-:Y:S02]  /*a710*/  IMAD.IADD R3, R3, 0x1, R25 ;  /* 0x0000000103037824 */ /* 0x000fe400078e0219 */
[----:B------:R-:W-:Y:S02]  /*a720*/  IMAD R20, R20, UR6, RZ ;  /* 0x0000000614147c24 */ /* 0x000fe4000f8e02ff */
[----:B-1----:R-:W-:Y:S02]  /*a730*/  VIADD R27, R185, UR60 ;  /* 0x0000003cb91b7c36 */ /* 0x002fe40008000000 */
[C---:B------:R-:W-:Y:S02]  /*a740*/  IMAD R25, R23.reuse, UR7, R20 ;  /* 0x0000000717197c24 */ /* 0x040fe4000f8e0214 */
[----:B------:R-:W-:Y:S01]  /*a750*/  IMAD.WIDE.U32 R2, R23, UR6, R2 ;  /* 0x0000000617027c25 */ /* 0x000fe2000f8e0002 */
[----:B------:R-:W-:Y:S01]  /*a760*/  ISETP.GE.AND P2, PT, R27, R92, PT ;  /* 0x0000005c1b00720c */ /* 0x000fe20003f46270 */
[----:B------:R-:W-:-:S02]  /*a770*/  ULDC.64 UR6, c[0x0][0xa80] ;  /* 0x0002a00000067ab9 */ /* 0x000fc40000000a00 */
[----:B------:R-:W-:Y:S01]  /*a780*/  VIADD R0, R0, 0x34820 ;  /* 0x0003482000007836 */ /* 0x000fe20000000000 */
[C---:B------:R-:W-:Y:S01]  /*a790*/  LEA R23, P3, R2.reuse, UR6, 0x1 ;  /* 0x0000000602177c11 */ /* 0x040fe2000f8608ff */
[----:B------:R-:W-:Y:S02]  /*a7a0*/  IMAD.IADD R3, R3, 0x1, R25 ;  /* 0x0000000103037824 */ /* 0x000fe400078e0219 */
[----:B------:R-:W-:Y:S01]  /*a7b0*/  VIADD R21, R27, 0x20 ;  /* 0x000000201b157836 */ /* 0x000fe20000000000 */
[----:B------:R-:W-:Y:S02]  /*a7c0*/  PRMT R0, RZ, 0x654, R0 ;  /* 0x00000654ff007816 */ /* 0x000fe40000000000 */
[----:B------:R-:W-:Y:S02]  /*a7d0*/  LEA.HI.X R24, R2, UR7, R3, 0x1, P3 ;  /* 0x0000000702187c11 */ /* 0x000fe400098f0c03 */
[-C--:B------:R-:W-:Y:S01]  /*a7e0*/  ISETP.GE.AND P0, PT, R21, R92.reuse, PT ;  /* 0x0000005c1500720c */ /* 0x080fe20003f06270 */
[----:B------:R-:W-:Y:S01]  /*a7f0*/  VIADD R21, R27, 0x40 ;  /* 0x000000401b157836 */ /* 0x000fe20000000000 */
[----:B--2---:R1:W-:Y:S01]  /*a800*/  SYNCS.ARRIVE.TRANS64.RED.A1T0 RZ, [R0+URZ], RZ ;  /* 0x000000ff00ff79a7 */ /* 0x0043e2000810043f */
[----:B------:R0:W2:Y:S01]  /*a810*/  SHFL.IDX PT, R20, R23, RZ, 0x181f ;  /* 0x00181fff17147589 */ /* 0x0000a200000e0000 */
[----:B------:R-:W-:Y:S02]  /*a820*/  BSSY B1, `(.L_x_2277) ;  /* 0x000000e000017945 */ /* 0x000fe40003800000 */
[----:B------:R-:W-:Y:S01]  /*a830*/  ISETP.GE.AND P1, PT, R21, R92, PT ;  /* 0x0000005c1500720c */ /* 0x000fe20003f26270 */
[----:B-1----:R0:W1:Y:S01]  /*a840*/  SHFL.IDX PT, R0, R24, RZ, 0x181f ;  /* 0x00181fff18007589 */ /* 0x00206200000e0000 */
[----:B------:R-:W-:Y:S11]  /*a850*/  @P2 BRA `(.L_x_2278) ;  /* 0x0000000000282947 */ /* 0x000ff60003800000 */
[----:B------:R-:W-:Y:S01]  /*a860*/  ULDC UR5, c[0x0][0xac8] ;  /* 0x0002b20000057ab9 */ /* 0x000fe20000000800 */
[----:B------:R-:W-:Y:S01]  /*a870*/  ULDC.64 UR6, c[0x0][0x208] ;  /* 0x0000820000067ab9 */ /* 0x000fe20000000a00 */
[----:B------:R-:W-:Y:S02]  /*a880*/  ISETP.GE.AND P2, PT, R16, UR5, PT ;  /* 0x0000000510007c0c */ /* 0x000fe4000bf46270 */
[----:B------:R-:W-:-:S11]  /*a890*/  ISETP.GE.AND P3, PT, R19, UR5, PT ;  /* 0x0000000513007c0c */ /* 0x000fd6000bf66270 */
[CC--:B--2---:R-:W-:Y:S02]  /*a8a0*/  @!P2 LEA R2, P4, R16.reuse, R20.reuse, 0x1 ;  /* 0x000000141002a211 */ /* 0x0c4fe400078808ff */
[C---:B------:R-:W-:Y:S02]  /*a8b0*/  @!P3 LEA R20, P5, R19.reuse, R20, 0x1 ;  /* 0x000000141314b211 */ /* 0x040fe400078a08ff */
[-C--:B-1----:R-:W-:Y:S02]  /*a8c0*/  @!P2 LEA.HI.X R3, R16, R0.reuse, R193, 0x1, P4 ;  /* 0x000000001003a211 */ /* 0x082fe400020f0cc1 */
[----:B------:R-:W-:-:S03]  /*a8d0*/  @!P3 LEA.HI.X R21, R19, R0, R192, 0x1, P5 ;  /* 0x000000001315b211 */ /* 0x000fc600028f0cc0 */
[----:B-----5:R3:W-:Y:S04]  /*a8e0*/  @!P2 ST.E.128 desc[UR6][R2.64], R44 ;  /* 0x0000002c0200a985 */ /* 0x0207e8000c101d06 */
[----:B------:R3:W-:Y:S02]  /*a8f0*/  @!P3 ST.E.128 desc[UR6][R20.64], R52 ;  /* 0x000000341400b985 */ /* 0x0007e4000c101d06 */
.L_x_2278:
[----:B------:R-:W-:Y:S05]  /*a900*/  BSYNC B1 ;  /* 0x0000000000017941 */ /* 0x000fea0003800000 */
.L_x_2277:
[----:B-1----:R1:W4:Y:S01]  /*a910*/  SHFL.IDX PT, R0, R24, 0x1, 0x181f ;  /* 0x00381f0018007f89 */ /* 0x00232200000e0000 */
[----:B------:R-:W-:Y:S03]  /*a920*/  BSSY B1, `(.L_x_2279) ;  /* 0x000000d000017945 */ /* 0x000fe60003800000 */
[----:B--23--:R1:W2:Y:S01]  /*a930*/  SHFL.IDX PT, R20, R23, 0x1, 0x181f ;  /* 0x00381f0017147f89 */ /* 0x00c2a200000e0000 */
[----:B------:R-:W-:Y:S05]  /*a940*/  @P0 BRA `(.L_x_2280) ;  /* 0x0000000000280947 */ /* 0x000fea0003800000 */
[----:B------:R-:W-:Y:S01]  /*a950*/  ULDC UR5, c[0x0][0xac8] ;  /* 0x0002b20000057ab9 */ /* 0x000fe20000000800 */
[----:B------:R-:W-:Y:S01]  /*a960*/  ULDC.64 UR6, c[0x0][0x208] ;  /* 0x0000820000067ab9 */ /* 0x000fe20000000a00 */
[----:B------:R-:W-:Y:S02]  /*a970*/  ISETP.GE.AND P3, PT, R16, UR5, PT ;  /* 0x0000000510007c0c */ /* 0x000fe4000bf66270 */
[----:B------:R-:W-:-:S11]  /*a980*/  ISETP.GE.AND P4, PT, R19, UR5, PT ;  /* 0x0000000513007c0c */ /* 0x000fd6000bf86270 */
[CC--:B--2---:R-:W-:Y:S02]  /*a990*/  @!P3 LEA R2, P0, R16.reuse, R20.reuse, 0x1 ;  /* 0x000000141002b211 */ /* 0x0c4fe400078008ff */
[C---:B------:R-:W-:Y:S02]  /*a9a0*/  @!P4 LEA R20, P2, R19.reuse, R20, 0x1 ;  /* 0x000000141314c211 */ /* 0x040fe400078408ff */
[-C--:B----4-:R-:W-:Y:S02]  /*a9b0*/  @!P3 LEA.HI.X R3, R16, R0.reuse, R193, 0x1, P0 ;  /* 0x000000001003b211 */ /* 0x090fe400000f0cc1 */
[----:B------:R-:W-:-:S03]  /*a9c0*/  @!P4 LEA.HI.X R21, R19, R0, R192, 0x1, P2 ;  /* 0x000000001315c211 */ /* 0x000fc600010f0cc0 */
[----:B-----5:R3:W-:Y:S04]  /*a9d0*/  @!P3 ST.E.128 desc[UR6][R2.64], R40 ;  /* 0x000000280200b985 */ /* 0x0207e8000c101d06 */
[----:B------:R3:W-:Y:S02]  /*a9e0*/  @!P4 ST.E.128 desc[UR6][R20.64], R48 ;  /* 0x000000301400c985 */ /* 0x0007e4000c101d06 */
.L_x_2280:
[----:B------:R-:W-:Y:S05]  /*a9f0*/  BSYNC B1 ;  /* 0x0000000000017941 */ /* 0x000fea0003800000 */
.L_x_2279:
[----:B----4-:R4:W0:Y:S01]  /*aa00*/  SHFL.IDX PT, R0, R24, 0x2, 0x181f ;  /* 0x00581f0018007f89 */ /* 0x01082200000e0000 */
        /* <DEDUP_REMOVED lines=11> */
[----:B-----5:R3:W-:Y:S04]  /*aac0*/  @!P2 ST.E.128 desc[UR6][R2.64], R36 ;  /* 0x000000240200a985 */ /* 0x0207e8000c101d06 */
[----:B------:R3:W-:Y:S02]  /*aad0*/  @!P3 ST.E.128 desc[UR6][R20.64], R12 ;  /* 0x0000000c1400b985 */ /* 0x0007e4000c101d06 */
.L_x_2282:
[----:B------:R-:W-:Y:S05]  /*aae0*/  BSYNC B1 ;  /* 0x0000000000017941 */ /* 0x000fea0003800000 */
.L_x_2281:
[----:B---3--:R-:W-:Y:S01]  /*aaf0*/  VIADD R3, R27, 0x60 ;  /* 0x000000601b037836 */ /* 0x008fe20000000000 */
[----:B01--4-:R-:W3:Y:S04]  /*ab00*/  SHFL.IDX PT, R24, R24, 0x3, 0x181f ;  /* 0x00781f0018187f89 */ /* 0x013ee800000e0000 */
[----:B------:R-:W-:Y:S01]  /*ab10*/  ISETP.GE.AND P0, PT, R3, R92, PT ;  /* 0x0000005c0300720c */ /* 0x000fe20003f06270 */
[----:B------:R-:W4:-:S12]  /*ab20*/  SHFL.IDX PT, R23, R23, 0x3, 0x181f ;  /* 0x00781f0017177f89 */ /* 0x000f1800000e0000 */
[----:B------:R-:W-:Y:S05]  /*ab30*/  @P0 BRA `(.L_x_2283) ;  /* 0x0000000800b40947 */ /* 0x000fea0003800000 */
[----:B------:R-:W-:Y:S01]  /*ab40*/  ULDC UR5, c[0x0][0xac8] ;  /* 0x0002b20000057ab9 */ /* 0x000fe20000000800 */
[----:B------:R-:W-:Y:S01]  /*ab50*/  ULDC.64 UR6, c[0x0][0x208] ;  /* 0x0000820000067ab9 */ /* 0x000fe20000000a00 */
[----:B------:R-:W-:-:S13]  /*ab60*/  ISETP.GE.AND P1, PT, R16, UR5, PT ;  /* 0x0000000510007c0c */ /* 0x000fda000bf26270 */
[----:B----4-:R-:W-:-:S04]  /*ab70*/  @!P1 LEA R2, P0, R16, R23, 0x1 ;  /* 0x0000001710029211 */ /* 0x010fc800078008ff */
[----:B---3--:R-:W-:Y:S02]  /*ab80*/  @!P1 LEA.HI.X R3, R16, R24, R193, 0x1, P0 ;  /* 0x0000001810039211 */ /* 0x008fe400000f0cc1 */
        /* <DEDUP_REMOVED lines=8> */
.L_x_2276:
[----:B------:R-:W0:Y:S01]  /*ac10*/  LDC R8, c[0x0][0xbe8] ;  /* 0x0002fa00ff087b82 */ /* 0x000e220000000800 */
[----:B------:R-:W-:Y:S01]  /*ac20*/  R2UR UR6, R23 ;  /* 0x00000000170672ca */ /* 0x000fe200000e0000 */
[----:B------:R-:W-:Y:S01]  /*ac30*/  BSSY B1, `(.L_x_2284) ;  /* 0x0000035000017945 */ /* 0x000fe20003800000 */
[----:B------:R-:W-:Y:S01]  /*ac40*/  R2UR UR5, R184 ;  /* 0x00000000b80572ca */ /* 0x000fe200000e0000 */
[----:B------:R-:W-:Y:S01]  /*ac50*/  IMAD R6, R22, 0x20, R185 ;  /* 0x0000002016067824 */ /* 0x000fe200078e02b9 */
[----:B------:R-:W-:-:S09]  /*ac60*/  ISETP.GE.AND P0, PT, R194, 0x80, PT ;  /* 0x00000080c200780c */ /* 0x000fd20003f06270 */
[----:B------:R-:W-:Y:S02]  /*ac70*/  USHF.R.S32.HI UR8, URZ, 0x1f, UR6 ;  /* 0x0000001f3f087899 */ /* 0x000fe40008011406 */
[----:B------:R-:W-:Y:S01]  /*ac80*/  USHF.R.S32.HI UR9, URZ, 0x1f, UR5 ;  /* 0x0000001f3f097899 */ /* 0x000fe20008011405 */
[----:B0-----:R-:W-:-:S13]  /*ac90*/  ISETP.NE.AND P1, PT, R8, 0x1, PT ;  /* 0x000000010800780c */ /* 0x001fda0003f25270 */
[----:B------:R-:W0:Y:S08]  /*aca0*/  @P1 LDC R9, c[0x0][0xbec] ;  /* 0x0002fb00ff091b82 */ /* 0x000e300000000800 */
[----:B------:R-:W1:Y:S01]  /*acb0*/  @P1 LDC R11, c[0x0][0xbf0] ;  /* 0x0002fc00ff0b1b82 */ /* 0x000e620000000800 */
[----:B------:R-:W-:Y:S05]  /*acc0*/  @P0 BRA `(.L_x_2285) ;  /* 0x0000000000ac0947 */ /* 0x000fea0003800000 */
[----:B------:R-:W2:Y:S01]  /*acd0*/  S2R R0, SR_TID.X ;  /* 0x0000000000007919 */ /* 0x000ea20000002100 */
[----:B------:R-:W3:Y:S01]  /*ace0*/  LDC R3, c[0x0][0xbe8] ;  /* 0x0002fa00ff037b82 */ /* 0x000ee20000000800 */
[----:B------:R-:W-:Y:S01]  /*acf0*/  IMAD.U32 R4, RZ, RZ, UR60 ;  /* 0x0000003cff047e24 */ /* 0x000fe2000f8e00ff */
[----:B------:R-:W-:Y:S02]  /*ad00*/  ULDC UR5, c[0x0][0xa88] ;  /* 0x0002a20000057ab9 */ /* 0x000fe40000000800 */
[----:B---3--:R-:W-:Y:S02]  /*ad10*/  IMAD R5, R3, UR5, RZ ;  /* 0x0000000503057c24 */ /* 0x008fe4000f8e02ff */
[----:B--2---:R-:W-:-:S04]  /*ad20*/  IADD3 R4, R4, -0x80, R0 ;  /* 0xffffff8004047810 */ /* 0x004fc80007ffe000 */
[----:B------:R-:W-:-:S13]  /*ad30*/  ISETP.GE.AND P0, PT, R4, R5, PT ;  /* 0x000000050400720c */ /* 0x000fda0003f06270 */
[----:B------:R-:W-:Y:S05]  /*ad40*/  @P0 BRA `(.L_x_2285) ;  /* 0x00000000008c0947 */ /* 0x000fea0003800000 */
[----:B------:R-:W-:Y:S01]  /*ad50*/  ISETP.NE.AND P0, PT, R3, 0x1, PT ;  /* 0x000000010300780c */ /* 0x000fe20003f05270 */
[----:B------:R-:W-:Y:S01]  /*ad60*/  ULDC.64 UR10, c[0x0][0xb90] ;  /* 0x0002e400000a7ab9 */ /* 0x000fe20000000a00 */
[----:B------:R-:W-:Y:S01]  /*ad70*/  R2UR UR13, R23 ;  /* 0x00000000170d72ca */ /* 0x000fe200000e0000 */
[----:B------:R-:W-:Y:S01]  /*ad80*/  UIMAD UR5, UR8, UR10, URZ ;  /* 0x0000000a080572a4 */ /* 0x000fe2000f8e023f */
[----:B------:R-:W-:Y:S01]  /*ad90*/  R2UR UR12, R184 ;  /* 0x00000000b80c72ca */ /* 0x000fe200000e0000 */
[----:B------:R-:W-:-:S08]  /*ada0*/  IMAD.MOV.U32 R2, RZ, RZ, R4 ;  /* 0x000000ffff027224 */ /* 0x000fd000078e0004 */
[----:B------:R-:W2:Y:S02]  /*adb0*/  @P0 LDC R5, c[0x0][0xbec] ;  /* 0x0002fb00ff050b82 */ /* 0x000ea40000000800 */
[----:B------:R-:W-:Y:S02]  /*adc0*/  UIMAD.WIDE.U32 UR6, UR13, UR10, URZ ;  /* 0x0000000a0d0672a5 */ /* 0x000fe4000f8e003f */
[----:B------:R-:W-:-:S03]  /*add0*/  UIMAD UR5, UR13, UR11, UR5 ;  /* 0x0000000b0d0572a4 */ /* 0x000fc6000f8e0205 */
[----:B------:R-:W-:Y:S01]  /*ade0*/  ULDC.64 UR10, c[0x0][0xb98] ;  /* 0x0002e600000a7ab9 */ /* 0x000fe20000000a00 */
[----:B------:R-:W3:Y:S01]  /*adf0*/  @P0 LDC R7, c[0x0][0xbf0] ;  /* 0x0002fc00ff070b82 */ /* 0x000ee20000000800 */
[----:B------:R-:W-:Y:S02]  /*ae00*/  UIADD3 UR7, UR7, UR5, URZ ;  /* 0x0000000507077290 */ /* 0x000fe4000fffe03f */
[----:B------:R-:W-:Y:S02]  /*ae10*/  UIMAD UR5, UR9, UR10, URZ ;  /* 0x0000000a090572a4 */ /* 0x000fe4000f8e023f */
[----:B------:R-:W-:Y:S02]  /*ae20*/  UIMAD.WIDE.U32 UR6, UR12, UR10, UR6 ;  /* 0x0000000a0c0672a5 */ /* 0x000fe4000f8e0006 */
[----:B------:R-:W-:-:S03]  /*ae30*/  UIMAD UR5, UR12, UR11, UR5 ;  /* 0x0000000b0c0572a4 */ /* 0x000fc6000f8e0205 */
[----:B------:R-:W-:Y:S01]  /*ae40*/  ULDC.64 UR10, c[0x0][0xb88] ;  /* 0x0002e200000a7ab9 */ /* 0x000fe20000000a00 */
[----:B------:R-:W-:Y:S01]  /*ae50*/  ULDC.64 UR12, c[0x0][0x208] ;  /* 0x00008200000c7ab9 */ /* 0x000fe20000000a00 */
[----:B--2---:R-:W-:-:S05]  /*ae60*/  @P0 IMAD.HI.U32 R0, R4, R5, RZ ;  /* 0x0000000504000227 */ /* 0x004fca00078e00ff */
[----:B---3--:R-:W-:-:S05]  /*ae70*/  @P0 SHF.R.U32.HI R2, RZ, R7, R0 ;  /* 0x00000007ff020219 */ /* 0x008fca0000011600 */
[----:B------:R-:W-:-:S04]  /*ae80*/  IMAD.MOV R5, RZ, RZ, -R2 ;  /* 0x000000ffff057224 */ /* 0x000fc800078e0a02 */
[----:B------:R-:W-:Y:S01]  /*ae90*/  IMAD R5, R3, R5, R4 ;  /* 0x0000000503057224 */ /* 0x000fe200078e0204 */
[----:B------:R-:W-:Y:S01]  /*aea0*/  SHF.R.S32.HI R3, RZ, 0x1f, R2 ;  /* 0x0000001fff037819 */ /* 0x000fe20000011402 */
[----:B------:R-:W-:Y:S01]  /*aeb0*/  IMAD.U32 R4, RZ, RZ, UR5 ;  /* 0x00000005ff047e24 */ /* 0x000fe2000f8e00ff */
        /* <DEDUP_REMOVED lines=12> */
.L_x_2285:
[----:B------:R-:W-:Y:S05]  /*af80*/  BSYNC B1 ;  /* 0x0000000000017941 */ /* 0x000fea0003800000 */
.L_x_2284:
[----:B------:R-:W-:Y:S01]  /*af90*/  R2UR UR13, R23 ;  /* 0x00000000170d72ca */ /* 0x000fe200000e0000 */
[----:B------:R-:W-:Y:S01]  /*afa0*/  ULDC.64 UR10, c[0x0][0xae8] ;  /* 0x0002ba00000a7ab9 */ /* 0x000fe20000000a00 */
[----:B------:R-:W-:Y:S01]  /*afb0*/  R2UR UR12, R184 ;  /* 0x00000000b80c72ca */ /* 0x000fe200000e0000 */
[----:B------:R-:W-:Y:S01]  /*afc0*/  UIMAD UR5, UR8, UR10, URZ ;  /* 0x0000000a080572a4 */ /* 0x000fe2000f8e023f */
[----:B------:R-:W-:Y:S01]  /*afd0*/  VIADD R6, R6, UR60 ;  /* 0x0000003c06067c36 */ /* 0x000fe20008000000 */
[----:B------:R-:W-:Y:S03]  /*afe0*/  BSSY B1, `(.L_x_2286) ;  /* 0x0000035000017945 */ /* 0x000fe60003800000 */
[----:B0-----:R-:W-:-:S04]  /*aff0*/  @P1 IMAD.HI.U32 R0, R6, R9, RZ ;  /* 0x0000000906001227 */ /* 0x001fc800078e00ff */
[----:B--2---:R-:W-:Y:S01]  /*b000*/  IMAD.MOV.U32 R5, RZ, RZ, R6 ;  /* 0x000000ffff057224 */ /* 0x004fe200078e0006 */
[----:B------:R-:W-:Y:S01]  /*b010*/  UIMAD.WIDE.U32 UR6, UR13, UR10, URZ ;  /* 0x0000000a0d0672a5 */ /* 0x000fe2000f8e003f */
[----:B-1----:R-:W-:Y:S01]  /*b020*/  @P1 SHF.R.U32.HI R5, RZ, R11, R0 ;  /* 0x0000000bff051219 */ /* 0x002fe20000011600 */
[----:B------:R-:W-:-:S03]  /*b030*/  UIMAD UR5, UR13, UR11, UR5 ;  /* 0x0000000b0d0572a4 */ /* 0x000fc6000f8e0205 */
[----:B------:R-:W-:Y:S01]  /*b040*/  ULDC.64 UR10, c[0x0][0xaf0] ;  /* 0x0002bc00000a7ab9 */ /* 0x000fe20000000a00 */
[----:B------:R-:W-:Y:S01]  /*b050*/  UIADD3 UR7, UR7, UR5, URZ ;  /* 0x0000000507077290 */ /* 0x000fe2000fffe03f */
[--C-:B------:R-:W-:Y:S01]  /*b060*/  SHF.R.S32.HI R0, RZ, 0x1f, R5.reuse ;  /* 0x0000001fff007819 */ /* 0x100fe20000011405 */
[----:B------:R-:W-:Y:S01]  /*b070*/  UIMAD UR5, UR9, UR10, URZ ;  /* 0x0000000a090572a4 */ /* 0x000fe2000f8e023f */
[----:B------:R-:W-:Y:S01]  /*b080*/  IMAD.MOV R7, RZ, RZ, -R5 ;  /* 0x000000ffff077224 */ /* 0x000fe200078e0a05 */
[----:B------:R-:W-:Y:S02]  /*b090*/  UIMAD.WIDE.U32 UR6, UR12, UR10, UR6 ;  /* 0x0000000a0c0672a5 */ /* 0x000fe4000f8e0006 */
[----:B------:R-:W-:Y:S01]  /*b0a0*/  UIMAD UR5, UR12, UR11, UR5 ;  /* 0x0000000b0c0572a4 */ /* 0x000fe2000f8e0205 */
[----:B------:R-:W-:Y:S01]  /*b0b0*/  IMAD R7, R8, R7, R6 ;  /* 0x0000000708077224 */ /* 0x000fe200078e0206 */
[----:B------:R-:W-:Y:S01]  /*b0c0*/  ULDC.64 UR8, c[0x0][0xae0] ;  /* 0x0002b80000087ab9 */ /* 0x000fe20000000a00 */
[----:B------:R-:W-:Y:S01]  /*b0d0*/  VIADD R6, R185, UR60 ;  /* 0x0000003cb9067c36 */ /* 0x000fe20008000000 */
[----:B------:R-:W-:Y:S01]  /*b0e0*/  UIADD3 UR5, UR7, UR5, URZ ;  /* 0x0000000507057290 */ /* 0x000fe2000fffe03f */
[----:B------:R-:W-:-:S02]  /*b0f0*/  IMAD R0, R0, UR8, RZ ;  /* 0x0000000800007c24 */ /* 0x000fc4000f8e02ff */
[----:B------:R-:W-:Y:S02]  /*b100*/  IMAD.U32 R3, RZ, RZ, UR7 ;  /* 0x00000007ff037e24 */ /* 0x000fe4000f8e00ff */
[----:B------:R-:W-:Y:S01]  /*b110*/  IMAD.U32 R2, RZ, RZ, UR6 ;  /* 0x00000006ff027e24 */ /* 0x000fe2000f8e00ff */
[----:B------:R-:W-:Y:S01]  /*b120*/  ULDC.64 UR6, c[0x0][0xad8] ;  /* 0x0002b60000067ab9 */ /* 0x000fe20000000a00 */
[----:B------:R-:W-:Y:S01]  /*b130*/  IMAD.U32 R3, RZ, RZ, UR5 ;  /* 0x00000005ff037e24 */ /* 0x000fe2000f8e00ff */
[----:B------:R-:W-:Y:S01]  /*b140*/  ULDC UR5, c[0x0][0xa88] ;  /* 0x0002a20000057ab9 */ /* 0x000fe20000000800 */
[C---:B------:R-:W-:Y:S01]  /*b150*/  IMAD R9, R5.reuse, UR9, R0 ;  /* 0x0000000905097c24 */ /* 0x040fe2000f8e0200 */
[----:B------:R-:W-:Y:S01]  /*b160*/  SHF.R.S32.HI R0, RZ, 0x1f, R7 ;  /* 0x0000001fff007819 */ /* 0x000fe20000011407 */
[----:B------:R-:W-:-:S04]  /*b170*/  IMAD.WIDE.U32 R2, R5, UR8, R2 ;  /* 0x0000000805027c25 */ /* 0x000fc8000f8e0002 */
[----:B------:R-:W-:Y:S02]  /*b180*/  IMAD.IADD R3, R3, 0x1, R9 ;  /* 0x0000000103037824 */ /* 0x000fe400078e0209 */
[----:B------:R-:W-:Y:S02]  /*b190*/  IMAD R4, R0, UR6, RZ ;  /* 0x0000000600047c24 */ /* 0x000fe4000f8e02ff */
[----:B------:R-:W-:Y:S02]  /*b1a0*/  IMAD R9, R8, UR5, RZ ;  /* 0x0000000508097c24 */ /* 0x000fe4000f8e02ff */
        /* <DEDUP_REMOVED lines=24> */
.L_x_2287:
[----:B------:R-:W-:Y:S05]  /*b330*/  BSYNC B1 ;  /* 0x0000000000017941 */ /* 0x000fea0003800000 */
.L_x_2286:
        /* <DEDUP_REMOVED lines=14> */
.L_x_2289:
[----:B------:R-:W-:Y:S05]  /*b420*/  BSYNC B1 ;  /* 0x0000000000017941 */ /* 0x000fea0003800000 */
.L_x_2288:
        /* <DEDUP_REMOVED lines=14> */
.L_x_2291:
[----:B------:R-:W-:Y:S05]  /*b510*/  BSYNC B1 ;  /* 0x0000000000017941 */ /* 0x000fea0003800000 */
.L_x_2290:
        /* <DEDUP_REMOVED lines=15> */
.L_x_2283:
[----:B------:R-:W-:Y:S05]  /*b610*/  BSYNC B0 ;  /* 0x0000000000007941 */ /* 0x000fea0003800000 */
.L_x_2275:
[----:B------:R-:W-:Y:S02]  /*b620*/  ULDC UR5, c[0x0][0xc38] ;  /* 0x00030e0000057ab9 */ /* 0x000fe40000000800 */
[----:B------:R-:W-:-:S06]  /*b630*/  UISETP.GE.AND UP0, UPT, UR4, UR5, UPT ;  /* 0x000000050400728c */ /* 0x000fcc000bf06270 */
[----:B------:R-:W-:-:S13]  /*b640*/  PLOP3.LUT P0, PT, PT, PT, UP0, 0x80, 0x0 ;  /* 0x000000000000781c */ /* 0x000fda0003f0f008 */
[----:B------:R-:W-:Y:S05]  /*b650*/  @!P0 BRA `(.L_x_2292) ;  /* 0xffffff5400d88947 */ /* 0x000fea000383ffff */
[----:B------:R-:W-:Y:S05]  /*b660*/  EXIT ;  /* 0x000000000000794d */ /* 0x000fea0003800000 */
.L_x_2240:
[----:B------:R-:W-:-:S08]  /*b670*/  NOP ;  /* 0x0000000000007918 */ /* 0x000fd00000000000 */
[----:B0-----:R-:W0:-:S00]  /*b680*/  USETMAXREG.DEALLOC.CTAPOOL 0x18 ;  /* 0x00000018000079c8 */ /* 0x001e0000080e0500 */
[----:B0-----:R-:W-:-:S06]  /*b690*/  LOP3.LUT R0, R0, 0x3, RZ, 0xc0, !PT ;  /* 0x0000000300007812 */ /* 0x001fcc00078ec0ff */
[----:B------:R-:W0:Y:S01]  /*b6a0*/  S2UR UR6, SR_CTAID.X ;  /* 0x00000000000679c3 */ /* 0x000e220000002500 */
[----:B------:R-:W-:Y:S01]  /*b6b0*/  IMAD.MOV.U32 R18, RZ, RZ, RZ ;  /* 0x000000ffff127224 */ /* 0x000fe200078e00ff */
[----:B------:R-:W1:Y:S02]  /*b6c0*/  SHFL.IDX PT, R0, R0, RZ, 0x1f ;  /* 0x00001fff00007589 */ /* 0x000e6400000e0000 */
[----:B-1----:R-:W-:-:S04]  /*b6d0*/  ISETP.NE.AND P0, PT, R0, RZ, PT ;  /* 0x000000ff0000720c */ /* 0x002fc80003f05270 */
[----:B------:R-:W0:Y:S01]  /*b6e0*/  LDC R0, c[0x0][0xc38] ;  /* 0x00030e00ff007b82 */ /* 0x000e220000000800 */
[----:B------:R-:W-:-:S05]  /*b6f0*/  P2R R2, PR, RZ, 0x1 ;  /* 0x00000001ff027803 */ /* 0x000fca0000000000 */
[----:B------:R1:W-:Y:S03]  /*b700*/  STL [R1+0x20], R2 ;  /* 0x0000200201007387 */ /* 0x0003e60000100800 */
[----:B------:R-:W-:Y:S06]  /*b710*/  @P0 BAR.ARV 0x4, 0x180 ;  /* 0x0106000000000b1d */ /* 0x000fec0000002000 */
[----:B------:R1:W-:Y:S01]  /*b720*/  STL [R1+0x1c], RZ ;  /* 0x00001cff01007387 */ /* 0x0003e20000100800 */
[----:B0-----:R-:W-:Y:S01]  /*b730*/  ISETP.LE.AND P0, PT, R0, UR6, PT ;  /* 0x0000000600007c0c */ /* 0x001fe2000bf03270 */
[----:B------:R-:W-:-:S05]  /*b740*/  IMAD.MOV.U32 R0, RZ, RZ, 0x1 ;  /* 0x00000001ff007424 */ /* 0x000fca00078e00ff */
[----:B------:R1:W-:Y:S07]  /*b750*/  STL [R1+0x4], R0 ;  /* 0x0000040001007387 */ /* 0x0003ee0000100800 */
[----:B------:R-:W-:Y:S05]  /*b760*/  @P0 BRA `(.L_x_2293) ;  /* 0x0000004400600947 */ /* 0x000fea0003800000 */
[----:B------:R-:W0:Y:S01]  /*b770*/  S2R R6, SR_TID.X ;  /* 0x0000000000067919 */ /* 0x000e220000002100 */
[----:B------:R-:W2:Y:S01]  /*b780*/  S2UR UR5, SR_CgaCtaId ;  /* 0x00000000000579c3 */ /* 0x000ea20000008800 */
[----:B------:R-:W-:Y:S01]  /*b790*/  UMOV UR4, 0x400 ;  /* 0x0000040000047882 */ /* 0x000fe20000000000 */
[----:B------:R-:W-:Y:S01]  /*b7a0*/  IMAD.MOV.U32 R18, RZ, RZ, RZ ;  /* 0x000000ffff127224 */ /* 0x000fe200078e00ff */
[----:B------:R-:W-:Y:S01]  /*b7b0*/  ULDC UR43, c[0x0][0xc] ;  /* 0x00000300002b7ab9 */ /* 0x000fe20000000800 */
[----:B------:R-:W-:Y:S01]  /*b7c0*/  ULDC.64 UR38, c[0x0][0x198] ;  /* 0x0000660000267ab9 */ /* 0x000fe20000000a00 */
[----:B--2---:R-:W-:-:S06]  /*b7d0*/  ULEA UR4, UR5, UR4, 0x18 ;  /* 0x0000000405047291 */ /* 0x004fcc000f8ec03f */
[----:B------:R-:W-:Y:S01]  /*b7e0*/  IMAD.U32 R17, RZ, RZ, UR4 ;  /* 0x00000004ff117e24 */ /* 0x000fe2000f8e00ff */
[C---:B0-----:R-:W-:Y:S01]  /*b7f0*/  LOP3.LUT R5, R6.reuse, 0x7f, RZ, 0xc0, !PT ;  /* 0x0000007f06057812 */ /* 0x041fe200078ec0ff */
[----:B-1----:R-:W-:-:S05]  /*b800*/  IMAD.SHL.U32 R0, R6, 0x8, RZ ;  /* 0x0000000806007824 */ /* 0x002fca00078e00ff */
        /* <DEDUP_REMOVED lines=13> */
[----:B------:R0:W-:Y:S04]  /*b8e0*/  STL [R1+0x4], R2 ;  /* 0x0000040201007387 */ /* 0x0001e80000100800 */
[----:B------:R1:W-:Y:S01]  /*b8f0*/  STL [R1+0x1c], RZ ;  /* 0x00001cff01007387 */ /* 0x0003e20000100800 */
[----:B0-----:R-:W-:-:S02]  /*b900*/  LOP3.LUT R2, R0, 0x40, RZ, 0xfc, !PT ;  /* 0x0000004000027812 */ /* 0x001fc400078efcff */
[----:B-1----:R-:W-:-:S07]  /*b910*/  LOP3.LUT R0, R0, 0x80, RZ, 0xfc, !PT ;  /* 0x0000008000007812 */ /* 0x002fce00078efcff */
.L_x_2383:
        /* <DEDUP_REMOVED lines=23> */
.L_x_2294:
[----:B------:R-:W-:Y:S01]  /*ba90*/  ULDC UR8, c[0x0][0xc54] ;  /* 0x0003150000087ab9 */ /* 0x000fe20000000800 */
[----:B------:R-:W-:Y:S01]  /*baa0*/  UMOV UR7, UR9 ;  /* 0x0000000900077c82 */ /* 0x000fe20008000000 */
[----:B------:R-:W-:-:S11]  /*bab0*/  UISETP.NE.AND UP0, UPT, UR8, 0x1, UPT ;  /* 0x000000010800788c */ /* 0x000fd6000bf05270 */
[----:B------:R-:W-:Y:S02]  /*bac0*/  @UP0 ULDC.64 UR10, c[0x0][0xc58] ;  /* 0x00031600000a0ab9 */ /* 0x000fe40000000a00 */
[----:B------:R-:W-:-:S04]  /*bad0*/  UIMAD.WIDE.U32 UR4, UR9, UR10, URZ ;  /* 0x0000000a090472a5 */ /* 0x000fc8000f8e003f */
[----:B------:R-:W-:-:S04]  /*bae0*/  @UP0 USHF.R.U32.HI UR7, URZ, UR11, UR5 ;  /* 0x0000000b3f070299 */ /* 0x000fc80008011605 */
[----:B------:R-:W-:-:S12]  /*baf0*/  UIMAD UR8, UR7, UR8, URZ ;  /* 0x00000008070872a4 */ /* 0x000fd8000f8e023f */
.L_x_2295:
[----:B------:R-:W-:Y:S01]  /*bb00*/  ULOP3.LUT UR42, URZ, UR7, URZ, 0x33, !UPT ;  /* 0x000000073f2a7292 */ /* 0x000fe2000f8e333f */
[----:B------:R-:W-:Y:S01]  /*bb10*/  BSSY B7, `(.L_x_2296) ;  /* 0x0000400000077945 */ /* 0x000fe20003800000 */
[----:B------:R-:W-:Y:S01]  /*bb20*/  ULDC UR5, c[0x0][0x448] ;  /* 0x0001120000057ab9 */ /* 0x000fe20000000800 */
[----:B------:R-:W-:Y:S01]  /*bb30*/  ULDC UR4, c[0x0][0xc3c] ;  /* 0x00030f0000047ab9 */ /* 0x000fe20000000800 */
[----:B------:R-:W-:Y:S02]  /*bb40*/  UISETP.NE.AND UP1, UPT, UR5, 0x1, UPT ;  /* 0x000000010500788c */ /* 0x000fe4000bf25270 */
[----:B------:R-:W-:Y:S01]  /*bb50*/  UIADD3 UR42, UR42, UR4, URZ ;  /* 0x000000042a2a7290 */ /* 0x000fe2000fffe03f */
[----:B------:R-:W-:Y:S01]  /*bb60*/  ULDC.64 UR10, c[0x0][0x418] ;  /* 0x00010600000a7ab9 */ /* 0x000fe20000000a00 */
[----:B------:R-:W-:Y:S01]  /*bb70*/  ULDC UR5, c[0x0][0x288] ;  /* 0x0000a20000057ab9 */ /* 0x000fe20000000800 */
[----:B------:R-:W-:Y:S02]  /*bb80*/  UISETP.NE.U32.AND UP0, UPT, UR10, URZ, UPT ;  /* 0x0000003f0a00728c */ /* 0x000fe4000bf05070 */
[----:B------:R-:W-:-:S02]  /*bb90*/  USHF.L.U32 UR7, UR42, 0x7, URZ ;  /* 0x000000072a077899 */ /* 0x000fc4000800063f */
[----:B------:R-:W-:Y:S02]  /*bba0*/  UISETP.NE.AND.EX UP0, UPT, UR11, URZ, UPT, UP0 ;  /* 0x0000003f0b00728c */ /* 0x000fe4000bf05300 */
[----:B------:R-:W-:Y:S01]  /*bbb0*/  UIADD3 UR7, UR7, 0x7f, URZ ;  /* 0x0000007f07077890 */ /* 0x000fe2000fffe03f */
[----:B------:R-:W-:Y:S01]  /*bbc0*/  ULDC UR4, c[0x0][0x424] ;  /* 0x0001090000047ab9 */ /* 0x000fe20000000800 */
[----:B------:R-:W-:Y:S02]  /*bbd0*/  UIADD3 UR13, -UR5, 0x80, URZ ;  /* 0x00000080050d7890 */ /* 0x000fe4000fffe13f */
[----:B------:R-:W-:Y:S01]  /*bbe0*/  USEL UR11, UR4, 0x1, UP0 ;  /* 0x00000001040b7887 */ /* 0x000fe20008000000 */
[----:B------:R-:W-:Y:S01]  /*bbf0*/  @UP1 ULDC UR5, c[0x0][0x44c] ;  /* 0x0001130000051ab9 */ /* 0x000fe20000000800 */
[----:B------:R-:W-:Y:S01]  /*bc00*/  ULDC UR12, c[0x0][0x2f0] ;  /* 0x0000bc00000c7ab9 */ /* 0x000fe20000000800 */
[----:B------:R-:W-:Y:S01]  /*bc10*/  UIMAD.WIDE.U32 UR4, UR7, UR5, URZ ;  /* 0x00000005070472a5 */ /* 0x000fe2000f8e003f */
[----:B------:R-:W-:Y:S01]  /*bc20*/  @UP1 ULDC UR14, c[0x0][0x450] ;  /* 0x00011400000e1ab9 */ /* 0x000fe20000000800 */
[----:B------:R-:W-:-:S02]  /*bc30*/  UIMAD UR13, UR11, UR12, UR13 ;  /* 0x0000000c0b0d72a4 */ /* 0x000fc4000f8e020d */
[----:B------:R-:W-:Y:S02]  /*bc40*/  @UP1 USHF.R.U32.HI UR7, URZ, UR14, UR5 ;  /* 0x0000000e3f071299 */ /* 0x000fe40008011605 */
[----:B------:R-:W-:Y:S02]  /*bc50*/  UIMAD UR11, UR11, UR12, 0x7f ;  /* 0x0000007f0b0b74a4 */ /* 0x000fe4000f8e020c */
[----:B------:R-:W-:Y:S02]  /*bc60*/  UIADD3 UR7, UR13, UR7, URZ ;  /* 0x000000070d077290 */ /* 0x000fe4000fffe03f */
[----:B------:R-:W-:Y:S02]  /*bc70*/  UIADD3 UR8, UR9, -UR8, URZ ;  /* 0x8000000809087290 */ /* 0x000fe4000fffe03f */
[----:B------:R-:W-:Y:S02]  /*bc80*/  USHF.R.S32.HI UR9, URZ, 0x1f, UR11 ;  /* 0x0000001f3f097899 */ /* 0x000fe4000801140b */
[----:B------:R-:W-:-:S02]  /*bc90*/  USHF.R.S32.HI UR4, URZ, 0x1f, UR7 ;  /* 0x0000001f3f047899 */ /* 0x000fc40008011407 */
[----:B------:R-:W-:Y:S02]  /*bca0*/  ULEA.HI UR9, UR9, UR11, URZ, 0x7 ;  /* 0x0000000b09097291 */ /* 0x000fe4000f8f383f */
[----:B------:R-:W-:Y:S01]  /*bcb0*/  ULEA.HI UR7, UR4, UR7, URZ, 0x7 ;  /* 0x0000000704077291 */ /* 0x000fe2000f8f383f */
[----:B------:R-:W-:Y:S01]  /*bcc0*/  ULDC UR10, c[0x0][0xc48] ;  /* 0x00031200000a7ab9 */ /* 0x000fe20000000800 */
[----:B------:R-:W-:Y:S02]  /*bcd0*/  USHF.R.S32.HI UR9, URZ, 0x7, UR9 ;  /* 0x000000073f097899 */ /* 0x000fe40008011409 */
[----:B------:R-:W-:Y:S02]  /*bce0*/  USHF.R.S32.HI UR7, URZ, 0x7, UR7 ;  /* 0x000000073f077899 */ /* 0x000fe40008011407 */
[----:B------:R-:W-:Y:S02]  /*bcf0*/  UISETP.NE.AND UP0, UPT, UR10, 0x1, UPT ;  /* 0x000000010a00788c */ /* 0x000fe4000bf05270 */
[----:B------:R-:W-:Y:S01]  /*bd00*/  UISETP.LT.AND UP1, UPT, UR9, UR7, UPT ;  /* 0x000000070900728c */ /* 0x000fe2000bf21270 */
[----:B------:R-:W-:-:S03]  /*bd10*/  ULDC UR5, c[0x0][0xc54] ;  /* 0x0003150000057ab9 */ /* 0x000fc60000000800 */
[----:B------:R-:W-:Y:S02]  /*bd20*/  USEL UR41, UR9, UR7, UP1 ;  /* 0x0000000709297287 */ /* 0x000fe40008800000 */
[----:B------:R-:W-:-:S03]  /*bd30*/  UIMAD UR8, UR6, UR5, UR8 ;  /* 0x00000005060872a4 */ /* 0x000fc6000f8e0208 */
[----:B------:R-:W-:Y:S01]  /*bd40*/  @UP0 ULDC UR5, c[0x0][0xc4c] ;  /* 0x0003130000050ab9 */ /* 0x000fe20000000800 */
[----:B------:R-:W-:Y:S01]  /*bd50*/  ISETP.LT.AND P0, PT, RZ, UR41, PT ;  /* 0x00000029ff007c0c */ /* 0x000fe2000bf01270 */
[----:B------:R-:W-:Y:S01]  /*bd60*/  UIMAD.WIDE.U32 UR4, UR8, UR5, URZ ;  /* 0x00000005080472a5 */ /* 0x000fe2000f8e003f */
[----:B------:R-:W-:Y:S01]  /*bd70*/  @UP0 ULDC UR6, c[0x0][0xc50] ;  /* 0x0003140000060ab9 */ /* 0x000fe20000000800 */
[----:B------:R-:W-:Y:S02]  /*bd80*/  UMOV UR40, UR8 ;  /* 0x0000000800287c82 */ /* 0x000fe40008000000 */
[----:B------:R-:W-:-:S04]  /*bd90*/  @UP0 USHF.R.U32.HI UR40, URZ, UR6, UR5 ;  /* 0x000000063f280299 */ /* 0x000fc80008011605 */
[----:B------:R-:W-:-:S04]  /*bda0*/  UIADD3 UR36, -UR40, URZ, URZ ;  /* 0x0000003f28247290 */ /* 0x000fc8000fffe13f */
[----:B------:R-:W-:Y:S01]  /*bdb0*/  UIMAD UR36, UR10, UR36, UR8 ;  /* 0x000000240a2472a4 */ /* 0x000fe2000f8e0208 */
[----:B------:R-:W-:Y:S11]  /*bdc0*/  @P0 BRA `(.L_x_2297) ;  /* 0x00000000004c0947 */ /* 0x000ff60003800000 */
        /* <DEDUP_REMOVED lines=19> */
.L_x_2297:
        /* <DEDUP_REMOVED lines=20> */
.L_x_2300:
[----:B------:R-:W-:Y:S05]  /*c040*/  BSYNC B6 ;  /* 0x0000000000067941 */ /* 0x000fea0003800000 */
.L_x_2299:
        /* <DEDUP_REMOVED lines=20> */
.L_x_2303:
        /* <DEDUP_REMOVED lines=15> */
.L_x_2302:
[----:B------:R-:W-:Y:S05]  /*c280*/  BSYNC B6 ;  /* 0x0000000000067941 */ /* 0x000fea0003800000 */
.L_x_2301:
[----:B------:R-:W-:Y:S01]  /*c290*/  ULDC.64 UR4, c[0x0][0x9f8] ;  /* 0x00027e0000047ab9 */ /* 0x000fe20000000a00 */
[----:B------:R-:W-:Y:S01]  /*c2a0*/  IMAD.U32 R7, RZ, RZ, UR40 ;  /* 0x00000028ff077e24 */ /* 0x000fe2000f8e00ff */
[----:B------:R-:W-:Y:S01]  /*c2b0*/  UISETP.NE.U32.AND UP0, UPT, UR4, URZ, UPT ;  /* 0x0000003f0400728c */ /* 0x000fe2000bf05070 */
[----:B------:R-:W-:-:S03]  /*c2c0*/  ULDC.64 UR6, c[0x0][0x208] ;  /* 0x0000820000067ab9 */ /* 0x000fc60000000a00 */
[----:B------:R-:W-:-:S06]  /*c2d0*/  UISETP.NE.AND.EX UP0, UPT, UR5, URZ, UPT, UP0 ;  /* 0x0000003f0500728c */ /* 0x000fcc000bf05300 */
[----:B------:R-:W-:-:S05]  /*c2e0*/  PLOP3.LUT P0, PT, PT, PT, UP0, 0x80, 0x0 ;  /* 0x000000000000781c */ /* 0x000fca0003f0f008 */
[----:B------:R-:W-:Y:S02]  /*c2f0*/  @UP0 ULDC.64 UR4, c[0x0][0x9f8] ;  /* 0x00027e0000040ab9 */ /* 0x000fe40000000a00 */
[----:B------:R-:W-:-:S06]  /*c300*/  @UP0 UIMAD.WIDE UR4, UR40, 0x4, UR4 ;  /* 0x00000004280408a5 */ /* 0x000fcc000f8e0204 */
[----:B------:R-:W-:Y:S02]  /*c310*/  IMAD.U32 R2, RZ, RZ, UR4 ;  /* 0x00000004ff027e24 */ /* 0x000fe4000f8e00ff */
[----:B------:R-:W-:-:S05]  /*c320*/  IMAD.U32 R3, RZ, RZ, UR5 ;  /* 0x00000005ff037e24 */ /* 0x000fca000f8e00ff */
[----:B------:R0:W2:Y:S01]  /*c330*/  @P0 LDG.E R7, desc[UR6][R2.64] ;  /* 0x0000000602070981 */ /* 0x0000a2000c1e1900 */
        /* <DEDUP_REMOVED lines=9> */
[----:B------:R-:W-:Y:S02]  /*c3d0*/  P2R R4, PR, RZ, 0x2 ;  /* 0x00000002ff047803 */ /* 0x000fe40000000000 */
[----:B--2---:R-:W-:Y:S01]  /*c3e0*/  SHF.R.S32.HI R8, RZ, 0x1f, R7 ;  /* 0x0000001fff087819 */ /* 0x004fe20000011407 */
[----:B------:R0:W-:Y:S01]  /*c3f0*/  STL [R1], R7 ;  /* 0x0000000701007387 */ /* 0x0001e20000100800 */
[----:B------:R-:W-:-:S03]  /*c400*/  SEL R16, R7, RZ, !P1 ;  /* 0x000000ff07107207 */ /* 0x000fc60004800000 */
[----:B------:R0:W-:Y:S04]  /*c410*/  STL [R1+0x10], R4 ;  /* 0x0000100401007387 */ /* 0x0001e80000100800 */
[----:B------:R0:W-:Y:S01]  /*c420*/  STL [R1+0x8], R8 ;  /* 0x0000080801007387 */ /* 0x0001e20000100800 */
[----:B------:R-:W-:Y:S05]  /*c430*/  BRA.DIV UR4, `(.L_x_2304) ;  /* 0x0000003e04c47947 */ /* 0x000fea000b800000 */
[----:B------:R1:W2:Y:S02]  /*c440*/  SHFL.IDX PT, R14, R0, RZ, 0x1f ;  /* 0x00001fff000e7589 */ /* 0x0002a400000e0000 */
.L_x_2398:
[----:B------:R-:W-:Y:S02]  /*c450*/  PLOP3.LUT P2, PT, PT, PT, PT, 0x8, 0x0 ;  /* 0x000000000000781c */ /* 0x000fe40003f4e170 */
[----:B--2---:R-:W-:Y:S02]  /*c460*/  ISETP.NE.AND P0, PT, R14, RZ, PT ;  /* 0x000000ff0e00720c */ /* 0x004fe40003f05270 */
[----:B-1----:R-:W-:-:S05]  /*c470*/  P2R R0, PR, RZ, 0x4 ;  /* 0x00000004ff007803 */ /* 0x002fca0000000000 */
[----:B------:R1:W-:Y:S06]  /*c480*/  STL [R1+0xc], R0 ;  /* 0x00000c0001007387 */ /* 0x0003ec0000100800 */
[----:B------:R-:W-:Y:S05]  /*c490*/  @P0 BRA `(.L_x_2305) ;  /* 0x0000000400200947 */ /* 0x000fea0003800000 */
[----:B------:R-:W-:-:S03]  /*c4a0*/  UMOV UR4, 0xffffffff ;  /* 0xffffffff00047882 */ /* 0x000fc60000000000 */
[----:B------:R-:W-:Y:S05]  /*c4b0*/  BRA.DIV UR4, `(.L_x_2306) ;  /* 0x0000003e04c47947 */ /* 0x000fea000b800000 */
[----:B------:R-:W-:-:S13]  /*c4c0*/  ELECT P6, URZ, PT ;  /* 0x00000000003f782f */ /* 0x000fda00038c0000 */
.L_x_2401:
[----:B------:R-:W-:Y:S05]  /*c4d0*/  @!P6 BRA `(.L_x_2305) ;  /* 0x000000040010e947 */ /* 0x000fea0003800000 */
[----:B------:R-:W-:Y:S01]  /*c4e0*/  IMAD.MOV.U32 R16, RZ, RZ, R7 ;  /* 0x000000ffff107224 */ /* 0x000fe200078e0007 */
[----:B------:R-:W-:Y:S06]  /*c4f0*/  @!P1 BRA `(.L_x_2307) ;  /* 0x0000000000489947 */ /* 0x000fec0003800000 */
[----:B------:R-:W2:Y:S01]  /*c500*/  LDC R6, c[0x0][0x43c] ;  /* 0x00010f00ff067b82 */ /* 0x000ea20000000800 */
[----:B------:R-:W-:Y:S01]  /*c510*/  ULDC.64 UR4, c[0x0][0x428] ;  /* 0x00010a0000047ab9 */ /* 0x000fe20000000a00 */
[----:B------:R-:W-:Y:S01]  /*c520*/  ULDC.64 UR6, c[0x0][0x208] ;  /* 0x0000820000067ab9 */ /* 0x000fe20000000a00 */
[----:B--2---:R-:W-:-:S13]  /*c530*/  ISETP.NE.AND P0, PT, R6, 0x1, PT ;  /* 0x000000010600780c */ /* 0x004fda0003f05270 */
[----:B0-----:R-:W1:Y:S02]  /*c540*/  @P0 LDC.64 R4, c[0x0][0x440] ;  /* 0x00011000ff040b82 */ /* 0x001e640000000a00 */
[----:B-1----:R-:W-:-:S04]  /*c550*/  @P0 IMAD.HI.U32 R0, R19, R4, RZ ;  /* 0x0000000413000227 */ /* 0x002fc800078e00ff */
        /* <DEDUP_REMOVED lines=12> */
.L_x_2307:
[----:B--2---:R-:W2:Y:S01]  /*c620*/  LDL R2, [R1+0x4] ;  /* 0x0000040001027983 */ /* 0x004ea20000100800 */
[----:B-1----:R-:W-:Y:S01]  /*c630*/  IMAD R0, R18, 0x8, R17 ;  /* 0x0000000812007824 */ /* 0x002fe200078e0211 */
[----:B--2---:R-:W-:-:S04]  /*c640*/  SHF.L.U32 R2, R2, 0x1f, RZ ;  /* 0x0000001f02027819 */ /* 0x004fc800000006ff */
[----:B------:R-:W1:Y:S02]  /*c650*/  SYNCS.PHASECHK.TRANS64.TRYWAIT P0, [R0+URZ+0x34840], R2 ;  /* 0x03484002000075a7 */ /* 0x000e64000800017f */
[----:B-1----:R-:W-:Y:S05]  /*c660*/  @!P0 BRA `(.L_x_2308) ;  /* 0x0000003c00788947 */ /* 0x002fea0003800000 */
.L_x_2402:
        /* <DEDUP_REMOVED lines=11> */
.L_x_2309:
[----:B------:R-:W-:Y:S01]  /*c720*/  R2UR UR33, R0 ;  /* 0x00000000002172ca */ /* 0x000fe200000e0000 */
[----:B-1----:R-:W-:Y:S01]  /*c730*/  IMAD R0, R18, 0xc000, R17 ;  /* 0x0000c00012007824 */ /* 0x002fe200078e0211 */
[----:B------:R-:W-:Y:S01]  /*c740*/  R2UR UR35, R19 ;  /* 0x00000000132372ca */ /* 0x000fe200000e0000 */
[----:B------:R-:W-:Y:S01]  /*c750*/  UIADD3 UR4, UP0, UR38, 0x370, URZ ;  /* 0x0000037026047890 */ /* 0x000fe2000ff1e03f */
[----:B-----5:R-:W-:Y:S01]  /*c760*/  R2UR UR37, R16 ;  /* 0x00000000102572ca */ /* 0x020fe200000e0000 */
[----:B------:R-:W-:Y:S01]  /*c770*/  UMOV UR6, 0x0 ;  /* 0x0000000000067882 */ /* 0x000fe20000000000 */
[----:B------:R-:W-:Y:S01]  /*c780*/  R2UR UR8, R0 ;  /* 0x00000000000872ca */ /* 0x000fe200000e0000 */
[----:B------:R-:W-:Y:S01]  /*c790*/  UIADD3.X UR5, URZ, UR39, URZ, UP0, !UPT ;  /* 0x000000273f057290 */ /* 0x000fe200087fe43f */
[----:B------:R-:W-:Y:S01]  /*c7a0*/  PLOP3.LUT P0, PT, PT, PT, PT, 0x80, 0x0 ;  /* 0x000000000000781c */ /* 0x000fe20003f0f070 */
[----:B------:R-:W-:Y:S01]  /*c7b0*/  UMOV UR7, 0x14f00000 ;  /* 0x14f0000000077882 */ /* 0x000fe20000000000 */
[----:B------:R-:W-:Y:S01]  /*c7c0*/  UMOV UR34, URZ ;  /* 0x0000003f00227c82 */ /* 0x000fe20008000000 */
[----:B------:R-:W-:Y:S01]  /*c7d0*/  UMOV UR18, 0x40 ;  /* 0x0000004000127882 */ /* 0x000fe20000000000 */
[----:B------:R-:W-:Y:S01]  /*c7e0*/  P2R R0, PR, RZ, 0x1 ;  /* 0x00000001ff007803 */ /* 0x000fe20000000000 */
[----:B------:R-:W-:-:S02]  /*c7f0*/  UIADD3 UR33, UR33, 0x34830, URZ ;  /* 0x0003483021217890 */ /* 0x000fc4000fffe03f */
[----:B------:R-:W-:Y:S01]  /*c800*/  USHF.L.U32 UR35, UR35, 0x7, URZ ;  /* 0x0000000723237899 */ /* 0x000fe2000800063f */
[----:B------:R-:W-:Y:S01]  /*c810*/  UMOV UR20, UR36 ;  /* 0x0000002400147c82 */ /* 0x000fe20008000000 */
[----:B------:R-:W-:Y:S02]  /*c820*/  UMOV UR21, UR37 ;  /* 0x0000002500157c82 */ /* 0x000fe40008000000 */
[----:B------:R-:W-:Y:S01]  /*c830*/  UIADD3 UR32, UR8, 0x1c400, URZ ;  /* 0x0001c40008207890 */ /* 0x000fe2000fffe03f */
[----:B------:R2:W-:Y:S01]  /*c840*/  STL [R1+0xc], R0 ;  /* 0x00000c0001007387 */ /* 0x0005e20000100800 */
[----:B------:R-:W-:Y:S02]  /*c850*/  UIADD3 UR16, UR8, 0x20400, URZ ;  /* 0x0002040008107890 */ /* 0x000fe4000fffe03f */
[----:B------:R-:W-:Y:S01]  /*c860*/  UIADD3 UR8, UR8, 0x24400, URZ ;  /* 0x0002440008087890 */ /* 0x000fe2000fffe03f */
[----:B------:R-:W-:Y:S01]  /*c870*/  UMOV UR17, UR33 ;  /* 0x0000002100117c82 */ /* 0x000fe20008000000 */
[----:B------:R-:W-:Y:S01]  /*c880*/  UMOV UR19, UR35 ;  /* 0x0000002300137c82 */ /* 0x000fe20008000000 */
[----:B------:R-:W-:Y:S01]  /*c890*/  UMOV UR10, 0x80 ;  /* 0x00000080000a7882 */ /* 0x000fe20000000000 */
[----:B------:R-:W-:Y:S01]  /*c8a0*/  UMOV UR12, UR36 ;  /* 0x00000024000c7c82 */ /* 0x000fe20008000000 */
[----:B------:R-:W-:Y:S01]  /*c8b0*/  UMOV UR13, UR37 ;  /* 0x00000025000d7c82 */ /* 0x000fe20008000000 */
[----:B------:R-:W-:Y:S01]  /*c8c0*/  UMOV UR9, UR33 ;  /* 0x0000002100097c82 */ /* 0x000fe20008000000 */
[----:B------:R-:W-:Y:S01]  /*c8d0*/  UMOV UR11, UR35 ;  /* 0x00000023000b7c82 */ /* 0x000fe20008000000 */
[----:B------:R2:W-:Y:S01]  /*c8e0*/  UTMALDG.4D [UR32], [UR4], desc[UR6] ;  /* 0x00000620040075b4 */ /* 0x0005e20008019000 */
[----:B------:R2:W-:Y:S01]  /*c8f0*/  UTMALDG.4D [UR16], [UR4], desc[UR6] ;  /* 0x00000610040075b4 */ /* 0x0005e20008019000 */
[----:B------:R2:W-:Y:S02]  /*c900*/  UTMALDG.4D [UR8], [UR4], desc[UR6] ;  /* 0x00000608040075b4 */ /* 0x0005e40008019000 */
[----:B--2---:R-:W-:Y:S01]  /*c910*/  NOP ;  /* 0x0000000000007918 */ /* 0x004fe20000000000 */
.L_x_2305:
[----:B-1----:R-:W-:Y:S01]  /*c920*/  VIADD R0, R17, 0x10400 ;  /* 0x0001040011007836 */ /* 0x002fe20000000000 */
[----:B------:R-:W-:Y:S05]  /*c930*/  WARPSYNC.ALL ;  /* 0x0000000000007948 */ /* 0x000fea0003800000 */
[----:B------:R-:W-:Y:S01]  /*c940*/  BAR.SYNC.DEFER_BLOCKING 0x8, 0x180 ;  /* 0x0206000000007b1d */ /* 0x000fe20000010000 */
[----:B------:R-:W-:-:S05]  /*c950*/  LOP3.LUT P0, RZ, R0, 0x3ff, RZ, 0xc0, !PT ;  /* 0x000003ff00ff7812 */ /* 0x000fca000780c0ff */
[----:B------:R-:W-:Y:S08]  /*c960*/  BSSY B6, `(.L_x_2310) ;  /* 0x0000012000067945 */ /* 0x000ff00003800000 */
        /* <DEDUP_REMOVED lines=17> */
.L_x_2311:
[----:B------:R-:W-:Y:S05]  /*ca80*/  BSYNC B6 ;  /* 0x0000000000067941 */ /* 0x000fea0003800000 */
.L_x_2310:
[----:B0-----:R-:W0:Y:S01]  /*ca90*/  LDC R7, c[0x0][0x448] ;  /* 0x00011200ff077b82 */ /* 0x001e220000000800 */
[----:B------:R-:W1:Y:S01]  /*caa0*/  S2R R0, SR_TID.X ;  /* 0x0000000000007919 */ /* 0x000e620000002100 */
[----:B------:R-:W-:Y:S01]  /*cab0*/  USHF.R.S32.HI UR4, URZ, 0x1f, UR36 ;  /* 0x0000001f3f047899 */ /* 0x000fe20008011424 */
[----:B------:R-:W-:Y:S01]  /*cac0*/  ULDC.64 UR8, c[0x0][0x2d8] ;  /* 0x0000b60000087ab9 */ /* 0x000fe20000000a00 */
[----:B------:R-:W2:Y:S02]  /*cad0*/  S2R R2, SR_TID.X ;  /* 0x0000000000027919 */ /* 0x000ea40000002100 */
[----:B------:R-:W-:Y:S02]  /*cae0*/  UIMAD UR6, UR4, UR8, URZ ;  /* 0x00000008040672a4 */ /* 0x000fe4000f8e023f */
[----:B------:R-:W-:Y:S01]  /*caf0*/  UIMAD.WIDE.U32 UR4, UR36, UR8, URZ ;  /* 0x00000008240472a5 */ /* 0x000fe2000f8e003f */
[----:B------:R-:W3:Y:S01]  /*cb00*/  S2R R8, SR_TID.X ;  /* 0x0000000000087919 */ /* 0x000ee20000002100 */
[----:B------:R-:W-:-:S02]  /*cb10*/  UIMAD UR6, UR36, UR9, UR6 ;  /* 0x00000009240672a4 */ /* 0x000fc4000f8e0206 */
[----:B------:R-:W-:Y:S01]  /*cb20*/  USHF.R.S32.HI UR7, URZ, 0x1f, UR40 ;  /* 0x0000001f3f077899 */ /* 0x000fe20008011428 */
[----:B------:R-:W4:Y:S01]  /*cb30*/  S2R R10, SR_TID.X ;  /* 0x00000000000a7919 */ /* 0x000f220000002100 */
[----:B------:R-:W-:Y:S01]  /*cb40*/  UIADD3 UR5, UR5, UR6, URZ ;  /* 0x0000000605057290 */ /* 0x000fe2000fffe03f */
[----:B------:R-:W-:-:S03]  /*cb50*/  ULDC.64 UR8, c[0x0][0x2e0] ;  /* 0x0000b80000087ab9 */ /* 0x000fc60000000a00 */
[----:B------:R-:W-:Y:S02]  /*cb60*/  UIMAD.WIDE.U32 UR4, UR40, UR8, UR4 ;  /* 0x00000008280472a5 */ /* 0x000fe4000f8e0004 */
[----:B------:R-:W-:Y:S01]  /*cb70*/  UIMAD UR6, UR7, UR8, URZ ;  /* 0x00000008070672a4 */ /* 0x000fe2000f8e023f */
[----:B0-----:R-:W-:-:S03]  /*cb80*/  ISETP.NE.AND P0, PT, R7, 0x1, PT ;  /* 0x000000010700780c */ /* 0x001fc60003f05270 */
[----:B------:R-:W-:Y:S01]  /*cb90*/  UIMAD UR6, UR40, UR9, UR6 ;  /* 0x00000009280672a4 */ /* 0x000fe2000f8e0206 */
[----:B------:R-:W-:-:S03]  /*cba0*/  IMAD.U32 R5, RZ, RZ, UR5 ;  /* 0x00000005ff057e24 */ /* 0x000fc6000f8e00ff */
[----:B------:R-:W-:Y:S01]  /*cbb0*/  UIADD3 UR6, UR5, UR6, URZ ;  /* 0x0000000605067290 */ /* 0x000fe2000fffe03f */
[----:B-1----:R-:W-:-:S05]  /*cbc0*/  IMAD.SHL.U32 R4, R0, 0x10, RZ ;  /* 0x0000001000047824 */ /* 0x002fca00078e00ff */
[----:B------:R-:W0:Y:S01]  /*cbd0*/  @P0 LDC R3, c[0x0][0x44c] ;  /* 0x00011300ff030b82 */ /* 0x000e220000000800 */
[----:B--2---:R-:W-:Y:S01]  /*cbe0*/  LOP3.LUT R2, R2, 0x7f, RZ, 0xc0, !PT ;  /* 0x0000007f02027812 */ /* 0x004fe200078ec0ff */
[----:B---3--:R-:W-:-:S03]  /*cbf0*/  IMAD.SHL.U32 R8, R8, 0x8, RZ ;  /* 0x0000000808087824 */ /* 0x008fc600078e00ff */
[----:B------:R-:W-:-:S03]  /*cc00*/  SHF.R.U32.HI R2, RZ, 0x3, R2 ;  /* 0x00000003ff027819 */ /* 0x000fc60000011602 */
[----:B------:R-:W1:Y:S01]  /*cc10*/  @P0 LDC R0, c[0x0][0x450] ;  /* 0x00011400ff000b82 */ /* 0x000e620000000800 */
[----:B------:R-:W-:Y:S01]  /*cc20*/  LOP3.LUT R4, R2, 0x70, R4, 0xf8, !PT ;  /* 0x0000007002047812 */ /* 0x000fe200078ef804 */
[----:B------:R-:W-:Y:S01]  /*cc30*/  IMAD.U32 R2, RZ, RZ, UR42 ;  /* 0x0000002aff027e24 */ /* 0x000fe2000f8e00ff */
[----:B------:R-:W-:Y:S01]  /*cc40*/  LOP3.LUT R8, R8, 0x38, RZ, 0xc0, !PT ;  /* 0x0000003808087812 */ /* 0x000fe200078ec0ff */
[----:B----4-:R-:W-:Y:S02]  /*cc50*/  IMAD.SHL.U32 R9, R10, 0x8, RZ ;  /* 0x000000080a097824 */ /* 0x010fe400078e00ff */
[----:B------:R-:W-:Y:S01]  /*cc60*/  IMAD R2, R2, 0x80, R4 ;  /* 0x0000008002027824 */ /* 0x000fe200078e0204 */
[C---:B------:R-:W-:Y:S01]  /*cc70*/  LOP3.LUT R11, R8.reuse, 0x40, RZ, 0xfc, !PT ;  /* 0x00000040080b7812 */ /* 0x040fe200078efcff */
[----:B------:R-:W-:Y:S01]  /*cc80*/  IMAD.U32 R4, RZ, RZ, UR4 ;  /* 0x00000004ff047e24 */ /* 0x000fe2000f8e00ff */
[----:B------:R-:W-:Y:S01]  /*cc90*/  ULDC.64 UR4, c[0x0][0x2d0] ;  /* 0x0000b40000047ab9 */ /* 0x000fe20000000a00 */
[----:B------:R-:W-:Y:S01]  /*cca0*/  IMAD.MOV.U32 R6, RZ, RZ, R2 ;  /* 0x000000ffff067224 */ /* 0x000fe200078e0002 */
[----:B------:R-:W-:-:S02]  /*ccb0*/  LOP3.LUT R8, R8, 0x80, RZ, 0xfc, !PT ;  /* 0x0000008008087812 */ /* 0x000fc400078efcff */
        /* <DEDUP_REMOVED lines=26> */
[----:B------:R-:W-:-:S02]  /*ce60*/  LOP3.LUT R10, R10, 0x7f, RZ, 0xc0, !PT ;  /* 0x0000007f0a0a7812 */ /* 0x000fc400078ec0ff */
[----:B------:R-:W-:Y:S02]  /*ce70*/  LEA.HI.X R4, R2, UR7, R4, 0x1, P3 ;  /* 0x0000000702047c11 */ /* 0x000fe400098f0c04 */
[----:B------:R-:W-:Y:S01]  /*ce80*/  SHF.R.U32.HI R10, RZ, 0x3, R10 ;  /* 0x00000003ff0a7819 */ /* 0x000fe2000001160a */
[----:B0-----:R-:W-:Y:S06]  /*ce90*/  BRA.DIV UR4, `(.L_x_2312) ;  /* 0x0000003604807947 */ /* 0x001fec000b800000 */
[----:B------:R-:W0:Y:S01]  /*cea0*/  SHFL.IDX PT, R6, R0, RZ, 0x181f ;  /* 0x00181fff00067589 */ /* 0x000e2200000e0000 */
[----:B------:R-:W-:Y:S01]  /*ceb0*/  IMAD.U32 R2, RZ, RZ, UR42 ;  /* 0x0000002aff027e24 */ /* 0x000fe2000f8e00ff */
[----:B------:R-:W-:Y:S01]  /*cec0*/  ULDC UR4, c[0x0][0x288] ;  /* 0x0000a20000047ab9 */ /* 0x000fe20000000800 */
[----:B------:R-:W-:Y:S01]  /*ced0*/  ULDC.64 UR6, c[0x0][0x208] ;  /* 0x0000820000067ab9 */ /* 0x000fe20000000a00 */
[----:B------:R-:W1:Y:S01]  /*cee0*/  SHFL.IDX PT, R5, R4, RZ, 0x181f ;  /* 0x00181fff04057589 */ /* 0x000e6200000e0000 */
[----:B------:R-:W-:Y:S02]  /*cef0*/  IMAD R3, R7, UR4, RZ ;  /* 0x0000000407037c24 */ /* 0x000fe4000f8e02ff */
[----:B------:R-:W-:-:S05]  /*cf00*/  IMAD R2, R2, 0x80, R10 ;  /* 0x0000008002027824 */ /* 0x000fca00078e020a */
[----:B------:R-:W-:-:S13]  /*cf10*/  ISETP.GE.AND P4, PT, R2, R3, PT ;  /* 0x000000030200720c */ /* 0x000fda0003f86270 */
[----:B0-----:R-:W-:-:S05]  /*cf20*/  @!P4 LEA R6, P3, R9, R6, 0x1 ;  /* 0x000000060906c211 */ /* 0x001fca00078608ff */
[----:B-1----:R-:W-:-:S04]  /*cf30*/  @!P4 IMAD.X R5, RZ, RZ, R5, P3 ;  /* 0x000000ffff05c224 */ /* 0x002fc800018e0605 */
[----:B------:R-:W-:Y:S02]  /*cf40*/  @!P4 IMAD.MOV.U32 R7, RZ, RZ, R5 ;  /* 0x000000ffff07c224 */ /* 0x000fe400078e0005 */
[----:B------:R-:W-:-:S03]  /*cf50*/  VIADD R5, R2, 0x10 ;  /* 0x0000001002057836 */ /* 0x000fc60000000000 */
[----:B------:R-:W-:Y:S01]  /*cf60*/  @!PT LDS RZ, [RZ] ;  /* 0x00000000fffff984 */ /* 0x000fe20000000800 */
[----:B-----5:R-:W-:Y:S04]  /*cf70*/  @!P4 LDGSTS.E.BYPASS.LTC128B.128 [R8+0x10400], desc[UR6][R6.64], !P0 ;  /* 0x104000000608cfae */ /* 0x020fe8000c101d46 */
        /* <DEDUP_REMOVED lines=63> */
.L_x_2419:
[----:B------:R-:W-:Y:S01]  /*d370*/  VIADD R2, R2, 0x70 ;  /* 0x0000007002027836 */ /* 0x000fe20000000000 */
[----:B------:R-:W-:Y:S04]  /*d380*/  BSSY B0, `(.L_x_2313) ;  /* 0x000000c000007945 */ /* 0x000fe80003800000 */
[----:B------:R-:W-:-:S13]  /*d390*/  ISETP.GE.AND P3, PT, R2, R3, PT ;  /* 0x000000030200720c */ /* 0x000fda0003f66270 */
[----:B------:R-:W-:Y:S05]  /*d3a0*/  @P3 BRA `(.L_x_2314) ;  /* 0x0000000000243947 */ /* 0x000fea0003800000 */
[----:B------:R-:W-:Y:S01]  /*d3b0*/  LEA R2, P3, R9, R0, 0x1 ;  /* 0x0000000009027211 */ /* 0x000fe200078608ff */
        /* <DEDUP_REMOVED lines=8> */
.L_x_2314:
[----:B------:R-:W-:Y:S05]  /*d440*/  BSYNC B0 ;  /* 0x0000000000007941 */ /* 0x000fea0003800000 */
.L_x_2313:
[----:B------:R-:W-:Y:S01]  /*d450*/  NOP ;  /* 0x0000000000007918 */ /* 0x000fe20000000000 */
[----:B------:R-:W-:Y:S01]  /*d460*/  PLOP3.LUT P0, PT, PT, PT, PT, 0x80, 0x0 ;  /* 0x000000000000781c */ /* 0x000fe20003f0f070 */
[----:B0-----:R-:W-:-:S12]  /*d470*/  VIADD R6, R17, 0x34800 ;  /* 0x0003480011067836 */ /* 0x001fd80000000000 */
.L_x_2315:
[----:B------:R-:W-:Y:S02]  /*d480*/  PLOP3.LUT P1, PT, P1, P0, PT, 0xa2, 0x0 ;  /* 0x000000000000781c */ /* 0x000fe40000f21472 */
[----:B------:R-:W-:-:S08]  /*d490*/  @P0 R2UR P1, UR4, R17 ;  /* 0x00000000110402ca */ /* 0x000fd00000020000 */
[----:B------:R-:W-:-:S05]  /*d4a0*/  @P0 PLOP3.LUT P0, PT, P1, PT, PT, 0x80, 0x0 ;  /* 0x000000000000081c */ /* 0x000fca0000f0f070 */
[----:B------:R-:W-:Y:S01]  /*d4b0*/  @!P1 SYNCS.ARRIVE.TRANS64.RED.A0T1 RZ, [UR4+0x34800], RZ ;  /* 0x034800ffffff99a7 */ /* 0x000fe20008200404 */
[----:B------:R-:W-:Y:S07]  /*d4c0*/  @!P1 ARRIVES.LDGSTSBAR.64.TRANSCNT [UR4+0x34800] ;  /* 0x03480000ff0099b0 */ /* 0x000fee0008000a84 */
[----:B------:R-:W-:Y:S05]  /*d4d0*/  @P0 BRA.U.ANY `(.L_x_2315) ;  /* 0xfffffffd00e80947 */ /* 0x000fea000393ffff */
[----:B-1----:R-:W2:Y:S02]  /*d4e0*/  LDL.LU R2, [R1+0x1c] ;  /* 0x00001c0001027983 */ /* 0x002ea40000300800 */
        /* <DEDUP_REMOVED lines=11> */
.L_x_2420:
[----:B------:R-:W-:Y:S05]  /*d5a0*/  BSYNC B0 ;  /* 0x0000000000007941 */ /* 0x000fea0003800000 */
.L_x_2316:
[----:B------:R-:W-:-:S06]  /*d5b0*/  UISETP.GE.AND UP0, UPT, UR41, 0x2, UPT ;  /* 0x000000022900788c */ /* 0x000fcc000bf06270 */
[----:B------:R-:W-:-:S13]  /*d5c0*/  PLOP3.LUT P0, PT, PT, PT, UP0, 0x80, 0x0 ;  /* 0x000000000000781c */ /* 0x000fda0003f0f008 */
[----:B------:R-:W-:Y:S05]  /*d5d0*/  @!P0 BRA `(.L_x_2318) ;  /* 0x0000001c00f88947 */ /* 0x000fea0003800000 */
[----:B------:R-:W-:Y:S02]  /*d5e0*/  ULOP3.LUT UR4, UR41, 0x1, URZ, 0xc0, !UPT ;  /* 0x0000000129047892 */ /* 0x000fe4000f8ec03f */
[----:B------:R-:W-:Y:S02]  /*d5f0*/  IMAD.U32 R7, RZ, RZ, UR41 ;  /* 0x00000029ff077e24 */ /* 0x000fe4000f8e00ff */
[----:B------:R-:W-:Y:S02]  /*d600*/  UISETP.NE.U32.AND UP0, UPT, UR4, 0x1, UPT ;  /* 0x000000010400788c */ /* 0x000fe4000bf05070 */
[----:B------:R-:W-:-:S04]  /*d610*/  VIADD R7, R7, 0xfffffffe ;  /* 0xfffffffe07077836 */ /* 0x000fc80000000000 */
[----:B0-----:R-:W-:Y:S01]  /*d620*/  IMAD.MOV.U32 R0, RZ, RZ, R7 ;  /* 0x000000ffff007224 */ /* 0x001fe200078e0007 */
[----:B------:R-:W-:-:S13]  /*d630*/  PLOP3.LUT P0, PT, PT, PT, UP0, 0x80, 0x0 ;  /* 0x000000000000781c */ /* 0x000fda0003f0f008 */
[----:B------:R-:W-:Y:S05]  /*d640*/  @!P0 BRA `(.L_x_2319) ;  /* 0x0000000800a08947 */ /* 0x000fea0003800000 */
[----:B------:R-:W2:Y:S04]  /*d650*/  LDL R3, [R1+0xc] ;  /* 0x00000c0001037983 */ /* 0x000ea80000100800 */
[----:B------:R-:W3:Y:S01]  /*d660*/  LDL R2, [R1+0x4] ;  /* 0x0000040001027983 */ /* 0x000ee20000100800 */
[----:B------:R-:W-:Y:S01]  /*d670*/  VIADD R0, R18, 0x1 ;  /* 0x0000000112007836 */ /* 0x000fe20000000000 */
[----:B------:R-:W-:Y:S04]  /*d680*/  BSSY B0, `(.L_x_2320) ;  /* 0x00000a0000007945 */ /* 0x000fe80003800000 */
[----:B------:R-:W-:-:S04]  /*d690*/  ISETP.NE.AND P0, PT, R0, 0x2, PT ;  /* 0x000000020000780c */ /* 0x000fc80003f05270 */
[----:B------:R-:W-:Y:S02]  /*d6a0*/  SEL R9, RZ, 0x1, P0 ;  /* 0x00000001ff097807 */ /* 0x000fe40000000000 */
[----:B------:R-:W-:Y:S02]  /*d6b0*/  SEL R0, R0, RZ, P0 ;  /* 0x000000ff00007207 */ /* 0x000fe40000000000 */
[----:B--2---:R-:W-:Y:S02]  /*d6c0*/  ISETP.NE.AND P1, PT, R3, RZ, PT ;  /* 0x000000ff0300720c */ /* 0x004fe40003f25270 */
[----:B---3--:R-:W-:-:S11]  /*d6d0*/  LOP3.LUT R9, R2, R9, RZ, 0x3c, !PT ;  /* 0x0000000902097212 */ /* 0x008fd600078e3cff */
[----:B------:R-:W-:Y:S05]  /*d6e0*/  @!P1 BRA `(.L_x_2321) ;  /* 0x0000000800649947 */ /* 0x000fea0003800000 */
[----:B------:R-:W2:Y:S01]  /*d6f0*/  LDL R2, [R1+0x10] ;  /* 0x0000100001027983 */ /* 0x000ea20000100800 */
[----:B------:R-:W-:Y:S02]  /*d700*/  IMAD.MOV.U32 R4, RZ, RZ, R16 ;  /* 0x000000ffff047224 */ /* 0x000fe400078e0010 */
[----:B------:R-:W-:Y:S01]  /*d710*/  IMAD.MOV.U32 R8, RZ, RZ, R7 ;  /* 0x000000ffff087224 */ /* 0x000fe200078e0007 */
[----:B--2---:R-:W-:-:S13]  /*d720*/  ISETP.NE.AND P1, PT, R2, RZ, PT ;  /* 0x000000ff0200720c */ /* 0x004fda0003f25270 */
        /* <DEDUP_REMOVED lines=10> */
[----:B------:R-:W-:Y:S02]  /*d7d0*/  @P0 SHF.R.U32.HI R4, RZ, R3, R2 ;  /* 0x00000003ff040219 */ /* 0x000fe40000011602 */
[----:B------:R-:W0:Y:S03]  /*d7e0*/  LDC.64 R2, c[0x0][0x418] ;  /* 0x00010600ff027b82 */ /* 0x000e260000000a00 */
[----:B------:R-:W-:-:S04]  /*d7f0*/  IMAD.MOV R8, RZ, RZ, -R4 ;  /* 0x000000ffff087224 */ /* 0x000fc800078e0a04 */
[----:B------:R-:W-:Y:S01]  /*d800*/  IMAD R8, R5, R8, R7 ;  /* 0x0000000805087224 */ /* 0x000fe200078e0207 */
[----:B------:R-:W-:Y:S01]  /*d810*/  SHF.R.S32.HI R5, RZ, 0x1f, R4 ;  /* 0x0000001fff057819 */ /* 0x000fe20000011404 */
[----:B--2---:R-:W-:-:S04]  /*d820*/  IMAD R10, R10, UR4, RZ ;  /* 0x000000040a0a7c24 */ /* 0x004fc8000f8e02ff */
[C---:B---3--:R-:W-:Y:S02]  /*d830*/  IMAD R10, R11.reuse, UR5, R10 ;  /* 0x000000050b0a7c24 */ /* 0x048fe4000f8e020a */
[----:B------:R-:W-:-:S04]  /*d840*/  IMAD.WIDE.U32 R4, R11, UR4, R4 ;  /* 0x000000040b047c25 */ /* 0x000fc8000f8e0004 */
[----:B------:R-:W-:Y:S01]  /*d850*/  IMAD.IADD R5, R10, 0x1, R5 ;  /* 0x000000010a057824 */ /* 0x000fe200078e0205 */
[----:B0-----:R-:W-:-:S04]  /*d860*/  LEA R2, P0, R4, R2, 0x2 ;  /* 0x0000000204027211 */ /* 0x001fc800078010ff */
[----:B------:R-:W-:-:S05]  /*d870*/  LEA.HI.X R3, R4, R3, R5, 0x2, P0 ;  /* 0x0000000304037211 */ /* 0x000fca00000f1405 */
[----:B------:R0:W5:Y:S04]  /*d880*/  LDG.E R4, desc[UR6][R2.64] ;  /* 0x0000000602047981 */ /* 0x000168000c1e1900 */
.L_x_2322:
[----:B0-----:R-:W-:Y:S01]  /*d890*/  IMAD R2, R0, 0x8, R17 ;  /* 0x0000000800027824 */ /* 0x001fe200078e0211 */
[----:B------:R-:W-:Y:S01]  /*d8a0*/  SHF.L.U32 R3, R9, 0x1f, RZ ;  /* 0x0000001f09037819 */ /* 0x000fe200000006ff */
[----:B------:R-:W-:Y:S03]  /*d8b0*/  BSSY B1, `(.L_x_2323) ;  /* 0x0000003000017945 */ /* 0x000fe60003800000 */
[----:B------:R-:W0:Y:S02]  /*d8c0*/  SYNCS.PHASECHK.TRANS64.TRYWAIT P0, [R2+URZ+0x34840], R3 ;  /* 0x03484003020075a7 */ /* 0x000e24000800017f */
[----:B0-----:R-:W-:Y:S05]  /*d8d0*/  @!P0 BRA `(.L_x_2324) ;  /* 0x0000003400cc8947 */ /* 0x001fea0003800000 */
.L_x_2421:
[----:B------:R-:W-:Y:S05]  /*d8e0*/  BSYNC B1 ;  /* 0x0000000000017941 */ /* 0x000fea0003800000 */
.L_x_2323:
        /* <DEDUP_REMOVED lines=12> */
.L_x_2326:
[----:B------:R-:W-:Y:S05]  /*d9b0*/  BSYNC B1 ;  /* 0x0000000000017941 */ /* 0x000fea0003800000 */
.L_x_2325:
[----:B------:R-:W-:Y:S01]  /*d9c0*/  IMAD.MOV.U32 R10, RZ, RZ, RZ ;  /* 0x000000ffff0a7224 */ /* 0x000fe200078e00ff */
[----:B------:R-:W-:Y:S01]  /*d9d0*/  R2UR UR11, R8 ;  /* 0x00000000080b72ca */ /* 0x000fe200000e0000 */
[----:B0-----:R-:W-:Y:S01]  /*d9e0*/  IMAD R3, R0, 0xc000, R17 ;  /* 0x0000c00000037824 */ /* 0x001fe200078e0211 */
[----:B------:R-:W-:Y:S01]  /*d9f0*/  UIADD3 UR4, UP0, UR38, 0x370, URZ ;  /* 0x0000037026047890 */ /* 0x000fe2000ff1e03f */
[----:B------:R-:W-:Y:S01]  /*da00*/  PLOP3.LUT P0, PT, PT, PT, PT, 0x80, 0x0 ;  /* 0x000000000000781c */ /* 0x000fe20003f0f070 */
[----:B------:R-:W-:Y:S01]  /*da10*/  VIADD R2, R2, 0x34830 ;  /* 0x0003483002027836 */ /* 0x000fe20000000000 */
[----:B------:R-:W-:Y:S01]  /*da20*/  R2UR UR10, R10 ;  /* 0x000000000a0a72ca */ /* 0x000fe200000e0000 */
[----:B------:R-:W-:Y:S01]  /*da30*/  VIADD R5, R3, 0x1c400 ;  /* 0x0001c40003057836 */ /* 0x000fe20000000000 */
[----:B------:R-:W-:Y:S01]  /*da40*/  UIADD3.X UR5, URZ, UR39, URZ, UP0, !UPT ;  /* 0x000000273f057290 */ /* 0x000fe200087fe43f */
[----:B------:R-:W-:Y:S01]  /*da50*/  UMOV UR6, 0x0 ;  /* 0x0000000000067882 */ /* 0x000fe20000000000 */
[----:B------:R-:W-:-:S04]  /*da60*/  UMOV UR7, 0x14f00000 ;  /* 0x14f0000000077882 */ /* 0x000fc80000000000 */
[----:B------:R-:W-:-:S12]  /*da70*/  USHF.L.U32 UR11, UR11, 0x7, URZ ;  /* 0x000000070b0b7899 */ /* 0x000fd8000800063f */
.L_x_2327:
[----:B------:R-:W-:-:S13]  /*da80*/  @P0 ELECT P2, URZ, PT ;  /* 0x00000000003f082f */ /* 0x000fda0003840000 */
[----:B-----5:R-:W-:Y:S01]  /*da90*/  @P2 R2UR UR13, R4 ;  /* 0x00000000040d22ca */ /* 0x020fe200000e0000 */
[----:B------:R-:W-:Y:S01]  /*daa0*/  UMOV UR12, UR36 ;  /* 0x00000024000c7c82 */ /* 0x000fe20008000000 */
        /* <DEDUP_REMOVED lines=12> */
.L_x_2328:
[----:B------:R-:W-:-:S13]  /*db70*/  @P0 ELECT P2, URZ, PT ;  /* 0x00000000003f082f */ /* 0x000fda0003840000 */
[----:B------:R-:W-:Y:S01]  /*db80*/  @P2 R2UR UR13, R4 ;  /* 0x00000000040d22ca */ /* 0x000fe200000e0000 */
[----:B------:R-:W-:Y:S01]  /*db90*/  UMOV UR12, UR36 ;  /* 0x00000024000c7c82 */ /* 0x000fe20008000000 */
        /* <DEDUP_REMOVED lines=11> */
.L_x_2329:
        /* <DEDUP_REMOVED lines=15> */
.L_x_2422:
[----:B------:R-:W-:Y:S05]  /*dd40*/  BSYNC B1 ;  /* 0x0000000000017941 */ /* 0x000fea0003800000 */
.L_x_2330:
        /* <DEDUP_REMOVED lines=12> */
.L_x_2333:
[----:B------:R-:W-:Y:S05]  /*de10*/  BSYNC B1 ;  /* 0x0000000000017941 */ /* 0x000fea0003800000 */
.L_x_2332:
[----:B------:R-:W-:Y:S01]  /*de20*/  R2UR UR6, R12 ;  /* 0x000000000c0672ca */ /* 0x000fe200000e0000 */
[C-C-:B0-----:R-:W-:Y:S01]  /*de30*/  IMAD R2, R18.reuse, 0x8, R17.reuse ;  /* 0x0000000812027824 */ /* 0x141fe200078e0211 */
[----:B------:R-:W-:Y:S01]  /*de40*/  R2UR UR7, R13 ;  /* 0x000000000d0772ca */ /* 0x000fe200000e0000 */
[----:B------:R-:W-:Y:S01]  /*de50*/  IMAD R3, R18, 0x8000, R17 ;  /* 0x0000800012037824 */ /* 0x000fe200078e0211 */
[----:B------:R-:W-:Y:S01]  /*de60*/  R2UR UR10, R10 ;  /* 0x000000000a0a72ca */ /* 0x000fe200000e0000 */
[----:B------:R-:W-:Y:S01]  /*de70*/  UIADD3 UR4, UP0, UR38, 0x470, URZ ;  /* 0x0000047026047890 */ /* 0x000fe2000ff1e03f */
[----:B------:R-:W-:Y:S01]  /*de80*/  PLOP3.LUT P0, PT, PT, PT, PT, 0x80, 0x0 ;  /* 0x000000000000781c */ /* 0x000fe20003f0f070 */
[----:B------:R-:W-:Y:S02]  /*de90*/  IMAD.SHL.U32 R5, R19, 0x80, RZ ;  /* 0x0000008013057824 */ /* 0x000fe400078e00ff */
[----:B------:R-:W-:Y:S01]  /*dea0*/  VIADD R2, R2, 0x34850 ;  /* 0x0003485002027836 */ /* 0x000fe20000000000 */
[----:B------:R-:W-:Y:S01]  /*deb0*/  UIADD3.X UR5, URZ, UR39, URZ, UP0, !UPT ;  /* 0x000000273f057290 */ /* 0x000fe200087fe43f */
[----:B------:R-:W-:-:S11]  /*dec0*/  VIADD R10, R3, 0x400 ;  /* 0x00000400030a7836 */ /* 0x000fd60000000000 */
.L_x_2334:
        /* <DEDUP_REMOVED lines=15> */
.L_x_2335:
        /* <DEDUP_REMOVED lines=12> */
.L_x_2321:
[----:B------:R-:W-:Y:S05]  /*e080*/  BSYNC B0 ;  /* 0x0000000000007941 */ /* 0x000fea0003800000 */
.L_x_2320:
[----:B------:R0:W-:Y:S01]  /*e090*/  STL [R1+0x4], R9 ;  /* 0x0000040901007387 */ /* 0x0001e20000100800 */
[----:B------:R-:W-:Y:S01]  /*e0a0*/  UIADD3 UR4, UR41, -0x3, URZ ;  /* 0xfffffffd29047890 */ /* 0x000fe2000fffe03f */
[----:B------:R-:W-:-:S05]  /*e0b0*/  IMAD.MOV.U32 R18, RZ, RZ, R0 ;  /* 0x000000ffff127224 */ /* 0x000fca00078e0000 */
[----:B------:R-:W-:-:S07]  /*e0c0*/  IMAD.U32 R0, RZ, RZ, UR4 ;  /* 0x00000004ff007e24 */ /* 0x000fce000f8e00ff */
.L_x_2319:
[----:B------:R-:W-:Y:S01]  /*e0d0*/  ISETP.NE.AND P0, PT, R7, RZ, PT ;  /* 0x000000ff0700720c */ /* 0x000fe20003f05270 */
[----:B------:R-:W-:-:S12]  /*e0e0*/  BSSY B0, `(.L_x_2318) ;  /* 0x000014d000007945 */ /* 0x000fd80003800000 */
[----:B------:R-:W-:Y:S05]  /*e0f0*/  @!P0 BRA `(.L_x_2336) ;  /* 0x00000014002c8947 */ /* 0x000fea0003800000 */
[----:B------:R-:W-:-:S07]  /*e100*/  IMAD.MOV.U32 R8, RZ, RZ, R16 ;  /* 0x000000ffff087224 */ /* 0x000fce00078e0010 */
.L_x_2369:
        /* <DEDUP_REMOVED lines=8> */
[----:B--2---:R-:W-:Y:S02]  /*e190*/  ISETP.NE.AND P1, PT, R3, RZ, PT ;  /* 0x000000ff0300720c */ /* 0x004fe40003f25270 */
[----:B---3--:R-:W-:-:S11]  /*e1a0*/  LOP3.LUT R5, R2, R5, RZ, 0x3c, !PT ;  /* 0x0000000502057212 */ /* 0x008fd600078e3cff */
[----:B-1----:R-:W-:Y:S05]  /*e1b0*/  @!P1 BRA `(.L_x_2338) ;  /* 0x0000000800609947 */ /* 0x002fea0003800000 */
[----:B------:R-:W2:Y:S01]  /*e1c0*/  LDL R2, [R1+0x10] ;  /* 0x0000100001027983 */ /* 0x000ea20000100800 */
[----:B------:R-:W-:Y:S01]  /*e1d0*/  IMAD.MOV.U32 R7, RZ, RZ, R0 ;  /* 0x000000ffff077224 */ /* 0x000fe200078e0000 */
[----:B--2---:R-:W-:-:S13]  /*e1e0*/  ISETP.NE.AND P1, PT, R2, RZ, PT ;  /* 0x000000ff0200720c */ /* 0x004fda0003f25270 */
[----:B------:R-:W-:Y:S05]  /*e1f0*/  @!P1 BRA `(.L_x_2339) ;  /* 0x0000000000549947 */ /* 0x000fea0003800000 */
[----:B------:R-:W2:Y:S01]  /*e200*/  LDL R10, [R1+0x8] ;  /* 0x00000800010a7983 */ /* 0x000ea20000100800 */
[----:B------:R-:W1:Y:S01]  /*e210*/  LDC R8, c[0x0][0x43c] ;  /* 0x00010f00ff087b82 */ /* 0x000e620000000800 */
[----:B------:R-:W-:Y:S02]  /*e220*/  ULDC.64 UR4, c[0x0][0x428] ;  /* 0x00010a0000047ab9 */ /* 0x000fe40000000a00 */
[----:B0-----:R-:W3:Y:S01]  /*e230*/  LDL R9, [R1] ;  /* 0x0000000001097983 */ /* 0x001ee20000100800 */
[----:B------:R-:W-:Y:S01]  /*e240*/  ULDC.64 UR6, c[0x0][0x208] ;  /* 0x0000820000067ab9 */ /* 0x000fe20000000a00 */
[----:B-1----:R-:W-:-:S13]  /*e250*/  ISETP.NE.AND P0, PT, R8, 0x1, PT ;  /* 0x000000010800780c */ /* 0x002fda0003f05270 */
        /* <DEDUP_REMOVED lines=15> */
.L_x_2339:
[----:B------:R-:W-:Y:S01]  /*e350*/  IMAD R3, R4, 0x8, R17 ;  /* 0x0000000804037824 */ /* 0x000fe200078e0211 */
[----:B------:R-:W-:Y:S01]  /*e360*/  SHF.L.U32 R2, R5, 0x1f, RZ ;  /* 0x0000001f05027819 */ /* 0x000fe200000006ff */
[----:B------:R-:W-:Y:S03]  /*e370*/  BSSY B2, `(.L_x_2340) ;  /* 0x0000003000027945 */ /* 0x000fe60003800000 */
[----:B------:R-:W2:Y:S02]  /*e380*/  SYNCS.PHASECHK.TRANS64.TRYWAIT P0, [R3+URZ+0x34840], R2 ;  /* 0x03484002030075a7 */ /* 0x000ea4000800017f */
[----:B--2---:R-:W-:Y:S05]  /*e390*/  @!P0 BRA `(.L_x_2341) ;  /* 0x0000002c00448947 */ /* 0x004fea0003800000 */
.L_x_2423:
[----:B------:R-:W-:Y:S05]  /*e3a0*/  BSYNC B2 ;  /* 0x0000000000027941 */ /* 0x000fea0003800000 */
.L_x_2340:
[----:B01----:R-:W0:Y:S01]  /*e3b0*/  S2R R9, SR_TID.X ;  /* 0x0000000000097919 */ /* 0x003e220000002100 */
        /* <DEDUP_REMOVED lines=9> */
[----:B-1----:R-:W-:Y:S05]  /*e450*/  @!P0 BRA `(.L_x_2343) ;  /* 0x0000000000048947 */ /* 0x002fea0003800000 */
[----:B------:R-:W-:Y:S01]  /*e460*/  BPT.TRAP 0x1 ;  /* 0x000000040000795c */ /* 0x000fe20000300000 */
.L_x_2343:
[----:B------:R-:W-:Y:S05]  /*e470*/  BSYNC B2 ;  /* 0x0000000000027941 */ /* 0x000fea0003800000 */
.L_x_2342:
[----:B------:R-:W-:Y:S01]  /*e480*/  IMAD.MOV.U32 R12, RZ, RZ, RZ ;  /* 0x000000ffff0c7224 */ /* 0x000fe200078e00ff */
[----:B------:R-:W-:Y:S01]  /*e490*/  UIADD3 UR4, UP0, UR38, 0x370, URZ ;  /* 0x0000037026047890 */ /* 0x000fe2000ff1e03f */
[----:B------:R-:W-:Y:S01]  /*e4a0*/  IMAD R9, R4, 0xc000, R17 ;  /* 0x0000c00004097824 */ /* 0x000fe200078e0211 */
[----:B------:R-:W-:Y:S01]  /*e4b0*/  PLOP3.LUT P0, PT, PT, PT, PT, 0x80, 0x0 ;  /* 0x000000000000781c */ /* 0x000fe20003f0f070 */
[----:B--2---:R-:W-:Y:S01]  /*e4c0*/  VIADD R3, R3, 0x34830 ;  /* 0x0003483003037836 */ /* 0x004fe20000000000 */
[----:B------:R-:W-:Y:S01]  /*e4d0*/  R2UR UR10, R12 ;  /* 0x000000000c0a72ca */ /* 0x000fe200000e0000 */
[----:B------:R-:W-:Y:S01]  /*e4e0*/  IMAD.SHL.U32 R2, R7, 0x80, RZ ;  /* 0x0000008007027824 */ /* 0x000fe200078e00ff */
[----:B------:R-:W-:Y:S01]  /*e4f0*/  UIADD3.X UR5, URZ, UR39, URZ, UP0, !UPT ;  /* 0x000000273f057290 */ /* 0x000fe200087fe43f */
[----:B------:R-:W-:Y:S01]  /*e500*/  VIADD R10, R9, 0x1c400 ;  /* 0x0001c400090a7836 */ /* 0x000fe20000000000 */
[----:B------:R-:W-:Y:S01]  /*e510*/  UMOV UR6, 0x0 ;  /* 0x0000000000067882 */ /* 0x000fe20000000000 */
[----:B------:R-:W-:-:S10]  /*e520*/  UMOV UR7, 0x14f00000 ;  /* 0x14f0000000077882 */ /* 0x000fd40000000000 */
.L_x_2344:
        /* <DEDUP_REMOVED lines=16> */
.L_x_2345:
        /* <DEDUP_REMOVED lines=15> */
.L_x_2346:
        /* <DEDUP_REMOVED lines=16> */
.L_x_2424:
[----:B------:R-:W-:Y:S05]  /*e820*/  BSYNC B2 ;  /* 0x0000000000027941 */ /* 0x000fea0003800000 */
.L_x_2347:
        /* <DEDUP_REMOVED lines=11> */
.L_x_2350:
[----:B------:R-:W-:Y:S05]  /*e8e0*/  BSYNC B2 ;  /* 0x0000000000027941 */ /* 0x000fea0003800000 */
.L_x_2349:
[----:B------:R-:W-:Y:S01]  /*e8f0*/  R2UR UR10, R12 ;  /* 0x000000000c0a72ca */ /* 0x000fe200000e0000 */
[----:B------:R-:W-:Y:S01]  /*e900*/  IMAD R18, R18, 0x8000, R17 ;  /* 0x0000800012127824 */ /* 0x000fe200078e0211 */
[----:B------:R-:W-:Y:S01]  /*e910*/  R2UR UR6, R10 ;  /* 0x000000000a0672ca */ /* 0x000fe200000e0000 */
[----:B------:R-:W-:Y:S01]  /*e920*/  UIADD3 UR4, UP0, UR38, 0x470, URZ ;  /* 0x0000047026047890 */ /* 0x000fe2000ff1e03f */
[----:B------:R-:W-:Y:S01]  /*e930*/  R2UR UR7, R11 ;  /* 0x000000000b0772ca */ /* 0x000fe200000e0000 */
[----:B0-----:R-:W-:Y:S01]  /*e940*/  IMAD.SHL.U32 R3, R19, 0x80, RZ ;  /* 0x0000008013037824 */ /* 0x001fe200078e00ff */
[----:B------:R-:W-:Y:S01]  /*e950*/  PLOP3.LUT P0, PT, PT, PT, PT, 0x80, 0x0 ;  /* 0x000000000000781c */ /* 0x000fe20003f0f070 */
[----:B------:R-:W-:Y:S01]  /*e960*/  VIADD R2, R2, 0x50 ;  /* 0x0000005002027836 */ /* 0x000fe20000000000 */
[----:B------:R-:W-:Y:S01]  /*e970*/  UIADD3.X UR5, URZ, UR39, URZ, UP0, !UPT ;  /* 0x000000273f057290 */ /* 0x000fe200087fe43f */
[----:B------:R-:W-:-:S11]  /*e980*/  VIADD R9, R18, 0x400 ;  /* 0x0000040012097836 */ /* 0x000fd60000000000 */
.L_x_2351:
        /* <DEDUP_REMOVED lines=15> */
.L_x_2352:
        /* <DEDUP_REMOVED lines=12> */
.L_x_2338:
[----:B------:R-:W-:Y:S05]  /*eb40*/  BSYNC B1 ;  /* 0x0000000000017941 */ /* 0x000fea0003800000 */
.L_x_2337:
[----:B------:R-:W2:Y:S01]  /*eb50*/  LDL R2, [R1+0xc] ;  /* 0x00000c0001027983 */ /* 0x000ea20000100800 */
[----:B------:R-:W-:Y:S01]  /*eb60*/  VIADD R18, R4, 0x1 ;  /* 0x0000000104127836 */ /* 0x000fe20000000000 */
[----:B------:R-:W-:Y:S04]  /*eb70*/  BSSY B1, `(.L_x_2353) ;  /* 0x00000a0000017945 */ /* 0x000fe80003800000 */
[----:B------:R-:W-:-:S04]  /*eb80*/  ISETP.NE.AND P0, PT, R18, 0x2, PT ;  /* 0x000000021200780c */ /* 0x000fc80003f05270 */
[----:B------:R-:W-:Y:S02]  /*eb90*/  SEL R18, R18, RZ, P0 ;  /* 0x000000ff12127207 */ /* 0x000fe40000000000 */
[----:B--2---:R-:W-:Y:S02]  /*eba0*/  ISETP.NE.AND P1, PT, R2, RZ, PT ;  /* 0x000000ff0200720c */ /* 0x004fe40003f25270 */
[----:B------:R-:W-:-:S04]  /*ebb0*/  SEL R2, RZ, 0x1, P0 ;  /* 0x00000001ff027807 */ /* 0x000fc80000000000 */
[----:B------:R-:W-:-:S05]  /*ebc0*/  LOP3.LUT R10, R5, R2, RZ, 0x3c, !PT ;  /* 0x00000002050a7212 */ /* 0x000fca00078e3cff */
[----:B------:R1:W-:Y:S02]  /*ebd0*/  STL [R1+0x4], R10 ;  /* 0x0000040a01007387 */ /* 0x0003e40000100800 */
[----:B------:R-:W-:Y:S05]  /*ebe0*/  @!P1 BRA `(.L_x_2354) ;  /* 0x0000000800609947 */ /* 0x000fea0003800000 */
[----:B------:R-:W2:Y:S01]  /*ebf0*/  LDL R3, [R1+0x10] ;  /* 0x0000100001037983 */ /* 0x000ea20000100800 */
[----:B------:R-:W-:Y:S01]  /*ec00*/  VIADD R7, R0, 0xffffffff ;  /* 0xffffffff00077836 */ /* 0x000fe20000000000 */
[----:B--2---:R-:W-:-:S13]  /*ec10*/  ISETP.NE.AND P1, PT, R3, RZ, PT ;  /* 0x000000ff0300720c */ /* 0x004fda0003f25270 */
[----:B------:R-:W-:Y:S05]  /*ec20*/  @!P1 BRA `(.L_x_2355) ;  /* 0x0000000000549947 */ /* 0x000fea0003800000 */
[----:B------:R-:W2:Y:S01]  /*ec30*/  LDL R12, [R1+0x8] ;  /* 0x00000800010c7983 */ /* 0x000ea20000100800 */
[----:B0-----:R-:W0:Y:S01]  /*ec40*/  LDC R9, c[0x0][0x43c] ;  /* 0x00010f00ff097b82 */ /* 0x001e220000000800 */
[----:B------:R-:W-:Y:S02]  /*ec50*/  ULDC.64 UR4, c[0x0][0x428] ;  /* 0x00010a0000047ab9 */ /* 0x000fe40000000a00 */
[----:B------:R-:W3:Y:S01]  /*ec60*/  LDL R11, [R1] ;  /* 0x00000000010b7983 */ /* 0x000ee20000100800 */
        /* <DEDUP_REMOVED lines=17> */
.L_x_2355:
[----:B------:R-:W-:Y:S01]  /*ed80*/  IMAD R2, R18, 0x8, R17 ;  /* 0x0000000812027824 */ /* 0x000fe200078e0211 */
[----:B------:R-:W-:Y:S01]  /*ed90*/  SHF.L.U32 R3, R10, 0x1f, RZ ;  /* 0x0000001f0a037819 */ /* 0x000fe200000006ff */
[----:B------:R-:W-:Y:S03]  /*eda0*/  BSSY B2, `(.L_x_2356) ;  /* 0x0000003000027945 */ /* 0x000fe60003800000 */
[----:B------:R-:W3:Y:S02]  /*edb0*/  SYNCS.PHASECHK.TRANS64.TRYWAIT P0, [R2+URZ+0x34840], R3 ;  /* 0x03484003020075a7 */ /* 0x000ee4000800017f */
[----:B---3--:R-:W-:Y:S05]  /*edc0*/  @!P0 BRA `(.L_x_2357) ;  /* 0x0000002000e08947 */ /* 0x008fea0003800000 */
.L_x_2425:
[----:B------:R-:W-:Y:S05]  /*edd0*/  BSYNC B2 ;  /* 0x0000000000027941 */ /* 0x000fea0003800000 */
.L_x_2356:
[----:B0-2---:R-:W0:Y:S01]  /*ede0*/  S2R R9, SR_TID.X ;  /* 0x0000000000097919 */ /* 0x005e220000002100 */
[----:B------:R-:W-:Y:S01]  /*edf0*/  BSSY B2, `(.L_x_2358) ;  /* 0x000000b000027945 */ /* 0x000fe20003800000 */
[----:B0-----:R-:W-:-:S04]  /*ee00*/  LOP3.LUT R9, R9, 0x7f, RZ, 0xc0, !PT ;  /* 0x0000007f09097812 */ /* 0x001fc800078ec0ff */
[----:B------:R-:W-:-:S13]  /*ee10*/  ISETP.NE.AND P1, PT, R9, RZ, PT ;  /* 0x000000ff0900720c */ /* 0x000fda0003f25270 */
[----:B------:R-:W-:Y:S05]  /*ee20*/  @P1 BRA `(.L_x_2359) ;  /* 0x00000000001c1947 */ /* 0x000fea0003800000 */
[----:B------:R-:W0:Y:S01]  /*ee30*/  S2R R9, SR_TID.X ;  /* 0x0000000000097919 */ /* 0x000e220000002100 */
[----:B---3--:R-:W-:-:S04]  /*ee40*/  IMAD.MOV.U32 R3, RZ, RZ, 0xc000 ;  /* 0x0000c000ff037424 */ /* 0x008fc800078e00ff */
[----:B------:R2:W-:Y:S01]  /*ee50*/  SYNCS.ARRIVE.TRANS64 RZ, [R2+URZ+0x34830], R3 ;  /* 0x0348300302ff79a7 */ /* 0x0005e2000800003f */
[----:B0-----:R-:W-:-:S04]  /*ee60*/  LOP3.LUT R9, R9, 0x1f, RZ, 0xc0, !PT ;  /* 0x0000001f09097812 */ /* 0x001fc800078ec0ff */
[----:B------:R-:W-:-:S13]  /*ee70*/  ISETP.NE.AND P0, PT, R9, RZ, PT ;  /* 0x000000ff0900720c */ /* 0x000fda0003f05270 */
[----:B--2---:R-:W-:Y:S05]  /*ee80*/  @!P0 BRA `(.L_x_2359) ;  /* 0x0000000000048947 */ /* 0x004fea0003800000 */
[----:B------:R-:W-:Y:S01]  /*ee90*/  BPT.TRAP 0x1 ;  /* 0x000000040000795c */ /* 0x000fe20000300000 */
.L_x_2359:
[----:B------:R-:W-:Y:S05]  /*eea0*/  BSYNC B2 ;  /* 0x0000000000027941 */ /* 0x000fea0003800000 */
.L_x_2358:
[----:B------:R-:W-:Y:S01]  /*eeb0*/  IMAD.MOV.U32 R12, RZ, RZ, RZ ;  /* 0x000000ffff0c7224 */ /* 0x000fe200078e00ff */
[----:B------:R-:W-:Y:S01]  /*eec0*/  UIADD3 UR4, UP0, UR38, 0x370, URZ ;  /* 0x0000037026047890 */ /* 0x000fe2000ff1e03f */
[C---:B---3--:R-:W-:Y:S01]  /*eed0*/  IMAD R3, R18.reuse, 0x8, R6 ;  /* 0x0000000812037824 */ /* 0x048fe200078e0206 */
        /* <DEDUP_REMOVED lines=9> */
.L_x_2360:
        /* <DEDUP_REMOVED lines=16> */
.L_x_2361:
        /* <DEDUP_REMOVED lines=15> */
.L_x_2362:
        /* <DEDUP_REMOVED lines=15> */
.L_x_2426:
[----:B------:R-:W-:Y:S05]  /*f250*/  BSYNC B2 ;  /* 0x0000000000027941 */ /* 0x000fea0003800000 */
.L_x_2363:
        /* <DEDUP_REMOVED lines=11> */
.L_x_2366:
[----:B------:R-:W-:Y:S05]  /*f310*/  BSYNC B2 ;  /* 0x0000000000027941 */ /* 0x000fea0003800000 */
.L_x_2365:
[----:B------:R-:W-:Y:S01]  /*f320*/  R2UR UR10, R12 ;  /* 0x000000000c0a72ca */ /* 0x000fe200000e0000 */
[----:B------:R-:W-:Y:S01]  /*f330*/  IMAD R4, R4, 0x8000, R17 ;  /* 0x0000800004047824 */ /* 0x000fe200078e0211 */
[----:B------:R-:W-:Y:S01]  /*f340*/  R2UR UR6, R10 ;  /* 0x000000000a0672ca */ /* 0x000fe200000e0000 */
[----:B------:R-:W-:Y:S01]  /*f350*/  UIADD3 UR4, UP0, UR38, 0x470, URZ ;  /* 0x0000047026047890 */ /* 0x000fe2000ff1e03f */
[----:B------:R-:W-:Y:S01]  /*f360*/  R2UR UR7, R11 ;  /* 0x000000000b0772ca */ /* 0x000fe200000e0000 */
[----:B------:R-:W-:Y:S01]  /*f370*/  IMAD.SHL.U32 R3, R19, 0x80, RZ ;  /* 0x0000008013037824 */ /* 0x000fe200078e00ff */
[----:B------:R-:W-:Y:S01]  /*f380*/  PLOP3.LUT P0, PT, PT, PT, PT, 0x80, 0x0 ;  /* 0x000000000000781c */ /* 0x000fe20003f0f070 */
[----:B0-----:R-:W-:Y:S01]  /*f390*/  VIADD R2, R2, 0x50 ;  /* 0x0000005002027836 */ /* 0x001fe20000000000 */
[----:B------:R-:W-:Y:S01]  /*f3a0*/  UIADD3.X UR5, URZ, UR39, URZ, UP0, !UPT ;  /* 0x000000273f057290 */ /* 0x000fe200087fe43f */
[----:B------:R-:W-:-:S11]  /*f3b0*/  VIADD R5, R4, 0x400 ;  /* 0x0000040004057836 */ /* 0x000fd60000000000 */
.L_x_2367:
        /* <DEDUP_REMOVED lines=15> */
.L_x_2368:
        /* <DEDUP_REMOVED lines=12> */
.L_x_2354:
[----:B------:R-:W-:Y:S05]  /*f570*/  BSYNC B1 ;  /* 0x0000000000017941 */ /* 0x000fea0003800000 */
.L_x_2353:
[C---:B------:R-:W-:Y:S01]  /*f580*/  ISETP.GT.AND P0, PT, R0.reuse, 0x1, PT ;  /* 0x000000010000780c */ /* 0x040fe20003f04270 */
[----:B------:R-:W-:-:S12]  /*f590*/  VIADD R0, R0, 0xfffffffe ;  /* 0xfffffffe00007836 */ /* 0x000fd80000000000 */
[----:B------:R-:W-:Y:S05]  /*f5a0*/  @P0 BRA `(.L_x_2369) ;  /* 0xffffffe800d80947 */ /* 0x000fea000383ffff */
.L_x_2336:
[----:B------:R-:W-:Y:S05]  /*f5b0*/  BSYNC B0 ;  /* 0x0000000000007941 */ /* 0x000fea0003800000 */
.L_x_2318:
[----:B0-----:R-:W0:Y:S01]  /*f5c0*/  S2R R0, SR_TID.X ;  /* 0x0000000000007919 */ /* 0x001e220000002100 */
[----:B------:R-:W-:Y:S01]  /*f5d0*/  BSSY B0, `(.L_x_2370) ;  /* 0x0000012000007945 */ /* 0x000fe20003800000 */
[----:B0-----:R-:W-:-:S04]  /*f5e0*/  LOP3.LUT R6, R0, 0x7f, RZ, 0xc0, !PT ;  /* 0x0000007f00067812 */ /* 0x001fc800078ec0ff */
[----:B------:R-:W-:-:S13]  /*f5f0*/  ISETP.NE.AND P1, PT, R6, RZ, PT ;  /* 0x000000ff0600720c */ /* 0x000fda0003f25270 */
[----:B------:R-:W-:Y:S05]  /*f600*/  @P1 BRA `(.L_x_2371) ;  /* 0x0000000000381947 */ /* 0x000fea0003800000 */
[----:B------:R-:W0:Y:S01]  /*f610*/  S2R R3, SR_LANEID ;  /* 0x0000000000037919 */ /* 0x000e220000000000 */
[----:B------:R-:W-:Y:S01]  /*f620*/  VOTEU.ANY UR4, UPT, PT ;  /* 0x0000000000047886 */ /* 0x000fe200038e0100 */
[----:B------:R-:W2:Y:S01]  /*f630*/  LDC.64 R4, c[0x0][0xc80] ;  /* 0x00032000ff047b82 */ /* 0x000ea20000000a00 */
[----:B------:R-:W0:Y:S01]  /*f640*/  FLO.U32 R0, UR4 ;  /* 0x0000000400007d00 */ /* 0x000e2200080e0000 */
[----:B------:R-:W-:-:S07]  /*f650*/  ULDC.64 UR6, c[0x0][0x208] ;  /* 0x0000820000067ab9 */ /* 0x000fce0000000a00 */
[----:B------:R-:W2:Y:S01]  /*f660*/  POPC R2, UR4 ;  /* 0x0000000400027d09 */ /* 0x000ea20008000000 */
[----:B0-----:R-:W-:-:S13]  /*f670*/  ISETP.EQ.U32.AND P0, PT, R0, R3, PT ;  /* 0x000000030000720c */ /* 0x001fda0003f02070 */
[----:B--2---:R-:W2:Y:S01]  /*f680*/  @P0 ATOMG.E.ADD.STRONG.GPU PT, R5, desc[UR6][R4.64], R2 ;  /* 0x00000002040509a8 */ /* 0x004ea200081ee1c6 */
[----:B------:R-:W0:Y:S02]  /*f690*/  S2R R3, SR_LTMASK ;  /* 0x0000000000037919 */ /* 0x000e240000003900 */
[----:B0-----:R-:W-:-:S06]  /*f6a0*/  LOP3.LUT R3, R3, UR4, RZ, 0xc0, !PT ;  /* 0x0000000403037c12 */ /* 0x001fcc000f8ec0ff */
[----:B------:R-:W0:Y:S01]  /*f6b0*/  POPC R3, R3 ;  /* 0x0000000300037309 */ /* 0x000e220000000000 */
[----:B--2---:R-:W0:Y:S02]  /*f6c0*/  SHFL.IDX PT, R0, R5, R0, 0x1f ;  /* 0x00001f0005007589 */ /* 0x004e2400000e0000 */
[----:B0-----:R-:W-:-:S05]  /*f6d0*/  IADD3 R0, R0, UR43, R3 ;  /* 0x0000002b00007c10 */ /* 0x001fca000fffe003 */
[----:B------:R0:W-:Y:S02]  /*f6e0*/  STL [R1+0x18], R0 ;  /* 0x0000180001007387 */ /* 0x0001e40000100800 */
.L_x_2371:
[----:B------:R-:W-:Y:S05]  /*f6f0*/  BSYNC B0 ;  /* 0x0000000000007941 */ /* 0x000fea0003800000 */
.L_x_2370:
[----:B0-----:R-:W2:Y:S01]  /*f700*/  LDL.LU R0, [R1+0xc] ;  /* 0x00000c0001007983 */ /* 0x001ea20000300800 */
[----:B------:R-:W-:Y:S01]  /*f710*/  BSSY B0, `(.L_x_2372) ;  /* 0x0000038000007945 */ /* 0x000fe20003800000 */
[----:B--2---:R-:W-:-:S13]  /*f720*/  ISETP.NE.AND P0, PT, R0, RZ, PT ;  /* 0x000000ff0000720c */ /* 0x004fda0003f05270 */
        /* <DEDUP_REMOVED lines=8> */
.L_x_2427:
[----:B------:R-:W-:Y:S05]  /*f7b0*/  BSYNC B1 ;  /* 0x0000000000017941 */ /* 0x000fea0003800000 */
.L_x_2374:
        /* <DEDUP_REMOVED lines=9> */
.L_x_2377:
[----:B------:R-:W-:Y:S05]  /*f850*/  BSYNC B1 ;  /* 0x0000000000017941 */ /* 0x000fea0003800000 */
.L_x_2376:
[----:B------:R-:W-:Y:S01]  /*f860*/  IMAD R2, R18, 0x8000, R17 ;  /* 0x0000800012027824 */ /* 0x000fe200078e0211 */
[----:B------:R-:W-:Y:S01]  /*f870*/  UIADD3 UR4, UP0, UR38, 0x470, URZ ;  /* 0x0000047026047890 */ /* 0x000fe2000ff1e03f */
[----:B------:R-:W-:Y:S01]  /*f880*/  IMAD.SHL.U32 R19, R19, 0x80, RZ ;  /* 0x0000008013137824 */ /* 0x000fe200078e00ff */
[----:B------:R-:W-:Y:S01]  /*f890*/  PLOP3.LUT P0, PT, PT, PT, PT, 0x80, 0x0 ;  /* 0x000000000000781c */ /* 0x000fe20003f0f070 */
[----:B0-----:R-:W-:Y:S01]  /*f8a0*/  VIADD R0, R0, 0x34850 ;  /* 0x0003485000007836 */ /* 0x001fe20000000000 */
[----:B------:R-:W-:Y:S01]  /*f8b0*/  UIADD3.X UR5, URZ, UR39, URZ, UP0, !UPT ;  /* 0x000000273f057290 */ /* 0x000fe200087fe43f */
[----:B------:R-:W-:Y:S01]  /*f8c0*/  VIADD R3, R2, 0x400 ;  /* 0x0000040002037836 */ /* 0x000fe20000000000 */
[----:B------:R-:W-:Y:S01]  /*f8d0*/  UMOV UR6, 0x0 ;  /* 0x0000000000067882 */ /* 0x000fe20000000000 */
[----:B------:R-:W-:Y:S01]  /*f8e0*/  UMOV UR7, 0x14f00000 ;  /* 0x14f0000000077882 */ /* 0x000fe20000000000 */
[----:B------:R-:W-:-:S08]  /*f8f0*/  UMOV UR10, URZ ;  /* 0x0000003f000a7c82 */ /* 0x000fd00008000000 */
.L_x_2378:
        /* <DEDUP_REMOVED lines=15> */
.L_x_2379:
        /* <DEDUP_REMOVED lines=10> */
.L_x_2373:
[----:B------:R-:W-:Y:S05]  /*fa90*/  BSYNC B0 ;  /* 0x0000000000007941 */ /* 0x000fea0003800000 */
.L_x_2372:
[----:B------:R-:W2:Y:S01]  /*faa0*/  LDL.LU R3, [R1+0x4] ;  /* 0x0000040001037983 */ /* 0x000ea20000300800 */
[----:B------:R-:W-:-:S05]  /*fab0*/  VIADD R18, R18, 0x1 ;  /* 0x0000000112127836 */ /* 0x000fca0000000000 */
[----:B------:R-:W-:-:S04]  /*fac0*/  ISETP.NE.AND P0, PT, R18, 0x2, PT ;  /* 0x000000021200780c */ /* 0x000fc80003f05270 */
[----:B------:R-:W-:Y:S02]  /*fad0*/  SEL R0, RZ, 0x1, P0 ;  /* 0x00000001ff007807 */ /* 0x000fe40000000000 */
[----:B------:R-:W-:Y:S02]  /*fae0*/  SEL R18, R18, RZ, P0 ;  /* 0x000000ff12127207 */ /* 0x000fe40000000000 */
[----:B--2---:R-:W-:-:S05]  /*faf0*/  LOP3.LUT R3, R3, R0, RZ, 0x3c, !PT ;  /* 0x0000000003037212 */ /* 0x004fca00078e3cff */
[----:B------:R2:W-:Y:S02]  /*fb00*/  STL [R1+0x4], R3 ;  /* 0x0000040301007387 */ /* 0x0005e40000100800 */
.L_x_2298:
[----:B------:R-:W-:Y:S05]  /*fb10*/  BSYNC B7 ;  /* 0x0000000000077941 */ /* 0x000fea0003800000 */
.L_x_2296:
[----:B0-----:R-:W3:Y:S04]  /*fb20*/  LDL R0, [R1+0x20] ;  /* 0x0000200001007983 */ /* 0x001ee80000100800 */
[----:B------:R0:W5:Y:S01]  /*fb30*/  LDL R2, [R1+0x18] ;  /* 0x0000180001027983 */ /* 0x0001620000100800 */
[----:B---3--:R-:W-:-:S13]  /*fb40*/  ISETP.NE.AND P0, PT, R0, RZ, PT ;  /* 0x000000ff0000720c */ /* 0x008fda0003f05270 */
[----:B0-----:R-:W-:Y:S05]  /*fb50*/  @!P0 BRA `(.L_x_2380) ;  /* 0x0000000000288947 */ /* 0x001fea0003800000 */
[----:B------:R-:W-:Y:S05]  /*fb60*/  WARPSYNC.ALL ;  /* 0x0000000000007948 */ /* 0x000fea0003800000 */
[----:B------:R-:W0:Y:S08]  /*fb70*/  S2UR UR5, SR_CgaCtaId ;  /* 0x00000000000579c3 */ /* 0x000e300000008800 */
[----:B------:R-:W-:Y:S06]  /*fb80*/  BAR.SYNC.DEFER_BLOCKING 0x5, 0x180 ;  /* 0x0146000000007b1d */ /* 0x000fec0000010000 */
[----:B------:R-:W-:-:S02]  /*fb90*/  UMOV UR4, 0x400 ;  /* 0x0000040000047882 */ /* 0x000fc40000000000 */
[----:B0-----:R-:W-:-:S06]  /*fba0*/  ULEA UR4, UR5, UR4, 0x18 ;  /* 0x0000000405047291 */ /* 0x001fcc000f8ec03f */
[----:B------:R-:W-:-:S05]  /*fbb0*/  IMAD.U32 R17, RZ, RZ, UR4 ;  /* 0x00000004ff117e24 */ /* 0x000fca000f8e00ff */
[----:B-----5:R-:W0:Y:S04]  /*fbc0*/  LDS R2, [R17+0x348d0] ;  /* 0x0348d00011027984 */ /* 0x020e280000000800 */
[----:B0-----:R0:W-:Y:S01]  /*fbd0*/  STL [R1+0x18], R2 ;  /* 0x0000180201007387 */ /* 0x0011e20000100800 */
[----:B------:R-:W-:Y:S06]  /*fbe0*/  BAR.ARV 0x4, 0x180 ;  /* 0x0106000000007b1d */ /* 0x000fec0000002000 */
[----:B------:R-:W-:Y:S05]  /*fbf0*/  BRA `(.L_x_2381) ;  /* 0x00000000002c7947 */ /* 0x000fea0003800000 */
.L_x_2380:
[----:B------:R-:W-:-:S03]  /*fc00*/  UMOV UR4, 0xffffffff ;  /* 0xffffffff00047882 */ /* 0x000fc60000000000 */
[----:B------:R-:W-:Y:S05]  /*fc10*/  BRA.DIV UR4, `(.L_x_2382) ;  /* 0x0000001604887947 */ /* 0x000fea000b800000 */
[----:B-----5:R0:W3:Y:S02]  /*fc20*/  SHFL.IDX PT, R14, R2, RZ, 0x1f ;  /* 0x00001fff020e7589 */ /* 0x0200e400000e0000 */
.L_x_2430:
[----:B--2---:R-:W2:Y:S01]  /*fc30*/  @!P1 S2R R3, SR_CgaCtaId ;  /* 0x0000000000039919 */ /* 0x004ea20000008800 */
[----:B------:R-:W-:Y:S05]  /*fc40*/  WARPSYNC.ALL ;  /* 0x0000000000007948 */ /* 0x000fea0003800000 */
[----:B------:R-:W-:Y:S01]  /*fc50*/  BAR.SYNC.DEFER_BLOCKING 0x4, 0x180 ;  /* 0x0106000000007b1d */ /* 0x000fe20000010000 */
[----:B------:R-:W-:-:S05]  /*fc60*/  @!P1 MOV R0, 0x400 ;  /* 0x0000040000009802 */ /* 0x000fca0000000f00 */
[----:B---3--:R3:W-:Y:S01]  /*fc70*/  STL [R1+0x18], R14 ;  /* 0x0000180e01007387 */ /* 0x0087e20000100800 */
[----:B--2---:R-:W-:-:S05]  /*fc80*/  @!P1 LEA R17, R3, R0, 0x18 ;  /* 0x0000000003119211 */ /* 0x004fca00078ec0ff */
[----:B------:R3:W-:Y:S01]  /*fc90*/  @!P1 STS [R17+0x348d0], R2 ;  /* 0x0348d00211009388 */ /* 0x0007e20000000800 */
[----:B------:R-:W-:Y:S06]  /*fca0*/  BAR.ARV 0x5, 0x180 ;  /* 0x0146000000007b1d */ /* 0x000fec0000002000 */
.L_x_2381:
[----:B------:R-:W4:Y:S01]  /*fcb0*/  LDL R0, [R1+0x18] ;  /* 0x0000180001007983 */ /* 0x000f220000100800 */
[----:B------:R-:W-:Y:S02]  /*fcc0*/  ULDC UR4, c[0x0][0xc38] ;  /* 0x00030e0000047ab9 */ /* 0x000fe40000000800 */
[----:B----4-:R-:W-:-:S13]  /*fcd0*/  ISETP.GE.AND P0, PT, R0, UR4, PT ;  /* 0x0000000400007c0c */ /* 0x010fda000bf06270 */
[----:B------:R-:W-:Y:S05]  /*fce0*/  @!P0 BRA `(.L_x_2383) ;  /* 0xffffffbc000c8947 */ /* 0x000fea000383ffff */
.L_x_2293:
[----:B-1----:R-:W4:Y:S01]  /*fcf0*/  LDL.LU R0, [R1+0x1c] ;  /* 0x00001c0001007983 */ /* 0x002f220000300800 */
[----:B------:R-:W-:Y:S01]  /*fd00*/  BSSY B0, `(.L_x_2384) ;  /* 0x000000b000007945 */ /* 0x000fe20003800000 */
[----:B------:R-:W1:Y:S01]  /*fd10*/  S2R R5, SR_CgaCtaId ;  /* 0x0000000000057919 */ /* 0x000e620000008800 */
[----:B----4-:R-:W-:-:S05]  /*fd20*/  VIADD R0, R0, 0x1 ;  /* 0x0000000100007836 */ /* 0x010fca0000000000 */
[----:B0--3--:R-:W-:-:S04]  /*fd30*/  LEA.HI R2, R0, R0, RZ, 0x1 ;  /* 0x0000000000027211 */ /* 0x009fc800078f08ff */
[----:B--2---:R-:W-:-:S05]  /*fd40*/  LOP3.LUT R3, R2, 0xfffffffe, RZ, 0xc0, !PT ;  /* 0xfffffffe02037812 */ /* 0x004fca00078ec0ff */
[----:B------:R-:W-:Y:S01]  /*fd50*/  IMAD.IADD R3, R0, 0x1, -R3 ;  /* 0x0000000100037824 */ /* 0x000fe200078e0a03 */
[----:B------:R-:W-:-:S04]  /*fd60*/  MOV R0, 0x400 ;  /* 0x0000040000007802 */ /* 0x000fc80000000f00 */
[----:B-1----:R-:W-:Y:S02]  /*fd70*/  LEA R0, R5, R0, 0x18 ;  /* 0x0000000005007211 */ /* 0x002fe400078ec0ff */
[----:B------:R-:W-:-:S04]  /*fd80*/  SHF.L.U32 R3, R3, 0x1f, RZ ;  /* 0x0000001f03037819 */ /* 0x000fc800000006ff */
[----:B------:R-:W0:Y:S02]  /*fd90*/  SYNCS.PHASECHK.TRANS64.TRYWAIT P0, [R0+URZ+0x34820], R3 ;  /* 0x03482003000075a7 */ /* 0x000e24000800017f */
[----:B0-----:R-:W-:Y:S05]  /*fda0*/  @!P0 BRA `(.L_x_2385) ;  /* 0x00000014004c8947 */ /* 0x001fea0003800000 */
.L_x_2431:
[----:B------:R-:W-:Y:S05]  /*fdb0*/  BSYNC B0 ;  /* 0x0000000000007941 */ /* 0x000fea0003800000 */
.L_x_2384:
[----:B------:R-:W-:-:S03]  /*fdc0*/  UMOV UR4, 0xffffffff ;  /* 0xffffffff00047882 */ /* 0x000fc60000000000 */
[----:B------:R-:W-:Y:S05]  /*fdd0*/  BRA.DIV UR4, `(.L_x_2386) ;  /* 0x0000001604547947 */ /* 0x000fea000b800000 */
[----:B------:R-:W1:Y:S02]  /*fde0*/  S2R R2, SR_TID.X ;  /* 0x0000000000027919 */ /* 0x000e640000002100 */
[----:B-1----:R-:W-:-:S04]  /*fdf0*/  SHF.R.U32.HI R2, RZ, 0x5, R2 ;  /* 0x00000005ff027819 */ /* 0x002fc80000011602 */
[----:B------:R-:W-:-:S05]  /*fe00*/  LOP3.LUT R2, R2, 0x3, RZ, 0xc0, !PT ;  /* 0x0000000302027812 */ /* 0x000fca00078ec0ff */
[----:B------:R1:W2:Y:S02]  /*fe10*/  SHFL.IDX PT, R14, R2, RZ, 0x1f ;  /* 0x00001fff020e7589 */ /* 0x0002a400000e0000 */
.L_x_2434:
[----:B--2---:R-:W-:Y:S01]  /*fe20*/  ISETP.NE.AND P0, PT, R14, RZ, PT ;  /* 0x000000ff0e00720c */ /* 0x004fe20003f05270 */
[----:B------:R-:W-:-:S12]  /*fe30*/  BSSY B0, `(.L_x_2387) ;  /* 0x0000027000007945 */ /* 0x000fd80003800000 */
[----:B------:R-:W-:Y:S05]  /*fe40*/  @P0 BRA `(.L_x_2388) ;  /* 0x0000000000940947 */ /* 0x000fea0003800000 */
[----:B------:R-:W-:-:S03]  /*fe50*/  UMOV UR4, 0xffffffff ;  /* 0xffffffff00047882 */ /* 0x000fc60000000000 */
[----:B------:R-:W-:Y:S05]  /*fe60*/  BRA.DIV UR4, `(.L_x_2389) ;  /* 0x0000001604647947 */ /* 0x000fea000b800000 */
[----:B------:R-:W-:-:S13]  /*fe70*/  ELECT P6, URZ, PT ;  /* 0x00000000003f782f */ /* 0x000fda00038c0000 */
.L_x_2437:
        /* <DEDUP_REMOVED lines=8> */
.L_x_2390:
        /* <DEDUP_REMOVED lines=13> */
.L_x_2438:
[----:B------:R-:W1:Y:S02]  /*ffd0*/  SYNCS.PHASECHK.TRANS64.TRYWAIT P0, [R3+URZ], R2 ;  /* 0x00000002030075a7 */ /* 0x000e64000800017f */
[----:B-1----:R-:W-:Y:S05]  /*ffe0*/  @!P0 BRA `(.L_x_2392) ;  /* 0x0000001400388947 */ /* 0x002fea0003800000 */
.L_x_2439:
[----:B------:R-:W-:Y:S05]  /*fff0*/  @!P2 BRA `(.L_x_2393) ;  /* 0x000000000004a947 */ /* 0x000fea0003800000 */
[----:B------:R-:W-:Y:S01]  /*10000*/  BPT.TRAP 0x1 ;  /* 0x000000040000795c */ /* 0x000fe20000300000 */
.L_x_2393:
[----:B-1----:R-:W-:-:S04]  /*10010*/  VIADD R3, R0, 0x34860 ;  /* 0x0003486000037836 */ /* 0x002fc80000000000 */
[----:B------:R-:W-:-:S04]  /*10020*/  IMAD R18, R18, 0x8, R3 ;  /* 0x0000000812127824 */ /* 0x000fc800078e0203 */
[----:B------:R-:W1:Y:S02]  /*10030*/  SYNCS.PHASECHK.TRANS64.TRYWAIT P0, [R18+URZ], R5 ;  /* 0x00000005120075a7 */ /* 0x000e64000800017f */
[----:B-1----:R-:W-:Y:S05]  /*10040*/  @!P0 BRA `(.L_x_2394) ;  /* 0x0000001400348947 */ /* 0x002fea0003800000 */
.L_x_2440:
[----:B------:R-:W-:-:S07]  /*10050*/  IMAD R3, R4, 0x8, R3 ;  /* 0x0000000804037824 */ /* 0x000fce00078e0203 */
.L_x_2395:
[----:B--2---:R2:W3:Y:S02]  /*10060*/  SYNCS.PHASECHK.TRANS64.TRYWAIT P0, [R3+URZ], R2 ;  /* 0x00000002030075a7 */ /* 0x0044e4000800017f */
[----:B---3--:R-:W-:Y:S05]  /*10070*/  @!P0 NANOSLEEP.SYNCS 0x989680 ;  /* 0x009896800000895d */ /* 0x008fea0003900000 */
[----:B------:R-:W3:Y:S02]  /*10080*/  @!P0 SYNCS.PHASECHK.TRANS64 P0, [R3+URZ], R2 ;  /* 0x00000002030085a7 */ /* 0x000ee4000800007f */
[----:B---3--:R-:W-:Y:S05]  /*10090*/  @!P0 BRA `(.L_x_2395) ;  /* 0xfffffffc00f08947 */ /* 0x008fea000383ffff */
.L_x_2388:
[----:B------:R-:W-:Y:S05]  /*100a0*/  BSYNC B0 ;  /* 0x0000000000007941 */ /* 0x000fea0003800000 */
.L_x_2387:
[----:B------:R-:W-:Y:S05]  /*100b0*/  EXIT ;  /* 0x000000000000794d */ /* 0x000fea0003800000 */
.L_x_2246:
[----:B0-----:R-:W-:-:S04]  /*100c0*/  IMAD.U32 R3, RZ, RZ, UR38 ;  /* 0x00000026ff037e24 */ /* 0x001fc8000f8e00ff */
[----:B------:R0:W1:Y:S03]  /*100d0*/  SYNCS.PHASECHK.TRANS64.TRYWAIT P1, [R3+URZ+0x34800], R0 ;  /* 0x03480000030075a7 */ /* 0x000066000802017f */
[----:B-1----:R-:W-:Y:S05]  /*100e0*/  @!P1 NANOSLEEP.SYNCS 0x989680 ;  /* 0x009896800000995d */ /* 0x002fea0003900000 */
[----:B------:R-:W1:Y:S02]  /*100f0*/  @!P1 SYNCS.PHASECHK.TRANS64 P1, [R3+URZ+0x34800], R0 ;  /* 0x03480000030095a7 */ /* 0x000e64000802007f */
[----:B-1----:R-:W-:Y:S05]  /*10100*/  @!P1 BRA `(.L_x_2246) ;  /* 0xfffffffc00ec9947 */ /* 0x002fea000383ffff */
[----:B------:R-:W-:Y:S05]  /*10110*/  BRA `(.L_x_2396) ;  /* 0xffffff1400887947 */ /* 0x000fea000383ffff */
.L_x_2250:
[----:B-1----:R1:W2:Y:S02]  /*10120*/  SYNCS.PHASECHK.TRANS64.TRYWAIT P2, [R2+URZ+0x34830], R3 ;  /* 0x03483003020075a7 */ /* 0x0022a4000804017f */
[----:B--2---:R-:W-:Y:S05]  /*10130*/  @!P2 NANOSLEEP.SYNCS 0x989680 ;  /* 0x009896800000a95d */ /* 0x004fea0003900000 */
[----:B------:R-:W2:Y:S02]  /*10140*/  @!P2 SYNCS.PHASECHK.TRANS64 P2, [R2+URZ+0x34830], R3 ;  /* 0x034830030200a5a7 */ /* 0x000ea4000804007f */
[----:B--2---:R-:W-:Y:S05]  /*10150*/  @!P2 BRA `(.L_x_2250) ;  /* 0xfffffffc00f0a947 */ /* 0x004fea000383ffff */
[----:B------:R-:W-:Y:S05]  /*10160*/  BRA `(.L_x_2249) ;  /* 0xffffff1400ac7947 */ /* 0x000fea000383ffff */
.L_x_2255:
[----:B-1----:R-:W-:-:S04]  /*10170*/  IMAD.U32 R7, RZ, RZ, UR7 ;  /* 0x00000007ff077e24 */ /* 0x002fc8000f8e00ff */
[----:B------:R1:W2:Y:S03]  /*10180*/  SYNCS.PHASECHK.TRANS64.TRYWAIT P3, [R7+URZ+0x34830], R0 ;  /* 0x03483000070075a7 */ /* 0x0002a6000806017f */
[----:B--2---:R-:W-:Y:S05]  /*10190*/  @!P3 NANOSLEEP.SYNCS 0x989680 ;  /* 0x009896800000b95d */ /* 0x004fea0003900000 */
[----:B------:R-:W2:Y:S02]  /*101a0*/  @!P3 SYNCS.PHASECHK.TRANS64 P3, [R7+URZ+0x34830], R0 ;  /* 0x034830000700b5a7 */ /* 0x000ea4000806007f */
[----:B--2---:R-:W-:Y:S05]  /*101b0*/  @!P3 BRA `(.L_x_2255) ;  /* 0xfffffffc00ecb947 */ /* 0x004fea000383ffff */
[----:B------:R-:W-:Y:S05]  /*101c0*/  BRA `(.L_x_2254) ;  /* 0xffffff3c00587947 */ /* 0x000fea000383ffff */
.L_x_2259:
[----:B-1----:R-:W-:-:S04]  /*101d0*/  IMAD.U32 R3, RZ, RZ, UR10 ;  /* 0x0000000aff037e24 */ /* 0x002fc8000f8e00ff */
[----:B------:R1:W2:Y:S03]  /*101e0*/  SYNCS.PHASECHK.TRANS64.TRYWAIT P3, [R3+URZ+0x34850], R0 ;  /* 0x03485000030075a7 */ /* 0x0002a6000806017f */
[----:B--2---:R-:W-:Y:S05]  /*101f0*/  @!P3 NANOSLEEP.SYNCS 0x989680 ;  /* 0x009896800000b95d */ /* 0x004fea0003900000 */
[----:B------:R-:W2:Y:S02]  /*10200*/  @!P3 SYNCS.PHASECHK.TRANS64 P3, [R3+URZ+0x34850], R0 ;  /* 0x034850000300b5a7 */ /* 0x000ea4000806007f */
[----:B--2---:R-:W-:Y:S05]  /*10210*/  @!P3 BRA `(.L_x_2259) ;  /* 0xfffffffc00ecb947 */ /* 0x004fea000383ffff */
[----:B------:R-:W-:Y:S05]  /*10220*/  BRA `(.L_x_2258) ;  /* 0xffffff4400987947 */ /* 0x000fea000383ffff */
.L_x_2265:
[----:B-1----:R-:W-:-:S04]  /*10230*/  IMAD.U32 R7, RZ, RZ, UR7 ;  /* 0x00000007ff077e24 */ /* 0x002fc8000f8e00ff */
[----:B------:R1:W2:Y:S03]  /*10240*/  SYNCS.PHASECHK.TRANS64.TRYWAIT P2, [R7+URZ+0x34830], R0 ;  /* 0x03483000070075a7 */ /* 0x0002a6000804017f */
[----:B--2---:R-:W-:Y:S05]  /*10250*/  @!P2 NANOSLEEP.SYNCS 0x989680 ;  /* 0x009896800000a95d */ /* 0x004fea0003900000 */
[----:B------:R-:W2:Y:S02]  /*10260*/  @!P2 SYNCS.PHASECHK.TRANS64 P2, [R7+URZ+0x34830], R0 ;  /* 0x034830000700a5a7 */ /* 0x000ea4000804007f */
[----:B--2---:R-:W-:Y:S05]  /*10270*/  @!P2 BRA `(.L_x_2265) ;  /* 0xfffffffc00eca947 */ /* 0x004fea000383ffff */
[----:B------:R-:W-:Y:S05]  /*10280*/  BRA `(.L_x_2264) ;  /* 0xffffff6400e87947 */ /* 0x000fea000383ffff */
.L_x_2269:
[----:B-1----:R-:W-:-:S04]  /*10290*/  IMAD.U32 R3, RZ, RZ, UR11 ;  /* 0x0000000bff037e24 */ /* 0x002fc8000f8e00ff */
[----:B------:R1:W2:Y:S03]  /*102a0*/  SYNCS.PHASECHK.TRANS64.TRYWAIT P2, [R3+URZ+0x34850], R0 ;  /* 0x03485000030075a7 */ /* 0x0002a6000804017f */
[----:B--2---:R-:W-:Y:S05]  /*102b0*/  @!P2 NANOSLEEP.SYNCS 0x989680 ;  /* 0x009896800000a95d */ /* 0x004fea0003900000 */
[----:B------:R-:W2:Y:S02]  /*102c0*/  @!P2 SYNCS.PHASECHK.TRANS64 P2, [R3+URZ+0x34850], R0 ;  /* 0x034850000300a5a7 */ /* 0x000ea4000804007f */
[----:B--2---:R-:W-:Y:S05]  /*102d0*/  @!P2 BRA `(.L_x_2269) ;  /* 0xfffffffc00eca947 */ /* 0x004fea000383ffff */
[----:B------:R-:W-:Y:S05]  /*102e0*/  BRA `(.L_x_2268) ;  /* 0xffffff7000287947 */ /* 0x000fea000383ffff */
.L_x_2274:
[----:B-1----:R-:W-:-:S04]  /*102f0*/  IMAD.U32 R3, RZ, RZ, UR5 ;  /* 0x00000005ff037e24 */ /* 0x002fc8000f8e00ff */
[----:B------:R1:W2:Y:S03]  /*10300*/  SYNCS.PHASECHK.TRANS64.TRYWAIT P0, [R3+URZ+0x34850], R2 ;  /* 0x03485002030075a7 */ /* 0x0002a6000800017f */
[----:B--2---:R-:W-:Y:S05]  /*10310*/  @!P0 NANOSLEEP.SYNCS 0x989680 ;  /* 0x009896800000895d */ /* 0x004fea0003900000 */
[----:B------:R-:W2:Y:S02]  /*10320*/  @!P0 SYNCS.PHASECHK.TRANS64 P0, [R3+URZ+0x34850], R2 ;  /* 0x03485002030085a7 */ /* 0x000ea4000800007f */
[----:B--2---:R-:W-:Y:S05]  /*10330*/  @!P0 BRA `(.L_x_2274) ;  /* 0xfffffffc00ec8947 */ /* 0x004fea000383ffff */
[----:B------:R-:W-:Y:S05]  /*10340*/  BRA `(.L_x_2273) ;  /* 0xffffff8800fc7947 */ /* 0x000fea000383ffff */
.L_x_2304:
[----:B------:R-:W-:Y:S02]  /*10350*/  IMAD.MOV.U32 R13, RZ, RZ, R0 ;  /* 0x000000ffff0d7224 */ /* 0x000fe400078e0000 */
[----:B------:R-:W-:Y:S02]  /*10360*/  IMAD.MOV.U32 R12, RZ, RZ, RZ ;  /* 0x000000ffff0c7224 */ /* 0x000fe400078e00ff */
[----:B------:R-:W-:Y:S02]  /*10370*/  IMAD.MOV.U32 R11, RZ, RZ, 0x1f ;  /* 0x0000001fff0b7424 */ /* 0x000fe400078e00ff */
[----:B------:R-:W-:-:S07]  /*10380*/  IMAD.MOV.U32 R15, RZ, RZ, -0x1 ;  /* 0xffffffffff0f7424 */ /* 0x000fce00078e00ff */
[----:B0-----:R-:W-:Y:S05]  /*10390*/  WARPSYNC.COLLECTIVE R15, `(.L_x_2397) ;  /* 0x000000000f087348 */ /* 0x001fea0003c00000 */
[----:B------:R1:W2:Y:S02]  /*103a0*/  SHFL.IDX P6, R14, R13, R12, R11 ;  /* 0x0000000c0d0e7389 */ /* 0x0002a400000c000b */
[----:B012---:R-:W-:Y:S01]  /*103b0*/  ENDCOLLECTIVE ;  /* 0x000000000000791b */ /* 0x007fe20003800000 */
.L_x_2397:
[----:B------:R-:W-:Y:S05]  /*103c0*/  BRA `(.L_x_2398) ;  /* 0xffffffc000207947 */ /* 0x000fea000383ffff */
.L_x_2306:
[----:B------:R-:W-:Y:S01]  /*103d0*/  BSSY B0, `(.L_x_2399) ;  /* 0x0000006000007945 */ /* 0x000fe20003800000 */
[----:B------:R-:W-:-:S07]  /*103e0*/  IMAD.MOV.U32 R15, RZ, RZ, -0x1 ;  /* 0xffffffffff0f7424 */ /* 0x000fce00078e00ff */
[----:B01----:R-:W-:Y:S05]  /*103f0*/  WARPSYNC.COLLECTIVE R15, `(.L_x_2400) ;  /* 0x000000000f0c7348 */ /* 0x003fea0003c00000 */
[----:B------:R-:W-:Y:S02]  /*10400*/  ELECT P6, UR62, PT ;  /* 0x00000000003e782f */ /* 0x000fe400038c0000 */
[----:B------:R-:W-:Y:S01]  /*10410*/  MOV R14, UR62 ;  /* 0x0000003e000e7c02 */ /* 0x000fe20008000f00 */
[----:B01----:R-:W-:Y:S10]  /*10420*/  ENDCOLLECTIVE ;  /* 0x000000000000791b */ /* 0x003ff40003800000 */
.L_x_2400:
[----:B------:R-:W-:Y:S05]  /*10430*/  BSYNC B0 ;  /* 0x0000000000007941 */ /* 0x000fea0003800000 */
.L_x_2399:
[----:B------:R-:W-:Y:S05]  /*10440*/  BRA `(.L_x_2401) ;  /* 0xffffffc000207947 */ /* 0x000fea000383ffff */
.L_x_2308:
[----:B-1----:R1:W2:Y:S02]  /*10450*/  SYNCS.PHASECHK.TRANS64.TRYWAIT P0, [R0+URZ+0x34840], R2 ;  /* 0x03484002000075a7 */ /* 0x0022a4000800017f */
[----:B--2---:R-:W-:Y:S05]  /*10460*/  @!P0 NANOSLEEP.SYNCS 0x989680 ;  /* 0x009896800000895d */ /* 0x004fea0003900000 */
[----:B------:R-:W2:Y:S02]  /*10470*/  @!P0 SYNCS.PHASECHK.TRANS64 P0, [R0+URZ+0x34840], R2 ;  /* 0x03484002000085a7 */ /* 0x000ea4000800007f */
[----:B--2---:R-:W-:Y:S05]  /*10480*/  @!P0 BRA `(.L_x_2308) ;  /* 0xfffffffc00f08947 */ /* 0x004fea000383ffff */
[----:B------:R-:W-:Y:S05]  /*10490*/  BRA `(.L_x_2402) ;  /* 0xffffffc000747947 */ /* 0x000fea000383ffff */
.L_x_2312:
[----:B------:R-:W-:Y:S02]  /*104a0*/  IMAD.MOV.U32 R13, RZ, RZ, R4 ;  /* 0x000000ffff0d7224 */ /* 0x000fe400078e0004 */
[----:B------:R-:W-:Y:S02]  /*104b0*/  IMAD.MOV.U32 R12, RZ, RZ, RZ ;  /* 0x000000ffff0c7224 */ /* 0x000fe400078e00ff */
[----:B------:R-:W-:Y:S02]  /*104c0*/  IMAD.MOV.U32 R11, RZ, RZ, 0x181f ;  /* 0x0000181fff0b7424 */ /* 0x000fe400078e00ff */
[----:B------:R-:W-:Y:S02]  /*104d0*/  IMAD.MOV.U32 R15, RZ, RZ, -0x1 ;  /* 0xffffffffff0f7424 */ /* 0x000fe400078e00ff */
[----:B------:R-:W-:-:S07]  /*104e0*/  IMAD.U32 R2, RZ, RZ, UR42 ;  /* 0x0000002aff027e24 */ /* 0x000fce000f8e00ff */
[----:B-----5:R-:W-:Y:S05]  /*104f0*/  WARPSYNC.COLLECTIVE R15, `(.L_x_2403) ;  /* 0x000000000f087348 */ /* 0x020fea0003c00000 */
[----:B------:R0:W1:Y:S02]  /*10500*/  SHFL.IDX P6, R14, R13, R12, R11 ;  /* 0x0000000c0d0e7389 */ /* 0x00006400000c000b */
[----:B01---5:R-:W-:Y:S01]  /*10510*/  ENDCOLLECTIVE ;  /* 0x000000000000791b */ /* 0x023fe20003800000 */
.L_x_2403:
[----:B------:R-:W-:Y:S02]  /*10520*/  IMAD R2, R2, 0x80, R10 ;  /* 0x0000008002027824 */ /* 0x000fe400078e020a */
[----:B------:R-:W-:Y:S02]  /*10530*/  IMAD.MOV.U32 R13, RZ, RZ, R0 ;  /* 0x000000ffff0d7224 */ /* 0x000fe400078e0000 */
[----:B------:R-:W-:-:S07]  /*10540*/  IMAD.MOV.U32 R5, RZ, RZ, R14 ;  /* 0x000000ffff057224 */ /* 0x000fce00078e000e */
[----:B------:R-:W-:Y:S05]  /*10550*/  WARPSYNC.COLLECTIVE R15, `(.L_x_2404) ;  /* 0x000000000f087348 */ /* 0x000fea0003c00000 */
[----:B------:R0:W1:Y:S02]  /*10560*/  SHFL.IDX P6, R14, R13, R12, R11 ;  /* 0x0000000c0d0e7389 */ /* 0x00006400000c000b */
[----:B01----:R-:W-:Y:S01]  /*10570*/  ENDCOLLECTIVE ;  /* 0x000000000000791b */ /* 0x003fe20003800000 */
.L_x_2404:
        /* <DEDUP_REMOVED lines=8> */
[----:B------:R-:W-:-:S04]  /*10600*/  @!P4 IMAD.X R5, RZ, RZ, R5, P3 ;  /* 0x000000ffff05c224 */ /* 0x000fc800018e0605 */
        /* <DEDUP_REMOVED lines=12> */
.L_x_2405:
[----:B------:R-:W-:Y:S02]  /*106d0*/  IMAD.MOV.U32 R13, RZ, RZ, R0 ;  /* 0x000000ffff0d7224 */ /* 0x000fe400078e0000 */
[----:B------:R-:W-:-:S07]  /*106e0*/  IMAD.MOV.U32 R5, RZ, RZ, R14 ;  /* 0x000000ffff057224 */ /* 0x000fce00078e000e */
[----:B------:R-:W-:Y:S05]  /*106f0*/  WARPSYNC.COLLECTIVE R15, `(.L_x_2406) ;  /* 0x000000000f087348 */ /* 0x000fea0003c00000 */
[----:B------:R0:W1:Y:S02]  /*10700*/  SHFL.IDX P6, R14, R13, R12, R11 ;  /* 0x0000000c0d0e7389 */ /* 0x00006400000c000b */
[----:B01----:R-:W-:Y:S01]  /*10710*/  ENDCOLLECTIVE ;  /* 0x000000000000791b */ /* 0x003fe20003800000 */
.L_x_2406:
[----:B------:R-:W-:Y:S01]  /*10720*/  ULDC.64 UR4, c[0x0][0x208] ;  /* 0x0000820000047ab9 */ /* 0x000fe20000000a00 */
[----:B------:R-:W-:Y:S02]  /*10730*/  IMAD.MOV.U32 R13, RZ, RZ, R4 ;  /* 0x000000ffff0d7224 */ /* 0x000fe400078e0004 */
[----:B------:R-:W-:Y:S02]  /*10740*/  IMAD.MOV.U32 R12, RZ, RZ, 0x2 ;  /* 0x00000002ff0c7424 */ /* 0x000fe400078e00ff */
[----:B------:R-:W-:-:S05]  /*10750*/  IMAD.MOV.U32 R6, RZ, RZ, R14 ;  /* 0x000000ffff067224 */ /* 0x000fca00078e000e */
        /* <DEDUP_REMOVED lines=14> */
.L_x_2407:
[----:B------:R-:W-:Y:S02]  /*10840*/  IMAD.MOV.U32 R13, RZ, RZ, R0 ;  /* 0x000000ffff0d7224 */ /* 0x000fe400078e0000 */
[----:B------:R-:W-:-:S07]  /*10850*/  IMAD.MOV.U32 R5, RZ, RZ, R14 ;  /* 0x000000ffff057224 */ /* 0x000fce00078e000e */
[----:B------:R-:W-:Y:S05]  /*10860*/  WARPSYNC.COLLECTIVE R15, `(.L_x_2408) ;  /* 0x000000000f087348 */ /* 0x000fea0003c00000 */
[----:B------:R0:W1:Y:S02]  /*10870*/  SHFL.IDX P6, R14, R13, R12, R11 ;  /* 0x0000000c0d0e7389 */ /* 0x00006400000c000b */
[----:B01----:R-:W-:Y:S01]  /*10880*/  ENDCOLLECTIVE ;  /* 0x000000000000791b */ /* 0x003fe20003800000 */
.L_x_2408:
        /* <DEDUP_REMOVED lines=18> */
.L_x_2409:
[----:B------:R-:W-:Y:S02]  /*109b0*/  IMAD.MOV.U32 R13, RZ, RZ, R0 ;  /* 0x000000ffff0d7224 */ /* 0x000fe400078e0000 */
[----:B------:R-:W-:-:S07]  /*109c0*/  IMAD.MOV.U32 R5, RZ, RZ, R14 ;  /* 0x000000ffff057224 */ /* 0x000fce00078e000e */
[----:B------:R-:W-:Y:S05]  /*109d0*/  WARPSYNC.COLLECTIVE R15, `(.L_x_2410) ;  /* 0x000000000f087348 */ /* 0x000fea0003c00000 */
[----:B------:R0:W1:Y:S02]  /*109e0*/  SHFL.IDX P6, R14, R13, R12, R11 ;  /* 0x0000000c0d0e7389 */ /* 0x00006400000c000b */
[----:B01----:R-:W-:Y:S01]  /*109f0*/  ENDCOLLECTIVE ;  /* 0x000000000000791b */ /* 0x003fe20003800000 */
.L_x_2410:
        /* <DEDUP_REMOVED lines=18> */
.L_x_2411:
[----:B------:R-:W-:Y:S02]  /*10b20*/  IMAD.MOV.U32 R13, RZ, RZ, R0 ;  /* 0x000000ffff0d7224 */ /* 0x000fe400078e0000 */
[----:B------:R-:W-:-:S07]  /*10b30*/  IMAD.MOV.U32 R5, RZ, RZ, R14 ;  /* 0x000000ffff057224 */ /* 0x000fce00078e000e */
[----:B------:R-:W-:Y:S05]  /*10b40*/  WARPSYNC.COLLECTIVE R15, `(.L_x_2412) ;  /* 0x000000000f087348 */ /* 0x000fea0003c00000 */
[----:B------:R0:W1:Y:S02]  /*10b50*/  SHFL.IDX P6, R14, R13, R12, R11 ;  /* 0x0000000c0d0e7389 */ /* 0x00006400000c000b */
[----:B01----:R-:W-:Y:S01]  /*10b60*/  ENDCOLLECTIVE ;  /* 0x000000000000791b */ /* 0x003fe20003800000 */
.L_x_2412:
        /* <DEDUP_REMOVED lines=18> */
.L_x_2413:
[----:B------:R-:W-:Y:S02]  /*10c90*/  IMAD.MOV.U32 R13, RZ, RZ, R0 ;  /* 0x000000ffff0d7224 */ /* 0x000fe400078e0000 */
[----:B------:R-:W-:-:S07]  /*10ca0*/  IMAD.MOV.U32 R5, RZ, RZ, R14 ;  /* 0x000000ffff057224 */ /* 0x000fce00078e000e */
[----:B------:R-:W-:Y:S05]  /*10cb0*/  WARPSYNC.COLLECTIVE R15, `(.L_x_2414) ;  /* 0x000000000f087348 */ /* 0x000fea0003c00000 */
[----:B------:R0:W1:Y:S02]  /*10cc0*/  SHFL.IDX P6, R14, R13, R12, R11 ;  /* 0x0000000c0d0e7389 */ /* 0x00006400000c000b */
[----:B01----:R-:W-:Y:S01]  /*10cd0*/  ENDCOLLECTIVE ;  /* 0x000000000000791b */ /* 0x003fe20003800000 */
.L_x_2414:
        /* <DEDUP_REMOVED lines=18> */
.L_x_2415:
[----:B------:R-:W-:Y:S02]  /*10e00*/  IMAD.MOV.U32 R13, RZ, RZ, R0 ;  /* 0x000000ffff0d7224 */ /* 0x000fe400078e0000 */
[----:B------:R-:W-:-:S07]  /*10e10*/  IMAD.MOV.U32 R5, RZ, RZ, R14 ;  /* 0x000000ffff057224 */ /* 0x000fce00078e000e */
[----:B------:R-:W-:Y:S05]  /*10e20*/  WARPSYNC.COLLECTIVE R15, `(.L_x_2416) ;  /* 0x000000000f087348 */ /* 0x000fea0003c00000 */
[----:B------:R0:W1:Y:S02]  /*10e30*/  SHFL.IDX P6, R14, R13, R12, R11 ;  /* 0x0000000c0d0e7389 */ /* 0x00006400000c000b */
[----:B01----:R-:W-:Y:S01]  /*10e40*/  ENDCOLLECTIVE ;  /* 0x000000000000791b */ /* 0x003fe20003800000 */
.L_x_2416:
[----:B------:R-:W-:Y:S01]  /*10e50*/  ULDC.64 UR4, c[0x0][0x208] ;  /* 0x0000820000047ab9 */ /* 0x000fe20000000a00 */
[----:B------:R-:W-:Y:S02]  /*10e60*/  IMAD.MOV.U32 R13, RZ, RZ, R4 ;  /* 0x000000ffff0d7224 */ /* 0x000fe400078e0004 */
[----:B------:R-:W-:Y:S02]  /*10e70*/  IMAD.MOV.U32 R12, RZ, RZ, 0x7 ;  /* 0x00000007ff0c7424 */ /* 0x000fe400078e00ff */
[----:B------:R-:W-:-:S05]  /*10e80*/  IMAD.MOV.U32 R6, RZ, RZ, R14 ;  /* 0x000000ffff067224 */ /* 0x000fca00078e000e */
[----:B------:R-:W-:-:S05]  /*10e90*/  @!P4 LEA R6, P3, R9, R6, 0x1 ;  /* 0x000000060906c211 */ /* 0x000fca00078608ff */
[----:B------:R-:W-:-:S04]  /*10ea0*/  @!P4 IMAD.X R5, RZ, RZ, R5, P3 ;  /* 0x000000ffff05c224 */ /* 0x000fc800018e0605 */
        /* <DEDUP_REMOVED lines=10> */
.L_x_2417:
[----:B------:R-:W-:Y:S02]  /*10f50*/  IMAD.MOV.U32 R13, RZ, RZ, R0 ;  /* 0x000000ffff0d7224 */ /* 0x000fe400078e0000 */
[----:B------:R-:W-:-:S07]  /*10f60*/  IMAD.MOV.U32 R4, RZ, RZ, R14 ;  /* 0x000000ffff047224 */ /* 0x000fce00078e000e */
[----:B------:R-:W-:Y:S05]  /*10f70*/  WARPSYNC.COLLECTIVE R15, `(.L_x_2418) ;  /* 0x000000000f087348 */ /* 0x000fea0003c00000 */
[----:B------:R0:W1:Y:S02]  /*10f80*/  SHFL.IDX P6, R14, R13, R12, R11 ;  /* 0x0000000c0d0e7389 */ /* 0x00006400000c000b */
[----:B01----:R-:W-:Y:S01]  /*10f90*/  ENDCOLLECTIVE ;  /* 0x000000000000791b */ /* 0x003fe20003800000 */
.L_x_2418:
[----:B------:R-:W-:Y:S01]  /*10fa0*/  IMAD.MOV.U32 R0, RZ, RZ, R14 ;  /* 0x000000ffff007224 */ /* 0x000fe200078e000e */
[----:B------:R-:W-:Y:S06]  /*10fb0*/  BRA `(.L_x_2419) ;  /* 0xffffffc000ec7947 */ /* 0x000fec000383ffff */
.L_x_2317:
[----:B0-----:R0:W1:Y:S02]  /*10fc0*/  SYNCS.PHASECHK.TRANS64.TRYWAIT P0, [R17+URZ+0x34820], R0 ;  /* 0x03482000110075a7 */ /* 0x001064000800017f */
[----:B-1----:R-:W-:Y:S05]  /*10fd0*/  @!P0 NANOSLEEP.SYNCS 0x989680 ;  /* 0x009896800000895d */ /* 0x002fea0003900000 */
[----:B------:R-:W1:Y:S02]  /*10fe0*/  @!P0 SYNCS.PHASECHK.TRANS64 P0, [R17+URZ+0x34820], R0 ;  /* 0x03482000110085a7 */ /* 0x000e64000800007f */
[----:B-1----:R-:W-:Y:S05]  /*10ff0*/  @!P0 BRA `(.L_x_2317) ;  /* 0xfffffffc00f08947 */ /* 0x002fea000383ffff */
[----:B------:R-:W-:Y:S05]  /*11000*/  BRA `(.L_x_2420) ;  /* 0xffffffc400647947 */ /* 0x000fea000383ffff */
.L_x_2324:
[----:B0-----:R0:W1:Y:S02]  /*11010*/  SYNCS.PHASECHK.TRANS64.TRYWAIT P0, [R2+URZ+0x34840], R3 ;  /* 0x03484003020075a7 */ /* 0x001064000800017f */
[----:B-1----:R-:W-:Y:S05]  /*11020*/  @!P0 NANOSLEEP.SYNCS 0x989680 ;  /* 0x009896800000895d */ /* 0x002fea0003900000 */
[----:B------:R-:W1:Y:S02]  /*11030*/  @!P0 SYNCS.PHASECHK.TRANS64 P0, [R2+URZ+0x34840], R3 ;  /* 0x03484003020085a7 */ /* 0x000e64000800007f */
[----:B-1----:R-:W-:Y:S05]  /*11040*/  @!P0 BRA `(.L_x_2324) ;  /* 0xfffffffc00f08947 */ /* 0x002fea000383ffff */
[----:B------:R-:W-:Y:S05]  /*11050*/  BRA `(.L_x_2421) ;  /* 0xffffffc800207947 */ /* 0x000fea000383ffff */
.L_x_2331:
[----:B0-----:R0:W1:Y:S02]  /*11060*/  SYNCS.PHASECHK.TRANS64.TRYWAIT P0, [R3+URZ+0x60], R2 ;  /* 0x00006002030075a7 */ /* 0x001064000800017f */
[----:B-1----:R-:W-:Y:S05]  /*11070*/  @!P0 NANOSLEEP.SYNCS 0x989680 ;  /* 0x009896800000895d */ /* 0x002fea0003900000 */
[----:B------:R-:W1:Y:S02]  /*11080*/  @!P0 SYNCS.PHASECHK.TRANS64 P0, [R3+URZ+0x60], R2 ;  /* 0x00006002030085a7 */ /* 0x000e64000800007f */
[----:B-1----:R-:W-:Y:S05]  /*11090*/  @!P0 BRA `(.L_x_2331) ;  /* 0xfffffffc00f08947 */ /* 0x002fea000383ffff */
[----:B------:R-:W-:Y:S05]  /*110a0*/  BRA `(.L_x_2422) ;  /* 0xffffffcc00247947 */ /* 0x000fea000383ffff */
.L_x_2341:
[----:B--2---:R2:W3:Y:S02]  /*110b0*/  SYNCS.PHASECHK.TRANS64.TRYWAIT P0, [R3+URZ+0x34840], R2 ;  /* 0x03484002030075a7 */ /* 0x0044e4000800017f */
[----:B---3--:R-:W-:Y:S05]  /*110c0*/  @!P0 NANOSLEEP.SYNCS 0x989680 ;  /* 0x009896800000895d */ /* 0x008fea0003900000 */
[----:B------:R-:W3:Y:S02]  /*110d0*/  @!P0 SYNCS.PHASECHK.TRANS64 P0, [R3+URZ+0x34840], R2 ;  /* 0x03484002030085a7 */ /* 0x000ee4000800007f */
[----:B---3--:R-:W-:Y:S05]  /*110e0*/  @!P0 BRA `(.L_x_2341) ;  /* 0xfffffffc00f08947 */ /* 0x008fea000383ffff */
[----:B------:R-:W-:Y:S05]  /*110f0*/  BRA `(.L_x_2423) ;  /* 0xffffffd000a87947 */ /* 0x000fea000383ffff */
.L_x_2348:
[----:B0-----:R0:W1:Y:S02]  /*11100*/  SYNCS.PHASECHK.TRANS64.TRYWAIT P0, [R2+URZ+0x60], R3 ;  /* 0x00006003020075a7 */ /* 0x001064000800017f */
[----:B-1----:R-:W-:Y:S05]  /*11110*/  @!P0 NANOSLEEP.SYNCS 0x989680 ;  /* 0x009896800000895d */ /* 0x002fea0003900000 */
[----:B------:R-:W1:Y:S02]  /*11120*/  @!P0 SYNCS.PHASECHK.TRANS64 P0, [R2+URZ+0x60], R3 ;  /* 0x00006003020085a7 */ /* 0x000e64000800007f */
[----:B-1----:R-:W-:Y:S05]  /*11130*/  @!P0 BRA `(.L_x_2348) ;  /* 0xfffffffc00f08947 */ /* 0x002fea000383ffff */
[----:B------:R-:W-:Y:S05]  /*11140*/  BRA `(.L_x_2424) ;  /* 0xffffffd400b47947 */ /* 0x000fea000383ffff */
.L_x_2357:
[----:B---3--:R3:W4:Y:S02]  /*11150*/  SYNCS.PHASECHK.TRANS64.TRYWAIT P0, [R2+URZ+0x34840], R3 ;  /* 0x03484003020075a7 */ /* 0x008724000800017f */
[----:B----4-:R-:W-:Y:S05]  /*11160*/  @!P0 NANOSLEEP.SYNCS 0x989680 ;  /* 0x009896800000895d */ /* 0x010fea0003900000 */
[----:B------:R-:W4:Y:S02]  /*11170*/  @!P0 SYNCS.PHASECHK.TRANS64 P0, [R2+URZ+0x34840], R3 ;  /* 0x03484003020085a7 */ /* 0x000f24000800007f */
[----:B----4-:R-:W-:Y:S05]  /*11180*/  @!P0 BRA `(.L_x_2357) ;  /* 0xfffffffc00f08947 */ /* 0x010fea000383ffff */
[----:B------:R-:W-:Y:S05]  /*11190*/  BRA `(.L_x_2425) ;  /* 0xffffffdc000c7947 */ /* 0x000fea000383ffff */
.L_x_2364:
[----:B0-----:R0:W1:Y:S02]  /*111a0*/  SYNCS.PHASECHK.TRANS64.TRYWAIT P0, [R2+URZ+0x60], R5 ;  /* 0x00006005020075a7 */ /* 0x001064000800017f */
[----:B-1----:R-:W-:Y:S05]  /*111b0*/  @!P0 NANOSLEEP.SYNCS 0x989680 ;  /* 0x009896800000895d */ /* 0x002fea0003900000 */
[----:B------:R-:W1:Y:S02]  /*111c0*/  @!P0 SYNCS.PHASECHK.TRANS64 P0, [R2+URZ+0x60], R5 ;  /* 0x00006005020085a7 */ /* 0x000e64000800007f */
[----:B-1----:R-:W-:Y:S05]  /*111d0*/  @!P0 BRA `(.L_x_2364) ;  /* 0xfffffffc00f08947 */ /* 0x002fea000383ffff */
[----:B------:R-:W-:Y:S05]  /*111e0*/  BRA `(.L_x_2426) ;  /* 0xffffffe000187947 */ /* 0x000fea000383ffff */
.L_x_2375:
[----:B0-----:R0:W2:Y:S02]  /*111f0*/  SYNCS.PHASECHK.TRANS64.TRYWAIT P0, [R0+URZ+0x34860], R3 ;  /* 0x03486003000075a7 */ /* 0x0010a4000800017f */
[----:B--2---:R-:W-:Y:S05]  /*11200*/  @!P0 NANOSLEEP.SYNCS 0x989680 ;  /* 0x009896800000895d */ /* 0x004fea0003900000 */
[----:B------:R-:W2:Y:S02]  /*11210*/  @!P0 SYNCS.PHASECHK.TRANS64 P0, [R0+URZ+0x34860], R3 ;  /* 0x03486003000085a7 */ /* 0x000ea4000800007f */
[----:B--2---:R-:W-:Y:S05]  /*11220*/  @!P0 BRA `(.L_x_2375) ;  /* 0xfffffffc00f08947 */ /* 0x004fea000383ffff */
[----:B------:R-:W-:Y:S05]  /*11230*/  BRA `(.L_x_2427) ;  /* 0xffffffe4005c7947 */ /* 0x000fea000383ffff */
.L_x_2382:
[----:B------:R-:W-:Y:S01]  /*11240*/  BSSY B0, `(.L_x_2428) ;  /* 0x0000008000007945 */ /* 0x000fe20003800000 */
[----:B-----5:R-:W-:Y:S02]  /*11250*/  IMAD.MOV.U32 R13, RZ, RZ, R2 ;  /* 0x000000ffff0d7224 */ /* 0x020fe400078e0002 */
[----:B------:R-:W-:Y:S02]  /*11260*/  IMAD.MOV.U32 R12, RZ, RZ, RZ ;  /* 0x000000ffff0c7224 */ /* 0x000fe400078e00ff */
[----:B------:R-:W-:Y:S02]  /*11270*/  IMAD.MOV.U32 R11, RZ, RZ, 0x1f ;  /* 0x0000001fff0b7424 */ /* 0x000fe400078e00ff */
[----:B------:R-:W-:-:S07]  /*11280*/  IMAD.MOV.U32 R15, RZ, RZ, -0x1 ;  /* 0xffffffffff0f7424 */ /* 0x000fce00078e00ff */
[----:B-12---:R-:W-:Y:S05]  /*11290*/  WARPSYNC.COLLECTIVE R15, `(.L_x_2429) ;  /* 0x000000000f087348 */ /* 0x006fea0003c00000 */
[----:B------:R0:W3:Y:S02]  /*112a0*/  SHFL.IDX P6, R14, R13, R12, R11 ;  /* 0x0000000c0d0e7389 */ /* 0x0000e400000c000b */
[----:B0123--:R-:W-:Y:S01]  /*112b0*/  ENDCOLLECTIVE ;  /* 0x000000000000791b */ /* 0x00ffe20003800000 */
.L_x_2429:
[----:B------:R-:W-:Y:S05]  /*112c0*/  BSYNC B0 ;  /* 0x0000000000007941 */ /* 0x000fea0003800000 */
.L_x_2428:
[----:B------:R-:W-:Y:S05]  /*112d0*/  BRA `(.L_x_2430) ;  /* 0xffffffe800547947 */ /* 0x000fea000383ffff */
.L_x_2385:
[----:B0-----:R0:W1:Y:S02]  /*112e0*/  SYNCS.PHASECHK.TRANS64.TRYWAIT P0, [R0+URZ+0x34820], R3 ;  /* 0x03482003000075a7 */ /* 0x001064000800017f */
[----:B-1----:R-:W-:Y:S05]  /*112f0*/  @!P0 NANOSLEEP.SYNCS 0x989680 ;  /* 0x009896800000895d */ /* 0x002fea0003900000 */
[----:B------:R-:W1:Y:S02]  /*11300*/  @!P0 SYNCS.PHASECHK.TRANS64 P0, [R0+URZ+0x34820], R3 ;  /* 0x03482003000085a7 */ /* 0x000e64000800007f */
[----:B-1----:R-:W-:Y:S05]  /*11310*/  @!P0 BRA `(.L_x_2385) ;  /* 0xfffffffc00f08947 */ /* 0x002fea000383ffff */
[----:B------:R-:W-:Y:S05]  /*11320*/  BRA `(.L_x_2431) ;  /* 0xffffffe800a07947 */ /* 0x000fea000383ffff */
.L_x_2386:
        /* <DEDUP_REMOVED lines=11> */
.L_x_2433:
[----:B------:R-:W-:Y:S05]  /*113e0*/  BSYNC B0 ;  /* 0x0000000000007941 */ /* 0x000fea0003800000 */
.L_x_2432:
[----:B------:R-:W-:Y:S05]  /*113f0*/  BRA `(.L_x_2434) ;  /* 0xffffffe800887947 */ /* 0x000fea000383ffff */
.L_x_2389:
[----:B------:R-:W-:Y:S01]  /*11400*/  BSSY B1, `(.L_x_2435) ;  /* 0x0000006000017945 */ /* 0x000fe20003800000 */
[----:B------:R-:W-:-:S07]  /*11410*/  IMAD.MOV.U32 R15, RZ, RZ, -0x1 ;  /* 0xffffffffff0f7424 */ /* 0x000fce00078e00ff */
[----:B01----:R-:W-:Y:S05]  /*11420*/  WARPSYNC.COLLECTIVE R15, `(.L_x_2436) ;  /* 0x000000000f0c7348 */ /* 0x003fea0003c00000 */
[----:B------:R-:W-:Y:S02]  /*11430*/  ELECT P6, UR62, PT ;  /* 0x00000000003e782f */ /* 0x000fe400038c0000 */
[----:B------:R-:W-:Y:S01]  /*11440*/  MOV R14, UR62 ;  /* 0x0000003e000e7c02 */ /* 0x000fe20008000f00 */
[----:B01----:R-:W-:Y:S10]  /*11450*/  ENDCOLLECTIVE ;  /* 0x000000000000791b */ /* 0x003ff40003800000 */
.L_x_2436:
[----:B------:R-:W-:Y:S05]  /*11460*/  BSYNC B1 ;  /* 0x0000000000017941 */ /* 0x000fea0003800000 */
.L_x_2435:
[----:B------:R-:W-:Y:S05]  /*11470*/  BRA `(.L_x_2437) ;  /* 0xffffffe800807947 */ /* 0x000fea000383ffff */
.L_x_2391:
[----:B0-----:R0:W1:Y:S02]  /*11480*/  SYNCS.PHASECHK.TRANS64.TRYWAIT P0, [R6+URZ], R5 ;  /* 0x00000005060075a7 */ /* 0x001064000800017f */
[----:B-1----:R-:W-:Y:S05]  /*11490*/  @!P0 NANOSLEEP.SYNCS 0x989680 ;  /* 0x009896800000895d */ /* 0x002fea0003900000 */
[----:B------:R-:W1:Y:S02]  /*114a0*/  @!P0 SYNCS.PHASECHK.TRANS64 P0, [R6+URZ], R5 ;  /* 0x00000005060085a7 */ /* 0x000e64000800007f */
[----:B-1----:R-:W-:Y:S05]  /*114b0*/  @!P0 BRA `(.L_x_2391) ;  /* 0xfffffffc00f08947 */ /* 0x002fea000383ffff */
[----:B------:R-:W-:Y:S05]  /*114c0*/  BRA `(.L_x_2438) ;  /* 0xffffffe800c07947 */ /* 0x000fea000383ffff */
.L_x_2392:
[----:B-1----:R1:W2:Y:S02]  /*114d0*/  SYNCS.PHASECHK.TRANS64.TRYWAIT P0, [R3+URZ], R2 ;  /* 0x00000002030075a7 */ /* 0x0022a4000800017f */
[----:B--2---:R-:W-:Y:S05]  /*114e0*/  @!P0 NANOSLEEP.SYNCS 0x989680 ;  /* 0x009896800000895d */ /* 0x004fea0003900000 */
[----:B------:R-:W2:Y:S02]  /*114f0*/  @!P0 SYNCS.PHASECHK.TRANS64 P0, [R3+URZ], R2 ;  /* 0x00000002030085a7 */ /* 0x000ea4000800007f */
[----:B--2---:R-:W-:Y:S05]  /*11500*/  @!P0 BRA `(.L_x_2392) ;  /* 0xfffffffc00f08947 */ /* 0x004fea000383ffff */
[----:B------:R-:W-:Y:S05]  /*11510*/  BRA `(.L_x_2439) ;  /* 0xffffffe800b47947 */ /* 0x000fea000383ffff */
.L_x_2394:
[----:B-1----:R1:W2:Y:S02]  /*11520*/  SYNCS.PHASECHK.TRANS64.TRYWAIT P0, [R18+URZ], R5 ;  /* 0x00000005120075a7 */ /* 0x0022a4000800017f */
[----:B--2---:R-:W-:Y:S05]  /*11530*/  @!P0 NANOSLEEP.SYNCS 0x989680 ;  /* 0x009896800000895d */ /* 0x004fea0003900000 */
[----:B------:R-:W2:Y:S02]  /*11540*/  @!P0 SYNCS.PHASECHK.TRANS64 P0, [R18+URZ], R5 ;  /* 0x00000005120085a7 */ /* 0x000ea4000800007f */
[----:B--2---:R-:W-:Y:S05]  /*11550*/  @!P0 BRA `(.L_x_2394) ;  /* 0xfffffffc00f08947 */ /* 0x004fea000383ffff */
[----:B------:R-:W-:Y:S05]  /*11560*/  BRA `(.L_x_2440) ;  /* 0xffffffe800b87947 */ /* 0x000fea000383ffff */
.L_x_2441:
        /* <DEDUP_REMOVED lines=9> */
.L_x_15113:


//--------------------- .text._ZN7cutlass13device_kernelIN5flash11enable_sm90INS1_16FlashAttnFwdSm90INS1_25CollectiveMainloopFwdSm90ILi2EN4cute5tupleIJNS5_1CILi1EEES8_S8_EEENS6_IJNS7_ILi128EEESA_NS7_ILi192EEEEEELi128ENS_6half_tEfNS_4arch4Sm90ELb1ELb0ELb0ELb1ELb0ELb0ELb0ELb1ELb1ELb1ELb0ELb0EEENS1_21CollectiveEpilogueFwdINS6_IJSA_SA_SA_EEES9_SD_SF_Li256ELb1ELb1ELb0ELb0EEENS1_36VarlenDynamicPersistentTileSchedulerILi128ELi128ELi256ELi128ELb0ELb1ELb1ELb1ELb1ELb1EEEEEEEEEvNT_6ParamsE --------------------------
	.section	.text._ZN7cutlass13device_kernelIN5flash11enable_sm90INS1_16FlashAttnFwdSm90INS1_25CollectiveMainloopFwdSm90ILi2EN4cute5tupleIJNS5_1CILi1EEES8_S8_EEENS6_IJNS7_ILi128EEESA_NS7_ILi192EEEEEELi128ENS_6half_tEfNS_4arch4Sm90ELb1ELb0ELb0ELb1ELb0ELb0ELb0ELb1ELb1ELb1ELb0ELb0EEENS1_21CollectiveEpilogueFwdINS6_IJSA_SA_SA_EEES9_SD_SF_Li256ELb1ELb1ELb0ELb0EEENS1_36VarlenDynamicPersistentTileSchedulerILi128ELi128ELi256ELi128ELb0ELb1ELb1ELb1ELb1ELb1EEEEEEEEEvNT_6ParamsE,"ax",@progbits
	.align	128
.text._ZN7cutlass13device_kernelIN5flash11enable_sm90INS1_16FlashAttnFwdSm90INS1_25CollectiveMainloopFwdSm90ILi2EN4cute5tupleIJNS5_1CILi1EEES8_S8_EEENS6_IJNS7_ILi128EEESA_NS7_ILi192EEEEEELi128ENS_6half_tEfNS_4arch4Sm90ELb1ELb0ELb0ELb1ELb0ELb0ELb0ELb1ELb1ELb1ELb0ELb0EEENS1_21CollectiveEpilogueFwdINS6_IJSA_SA_SA_EEES9_SD_SF_Li256ELb1ELb1ELb0ELb0EEENS1_36VarlenDynamicPersistentTileSchedulerILi128ELi128ELi256ELi128ELb0ELb1ELb1ELb1ELb1ELb1EEEEEEEEEvNT_6ParamsE:
        .type           _ZN7cutlass13device_kernelIN5flash11enable_sm90INS1_16FlashAttnFwdSm90INS1_25CollectiveMainloopFwdSm90ILi2EN4cute5tupleIJNS5_1CILi1EEES8_S8_EEENS6_IJNS7_ILi128EEESA_NS7_ILi192EEEEEELi128ENS_6half_tEfNS_4arch4Sm90ELb1ELb0ELb0ELb1ELb0ELb0ELb0ELb1ELb1ELb1ELb0ELb0EEENS1_21CollectiveEpilogueFwdINS6_IJSA_SA_SA_EEES9_SD_SF_Li256ELb1ELb1ELb0ELb0EEENS1_36VarlenDynamicPersistentTileSchedulerILi128ELi128ELi256ELi128ELb0ELb1ELb1ELb1ELb1ELb1EEEEEEEEEvNT_6ParamsE,@function
        .size           _ZN7cutlass13device_kernelIN5flash11enable_sm90INS1_16FlashAttnFwdSm90INS1_25CollectiveMainloopFwdSm90ILi2EN4cute5tupleIJNS5_1CILi1EEES8_S8_EEENS6_IJNS7_ILi128EEESA_NS7_ILi192EEEEEELi128ENS_6half_tEfNS_4arch4Sm90ELb1ELb0ELb0ELb1ELb0ELb0ELb0ELb1ELb1ELb1ELb0ELb0EEENS1_21CollectiveEpilogueFwdINS6_IJSA_SA_SA_EEES9_SD_SF_Li256ELb1ELb1ELb0ELb0EEENS1_36VarlenDynamicPersistentTileSchedulerILi128ELi128ELi256ELi128ELb0ELb1ELb1ELb1ELb1ELb1EEEEEEEEEvNT_6ParamsE,(.L_x_15114 - _ZN7cutlass13device_kernelIN5flash11enable_sm90INS1_16FlashAttnFwdSm90INS1_25CollectiveMainloopFwdSm90ILi2EN4cute5tupleIJNS5_1CILi1EEES8_S8_EEENS6_IJNS7_ILi128EEESA_NS7_ILi192EEEEEELi128ENS_6half_tEfNS_4arch4Sm90ELb1ELb0ELb0ELb1ELb0ELb0ELb0ELb1ELb1ELb1ELb0ELb0EEENS1_21CollectiveEpilogueFwdINS6_IJSA_SA_SA_EEES9_SD_SF_Li256ELb1ELb1ELb0ELb0EEENS1_36VarlenDynamicPersistentTileSchedulerILi128ELi128ELi256ELi128ELb0ELb1ELb1ELb1ELb1ELb1EEEEEEEEEvNT_6ParamsE)
        .other          _ZN7cutlass13device_kernelIN5flash11enable_sm90INS1_16FlashAttnFwdSm90INS1_25CollectiveMainloopFwdSm90ILi2EN4cute5tupleIJNS5_1CILi1EEES8_S8_EEENS6_IJNS7_ILi128EEESA_NS7_ILi192EEEEEELi128ENS_6half_tEfNS_4arch4Sm90ELb1ELb0ELb0ELb1ELb0ELb0ELb0ELb1ELb1ELb1ELb0ELb0EEENS1_21CollectiveEpilogueFwdINS6_IJSA_SA_SA_EEES9_SD_SF_Li256ELb1ELb1ELb0ELb0EEENS1_36VarlenDynamicPersistentTileSchedulerILi128ELi128ELi256ELi128ELb0ELb1ELb1ELb1ELb1ELb1EEEEEEEEEvNT_6ParamsE,@"STO_CUDA_ENTRY STV_DEFAULT"
_ZN7cutlass13device_kernelIN5flash11enable_sm90INS1_16FlashAttnFwdSm90INS1_25CollectiveMainloopFwdSm90ILi2EN4cute5tupleIJNS5_1CILi1EEES8_S8_EEENS6_IJNS7_ILi128EEESA_NS7_ILi192EEEEEELi128ENS_6half_tEfNS_4arch4Sm90ELb1ELb0ELb0ELb1ELb0ELb0ELb0ELb1ELb1ELb1ELb0ELb0EEENS1_21CollectiveEpilogueFwdINS6_IJSA_SA_SA_EEES9_SD_SF_Li256ELb1ELb1ELb0ELb0EEENS1_36VarlenDynamicPersistentTileSchedulerILi128ELi128ELi256ELi128ELb0ELb1ELb1ELb1ELb1ELb1EEEEEEEEEvNT_6ParamsE:
        /* <DEDUP_REMOVED lines=17> */
.L_x_2443:
[----:B------:R-:W-:Y:S05]  /*0110*/  BSYNC B0 ;  /* 0x0000000000007941 */ /* 0x000fea0003800000 */
.L_x_2442:
        /* <DEDUP_REMOVED lines=40> */
.L_x_2444:
        /* <DEDUP_REMOVED lines=22> */
.L_x_2445:
        /* <DEDUP_REMOVED lines=18> */
.L_x_2446:
        /* <DEDUP_REMOVED lines=22> */
.L_x_2447:
        /* <DEDUP_REMOVED lines=22> */
.L_x_2448:
        /* <DEDUP_REMOVED lines=8> */
.L_x_2450:
        /* <DEDUP_REMOVED lines=14> */
[----:B------:R-:W2:Y:S01]  /*0a40*/  LDL.LU R12, [R1+0x54] ;  /* 0x00005400010c7983 */ /* 0x000ea20000300800 */
[----:B------:R-:W1:Y:S02]  /*0a50*/  S2R R0, SR_TID.X ;  /* 0x0000000000007919 */ /* 0x000e640000002100 */
[----:B-1----:R-:W-:-:S05]  /*0a60*/  VIADD R198, R0, 0xffffff80 ;  /* 0xffffff8000c67836 */ /* 0x002fca0000000000 */
[----:B------:R-:W-:-:S04]  /*0a70*/  SHF.R.S32.HI R3, RZ, 0x1f, R198 ;  /* 0x0000001fff037819 */ /* 0x000fc800000114c6 */
[CC--:B------:R-:W-:Y:S02]  /*0a80*/  LEA.HI R0, R3.reuse, R198.reuse, RZ, 0x7 ;  /* 0x000000c603007211 */ /* 0x0c0fe400078f38ff */
[----:B0-----:R-:W-:Y:S02]  /*0a90*/  LEA.HI R2, R3, R198, RZ, 0x4 ;  /* 0x000000c603027211 */ /* 0x001fe400078f20ff */
[----:B------:R-:W-:Y:S02]  /*0aa0*/  LOP3.LUT R5, R0, 0xffffff80, RZ, 0xc0, !PT ;  /* 0xffffff8000057812 */ /* 0x000fe400078ec0ff */
[----:B------:R-:W-:-:S03]  /*0ab0*/  SHF.R.S32.HI R7, RZ, 0x4, R2 ;  /* 0x00000004ff077819 */ /* 0x000fc60000011402 */
[----:B------:R-:W-:Y:S01]  /*0ac0*/  IMAD.IADD R192, R198, 0x1, -R5 ;  /* 0x00000001c6c07824 */ /* 0x000fe200078e0a05 */
[C---:B------:R-:W-:Y:S02]  /*0ad0*/  LOP3.LUT R5, R2.reuse, 0x3fffff0, RZ, 0xc0, !PT ;  /* 0x03fffff002057812 */ /* 0x040fe400078ec0ff */
[----:B------:R-:W-:Y:S02]  /*0ae0*/  LEA.HI R2, R2, R7, RZ, 0x1 ;  /* 0x0000000702027211 */ /* 0x000fe400078f08ff */
[----:B------:R-:W-:Y:S02]  /*0af0*/  SHF.R.S32.HI R9, RZ, 0x1f, R192 ;  /* 0x0000001fff097819 */ /* 0x000fe400000114c0 */
[----:B------:R-:W-:Y:S02]  /*0b00*/  LEA.HI R4, R3, R198, RZ, 0x5 ;  /* 0x000000c603047211 */ /* 0x000fe400078f28ff */
[----:B------:R-:W-:Y:S02]  /*0b10*/  LEA.HI R6, R9, R192, RZ, 0x2 ;  /* 0x000000c009067211 */ /* 0x000fe400078f10ff */
[----:B------:R-:W-:-:S02]  /*0b20*/  LOP3.LUT R2, R2, 0x1ffffffe, RZ, 0xc0, !PT ;  /* 0x1ffffffe02027812 */ /* 0x000fc400078ec0ff */
[-C--:B------:R-:W-:Y:S01]  /*0b30*/  LEA.HI R10, R3, R198.reuse, RZ, 0x2 ;  /* 0x000000c6030a7211 */ /* 0x080fe200078f10ff */
[----:B------:R-:W-:Y:S01]  /*0b40*/  IMAD.SHL.U32 R4, R4, 0x20, RZ ;  /* 0x0000002004047824 */ /* 0x000fe200078e00ff */
[----:B------:R-:W-:Y:S01]  /*0b50*/  SHF.R.S32.HI R8, RZ, 0x2, R6 ;  /* 0x00000002ff087819 */ /* 0x000fe20000011406 */
[----:B------:R-:W-:Y:S01]  /*0b60*/  IMAD.IADD R2, R7, 0x1, -R2 ;  /* 0x0000000107027824 */ /* 0x000fe200078e0a02 */
[----:B------:R-:W-:Y:S02]  /*0b70*/  SHF.R.S32.HI R11, RZ, 0x1f, R6 ;  /* 0x0000001fff0b7819 */ /* 0x000fe40000011406 */
[----:B------:R-:W-:Y:S02]  /*0b80*/  LOP3.LUT R7, R10, 0xfffffffc, RZ, 0xc0, !PT ;  /* 0xfffffffc0a077812 */ /* 0x000fe400078ec0ff */
[----:B------:R-:W-:Y:S02]  /*0b90*/  LEA.HI R3, R3, R198, RZ, 0x3 ;  /* 0x000000c603037211 */ /* 0x000fe400078f18ff */
[----:B------:R-:W-:-:S02]  /*0ba0*/  LEA.HI R11, R11, R8, RZ, 0x3 ;  /* 0x000000080b0b7211 */ /* 0x000fc400078f18ff */
[----:B------:R-:W-:Y:S01]  /*0bb0*/  SHF.R.S32.HI R193, RZ, 0x7, R0 ;  /* 0x00000007ffc17819 */ /* 0x000fe20000011400 */
[----:B------:R-:W-:Y:S01]  /*0bc0*/  IMAD.IADD R5, R198, 0x1, -R5 ;  /* 0x00000001c6057824 */ /* 0x000fe200078e0a05 */
[----:B------:R-:W-:Y:S01]  /*0bd0*/  LOP3.LUT R4, R4, 0xfffffc00, RZ, 0xc0, !PT ;  /* 0xfffffc0004047812 */ /* 0x000fe200078ec0ff */
[----:B------:R-:W-:Y:S01]  /*0be0*/  IMAD.IADD R7, R198, 0x1, -R7 ;  /* 0x00000001c6077824 */ /* 0x000fe200078e0a07 */
[----:B------:R-:W-:Y:S02]  /*0bf0*/  LOP3.LUT R187, R3, 0xfffffff8, RZ, 0xc0, !PT ;  /* 0xfffffff803bb7812 */ /* 0x000fe400078ec0ff */
[----:B------:R-:W-:Y:S02]  /*0c00*/  LOP3.LUT R11, R11, 0xfffffff8, RZ, 0xc0, !PT ;  /* 0xfffffff80b0b7812 */ /* 0x000fe400078ec0ff */
[----:B------:R-:W-:Y:S02]  /*0c10*/  LEA.HI R9, R9, R192, RZ, 0x5 ;  /* 0x000000c009097211 */ /* 0x000fe400078f28ff */
[----:B------:R-:W-:Y:S01]  /*0c20*/  LEA.HI R0, R0, R193, RZ, 0x1 ;  /* 0x000000c100007211 */ /* 0x000fe200078f08ff */
[----:B------:R-:W-:Y:S01]  /*0c30*/  IMAD R5, R5, 0x40, R4 ;  /* 0x0000004005057824 */ /* 0x000fe200078e0204 */
[----:B------:R-:W-:Y:S01]  /*0c40*/  SHF.R.S32.HI R9, RZ, 0x5, R9 ;  /* 0x00000005ff097819 */ /* 0x000fe20000011409 */
[----:B------:R-:W-:Y:S01]  /*0c50*/  IMAD.IADD R187, R198, 0x1, -R187 ;  /* 0x00000001c6bb7824 */ /* 0x000fe200078e0abb */
[----:B------:R-:W-:Y:S01]  /*0c60*/  LEA.HI R4, R7, R7, RZ, 0x1 ;  /* 0x0000000707047211 */ /* 0x000fe200078f08ff */
[----:B------:R-:W-:Y:S01]  /*0c70*/  IMAD.IADD R8, R8, 0x1, -R11 ;  /* 0x0000000108087824 */ /* 0x000fe200078e0a0b */
[----:B------:R-:W-:Y:S01]  /*0c80*/  LOP3.LUT R0, R0, 0x3fffffe, RZ, 0xc0, !PT ;  /* 0x03fffffe00007812 */ /* 0x000fe200078ec0ff */
[----:B------:R-:W-:Y:S01]  /*0c90*/  IMAD.SHL.U32 R22, R187, 0x8, RZ ;  /* 0x00000008bb167824 */ /* 0x000fe200078e00ff */
[----:B------:R-:W-:Y:S01]  /*0ca0*/  LOP3.LUT R4, R4, 0x1ffffffe, RZ, 0xc0, !PT ;  /* 0x1ffffffe04047812 */ /* 0x000fe200078ec0ff */
[----:B------:R-:W-:-:S02]  /*0cb0*/  IMAD R9, R9, 0x10, R8 ;  /* 0x0000001009097824 */ /* 0x000fc400078e0208 */
[----:B------:R-:W-:Y:S01]  /*0cc0*/  IMAD.IADD R0, R193, 0x1, -R0 ;  /* 0x00000001c1007824 */ /* 0x000fe200078e0a00 */
[----:B------:R-:W-:Y:S01]  /*0cd0*/  LOP3.LUT R23, R6, 0x7ffffffc, RZ, 0xc0, !PT ;  /* 0x7ffffffc06177812 */ /* 0x000fe200078ec0ff */
[----:B------:R-:W-:Y:S02]  /*0ce0*/  VIADD R186, R22, 0x40 ;  /* 0x0000004016ba7836 */ /* 0x000fe40000000000 */
[----:B------:R-:W-:Y:S02]  /*0cf0*/  IMAD.IADD R7, R7, 0x1, -R4 ;  /* 0x0000000107077824 */ /* 0x000fe400078e0a04 */
[----:B------:R-:W-:Y:S01]  /*0d00*/  IMAD R194, R0, 0x40, R9 ;  /* 0x0000004000c27824 */ /* 0x000fe200078e0209 */
[----:B------:R-:W-:Y:S01]  /*0d10*/  SHF.R.S32.HI R190, RZ, 0x3, R3 ;  /* 0x00000003ffbe7819 */ /* 0x000fe20000011403 */
[----:B------:R-:W-:Y:S01]  /*0d20*/  IMAD R195, R2, 0x8, R5 ;  /* 0x0000000802c37824 */ /* 0x000fe200078e0205 */
[----:B------:R-:W-:Y:S01]  /*0d30*/  SHF.R.S32.HI R197, RZ, 0x1f, R22 ;  /* 0x0000001fffc57819 */ /* 0x000fe20000011416 */
[----:B------:R-:W-:Y:S01]  /*0d40*/  IMAD.MOV.U32 R191, RZ, RZ, RZ ;  /* 0x000000ffffbf7224 */ /* 0x000fe200078e00ff */
[----:B------:R-:W-:Y:S01]  /*0d50*/  SHF.R.S32.HI R196, RZ, 0x1f, R186 ;  /* 0x0000001fffc47819 */ /* 0x000fe200000114ba */
[----:B------:R-:W-:-:S02]  /*0d60*/  IMAD.IADD R23, R192, 0x1, -R23 ;  /* 0x00000001c0177824 */ /* 0x000fc400078e0a17 */
[----:B------:R-:W-:Y:S01]  /*0d70*/  IMAD R184, R7, 0x8, R194 ;  /* 0x0000000807b87824 */ /* 0x000fe200078e02c2 */
[----:B------:R-:W-:Y:S01]  /*0d80*/  UMOV UR38, URZ ;  /* 0x0000003f00267c82 */ /* 0x000fe20008000000 */
[----:B------:R-:W-:Y:S01]  /*0d90*/  UMOV UR36, URZ ;  /* 0x0000003f00247c82 */ /* 0x000fe20008000000 */
[----:B--2---:R-:W-:-:S07]  /*0da0*/  LOP3.LUT R19, R12, 0x1, RZ, 0xfc, !PT ;  /* 0x000000010c137812 */ /* 0x004fce00078efcff */
.L_x_2504:
[----:B0--3--:R-:W0:Y:S01]  /*0db0*/  LDC.64 R2, c[0x0][0xc88] ;  /* 0x00032200ff027b82 */ /* 0x009e220000000a00 */
[----:B------:R-:W-:Y:S01]  /*0dc0*/  ULDC.64 UR4, c[0x0][0xa28] ;  /* 0x00028a0000047ab9 */ /* 0x000fe20000000a00 */
[----:B------:R-:W-:Y:S01]  /*0dd0*/  ULDC.64 UR6, c[0x0][0xa18] ;  /* 0x0002860000067ab9 */ /* 0x000fe20000000a00 */
[----:B------:R-:W-:Y:S01]  /*0de0*/  IMAD.MOV.U32 R7, RZ, RZ, RZ ;  /* 0x000000ffff077224 */ /* 0x000fe200078e00ff */
[----:B------:R-:W-:Y:S01]  /*0df0*/  ULDC.64 UR8, c[0x0][0xa20] ;  /* 0x0002880000087ab9 */ /* 0x000fe20000000a00 */
[----:B0-----:R-:W-:-:S05]  /*0e00*/  IMAD.WIDE R2, R47, 0x4, R2 ;  /* 0x000000042f027825 */ /* 0x001fca00078e0202 */
[----:B--2---:R-:W2:Y:S01]  /*0e10*/  LDG.E R185, desc[UR56][R2.64] ;  /* 0x0000003802b97981 */ /* 0x004ea2000c1e1900 */
[----:B------:R-:W-:Y:S02]  /*0e20*/  ISETP.NE.U32.AND P0, PT, RZ, UR4, PT ;  /* 0x00000004ff007c0c */ /* 0x000fe4000bf05070 */
[----:B------:R-:W-:Y:S02]  /*0e30*/  ISETP.NE.U32.AND P1, PT, RZ, UR6, PT ;  /* 0x00000006ff007c0c */ /* 0x000fe4000bf25070 */
[----:B------:R-:W-:Y:S02]  /*0e40*/  ISETP.NE.AND.EX P0, PT, RZ, UR5, PT, P0 ;  /* 0x00000005ff007c0c */ /* 0x000fe4000bf05300 */
[----:B------:R-:W-:Y:S02]  /*0e50*/  ISETP.NE.AND.EX P1, PT, RZ, UR7, PT, P1 ;  /* 0x00000007ff007c0c */ /* 0x000fe4000bf25310 */
[----:B--2---:R-:W-:-:S09]  /*0e60*/  SHF.R.S32.HI R189, RZ, 0x1f, R185 ;  /* 0x0000001fffbd7819 */ /* 0x004fd200000114b9 */
[----:B------:R-:W-:Y:S01]  /*0e70*/  @P0 LEA R4, P2, R185, UR4, 0x2 ;  /* 0x00000004b9040c11 */ /* 0x000fe2000f8410ff */
[----:B------:R-:W-:-:S03]  /*0e80*/  ULDC UR4, c[0x0][0x288] ;  /* 0x0000a20000047ab9 */ /* 0x000fc60000000800 */
[C-C-:B------:R-:W-:Y:S02]  /*0e90*/  @P0 LEA.HI.X R5, R185.reuse, UR5, R189.reuse, 0x2, P2 ;  /* 0x00000005b9050c11 */ /* 0x140fe400090f14bd */
[C---:B------:R-:W-:Y:S01]  /*0ea0*/  @P1 LEA R2, P2, R185.reuse, UR6, 0x2 ;  /* 0x00000006b9021c11 */ /* 0x040fe2000f8410ff */
[----:B------:R-:W-:Y:S01]  /*0eb0*/  IMAD.U32 R17, RZ, RZ, UR4 ;  /* 0x00000004ff117e24 */ /* 0x000fe2000f8e00ff */
[----:B------:R-:W-:Y:S01]  /*0ec0*/  ULDC.64 UR4, c[0x0][0x418] ;  /* 0x0001060000047ab9 */ /* 0x000fe20000000a00 */
[----:B------:R0:W5:Y:S01]  /*0ed0*/  @P0 LDG.E R7, desc[UR56][R4.64] ;  /* 0x0000003804070981 */ /* 0x000162000c1e1900 */
[----:B------:R-:W-:-:S05]  /*0ee0*/  @P1 LEA.HI.X R3, R185, UR7, R189, 0x2, P2 ;  /* 0x00000007b9031c11 */ /* 0x000fca00090f14bd */
[----:B------:R0:W5:Y:S01]  /*0ef0*/  @P1 LDG.E R17, desc[UR56][R2.64] ;  /* 0x0000003802111981 */ /* 0x000162000c1e1900 */
[----:B------:R-:W-:Y:S01]  /*0f00*/  UISETP.NE.U32.AND UP0, UPT, UR4, URZ, UPT ;  /* 0x0000003f0400728c */ /* 0x000fe2000bf05070 */
[----:B------:R-:W-:Y:S02]  /*0f10*/  ISETP.NE.U32.AND P2, PT, RZ, UR8, PT ;  /* 0x00000008ff007c0c */ /* 0x000fe4000bf45070 */
[----:B------:R-:W-:Y:S01]  /*0f20*/  ULDC UR4, c[0x0][0x424] ;  /* 0x0001090000047ab9 */ /* 0x000fe20000000800 */
[----:B------:R-:W-:Y:S01]  /*0f30*/  UISETP.NE.AND.EX UP0, UPT, UR5, URZ, UPT, UP0 ;  /* 0x0000003f0500728c */ /* 0x000fe2000bf05300 */
[----:B------:R-:W-:Y:S02]  /*0f40*/  ISETP.NE.AND.EX P2, PT, RZ, UR9, PT, P2 ;  /* 0x00000009ff007c0c */ /* 0x000fe4000bf45320 */
[----:B------:R-:W-:Y:S01]  /*0f50*/  ULDC UR5, c[0x0][0x2f0] ;  /* 0x0000bc0000057ab9 */ /* 0x000fe20000000800 */
[----:B------:R-:W-:-:S04]  /*0f60*/  USEL UR4, UR4, 0x1, UP0 ;  /* 0x0000000104047887 */ /* 0x000fc80008000000 */
[----:B------:R-:W-:Y:S01]  /*0f70*/  UIMAD UR4, UR4, UR5, URZ ;  /* 0x00000005040472a4 */ /* 0x000fe2000f8e023f */
[----:B0---4-:R-:W-:Y:S11]  /*0f80*/  @P1 BRA `(.L_x_2451) ;  /* 0x0000000000241947 */ /* 0x011ff60003800000 */
        /* <DEDUP_REMOVED lines=9> */
.L_x_2451:
[----:B------:R-:W-:Y:S02]  /*1020*/  IMAD.U32 R16, RZ, RZ, UR4 ;  /* 0x00000004ff107e24 */ /* 0x000fe4000f8e00ff */
[----:B------:R-:W-:Y:S01]  /*1030*/  IMAD.MOV.U32 R188, RZ, RZ, R46 ;  /* 0x000000ffffbc7224 */ /* 0x000fe200078e002e */
[----:B------:R-:W-:Y:S06]  /*1040*/  @!P2 BRA `(.L_x_2452) ;  /* 0x000000000010a947 */ /* 0x000fec0003800000 */
[----:B------:R-:W-:-:S04]  /*1050*/  LEA R2, P0, R185, UR8, 0x2 ;  /* 0x00000008b9027c11 */ /* 0x000fc8000f8010ff */
[----:B------:R-:W-:-:S05]  /*1060*/  LEA.HI.X R3, R185, UR9, R189, 0x2, P0 ;  /* 0x00000009b9037c11 */ /* 0x000fca00080f14bd */
[----:B------:R0:W5:Y:S01]  /*1070*/  LDG.E R16, desc[UR56][R2.64] ;  /* 0x0000003802107981 */ /* 0x000162000c1e1900 */
[----:B------:R-:W-:Y:S05]  /*1080*/  BRA `(.L_x_2453) ;  /* 0x0000000000247947 */ /* 0x000fea0003800000 */
.L_x_2452:
        /* <DEDUP_REMOVED lines=9> */
.L_x_2453:
[----:B------:R-:W1:Y:S01]  /*1120*/  LDC R0, c[0x0][0x448] ;  /* 0x00011200ff007b82 */ /* 0x000e620000000800 */
[----:B------:R-:W-:Y:S01]  /*1130*/  IMAD.SHL.U32 R18, R45, 0x80, RZ ;  /* 0x000000802d127824 */ /* 0x000fe200078e00ff */
[----:B------:R-:W-:Y:S01]  /*1140*/  CS2R R86, SRZ ;  /* 0x0000000000567805 */ /* 0x000fe2000001ff00 */
[----:B-----5:R-:W-:Y:S01]  /*1150*/  IMAD.IADD R16, R16, 0x1, -R7 ;  /* 0x0000000110107824 */ /* 0x020fe200078e0a07 */
        /* <DEDUP_REMOVED lines=20> */
[----:B-1----:R-:W-:Y:S01]  /*12a0*/  ISETP.NE.AND P0, PT, R0, 0x1, PT ;  /* 0x000000010000780c */ /* 0x002fe20003f05270 */
[----:B------:R-:W-:Y:S01]  /*12b0*/  VIADD R0, R18, 0x7f ;  /* 0x0000007f12007836 */ /* 0x000fe20000000000 */
[----:B------:R-:W-:-:S02]  /*12c0*/  CS2R R32, SRZ ;  /* 0x0000000000207805 */ /* 0x000fc4000001ff00 */
[----:B------:R-:W-:Y:S02]  /*12d0*/  CS2R R42, SRZ ;  /* 0x00000000002a7805 */ /* 0x000fe4000001ff00 */
[----:B------:R-:W-:Y:S02]  /*12e0*/  CS2R R40, SRZ ;  /* 0x0000000000287805 */ /* 0x000fe4000001ff00 */
[----:B------:R-:W-:Y:S02]  /*12f0*/  CS2R R38, SRZ ;  /* 0x0000000000267805 */ /* 0x000fe4000001ff00 */
[----:B------:R-:W-:Y:S02]  /*1300*/  CS2R R36, SRZ ;  /* 0x0000000000247805 */ /* 0x000fe4000001ff00 */
[----:B------:R-:W-:Y:S01]  /*1310*/  CS2R R34, SRZ ;  /* 0x0000000000227805 */ /* 0x000fe2000001ff00 */
[----:B------:R-:W-:Y:S01]  /*1320*/  IMAD.MOV.U32 R89, RZ, RZ, RZ ;  /* 0x000000ffff597224 */ /* 0x000fe200078e00ff */
[----:B------:R-:W-:-:S02]  /*1330*/  CS2R R90, SRZ ;  /* 0x00000000005a7805 */ /* 0x000fc4000001ff00 */
[----:B------:R-:W-:Y:S01]  /*1340*/  CS2R R6, SRZ ;  /* 0x0000000000067805 */ /* 0x000fe2000001ff00 */
[----:B------:R-:W-:Y:S01]  /*1350*/  IMAD.MOV.U32 R30, RZ, RZ, RZ ;  /* 0x000000ffff1e7224 */ /* 0x000fe200078e00ff */
[----:B0-----:R-:W0:Y:S01]  /*1360*/  @P0 LDC R3, c[0x0][0x44c] ;  /* 0x00011300ff030b82 */ /* 0x001e220000000800 */
[----:B------:R-:W-:Y:S02]  /*1370*/  IMAD.MOV.U32 R8, RZ, RZ, RZ ;  /* 0x000000ffff087224 */ /* 0x000fe400078e00ff */
[----:B------:R-:W-:Y:S02]  /*1380*/  IMAD.MOV.U32 R93, RZ, RZ, RZ ;  /* 0x000000ffff5d7224 */ /* 0x000fe400078e00ff */
[----:B------:R-:W-:Y:S02]  /*1390*/  IMAD.MOV.U32 R10, RZ, RZ, RZ ;  /* 0x000000ffff0a7224 */ /* 0x000fe400078e00ff */
[----:B------:R-:W-:Y:S01]  /*13a0*/  IMAD.MOV.U32 R95, RZ, RZ, RZ ;  /* 0x000000ffff5f7224 */ /* 0x000fe200078e00ff */
[----:B------:R-:W1:Y:S01]  /*13b0*/  @P0 LDC R5, c[0x0][0x450] ;  /* 0x00011400ff050b82 */ /* 0x000e620000000800 */
[----:B0-----:R-:W-:Y:S01]  /*13c0*/  @P0 IMAD.HI.U32 R2, R0, R3, RZ ;  /* 0x0000000300020227 */ /* 0x001fe200078e00ff */
[----:B------:R-:W-:-:S04]  /*13d0*/  IADD3 R3, R16, 0x80, -R17 ;  /* 0x0000008010037810 */ /* 0x000fc80007ffe811 */
[----:B-1----:R-:W-:Y:S01]  /*13e0*/  @P0 SHF.R.U32.HI R0, RZ, R5, R2 ;  /* 0x00000005ff000219 */ /* 0x002fe20000011602 */
[----:B------:R-:W-:Y:S01]  /*13f0*/  VIADD R2, R16, 0x7f ;  /* 0x0000007f10027836 */ /* 0x000fe20000000000 */
[----:B------:R-:W-:-:S03]  /*1400*/  PLOP3.LUT P0, PT, PT, PT, PT, 0x80, 0x0 ;  /* 0x000000000000781c */ /* 0x000fc60003f0f070 */
[----:B------:R-:W-:Y:S01]  /*1410*/  IMAD.IADD R0, R3, 0x1, R0 ;  /* 0x0000000103007824 */ /* 0x000fe200078e0200 */
[----:B------:R-:W-:-:S04]  /*1420*/  SHF.R.S32.HI R3, RZ, 0x1f, R2 ;  /* 0x0000001fff037819 */ /* 0x000fc80000011402 */
[----:B------:R-:W-:Y:S02]  /*1430*/  SHF.R.S32.HI R5, RZ, 0x1f, R0 ;  /* 0x0000001fff057819 */ /* 0x000fe40000011400 */
[----:B------:R-:W-:Y:S02]  /*1440*/  LEA.HI R3, R3, R2, RZ, 0x7 ;  /* 0x0000000203037211 */ /* 0x000fe400078f38ff */
[----:B------:R-:W-:Y:S02]  /*1450*/  LEA.HI R5, R5, R0, RZ, 0x7 ;  /* 0x0000000005057211 */ /* 0x000fe400078f38ff */
[----:B------:R-:W-:Y:S02]  /*1460*/  SHF.R.S32.HI R3, RZ, 0x7, R3 ;  /* 0x00000007ff037819 */ /* 0x000fe40000011403 */
[----:B------:R-:W-:-:S04]  /*1470*/  SHF.R.S32.HI R88, RZ, 0x7, R5 ;  /* 0x00000007ff587819 */ /* 0x000fc80000011405 */
[----:B------:R-:W-:Y:S02]  /*1480*/  VIMNMX R88, R3, R88, PT ;  /* 0x0000005803587248 */ /* 0x000fe40003fe0100 */
[----:B------:R-:W-:Y:S02]  /*1490*/  CS2R R2, SRZ ;  /* 0x0000000000027805 */ /* 0x000fe4000001ff00 */
[----:B------:R-:W-:-:S13]  /*14a0*/  ISETP.GE.AND P1, PT, R88, 0x1, PT ;  /* 0x000000015800780c */ /* 0x000fda0003f26270 */
[----:B------:R-:W-:Y:S05]  /*14b0*/  @!P1 BRA `(.L_x_2454) ;  /* 0x0000008000089947 */ /* 0x000fea0003800000 */
        /* <DEDUP_REMOVED lines=31> */
.L_x_2455:
[----:B------:R-:W-:Y:S02]  /*16b0*/  LEA.HI R0, R191, R191, RZ, 0x1 ;  /* 0x000000bfbf007211 */ /* 0x000fe400078f08ff */
[----:B------:R-:W-:Y:S02]  /*16c0*/  ISETP.NE.AND P0, PT, R19, 0x3, PT ;  /* 0x000000031300780c */ /* 0x000fe40003f05270 */
[----:B------:R-:W-:-:S05]  /*16d0*/  LOP3.LUT R0, R0, 0xfffffffe, RZ, 0xc0, !PT ;  /* 0xfffffffe00007812 */ /* 0x000fca00078ec0ff */
[----:B------:R-:W-:-:S05]  /*16e0*/  IMAD.IADD R0, R191, 0x1, -R0 ;  /* 0x00000001bf007824 */ /* 0x000fca00078e0a00 */
[----:B------:R-:W-:-:S04]  /*16f0*/  SHF.L.U32 R0, R0, 0x1f, RZ ;  /* 0x0000001f00007819 */ /* 0x000fc800000006ff */
[----:B------:R-:W0:Y:S02]  /*1700*/  SYNCS.PHASECHK.TRANS64.TRYWAIT P1, [UR37+0x34800], R0 ;  /* 0x03480000ff0075a7 */ /* 0x000e240008020165 */
[----:B0-----:R-:W-:Y:S05]  /*1710*/  @!P1 BRA `(.L_x_2456) ;  /* 0x0000010000cc9947 */ /* 0x001fea0003800000 */
.L_x_2629:
[----:B------:R-:W-:Y:S05]  /*1720*/  @!P0 BRA `(.L_x_2457) ;  /* 0x0000000000048947 */ /* 0x000fea0003800000 */
[----:B------:R-:W-:Y:S01]  /*1730*/  BPT.TRAP 0x1 ;  /* 0x000000040000795c */ /* 0x000fe20000300000 */
.L_x_2457:
[----:B------:R-:W-:Y:S02]  /*1740*/  IMAD.U32 R2, RZ, RZ, UR36 ;  /* 0x00000024ff027e24 */ /* 0x000fe4000f8e00ff */
[----:B0-----:R-:W-:-:S03]  /*1750*/  IMAD.U32 R3, RZ, RZ, UR38 ;  /* 0x00000026ff037e24 */ /* 0x001fc6000f8e00ff */
[----:B------:R-:W-:Y:S02]  /*1760*/  LEA R2, R2, UR37, 0x3 ;  /* 0x0000002502027c11 */ /* 0x000fe4000f8e18ff */
[----:B------:R-:W-:-:S04]  /*1770*/  SHF.L.U32 R3, R3, 0x1f, RZ ;  /* 0x0000001f03037819 */ /* 0x000fc800000006ff */
[----:B------:R0:W1:Y:S01]  /*1780*/  SYNCS.PHASECHK.TRANS64.TRYWAIT P2, [R2+URZ+0x34830], R3 ;  /* 0x03483003020075a7 */ /* 0x000062000804017f */
[----:B------:R-:W-:Y:S05]  /*1790*/  @!P0 BRA `(.L_x_2458) ;  /* 0x0000000000048947 */ /* 0x000fea0003800000 */
[----:B------:R-:W-:Y:S01]  /*17a0*/  BPT.TRAP 0x1 ;  /* 0x000000040000795c */ /* 0x000fe20000300000 */
.L_x_2458:
[----:B------:R-:W2:Y:S02]  /*17b0*/  S2R R0, SR_TID.X ;  /* 0x0000000000007919 */ /* 0x000ea40000002100 */
[----:B--2---:R-:W-:Y:S01]  /*17c0*/  LOP3.LUT P1, RZ, R0, 0x7f, RZ, 0xc0, !PT ;  /* 0x0000007f00ff7812 */ /* 0x004fe2000782c0ff */
[----:B-1----:R-:W-:-:S12]  /*17d0*/  @P2 BRA `(.L_x_2459) ;  /* 0x0000000000082947 */ /* 0x002fd80003800000 */
[----:B------:R-:W1:Y:S02]  /*17e0*/  SYNCS.PHASECHK.TRANS64.TRYWAIT P2, [R2+URZ+0x34830], R3 ;  /* 0x03483003020075a7 */ /* 0x000e64000804017f */
[----:B-1----:R-:W-:Y:S05]  /*17f0*/  @!P2 BRA `(.L_x_2460) ;  /* 0x0000010000aca947 */ /* 0x002fea0003800000 */
.L_x_2459:
[----:B------:R-:W-:Y:S05]  /*1800*/  WARPSYNC.ALL ;  /* 0x0000000000007948 */ /* 0x000fea0003800000 */
[----:B------:R-:W-:Y:S01]  /*1810*/  UIADD3 UR4, UR37, 0x1c400, URZ ;  /* 0x0001c40025047890 */ /* 0x000fe2000fffe03f */
[----:B------:R-:W-:Y:S01]  /*1820*/  WARPGROUP.ARRIVE ;  /* 0x00000000000079c5 */ /* 0x000fe20000000000 */
[----:B------:R-:W-:Y:S01]  /*1830*/  ULOP3.LUT UR52, UR52, 0x10000, URZ, 0xfc, !UPT ;  /* 0x0001000034347892 */ /* 0x000fe2000f8efc3f */
[----:B------:R-:W2:Y:S01]  /*1840*/  LDC R0, c[0x0][0x448] ;  /* 0x00011200ff007b82 */ /* 0x000ea20000000800 */
[----:B------:R-:W-:Y:S01]  /*1850*/  USHF.R.U32.HI UR4, URZ, 0x4, UR4 ;  /* 0x000000043f047899 */ /* 0x000fe20008011604 */
[----:B01----:R-:W-:Y:S01]  /*1860*/  @!P1 VIADD R2, R2, 0x34840 ;  /* 0x0003484002029836 */ /* 0x003fe20000000000 */
[----:B------:R-:W-:Y:S01]  /*1870*/  UMOV UR53, 0x40000040 ;  /* 0x4000004000357882 */ /* 0x000fe20000000000 */
[----:B------:R-:W-:Y:S01]  /*1880*/  UMOV UR55, 0x40000040 ;  /* 0x4000004000377882 */ /* 0x000fe20000000000 */
[----:B------:R-:W-:Y:S01]  /*1890*/  ULOP3.LUT UR4, UR4, 0x3fff, URZ, 0xc0, !UPT ;  /* 0x00003fff04047892 */ /* 0x000fe2000f8ec03f */
[----:B------:R-:W-:Y:S01]  /*18a0*/  CS2R R150, SRZ ;  /* 0x0000000000967805 */ /* 0x000fe2000001ff00 */
[----:B------:R-:W-:Y:S01]  /*18b0*/  UMOV UR5, 0x40000040 ;  /* 0x4000004000057882 */ /* 0x000fe20000000000 */
[----:B------:R-:W-:Y:S01]  /*18c0*/  UMOV UR7, 0x40000040 ;  /* 0x4000004000077882 */ /* 0x000fe20000000000 */
[----:B------:R-:W-:Y:S01]  /*18d0*/  ULOP3.LUT UR39, UR4, 0x10000, URZ, 0xfc, !UPT ;  /* 0x0001000004277892 */ /* 0x000fe2000f8efc3f */
[----:B------:R-:W-:Y:S01]  /*18e0*/  @!P1 PRMT R2, RZ, 0x654, R2 ;  /* 0x00000654ff029816 */ /* 0x000fe20000000002 */
[----:B------:R-:W-:Y:S01]  /*18f0*/  UIADD3 UR4, UR52, 0x2, URZ ;  /* 0x0000000234047890 */ /* 0x000fe2000fffe03f */
[----:B------:R-:W-:Y:S01]  /*1900*/  CS2R R148, SRZ ;  /* 0x0000000000947805 */ /* 0x000fe2000001ff00 */
[----:B------:R-:W-:Y:S01]  /*1910*/  UIMAD UR54, UR36, 0xc00, UR39 ;  /* 0x00000c00243678a4 */ /* 0x000fe2000f8e0227 */
[----:B------:R-:W-:Y:S01]  /*1920*/  CS2R R146, SRZ ;  /* 0x0000000000927805 */ /* 0x000fe2000001ff00 */
[----:B------:R-:W-:Y:S01]  /*1930*/  UIADD3 UR8, UR52, 0x4, URZ ;  /* 0x0000000434087890 */ /* 0x000fe2000fffe03f */
[----:B------:R-:W-:Y:S01]  /*1940*/  CS2R R144, SRZ ;  /* 0x0000000000907805 */ /* 0x000fe2000001ff00 */
[----:B------:R-:W-:Y:S01]  /*1950*/  UIADD3 UR6, UR54, 0x2, URZ ;  /* 0x0000000236067890 */ /* 0x000fe2000fffe03f */
[----:B------:R-:W-:Y:S01]  /*1960*/  CS2R R142, SRZ ;  /* 0x00000000008e7805 */ /* 0x000fe2000001ff00 */
[----:B------:R-:W-:Y:S01]  /*1970*/  UIADD3 UR10, UR54, 0x4, URZ ;  /* 0x00000004360a7890 */ /* 0x000fe2000fffe03f */
[----:B------:R-:W-:Y:S01]  /*1980*/  CS2R R140, SRZ ;  /* 0x00000000008c7805 */ /* 0x000fe2000001ff00 */
[----:B------:R-:W-:Y:S01]  /*1990*/  UMOV UR9, 0x40000040 ;  /* 0x4000004000097882 */ /* 0x000fe20000000000 */
[----:B------:R-:W-:Y:S01]  /*19a0*/  HGMMA.64x128x16.F32 R24, gdesc[UR52], RZ, !UPT, gsb0 ;  /* 0x01e00000341879f0 */ /* 0x000fe2000c0008ff */
[----:B------:R-:W-:Y:S01]  /*19b0*/  UMOV UR11, 0x40000040 ;  /* 0x40000040000b7882 */ /* 0x000fe20000000000 */
[----:B------:R-:W-:Y:S01]  /*19c0*/  UIADD3 UR12, UR52, 0x6, URZ ;  /* 0x00000006340c7890 */ /* 0x000fe2000fffe03f */
[----:B--2---:R-:W-:Y:S01]  /*19d0*/  ISETP.NE.AND P2, PT, R0, 0x1, PT ;  /* 0x000000010000780c */ /* 0x004fe20003f45270 */
[----:B------:R-:W-:Y:S01]  /*19e0*/  UIADD3 UR14, UR54, 0x6, URZ ;  /* 0x00000006360e7890 */ /* 0x000fe2000fffe03f */
[----:B------:R-:W-:Y:S01]  /*19f0*/  IMAD.IADD R0, R184, 0x1, R18 ;  /* 0x00000001b8007824 */ /* 0x000fe200078e0212 */
        /* <DEDUP_REMOVED lines=11> */
[----:B------:R-:W0:Y:S01]  /*1ab0*/  @P2 LDC R3, c[0x0][0x44c] ;  /* 0x00011300ff032b82 */ /* 0x000e220000000800 */
        /* <DEDUP_REMOVED lines=9> */
[----:B------:R-:W1:Y:S01]  /*1b50*/  @P2 LDC R4, c[0x0][0x450] ;  /* 0x00011400ff042b82 */ /* 0x000e620000000800 */
        /* <DEDUP_REMOVED lines=13> */
[----:B0-----:R-:W-:Y:S01]  /*1c30*/  @P2 IMAD.HI.U32 R3, R0, R3, RZ ;  /* 0x0000000300032227 */ /* 0x001fe200078e00ff */
        /* <DEDUP_REMOVED lines=9> */
[----:B-1----:R-:W-:Y:S01]  /*1cd0*/  @P2 SHF.R.U32.HI R0, RZ, R4, R3 ;  /* 0x00000004ff002219 */ /* 0x002fe20000011603 */
[----:B------:R-:W-:Y:S01]  /*1ce0*/  UIADD3 UR50, UR54, 0x806, URZ ;  /* 0x0000080636327890 */ /* 0x000fe2000fffe03f */
[----:B------:R-:W-:Y:S01]  /*1cf0*/  IMAD.MOV.U32 R3, RZ, RZ, -0x80 ;  /* 0xffffff80ff037424 */ /* 0x000fe200078e00ff */
[----:B------:R-:W-:Y:S01]  /*1d00*/  UMOV UR49, 0x40000040 ;  /* 0x4000004000317882 */ /* 0x000fe20000000000 */
[----:B------:R-:W-:Y:S01]  /*1d10*/  UMOV UR51, 0x40000040 ;  /* 0x4000004000337882 */ /* 0x000fe20000000000 */
[----:B------:R-:W0:Y:S01]  /*1d20*/  SHFL.IDX PT, R5, R0, 0x1, 0x1c1f ;  /* 0x003c1f0000057f89 */ /* 0x000e2200000e0000 */
[----:B------:R-:W-:Y:S01]  /*1d30*/  IMAD R3, R88, R3, 0x80 ;  /* 0x0000008058037424 */ /* 0x000fe200078e0203 */
[----:B------:R-:W-:-:S03]  /*1d40*/  CS2R R116, SRZ ;  /* 0x0000000000747805 */ /* 0x000fc6000001ff00 */
[----:B------:R-:W-:Y:S02]  /*1d50*/  VIADD R6, R3, 0x1 ;  /* 0x0000000103067836 */ /* 0x000fe40000000000 */
[----:B------:R-:W-:Y:S02]  /*1d60*/  IMAD.IADD R4, R16, 0x1, R3 ;  /* 0x0000000110047824 */ /* 0x000fe400078e0203 */
[C---:B------:R-:W-:Y:S02]  /*1d70*/  IMAD R6, R23.reuse, -0x2, R6 ;  /* 0xfffffffe17067824 */ /* 0x040fe400078e0206 */
[----:B------:R-:W-:-:S03]  /*1d80*/  IMAD R3, R23, -0x2, R4 ;  /* 0xfffffffe17037824 */ /* 0x000fc600078e0204 */
[----:B------:R-:W-:-:S04]  /*1d90*/  IADD3 R6, -R17, R6, R16 ;  /* 0x0000000611067210 */ /* 0x000fc80007ffe110 */
[----:B0-----:R-:W-:-:S04]  /*1da0*/  VIADDMNMX R5, R5, R6, R3, PT ;  /* 0x0000000605057246 */ /* 0x001fc80003800103 */
[C---:B------:R-:W-:Y:S02]  /*1db0*/  ISETP.GT.AND P3, PT, R5.reuse, RZ, PT ;  /* 0x000000ff0500720c */ /* 0x040fe40003f64270 */
[C---:B------:R-:W-:Y:S02]  /*1dc0*/  ISETP.GT.AND P4, PT, R5.reuse, 0x1, PT ;  /* 0x000000010500780c */ /* 0x040fe40003f84270 */
[----:B------:R-:W-:Y:S01]  /*1dd0*/  ISETP.GT.AND P5, PT, R5, 0x8, PT ;  /* 0x000000080500780c */ /* 0x000fe20003fa4270 */
        /* <DEDUP_REMOVED lines=70> */
[----:B------:R-:W-:Y:S01]  /*2240*/  FMNMX.FTZ R4, R47, R4, !PT ;  /* 0x000000042f047209 */ /* 0x000fe20007810000 */
[----:B------:R-:W1:Y:S01]  /*2250*/  @P2 LDC R50, c[0x0][0x450] ;  /* 0x00011400ff322b82 */ /* 0x000e620000000800 */
        /* <DEDUP_REMOVED lines=54> */
[----:B------:R-:W-:Y:S02]  /*25c0*/  FSEL R87, R87, -INF , P3 ;  /* 0xff80000057577808 */ /* 0x000fe40001800000 */
[----:B------:R-:W-:-:S04]  /*25d0*/  FMNMX.FTZ R4, R115, R4, !PT ;  /* 0x0000000473047209 */ /* 0x000fc80007810000 */
[----:B------:R-:W-:-:S05]  /*25e0*/  FMNMX.FTZ R8, R87, R4, !PT ;  /* 0x0000000457087209 */ /* 0x000fca0007810000 */
[----:B------:R-:W2:Y:S02]  /*25f0*/  SHFL.BFLY PT, R5, R8, 0x2, 0x1f ;  /* 0x0c401f0008057f89 */ /* 0x000ea400000e0000 */
[----:B--2---:R-:W-:Y:S02]  /*2600*/  FMNMX.FTZ R10, R8, R5, !PT ;  /* 0x00000005080a7209 */ /* 0x004fe40007810000 */
[----:B------:R2:W3:Y:S04]  /*2610*/  SHFL.IDX PT, R5, R0, RZ, 0x1c1f ;  /* 0x001c1fff00057589 */ /* 0x0004e800000e0000 */
[----:B------:R-:W4:Y:S01]  /*2620*/  SHFL.BFLY PT, R11, R10, 0x1, 0x1f ;  /* 0x0c201f000a0b7f89 */ /* 0x000f2200000e0000 */
[----:B--2---:R-:W-:Y:S01]  /*2630*/  IMAD.U32 R0, RZ, RZ, UR6 ;  /* 0x00000006ff007e24 */ /* 0x004fe2000f8e00ff */
[----:B---3--:R-:W-:-:S02]  /*2640*/  VIADDMNMX R5, R5, R6, R3, PT ;  /* 0x0000000605057246 */ /* 0x008fc40003800103 */
[----:B----4-:R-:W-:Y:S02]  /*2650*/  FMNMX.FTZ R4, R10, R11, !PT ;  /* 0x0000000b0a047209 */ /* 0x010fe40007810000 */
[C---:B------:R-:W-:Y:S02]  /*2660*/  ISETP.GT.AND P4, PT, R5.reuse, 0x1, PT ;  /* 0x000000010500780c */ /* 0x040fe40003f84270 */
[C---:B------:R-:W-:Y:S01]  /*2670*/  FSETP.NEU.FTZ.AND P3, PT, R4.reuse, -INF , PT ;  /* 0xff8000000400780b */ /* 0x040fe20003f7d000 */
[----:B------:R-:W-:Y:S01]  /*2680*/  FMUL.FTZ R11, R4, R0 ;  /* 0x00000000040b7220 */ /* 0x000fe20000410000 */
[----:B------:R-:W-:Y:S02]  /*2690*/  ISETP.GT.AND P5, PT, R5, 0x8, PT ;  /* 0x000000080500780c */ /* 0x000fe40003fa4270 */
[----:B------:R-:W-:Y:S02]  /*26a0*/  FSEL R25, R25, -INF , P4 ;  /* 0xff80000019197808 */ /* 0x000fe40002000000 */
[----:B------:R-:W-:-:S02]  /*26b0*/  FSEL R42, R11, RZ, P3 ;  /* 0x000000ff0b2a7208 */ /* 0x000fc40001800000 */
[C---:B------:R-:W-:Y:S02]  /*26c0*/  ISETP.GT.AND P3, PT, R5.reuse, RZ, PT ;  /* 0x000000ff0500720c */ /* 0x040fe40003f64270 */
[----:B------:R-:W-:Y:S01]  /*26d0*/  ISETP.GT.AND P4, PT, R5, 0x10, PT ;  /* 0x000000100500780c */ /* 0x000fe20003f84270 */
        /* <DEDUP_REMOVED lines=8> */
[--C-:B------:R-:W-:Y:S01]  /*2760*/  FFMA.FTZ R8, R31, R0, -R42.reuse ;  /* 0x000000001f087223 */ /* 0x100fe2000001082a */
[----:B------:R-:W-:Y:S01]  /*2770*/  FSEL R29, R29, -INF , P3 ;  /* 0xff8000001d1d7808 */ /* 0x000fe20001800000 */
[----:B------:R-:W-:Y:S01]  /*2780*/  MUFU.EX2 R6, R27 ;  /* 0x0000001b00067308 */ /* 0x000fe20000000800 */
[----:B------:R-:W-:Y:S01]  /*2790*/  FMNMX.FTZ R10, R9, R10, !PT ;  /* 0x0000000a090a7209 */ /* 0x000fe20007810000 */
[-CC-:B------:R-:W-:Y:S01]  /*27a0*/  FFMA.FTZ R35, R35, R0.reuse, -R42.reuse ;  /* 0x0000000023237223 */ /* 0x180fe2000001082a */
[----:B------:R-:W-:Y:S01]  /*27b0*/  ISETP.GT.AND P3, PT, R5, 0x11, PT ;  /* 0x000000110500780c */ /* 0x000fe20003f64270 */
[-CC-:B------:R-:W-:Y:S01]  /*27c0*/  FFMA.FTZ R39, R39, R0.reuse, -R42.reuse ;  /* 0x0000000027277223 */ /* 0x180fe2000001082a */
[----:B------:R-:W-:Y:S01]  /*27d0*/  FSEL R11, R32, -INF , P4 ;  /* 0xff800000200b7808 */ /* 0x000fe20002000000 */
[--C-:B------:R-:W-:Y:S01]  /*27e0*/  FFMA.FTZ R43, R43, R0, -R42.reuse ;  /* 0x000000002b2b7223 */ /* 0x100fe2000001082a */
        /* <DEDUP_REMOVED lines=31> */
[----:B------:R-:W3:Y:S01]  /*29e0*/  MUFU.EX2 R8, R8 ;  /* 0x0000000800087308 */ /* 0x000ee20000000800 */
[----:B------:R-:W-:Y:S01]  /*29f0*/  ISETP.GT.AND P3, PT, R5, 0x29, PT ;  /* 0x000000290500780c */ /* 0x000fe20003f64270 */
[-CC-:B------:R-:W-:Y:S01]  /*2a00*/  FFMA.FTZ R32, R67, R0.reuse, -R42.reuse ;  /* 0x0000000043207223 */ /* 0x180fe2000001082a */
[----:B------:R-:W-:Y:S01]  /*2a10*/  FSEL R21, R44, -INF , P4 ;  /* 0xff8000002c157808 */ /* 0x000fe20002000000 */
[--C-:B------:R-:W-:Y:S01]  /*2a20*/  FFMA.FTZ R163, R107, R0, -R42.reuse ;  /* 0x000000006ba37223 */ /* 0x100fe2000001082a */
[----:B------:R-:W-:Y:S01]  /*2a30*/  FMNMX.FTZ R14, R41, R12, !PT ;  /* 0x0000000c290e7209 */ /* 0x000fe20007810000 */
[----:B------:R-:W-:Y:S01]  /*2a40*/  FFMA.FTZ R34, R71, R0, -R42 ;  /* 0x0000000047227223 */ /* 0x000fe2000001082a */
[----:B------:R-:W-:Y:S01]  /*2a50*/  ISETP.GT.AND P4, PT, R5, 0x30, PT ;  /* 0x000000300500780c */ /* 0x000fe20003f84270 */
[----:B------:R4:W-:Y:S01]  /*2a60*/  MUFU.EX2 R12, R39 ;  /* 0x00000027000c7308 */ /* 0x0009e20000000800 */
[----:B------:R-:W-:Y:S01]  /*2a70*/  FSEL R45, R45, -INF , P3 ;  /* 0xff8000002d2d7808 */ /* 0x000fe20001800000 */
[----:B--2---:R-:W-:Y:S01]  /*2a80*/  FADD.FTZ R46, R181, R6 ;  /* 0x00000006b52e7221 */ /* 0x004fe20000010000 */
        /* <DEDUP_REMOVED lines=13> */
[----:B------:R-:W5:Y:S01]  /*2b60*/  MUFU.EX2 R179, R179 ;  /* 0x000000b300b37308 */ /* 0x000f620000000800 */
[----:B------:R-:W-:Y:S01]  /*2b70*/  ISETP.GT.AND P3, PT, R5, 0x39, PT ;  /* 0x000000390500780c */ /* 0x000fe20003f64270 */
[----:B------:R-:W-:Y:S01]  /*2b80*/  FFMA.FTZ R155, R115, R0, -R42 ;  /* 0x00000000739b7223 */ /* 0x000fe2000001082a */
[----:B------:R-:W-:-:S02]  /*2b90*/  FSEL R31, R52, -INF , P4 ;  /* 0xff800000341f7808 */ /* 0x000fc40002000000 */
[----:B------:R-:W-:Y:S02]  /*2ba0*/  CS2R R114, SRZ ;  /* 0x0000000000727805 */ /* 0x000fe4000001ff00 */
[----:B------:R-:W-:Y:S02]  /*2bb0*/  FMNMX.FTZ R20, R49, R14, !PT ;  /* 0x0000000e31147209 */ /* 0x000fe40007810000 */
[----:B------:R-:W-:Y:S02]  /*2bc0*/  CS2R R112, SRZ ;  /* 0x0000000000707805 */ /* 0x000fe4000001ff00 */
[----:B------:R-:W-:Y:S01]  /*2bd0*/  ISETP.GT.AND P4, PT, R5, 0x40, PT ;  /* 0x000000400500780c */ /* 0x000fe20003f84270 */
[----:B------:R0:W-:Y:S01]  /*2be0*/  MUFU.EX2 R14, R43 ;  /* 0x0000002b000e7308 */ /* 0x0001e20000000800 */
[----:B------:R-:W-:Y:S02]  /*2bf0*/  FSEL R53, R53, -INF , P3 ;  /* 0xff80000035357808 */ /* 0x000fe40001800000 */
[----:B------:R-:W-:-:S02]  /*2c00*/  CS2R R110, SRZ ;  /* 0x00000000006e7805 */ /* 0x000fc4000001ff00 */
[----:B------:R-:W-:Y:S02]  /*2c10*/  FMNMX.FTZ R20, R31, R20, !PT ;  /* 0x000000141f147209 */ /* 0x000fe40007810000 */
[----:B------:R-:W-:Y:S02]  /*2c20*/  CS2R R108, SRZ ;  /* 0x00000000006c7805 */ /* 0x000fe4000001ff00 */
[----:B------:R-:W-:Y:S02]  /*2c30*/  ISETP.GT.AND P3, PT, R5, 0x41, PT ;  /* 0x000000410500780c */ /* 0x000fe40003f64270 */
[----:B------:R-:W-:Y:S02]  /*2c40*/  CS2R R106, SRZ ;  /* 0x00000000006a7805 */ /* 0x000fe4000001ff00 */
[----:B------:R-:W-:Y:S01]  /*2c50*/  FSEL R35, R56, -INF , P4 ;  /* 0xff80000038237808 */ /* 0x000fe20002000000 */
[----:B------:R-:W-:Y:S01]  /*2c60*/  MUFU.EX2 R173, R173 ;  /* 0x000000ad00ad7308 */ /* 0x000fe20000000800 */
[----:B------:R-:W-:-:S02]  /*2c70*/  FMNMX.FTZ R20, R53, R20, !PT ;  /* 0x0000001435147209 */ /* 0x000fc40007810000 */
[----:B------:R-:W-:Y:S02]  /*2c80*/  CS2R R104, SRZ ;  /* 0x0000000000687805 */ /* 0x000fe4000001ff00 */
        /* <DEDUP_REMOVED lines=8> */
[----:B----4-:R-:W-:Y:S02]  /*2d10*/  FSEL R39, R60, -INF , P4 ;  /* 0xff8000003c277808 */ /* 0x010fe40002000000 */
[----:B------:R-:W-:Y:S02]  /*2d20*/  CS2R R92, SRZ ;  /* 0x00000000005c7805 */ /* 0x000fe4000001ff00 */
[----:B------:R-:W-:Y:S02]  /*2d30*/  FMNMX.FTZ R24, R57, R20, !PT ;  /* 0x0000001439187209 */ /* 0x000fe40007810000 */
[----:B------:R-:W-:Y:S02]  /*2d40*/  CS2R R90, SRZ ;  /* 0x00000000005a7805 */ /* 0x000fe4000001ff00 */
[----:B------:R-:W-:Y:S01]  /*2d50*/  ISETP.GT.AND P4, PT, R5, 0x50, PT ;  /* 0x000000500500780c */ /* 0x000fe20003f84270 */
[----:B------:R4:W-:Y:S01]  /*2d60*/  MUFU.EX2 R20, R47 ;  /* 0x0000002f00147308 */ /* 0x0009e20000000800 */
[----:B------:R-:W-:-:S02]  /*2d70*/  FSEL R61, R61, -INF , P3 ;  /* 0xff8000003d3d7808 */ /* 0x000fc40001800000 */
[----:B------:R-:W-:Y:S02]  /*2d80*/  FMNMX.FTZ R24, R39, R24, !PT ;  /* 0x0000001827187209 */ /* 0x000fe40007810000 */
[----:B------:R-:W-:Y:S02]  /*2d90*/  ISETP.GT.AND P3, PT, R5, 0x51, PT ;  /* 0x000000510500780c */ /* 0x000fe40003f64270 */
[----:B0-----:R-:W-:Y:S01]  /*2da0*/  FSEL R43, R64, -INF , P4 ;  /* 0xff800000402b7808 */ /* 0x001fe20002000000 */
[----:B------:R-:W-:Y:S01]  /*2db0*/  MUFU.EX2 R169, R169 ;  /* 0x000000a900a97308 */ /* 0x000fe20000000800 */
[----:B------:R-:W-:Y:S02]  /*2dc0*/  FMNMX.FTZ R24, R61, R24, !PT ;  /* 0x000000183d187209 */ /* 0x000fe40007810000 */
[----:B------:R-:W-:Y:S02]  /*2dd0*/  ISETP.GT.AND P4, PT, R5, 0x58, PT ;  /* 0x000000580500780c */ /* 0x000fe40003f84270 */
[----:B------:R-:W-:-:S02]  /*2de0*/  FSEL R65, R65, -INF , P3 ;  /* 0xff80000041417808 */ /* 0x000fc40001800000 */
[----:B------:R-:W-:Y:S01]  /*2df0*/  FMNMX.FTZ R24, R43, R24, !PT ;  /* 0x000000182b187209 */ /* 0x000fe20007810000 */
[----:B------:R-:W-:Y:S01]  /*2e00*/  MUFU.EX2 R171, R171 ;  /* 0x000000ab00ab7308 */ /* 0x000fe20000000800 */
[----:B------:R-:W-:Y:S02]  /*2e10*/  ISETP.GT.AND P3, PT, R5, 0x59, PT ;  /* 0x000000590500780c */ /* 0x000fe40003f64270 */
[----:B----4-:R-:W-:Y:S02]  /*2e20*/  FSEL R47, R68, -INF , P4 ;  /* 0xff800000442f7808 */ /* 0x010fe40002000000 */
[----:B------:R-:W-:Y:S02]  /*2e30*/  FMNMX.FTZ R26, R65, R24, !PT ;  /* 0x00000018411a7209 */ /* 0x000fe40007810000 */
[----:B------:R-:W-:Y:S01]  /*2e40*/  ISETP.GT.AND P4, PT, R5, 0x60, PT ;  /* 0x000000600500780c */ /* 0x000fe20003f84270 */
[----:B------:R-:W-:Y:S01]  /*2e50*/  MUFU.EX2 R24, R7 ;  /* 0x0000000700187308 */ /* 0x000fe20000000800 */
[----:B------:R-:W-:-:S02]  /*2e60*/  FSEL R69, R69, -INF , P3 ;  /* 0xff80000045457808 */ /* 0x000fc40001800000 */
[----:B------:R-:W-:Y:S02]  /*2e70*/  FMNMX.FTZ R26, R47, R26, !PT ;  /* 0x0000001a2f1a7209 */ /* 0x000fe40007810000 */
[----:B------:R-:W-:Y:S02]  /*2e80*/  ISETP.GT.AND P3, PT, R5, 0x61, PT ;  /* 0x000000610500780c */ /* 0x000fe40003f64270 */
[----:B------:R-:W-:Y:S01]  /*2e90*/  FSEL R51, R72, -INF , P4 ;  /* 0xff80000048337808 */ /* 0x000fe20002000000 */
[----:B------:R-:W-:Y:S01]  /*2ea0*/  MUFU.EX2 R165, R165 ;  /* 0x000000a500a57308 */ /* 0x000fe20000000800 */
[----:B------:R-:W-:Y:S02]  /*2eb0*/  FMNMX.FTZ R26, R69, R26, !PT ;  /* 0x0000001a451a7209 */ /* 0x000fe40007810000 */
[----:B------:R-:W-:Y:S02]  /*2ec0*/  ISETP.GT.AND P4, PT, R5, 0x68, PT ;  /* 0x000000680500780c */ /* 0x000fe40003f84270 */
[----:B------:R-:W-:-:S02]  /*2ed0*/  FSEL R73, R73, -INF , P3 ;  /* 0xff80000049497808 */ /* 0x000fc40001800000 */
        /* <DEDUP_REMOVED lines=13> */
[----:B0-----:R-:W-:Y:S02]  /*2fb0*/  CS2R R96, SRZ ;  /* 0x0000000000607805 */ /* 0x001fe4000001ff00 */
        /* <DEDUP_REMOVED lines=12> */
[--C-:B------:R-:W-:Y:S02]  /*3080*/  FFMA.FTZ R30, R63, R0, -R42.reuse ;  /* 0x000000003f1e7223 */ /* 0x100fe4000001082a */
[----:B------:R-:W-:Y:S01]  /*3090*/  MUFU.EX2 R163, R163 ;  /* 0x000000a300a37308 */ /* 0x000fe20000000800 */
[----:B0-----:R-:W-:Y:S01]  /*30a0*/  CS2R R100, SRZ ;  /* 0x0000000000647805 */ /* 0x001fe2000001ff00 */
        /* <DEDUP_REMOVED lines=14> */
[----:B------:R-:W-:-:S06]  /*3190*/  FMUL.FTZ R40, R7, R0 ;  /* 0x0000000007287220 */ /* 0x000fcc0000410000 */
[----:B------:R-:W-:Y:S01]  /*31a0*/  MUFU.EX2 R44, R83 ;  /* 0x00000053002c7308 */ /* 0x000fe20000000800 */
[----:B------:R-:W-:-:S05]  /*31b0*/  FSEL R40, R40, RZ, P3 ;  /* 0x000000ff28287208 */ /* 0x000fca0001800000 */
        /* <DEDUP_REMOVED lines=13> */
[----:B------:R-:W4:Y:S01]  /*3290*/  MUFU.EX2 R3, R3 ;  /* 0x0000000300037308 */ /* 0x000f220000000800 */
        /* <DEDUP_REMOVED lines=8> */
[----:B--2---:R-:W-:Y:S01]  /*3320*/  FADD.FTZ R25, R177, R46 ;  /* 0x0000002eb1197221 */ /* 0x004fe20000010000 */
[-CC-:B------:R-:W-:Y:S01]  /*3330*/  FFMA.FTZ R57, R57, R0.reuse, -R40.reuse ;  /* 0x0000000039397223 */ /* 0x180fe20000010828 */
[-CC-:B------:R-:W-:Y:S01]  /*3340*/  FFMA.FTZ R39, R39, R0.reuse, -R40.reuse ;  /* 0x0000000027277223 */ /* 0x180fe20000010828 */
[-CC-:B------:R-:W-:Y:S01]  /*3350*/  FFMA.FTZ R61, R61, R0.reuse, -R40.reuse ;  /* 0x000000003d3d7223 */ /* 0x180fe20000010828 */
[----:B------:R-:W-:Y:S01]  /*3360*/  FADD.FTZ R46, R10, R25 ;  /* 0x000000190a2e7221 */ /* 0x000fe20000010000 */
[-CC-:B------:R-:W-:Y:S01]  /*3370*/  FFMA.FTZ R43, R43, R0.reuse, -R40.reuse ;  /* 0x000000002b2b7223 */ /* 0x180fe20000010828 */
[-C--:B------:R-:W-:Y:S01]  /*3380*/  FFMA.FTZ R65, R65, R0.reuse, -R40 ;  /* 0x0000000041417223 */ /* 0x080fe20000010828 */
[----:B------:R2:W3:Y:S01]  /*3390*/  MUFU.EX2 R182, R29 ;  /* 0x0000001d00b67308 */ /* 0x0004e20000000800 */
[----:B-----5:R-:W-:Y:S01]  /*33a0*/  FADD.FTZ R25, R179, R46 ;  /* 0x0000002eb3197221 */ /* 0x020fe20000010000 */
[----:B----4-:R-:W-:Y:S01]  /*33b0*/  FADD.FTZ R46, R3, R180 ;  /* 0x000000b4032e7221 */ /* 0x010fe20000010000 */
[-CC-:B------:R-:W-:Y:S01]  /*33c0*/  FFMA.FTZ R47, R47, R0.reuse, -R40.reuse ;  /* 0x000000002f2f7223 */ /* 0x180fe20000010828 */
[----:B------:R-:W-:Y:S01]  /*33d0*/  F2FP.F16.F32.PACK_AB R183, R8, R183 ;  /* 0x000000b708b7723e */ /* 0x000fe200000000ff */
[----:B------:R-:W-:Y:S01]  /*33e0*/  FADD.FTZ R48, R12, R25 ;  /* 0x000000190c307221 */ /* 0x000fe20000010000 */
[-CC-:B------:R-:W-:Y:S01]  /*33f0*/  FFMA.FTZ R69, R69, R0.reuse, -R40.reuse ;  /* 0x0000000045457223 */ /* 0x180fe20000010828 */
[-C--:B------:R-:W-:Y:S01]  /*3400*/  FFMA.FTZ R51, R51, R0.reuse, -R40 ;  /* 0x0000000033337223 */ /* 0x080fe20000010828 */
[----:B------:R-:W4:Y:S01]  /*3410*/  MUFU.EX2 R11, R11 ;  /* 0x0000000b000b7308 */ /* 0x000f220000000800 */
[----:B0-----:R-:W-:Y:S01]  /*3420*/  FADD.FTZ R25, R9, R46 ;  /* 0x0000002e09197221 */ /* 0x001fe20000010000 */
[----:B--2---:R-:W-:Y:S01]  /*3430*/  FADD.FTZ R29, R173, R48 ;  /* 0x00000030ad1d7221 */ /* 0x004fe20000010000 */
[-CC-:B------:R-:W-:Y:S01]  /*3440*/  FFMA.FTZ R73, R73, R0.reuse, -R40.reuse ;  /* 0x0000000049497223 */ /* 0x180fe20000010828 */
[-CC-:B------:R-:W-:Y:S01]  /*3450*/  FFMA.FTZ R55, R55, R0.reuse, -R40.reuse ;  /* 0x0000000037377223 */ /* 0x180fe20000010828 */
[-CC-:B------:R-:W-:Y:S01]  /*3460*/  FFMA.FTZ R77, R77, R0.reuse, -R40.reuse ;  /* 0x000000004d4d7223 */ /* 0x180fe20000010828 */
[----:B------:R-:W-:Y:S01]  /*3470*/  FADD.FTZ R46, R14, R29 ;  /* 0x0000001d0e2e7221 */ /* 0x000fe20000010000 */
[-C--:B------:R-:W-:Y:S01]  /*3480*/  FFMA.FTZ R59, R59, R0.reuse, -R40 ;  /* 0x000000003b3b7223 */ /* 0x080fe20000010828 */
[----:B------:R0:W2:Y:S01]  /*3490*/  MUFU.EX2 R176, R33 ;  /* 0x0000002100b07308 */ /* 0x0000a20000000800 */
[----:B---3--:R-:W-:Y:S01]  /*34a0*/  FADD.FTZ R2, R182, R25 ;  /* 0x00000019b6027221 */ /* 0x008fe20000010000 */
[----:B------:R-:W-:Y:S01]  /*34b0*/  FADD.FTZ R29, R175, R46 ;  /* 0x0000002eaf1d7221 */ /* 0x000fe20000010000 */
[----:B------:R-:W-:Y:S01]  /*34c0*/  FFMA.FTZ R81, R81, R0, -R40 ;  /* 0x0000000051517223 */ /* 0x000fe20000010828 */
[----:B------:R-:W-:-:S02]  /*34d0*/  F2FP.F16.F32.PACK_AB R177, R10, R177 ;  /* 0x000000b10ab1723e */ /* 0x000fc400000000ff */
[----:B------:R-:W-:Y:S01]  /*34e0*/  FADD.FTZ R46, R20, R29 ;  /* 0x0000001d142e7221 */ /* 0x000fe20000010000 */
[----:B------:R-:W-:Y:S01]  /*34f0*/  F2FP.F16.F32.PACK_AB R180, R180, R3 ;  /* 0x00000003b4b4723e */ /* 0x000fe200000000ff */
[----:B------:R-:W3:Y:S01]  /*3500*/  MUFU.EX2 R13, R13 ;  /* 0x0000000d000d7308 */ /* 0x000ee20000000800 */
[----:B----4-:R-:W-:Y:S01]  /*3510*/  FADD.FTZ R25, R11, R2 ;  /* 0x000000020b197221 */ /* 0x010fe20000010000 */
[----:B------:R-:W-:Y:S01]  /*3520*/  FADD.FTZ R29, R169, R46 ;  /* 0x0000002ea91d7221 */ /* 0x000fe20000010000 */
[----:B0-----:R-:W-:Y:S01]  /*3530*/  IMAD.MOV.U32 R33, RZ, RZ, R18 ;  /* 0x000000ffff217224 */ /* 0x001fe200078e0012 */
[----:B------:R-:W-:Y:S02]  /*3540*/  F2FP.F16.F32.PACK_AB R182, R182, R9 ;  /* 0x00000009b6b6723e */ /* 0x000fe400000000ff */
[----:B------:R-:W-:Y:S01]  /*3550*/  FADD.FTZ R46, R24, R29 ;  /* 0x0000001d182e7221 */ /* 0x000fe20000010000 */
[----:B------:R-:W-:Y:S01]  /*3560*/  F2FP.F16.F32.PACK_AB R179, R12, R179 ;  /* 0x000000b30cb3723e */ /* 0x000fe200000000ff */
[----:B------:R0:W4:Y:S01]  /*3570*/  MUFU.EX2 R178, R37 ;  /* 0x0000002500b27308 */ /* 0x0001220000000800 */
[C---:B--2---:R-:W-:Y:S01]  /*3580*/  FADD.FTZ R2, R176.reuse, R25 ;  /* 0x00000019b0027221 */ /* 0x044fe20000010000 */
[----:B------:R-:W-:Y:S01]  /*3590*/  FADD.FTZ R29, R171, R46 ;  /* 0x0000002eab1d7221 */ /* 0x000fe20000010000 */
[----:B------:R-:W-:Y:S01]  /*35a0*/  F2FP.F16.F32.PACK_AB R176, R176, R11 ;  /* 0x0000000bb0b0723e */ /* 0x000fe200000000ff */
[----:B------:R-:W-:Y:S01]  /*35b0*/  VIADD R11, R88, 0xfffffffe ;  /* 0xfffffffe580b7836 */ /* 0x000fe20000000000 */
[----:B------:R-:W-:Y:S01]  /*35c0*/  F2FP.F16.F32.PACK_AB R173, R14, R173 ;  /* 0x000000ad0ead723e */ /* 0x000fe200000000ff */
[----:B------:R-:W-:Y:S01]  /*35d0*/  FADD.FTZ R46, R26, R29 ;  /* 0x0000001d1a2e7221 */ /* 0x000fe20000010000 */
[----:B------:R-:W-:Y:S01]  /*35e0*/  F2FP.F16.F32.PACK_AB R175, R20, R175 ;  /* 0x000000af14af723e */ /* 0x000fe200000000ff */
[----:B------:R-:W2:Y:S01]  /*35f0*/  MUFU.EX2 R15, R15 ;  /* 0x0000000f000f7308 */ /* 0x000ea20000000800 */
[----:B---3--:R-:W-:Y:S01]  /*3600*/  FADD.FTZ R25, R13, R2 ;  /* 0x000000020d197221 */ /* 0x008fe20000010000 */
[----:B------:R-:W-:Y:S01]  /*3610*/  FADD.FTZ R29, R165, R46 ;  /* 0x0000002ea51d7221 */ /* 0x000fe20000010000 */
[----:B0-----:R-:W0:Y:S01]  /*3620*/  @P2 LDC R37, c[0x0][0x44c] ;  /* 0x00011300ff252b82 */ /* 0x001e220000000800 */
[----:B------:R-:W-:-:S02]  /*3630*/  F2FP.F16.F32.PACK_AB R169, R24, R169 ;  /* 0x000000a918a9723e */ /* 0x000fc400000000ff */
[----:B------:R-:W-:Y:S01]  /*3640*/  CS2R R88, SRZ ;  /* 0x0000000000587805 */ /* 0x000fe2000001ff00 */
[----:B------:R-:W-:Y:S01]  /*3650*/  FADD.FTZ R46, R28, R29 ;  /* 0x0000001d1c2e7221 */ /* 0x000fe20000010000 */
[----:B------:R-:W-:Y:S01]  /*3660*/  F2FP.F16.F32.PACK_AB R171, R26, R171 ;  /* 0x000000ab1aab723e */ /* 0x000fe200000000ff */
[----:B------:R-:W3:Y:S01]  /*3670*/  MUFU.EX2 R172, R41 ;  /* 0x0000002900ac7308 */ /* 0x000ee20000000800 */
[----:B----4-:R-:W-:Y:S01]  /*3680*/  FADD.FTZ R2, R178, R25 ;  /* 0x00000019b2027221 */ /* 0x010fe20000010000 */
[----:B------:R-:W-:Y:S01]  /*3690*/  FADD.FTZ R29, R167, R46 ;  /* 0x0000002ea71d7221 */ /* 0x000fe20000010000 */
[----:B------:R-:W-:Y:S02]  /*36a0*/  F2FP.F16.F32.PACK_AB R165, R28, R165 ;  /* 0x000000a51ca5723e */ /* 0x000fe400000000ff */
[C---:B------:R-:W-:Y:S01]  /*36b0*/  F2FP.F16.F32.PACK_AB R167, R30.reuse, R167 ;  /* 0x000000a71ea7723e */ /* 0x040fe200000000ff */
[----:B------:R-:W-:Y:S01]  /*36c0*/  FADD.FTZ R48, R30, R29 ;  /* 0x0000001d1e307221 */ /* 0x000fe20000010000 */
[----:B------:R-:W-:Y:S01]  /*36d0*/  F2FP.F16.F32.PACK_AB R178, R178, R13 ;  /* 0x0000000db2b2723e */ /* 0x000fe200000000ff */
[----:B------:R-:W4:Y:S01]  /*36e0*/  MUFU.EX2 R21, R21 ;  /* 0x0000001500157308 */ /* 0x000f220000000800 */
[----:B--2---:R-:W-:-:S07]  /*36f0*/  FADD.FTZ R25, R15, R2 ;  /* 0x000000020f197221 */ /* 0x004fce0000010000 */
[----:B------:R-:W2:Y:S01]  /*3700*/  MUFU.EX2 R174, R45 ;  /* 0x0000002d00ae7308 */ /* 0x000ea20000000800 */
[C---:B---3--:R-:W-:Y:S01]  /*3710*/  FADD.FTZ R2, R172.reuse, R25 ;  /* 0x00000019ac027221 */ /* 0x048fe20000010000 */
[----:B------:R-:W-:Y:S01]  /*3720*/  F2FP.F16.F32.PACK_AB R172, R172, R15 ;  /* 0x0000000facac723e */ /* 0x000fe200000000ff */
[----:B0-----:R-:W-:-:S05]  /*3730*/  @P2 IMAD.HI.U32 R37, R18, R37, RZ ;  /* 0x0000002512252227 */ /* 0x001fca00078e00ff */
[----:B------:R-:W0:Y:S01]  /*3740*/  MUFU.EX2 R27, R27 ;  /* 0x0000001b001b7308 */ /* 0x000e220000000800 */
[----:B----4-:R-:W-:Y:S01]  /*3750*/  FADD.FTZ R25, R21, R2 ;  /* 0x0000000215197221 */ /* 0x010fe20000010000 */
[----:B-1----:R-:W-:-:S04]  /*3760*/  @P2 SHF.R.U32.HI R33, RZ, R50, R37 ;  /* 0x00000032ff212219 */ /* 0x002fc80000011625 */
[----:B------:R-:W-:Y:S02]  /*3770*/  IADD3 R33, R33, R16, -R17 ;  /* 0x0000001021217210 */ /* 0x000fe40007ffe811 */
[----:B------:R-:W1:Y:S01]  /*3780*/  MUFU.EX2 R168, R49 ;  /* 0x0000003100a87308 */ /* 0x000e620000000800 */
[C---:B--2---:R-:W-:Y:S01]  /*3790*/  FADD.FTZ R2, R174.reuse, R25 ;  /* 0x00000019ae027221 */ /* 0x044fe20000010000 */
[----:B------:R-:W-:Y:S02]  /*37a0*/  SHF.R.S32.HI R50, RZ, 0x1f, R33 ;  /* 0x0000001fff327819 */ /* 0x000fe40000011421 */
[----:B------:R-:W-:Y:S02]  /*37b0*/  F2FP.F16.F32.PACK_AB R174, R174, R21 ;  /* 0x00000015aeae723e */ /* 0x000fe400000000ff */
[----:B------:R-:W-:Y:S02]  /*37c0*/  LEA.HI R50, R50, R33, RZ, 0x7 ;  /* 0x0000002132327211 */ /* 0x000fe400078f38ff */
[----:B------:R-:W2:Y:S01]  /*37d0*/  MUFU.EX2 R31, R31 ;  /* 0x0000001f001f7308 */ /* 0x000ea20000000800 */
[----:B0-----:R-:W-:Y:S01]  /*37e0*/  FADD.FTZ R25, R27, R2 ;  /* 0x000000021b197221 */ /* 0x001fe20000010000 */
[-C--:B------:R-:W-:Y:S01]  /*37f0*/  FFMA.FTZ R2, R5, R0.reuse, -R40 ;  /* 0x0000000005027223 */ /* 0x080fe20000010828 */
[----:B------:R-:W-:Y:S01]  /*3800*/  SHF.R.S32.HI R10, RZ, 0x7, R50 ;  /* 0x00000007ff0a7819 */ /* 0x000fe20000011432 */
[----:B------:R-:W-:-:S03]  /*3810*/  FFMA.FTZ R40, R85, R0, -R40 ;  /* 0x0000000055287223 */ /* 0x000fc60000010828 */
[----:B------:R-:W-:Y:S01]  /*3820*/  VIMNMX R10, RZ, R10, !PT ;  /* 0x0000000aff0a7248 */ /* 0x000fe20007fe0100 */
[----:B------:R-:W0:Y:S01]  /*3830*/  MUFU.EX2 R170, R53 ;  /* 0x0000003500aa7308 */ /* 0x000e220000000800 */
[----:B-1----:R-:W-:Y:S01]  /*3840*/  FADD.FTZ R46, R168, R25 ;  /* 0x00000019a82e7221 */ /* 0x002fe20000010000 */
[----:B------:R-:W-:Y:S01]  /*3850*/  FADD.FTZ R25, R161, R48 ;  /* 0x00000030a1197221 */ /* 0x000fe20000010000 */
[----:B------:R-:W-:Y:S02]  /*3860*/  ISETP.GE.AND P3, PT, R11, R10, PT ;  /* 0x0000000a0b00720c */ /* 0x000fe40003f66270 */
[C---:B------:R-:W-:Y:S01]  /*3870*/  F2FP.F16.F32.PACK_AB R161, R32.reuse, R161 ;  /* 0x000000a120a1723e */ /* 0x040fe200000000ff */
[----:B------:R-:W-:Y:S01]  /*3880*/  FADD.FTZ R48, R32, R25 ;  /* 0x0000001920307221 */ /* 0x000fe20000010000 */
[----:B------:R-:W-:Y:S01]  /*3890*/  F2FP.F16.F32.PACK_AB R168, R168, R27 ;  /* 0x0000001ba8a8723e */ /* 0x000fe200000000ff */
[----:B------:R-:W1:Y:S01]  /*38a0*/  MUFU.EX2 R35, R35 ;  /* 0x0000002300237308 */ /* 0x000e620000000800 */
[----:B--2---:R-:W-:Y:S01]  /*38b0*/  FADD.FTZ R5, R31, R46 ;  /* 0x0000002e1f057221 */ /* 0x004fe20000010000 */
[----:B------:R-:W-:Y:S01]  /*38c0*/  FADD.FTZ R25, R163, R48 ;  /* 0x00000030a3197221 */ /* 0x000fe20000010000 */
[----:B------:R-:W-:-:S03]  /*38d0*/  F2FP.F16.F32.PACK_AB R163, R34, R163 ;  /* 0x000000a322a3723e */ /* 0x000fc600000000ff */
[----:B------:R-:W-:Y:S02]  /*38e0*/  FADD.FTZ R8, R34, R25 ;  /* 0x0000001922087221 */ /* 0x000fe40000010000 */
        /* <DEDUP_REMOVED lines=51> */
[----:B------:R-:W-:-:S03]  /*3c20*/  F2FP.F16.F32.PACK_AB R152, R152, R59 ;  /* 0x0000003b9898723e */ /* 0x000fc600000000ff */
[----:B--2---:R-:W-:-:S04]  /*3c30*/  FADD.FTZ R6, R2, R9 ;  /* 0x0000000902067221 */ /* 0x004fc80000010000 */
        /* <DEDUP_REMOVED lines=9> */
[----:B------:R-:W-:Y:S02]  /*3cd0*/  IMAD.MOV.U32 R2, RZ, RZ, 0x3f800000 ;  /* 0x3f800000ff027424 */ /* 0x000fe400078e00ff */
[----:B------:R-:W-:-:S07]  /*3ce0*/  IMAD.MOV.U32 R151, RZ, RZ, RZ ;  /* 0x000000ffff977224 */ /* 0x000fce00078e00ff */
.L_x_2470:
[----:B------:R-:W-:-:S04]  /*3cf0*/  UIADD3 UR6, UR59, 0x1, URZ ;  /* 0x000000013b067890 */ /* 0x000fc8000fffe03f */
[----:B------:R-:W-:-:S04]  /*3d00*/  UISETP.NE.AND UP0, UPT, UR6, 0x2, UPT ;  /* 0x000000020600788c */ /* 0x000fc8000bf05270 */
[----:B------:R-:W-:Y:S02]  /*3d10*/  USEL UR38, URZ, 0x1, UP0 ;  /* 0x000000013f267887 */ /* 0x000fe40008000000 */
[----:B------:R-:W-:Y:S02]  /*3d20*/  USEL UR36, UR6, URZ, UP0 ;  /* 0x0000003f06247287 */ /* 0x000fe40008000000 */
[----:B------:R-:W-:Y:S01]  /*3d30*/  ULOP3.LUT UR38, UR60, UR38, URZ, 0x3c, !UPT ;  /* 0x000000263c267292 */ /* 0x000fe2000f8e3c3f */
[----:B------:R-:W-:Y:S11]  /*3d40*/  @!P0 BRA `(.L_x_2462) ;  /* 0x0000000000048947 */ /* 0x000ff60003800000 */
[----:B------:R-:W-:Y:S01]  /*3d50*/  BPT.TRAP 0x1 ;  /* 0x000000040000795c */ /* 0x000fe20000300000 */
.L_x_2462:
[----:B------:R-:W-:Y:S01]  /*3d60*/  ULEA UR58, UR36, UR37, 0x3 ;  /* 0x00000025243a7291 */ /* 0x000fe2000f8e183f */
[----:B------:R-:W-:-:S05]  /*3d70*/  IMAD.U32 R0, RZ, RZ, UR38 ;  /* 0x00000026ff007e24 */ /* 0x000fca000f8e00ff */
[----:B------:R-:W-:-:S04]  /*3d80*/  SHF.L.U32 R0, R0, 0x1f, RZ ;  /* 0x0000001f00007819 */ /* 0x000fc800000006ff */
[----:B------:R0:W1:Y:S01]  /*3d90*/  SYNCS.PHASECHK.TRANS64.TRYWAIT P3, [UR58+0x34830], R0 ;  /* 0x03483000ff0075a7 */ /* 0x000062000806017a */
[----:B------:R-:W-:Y:S05]  /*3da0*/  @!P0 BRA `(.L_x_2463) ;  /* 0x0000000000048947 */ /* 0x000fea0003800000 */
[----:B------:R-:W-:Y:S01]  /*3db0*/  BPT.TRAP 0x1 ;  /* 0x000000040000795c */ /* 0x000fe20000300000 */
.L_x_2463:
[----:B-1----:R-:W-:Y:S05]  /*3dc0*/  @P3 BRA `(.L_x_2464) ;  /* 0x0000000000083947 */ /* 0x002fea0003800000 */
[----:B------:R-:W1:Y:S02]  /*3dd0*/  SYNCS.PHASECHK.TRANS64.TRYWAIT P3, [UR58+0x34830], R0 ;  /* 0x03483000ff0075a7 */ /* 0x000e64000806017a */
[----:B-1----:R-:W-:Y:S05]  /*3de0*/  @!P3 BRA `(.L_x_2465) ;  /* 0x000000dc0044b947 */ /* 0x002fea0003800000 */
.L_x_2464:
[----:B------:R-:W-:Y:S01]  /*3df0*/  UIMAD UR54, UR36, 0xc00, UR39 ;  /* 0x00000c00243678a4 */ /* 0x000fe2000f8e0227 */
[----:B------:R-:W-:Y:S01]  /*3e00*/  WARPGROUP.ARRIVE ;  /* 0x00000000000079c5 */ /* 0x000fe20000000000 */
[----:B------:R-:W-:Y:S01]  /*3e10*/  UMOV UR55, 0x40000040 ;  /* 0x4000004000377882 */ /* 0x000fe20000000000 */
[----:B------:R-:W-:Y:S01]  /*3e20*/  UMOV UR7, 0x40000040 ;  /* 0x4000004000077882 */ /* 0x000fe20000000000 */
[----:B------:R-:W-:Y:S01]  /*3e30*/  UIADD3 UR6, UR54, 0x2, URZ ;  /* 0x0000000236067890 */ /* 0x000fe2000fffe03f */
[-C--:B------:R-:W-:Y:S01]  /*3e40*/  FMUL.FTZ R88, R88, R3.reuse ;  /* 0x0000000358587220 */ /* 0x080fe20000410000 */
[----:B------:R-:W-:Y:S01]  /*3e50*/  UIADD3 UR10, UR54, 0x4, URZ ;  /* 0x00000004360a7890 */ /* 0x000fe2000fffe03f */
[-C--:B------:R-:W-:Y:S01]  /*3e60*/  FMUL.FTZ R89, R89, R3.reuse ;  /* 0x0000000359597220 */ /* 0x080fe20000410000 */
[----:B------:R-:W-:Y:S01]  /*3e70*/  UMOV UR11, 0x40000040 ;  /* 0x40000040000b7882 */ /* 0x000fe20000000000 */
[----:B------:R-:W-:Y:S01]  /*3e80*/  HGMMA.64x128x16.F32 R24, gdesc[UR52], RZ, !UPT, gsb0 ;  /* 0x01e00000341879f0 */ /* 0x000fe2000c0008ff */
        /* <DEDUP_REMOVED lines=116> */
.L_x_2466:
[----:B------:R-:W-:Y:S01]  /*45d0*/  ULEA UR7, UR59, UR37, 0x3 ;  /* 0x000000253b077291 */ /* 0x000fe2000f8e183f */
[----:B01----:R-:W-:-:S05]  /*45e0*/  IMAD.U32 R0, RZ, RZ, UR60 ;  /* 0x0000003cff007e24 */ /* 0x003fca000f8e00ff */
[----:B------:R-:W-:-:S04]  /*45f0*/  SHF.L.U32 R0, R0, 0x1f, RZ ;  /* 0x0000001f00007819 */ /* 0x000fc800000006ff */
[----:B------:R0:W1:Y:S01]  /*4600*/  SYNCS.PHASECHK.TRANS64.TRYWAIT P3, [UR7+0x34850], R0 ;  /* 0x03485000ff0075a7 */ /* 0x0000620008060147 */
[----:B------:R-:W-:Y:S05]  /*4610*/  @!P0 BRA `(.L_x_2467) ;  /* 0x0000000000048947 */ /* 0x000fea0003800000 */
[----:B------:R-:W-:Y:S01]  /*4620*/  BPT.TRAP 0x1 ;  /* 0x000000040000795c */ /* 0x000fe20000300000 */
.L_x_2467:
[----:B-1----:R-:W-:Y:S05]  /*4630*/  @P3 BRA `(.L_x_2468) ;  /* 0x0000000000083947 */ /* 0x002fea0003800000 */
[----:B------:R-:W1:Y:S02]  /*4640*/  SYNCS.PHASECHK.TRANS64.TRYWAIT P3, [UR7+0x34850], R0 ;  /* 0x03485000ff0075a7 */ /* 0x000e640008060147 */
[----:B-1----:R-:W-:Y:S05]  /*4650*/  @!P3 BRA `(.L_x_2469) ;  /* 0x000000d40040b947 */ /* 0x002fea0003800000 */
.L_x_2468:
[----:B------:R-:W-:Y:S01]  /*4660*/  UIADD3 UR6, UR37, 0x400, URZ ;  /* 0x0000040025067890 */ /* 0x000fe2000fffe03f */
[----:B------:R-:W-:Y:S01]  /*4670*/  WARPGROUP.ARRIVE ;  /* 0x00000000000079c5 */ /* 0x000fe20000000000 */
[----:B------:R-:W-:Y:S01]  /*4680*/  UMOV UR11, 0x40000040 ;  /* 0x40000040000b7882 */ /* 0x000fe20000000000 */
[----:B-1----:R-:W1:Y:S01]  /*4690*/  @P2 LDC R3, c[0x0][0x44c] ;  /* 0x00011300ff032b82 */ /* 0x002e620000000800 */
[----:B------:R-:W-:Y:S01]  /*46a0*/  USHF.R.U32.HI UR6, URZ, 0x4, UR6 ;  /* 0x000000043f067899 */ /* 0x000fe20008011606 */
[----:B------:R-:W-:Y:S01]  /*46b0*/  IMAD.IADD R2, R184, 0x1, R18 ;  /* 0x00000001b8027824 */ /* 0x000fe200078e0212 */
[----:B------:R-:W-:Y:S02]  /*46c0*/  UMOV UR60, UR38 ;  /* 0x00000026003c7c82 */ /* 0x000fe40008000000 */
[----:B------:R-:W-:-:S03]  /*46d0*/  ULOP3.LUT UR6, UR6, 0x3fff, URZ, 0xc0, !UPT ;  /* 0x00003fff06067892 */ /* 0x000fc6000f8ec03f */
[----:B0-----:R-:W0:Y:S01]  /*46e0*/  @P2 LDC R0, c[0x0][0x450] ;  /* 0x00011400ff002b82 */ /* 0x001e220000000800 */
[----:B------:R-:W-:-:S04]  /*46f0*/  ULOP3.LUT UR6, UR6, 0x4000000, URZ, 0xfc, !UPT ;  /* 0x0400000006067892 */ /* 0x000fc8000f8efc3f */
[----:B------:R-:W-:-:S03]  /*4700*/  ULEA UR6, UR59, UR6, 0xb ;  /* 0x000000063b067291 */ /* 0x000fc6000f8e583f */
[----:B------:R-:W-:-:S04]  /*4710*/  UMOV UR59, UR36 ;  /* 0x00000024003b7c82 */ /* 0x000fc80008000000 */
[----:B------:R-:W-:Y:S02]  /*4720*/  UMOV UR10, UR6 ;  /* 0x00000006000a7c82 */ /* 0x000fe40008000000 */
[----:B------:R-:W-:Y:S01]  /*4730*/  HGMMA.64x128x16.F32 R88, R180, gdesc[UR8].tnspB, R88, gsb0 ;  /* 0x41e00008b4587df0 */ /* 0x000fe20008000858 */
[----:B------:R-:W-:Y:S01]  /*4740*/  UIADD3 UR10, UR6, 0x80, URZ ;  /* 0x00000080060a7890 */ /* 0x000fe2000fffe03f */
[----:B-1----:R-:W-:Y:S01]  /*4750*/  @P2 IMAD.HI.U32 R3, R2, R3, RZ ;  /* 0x0000000302032227 */ /* 0x002fe200078e00ff */
[----:B------:R-:W-:-:S04]  /*4760*/  UMOV UR11, 0x40000040 ;  /* 0x40000040000b7882 */ /* 0x000fc80000000000 */
[----:B0-----:R-:W-:Y:S01]  /*4770*/  @P2 SHF.R.U32.HI R2, RZ, R0, R3 ;  /* 0x00000000ff022219 */ /* 0x001fe20000011603 */
[----:B------:R-:W-:-:S04]  /*4780*/  IMAD.MOV.U32 R0, RZ, RZ, -0x80 ;  /* 0xffffff80ff007424 */ /* 0x000fc800078e00ff */
[----:B------:R-:W0:Y:S01]  /*4790*/  SHFL.IDX PT, R3, R2, 0x1, 0x1c1f ;  /* 0x003c1f0002037f89 */ /* 0x000e2200000e0000 */
[----:B------:R-:W-:-:S04]  /*47a0*/  IMAD R0, R11, R0, 0x1 ;  /* 0x000000010b007424 */ /* 0x000fc800078e0200 */
[----:B------:R-:W-:-:S05]  /*47b0*/  IMAD R0, R23, -0x2, R0 ;  /* 0xfffffffe17007824 */ /* 0x000fca00078e0200 */
[----:B------:R-:W-:-:S05]  /*47c0*/  IADD3 R12, -R17, R0, R16 ;  /* 0x00000000110c7210 */ /* 0x000fca0007ffe110 */
[----:B0-----:R-:W-:-:S05]  /*47d0*/  IMAD.IADD R0, R12, 0x1, R3 ;  /* 0x000000010c007824 */ /* 0x001fca00078e0203 */
        /* <DEDUP_REMOVED lines=65> */
[----:B------:R-:W-:Y:S01]  /*4bf0*/  FMNMX.FTZ R4, R51, R4, !PT ;  /* 0x0000000433047209 */ /* 0x000fe20007810000 */
[----:B------:R-:W-:Y:S01]  /*4c00*/  UMOV UR7, 0x40000040 ;  /* 0x4000004000077882 */ /* 0x000fe20000000000 */
        /* <DEDUP_REMOVED lines=57> */
[----:B------:R-:W-:Y:S01]  /*4fa0*/  UMOV UR11, 0x40000040 ;  /* 0x40000040000b7882 */ /* 0x000fe20000000000 */
[----:B------:R-:W-:Y:S01]  /*4fb0*/  UIADD3 UR6, UR6, 0x380, URZ ;  /* 0x0000038006067890 */ /* 0x000fe2000fffe03f */
[----:B-1----:R-:W-:-:S02]  /*4fc0*/  FMNMX.FTZ R20, R14, R165, !PT ;  /* 0x000000a50e147209 */ /* 0x002fc40007810000 */
[----:B------:R-:W1:Y:S04]  /*4fd0*/  SHFL.IDX PT, R165, R2, RZ, 0x1c1f ;  /* 0x001c1fff02a57589 */ /* 0x000e6800000e0000 */
[----:B------:R-:W2:Y:S01]  /*4fe0*/  SHFL.BFLY PT, R167, R20, 0x1, 0x1f ;  /* 0x0c201f0014a77f89 */ /* 0x000ea200000e0000 */
[----:B-1----:R-:W-:Y:S01]  /*4ff0*/  IMAD.IADD R30, R12, 0x1, R165 ;  /* 0x000000010c1e7824 */ /* 0x002fe200078e02a5 */
[----:B--2---:R-:W-:-:S04]  /*5000*/  FMNMX.FTZ R4, R20, R167, !PT ;  /* 0x000000a714047209 */ /* 0x004fc80007810000 */
[C---:B------:R-:W-:Y:S02]  /*5010*/  ISETP.GT.AND P4, PT, R30.reuse, RZ, PT ;  /* 0x000000ff1e00720c */ /* 0x040fe40003f84270 */
[----:B------:R-:W-:Y:S01]  /*5020*/  ISETP.GT.AND P5, PT, R30, 0x1, PT ;  /* 0x000000011e00780c */ /* 0x000fe20003fa4270 */
[----:B0-----:R-:W-:Y:S01]  /*5030*/  FMUL.FTZ R26, R4, R0 ;  /* 0x00000000041a7220 */ /* 0x001fe20000410000 */
        /* <DEDUP_REMOVED lines=8> */
[----:B------:R-:W-:Y:S02]  /*50c0*/  FSETP.NEU.FTZ.AND P3, PT, R4, -INF , PT ;  /* 0xff8000000400780b */ /* 0x000fe40003f7d000 */
[----:B------:R-:W-:-:S02]  /*50d0*/  FSEL R33, R33, -INF , P5 ;  /* 0xff80000021217808 */ /* 0x000fc40002800000 */
[----:B------:R-:W-:Y:S02]  /*50e0*/  ISETP.GT.AND P5, PT, R30, 0x19, PT ;  /* 0x000000191e00780c */ /* 0x000fe40003fa4270 */
[----:B------:R-:W-:Y:S02]  /*50f0*/  FSEL R12, R26, RZ, P3 ;  /* 0x000000ff1a0c7208 */ /* 0x000fe40001800000 */
[----:B------:R-:W-:Y:S02]  /*5100*/  FSEL R37, R37, -INF , P5 ;  /* 0xff80000025257808 */ /* 0x000fe40002800000 */
[C---:B------:R-:W-:Y:S01]  /*5110*/  ISETP.GT.AND P5, PT, R30.reuse, 0x21, PT ;  /* 0x000000211e00780c */ /* 0x040fe20003fa4270 */
[-CC-:B------:R-:W-:Y:S01]  /*5120*/  FFMA.FTZ R201, R201, R0.reuse, -R12.reuse ;  /* 0x00000000c9c97223 */ /* 0x180fe2000001080c */
[-CC-:B------:R-:W-:Y:S01]  /*5130*/  FFMA.FTZ R14, R203, R0.reuse, -R12.reuse ;  /* 0x00000000cb0e7223 */ /* 0x180fe2000001080c */
[-CC-:B------:R-:W-:Y:S01]  /*5140*/  FFMA.FTZ R34, R171, R0.reuse, -R12.reuse ;  /* 0x00000000ab227223 */ /* 0x180fe2000001080c */
[----:B------:R-:W-:Y:S01]  /*5150*/  FSEL R41, R41, -INF , P5 ;  /* 0xff80000029297808 */ /* 0x000fe20002800000 */
[-CC-:B------:R-:W-:Y:S01]  /*5160*/  FFMA.FTZ R175, R175, R0.reuse, -R12.reuse ;  /* 0x00000000afaf7223 */ /* 0x180fe2000001080c */
[----:B------:R-:W-:Y:S01]  /*5170*/  ISETP.GT.AND P5, PT, R30, 0x29, PT ;  /* 0x000000291e00780c */ /* 0x000fe20003fa4270 */
[-CC-:B------:R-:W-:Y:S01]  /*5180*/  FFMA.FTZ R38, R3, R0.reuse, -R12.reuse ;  /* 0x0000000003267223 */ /* 0x180fe2000001080c */
[----:B------:R-:W-:Y:S01]  /*5190*/  FSEL R3, R4, RZ, P3 ;  /* 0x000000ff04037208 */ /* 0x000fe20001800000 */
[-CC-:B------:R-:W-:Y:S01]  /*51a0*/  FFMA.FTZ R181, R181, R0.reuse, -R12.reuse ;  /* 0x00000000b5b57223 */ /* 0x180fe2000001080c */
[----:B------:R-:W-:Y:S01]  /*51b0*/  FSEL R45, R45, -INF , P5 ;  /* 0xff8000002d2d7808 */ /* 0x000fe20002800000 */
[-C--:B------:R-:W-:Y:S01]  /*51c0*/  FFMA.FTZ R183, R183, R0.reuse, -R12 ;  /* 0x00000000b7b77223 */ /* 0x080fe2000001080c */
[C---:B------:R-:W-:Y:S01]  /*51d0*/  ISETP.GT.AND P5, PT, R30.reuse, 0x31, PT ;  /* 0x000000311e00780c */ /* 0x040fe20003fa4270 */
[----:B------:R-:W-:Y:S01]  /*51e0*/  FADD.FTZ R3, -R3, R8 ;  /* 0x0000000803037221 */ /* 0x000fe20000010100 */
[----:B------:R-:W-:Y:S01]  /*51f0*/  IMAD.U32 R8, RZ, RZ, UR58 ;  /* 0x0000003aff087e24 */ /* 0x000fe2000f8e00ff */
[----:B------:R-:W-:Y:S01]  /*5200*/  MUFU.EX2 R181, R181 ;  /* 0x000000b500b57308 */ /* 0x000fe20000000800 */
[----:B------:R-:W-:Y:S01]  /*5210*/  FSEL R49, R49, -INF , P5 ;  /* 0xff80000031317808 */ /* 0x000fe20002800000 */
[----:B------:R-:W-:Y:S01]  /*5220*/  FFMA.FTZ R177, R177, R0, -R12 ;  /* 0x00000000b1b17223 */ /* 0x000fe2000001080c */
[----:B------:R-:W-:Y:S01]  /*5230*/  ISETP.GT.AND P5, PT, R30, 0x39, PT ;  /* 0x000000391e00780c */ /* 0x000fe20003fa4270 */
[----:B------:R-:W-:-:S02]  /*5240*/  @!P1 VIADD R8, R8, 0x34840 ;  /* 0x0003484008089836 */ /* 0x000fc40000000000 */
[-CC-:B------:R-:W-:Y:S01]  /*5250*/  FFMA.FTZ R179, R179, R0.reuse, -R12.reuse ;  /* 0x00000000b3b37223 */ /* 0x180fe2000001080c */
[-CC-:B------:R-:W-:Y:S01]  /*5260*/  FFMA.FTZ R173, R173, R0.reuse, -R12.reuse ;  /* 0x00000000adad7223 */ /* 0x180fe2000001080c */
[----:B------:R-:W-:Y:S01]  /*5270*/  FSEL R53, R53, -INF , P5 ;  /* 0xff80000035357808 */ /* 0x000fe20002800000 */
[----:B------:R-:W-:Y:S01]  /*5280*/  MUFU.EX2 R14, R14 ;  /* 0x0000000e000e7308 */ /* 0x000fe20000000800 */
[C---:B------:R-:W-:Y:S01]  /*5290*/  ISETP.GT.AND P5, PT, R30.reuse, 0x41, PT ;  /* 0x000000411e00780c */ /* 0x040fe20003fa4270 */
[-C--:B------:R-:W-:Y:S01]  /*52a0*/  FFMA.FTZ R51, R51, R0.reuse, -R12 ;  /* 0x0000000033337223 */ /* 0x080fe2000001080c */
[----:B------:R-:W-:Y:S01]  /*52b0*/  @!P1 PRMT R8, RZ, 0x654, R8 ;  /* 0x00000654ff089816 */ /* 0x000fe20000000008 */
        /* <DEDUP_REMOVED lines=9> */
[C---:B------:R-:W-:Y:S01]  /*5350*/  ISETP.GT.AND P5, PT, R30.reuse, 0x51, PT ;  /* 0x000000511e00780c */ /* 0x040fe20003fa4270 */
[-CC-:B------:R-:W-:Y:S01]  /*5360*/  FFMA.FTZ R31, R31, R0.reuse, -R12.reuse ;  /* 0x000000001f1f7223 */ /* 0x180fe2000001080c */
[-CC-:B------:R-:W-:Y:S01]  /*5370*/  FFMA.FTZ R46, R79, R0.reuse, -R12.reuse ;  /* 0x000000004f2e7223 */ /* 0x180fe2000001080c */
[----:B------:R-:W-:Y:S01]  /*5380*/  MUFU.EX2 R177, R177 ;  /* 0x000000b100b17308 */ /* 0x000fe20000000800 */
[----:B------:R-:W-:Y:S01]  /*5390*/  FSEL R65, R65, -INF , P5 ;  /* 0xff80000041417808 */ /* 0x000fe20002800000 */
[-CC-:B------:R-:W-:Y:S01]  /*53a0*/  FFMA.FTZ R35, R35, R0.reuse, -R12.reuse ;  /* 0x0000000023237223 */ /* 0x180fe2000001080c */
[C---:B------:R-:W-:Y:S01]  /*53b0*/  ISETP.GT.AND P5, PT, R30.reuse, 0x59, PT ;  /* 0x000000591e00780c */ /* 0x040fe20003fa4270 */
[----:B------:R-:W-:Y:S01]  /*53c0*/  FFMA.FTZ R39, R39, R0, -R12 ;  /* 0x0000000027277223 */ /* 0x000fe2000001080c */
[C---:B------:R-:W-:Y:S01]  /*53d0*/  ISETP.GT.AND P3, PT, R11.reuse, R10, PT ;  /* 0x0000000a0b00720c */ /* 0x040fe20003f64270 */
[----:B------:R-:W-:Y:S01]  /*53e0*/  VIADD R11, R11, 0xffffffff ;  /* 0xffffffff0b0b7836 */ /* 0x000fe20000000000 */
[----:B------:R-:W-:Y:S01]  /*53f0*/  FSEL R69, R69, -INF , P5 ;  /* 0xff80000045457808 */ /* 0x000fe20002800000 */
[----:B------:R-:W-:Y:S01]  /*5400*/  MUFU.EX2 R179, R179 ;  /* 0x000000b300b37308 */ /* 0x000fe20000000800 */
[----:B------:R-:W-:-:S04]  /*5410*/  ISETP.GT.AND P5, PT, R30, 0x61, PT ;  /* 0x000000611e00780c */ /* 0x000fc80003fa4270 */
[----:B------:R-:W-:Y:S02]  /*5420*/  FSEL R73, R73, -INF , P5 ;  /* 0xff80000049497808 */ /* 0x000fe40002800000 */
[C---:B------:R-:W-:Y:S01]  /*5430*/  ISETP.GT.AND P5, PT, R30.reuse, 0x69, PT ;  /* 0x000000691e00780c */ /* 0x040fe20003fa4270 */
[----:B------:R-:W-:Y:S03]  /*5440*/  MUFU.EX2 R173, R173 ;  /* 0x000000ad00ad7308 */ /* 0x000fe60000000800 */
[----:B------:R-:W-:Y:S02]  /*5450*/  FSEL R77, R77, -INF , P5 ;  /* 0xff8000004d4d7808 */ /* 0x000fe40002800000 */
[----:B------:R-:W-:Y:S01]  /*5460*/  ISETP.GT.AND P5, PT, R30, 0x71, PT ;  /* 0x000000711e00780c */ /* 0x000fe20003fa4270 */
[----:B------:R-:W-:Y:S02]  /*5470*/  WARPGROUP.DEPBAR.LE gsb0, 0x0 ;  /* 0x00008000000079c5 */ /* 0x000fe40000010000 */
[----:B------:R-:W-:Y:S01]  /*5480*/  FSEL R161, R28, -INF , P4 ;  /* 0xff8000001ca17808 */ /* 0x000fe20002000000 */
[----:B------:R-:W-:Y:S01]  /*5490*/  WARPGROUP.ARRIVE ;  /* 0x00000000000079c5 */ /* 0x000fe20000000000 */
[----:B------:R-:W-:Y:S01]  /*54a0*/  ISETP.GT.AND P4, PT, R30, 0x10, PT ;  /* 0x000000101e00780c */ /* 0x000fe20003f84270 */
[----:B------:R-:W-:Y:S01]  /*54b0*/  FFMA.FTZ R28, R199, R0, -R12 ;  /* 0x00000000c71c7223 */ /* 0x000fe2000001080c */
[----:B------:R-:W-:Y:S01]  /*54c0*/  FMNMX.FTZ R20, R161, R20, !PT ;  /* 0x00000014a1147209 */ /* 0x000fe20007810000 */
[----:B------:R-:W-:Y:S01]  /*54d0*/  MUFU.EX2 R21, R21 ;  /* 0x0000001500157308 */ /* 0x000fe20000000800 */
[----:B------:R-:W-:Y:S01]  /*54e0*/  FSEL R163, R32, -INF , P4 ;  /* 0xff80000020a37808 */ /* 0x000fe20002000000 */
[----:B------:R-:W-:Y:S01]  /*54f0*/  HGMMA.64x128x16.F32 R88, R156, gdesc[UR8].tnspB, R88, gsb0 ;  /* 0x41e000089c587df0 */ /* 0x000fe20008000858 */
[----:B------:R-:W-:-:S02]  /*5500*/  FMNMX.FTZ R20, R29, R20, !PT ;  /* 0x000000141d147209 */ /* 0x000fc40007810000 */
[----:B------:R-:W-:Y:S02]  /*5510*/  ISETP.GT.AND P4, PT, R30, 0x18, PT ;  /* 0x000000181e00780c */ /* 0x000fe40003f84270 */
[----:B------:R-:W-:Y:S01]  /*5520*/  FMNMX.FTZ R24, R163, R20, !PT ;  /* 0x00000014a3187209 */ /* 0x000fe20007810000 */
[----:B------:R-:W-:Y:S01]  /*5530*/  MUFU.EX2 R15, R15 ;  /* 0x0000000f000f7308 */ /* 0x000fe20000000800 */
[----:B------:R-:W-:Y:S01]  /*5540*/  FSEL R165, R36, -INF , P4 ;  /* 0xff80000024a57808 */ /* 0x000fe20002000000 */
[--C-:B------:R-:W-:Y:S01]  /*5550*/  FFMA.FTZ R36, R47, R0, -R12.reuse ;  /* 0x000000002f247223 */ /* 0x100fe2000001080c */
[----:B------:R-:W-:Y:S02]  /*5560*/  FMNMX.FTZ R24, R33, R24, !PT ;  /* 0x0000001821187209 */ /* 0x000fe40007810000 */
[----:B------:R-:W-:Y:S02]  /*5570*/  ISETP.GT.AND P4, PT, R30, 0x20, PT ;  /* 0x000000201e00780c */ /* 0x000fe40003f84270 */
[----:B------:R-:W-:Y:S01]  /*5580*/  FMNMX.FTZ R24, R165, R24, !PT ;  /* 0x00000018a5187209 */ /* 0x000fe20007810000 */
[----:B------:R0:W-:Y:S01]  /*5590*/  MUFU.EX2 R20, R201 ;  /* 0x000000c900147308 */ /* 0x0001e20000000800 */
[----:B------:R-:W-:Y:S01]  /*55a0*/  FSEL R167, R40, -INF , P4 ;  /* 0xff80000028a77808 */ /* 0x000fe20002000000 */
[----:B------:R-:W-:Y:S01]  /*55b0*/  FFMA.FTZ R40, R59, R0, -R12 ;  /* 0x000000003b287223 */ /* 0x000fe2000001080c */
[----:B------:R-:W-:-:S02]  /*55c0*/  FMNMX.FTZ R24, R37, R24, !PT ;  /* 0x0000001825187209 */ /* 0x000fc40007810000 */
[----:B------:R-:W-:Y:S02]  /*55d0*/  ISETP.GT.AND P4, PT, R30, 0x28, PT ;  /* 0x000000281e00780c */ /* 0x000fe40003f84270 */
[----:B------:R-:W-:Y:S01]  /*55e0*/  FMNMX.FTZ R26, R167, R24, !PT ;  /* 0x00000018a71a7209 */ /* 0x000fe20007810000 */
[----:B------:R-:W-:Y:S01]  /*55f0*/  MUFU.EX2 R40, R40 ;  /* 0x0000002800287308 */ /* 0x000fe20000000800 */
[----:B------:R-:W-:Y:S01]  /*5600*/  FSEL R199, R44, -INF , P4 ;  /* 0xff8000002cc77808 */ /* 0x000fe20002000000 */
[----:B------:R-:W-:Y:S01]  /*5610*/  FFMA.FTZ R44, R75, R0, -R12 ;  /* 0x000000004b2c7223 */ /* 0x000fe2000001080c */
[----:B------:R-:W-:Y:S02]  /*5620*/  FMNMX.FTZ R26, R41, R26, !PT ;  /* 0x0000001a291a7209 */ /* 0x000fe40007810000 */
[----:B------:R-:W-:Y:S02]  /*5630*/  ISETP.GT.AND P4, PT, R30, 0x30, PT ;  /* 0x000000301e00780c */ /* 0x000fe40003f84270 */
[----:B------:R-:W-:Y:S01]  /*5640*/  FMNMX.FTZ R26, R199, R26, !PT ;  /* 0x0000001ac71a7209 */ /* 0x000fe20007810000 */
[----:B------:R1:W-:Y:S01]  /*5650*/  MUFU.EX2 R24, R28 ;  /* 0x0000001c00187308 */ /* 0x0003e20000000800 */
[----:B0-----:R-:W-:-:S02]  /*5660*/  FSEL R201, R48, -INF , P4 ;  /* 0xff80000030c97808 */ /* 0x001fc40002000000 */
[----:B------:R-:W-:Y:S02]  /*5670*/  FMNMX.FTZ R26, R45, R26, !PT ;  /* 0x0000001a2d1a7209 */ /* 0x000fe40007810000 */
[----:B------:R-:W-:Y:S02]  /*5680*/  ISETP.GT.AND P4, PT, R30, 0x38, PT ;  /* 0x000000381e00780c */ /* 0x000fe40003f84270 */
[----:B------:R-:W-:Y:S01]  /*5690*/  FSEL R81, R81, -INF , P5 ;  /* 0xff80000051517808 */ /* 0x000fe20002800000 */
[----:B------:R-:W-:Y:S01]  /*56a0*/  MUFU.EX2 R38, R38 ;  /* 0x0000002600267308 */ /* 0x000fe20000000800 */
[----:B-1----:R-:W-:Y:S02]  /*56b0*/  FMNMX.FTZ R28, R201, R26, !PT ;  /* 0x0000001ac91c7209 */ /* 0x002fe40007810000 */
[----:B------:R-:W-:Y:S01]  /*56c0*/  FSEL R203, R52, -INF , P4 ;  /* 0xff80000034cb7808 */ /* 0x000fe20002000000 */
[----:B------:R-:W-:Y:S01]  /*56d0*/  FMUL.FTZ R52, R3, R0 ;  /* 0x0000000003347220 */ /* 0x000fe20000410000 */
        /* <DEDUP_REMOVED lines=8> */
[----:B------:R-:W-:Y:S01]  /*5760*/  FMNMX.FTZ R32, R205, R28, !PT ;  /* 0x0000001ccd207209 */ /* 0x000fe20007810000 */
[-CC-:B0-----:R-:W-:Y:S01]  /*5770*/  FFMA.FTZ R175, R169, R0.reuse, -R12.reuse ;  /* 0x00000000a9af7223 */ /* 0x181fe2000001080c */
[----:B------:R-:W-:Y:S01]  /*5780*/  FSEL R171, R60, -INF , P4 ;  /* 0xff8000003cab7808 */ /* 0x000fe20002000000 */
[----:B------:R-:W-:Y:S01]  /*5790*/  FFMA.FTZ R169, R43, R0, -R12 ;  /* 0x000000002ba97223 */ /* 0x000fe2000001080c */
        /* <DEDUP_REMOVED lines=17> */
[----:B------:R-:W-:Y:S01]  /*58b0*/  MUFU.EX2 R169, R169 ;  /* 0x000000a900a97308 */ /* 0x000fe20000000800 */
[----:B0-----:R-:W-:Y:S02]  /*58c0*/  FMNMX.FTZ R36, R43, R34, !PT ;  /* 0x000000222b247209 */ /* 0x001fe40007810000 */
[----:B------:R-:W-:Y:S02]  /*58d0*/  FSEL R209, R76, -INF , P4 ;  /* 0xff8000004cd17808 */ /* 0x000fe40002000000 */
[----:B------:R-:W-:Y:S02]  /*58e0*/  FMNMX.FTZ R36, R73, R36, !PT ;  /* 0x0000002449247209 */ /* 0x000fe40007810000 */
[----:B------:R-:W-:Y:S01]  /*58f0*/  ISETP.GT.AND P4, PT, R30, 0x70, PT ;  /* 0x000000701e00780c */ /* 0x000fe20003f84270 */
[----:B------:R0:W-:Y:S01]  /*5900*/  MUFU.EX2 R34, R51 ;  /* 0x0000003300227308 */ /* 0x0001e20000000800 */
[----:B------:R-:W-:-:S02]  /*5910*/  FMNMX.FTZ R36, R209, R36, !PT ;  /* 0x00000024d1247209 */ /* 0x000fc40007810000 */
[----:B------:R-:W-:Y:S02]  /*5920*/  FSEL R211, R80, -INF , P4 ;  /* 0xff80000050d37808 */ /* 0x000fe40002000000 */
[----:B------:R-:W-:Y:S02]  /*5930*/  FMNMX.FTZ R36, R77, R36, !PT ;  /* 0x000000244d247209 */ /* 0x000fe40007810000 */
[C---:B------:R-:W-:Y:S01]  /*5940*/  ISETP.GT.AND P4, PT, R30.reuse, 0x78, PT ;  /* 0x000000781e00780c */ /* 0x040fe20003f84270 */
[----:B------:R-:W-:Y:S01]  /*5950*/  MUFU.EX2 R27, R27 ;  /* 0x0000001b001b7308 */ /* 0x000fe20000000800 */
[----:B------:R-:W-:Y:S01]  /*5960*/  FMNMX.FTZ R36, R211, R36, !PT ;  /* 0x00000024d3247209 */ /* 0x000fe20007810000 */
[----:B0-----:R-:W-:Y:S01]  /*5970*/  FFMA.FTZ R51, R63, R0, -R12 ;  /* 0x000000003f337223 */ /* 0x001fe2000001080c */
[----:B------:R-:W-:Y:S02]  /*5980*/  ISETP.GT.AND P5, PT, R30, 0x79, PT ;  /* 0x000000791e00780c */ /* 0x000fe40003fa4270 */
[----:B------:R-:W-:-:S02]  /*5990*/  FSEL R213, R84, -INF , P4 ;  /* 0xff80000054d57808 */ /* 0x000fc40002000000 */
[----:B------:R-:W-:Y:S01]  /*59a0*/  FMNMX.FTZ R36, R81, R36, !PT ;  /* 0x0000002451247209 */ /* 0x000fe20007810000 */
[----:B------:R0:W-:Y:S01]  /*59b0*/  MUFU.EX2 R30, R55 ;  /* 0x00000037001e7308 */ /* 0x0001e20000000800 */
[----:B------:R-:W-:Y:S02]  /*59c0*/  FSEL R85, R85, -INF , P5 ;  /* 0xff80000055557808 */ /* 0x000fe40002800000 */
[----:B------:R-:W-:-:S04]  /*59d0*/  FMNMX.FTZ R36, R213, R36, !PT ;  /* 0x00000024d5247209 */ /* 0x000fc80007810000 */
[----:B------:R-:W-:Y:S01]  /*59e0*/  FMNMX.FTZ R42, R85, R36, !PT ;  /* 0x00000024552a7209 */ /* 0x000fe20007810000 */
[-CC-:B------:R-:W-:Y:S01]  /*59f0*/  FFMA.FTZ R36, R7, R0.reuse, -R12.reuse ;  /* 0x0000000007247223 */ /* 0x180fe2000001080c */
[----:B------:R-:W-:Y:S01]  /*5a00*/  MUFU.EX2 R51, R51 ;  /* 0x0000003300337308 */ /* 0x000fe20000000800 */
[----:B0-----:R-:W-:Y:S02]  /*5a10*/  FFMA.FTZ R55, R67, R0, -R12 ;  /* 0x0000000043377223 */ /* 0x001fe4000001080c */
[----:B------:R-:W0:Y:S05]  /*5a20*/  SHFL.BFLY PT, R59, R42, 0x2, 0x1f ;  /* 0x0c401f002a3b7f89 */ /* 0x000e2a00000e0000 */
[----:B------:R-:W-:Y:S08]  /*5a30*/  MUFU.EX2 R36, R36 ;  /* 0x0000002400247308 */ /* 0x000ff00000000800 */
[----:B------:R-:W-:Y:S01]  /*5a40*/  MUFU.EX2 R55, R55 ;  /* 0x0000003700377308 */ /* 0x000fe20000000800 */
[----:B------:R-:W-:-:S02]  /*5a50*/  WARPGROUP.DEPBAR.LE gsb0, 0x0 ;  /* 0x00008000000079c5 */ /* 0x000fc40000010000 */
[----:B------:R-:W-:-:S05]  /*5a60*/  WARPGROUP.ARRIVE ;  /* 0x00000000000079c5 */ /* 0x000fca0000000000 */
[----:B------:R-:W1:Y:S01]  /*5a70*/  MUFU.EX2 R44, R44 ;  /* 0x0000002c002c7308 */ /* 0x000e620000000800 */
[----:B0-----:R-:W-:Y:S01]  /*5a80*/  FMNMX.FTZ R59, R42, R59, !PT ;  /* 0x0000003b2a3b7209 */ /* 0x001fe20007810000 */
[----:B------:R-:W-:Y:S01]  /*5a90*/  FFMA.FTZ R42, R71, R0, -R12 ;  /* 0x00000000472a7223 */ /* 0x000fe2000001080c */
[----:B------:R-:W-:Y:S03]  /*5aa0*/  HGMMA.64x128x16.F32 R88, R152, gdesc[UR4].tnspB, R88, gsb0 ;  /* 0x41e0000498587df0 */ /* 0x000fe60008000858 */
[----:B------:R-:W0:Y:S02]  /*5ab0*/  SHFL.BFLY PT, R48, R59, 0x1, 0x1f ;  /* 0x0c201f003b307f89 */ /* 0x000e2400000e0000 */
[----:B------:R-:W-:Y:S08]  /*5ac0*/  MUFU.EX2 R42, R42 ;  /* 0x0000002a002a7308 */ /* 0x000ff00000000800 */
[----:B------:R-:W-:Y:S01]  /*5ad0*/  MUFU.EX2 R31, R31 ;  /* 0x0000001f001f7308 */ /* 0x000fe20000000800 */
[----:B-1----:R-:W-:-:S07]  /*5ae0*/  F2FP.F16.F32.PACK_AB R157, R44, R27 ;  /* 0x0000001b2c9d723e */ /* 0x002fce00000000ff */
[----:B------:R-:W1:Y:S01]  /*5af0*/  MUFU.EX2 R46, R46 ;  /* 0x0000002e002e7308 */ /* 0x000e620000000800 */
[----:B0-----:R-:W-:Y:S01]  /*5b00*/  FMNMX.FTZ R7, R59, R48, !PT ;  /* 0x000000303b077209 */ /* 0x001fe20007810000 */
[----:B------:R-:W-:-:S06]  /*5b10*/  FFMA.FTZ R48, R83, R0, -R12 ;  /* 0x0000000053307223 */ /* 0x000fcc000001080c */
[----:B------:R-:W-:Y:S01]  /*5b20*/  MUFU.EX2 R35, R35 ;  /* 0x0000002300237308 */ /* 0x000fe20000000800 */
[-C--:B------:R-:W-:Y:S01]  /*5b30*/  FFMA.FTZ R12, R87, R0.reuse, -R12 ;  /* 0x00000000570c7223 */ /* 0x080fe2000001080c */
[C---:B------:R-:W-:Y:S01]  /*5b40*/  FSETP.NEU.FTZ.AND P4, PT, R7.reuse, -INF , PT ;  /* 0xff8000000700780b */ /* 0x040fe20003f9d000 */
[----:B------:R-:W-:-:S05]  /*5b50*/  FMUL.FTZ R50, R7, R0 ;  /* 0x0000000007327220 */ /* 0x000fca0000410000 */
[----:B------:R-:W-:Y:S01]  /*5b60*/  FSEL R50, R50, RZ, P4 ;  /* 0x000000ff32327208 */ /* 0x000fe20002000000 */
[----:B------:R-:W-:Y:S01]  /*5b70*/  MUFU.EX2 R48, R48 ;  /* 0x0000003000307308 */ /* 0x000fe20000000800 */
[----:B-1----:R-:W-:-:S03]  /*5b80*/  F2FP.F16.F32.PACK_AB R159, R46, R31 ;  /* 0x0000001f2e9f723e */ /* 0x002fc600000000ff */
        /* <DEDUP_REMOVED lines=41> */
[----:B------:R-:W-:Y:S01]  /*5e20*/  FFMA.FTZ R50, R85, R0, -R50 ;  /* 0x0000000055327223 */ /* 0x000fe20000010832 */
[----:B------:R-:W-:-:S02]  /*5e30*/  F2FP.F16.F32.PACK_AB R181, R14, R181 ;  /* 0x000000b50eb5723e */ /* 0x000fc400000000ff */
[----:B------:R-:W-:Y:S02]  /*5e40*/  F2FP.F16.F32.PACK_AB R171, R30, R21 ;  /* 0x000000151eab723e */ /* 0x000fe400000000ff */
[----:B------:R-:W-:Y:S01]  /*5e50*/  F2FP.F16.F32.PACK_AB R165, R40, R15 ;  /* 0x0000000f28a5723e */ /* 0x000fe200000000ff */
[----:B------:R-:W1:Y:S01]  /*5e60*/  MUFU.EX2 R29, R29 ;  /* 0x0000001d001d7308 */ /* 0x000e620000000800 */
[C---:B--2---:R-:W-:Y:S01]  /*5e70*/  FADD.FTZ R59, R25.reuse, R6 ;  /* 0x00000006193b7221 */ /* 0x044fe20000010000 */
[----:B------:R-:W-:Y:S01]  /*5e80*/  FADD.FTZ R6, R14, R57 ;  /* 0x000000390e067221 */ /* 0x000fe20000010000 */
[----:B------:R-:W-:Y:S02]  /*5e90*/  F2FP.F16.F32.PACK_AB R180, R25, R180 ;  /* 0x000000b419b4723e */ /* 0x000fe400000000ff */
[----:B------:R-:W-:Y:S01]  /*5ea0*/  F2FP.F16.F32.PACK_AB R167, R51, R36 ;  /* 0x0000002433a7723e */ /* 0x000fe200000000ff */
[----:B------:R-:W-:Y:S01]  /*5eb0*/  FADD.FTZ R57, R183, R6 ;  /* 0x00000006b7397221 */ /* 0x000fe20000010000 */
[C---:B------:R-:W-:Y:S01]  /*5ec0*/  F2FP.F16.F32.PACK_AB R183, R20.reuse, R183 ;  /* 0x000000b714b7723e */ /* 0x040fe200000000ff */
[----:B------:R-:W2:Y:S01]  /*5ed0*/  MUFU.EX2 R176, R176 ;  /* 0x000000b000b07308 */ /* 0x000ea20000000800 */
[----:B------:R-:W-:Y:S01]  /*5ee0*/  F2FP.F16.F32.PACK_AB R161, R55, R38 ;  /* 0x0000002637a1723e */ /* 0x000fe200000000ff */
[----:B------:R-:W-:Y:S01]  /*5ef0*/  FADD.FTZ R6, R20, R57 ;  /* 0x0000003914067221 */ /* 0x000fe20000010000 */
[----:B------:R-:W-:-:S03]  /*5f00*/  F2FP.F16.F32.PACK_AB R163, R42, R13 ;  /* 0x0000000d2aa3723e */ /* 0x000fc600000000ff */
[----:B------:R-:W-:Y:S01]  /*5f10*/  FADD.FTZ R57, R177, R6 ;  /* 0x00000006b1397221 */ /* 0x000fe20000010000 */
[C---:B------:R-:W-:Y:S01]  /*5f20*/  F2FP.F16.F32.PACK_AB R177, R24.reuse, R177 ;  /* 0x000000b118b1723e */ /* 0x040fe200000000ff */
[----:B------:R-:W3:Y:S02]  /*5f30*/  MUFU.EX2 R33, R33 ;  /* 0x0000002100217308 */ /* 0x000ee40000000800 */
[----:B------:R-:W-:-:S04]  /*5f40*/  FADD.FTZ R6, R24, R57 ;  /* 0x0000003918067221 */ /* 0x000fc80000010000 */
        /* <DEDUP_REMOVED lines=9> */
[----:B------:R-:W5:Y:S01]  /*5fe0*/  MUFU.EX2 R41, R41 ;  /* 0x0000002900297308 */ /* 0x000f620000000800 */
[----:B------:R-:W-:Y:S02]  /*5ff0*/  WARPGROUP.DEPBAR.LE gsb0, 0x0 ;  /* 0x00008000000079c5 */ /* 0x000fe40000010000 */
[----:B------:R0:W-:Y:S05]  /*6000*/  @!P1 SYNCS.ARRIVE.TRANS64.RED.A1T0 RZ, [R8+URZ], RZ ;  /* 0x000000ff08ff99a7 */ /* 0x0001ea000810043f */
[----:B------:R-:W5:Y:S01]  /*6010*/  MUFU.EX2 R174, R174 ;  /* 0x000000ae00ae7308 */ /* 0x000f620000000800 */
[----:B------:R-:W-:Y:S01]  /*6020*/  F2FP.F16.F32.PACK_AB R153, R48, R35 ;  /* 0x000000233099723e */ /* 0x000fe200000000ff */
[----:B0-----:R-:W-:-:S06]  /*6030*/  @!P1 VIADD R8, R54, 0x34860 ;  /* 0x0003486036089836 */ /* 0x001fcc0000000000 */
[----:B------:R-:W0:Y:S01]  /*6040*/  MUFU.EX2 R45, R45 ;  /* 0x0000002d002d7308 */ /* 0x000e220000000800 */
[----:B------:R-:W-:-:S04]  /*6050*/  @!P1 PRMT R8, RZ, 0x654, R8 ;  /* 0x00000654ff089816 */ /* 0x000fc80000000008 */
[----:B------:R1:W-:Y:S03]  /*6060*/  @!P1 SYNCS.ARRIVE.TRANS64.RED.A1T0 RZ, [R8+URZ], RZ ;  /* 0x000000ff08ff99a7 */ /* 0x0003e6000810043f */
[----:B------:R-:W0:Y:S01]  /*6070*/  MUFU.EX2 R168, R168 ;  /* 0x000000a800a87308 */ /* 0x000e220000000800 */
[----:B-1----:R-:W-:-:S07]  /*6080*/  FADD.FTZ R8, R182, R59 ;  /* 0x0000003bb6087221 */ /* 0x002fce0000010000 */
[----:B------:R-:W1:Y:S01]  /*6090*/  MUFU.EX2 R49, R49 ;  /* 0x0000003100317308 */ /* 0x000e620000000800 */
[C---:B------:R-:W-:Y:S01]  /*60a0*/  F2FP.F16.F32.PACK_AB R182, R29.reuse, R182 ;  /* 0x000000b61db6723e */ /* 0x040fe200000000ff */
[----:B------:R-:W-:-:S04]  /*60b0*/  FADD.FTZ R59, R29, R8 ;  /* 0x000000081d3b7221 */ /* 0x000fc80000010000 */
[----:B--2---:R-:W-:Y:S02]  /*60c0*/  FADD.FTZ R8, R176, R59 ;  /* 0x0000003bb0087221 */ /* 0x004fe40000010000 */
[----:B------:R-:W2:Y:S01]  /*60d0*/  MUFU.EX2 R170, R170 ;  /* 0x000000aa00aa7308 */ /* 0x000ea20000000800 */
[C---:B---3--:R-:W-:Y:S01]  /*60e0*/  F2FP.F16.F32.PACK_AB R176, R33.reuse, R176 ;  /* 0x000000b021b0723e */ /* 0x048fe200000000ff */
[----:B------:R-:W-:-:S04]  /*60f0*/  FADD.FTZ R59, R33, R8 ;  /* 0x00000008213b7221 */ /* 0x000fc80000010000 */
[----:B----4-:R-:W-:Y:S02]  /*6100*/  FADD.FTZ R8, R178, R59 ;  /* 0x0000003bb2087221 */ /* 0x010fe40000010000 */
[----:B------:R3:W-:Y:S01]  /*6110*/  MUFU.EX2 R162, R47 ;  /* 0x0000002f00a27308 */ /* 0x0007e20000000800 */
[C---:B-----5:R-:W-:Y:S01]  /*6120*/  F2FP.F16.F32.PACK_AB R178, R37.reuse, R178 ;  /* 0x000000b225b2723e */ /* 0x060fe200000000ff */
[----:B------:R-:W-:-:S04]  /*6130*/  FADD.FTZ R59, R37, R8 ;  /* 0x00000008253b7221 */ /* 0x000fc80000010000 */
[----:B------:R-:W-:Y:S02]  /*6140*/  FADD.FTZ R8, R172, R59 ;  /* 0x0000003bac087221 */ /* 0x000fe40000010000 */
[----:B------:R-:W4:Y:S01]  /*6150*/  MUFU.EX2 R53, R53 ;  /* 0x0000003500357308 */ /* 0x000f220000000800 */
[----:B---3--:R-:W-:Y:S01]  /*6160*/  FADD.FTZ R47, R175, R6 ;  /* 0x00000006af2f7221 */ /* 0x008fe20000010000 */
[C---:B------:R-:W-:Y:S01]  /*6170*/  F2FP.F16.F32.PACK_AB R172, R41.reuse, R172 ;  /* 0x000000ac29ac723e */ /* 0x040fe200000000ff */
[----:B------:R-:W-:Y:S01]  /*6180*/  FADD.FTZ R59, R41, R8 ;  /* 0x00000008293b7221 */ /* 0x000fe20000010000 */
[C---:B------:R-:W-:Y:S01]  /*6190*/  F2FP.F16.F32.PACK_AB R175, R32.reuse, R175 ;  /* 0x000000af20af723e */ /* 0x040fe200000000ff */
[----:B------:R-:W-:Y:S02]  /*61a0*/  FADD.FTZ R6, R32, R47 ;  /* 0x0000002f20067221 */ /* 0x000fe40000010000 */
[----:B------:R-:W-:Y:S01]  /*61b0*/  FADD.FTZ R8, R174, R59 ;  /* 0x0000003bae087221 */ /* 0x000fe20000010000 */
[----:B------:R-:W3:Y:S01]  /*61c0*/  MUFU.EX2 R164, R164 ;  /* 0x000000a400a47308 */ /* 0x000ee20000000800 */
[----:B------:R-:W-:Y:S01]  /*61d0*/  FADD.FTZ R47, R169, R6 ;  /* 0x00000006a92f7221 */ /* 0x000fe20000010000 */
[C---:B0-----:R-:W-:Y:S01]  /*61e0*/  F2FP.F16.F32.PACK_AB R174, R45.reuse, R174 ;  /* 0x000000ae2dae723e */ /* 0x041fe200000000ff */
[----:B------:R-:W-:Y:S01]  /*61f0*/  FADD.FTZ R57, R45, R8 ;  /* 0x000000082d397221 */ /* 0x000fe20000010000 */
[C---:B------:R-:W-:Y:S01]  /*6200*/  F2FP.F16.F32.PACK_AB R169, R34.reuse, R169 ;  /* 0x000000a922a9723e */ /* 0x040fe200000000ff */
[----:B------:R-:W-:-:S02]  /*6210*/  FADD.FTZ R6, R34, R47 ;  /* 0x0000002f22067221 */ /* 0x000fc40000010000 */
[----:B------:R-:W-:Y:S01]  /*6220*/  FADD.FTZ R8, R168, R57 ;  /* 0x00000039a8087221 */ /* 0x000fe20000010000 */
[----:B------:R-:W0:Y:S01]  /*6230*/  MUFU.EX2 R9, R9 ;  /* 0x0000000900097308 */ /* 0x000e220000000800 */
[C---:B-1----:R-:W-:Y:S02]  /*6240*/  F2FP.F16.F32.PACK_AB R168, R49.reuse, R168 ;  /* 0x000000a831a8723e */ /* 0x042fe400000000ff */
[----:B------:R-:W-:-:S04]  /*6250*/  FADD.FTZ R25, R49, R8 ;  /* 0x0000000831197221 */ /* 0x000fc80000010000 */
[----:B--2---:R-:W-:Y:S01]  /*6260*/  FADD.FTZ R8, R170, R25 ;  /* 0x00000019aa087221 */ /* 0x004fe20000010000 */
[----:B------:R-:W1:Y:S01]  /*6270*/  MUFU.EX2 R166, R166 ;  /* 0x000000a600a67308 */ /* 0x000e620000000800 */
[----:B------:R-:W-:Y:S01]  /*6280*/  FADD.FTZ R25, R21, R6 ;  /* 0x0000000615197221 */ /* 0x000fe20000010000 */
[C---:B----4-:R-:W-:Y:S01]  /*6290*/  F2FP.F16.F32.PACK_AB R170, R53.reuse, R170 ;  /* 0x000000aa35aa723e */ /* 0x050fe200000000ff */
[----:B------:R-:W-:Y:S02]  /*62a0*/  FADD.FTZ R29, R53, R8 ;  /* 0x00000008351d7221 */ /* 0x000fe40000010000 */
[----:B------:R-:W-:Y:S02]  /*62b0*/  FADD.FTZ R6, R30, R25 ;  /* 0x000000191e067221 */ /* 0x000fe40000010000 */
[----:B---3--:R-:W-:Y:S01]  /*62c0*/  FADD.FTZ R8, R164, R29 ;  /* 0x0000001da4087221 */ /* 0x008fe20000010000 */
[----:B------:R-:W2:Y:S01]  /*62d0*/  MUFU.EX2 R5, R61 ;  /* 0x0000003d00057308 */ /* 0x000ea20000000800 */
[----:B------:R-:W-:Y:S01]  /*62e0*/  FADD.FTZ R25, R15, R6 ;  /* 0x000000060f197221 */ /* 0x000fe20000010000 */
[C---:B0-----:R-:W-:Y:S01]  /*62f0*/  F2FP.F16.F32.PACK_AB R164, R9.reuse, R164 ;  /* 0x000000a409a4723e */ /* 0x041fe200000000ff */
[----:B------:R-:W-:-:S02]  /*6300*/  FADD.FTZ R29, R9, R8 ;  /* 0x00000008091d7221 */ /* 0x000fc40000010000 */
[----:B------:R-:W-:-:S03]  /*6310*/  FADD.FTZ R25, R40, R25 ;  /* 0x0000001928197221 */ /* 0x000fc60000010000 */
[----:B------:R-:W0:Y:S01]  /*6320*/  MUFU.EX2 R160, R160 ;  /* 0x000000a000a07308 */ /* 0x000e220000000800 */
[----:B-1----:R-:W-:Y:S01]  /*6330*/  FADD.FTZ R6, R166, R29 ;  /* 0x0000001da6067221 */ /* 0x002fe20000010000 */
[----:B------:R-:W-:-:S04]  /*6340*/  FADD.FTZ R8, R36, R25 ;  /* 0x0000001924087221 */ /* 0x000fc80000010000 */
[----:B------:R-:W-:Y:S01]  /*6350*/  FADD.FTZ R29, R51, R8 ;  /* 0x00000008331d7221 */ /* 0x000fe20000010000 */
[----:B------:R-:W-:Y:S01]  /*6360*/  IMAD.MOV.U32 R8, RZ, RZ, R4 ;  /* 0x000000ffff087224 */ /* 0x000fe200078e0004 */
[----:B------:R-:W1:Y:S01]  /*6370*/  MUFU.EX2 R65, R65 ;  /* 0x0000004100417308 */ /* 0x000e620000000800 */
[C---:B--2---:R-:W-:Y:S01]  /*6380*/  FADD.FTZ R25, R5.reuse, R6 ;  /* 0x0000000605197221 */ /* 0x044fe20000010000 */
[----:B------:R-:W-:Y:S01]  /*6390*/  FADD.FTZ R6, R38, R29 ;  /* 0x0000001d26067221 */ /* 0x000fe20000010000 */
[----:B------:R-:W-:-:S03]  /*63a0*/  F2FP.F16.F32.PACK_AB R166, R5, R166 ;  /* 0x000000a605a6723e */ /* 0x000fc600000000ff */
[----:B------:R-:W-:Y:S02]  /*63b0*/  FADD.FTZ R6, R55, R6 ;  /* 0x0000000637067221 */ /* 0x000fe40000010000 */
[----:B------:R-:W2:Y:S01]  /*63c0*/  MUFU.EX2 R69, R69 ;  /* 0x0000004500457308 */ /* 0x000ea20000000800 */
[----:B0-----:R-:W-:Y:S01]  /*63d0*/  FADD.FTZ R25, R160, R25 ;  /* 0x00000019a0197221 */ /* 0x001fe20000010000 */
[----:B------:R-:W-:-:S04]  /*63e0*/  FADD.FTZ R9, R13, R6 ;  /* 0x000000060d097221 */ /* 0x000fc80000010000 */
[----:B------:R-:W-:Y:S01]  /*63f0*/  FADD.FTZ R6, R42, R9 ;  /* 0x000000092a067221 */ /* 0x000fe20000010000 */
[----:B------:R-:W-:Y:S01]  /*6400*/  IMAD.MOV.U32 R9, RZ, RZ, R7 ;  /* 0x000000ffff097224 */ /* 0x000fe200078e0007 */
[----:B------:R-:W0:Y:S01]  /*6410*/  MUFU.EX2 R156, R43 ;  /* 0x0000002b009c7308 */ /* 0x000e220000000800 */
[----:B-1----:R-:W-:Y:S01]  /*6420*/  FADD.FTZ R25, R65, R25 ;  /* 0x0000001941197221 */ /* 0x002fe20000010000 */
[----:B------:R-:W-:Y:S01]  /*6430*/  FADD.FTZ R5, R27, R6 ;  /* 0x000000061b057221 */ /* 0x000fe20000010000 */
[----:B------:R-:W-:Y:S02]  /*6440*/  F2FP.F16.F32.PACK_AB R160, R65, R160 ;  /* 0x000000a041a0723e */ /* 0x000fe400000000ff */
[----:B------:R-:W-:Y:S01]  /*6450*/  FADD.FTZ R25, R162, R25 ;  /* 0x00000019a2197221 */ /* 0x000fe20000010000 */
[----:B------:R-:W-:Y:S02]  /*6460*/  FADD.FTZ R6, R44, R5 ;  /* 0x000000052c067221 */ /* 0x000fe40000010000 */
[----:B------:R-:W1:Y:S01]  /*6470*/  MUFU.EX2 R73, R73 ;  /* 0x0000004900497308 */ /* 0x000e620000000800 */
[----:B--2---:R-:W-:Y:S01]  /*6480*/  FADD.FTZ R25, R69, R25 ;  /* 0x0000001945197221 */ /* 0x004fe20000010000 */
[----:B------:R-:W-:Y:S01]  /*6490*/  FADD.FTZ R5, R31, R6 ;  /* 0x000000061f057221 */ /* 0x000fe20000010000 */
[----:B------:R-:W-:-:S03]  /*64a0*/  F2FP.F16.F32.PACK_AB R162, R69, R162 ;  /* 0x000000a245a2723e */ /* 0x000fc600000000ff */
[----:B------:R-:W-:Y:S02]  /*64b0*/  FADD.FTZ R6, R46, R5 ;  /* 0x000000052e067221 */ /* 0x000fe40000010000 */
[----:B------:R-:W2:Y:S01]  /*64c0*/  MUFU.EX2 R158, R209 ;  /* 0x000000d1009e7308 */ /* 0x000ea20000000800 */
[----:B0-----:R-:W-:Y:S01]  /*64d0*/  FADD.FTZ R25, R156, R25 ;  /* 0x000000199c197221 */ /* 0x001fe20000010000 */
[----:B------:R-:W-:-:S04]  /*64e0*/  FADD.FTZ R5, R35, R6 ;  /* 0x0000000623057221 */ /* 0x000fc80000010000 */
[----:B------:R-:W-:Y:S02]  /*64f0*/  FADD.FTZ R6, R48, R5 ;  /* 0x0000000530067221 */ /* 0x000fe40000010000 */
        /* <DEDUP_REMOVED lines=16> */
[----:B-1----:R-:W-:-:S04]  /*6600*/  FADD.FTZ R25, R154, R25 ;  /* 0x000000199a197221 */ /* 0x002fc80000010000 */
[C---:B--2---:R-:W-:Y:S01]  /*6610*/  FADD.FTZ R6, R50.reuse, R25 ;  /* 0x0000001932067221 */ /* 0x044fe20000010000 */
[----:B------:R-:W-:Y:S01]  /*6620*/  F2FP.F16.F32.PACK_AB R154, R50, R154 ;  /* 0x0000009a329a723e */ /* 0x000fe200000000ff */
[C---:B0-----:R-:W-:Y:S01]  /*6630*/  FADD.FTZ R5, R12.reuse, R5 ;  /* 0x000000050c057221 */ /* 0x041fe20000010000 */
[----:B------:R-:W-:Y:S01]  /*6640*/  F2FP.F16.F32.PACK_AB R155, R12, R39 ;  /* 0x000000270c9b723e */ /* 0x000fe200000000ff */
[----:B------:R-:W-:Y:S06]  /*6650*/  @P3 BRA `(.L_x_2470) ;  /* 0xffffffd400a43947 */ /* 0x000fec000383ffff */
.L_x_2461:
[----:B------:R-:W-:-:S13]  /*6660*/  ISETP.GE.AND P2, PT, R11, RZ, PT ;  /* 0x000000ff0b00720c */ /* 0x000fda0003f46270 */
[----:B------:R-:W-:Y:S05]  /*6670*/  @!P2 BRA `(.L_x_2471) ;  /* 0x000000200024a947 */ /* 0x000fea0003800000 */
[----:B------:R-:W-:Y:S01]  /*6680*/  IMAD.MOV.U32 R9, RZ, RZ, R4 ;  /* 0x000000ffff097224 */ /* 0x000fe200078e0004 */
[----:B------:R-:W-:Y:S01]  /*6690*/  UMOV UR59, UR38 ;  /* 0x00000026003b7c82 */ /* 0x000fe20008000000 */
[----:B------:R-:W-:Y:S01]  /*66a0*/  IMAD.MOV.U32 R8, RZ, RZ, R7 ;  /* 0x000000ffff087224 */ /* 0x000fe200078e0007 */
[----:B------:R-:W-:-:S06]  /*66b0*/  UMOV UR58, UR36 ;  /* 0x00000024003a7c82 */ /* 0x000fcc0008000000 */
.L_x_2480:
[----:B------:R-:W-:-:S04]  /*66c0*/  UIADD3 UR36, UR58, 0x1, URZ ;  /* 0x000000013a247890 */ /* 0x000fc8000fffe03f */
[----:B------:R-:W-:-:S04]  /*66d0*/  UISETP.NE.AND UP0, UPT, UR36, 0x2, UPT ;  /* 0x000000022400788c */ /* 0x000fc8000bf05270 */
[----:B------:R-:W-:Y:S02]  /*66e0*/  USEL UR38, URZ, 0x1, UP0 ;  /* 0x000000013f267887 */ /* 0x000fe40008000000 */
[----:B------:R-:W-:Y:S02]  /*66f0*/  USEL UR36, UR36, URZ, UP0 ;  /* 0x0000003f24247287 */ /* 0x000fe40008000000 */
[----:B------:R-:W-:Y:S01]  /*6700*/  ULOP3.LUT UR38, UR59, UR38, URZ, 0x3c, !UPT ;  /* 0x000000263b267292 */ /* 0x000fe2000f8e3c3f */
[----:B------:R-:W-:Y:S11]  /*6710*/  @!P0 BRA `(.L_x_2472) ;  /* 0x0000000000048947 */ /* 0x000ff60003800000 */
[----:B------:R-:W-:Y:S01]  /*6720*/  BPT.TRAP 0x1 ;  /* 0x000000040000795c */ /* 0x000fe20000300000 */
.L_x_2472:
[----:B------:R-:W-:Y:S01]  /*6730*/  ULEA UR6, UR36, UR37, 0x3 ;  /* 0x0000002524067291 */ /* 0x000fe2000f8e183f */
[----:B------:R-:W-:-:S05]  /*6740*/  IMAD.U32 R0, RZ, RZ, UR38 ;  /* 0x00000026ff007e24 */ /* 0x000fca000f8e00ff */
[----:B------:R-:W-:-:S04]  /*6750*/  SHF.L.U32 R0, R0, 0x1f, RZ ;  /* 0x0000001f00007819 */ /* 0x000fc800000006ff */
[----:B------:R0:W1:Y:S01]  /*6760*/  SYNCS.PHASECHK.TRANS64.TRYWAIT P2, [UR6+0x34830], R0 ;  /* 0x03483000ff0075a7 */ /* 0x0000620008040146 */
[----:B------:R-:W-:Y:S05]  /*6770*/  @!P0 BRA `(.L_x_2473) ;  /* 0x0000000000048947 */ /* 0x000fea0003800000 */
[----:B------:R-:W-:Y:S01]  /*6780*/  BPT.TRAP 0x1 ;  /* 0x000000040000795c */ /* 0x000fe20000300000 */
.L_x_2473:
[----:B-1----:R-:W-:Y:S05]  /*6790*/  @P2 BRA `(.L_x_2474) ;  /* 0x0000000000082947 */ /* 0x002fea0003800000 */
[----:B------:R-:W1:Y:S02]  /*67a0*/  SYNCS.PHASECHK.TRANS64.TRYWAIT P2, [UR6+0x34830], R0 ;  /* 0x03483000ff0075a7 */ /* 0x000e640008040146 */
[----:B-1----:R-:W-:Y:S05]  /*67b0*/  @!P2 BRA `(.L_x_2475) ;  /* 0x000000b40000a947 */ /* 0x002fea0003800000 */
.L_x_2474:
        /* <DEDUP_REMOVED lines=126> */
.L_x_2476:
[----:B------:R-:W-:Y:S01]  /*6fa0*/  ULEA UR7, UR58, UR37, 0x3 ;  /* 0x000000253a077291 */ /* 0x000fe2000f8e183f */
[----:B01----:R-:W-:-:S05]  /*6fb0*/  IMAD.U32 R0, RZ, RZ, UR59 ;  /* 0x0000003bff007e24 */ /* 0x003fca000f8e00ff */
[----:B------:R-:W-:-:S04]  /*6fc0*/  SHF.L.U32 R0, R0, 0x1f, RZ ;  /* 0x0000001f00007819 */ /* 0x000fc800000006ff */
[----:B------:R0:W1:Y:S01]  /*6fd0*/  SYNCS.PHASECHK.TRANS64.TRYWAIT P2, [UR7+0x34850], R0 ;  /* 0x03485000ff0075a7 */ /* 0x0000620008040147 */
[----:B------:R-:W-:Y:S05]  /*6fe0*/  @!P0 BRA `(.L_x_2477) ;  /* 0x0000000000048947 */ /* 0x000fea0003800000 */
[----:B------:R-:W-:Y:S01]  /*6ff0*/  BPT.TRAP 0x1 ;  /* 0x000000040000795c */ /* 0x000fe20000300000 */
.L_x_2477:
[----:B-1----:R-:W-:Y:S05]  /*7000*/  @P2 BRA `(.L_x_2478) ;  /* 0x0000000000082947 */ /* 0x002fea0003800000 */
[----:B------:R-:W1:Y:S02]  /*7010*/  SYNCS.PHASECHK.TRANS64.TRYWAIT P2, [UR7+0x34850], R0 ;  /* 0x03485000ff0075a7 */ /* 0x000e640008040147 */
[----:B-1----:R-:W-:Y:S05]  /*7020*/  @!P2 BRA `(.L_x_2479) ;  /* 0x000000a800fca947 */ /* 0x002fea0003800000 */
.L_x_2478:
[----:B------:R-:W-:Y:S01]  /*7030*/  UIADD3 UR6, UR37, 0x400, URZ ;  /* 0x0000040025067890 */ /* 0x000fe2000fffe03f */
[----:B------:R-:W-:Y:S01]  /*7040*/  WARPGROUP.ARRIVE ;  /* 0x00000000000079c5 */ /* 0x000fe20000000000 */
[----:B------:R-:W-:Y:S01]  /*7050*/  UMOV UR11, 0x40000040 ;  /* 0x40000040000b7882 */ /* 0x000fe20000000000 */
[----:B01----:R-:W-:Y:S01]  /*7060*/  FMNMX.FTZ R0, R24, R8, !PT ;  /* 0x0000000818007209 */ /* 0x003fe20007810000 */
[----:B------:R-:W-:Y:S01]  /*7070*/  USHF.R.U32.HI UR6, URZ, 0x4, UR6 ;  /* 0x000000043f067899 */ /* 0x000fe20008011606 */
[----:B------:R-:W-:Y:S01]  /*7080*/  ISETP.GT.AND P2, PT, R11, RZ, PT ;  /* 0x000000ff0b00720c */ /* 0x000fe20003f44270 */
[----:B------:R-:W-:Y:S01]  /*7090*/  UMOV UR59, UR38 ;  /* 0x00000026003b7c82 */ /* 0x000fe20008000000 */
[----:B------:R-:W-:Y:S01]  /*70a0*/  FMNMX.FTZ R3, R25, R0, !PT ;  /* 0x0000000019037209 */ /* 0x000fe20007810000 */
[----:B------:R-:W-:Y:S01]  /*70b0*/  ULOP3.LUT UR6, UR6, 0x3fff, URZ, 0xc0, !UPT ;  /* 0x00003fff06067892 */ /* 0x000fe2000f8ec03f */
[----:B------:R-:W-:Y:S02]  /*70c0*/  VIADD R11, R11, 0xffffffff ;  /* 0xffffffff0b0b7836 */ /* 0x000fe40000000000 */
[----:B------:R-:W-:Y:S01]  /*70d0*/  FMNMX.FTZ R0, R28, R3, !PT ;  /* 0x000000031c007209 */ /* 0x000fe20007810000 */
[----:B------:R-:W-:-:S03]  /*70e0*/  ULOP3.LUT UR6, UR6, 0x4000000, URZ, 0xfc, !UPT ;  /* 0x0400000006067892 */ /* 0x000fc6000f8efc3f */
[----:B------:R-:W-:Y:S01]  /*70f0*/  FMNMX.FTZ R3, R29, R0, !PT ;  /* 0x000000001d037209 */ /* 0x000fe20007810000 */
[----:B------:R-:W-:-:S03]  /*7100*/  ULEA UR6, UR58, UR6, 0xb ;  /* 0x000000063a067291 */ /* 0x000fc6000f8e583f */
[----:B------:R-:W-:Y:S01]  /*7110*/  FMNMX.FTZ R0, R32, R3, !PT ;  /* 0x0000000320007209 */ /* 0x000fe20007810000 */
[----:B------:R-:W-:-:S03]  /*7120*/  UMOV UR58, UR36 ;  /* 0x00000024003a7c82 */ /* 0x000fc60008000000 */
        /* <DEDUP_REMOVED lines=39> */
[----:B------:R-:W-:-:S04]  /*73a0*/  FMNMX.FTZ R2, R30, R17, !PT ;  /* 0x000000111e027209 */ /* 0x000fc80007810000 */
[----:B------:R-:W-:Y:S01]  /*73b0*/  FMNMX.FTZ R21, R31, R2, !PT ;  /* 0x000000021f157209 */ /* 0x000fe20007810000 */
[----:B------:R-:W-:Y:S01]  /*73c0*/  HGMMA.64x128x16.F32 R88, R176, gdesc[UR8].tnspB, R88, gsb0 ;  /* 0x41e00008b0587df0 */ /* 0x000fe20008000858 */
[----:B------:R-:W-:Y:S01]  /*73d0*/  UIADD3 UR10, UR6, 0x100, URZ ;  /* 0x00000100060a7890 */ /* 0x000fe2000fffe03f */
[----:B------:R-:W-:Y:S01]  /*73e0*/  UMOV UR11, 0x40000040 ;  /* 0x40000040000b7882 */ /* 0x000fe20000000000 */
[----:B------:R-:W-:-:S04]  /*73f0*/  FMNMX.FTZ R2, R34, R21, !PT ;  /* 0x0000001522027209 */ /* 0x000fc80007810000 */
[----:B------:R-:W-:Y:S02]  /*7400*/  FMNMX.FTZ R21, R35, R2, !PT ;  /* 0x0000000223157209 */ /* 0x000fe40007810000 */
[----:B-1----:R-:W-:Y:S02]  /*7410*/  FMNMX.FTZ R7, R4, R7, !PT ;  /* 0x0000000704077209 */ /* 0x002fe40007810000 */
[----:B------:R-:W-:-:S03]  /*7420*/  FMNMX.FTZ R2, R38, R21, !PT ;  /* 0x0000001526027209 */ /* 0x000fc60007810000 */
        /* <DEDUP_REMOVED lines=54> */
[-CC-:B------:R-:W-:Y:S01]  /*7790*/  FFMA.FTZ R14, R84, R0.reuse, -R169.reuse ;  /* 0x00000000540e7223 */ /* 0x180fe200000108a9 */
[----:B------:R-:W-:Y:S01]  /*77a0*/  FMNMX.FTZ R2, R58, R33, !PT ;  /* 0x000000213a027209 */ /* 0x000fe20007810000 */
[----:B------:R-:W-:-:S02]  /*77b0*/  FFMA.FTZ R85, R85, R0, -R169 ;  /* 0x0000000055557223 */ /* 0x000fc400000108a9 */
[----:B------:R-:W0:Y:S01]  /*77c0*/  MUFU.EX2 R180, R180 ;  /* 0x000000b400b47308 */ /* 0x000e220000000800 */
[----:B------:R-:W-:-:S04]  /*77d0*/  FMNMX.FTZ R33, R59, R2, !PT ;  /* 0x000000023b217209 */ /* 0x000fc80007810000 */
[----:B------:R-:W-:-:S03]  /*77e0*/  FMNMX.FTZ R2, R62, R33, !PT ;  /* 0x000000213e027209 */ /* 0x000fc60007810000 */
[----:B------:R-:W2:Y:S01]  /*77f0*/  MUFU.EX2 R13, R13 ;  /* 0x0000000d000d7308 */ /* 0x000ea20000000800 */
[----:B-1----:R-:W-:-:S04]  /*7800*/  FMNMX.FTZ R37, R63, R2, !PT ;  /* 0x000000023f257209 */ /* 0x002fc80007810000 */
[----:B------:R-:W-:-:S03]  /*7810*/  FMNMX.FTZ R2, R66, R37, !PT ;  /* 0x0000002542027209 */ /* 0x000fc60007810000 */
[----:B------:R-:W-:Y:S01]  /*7820*/  MUFU.EX2 R182, R182 ;  /* 0x000000b600b67308 */ /* 0x000fe20000000800 */
[----:B------:R-:W-:Y:S01]  /*7830*/  FMNMX.FTZ R37, R67, R2, !PT ;  /* 0x0000000243257209 */ /* 0x000fe20007810000 */
[----:B0-----:R-:W-:-:S03]  /*7840*/  FFMA.FTZ R6, R3, R6, R180 ;  /* 0x0000000603067223 */ /* 0x001fc600000100b4 */
[----:B------:R-:W-:-:S03]  /*7850*/  FMNMX.FTZ R2, R70, R37, !PT ;  /* 0x0000002546027209 */ /* 0x000fc60007810000 */
[----:B------:R0:W-:Y:S01]  /*7860*/  MUFU.EX2 R37, R53 ;  /* 0x0000003500257308 */ /* 0x0001e20000000800 */
[----:B------:R-:W-:Y:S02]  /*7870*/  FMNMX.FTZ R41, R71, R2, !PT ;  /* 0x0000000247297209 */ /* 0x000fe40007810000 */
[----:B--2---:R-:W-:Y:S02]  /*7880*/  F2FP.F16.F32.PACK_AB R180, R13, R180 ;  /* 0x000000b40db4723e */ /* 0x004fe400000000ff */
        /* <DEDUP_REMOVED lines=12> */
[----:B------:R-:W-:-:S05]  /*7950*/  FMNMX.FTZ R2, R87, R2, !PT ;  /* 0x0000000257027209 */ /* 0x000fca0007810000 */
[----:B0-----:R-:W0:Y:S02]  /*7960*/  SHFL.BFLY PT, R57, R2, 0x2, 0x1f ;  /* 0x0c401f0002397f89 */ /* 0x001e2400000e0000 */
[----:B------:R-:W-:Y:S08]  /*7970*/  MUFU.EX2 R172, R172 ;  /* 0x000000ac00ac7308 */ /* 0x000ff00000000800 */
[----:B------:R-:W-:Y:S08]  /*7980*/  MUFU.EX2 R174, R174 ;  /* 0x000000ae00ae7308 */ /* 0x000ff00000000800 */
[----:B------:R1:W-:Y:S01]  /*7990*/  MUFU.EX2 R33, R49 ;  /* 0x0000003100217308 */ /* 0x0003e20000000800 */
[----:B0-----:R-:W-:-:S07]  /*79a0*/  FMNMX.FTZ R16, R2, R57, !PT ;  /* 0x0000003902107209 */ /* 0x001fce0007810000 */
[----:B------:R0:W-:Y:S01]  /*79b0*/  MUFU.EX2 R45, R61 ;  /* 0x0000003d002d7308 */ /* 0x0001e20000000800 */
[-CC-:B-1----:R-:W-:Y:S01]  /*79c0*/  FFMA.FTZ R49, R65, R0.reuse, -R169.reuse ;  /* 0x0000000041317223 */ /* 0x182fe200000108a9 */
[-CC-:B------:R-:W-:Y:S01]  /*79d0*/  FFMA.FTZ R65, R81, R0.reuse, -R169.reuse ;  /* 0x0000000051417223 */ /* 0x180fe200000108a9 */
[----:B------:R-:W1:Y:S05]  /*79e0*/  SHFL.BFLY PT, R69, R16, 0x1, 0x1f ;  /* 0x0c201f0010457f89 */ /* 0x000e6a00000e0000 */
[----:B------:R-:W-:Y:S01]  /*79f0*/  MUFU.EX2 R168, R168 ;  /* 0x000000a800a87308 */ /* 0x000fe20000000800 */
[----:B0-----:R-:W-:Y:S01]  /*7a00*/  FFMA.FTZ R61, R77, R0, -R169 ;  /* 0x000000004d3d7223 */ /* 0x001fe200000108a9 */
[----:B------:R-:W-:-:S02]  /*7a10*/  WARPGROUP.DEPBAR.LE gsb0, 0x0 ;  /* 0x00008000000079c5 */ /* 0x000fc40000010000 */
[----:B------:R-:W-:Y:S01]  /*7a20*/  WARPGROUP.ARRIVE ;  /* 0x00000000000079c5 */ /* 0x000fe20000000000 */
[-CC-:B------:R-:W-:Y:S01]  /*7a30*/  FFMA.FTZ R164, R56, R0.reuse, -R169.reuse ;  /* 0x0000000038a47223 */ /* 0x180fe200000108a9 */
[----:B------:R-:W-:Y:S02]  /*7a40*/  FFMA.FTZ R166, R60, R0, -R169 ;  /* 0x000000003ca67223 */ /* 0x000fe400000108a9 */
[----:B------:R-:W-:Y:S02]  /*7a50*/  MUFU.EX2 R170, R170 ;  /* 0x000000aa00aa7308 */ /* 0x000fe40000000800 */
[----:B------:R-:W-:Y:S01]  /*7a60*/  HGMMA.64x128x16.F32 R88, R160, gdesc[UR8].tnspB, R88, gsb0 ;  /* 0x41e00008a0587df0 */ /* 0x000fe20008000858 */
[----:B------:R-:W-:Y:S01]  /*7a70*/  UIADD3 UR10, UR6, 0x300, URZ ;  /* 0x00000300060a7890 */ /* 0x000fe2000fffe03f */
[----:B------:R-:W-:Y:S01]  /*7a80*/  UMOV UR11, 0x40000040 ;  /* 0x40000040000b7882 */ /* 0x000fe20000000000 */
[----:B------:R-:W-:-:S03]  /*7a90*/  UIADD3 UR6, UR6, 0x380, URZ ;  /* 0x0000038006067890 */ /* 0x000fc6000fffe03f */
[----:B------:R-:W-:Y:S01]  /*7aa0*/  MUFU.EX2 R164, R164 ;  /* 0x000000a400a47308 */ /* 0x000fe20000000800 */
[----:B-1----:R-:W-:-:S05]  /*7ab0*/  FMNMX.FTZ R4, R16, R69, !PT ;  /* 0x0000004510047209 */ /* 0x002fca0007810000 */
[C---:B------:R-:W-:Y:S02]  /*7ac0*/  FADD.FTZ R69, -R4.reuse, R9 ;  /* 0x0000000904457221 */ /* 0x040fe40000010100 */
[----:B------:R-:W-:Y:S02]  /*7ad0*/  MUFU.EX2 R166, R166 ;  /* 0x000000a600a67308 */ /* 0x000fe40000000800 */
[-C--:B------:R-:W-:Y:S01]  /*7ae0*/  FMUL.FTZ R2, R69, R0.reuse ;  /* 0x0000000045027220 */ /* 0x080fe20000410000 */
[----:B------:R-:W-:-:S04]  /*7af0*/  FMUL.FTZ R69, R4, R0 ;  /* 0x0000000004457220 */ /* 0x000fc80000410000 */
[-CC-:B------:R-:W-:Y:S01]  /*7b00*/  FFMA.FTZ R20, R31, R0.reuse, -R69.reuse ;  /* 0x000000001f147223 */ /* 0x180fe20000010845 */
[----:B------:R-:W-:Y:S01]  /*7b10*/  IMAD.U32 R31, RZ, RZ, UR7 ;  /* 0x00000007ff1f7e24 */ /* 0x000fe2000f8e00ff */
[----:B------:R-:W-:Y:S01]  /*7b20*/  UMOV UR7, 0x40000040 ;  /* 0x4000004000077882 */ /* 0x000fe20000000000 */
[-CC-:B------:R-:W-:Y:S01]  /*7b30*/  FFMA.FTZ R16, R27, R0.reuse, -R69.reuse ;  /* 0x000000001b107223 */ /* 0x180fe20000010845 */
[-CC-:B------:R-:W-:Y:S01]  /*7b40*/  FFMA.FTZ R181, R26, R0.reuse, -R69.reuse ;  /* 0x000000001ab57223 */ /* 0x180fe20000010845 */
[----:B------:R-:W-:Y:S01]  /*7b50*/  IMAD.U32 R27, RZ, RZ, UR36 ;  /* 0x00000024ff1b7e24 */ /* 0x000fe2000f8e00ff */
[----:B------:R-:W-:Y:S01]  /*7b60*/  MUFU.EX2 R2, R2 ;  /* 0x0000000200027308 */ /* 0x000fe20000000800 */
[-CC-:B------:R-:W-:Y:S01]  /*7b70*/  FFMA.FTZ R183, R30, R0.reuse, -R69.reuse ;  /* 0x000000001eb77223 */ /* 0x180fe20000010845 */
[-CC-:B------:R-:W-:Y:S01]  /*7b80*/  FFMA.FTZ R177, R34, R0.reuse, -R69.reuse ;  /* 0x0000000022b17223 */ /* 0x180fe20000010845 */
[-CC-:B------:R-:W-:Y:S01]  /*7b90*/  FFMA.FTZ R24, R35, R0.reuse, -R69.reuse ;  /* 0x0000000023187223 */ /* 0x180fe20000010845 */
[----:B------:R-:W-:Y:S01]  /*7ba0*/  @!P1 LEA R27, R27, UR37, 0x3 ;  /* 0x000000251b1b9c11 */ /* 0x000fe2000f8e18ff */
[-CC-:B------:R-:W-:Y:S01]  /*7bb0*/  FFMA.FTZ R179, R38, R0.reuse, -R69.reuse ;  /* 0x0000000026b37223 */ /* 0x180fe20000010845 */
[-CC-:B------:R-:W-:Y:S01]  /*7bc0*/  FFMA.FTZ R26, R39, R0.reuse, -R69.reuse ;  /* 0x00000000271a7223 */ /* 0x180fe20000010845 */
[----:B------:R-:W-:Y:S01]  /*7bd0*/  FFMA.FTZ R173, R42, R0, -R69 ;  /* 0x000000002aad7223 */ /* 0x000fe20000010845 */
[----:B------:R-:W0:Y:S01]  /*7be0*/  MUFU.EX2 R181, R181 ;  /* 0x000000b500b57308 */ /* 0x000e220000000800 */
[----:B------:R-:W-:-:S02]  /*7bf0*/  @!P1 VIADD R27, R27, 0x34840 ;  /* 0x000348401b1b9836 */ /* 0x000fc40000000000 */
[-CC-:B------:R-:W-:Y:S01]  /*7c00*/  FFMA.FTZ R28, R43, R0.reuse, -R69.reuse ;  /* 0x000000002b1c7223 */ /* 0x180fe20000010845 */
[-CC-:B------:R-:W-:Y:S01]  /*7c10*/  FFMA.FTZ R175, R46, R0.reuse, -R69.reuse ;  /* 0x000000002eaf7223 */ /* 0x180fe20000010845 */
[-CC-:B------:R-:W-:Y:S01]  /*7c20*/  FFMA.FTZ R30, R47, R0.reuse, -R69.reuse ;  /* 0x000000002f1e7223 */ /* 0x180fe20000010845 */
[-C--:B------:R-:W-:Y:S01]  /*7c30*/  FFMA.FTZ R32, R51, R0.reuse, -R69 ;  /* 0x0000000033207223 */ /* 0x080fe20000010845 */
[----:B------:R-:W-:Y:S01]  /*7c40*/  @!P1 PRMT R27, RZ, 0x654, R27 ;  /* 0x00000654ff1b9816 */ /* 0x000fe2000000001b */
        /* <DEDUP_REMOVED lines=42> */
[----:B------:R-:W-:Y:S01]  /*7ef0*/  MUFU.EX2 R32, R32 ;  /* 0x0000002000207308 */ /* 0x000fe20000000800 */
[----:B-1----:R-:W-:-:S07]  /*7f00*/  FADD.FTZ R5, R175, R38 ;  /* 0x00000026af057221 */ /* 0x002fce0000010000 */
[----:B------:R-:W-:Y:S01]  /*7f10*/  MUFU.EX2 R171, R171 ;  /* 0x000000ab00ab7308 */ /* 0x000fe20000000800 */
[C---:B--2---:R-:W-:Y:S01]  /*7f20*/  FADD.FTZ R38, R30.reuse, R5 ;  /* 0x000000051e267221 */ /* 0x044fe20000010000 */
[----:B------:R-:W-:Y:S01]  /*7f30*/  F2FP.F16.F32.PACK_AB R175, R30, R175 ;  /* 0x000000af1eaf723e */ /* 0x000fe200000000ff */
[----:B------:R-:W-:Y:S02]  /*7f40*/  WARPGROUP.DEPBAR.LE gsb0, 0x0 ;  /* 0x00008000000079c5 */ /* 0x000fe40000010000 */
[----:B------:R-:W-:Y:S01]  /*7f50*/  WARPGROUP.ARRIVE ;  /* 0x00000000000079c5 */ /* 0x000fe20000000000 */
[-CC-:B------:R-:W-:Y:S01]  /*7f60*/  FFMA.FTZ R160, R64, R0.reuse, -R169.reuse ;  /* 0x0000000040a07223 */ /* 0x180fe200000108a9 */
[-C--:B------:R-:W-:Y:S01]  /*7f70*/  FFMA.FTZ R162, R68, R0.reuse, -R169 ;  /* 0x0000000044a27223 */ /* 0x080fe200000108a9 */
[----:B------:R-:W-:Y:S01]  /*7f80*/  FFMA.FTZ R169, R50, R0, -R69 ;  /* 0x0000000032a97223 */ /* 0x000fe20000010845 */
[----:B------:R-:W-:Y:S02]  /*7f90*/  MUFU.EX2 R34, R34 ;  /* 0x0000002200227308 */ /* 0x000fe40000000800 */
[----:B------:R-:W-:Y:S06]  /*7fa0*/  HGMMA.64x128x16.F32 R88, R156, gdesc[UR8].tnspB, R88, gsb0 ;  /* 0x41e000089c587df0 */ /* 0x000fec0008000858 */
[----:B------:R-:W0:Y:S08]  /*7fb0*/  MUFU.EX2 R169, R169 ;  /* 0x000000a900a97308 */ /* 0x000e300000000800 */
[----:B------:R-:W1:Y:S08]  /*7fc0*/  MUFU.EX2 R165, R165 ;  /* 0x000000a500a57308 */ /* 0x000e700000000800 */
[----:B------:R-:W2:Y:S01]  /*7fd0*/  MUFU.EX2 R36, R36 ;  /* 0x0000002400247308 */ /* 0x000ea20000000800 */
[----:B0-----:R-:W-:Y:S01]  /*7fe0*/  FADD.FTZ R5, R169, R38 ;  /* 0x00000026a9057221 */ /* 0x001fe20000010000 */
[----:B------:R-:W-:-:S03]  /*7ff0*/  F2FP.F16.F32.PACK_AB R169, R32, R169 ;  /* 0x000000a920a9723e */ /* 0x000fc600000000ff */
[----:B------:R-:W-:-:S03]  /*8000*/  FADD.FTZ R16, R32, R5 ;  /* 0x0000000520107221 */ /* 0x000fc60000010000 */
[----:B------:R-:W0:Y:S01]  /*8010*/  MUFU.EX2 R167, R167 ;  /* 0x000000a700a77308 */ /* 0x000e220000000800 */
[----:B------:R-:W-:Y:S01]  /*8020*/  FADD.FTZ R5, R171, R16 ;  /* 0x00000010ab057221 */ /* 0x000fe20000010000 */
[----:B------:R-:W-:-:S03]  /*8030*/  F2FP.F16.F32.PACK_AB R171, R34, R171 ;  /* 0x000000ab22ab723e */ /* 0x000fc600000000ff */
[----:B------:R-:W-:-:S03]  /*8040*/  FADD.FTZ R16, R34, R5 ;  /* 0x0000000522107221 */ /* 0x000fc60000010000 */
[----:B------:R-:W-:Y:S01]  /*8050*/  MUFU.EX2 R160, R160 ;  /* 0x000000a000a07308 */ /* 0x000fe20000000800 */
[----:B-1----:R-:W-:Y:S01]  /*8060*/  FADD.FTZ R5, R165, R16 ;  /* 0x00000010a5057221 */ /* 0x002fe20000010000 */
[----:B--2---:R-:W-:-:S03]  /*8070*/  F2FP.F16.F32.PACK_AB R165, R36, R165 ;  /* 0x000000a524a5723e */ /* 0x004fc600000000ff */
[----:B------:R-:W-:-:S03]  /*8080*/  FADD.FTZ R16, R36, R5 ;  /* 0x0000000524107221 */ /* 0x000fc60000010000 */
[----:B------:R-:W-:Y:S01]  /*8090*/  MUFU.EX2 R66, R66 ;  /* 0x0000004200427308 */ /* 0x000fe20000000800 */
[----:B0-----:R-:W-:-:S07]  /*80a0*/  FADD.FTZ R5, R167, R16 ;  /* 0x00000010a7057221 */ /* 0x001fce0000010000 */
[----:B------:R-:W-:Y:S08]  /*80b0*/  MUFU.EX2 R49, R49 ;  /* 0x0000003100317308 */ /* 0x000ff00000000800 */
[----:B------:R-:W0:Y:S08]  /*80c0*/  MUFU.EX2 R67, R67 ;  /* 0x0000004300437308 */ /* 0x000e300000000800 */
[----:B------:R-:W-:Y:S08]  /*80d0*/  MUFU.EX2 R162, R162 ;  /* 0x000000a200a27308 */ /* 0x000ff00000000800 */
[----:B------:R-:W-:Y:S01]  /*80e0*/  MUFU.EX2 R70, R70 ;  /* 0x0000004600467308 */ /* 0x000fe20000000800 */
[----:B0-----:R-:W-:-:S07]  /*80f0*/  F2FP.F16.F32.PACK_AB R161, R67, R66 ;  /* 0x0000004243a1723e */ /* 0x001fce00000000ff */
[----:B------:R-:W-:Y:S08]  /*8100*/  MUFU.EX2 R53, R53 ;  /* 0x0000003500357308 */ /* 0x000ff00000000800 */
[----:B------:R-:W0:Y:S08]  /*8110*/  MUFU.EX2 R71, R71 ;  /* 0x0000004700477308 */ /* 0x000e300000000800 */
[----:B------:R-:W-:Y:S08]  /*8120*/  MUFU.EX2 R8, R8 ;  /* 0x0000000800087308 */ /* 0x000ff00000000800 */
[----:B------:R-:W-:Y:S01]  /*8130*/  MUFU.EX2 R74, R74 ;  /* 0x0000004a004a7308 */ /* 0x000fe20000000800 */
[----:B0-----:R-:W-:-:S07]  /*8140*/  F2FP.F16.F32.PACK_AB R163, R71, R70 ;  /* 0x0000004647a3723e */ /* 0x001fce00000000ff */
[----:B------:R-:W0:Y:S08]  /*8150*/  MUFU.EX2 R57, R73 ;  /* 0x0000004900397308 */ /* 0x000e300000000800 */
[----:B------:R-:W1:Y:S08]  /*8160*/  MUFU.EX2 R75, R75 ;  /* 0x0000004b004b7308 */ /* 0x000e700000000800 */
[----:B------:R-:W-:Y:S01]  /*8170*/  MUFU.EX2 R10, R10 ;  /* 0x0000000a000a7308 */ /* 0x000fe20000000800 */
[----:B------:R-:W-:-:S02]  /*8180*/  WARPGROUP.DEPBAR.LE gsb0, 0x0 ;  /* 0x00008000000079c5 */ /* 0x000fc40000010000 */
[----:B------:R-:W-:-:S05]  /*8190*/  WARPGROUP.ARRIVE ;  /* 0x00000000000079c5 */ /* 0x000fca0000000000 */
[----:B------:R-:W-:Y:S01]  /*81a0*/  MUFU.EX2 R78, R78 ;  /* 0x0000004e004e7308 */ /* 0x000fe20000000800 */
[----:B0-----:R-:W-:Y:S02]  /*81b0*/  F2FP.F16.F32.PACK_AB R156, R57, R8 ;  /* 0x00000008399c723e */ /* 0x001fe400000000ff */
[----:B-1----:R-:W-:Y:S01]  /*81c0*/  F2FP.F16.F32.PACK_AB R157, R75, R74 ;  /* 0x0000004a4b9d723e */ /* 0x002fe200000000ff */
[----:B------:R-:W-:Y:S04]  /*81d0*/  HGMMA.64x128x16.F32 R88, R152, gdesc[UR4].tnspB, R88, gsb0 ;  /* 0x41e0000498587df0 */ /* 0x000fe80008000858 */
[----:B------:R-:W0:Y:S08]  /*81e0*/  MUFU.EX2 R61, R61 ;  /* 0x0000003d003d7308 */ /* 0x000e300000000800 */
[----:B------:R-:W1:Y:S08]  /*81f0*/  MUFU.EX2 R79, R79 ;  /* 0x0000004f004f7308 */ /* 0x000e700000000800 */
[----:B------:R-:W-:Y:S01]  /*8200*/  MUFU.EX2 R12, R12 ;  /* 0x0000000c000c7308 */ /* 0x000fe20000000800 */
[----:B0-----:R-:W-:-:S07]  /*8210*/  F2FP.F16.F32.PACK_AB R158, R61, R10 ;  /* 0x0000000a3d9e723e */ /* 0x001fce00000000ff */
[----:B------:R-:W-:Y:S01]  /*8220*/  MUFU.EX2 R82, R82 ;  /* 0x0000005200527308 */ /* 0x000fe20000000800 */
[----:B-1----:R-:W-:-:S07]  /*8230*/  F2FP.F16.F32.PACK_AB R159, R79, R78 ;  /* 0x0000004e4f9f723e */ /* 0x002fce00000000ff */
        /* <DEDUP_REMOVED lines=77> */
.L_x_2471:
        /* <DEDUP_REMOVED lines=67> */
.L_x_2481:
[----:B------:R-:W-:Y:S01]  /*8b40*/  ULEA UR5, UR36, UR37, 0x3 ;  /* 0x0000002524057291 */ /* 0x000fe2000f8e183f */
[----:B------:R-:W-:-:S05]  /*8b50*/  IMAD.U32 R2, RZ, RZ, UR38 ;  /* 0x00000026ff027e24 */ /* 0x000fca000f8e00ff */
[----:B------:R-:W-:-:S04]  /*8b60*/  SHF.L.U32 R2, R2, 0x1f, RZ ;  /* 0x0000001f02027819 */ /* 0x000fc800000006ff */
[----:B------:R0:W1:Y:S01]  /*8b70*/  SYNCS.PHASECHK.TRANS64.TRYWAIT P2, [UR5+0x34850], R2 ;  /* 0x03485002ff0075a7 */ /* 0x0000620008040145 */
[----:B------:R-:W-:Y:S05]  /*8b80*/  @!P0 BRA `(.L_x_2482) ;  /* 0x0000000000048947 */ /* 0x000fea0003800000 */
[----:B------:R-:W-:Y:S01]  /*8b90*/  BPT.TRAP 0x1 ;  /* 0x000000040000795c */ /* 0x000fe20000300000 */
.L_x_2482:
[----:B-1----:R-:W-:Y:S05]  /*8ba0*/  @P2 BRA `(.L_x_2483) ;  /* 0x0000000000082947 */ /* 0x002fea0003800000 */
[----:B------:R-:W1:Y:S02]  /*8bb0*/  SYNCS.PHASECHK.TRANS64.TRYWAIT P0, [UR5+0x34850], R2 ;  /* 0x03485002ff0075a7 */ /* 0x000e640008000145 */
[----:B-1----:R-:W-:Y:S05]  /*8bc0*/  @!P0 BRA `(.L_x_2484) ;  /* 0x00000090002c8947 */ /* 0x002fea0003800000 */
.L_x_2483:
[----:B------:R-:W-:Y:S01]  /*8bd0*/  UIADD3 UR37, UR37, 0x400, URZ ;  /* 0x0000040025257890 */ /* 0x000fe2000fffe03f */
[----:B------:R-:W-:Y:S01]  /*8be0*/  WARPGROUP.ARRIVE ;  /* 0x00000000000079c5 */ /* 0x000fe20000000000 */
[----:B------:R-:W-:Y:S01]  /*8bf0*/  UMOV UR7, 0x40000040 ;  /* 0x4000004000077882 */ /* 0x000fe20000000000 */
[----:B-1----:R-:W1:Y:S01]  /*8c00*/  SHFL.BFLY PT, R3, R6, 0x2, 0x1f ;  /* 0x0c401f0006037f89 */ /* 0x002e6200000e0000 */
[----:B------:R-:W-:Y:S01]  /*8c10*/  USHF.R.U32.HI UR37, URZ, 0x4, UR37 ;  /* 0x000000043f257899 */ /* 0x000fe20008011625 */
[----:B------:R-:W-:Y:S02]  /*8c20*/  IMAD.U32 R15, RZ, RZ, UR5 ;  /* 0x00000005ff0f7e24 */ /* 0x000fe4000f8e00ff */
[----:B0-----:R-:W0:Y:S01]  /*8c30*/  SHFL.BFLY PT, R2, R5, 0x2, 0x1f ;  /* 0x0c401f0005027f89 */ /* 0x001e2200000e0000 */
[----:B------:R-:W-:Y:S01]  /*8c40*/  ULOP3.LUT UR37, UR37, 0x3fff, URZ, 0xc0, !UPT ;  /* 0x00003fff25257892 */ /* 0x000fe2000f8ec03f */
[----:B------:R-:W-:Y:S02]  /*8c50*/  IMAD.MOV.U32 R11, RZ, RZ, RZ ;  /* 0x000000ffff0b7224 */ /* 0x000fe400078e00ff */
[----:B------:R-:W-:Y:S01]  /*8c60*/  VIADD R191, R191, 0x1 ;  /* 0x00000001bfbf7836 */ /* 0x000fe20000000000 */
[----:B------:R-:W-:-:S04]  /*8c70*/  ULOP3.LUT UR4, UR37, 0x4000000, URZ, 0xfc, !UPT ;  /* 0x0400000025047892 */ /* 0x000fc8000f8efc3f */
[----:B------:R-:W-:Y:S02]  /*8c80*/  ULEA UR4, UR36, UR4, 0xb ;  /* 0x0000000424047291 */ /* 0x000fe4000f8e583f */
        /* <DEDUP_REMOVED lines=8> */
[----:B0-----:R-:W-:Y:S01]  /*8d10*/  FADD.FTZ R8, R2, R5 ;  /* 0x0000000502087221 */ /* 0x001fe20000010000 */
[----:B------:R-:W-:Y:S01]  /*8d20*/  IMAD.MOV.U32 R5, RZ, RZ, RZ ;  /* 0x000000ffff057224 */ /* 0x000fe200078e00ff */
[----:B------:R-:W0:Y:S04]  /*8d30*/  SHFL.BFLY PT, R2, R3, 0x1, 0x1f ;  /* 0x0c201f0003027f89 */ /* 0x000e2800000e0000 */
[----:B------:R-:W1:Y:S01]  /*8d40*/  SHFL.BFLY PT, R9, R8, 0x1, 0x1f ;  /* 0x0c201f0008097f89 */ /* 0x000e6200000e0000 */
[----:B0-----:R-:W-:Y:S01]  /*8d50*/  FADD.FTZ R12, R3, R2 ;  /* 0x00000002030c7221 */ /* 0x001fe20000010000 */
[----:B------:R-:W-:-:S02]  /*8d60*/  IMAD.MOV.U32 R3, RZ, RZ, -0x800000 ;  /* 0xff800000ff037424 */ /* 0x000fc400078e00ff */
[----:B------:R-:W-:Y:S02]  /*8d70*/  IMAD.MOV.U32 R2, RZ, RZ, -0x800000 ;  /* 0xff800000ff027424 */ /* 0x000fe400078e00ff */
[----:B-1----:R-:W-:Y:S01]  /*8d80*/  FADD.FTZ R14, R8, R9 ;  /* 0x00000009080e7221 */ /* 0x002fe20000010000 */
[----:B------:R-:W-:-:S04]  /*8d90*/  FSETP.NE.FTZ.AND P0, PT, R12, RZ, PT ;  /* 0x000000ff0c00720b */ /* 0x000fc80003f15000 */
        /* <DEDUP_REMOVED lines=116> */
.L_x_2454:
        /* <DEDUP_REMOVED lines=24> */
[----:B------:R-:W-:Y:S02]  /*9660*/  MOV R16, R0 ;  /* 0x0000000000107202 */ /* 0x000fe40000000f00 */
[----:B--2---:R-:W-:-:S03]  /*9670*/  MOV R17, R5 ;  /* 0x0000000500117202 */ /* 0x004fc60000000f00 */
[----:B------:R-:W-:-:S03]  /*9680*/  IMAD.WIDE R4, R195, 0x2, R16 ;  /* 0x00000002c3047825 */ /* 0x000fc600078e0210 */
[C---:B------:R-:W-:Y:S02]  /*9690*/  LOP3.LUT R9, R4.reuse, 0x380, RZ, 0xc0, !PT ;  /* 0x0000038004097812 */ /* 0x040fe400078ec0ff */
[C---:B------:R-:W-:Y:S02]  /*96a0*/  IADD3 R31, P6, R4.reuse, 0x20, RZ ;  /* 0x00000020041f7810 */ /* 0x040fe40007fde0ff */
[----:B------:R-:W-:Y:S02]  /*96b0*/  SHF.R.U64 R9, R9, 0x3, RZ ;  /* 0x0000000309097819 */ /* 0x000fe400000012ff */
[----:B------:R-:W-:Y:S01]  /*96c0*/  LOP3.LUT R12, R31, 0x380, RZ, 0xc0, !PT ;  /* 0x000003801f0c7812 */ /* 0x000fe200078ec0ff */
[----:B------:R-:W-:Y:S01]  /*96d0*/  IMAD.X R27, RZ, RZ, R5, P6 ;  /* 0x000000ffff1b7224 */ /* 0x000fe200030e0605 */
[----:B------:R-:W-:Y:S01]  /*96e0*/  BAR.SYNC.DEFER_BLOCKING 0x1, 0x100 ;  /* 0x0044000000007b1d */ /* 0x000fe20000010000 */
[C---:B------:R-:W-:Y:S02]  /*96f0*/  IADD3 R97, P5, R4.reuse, 0x40, RZ ;  /* 0x0000004004617810 */ /* 0x040fe40007fbe0ff */
[----:B------:R-:W-:-:S02]  /*9700*/  IADD3 R99, P4, R4, 0x60, RZ ;  /* 0x0000006004637810 */ /* 0x000fc40007f9e0ff */
        /* <DEDUP_REMOVED lines=12> */
[----:B------:R-:W-:-:S02]  /*97d0*/  MOV R94, R4 ;  /* 0x00000004005e7202 */ /* 0x000fc40000000f00 */
[----:B------:R-:W-:Y:S02]  /*97e0*/  F2FP.F16.F32.PACK_AB R5, R8, R93 ;  /* 0x0000005d0805723e */ /* 0x000fe400000000ff */
[----:B------:R-:W-:Y:S02]  /*97f0*/  LOP3.LUT R14, R97, 0x380, RZ, 0xc0, !PT ;  /* 0x00000380610e7812 */ /* 0x000fe400078ec0ff */
[----:B------:R-:W-:Y:S02]  /*9800*/  LOP3.LUT R26, R12, R31, RZ, 0x3c, !PT ;  /* 0x0000001f0c1a7212 */ /* 0x000fe400078e3cff */
[----:B------:R-:W-:Y:S02]  /*9810*/  F2FP.F16.F32.PACK_AB R4, R10, R95 ;  /* 0x0000005f0a04723e */ /* 0x000fe400000000ff */
[----:B------:R-:W-:Y:S02]  /*9820*/  LOP3.LUT R8, R103, 0x380, RZ, 0xc0, !PT ;  /* 0x0000038067087812 */ /* 0x000fe400078ec0ff */
[----:B------:R-:W-:Y:S01]  /*9830*/  LOP3.LUT R10, R105, 0x380, RZ, 0xc0, !PT ;  /* 0x00000380690a7812 */ /* 0x000fe200078ec0ff */
[----:B------:R2:W-:Y:S01]  /*9840*/  STSM.16.M88.4 [R94], R4 ;  /* 0x000000045e007844 */ /* 0x0005e20000000200 */
[----:B------:R-:W-:-:S02]  /*9850*/  LOP3.LUT R31, R88, 0x380, RZ, 0xc0, !PT ;  /* 0x00000380581f7812 */ /* 0x000fc400078ec0ff */
[----:B-1----:R-:W-:Y:S02]  /*9860*/  LOP3.LUT R44, R101, 0x380, RZ, 0xc0, !PT ;  /* 0x00000380652c7812 */ /* 0x002fe400078ec0ff */
[----:B------:R-:W-:Y:S02]  /*9870*/  LOP3.LUT R20, R99, 0x380, RZ, 0xc0, !PT ;  /* 0x0000038063147812 */ /* 0x000fe400078ec0ff */
[----:B------:R-:W-:Y:S02]  /*9880*/  SHF.R.U64 R14, R14, 0x3, RZ ;  /* 0x000000030e0e7819 */ /* 0x000fe400000012ff */
[----:B------:R-:W-:Y:S02]  /*9890*/  SHF.R.U64 R8, R8, 0x3, RZ ;  /* 0x0000000308087819 */ /* 0x000fe400000012ff */
[----:B------:R-:W-:Y:S02]  /*98a0*/  SHF.R.U64 R10, R10, 0x3, RZ ;  /* 0x000000030a0a7819 */ /* 0x000fe400000012ff */
[----:B------:R-:W-:-:S02]  /*98b0*/  SHF.R.U64 R31, R31, 0x3, RZ ;  /* 0x000000031f1f7819 */ /* 0x000fc400000012ff */
[----:B------:R-:W-:Y:S02]  /*98c0*/  SHF.R.U64 R44, R44, 0x3, RZ ;  /* 0x000000032c2c7819 */ /* 0x000fe400000012ff */
[----:B------:R-:W-:Y:S02]  /*98d0*/  SHF.R.U64 R20, R20, 0x3, RZ ;  /* 0x0000000314147819 */ /* 0x000fe400000012ff */
[----:B------:R-:W-:Y:S02]  /*98e0*/  LOP3.LUT R24, R14, R97, RZ, 0x3c, !PT ;  /* 0x000000610e187212 */ /* 0x000fe400078e3cff */
[----:B------:R-:W-:Y:S01]  /*98f0*/  LOP3.LUT R12, R8, R103, RZ, 0x3c, !PT ;  /* 0x00000067080c7212 */ /* 0x000fe200078e3cff */
[----:B------:R-:W1:Y:S01]  /*9900*/  LDC.64 R96, c[0x0][0xc00] ;  /* 0x00030000ff607b82 */ /* 0x000e620000000a00 */
[----:B------:R-:W-:Y:S02]  /*9910*/  LOP3.LUT R10, R10, R105, RZ, 0x3c, !PT ;  /* 0x000000690a0a7212 */ /* 0x000fe400078e3cff */
[----:B------:R-:W-:-:S02]  /*9920*/  LOP3.LUT R8, R31, R88, RZ, 0x3c, !PT ;  /* 0x000000581f087212 */ /* 0x000fc400078e3cff */
[----:B------:R-:W-:Y:S02]  /*9930*/  LOP3.LUT R14, R44, R101, RZ, 0x3c, !PT ;  /* 0x000000652c0e7212 */ /* 0x000fe400078e3cff */
[----:B------:R-:W-:Y:S02]  /*9940*/  LOP3.LUT R20, R20, R99, RZ, 0x3c, !PT ;  /* 0x0000006314147212 */ /* 0x000fe400078e3cff */
[----:B------:R-:W-:Y:S02]  /*9950*/  MOV R31, R10 ;  /* 0x0000000a001f7202 */ /* 0x000fe40000000f00 */
[----:B------:R-:W-:Y:S02]  /*9960*/  MOV R30, R8 ;  /* 0x00000008001e7202 */ /* 0x000fe40000000f00 */
[----:B------:R-:W-:Y:S02]  /*9970*/  MOV R93, R26 ;  /* 0x0000001a005d7202 */ /* 0x000fe40000000f00 */
[----:B------:R-:W-:-:S02]  /*9980*/  F2FP.F16.F32.PACK_AB R8, R89, R90 ;  /* 0x0000005a5908723e */ /* 0x000fc400000000ff */
[----:B------:R-:W-:Y:S02]  /*9990*/  F2FP.F16.F32.PACK_AB R9, R35, R34 ;  /* 0x000000222309723e */ /* 0x000fe400000000ff */
[----:B------:R-:W-:Y:S02]  /*99a0*/  F2FP.F16.F32.PACK_AB R10, R37, R36 ;  /* 0x00000024250a723e */ /* 0x000fe400000000ff */
[----:B------:R-:W-:Y:S02]  /*99b0*/  F2FP.F16.F32.PACK_AB R11, R39, R38 ;  /* 0x00000026270b723e */ /* 0x000fe400000000ff */
[----:B------:R-:W-:Y:S02]  /*99c0*/  MOV R92, R24 ;  /* 0x00000018005c7202 */ /* 0x000fe40000000f00 */
[----:B------:R-:W-:Y:S01]  /*99d0*/  MOV R88, R14 ;  /* 0x0000000e00587202 */ /* 0x000fe20000000f00 */
[----:B------:R-:W-:Y:S01]  /*99e0*/  STSM.16.M88.4 [R93], R8 ;  /* 0x000000085d007844 */ /* 0x000fe20000000200 */
[----:B------:R-:W-:-:S02]  /*99f0*/  MOV R44, R12 ;  /* 0x0000000c002c7202 */ /* 0x000fc40000000f00 */
[----:B--2---:R-:W-:Y:S02]  /*9a00*/  F2FP.F16.F32.PACK_AB R4, R41, R40 ;  /* 0x000000282904723e */ /* 0x004fe400000000ff */
[----:B------:R-:W-:Y:S02]  /*9a10*/  F2FP.F16.F32.PACK_AB R5, R43, R42 ;  /* 0x0000002a2b05723e */ /* 0x000fe400000000ff */
[----:B------:R-:W-:Y:S02]  /*9a20*/  F2FP.F16.F32.PACK_AB R6, R32, R33 ;  /* 0x000000212006723e */ /* 0x000fe400000000ff */
[----:B------:R-:W-:Y:S02]  /*9a30*/  F2FP.F16.F32.PACK_AB R7, R28, R29 ;  /* 0x0000001d1c07723e */ /* 0x000fe400000000ff */
[----:B------:R-:W-:Y:S02]  /*9a40*/  MOV R91, R20 ;  /* 0x00000014005b7202 */ /* 0x000fe40000000f00 */
[----:B------:R-:W-:Y:S01]  /*9a50*/  F2FP.F16.F32.PACK_AB R12, R49, R48 ;  /* 0x00000030310c723e */ /* 0x000fe200000000ff */
[----:B------:R2:W-:Y:S01]  /*9a60*/  STSM.16.M88.4 [R92], R4 ;  /* 0x000000045c007844 */ /* 0x0005e20000000200 */
[----:B------:R-:W-:Y:S01]  /*9a70*/  F2FP.F16.F32.PACK_AB R13, R51, R50 ;  /* 0x00000032330d723e */ /* 0x000fe200000000ff */
[----:B------:R-:W3:Y:S01]  /*9a80*/  LDC.64 R20, c[0x0][0xc00] ;  /* 0x00030000ff147b82 */ /* 0x000ee20000000a00 */
[----:B------:R-:W-:Y:S01]  /*9a90*/  F2FP.F16.F32.PACK_AB R14, R53, R52 ;  /* 0x00000034350e723e */ /* 0x000fe200000000ff */
[----:B------:R-:W-:Y:S01]  /*9aa0*/  IMAD.MOV.U32 R53, RZ, RZ, RZ ;  /* 0x000000ffff357224 */ /* 0x000fe200078e00ff */
[----:B------:R-:W-:-:S02]  /*9ab0*/  F2FP.F16.F32.PACK_AB R15, R55, R54 ;  /* 0x00000036370f723e */ /* 0x000fc400000000ff */
[----:B------:R-:W-:Y:S02]  /*9ac0*/  F2FP.F16.F32.PACK_AB R24, R57, R56 ;  /* 0x000000383918723e */ /* 0x000fe400000000ff */
[----:B------:R-:W-:Y:S01]  /*9ad0*/  F2FP.F16.F32.PACK_AB R25, R59, R58 ;  /* 0x0000003a3b19723e */ /* 0x000fe200000000ff */
[----:B------:R4:W-:Y:S01]  /*9ae0*/  STSM.16.M88.4 [R91], R12 ;  /* 0x0000000c5b007844 */ /* 0x0009e20000000200 */
[----:B------:R-:W-:Y:S01]  /*9af0*/  F2FP.F16.F32.PACK_AB R26, R61, R60 ;  /* 0x0000003c3d1a723e */ /* 0x000fe200000000ff */
[----:B------:R-:W0:Y:S01]  /*9b00*/  LDC R55, c[0x0][0xbe8] ;  /* 0x0002fa00ff377b82 */ /* 0x000e220000000800 */
[----:B------:R-:W-:Y:S02]  /*9b10*/  F2FP.F16.F32.PACK_AB R27, R63, R62 ;  /* 0x0000003e3f1b723e */ /* 0x000fe400000000ff */
[----:B------:R-:W-:Y:S02]  /*9b20*/  ISETP.NE.U32.AND P2, PT, RZ, UR4, PT ;  /* 0x00000004ff007c0c */ /* 0x000fe4000bf45070 */
[----:B-1----:R-:W-:Y:S01]  /*9b30*/  ISETP.NE.U32.AND P0, PT, R96, RZ, PT ;  /* 0x000000ff6000720c */ /* 0x002fe20003f05070 */
[----:B------:R4:W-:Y:S01]  /*9b40*/  STSM.16.M88.4 [R88], R24 ;  /* 0x0000001858007844 */ /* 0x0009e20000000200 */
[----:B------:R-:W-:-:S02]  /*9b50*/  ISETP.NE.AND.EX P2, PT, RZ, UR5, PT, P2 ;  /* 0x00000005ff007c0c */ /* 0x000fc4000bf45320 */
[----:B------:R-:W-:Y:S01]  /*9b60*/  ISETP.NE.AND.EX P0, PT, R97, RZ, PT, P0 ;  /* 0x000000ff6100720c */ /* 0x000fe20003f05300 */
[----:B------:R4:W-:Y:S04]  /*9b70*/  STSM.16.M88.4 [R44], R64 ;  /* 0x000000402c007844 */ /* 0x0009e80000000200 */
[----:B------:R4:W-:Y:S01]  /*9b80*/  STSM.16.M88.4 [R31], R72 ;  /* 0x000000481f007844 */ /* 0x0009e20000000200 */
[----:B---3--:R-:W-:-:S03]  /*9b90*/  IMAD.WIDE R20, R185, 0x4, R20 ;  /* 0x00000004b9147825 */ /* 0x008fc600078e0214 */
[----:B------:R4:W-:Y:S01]  /*9ba0*/  STSM.16.M88.4 [R30], R80 ;  /* 0x000000501e007844 */ /* 0x0009e20000000200 */
[----:B------:R-:W-:Y:S01]  /*9bb0*/  BAR.SYNC.DEFER_BLOCKING 0x1, 0x100 ;  /* 0x0044000000007b1d */ /* 0x000fe20000010000 */
[----:B--2---:R-:W-:-:S05]  /*9bc0*/  @P2 LEA R4, P3, R185, UR4, 0x2 ;  /* 0x00000004b9042c11 */ /* 0x004fca000f8610ff */
[----:B------:R-:W-:Y:S01]  /*9bd0*/  ULDC UR4, c[0x0][0xa88] ;  /* 0x0002a20000047ab9 */ /* 0x000fe20000000800 */
[----:B------:R-:W-:Y:S01]  /*9be0*/  @P2 LEA.HI.X R5, R185, UR5, R189, 0x2, P3 ;  /* 0x00000005b9052c11 */ /* 0x000fe200098f14bd */
[----:B------:R-:W-:Y:S01]  /*9bf0*/  IMAD.U32 R6, RZ, RZ, UR4 ;  /* 0x00000004ff067e24 */ /* 0x000fe2000f8e00ff */
[----:B------:R4:W5:Y:S01]  /*9c00*/  @P0 LDG.E R53, desc[UR56][R20.64] ;  /* 0x0000003814350981 */ /* 0x000962000c1e1900 */
[----:B0-----:R-:W-:-:S04]  /*9c10*/  ISETP.NE.AND P1, PT, R55, 0x1, PT ;  /* 0x000000013700780c */ /* 0x001fc80003f25270 */
[----:B------:R4:W5:Y:S09]  /*9c20*/  @P2 LDG.E R6, desc[UR56][R4.64] ;  /* 0x0000003804062981 */ /* 0x000972000c1e1900 */
[----:B------:R-:W0:Y:S08]  /*9c30*/  @P1 LDC R8, c[0x0][0xbec] ;  /* 0x0002fb00ff081b82 */ /* 0x000e300000000800 */
[----:B------:R-:W1:Y:S01]  /*9c40*/  @P1 LDC R9, c[0x0][0xbf0] ;  /* 0x0002fc00ff091b82 */ /* 0x000e620000000800 */
[----:B----4-:R-:W-:Y:S05]  /*9c50*/  @P2 BRA `(.L_x_2487) ;  /* 0x0000000000102947 */ /* 0x010fea0003800000 */
[----:B------:R-:W-:Y:S05]  /*9c60*/  @!P0 BRA `(.L_x_2487) ;  /* 0x00000000000c8947 */ /* 0x000fea0003800000 */
[----:B------:R-:W2:Y:S04]  /*9c70*/  LDG.E R5, desc[UR56][R20.64] ;  /* 0x0000003814057981 */ /* 0x000ea8000c1e1900 */
[----:B-----5:R-:W2:Y:S02]  /*9c80*/  LDG.E R6, desc[UR56][R20.64+0x4] ;  /* 0x0000043814067981 */ /* 0x020ea4000c1e1900 */
[----:B--2---:R-:W-:-:S07]  /*9c90*/  IMAD.IADD R6, R6, 0x1, -R5 ;  /* 0x0000000106067824 */ /* 0x004fce00078e0a05 */
.L_x_2487:
[----:B------:R-:W-:Y:S01]  /*9ca0*/  SHF.R.S32.HI R44, RZ, 0x1f, R188 ;  /* 0x0000001fff2c7819 */ /* 0x000fe200000114bc */
[----:B------:R-:W-:Y:S01]  /*9cb0*/  IMAD.IADD R13, R184, 0x1, R18 ;  /* 0x00000001b80d7824 */ /* 0x000fe200078e0212 */
[----:B------:R-:W-:Y:S01]  /*9cc0*/  ULDC.64 UR4, c[0x0][0xb90] ;  /* 0x0002e40000047ab9 */ /* 0x000fe20000000a00 */
[--C-:B-----5:R-:W-:Y:S01]  /*9cd0*/  SHF.R.S32.HI R21, RZ, 0x1f, R53.reuse ;  /* 0x0000001fff157819 */ /* 0x120fe20000011435 */
[----:B------:R-:W-:Y:S01]  /*9ce0*/  IMAD.MOV.U32 R20, RZ, RZ, R53 ;  /* 0x000000ffff147224 */ /* 0x000fe200078e0035 */
[----:B------:R-:W-:Y:S01]  /*9cf0*/  SEL R185, R185, RZ, !P0 ;  /* 0x000000ffb9b97207 */ /* 0x000fe20004000000 */
[----:B------:R-:W-:Y:S02]  /*9d00*/  IMAD R5, R44, UR4, RZ ;  /* 0x000000042c057c24 */ /* 0x000fe4000f8e02ff */
[----:B0-----:R-:W-:-:S04]  /*9d10*/  @P1 IMAD.HI.U32 R8, R13, R8, RZ ;  /* 0x000000080d081227 */ /* 0x001fc800078e00ff */
[----:B------:R-:W-:Y:S01]  /*9d20*/  IMAD.MOV.U32 R7, RZ, RZ, R13 ;  /* 0x000000ffff077224 */ /* 0x000fe200078e000d */
[----:B-1----:R-:W-:Y:S01]  /*9d30*/  @P1 SHF.R.U32.HI R7, RZ, R9, R8 ;  /* 0x00000009ff071219 */ /* 0x002fe20000011608 */
[C---:B------:R-:W-:Y:S02]  /*9d40*/  IMAD R11, R188.reuse, UR5, R5 ;  /* 0x00000005bc0b7c24 */ /* 0x040fe4000f8e0205 */
[----:B------:R-:W-:Y:S01]  /*9d50*/  IMAD.WIDE.U32 R4, R188, UR4, R20 ;  /* 0x00000004bc047c25 */ /* 0x000fe2000f8e0014 */
[----:B------:R-:W-:Y:S01]  /*9d60*/  SEL R20, R189, RZ, !P0 ;  /* 0x000000ffbd147207 */ /* 0x000fe20004000000 */
[----:B------:R-:W-:Y:S02]  /*9d70*/  ULDC.64 UR4, c[0x0][0xb98] ;  /* 0x0002e60000047ab9 */ /* 0x000fe40000000a00 */
[----:B------:R-:W-:Y:S02]  /*9d80*/  IMAD R9, R190, 0x40, R22 ;  /* 0x00000040be097824 */ /* 0x000fe400078e0216 */
[----:B------:R-:W-:Y:S01]  /*9d90*/  IMAD.IADD R5, R5, 0x1, R11 ;  /* 0x0000000105057824 */ /* 0x000fe200078e020b */
[--C-:B------:R-:W-:Y:S01]  /*9da0*/  SHF.R.S32.HI R11, RZ, 0x1f, R7.reuse ;  /* 0x0000001fff0b7819 */ /* 0x100fe20000011407 */
[----:B------:R-:W-:-:S02]  /*9db0*/  IMAD.MOV R10, RZ, RZ, -R7 ;  /* 0x000000ffff0a7224 */ /* 0x000fc400078e0a07 */
        /* <DEDUP_REMOVED lines=9> */
[----:B------:R-:W-:Y:S01]  /*9e50*/  IMAD.IADD R24, R194, 0x1, R18 ;  /* 0x00000001c2187824 */ /* 0x000fe200078e0212 */
[----:B------:R-:W-:Y:S01]  /*9e60*/  SHF.R.S32.HI R7, RZ, 0x1f, R9 ;  /* 0x0000001fff077819 */ /* 0x000fe20000011409 */
[----:B------:R-:W-:Y:S01]  /*9e70*/  IMAD R57, R6, R55, RZ ;  /* 0x0000003706397224 */ /* 0x000fe200078e02ff */
[----:B------:R-:W-:Y:S02]  /*9e80*/  IADD3.X R5, R11, R5, R8, P2, !PT ;  /* 0x000000050b057210 */ /* 0x000fe400017fe408 */
[----:B------:R-:W-:Y:S01]  /*9e90*/  LOP3.LUT R8, R13, 0x380, RZ, 0xc0, !PT ;  /* 0x000003800d087812 */ /* 0x000fe200078ec0ff */
[----:B------:R-:W-:Y:S01]  /*9ea0*/  IMAD R10, R7, UR4, RZ ;  /* 0x00000004070a7c24 */ /* 0x000fe2000f8e02ff */
[----:B------:R-:W-:Y:S01]  /*9eb0*/  IADD3 R7, P2, R16, 0x3000, RZ ;  /* 0x0000300010077810 */ /* 0x000fe20007f5e0ff */
[----:B------:R-:W-:Y:S01]  /*9ec0*/  IMAD.WIDE.U32 R4, R9, UR4, R4 ;  /* 0x0000000409047c25 */ /* 0x000fe2000f8e0004 */
[----:B------:R-:W-:-:S02]  /*9ed0*/  SHF.R.U64 R8, R8, 0x3, RZ ;  /* 0x0000000308087819 */ /* 0x000fc400000012ff */
[----:B------:R-:W-:Y:S01]  /*9ee0*/  LOP3.LUT R12, R15, 0x380, RZ, 0xc0, !PT ;  /* 0x000003800f0c7812 */ /* 0x000fe200078ec0ff */
[----:B------:R-:W-:Y:S01]  /*9ef0*/  IMAD R11, R9, UR5, R10 ;  /* 0x00000005090b7c24 */ /* 0x000fe2000f8e020a */
[----:B------:R-:W-:Y:S01]  /*9f00*/  ULDC.64 UR4, c[0x0][0xb50] ;  /* 0x0002d40000047ab9 */ /* 0x000fe20000000a00 */
[----:B------:R-:W-:Y:S01]  /*9f10*/  LOP3.LUT R8, R8, R13, RZ, 0x3c, !PT ;  /* 0x0000000d08087212 */ /* 0x000fe200078e3cff */
[----:B------:R-:W-:Y:S01]  /*9f20*/  IMAD.X R13, RZ, RZ, R17, P0 ;  /* 0x000000ffff0d7224 */ /* 0x000fe200000e0611 */
[----:B------:R-:W-:Y:S01]  /*9f30*/  LEA R10, P4, R4, UR4, 0x2 ;  /* 0x00000004040a7c11 */ /* 0x000fe2000f8810ff */
[----:B------:R-:W-:Y:S01]  /*9f40*/  IMAD.IADD R9, R5, 0x1, R11 ;  /* 0x0000000105097824 */ /* 0x000fe200078e020b */
[----:B------:R-:W-:Y:S02]  /*9f50*/  LOP3.LUT R5, R7, 0x380, RZ, 0xc0, !PT ;  /* 0x0000038007057812 */ /* 0x000fe400078ec0ff */
[----:B------:R-:W-:Y:S01]  /*9f60*/  LOP3.LUT P0, RZ, R192, 0x3, RZ, 0xc0, !PT ;  /* 0x00000003c0ff7812 */ /* 0x000fe2000780c0ff */
[----:B------:R-:W-:Y:S01]  /*9f70*/  SHFL.IDX PT, R48, R10, RZ, 0x1c1f ;  /* 0x001c1fff0a307589 */ /* 0x000fe200000e0000 */
[----:B------:R-:W-:Y:S01]  /*9f80*/  LEA.HI.X R14, R4, UR5, R9, 0x2, P4 ;  /* 0x00000005040e7c11 */ /* 0x000fe2000a0f1409 */
[--C-:B------:R-:W-:Y:S01]  /*9f90*/  IMAD.X R9, RZ, RZ, R17.reuse, P3 ;  /* 0x000000ffff097224 */ /* 0x100fe200018e0611 */
[----:B------:R-:W-:Y:S01]  /*9fa0*/  SHF.R.U64 R4, R5, 0x3, RZ ;  /* 0x0000000305047819 */ /* 0x000fe200000012ff */
[----:B------:R-:W-:Y:S01]  /*9fb0*/  SHFL.IDX PT, R50, R10, 0x1, 0x1c1f ;  /* 0x003c1f000a327f89 */ /* 0x000fe200000e0000 */
[----:B------:R-:W-:Y:S01]  /*9fc0*/  IMAD.X R5, RZ, RZ, R17, P2 ;  /* 0x000000ffff057224 */ /* 0x000fe200010e0611 */
[----:B------:R-:W-:Y:S01]  /*9fd0*/  ISETP.GE.OR P2, PT, R24, R57, P0 ;  /* 0x000000391800720c */ /* 0x000fe20000746670 */
[----:B------:R-:W-:Y:S01]  /*9fe0*/  ULDC.64 UR4, c[0x0][0xaa0] ;  /* 0x0002a80000047ab9 */ /* 0x000fe20000000a00 */
[----:B------:R-:W0:Y:S01]  /*9ff0*/  SHFL.IDX PT, R49, R14, RZ, 0x1c1f ;  /* 0x001c1fff0e317589 */ /* 0x000e2200000e0000 */
[----:B------:R-:W-:Y:S01]  /*a000*/  LOP3.LUT R4, R4, R7, RZ, 0x3c, !PT ;  /* 0x0000000704047212 */ /* 0x000fe200078e3cff */
[----:B------:R-:W-:Y:S01]  /*a010*/  VIADD R7, R24, 0x8 ;  /* 0x0000000818077836 */ /* 0x000fe20000000000 */
[----:B------:R-:W-:Y:S01]  /*a020*/  SHF.R.U64 R12, R12, 0x3, RZ ;  /* 0x000000030c0c7819 */ /* 0x000fe200000012ff */
[----:B------:R-:W1:Y:S01]  /*a030*/  SHFL.IDX PT, R51, R14, 0x1, 0x1c1f ;  /* 0x003c1f000e337f89 */ /* 0x000e6200000e0000 */
[----:B------:R-:W-:-:S02]  /*a040*/  IADD3 R41, P6, R16, 0x4000, RZ ;  /* 0x0000400010297810 */ /* 0x000fc40007fde0ff */
[----:B------:R-:W-:Y:S02]  /*a050*/  ISETP.GE.OR P0, PT, R7, R57, P0 ;  /* 0x000000390700720c */ /* 0x000fe40000706670 */
[----:B------:R-:W-:Y:S02]  /*a060*/  LOP3.LUT R12, R12, R15, RZ, 0x3c, !PT ;  /* 0x0000000f0c0c7212 */ /* 0x000fe400078e3cff */
[C---:B------:R-:W-:Y:S02]  /*a070*/  IADD3 R37, P5, R16.reuse, 0x5000, RZ ;  /* 0x0000500010257810 */ /* 0x040fe40007fbe0ff */
[C---:B------:R-:W-:Y:S02]  /*a080*/  IADD3 R33, P4, R16.reuse, 0x6000, RZ ;  /* 0x0000600010217810 */ /* 0x040fe40007f9e0ff */
[----:B------:R-:W-:Y:S02]  /*a090*/  LOP3.LUT R15, R16, 0x380, RZ, 0xc0, !PT ;  /* 0x00000380100f7812 */ /* 0x000fe400078ec0ff */
[----:B------:R-:W-:-:S02]  /*a0a0*/  LOP3.LUT R40, R41, 0x380, RZ, 0xc0, !PT ;  /* 0x0000038029287812 */ /* 0x000fc400078ec0ff */
[----:B------:R-:W-:Y:S02]  /*a0b0*/  LOP3.LUT R36, R37, 0x380, RZ, 0xc0, !PT ;  /* 0x0000038025247812 */ /* 0x000fe400078ec0ff */
[----:B------:R-:W-:Y:S02]  /*a0c0*/  LOP3.LUT R32, R33, 0x380, RZ, 0xc0, !PT ;  /* 0x0000038021207812 */ /* 0x000fe400078ec0ff */
[----:B------:R-:W-:Y:S01]  /*a0d0*/  SHF.R.U64 R15, R15, 0x3, RZ ;  /* 0x000000030f0f7819 */ /* 0x000fe200000012ff */
[----:B0-----:R0:W-:Y:S01]  /*a0e0*/  @!P2 ST.E desc[UR56][R48.64], R3 ;  /* 0x000000033000a985 */ /* 0x0011e2000c101938 */
[----:B------:R-:W-:Y:S02]  /*a0f0*/  IADD3 R11, P3, R16, 0x7000, RZ ;  /* 0x00007000100b7810 */ /* 0x000fe40007f7e0ff */
[----:B------:R-:W-:Y:S01]  /*a100*/  SHF.R.U64 R40, R40, 0x3, RZ ;  /* 0x0000000328287819 */ /* 0x000fe200000012ff */
[----:B-1----:R1:W-:Y:S01]  /*a110*/  @!P0 ST.E desc[UR56][R50.64], R2 ;  /* 0x0000000232008985 */ /* 0x0023e2000c101938 */
[----:B------:R-:W-:Y:S01]  /*a120*/  SHF.R.U64 R36, R36, 0x3, RZ ;  /* 0x0000000324247819 */ /* 0x000fe200000012ff */
[----:B------:R-:W-:Y:S01]  /*a130*/  IMAD.X R29, RZ, RZ, R17, P3 ;  /* 0x000000ffff1d7224 */ /* 0x000fe200018e0611 */
[----:B------:R-:W-:-:S02]  /*a140*/  SHF.R.U64 R32, R32, 0x3, RZ ;  /* 0x0000000320207819 */ /* 0x000fc400000012ff */
[----:B------:R-:W-:Y:S02]  /*a150*/  LOP3.LUT R16, R15, R16, RZ, 0x3c, !PT ;  /* 0x000000100f107212 */ /* 0x000fe400078e3cff */
[----:B------:R-:W-:Y:S01]  /*a160*/  LOP3.LUT R40, R40, R41, RZ, 0x3c, !PT ;  /* 0x0000002928287212 */ /* 0x000fe200078e3cff */
[----:B0-----:R-:W0:Y:S01]  /*a170*/  @P1 LDC R49, c[0x0][0xbec] ;  /* 0x0002fb00ff311b82 */ /* 0x001e220000000800 */
[----:B------:R-:W-:Y:S01]  /*a180*/  LOP3.LUT R36, R36, R37, RZ, 0x3c, !PT ;  /* 0x0000002524247212 */ /* 0x000fe200078e3cff */
[--C-:B------:R-:W-:Y:S01]  /*a190*/  IMAD.X R41, RZ, RZ, R17.reuse, P6 ;  /* 0x000000ffff297224 */ /* 0x100fe200030e0611 */
[----:B------:R-:W-:Y:S01]  /*a1a0*/  LOP3.LUT R32, R32, R33, RZ, 0x3c, !PT ;  /* 0x0000002120207212 */ /* 0x000fe200078e3cff */
[----:B-1----:R-:W-:Y:S01]  /*a1b0*/  IMAD R2, R21, UR4, RZ ;  /* 0x0000000415027c24 */ /* 0x002fe2000f8e02ff */
[----:B------:R1:W5:Y:S01]  /*a1c0*/  LD.E.128 R24, desc[UR56][R16.64] ;  /* 0x0000003810187980 */ /* 0x000362000c101d00 */
[--C-:B------:R-:W-:Y:S01]  /*a1d0*/  IMAD.X R37, RZ, RZ, R17.reuse, P5 ;  /* 0x000000ffff257224 */ /* 0x100fe200028e0611 */
[----:B------:R-:W-:Y:S01]  /*a1e0*/  LOP3.LUT R6, R11, 0x380, RZ, 0xc0, !PT ;  /* 0x000003800b067812 */ /* 0x000fe200078ec0ff */
[----:B------:R-:W2:Y:S01]  /*a1f0*/  @P1 LDC R51, c[0x0][0xbf0] ;  /* 0x0002fc00ff331b82 */ /* 0x000ea20000000800 */
[----:B------:R-:W-:Y:S01]  /*a200*/  IMAD.X R33, RZ, RZ, R17, P4 ;  /* 0x000000ffff217224 */ /* 0x000fe200020e0611 */
[----:B------:R-:W5:Y:S01]  /*a210*/  LD.E.128 R12, desc[UR56][R12.64] ;  /* 0x000000380c0c7980 */ /* 0x000f62000c101d00 */
[----:B------:R-:W-:-:S03]  /*a220*/  SHF.R.U64 R6, R6, 0x3, RZ ;  /* 0x0000000306067819 */ /* 0x000fc600000012ff */
[----:B------:R-:W5:Y:S01]  /*a230*/  LD.E.128 R40, desc[UR56][R40.64] ;  /* 0x0000003828287980 */ /* 0x000f62000c101d00 */
[C---:B-1----:R-:W-:Y:S01]  /*a240*/  IMAD R17, R53.reuse, UR5, R2 ;  /* 0x0000000535117c24 */ /* 0x042fe2000f8e0202 */
[----:B------:R-:W-:Y:S01]  /*a250*/  LOP3.LUT R28, R6, R11, RZ, 0x3c, !PT ;  /* 0x0000000b061c7212 */ /* 0x000fe200078e3cff */
[----:B------:R-:W-:Y:S01]  /*a260*/  IMAD.WIDE.U32 R2, R53, UR4, RZ ;  /* 0x0000000435027c25 */ /* 0x000fe2000f8e00ff */
[----:B------:R-:W-:Y:S01]  /*a270*/  ULDC.64 UR4, c[0x0][0xae8] ;  /* 0x0002ba0000047ab9 */ /* 0x000fe20000000a00 */
[----:B------:R-:W5:Y:S02]  /*a280*/  LD.E.128 R8, desc[UR56][R8.64] ;  /* 0x0000003808087980 */ /* 0x000f64000c101d00 */
[----:B------:R-:W-:Y:S02]  /*a290*/  IMAD.IADD R3, R3, 0x1, R17 ;  /* 0x0000000103037824 */ /* 0x000fe400078e0211 */
[----:B------:R-:W-:Y:S01]  /*a2a0*/  IMAD R17, R187, 0x20, R190 ;  /* 0x00000020bb117824 */ /* 0x000fe200078e02be */
[----:B------:R-:W5:Y:S01]  /*a2b0*/  LD.E.128 R4, desc[UR56][R4.64] ;  /* 0x0000003804047980 */ /* 0x000f62000c101d00 */
[----:B------:R-:W-:-:S02]  /*a2c0*/  IMAD R21, R44, UR4, RZ ;  /* 0x000000042c157c24 */ /* 0x000fc4000f8e02ff */
[----:B------:R-:W-:Y:S01]  /*a2d0*/  IMAD.IADD R44, R18, 0x1, R17 ;  /* 0x00000001122c7824 */ /* 0x000fe200078e0211 */
[----:B------:R-:W5:Y:S01]  /*a2e0*/  LD.E.128 R36, desc[UR56][R36.64] ;  /* 0x0000003824247980 */ /* 0x000f62000c101d00 */
[----:B------:R-:W-:Y:S02]  /*a2f0*/  IMAD R21, R188, UR5, R21 ;  /* 0x00000005bc157c24 */ /* 0x000fe4000f8e0215 */
[----:B0-----:R-:W-:Y:S01]  /*a300*/  @P1 IMAD.HI.U32 R16, R44, R49, RZ ;  /* 0x000000312c101227 */ /* 0x001fe200078e00ff */
[----:B------:R-:W5:Y:S03]  /*a310*/  LD.E.128 R32, desc[UR56][R32.64] ;  /* 0x0000003820207980 */ /* 0x000f66000c101d00 */
[----:B------:R-:W-:Y:S01]  /*a320*/  IMAD.WIDE.U32 R2, R188, UR4, R2 ;  /* 0x00000004bc027c25 */ /* 0x000fe2000f8e0002 */
[----:B------:R-:W-:Y:S01]  /*a330*/  ULDC.64 UR4, c[0x0][0xaf0] ;  /* 0x0002bc0000047ab9 */ /* 0x000fe20000000a00 */
[----:B------:R-:W5:Y:S02]  /*a340*/  LD.E.128 R28, desc[UR56][R28.64] ;  /* 0x000000381c1c7980 */ /* 0x000f64000c101d00 */
[----:B------:R-:W-:Y:S01]  /*a350*/  IMAD.MOV.U32 R17, RZ, RZ, R44 ;  /* 0x000000ffff117224 */ /* 0x000fe200078e002c */
[----:B--2---:R-:W-:Y:S01]  /*a360*/  @P1 SHF.R.U32.HI R17, RZ, R51, R16 ;  /* 0x00000033ff111219 */ /* 0x004fe20000011610 */
[----:B------:R-:W-:Y:S01]  /*a370*/  IMAD.IADD R3, R3, 0x1, R21 ;  /* 0x0000000103037824 */ /* 0x000fe200078e0215 */
[----:B------:R-:W-:Y:S01]  /*a380*/  @!PT LDS RZ, [RZ] ;  /* 0x00000000fffff984 */ /* 0x000fe20000000800 */
[----:B------:R-:W-:Y:S01]  /*a390*/  @!PT LDS RZ, [RZ] ;  /* 0x00000000fffff984 */ /* 0x000fe20000000800 */
[----:B------:R-:W-:Y:S01]  /*a3a0*/  @!PT LDS RZ, [RZ] ;  /* 0x00000000fffff984 */ /* 0x000fe20000000800 */
[----:B------:R-:W-:Y:S01]  /*a3b0*/  @!PT LDS RZ, [RZ] ;  /* 0x00000000fffff984 */ /* 0x000fe20000000800 */
[----:B------:R0:W-:Y:S06]  /*a3c0*/  MEMBAR.ALL.CTA ;  /* 0x0000000000007992 */ /* 0x0001ec0000008000 */
[----:B0-----:R-:W0:Y:S01]  /*a3d0*/  FENCE.VIEW.ASYNC.S ;  /* 0x00000000000073c6 */ /* 0x001e220000000000 */
        /* <DEDUP_REMOVED lines=14> */
[----:B------:R-:W-:Y:S02]  /*a4c0*/  IMAD.IADD R3, R3, 0x1, R49 ;  /* 0x0000000103037824 */ /* 0x000fe400078e0231 */
[----:B------:R-:W-:Y:S02]  /*a4d0*/  IMAD R18, R16, UR4, RZ ;  /* 0x0000000410127c24 */ /* 0x000fe4000f8e02ff */
[----:B------:R-:W-:Y:S01]  /*a4e0*/  IMAD.WIDE.U32 R2, R21, UR4, R2 ;  /* 0x0000000415027c25 */ /* 0x000fe2000f8e0002 */
[----:B------:R-:W-:-:S03]  /*a4f0*/  ISETP.GE.AND P2, PT, R44, R57, PT ;  /* 0x000000392c00720c */ /* 0x000fc60003f46270 */
[----:B------:R-:W-:Y:S01]  /*a500*/  IMAD R17, R21, UR5, R18 ;  /* 0x0000000515117c24 */ /* 0x000fe2000f8e0212 */
[----:B------:R-:W-:Y:S01]  /*a510*/  ULDC.64 UR4, c[0x0][0xa80] ;  /* 0x0002a00000047ab9 */ /* 0x000fe20000000a00 */
[----:B------:R-:W-:Y:S01]  /*a520*/  VIADD R0, R0, 0x34820 ;  /* 0x0003482000007836 */ /* 0x000fe20000000000 */
[----:B------:R-:W-:Y:S01]  /*a530*/  LEA R18, P3, R2, UR4, 0x1 ;  /* 0x0000000402127c11 */ /* 0x000fe2000f8608ff */
[----:B------:R-:W-:Y:S02]  /*a540*/  IMAD.IADD R3, R3, 0x1, R17 ;  /* 0x0000000103037824 */ /* 0x000fe400078e0211 */
[----:B------:R-:W-:Y:S01]  /*a550*/  VIADD R16, R44, 0x20 ;  /* 0x000000202c107836 */ /* 0x000fe20000000000 */
[----:B------:R-:W-:Y:S02]  /*a560*/  PRMT R0, RZ, 0x654, R0 ;  /* 0x00000654ff007816 */ /* 0x000fe40000000000 */
[----:B------:R-:W-:Y:S02]  /*a570*/  LEA.HI.X R20, R2, UR5, R3, 0x1, P3 ;  /* 0x0000000502147c11 */ /* 0x000fe400098f0c03 */
[-C--:B------:R-:W-:Y:S01]  /*a580*/  ISETP.GE.AND P0, PT, R16, R57.reuse, PT ;  /* 0x000000391000720c */ /* 0x080fe20003f06270 */
[----:B------:R-:W-:Y:S01]  /*a590*/  VIADD R16, R44, 0x40 ;  /* 0x000000402c107836 */ /* 0x000fe20000000000 */
[----:B0-----:R0:W-:Y:S01]  /*a5a0*/  SYNCS.ARRIVE.TRANS64.RED.A1T0 RZ, [R0+URZ], RZ ;  /* 0x000000ff00ff79a7 */ /* 0x0011e2000810043f */
[----:B------:R0:W1:Y:S01]  /*a5b0*/  SHFL.IDX PT, R3, R18, RZ, 0x181f ;  /* 0x00181fff12037589 */ /* 0x00006200000e0000 */
[----:B------:R-:W-:Y:S03]  /*a5c0*/  BSSY B1, `(.L_x_2488) ;  /* 0x000000d000017945 */ /* 0x000fe60003800000 */
[----:B------:R0:W2:Y:S01]  /*a5d0*/  SHFL.IDX PT, R17, R20, RZ, 0x181f ;  /* 0x00181fff14117589 */ /* 0x0000a200000e0000 */
[----:B------:R-:W-:Y:S01]  /*a5e0*/  ISETP.GE.AND P1, PT, R16, R57, PT ;  /* 0x000000391000720c */ /* 0x000fe20003f26270 */
[----:B------:R-:W-:-:S12]  /*a5f0*/  @P2 BRA `(.L_x_2489) ;  /* 0x0000000000242947 */ /* 0x000fd80003800000 */
[----:B------:R-:W-:Y:S02]  /*a600*/  ULDC UR4, c[0x0][0xac8] ;  /* 0x0002b20000047ab9 */ /* 0x000fe40000000800 */
[----:B------:R-:W-:Y:S02]  /*a610*/  ISETP.GE.AND P2, PT, R22, UR4, PT ;  /* 0x0000000416007c0c */ /* 0x000fe4000bf46270 */
[----:B------:R-:W-:-:S11]  /*a620*/  ISETP.GE.AND P3, PT, R186, UR4, PT ;  /* 0x00000004ba007c0c */ /* 0x000fd6000bf66270 */
[-C--:B-1----:R-:W-:Y:S02]  /*a630*/  @!P2 LEA R2, P4, R22, R3.reuse, 0x1 ;  /* 0x000000031602a211 */ /* 0x082fe400078808ff */
[----:B------:R-:W-:Y:S02]  /*a640*/  @!P3 LEA R16, P5, R186, R3, 0x1 ;  /* 0x00000003ba10b211 */ /* 0x000fe400078a08ff */
[-C--:B--2---:R-:W-:Y:S02]  /*a650*/  @!P2 LEA.HI.X R3, R22, R17.reuse, R197, 0x1, P4 ;  /* 0x000000111603a211 */ /* 0x084fe400020f0cc5 */
[----:B------:R-:W-:-:S03]  /*a660*/  @!P3 LEA.HI.X R17, R186, R17, R196, 0x1, P5 ;  /* 0x00000011ba11b211 */ /* 0x000fc600028f0cc4 */
[----:B-----5:R3:W-:Y:S04]  /*a670*/  @!P2 ST.E.128 desc[UR56][R2.64], R24 ;  /* 0x000000180200a985 */ /* 0x0207e8000c101d38 */
[----:B------:R3:W-:Y:S02]  /*a680*/  @!P3 ST.E.128 desc[UR56][R16.64], R40 ;  /* 0x000000281000b985 */ /* 0x0007e4000c101d38 */
.L_x_2489:
[----:B------:R-:W-:Y:S05]  /*a690*/  BSYNC B1 ;  /* 0x0000000000017941 */ /* 0x000fea0003800000 */
.L_x_2488:
[----:B--23--:R2:W3:Y:S01]  /*a6a0*/  SHFL.IDX PT, R17, R20, 0x1, 0x181f ;  /* 0x00381f0014117f89 */ /* 0x00c4e200000e0000 */
[----:B------:R-:W-:Y:S03]  /*a6b0*/  BSSY B1, `(.L_x_2490) ;  /* 0x000000c000017945 */ /* 0x000fe60003800000 */
[----:B-1----:R2:W1:Y:S01]  /*a6c0*/  SHFL.IDX PT, R3, R18, 0x1, 0x181f ;  /* 0x00381f0012037f89 */ /* 0x00246200000e0000 */
[----:B------:R-:W-:Y:S05]  /*a6d0*/  @P0 BRA `(.L_x_2491) ;  /* 0x0000000000240947 */ /* 0x000fea0003800000 */
[----:B------:R-:W-:Y:S02]  /*a6e0*/  ULDC UR4, c[0x0][0xac8] ;  /* 0x0002b20000047ab9 */ /* 0x000fe40000000800 */
[----:B------:R-:W-:Y:S02]  /*a6f0*/  ISETP.GE.AND P3, PT, R22, UR4, PT ;  /* 0x0000000416007c0c */ /* 0x000fe4000bf66270 */
[----:B------:R-:W-:-:S11]  /*a700*/  ISETP.GE.AND P4, PT, R186, UR4, PT ;  /* 0x00000004ba007c0c */ /* 0x000fd6000bf86270 */
[-C--:B-1----:R-:W-:Y:S02]  /*a710*/  @!P3 LEA R2, P0, R22, R3.reuse, 0x1 ;  /* 0x000000031602b211 */ /* 0x082fe400078008ff */
[----:B------:R-:W-:Y:S02]  /*a720*/  @!P4 LEA R16, P2, R186, R3, 0x1 ;  /* 0x00000003ba10c211 */ /* 0x000fe400078408ff */
[-C--:B---3--:R-:W-:Y:S02]  /*a730*/  @!P3 LEA.HI.X R3, R22, R17.reuse, R197, 0x1, P0 ;  /* 0x000000111603b211 */ /* 0x088fe400000f0cc5 */
[----:B------:R-:W-:-:S03]  /*a740*/  @!P4 LEA.HI.X R17, R186, R17, R196, 0x1, P2 ;  /* 0x00000011ba11c211 */ /* 0x000fc600010f0cc4 */
[----:B-----5:R4:W-:Y:S04]  /*a750*/  @!P3 ST.E.128 desc[UR56][R2.64], R12 ;  /* 0x0000000c0200b985 */ /* 0x0209e8000c101d38 */
[----:B------:R4:W-:Y:S02]  /*a760*/  @!P4 ST.E.128 desc[UR56][R16.64], R36 ;  /* 0x000000241000c985 */ /* 0x0009e4000c101d38 */
.L_x_2491:
[----:B------:R-:W-:Y:S05]  /*a770*/  BSYNC B1 ;  /* 0x0000000000017941 */ /* 0x000fea0003800000 */
.L_x_2490:
[----:B----45:R4:W0:Y:S01]  /*a780*/  SHFL.IDX PT, R13, R20, 0x2, 0x181f ;  /* 0x00581f00140d7f89 */ /* 0x03082200000e0000 */
        /* <DEDUP_REMOVED lines=8> */
[-C--:B0-----:R-:W-:Y:S02]  /*a810*/  @!P2 LEA.HI.X R3, R22, R13.reuse, R197, 0x1, P0 ;  /* 0x0000000d1603a211 */ /* 0x081fe400000f0cc5 */
[----:B------:R-:W-:-:S03]  /*a820*/  @!P3 LEA.HI.X R13, R186, R13, R196, 0x1, P1 ;  /* 0x0000000dba0db211 */ /* 0x000fc600008f0cc4 */
[----:B------:R0:W-:Y:S04]  /*a830*/  @!P2 ST.E.128 desc[UR56][R2.64], R8 ;  /* 0x000000080200a985 */ /* 0x0001e8000c101d38 */
[----:B------:R0:W-:Y:S02]  /*a840*/  @!P3 ST.E.128 desc[UR56][R12.64], R32 ;  /* 0x000000200c00b985 */ /* 0x0001e4000c101d38 */
.L_x_2493:
[----:B------:R-:W-:Y:S05]  /*a850*/  BSYNC B1 ;  /* 0x0000000000017941 */ /* 0x000fea0003800000 */
.L_x_2492:
[----:B0-----:R-:W-:Y:S01]  /*a860*/  VIADD R0, R44, 0x60 ;  /* 0x000000602c007836 */ /* 0x001fe20000000000 */
[----:B------:R0:W0:Y:S04]  /*a870*/  SHFL.IDX PT, R9, R20, 0x3, 0x181f ;  /* 0x00781f0014097f89 */ /* 0x00002800000e0000 */
[----:B------:R-:W-:Y:S01]  /*a880*/  ISETP.GE.AND P0, PT, R0, R57, PT ;  /* 0x000000390000720c */ /* 0x000fe20003f06270 */
[----:B------:R0:W0:-:S12]  /*a890*/  SHFL.IDX PT, R11, R18, 0x3, 0x181f ;  /* 0x00781f00120b7f89 */ /* 0x00001800000e0000 */
[----:B------:R-:W-:Y:S05]  /*a8a0*/  @P0 BRA `(.L_x_2494) ;  /* 0x0000000800e00947 */ /* 0x000fea0003800000 */
[----:B------:R-:W-:Y:S02]  /*a8b0*/  ULDC UR4, c[0x0][0xac8] ;  /* 0x0002b20000047ab9 */ /* 0x000fe40000000800 */
[----:B------:R-:W-:-:S13]  /*a8c0*/  ISETP.GE.AND P1, PT, R22, UR4, PT ;  /* 0x0000000416007c0c */ /* 0x000fda000bf26270 */
[----:B0-----:R-:W-:-:S04]  /*a8d0*/  @!P1 LEA R2, P0, R22, R11, 0x1 ;  /* 0x0000000b16029211 */ /* 0x001fc800078008ff */
[----:B-1----:R-:W-:Y:S02]  /*a8e0*/  @!P1 LEA.HI.X R3, R22, R9, R197, 0x1, P0 ;  /* 0x0000000916039211 */ /* 0x002fe400000f0cc5 */
[----:B------:R-:W-:-:S03]  /*a8f0*/  ISETP.GE.AND P0, PT, R186, UR4, PT ;  /* 0x00000004ba007c0c */ /* 0x000fc6000bf06270 */
[----:B------:R0:W-:Y:S10]  /*a900*/  @!P1 ST.E.128 desc[UR56][R2.64], R4 ;  /* 0x0000000402009985 */ /* 0x0001f4000c101d38 */
[----:B------:R-:W-:Y:S05]  /*a910*/  @P0 BRA `(.L_x_2494) ;  /* 0x0000000800c40947 */ /* 0x000fea0003800000 */
[----:B0-----:R-:W-:-:S04]  /*a920*/  LEA R2, P0, R186, R11, 0x1 ;  /* 0x0000000bba027211 */ /* 0x001fc800078008ff */
[----:B------:R-:W-:-:S05]  /*a930*/  LEA.HI.X R3, R186, R9, R196, 0x1, P0 ;  /* 0x00000009ba037211 */ /* 0x000fca00000f0cc4 */
[----:B------:R0:W-:Y:S01]  /*a940*/  ST.E.128 desc[UR56][R2.64], R28 ;  /* 0x0000001c02007985 */ /* 0x0001e2000c101d38 */
[----:B------:R-:W-:Y:S05]  /*a950*/  BRA `(.L_x_2494) ;  /* 0x0000000800b47947 */ /* 0x000fea0003800000 */
.L_x_2486:
[----:B------:R-:W2:Y:S01]  /*a960*/  LDC.64 R4, c[0x0][0xc00] ;  /* 0x00030000ff047b82 */ /* 0x000ea20000000a00 */
[C---:B------:R-:W-:Y:S01]  /*a970*/  IMAD.SHL.U32 R3, R185.reuse, 0x4, RZ ;  /* 0x00000004b9037824 */ /* 0x040fe200078e00ff */
[----:B0-----:R-:W-:Y:S01]  /*a980*/  SHF.L.U64.HI R0, R185, 0x2, R189 ;  /* 0x00000002b9007819 */ /* 0x001fe200000102bd */
[----:B------:R-:W-:Y:S01]  /*a990*/  ULDC.64 UR4, c[0x0][0xc08] ;  /* 0x0003020000047ab9 */ /* 0x000fe20000000a00 */
[----:B------:R-:W-:-:S04]  /*a9a0*/  IMAD.MOV.U32 R6, RZ, RZ, RZ ;  /* 0x000000ffff067224 */ /* 0x000fc800078e00ff */
[----:B------:R-:W0:Y:S01]  /*a9b0*/  LDC R17, c[0x0][0xbe8] ;  /* 0x0002fa00ff117b82 */ /* 0x000e220000000800 */
[----:B--2---:R-:W-:Y:S02]  /*a9c0*/  ISETP.NE.U32.AND P0, PT, R4, RZ, PT ;  /* 0x000000ff0400720c */ /* 0x004fe40003f05070 */
[----:B------:R-:W-:Y:S02]  /*a9d0*/  IADD3 R4, P1, R3, R4, RZ ;  /* 0x0000000403047210 */ /* 0x000fe40007f3e0ff */
[----:B------:R-:W-:-:S03]  /*a9e0*/  ISETP.NE.AND.EX P0, PT, R5, RZ, PT, P0 ;  /* 0x000000ff0500720c */ /* 0x000fc60003f05300 */
[----:B------:R-:W-:Y:S01]  /*a9f0*/  IMAD.X R5, R0, 0x1, R5, P1 ;  /* 0x0000000100057824 */ /* 0x000fe200008e0605 */
[----:B------:R-:W-:-:S04]  /*aa00*/  ISETP.NE.U32.AND P1, PT, RZ, UR4, PT ;  /* 0x00000004ff007c0c */ /* 0x000fc8000bf25070 */
[----:B------:R-:W-:-:S05]  /*aa10*/  ISETP.NE.AND.EX P1, PT, RZ, UR5, PT, P1 ;  /* 0x00000005ff007c0c */ /* 0x000fca000bf25310 */
[----:B------:R2:W5:Y:S08]  /*aa20*/  @P0 LDG.E R6, desc[UR56][R4.64] ;  /* 0x0000003804060981 */ /* 0x000570000c1e1900 */
[----:B------:R-:W-:Y:S01]  /*aa30*/  @P1 IADD3 R2, P2, R3, UR4, RZ ;  /* 0x0000000403021c10 */ /* 0x000fe2000ff5e0ff */
[----:B------:R-:W-:-:S03]  /*aa40*/  ULDC UR4, c[0x0][0xa88] ;  /* 0x0002a20000047ab9 */ /* 0x000fc60000000800 */
[----:B------:R-:W-:Y:S01]  /*aa50*/  @P1 IADD3.X R3, R0, UR5, RZ, P2, !PT ;  /* 0x0000000500031c10 */ /* 0x000fe200097fe4ff */
[----:B------:R-:W-:-:S06]  /*aa60*/  IMAD.U32 R0, RZ, RZ, UR4 ;  /* 0x00000004ff007e24 */ /* 0x000fcc000f8e00ff */
[----:B------:R2:W5:Y:S01]  /*aa70*/  @P1 LDG.E R0, desc[UR56][R2.64] ;  /* 0x0000003802001981 */ /* 0x000562000c1e1900 */
[----:B0-----:R-:W-:Y:S02]  /*aa80*/  ISETP.NE.AND P2, PT, R17, 0x1, PT ;  /* 0x000000011100780c */ /* 0x001fe40003f45270 */
[----:B------:R-:W-:-:S11]  /*aa90*/  ISETP.GE.AND P3, PT, R198, 0x80, PT ;  /* 0x00000080c600780c */ /* 0x000fd60003f66270 */
[----:B------:R-:W0:Y:S08]  /*aaa0*/  @P2 LDC R12, c[0x0][0xbec] ;  /* 0x0002fb00ff0c2b82 */ /* 0x000e300000000800 */
[----:B------:R-:W3:Y:S01]  /*aab0*/  @P2 LDC R21, c[0x0][0xbf0] ;  /* 0x0002fc00ff152b82 */ /* 0x000ee20000000800 */
[----:B--2---:R-:W-:Y:S05]  /*aac0*/  @P1 BRA `(.L_x_2495) ;  /* 0x0000000000101947 */ /* 0x004fea0003800000 */
[----:B------:R-:W-:Y:S05]  /*aad0*/  @!P0 BRA `(.L_x_2495) ;  /* 0x00000000000c8947 */ /* 0x000fea0003800000 */
[----:B------:R-:W2:Y:S04]  /*aae0*/  LDG.E R3, desc[UR56][R4.64] ;  /* 0x0000003804037981 */ /* 0x000ea8000c1e1900 */
[----:B-----5:R-:W2:Y:S02]  /*aaf0*/  LDG.E R0, desc[UR56][R4.64+0x4] ;  /* 0x0000043804007981 */ /* 0x020ea4000c1e1900 */
[----:B--2---:R-:W-:-:S07]  /*ab00*/  IMAD.IADD R0, R0, 0x1, -R3 ;  /* 0x0000000100007824 */ /* 0x004fce00078e0a03 */
.L_x_2495:
[----:B------:R-:W-:Y:S01]  /*ab10*/  BSSY B1, `(.L_x_2496) ;  /* 0x000002d000017945 */ /* 0x000fe20003800000 */
[----:B------:R-:W-:Y:S02]  /*ab20*/  SHF.R.S32.HI R10, RZ, 0x1f, R188 ;  /* 0x0000001fff0a7819 */ /* 0x000fe400000114bc */
[----:B------:R-:W-:Y:S02]  /*ab30*/  SEL R185, R185, RZ, !P0 ;  /* 0x000000ffb9b97207 */ /* 0x000fe40004000000 */
[----:B------:R-:W-:Y:S02]  /*ab40*/  SEL R189, R189, RZ, !P0 ;  /* 0x000000ffbdbd7207 */ /* 0x000fe40004000000 */
[----:B-----5:R-:W-:Y:S01]  /*ab50*/  SHF.R.S32.HI R11, RZ, 0x1f, R6 ;  /* 0x0000001fff0b7819 */ /* 0x020fe20000011406 */
[----:B------:R-:W-:Y:S06]  /*ab60*/  @P3 BRA `(.L_x_2497) ;  /* 0x00000000009c3947 */ /* 0x000fec0003800000 */
[----:B------:R-:W2:Y:S01]  /*ab70*/  S2R R3, SR_TID.X ;  /* 0x0000000000037919 */ /* 0x000ea20000002100 */
[----:B------:R-:W4:Y:S02]  /*ab80*/  LDC R9, c[0x0][0xbe8] ;  /* 0x0002fa00ff097b82 */ /* 0x000f240000000800 */
[----:B----4-:R-:W-:Y:S01]  /*ab90*/  IMAD R2, R0, R9, RZ ;  /* 0x0000000900027224 */ /* 0x010fe200078e02ff */
[----:B--2---:R-:W-:-:S04]  /*aba0*/  IADD3 R8, R18, -0x80, R3 ;  /* 0xffffff8012087810 */ /* 0x004fc80007ffe003 */
        /* <DEDUP_REMOVED lines=9> */
[----:B------:R-:W2:Y:S01]  /*ac40*/  @P0 LDC R13, c[0x0][0xbec] ;  /* 0x0002fb00ff0d0b82 */ /* 0x000ea20000000800 */
[----:B------:R-:W-:Y:S01]  /*ac50*/  IMAD R7, R188, UR5, R7 ;  /* 0x00000005bc077c24 */ /* 0x000fe2000f8e0207 */
[----:B------:R-:W-:-:S03]  /*ac60*/  ULDC.64 UR4, c[0x0][0xb98] ;  /* 0x0002e60000047ab9 */ /* 0x000fc60000000a00 */
[----:B------:R-:W-:-:S03]  /*ac70*/  IMAD.IADD R3, R3, 0x1, R7 ;  /* 0x0000000103037824 */ /* 0x000fc600078e0207 */
[----:B------:R-:W4:Y:S01]  /*ac80*/  @P0 LDC R15, c[0x0][0xbf0] ;  /* 0x0002fc00ff0f0b82 */ /* 0x000f220000000800 */
[----:B------:R-:W-:-:S04]  /*ac90*/  IMAD.WIDE.U32 R2, R185, UR4, R2 ;  /* 0x00000004b9027c25 */ /* 0x000fc8000f8e0002 */
[----:B--2---:R-:W-:-:S05]  /*aca0*/  @P0 IMAD.HI.U32 R4, R8, R13, RZ ;  /* 0x0000000d08040227 */ /* 0x004fca00078e00ff */
[----:B----4-:R-:W-:Y:S01]  /*acb0*/  @P0 SHF.R.U32.HI R5, RZ, R15, R4 ;  /* 0x0000000fff050219 */ /* 0x010fe20000011604 */
        /* <DEDUP_REMOVED lines=18> */
.L_x_2497:
[----:B------:R-:W-:Y:S05]  /*ade0*/  BSYNC B1 ;  /* 0x0000000000017941 */ /* 0x000fea0003800000 */
.L_x_2496:
[----:B------:R-:W-:Y:S01]  /*adf0*/  ULDC.64 UR4, c[0x0][0xaa0] ;  /* 0x0002a80000047ab9 */ /* 0x000fe20000000a00 */
[----:B------:R-:W-:Y:S01]  /*ae00*/  IMAD R7, R187, 0x20, R190 ;  /* 0x00000020bb077824 */ /* 0x000fe200078e02be */
[----:B------:R-:W-:Y:S01]  /*ae10*/  BSSY B1, `(.L_x_2498) ;  /* 0x0000037000017945 */ /* 0x000fe20003800000 */
[----:B--2---:R-:W-:Y:S02]  /*ae20*/  IMAD R3, R11, UR4, RZ ;  /* 0x000000040b037c24 */ /* 0x004fe4000f8e02ff */
[----:B------:R-:W-:Y:S02]  /*ae30*/  IMAD.IADD R9, R18, 0x1, R7 ;  /* 0x0000000112097824 */ /* 0x000fe400078e0207 */
[C---:B------:R-:W-:Y:S02]  /*ae40*/  IMAD R5, R6.reuse, UR5, R3 ;  /* 0x0000000506057c24 */ /* 0x040fe4000f8e0203 */
[----:B------:R-:W-:Y:S01]  /*ae50*/  IMAD.WIDE.U32 R2, R6, UR4, RZ ;  /* 0x0000000406027c25 */ /* 0x000fe2000f8e00ff */
[----:B------:R-:W-:-:S03]  /*ae60*/  ULDC.64 UR4, c[0x0][0xae8] ;  /* 0x0002ba0000047ab9 */ /* 0x000fc60000000a00 */
[----:B------:R-:W-:Y:S02]  /*ae70*/  IMAD.IADD R3, R3, 0x1, R5 ;  /* 0x0000000103037824 */ /* 0x000fe400078e0205 */
[----:B------:R-:W-:Y:S02]  /*ae80*/  IMAD R7, R10, UR4, RZ ;  /* 0x000000040a077c24 */ /* 0x000fe4000f8e02ff */
[----:B0-----:R-:W-:-:S04]  /*ae90*/  @P2 IMAD.HI.U32 R4, R9, R12, RZ ;  /* 0x0000000c09042227 */ /* 0x001fc800078e00ff */
        /* <DEDUP_REMOVED lines=27> */
[----:B------:R-:W-:Y:S01]  /*b050*/  IMAD.IADD R3, R3, 0x1, R5 ;  /* 0x0000000103037824 */ /* 0x000fe200078e0205 */
[----:B------:R-:W-:Y:S01]  /*b060*/  LEA R4, P3, R2, UR4, 0x1 ;  /* 0x0000000402047c11 */ /* 0x000fe2000f8608ff */
[----:B------:R-:W-:-:S03]  /*b070*/  VIADD R0, R18, 0x20 ;  /* 0x0000002012007836 */ /* 0x000fc60000000000 */
[----:B------:R-:W-:Y:S01]  /*b080*/  LEA.HI.X R5, R2, UR5, R3, 0x1, P3 ;  /* 0x0000000502057c11 */ /* 0x000fe200098f0c03 */
[----:B------:R0:W2:Y:S01]  /*b090*/  SHFL.IDX PT, R7, R4, RZ, 0x181f ;  /* 0x00181fff04077589 */ /* 0x0000a200000e0000 */
[-C--:B------:R-:W-:Y:S01]  /*b0a0*/  ISETP.GE.AND P1, PT, R0, R17.reuse, PT ;  /* 0x000000110000720c */ /* 0x080fe20003f26270 */
[----:B------:R-:W-:Y:S02]  /*b0b0*/  VIADD R0, R18, 0x40 ;  /* 0x0000004012007836 */ /* 0x000fe40000000000 */
[----:B------:R0:W3:Y:S03]  /*b0c0*/  SHFL.IDX PT, R3, R5, RZ, 0x181f ;  /* 0x00181fff05037589 */ /* 0x0000e600000e0000 */
[----:B------:R-:W-:Y:S01]  /*b0d0*/  ISETP.GE.AND P0, PT, R0, R17, PT ;  /* 0x000000110000720c */ /* 0x000fe20003f06270 */
[----:B------:R-:W-:-:S12]  /*b0e0*/  @P2 BRA `(.L_x_2499) ;  /* 0x0000000000242947 */ /* 0x000fd80003800000 */
[----:B------:R-:W-:Y:S02]  /*b0f0*/  ULDC UR4, c[0x0][0xac8] ;  /* 0x0002b20000047ab9 */ /* 0x000fe40000000800 */
[----:B------:R-:W-:Y:S02]  /*b100*/  ISETP.GE.AND P4, PT, R22, UR4, PT ;  /* 0x0000000416007c0c */ /* 0x000fe4000bf86270 */
[----:B------:R-:W-:-:S11]  /*b110*/  ISETP.GE.AND P5, PT, R186, UR4, PT ;  /* 0x00000004ba007c0c */ /* 0x000fd6000bfa6270 */
[-C--:B--2---:R-:W-:Y:S02]  /*b120*/  @!P4 LEA R6, P2, R22, R7.reuse, 0x1 ;  /* 0x000000071606c211 */ /* 0x084fe400078408ff */
[----:B------:R-:W-:Y:S02]  /*b130*/  @!P5 LEA R2, P3, R186, R7, 0x1 ;  /* 0x00000007ba02d211 */ /* 0x000fe400078608ff */
[-C--:B---3--:R-:W-:Y:S02]  /*b140*/  @!P4 LEA.HI.X R7, R22, R3.reuse, R197, 0x1, P2 ;  /* 0x000000031607c211 */ /* 0x088fe400010f0cc5 */
[----:B------:R-:W-:-:S03]  /*b150*/  @!P5 LEA.HI.X R3, R186, R3, R196, 0x1, P3 ;  /* 0x00000003ba03d211 */ /* 0x000fc600018f0cc4 */
[----:B------:R4:W-:Y:S04]  /*b160*/  @!P4 ST.E.128 desc[UR56][R6.64], RZ ;  /* 0x000000ff0600c985 */ /* 0x0009e8000c101d38 */
[----:B------:R4:W-:Y:S02]  /*b170*/  @!P5 ST.E.128 desc[UR56][R2.64], RZ ;  /* 0x000000ff0200d985 */ /* 0x0009e4000c101d38 */
.L_x_2499:
[----:B------:R-:W-:Y:S05]  /*b180*/  BSYNC B1 ;  /* 0x0000000000017941 */ /* 0x000fea0003800000 */
.L_x_2498:
[----:B---34-:R3:W4:Y:S01]  /*b190*/  SHFL.IDX PT, R3, R5, 0x1, 0x181f ;  /* 0x00381f0005037f89 */ /* 0x01872200000e0000 */
[----:B------:R-:W-:Y:S03]  /*b1a0*/  BSSY B1, `(.L_x_2500) ;  /* 0x000000c000017945 */ /* 0x000fe60003800000 */
[----:B--2---:R3:W2:Y:S01]  /*b1b0*/  SHFL.IDX PT, R7, R4, 0x1, 0x181f ;  /* 0x00381f0004077f89 */ /* 0x0046a200000e0000 */
[----:B------:R-:W-:Y:S05]  /*b1c0*/  @P1 BRA `(.L_x_2501) ;  /* 0x0000000000241947 */ /* 0x000fea0003800000 */
[----:B------:R-:W-:Y:S02]  /*b1d0*/  ULDC UR4, c[0x0][0xac8] ;  /* 0x0002b20000047ab9 */ /* 0x000fe40000000800 */
[----:B------:R-:W-:Y:S02]  /*b1e0*/  ISETP.GE.AND P3, PT, R22, UR4, PT ;  /* 0x0000000416007c0c */ /* 0x000fe4000bf66270 */
[----:B------:R-:W-:-:S11]  /*b1f0*/  ISETP.GE.AND P4, PT, R186, UR4, PT ;  /* 0x00000004ba007c0c */ /* 0x000fd6000bf86270 */
[-C--:B--2---:R-:W-:Y:S02]  /*b200*/  @!P3 LEA R6, P1, R22, R7.reuse, 0x1 ;  /* 0x000000071606b211 */ /* 0x084fe400078208ff */
[----:B------:R-:W-:Y:S02]  /*b210*/  @!P4 LEA R2, P2, R186, R7, 0x1 ;  /* 0x00000007ba02c211 */ /* 0x000fe400078408ff */
[-C--:B----4-:R-:W-:Y:S02]  /*b220*/  @!P3 LEA.HI.X R7, R22, R3.reuse, R197, 0x1, P1 ;  /* 0x000000031607b211 */ /* 0x090fe400008f0cc5 */
[----:B------:R-:W-:-:S03]  /*b230*/  @!P4 LEA.HI.X R3, R186, R3, R196, 0x1, P2 ;  /* 0x00000003ba03c211 */ /* 0x000fc600010f0cc4 */
[----:B------:R2:W-:Y:S04]  /*b240*/  @!P3 ST.E.128 desc[UR56][R6.64], RZ ;  /* 0x000000ff0600b985 */ /* 0x0005e8000c101d38 */
[----:B------:R2:W-:Y:S02]  /*b250*/  @!P4 ST.E.128 desc[UR56][R2.64], RZ ;  /* 0x000000ff0200c985 */ /* 0x0005e4000c101d38 */
.L_x_2501:
[----:B------:R-:W-:Y:S05]  /*b260*/  BSYNC B1 ;  /* 0x0000000000017941 */ /* 0x000fea0003800000 */
.L_x_2500:
[----:B--2-4-:R2:W4:Y:S01]  /*b270*/  SHFL.IDX PT, R3, R5, 0x2, 0x181f ;  /* 0x00581f0005037f89 */ /* 0x01452200000e0000 */
[----:B------:R-:W-:Y:S03]  /*b280*/  BSSY B1, `(.L_x_2502) ;  /* 0x000000c000017945 */ /* 0x000fe60003800000 */
[----:B------:R2:W0:Y:S01]  /*b290*/  SHFL.IDX PT, R7, R4, 0x2, 0x181f ;  /* 0x00581f0004077f89 */ /* 0x00042200000e0000 */
[----:B------:R-:W-:Y:S05]  /*b2a0*/  @P0 BRA `(.L_x_2503) ;  /* 0x0000000000240947 */ /* 0x000fea0003800000 */
[----:B------:R-:W-:Y:S02]  /*b2b0*/  ULDC UR4, c[0x0][0xac8] ;  /* 0x0002b20000047ab9 */ /* 0x000fe40000000800 */
[----:B------:R-:W-:Y:S02]  /*b2c0*/  ISETP.GE.AND P2, PT, R22, UR4, PT ;  /* 0x0000000416007c0c */ /* 0x000fe4000bf46270 */
[----:B------:R-:W-:-:S11]  /*b2d0*/  ISETP.GE.AND P3, PT, R186, UR4, PT ;  /* 0x00000004ba007c0c */ /* 0x000fd6000bf66270 */
[-C--:B0-----:R-:W-:Y:S02]  /*b2e0*/  @!P2 LEA R6, P0, R22, R7.reuse, 0x1 ;  /* 0x000000071606a211 */ /* 0x081fe400078008ff */
[----:B------:R-:W-:Y:S02]  /*b2f0*/  @!P3 LEA R2, P1, R186, R7, 0x1 ;  /* 0x00000007ba02b211 */ /* 0x000fe400078208ff */
[-C--:B----4-:R-:W-:Y:S02]  /*b300*/  @!P2 LEA.HI.X R7, R22, R3.reuse, R197, 0x1, P0 ;  /* 0x000000031607a211 */ /* 0x090fe400000f0cc5 */
[----:B------:R-:W-:-:S03]  /*b310*/  @!P3 LEA.HI.X R3, R186, R3, R196, 0x1, P1 ;  /* 0x00000003ba03b211 */ /* 0x000fc600008f0cc4 */
[----:B------:R0:W-:Y:S04]  /*b320*/  @!P2 ST.E.128 desc[UR56][R6.64], RZ ;  /* 0x000000ff0600a985 */ /* 0x0001e8000c101d38 */
[----:B------:R0:W-:Y:S02]  /*b330*/  @!P3 ST.E.128 desc[UR56][R2.64], RZ ;  /* 0x000000ff0200b985 */ /* 0x0001e4000c101d38 */
.L_x_2503:
[----:B------:R-:W-:Y:S05]  /*b340*/  BSYNC B1 ;  /* 0x0000000000017941 */ /* 0x000fea0003800000 */
.L_x_2502:
[----:B------:R-:W-:Y:S01]  /*b350*/  VIADD R0, R18, 0x60 ;  /* 0x0000006012007836 */ /* 0x000fe20000000000 */
[----:B0-23--:R-:W0:Y:S04]  /*b360*/  SHFL.IDX PT, R5, R5, 0x3, 0x181f ;  /* 0x00781f0005057f89 */ /* 0x00de2800000e0000 */
[----:B------:R-:W-:Y:S01]  /*b370*/  ISETP.GE.AND P0, PT, R0, R17, PT ;  /* 0x000000110000720c */ /* 0x000fe20003f06270 */
[----:B----4-:R2:W3:-:S12]  /*b380*/  SHFL.IDX PT, R3, R4, 0x3, 0x181f ;  /* 0x00781f0004037f89 */ /* 0x0104d800000e0000 */
[----:B--2---:R-:W-:Y:S05]  /*b390*/  @P0 BRA `(.L_x_2494) ;  /* 0x0000000000240947 */ /* 0x004fea0003800000 */
[----:B------:R-:W-:Y:S02]  /*b3a0*/  ULDC UR4, c[0x0][0xac8] ;  /* 0x0002b20000047ab9 */ /* 0x000fe40000000800 */
[----:B------:R-:W-:Y:S02]  /*b3b0*/  ISETP.GE.AND P2, PT, R22, UR4, PT ;  /* 0x0000000416007c0c */ /* 0x000fe4000bf46270 */
[----:B------:R-:W-:-:S11]  /*b3c0*/  ISETP.GE.AND P3, PT, R186, UR4, PT ;  /* 0x00000004ba007c0c */ /* 0x000fd6000bf66270 */
[-C--:B---3--:R-:W-:Y:S02]  /*b3d0*/  @!P2 LEA R6, P0, R22, R3.reuse, 0x1 ;  /* 0x000000031606a211 */ /* 0x088fe400078008ff */
[----:B------:R-:W-:Y:S02]  /*b3e0*/  @!P3 LEA R2, P1, R186, R3, 0x1 ;  /* 0x00000003ba02b211 */ /* 0x000fe400078208ff */
[-C--:B0-----:R-:W-:Y:S02]  /*b3f0*/  @!P2 LEA.HI.X R7, R22, R5.reuse, R197, 0x1, P0 ;  /* 0x000000051607a211 */ /* 0x081fe400000f0cc5 */
[----:B------:R-:W-:-:S03]  /*b400*/  @!P3 LEA.HI.X R3, R186, R5, R196, 0x1, P1 ;  /* 0x00000005ba03b211 */ /* 0x000fc600008f0cc4 */
[----:B------:R0:W-:Y:S04]  /*b410*/  @!P2 ST.E.128 desc[UR56][R6.64], RZ ;  /* 0x000000ff0600a985 */ /* 0x0001e8000c101d38 */
[----:B------:R0:W-:Y:S02]  /*b420*/  @!P3 ST.E.128 desc[UR56][R2.64], RZ ;  /* 0x000000ff0200b985 */ /* 0x0001e4000c101d38 */
.L_x_2494:
[----:B------:R-:W-:Y:S05]  /*b430*/  BSYNC B0 ;  /* 0x0000000000007941 */ /* 0x000fea0003800000 */
.L_x_2485:
[----:B------:R-:W-:Y:S02]  /*b440*/  ULDC UR4, c[0x0][0xc3c] ;  /* 0x00030f0000047ab9 */ /* 0x000fe40000000800 */
[----:B-1----:R-:W-:-:S13]  /*b450*/  ISETP.GE.AND P0, PT, R47, UR4, PT ;  /* 0x000000042f007c0c */ /* 0x002fda000bf06270 */
[----:B------:R-:W-:Y:S05]  /*b460*/  @!P0 BRA `(.L_x_2504) ;  /* 0xffffff5800508947 */ /* 0x000fea000383ffff */
[----:B------:R-:W-:Y:S05]  /*b470*/  EXIT ;  /* 0x000000000000794d */ /* 0x000fea0003800000 */
.L_x_2449:
[----:B------:R-:W-:-:S08]  /*b480*/  NOP ;  /* 0x0000000000007918 */ /* 0x000fd00000000000 */
[----:B0-----:R-:W0:-:S00]  /*b490*/  USETMAXREG.DEALLOC.CTAPOOL 0x18 ;  /* 0x00000018000079c8 */ /* 0x001e0000080e0500 */
[----:B0-----:R-:W-:Y:S01]  /*b4a0*/  LOP3.LUT R0, R0, 0x3, RZ, 0xc0, !PT ;  /* 0x0000000300007812 */ /* 0x001fe200078ec0ff */
[----:B------:R-:W-:-:S05]  /*b4b0*/  IMAD.MOV.U32 R5, RZ, RZ, RZ ;  /* 0x000000ffff057224 */ /* 0x000fca00078e00ff */
[----:B------:R-:W0:Y:S02]  /*b4c0*/  SHFL.IDX PT, R0, R0, RZ, 0x1f ;  /* 0x00001fff00007589 */ /* 0x000e2400000e0000 */
[----:B0-----:R-:W-:-:S04]  /*b4d0*/  ISETP.NE.AND P0, PT, R0, RZ, PT ;  /* 0x000000ff0000720c */ /* 0x001fc80003f05270 */
[----:B------:R-:W-:-:S05]  /*b4e0*/  P2R R0, PR, RZ, 0x1 ;  /* 0x00000001ff007803 */ /* 0x000fca0000000000 */
[----:B------:R0:W-:Y:S04]  /*b4f0*/  STL [R1+0x50], R0 ;  /* 0x0000500001007387 */ /* 0x0001e80000100800 */
        /* <DEDUP_REMOVED lines=8> */
.L_x_2505:
[----:B0-----:R-:W0:Y:S01]  /*b580*/  S2R R0, SR_TID.X ;  /* 0x0000000000007919 */ /* 0x001e220000002100 */
[----:B------:R-:W-:Y:S01]  /*b590*/  ULDC UR4, c[0x0][0xc3c] ;  /* 0x00030f0000047ab9 */ /* 0x000fe20000000800 */
[----:B------:R-:W1:Y:S01]  /*b5a0*/  S2UR UR6, SR_CTAID.X ;  /* 0x00000000000679c3 */ /* 0x000e620000002500 */
        /* <DEDUP_REMOVED lines=8> */
[----:B------:R-:W-:Y:S01]  /*b630*/  UMOV UR4, URZ ;  /* 0x0000003f00047c82 */ /* 0x000fe20008000000 */
[C---:B------:R-:W-:Y:S01]  /*b640*/  ISETP.GE.U32.AND P2, PT, R0.reuse, 0x2, PT ;  /* 0x000000020000780c */ /* 0x040fe20003f46070 */
[----:B------:R-:W-:Y:S01]  /*b650*/  IMAD.MOV.U32 R16, RZ, RZ, RZ ;  /* 0x000000ffff107224 */ /* 0x000fe200078e00ff */
[C---:B------:R-:W-:Y:S02]  /*b660*/  ISETP.GE.U32.AND P3, PT, R0.reuse, 0x4, PT ;  /* 0x000000040000780c */ /* 0x040fe40003f66070 */
[C---:B------:R-:W-:Y:S02]  /*b670*/  ISETP.GE.U32.AND P4, PT, R0.reuse, 0x8, PT ;  /* 0x000000080000780c */ /* 0x040fe40003f86070 */
[----:B------:R-:W-:Y:S01]  /*b680*/  ISETP.GE.U32.AND P5, PT, R0, 0x10, PT ;  /* 0x000000100000780c */ /* 0x000fe20003fa6070 */
[----:B--2---:R-:W0:Y:S02]  /*b690*/  SHFL.UP PT, R4, R5, 0x1, RZ ;  /* 0x0420000005047989 */ /* 0x004e2400000e00ff */
        /* <DEDUP_REMOVED lines=24> */
.L_x_2511:
        /* <DEDUP_REMOVED lines=12> */
.L_x_2510:
[----:B------:R-:W-:Y:S05]  /*b8e0*/  BSYNC B0 ;  /* 0x0000000000007941 */ /* 0x000fea0003800000 */
.L_x_2509:
        /* <DEDUP_REMOVED lines=21> */
.L_x_2507:
        /* <DEDUP_REMOVED lines=20> */
.L_x_2512:
        /* <DEDUP_REMOVED lines=57> */
.L_x_2508:
[----:B------:R-:W-:Y:S02]  /*bf10*/  IMAD.MOV.U32 R17, RZ, RZ, RZ ;  /* 0x000000ffff117224 */ /* 0x000fe400078e00ff */
[----:B------:R-:W-:Y:S02]  /*bf20*/  IMAD.U32 R16, RZ, RZ, UR6 ;  /* 0x00000006ff107e24 */ /* 0x000fe4000f8e00ff */
[----:B------:R-:W-:-:S07]  /*bf30*/  IMAD.MOV.U32 R18, RZ, RZ, RZ ;  /* 0x000000ffff127224 */ /* 0x000fce00078e00ff */
.L_x_2513:
[----:B------:R-:W-:-:S13]  /*bf40*/  ISETP.NE.AND P0, PT, R0, RZ, PT ;  /* 0x000000ff0000720c */ /* 0x000fda0003f05270 */
[----:B------:R-:W1:Y:S01]  /*bf50*/  @!P0 S2R R3, SR_CgaCtaId ;  /* 0x0000000000038919 */ /* 0x000e620000008800 */
[----:B------:R-:W-:-:S04]  /*bf60*/  @!P0 MOV R0, 0x400 ;  /* 0x0000040000008802 */ /* 0x000fc80000000f00 */
[----:B-1----:R-:W-:-:S05]  /*bf70*/  @!P0 LEA R0, R3, R0, 0x18 ;  /* 0x0000000003008211 */ /* 0x002fca00078ec0ff */
[----:B------:R1:W-:Y:S01]  /*bf80*/  @!P0 STS.128 [R0+0x348d0], R16 ;  /* 0x0348d01000008388 */ /* 0x0003e20000000c00 */
[----:B------:R-:W-:Y:S06]  /*bf90*/  BAR.ARV 0x5, 0x180 ;  /* 0x0146000000007b1d */ /* 0x000fec0000002000 */
.L_x_2506:
[----:B01----:R-:W-:Y:S01]  /*bfa0*/  IMAD.MOV.U32 R0, RZ, RZ, 0x1 ;  /* 0x00000001ff007424 */ /* 0x003fe200078e00ff */
[----:B------:R0:W-:Y:S01]  /*bfb0*/  STL [R1+0x48], RZ ;  /* 0x000048ff01007387 */ /* 0x0001e20000100800 */
[----:B------:R-:W-:Y:S02]  /*bfc0*/  ULDC UR4, c[0x0][0xc3c] ;  /* 0x00030f0000047ab9 */ /* 0x000fe40000000800 */
[----:B--2---:R-:W-:Y:S01]  /*bfd0*/  ISETP.GE.AND P0, PT, R19, UR4, PT ;  /* 0x0000000413007c0c */ /* 0x004fe2000bf06270 */
        /* <DEDUP_REMOVED lines=30> */
.L_x_2616:
[----:B0-----:R-:W0:Y:S02]  /*c1c0*/  LDC.64 R2, c[0x0][0xc88] ;  /* 0x00032200ff027b82 */ /* 0x001e240000000a00 */
[----:B0-----:R-:W-:-:S05]  /*c1d0*/  IMAD.WIDE R2, R19, 0x4, R2 ;  /* 0x0000000413027825 */ /* 0x001fca00078e0202 */
[----:B--2---:R-:W2:Y:S01]  /*c1e0*/  LDG.E R12, desc[UR56][R2.64] ;  /* 0x00000038020c7981 */ /* 0x004ea2000c1e1900 */
[----:B------:R-:W-:Y:S05]  /*c1f0*/  YIELD ;  /* 0x0000000000007946 */ /* 0x000fea0003800000 */
[----:B------:R-:W-:Y:S01]  /*c200*/  ULDC.64 UR4, c[0x0][0xa28] ;  /* 0x00028a0000047ab9 */ /* 0x000fe20000000a00 */
[----:B------:R-:W-:Y:S01]  /*c210*/  IMAD.MOV.U32 R0, RZ, RZ, RZ ;  /* 0x000000ffff007224 */ /* 0x000fe200078e00ff */
[----:B------:R-:W-:Y:S01]  /*c220*/  ISETP.NE.U32.AND P0, PT, RZ, UR4, PT ;  /* 0x00000004ff007c0c */ /* 0x000fe2000bf05070 */
[----:B------:R-:W-:Y:S01]  /*c230*/  IMAD.MOV.U32 R6, RZ, RZ, RZ ;  /* 0x000000ffff067224 */ /* 0x000fe200078e00ff */
[----:B------:R-:W-:Y:S01]  /*c240*/  ULDC.64 UR8, c[0x0][0xa18] ;  /* 0x0002860000087ab9 */ /* 0x000fe20000000a00 */
[----:B------:R-:W-:Y:S01]  /*c250*/  ULDC.64 UR6, c[0x0][0xa08] ;  /* 0x0002820000067ab9 */ /* 0x000fe20000000a00 */
[----:B------:R-:W-:-:S02]  /*c260*/  ISETP.NE.AND.EX P0, PT, RZ, UR5, PT, P0 ;  /* 0x00000005ff007c0c */ /* 0x000fc4000bf05300 */
        /* <DEDUP_REMOVED lines=45> */
.L_x_2515:
[----:B------:R-:W-:Y:S01]  /*c540*/  IMAD.MOV.U32 R2, RZ, RZ, R12 ;  /* 0x000000ffff027224 */ /* 0x000fe200078e000c */
[----:B------:R-:W-:Y:S01]  /*c550*/  ULDC.64 UR4, c[0x0][0xa20] ;  /* 0x0002880000047ab9 */ /* 0x000fe20000000a00 */
[----:B-----5:R-:W-:Y:S01]  /*c560*/  IMAD.IADD R3, R8, 0x1, R0 ;  /* 0x0000000108037824 */ /* 0x020fe200078e0200 */
[----:B------:R-:W-:Y:S02]  /*c570*/  ISETP.NE.U32.AND P1, PT, RZ, UR4, PT ;  /* 0x00000004ff007c0c */ /* 0x000fe4000bf25070 */
[----:B------:R2:W-:Y:S02]  /*c580*/  STL [R1+0x10], R2 ;  /* 0x0000100201007387 */ /* 0x0005e40000100800 */
[----:B------:R-:W-:Y:S02]  /*c590*/  ISETP.NE.AND.EX P1, PT, RZ, UR5, PT, P1 ;  /* 0x00000005ff007c0c */ /* 0x000fe4000bf25310 */
[----:B------:R2:W-:Y:S11]  /*c5a0*/  STL [R1+0x18], R3 ;  /* 0x0000180301007387 */ /* 0x0005f60000100800 */
[----:B--2---:R-:W-:Y:S05]  /*c5b0*/  @!P1 BRA `(.L_x_2516) ;  /* 0x0000000000109947 */ /* 0x004fea0003800000 */
[----:B------:R-:W-:-:S04]  /*c5c0*/  IADD3 R6, P0, R11, UR4, RZ ;  /* 0x000000040b067c10 */ /* 0x000fc8000ff1e0ff */
[----:B------:R-:W-:-:S05]  /*c5d0*/  IADD3.X R7, R10, UR5, RZ, P0, !PT ;  /* 0x000000050a077c10 */ /* 0x000fca00087fe4ff */
[----:B------:R2:W5:Y:S01]  /*c5e0*/  LDG.E R6, desc[UR56][R6.64] ;  /* 0x0000003806067981 */ /* 0x000562000c1e1900 */
[----:B------:R-:W-:Y:S05]  /*c5f0*/  BRA `(.L_x_2517) ;  /* 0x0000000000107947 */ /* 0x000fea0003800000 */
.L_x_2516:
[----:B------:R-:W-:Y:S05]  /*c600*/  @!P0 BRA `(.L_x_2517) ;  /* 0x00000000000c8947 */ /* 0x000fea0003800000 */
[----:B------:R-:W2:Y:S04]  /*c610*/  LDG.E R6, desc[UR56][R4.64] ;  /* 0x0000003804067981 */ /* 0x000ea8000c1e1900 */
[----:B------:R-:W2:Y:S02]  /*c620*/  LDG.E R4, desc[UR56][R4.64+0x4] ;  /* 0x0000043804047981 */ /* 0x000ea4000c1e1900 */
[----:B--2---:R-:W-:-:S07]  /*c630*/  IMAD.IADD R6, R4, 0x1, -R6 ;  /* 0x0000000104067824 */ /* 0x004fce00078e0a06 */
.L_x_2517:
[----:B-----5:R-:W-:Y:S01]  /*c640*/  IMAD.IADD R6, R6, 0x1, -R0 ;  /* 0x0000000106067824 */ /* 0x020fe200078e0a00 */
[----:B------:R-:W-:Y:S01]  /*c650*/  BSSY B7, `(.L_x_2518) ;  /* 0x000043b000077945 */ /* 0x000fe20003800000 */
[----:B------:R-:W3:Y:S02]  /*c660*/  LDC R0, c[0x0][0x448] ;  /* 0x00011200ff007b82 */ /* 0x000ee40000000800 */
[----:B---3--:R-:W-:Y:S01]  /*c670*/  ISETP.NE.AND P0, PT, R0, 0x1, PT ;  /* 0x000000010000780c */ /* 0x008fe20003f05270 */
[----:B------:R-:W-:-:S04]  /*c680*/  IMAD.SHL.U32 R0, R17, 0x80, RZ ;  /* 0x0000008011007824 */ /* 0x000fc800078e00ff */
[----:B------:R-:W-:-:S08]  /*c690*/  VIADD R0, R0, 0x7f ;  /* 0x0000007f00007836 */ /* 0x000fd00000000000 */
[----:B------:R-:W3:Y:S08]  /*c6a0*/  @P0 LDC R2, c[0x0][0x44c] ;  /* 0x00011300ff020b82 */ /* 0x000ef00000000800 */
[----:B------:R-:W4:Y:S01]  /*c6b0*/  @P0 LDC R3, c[0x0][0x450] ;  /* 0x00011400ff030b82 */ /* 0x000f220000000800 */
[----:B---3--:R-:W-:-:S05]  /*c6c0*/  @P0 IMAD.HI.U32 R2, R0, R2, RZ ;  /* 0x0000000200020227 */ /* 0x008fca00078e00ff */
[----:B----4-:R-:W-:Y:S02]  /*c6d0*/  @P0 SHF.R.U32.HI R0, RZ, R3, R2 ;  /* 0x00000003ff000219 */ /* 0x010fe40000011602 */
[C---:B------:R-:W-:Y:S01]  /*c6e0*/  IADD3 R2, R6.reuse, 0x80, -R9 ;  /* 0x0000008006027810 */ /* 0x040fe20007ffe809 */
[----:B------:R-:W-:-:S04]  /*c6f0*/  VIADD R6, R6, 0x7f ;  /* 0x0000007f06067836 */ /* 0x000fc80000000000 */
[----:B------:R-:W-:Y:S01]  /*c700*/  IMAD.IADD R0, R2, 0x1, R0 ;  /* 0x0000000102007824 */ /* 0x000fe200078e0200 */
[----:B------:R-:W-:-:S04]  /*c710*/  SHF.R.S32.HI R2, RZ, 0x1f, R6 ;  /* 0x0000001fff027819 */ /* 0x000fc80000011406 */
[----:B------:R-:W-:Y:S02]  /*c720*/  SHF.R.S32.HI R3, RZ, 0x1f, R0 ;  /* 0x0000001fff037819 */ /* 0x000fe40000011400 */
[----:B------:R-:W-:Y:S02]  /*c730*/  LEA.HI R2, R2, R6, RZ, 0x7 ;  /* 0x0000000602027211 */ /* 0x000fe400078f38ff */
[----:B------:R-:W-:Y:S02]  /*c740*/  LEA.HI R3, R3, R0, RZ, 0x7 ;  /* 0x0000000003037211 */ /* 0x000fe400078f38ff */
[----:B------:R-:W-:Y:S02]  /*c750*/  SHF.R.S32.HI R2, RZ, 0x7, R2 ;  /* 0x00000007ff027819 */ /* 0x000fe40000011402 */
[----:B------:R-:W-:-:S04]  /*c760*/  SHF.R.S32.HI R3, RZ, 0x7, R3 ;  /* 0x00000007ff037819 */ /* 0x000fc80000011403 */
[----:B------:R-:W-:-:S04]  /*c770*/  VIMNMX R4, R2, R3, PT ;  /* 0x0000000302047248 */ /* 0x000fc80003fe0100 */
[----:B------:R-:W-:Y:S01]  /*c780*/  ISETP.GT.AND P0, PT, R4, RZ, PT ;  /* 0x000000ff0400720c */ /* 0x000fe20003f04270 */
[----:B------:R3:W-:-:S12]  /*c790*/  STL [R1+0x2c], R4 ;  /* 0x00002c0401007387 */ /* 0x0007d80000100800 */
[----:B---3--:R-:W-:Y:S05]  /*c7a0*/  @P0 BRA `(.L_x_2519) ;  /* 0x0000000000440947 */ /* 0x008fea0003800000 */
[----:B------:R-:W3:Y:S02]  /*c7b0*/  S2R R4, SR_TID.X ;  /* 0x0000000000047919 */ /* 0x000ee40000002100 */
[----:B---3--:R-:W-:-:S04]  /*c7c0*/  LOP3.LUT R4, R4, 0x7f, RZ, 0xc0, !PT ;  /* 0x0000007f04047812 */ /* 0x008fc800078ec0ff */
[----:B------:R-:W-:-:S13]  /*c7d0*/  ISETP.NE.AND P0, PT, R4, RZ, PT ;  /* 0x000000ff0400720c */ /* 0x000fda0003f05270 */
[----:B------:R-:W-:Y:S05]  /*c7e0*/  @P0 BRA `(.L_x_2520) ;  /* 0x0000004000840947 */ /* 0x000fea0003800000 */
[----:B------:R-:W3:Y:S01]  /*c7f0*/  S2R R3, SR_LANEID ;  /* 0x0000000000037919 */ /* 0x000ee20000000000 */
[----:B------:R-:W-:Y:S02]  /*c800*/  VOTEU.ANY UR4, UPT, PT ;  /* 0x0000000000047886 */ /* 0x000fe400038e0100 */
[----:B------:R-:W3:Y:S08]  /*c810*/  FLO.U32 R0, UR4 ;  /* 0x0000000400007d00 */ /* 0x000ef000080e0000 */
[----:B------:R-:W4:Y:S01]  /*c820*/  POPC R5, UR4 ;  /* 0x0000000400057d09 */ /* 0x000f220008000000 */
[----:B---3--:R-:W-:-:S02]  /*c830*/  ISETP.EQ.U32.AND P0, PT, R0, R3, PT ;  /* 0x000000030000720c */ /* 0x008fc40003f02070 */
[----:B------:R-:W4:Y:S11]  /*c840*/  LDC.64 R2, c[0x0][0xc60] ;  /* 0x00031800ff027b82 */ /* 0x000f360000000a00 */
[----:B----4-:R-:W3:Y:S01]  /*c850*/  @P0 ATOMG.E.ADD.STRONG.GPU PT, R3, desc[UR56][R2.64], R5 ;  /* 0x00000005020309a8 */ /* 0x010ee200081ee1f8 */
[----:B------:R-:W4:Y:S02]  /*c860*/  S2R R4, SR_LTMASK ;  /* 0x0000000000047919 */ /* 0x000f240000003900 */
[----:B----4-:R-:W-:-:S04]  /*c870*/  LOP3.LUT R4, R4, UR4, RZ, 0xc0, !PT ;  /* 0x0000000404047c12 */ /* 0x010fc8000f8ec0ff */
[----:B--2---:R-:W2:Y:S01]  /*c880*/  POPC R7, R4 ;  /* 0x0000000400077309 */ /* 0x004ea20000000000 */
[----:B---3--:R-:W2:Y:S02]  /*c890*/  SHFL.IDX PT, R0, R3, R0, 0x1f ;  /* 0x00001f0003007589 */ /* 0x008ea400000e0000 */
[----:B--2---:R-:W-:Y:S01]  /*c8a0*/  IADD3 R16, R0, UR36, R7 ;  /* 0x0000002400107c10 */ /* 0x004fe2000fffe007 */
[----:B------:R-:W-:Y:S06]  /*c8b0*/  BRA `(.L_x_2520) ;  /* 0x0000004000507947 */ /* 0x000fec0003800000 */
.L_x_2519:
[----:B------:R-:W3:Y:S01]  /*c8c0*/  LDL R0, [R1+0x4] ;  /* 0x0000040001007983 */ /* 0x000ee20000100800 */
        /* <DEDUP_REMOVED lines=20> */
.L_x_2522:
[----:B------:R-:W-:Y:S05]  /*ca10*/  BSYNC B6 ;  /* 0x0000000000067941 */ /* 0x000fea0003800000 */
.L_x_2521:
        /* <DEDUP_REMOVED lines=21> */
.L_x_2525:
        /* <DEDUP_REMOVED lines=16> */
.L_x_2524:
[----:B------:R-:W-:Y:S05]  /*cc70*/  BSYNC B6 ;  /* 0x0000000000067941 */ /* 0x000fea0003800000 */
.L_x_2523:
[----:B------:R-:W3:Y:S01]  /*cc80*/  LDL.LU R2, [R1] ;  /* 0x0000000001027983 */ /* 0x000ee20000300800 */
[----:B------:R-:W-:-:S03]  /*cc90*/  ULDC.64 UR4, c[0x0][0x9f8] ;  /* 0x00027e0000047ab9 */ /* 0x000fc60000000a00 */
[----:B------:R-:W4:Y:S04]  /*cca0*/  LDL.LU R4, [R1+0xc] ;  /* 0x00000c0001047983 */ /* 0x000f280000300800 */
[----:B--2---:R-:W2:Y:S01]  /*ccb0*/  LDL R7, [R1+0x10] ;  /* 0x0000100001077983 */ /* 0x004ea20000100800 */
[----:B------:R-:W-:-:S03]  /*ccc0*/  ISETP.NE.U32.AND P0, PT, RZ, UR4, PT ;  /* 0x00000004ff007c0c */ /* 0x000fc6000bf05070 */
[----:B------:R-:W5:Y:S01]  /*ccd0*/  LDL R0, [R1+0x2c] ;  /* 0x00002c0001007983 */ /* 0x000f620000100800 */
[----:B------:R-:W-:-:S13]  /*cce0*/  ISETP.NE.AND.EX P0, PT, RZ, UR5, PT, P0 ;  /* 0x00000005ff007c0c */ /* 0x000fda000bf05300 */
[----:B---3--:R-:W-:-:S04]  /*ccf0*/  @P0 IADD3 R2, P1, R2, UR4, RZ ;  /* 0x0000000402020c10 */ /* 0x008fc8000ff3e0ff */
[----:B----4-:R-:W-:Y:S01]  /*cd00*/  @P0 IADD3.X R3, R4, UR5, RZ, P1, !PT ;  /* 0x0000000504030c10 */ /* 0x010fe20008ffe4ff */
[----:B------:R-:W-:-:S04]  /*cd10*/  ULDC.64 UR4, c[0x0][0xa08] ;  /* 0x0002820000047ab9 */ /* 0x000fc80000000a00 */
[----:B--2---:R2:W3:Y:S02]  /*cd20*/  @P0 LDG.E R7, desc[UR56][R2.64] ;  /* 0x0000003802070981 */ /* 0x0044e4000c1e1900 */
[----:B--2---:R-:W2:Y:S01]  /*cd30*/  LDC.64 R2, c[0x0][0x418] ;  /* 0x00010600ff027b82 */ /* 0x004ea20000000a00 */
[----:B-----5:R-:W-:Y:S01]  /*cd40*/  VIADD R4, R0, 0xffffffff ;  /* 0xffffffff00047836 */ /* 0x020fe20000000000 */
[----:B---3--:R-:W-:Y:S01]  /*cd50*/  SHF.R.S32.HI R8, RZ, 0x1f, R7 ;  /* 0x0000001fff087819 */ /* 0x008fe20000011407 */
[----:B------:R3:W-:Y:S04]  /*cd60*/  @P0 STL [R1+0x10], R7 ;  /* 0x0000100701000387 */ /* 0x0007e80000100800 */
[----:B------:R3:W-:Y:S01]  /*cd70*/  STL [R1+0x1c], R8 ;  /* 0x00001c0801007387 */ /* 0x0007e20000100800 */
[----:B--2---:R-:W-:Y:S01]  /*cd80*/  LOP3.LUT P0, RZ, R2, UR4, RZ, 0xfc, !PT ;  /* 0x0000000402ff7c12 */ /* 0x004fe2000f80fcff */
[----:B------:R-:W-:-:S03]  /*cd90*/  UMOV UR4, 0xffffffff ;  /* 0xffffffff00047882 */ /* 0x000fc60000000000 */
[----:B------:R-:W-:-:S04]  /*cda0*/  LOP3.LUT P0, RZ, R3, UR5, RZ, 0xfc, P0 ;  /* 0x0000000503ff7c12 */ /* 0x000fc8000800fcff */
[----:B------:R-:W-:Y:S01]  /*cdb0*/  SEL R0, R7, RZ, !P0 ;  /* 0x000000ff07007207 */ /* 0x000fe20004000000 */
[----:B---3--:R-:W-:Y:S08]  /*cdc0*/  BRA.DIV UR4, `(.L_x_2526) ;  /* 0x0000004e04c47947 */ /* 0x008ff0000b800000 */
[----:B------:R-:W2:Y:S02]  /*cdd0*/  S2R R5, SR_TID.X ;  /* 0x0000000000057919 */ /* 0x000ea40000002100 */
[----:B--2---:R-:W-:-:S04]  /*cde0*/  SHF.R.U32.HI R5, RZ, 0x5, R5 ;  /* 0x00000005ff057819 */ /* 0x004fc80000011605 */
[----:B------:R-:W-:-:S05]  /*cdf0*/  LOP3.LUT R5, R5, 0x3, RZ, 0xc0, !PT ;  /* 0x0000000305057812 */ /* 0x000fca00078ec0ff */
[----:B------:R2:W3:Y:S02]  /*ce00*/  SHFL.IDX PT, R14, R5, RZ, 0x1f ;  /* 0x00001fff050e7589 */ /* 0x0004e400000e0000 */
.L_x_2632:
[----:B------:R-:W-:Y:S01]  /*ce10*/  PLOP3.LUT P1, PT, PT, PT, PT, 0x8, 0x0 ;  /* 0x000000000000781c */ /* 0x000fe20003f2e170 */
[----:B------:R4:W-:Y:S01]  /*ce20*/  STL [R1], R0 ;  /* 0x0000000001007387 */ /* 0x0009e20000100800 */
[----:B---3--:R-:W-:-:S03]  /*ce30*/  ISETP.NE.AND P0, PT, R14, RZ, PT ;  /* 0x000000ff0e00720c */ /* 0x008fc60003f05270 */
[----:B------:R3:W-:Y:S01]  /*ce40*/  STL [R1+0xc], R4 ;  /* 0x00000c0401007387 */ /* 0x0007e20000100800 */
[----:B----4-:R-:W-:-:S05]  /*ce50*/  P2R R0, PR, RZ, 0x2 ;  /* 0x00000002ff007803 */ /* 0x010fca0000000000 */
[----:B------:R3:W-:Y:S04]  /*ce60*/  STL [R1+0x20], R0 ;  /* 0x0000200001007387 */ /* 0x0007e80000100800 */
[----:B------:R-:W-:Y:S05]  /*ce70*/  @P0 BRA `(.L_x_2527) ;  /* 0x0000000400480947 */ /* 0x000fea0003800000 */
[----:B------:R-:W-:-:S03]  /*ce80*/  UMOV UR4, 0xffffffff ;  /* 0xffffffff00047882 */ /* 0x000fc60000000000 */
[----:B------:R-:W-:Y:S05]  /*ce90*/  BRA.DIV UR4, `(.L_x_2528) ;  /* 0x0000004e04c47947 */ /* 0x000fea000b800000 */
[----:B------:R-:W-:-:S13]  /*cea0*/  ELECT P6, URZ, PT ;  /* 0x00000000003f782f */ /* 0x000fda00038c0000 */
.L_x_2635:
[----:B------:R-:W-:Y:S05]  /*ceb0*/  @!P6 BRA `(.L_x_2527) ;  /* 0x000000040038e947 */ /* 0x000fea0003800000 */
[----:B------:R-:W-:-:S04]  /*cec0*/  ISETP.NE.U32.AND P0, PT, R2, RZ, PT ;  /* 0x000000ff0200720c */ /* 0x000fc80003f05070 */
[----:B------:R-:W-:-:S13]  /*ced0*/  ISETP.NE.AND.EX P0, PT, R3, RZ, PT, P0 ;  /* 0x000000ff0300720c */ /* 0x000fda0003f05300 */
[----:B------:R-:W-:Y:S05]  /*cee0*/  @!P0 BRA `(.L_x_2529) ;  /* 0x0000000000548947 */ /* 0x000fea0003800000 */
[----:B------:R-:W4:Y:S01]  /*cef0*/  LDC R6, c[0x0][0x43c] ;  /* 0x00010f00ff067b82 */ /* 0x000f220000000800 */
[----:B01----:R-:W-:Y:S01]  /*cf00*/  IMAD.MOV.U32 R9, RZ, RZ, R4 ;  /* 0x000000ffff097224 */ /* 0x003fe200078e0004 */
[----:B------:R-:W-:-:S03]  /*cf10*/  ULDC.64 UR4, c[0x0][0x428] ;  /* 0x00010a0000047ab9 */ /* 0x000fc60000000a00 */
[----:B---3--:R-:W-:Y:S01]  /*cf20*/  IMAD.MOV.U32 R0, RZ, RZ, R9 ;  /* 0x000000ffff007224 */ /* 0x008fe200078e0009 */
[----:B----4-:R-:W-:-:S13]  /*cf30*/  ISETP.NE.AND P0, PT, R6, 0x1, PT ;  /* 0x000000010600780c */ /* 0x010fda0003f05270 */
[----:B--2---:R-:W0:Y:S02]  /*cf40*/  @P0 LDC.64 R4, c[0x0][0x440] ;  /* 0x00011000ff040b82 */ /* 0x004e240000000a00 */
        /* <DEDUP_REMOVED lines=13> */
[----:B------:R-:W2:Y:S04]  /*d020*/  LDG.E R0, desc[UR56][R2.64] ;  /* 0x0000003802007981 */ /* 0x000ea8000c1e1900 */
[----:B--2---:R4:W-:Y:S02]  /*d030*/  STL [R1], R0 ;  /* 0x0000000001007387 */ /* 0x0049e40000100800 */
.L_x_2529:
[----:B------:R-:W5:Y:S04]  /*d040*/  LDL R7, [R1+0x4] ;  /* 0x0000040001077983 */ /* 0x000f680000100800 */
[----:B---34-:R-:W5:Y:S04]  /*d050*/  LDL R0, [R1+0x8] ;  /* 0x0000080001007983 */ /* 0x018f680000100800 */
[----:B------:R-:W3:Y:S01]  /*d060*/  LDL R2, [R1+0x14] ;  /* 0x0000140001027983 */ /* 0x000ee20000100800 */
[----:B-----5:R-:W-:Y:S01]  /*d070*/  IMAD R0, R0, 0x8, R7 ;  /* 0x0000000800007824 */ /* 0x020fe200078e0207 */
[----:B---3--:R-:W-:-:S04]  /*d080*/  SHF.L.U32 R2, R2, 0x1f, RZ ;  /* 0x0000001f02027819 */ /* 0x008fc800000006ff */
[----:B------:R-:W3:Y:S02]  /*d090*/  SYNCS.PHASECHK.TRANS64.TRYWAIT P0, [R0+URZ+0x34840], R2 ;  /* 0x03484002000075a7 */ /* 0x000ee4000800017f */
[----:B---3--:R-:W-:Y:S05]  /*d0a0*/  @!P0 BRA `(.L_x_2530) ;  /* 0x0000004c00608947 */ /* 0x008fea0003800000 */
.L_x_2636:
[----:B------:R-:W4:Y:S02]  /*d0b0*/  S2R R3, SR_TID.X ;  /* 0x0000000000037919 */ /* 0x000f240000002100 */
[----:B----4-:R-:W-:-:S04]  /*d0c0*/  LOP3.LUT R3, R3, 0x7f, RZ, 0xc0, !PT ;  /* 0x0000007f03037812 */ /* 0x010fc800078ec0ff */
[----:B------:R-:W-:-:S13]  /*d0d0*/  ISETP.NE.AND P0, PT, R3, RZ, PT ;  /* 0x000000ff0300720c */ /* 0x000fda0003f05270 */
[----:B------:R-:W-:Y:S05]  /*d0e0*/  @P0 BRA `(.L_x_2531) ;  /* 0x00000000001c0947 */ /* 0x000fea0003800000 */
[----:B------:R-:W4:Y:S01]  /*d0f0*/  S2R R3, SR_TID.X ;  /* 0x0000000000037919 */ /* 0x000f220000002100 */
[----:B---3--:R-:W-:-:S04]  /*d100*/  IMAD.MOV.U32 R2, RZ, RZ, 0xc000 ;  /* 0x0000c000ff027424 */ /* 0x008fc800078e00ff */
[----:B------:R3:W-:Y:S01]  /*d110*/  SYNCS.ARRIVE.TRANS64 RZ, [R0+URZ+0x34830], R2 ;  /* 0x0348300200ff79a7 */ /* 0x0007e2000800003f */
[----:B----4-:R-:W-:-:S04]  /*d120*/  LOP3.LUT R3, R3, 0x1f, RZ, 0xc0, !PT ;  /* 0x0000001f03037812 */ /* 0x010fc800078ec0ff */
[----:B------:R-:W-:-:S13]  /*d130*/  ISETP.NE.AND P0, PT, R3, RZ, PT ;  /* 0x000000ff0300720c */ /* 0x000fda0003f05270 */
[----:B---3--:R-:W-:Y:S05]  /*d140*/  @!P0 BRA `(.L_x_2531) ;  /* 0x0000000000048947 */ /* 0x008fea0003800000 */
[----:B------:R-:W-:Y:S01]  /*d150*/  BPT.TRAP 0x1 ;  /* 0x000000040000795c */ /* 0x000fe20000300000 */
.L_x_2531:
[----:B------:R-:W4:Y:S04]  /*d160*/  LDL R6, [R1+0x4] ;  /* 0x0000040001067983 */ /* 0x000f280000100800 */
[----:B--2---:R-:W4:Y:S04]  /*d170*/  LDL R5, [R1+0x8] ;  /* 0x0000080001057983 */ /* 0x004f280000100800 */
[----:B------:R-:W2:Y:S04]  /*d180*/  LDL R4, [R1+0xc] ;  /* 0x00000c0001047983 */ /* 0x000ea80000100800 */
[----:B------:R-:W5:Y:S04]  /*d190*/  LDL R3, [R1+0x18] ;  /* 0x0000180001037983 */ /* 0x000f680000100800 */
[----:B---3--:R-:W3:Y:S01]  /*d1a0*/  LDL R2, [R1] ;  /* 0x0000000001027983 */ /* 0x008ee20000100800 */
        /* <DEDUP_REMOVED lines=9> */
[----:B----4-:R-:W-:Y:S01]  /*d240*/  IMAD R0, R5, 0xc000, R6 ;  /* 0x0000c00005007824 */ /* 0x010fe200078e0206 */
[----:B--2---:R-:W-:-:S04]  /*d250*/  R2UR UR11, R4 ;  /* 0x00000000040b72ca */ /* 0x004fc800000e0000 */
[----:B------:R-:W-:Y:S02]  /*d260*/  R2UR UR8, R0 ;  /* 0x00000000000872ca */ /* 0x000fe400000e0000 */
[----:B-----5:R-:W-:Y:S02]  /*d270*/  R2UR UR5, R3 ;  /* 0x00000000030572ca */ /* 0x020fe400000e0000 */
[----:B------:R-:W-:Y:S02]  /*d280*/  P2R R0, PR, RZ, 0x1 ;  /* 0x00000001ff007803 */ /* 0x000fe40000000000 */
[----:B---3--:R-:W-:-:S03]  /*d290*/  R2UR UR13, R2 ;  /* 0x00000000020d72ca */ /* 0x008fc600000e0000 */
[----:B------:R4:W-:Y:S04]  /*d2a0*/  STL [R1+0x20], R0 ;  /* 0x0000200001007387 */ /* 0x0009e80000100800 */
[----:B------:R-:W-:Y:S02]  /*d2b0*/  UIADD3 UR14, UR8, 0x1c400, URZ ;  /* 0x0001c400080e7890 */ /* 0x000fe4000fffe03f */
[----:B------:R-:W-:Y:S02]  /*d2c0*/  ULEA UR11, UR11, UR5, 0x7 ;  /* 0x000000050b0b7291 */ /* 0x000fe4000f8e383f */
[----:B------:R-:W-:Y:S02]  /*d2d0*/  UIADD3.X UR5, URZ, UR39, URZ, UP0, !UPT ;  /* 0x000000273f057290 */ /* 0x000fe400087fe43f */
[----:B------:R-:W-:-:S02]  /*d2e0*/  UIADD3 UR15, UR8, 0x20400, URZ ;  /* 0x00020400080f7890 */ /* 0x000fc4000fffe03f */
        /* <DEDUP_REMOVED lines=10> */
[----:B----4-:R-:W-:Y:S01]  /*d390*/  NOP ;  /* 0x0000000000007918 */ /* 0x010fe20000000000 */
.L_x_2527:
[----:B------:R-:W4:Y:S04]  /*d3a0*/  LDL R2, [R1+0x4] ;  /* 0x0000040001027983 */ /* 0x000f280000100800 */
[----:B------:R-:W5:Y:S04]  /*d3b0*/  LDL.LU R3, [R1+0x30] ;  /* 0x0000300001037983 */ /* 0x000f680000300800 */
[----:B--2---:R-:W2:Y:S04]  /*d3c0*/  LDL.LU R5, [R1+0x28] ;  /* 0x0000280001057983 */ /* 0x004ea80000300800 */
[----:B---3--:R-:W3:Y:S01]  /*d3d0*/  LDL.LU R4, [R1+0x38] ;  /* 0x0000380001047983 */ /* 0x008ee20000300800 */
[----:B------:R-:W-:Y:S05]  /*d3e0*/  WARPSYNC.ALL ;  /* 0x0000000000007948 */ /* 0x000fea0003800000 */
[----:B------:R-:W-:Y:S01]  /*d3f0*/  ULDC.64 UR4, c[0x0][0x298] ;  /* 0x0000a60000047ab9 */ /* 0x000fe20000000a00 */
[----:B------:R-:W-:Y:S01]  /*d400*/  ULDC.64 UR6, c[0x0][0xa00] ;  /* 0x0002800000067ab9 */ /* 0x000fe20000000a00 */
[----:B------:R-:W-:Y:S01]  /*d410*/  BSSY B6, `(.L_x_2532) ;  /* 0x0000024000067945 */ /* 0x000fe20003800000 */
[----:B------:R-:W-:Y:S01]  /*d420*/  BAR.SYNC.DEFER_BLOCKING 0x8, 0x180 ;  /* 0x0206000000007b1d */ /* 0x000fe20000010000 */
[----:B------:R-:W-:-:S04]  /*d430*/  ISETP.NE.U32.AND P0, PT, RZ, UR6, PT ;  /* 0x00000006ff007c0c */ /* 0x000fc8000bf05070 */
[----:B------:R-:W-:Y:S01]  /*d440*/  ISETP.NE.AND.EX P0, PT, RZ, UR7, PT, P0 ;  /* 0x00000007ff007c0c */ /* 0x000fe2000bf05300 */
[----:B----4-:R-:W-:Y:S01]  /*d450*/  VIADD R2, R2, 0x10400 ;  /* 0x0001040002027836 */ /* 0x010fe20000000000 */
[----:B-----5:R-:W-:-:S04]  /*d460*/  SHF.R.S32.HI R0, RZ, 0x1f, R3 ;  /* 0x0000001fff007819 */ /* 0x020fc80000011403 */
[----:B------:R-:W-:Y:S02]  /*d470*/  LOP3.LUT P1, RZ, R2, 0x3ff, RZ, 0xc0, !PT ;  /* 0x000003ff02ff7812 */ /* 0x000fe4000782c0ff */
[----:B--2---:R-:W-:Y:S01]  /*d480*/  SEL R5, R5, RZ, !P0 ;  /* 0x000000ff05057207 */ /* 0x004fe20004000000 */
[----:B------:R-:W-:Y:S01]  /*d490*/  IMAD R0, R0, UR4, RZ ;  /* 0x0000000400007c24 */ /* 0x000fe2000f8e02ff */
[----:B---3--:R-:W-:-:S03]  /*d4a0*/  SEL R4, R4, RZ, !P0 ;  /* 0x000000ff04047207 */ /* 0x008fc60004000000 */
[C---:B------:R-:W-:Y:S02]  /*d4b0*/  IMAD R0, R3.reuse, UR5, R0 ;  /* 0x0000000503007c24 */ /* 0x040fe4000f8e0200 */
[----:B------:R-:W-:-:S05]  /*d4c0*/  IMAD.WIDE.U32 R2, R3, UR4, RZ ;  /* 0x0000000403027c25 */ /* 0x000fca000f8e00ff */
[----:B------:R2:W-:Y:S04]  /*d4d0*/  STL.64 [R1+0x40], R2 ;  /* 0x0000400201007387 */ /* 0x0005e80000100a00 */
[----:B------:R3:W-:Y:S04]  /*d4e0*/  STL [R1+0x28], R5 ;  /* 0x0000280501007387 */ /* 0x0007e80000100800 */
[----:B------:R3:W-:Y:S01]  /*d4f0*/  STL [R1+0x4c], R4 ;  /* 0x00004c0401007387 */ /* 0x0007e20000100800 */
[----:B--2---:R-:W-:Y:S01]  /*d500*/  IMAD.IADD R2, R3, 0x1, R0 ;  /* 0x0000000103027824 */ /* 0x004fe200078e0200 */
[----:B------:R-:W-:-:S05]  /*d510*/  SHF.R.S32.HI R0, RZ, 0x1f, R18 ;  /* 0x0000001fff007819 */ /* 0x000fca0000011412 */
[----:B------:R3:W-:Y:S04]  /*d520*/  STL [R1+0x38], R0 ;  /* 0x0000380001007387 */ /* 0x0007e80000100800 */
[----:B------:R3:W-:Y:S01]  /*d530*/  STL [R1+0x30], R2 ;  /* 0x0000300201007387 */ /* 0x0007e20000100800 */
[----:B------:R-:W-:Y:S05]  /*d540*/  @!P1 BRA `(.L_x_2533) ;  /* 0x0000000000409947 */ /* 0x000fea0003800000 */
[----:B---3--:R-:W-:Y:S01]  /*d550*/  MOV R2, 0x0 ;  /* 0x0000000000027802 */ /* 0x008fe20000000f00 */
[----:B------:R-:W-:Y:S01]  /*d560*/  ULDC.64 UR6, c[0x4][0x118] ;  /* 0x0100460000067ab9 */ /* 0x000fe20000000a00 */
[----:B------:R-:W-:Y:S01]  /*d570*/  ULDC.64 UR8, c[0x4][0x120] ;  /* 0x0100480000087ab9 */ /* 0x000fe20000000a00 */
[----:B------:R-:W-:Y:S01]  /*d580*/  ULDC.64 UR4, c[0x4][0x88] ;  /* 0x0100220000047ab9 */ /* 0x000fe20000000a00 */
[----:B------:R-:W-:Y:S02]  /*d590*/  IMAD.U32 R4, RZ, RZ, UR6 ;  /* 0x00000006ff047e24 */ /* 0x000fe4000f8e00ff */
[----:B------:R-:W2:Y:S01]  /*d5a0*/  LDC.64 R2, c[0x4][R2] ;  /* 0x0100000002027b82 */ /* 0x000ea20000000a00 */
        /* <DEDUP_REMOVED lines=10> */
.L_x_2533:
[----:B------:R-:W-:Y:S05]  /*d650*/  BSYNC B6 ;  /* 0x0000000000067941 */ /* 0x000fea0003800000 */
.L_x_2532:
[----:B---3--:R-:W2:Y:S01]  /*d660*/  LDL.LU R5, [R1+0x30] ;  /* 0x0000300001057983 */ /* 0x008ea20000300800 */
[----:B------:R-:W-:Y:S01]  /*d670*/  ULDC.64 UR4, c[0x0][0x2d8] ;  /* 0x0000b60000047ab9 */ /* 0x000fe20000000a00 */
[----:B------:R-:W3:Y:S01]  /*d680*/  LDC R7, c[0x0][0x448] ;  /* 0x00011200ff077b82 */ /* 0x000ee20000000800 */
[----:B------:R-:W-:Y:S01]  /*d690*/  ULDC.64 UR6, c[0x0][0x280] ;  /* 0x0000a00000067ab9 */ /* 0x000fe20000000a00 */
[----:B------:R-:W2:Y:S04]  /*d6a0*/  LDL.LU.64 R2, [R1+0x40] ;  /* 0x0000400001027983 */ /* 0x000ea80000300a00 */
[----:B------:R-:W4:Y:S04]  /*d6b0*/  LDL.LU R0, [R1+0x38] ;  /* 0x0000380001007983 */ /* 0x000f280000300800 */
[----:B------:R-:W4:Y:S04]  /*d6c0*/  LDL.LU R6, [R1+0x4c] ;  /* 0x00004c0001067983 */ /* 0x000f280000300800 */
[----:B------:R-:W4:Y:S01]  /*d6d0*/  LDL.LU R4, [R1+0x28] ;  /* 0x0000280001047983 */ /* 0x000f220000300800 */
[----:B01----:R-:W0:Y:S01]  /*d6e0*/  S2R R9, SR_TID.X ;  /* 0x0000000000097919 */ /* 0x003e220000002100 */
[----:B------:R-:W1:Y:S01]  /*d6f0*/  S2R R8, SR_TID.X ;  /* 0x0000000000087919 */ /* 0x000e620000002100 */
[----:B---3--:R-:W-:Y:S01]  /*d700*/  ISETP.NE.AND P0, PT, R7, 0x1, PT ;  /* 0x000000010700780c */ /* 0x008fe20003f05270 */
[----:B0-----:R-:W-:-:S02]  /*d710*/  IMAD.SHL.U32 R9, R9, 0x8, RZ ;  /* 0x0000000809097824 */ /* 0x001fc400078e00ff */
[----:B-1----:R-:W-:-:S03]  /*d720*/  IMAD.SHL.U32 R10, R8, 0x8, RZ ;  /* 0x00000008080a7824 */ /* 0x002fc600078e00ff */
[----:B------:R-:W-:-:S04]  /*d730*/  LOP3.LUT R9, R9, 0x38, RZ, 0xc0, !PT ;  /* 0x0000003809097812 */ /* 0x000fc800078ec0ff */
[C---:B------:R-:W-:Y:S02]  /*d740*/  LOP3.LUT R11, R9.reuse, 0x40, RZ, 0xfc, !PT ;  /* 0x00000040090b7812 */ /* 0x040fe400078efcff */
[----:B------:R-:W-:Y:S02]  /*d750*/  LOP3.LUT R9, R9, 0x80, RZ, 0xfc, !PT ;  /* 0x0000008009097812 */ /* 0x000fe400078efcff */
[----:B------:R-:W-:Y:S01]  /*d760*/  LOP3.LUT R10, R10, 0x38, RZ, 0xc0, !PT ;  /* 0x000000380a0a7812 */ /* 0x000fe200078ec0ff */
[----:B--2---:R-:W-:Y:S02]  /*d770*/  IMAD.MOV.U32 R3, RZ, RZ, R5 ;  /* 0x000000ffff037224 */ /* 0x004fe400078e0005 */
[----:B------:R-:W0:Y:S01]  /*d780*/  S2R R5, SR_TID.X ;  /* 0x0000000000057919 */ /* 0x000e220000002100 */
[----:B----4-:R-:W-:Y:S02]  /*d790*/  IMAD R0, R0, UR4, RZ ;  /* 0x0000000400007c24 */ /* 0x010fe4000f8e02ff */
[----:B------:R-:W-:-:S04]  /*d7a0*/  IMAD.WIDE.U32 R2, R18, UR4, R2 ;  /* 0x0000000412027c25 */ /* 0x000fc8000f8e0002 */
[----:B------:R-:W-:Y:S01]  /*d7b0*/  IMAD R0, R18, UR5, R0 ;  /* 0x0000000512007c24 */ /* 0x000fe2000f8e0200 */
[----:B------:R-:W-:-:S03]  /*d7c0*/  ULDC.64 UR4, c[0x0][0x2e0] ;  /* 0x0000b80000047ab9 */ /* 0x000fc60000000a00 */
[----:B------:R-:W-:Y:S02]  /*d7d0*/  IMAD.IADD R3, R3, 0x1, R0 ;  /* 0x0000000103037824 */ /* 0x000fe400078e0200 */
[----:B------:R-:W-:Y:S02]  /*d7e0*/  IMAD R0, R6, UR4, RZ ;  /* 0x0000000406007c24 */ /* 0x000fe4000f8e02ff */
[C---:B------:R-:W-:Y:S01]  /*d7f0*/  IMAD.WIDE.U32 R2, R4.reuse, UR4, R2 ;  /* 0x0000000404027c25 */ /* 0x040fe2000f8e0002 */
[----:B------:R-:W1:Y:S03]  /*d800*/  @P0 LDC R6, c[0x0][0x450] ;  /* 0x00011400ff060b82 */ /* 0x000e660000000800 */
[----:B------:R-:W-:Y:S01]  /*d810*/  IMAD R0, R4, UR5, R0 ;  /* 0x0000000504007c24 */ /* 0x000fe2000f8e0200 */
[----:B------:R-:W-:Y:S01]  /*d820*/  ULDC.64 UR4, c[0x0][0x2d0] ;  /* 0x0000b40000047ab9 */ /* 0x000fe20000000a00 */
[----:B------:R-:W2:Y:S02]  /*d830*/  S2R R4, SR_TID.X ;  /* 0x0000000000047919 */ /* 0x000ea40000002100 */
[----:B------:R-:W-:Y:S01]  /*d840*/  IMAD.IADD R3, R3, 0x1, R0 ;  /* 0x0000000103037824 */ /* 0x000fe200078e0200 */
[----:B0-----:R-:W-:-:S04]  /*d850*/  LOP3.LUT R5, R5, 0x7f, RZ, 0xc0, !PT ;  /* 0x0000007f05057812 */ /* 0x001fc800078ec0ff */
[----:B------:R-:W-:Y:S01]  /*d860*/  SHF.R.U32.HI R5, RZ, 0x3, R5 ;  /* 0x00000003ff057819 */ /* 0x000fe20000011605 */
[----:B--2---:R-:W-:-:S05]  /*d870*/  IMAD.SHL.U32 R4, R4, 0x10, RZ ;  /* 0x0000001004047824 */ /* 0x004fca00078e00ff */
[----:B------:R-:W-:Y:S02]  /*d880*/  LOP3.LUT R4, R5, 0x70, R4, 0xf8, !PT ;  /* 0x0000007005047812 */ /* 0x000fe400078ef804 */
[----:B------:R-:W0:Y:S03]  /*d890*/  @P0 LDC R5, c[0x0][0x44c] ;  /* 0x00011300ff050b82 */ /* 0x000e260000000800 */
[----:B------:R-:W-:-:S04]  /*d8a0*/  IMAD R0, R17, 0x80, R4 ;  /* 0x0000008011007824 */ /* 0x000fc800078e0204 */
        /* <DEDUP_REMOVED lines=11> */
[----:B------:R-:W-:-:S05]  /*d960*/  SHF.R.S32.HI R4, RZ, 0x1f, R0 ;  /* 0x0000001fff047819 */ /* 0x000fca0000011400 */
[----:B------:R-:W-:Y:S02]  /*d970*/  IMAD R6, R4, UR4, RZ ;  /* 0x0000000404067c24 */ /* 0x000fe4000f8e02ff */
[C---:B------:R-:W-:Y:S01]  /*d980*/  IMAD.WIDE.U32 R4, R0.reuse, UR4, R2 ;  /* 0x0000000400047c25 */ /* 0x040fe2000f8e0002 */
[----:B------:R-:W-:Y:S02]  /*d990*/  ULDC UR4, c[0x0][0x2b8] ;  /* 0x0000ae0000047ab9 */ /* 0x000fe40000000800 */
[----:B------:R-:W-:Y:S01]  /*d9a0*/  ISETP.GE.AND P0, PT, R9, UR4, PT ;  /* 0x0000000409007c0c */ /* 0x000fe2000bf06270 */
[----:B------:R-:W-:Y:S01]  /*d9b0*/  IMAD R0, R0, UR5, R6 ;  /* 0x0000000500007c24 */ /* 0x000fe2000f8e0206 */
[----:B------:R0:W5:Y:S01]  /*d9c0*/  LDL R9, [R1+0x24] ;  /* 0x0000240001097983 */ /* 0x0001620000100800 */
[----:B------:R-:W-:Y:S02]  /*d9d0*/  LEA R3, P3, R4, UR6, 0x1 ;  /* 0x0000000604037c11 */ /* 0x000fe4000f8608ff */
[----:B------:R-:W-:Y:S01]  /*d9e0*/  IMAD.IADD R0, R5, 0x1, R0 ;  /* 0x0000000105007824 */ /* 0x000fe200078e0200 */
[----:B------:R-:W-:-:S02]  /*d9f0*/  ISETP.GE.AND P2, PT, R10, UR4, PT ;  /* 0x000000040a007c0c */ /* 0x000fc4000bf46270 */
[----:B------:R-:W-:Y:S01]  /*da00*/  ISETP.GE.AND P1, PT, R11, UR4, PT ;  /* 0x000000040b007c0c */ /* 0x000fe2000bf26270 */
[----:B------:R-:W-:Y:S01]  /*da10*/  UMOV UR4, 0xffffffff ;  /* 0xffffffff00047882 */ /* 0x000fe20000000000 */
[----:B------:R-:W-:Y:S02]  /*da20*/  LEA.HI.X R0, R4, UR7, R0, 0x1, P3 ;  /* 0x0000000704007c11 */ /* 0x000fe400098f0c00 */
[----:B0-----:R-:W-:Y:S09]  /*da30*/  BRA.DIV UR4, `(.L_x_2534) ;  /* 0x0000004604107947 */ /* 0x001ff2000b800000 */
[----:B------:R-:W0:Y:S02]  /*da40*/  S2R R4, SR_TID.X ;  /* 0x0000000000047919 */ /* 0x000e240000002100 */
[----:B0-----:R-:W-:-:S04]  /*da50*/  LOP3.LUT R4, R4, 0x7f, RZ, 0xc0, !PT ;  /* 0x0000007f04047812 */ /* 0x001fc800078ec0ff */
[----:B------:R-:W-:Y:S02]  /*da60*/  SHF.R.U32.HI R5, RZ, 0x3, R4 ;  /* 0x00000003ff057819 */ /* 0x000fe40000011604 */
[----:B------:R-:W2:Y:S03]  /*da70*/  LDL.LU R4, [R1+0x34] ;  /* 0x0000340001047983 */ /* 0x000ea60000300800 */
[----:B------:R-:W-:Y:S01]  /*da80*/  IMAD R17, R17, 0x80, R5 ;  /* 0x0000008011117824 */ /* 0x000fe200078e0205 */
[----:B------:R-:W-:Y:S04]  /*da90*/  SHFL.IDX PT, R6, R3, 0x1, 0x181f ;  /* 0x00381f0003067f89 */ /* 0x000fe800000e0000 */
[----:B------:R-:W0:Y:S04]  /*daa0*/  SHFL.IDX PT, R5, R3, RZ, 0x181f ;  /* 0x00181fff03057589 */ /* 0x000e2800000e0000 */
[----:B------:R-:W-:Y:S01]  /*dab0*/  SHFL.IDX PT, R8, R0, 0x1, 0x181f ;  /* 0x00381f0000087f89 */ /* 0x000fe200000e0000 */
[----:B--2---:R-:W-:-:S02]  /*dac0*/  IMAD R2, R4, R7, RZ ;  /* 0x0000000704027224 */ /* 0x004fc400078e02ff */
[----:B------:R-:W-:-:S03]  /*dad0*/  VIADD R4, R17, 0x10 ;  /* 0x0000001011047836 */ /* 0x000fc60000000000 */
[-C--:B------:R-:W-:Y:S02]  /*dae0*/  ISETP.GE.AND P4, PT, R17, R2.reuse, PT ;  /* 0x000000021100720c */ /* 0x080fe40003f86270 */
[----:B------:R-:W-:Y:S02]  /*daf0*/  ISETP.GE.AND P3, PT, R4, R2, PT ;  /* 0x000000020400720c */ /* 0x000fe40003f66270 */
[----:B------:R-:W1:Y:S09]  /*db00*/  SHFL.IDX PT, R4, R0, RZ, 0x181f ;  /* 0x00181fff00047589 */ /* 0x000e7200000e0000 */
[----:B0-----:R-:W-:-:S05]  /*db10*/  @!P4 LEA R5, P5, R10, R5, 0x1 ;  /* 0x000000050a05c211 */ /* 0x001fca00078a08ff */
[----:B-1----:R-:W-:Y:S01]  /*db20*/  @!P4 IMAD.X R4, RZ, RZ, R4, P5 ;  /* 0x000000ffff04c224 */ /* 0x002fe200028e0604 */
[----:B------:R-:W-:-:S04]  /*db30*/  @!P3 LEA R7, P5, R10, R6, 0x1 ;  /* 0x000000060a07b211 */ /* 0x000fc800078a08ff */
        /* <DEDUP_REMOVED lines=9> */
[----:B------:R-:W0:Y:S04]  /*dbd0*/  SHFL.IDX PT, R7, R3, 0x2, 0x181f ;  /* 0x00581f0003077f89 */ /* 0x000e2800000e0000 */
[----:B------:R-:W-:Y:S04]  /*dbe0*/  @!P3 LDGSTS.E.BYPASS.LTC128B.128 [R9+0x10c00], desc[UR56][R4.64], !P2 ;  /* 0x10c000000409bfae */ /* 0x000fe8000d101d78 */
[----:B------:R-:W-:Y:S04]  /*dbf0*/  @!P3 LDGSTS.E.BYPASS.LTC128B.128 [R9+0x14c00], desc[UR56][R4.64+0x80], !P1 ;  /* 0x14c000800409bfae */ /* 0x000fe8000c901d78 */
[----:B------:R1:W-:Y:S04]  /*dc00*/  @!P3 LDGSTS.E.BYPASS.LTC128B.128 [R9+0x18c00], desc[UR56][R4.64+0x100], !P0 ;  /* 0x18c001000409bfae */ /* 0x0003e8000c101d78 */
[----:B------:R-:W2:Y:S01]  /*dc10*/  SHFL.IDX PT, R6, R0, 0x2, 0x181f ;  /* 0x00581f0000067f89 */ /* 0x000ea200000e0000 */
[----:B-1----:R-:W-:-:S05]  /*dc20*/  VIADD R4, R17, 0x20 ;  /* 0x0000002011047836 */ /* 0x002fca0000000000 */
[----:B------:R-:W-:-:S13]  /*dc30*/  ISETP.GE.AND P3, PT, R4, R2, PT ;  /* 0x000000020400720c */ /* 0x000fda0003f66270 */
[----:B0-----:R-:W-:-:S05]  /*dc40*/  @!P3 LEA R7, P4, R10, R7, 0x1 ;  /* 0x000000070a07b211 */ /* 0x001fca00078808ff */
[----:B--2---:R-:W-:-:S04]  /*dc50*/  @!P3 IMAD.X R4, RZ, RZ, R6, P4 ;  /* 0x000000ffff04b224 */ /* 0x004fc800020e0606 */
[----:B------:R-:W-:Y:S02]  /*dc60*/  @!P3 IMAD.MOV.U32 R5, RZ, RZ, R4 ;  /* 0x000000ffff05b224 */ /* 0x000fe400078e0004 */
[----:B------:R-:W-:-:S05]  /*dc70*/  @!P3 IMAD.MOV.U32 R4, RZ, RZ, R7 ;  /* 0x000000ffff04b224 */ /* 0x000fca00078e0007 */
        /* <DEDUP_REMOVED lines=53> */
.L_x_2653:
        /* <DEDUP_REMOVED lines=12> */
.L_x_2536:
[----:B------:R-:W-:Y:S05]  /*e090*/  BSYNC B0 ;  /* 0x0000000000007941 */ /* 0x000fea0003800000 */
.L_x_2535:
[----:B012---:R-:W2:Y:S01]  /*e0a0*/  LDL R9, [R1+0x4] ;  /* 0x0000040001097983 */ /* 0x007ea20000100800 */
[----:B------:R-:W-:Y:S01]  /*e0b0*/  PLOP3.LUT P0, PT, PT, PT, PT, 0x80, 0x0 ;  /* 0x000000000000781c */ /* 0x000fe20003f0f070 */
[----:B------:R-:W-:Y:S01]  /*e0c0*/  NOP ;  /* 0x0000000000007918 */ /* 0x000fe20000000000 */
[----:B--2---:R-:W-:-:S11]  /*e0d0*/  VIADD R6, R9, 0x34800 ;  /* 0x0003480009067836 */ /* 0x004fd60000000000 */
.L_x_2537:
        /* <DEDUP_REMOVED lines=19> */
.L_x_2654:
[----:B------:R-:W-:Y:S05]  /*e210*/  BSYNC B0 ;  /* 0x0000000000007941 */ /* 0x000fea0003800000 */
.L_x_2538:
[----:B0-----:R-:W2:Y:S01]  /*e220*/  LDL R2, [R1+0x2c] ;  /* 0x00002c0001027983 */ /* 0x001ea20000100800 */
[----:B------:R-:W-:Y:S01]  /*e230*/  BSSY B0, `(.L_x_2540) ;  /* 0x000021f000007945 */ /* 0x000fe20003800000 */
[----:B--2---:R-:W-:-:S13]  /*e240*/  ISETP.GE.AND P0, PT, R2, 0x2, PT ;  /* 0x000000020200780c */ /* 0x004fda0003f06270 */
[----:B------:R-:W-:Y:S05]  /*e250*/  @!P0 BRA `(.L_x_2541) ;  /* 0x0000002000708947 */ /* 0x000fea0003800000 */
[C---:B------:R-:W-:Y:S01]  /*e260*/  LOP3.LUT R0, R2.reuse, 0x1, RZ, 0xc0, !PT ;  /* 0x0000000102007812 */ /* 0x040fe200078ec0ff */
[----:B------:R-:W-:Y:S01]  /*e270*/  VIADD R4, R2, 0xfffffffe ;  /* 0xfffffffe02047836 */ /* 0x000fe20000000000 */
[----:B------:R-:W-:Y:S02]  /*e280*/  BSSY B2, `(.L_x_2542) ;  /* 0x00000b9000027945 */ /* 0x000fe40003800000 */
[----:B------:R-:W-:Y:S01]  /*e290*/  ISETP.NE.U32.AND P0, PT, R0, 0x1, PT ;  /* 0x000000010000780c */ /* 0x000fe20003f05070 */
[----:B------:R-:W-:-:S12]  /*e2a0*/  IMAD.MOV.U32 R0, RZ, RZ, R4 ;  /* 0x000000ffff007224 */ /* 0x000fd800078e0004 */
[----:B------:R-:W-:Y:S05]  /*e2b0*/  @!P0 BRA `(.L_x_2543) ;  /* 0x0000000800d48947 */ /* 0x000fea0003800000 */
[----:B------:R-:W2:Y:S04]  /*e2c0*/  LDL R5, [R1+0x20] ;  /* 0x0000200001057983 */ /* 0x000ea80000100800 */
[----:B------:R-:W3:Y:S04]  /*e2d0*/  LDL R3, [R1+0x8] ;  /* 0x0000080001037983 */ /* 0x000ee80000100800 */
[----:B------:R-:W4:Y:S01]  /*e2e0*/  LDL R2, [R1+0x14] ;  /* 0x0000140001027983 */ /* 0x000f220000100800 */
[----:B------:R-:W-:Y:S01]  /*e2f0*/  BSSY B1, `(.L_x_2544) ;  /* 0x00000ad000017945 */ /* 0x000fe20003800000 */
[----:B--2---:R-:W-:Y:S01]  /*e300*/  ISETP.NE.AND P1, PT, R5, RZ, PT ;  /* 0x000000ff0500720c */ /* 0x004fe20003f25270 */
        /* <DEDUP_REMOVED lines=9> */
[----:B------:R-:W-:Y:S01]  /*e3a0*/  ISETP.NE.AND.EX P0, PT, RZ, UR5, PT, P0 ;  /* 0x00000005ff007c0c */ /* 0x000fe2000bf05300 */
[----:B------:R-:W-:-:S12]  /*e3b0*/  IMAD.MOV.U32 R8, RZ, RZ, R4 ;  /* 0x000000ffff087224 */ /* 0x000fd800078e0004 */
[----:B0-----:R-:W-:Y:S05]  /*e3c0*/  @!P0 BRA `(.L_x_2546) ;  /* 0x0000000000508947 */ /* 0x001fea0003800000 */
[----:B------:R-:W2:Y:S01]  /*e3d0*/  LDL R10, [R1+0x1c] ;  /* 0x00001c00010a7983 */ /* 0x000ea20000100800 */
[----:B------:R-:W0:Y:S03]  /*e3e0*/  LDC R5, c[0x0][0x43c] ;  /* 0x00010f00ff057b82 */ /* 0x000e260000000800 */
[----:B------:R-:W3:Y:S01]  /*e3f0*/  LDL R7, [R1+0x10] ;  /* 0x0000100001077983 */ /* 0x000ee20000100800 */
[----:B------:R-:W-:Y:S01]  /*e400*/  IMAD.MOV.U32 R0, RZ, RZ, R4 ;  /* 0x000000ffff007224 */ /* 0x000fe200078e0004 */
[----:B------:R-:W-:Y:S01]  /*e410*/  ULDC.64 UR6, c[0x0][0x428] ;  /* 0x00010a0000067ab9 */ /* 0x000fe20000000a00 */
[----:B0-----:R-:W-:-:S13]  /*e420*/  ISETP.NE.AND P0, PT, R5, 0x1, PT ;  /* 0x000000010500780c */ /* 0x001fda0003f05270 */
[----:B-----5:R-:W0:Y:S02]  /*e430*/  @P0 LDC.64 R2, c[0x0][0x440] ;  /* 0x00011000ff020b82 */ /* 0x020e240000000a00 */
[----:B0-----:R-:W-:-:S05]  /*e440*/  @P0 IMAD.HI.U32 R2, R4, R2, RZ ;  /* 0x0000000204020227 */ /* 0x001fca00078e00ff */
[----:B------:R-:W-:-:S04]  /*e450*/  @P0 SHF.R.U32.HI R0, RZ, R3, R2 ;  /* 0x00000003ff000219 */ /* 0x000fc80000011602 */
[--C-:B------:R-:W-:Y:S01]  /*e460*/  SHF.R.S32.HI R3, RZ, 0x1f, R0.reuse ;  /* 0x0000001fff037819 */ /* 0x100fe20000011400 */
[----:B------:R-:W-:-:S04]  /*e470*/  IMAD.MOV R8, RZ, RZ, -R0 ;  /* 0x000000ffff087224 */ /* 0x000fc800078e0a00 */
[----:B------:R-:W-:Y:S02]  /*e480*/  IMAD R8, R5, R8, R4 ;  /* 0x0000000805087224 */ /* 0x000fe400078e0204 */
[----:B--2---:R-:W-:-:S04]  /*e490*/  IMAD R2, R10, UR6, RZ ;  /* 0x000000060a027c24 */ /* 0x004fc8000f8e02ff */
[----:B---3--:R-:W-:Y:S02]  /*e4a0*/  IMAD R5, R7, UR7, R2 ;  /* 0x0000000707057c24 */ /* 0x008fe4000f8e0202 */
[----:B------:R-:W-:-:S04]  /*e4b0*/  IMAD.MOV.U32 R2, RZ, RZ, R0 ;  /* 0x000000ffff027224 */ /* 0x000fc800078e0000 */
[----:B------:R-:W-:-:S04]  /*e4c0*/  IMAD.WIDE.U32 R2, R7, UR6, R2 ;  /* 0x0000000607027c25 */ /* 0x000fc8000f8e0002 */
[----:B------:R-:W-:Y:S01]  /*e4d0*/  IMAD.IADD R0, R5, 0x1, R3 ;  /* 0x0000000105007824 */ /* 0x000fe200078e0203 */
[----:B------:R-:W-:-:S04]  /*e4e0*/  LEA R10, P0, R2, UR4, 0x2 ;  /* 0x00000004020a7c11 */ /* 0x000fc8000f8010ff */
[----:B------:R-:W-:-:S05]  /*e4f0*/  LEA.HI.X R11, R2, UR5, R0, 0x2, P0 ;  /* 0x00000005020b7c11 */ /* 0x000fca00080f1400 */
[----:B------:R0:W5:Y:S04]  /*e500*/  LDG.E R3, desc[UR56][R10.64] ;  /* 0x000000380a037981 */ /* 0x000168000c1e1900 */
.L_x_2546:
[----:B------:R-:W2:Y:S01]  /*e510*/  LDL R0, [R1+0x4] ;  /* 0x0000040001007983 */ /* 0x000ea20000100800 */
[----:B------:R-:W-:Y:S01]  /*e520*/  BSSY B3, `(.L_x_2547) ;  /* 0x0000005000037945 */ /* 0x000fe20003800000 */
[----:B--2---:R-:W-:Y:S01]  /*e530*/  IMAD R2, R9, 0x8, R0 ;  /* 0x0000000809027824 */ /* 0x004fe200078e0200 */
[----:B------:R-:W-:-:S04]  /*e540*/  SHF.L.U32 R0, R12, 0x1f, RZ ;  /* 0x0000001f0c007819 */ /* 0x000fc800000006ff */
[----:B------:R-:W1:Y:S02]  /*e550*/  SYNCS.PHASECHK.TRANS64.TRYWAIT P0, [R2+URZ+0x34840], R0 ;  /* 0x03484000020075a7 */ /* 0x000e64000800017f */
[----:B-1----:R-:W-:Y:S05]  /*e560*/  @!P0 BRA `(.L_x_2548) ;  /* 0x00000044003c8947 */ /* 0x002fea0003800000 */
.L_x_2655:
[----:B------:R-:W-:Y:S05]  /*e570*/  BSYNC B3 ;  /* 0x0000000000037941 */ /* 0x000fea0003800000 */
.L_x_2547:
        /* <DEDUP_REMOVED lines=12> */
.L_x_2550:
[----:B------:R-:W-:Y:S05]  /*e640*/  BSYNC B3 ;  /* 0x0000000000037941 */ /* 0x000fea0003800000 */
.L_x_2549:
        /* <DEDUP_REMOVED lines=13> */
.L_x_2551:
        /* <DEDUP_REMOVED lines=12> */
[----:B------:R-:W-:Y:S01]  /*e7e0*/  VIADD R5, R7, 0x20400 ;  /* 0x0002040007057836 */ /* 0x000fe20000000000 */
[----:B------:R-:W-:Y:S01]  /*e7f0*/  UMOV UR6, 0x0 ;  /* 0x0000000000067882 */ /* 0x000fe20000000000 */
[----:B------:R-:W-:Y:S01]  /*e800*/  UMOV UR7, 0x14f00000 ;  /* 0x14f0000000077882 */ /* 0x000fe20000000000 */
[----:B------:R-:W-:-:S15]  /*e810*/  R2UR UR10, R14 ;  /* 0x000000000e0a72ca */ /* 0x000fde00000e0000 */
.L_x_2552:
        /* <DEDUP_REMOVED lines=15> */
.L_x_2553:
        /* <DEDUP_REMOVED lines=10> */
[----:B0-----:R-:W2:Y:S04]  /*e9b0*/  LDL.LU R10, [R1+0x14] ;  /* 0x00001400010a7983 */ /* 0x001ea80000300800 */
[----:B------:R-:W3:Y:S01]  /*e9c0*/  LDL R5, [R1+0x8] ;  /* 0x0000080001057983 */ /* 0x000ee20000100800 */
[----:B------:R-:W-:Y:S01]  /*e9d0*/  BSSY B3, `(.L_x_2554) ;  /* 0x0000005000037945 */ /* 0x000fe20003800000 */
[----:B--2---:R-:W-:Y:S01]  /*e9e0*/  SHF.L.U32 R0, R10, 0x1f, RZ ;  /* 0x0000001f0a007819 */ /* 0x004fe200000006ff */
[----:B---3--:R-:W-:-:S04]  /*e9f0*/  IMAD R2, R5, 0x8, R6 ;  /* 0x0000000805027824 */ /* 0x008fc800078e0206 */
[----:B------:R-:W0:Y:S02]  /*ea00*/  SYNCS.PHASECHK.TRANS64.TRYWAIT P0, [R2+URZ+0x60], R0 ;  /* 0x00006000020075a7 */ /* 0x000e24000800017f */
[----:B0-----:R-:W-:Y:S05]  /*ea10*/  @!P0 BRA `(.L_x_2555) ;  /* 0x0000004000248947 */ /* 0x001fea0003800000 */
.L_x_2656:
[----:B------:R-:W-:Y:S05]  /*ea20*/  BSYNC B3 ;  /* 0x0000000000037941 */ /* 0x000fea0003800000 */
.L_x_2554:
        /* <DEDUP_REMOVED lines=14> */
.L_x_2557:
[----:B------:R-:W-:Y:S05]  /*eb10*/  BSYNC B3 ;  /* 0x0000000000037941 */ /* 0x000fea0003800000 */
.L_x_2556:
        /* <DEDUP_REMOVED lines=13> */
.L_x_2558:
        /* <DEDUP_REMOVED lines=16> */
.L_x_2559:
        /* <DEDUP_REMOVED lines=13> */
.L_x_2545:
[----:B------:R-:W-:Y:S05]  /*edc0*/  BSYNC B1 ;  /* 0x0000000000017941 */ /* 0x000fea0003800000 */
.L_x_2544:
[----:B------:R-:W2:Y:S04]  /*edd0*/  LDL.LU R0, [R1+0x2c] ;  /* 0x00002c0001007983 */ /* 0x000ea80000300800 */
[----:B------:R3:W-:Y:S04]  /*ede0*/  STL [R1+0x8], R9 ;  /* 0x0000080901007387 */ /* 0x0007e80000100800 */
[----:B------:R3:W-:Y:S02]  /*edf0*/  STL [R1+0x14], R12 ;  /* 0x0000140c01007387 */ /* 0x0007e40000100800 */
[----:B--23--:R-:W-:-:S07]  /*ee00*/  VIADD R0, R0, 0xfffffffd ;  /* 0xfffffffd00007836 */ /* 0x00cfce0000000000 */
.L_x_2543:
[----:B------:R-:W-:Y:S05]  /*ee10*/  BSYNC B2 ;  /* 0x0000000000027941 */ /* 0x000fea0003800000 */
.L_x_2542:
[----:B------:R-:W-:-:S13]  /*ee20*/  ISETP.NE.AND P0, PT, R4, RZ, PT ;  /* 0x000000ff0400720c */ /* 0x000fda0003f05270 */
[----:B------:R-:W-:Y:S05]  /*ee30*/  @!P0 BRA `(.L_x_2541) ;  /* 0x0000001400788947 */ /* 0x000fea0003800000 */
[----:B0-----:R0:W5:Y:S02]  /*ee40*/  LDL R8, [R1] ;  /* 0x0000000001087983 */ /* 0x0011640000100800 */
.L_x_2592:
[----:B--2---:R-:W2:Y:S04]  /*ee50*/  LDL R4, [R1+0x20] ;  /* 0x0000200001047983 */ /* 0x004ea80000100800 */
[----:B---3--:R-:W3:Y:S04]  /*ee60*/  LDL R3, [R1+0x8] ;  /* 0x0000080001037983 */ /* 0x008ee80000100800 */
[----:B----4-:R-:W4:Y:S01]  /*ee70*/  LDL R2, [R1+0x14] ;  /* 0x0000140001027983 */ /* 0x010f220000100800 */
[----:B------:R-:W-:Y:S05]  /*ee80*/  YIELD ;  /* 0x0000000000007946 */ /* 0x000fea0003800000 */
        /* <DEDUP_REMOVED lines=32> */
.L_x_2562:
[----:B------:R-:W3:Y:S01]  /*f090*/  LDL R2, [R1+0x4] ;  /* 0x0000040001027983 */ /* 0x000ee20000100800 */
[----:B------:R-:W-:Y:S01]  /*f0a0*/  BSSY B2, `(.L_x_2563) ;  /* 0x0000005000027945 */ /* 0x000fe20003800000 */
[----:B---3--:R-:W-:Y:S01]  /*f0b0*/  IMAD R3, R4, 0x8, R2 ;  /* 0x0000000804037824 */ /* 0x008fe200078e0202 */
[----:B------:R-:W-:-:S04]  /*f0c0*/  SHF.L.U32 R2, R5, 0x1f, RZ ;  /* 0x0000001f05027819 */ /* 0x000fc800000006ff */
[----:B------:R-:W3:Y:S02]  /*f0d0*/  SYNCS.PHASECHK.TRANS64.TRYWAIT P0, [R3+URZ+0x34840], R2 ;  /* 0x03484002030075a7 */ /* 0x000ee4000800017f */
[----:B---3--:R-:W-:Y:S05]  /*f0e0*/  @!P0 BRA `(.L_x_2564) ;  /* 0x0000003800848947 */ /* 0x008fea0003800000 */
.L_x_2657:
[----:B------:R-:W-:Y:S05]  /*f0f0*/  BSYNC B2 ;  /* 0x0000000000027941 */ /* 0x000fea0003800000 */
.L_x_2563:
        /* <DEDUP_REMOVED lines=12> */
.L_x_2566:
[----:B------:R-:W-:Y:S05]  /*f1c0*/  BSYNC B2 ;  /* 0x0000000000027941 */ /* 0x000fea0003800000 */
.L_x_2565:
        /* <DEDUP_REMOVED lines=13> */
.L_x_2567:
        /* <DEDUP_REMOVED lines=16> */
.L_x_2568:
        /* <DEDUP_REMOVED lines=15> */
.L_x_2569:
        /* <DEDUP_REMOVED lines=17> */
.L_x_2658:
[----:B------:R-:W-:Y:S05]  /*f5a0*/  BSYNC B2 ;  /* 0x0000000000027941 */ /* 0x000fea0003800000 */
.L_x_2570:
        /* <DEDUP_REMOVED lines=11> */
.L_x_2573:
[----:B------:R-:W-:Y:S05]  /*f660*/  BSYNC B2 ;  /* 0x0000000000027941 */ /* 0x000fea0003800000 */
.L_x_2572:
        /* <DEDUP_REMOVED lines=14> */
.L_x_2574:
        /* <DEDUP_REMOVED lines=16> */
.L_x_2575:
        /* <DEDUP_REMOVED lines=13> */
.L_x_2561:
[----:B------:R-:W-:Y:S05]  /*f920*/  BSYNC B1 ;  /* 0x0000000000017941 */ /* 0x000fea0003800000 */
.L_x_2560:
[----:B------:R-:W3:Y:S01]  /*f930*/  LDL R2, [R1+0x20] ;  /* 0x0000200001027983 */ /* 0x000ee20000100800 */
[----:B------:R-:W-:Y:S01]  /*f940*/  VIADD R3, R4, 0x1 ;  /* 0x0000000104037836 */ /* 0x000fe20000000000 */
[----:B------:R-:W-:Y:S04]  /*f950*/  BSSY B1, `(.L_x_2576) ;  /* 0x00000a9000017945 */ /* 0x000fe80003800000 */
[----:B------:R-:W-:-:S04]  /*f960*/  ISETP.NE.AND P0, PT, R3, 0x2, PT ;  /* 0x000000020300780c */ /* 0x000fc80003f05270 */
[----:B------:R-:W-:Y:S02]  /*f970*/  SEL R11, R3, RZ, P0 ;  /* 0x000000ff030b7207 */ /* 0x000fe40000000000 */
[----:B---3--:R-:W-:Y:S02]  /*f980*/  ISETP.NE.AND P1, PT, R2, RZ, PT ;  /* 0x000000ff0200720c */ /* 0x008fe40003f25270 */
        /* <DEDUP_REMOVED lines=29> */
.L_x_2578:
[----:B------:R-:W4:Y:S01]  /*fb60*/  LDL R2, [R1+0x4] ;  /* 0x0000040001027983 */ /* 0x000f220000100800 */
[----:B------:R-:W-:Y:S01]  /*fb70*/  SHF.L.U32 R3, R10, 0x1f, RZ ;  /* 0x0000001f0a037819 */ /* 0x000fe200000006ff */
[----:B------:R-:W-:Y:S01]  /*fb80*/  BSSY B2, `(.L_x_2579) ;  /* 0x0000004000027945 */ /* 0x000fe20003800000 */
[----:B----4-:R-:W-:-:S04]  /*fb90*/  IMAD R2, R11, 0x8, R2 ;  /* 0x000000080b027824 */ /* 0x010fc800078e0202 */
[----:B------:R-:W4:Y:S02]  /*fba0*/  SYNCS.PHASECHK.TRANS64.TRYWAIT P0, [R2+URZ+0x34840], R3 ;  /* 0x03484003020075a7 */ /* 0x000f24000800017f */
[----:B----4-:R-:W-:Y:S05]  /*fbb0*/  @!P0 BRA `(.L_x_2580) ;  /* 0x0000002c00f88947 */ /* 0x010fea0003800000 */
.L_x_2659:
[----:B------:R-:W-:Y:S05]  /*fbc0*/  BSYNC B2 ;  /* 0x0000000000027941 */ /* 0x000fea0003800000 */
.L_x_2579:
        /* <DEDUP_REMOVED lines=12> */
.L_x_2582:
[----:B------:R-:W-:Y:S05]  /*fc90*/  BSYNC B2 ;  /* 0x0000000000027941 */ /* 0x000fea0003800000 */
.L_x_2581:
        /* <DEDUP_REMOVED lines=15> */
.L_x_2583:
        /* <DEDUP_REMOVED lines=16> */
.L_x_2584:
        /* <DEDUP_REMOVED lines=15> */
.L_x_2585:
        /* <DEDUP_REMOVED lines=15> */
.L_x_2660:
[----:B------:R-:W-:Y:S05]  /*10070*/  BSYNC B2 ;  /* 0x0000000000027941 */ /* 0x000fea0003800000 */
.L_x_2586:
        /* <DEDUP_REMOVED lines=11> */
.L_x_2589:
[----:B------:R-:W-:Y:S05]  /*10130*/  BSYNC B2 ;  /* 0x0000000000027941 */ /* 0x000fea0003800000 */
.L_x_2588:
        /* <DEDUP_REMOVED lines=13> */
.L_x_2590:
        /* <DEDUP_REMOVED lines=16> */
.L_x_2591:
        /* <DEDUP_REMOVED lines=13> */
.L_x_2577:
[----:B------:R-:W-:Y:S05]  /*103e0*/  BSYNC B1 ;  /* 0x0000000000017941 */ /* 0x000fea0003800000 */
.L_x_2576:
[C---:B------:R-:W-:Y:S01]  /*103f0*/  ISETP.GT.AND P0, PT, R0.reuse, 0x1, PT ;  /* 0x000000010000780c */ /* 0x040fe20003f04270 */
[----:B------:R-:W-:-:S12]  /*10400*/  VIADD R0, R0, 0xfffffffe ;  /* 0xfffffffe00007836 */ /* 0x000fd80000000000 */
[----:B------:R-:W-:Y:S05]  /*10410*/  @P0 BRA `(.L_x_2592) ;  /* 0xffffffe8008c0947 */ /* 0x000fea000383ffff */
.L_x_2541:
[----:B------:R-:W-:Y:S05]  /*10420*/  BSYNC B0 ;  /* 0x0000000000007941 */ /* 0x000fea0003800000 */
.L_x_2540:
        /* <DEDUP_REMOVED lines=8> */
[----:B------:R-:W0:Y:S02]  /*104b0*/  FLO.U32 R0, UR4 ;  /* 0x0000000400007d00 */ /* 0x000e2400080e0000 */
        /* <DEDUP_REMOVED lines=8> */
.L_x_2594:
[----:B------:R-:W-:Y:S05]  /*10540*/  BSYNC B0 ;  /* 0x0000000000007941 */ /* 0x000fea0003800000 */
.L_x_2593:
[----:B------:R-:W2:Y:S01]  /*10550*/  LDL.LU R0, [R1+0x20] ;  /* 0x0000200001007983 */ /* 0x000ea20000300800 */
[----:B------:R-:W-:Y:S01]  /*10560*/  BSSY B0, `(.L_x_2595) ;  /* 0x0000040000007945 */ /* 0x000fe20003800000 */
[----:B--2---:R-:W-:-:S13]  /*10570*/  ISETP.NE.AND P0, PT, R0, RZ, PT ;  /* 0x000000ff0000720c */ /* 0x004fda0003f05270 */
        /* <DEDUP_REMOVED lines=10> */
.L_x_2661:
[----:B------:R-:W-:Y:S05]  /*10620*/  BSYNC B1 ;  /* 0x0000000000017941 */ /* 0x000fea0003800000 */
.L_x_2597:
        /* <DEDUP_REMOVED lines=9> */
.L_x_2600:
[----:B------:R-:W-:Y:S05]  /*106c0*/  BSYNC B1 ;  /* 0x0000000000017941 */ /* 0x000fea0003800000 */
.L_x_2599:
[----:B------:R-:W2:Y:S04]  /*106d0*/  LDL.LU R5, [R1+0x18] ;  /* 0x0000180001057983 */ /* 0x000ea80000300800 */
[----:B------:R-:W2:Y:S04]  /*106e0*/  LDL.LU R3, [R1+0xc] ;  /* 0x00000c0001037983 */ /* 0x000ea80000300800 */
[----:B------:R-:W3:Y:S04]  /*106f0*/  LDL R4, [R1+0x4] ;  /* 0x0000040001047983 */ /* 0x000ee80000100800 */
[----:B0-----:R-:W3:Y:S01]  /*10700*/  LDL R2, [R1+0x8] ;  /* 0x0000080001027983 */ /* 0x001ee20000100800 */
        /* <DEDUP_REMOVED lines=10> */
.L_x_2601:
        /* <DEDUP_REMOVED lines=16> */
.L_x_2602:
        /* <DEDUP_REMOVED lines=11> */
.L_x_2596:
[----:B------:R-:W-:Y:S05]  /*10960*/  BSYNC B0 ;  /* 0x0000000000007941 */ /* 0x000fea0003800000 */
.L_x_2595:
        /* <DEDUP_REMOVED lines=9> */
.L_x_2520:
[----:B------:R-:W-:Y:S05]  /*10a00*/  BSYNC B7 ;  /* 0x0000000000077941 */ /* 0x000fea0003800000 */
.L_x_2518:
[----:B0-----:R-:W3:Y:S02]  /*10a10*/  LDL R0, [R1+0x50] ;  /* 0x0000500001007983 */ /* 0x001ee40000100800 */
[----:B---3--:R-:W-:-:S13]  /*10a20*/  ISETP.NE.AND P0, PT, R0, RZ, PT ;  /* 0x000000ff0000720c */ /* 0x008fda0003f05270 */
[----:B------:R-:W-:Y:S05]  /*10a30*/  @!P0 BRA `(.L_x_2603) ;  /* 0x0000000000288947 */ /* 0x000fea0003800000 */
[----:B------:R-:W-:Y:S05]  /*10a40*/  WARPSYNC.ALL ;  /* 0x0000000000007948 */ /* 0x000fea0003800000 */
[----:B------:R-:W0:Y:S08]  /*10a50*/  S2UR UR5, SR_CgaCtaId ;  /* 0x00000000000579c3 */ /* 0x000e300000008800 */
[----:B------:R-:W-:Y:S06]  /*10a60*/  BAR.SYNC.DEFER_BLOCKING 0x5, 0x180 ;  /* 0x0146000000007b1d */ /* 0x000fec0000010000 */
[----:B------:R-:W-:-:S02]  /*10a70*/  UMOV UR4, 0x400 ;  /* 0x0000040000047882 */ /* 0x000fc40000000000 */
[----:B0-----:R-:W-:-:S06]  /*10a80*/  ULEA UR4, UR5, UR4, 0x18 ;  /* 0x0000000405047291 */ /* 0x001fcc000f8ec03f */
[----:B------:R-:W-:-:S05]  /*10a90*/  IMAD.U32 R0, RZ, RZ, UR4 ;  /* 0x00000004ff007e24 */ /* 0x000fca000f8e00ff */
[----:B------:R0:W3:Y:S04]  /*10aa0*/  LDS.128 R16, [R0+0x348d0] ;  /* 0x0348d00000107984 */ /* 0x0000e80000000c00 */
[----:B------:R0:W-:Y:S01]  /*10ab0*/  STL [R1+0x4], R0 ;  /* 0x0000040001007387 */ /* 0x0001e20000100800 */
[----:B------:R-:W-:Y:S06]  /*10ac0*/  BAR.ARV 0x4, 0x180 ;  /* 0x0106000000007b1d */ /* 0x000fec0000002000 */
[----:B------:R-:W-:Y:S05]  /*10ad0*/  BRA `(.L_x_2604) ;  /* 0x0000000800d87947 */ /* 0x000fea0003800000 */
.L_x_2603:
[----:B------:R-:W0:Y:S01]  /*10ae0*/  S2R R0, SR_TID.X ;  /* 0x0000000000007919 */ /* 0x000e220000002100 */
[----:B------:R-:W-:Y:S01]  /*10af0*/  UMOV UR4, 0xffffffff ;  /* 0xffffffff00047882 */ /* 0x000fe20000000000 */
[----:B0-----:R-:W-:-:S04]  /*10b00*/  LOP3.LUT R6, R0, 0x1f, RZ, 0xc0, !PT ;  /* 0x0000001f00067812 */ /* 0x001fc800078ec0ff */
[----:B------:R-:W-:Y:S01]  /*10b10*/  ISETP.NE.AND P0, PT, R6, 0x1f, PT ;  /* 0x0000001f0600780c */ /* 0x000fe20003f05270 */
[----:B------:R-:W-:-:S12]  /*10b20*/  BRA.DIV UR4, `(.L_x_2605) ;  /* 0x0000002204587947 */ /* 0x000fd8000b800000 */
[----:B------:R-:W-:Y:S01]  /*10b30*/  IMAD.IADD R5, R19, 0x1, R6 ;  /* 0x0000000113057824 */ /* 0x000fe200078e0206 */
[----:B------:R-:W-:-:S04]  /*10b40*/  ULDC UR4, c[0x0][0xc3c] ;  /* 0x00030f0000047ab9 */ /* 0x000fc80000000800 */
[----:B------:R-:W-:-:S13]  /*10b50*/  ISETP.GE.OR P1, PT, R5, UR4, !P0 ;  /* 0x0000000405007c0c */ /* 0x000fda000c726670 */
[----:B------:R-:W0:Y:S02]  /*10b60*/  @!P1 LDC.64 R2, c[0x0][0xc80] ;  /* 0x00032000ff029b82 */ /* 0x000e240000000a00 */
[----:B0-----:R-:W-:-:S06]  /*10b70*/  @!P1 IMAD.WIDE R2, R5, 0x4, R2 ;  /* 0x0000000405029825 */ /* 0x001fcc00078e0202 */
[----:B------:R0:W3:Y:S01]  /*10b80*/  @!P1 LDG.E R3, desc[UR56][R2.64] ;  /* 0x0000003802039981 */ /* 0x0000e2000c1e1900 */
[C---:B------:R-:W-:Y:S02]  /*10b90*/  ISETP.GE.U32.AND P2, PT, R6.reuse, 0x2, PT ;  /* 0x000000020600780c */ /* 0x040fe40003f46070 */
[C---:B------:R-:W-:Y:S01]  /*10ba0*/  ISETP.GE.U32.AND P3, PT, R6.reuse, 0x4, PT ;  /* 0x000000040600780c */ /* 0x040fe20003f66070 */
[----:B------:R-:W-:Y:S01]  /*10bb0*/  SHFL.IDX PT, R0, R16, RZ, 0x1f ;  /* 0x00001fff10007589 */ /* 0x000fe200000e0000 */
[C---:B------:R-:W-:Y:S02]  /*10bc0*/  ISETP.GE.U32.AND P4, PT, R6.reuse, 0x8, PT ;  /* 0x000000080600780c */ /* 0x040fe40003f86070 */
[C---:B------:R-:W-:Y:S01]  /*10bd0*/  ISETP.GE.U32.AND P5, PT, R6.reuse, 0x10, PT ;  /* 0x000000100600780c */ /* 0x040fe20003fa6070 */
[----:B0-----:R-:W-:Y:S02]  /*10be0*/  IMAD.MOV.U32 R2, RZ, RZ, RZ ;  /* 0x000000ffff027224 */ /* 0x001fe400078e00ff */
[----:B---3--:R-:W-:Y:S01]  /*10bf0*/  @!P1 IMAD.MOV.U32 R2, RZ, RZ, R3 ;  /* 0x000000ffff029224 */ /* 0x008fe200078e0003 */
[----:B------:R-:W-:-:S04]  /*10c00*/  ISETP.NE.AND P1, PT, R6, RZ, PT ;  /* 0x000000ff0600720c */ /* 0x000fc80003f25270 */
[----:B------:R-:W0:Y:S02]  /*10c10*/  SHFL.UP PT, R14, R2, 0x1, RZ ;  /* 0x04200000020e7989 */ /* 0x000e2400000e00ff */
[----:B0-----:R-:W-:-:S05]  /*10c20*/  SEL R5, R14, RZ, P1 ;  /* 0x000000ff0e057207 */ /* 0x001fca0000800000 */
[----:B------:R-:W-:Y:S02]  /*10c30*/  IMAD.IADD R3, R2, 0x1, R5 ;  /* 0x0000000102037824 */ /* 0x000fe400078e0205 */
[----:B------:R-:W-:Y:S04]  /*10c40*/  SHFL.IDX PT, R5, R16, 0x1, 0x1f ;  /* 0x00201f0010057f89 */ /* 0x000fe800000e0000 */
        /* <DEDUP_REMOVED lines=12> */
[----:B------:R0:W3:Y:S02]  /*10d10*/  SHFL.IDX PT, R16, R3, 0x1f, 0x1f ;  /* 0x03e01f0003107f89 */ /* 0x0000e400000e0000 */
.L_x_2671:
[----:B------:R-:W-:Y:S02]  /*10d20*/  ULDC UR4, c[0x0][0xc38] ;  /* 0x00030e0000047ab9 */ /* 0x000fe40000000800 */
[----:B------:R-:W-:-:S04]  /*10d30*/  IMAD.U32 R4, RZ, RZ, UR4 ;  /* 0x00000004ff047e24 */ /* 0x000fc8000f8e00ff */
[----:B---3--:R-:W-:-:S04]  /*10d40*/  IMAD R16, R16, R4, RZ ;  /* 0x0000000410107224 */ /* 0x008fc800078e02ff */
[----:B------:R-:W-:-:S05]  /*10d50*/  IMAD.IADD R5, R5, 0x1, R16 ;  /* 0x0000000105057824 */ /* 0x000fca00078e0210 */
[----:B------:R-:W-:-:S13]  /*10d60*/  ISETP.GT.AND P6, PT, R5, R0, PT ;  /* 0x000000000500720c */ /* 0x000fda0003fc4270 */
[----:B------:R-:W-:Y:S05]  /*10d70*/  @P6 BRA `(.L_x_2606) ;  /* 0x00000000009c6947 */ /* 0x000fea0003800000 */
.L_x_2611:
[----:B------:R-:W3:Y:S01]  /*10d80*/  LDC R2, c[0x0][0xc3c] ;  /* 0x00030f00ff027b82 */ /* 0x000ee20000000800 */
[----:B------:R-:W-:-:S05]  /*10d90*/  VIADD R19, R19, 0x1f ;  /* 0x0000001f13137836 */ /* 0x000fca0000000000 */
[----:B---3--:R-:W-:-:S13]  /*10da0*/  ISETP.GE.AND P6, PT, R19, R2, PT ;  /* 0x000000021300720c */ /* 0x008fda0003fc6270 */
[----:B------:R-:W-:Y:S05]  /*10db0*/  @P6 BRA `(.L_x_2607) ;  /* 0x0000000400d46947 */ /* 0x000fea0003800000 */
[----:B0-----:R-:W0:Y:S01]  /*10dc0*/  S2R R3, SR_TID.X ;  /* 0x0000000000037919 */ /* 0x001e220000002100 */
        /* <DEDUP_REMOVED lines=9> */
.L_x_2609:
[----:B------:R-:W-:Y:S05]  /*10e60*/  BSYNC B0 ;  /* 0x0000000000007941 */ /* 0x000fea0003800000 */
.L_x_2608:
        /* <DEDUP_REMOVED lines=18> */
.L_x_2679:
[----:B------:R-:W-:Y:S02]  /*10f90*/  ULDC UR4, c[0x0][0xc38] ;  /* 0x00030e0000047ab9 */ /* 0x000fe40000000800 */
[----:B------:R-:W-:-:S04]  /*10fa0*/  IMAD.U32 R4, RZ, RZ, UR4 ;  /* 0x00000004ff047e24 */ /* 0x000fc8000f8e00ff */
[----:B---3--:R-:W-:-:S04]  /*10fb0*/  IMAD R16, R16, R4, RZ ;  /* 0x0000000410107224 */ /* 0x008fc800078e02ff */
[----:B------:R-:W-:-:S05]  /*10fc0*/  IMAD.IADD R5, R16, 0x1, R5 ;  /* 0x0000000110057824 */ /* 0x000fca00078e0205 */
[----:B------:R-:W-:-:S13]  /*10fd0*/  ISETP.GT.AND P6, PT, R5, R0, PT ;  /* 0x000000000500720c */ /* 0x000fda0003fc4270 */
[----:B------:R-:W-:Y:S05]  /*10fe0*/  @!P6 BRA `(.L_x_2611) ;  /* 0xfffffffc0064e947 */ /* 0x000fea000383ffff */
.L_x_2606:
[----:B------:R-:W-:Y:S01]  /*10ff0*/  IMAD.IADD R16, R5, 0x1, -R16 ;  /* 0x0000000105107824 */ /* 0x000fe200078e0a10 */
[----:B------:R-:W-:-:S03]  /*11000*/  UMOV UR4, 0xffffffff ;  /* 0xffffffff00047882 */ /* 0x000fc60000000000 */
[----:B------:R-:W-:-:S05]  /*11010*/  IMAD R5, R3, R4, R16 ;  /* 0x0000000403057224 */ /* 0x000fca00078e0210 */
[----:B------:R-:W-:Y:S01]  /*11020*/  ISETP.GT.AND P6, PT, R5, R0, PT ;  /* 0x000000000500720c */ /* 0x000fe20003fc4270 */
[----:B------:R-:W-:-:S12]  /*11030*/  BRA.DIV UR4, `(.L_x_2612) ;  /* 0x0000002604107947 */ /* 0x000fd8000b800000 */
[----:B------:R-:W-:-:S04]  /*11040*/  VOTE.ANY R5, PT, !P6 ;  /* 0x0000000000057806 */ /* 0x000fc800070e0100 */
[----:B------:R-:W3:Y:S02]  /*11050*/  POPC R6, R5 ;  /* 0x0000000500067309 */ /* 0x000ee40000000000 */
[----:B---3--:R3:W0:Y:S02]  /*11060*/  SHFL.IDX PT, R17, R2, R6, 0x1f ;  /* 0x00001f0602117589 */ /* 0x00862400000e0000 */
.L_x_2683:
[----:B------:R-:W-:Y:S01]  /*11070*/  ISETP.NE.AND P0, PT, R5, RZ, PT ;  /* 0x000000ff0500720c */ /* 0x000fe20003f05270 */
[----:B------:R-:W-:-:S12]  /*11080*/  IMAD.MOV.U32 R5, RZ, RZ, RZ ;  /* 0x000000ffff057224 */ /* 0x000fd800078e00ff */
[----:B------:R-:W-:Y:S05]  /*11090*/  @!P0 BRA `(.L_x_2613) ;  /* 0x0000000000148947 */ /* 0x000fea0003800000 */
[----:B------:R-:W-:Y:S01]  /*110a0*/  UMOV UR4, 0xffffffff ;  /* 0xffffffff00047882 */ /* 0x000fe20000000000 */
[----:B------:R-:W-:Y:S02]  /*110b0*/  VIADD R12, R6, 0xffffffff ;  /* 0xffffffff060c7836 */ /* 0x000fe40000000000 */
[----:B------:R-:W-:Y:S05]  /*110c0*/  BRA.DIV UR4, `(.L_x_2614) ;  /* 0x0000002604347947 */ /* 0x000fea000b800000 */
[----:B0-----:R0:W0:Y:S02]  /*110d0*/  SHFL.IDX PT, R3, R3, R12, 0x1f ;  /* 0x00001f0c03037589 */ /* 0x00102400000e0000 */
.L_x_2686:
[----:B0-----:R-:W-:-:S07]  /*110e0*/  IMAD.MOV.U32 R5, RZ, RZ, R3 ;  /* 0x000000ffff057224 */ /* 0x001fce00078e0003 */
.L_x_2613:
[----:B0--3--:R-:W0:Y:S01]  /*110f0*/  LDC.64 R2, c[0x0][0xc90] ;  /* 0x00032400ff027b82 */ /* 0x009e220000000a00 */
[----:B------:R-:W-:-:S04]  /*11100*/  IMAD.IADD R19, R6, 0x1, R19 ;  /* 0x0000000106137824 */ /* 0x000fc800078e0213 */
[----:B0-----:R-:W-:-:S05]  /*11110*/  IMAD.WIDE R2, R19, 0x4, R2 ;  /* 0x0000000413027825 */ /* 0x001fca00078e0202 */
[----:B--2-4-:R-:W2:Y:S01]  /*11120*/  LDG.E R7, desc[UR56][R2.64] ;  /* 0x0000003802077981 */ /* 0x014ea2000c1e1900 */
[----:B------:R-:W-:-:S04]  /*11130*/  IMAD R16, R5, R4, R16 ;  /* 0x0000000405107224 */ /* 0x000fc800078e0210 */
[----:B------:R-:W-:Y:S02]  /*11140*/  IMAD.IADD R0, R0, 0x1, -R16 ;  /* 0x0000000100007824 */ /* 0x000fe400078e0a10 */
[----:B--2---:R-:W-:-:S05]  /*11150*/  IMAD R6, R17, R7, RZ ;  /* 0x0000000711067224 */ /* 0x004fca00078e02ff */
[----:B-----5:R-:W-:-:S04]  /*11160*/  IABS R8, R6 ;  /* 0x0000000600087213 */ /* 0x020fc80000000000 */
        /* <DEDUP_REMOVED lines=58> */
.L_x_2607:
[----:B------:R-:W-:Y:S01]  /*11510*/  UMOV UR4, URZ ;  /* 0x0000003f00047c82 */ /* 0x000fe20008000000 */
[----:B------:R-:W-:Y:S01]  /*11520*/  UMOV UR5, URZ ;  /* 0x0000003f00057c82 */ /* 0x000fe20008000000 */
[----:B------:R-:W-:Y:S01]  /*11530*/  ULDC UR6, c[0x0][0xc3c] ;  /* 0x00030f0000067ab9 */ /* 0x000fe20000000800 */
[----:B------:R-:W-:Y:S02]  /*11540*/  IMAD.MOV.U32 R16, RZ, RZ, R0 ;  /* 0x000000ffff107224 */ /* 0x000fe400078e0000 */
[----:B------:R-:W-:Y:S02]  /*11550*/  IMAD.U32 R17, RZ, RZ, UR4 ;  /* 0x00000004ff117e24 */ /* 0x000fe4000f8e00ff */
[----:B------:R-:W-:Y:S02]  /*11560*/  IMAD.U32 R18, RZ, RZ, UR5 ;  /* 0x00000005ff127e24 */ /* 0x000fe4000f8e00ff */
[----:B------:R-:W-:-:S07]  /*11570*/  IMAD.U32 R19, RZ, RZ, UR6 ;  /* 0x00000006ff137e24 */ /* 0x000fce000f8e00ff */
.L_x_2615:
        /* <DEDUP_REMOVED lines=12> */
.L_x_2604:
[----:B------:R-:W-:Y:S02]  /*11640*/  ULDC UR4, c[0x0][0xc3c] ;  /* 0x00030f0000047ab9 */ /* 0x000fe40000000800 */
[----:B---3--:R-:W-:-:S13]  /*11650*/  ISETP.GE.AND P0, PT, R19, UR4, PT ;  /* 0x0000000413007c0c */ /* 0x008fda000bf06270 */
[----:B------:R-:W-:Y:S05]  /*11660*/  @!P0 BRA `(.L_x_2616) ;  /* 0xffffffa800d48947 */ /* 0x000fea000383ffff */
[----:B------:R-:W-:Y:S05]  /*11670*/  BSYNC B8 ;  /* 0x0000000000087941 */ /* 0x000fea0003800000 */
.L_x_2514:
[----:B0-----:R-:W3:Y:S01]  /*11680*/  LDL.LU R0, [R1+0x48] ;  /* 0x0000480001007983 */ /* 0x001ee20000300800 */
[----:B------:R-:W-:Y:S01]  /*11690*/  BSSY B0, `(.L_x_2617) ;  /* 0x000000b000007945 */ /* 0x000fe20003800000 */
[----:B------:R-:W0:Y:S01]  /*116a0*/  S2R R5, SR_CgaCtaId ;  /* 0x0000000000057919 */ /* 0x000e220000008800 */
[----:B---3--:R-:W-:-:S05]  /*116b0*/  VIADD R0, R0, 0x1 ;  /* 0x0000000100007836 */ /* 0x008fca0000000000 */
[----:B------:R-:W-:-:S04]  /*116c0*/  LEA.HI R2, R0, R0, RZ, 0x1 ;  /* 0x0000000000027211 */ /* 0x000fc800078f08ff */
[----:B------:R-:W-:-:S05]  /*116d0*/  LOP3.LUT R3, R2, 0xfffffffe, RZ, 0xc0, !PT ;  /* 0xfffffffe02037812 */ /* 0x000fca00078ec0ff */
[----:B------:R-:W-:Y:S01]  /*116e0*/  IMAD.IADD R3, R0, 0x1, -R3 ;  /* 0x0000000100037824 */ /* 0x000fe200078e0a03 */
[----:B------:R-:W-:-:S04]  /*116f0*/  MOV R0, 0x400 ;  /* 0x0000040000007802 */ /* 0x000fc80000000f00 */
[----:B0-----:R-:W-:Y:S02]  /*11700*/  LEA R0, R5, R0, 0x18 ;  /* 0x0000000005007211 */ /* 0x001fe400078ec0ff */
[----:B------:R-:W-:-:S04]  /*11710*/  SHF.L.U32 R3, R3, 0x1f, RZ ;  /* 0x0000001f03037819 */ /* 0x000fc800000006ff */
[----:B------:R-:W0:Y:S02]  /*11720*/  SYNCS.PHASECHK.TRANS64.TRYWAIT P0, [R0+URZ+0x34820], R3 ;  /* 0x03482003000075a7 */ /* 0x000e24000800017f */
[----:B0-----:R-:W-:Y:S05]  /*11730*/  @!P0 BRA `(.L_x_2618) ;  /* 0x0000001c00c08947 */ /* 0x001fea0003800000 */
.L_x_2687:
[----:B------:R-:W-:Y:S05]  /*11740*/  BSYNC B0 ;  /* 0x0000000000007941 */ /* 0x000fea0003800000 */
.L_x_2617:
[----:B------:R-:W-:-:S03]  /*11750*/  UMOV UR4, 0xffffffff ;  /* 0xffffffff00047882 */ /* 0x000fc60000000000 */
[----:B------:R-:W-:Y:S05]  /*11760*/  BRA.DIV UR4, `(.L_x_2619) ;  /* 0x0000001e04c87947 */ /* 0x000fea000b800000 */
[----:B------:R-:W3:Y:S02]  /*11770*/  S2R R2, SR_TID.X ;  /* 0x0000000000027919 */ /* 0x000ee40000002100 */
[----:B---3--:R-:W-:-:S04]  /*11780*/  SHF.R.U32.HI R2, RZ, 0x5, R2 ;  /* 0x00000005ff027819 */ /* 0x008fc80000011602 */
[----:B------:R-:W-:-:S05]  /*11790*/  LOP3.LUT R2, R2, 0x3, RZ, 0xc0, !PT ;  /* 0x0000000302027812 */ /* 0x000fca00078ec0ff */
[----:B------:R3:W0:Y:S02]  /*117a0*/  SHFL.IDX PT, R14, R2, RZ, 0x1f ;  /* 0x00001fff020e7589 */ /* 0x00062400000e0000 */
.L_x_2690:
[----:B0-----:R-:W-:Y:S01]  /*117b0*/  ISETP.NE.AND P0, PT, R14, RZ, PT ;  /* 0x000000ff0e00720c */ /* 0x001fe20003f05270 */
[----:B------:R-:W-:-:S12]  /*117c0*/  BSSY B0, `(.L_x_2620) ;  /* 0x0000027000007945 */ /* 0x000fd80003800000 */
[----:B------:R-:W-:Y:S05]  /*117d0*/  @P0 BRA `(.L_x_2621) ;  /* 0x0000000000940947 */ /* 0x000fea0003800000 */
[----:B------:R-:W-:-:S03]  /*117e0*/  UMOV UR4, 0xffffffff ;  /* 0xffffffff00047882 */ /* 0x000fc60000000000 */
[----:B------:R-:W-:Y:S05]  /*117f0*/  BRA.DIV UR4, `(.L_x_2622) ;  /* 0x0000001e04d87947 */ /* 0x000fea000b800000 */
[----:B------:R-:W-:-:S13]  /*11800*/  ELECT P6, URZ, PT ;  /* 0x00000000003f782f */ /* 0x000fda00038c0000 */
.L_x_2693:
[----:B------:R-:W-:Y:S05]  /*11810*/  @!P6 BRA `(.L_x_2621) ;  /* 0x000000000084e947 */ /* 0x000fea0003800000 */
[----:B---3--:R-:W3:Y:S02]  /*11820*/  LDL.LU R2, [R1+0x54] ;  /* 0x0000540001027983 */ /* 0x008ee40000300800 */
[----:B---3--:R-:W-:-:S04]  /*11830*/  LOP3.LUT R2, R2, 0x2, RZ, 0xfc, !PT ;  /* 0x0000000202027812 */ /* 0x008fc800078efcff */
[----:B------:R-:W-:-:S13]  /*11840*/  ISETP.NE.AND P2, PT, R2, 0x3, PT ;  /* 0x000000030200780c */ /* 0x000fda0003f45270 */
[----:B------:R-:W-:Y:S05]  /*11850*/  @!P2 BRA `(.L_x_2623) ;  /* 0x000000000004a947 */ /* 0x000fea0003800000 */
[----:B------:R-:W-:Y:S01]  /*11860*/  BPT.TRAP 0x1 ;  /* 0x000000040000795c */ /* 0x000fe20000300000 */
.L_x_2623:
[----:B------:R-:W3:Y:S04]  /*11870*/  LDL R3, [R1+0x8] ;  /* 0x0000080001037983 */ /* 0x000ee80000100800 */
[----:B--2-4-:R-:W2:Y:S01]  /*11880*/  LDL.LU R7, [R1+0x14] ;  /* 0x0000140001077983 */ /* 0x014ea20000300800 */
[----:B------:R-:W-:-:S04]  /*11890*/  VIADD R2, R0, 0x34840 ;  /* 0x0003484000027836 */ /* 0x000fc80000000000 */
[C---:B---3--:R-:W-:Y:S02]  /*118a0*/  IMAD R6, R3.reuse, 0x8, R2 ;  /* 0x0000000803067824 */ /* 0x048fe400078e0202 */
        /* <DEDUP_REMOVED lines=10> */
.L_x_2694:
[----:B------:R-:W2:Y:S02]  /*11950*/  SYNCS.PHASECHK.TRANS64.TRYWAIT P0, [R7+URZ], R2 ;  /* 0x00000002070075a7 */ /* 0x000ea4000800017f */
[----:B--2---:R-:W-:Y:S05]  /*11960*/  @!P0 BRA `(.L_x_2625) ;  /* 0x0000001c00b08947 */ /* 0x004fea0003800000 */
.L_x_2695:
[----:B------:R-:W-:Y:S05]  /*11970*/  @!P2 BRA `(.L_x_2626) ;  /* 0x000000000004a947 */ /* 0x000fea0003800000 */
[----:B------:R-:W-:Y:S01]  /*11980*/  BPT.TRAP 0x1 ;  /* 0x000000040000795c */ /* 0x000fe20000300000 */
.L_x_2626:
[----:B------:R-:W3:Y:S01]  /*11990*/  LDL.LU R4, [R1+0x8] ;  /* 0x0000080001047983 */ /* 0x000ee20000300800 */
[----:B------:R-:W-:-:S04]  /*119a0*/  VIADD R0, R0, 0x34860 ;  /* 0x0003486000007836 */ /* 0x000fc80000000000 */
[----:B---3--:R-:W-:-:S04]  /*119b0*/  IMAD R4, R4, 0x8, R0 ;  /* 0x0000000804047824 */ /* 0x008fc800078e0200 */
[----:B------:R-:W3:Y:S02]  /*119c0*/  SYNCS.PHASECHK.TRANS64.TRYWAIT P0, [R4+URZ], R5 ;  /* 0x00000005040075a7 */ /* 0x000ee4000800017f */
[----:B---3--:R-:W-:Y:S05]  /*119d0*/  @!P0 BRA `(.L_x_2627) ;  /* 0x0000001c00a88947 */ /* 0x008fea0003800000 */
.L_x_2696:
[----:B------:R-:W-:-:S07]  /*119e0*/  IMAD R3, R3, 0x8, R0 ;  /* 0x0000000803037824 */ /* 0x000fce00078e0200 */
.L_x_2628:
[----:B----4-:R4:W0:Y:S02]  /*119f0*/  SYNCS.PHASECHK.TRANS64.TRYWAIT P0, [R3+URZ], R2 ;  /* 0x00000002030075a7 */ /* 0x010824000800017f */
[----:B0-----:R-:W-:Y:S05]  /*11a00*/  @!P0 NANOSLEEP.SYNCS 0x989680 ;  /* 0x009896800000895d */ /* 0x001fea0003900000 */
[----:B------:R-:W0:Y:S02]  /*11a10*/  @!P0 SYNCS.PHASECHK.TRANS64 P0, [R3+URZ], R2 ;  /* 0x00000002030085a7 */ /* 0x000e24000800007f */
[----:B0-----:R-:W-:Y:S05]  /*11a20*/  @!P0 BRA `(.L_x_2628) ;  /* 0xfffffffc00f08947 */ /* 0x001fea000383ffff */
.L_x_2621:
[----:B------:R-:W-:Y:S05]  /*11a30*/  BSYNC B0 ;  /* 0x0000000000007941 */ /* 0x000fea0003800000 */
.L_x_2620:
[----:B------:R-:W-:Y:S05]  /*11a40*/  EXIT ;  /* 0x000000000000794d */ /* 0x000fea0003800000 */
.L_x_2456:
[----:B0-----:R-:W-:-:S04]  /*11a50*/  IMAD.U32 R3, RZ, RZ, UR37 ;  /* 0x00000025ff037e24 */ /* 0x001fc8000f8e00ff */
[----:B------:R0:W1:Y:S03]  /*11a60*/  SYNCS.PHASECHK.TRANS64.TRYWAIT P1, [R3+URZ+0x34800], R0 ;  /* 0x03480000030075a7 */ /* 0x000066000802017f */
[----:B-1----:R-:W-:Y:S05]  /*11a70*/  @!P1 NANOSLEEP.SYNCS 0x989680 ;  /* 0x009896800000995d */ /* 0x002fea0003900000 */
[----:B------:R-:W1:Y:S02]  /*11a80*/  @!P1 SYNCS.PHASECHK.TRANS64 P1, [R3+URZ+0x34800], R0 ;  /* 0x03480000030095a7 */ /* 0x000e64000802007f */
[----:B-1----:R-:W-:Y:S05]  /*11a90*/  @!P1 BRA `(.L_x_2456) ;  /* 0xfffffffc00ec9947 */ /* 0x002fea000383ffff */
[----:B------:R-:W-:Y:S05]  /*11aa0*/  BRA `(.L_x_2629) ;  /* 0xfffffefc001c7947 */ /* 0x000fea000383ffff */
.L_x_2460:
[----:B-1----:R1:W2:Y:S02]  /*11ab0*/  SYNCS.PHASECHK.TRANS64.TRYWAIT P2, [R2+URZ+0x34830], R3 ;  /* 0x03483003020075a7 */ /* 0x0022a4000804017f */
[----:B--2---:R-:W-:Y:S05]  /*11ac0*/  @!P2 NANOSLEEP.SYNCS 0x989680 ;  /* 0x009896800000a95d */ /* 0x004fea0003900000 */
[----:B------:R-:W2:Y:S02]  /*11ad0*/  @!P2 SYNCS.PHASECHK.TRANS64 P2, [R2+URZ+0x34830], R3 ;  /* 0x034830030200a5a7 */ /* 0x000ea4000804007f */
[----:B--2---:R-:W-:Y:S05]  /*11ae0*/  @!P2 BRA `(.L_x_2460) ;  /* 0xfffffffc00f0a947 */ /* 0x004fea000383ffff */
[----:B------:R-:W-:Y:S05]  /*11af0*/  BRA `(.L_x_2459) ;  /* 0xfffffefc00407947 */ /* 0x000fea000383ffff */
.L_x_2465:
[----:B-1----:R-:W-:-:S04]  /*11b00*/  IMAD.U32 R7, RZ, RZ, UR58 ;  /* 0x0000003aff077e24 */ /* 0x002fc8000f8e00ff */
[----:B------:R1:W2:Y:S03]  /*11b10*/  SYNCS.PHASECHK.TRANS64.TRYWAIT P3, [R7+URZ+0x34830], R0 ;  /* 0x03483000070075a7 */ /* 0x0002a6000806017f */
[----:B--2---:R-:W-:Y:S05]  /*11b20*/  @!P3 NANOSLEEP.SYNCS 0x989680 ;  /* 0x009896800000b95d */ /* 0x004fea0003900000 */
[----:B------:R-:W2:Y:S02]  /*11b30*/  @!P3 SYNCS.PHASECHK.TRANS64 P3, [R7+URZ+0x34830], R0 ;  /* 0x034830000700b5a7 */ /* 0x000ea4000806007f */
[----:B--2---:R-:W-:Y:S05]  /*11b40*/  @!P3 BRA `(.L_x_2465) ;  /* 0xfffffffc00ecb947 */ /* 0x004fea000383ffff */
[----:B------:R-:W-:Y:S05]  /*11b50*/  BRA `(.L_x_2464) ;  /* 0xffffff2000a47947 */ /* 0x000fea000383ffff */
.L_x_2469:
[----:B-1----:R-:W-:-:S04]  /*11b60*/  IMAD.U32 R3, RZ, RZ, UR7 ;  /* 0x00000007ff037e24 */ /* 0x002fc8000f8e00ff */
[----:B------:R1:W2:Y:S03]  /*11b70*/  SYNCS.PHASECHK.TRANS64.TRYWAIT P3, [R3+URZ+0x34850], R0 ;  /* 0x03485000030075a7 */ /* 0x0002a6000806017f */
[----:B--2---:R-:W-:Y:S05]  /*11b80*/  @!P3 NANOSLEEP.SYNCS 0x989680 ;  /* 0x009896800000b95d */ /* 0x004fea0003900000 */
[----:B------:R-:W2:Y:S02]  /*11b90*/  @!P3 SYNCS.PHASECHK.TRANS64 P3, [R3+URZ+0x34850], R0 ;  /* 0x034850000300b5a7 */ /* 0x000ea4000806007f */
[----:B--2---:R-:W-:Y:S05]  /*11ba0*/  @!P3 BRA `(.L_x_2469) ;  /* 0xfffffffc00ecb947 */ /* 0x004fea000383ffff */
[----:B------:R-:W-:Y:S05]  /*11bb0*/  BRA `(.L_x_2468) ;  /* 0xffffff2800a87947 */ /* 0x000fea000383ffff */
.L_x_2475:
[----:B-1----:R-:W-:-:S04]  /*11bc0*/  IMAD.U32 R7, RZ, RZ, UR6 ;  /* 0x00000006ff077e24 */ /* 0x002fc8000f8e00ff */
[----:B------:R1:W2:Y:S03]  /*11bd0*/  SYNCS.PHASECHK.TRANS64.TRYWAIT P2, [R7+URZ+0x34830], R0 ;  /* 0x03483000070075a7 */ /* 0x0002a6000804017f */
[----:B--2---:R-:W-:Y:S05]  /*11be0*/  @!P2 NANOSLEEP.SYNCS 0x989680 ;  /* 0x009896800000a95d */ /* 0x004fea0003900000 */
[----:B------:R-:W2:Y:S02]  /*11bf0*/  @!P2 SYNCS.PHASECHK.TRANS64 P2, [R7+URZ+0x34830], R0 ;  /* 0x034830000700a5a7 */ /* 0x000ea4000804007f */
[----:B--2---:R-:W-:Y:S05]  /*11c00*/  @!P2 BRA `(.L_x_2475) ;  /* 0xfffffffc00eca947 */ /* 0x004fea000383ffff */
[----:B------:R-:W-:Y:S05]  /*11c10*/  BRA `(.L_x_2474) ;  /* 0xffffff4800e87947 */ /* 0x000fea000383ffff */
.L_x_2479:
[----:B-1----:R-:W-:-:S04]  /*11c20*/  IMAD.U32 R3, RZ, RZ, UR7 ;  /* 0x00000007ff037e24 */ /* 0x002fc8000f8e00ff */
[----:B------:R1:W2:Y:S03]  /*11c30*/  SYNCS.PHASECHK.TRANS64.TRYWAIT P2, [R3+URZ+0x34850], R0 ;  /* 0x03485000030075a7 */ /* 0x0002a6000804017f */
[----:B--2---:R-:W-:Y:S05]  /*11c40*/  @!P2 NANOSLEEP.SYNCS 0x989680 ;  /* 0x009896800000a95d */ /* 0x004fea0003900000 */
[----:B------:R-:W2:Y:S02]  /*11c50*/  @!P2 SYNCS.PHASECHK.TRANS64 P2, [R3+URZ+0x34850], R0 ;  /* 0x034850000300a5a7 */ /* 0x000ea4000804007f */
[----:B--2---:R-:W-:Y:S05]  /*11c60*/  @!P2 BRA `(.L_x_2479) ;  /* 0xfffffffc00eca947 */ /* 0x004fea000383ffff */
[----:B------:R-:W-:Y:S05]  /*11c70*/  BRA `(.L_x_2478) ;  /* 0xffffff5000ec7947 */ /* 0x000fea000383ffff */
.L_x_2484:
[----:B-1----:R-:W-:-:S04]  /*11c80*/  IMAD.U32 R3, RZ, RZ, UR5 ;  /* 0x00000005ff037e24 */ /* 0x002fc8000f8e00ff */
[----:B------:R1:W2:Y:S03]  /*11c90*/  SYNCS.PHASECHK.TRANS64.TRYWAIT P0, [R3+URZ+0x34850], R2 ;  /* 0x03485002030075a7 */ /* 0x0002a6000800017f */
[----:B--2---:R-:W-:Y:S05]  /*11ca0*/  @!P0 NANOSLEEP.SYNCS 0x989680 ;  /* 0x009896800000895d */ /* 0x004fea0003900000 */
[----:B------:R-:W2:Y:S02]  /*11cb0*/  @!P0 SYNCS.PHASECHK.TRANS64 P0, [R3+URZ+0x34850], R2 ;  /* 0x03485002030085a7 */ /* 0x000ea4000800007f */
[----:B--2---:R-:W-:Y:S05]  /*11cc0*/  @!P0 BRA `(.L_x_2484) ;  /* 0xfffffffc00ec8947 */ /* 0x004fea000383ffff */
[----:B------:R-:W-:Y:S05]  /*11cd0*/  BRA `(.L_x_2483) ;  /* 0xffffff6c00bc7947 */ /* 0x000fea000383ffff */
.L_x_2526:
        /* <DEDUP_REMOVED lines=11> */
.L_x_2631:
[----:B------:R-:W-:Y:S05]  /*11d90*/  BSYNC B0 ;  /* 0x0000000000007941 */ /* 0x000fea0003800000 */
.L_x_2630:
[----:B------:R-:W-:Y:S05]  /*11da0*/  BRA `(.L_x_2632) ;  /* 0xffffffb000187947 */ /* 0x000fea000383ffff */
.L_x_2528:
[----:B------:R-:W-:Y:S01]  /*11db0*/  BSSY B0, `(.L_x_2633) ;  /* 0x0000006000007945 */ /* 0x000fe20003800000 */
[----:B------:R-:W-:-:S07]  /*11dc0*/  IMAD.MOV.U32 R15, RZ, RZ, -0x1 ;  /* 0xffffffffff0f7424 */ /* 0x000fce00078e00ff */
[----:B0123--:R-:W-:Y:S05]  /*11dd0*/  WARPSYNC.COLLECTIVE R15, `(.L_x_2634) ;  /* 0x000000000f0c7348 */ /* 0x00ffea0003c00000 */
[----:B------:R-:W-:Y:S02]  /*11de0*/  ELECT P6, UR62, PT ;  /* 0x00000000003e782f */ /* 0x000fe400038c0000 */
[----:B------:R-:W-:Y:S01]  /*11df0*/  MOV R14, UR62 ;  /* 0x0000003e000e7c02 */ /* 0x000fe20008000f00 */
[----:B0123--:R-:W-:Y:S10]  /*11e00*/  ENDCOLLECTIVE ;  /* 0x000000000000791b */ /* 0x00fff40003800000 */
.L_x_2634:
[----:B------:R-:W-:Y:S05]  /*11e10*/  BSYNC B0 ;  /* 0x0000000000007941 */ /* 0x000fea0003800000 */
.L_x_2633:
[----:B------:R-:W-:Y:S05]  /*11e20*/  BRA `(.L_x_2635) ;  /* 0xffffffb000207947 */ /* 0x000fea000383ffff */
.L_x_2530:
[----:B---3--:R3:W4:Y:S02]  /*11e30*/  SYNCS.PHASECHK.TRANS64.TRYWAIT P0, [R0+URZ+0x34840], R2 ;  /* 0x03484002000075a7 */ /* 0x008724000800017f */
[----:B----4-:R-:W-:Y:S05]  /*11e40*/  @!P0 NANOSLEEP.SYNCS 0x989680 ;  /* 0x009896800000895d */ /* 0x010fea0003900000 */
[----:B------:R-:W4:Y:S02]  /*11e50*/  @!P0 SYNCS.PHASECHK.TRANS64 P0, [R0+URZ+0x34840], R2 ;  /* 0x03484002000085a7 */ /* 0x000f24000800007f */
[----:B----4-:R-:W-:Y:S05]  /*11e60*/  @!P0 BRA `(.L_x_2530) ;  /* 0xfffffffc00f08947 */ /* 0x010fea000383ffff */
[----:B------:R-:W-:Y:S05]  /*11e70*/  BRA `(.L_x_2636) ;  /* 0xffffffb0008c7947 */ /* 0x000fea000383ffff */
.L_x_2534:
[----:B------:R-:W2:Y:S01]  /*11e80*/  LDL.LU R11, [R1+0x34] ;  /* 0x00003400010b7983 */ /* 0x000ea20000300800 */
[----:B------:R-:W-:Y:S01]  /*11e90*/  IMAD.MOV.U32 R13, RZ, RZ, R0 ;  /* 0x000000ffff0d7224 */ /* 0x000fe200078e0000 */
[----:B------:R-:W-:Y:S01]  /*11ea0*/  LOP3.LUT R8, R8, 0x7f, RZ, 0xc0, !PT ;  /* 0x0000007f08087812 */ /* 0x000fe200078ec0ff */
[----:B------:R-:W-:Y:S02]  /*11eb0*/  IMAD.MOV.U32 R12, RZ, RZ, RZ ;  /* 0x000000ffff0c7224 */ /* 0x000fe400078e00ff */
[----:B------:R-:W-:Y:S01]  /*11ec0*/  IMAD.MOV.U32 R15, RZ, RZ, -0x1 ;  /* 0xffffffffff0f7424 */ /* 0x000fe200078e00ff */
[----:B------:R-:W-:-:S05]  /*11ed0*/  SHF.R.U32.HI R6, RZ, 0x3, R8 ;  /* 0x00000003ff067819 */ /* 0x000fca0000011608 */
[----:B------:R-:W-:Y:S02]  /*11ee0*/  IMAD R17, R17, 0x80, R6 ;  /* 0x0000008011117824 */ /* 0x000fe400078e0206 */
[----:B--2---:R-:W-:Y:S02]  /*11ef0*/  IMAD R2, R11, R7, RZ ;  /* 0x000000070b027224 */ /* 0x004fe400078e02ff */
[----:B------:R-:W-:-:S03]  /*11f00*/  IMAD.MOV.U32 R11, RZ, RZ, 0x181f ;  /* 0x0000181fff0b7424 */ /* 0x000fc600078e00ff */
[----:B------:R-:W-:-:S13]  /*11f10*/  ISETP.GE.AND P3, PT, R17, R2, PT ;  /* 0x000000021100720c */ /* 0x000fda0003f66270 */
[----:B-----5:R-:W-:Y:S05]  /*11f20*/  WARPSYNC.COLLECTIVE R15, `(.L_x_2637) ;  /* 0x000000000f087348 */ /* 0x020fea0003c00000 */
[----:B------:R0:W1:Y:S02]  /*11f30*/  SHFL.IDX P6, R14, R13, R12, R11 ;  /* 0x0000000c0d0e7389 */ /* 0x00006400000c000b */
[----:B01---5:R-:W-:Y:S01]  /*11f40*/  ENDCOLLECTIVE ;  /* 0x000000000000791b */ /* 0x023fe20003800000 */
.L_x_2637:
[----:B------:R-:W-:Y:S02]  /*11f50*/  IMAD.MOV.U32 R13, RZ, RZ, R3 ;  /* 0x000000ffff0d7224 */ /* 0x000fe400078e0003 */
[----:B------:R-:W-:-:S07]  /*11f60*/  IMAD.MOV.U32 R4, RZ, RZ, R14 ;  /* 0x000000ffff047224 */ /* 0x000fce00078e000e */
[----:B------:R-:W-:Y:S05]  /*11f70*/  WARPSYNC.COLLECTIVE R15, `(.L_x_2638) ;  /* 0x000000000f087348 */ /* 0x000fea0003c00000 */
[----:B------:R0:W1:Y:S02]  /*11f80*/  SHFL.IDX P6, R14, R13, R12, R11 ;  /* 0x0000000c0d0e7389 */ /* 0x00006400000c000b */
[----:B01----:R-:W-:Y:S01]  /*11f90*/  ENDCOLLECTIVE ;  /* 0x000000000000791b */ /* 0x003fe20003800000 */
.L_x_2638:
[----:B------:R-:W-:Y:S02]  /*11fa0*/  IMAD.MOV.U32 R13, RZ, RZ, R0 ;  /* 0x000000ffff0d7224 */ /* 0x000fe400078e0000 */
[----:B------:R-:W-:Y:S02]  /*11fb0*/  IMAD.MOV.U32 R12, RZ, RZ, 0x1 ;  /* 0x00000001ff0c7424 */ /* 0x000fe400078e00ff */
[----:B------:R-:W-:-:S07]  /*11fc0*/  IMAD.MOV.U32 R5, RZ, RZ, R14 ;  /* 0x000000ffff057224 */ /* 0x000fce00078e000e */
[----:B------:R-:W-:Y:S05]  /*11fd0*/  WARPSYNC.COLLECTIVE R15, `(.L_x_2639) ;  /* 0x000000000f087348 */ /* 0x000fea0003c00000 */
[----:B------:R0:W1:Y:S02]  /*11fe0*/  SHFL.IDX P6, R14, R13, R12, R11 ;  /* 0x0000000c0d0e7389 */ /* 0x00006400000c000b */
[----:B01----:R-:W-:Y:S01]  /*11ff0*/  ENDCOLLECTIVE ;  /* 0x000000000000791b */ /* 0x003fe20003800000 */
.L_x_2639:
        /* <DEDUP_REMOVED lines=10> */
.L_x_2640:
[----:B------:R-:W-:Y:S01]  /*120a0*/  @!PT LDS RZ, [RZ] ;  /* 0x00000000fffff984 */ /* 0x000fe20000000800 */
[----:B------:R-:W-:Y:S01]  /*120b0*/  @!PT LDS RZ, [RZ] ;  /* 0x00000000fffff984 */ /* 0x000fe20000000800 */
[----:B------:R-:W-:Y:S01]  /*120c0*/  @!PT LDS RZ, [RZ] ;  /* 0x00000000fffff984 */ /* 0x000fe20000000800 */
[----:B------:R-:W-:Y:S04]  /*120d0*/  @!P3 LDGSTS.E.BYPASS.LTC128B.128 [R9+0x10400], desc[UR56][R4.64], !P2 ;  /* 0x104000000409bfae */ /* 0x000fe8000d101d78 */
[----:B------:R-:W-:Y:S04]  /*120e0*/  @!P3 LDGSTS.E.BYPASS.LTC128B.128 [R9+0x14400], desc[UR56][R4.64+0x80], !P1 ;  /* 0x144000800409bfae */ /* 0x000fe8000c901d78 */
[----:B------:R0:W-:Y:S01]  /*120f0*/  @!P3 LDGSTS.E.BYPASS.LTC128B.128 [R9+0x18400], desc[UR56][R4.64+0x100], !P0 ;  /* 0x184001000409bfae */ /* 0x0001e2000c101d78 */
[----:B------:R-:W-:Y:S02]  /*12100*/  IMAD.MOV.U32 R13, RZ, RZ, R0 ;  /* 0x000000ffff0d7224 */ /* 0x000fe400078e0000 */
[----:B------:R-:W-:-:S02]  /*12110*/  IMAD.MOV.U32 R12, RZ, RZ, 0x2 ;  /* 0x00000002ff0c7424 */ /* 0x000fc400078e00ff */
[----:B0-----:R-:W-:Y:S02]  /*12120*/  VIADD R4, R17, 0x10 ;  /* 0x0000001011047836 */ /* 0x001fe40000000000 */
[----:B------:R-:W-:-:S07]  /*12130*/  IMAD.MOV.U32 R6, RZ, RZ, R14 ;  /* 0x000000ffff067224 */ /* 0x000fce00078e000e */
[----:B------:R-:W-:Y:S05]  /*12140*/  WARPSYNC.COLLECTIVE R15, `(.L_x_2641) ;  /* 0x000000000f087348 */ /* 0x000fea0003c00000 */
[----:B------:R0:W1:Y:S02]  /*12150*/  SHFL.IDX P6, R14, R13, R12, R11 ;  /* 0x0000000c0d0e7389 */ /* 0x00006400000c000b */
[----:B01----:R-:W-:Y:S01]  /*12160*/  ENDCOLLECTIVE ;  /* 0x000000000000791b */ /* 0x003fe20003800000 */
.L_x_2641:
[----:B------:R-:W-:-:S13]  /*12170*/  ISETP.GE.AND P3, PT, R4, R2, PT ;  /* 0x000000020400720c */ /* 0x000fda0003f66270 */
[----:B------:R-:W-:Y:S01]  /*12180*/  @!P3 LEA R7, P5, R10, R6, 0x1 ;  /* 0x000000060a07b211 */ /* 0x000fe200078a08ff */
[----:B------:R-:W-:-:S04]  /*12190*/  IMAD.MOV.U32 R13, RZ, RZ, R3 ;  /* 0x000000ffff0d7224 */ /* 0x000fc800078e0003 */
[----:B------:R-:W-:Y:S02]  /*121a0*/  @!P3 IMAD.X R6, RZ, RZ, R8, P5 ;  /* 0x000000ffff06b224 */ /* 0x000fe400028e0608 */
[----:B------:R-:W-:Y:S02]  /*121b0*/  @!P3 IMAD.MOV.U32 R4, RZ, RZ, R7 ;  /* 0x000000ffff04b224 */ /* 0x000fe400078e0007 */
[----:B------:R-:W-:Y:S02]  /*121c0*/  @!P3 IMAD.MOV.U32 R5, RZ, RZ, R6 ;  /* 0x000000ffff05b224 */ /* 0x000fe400078e0006 */
[----:B------:R-:W-:-:S07]  /*121d0*/  IMAD.MOV.U32 R6, RZ, RZ, R14 ;  /* 0x000000ffff067224 */ /* 0x000fce00078e000e */
[----:B------:R-:W-:Y:S05]  /*121e0*/  WARPSYNC.COLLECTIVE R15, `(.L_x_2642) ;  /* 0x000000000f087348 */ /* 0x000fea0003c00000 */
[----:B------:R0:W1:Y:S02]  /*121f0*/  SHFL.IDX P6, R14, R13, R12, R11 ;  /* 0x0000000c0d0e7389 */ /* 0x00006400000c000b */
[----:B01----:R-:W-:Y:S01]  /*12200*/  ENDCOLLECTIVE ;  /* 0x000000000000791b */ /* 0x003fe20003800000 */
.L_x_2642:
        /* <DEDUP_REMOVED lines=13> */
.L_x_2643:
[----:B------:R-:W-:-:S13]  /*122e0*/  ISETP.GE.AND P3, PT, R4, R2, PT ;  /* 0x000000020400720c */ /* 0x000fda0003f66270 */
[----:B------:R-:W-:Y:S01]  /*122f0*/  @!P3 LEA R7, P4, R10, R7, 0x1 ;  /* 0x000000070a07b211 */ /* 0x000fe200078808ff */
[----:B------:R-:W-:-:S04]  /*12300*/  IMAD.MOV.U32 R13, RZ, RZ, R3 ;  /* 0x000000ffff0d7224 */ /* 0x000fc800078e0003 */
[----:B------:R-:W-:-:S04]  /*12310*/  @!P3 IMAD.X R4, RZ, RZ, R6, P4 ;  /* 0x000000ffff04b224 */ /* 0x000fc800020e0606 */
[----:B------:R-:W-:Y:S02]  /*12320*/  @!P3 IMAD.MOV.U32 R5, RZ, RZ, R4 ;  /* 0x000000ffff05b224 */ /* 0x000fe400078e0004 */
[----:B------:R-:W-:Y:S02]  /*12330*/  @!P3 IMAD.MOV.U32 R4, RZ, RZ, R7 ;  /* 0x000000ffff04b224 */ /* 0x000fe400078e0007 */
[----:B------:R-:W-:-:S03]  /*12340*/  VIADD R7, R17, 0x60 ;  /* 0x0000006011077836 */ /* 0x000fc60000000000 */
[----:B------:R-:W-:Y:S01]  /*12350*/  @!PT LDS RZ, [RZ] ;  /* 0x00000000fffff984 */ /* 0x000fe20000000800 */
[----:B------:R-:W-:Y:S01]  /*12360*/  @!PT LDS RZ, [RZ] ;  /* 0x00000000fffff984 */ /* 0x000fe20000000800 */
[----:B------:R-:W-:Y:S01]  /*12370*/  @!PT LDS RZ, [RZ] ;  /* 0x00000000fffff984 */ /* 0x000fe20000000800 */
[----:B------:R-:W-:Y:S04]  /*12380*/  @!P3 LDGSTS.E.BYPASS.LTC128B.128 [R9+0x11400], desc[UR56][R4.64], !P2 ;  /* 0x114000000409bfae */ /* 0x000fe8000d101d78 */
[----:B------:R-:W-:Y:S04]  /*12390*/  @!P3 LDGSTS.E.BYPASS.LTC128B.128 [R9+0x15400], desc[UR56][R4.64+0x80], !P1 ;  /* 0x154000800409bfae */ /* 0x000fe8000c901d78 */
[----:B------:R0:W-:Y:S02]  /*123a0*/  @!P3 LDGSTS.E.BYPASS.LTC128B.128 [R9+0x19400], desc[UR56][R4.64+0x100], !P0 ;  /* 0x194001000409bfae */ /* 0x0001e4000c101d78 */
[----:B0-----:R-:W-:-:S05]  /*123b0*/  VIADD R4, R17, 0x30 ;  /* 0x0000003011047836 */ /* 0x001fca0000000000 */
[----:B------:R-:W-:Y:S01]  /*123c0*/  ISETP.GE.AND P3, PT, R4, R2, PT ;  /* 0x000000020400720c */ /* 0x000fe20003f66270 */
[----:B------:R-:W-:-:S12]  /*123d0*/  IMAD.MOV.U32 R4, RZ, RZ, R14 ;  /* 0x000000ffff047224 */ /* 0x000fd800078e000e */
[----:B------:R-:W-:Y:S05]  /*123e0*/  WARPSYNC.COLLECTIVE R15, `(.L_x_2644) ;  /* 0x000000000f087348 */ /* 0x000fea0003c00000 */
[----:B------:R0:W1:Y:S02]  /*123f0*/  SHFL.IDX P6, R14, R13, R12, R11 ;  /* 0x0000000c0d0e7389 */ /* 0x00006400000c000b */
[----:B01----:R-:W-:Y:S01]  /*12400*/  ENDCOLLECTIVE ;  /* 0x000000000000791b */ /* 0x003fe20003800000 */
.L_x_2644:
[----:B------:R-:W-:Y:S02]  /*12410*/  IMAD.MOV.U32 R13, RZ, RZ, R0 ;  /* 0x000000ffff0d7224 */ /* 0x000fe400078e0000 */
[----:B------:R-:W-:Y:S02]  /*12420*/  IMAD.MOV.U32 R12, RZ, RZ, 0x4 ;  /* 0x00000004ff0c7424 */ /* 0x000fe400078e00ff */
[----:B------:R-:W-:-:S07]  /*12430*/  IMAD.MOV.U32 R5, RZ, RZ, R14 ;  /* 0x000000ffff057224 */ /* 0x000fce00078e000e */
[----:B------:R-:W-:Y:S05]  /*12440*/  WARPSYNC.COLLECTIVE R15, `(.L_x_2645) ;  /* 0x000000000f087348 */ /* 0x000fea0003c00000 */
[----:B------:R0:W1:Y:S02]  /*12450*/  SHFL.IDX P6, R14, R13, R12, R11 ;  /* 0x0000000c0d0e7389 */ /* 0x00006400000c000b */
[----:B01----:R-:W-:Y:S01]  /*12460*/  ENDCOLLECTIVE ;  /* 0x000000000000791b */ /* 0x003fe20003800000 */
.L_x_2645:
        /* <DEDUP_REMOVED lines=18> */
.L_x_2646:
[----:B------:R-:W-:Y:S02]  /*12590*/  IMAD.MOV.U32 R13, RZ, RZ, R0 ;  /* 0x000000ffff0d7224 */ /* 0x000fe400078e0000 */
[----:B------:R-:W-:Y:S02]  /*125a0*/  IMAD.MOV.U32 R12, RZ, RZ, 0x5 ;  /* 0x00000005ff0c7424 */ /* 0x000fe400078e00ff */
[----:B------:R-:W-:-:S07]  /*125b0*/  IMAD.MOV.U32 R5, RZ, RZ, R14 ;  /* 0x000000ffff057224 */ /* 0x000fce00078e000e */
[----:B------:R-:W-:Y:S05]  /*125c0*/  WARPSYNC.COLLECTIVE R15, `(.L_x_2647) ;  /* 0x000000000f087348 */ /* 0x000fea0003c00000 */
[----:B------:R0:W1:Y:S02]  /*125d0*/  SHFL.IDX P6, R14, R13, R12, R11 ;  /* 0x0000000c0d0e7389 */ /* 0x00006400000c000b */
[----:B01----:R-:W-:Y:S01]  /*125e0*/  ENDCOLLECTIVE ;  /* 0x000000000000791b */ /* 0x003fe20003800000 */
.L_x_2647:
        /* <DEDUP_REMOVED lines=18> */
.L_x_2648:
[----:B------:R-:W-:Y:S02]  /*12710*/  IMAD.MOV.U32 R13, RZ, RZ, R0 ;  /* 0x000000ffff0d7224 */ /* 0x000fe400078e0000 */
[----:B------:R-:W-:Y:S02]  /*12720*/  IMAD.MOV.U32 R12, RZ, RZ, 0x6 ;  /* 0x00000006ff0c7424 */ /* 0x000fe400078e00ff */
[----:B------:R-:W-:-:S07]  /*12730*/  IMAD.MOV.U32 R5, RZ, RZ, R14 ;  /* 0x000000ffff057224 */ /* 0x000fce00078e000e */
[----:B------:R-:W-:Y:S05]  /*12740*/  WARPSYNC.COLLECTIVE R15, `(.L_x_2649) ;  /* 0x000000000f087348 */ /* 0x000fea0003c00000 */
[----:B------:R0:W1:Y:S02]  /*12750*/  SHFL.IDX P6, R14, R13, R12, R11 ;  /* 0x0000000c0d0e7389 */ /* 0x00006400000c000b */
[----:B01----:R-:W-:Y:S01]  /*12760*/  ENDCOLLECTIVE ;  /* 0x000000000000791b */ /* 0x003fe20003800000 */
.L_x_2649:
[----:B------:R-:W-:-:S05]  /*12770*/  @!P3 LEA R5, P4, R10, R5, 0x1 ;  /* 0x000000050a05b211 */ /* 0x000fca00078808ff */
[----:B------:R-:W-:Y:S01]  /*12780*/  @!P3 IMAD.X R4, RZ, RZ, R4, P4 ;  /* 0x000000ffff04b224 */ /* 0x000fe200020e0604 */
[----:B------:R-:W-:-:S04]  /*12790*/  ISETP.GE.AND P4, PT, R7, R2, PT ;  /* 0x000000020700720c */ /* 0x000fc80003f86270 */
        /* <DEDUP_REMOVED lines=14> */
.L_x_2650:
[----:B------:R-:W-:Y:S02]  /*12880*/  IMAD.MOV.U32 R13, RZ, RZ, R0 ;  /* 0x000000ffff0d7224 */ /* 0x000fe400078e0000 */
[----:B------:R-:W-:Y:S02]  /*12890*/  IMAD.MOV.U32 R12, RZ, RZ, 0x7 ;  /* 0x00000007ff0c7424 */ /* 0x000fe400078e00ff */
[----:B------:R-:W-:-:S07]  /*128a0*/  IMAD.MOV.U32 R5, RZ, RZ, R14 ;  /* 0x000000ffff057224 */ /* 0x000fce00078e000e */
[----:B------:R-:W-:Y:S05]  /*128b0*/  WARPSYNC.COLLECTIVE R15, `(.L_x_2651) ;  /* 0x000000000f087348 */ /* 0x000fea0003c00000 */
[----:B------:R0:W1:Y:S02]  /*128c0*/  SHFL.IDX P6, R14, R13, R12, R11 ;  /* 0x0000000c0d0e7389 */ /* 0x00006400000c000b */
[----:B01----:R-:W-:Y:S01]  /*128d0*/  ENDCOLLECTIVE ;  /* 0x000000000000791b */ /* 0x003fe20003800000 */
.L_x_2651:
        /* <DEDUP_REMOVED lines=10> */
.L_x_2652:
        /* <DEDUP_REMOVED lines=8> */
.L_x_2539:
[----:B0-----:R-:W2:Y:S02]  /*12a00*/  LDL R2, [R1+0x4] ;  /* 0x0000040001027983 */ /* 0x001ea40000100800 */
[----:B--2---:R0:W1:Y:S02]  /*12a10*/  SYNCS.PHASECHK.TRANS64.TRYWAIT P0, [R2+URZ+0x34820], R0 ;  /* 0x03482000020075a7 */ /* 0x004064000800017f */
[----:B-1----:R-:W-:Y:S05]  /*12a20*/  @!P0 NANOSLEEP.SYNCS 0x989680 ;  /* 0x009896800000895d */ /* 0x002fea0003900000 */
[----:B------:R-:W1:Y:S02]  /*12a30*/  @!P0 SYNCS.PHASECHK.TRANS64 P0, [R2+URZ+0x34820], R0 ;  /* 0x03482000020085a7 */ /* 0x000e64000800007f */
[----:B-1----:R-:W-:Y:S05]  /*12a40*/  @!P0 BRA `(.L_x_2539) ;  /* 0xfffffffc00ec8947 */ /* 0x002fea000383ffff */
[----:B------:R-:W-:Y:S05]  /*12a50*/  BRA `(.L_x_2654) ;  /* 0xffffffb400ec7947 */ /* 0x000fea000383ffff */
.L_x_2548:
[----:B-1----:R1:W2:Y:S02]  /*12a60*/  SYNCS.PHASECHK.TRANS64.TRYWAIT P0, [R2+URZ+0x34840], R0 ;  /* 0x03484000020075a7 */ /* 0x0022a4000800017f */
[----:B--2---:R-:W-:Y:S05]  /*12a70*/  @!P0 NANOSLEEP.SYNCS 0x989680 ;  /* 0x009896800000895d */ /* 0x004fea0003900000 */
[----:B------:R-:W2:Y:S02]  /*12a80*/  @!P0 SYNCS.PHASECHK.TRANS64 P0, [R2+URZ+0x34840], R0 ;  /* 0x03484000020085a7 */ /* 0x000ea4000800007f */
[----:B--2---:R-:W-:Y:S05]  /*12a90*/  @!P0 BRA `(.L_x_2548) ;  /* 0xfffffffc00f08947 */ /* 0x004fea000383ffff */
[----:B------:R-:W-:Y:S05]  /*12aa0*/  BRA `(.L_x_2655) ;  /* 0xffffffb800b07947 */ /* 0x000fea000383ffff */
.L_x_2555:
[----:B0-----:R0:W1:Y:S02]  /*12ab0*/  SYNCS.PHASECHK.TRANS64.TRYWAIT P0, [R2+URZ+0x60], R0 ;  /* 0x00006000020075a7 */ /* 0x001064000800017f */
[----:B-1----:R-:W-:Y:S05]  /*12ac0*/  @!P0 NANOSLEEP.SYNCS 0x989680 ;  /* 0x009896800000895d */ /* 0x002fea0003900000 */
[----:B------:R-:W1:Y:S02]  /*12ad0*/  @!P0 SYNCS.PHASECHK.TRANS64 P0, [R2+URZ+0x60], R0 ;  /* 0x00006000020085a7 */ /* 0x000e64000800007f */
[----:B-1----:R-:W-:Y:S05]  /*12ae0*/  @!P0 BRA `(.L_x_2555) ;  /* 0xfffffffc00f08947 */ /* 0x002fea000383ffff */
[----:B------:R-:W-:Y:S05]  /*12af0*/  BRA `(.L_x_2656) ;  /* 0xffffffbc00c87947 */ /* 0x000fea000383ffff */
.L_x_2564:
[----:B---3--:R3:W4:Y:S02]  /*12b00*/  SYNCS.PHASECHK.TRANS64.TRYWAIT P0, [R3+URZ+0x34840], R2 ;  /* 0x03484002030075a7 */ /* 0x008724000800017f */
[----:B----4-:R-:W-:Y:S05]  /*12b10*/  @!P0 NANOSLEEP.SYNCS 0x989680 ;  /* 0x009896800000895d */ /* 0x010fea0003900000 */
[----:B------:R-:W4:Y:S02]  /*12b20*/  @!P0 SYNCS.PHASECHK.TRANS64 P0, [R3+URZ+0x34840], R2 ;  /* 0x03484002030085a7 */ /* 0x000f24000800007f */
[----:B----4-:R-:W-:Y:S05]  /*12b30*/  @!P0 BRA `(.L_x_2564) ;  /* 0xfffffffc00f08947 */ /* 0x010fea000383ffff */
[----:B------:R-:W-:Y:S05]  /*12b40*/  BRA `(.L_x_2657) ;  /* 0xffffffc400687947 */ /* 0x000fea000383ffff */
.L_x_2571:
[----:B--2---:R2:W3:Y:S02]  /*12b50*/  SYNCS.PHASECHK.TRANS64.TRYWAIT P0, [R2+URZ+0x60], R3 ;  /* 0x00006003020075a7 */ /* 0x0044e4000800017f */
[----:B---3--:R-:W-:Y:S05]  /*12b60*/  @!P0 NANOSLEEP.SYNCS 0x989680 ;  /* 0x009896800000895d */ /* 0x008fea0003900000 */
[----:B------:R-:W3:Y:S02]  /*12b70*/  @!P0 SYNCS.PHASECHK.TRANS64 P0, [R2+URZ+0x60], R3 ;  /* 0x00006003020085a7 */ /* 0x000ee4000800007f */
[----:B---3--:R-:W-:Y:S05]  /*12b80*/  @!P0 BRA `(.L_x_2571) ;  /* 0xfffffffc00f08947 */ /* 0x008fea000383ffff */
[----:B------:R-:W-:Y:S05]  /*12b90*/  BRA `(.L_x_2658) ;  /* 0xffffffc800807947 */ /* 0x000fea000383ffff */
.L_x_2580:
[----:B----4-:R4:W0:Y:S02]  /*12ba0*/  SYNCS.PHASECHK.TRANS64.TRYWAIT P0, [R2+URZ+0x34840], R3 ;  /* 0x03484003020075a7 */ /* 0x010824000800017f */
[----:B0-----:R-:W-:Y:S05]  /*12bb0*/  @!P0 NANOSLEEP.SYNCS 0x989680 ;  /* 0x009896800000895d */ /* 0x001fea0003900000 */
[----:B------:R-:W0:Y:S02]  /*12bc0*/  @!P0 SYNCS.PHASECHK.TRANS64 P0, [R2+URZ+0x34840], R3 ;  /* 0x03484003020085a7 */ /* 0x000e24000800007f */
[----:B0-----:R-:W-:Y:S05]  /*12bd0*/  @!P0 BRA `(.L_x_2580) ;  /* 0xfffffffc00f08947 */ /* 0x001fea000383ffff */
[----:B------:R-:W-:Y:S05]  /*12be0*/  BRA `(.L_x_2659) ;  /* 0xffffffcc00f47947 */ /* 0x000fea000383ffff */
.L_x_2587:
[----:B--2---:R2:W3:Y:S02]  /*12bf0*/  SYNCS.PHASECHK.TRANS64.TRYWAIT P0, [R2+URZ+0x60], R5 ;  /* 0x00006005020075a7 */ /* 0x0044e4000800017f */
[----:B---3--:R-:W-:Y:S05]  /*12c00*/  @!P0 NANOSLEEP.SYNCS 0x989680 ;  /* 0x009896800000895d */ /* 0x008fea0003900000 */
[----:B------:R-:W3:Y:S02]  /*12c10*/  @!P0 SYNCS.PHASECHK.TRANS64 P0, [R2+URZ+0x60], R5 ;  /* 0x00006005020085a7 */ /* 0x000ee4000800007f */
[----:B---3--:R-:W-:Y:S05]  /*12c20*/  @!P0 BRA `(.L_x_2587) ;  /* 0xfffffffc00f08947 */ /* 0x008fea000383ffff */
[----:B------:R-:W-:Y:S05]  /*12c30*/  BRA `(.L_x_2660) ;  /* 0xffffffd4000c7947 */ /* 0x000fea000383ffff */
.L_x_2598:
[----:B0-----:R0:W2:Y:S02]  /*12c40*/  SYNCS.PHASECHK.TRANS64.TRYWAIT P0, [R0+URZ+0x34860], R2 ;  /* 0x03486002000075a7 */ /* 0x0010a4000800017f */
[----:B--2---:R-:W-:Y:S05]  /*12c50*/  @!P0 NANOSLEEP.SYNCS 0x989680 ;  /* 0x009896800000895d */ /* 0x004fea0003900000 */
[----:B------:R-:W2:Y:S02]  /*12c60*/  @!P0 SYNCS.PHASECHK.TRANS64 P0, [R0+URZ+0x34860], R2 ;  /* 0x03486002000085a7 */ /* 0x000ea4000800007f */
[----:B--2---:R-:W-:Y:S05]  /*12c70*/  @!P0 BRA `(.L_x_2598) ;  /* 0xfffffffc00f08947 */ /* 0x004fea000383ffff */
[----:B------:R-:W-:Y:S05]  /*12c80*/  BRA `(.L_x_2661) ;  /* 0xffffffd800647947 */ /* 0x000fea000383ffff */
.L_x_2605:
[----:B------:R-:W-:Y:S01]  /*12c90*/  BSSY B0, `(.L_x_2662) ;  /* 0x0000008000007945 */ /* 0x000fe20003800000 */
[----:B------:R-:W-:Y:S02]  /*12ca0*/  IMAD.MOV.U32 R13, RZ, RZ, R16 ;  /* 0x000000ffff0d7224 */ /* 0x000fe400078e0010 */
[----:B------:R-:W-:Y:S02]  /*12cb0*/  IMAD.MOV.U32 R12, RZ, RZ, RZ ;  /* 0x000000ffff0c7224 */ /* 0x000fe400078e00ff */
[----:B------:R-:W-:Y:S02]  /*12cc0*/  IMAD.MOV.U32 R11, RZ, RZ, 0x1f ;  /* 0x0000001fff0b7424 */ /* 0x000fe400078e00ff */
[----:B------:R-:W-:-:S07]  /*12cd0*/  IMAD.MOV.U32 R15, RZ, RZ, -0x1 ;  /* 0xffffffffff0f7424 */ /* 0x000fce00078e00ff */
[----:B-12-45:R-:W-:Y:S05]  /*12ce0*/  WARPSYNC.COLLECTIVE R15, `(.L_x_2663) ;  /* 0x000000000f087348 */ /* 0x036fea0003c00000 */
[----:B------:R0:W3:Y:S02]  /*12cf0*/  SHFL.IDX P6, R14, R13, R12, R11 ;  /* 0x0000000c0d0e7389 */ /* 0x0000e400000c000b */
[----:B012345:R-:W-:Y:S01]  /*12d00*/  ENDCOLLECTIVE ;  /* 0x000000000000791b */ /* 0x03ffe20003800000 */
.L_x_2663:
[----:B------:R-:W-:Y:S05]  /*12d10*/  BSYNC B0 ;  /* 0x0000000000007941 */ /* 0x000fea0003800000 */
.L_x_2662:
        /* <DEDUP_REMOVED lines=9> */
.L_x_2664:
        /* <DEDUP_REMOVED lines=18> */
.L_x_2665:
[----:B------:R-:W-:Y:S01]  /*12ed0*/  IMAD.MOV.U32 R12, RZ, RZ, 0x2 ;  /* 0x00000002ff0c7424 */ /* 0x000fe200078e00ff */
[----:B------:R-:W-:-:S05]  /*12ee0*/  SEL R7, R14, RZ, P1 ;  /* 0x000000ff0e077207 */ /* 0x000fca0000800000 */
[----:B------:R-:W-:-:S04]  /*12ef0*/  IMAD.IADD R3, R2, 0x1, R7 ;  /* 0x0000000102037824 */ /* 0x000fc800078e0207 */
[----:B------:R-:W-:-:S07]  /*12f00*/  IMAD.MOV.U32 R13, RZ, RZ, R3 ;  /* 0x000000ffff0d7224 */ /* 0x000fce00078e0003 */
[----:B------:R-:W-:Y:S05]  /*12f10*/  WARPSYNC.COLLECTIVE R15, `(.L_x_2666) ;  /* 0x000000000f087348 */ /* 0x000fea0003c00000 */
[----:B------:R0:W1:Y:S02]  /*12f20*/  SHFL.UP P6, R14, R13, R12, R11 ;  /* 0x0400000c0d0e7389 */ /* 0x00006400000c000b */
[----:B01----:R-:W-:Y:S01]  /*12f30*/  ENDCOLLECTIVE ;  /* 0x000000000000791b */ /* 0x003fe20003800000 */
.L_x_2666:
        /* <DEDUP_REMOVED lines=8> */
.L_x_2667:
        /* <DEDUP_REMOVED lines=8> */
.L_x_2668:
        /* <DEDUP_REMOVED lines=8> */
.L_x_2669:
        /* <DEDUP_REMOVED lines=9> */
.L_x_2670:
[----:B------:R-:W-:Y:S01]  /*13150*/  IMAD.MOV.U32 R16, RZ, RZ, R14 ;  /* 0x000000ffff107224 */ /* 0x000fe200078e000e */
[----:B------:R-:W-:Y:S06]  /*13160*/  BRA `(.L_x_2671) ;  /* 0xffffffd800ec7947 */ /* 0x000fec000383ffff */
.L_x_2610:
[----:B------:R-:W-:Y:S01]  /*13170*/  BSSY B0, `(.L_x_2672) ;  /* 0x0000008000007945 */ /* 0x000fe20003800000 */
[----:B-----5:R-:W-:Y:S02]  /*13180*/  IMAD.MOV.U32 R13, RZ, RZ, R2 ;  /* 0x000000ffff0d7224 */ /* 0x020fe400078e0002 */
[----:B------:R-:W-:Y:S02]  /*13190*/  IMAD.MOV.U32 R12, RZ, RZ, 0x1 ;  /* 0x00000001ff0c7424 */ /* 0x000fe400078e00ff */
[----:B------:R-:W-:Y:S02]  /*131a0*/  IMAD.MOV.U32 R11, RZ, RZ, RZ ;  /* 0x000000ffff0b7224 */ /* 0x000fe400078e00ff */
[----:B------:R-:W-:-:S07]  /*131b0*/  IMAD.MOV.U32 R15, RZ, RZ, -0x1 ;  /* 0xffffffffff0f7424 */ /* 0x000fce00078e00ff */
[----:B012-4-:R-:W-:Y:S05]  /*131c0*/  WARPSYNC.COLLECTIVE R15, `(.L_x_2673) ;  /* 0x000000000f087348 */ /* 0x017fea0003c00000 */
[----:B------:R3:W0:Y:S02]  /*131d0*/  SHFL.UP P6, R14, R13, R12, R11 ;  /* 0x0400000c0d0e7389 */ /* 0x00062400000c000b */
[----:B01234-:R-:W-:Y:S01]  /*131e0*/  ENDCOLLECTIVE ;  /* 0x000000000000791b */ /* 0x01ffe20003800000 */
.L_x_2673:
[----:B------:R-:W-:Y:S05]  /*131f0*/  BSYNC B0 ;  /* 0x0000000000007941 */ /* 0x000fea0003800000 */
.L_x_2672:
        /* <DEDUP_REMOVED lines=9> */
.L_x_2674:
[----:B------:R-:W-:Y:S01]  /*13290*/  IMAD.MOV.U32 R12, RZ, RZ, 0x4 ;  /* 0x00000004ff0c7424 */ /* 0x000fe200078e00ff */
[----:B------:R-:W-:-:S05]  /*132a0*/  SEL R14, R14, RZ, P2 ;  /* 0x000000ff0e0e7207 */ /* 0x000fca0001000000 */
[----:B------:R-:W-:-:S04]  /*132b0*/  IMAD.IADD R3, R3, 0x1, R14 ;  /* 0x0000000103037824 */ /* 0x000fc800078e020e */
[----:B------:R-:W-:-:S07]  /*132c0*/  IMAD.MOV.U32 R13, RZ, RZ, R3 ;  /* 0x000000ffff0d7224 */ /* 0x000fce00078e0003 */
[----:B------:R-:W-:Y:S05]  /*132d0*/  WARPSYNC.COLLECTIVE R15, `(.L_x_2675) ;  /* 0x000000000f087348 */ /* 0x000fea0003c00000 */
[----:B------:R0:W1:Y:S02]  /*132e0*/  SHFL.UP P6, R14, R13, R12, R11 ;  /* 0x0400000c0d0e7389 */ /* 0x00006400000c000b */
[----:B01----:R-:W-:Y:S01]  /*132f0*/  ENDCOLLECTIVE ;  /* 0x000000000000791b */ /* 0x003fe20003800000 */
.L_x_2675:
[----:B------:R-:W-:Y:S01]  /*13300*/  IMAD.MOV.U32 R12, RZ, RZ, 0x8 ;  /* 0x00000008ff0c7424 */ /* 0x000fe200078e00ff */
[----:B------:R-:W-:-:S05]  /*13310*/  SEL R14, R14, RZ, P3 ;  /* 0x000000ff0e0e7207 */ /* 0x000fca0001800000 */
[----:B------:R-:W-:-:S04]  /*13320*/  IMAD.IADD R3, R3, 0x1, R14 ;  /* 0x0000000103037824 */ /* 0x000fc800078e020e */
[----:B------:R-:W-:-:S07]  /*13330*/  IMAD.MOV.U32 R13, RZ, RZ, R3 ;  /* 0x000000ffff0d7224 */ /* 0x000fce00078e0003 */
[----:B------:R-:W-:Y:S05]  /*13340*/  WARPSYNC.COLLECTIVE R15, `(.L_x_2676) ;  /* 0x000000000f087348 */ /* 0x000fea0003c00000 */
[----:B------:R0:W1:Y:S02]  /*13350*/  SHFL.UP P6, R14, R13, R12, R11 ;  /* 0x0400000c0d0e7389 */ /* 0x00006400000c000b */
[----:B01----:R-:W-:Y:S01]  /*13360*/  ENDCOLLECTIVE ;  /* 0x000000000000791b */ /* 0x003fe20003800000 */
.L_x_2676:
[----:B------:R-:W-:Y:S01]  /*13370*/  IMAD.MOV.U32 R12, RZ, RZ, 0x10 ;  /* 0x00000010ff0c7424 */ /* 0x000fe200078e00ff */
[----:B------:R-:W-:-:S05]  /*13380*/  SEL R14, R14, RZ, P4 ;  /* 0x000000ff0e0e7207 */ /* 0x000fca0002000000 */
[----:B------:R-:W-:-:S04]  /*13390*/  IMAD.IADD R3, R3, 0x1, R14 ;  /* 0x0000000103037824 */ /* 0x000fc800078e020e */
[----:B------:R-:W-:-:S07]  /*133a0*/  IMAD.MOV.U32 R13, RZ, RZ, R3 ;  /* 0x000000ffff0d7224 */ /* 0x000fce00078e0003 */
[----:B------:R-:W-:Y:S05]  /*133b0*/  WARPSYNC.COLLECTIVE R15, `(.L_x_2677) ;  /* 0x000000000f087348 */ /* 0x000fea0003c00000 */
[----:B------:R0:W1:Y:S02]  /*133c0*/  SHFL.UP P6, R14, R13, R12, R11 ;  /* 0x0400000c0d0e7389 */ /* 0x00006400000c000b */
[----:B01----:R-:W-:Y:S01]  /*133d0*/  ENDCOLLECTIVE ;  /* 0x000000000000791b */ /* 0x003fe20003800000 */
.L_x_2677:
        /* <DEDUP_REMOVED lines=8> */
.L_x_2678:
[----:B------:R-:W-:Y:S01]  /*13460*/  IMAD.MOV.U32 R16, RZ, RZ, R14 ;  /* 0x000000ffff107224 */ /* 0x000fe200078e000e */
[----:B------:R-:W-:Y:S06]  /*13470*/  BRA `(.L_x_2679) ;  /* 0xffffffd800c47947 */ /* 0x000fec000383ffff */
.L_x_2612:
[----:B------:R-:W-:Y:S01]  /*13480*/  BSSY B0, `(.L_x_2680) ;  /* 0x0000006000007945 */ /* 0x000fe20003800000 */
[----:B------:R-:W-:Y:S01]  /*13490*/  PLOP3.LUT P6, PT, P6, PT, PT, 0x8, 0x0 ;  /* 0x000000000000781c */ /* 0x000fe200037ce170 */
[----:B------:R-:W-:-:S12]  /*134a0*/  IMAD.MOV.U32 R15, RZ, RZ, -0x1 ;  /* 0xffffffffff0f7424 */ /* 0x000fd800078e00ff */
[----:B012-45:R-:W-:Y:S05]  /*134b0*/  WARPSYNC.COLLECTIVE R15, `(.L_x_2681) ;  /* 0x000000000f087348 */ /* 0x037fea0003c00000 */
[----:B------:R-:W-:Y:S01]  /*134c0*/  VOTE.ANY R14, PT, P6 ;  /* 0x00000000000e7806 */ /* 0x000fe200030e0100 */
[----:B012-45:R-:W-:Y:S06]  /*134d0*/  ENDCOLLECTIVE ;  /* 0x000000000000791b */ /* 0x037fec0003800000 */
.L_x_2681:
[----:B------:R-:W-:Y:S05]  /*134e0*/  BSYNC B0 ;  /* 0x0000000000007941 */ /* 0x000fea0003800000 */
.L_x_2680:
        /* <DEDUP_REMOVED lines=9> */
.L_x_2682:
[----:B------:R-:W-:Y:S01]  /*13580*/  IMAD.MOV.U32 R17, RZ, RZ, R14 ;  /* 0x000000ffff117224 */ /* 0x000fe200078e000e */
[----:B------:R-:W-:Y:S06]  /*13590*/  BRA `(.L_x_2683) ;  /* 0xffffffd800b47947 */ /* 0x000fec000383ffff */
.L_x_2614:
[----:B------:R-:W-:Y:S01]  /*135a0*/  BSSY B0, `(.L_x_2684) ;  /* 0x0000007000007945 */ /* 0x000fe20003800000 */
[----:B------:R-:W-:Y:S02]  /*135b0*/  IMAD.MOV.U32 R13, RZ, RZ, R3 ;  /* 0x000000ffff0d7224 */ /* 0x000fe400078e0003 */
[----:B------:R-:W-:Y:S02]  /*135c0*/  IMAD.MOV.U32 R11, RZ, RZ, 0x1f ;  /* 0x0000001fff0b7424 */ /* 0x000fe400078e00ff */
[----:B------:R-:W-:-:S07]  /*135d0*/  IMAD.MOV.U32 R15, RZ, RZ, -0x1 ;  /* 0xffffffffff0f7424 */ /* 0x000fce00078e00ff */
[----:B012345:R-:W-:Y:S05]  /*135e0*/  WARPSYNC.COLLECTIVE R15, `(.L_x_2685) ;  /* 0x000000000f087348 */ /* 0x03ffea0003c00000 */
[----:B------:R0:W0:Y:S02]  /*135f0*/  SHFL.IDX P6, R14, R13, R12, R11 ;  /* 0x0000000c0d0e7389 */ /* 0x00002400000c000b */
[----:B012345:R-:W-:Y:S01]  /*13600*/  ENDCOLLECTIVE ;  /* 0x000000000000791b */ /* 0x03ffe20003800000 */
.L_x_2685:
[----:B------:R-:W-:Y:S05]  /*13610*/  BSYNC B0 ;  /* 0x0000000000007941 */ /* 0x000fea0003800000 */
.L_x_2684:
[----:B------:R-:W-:Y:S01]  /*13620*/  IMAD.MOV.U32 R3, RZ, RZ, R14 ;  /* 0x000000ffff037224 */ /* 0x000fe200078e000e */
[----:B------:R-:W-:Y:S06]  /*13630*/  BRA `(.L_x_2686) ;  /* 0xffffffd800a87947 */ /* 0x000fec000383ffff */
.L_x_2618:
[----:B0-----:R0:W3:Y:S02]  /*13640*/  SYNCS.PHASECHK.TRANS64.TRYWAIT P0, [R0+URZ+0x34820], R3 ;  /* 0x03482003000075a7 */ /* 0x0010e4000800017f */
[----:B---3--:R-:W-:Y:S05]  /*13650*/  @!P0 NANOSLEEP.SYNCS 0x989680 ;  /* 0x009896800000895d */ /* 0x008fea0003900000 */
[----:B------:R-:W3:Y:S02]  /*13660*/  @!P0 SYNCS.PHASECHK.TRANS64 P0, [R0+URZ+0x34820], R3 ;  /* 0x03482003000085a7 */ /* 0x000ee4000800007f */
[----:B---3--:R-:W-:Y:S05]  /*13670*/  @!P0 BRA `(.L_x_2618) ;  /* 0xfffffffc00f08947 */ /* 0x008fea000383ffff */
[----:B------:R-:W-:Y:S05]  /*13680*/  BRA `(.L_x_2687) ;  /* 0xffffffe0002c7947 */ /* 0x000fea000383ffff */
.L_x_2619:
        /* <DEDUP_REMOVED lines=8> */
[----:B012-45:R-:W-:Y:S05]  /*13710*/  WARPSYNC.COLLECTIVE R15, `(.L_x_2689) ;  /* 0x000000000f087348 */ /* 0x037fea0003c00000 */
[----:B------:R3:W0:Y:S02]  /*13720*/  SHFL.IDX P6, R14, R13, R12, R11 ;  /* 0x0000000c0d0e7389 */ /* 0x00062400000c000b */
[----:B012345:R-:W-:Y:S01]  /*13730*/  ENDCOLLECTIVE ;  /* 0x000000000000791b */ /* 0x03ffe20003800000 */
.L_x_2689:
[----:B------:R-:W-:Y:S05]  /*13740*/  BSYNC B0 ;  /* 0x0000000000007941 */ /* 0x000fea0003800000 */
.L_x_2688:
[----:B------:R-:W-:Y:S05]  /*13750*/  BRA `(.L_x_2690) ;  /* 0xffffffe000147947 */ /* 0x000fea000383ffff */
.L_x_2622:
[----:B------:R-:W-:Y:S01]  /*13760*/  BSSY B1, `(.L_x_2691) ;  /* 0x0000006000017945 */ /* 0x000fe20003800000 */
[----:B------:R-:W-:-:S07]  /*13770*/  IMAD.MOV.U32 R15, RZ, RZ, -0x1 ;  /* 0xffffffffff0f7424 */ /* 0x000fce00078e00ff */
[----:B-12345:R-:W-:Y:S05]  /*13780*/  WARPSYNC.COLLECTIVE R15, `(.L_x_2692) ;  /* 0x000000000f0c7348 */ /* 0x03efea0003c00000 */
[----:B------:R-:W-:Y:S02]  /*13790*/  ELECT P6, UR62, PT ;  /* 0x00000000003e782f */ /* 0x000fe400038c0000 */
[----:B------:R-:W-:Y:S01]  /*137a0*/  MOV R14, UR62 ;  /* 0x0000003e000e7c02 */ /* 0x000fe20008000f00 */
[----:B-12345:R-:W-:Y:S10]  /*137b0*/  ENDCOLLECTIVE ;  /* 0x000000000000791b */ /* 0x03eff40003800000 */
.L_x_2692:
[----:B------:R-:W-:Y:S05]  /*137c0*/  BSYNC B1 ;  /* 0x0000000000017941 */ /* 0x000fea0003800000 */
.L_x_2691:
[----:B------:R-:W-:Y:S05]  /*137d0*/  BRA `(.L_x_2693) ;  /* 0xffffffe0000c7947 */ /* 0x000fea000383ffff */
.L_x_2624:
[----:B0-----:R0:W2:Y:S02]  /*137e0*/  SYNCS.PHASECHK.TRANS64.TRYWAIT P0, [R6+URZ], R5 ;  /* 0x00000005060075a7 */ /* 0x0010a4000800017f */
[----:B--2---:R-:W-:Y:S05]  /*137f0*/  @!P0 NANOSLEEP.SYNCS 0x989680 ;  /* 0x009896800000895d */ /* 0x004fea0003900000 */
[----:B------:R-:W2:Y:S02]  /*13800*/  @!P0 SYNCS.PHASECHK.TRANS64 P0, [R6+URZ], R5 ;  /* 0x00000005060085a7 */ /* 0x000ea4000800007f */
[----:B--2---:R-:W-:Y:S05]  /*13810*/  @!P0 BRA `(.L_x_2624) ;  /* 0xfffffffc00f08947 */ /* 0x004fea000383ffff */
[----:B------:R-:W-:Y:S05]  /*13820*/  BRA `(.L_x_2694) ;  /* 0xffffffe000487947 */ /* 0x000fea000383ffff */
.L_x_2625:
[----:B--2---:R2:W3:Y:S02]  /*13830*/  SYNCS.PHASECHK.TRANS64.TRYWAIT P0, [R7+URZ], R2 ;  /* 0x00000002070075a7 */ /* 0x0044e4000800017f */
[----:B---3--:R-:W-:Y:S05]  /*13840*/  @!P0 NANOSLEEP.SYNCS 0x989680 ;  /* 0x009896800000895d */ /* 0x008fea0003900000 */
[----:B------:R-:W3:Y:S02]  /*13850*/  @!P0 SYNCS.PHASECHK.TRANS64 P0, [R7+URZ], R2 ;  /* 0x00000002070085a7 */ /* 0x000ee4000800007f */
[----:B---3--:R-:W-:Y:S05]  /*13860*/  @!P0 BRA `(.L_x_2625) ;  /* 0xfffffffc00f08947 */ /* 0x008fea000383ffff */
[----:B------:R-:W-:Y:S05]  /*13870*/  BRA `(.L_x_2695) ;  /* 0xffffffe0003c7947 */ /* 0x000fea000383ffff */
.L_x_2627:
[----:B---3--:R3:W4:Y:S02]  /*13880*/  SYNCS.PHASECHK.TRANS64.TRYWAIT P0, [R4+URZ], R5 ;  /* 0x00000005040075a7 */ /* 0x008724000800017f */
[----:B----4-:R-:W-:Y:S05]  /*13890*/  @!P0 NANOSLEEP.SYNCS 0x989680 ;  /* 0x009896800000895d */ /* 0x010fea0003900000 */
[----:B------:R-:W4:Y:S02]  /*138a0*/  @!P0 SYNCS.PHASECHK.TRANS64 P0, [R4+URZ], R5 ;  /* 0x00000005040085a7 */ /* 0x000f24000800007f */
[----:B----4-:R-:W-:Y:S05]  /*138b0*/  @!P0 BRA `(.L_x_2627) ;  /* 0xfffffffc00f08947 */ /* 0x010fea000383ffff */
[----:B------:R-:W-:Y:S05]  /*138c0*/  BRA `(.L_x_2696) ;  /* 0xffffffe000447947 */ /* 0x000fea000383ffff */
.L_x_2697:
        /* <DEDUP_REMOVED lines=11> */
.L_x_15114:


//--------------------- .text._ZN7cutlass13device_kernelIN5flash11enable_sm90INS1_16FlashAttnFwdSm90INS1_25CollectiveMainloopFwdSm90ILi2EN4cute5tupleIJNS5_1CILi1EEES8_S8_EEENS6_IJNS7_ILi128EEESA_NS7_ILi192EEEEEELi128ENS_6half_tEfNS_4arch4Sm90ELb1ELb0ELb0ELb1ELb0ELb1ELb0ELb1ELb1ELb1ELb0ELb0EEENS1_21CollectiveEpilogueFwdINS6_IJSA_SA_SA_EEES9_SD_SF_Li256ELb1ELb1ELb0ELb0EEENS1_36VarlenDynamicPersistentTileSchedulerILi128ELi128ELi256ELi128ELb0ELb1ELb1ELb1ELb1ELb1EEEEEEEEEvNT_6ParamsE --------------------------
	.section	.text._ZN7cutlass13device_kernelIN5flash11enable_sm90INS1_16FlashAttnFwdSm90INS1_25CollectiveMainloopFwdSm90ILi2EN4cute5tupleIJNS5_1CILi1EEES8_S8_EEENS6_IJNS7_ILi128EEESA_NS7_ILi192EEEEEELi128ENS_6half_tEfNS_4arch4Sm90ELb1ELb0ELb0ELb1ELb0ELb1ELb0ELb1ELb1ELb1ELb0ELb0EEENS1_21CollectiveEpilogueFwdINS6_IJSA_SA_SA_EEES9_SD_SF_Li256ELb1ELb1ELb0ELb0EEENS1_36VarlenDynamicPersistentTileSchedulerILi128ELi128ELi256ELi128ELb0ELb1ELb1ELb1ELb1ELb1EEEEEEEEEvNT_6ParamsE,"ax",@progbits
	.align	128
.text._ZN7cutlass13device_kernelIN5flash11enable_sm90INS1_16FlashAttnFwdSm90INS1_25CollectiveMainloopFwdSm90ILi2EN4cute5tupleIJNS5_1CILi1EEES8_S8_EEENS6_IJNS7_ILi128EEESA_NS7_ILi192EEEEEELi128ENS_6half_tEfNS_4arch4Sm90ELb1ELb0ELb0ELb1ELb0ELb1ELb0ELb1ELb1ELb1ELb0ELb0EEENS1_21CollectiveEpilogueFwdINS6_IJSA_SA_SA_EEES9_SD_SF_Li256ELb1ELb1ELb0ELb0EEENS1_36VarlenDynamicPersistentTileSchedulerILi128ELi128ELi256ELi128ELb0ELb1ELb1ELb1ELb1ELb1EEEEEEEEEvNT_6ParamsE:
        .type           _ZN7cutlass13device_kernelIN5flash11enable_sm90INS1_16FlashAttnFwdSm90INS1_25CollectiveMainloopFwdSm90ILi2EN4cute5tupleIJNS5_1CILi1EEES8_S8_EEENS6_IJNS7_ILi128EEESA_NS7_ILi192EEEEEELi128ENS_6half_tEfNS_4arch4Sm90ELb1ELb0ELb0ELb1ELb0ELb1ELb0ELb1ELb1ELb1ELb0ELb0EEENS1_21CollectiveEpilogueFwdINS6_IJSA_SA_SA_EEES9_SD_SF_Li256ELb1ELb1ELb0ELb0EEENS1_36VarlenDynamicPersistentTileSchedulerILi128ELi128ELi256ELi128ELb0ELb1ELb1ELb1ELb1ELb1EEEEEEEEEvNT_6ParamsE,@function
        .size           _ZN7cutlass13device_kernelIN5flash11enable_sm90INS1_16FlashAttnFwdSm90INS1_25CollectiveMainloopFwdSm90ILi2EN4cute5tupleIJNS5_1CILi1EEES8_S8_EEENS6_IJNS7_ILi128EEESA_NS7_ILi192EEEEEELi128ENS_6half_tEfNS_4arch4Sm90ELb1ELb0ELb0ELb1ELb0ELb1ELb0ELb1ELb1ELb1ELb0ELb0EEENS1_21CollectiveEpilogueFwdINS6_IJSA_SA_SA_EEES9_SD_SF_Li256ELb1ELb1ELb0ELb0EEENS1_36VarlenDynamicPersistentTileSchedulerILi128ELi128ELi256ELi128ELb0ELb1ELb1ELb1ELb1ELb1EEEEEEEEEvNT_6ParamsE,(.L_x_15115 - _ZN7cutlass13device_kernelIN5flash11enable_sm90INS1_16FlashAttnFwdSm90INS1_25CollectiveMainloopFwdSm90ILi2EN4cute5tupleIJNS5_1CILi1EEES8_S8_EEENS6_IJNS7_ILi128EEESA_NS7_ILi192EEEEEELi128ENS_6half_tEfNS_4arch4Sm90ELb1ELb0ELb0ELb1ELb0ELb1ELb0ELb1ELb1ELb1ELb0ELb0EEENS1_21CollectiveEpilogueFwdINS6_IJSA_SA_SA_EEES9_SD_SF_Li256ELb1ELb1ELb0ELb0EEENS1_36VarlenDynamicPersistentTileSchedulerILi128ELi128ELi256ELi128ELb0ELb1ELb1ELb1ELb1ELb1EEEEEEEEEvNT_6ParamsE)
        .other          _ZN7cutlass13device_kernelIN5flash11enable_sm90INS1_16FlashAttnFwdSm90INS1_25CollectiveMainloopFwdSm90ILi2EN4cute5tupleIJNS5_1CILi1EEES8_S8_EEENS6_IJNS7_ILi128EEESA_NS7_ILi192EEEEEELi128ENS_6half_tEfNS_4arch4Sm90ELb1ELb0ELb0ELb1ELb0ELb1ELb0ELb1ELb1ELb1ELb0ELb0EEENS1_21CollectiveEpilogueFwdINS6_IJSA_SA_SA_EEES9_SD_SF_Li256ELb1ELb1ELb0ELb0EEENS1_36VarlenDynamicPersistentTileSchedulerILi128ELi128ELi256ELi128ELb0ELb1ELb1ELb1ELb1ELb1EEEEEEEEEvNT_6ParamsE,@"STO_CUDA_ENTRY STV_DEFAULT"
_ZN7cutlass13device_kernelIN5flash11enable_sm90INS1_16FlashAttnFwdSm90INS1_25CollectiveMainloopFwdSm90ILi2EN4cute5tupleIJNS5_1CILi1EEES8_S8_EEENS6_IJNS7_ILi128EEESA_NS7_ILi192EEEEEELi128ENS_6half_tEfNS_4arch4Sm90ELb1ELb0ELb0ELb1ELb0ELb1ELb0ELb1ELb1ELb1ELb0ELb0EEENS1_21CollectiveEpilogueFwdINS6_IJSA_SA_SA_EEES9_SD_SF_Li256ELb1ELb1ELb0ELb0EEENS1_36VarlenDynamicPersistentTileSchedulerILi128ELi128ELi256ELi128ELb0ELb1ELb1ELb1ELb1ELb1EEEEEEEEEvNT_6ParamsE:
        /* <DEDUP_REMOVED lines=24> */
.L_x_2699:
[----:B------:R-:W-:Y:S05]  /*0180*/  BSYNC B0 ;  /* 0x0000000000007941 */ /* 0x000fea0003800000 */
.L_x_2698:
        /* <DEDUP_REMOVED lines=41> */
.L_x_2700:
        /* <DEDUP_REMOVED lines=22> */
.L_x_2701:
        /* <DEDUP_REMOVED lines=18> */
.L_x_2702:
        /* <DEDUP_REMOVED lines=22> */
.L_x_2703:
        /* <DEDUP_REMOVED lines=22> */
.L_x_2704:
[----:B0-----:R-:W-:Y:S01]  /*0960*/  UMOV UR4, 0x1 ;  /* 0x0000000100047882 */ /* 0x001fe20000000000 */
[----:B------:R-:W-:Y:S01]  /*0970*/  PLOP3.LUT P0, PT, PT, PT, UP0, 0x80, 0x0 ;  /* 0x000000000000781c */ /* 0x000fe20003f0f008 */
[----:B------:R-:W-:Y:S01]  /*0980*/  USEL UR4, UR4, 0x2, !UP0 ;  /* 0x0000000204047887 */ /* 0x000fe2000c000000 */
[----:B------:R-:W-:Y:S01]  /*0990*/  NOP ;  /* 0x0000000000007918 */ /* 0x000fe20000000000 */
[----:B------:R-:W-:Y:S01]  /*09a0*/  ULDC.64 UR60, c[0x0][0x208] ;  /* 0x00008200003c7ab9 */ /* 0x000fe20000000a00 */
[----:B------:R-:W-:Y:S03]  /*09b0*/  BSSY B9, `(.L_x_2705) ;  /* 0x0002369000097945 */ /* 0x000fe60003800000 */
[----:B------:R-:W-:-:S05]  /*09c0*/  IMAD.U32 R2, RZ, RZ, UR4 ;  /* 0x00000004ff027e24 */ /* 0x000fca000f8e00ff */
[----:B------:R0:W-:Y:S01]  /*09d0*/  STL [R1+0x58], R2 ;  /* 0x0000580201007387 */ /* 0x0001e20000100800 */
[----:B-12-4-:R-:W-:Y:S06]  /*09e0*/  BAR.SYNC.DEFER_BLOCKING 0x0 ;  /* 0x0000000000007b1d */ /* 0x016fec0000010000 */
[----:B------:R-:W-:Y:S05]  /*09f0*/  @!P0 BRA `(.L_x_2706) ;  /* 0x000001b800008947 */ /* 0x000fea0003800000 */
.L_x_2707:
        /* <DEDUP_REMOVED lines=8> */
[----:B-1----:R-:W-:-:S06]  /*0a80*/  ULEA UR4, UR5, UR4, 0x18 ;  /* 0x0000000405047291 */ /* 0x002fcc000f8ec03f */
[----:B------:R-:W-:Y:S01]  /*0a90*/  IMAD.U32 R16, RZ, RZ, UR4 ;  /* 0x00000004ff107e24 */ /* 0x000fe2000f8e00ff */
[----:B------:R-:W-:-:S04]  /*0aa0*/  ULDC UR4, c[0x0][0xc3c] ;  /* 0x00030f0000047ab9 */ /* 0x000fc80000000800 */
[----:B------:R-:W1:Y:S01]  /*0ab0*/  LDS.128 R24, [R16+0x348d0] ;  /* 0x0348d00010187984 */ /* 0x000e620000000c00 */
[----:B------:R-:W-:Y:S06]  /*0ac0*/  BAR.ARV 0x4, 0x180 ;  /* 0x0106000000007b1d */ /* 0x000fec0000002000 */
[----:B-1----:R-:W-:-:S13]  /*0ad0*/  ISETP.GE.AND P0, PT, R27, UR4, PT ;  /* 0x000000041b007c0c */ /* 0x002fda000bf06270 */
[----:B------:R-:W-:Y:S05]  /*0ae0*/  @P0 BRA `(.L_x_2708) ;  /* 0x0000023400540947 */ /* 0x000fea0003800000 */
[----:B------:R-:W2:Y:S01]  /*0af0*/  LDL R0, [R1+0x58] ;  /* 0x0000580001007983 */ /* 0x000ea20000100800 */
[----:B------:R-:W-:Y:S01]  /*0b00*/  VIADD R237, R4, 0xffffff80 ;  /* 0xffffff8004ed7836 */ /* 0x000fe20000000000 */
[----:B------:R-:W-:Y:S01]  /*0b10*/  R2UR UR4, R16 ;  /* 0x00000000100472ca */ /* 0x000fe200000e0000 */
[----:B------:R-:W-:Y:S01]  /*0b20*/  IMAD.MOV.U32 R212, RZ, RZ, RZ ;  /* 0x000000ffffd47224 */ /* 0x000fe200078e00ff */
[----:B------:R-:W-:Y:S01]  /*0b30*/  CS2R R188, SRZ ;  /* 0x0000000000bc7805 */ /* 0x000fe2000001ff00 */
[----:B------:R-:W-:Y:S01]  /*0b40*/  IMAD.MOV.U32 R17, RZ, RZ, RZ ;  /* 0x000000ffff117224 */ /* 0x000fe200078e00ff */
[----:B------:R-:W-:-:S09]  /*0b50*/  MOV R185, RZ ;  /* 0x000000ff00b97202 */ /* 0x000fd20000000f00 */
[----:B------:R-:W-:Y:S01]  /*0b60*/  UIADD3 UR4, UR4, 0x10400, URZ ;  /* 0x0001040004047890 */ /* 0x000fe2000fffe03f */
[----:B--2---:R-:W-:Y:S02]  /*0b70*/  R2UR UR5, R0 ;  /* 0x00000000000572ca */ /* 0x004fe400000e0000 */
[----:B------:R-:W-:-:S04]  /*0b80*/  SHF.R.S32.HI R0, RZ, 0x1f, R237 ;  /* 0x0000001fff007819 */ /* 0x000fc800000114ed */
[CC--:B------:R-:W-:Y:S02]  /*0b90*/  LEA.HI R3, R0.reuse, R237.reuse, RZ, 0x7 ;  /* 0x000000ed00037211 */ /* 0x0c0fe400078f38ff */
[----:B0-----:R-:W-:Y:S02]  /*0ba0*/  LEA.HI R2, R0, R237, RZ, 0x4 ;  /* 0x000000ed00027211 */ /* 0x001fe400078f20ff */
[----:B------:R-:W-:Y:S02]  /*0bb0*/  LOP3.LUT R4, R3, 0xffffff80, RZ, 0xc0, !PT ;  /* 0xffffff8003047812 */ /* 0x000fe400078ec0ff */
[----:B------:R-:W-:Y:S01]  /*0bc0*/  SHF.R.S32.HI R5, RZ, 0x4, R2 ;  /* 0x00000004ff057819 */ /* 0x000fe20000011402 */
[----:B------:R-:W-:Y:S01]  /*0bd0*/  ULOP3.LUT UR5, UR5, 0x1, URZ, 0xfc, !UPT ;  /* 0x0000000105057892 */ /* 0x000fe2000f8efc3f */
[----:B------:R-:W-:Y:S02]  /*0be0*/  IADD3 R225, R237, -R4, RZ ;  /* 0x80000004ede17210 */ /* 0x000fe40007ffe0ff */
[----:B------:R-:W-:-:S02]  /*0bf0*/  LOP3.LUT R4, R2, 0x3fffff0, RZ, 0xc0, !PT ;  /* 0x03fffff002047812 */ /* 0x000fc400078ec0ff */
[----:B------:R-:W-:Y:S02]  /*0c00*/  LEA.HI R2, R2, R5, RZ, 0x1 ;  /* 0x0000000502027211 */ /* 0x000fe400078f08ff */
[----:B------:R-:W-:Y:S01]  /*0c10*/  LEA.HI R197, R0, R237, RZ, 0x5 ;  /* 0x000000ed00c57211 */ /* 0x000fe200078f28ff */
[----:B------:R-:W-:Y:S01]  /*0c20*/  IMAD.IADD R4, R237, 0x1, -R4 ;  /* 0x00000001ed047824 */ /* 0x000fe200078e0a04 */
[----:B------:R-:W-:Y:S02]  /*0c30*/  LOP3.LUT R2, R2, 0x1ffffffe, RZ, 0xc0, !PT ;  /* 0x1ffffffe02027812 */ /* 0x000fe400078ec0ff */
[----:B------:R-:W-:Y:S02]  /*0c40*/  SHF.R.S32.HI R197, RZ, 0x5, R197 ;  /* 0x00000005ffc57819 */ /* 0x000fe400000114c5 */
[----:B------:R-:W-:Y:S01]  /*0c50*/  SHF.R.S32.HI R6, RZ, 0x1f, R225 ;  /* 0x0000001fff067819 */ /* 0x000fe200000114e1 */
[----:B------:R-:W-:Y:S01]  /*0c60*/  IMAD.IADD R2, R5, 0x1, -R2 ;  /* 0x0000000105027824 */ /* 0x000fe200078e0a02 */
[----:B------:R-:W-:Y:S01]  /*0c70*/  SHF.R.S32.HI R232, RZ, 0x7, R3 ;  /* 0x00000007ffe87819 */ /* 0x000fe20000011403 */
[----:B------:R-:W-:Y:S01]  /*0c80*/  IMAD R5, R197, 0x10, R4 ;  /* 0x00000010c5057824 */ /* 0x000fe200078e0204 */
[----:B------:R-:W-:-:S02]  /*0c90*/  LEA.HI R7, R6, R225, RZ, 0x2 ;  /* 0x000000e106077211 */ /* 0x000fc400078f10ff */
[----:B------:R-:W-:Y:S01]  /*0ca0*/  LEA.HI R6, R6, R225, RZ, 0x5 ;  /* 0x000000e106067211 */ /* 0x000fe200078f28ff */
[----:B------:R-:W-:Y:S01]  /*0cb0*/  IMAD R234, R5, 0x8, R2 ;  /* 0x0000000805ea7824 */ /* 0x000fe200078e0202 */
[----:B------:R-:W-:Y:S02]  /*0cc0*/  LEA.HI R2, R0, R237, RZ, 0x2 ;  /* 0x000000ed00027211 */ /* 0x000fe400078f10ff */
[--C-:B------:R-:W-:Y:S02]  /*0cd0*/  SHF.R.S32.HI R8, RZ, 0x2, R7.reuse ;  /* 0x00000002ff087819 */ /* 0x100fe40000011407 */
[----:B------:R-:W-:Y:S02]  /*0ce0*/  SHF.R.S32.HI R9, RZ, 0x1f, R7 ;  /* 0x0000001fff097819 */ /* 0x000fe40000011407 */
[----:B------:R-:W-:Y:S02]  /*0cf0*/  LOP3.LUT R214, R2, 0xfffffffc, RZ, 0xc0, !PT ;  /* 0xfffffffc02d67812 */ /* 0x000fe400078ec0ff */
[----:B------:R-:W-:-:S02]  /*0d00*/  LEA.HI R9, R9, R8, RZ, 0x3 ;  /* 0x0000000809097211 */ /* 0x000fc400078f18ff */
[----:B------:R-:W-:Y:S01]  /*0d10*/  SHF.R.S32.HI R184, RZ, 0x2, R2 ;  /* 0x00000002ffb87819 */ /* 0x000fe20000011402 */
[----:B------:R-:W-:Y:S01]  /*0d20*/  IMAD.IADD R214, R237, 0x1, -R214 ;  /* 0x00000001edd67824 */ /* 0x000fe200078e0ad6 */
[----:B------:R-:W-:Y:S02]  /*0d30*/  LOP3.LUT R9, R9, 0xfffffff8, RZ, 0xc0, !PT ;  /* 0xfffffff809097812 */ /* 0x000fe400078ec0ff */
[----:B------:R-:W-:Y:S01]  /*0d40*/  LEA.HI R3, R3, R232, RZ, 0x1 ;  /* 0x000000e803037211 */ /* 0x000fe200078f08ff */
[----:B------:R-:W-:Y:S01]  /*0d50*/  IMAD.SHL.U32 R22, R214, 0x4, RZ ;  /* 0x00000004d6167824 */ /* 0x000fe200078e00ff */
[----:B------:R-:W-:Y:S01]  /*0d60*/  SHF.R.S32.HI R5, RZ, 0x1f, R2 ;  /* 0x0000001fff057819 */ /* 0x000fe20000011402 */
[----:B------:R-:W-:Y:S01]  /*0d70*/  VIADD R213, R184, 0x40 ;  /* 0x00000040b8d57836 */ /* 0x000fe20000000000 */
[----:B------:R-:W-:Y:S01]  /*0d80*/  IADD3 R9, R8, -R9, RZ ;  /* 0x8000000908097210 */ /* 0x000fe20007ffe0ff */
[C---:B------:R-:W-:Y:S01]  /*0d90*/  VIADD R191, R22.reuse, 0x20 ;  /* 0x0000002016bf7836 */ /* 0x040fe20000000000 */
[----:B------:R-:W-:Y:S01]  /*0da0*/  SHF.R.S32.HI R6, RZ, 0x5, R6 ;  /* 0x00000005ff067819 */ /* 0x000fe20000011406 */
[----:B------:R-:W-:Y:S01]  /*0db0*/  IMAD.SHL.U32 R195, R213, 0x40, RZ ;  /* 0x00000040d5c37824 */ /* 0x000fe200078e00ff */
[----:B------:R-:W-:Y:S01]  /*0dc0*/  LOP3.LUT R3, R3, 0x3fffffe, RZ, 0xc0, !PT ;  /* 0x03fffffe03037812 */ /* 0x000fe200078ec0ff */
[----:B------:R-:W-:Y:S01]  /*0dd0*/  IMAD.IADD R186, R22, 0x1, R191 ;  /* 0x0000000116ba7824 */ /* 0x000fe200078e02bf */
[----:B------:R-:W-:Y:S01]  /*0de0*/  LEA.HI R5, R5, R184, RZ, 0x3 ;  /* 0x000000b805057211 */ /* 0x000fe200078f18ff */
[----:B------:R-:W-:Y:S01]  /*0df0*/  IMAD R6, R6, 0x10, R9 ;  /* 0x0000001006067824 */ /* 0x000fe200078e0209 */
[----:B------:R-:W-:Y:S01]  /*0e00*/  SHF.R.S32.HI R2, RZ, 0x1f, R213 ;  /* 0x0000001fff027819 */ /* 0x000fe200000114d5 */
[----:B------:R-:W-:Y:S01]  /*0e10*/  IMAD.IADD R3, R232, 0x1, -R3 ;  /* 0x00000001e8037824 */ /* 0x000fe200078e0a03 */
[----:B------:R-:W-:Y:S01]  /*0e20*/  LOP3.LUT R5, R5, 0xfffffff8, RZ, 0xc0, !PT ;  /* 0xfffffff805057812 */ /* 0x000fe200078ec0ff */
[----:B------:R-:W-:Y:S01]  /*0e30*/  IMAD.SHL.U32 R18, R214, 0x8, RZ ;  /* 0x00000008d6127824 */ /* 0x000fe200078e00ff */
[----:B------:R-:W-:Y:S01]  /*0e40*/  LEA.HI R2, R2, R213, RZ, 0x3 ;  /* 0x000000d502027211 */ /* 0x000fe200078f18ff */
[----:B------:R-:W-:Y:S01]  /*0e50*/  VIADD R193, R22, 0x10 ;  /* 0x0000001016c17836 */ /* 0x000fe20000000000 */
[----:B------:R-:W-:Y:S01]  /*0e60*/  LEA R233, R3, R6, 0x6 ;  /* 0x0000000603e97211 */ /* 0x000fe200078e30ff */
[----:B------:R-:W-:Y:S01]  /*0e70*/  IMAD.IADD R224, R184, 0x1, -R5 ;  /* 0x00000001b8e07824 */ /* 0x000fe200078e0a05 */
[----:B------:R-:W-:Y:S01]  /*0e80*/  IADD3 R190, R22, 0x40, RZ ;  /* 0x0000004016be7810 */ /* 0x000fe20007ffe0ff */
[----:B------:R-:W-:Y:S01]  /*0e90*/  IMAD.SHL.U32 R2, R2, 0x40, RZ ;  /* 0x0000004002027824 */ /* 0x000fe200078e00ff */
[----:B------:R-:W-:Y:S01]  /*0ea0*/  SHF.R.S32.HI R3, RZ, 0x1f, R186 ;  /* 0x0000001fff037819 */ /* 0x000fe200000114ba */
[----:B------:R-:W-:Y:S01]  /*0eb0*/  IMAD.SHL.U32 R196, R224, 0x40, RZ ;  /* 0x00000040e0c47824 */ /* 0x000fe200078e00ff */
[----:B------:R-:W-:Y:S01]  /*0ec0*/  LOP3.LUT R195, R195, 0x1c0, RZ, 0xc0, !PT ;  /* 0x000001c0c3c37812 */ /* 0x000fe200078ec0ff */
[C---:B------:R-:W-:Y:S01]  /*0ed0*/  IMAD.IADD R187, R22.reuse, 0x1, R190 ;  /* 0x0000000116bb7824 */ /* 0x040fe200078e02be */
[CC--:B------:R-:W-:Y:S01]  /*0ee0*/  LEA.HI R217, R3.reuse, R186.reuse, RZ, 0x3 ;  /* 0x000000ba03d97211 */ /* 0x0c0fe200078f18ff */
[C---:B------:R-:W-:Y:S01]  /*0ef0*/  VIADD R192, R22.reuse, 0x30 ;  /* 0x0000003016c07836 */ /* 0x040fe20000000000 */
[----:B------:R-:W-:Y:S01]  /*0f00*/  LEA.HI R3, R3, R186, RZ, 0x6 ;  /* 0x000000ba03037211 */ /* 0x000fe200078f30ff */
[----:B------:R-:W-:Y:S01]  /*0f10*/  VIADD R194, R22, 0x50 ;  /* 0x0000005016c27836 */ /* 0x000fe20000000000 */
[----:B------:R-:W-:-:S02]  /*0f20*/  LOP3.LUT R199, R2, 0xfffffe00, RZ, 0xc0, !PT ;  /* 0xfffffe0002c77812 */ /* 0x000fc400078ec0ff */
[----:B------:R-:W-:Y:S02]  /*0f30*/  LOP3.LUT R196, R196, 0x1c0, RZ, 0xc0, !PT ;  /* 0x000001c0c4c47812 */ /* 0x000fe400078ec0ff */
[----:B------:R-:W-:Y:S02]  /*0f40*/  SHF.L.U32 R2, R3, 0x7, RZ ;  /* 0x0000000703027819 */ /* 0x000fe400000006ff */
[----:B------:R-:W-:Y:S02]  /*0f50*/  SHF.R.U32.HI R231, RZ, 0x3, R195 ;  /* 0x00000003ffe77819 */ /* 0x000fe400000116c3 */
[----:B------:R-:W-:Y:S02]  /*0f60*/  SHF.R.S32.HI R4, RZ, 0x1f, R187 ;  /* 0x0000001fff047819 */ /* 0x000fe400000114bb */
[----:B------:R-:W-:Y:S02]  /*0f70*/  LOP3.LUT R10, R195, 0x38, R217, 0xf8, !PT ;  /* 0x00000038c30a7812 */ /* 0x000fe400078ef8d9 */
[----:B------:R-:W-:-:S02]  /*0f80*/  SHF.R.U32.HI R198, RZ, 0x3, R196 ;  /* 0x00000003ffc67819 */ /* 0x000fc400000116c4 */
[----:B------:R-:W-:Y:S02]  /*0f90*/  LOP3.LUT R3, R196, 0x38, R217, 0xf8, !PT ;  /* 0x00000038c4037812 */ /* 0x000fe400078ef8d9 */
[----:B------:R-:W-:Y:S02]  /*0fa0*/  LOP3.LUT R2, R2, 0xffffe000, RZ, 0xc0, !PT ;  /* 0xffffe00002027812 */ /* 0x000fe400078ec0ff */
[----:B------:R-:W-:Y:S02]  /*0fb0*/  LEA.HI R5, R4, R187, RZ, 0x6 ;  /* 0x000000bb04057211 */ /* 0x000fe400078f30ff */
[----:B------:R-:W-:Y:S02]  /*0fc0*/  LOP3.LUT R9, R10, R231, RZ, 0x3c, !PT ;  /* 0x000000e70a097212 */ /* 0x000fe400078e3cff */
[----:B------:R-:W-:Y:S01]  /*0fd0*/  LEA.HI R0, R0, R237, RZ, 0x3 ;  /* 0x000000ed00007211 */ /* 0x000fe200078f18ff */
[----:B------:R-:W-:Y:S01]  /*0fe0*/  IMAD.SHL.U32 R8, R5, 0x80, RZ ;  /* 0x0000008005087824 */ /* 0x000fe200078e00ff */
[----:B------:R-:W-:Y:S01]  /*0ff0*/  LOP3.LUT R6, R3, R198, RZ, 0x3c, !PT ;  /* 0x000000c603067212 */ /* 0x000fe200078e3cff */
[----:B------:R-:W-:Y:S01]  /*1000*/  IMAD R3, R197, 0x200, R2 ;  /* 0x00000200c5037824 */ /* 0x000fe200078e0202 */
[----:B------:R-:W-:-:S02]  /*1010*/  IADD3 R9, R9, R2, R199 ;  /* 0x0000000209097210 */ /* 0x000fc40007ffe0c7 */
[----:B------:R-:W-:Y:S01]  /*1020*/  LOP3.LUT R2, R0, 0xfffffff8, RZ, 0xc0, !PT ;  /* 0xfffffff800027812 */ /* 0x000fe200078ec0ff */
[----:B------:R-:W-:Y:S01]  /*1030*/  IMAD.IADD R6, R3, 0x1, R6 ;  /* 0x0000000103067824 */ /* 0x000fe200078e0206 */
[----:B------:R-:W-:Y:S01]  /*1040*/  LEA.HI R4, R4, R187, RZ, 0x3 ;  /* 0x000000bb04047211 */ /* 0x000fe200078f18ff */
[----:B------:R-:W-:Y:S01]  /*1050*/  IMAD.U32 R3, RZ, RZ, UR5 ;  /* 0x00000005ff037e24 */ /* 0x000fe2000f8e00ff */
[----:B------:R-:W-:Y:S01]  /*1060*/  LOP3.LUT R8, R8, 0xffffe000, RZ, 0xc0, !PT ;  /* 0xffffe00008087812 */ /* 0x000fe200078ec0ff */
[----:B------:R-:W-:Y:S01]  /*1070*/  IMAD.IADD R207, R237, 0x1, -R2 ;  /* 0x00000001edcf7824 */ /* 0x000fe200078e0a02 */
[--C-:B------:R-:W-:Y:S02]  /*1080*/  LOP3.LUT R5, R196, 0x38, R4.reuse, 0xf8, !PT ;  /* 0x00000038c4057812 */ /* 0x100fe400078ef804 */
[----:B------:R-:W-:Y:S01]  /*1090*/  LEA.HI R2, R214, R214, RZ, 0x1 ;  /* 0x000000d6d6027211 */ /* 0x000fe200078f08ff */
[----:B------:R0:W-:Y:S01]  /*10a0*/  STL [R1+0xc], R3 ;  /* 0x00000c0301007387 */ /* 0x0001e20000100800 */
[----:B------:R-:W-:Y:S01]  /*10b0*/  LOP3.LUT R12, R195, 0x38, R4, 0xf8, !PT ;  /* 0x00000038c30c7812 */ /* 0x000fe200078ef804 */
[----:B------:R-:W-:Y:S01]  /*10c0*/  IMAD.SHL.U32 R203, R207, 0x8, RZ ;  /* 0x00000008cfcb7824 */ /* 0x000fe200078e00ff */
[----:B------:R-:W-:Y:S01]  /*10d0*/  SHF.R.S32.HI R215, RZ, 0x3, R0 ;  /* 0x00000003ffd77819 */ /* 0x000fe20000011400 */
[----:B------:R-:W-:Y:S01]  /*10e0*/  IMAD.U32 R0, RZ, RZ, UR4 ;  /* 0x00000004ff007e24 */ /* 0x000fe2000f8e00ff */
[----:B------:R-:W-:Y:S01]  /*10f0*/  LOP3.LUT R10, R5, R198, RZ, 0x3c, !PT ;  /* 0x000000c6050a7212 */ /* 0x000fe200078e3cff */
[----:B------:R-:W-:Y:S01]  /*1100*/  IMAD R5, R197, 0x200, R8 ;  /* 0x00000200c5057824 */ /* 0x000fe200078e0208 */
[----:B------:R-:W-:-:S02]  /*1110*/  LOP3.LUT R12, R12, R231, RZ, 0x3c, !PT ;  /* 0x000000e70c0c7212 */ /* 0x000fc400078e3cff */
[----:B------:R1:W-:Y:S01]  /*1120*/  STL [R1+0x40], R0 ;  /* 0x0000400001007387 */ /* 0x0003e20000100800 */
[----:B0-----:R-:W-:Y:S02]  /*1130*/  LOP3.LUT R3, R2, 0x1ffffffe, RZ, 0xc0, !PT ;  /* 0x1ffffffe02037812 */ /* 0x001fe400078ec0ff */
[----:B------:R-:W-:Y:S02]  /*1140*/  LOP3.LUT R2, R195, 0x38, R18, 0xf8, !PT ;  /* 0x00000038c3027812 */ /* 0x000fe400078ef812 */
[----:B------:R-:W-:Y:S02]  /*1150*/  LOP3.LUT R204, R7, 0x7ffffffc, RZ, 0xc0, !PT ;  /* 0x7ffffffc07cc7812 */ /* 0x000fe400078ec0ff */
[----:B------:R-:W-:Y:S02]  /*1160*/  IADD3 R12, R12, R8, R199 ;  /* 0x000000080c0c7210 */ /* 0x000fe40007ffe0c7 */
[----:B------:R-:W-:Y:S01]  /*1170*/  IADD3 R5, R5, R10, RZ ;  /* 0x0000000a05057210 */ /* 0x000fe20007ffe0ff */
[----:B-1----:R-:W-:Y:S01]  /*1180*/  IMAD.IADD R0, R214, 0x1, -R3 ;  /* 0x00000001d6007824 */ /* 0x002fe200078e0a03 */
[----:B------:R-:W-:Y:S01]  /*1190*/  IADD3 R206, R203, 0x40, RZ ;  /* 0x00000040cbce7810 */ /* 0x000fe20007ffe0ff */
[----:B------:R-:W-:Y:S01]  /*11a0*/  IMAD.IADD R204, R225, 0x1, -R204 ;  /* 0x00000001e1cc7824 */ /* 0x000fe200078e0acc */
[----:B------:R-:W-:Y:S01]  /*11b0*/  LOP3.LUT R2, R199, R2, R231, 0xf6, !PT ;  /* 0x00000002c7027212 */ /* 0x000fe200078ef6e7 */
[----:B------:R-:W-:Y:S01]  /*11c0*/  IMAD R205, R0, 0x8, R233 ;  /* 0x0000000800cd7824 */ /* 0x000fe200078e02e9 */
[----:B------:R-:W-:-:S02]  /*11d0*/  SHF.R.S32.HI R236, RZ, 0x1f, R203 ;  /* 0x0000001fffec7819 */ /* 0x000fc400000114cb */
[----:B------:R-:W-:Y:S02]  /*11e0*/  SHF.R.S32.HI R223, RZ, 0x1f, R193 ;  /* 0x0000001fffdf7819 */ /* 0x000fe400000114c1 */
[----:B------:R-:W-:Y:S02]  /*11f0*/  SHF.R.S32.HI R235, RZ, 0x1f, R206 ;  /* 0x0000001fffeb7819 */ /* 0x000fe400000114ce */
[----:B------:R-:W-:Y:S02]  /*1200*/  SHF.R.S32.HI R222, RZ, 0x1f, R191 ;  /* 0x0000001fffde7819 */ /* 0x000fe400000114bf */
[----:B------:R-:W-:Y:S02]  /*1210*/  SHF.R.S32.HI R221, RZ, 0x1f, R192 ;  /* 0x0000001fffdd7819 */ /* 0x000fe400000114c0 */
[----:B------:R-:W-:Y:S02]  /*1220*/  SHF.R.S32.HI R220, RZ, 0x1f, R190 ;  /* 0x0000001fffdc7819 */ /* 0x000fe400000114be */
[----:B------:R-:W-:-:S02]  /*1230*/  SHF.R.S32.HI R219, RZ, 0x1f, R194 ;  /* 0x0000001fffdb7819 */ /* 0x000fc400000114c2 */
[----:B------:R-:W-:Y:S02]  /*1240*/  SHF.L.U32 R234, R234, 0x3, RZ ;  /* 0x00000003eaea7819 */ /* 0x000fe400000006ff */
[----:B------:R-:W-:Y:S02]  /*1250*/  SHF.R.S32.HI R217, RZ, 0x3, R217 ;  /* 0x00000003ffd97819 */ /* 0x000fe400000114d9 */
[----:B------:R-:W-:Y:S02]  /*1260*/  SHF.R.S32.HI R218, RZ, 0x3, R4 ;  /* 0x00000003ffda7819 */ /* 0x000fe40000011404 */
[----:B------:R-:W-:Y:S02]  /*1270*/  LEA R229, R2, UR4, 0x1 ;  /* 0x0000000402e57c11 */ /* 0x000fe4000f8e08ff */
[----:B------:R-:W-:Y:S02]  /*1280*/  LEA R227, R9, UR4, 0x1 ;  /* 0x0000000409e37c11 */ /* 0x000fe4000f8e08ff */
[----:B------:R-:W-:-:S02]  /*1290*/  LEA R226, R12, UR4, 0x1 ;  /* 0x000000040ce27c11 */ /* 0x000fc4000f8e08ff */
[----:B------:R-:W-:Y:S02]  /*12a0*/  LEA R230, R6, UR4, 0x1 ;  /* 0x0000000406e67c11 */ /* 0x000fe4000f8e08ff */
[----:B------:R-:W-:-:S07]  /*12b0*/  LEA R228, R5, UR4, 0x1 ;  /* 0x0000000405e47c11 */ /* 0x000fce000f8e08ff */
.L_x_2932:
[----:B0-2-4-:R-:W0:Y:S01]  /*12c0*/  LDC.64 R2, c[0x0][0xc88] ;  /* 0x00032200ff027b82 */ /* 0x015e220000000a00 */
[----:B------:R-:W-:Y:S01]  /*12d0*/  ULDC.64 UR4, c[0x0][0xa28] ;  /* 0x00028a0000047ab9 */ /* 0x000fe20000000a00 */
[----:B------:R-:W-:Y:S01]  /*12e0*/  ULDC.64 UR8, c[0x0][0xa18] ;  /* 0x0002860000087ab9 */ /* 0x000fe20000000a00 */
[----:B------:R-:W-:Y:S01]  /*12f0*/  ULDC.64 UR6, c[0x0][0xa08] ;  /* 0x0002820000067ab9 */ /* 0x000fe20000000a00 */
[----:B0-----:R-:W-:-:S05]  /*1300*/  IMAD.WIDE R2, R27, 0x4, R2 ;  /* 0x000000041b027825 */ /* 0x001fca00078e0202 */
[----:B------:R-:W2:Y:S01]  /*1310*/  LDG.E R211, desc[UR60][R2.64] ;  /* 0x0000003c02d37981 */ /* 0x000ea2000c1e1900 */
[----:B------:R-:W-:Y:S01]  /*1320*/  ISETP.NE.U32.AND P2, PT, RZ, UR4, PT ;  /* 0x00000004ff007c0c */ /* 0x000fe2000bf45070 */
[----:B------:R-:W-:Y:S01]  /*1330*/  IMAD.MOV.U32 R9, RZ, RZ, RZ ;  /* 0x000000ffff097224 */ /* 0x000fe200078e00ff */
[----:B------:R-:W-:Y:S01]  /*1340*/  ISETP.NE.U32.AND P1, PT, RZ, UR8, PT ;  /* 0x00000008ff007c0c */ /* 0x000fe2000bf25070 */
[----:B------:R-:W-:Y:S01]  /*1350*/  IMAD.MOV.U32 R117, RZ, RZ, RZ ;  /* 0x000000ffff757224 */ /* 0x000fe200078e00ff */
[----:B------:R-:W-:Y:S02]  /*1360*/  ISETP.NE.AND.EX P2, PT, RZ, UR5, PT, P2 ;  /* 0x00000005ff007c0c */ /* 0x000fe4000bf45320 */
[----:B------:R-:W-:Y:S02]  /*1370*/  ISETP.NE.AND.EX P1, PT, RZ, UR9, PT, P1 ;  /* 0x00000009ff007c0c */ /* 0x000fe4000bf25310 */
[----:B------:R-:W-:-:S04]  /*1380*/  ISETP.NE.U32.AND P0, PT, RZ, UR6, PT ;  /* 0x00000006ff007c0c */ /* 0x000fc8000bf05070 */
        /* <DEDUP_REMOVED lines=9> */
[----:B---3--:R-:W-:Y:S02]  /*1420*/  @P1 IADD3 R4, P2, R209, UR8, RZ ;  /* 0x00000008d1041c10 */ /* 0x008fe4000ff5e0ff */
[----:B------:R-:W-:Y:S01]  /*1430*/  MOV R201, UR4 ;  /* 0x0000000400c97c02 */ /* 0x000fe20008000f00 */
[----:B------:R-:W-:Y:S01]  /*1440*/  ULDC.64 UR4, c[0x0][0x418] ;  /* 0x0001060000047ab9 */ /* 0x000fe20000000a00 */
[C---:B------:R-:W-:Y:S02]  /*1450*/  IADD3.X R7, R210.reuse, UR7, RZ, P4, !PT ;  /* 0x00000007d2077c10 */ /* 0x040fe4000a7fe4ff */
[----:B------:R-:W-:Y:S01]  /*1460*/  @P1 IADD3.X R5, R210, UR9, RZ, P2, !PT ;  /* 0x00000009d2051c10 */ /* 0x000fe200097fe4ff */
[----:B------:R-:W-:Y:S02]  /*1470*/  UISETP.NE.U32.AND UP0, UPT, UR4, URZ, UPT ;  /* 0x0000003f0400728c */ /* 0x000fe4000bf05070 */
[----:B------:R0:W5:Y:S01]  /*1480*/  @P0 LDG.E R117, desc[UR60][R6.64] ;  /* 0x0000003c06750981 */ /* 0x000162000c1e1900 */
[----:B------:R-:W-:Y:S01]  /*1490*/  ULDC UR4, c[0x0][0x424] ;  /* 0x0001090000047ab9 */ /* 0x000fe20000000800 */
[----:B------:R-:W-:-:S02]  /*14a0*/  ULDC.64 UR8, c[0x0][0xa20] ;  /* 0x0002880000087ab9 */ /* 0x000fc40000000a00 */
[----:B------:R0:W5:Y:S01]  /*14b0*/  @P1 LDG.E R201, desc[UR60][R4.64] ;  /* 0x0000003c04c91981 */ /* 0x000162000c1e1900 */
[----:B------:R-:W-:Y:S01]  /*14c0*/  UISETP.NE.AND.EX UP0, UPT, UR5, URZ, UPT, UP0 ;  /* 0x0000003f0500728c */ /* 0x000fe2000bf05300 */
[----:B------:R-:W-:Y:S02]  /*14d0*/  ISETP.NE.U32.AND P2, PT, RZ, UR8, PT ;  /* 0x00000008ff007c0c */ /* 0x000fe4000bf45070 */
[----:B------:R-:W-:Y:S01]  /*14e0*/  ULDC UR5, c[0x0][0x2f0] ;  /* 0x0000bc0000057ab9 */ /* 0x000fe20000000800 */
[----:B------:R-:W-:Y:S01]  /*14f0*/  USEL UR4, UR4, 0x1, UP0 ;  /* 0x0000000104047887 */ /* 0x000fe20008000000 */
[----:B------:R-:W-:-:S03]  /*1500*/  ISETP.NE.AND.EX P2, PT, RZ, UR9, PT, P2 ;  /* 0x00000009ff007c0c */ /* 0x000fc6000bf45320 */
[----:B------:R-:W-:-:S03]  /*1510*/  UIMAD UR4, UR4, UR5, URZ ;  /* 0x00000005040472a4 */ /* 0x000fc6000f8e023f */
[----:B------:R-:W-:Y:S01]  /*1520*/  ULDC UR5, c[0x0][0x348] ;  /* 0x0000d20000057ab9 */ /* 0x000fe20000000800 */
[----:B------:R-:W-:Y:S02]  /*1530*/  IMAD.MOV.U32 R208, RZ, RZ, R26 ;  /* 0x000000ffffd07224 */ /* 0x000fe400078e001a */
        /* <DEDUP_REMOVED lines=11> */
.L_x_2709:
[----:B------:R-:W-:Y:S01]  /*15f0*/  IMAD.U32 R24, RZ, RZ, UR5 ;  /* 0x00000005ff187e24 */ /* 0x000fe2000f8e00ff */
[----:B------:R-:W-:Y:S01]  /*1600*/  MOV R28, UR4 ;  /* 0x00000004001c7c02 */ /* 0x000fe20008000f00 */
[----:B------:R-:W-:Y:S06]  /*1610*/  @!P2 BRA `(.L_x_2710) ;  /* 0x000000000010a947 */ /* 0x000fec0003800000 */
[----:B------:R-:W-:-:S04]  /*1620*/  IADD3 R2, P0, R209, UR8, RZ ;  /* 0x00000008d1027c10 */ /* 0x000fc8000ff1e0ff */
[----:B------:R-:W-:-:S05]  /*1630*/  IADD3.X R3, R210, UR9, RZ, P0, !PT ;  /* 0x00000009d2037c10 */ /* 0x000fca00087fe4ff */
[----:B------:R0:W5:Y:S01]  /*1640*/  LDG.E R28, desc[UR60][R2.64] ;  /* 0x0000003c021c7981 */ /* 0x000162000c1e1900 */
[----:B------:R-:W-:Y:S05]  /*1650*/  BRA `(.L_x_2711) ;  /* 0x0000000000107947 */ /* 0x000fea0003800000 */
.L_x_2710:
[----:B------:R-:W-:Y:S05]  /*1660*/  @!P0 BRA `(.L_x_2711) ;  /* 0x00000000000c8947 */ /* 0x000fea0003800000 */
[----:B------:R-:W2:Y:S04]  /*1670*/  LDG.E R3, desc[UR60][R6.64] ;  /* 0x0000003c06037981 */ /* 0x000ea8000c1e1900 */
[----:B------:R-:W2:Y:S02]  /*1680*/  LDG.E R28, desc[UR60][R6.64+0x4] ;  /* 0x0000043c061c7981 */ /* 0x000ea4000c1e1900 */
[----:B--2---:R-:W-:-:S07]  /*1690*/  IMAD.IADD R28, R28, 0x1, -R3 ;  /* 0x000000011c1c7824 */ /* 0x004fce00078e0a03 */
.L_x_2711:
[----:B------:R-:W-:Y:S01]  /*16a0*/  ULDC.64 UR4, c[0x0][0xa10] ;  /* 0x0002840000047ab9 */ /* 0x000fe20000000a00 */
[----:B------:R-:W1:Y:S01]  /*16b0*/  LDC R6, c[0x0][0x448] ;  /* 0x00011200ff067b82 */ /* 0x000e620000000800 */
[----:B------:R-:W-:-:S04]  /*16c0*/  ISETP.NE.U32.AND P0, PT, RZ, UR4, PT ;  /* 0x00000004ff007c0c */ /* 0x000fc8000bf05070 */
[----:B------:R-:W-:Y:S01]  /*16d0*/  ISETP.NE.AND.EX P0, PT, RZ, UR5, PT, P0 ;  /* 0x00000005ff007c0c */ /* 0x000fe2000bf05300 */
[----:B------:R-:W-:-:S12]  /*16e0*/  ULDC.64 UR4, c[0x0][0xa30] ;  /* 0x00028c0000047ab9 */ /* 0x000fd80000000a00 */
[----:B0-----:R-:W0:Y:S02]  /*16f0*/  @P0 LDC.64 R2, c[0x0][0xa10] ;  /* 0x00028400ff020b82 */ /* 0x001e240000000a00 */
[----:B0-----:R-:W-:-:S05]  /*1700*/  @P0 IMAD.WIDE R2, R27, 0x4, R2 ;  /* 0x000000041b020825 */ /* 0x001fca00078e0202 */
[----:B------:R-:W2:Y:S04]  /*1710*/  @P0 LDG.E R0, desc[UR60][R2.64] ;  /* 0x0000003c02000981 */ /* 0x000ea8000c1e1900 */
[----:B------:R0:W2:Y:S01]  /*1720*/  @P0 LDG.E R7, desc[UR60][R2.64+0x4] ;  /* 0x0000043c02070981 */ /* 0x0000a2000c1e1900 */
[----:B------:R-:W-:Y:S01]  /*1730*/  ISETP.NE.U32.AND P1, PT, RZ, UR4, PT ;  /* 0x00000004ff007c0c */ /* 0x000fe2000bf25070 */
[----:B-----5:R-:W-:-:S03]  /*1740*/  IMAD.MOV.U32 R140, RZ, RZ, R28 ;  /* 0x000000ffff8c7224 */ /* 0x020fc600078e001c */
[----:B------:R-:W-:-:S13]  /*1750*/  ISETP.NE.AND.EX P1, PT, RZ, UR5, PT, P1 ;  /* 0x00000005ff007c0c */ /* 0x000fda000bf25310 */
[----:B------:R-:W-:-:S04]  /*1760*/  @P1 IADD3 R4, P2, R209, UR4, RZ ;  /* 0x00000004d1041c10 */ /* 0x000fc8000ff5e0ff */
[----:B------:R-:W-:-:S05]  /*1770*/  @P1 IADD3.X R5, R210, UR5, RZ, P2, !PT ;  /* 0x00000005d2051c10 */ /* 0x000fca00097fe4ff */
[----:B------:R3:W5:Y:S01]  /*1780*/  @P1 LDG.E R140, desc[UR60][R4.64] ;  /* 0x0000003c048c1981 */ /* 0x000762000c1e1900 */
[----:B-1----:R-:W-:Y:S01]  /*1790*/  ISETP.NE.AND P1, PT, R6, 0x1, PT ;  /* 0x000000010600780c */ /* 0x002fe20003f25270 */
[----:B------:R-:W-:Y:S02]  /*17a0*/  IMAD.SHL.U32 R200, R25, 0x80, RZ ;  /* 0x0000008019c87824 */ /* 0x000fe400078e00ff */
[----:B------:R-:W-:Y:S02]  /*17b0*/  IMAD.IADD R9, R28, 0x1, -R9 ;  /* 0x000000011c097824 */ /* 0x000fe400078e0a09 */
[----:B0-----:R-:W-:-:S03]  /*17c0*/  VIADD R2, R200, 0x7f ;  /* 0x0000007fc8027836 */ /* 0x001fc60000000000 */
[----:B------:R-:W-:-:S04]  /*17d0*/  IADD3 R120, -R9, RZ, RZ ;  /* 0x000000ff09787210 */ /* 0x000fc80007ffe1ff */
[----:B------:R-:W-:Y:S01]  /*17e0*/  VIMNMX R120, RZ, R120, !PT ;  /* 0x00000078ff787248 */ /* 0x000fe20007fe0100 */
[----:B------:R-:W0:Y:S08]  /*17f0*/  @P1 LDC R11, c[0x0][0x44c] ;  /* 0x00011300ff0b1b82 */ /* 0x000e300000000800 */
[----:B------:R-:W1:Y:S01]  /*1800*/  @P1 LDC R3, c[0x0][0x450] ;  /* 0x00011400ff031b82 */ /* 0x000e620000000800 */
[----:B--2---:R-:W-:Y:S01]  /*1810*/  @P0 IADD3 R24, -R0, R7, RZ ;  /* 0x0000000700180210 */ /* 0x004fe20007ffe1ff */
[----:B0-----:R-:W-:-:S04]  /*1820*/  @P1 IMAD.HI.U32 R0, R2, R11, RZ ;  /* 0x0000000b02001227 */ /* 0x001fc800078e00ff */
[----:B------:R-:W-:Y:S01]  /*1830*/  IMAD.IADD R202, R9, 0x1, R24 ;  /* 0x0000000109ca7824 */ /* 0x000fe200078e0218 */
[----:B-1----:R-:W-:-:S03]  /*1840*/  @P1 SHF.R.U32.HI R2, RZ, R3, R0 ;  /* 0x00000003ff021219 */ /* 0x002fc60000011600 */
[C---:B------:R-:W-:Y:S01]  /*1850*/  VIADD R0, R202.reuse, 0x7f ;  /* 0x0000007fca007836 */ /* 0x040fe20000000000 */
[----:B------:R-:W-:-:S04]  /*1860*/  IADD3 R145, R202, 0x80, -R201 ;  /* 0x00000080ca917810 */ /* 0x000fc80007ffe8c9 */
[----:B------:R-:W-:Y:S01]  /*1870*/  SHF.R.S32.HI R3, RZ, 0x1f, R0 ;  /* 0x0000001fff037819 */ /* 0x000fe20000011400 */
[----:B------:R-:W-:-:S03]  /*1880*/  IMAD.IADD R2, R145, 0x1, R2 ;  /* 0x0000000191027824 */ /* 0x000fc600078e0202 */
[----:B------:R-:W-:Y:S02]  /*1890*/  LEA.HI R3, R3, R0, RZ, 0x7 ;  /* 0x0000000003037211 */ /* 0x000fe400078f38ff */
[----:B---3--:R-:W-:Y:S02]  /*18a0*/  SHF.R.S32.HI R5, RZ, 0x1f, R2 ;  /* 0x0000001fff057819 */ /* 0x008fe40000011402 */
[----:B------:R-:W-:Y:S02]  /*18b0*/  SHF.R.S32.HI R146, RZ, 0x7, R3 ;  /* 0x00000007ff927819 */ /* 0x000fe40000011403 */
[----:B------:R-:W-:-:S04]  /*18c0*/  LEA.HI R5, R5, R2, RZ, 0x7 ;  /* 0x0000000205057211 */ /* 0x000fc800078f38ff */
[----:B------:R-:W-:-:S04]  /*18d0*/  SHF.R.S32.HI R5, RZ, 0x7, R5 ;  /* 0x00000007ff057819 */ /* 0x000fc80000011405 */
[----:B------:R-:W-:-:S05]  /*18e0*/  VIMNMX R5, R146, R5, PT ;  /* 0x0000000592057248 */ /* 0x000fca0003fe0100 */
[----:B------:R-:W-:-:S05]  /*18f0*/  IMAD R5, R5, 0x80, -R9 ;  /* 0x0000008005057824 */ /* 0x000fca00078e0a09 */
[----:B------:R-:W-:-:S04]  /*1900*/  VIMNMX R5, R5, R24, PT ;  /* 0x0000001805057248 */ /* 0x000fc80003fe0100 */
[----:B------:R-:W-:Y:S02]  /*1910*/  ISETP.GT.AND P0, PT, R5, R120, PT ;  /* 0x000000780500720c */ /* 0x000fe40003f04270 */
[----:B------:R-:W-:-:S05]  /*1920*/  SHF.R.U32.HI R120, RZ, 0x7, R120 ;  /* 0x00000007ff787819 */ /* 0x000fca0000011678 */
[----:B------:R-:W-:-:S06]  /*1930*/  IMAD.MOV.U32 R2, RZ, RZ, R120 ;  /* 0x000000ffff027224 */ /* 0x000fcc00078e0078 */
[----:B------:R-:W-:-:S05]  /*1940*/  @P0 VIADD R0, R5, 0x7f ;  /* 0x0000007f05000836 */ /* 0x000fca0000000000 */
[----:B------:R-:W-:-:S04]  /*1950*/  @P0 SHF.R.S32.HI R3, RZ, 0x1f, R0 ;  /* 0x0000001fff030819 */ /* 0x000fc80000011400 */
[----:B------:R-:W-:-:S04]  /*1960*/  @P0 LEA.HI R3, R3, R0, RZ, 0x7 ;  /* 0x0000000003030211 */ /* 0x000fc800078f38ff */
[----:B------:R-:W-:Y:S02]  /*1970*/  @P0 SHF.R.S32.HI R2, RZ, 0x7, R3 ;  /* 0x00000007ff020819 */ /* 0x000fe40000011403 */
        /* <DEDUP_REMOVED lines=23> */
.L_x_2714:
[----:B------:R-:W-:Y:S05]  /*1af0*/  BSYNC B6 ;  /* 0x0000000000067941 */ /* 0x000fea0003800000 */
.L_x_2713:
        /* <DEDUP_REMOVED lines=20> */
.L_x_2716:
[----:B------:R-:W-:Y:S05]  /*1c40*/  BSYNC B6 ;  /* 0x0000000000067941 */ /* 0x000fea0003800000 */
.L_x_2715:
[----:B------:R-:W-:Y:S01]  /*1c50*/  ULDC.64 UR4, c[0x0][0x9f8] ;  /* 0x00027e0000047ab9 */ /* 0x000fe20000000a00 */
[----:B------:R-:W2:Y:S01]  /*1c60*/  LDL.LU R20, [R1+0x8] ;  /* 0x0000080001147983 */ /* 0x000ea20000300800 */
[----:B------:R-:W-:Y:S01]  /*1c70*/  ISETP.NE.U32.AND P0, PT, RZ, UR4, PT ;  /* 0x00000004ff007c0c */ /* 0x000fe2000bf05070 */
[----:B------:R-:W0:Y:S01]  /*1c80*/  LDC.64 R128, c[0x0][0x300] ;  /* 0x0000c000ff807b82 */ /* 0x000e220000000a00 */
[----:B------:R-:W-:Y:S01]  /*1c90*/  IMAD.IADD R117, R117, 0x1, R28 ;  /* 0x0000000175757824 */ /* 0x000fe200078e021c */
[----:B------:R-:W-:Y:S01]  /*1ca0*/  SHF.R.S32.HI R8, RZ, 0x1f, R26 ;  /* 0x0000001fff087819 */ /* 0x000fe2000001141a */
[----:B------:R-:W-:Y:S01]  /*1cb0*/  ULDC.64 UR6, c[0x0][0x330] ;  /* 0x0000cc0000067ab9 */ /* 0x000fe20000000a00 */
[----:B------:R-:W-:Y:S01]  /*1cc0*/  ISETP.NE.AND.EX P0, PT, RZ, UR5, PT, P0 ;  /* 0x00000005ff007c0c */ /* 0x000fe2000bf05300 */
[C---:B------:R-:W-:Y:S01]  /*1cd0*/  VIADD R3, R18.reuse, 0xa0 ;  /* 0x000000a012037836 */ /* 0x040fe20000000000 */
[----:B------:R-:W-:Y:S01]  /*1ce0*/  SHF.R.S32.HI R19, RZ, 0x1f, R18 ;  /* 0x0000001fff137819 */ /* 0x000fe20000011412 */
[C---:B------:R-:W-:Y:S01]  /*1cf0*/  VIADD R91, R18.reuse, 0x60 ;  /* 0x00000060125b7836 */ /* 0x040fe20000000000 */
[----:B------:R-:W-:Y:S01]  /*1d00*/  IADD3 R0, R18, 0x80, RZ ;  /* 0x0000008012007810 */ /* 0x000fe20007ffe0ff */
[----:B------:R-:W1:Y:S08]  /*1d10*/  LDC.64 R28, c[0x0][0x408] ;  /* 0x00010200ff1c7b82 */ /* 0x000e700000000a00 */
[----:B------:R-:W-:Y:S01]  /*1d20*/  @P0 IADD3 R4, P1, R209, UR4, RZ ;  /* 0x00000004d1040c10 */ /* 0x000fe2000ff3e0ff */
[----:B------:R-:W-:Y:S01]  /*1d30*/  ULDC UR4, c[0x0][0x2f4] ;  /* 0x0000bd0000047ab9 */ /* 0x000fe20000000800 */
[----:B------:R-:W3:Y:S02]  /*1d40*/  LDC R119, c[0x0][0x3f4] ;  /* 0x0000fd00ff777b82 */ /* 0x000ee40000000800 */
[----:B------:R-:W-:-:S05]  /*1d50*/  @P0 IADD3.X R5, R210, UR5, RZ, P1, !PT ;  /* 0x00000005d2050c10 */ /* 0x000fca0008ffe4ff */
[----:B------:R4:W2:Y:S01]  /*1d60*/  @P0 LDG.E R27, desc[UR60][R4.64] ;  /* 0x0000003c041b0981 */ /* 0x0008a2000c1e1900 */
[----:B------:R-:W-:Y:S01]  /*1d70*/  ISETP.GE.AND P2, PT, R186, UR4, PT ;  /* 0x00000004ba007c0c */ /* 0x000fe2000bf46270 */
[----:B------:R-:W-:Y:S01]  /*1d80*/  IMAD R7, R8, UR6, RZ ;  /* 0x0000000608077c24 */ /* 0x000fe2000f8e02ff */
[----:B------:R-:W-:Y:S01]  /*1d90*/  ISETP.GE.AND P1, PT, R3, UR4, PT ;  /* 0x0000000403007c0c */ /* 0x000fe2000bf26270 */
[----:B------:R-:W-:Y:S01]  /*1da0*/  IMAD.WIDE.U32 R94, R26, UR6, R18 ;  /* 0x000000061a5e7c25 */ /* 0x000fe2000f8e0012 */
[----:B------:R-:W-:Y:S01]  /*1db0*/  ISETP.GE.AND P0, PT, R18, UR4, PT ;  /* 0x0000000412007c0c */ /* 0x000fe2000bf06270 */
[----:B------:R-:W3:Y:S01]  /*1dc0*/  S2R R147, SR_TID.X ;  /* 0x0000000000937919 */ /* 0x000ee20000002100 */
[----:B------:R-:W-:Y:S01]  /*1dd0*/  SHF.R.S32.HI R3, RZ, 0x1f, R117 ;  /* 0x0000001fff037819 */ /* 0x000fe20000011475 */
[----:B------:R-:W-:Y:S01]  /*1de0*/  IMAD R7, R26, UR7, R7 ;  /* 0x000000071a077c24 */ /* 0x000fe2000f8e0207 */
[----:B------:R-:W-:Y:S01]  /*1df0*/  ISETP.GE.AND P3, PT, R0, UR4, PT ;  /* 0x0000000400007c0c */ /* 0x000fe2000bf66270 */
[----:B------:R-:W-:Y:S01]  /*1e00*/  ULDC.64 UR6, c[0x0][0xa08] ;  /* 0x0002820000067ab9 */ /* 0x000fe20000000a00 */
[----:B----4-:R-:W-:Y:S01]  /*1e10*/  SEL R4, RZ, 0xffffffff, P2 ;  /* 0xffffffffff047807 */ /* 0x010fe20001000000 */
[-C--:B0-----:R-:W-:Y:S01]  /*1e20*/  IMAD R10, R3, R128.reuse, RZ ;  /* 0x00000080030a7224 */ /* 0x081fe200078e02ff */
[----:B------:R-:W-:Y:S01]  /*1e30*/  SEL R0, RZ, 0x1, P0 ;  /* 0x00000001ff007807 */ /* 0x000fe20000000000 */
[----:B------:R-:W-:Y:S01]  /*1e40*/  IMAD.IADD R95, R95, 0x1, R7 ;  /* 0x000000015f5f7824 */ /* 0x000fe200078e0207 */
[----:B------:R-:W-:Y:S01]  /*1e50*/  ISETP.GE.AND P0, PT, R187, UR4, PT ;  /* 0x00000004bb007c0c */ /* 0x000fe2000bf06270 */
[----:B------:R-:W-:Y:S01]  /*1e60*/  IMAD.SHL.U32 R5, R4, 0x2, RZ ;  /* 0x0000000204057824 */ /* 0x000fe200078e00ff */
[----:B------:R-:W-:Y:S01]  /*1e70*/  ISETP.GE.AND P2, PT, R91, UR4, PT ;  /* 0x000000045b007c0c */ /* 0x000fe2000bf46270 */
[----:B------:R-:W-:Y:S01]  /*1e80*/  IMAD R9, R117, R129, R10 ;  /* 0x0000008175097224 */ /* 0x000fe200078e020a */
[----:B------:R-:W-:Y:S01]  /*1e90*/  SEL R7, RZ, 0x4, P0 ;  /* 0x00000004ff077807 */ /* 0x000fe20000000000 */
[----:B------:R-:W-:Y:S01]  /*1ea0*/  ULDC.64 UR4, c[0x0][0x308] ;  /* 0x0000c20000047ab9 */ /* 0x000fe20000000a00 */
[----:B------:R-:W-:Y:S01]  /*1eb0*/  LOP3.LUT R0, R5, 0x2, R0, 0xe2, !PT ;  /* 0x0000000205007812 */ /* 0x000fe200078ee200 */
[----:B------:R-:W-:Y:S01]  /*1ec0*/  IMAD.WIDE.U32 R4, R117, R128, RZ ;  /* 0x0000008075047225 */ /* 0x000fe200078e00ff */
[----:B------:R-:W-:-:S02]  /*1ed0*/  SEL R6, RZ, 0x8, P2 ;  /* 0x00000008ff067807 */ /* 0x000fc40001000000 */
[----:B------:R-:W-:Y:S01]  /*1ee0*/  SEL R11, RZ, 0x10, P3 ;  /* 0x00000010ff0b7807 */ /* 0x000fe20001800000 */
[----:B-1----:R-:W-:Y:S01]  /*1ef0*/  IMAD.WIDE.U32 R98, R184, R28, R18 ;  /* 0x0000001cb8627225 */ /* 0x002fe200078e0012 */
[----:B------:R-:W-:Y:S02]  /*1f00*/  LOP3.LUT R0, R6, R0, R7, 0xfe, !PT ;  /* 0x0000000006007212 */ /* 0x000fe400078efe07 */
[----:B------:R-:W-:Y:S01]  /*1f10*/  IADD3 R5, R5, R9, RZ ;  /* 0x0000000905057210 */ /* 0x000fe20007ffe0ff */
[----:B------:R-:W-:Y:S01]  /*1f20*/  IMAD R7, R8, UR4, RZ ;  /* 0x0000000408077c24 */ /* 0x000fe2000f8e02ff */
[----:B------:R-:W-:Y:S01]  /*1f30*/  ISETP.NE.U32.AND P0, PT, RZ, UR6, PT ;  /* 0x00000006ff007c0c */ /* 0x000fe2000bf05070 */
        /* <DEDUP_REMOVED lines=9> */
[----:B------:R-:W-:-:S02]  /*1fd0*/  SHF.R.S32.HI R23, RZ, 0x1f, R22 ;  /* 0x0000001fff177819 */ /* 0x000fc40000011416 */
[-C--:B---3--:R-:W-:Y:S01]  /*1fe0*/  ISETP.GE.AND P3, PT, R18, R119.reuse, PT ;  /* 0x000000771200720c */ /* 0x088fe20003f66270 */
[-C--:B------:R-:W-:Y:S01]  /*1ff0*/  IMAD R8, R142, R28.reuse, RZ ;  /* 0x0000001c8e087224 */ /* 0x080fe200078e02ff */
[-C--:B------:R-:W-:Y:S01]  /*2000*/  ISETP.GE.AND P2, PT, R186, R119.reuse, PT ;  /* 0x00000077ba00720c */ /* 0x080fe20003f46270 */
[CC--:B------:R-:W-:Y:S01]  /*2010*/  IMAD.WIDE.U32 R96, R184.reuse, R28.reuse, R22 ;  /* 0x0000001cb8607225 */ /* 0x0c0fe200078e0016 */
[----:B------:R-:W-:Y:S02]  /*2020*/  ISETP.GE.AND P4, PT, R187, R119, PT ;  /* 0x00000077bb00720c */ /* 0x000fe40003f86270 */
[----:B------:R-:W-:Y:S01]  /*2030*/  MOV R121, 0x20 ;  /* 0x0000002000797802 */ /* 0x000fe20000000f00 */
[----:B------:R-:W-:Y:S01]  /*2040*/  IMAD R13, R184, R29, R8 ;  /* 0x0000001db80d7224 */ /* 0x000fe200078e0208 */
[C---:B------:R-:W-:Y:S02]  /*2050*/  SHF.L.U64.HI R126, R128.reuse, 0x7, R129 ;  /* 0x00000007807e7819 */ /* 0x040fe40000010281 */
[----:B------:R-:W-:Y:S01]  /*2060*/  SHF.L.U32 R132, R128, 0x6, RZ ;  /* 0x0000000680847819 */ /* 0x000fe200000006ff */
[----:B------:R-:W-:Y:S01]  /*2070*/  IMAD.IADD R97, R97, 0x1, R13 ;  /* 0x0000000161617824 */ /* 0x000fe200078e020d */
[----:B------:R-:W-:Y:S01]  /*2080*/  SHF.R.S32.HI R143, RZ, 0x1f, R213 ;  /* 0x0000001fff8f7819 */ /* 0x000fe200000114d5 */
[----:B------:R-:W-:Y:S01]  /*2090*/  IMAD.IADD R99, R13, 0x1, R99 ;  /* 0x000000010d637824 */ /* 0x000fe200078e0263 */
[----:B------:R-:W-:Y:S01]  /*20a0*/  LEA.HI R147, R147, 0x8, RZ, 0x19 ;  /* 0x0000000893937811 */ /* 0x000fe200078fc8ff */
[----:B-----5:R-:W-:-:S04]  /*20b0*/  IMAD.WIDE.U32 R96, R140, R28, R96 ;  /* 0x0000001c8c607225 */ /* 0x020fc800078e0060 */
[-C--:B0-----:R-:W-:Y:S01]  /*20c0*/  IMAD.WIDE.U32 R100, R184, R4.reuse, R22 ;  /* 0x00000004b8647225 */ /* 0x081fe200078e0016 */
[C-C-:B------:R-:W-:Y:S02]  /*20d0*/  SHF.L.U64.HI R127, R4.reuse, 0x7, R5.reuse ;  /* 0x00000007047f7819 */ /* 0x140fe40000010205 */
[----:B------:R-:W-:Y:S01]  /*20e0*/  SHF.L.U64.HI R104, R4, 0x6, R5 ;  /* 0x0000000604687819 */ /* 0x000fe20000010205 */
[----:B------:R-:W-:-:S04]  /*20f0*/  IMAD.WIDE.U32 R102, R184, R4, R18 ;  /* 0x00000004b8667225 */ /* 0x000fc800078e0012 */
[----:B------:R-:W-:-:S04]  /*2100*/  IMAD.WIDE.U32 R98, R140, R28, R98 ;  /* 0x0000001c8c627225 */ /* 0x000fc800078e0062 */
[----:B------:R-:W-:Y:S01]  /*2110*/  IMAD.SHL.U32 R105, R4, 0x40, RZ ;  /* 0x0000004004697824 */ /* 0x000fe200078e00ff */
[----:B--2---:R-:W-:-:S04]  /*2120*/  LOP3.LUT R20, R20, 0xfffffffe, RZ, 0xc0, !PT ;  /* 0xfffffffe14147812 */ /* 0x004fc800078ec0ff */
[----:B------:R-:W-:-:S05]  /*2130*/  @P4 LOP3.LUT R20, R20, 0x1, RZ, 0xfc, !PT ;  /* 0x0000000114144812 */ /* 0x000fca00078efcff */
[----:B------:R0:W-:Y:S01]  /*2140*/  STL [R1+0x8], R20 ;  /* 0x0000081401007387 */ /* 0x0001e20000100800 */
[----:B------:R-:W-:Y:S02]  /*2150*/  SHF.R.S32.HI R0, RZ, 0x1f, R27 ;  /* 0x0000001fff007819 */ /* 0x000fe4000001141b */
[----:B------:R-:W-:Y:S01]  /*2160*/  SEL R9, R27, RZ, !P0 ;  /* 0x000000ff1b097207 */ /* 0x000fe20004000000 */
[----:B------:R-:W-:Y:S01]  /*2170*/  IMAD.SHL.U32 R27, R4, 0x80, RZ ;  /* 0x00000080041b7824 */ /* 0x000fe200078e00ff */
[----:B------:R-:W-:-:S03]  /*2180*/  SEL R0, R0, RZ, !P0 ;  /* 0x000000ff00007207 */ /* 0x000fc60004000000 */
[----:B------:R-:W-:-:S04]  /*2190*/  IMAD.WIDE.U32 R92, R9, UR4, R6 ;  /* 0x00000004095c7c25 */ /* 0x000fc8000f8e0006 */
[----:B------:R-:W-:Y:S02]  /*21a0*/  IMAD R10, R0, UR4, RZ ;  /* 0x00000004000a7c24 */ /* 0x000fe4000f8e02ff */
[----:B------:R-:W-:-:S04]  /*21b0*/  IMAD.WIDE.U32 R6, R184, R128, R18 ;  /* 0x00000080b8067225 */ /* 0x000fc800078e0012 */
[----:B------:R-:W-:Y:S01]  /*21c0*/  IMAD R89, R9, UR5, R10 ;  /* 0x0000000509597c24 */ /* 0x000fe2000f8e020a */
[----:B------:R-:W-:Y:S01]  /*21d0*/  ULDC.64 UR4, c[0x0][0x338] ;  /* 0x0000ce0000047ab9 */ /* 0x000fe20000000a00 */
[----:B------:R-:W-:Y:S01]  /*21e0*/  IMAD R10, R142, R128, RZ ;  /* 0x000000808e0a7224 */ /* 0x000fe200078e02ff */
[----:B------:R-:W-:Y:S01]  /*21f0*/  IADD3 R90, P0, R92, R6, RZ ;  /* 0x000000065c5a7210 */ /* 0x000fe20007f1e0ff */
[----:B------:R-:W-:Y:S02]  /*2200*/  IMAD R0, R0, UR4, RZ ;  /* 0x0000000400007c24 */ /* 0x000fe4000f8e02ff */
[----:B------:R-:W-:Y:S01]  /*2210*/  IMAD R10, R184, R129, R10 ;  /* 0x00000081b80a7224 */ /* 0x000fe200078e020a */
[----:B------:R-:W-:Y:S01]  /*2220*/  SHF.L.U64.HI R129, R128, 0x6, R129 ;  /* 0x0000000680817819 */ /* 0x000fe20000010281 */
[----:B------:R-:W-:Y:S01]  /*2230*/  IMAD.IADD R89, R93, 0x1, R89 ;  /* 0x000000015d597824 */ /* 0x000fe200078e0259 */
[----:B------:R-:W-:Y:S01]  /*2240*/  SHF.L.U64.HI R128, R28, 0x7, R29 ;  /* 0x000000071c807819 */ /* 0x000fe2000001021d */
[----:B------:R-:W-:-:S02]  /*2250*/  IMAD R33, R9, UR5, R0 ;  /* 0x0000000509217c24 */ /* 0x000fc4000f8e0200 */
[-C--:B------:R-:W-:Y:S01]  /*2260*/  IMAD R0, R142, R4.reuse, RZ ;  /* 0x000000048e007224 */ /* 0x080fe200078e02ff */
[----:B------:R-:W-:Y:S01]  /*2270*/  IADD3.X R88, R89, R7, R10, P0, !PT ;  /* 0x0000000759587210 */ /* 0x000fe200007fe40a */
[----:B------:R-:W-:Y:S01]  /*2280*/  IMAD.WIDE.U32 R94, R9, UR4, R94 ;  /* 0x00000004095e7c25 */ /* 0x000fe2000f8e005e */
[C---:B------:R-:W-:Y:S02]  /*2290*/  SEL R7, R119.reuse, RZ, P3 ;  /* 0x000000ff77077207 */ /* 0x040fe40001800000 */
[C---:B------:R-:W-:Y:S01]  /*22a0*/  SEL R9, R119.reuse, RZ, P2 ;  /* 0x000000ff77097207 */ /* 0x040fe20001000000 */
[----:B------:R-:W-:Y:S01]  /*22b0*/  IMAD R13, R184, R5, R0 ;  /* 0x00000005b80d7224 */ /* 0x000fe200078e0200 */
[----:B------:R-:W-:Y:S01]  /*22c0*/  SEL R0, R119, RZ, P4 ;  /* 0x000000ff77007207 */ /* 0x000fe20002000000 */
[----:B------:R-:W-:Y:S01]  /*22d0*/  IMAD.IADD R7, R18, 0x1, R7 ;  /* 0x0000000112077824 */ /* 0x000fe200078e0207 */
[----:B------:R-:W-:Y:S01]  /*22e0*/  LOP3.LUT P0, RZ, R224, 0x4, RZ, 0xc0, !PT ;  /* 0x00000004e0ff7812 */ /* 0x000fe2000780c0ff */
[----:B------:R-:W-:Y:S01]  /*22f0*/  IMAD.IADD R9, R186, 0x1, R9 ;  /* 0x00000001ba097824 */ /* 0x000fe200078e0209 */
[----:B------:R-:W-:Y:S01]  /*2300*/  IADD3 R101, R101, R13, RZ ;  /* 0x0000000d65657210 */ /* 0x000fe20007ffe0ff */
[----:B------:R-:W-:Y:S01]  /*2310*/  IMAD.IADD R8, R187, 0x1, R0 ;  /* 0x00000001bb087824 */ /* 0x000fe200078e0200 */
[----:B------:R-:W-:Y:S01]  /*2320*/  SHF.R.S32.HI R0, RZ, 0x1f, R7 ;  /* 0x0000001fff007819 */ /* 0x000fe20000011407 */
[----:B------:R-:W-:Y:S01]  /*2330*/  IMAD.IADD R103, R13, 0x1, R103 ;  /* 0x000000010d677824 */ /* 0x000fe200078e0267 */
[----:B------:R-:W-:Y:S01]  /*2340*/  SHF.R.S32.HI R6, RZ, 0x1f, R9 ;  /* 0x0000001fff067819 */ /* 0x000fe20000011409 */
[----:B------:R-:W-:Y:S01]  /*2350*/  IMAD.WIDE.U32 R100, R140, R4, R100 ;  /* 0x000000048c647225 */ /* 0x000fe200078e0064 */
[----:B------:R-:W-:-:S02]  /*2360*/  LEA.HI R14, R0, R7, RZ, 0x3 ;  /* 0x00000007000e7211 */ /* 0x000fc400078f18ff */
[----:B------:R-:W-:Y:S01]  /*2370*/  LEA.HI R0, R0, R7, RZ, 0x6 ;  /* 0x0000000700007211 */ /* 0x000fe200078f30ff */
[----:B------:R-:W-:Y:S01]  /*2380*/  IMAD.WIDE.U32 R102, R140, R4, R102 ;  /* 0x000000048c667225 */ /* 0x000fe200078e0066 */
[----:B------:R-:W-:Y:S02]  /*2390*/  SHF.R.S32.HI R15, RZ, 0x1f, R8 ;  /* 0x0000001fff0f7819 */ /* 0x000fe40000011408 */
[CC--:B------:R-:W-:Y:S01]  /*23a0*/  LEA.HI R13, R6.reuse, R9.reuse, RZ, 0x3 ;  /* 0x00000009060d7211 */ /* 0x0c0fe200078f18ff */
[----:B------:R-:W-:Y:S01]  /*23b0*/  IMAD.SHL.U32 R119, R119, 0x2, RZ ;  /* 0x0000000277777824 */ /* 0x000fe200078e00ff */
[----:B------:R-:W-:Y:S02]  /*23c0*/  LEA.HI R6, R6, R9, RZ, 0x6 ;  /* 0x0000000906067211 */ /* 0x000fe400078f30ff */
[----:B------:R-:W-:Y:S02]  /*23d0*/  SHF.L.U32 R0, R0, 0x7, RZ ;  /* 0x0000000700007819 */ /* 0x000fe400000006ff */
[----:B------:R-:W-:-:S02]  /*23e0*/  LOP3.LUT R7, R196, 0x38, R14, 0xf8, !PT ;  /* 0x00000038c4077812 */ /* 0x000fc400078ef80e */
[-C--:B------:R-:W-:Y:S02]  /*23f0*/  LEA.HI R12, R15, R8.reuse, RZ, 0x3 ;  /* 0x000000080f0c7211 */ /* 0x080fe400078f18ff */
[----:B------:R-:W-:Y:S02]  /*2400*/  LOP3.LUT R10, R195, 0x38, R14, 0xf8, !PT ;  /* 0x00000038c30a7812 */ /* 0x000fe400078ef80e */
[----:B------:R-:W-:Y:S01]  /*2410*/  LEA.HI R15, R15, R8, RZ, 0x6 ;  /* 0x000000080f0f7211 */ /* 0x000fe200078f30ff */
[----:B------:R-:W-:Y:S01]  /*2420*/  IMAD.SHL.U32 R8, R6, 0x80, RZ ;  /* 0x0000008006087824 */ /* 0x000fe200078e00ff */
[----:B------:R-:W-:Y:S02]  /*2430*/  LOP3.LUT R0, R0, 0xffffe000, RZ, 0xc0, !PT ;  /* 0xffffe00000007812 */ /* 0x000fe400078ec0ff */
[----:B------:R-:W-:Y:S01]  /*2440*/  LOP3.LUT R6, R7, R198, RZ, 0x3c, !PT ;  /* 0x000000c607067212 */ /* 0x000fe200078e3cff */
[----:B0-----:R-:W-:Y:S01]  /*2450*/  IMAD.SHL.U32 R20, R15, 0x80, RZ ;  /* 0x000000800f147824 */ /* 0x001fe200078e00ff */
[----:B------:R-:W-:Y:S01]  /*2460*/  LOP3.LUT R10, R10, R231, RZ, 0x3c, !PT ;  /* 0x000000e70a0a7212 */ /* 0x000fe200078e3cff */
[----:B------:R-:W-:Y:S01]  /*2470*/  IMAD R139, R197, 0x200, R0 ;  /* 0x00000200c58b7824 */ /* 0x000fe200078e0200 */
[----:B------:R-:W-:-:S02]  /*2480*/  SHF.R.S32.HI R7, RZ, 0x1f, R140 ;  /* 0x0000001fff077819 */ /* 0x000fc4000001148c */
[----:B------:R-:W-:Y:S01]  /*2490*/  IADD3 R137, R10, R0, R199 ;  /* 0x000000000a897210 */ /* 0x000fe20007ffe0c7 */
[----:B------:R-:W-:Y:S01]  /*24a0*/  IMAD.IADD R139, R139, 0x1, R6 ;  /* 0x000000018b8b7824 */ /* 0x000fe200078e0206 */
[----:B------:R-:W-:Y:S01]  /*24b0*/  LOP3.LUT R26, R195, 0x38, R13, 0xf8, !PT ;  /* 0x00000038c31a7812 */ /* 0x000fe200078ef80d */
[C---:B------:R-:W-:Y:S01]  /*24c0*/  IMAD R0, R7.reuse, R28, RZ ;  /* 0x0000001c07007224 */ /* 0x040fe200078e02ff */
[----:B------:R-:W-:Y:S01]  /*24d0*/  LOP3.LUT R8, R8, 0xffffe000, RZ, 0xc0, !PT ;  /* 0xffffe00008087812 */ /* 0x000fe200078ec0ff */
[----:B------:R-:W-:Y:S01]  /*24e0*/  IMAD R7, R7, R4, RZ ;  /* 0x0000000407077224 */ /* 0x000fe200078e02ff */
[----:B------:R-:W-:Y:S01]  /*24f0*/  LOP3.LUT R26, R26, R231, RZ, 0x3c, !PT ;  /* 0x000000e71a1a7212 */ /* 0x000fe200078e3cff */
[----:B------:R-:W-:Y:S01]  /*2500*/  IMAD R21, R140, R29, R0 ;  /* 0x0000001d8c157224 */ /* 0x000fe200078e0200 */
[----:B------:R-:W-:Y:S01]  /*2510*/  LOP3.LUT R15, R196, 0x38, R12, 0xf8, !PT ;  /* 0x00000038c40f7812 */ /* 0x000fe200078ef80c */
[----:B------:R-:W-:Y:S01]  /*2520*/  IMAD R7, R140, R5, R7 ;  /* 0x000000058c077224 */ /* 0x000fe200078e0207 */
[----:B------:R-:W-:Y:S01]  /*2530*/  LOP3.LUT R5, R196, 0x18, R18, 0xf8, !PT ;  /* 0x00000018c4057812 */ /* 0x000fe200078ef812 */
[----:B------:R-:W-:Y:S01]  /*2540*/  IMAD R138, R197, 0x200, R8 ;  /* 0x00000200c58a7824 */ /* 0x000fe200078e0208 */
[----:B------:R-:W-:-:S02]  /*2550*/  LOP3.LUT R30, R195, 0x38, R12, 0xf8, !PT ;  /* 0x00000038c31e7812 */ /* 0x000fc400078ef80c */
[----:B------:R-:W-:Y:S02]  /*2560*/  LOP3.LUT R20, R20, 0xffffe000, RZ, 0xc0, !PT ;  /* 0xffffe00014147812 */ /* 0x000fe400078ec0ff */
[----:B------:R-:W-:Y:S02]  /*2570*/  LOP3.LUT R9, R196, 0x38, R13, 0xf8, !PT ;  /* 0x00000038c4097812 */ /* 0x000fe400078ef80d */
[----:B------:R-:W-:Y:S02]  /*2580*/  IADD3 R135, R26, R8, R199 ;  /* 0x000000081a877210 */ /* 0x000fe40007ffe0c7 */
[-C--:B------:R-:W-:Y:S01]  /*2590*/  LOP3.LUT R26, R5, R198.reuse, RZ, 0x3c, !PT ;  /* 0x000000c6051a7212 */ /* 0x080fe200078e3cff */
[----:B------:R-:W-:Y:S01]  /*25a0*/  IMAD.IADD R5, R95, 0x1, R33 ;  /* 0x000000015f057824 */ /* 0x000fe200078e0221 */
[----:B------:R-:W-:Y:S02]  /*25b0*/  SEL R0, RZ, 0x20, P1 ;  /* 0x00000020ff007807 */ /* 0x000fe40000800000 */
[----:B------:R-:W-:Y:S01]  /*25c0*/  LOP3.LUT R15, R15, R198, RZ, 0x3c, !PT ;  /* 0x000000c60f0f7212 */ /* 0x000fe200078e3cff */
[----:B------:R-:W-:Y:S01]  /*25d0*/  IMAD R26, R197, 0x200, R26 ;  /* 0x00000200c51a7824 */ /* 0x000fe200078e021a */
[----:B------:R-:W-:-:S02]  /*25e0*/  LOP3.LUT R30, R30, R231, RZ, 0x3c, !PT ;  /* 0x000000e71e1e7212 */ /* 0x000fc400078e3cff */
[----:B------:R-:W-:Y:S02]  /*25f0*/  LEA R136, R197, R20, 0x9 ;  /* 0x00000014c5887211 */ /* 0x000fe400078e48ff */
[----:B------:R-:W-:Y:S02]  /*2600*/  LOP3.LUT R9, R9, R198, RZ, 0x3c, !PT ;  /* 0x000000c609097212 */ /* 0x000fe400078e3cff */
[----:B------:R-:W-:Y:S01]  /*2610*/  IADD3 R116, P4, R184, R117, RZ ;  /* 0x00000075b8747210 */ /* 0x000fe20007f9e0ff */
[----:B------:R-:W-:Y:S01]  /*2620*/  IMAD.IADD R136, R136, 0x1, R15 ;  /* 0x0000000188887824 */ /* 0x000fe200078e020f */
[----:B------:R-:W-:Y:S01]  /*2630*/  SEL R121, R121, 0xffffffe0, !P0 ;  /* 0xffffffe079797807 */ /* 0x000fe20004000000 */
[----:B------:R-:W-:Y:S01]  /*2640*/  IMAD.IADD R138, R138, 0x1, R9 ;  /* 0x000000018a8a7824 */ /* 0x000fe200078e0209 */
[----:B------:R-:W-:Y:S01]  /*2650*/  SHF.R.S32.HI R111, RZ, 0x3, R14 ;  /* 0x00000003ff6f7819 */ /* 0x000fe2000001140e */
[----:B------:R-:W-:Y:S01]  /*2660*/  IMAD.IADD R15, R7, 0x1, R103 ;  /* 0x00000001070f7824 */ /* 0x000fe200078e0267 */
[----:B------:R-:W-:Y:S01]  /*2670*/  SHF.R.S32.HI R110, RZ, 0x3, R13 ;  /* 0x00000003ff6e7819 */ /* 0x000fe2000001140d */
[----:B------:R-:W-:Y:S01]  /*2680*/  IMAD.X R117, R3, 0x1, R142, P4 ;  /* 0x0000000103757824 */ /* 0x000fe200020e068e */
[----:B------:R-:W-:Y:S01]  /*2690*/  SHF.R.S32.HI R109, RZ, 0x3, R12 ;  /* 0x00000003ff6d7819 */ /* 0x000fe2000001140c */
[----:B------:R-:W-:Y:S01]  /*26a0*/  IMAD.IADD R133, R121, 0x1, R26 ;  /* 0x0000000179857824 */ /* 0x000fe200078e021a */
[----:B------:R-:W-:-:S02]  /*26b0*/  LOP3.LUT R14, R14, 0xfffffff8, RZ, 0xc0, !PT ;  /* 0xfffffff80e0e7812 */ /* 0x000fc400078ec0ff */
[----:B------:R-:W-:Y:S02]  /*26c0*/  LOP3.LUT R13, R13, 0xfffffff8, RZ, 0xc0, !PT ;  /* 0xfffffff80d0d7812 */ /* 0x000fe400078ec0ff */
[----:B------:R-:W-:Y:S02]  /*26d0*/  LOP3.LUT R12, R12, 0xfffffff8, RZ, 0xc0, !PT ;  /* 0xfffffff80c0c7812 */ /* 0x000fe400078ec0ff */
[----:B------:R-:W-:Y:S02]  /*26e0*/  LOP3.LUT R0, R11, R0, RZ, 0xfc, !PT ;  /* 0x000000000b007212 */ /* 0x000fe400078efcff */
[----:B------:R-:W-:Y:S01]  /*26f0*/  IADD3 R134, R30, R20, R199 ;  /* 0x000000141e867210 */ /* 0x000fe20007ffe0c7 */
[----:B------:R-:W-:Y:S01]  /*2700*/  IMAD.IADD R20, R101, 0x1, R7 ;  /* 0x0000000165147824 */ /* 0x000fe200078e0207 */
[C---:B------:R-:W-:Y:S01]  /*2710*/  SHF.L.U64.HI R30, R28.reuse, 0x6, R29 ;  /* 0x000000061c1e7819 */ /* 0x040fe2000001021d */
[C---:B------:R-:W-:Y:S01]  /*2720*/  IMAD.SHL.U32 R29, R28.reuse, 0x80, RZ ;  /* 0x000000801c1d7824 */ /* 0x040fe200078e00ff */
[----:B------:R-:W-:Y:S01]  /*2730*/  IADD3 R25, R97, R21, RZ ;  /* 0x0000001561197210 */ /* 0x000fe20007ffe0ff */
[----:B------:R-:W-:Y:S01]  /*2740*/  IMAD.SHL.U32 R28, R28, 0x40, RZ ;  /* 0x000000401c1c7824 */ /* 0x000fe200078e00ff */
[----:B------:R-:W-:Y:S01]  /*2750*/  LOP3.LUT R11, R11, 0x1, RZ, 0xc0, !PT ;  /* 0x000000010b0b7812 */ /* 0x000fe200078ec0ff */
[----:B------:R-:W-:Y:S01]  /*2760*/  IMAD.IADD R21, R21, 0x1, R99 ;  /* 0x0000000115157824 */ /* 0x000fe200078e0263 */
        /* <DEDUP_REMOVED lines=8> */
.L_x_2816:
        /* <DEDUP_REMOVED lines=20> */
[----:B------:R-:W-:Y:S02]  /*2930*/  LEA.HI.X R45, R3, R115, R4, 0x1, P0 ;  /* 0x00000073032d7211 */ /* 0x000fe400000f0c04 */
[----:B-1----:R-:W-:-:S02]  /*2940*/  ISETP.GE.AND P0, PT, R118, 0x1, PT ;  /* 0x000000017600780c */ /* 0x002fc40003f06270 */
[----:B------:R-:W-:Y:S01]  /*2950*/  LEA.HI.X R41, R0, R115, R2, 0x1, P5 ;  /* 0x0000007300297211 */ /* 0x000fe200028f0c02 */
[----:B------:R-:W-:Y:S01]  /*2960*/  IMAD R0, R17, 0x6000, R26 ;  /* 0x0000600011007824 */ /* 0x000fe200078e021a */
[----:B------:R-:W-:-:S03]  /*2970*/  MOV R2, R32 ;  /* 0x0000002000027202 */ /* 0x000fc60000000f00 */
        /* <DEDUP_REMOVED lines=9> */
[C---:B------:R-:W-:Y:S02]  /*2a10*/  IMAD R33, R34.reuse, R29, R4 ;  /* 0x0000001d22217224 */ /* 0x040fe400078e0204 */
[----:B------:R-:W-:Y:S02]  /*2a20*/  IMAD R3, R34, R27, R0 ;  /* 0x0000001b22037224 */ /* 0x000fe400078e0200 */
[----:B------:R-:W-:Y:S02]  /*2a30*/  IMAD R4, R2, -0x80, R24 ;  /* 0xffffff8002047824 */ /* 0x000fe400078e0218 */
[----:B------:R-:W-:-:S03]  /*2a40*/  IMAD.WIDE.U32 R82, R27, R32, RZ ;  /* 0x000000201b527225 */ /* 0x000fc600078e00ff */
[----:B------:R-:W-:Y:S01]  /*2a50*/  VIMNMX R4, R4, 0x80, PT ;  /* 0x0000008004047848 */ /* 0x000fe20003fe0100 */
        /* <DEDUP_REMOVED lines=22> */
[----:B0-----:R-:W-:Y:S01]  /*2bc0*/  IADD3 R35, P1, R96, R80, RZ ;  /* 0x0000005060237210 */ /* 0x001fe20007f3e0ff */
[----:B------:R-:W-:Y:S01]  /*2bd0*/  ULDC.64 UR6, c[0x0][0x400] ;  /* 0x0001000000067ab9 */ /* 0x000fe20000000a00 */
[----:B------:R-:W-:Y:S01]  /*2be0*/  CS2R R122, SRZ ;  /* 0x00000000007a7805 */ /* 0x000fe2000001ff00 */
[----:B------:R-:W-:Y:S01]  /*2bf0*/  IMAD.X R34, R0, 0x1, R20, P4 ;  /* 0x0000000100227824 */ /* 0x000fe200020e0614 */
[----:B------:R-:W-:Y:S01]  /*2c00*/  LEA R32, P4, R33, UR4, 0x1 ;  /* 0x0000000421207c11 */ /* 0x000fe2000f8808ff */
[----:B------:R-:W-:Y:S01]  /*2c10*/  IMAD.X R38, R3, 0x1, R25, P1 ;  /* 0x0000000103267824 */ /* 0x000fe200008e0619 */
[----:B------:R-:W-:Y:S02]  /*2c20*/  ISETP.GE.AND P1, PT, R22, R118, PT ;  /* 0x000000761600720c */ /* 0x000fe40003f26270 */
[----:B------:R-:W-:-:S02]  /*2c30*/  CS2R R86, SRZ ;  /* 0x0000000000567805 */ /* 0x000fc4000001ff00 */
[----:B------:R-:W-:Y:S02]  /*2c40*/  LEA.HI.X R33, R33, UR5, R34, 0x1, P4 ;  /* 0x0000000521217c11 */ /* 0x000fe4000a0f0c22 */
[----:B------:R-:W-:Y:S02]  /*2c50*/  CS2R R124, SRZ ;  /* 0x00000000007c7805 */ /* 0x000fe4000001ff00 */
[C---:B------:R-:W-:Y:S02]  /*2c60*/  LEA R34, P4, R35.reuse, UR6, 0x1 ;  /* 0x0000000623227c11 */ /* 0x040fe4000f8808ff */
[----:B------:R-:W-:Y:S02]  /*2c70*/  CS2R R114, SRZ ;  /* 0x0000000000727805 */ /* 0x000fe4000001ff00 */
[----:B------:R-:W-:Y:S02]  /*2c80*/  LEA.HI.X R35, R35, UR7, R38, 0x1, P4 ;  /* 0x0000000723237c11 */ /* 0x000fe4000a0f0c26 */
        /* <DEDUP_REMOVED lines=25> */
.L_x_2721:
[----:B------:R-:W-:Y:S05]  /*2e20*/  BSYNC B1 ;  /* 0x0000000000017941 */ /* 0x000fea0003800000 */
.L_x_2720:
        /* <DEDUP_REMOVED lines=26> */
[----:B------:R-:W-:-:S04]  /*2fd0*/  LEA R34, P1, R80, UR6, 0x1 ;  /* 0x0000000650227c11 */ /* 0x000fc8000f8208ff */
[----:B0-----:R-:W-:Y:S02]  /*2fe0*/  LEA.HI.X R35, R80, UR7, R3, 0x1, P1 ;  /* 0x0000000750237c11 */ /* 0x001fe400088f0c03 */
        /* <DEDUP_REMOVED lines=28> */
.L_x_2723:
[----:B------:R-:W-:Y:S05]  /*31b0*/  BSYNC B1 ;  /* 0x0000000000017941 */ /* 0x000fea0003800000 */
.L_x_2722:
[----:B------:R-:W3:Y:S01]  /*31c0*/  LDL R0, [R1+0xc] ;  /* 0x00000c0001007983 */ /* 0x000ee20000100800 */
[----:B------:R-:W-:Y:S01]  /*31d0*/  IMAD.MOV.U32 R3, RZ, RZ, R71 ;  /* 0x000000ffff037224 */ /* 0x000fe200078e0047 */
[----:B------:R-:W-:Y:S01]  /*31e0*/  PRMT R148, R130, 0x5410, R131 ;  /* 0x0000541082947816 */ /* 0x000fe20000000083 */
[----:B-12---:R-:W-:Y:S02]  /*31f0*/  IMAD.MOV.U32 R32, RZ, RZ, R74 ;  /* 0x000000ffff207224 */ /* 0x006fe400078e004a */
[----:B------:R-:W-:Y:S01]  /*3200*/  IMAD.MOV.U32 R33, RZ, RZ, R86 ;  /* 0x000000ffff217224 */ /* 0x000fe200078e0056 */
[----:B------:R-:W-:Y:S01]  /*3210*/  PRMT R157, R3, 0x7610, R157 ;  /* 0x00007610039d7816 */ /* 0x000fe2000000009d */
[----:B------:R-:W-:Y:S01]  /*3220*/  IMAD.MOV.U32 R3, RZ, RZ, R78 ;  /* 0x000000ffff037224 */ /* 0x000fe200078e004e */
[----:B------:R-:W-:Y:S01]  /*3230*/  PRMT R161, R161, 0x5410, R32 ;  /* 0x00005410a1a17816 */ /* 0x000fe20000000020 */
[----:B------:R-:W-:Y:S01]  /*3240*/  IMAD.MOV.U32 R32, RZ, RZ, R79 ;  /* 0x000000ffff207224 */ /* 0x000fe200078e004f */
[----:B------:R-:W-:Y:S01]  /*3250*/  PRMT R163, R33, 0x7610, R163 ;  /* 0x0000761021a37816 */ /* 0x000fe200000000a3 */
[----:B------:R-:W-:-:S03]  /*3260*/  IMAD.MOV.U32 R33, RZ, RZ, R68 ;  /* 0x000000ffff217224 */ /* 0x000fc600078e0044 */
[----:B------:R-:W-:Y:S01]  /*3270*/  PRMT R162, R3, 0x5410, R32 ;  /* 0x0000541003a27816 */ /* 0x000fe20000000020 */
[----:B------:R-:W-:Y:S01]  /*3280*/  IMAD.MOV.U32 R32, RZ, RZ, R123 ;  /* 0x000000ffff207224 */ /* 0x000fe200078e007b */
[----:B------:R-:W-:Y:S02]  /*3290*/  MOV R3, R122 ;  /* 0x0000007a00037202 */ /* 0x000fe40000000f00 */
        /* <DEDUP_REMOVED lines=8> */
[----:B------:R-:W-:-:S04]  /*3320*/  MOV R33, R114 ;  /* 0x0000007200217202 */ /* 0x000fc80000000f00 */
[----:B------:R-:W-:Y:S01]  /*3330*/  PRMT R167, R33, 0x7610, R167 ;  /* 0x0000761021a77816 */ /* 0x000fe200000000a7 */
[----:B-----5:R-:W-:-:S05]  /*3340*/  IMAD.MOV.U32 R33, RZ, RZ, R36 ;  /* 0x000000ffff217224 */ /* 0x020fca00078e0024 */
[----:B------:R-:W-:Y:S01]  /*3350*/  PRMT R80, R80, 0x5410, R33 ;  /* 0x0000541050507816 */ /* 0x000fe20000000021 */
[----:B------:R-:W-:Y:S01]  /*3360*/  IMAD.MOV.U32 R33, RZ, RZ, R47 ;  /* 0x000000ffff217224 */ /* 0x000fe200078e002f */
[----:B---3--:R-:W-:Y:S01]  /*3370*/  R2UR UR4, R0 ;  /* 0x00000000000472ca */ /* 0x008fe200000e0000 */
[----:B------:R-:W-:-:S05]  /*3380*/  IMAD.MOV.U32 R0, RZ, RZ, R70 ;  /* 0x000000ffff007224 */ /* 0x000fca00078e0046 */
[----:B------:R-:W-:Y:S02]  /*3390*/  PRMT R158, R158, 0x5410, R0 ;  /* 0x000054109e9e7816 */ /* 0x000fe40000000000 */
[----:B------:R-:W-:Y:S02]  /*33a0*/  MOV R0, R75 ;  /* 0x0000004b00007202 */ /* 0x000fe40000000f00 */
[----:B------:R-:W-:Y:S01]  /*33b0*/  PRMT R158, R3, 0x7610, R158 ;  /* 0x00007610039e7816 */ /* 0x000fe2000000009e */
[----:B------:R-:W-:Y:S01]  /*33c0*/  IMAD.MOV.U32 R3, RZ, RZ, R84 ;  /* 0x000000ffff037224 */ /* 0x000fe200078e0054 */
[----:B------:R-:W-:Y:S01]  /*33d0*/  PRMT R161, R0, 0x7610, R161 ;  /* 0x0000761000a17816 */ /* 0x000fe200000000a1 */
[----:B------:R-:W-:Y:S01]  /*33e0*/  IMAD.MOV.U32 R0, RZ, RZ, R87 ;  /* 0x000000ffff007224 */ /* 0x000fe200078e0057 */
[----:B------:R-:W-:Y:S02]  /*33f0*/  UISETP.NE.AND UP0, UPT, UR4, 0x3, UPT ;  /* 0x000000030400788c */ /* 0x000fe4000bf05270 */
[----:B------:R-:W-:Y:S01]  /*3400*/  PRMT R166, R3, 0x5410, R32 ;  /* 0x0000541003a67816 */ /* 0x000fe20000000020 */
[----:B------:R-:W-:Y:S01]  /*3410*/  IMAD.MOV.U32 R3, RZ, RZ, R124 ;  /* 0x000000ffff037224 */ /* 0x000fe200078e007c */
[----:B------:R-:W-:Y:S01]  /*3420*/  PRMT R163, R163, 0x5410, R0 ;  /* 0x00005410a3a37816 */ /* 0x000fe20000000000 */
[----:B------:R-:W-:Y:S01]  /*3430*/  IMAD.MOV.U32 R0, RZ, RZ, R69 ;  /* 0x000000ffff007224 */ /* 0x000fe200078e0045 */
[----:B------:R-:W-:Y:S01]  /*3440*/  PLOP3.LUT P1, PT, PT, PT, UP0, 0x80, 0x0 ;  /* 0x000000000000781c */ /* 0x000fe20003f2f008 */
[----:B------:R-:W-:-:S03]  /*3450*/  IMAD.MOV.U32 R32, RZ, RZ, R125 ;  /* 0x000000ffff207224 */ /* 0x000fc600078e007d */
        /* <DEDUP_REMOVED lines=27> */
[----:B------:R-:W-:-:S02]  /*3610*/  PRMT R81, R0, 0x7610, R81 ;  /* 0x0000761000517816 */ /* 0x000fc40000000051 */
        /* <DEDUP_REMOVED lines=16> */
[----:B------:R-:W-:Y:S02]  /*3720*/  PRMT R159, R0, 0x5410, R3 ;  /* 0x00005410009f7816 */ /* 0x000fe40000000003 */
[----:B------:R-:W-:Y:S01]  /*3730*/  PRMT R160, R32, 0x5410, R33 ;  /* 0x0000541020a07816 */ /* 0x000fe20000000021 */
[----:B------:R-:W-:Y:S06]  /*3740*/  @!P1 BRA `(.L_x_2724) ;  /* 0x0000000000049947 */ /* 0x000fec0003800000 */
[----:B------:R-:W-:Y:S01]  /*3750*/  BPT.TRAP 0x1 ;  /* 0x000000040000795c */ /* 0x000fe20000300000 */
.L_x_2724:
[----:B------:R-:W-:Y:S01]  /*3760*/  IMAD R3, R17, 0x8, R16 ;  /* 0x0000000811037824 */ /* 0x000fe200078e0210 */
[----:B------:R-:W-:Y:S01]  /*3770*/  SHF.L.U32 R0, R189, 0x1f, RZ ;  /* 0x0000001fbd007819 */ /* 0x000fe200000006ff */
[----:B------:R-:W-:Y:S03]  /*3780*/  BSSY B1, `(.L_x_2725) ;  /* 0x0000003000017945 */ /* 0x000fe60003800000 */
[----:B------:R-:W1:Y:S02]  /*3790*/  SYNCS.PHASECHK.TRANS64.TRYWAIT P5, [R3+URZ+0x34890], R0 ;  /* 0x03489000030075a7 */ /* 0x000e6400080a017f */
[----:B-1----:R-:W-:Y:S05]  /*37a0*/  @!P5 BRA `(.L_x_2726) ;  /* 0x00000208002cd947 */ /* 0x002fea0003800000 */
.L_x_3097:
[----:B------:R-:W-:Y:S05]  /*37b0*/  BSYNC B1 ;  /* 0x0000000000017941 */ /* 0x000fea0003800000 */
.L_x_2725:
        /* <DEDUP_REMOVED lines=49> */
.L_x_2732:
[----:B------:R-:W-:Y:S05]  /*3ad0*/  BSYNC B3 ;  /* 0x0000000000037941 */ /* 0x000fea0003800000 */
.L_x_2731:
[----:B--2---:R2:W-:Y:S02]  /*3ae0*/  STG.E.128 desc[UR60][R44.64], R32 ;  /* 0x000000202c007986 */ /* 0x0045e4000c101d3c */
.L_x_2730:
[----:B------:R-:W-:Y:S05]  /*3af0*/  BSYNC B2 ;  /* 0x0000000000027941 */ /* 0x000fea0003800000 */
.L_x_2729:
        /* <DEDUP_REMOVED lines=48> */
.L_x_2736:
[----:B------:R-:W-:Y:S05]  /*3e00*/  BSYNC B3 ;  /* 0x0000000000037941 */ /* 0x000fea0003800000 */
.L_x_2735:
[----:B--2---:R3:W-:Y:S02]  /*3e10*/  STG.E.128 desc[UR60][R44.64+0x40], R32 ;  /* 0x000040202c007986 */ /* 0x0047e4000c101d3c */
.L_x_2734:
[----:B------:R-:W-:Y:S05]  /*3e20*/  BSYNC B2 ;  /* 0x0000000000027941 */ /* 0x000fea0003800000 */
.L_x_2733:
[----:B------:R-:W-:Y:S01]  /*3e30*/  ISETP.NE.AND P0, PT, R9, RZ, PT ;  /* 0x000000ff0900720c */ /* 0x000fe20003f05270 */
[----:B------:R-:W-:-:S12]  /*3e40*/  BSSY B2, `(.L_x_2737) ;  /* 0x0000031000027945 */ /* 0x000fd80003800000 */
[----:B------:R-:W-:Y:S05]  /*3e50*/  @!P0 BRA `(.L_x_2738) ;  /* 0x0000000000bc8947 */ /* 0x000fea0003800000 */
[----:B0-23--:R0:W2:Y:S01]  /*3e60*/  LDS.128 R32, [R43+0x4000] ;  /* 0x004000002b207984 */ /* 0x00d0a20000000c00 */
[----:B------:R-:W-:Y:S01]  /*3e70*/  ISETP.GE.AND P0, PT, R191, R118, PT ;  /* 0x00000076bf00720c */ /* 0x000fe20003f06270 */
[----:B------:R-:W-:-:S12]  /*3e80*/  BSSY B3, `(.L_x_2739) ;  /* 0x000002b000037945 */ /* 0x000fd80003800000 */
[----:B0-----:R-:W-:Y:S05]  /*3e90*/  @P0 BRA `(.L_x_2740) ;  /* 0x0000000000a40947 */ /* 0x001fea0003800000 */
[--C-:B------:R-:W-:Y:S01]  /*3ea0*/  SHF.R.U64 R86, R78, 0x10, R79.reuse ;  /* 0x000000104e567819 */ /* 0x100fe2000000124f */
[--C-:B--2---:R-:W-:Y:S01]  /*3eb0*/  HADD2.F32 R114, -RZ, R35.reuse.H0_H0 ;  /* 0x20000023ff727230 */ /* 0x104fe20000004100 */
[----:B------:R-:W-:Y:S01]  /*3ec0*/  SHF.R.U32.HI R78, RZ, 0x10, R79 ;  /* 0x00000010ff4e7819 */ /* 0x000fe2000001164f */
[----:B------:R-:W-:Y:S01]  /*3ed0*/  HADD2.F32 R123, -RZ, R162.H1_H1 ;  /* 0x300000a2ff7b7230 */ /* 0x000fe20000004100 */
[--C-:B------:R-:W-:Y:S01]  /*3ee0*/  SHF.R.U32.HI R87, RZ, 0x10, R85.reuse ;  /* 0x00000010ff577819 */ /* 0x100fe20000011655 */
[----:B------:R-:W-:Y:S01]  /*3ef0*/  HADD2.F32 R86, -RZ, R86.H0_H0 ;  /* 0x20000056ff567230 */ /* 0x000fe20000004100 */
[----:B------:R-:W-:Y:S01]  /*3f00*/  SHF.R.U64 R79, R84, 0x10, R85 ;  /* 0x00000010544f7819 */ /* 0x000fe20000001255 */
[----:B------:R-:W-:Y:S02]  /*3f10*/  HADD2.F32 R84, -RZ, R35.H1_H1 ;  /* 0x30000023ff547230 */ /* 0x000fe40000004100 */
[----:B------:R-:W-:Y:S02]  /*3f20*/  HADD2.F32 R87, -RZ, R87.H0_H0 ;  /* 0x20000057ff577230 */ /* 0x000fe40000004100 */
[----:B------:R-:W-:-:S02]  /*3f30*/  HADD2.F32 R122, -RZ, R79.H0_H0 ;  /* 0x2000004fff7a7230 */ /* 0x000fc40000004100 */
[--C-:B------:R-:W-:Y:S02]  /*3f40*/  HADD2.F32 R79, -RZ, R33.reuse.H1_H1 ;  /* 0x30000021ff4f7230 */ /* 0x100fe40000004100 */
[-C--:B------:R-:W-:Y:S01]  /*3f50*/  FMUL.FTZ R35, R84, R87.reuse ;  /* 0x0000005754237220 */ /* 0x080fe20000410000 */
[----:B------:R-:W-:Y:S02]  /*3f60*/  HADD2.F32 R33, -RZ, R33.H0_H0 ;  /* 0x20000021ff217230 */ /* 0x000fe40000004100 */
[C---:B------:R-:W-:Y:S01]  /*3f70*/  FMUL.FTZ R87, R114.reuse, R87 ;  /* 0x0000005772577220 */ /* 0x040fe20000410000 */
[----:B------:R-:W-:Y:S02]  /*3f80*/  HADD2.F32 R85, -RZ, R78.H0_H0 ;  /* 0x2000004eff557230 */ /* 0x000fe40000004100 */
[-C--:B------:R-:W-:Y:S01]  /*3f90*/  FMUL.FTZ R78, R79, R122.reuse ;  /* 0x0000007a4f4e7220 */ /* 0x080fe20000410000 */
[C---:B------:R-:W-:Y:S02]  /*3fa0*/  FMUL.FTZ R122, R33.reuse, R122 ;  /* 0x0000007a217a7220 */ /* 0x040fe40000410000 */
[-C--:B------:R-:W-:Y:S01]  /*3fb0*/  FFMA.FTZ R35, R114, R85.reuse, -R35 ;  /* 0x0000005572237223 */ /* 0x080fe20000010823 */
[----:B------:R-:W-:Y:S01]  /*3fc0*/  FFMA.FTZ R84, R84, R85, R87 ;  /* 0x0000005554547223 */ /* 0x000fe20000010057 */
[----:B------:R-:W-:Y:S01]  /*3fd0*/  FFMA.FTZ R33, R33, R86, -R78 ;  /* 0x0000005621217223 */ /* 0x000fe2000001084e */
[----:B------:R-:W-:-:S02]  /*3fe0*/  HADD2.F32 R85, -RZ, R166.H0_H0 ;  /* 0x200000a6ff557230 */ /* 0x000fc40000004100 */
[----:B------:R-:W-:Y:S01]  /*3ff0*/  FFMA.FTZ R78, R79, R86, R122 ;  /* 0x000000564f4e7223 */ /* 0x000fe2000001007a */
[--C-:B------:R-:W-:Y:S01]  /*4000*/  HADD2.F32 R87, -RZ, R32.reuse.H1_H1 ;  /* 0x30000020ff577230 */ /* 0x100fe20000004100 */
[----:B------:R-:W-:Y:S01]  /*4010*/  F2FP.F16.F32.PACK_AB R35, R84, R35 ;  /* 0x000000235423723e */ /* 0x000fe200000000ff */
[----:B------:R-:W-:Y:S02]  /*4020*/  HADD2.F32 R114, -RZ, R32.H0_H0 ;  /* 0x20000020ff727230 */ /* 0x000fe40000004100 */
        /* <DEDUP_REMOVED lines=8> */
[----:B------:R-:W-:Y:S02]  /*40b0*/  FMUL.FTZ R79, R34, R79 ;  /* 0x0000004f224f7220 */ /* 0x000fe40000410000 */
[-C--:B------:R-:W-:Y:S01]  /*40c0*/  FFMA.FTZ R115, R114, R86.reuse, -R115 ;  /* 0x0000005672737223 */ /* 0x080fe20000010873 */
[----:B------:R-:W-:Y:S01]  /*40d0*/  FFMA.FTZ R122, R87, R86, R122 ;  /* 0x00000056577a7223 */ /* 0x000fe2000001007a */
[-C--:B------:R-:W-:Y:S01]  /*40e0*/  FFMA.FTZ R85, R34, R123.reuse, -R85 ;  /* 0x0000007b22557223 */ /* 0x080fe20000010855 */
[----:B------:R-:W-:-:S03]  /*40f0*/  FFMA.FTZ R32, R32, R123, R79 ;  /* 0x0000007b20207223 */ /* 0x000fc6000001004f */
[----:B------:R-:W-:Y:S02]  /*4100*/  F2FP.F16.F32.PACK_AB R122, R122, R115 ;  /* 0x000000737a7a723e */ /* 0x000fe400000000ff */
[----:B------:R-:W-:Y:S02]  /*4110*/  F2FP.F16.F32.PACK_AB R34, R32, R85 ;  /* 0x000000552022723e */ /* 0x000fe400000000ff */
[----:B------:R-:W-:-:S07]  /*4120*/  MOV R32, R122 ;  /* 0x0000007a00207202 */ /* 0x000fce0000000f00 */
.L_x_2740:
[----:B------:R-:W-:Y:S05]  /*4130*/  BSYNC B3 ;  /* 0x0000000000037941 */ /* 0x000fea0003800000 */
.L_x_2739:
[----:B--2---:R4:W-:Y:S02]  /*4140*/  STG.E.128 desc[UR60][R44.64+0x80], R32 ;  /* 0x000080202c007986 */ /* 0x0049e4000c101d3c */
.L_x_2738:
[----:B------:R-:W-:Y:S05]  /*4150*/  BSYNC B2 ;  /* 0x0000000000027941 */ /* 0x000fea0003800000 */
.L_x_2737:
        /* <DEDUP_REMOVED lines=48> */
.L_x_2744:
[----:B------:R-:W-:Y:S05]  /*4460*/  BSYNC B3 ;  /* 0x0000000000037941 */ /* 0x000fea0003800000 */
.L_x_2743:
[----:B--2---:R0:W-:Y:S02]  /*4470*/  STG.E.128 desc[UR60][R44.64+0xc0], R32 ;  /* 0x0000c0202c007986 */ /* 0x0041e4000c101d3c */
.L_x_2742:
[----:B------:R-:W-:Y:S05]  /*4480*/  BSYNC B2 ;  /* 0x0000000000027941 */ /* 0x000fea0003800000 */
.L_x_2741:
[----:B------:R-:W-:Y:S01]  /*4490*/  ISETP.NE.AND P0, PT, R7, RZ, PT ;  /* 0x000000ff0700720c */ /* 0x000fe20003f05270 */
[----:B------:R-:W-:-:S12]  /*44a0*/  BSSY B2, `(.L_x_2745) ;  /* 0x0000031000027945 */ /* 0x000fd80003800000 */
[----:B------:R-:W-:Y:S05]  /*44b0*/  @!P0 BRA `(.L_x_2746) ;  /* 0x0000000000bc8947 */ /* 0x000fea0003800000 */
[----:B0-234-:R0:W2:Y:S01]  /*44c0*/  LDS.128 R32, [R43+0x8000] ;  /* 0x008000002b207984 */ /* 0x01d0a20000000c00 */
[----:B------:R-:W-:Y:S01]  /*44d0*/  ISETP.GE.AND P0, PT, R190, R118, PT ;  /* 0x00000076be00720c */ /* 0x000fe20003f06270 */
[----:B------:R-:W-:-:S12]  /*44e0*/  BSSY B3, `(.L_x_2747) ;  /* 0x000002b000037945 */ /* 0x000fd80003800000 */
[----:B0-----:R-:W-:Y:S05]  /*44f0*/  @P0 BRA `(.L_x_2748) ;  /* 0x0000000000a40947 */ /* 0x001fea0003800000 */
[--C-:B------:R-:W-:Y:S02]  /*4500*/  SHF.R.U64 R74, R70, 0x10, R71.reuse ;  /* 0x00000010464a7819 */ /* 0x100fe40000001247 */
[----:B------:R-:W-:Y:S01]  /*4510*/  SHF.R.U32.HI R70, RZ, 0x10, R71 ;  /* 0x00000010ff467819 */ /* 0x000fe20000011647 */
[----:B--2---:R-:W-:Y:S01]  /*4520*/  IMAD.MOV.U32 R71, RZ, RZ, R35 ;  /* 0x000000ffff477224 */ /* 0x004fe200078e0023 */
[--C-:B------:R-:W-:Y:S01]  /*4530*/  SHF.R.U64 R76, R72, 0x10, R73.reuse ;  /* 0x00000010484c7819 */ /* 0x100fe20000001249 */
[--C-:B------:R-:W-:Y:S01]  /*4540*/  HADD2.F32 R35, -RZ, R33.reuse.H1_H1 ;  /* 0x30000021ff237230 */ /* 0x100fe20000004100 */
[----:B------:R-:W-:Y:S01]  /*4550*/  SHF.R.U32.HI R75, RZ, 0x10, R73 ;  /* 0x00000010ff4b7819 */ /* 0x000fe20000011649 */
[----:B------:R-:W-:Y:S02]  /*4560*/  HADD2.F32 R33, -RZ, R33.H0_H0 ;  /* 0x20000021ff217230 */ /* 0x000fe40000004100 */
[----:B------:R-:W-:Y:S02]  /*4570*/  HADD2.F32 R76, -RZ, R76.H0_H0 ;  /* 0x2000004cff4c7230 */ /* 0x000fe40000004100 */
[----:B------:R-:W-:-:S02]  /*4580*/  HADD2.F32 R75, -RZ, R75.H0_H0 ;  /* 0x2000004bff4b7230 */ /* 0x000fc40000004100 */
        /* <DEDUP_REMOVED lines=12> */
[----:B------:R-:W-:Y:S02]  /*4650*/  HADD2.F32 R75, -RZ, R158.H0_H0 ;  /* 0x2000009eff4b7230 */ /* 0x000fe40000004100 */
[----:B------:R-:W-:Y:S01]  /*4660*/  HADD2.F32 R76, -RZ, R157.H1_H1 ;  /* 0x3000009dff4c7230 */ /* 0x000fe20000004100 */
[----:B------:R-:W-:Y:S01]  /*4670*/  F2FP.F16.F32.PACK_AB R33, R70, R33 ;  /* 0x000000214621723e */ /* 0x000fe200000000ff */
[----:B------:R-:W-:Y:S01]  /*4680*/  HADD2.F32 R74, -RZ, R32.H1_H1 ;  /* 0x30000020ff4a7230 */ /* 0x000fe20000004100 */
[----:B------:R-:W-:Y:S01]  /*4690*/  F2FP.F16.F32.PACK_AB R35, R72, R35 ;  /* 0x000000234823723e */ /* 0x000fe200000000ff */
[----:B------:R-:W-:-:S02]  /*46a0*/  HADD2.F32 R73, -RZ, R34.H1_H1 ;  /* 0x30000022ff497230 */ /* 0x000fc40000004100 */
[----:B------:R-:W-:Y:S02]  /*46b0*/  HADD2.F32 R32, -RZ, R32.H0_H0 ;  /* 0x20000020ff207230 */ /* 0x000fe40000004100 */
[-C--:B------:R-:W-:Y:S01]  /*46c0*/  FMUL.FTZ R77, R74, R75.reuse ;  /* 0x0000004b4a4d7220 */ /* 0x080fe20000410000 */
[----:B------:R-:W-:Y:S02]  /*46d0*/  HADD2.F32 R34, -RZ, R34.H0_H0 ;  /* 0x20000022ff227230 */ /* 0x000fe40000004100 */
[CC--:B------:R-:W-:Y:S01]  /*46e0*/  FMUL.FTZ R79, R73.reuse, R76.reuse ;  /* 0x0000004c494f7220 */ /* 0x0c0fe20000410000 */
[----:B------:R-:W-:Y:S02]  /*46f0*/  HADD2.F32 R71, -RZ, R158.H1_H1 ;  /* 0x3000009eff477230 */ /* 0x000fe40000004100 */
[----:B------:R-:W-:Y:S01]  /*4700*/  FMUL.FTZ R75, R32, R75 ;  /* 0x0000004b204b7220 */ /* 0x000fe20000410000 */
[----:B------:R-:W-:Y:S02]  /*4710*/  HADD2.F32 R157, -RZ, R157.H0_H0 ;  /* 0x2000009dff9d7230 */ /* 0x000fe40000004100 */
[----:B------:R-:W-:Y:S01]  /*4720*/  FMUL.FTZ R76, R34, R76 ;  /* 0x0000004c224c7220 */ /* 0x000fe20000410000 */
[-C--:B------:R-:W-:Y:S01]  /*4730*/  FFMA.FTZ R77, R32, R71.reuse, -R77 ;  /* 0x00000047204d7223 */ /* 0x080fe2000001084d */
[----:B------:R-:W-:Y:S01]  /*4740*/  FFMA.FTZ R74, R74, R71, R75 ;  /* 0x000000474a4a7223 */ /* 0x000fe2000001004b */
[-C--:B------:R-:W-:Y:S01]  /*4750*/  FFMA.FTZ R79, R34, R157.reuse, -R79 ;  /* 0x0000009d224f7223 */ /* 0x080fe2000001084f */
[----:B------:R-:W-:-:S03]  /*4760*/  FFMA.FTZ R76, R73, R157, R76 ;  /* 0x0000009d494c7223 */ /* 0x000fc6000001004c */
[----:B------:R-:W-:Y:S02]  /*4770*/  F2FP.F16.F32.PACK_AB R32, R74, R77 ;  /* 0x0000004d4a20723e */ /* 0x000fe400000000ff */
[----:B------:R-:W-:-:S07]  /*4780*/  F2FP.F16.F32.PACK_AB R34, R76, R79 ;  /* 0x0000004f4c22723e */ /* 0x000fce00000000ff */
.L_x_2748:
[----:B------:R-:W-:Y:S05]  /*4790*/  BSYNC B3 ;  /* 0x0000000000037941 */ /* 0x000fea0003800000 */
.L_x_2747:
[----:B--2---:R0:W-:Y:S02]  /*47a0*/  STG.E.128 desc[UR60][R44.64+0x100], R32 ;  /* 0x000100202c007986 */ /* 0x0041e4000c101d3c */
.L_x_2746:
[----:B------:R-:W-:Y:S05]  /*47b0*/  BSYNC B2 ;  /* 0x0000000000027941 */ /* 0x000fea0003800000 */
.L_x_2745:
        /* <DEDUP_REMOVED lines=9> */
[----:B------:R-:W-:Y:S01]  /*4850*/  IMAD.MOV.U32 R67, RZ, RZ, R35 ;  /* 0x000000ffff437224 */ /* 0x000fe200078e0023 */
[--C-:B------:R-:W-:Y:S01]  /*4860*/  SHF.R.U64 R71, R68, 0x10, R69.reuse ;  /* 0x0000001044477819 */ /* 0x100fe20000001245 */
[--C-:B------:R-:W-:Y:S01]  /*4870*/  HADD2.F32 R35, -RZ, R33.reuse.H1_H1 ;  /* 0x30000021ff237230 */ /* 0x100fe20000004100 */
[----:B------:R-:W-:Y:S01]  /*4880*/  SHF.R.U32.HI R72, RZ, 0x10, R69 ;  /* 0x00000010ff487819 */ /* 0x000fe20000011645 */
[----:B------:R-:W-:Y:S02]  /*4890*/  HADD2.F32 R32, -RZ, R33.H0_H0 ;  /* 0x20000021ff207230 */ /* 0x000fe40000004100 */
[----:B------:R-:W-:Y:S02]  /*48a0*/  HADD2.F32 R71, -RZ, R71.H0_H0 ;  /* 0x20000047ff477230 */ /* 0x000fe40000004100 */
[----:B------:R-:W-:-:S02]  /*48b0*/  HADD2.F32 R68, -RZ, R67.H1_H1 ;  /* 0x30000043ff447230 */ /* 0x000fc40000004100 */
[----:B------:R-:W-:Y:S02]  /*48c0*/  HADD2.F32 R72, -RZ, R72.H0_H0 ;  /* 0x20000048ff487230 */ /* 0x000fe40000004100 */
[-C--:B------:R-:W-:Y:S01]  /*48d0*/  FMUL.FTZ R33, R35, R71.reuse ;  /* 0x0000004723217220 */ /* 0x080fe20000410000 */
[----:B------:R-:W-:Y:S02]  /*48e0*/  HADD2.F32 R67, -RZ, R67.H0_H0 ;  /* 0x20000043ff437230 */ /* 0x000fe40000004100 */
[----:B------:R-:W-:Y:S01]  /*48f0*/  FMUL.FTZ R74, R32, R71 ;  /* 0x00000047204a7220 */ /* 0x000fe20000410000 */
        /* <DEDUP_REMOVED lines=8> */
[----:B------:R-:W-:-:S02]  /*4980*/  HADD2.F32 R70, -RZ, R149.H0_H0 ;  /* 0x20000095ff467230 */ /* 0x000fc40000004100 */
[----:B------:R-:W-:Y:S01]  /*4990*/  HADD2.F32 R149, -RZ, R149.H1_H1 ;  /* 0x30000095ff957230 */ /* 0x000fe20000004100 */
[----:B------:R-:W-:Y:S01]  /*49a0*/  F2FP.F16.F32.PACK_AB R33, R33, R32 ;  /* 0x000000202121723e */ /* 0x000fe200000000ff */
[----:B------:R-:W-:Y:S01]  /*49b0*/  HADD2.F32 R67, -RZ, R66.H1_H1 ;  /* 0x30000042ff437230 */ /* 0x000fe20000004100 */
[----:B------:R-:W-:Y:S01]  /*49c0*/  F2FP.F16.F32.PACK_AB R35, R72, R35 ;  /* 0x000000234823723e */ /* 0x000fe200000000ff */
[----:B------:R-:W-:Y:S02]  /*49d0*/  HADD2.F32 R68, -RZ, R34.H1_H1 ;  /* 0x30000022ff447230 */ /* 0x000fe40000004100 */
[----:B------:R-:W-:Y:S02]  /*49e0*/  HADD2.F32 R66, -RZ, R66.H0_H0 ;  /* 0x20000042ff427230 */ /* 0x000fe40000004100 */
[----:B------:R-:W-:Y:S01]  /*49f0*/  FMUL.FTZ R73, R67, R70 ;  /* 0x0000004643497220 */ /* 0x000fe20000410000 */
[----:B------:R-:W-:Y:S02]  /*4a00*/  HADD2.F32 R34, -RZ, R34.H0_H0 ;  /* 0x20000022ff227230 */ /* 0x000fe40000004100 */
[----:B------:R-:W-:Y:S01]  /*4a10*/  FMUL.FTZ R75, R68, R149 ;  /* 0x00000095444b7220 */ /* 0x000fe20000410000 */
[----:B------:R-:W-:-:S02]  /*4a20*/  HADD2.F32 R69, -RZ, R148.H0_H0 ;  /* 0x20000094ff457230 */ /* 0x000fc40000004100 */
[----:B------:R-:W-:Y:S01]  /*4a30*/  FMUL.FTZ R70, R66, R70 ;  /* 0x0000004642467220 */ /* 0x000fe20000410000 */
        /* <DEDUP_REMOVED lines=8> */
.L_x_2750:
[----:B------:R-:W-:Y:S05]  /*4ac0*/  BSYNC B2 ;  /* 0x0000000000027941 */ /* 0x000fea0003800000 */
.L_x_2749:
[----:B--2---:R0:W-:Y:S02]  /*4ad0*/  STG.E.128 desc[UR60][R44.64+0x140], R32 ;  /* 0x000140202c007986 */ /* 0x0041e4000c101d3c */
.L_x_2728:
[----:B------:R-:W-:Y:S05]  /*4ae0*/  BSYNC B1 ;  /* 0x0000000000017941 */ /* 0x000fea0003800000 */
.L_x_2727:
        /* <DEDUP_REMOVED lines=49> */
.L_x_2755:
[----:B------:R-:W-:Y:S05]  /*4e00*/  BSYNC B2 ;  /* 0x0000000000027941 */ /* 0x000fea0003800000 */
.L_x_2754:
[----:B--2---:R0:W-:Y:S02]  /*4e10*/  STG.E.128 desc[UR60][R40.64], R32 ;  /* 0x0000002028007986 */ /* 0x0041e4000c101d3c */
.L_x_2753:
[----:B------:R-:W-:Y:S05]  /*4e20*/  BSYNC B1 ;  /* 0x0000000000017941 */ /* 0x000fea0003800000 */
.L_x_2752:
        /* <DEDUP_REMOVED lines=48> */
.L_x_2759:
[----:B------:R-:W-:Y:S05]  /*5130*/  BSYNC B2 ;  /* 0x0000000000027941 */ /* 0x000fea0003800000 */
.L_x_2758:
[----:B--2---:R0:W-:Y:S02]  /*5140*/  STG.E.128 desc[UR60][R40.64+0x40], R32 ;  /* 0x0000402028007986 */ /* 0x0041e4000c101d3c */
.L_x_2757:
[----:B------:R-:W-:Y:S05]  /*5150*/  BSYNC B1 ;  /* 0x0000000000017941 */ /* 0x000fea0003800000 */
.L_x_2756:
        /* <DEDUP_REMOVED lines=23> */
[----:B------:R-:W-:Y:S01]  /*52d0*/  FMUL.FTZ R58, R35, R58 ;  /* 0x0000003a233a7220 */ /* 0x000fe20000410000 */
[----:B------:R-:W-:Y:S01]  /*52e0*/  FFMA.FTZ R60, R33, R54, -R60 ;  /* 0x00000036213c7223 */ /* 0x000fe2000001083c */
[----:B------:R-:W-:-:S02]  /*52f0*/  HADD2.F32 R154, -RZ, R154.H1_H1 ;  /* 0x3000009aff9a7230 */ /* 0x000fc40000004100 */
[----:B------:R-:W-:Y:S01]  /*5300*/  FFMA.FTZ R57, R34, R54, R55 ;  /* 0x0000003622397223 */ /* 0x000fe20000010037 */
[-C--:B------:R-:W-:Y:S01]  /*5310*/  FFMA.FTZ R61, R45, R56.reuse, R58 ;  /* 0x000000382d3d7223 */ /* 0x080fe2000001003a */
[----:B------:R-:W-:Y:S02]  /*5320*/  HADD2.F32 R45, -RZ, R156.H1_H1 ;  /* 0x3000009cff2d7230 */ /* 0x000fe40000004100 */
[----:B------:R-:W-:Y:S01]  /*5330*/  FFMA.FTZ R62, R35, R56, -R62 ;  /* 0x00000038233e7223 */ /* 0x000fe2000001083e */
[----:B------:R-:W-:Y:S02]  /*5340*/  HADD2.F32 R33, -RZ, R32.H1_H1 ;  /* 0x30000020ff217230 */ /* 0x000fe40000004100 */
        /* <DEDUP_REMOVED lines=17> */
.L_x_2763:
[----:B------:R-:W-:Y:S05]  /*5460*/  BSYNC B2 ;  /* 0x0000000000027941 */ /* 0x000fea0003800000 */
.L_x_2762:
[----:B--2---:R0:W-:Y:S02]  /*5470*/  STG.E.128 desc[UR60][R40.64+0x80], R32 ;  /* 0x0000802028007986 */ /* 0x0041e4000c101d3c */
.L_x_2761:
[----:B------:R-:W-:Y:S05]  /*5480*/  BSYNC B1 ;  /* 0x0000000000017941 */ /* 0x000fea0003800000 */
.L_x_2760:
        /* <DEDUP_REMOVED lines=48> */
.L_x_2767:
[----:B------:R-:W-:Y:S05]  /*5790*/  BSYNC B2 ;  /* 0x0000000000027941 */ /* 0x000fea0003800000 */
.L_x_2766:
[----:B--2---:R0:W-:Y:S02]  /*57a0*/  STG.E.128 desc[UR60][R40.64+0xc0], R32 ;  /* 0x0000c02028007986 */ /* 0x0041e4000c101d3c */
.L_x_2765:
[----:B------:R-:W-:Y:S05]  /*57b0*/  BSYNC B1 ;  /* 0x0000000000017941 */ /* 0x000fea0003800000 */
.L_x_2764:
        /* <DEDUP_REMOVED lines=24> */
[----:B------:R-:W-:Y:S01]  /*5940*/  FFMA.FTZ R49, R44, R46, R49 ;  /* 0x0000002e2c317223 */ /* 0x000fe20000010031 */
[----:B------:R-:W-:-:S02]  /*5950*/  HADD2.F32 R44, -RZ, R83.H0_H0 ;  /* 0x20000053ff2c7230 */ /* 0x000fc40000004100 */
[-C--:B------:R-:W-:Y:S01]  /*5960*/  FFMA.FTZ R50, R33, R45.reuse, -R50 ;  /* 0x0000002d21327223 */ /* 0x080fe20000010832 */
        /* <DEDUP_REMOVED lines=21> */
.L_x_2771:
[----:B------:R-:W-:Y:S05]  /*5ac0*/  BSYNC B2 ;  /* 0x0000000000027941 */ /* 0x000fea0003800000 */
.L_x_2770:
[----:B--2---:R0:W-:Y:S02]  /*5ad0*/  STG.E.128 desc[UR60][R40.64+0x100], R32 ;  /* 0x0001002028007986 */ /* 0x0041e4000c101d3c */
.L_x_2769:
[----:B------:R-:W-:Y:S05]  /*5ae0*/  BSYNC B1 ;  /* 0x0000000000017941 */ /* 0x000fea0003800000 */
.L_x_2768:
[----:B------:R-:W-:-:S13]  /*5af0*/  ISETP.NE.AND P0, PT, R6, RZ, PT ;  /* 0x000000ff0600720c */ /* 0x000fda0003f05270 */
[----:B------:R-:W-:Y:S05]  /*5b00*/  @!P0 BRA `(.L_x_2751) ;  /* 0x0000004000948947 */ /* 0x000fea0003800000 */
[----:B0-234-:R0:W2:Y:S01]  /*5b10*/  LDS.128 R32, [R42+0xa000] ;  /* 0x00a000002a207984 */ /* 0x01d0a20000000c00 */
[----:B------:R-:W-:Y:S01]  /*5b20*/  ISETP.GE.AND P0, PT, R194, R118, PT ;  /* 0x00000076c200720c */ /* 0x000fe20003f06270 */
[----:B------:R-:W-:-:S12]  /*5b30*/  BSSY B1, `(.L_x_2772) ;  /* 0x000002b000017945 */ /* 0x000fd80003800000 */
[----:B0-----:R-:W-:Y:S05]  /*5b40*/  @P0 BRA `(.L_x_2773) ;  /* 0x0000000000a40947 */ /* 0x001fea0003800000 */
[--C-:B------:R-:W-:Y:S02]  /*5b50*/  SHF.R.U64 R43, R36, 0x10, R37.reuse ;  /* 0x00000010242b7819 */ /* 0x100fe40000001225 */
[----:B------:R-:W-:Y:S02]  /*5b60*/  SHF.R.U32.HI R42, RZ, 0x10, R37 ;  /* 0x00000010ff2a7819 */ /* 0x000fe40000011625 */
[--C-:B------:R-:W-:Y:S01]  /*5b70*/  SHF.R.U64 R37, R38, 0x10, R39.reuse ;  /* 0x0000001026257819 */ /* 0x100fe20000001227 */
[----:B------:R-:W-:Y:S01]  /*5b80*/  HADD2.F32 R38, -RZ, R43.H0_H0 ;  /* 0x2000002bff267230 */ /* 0x000fe20000004100 */
[----:B------:R-:W-:Y:S01]  /*5b90*/  SHF.R.U32.HI R44, RZ, 0x10, R39 ;  /* 0x00000010ff2c7819 */ /* 0x000fe20000011627 */
[----:B------:R-:W-:Y:S01]  /*5ba0*/  HADD2.F32 R42, -RZ, R42.H0_H0 ;  /* 0x2000002aff2a7230 */ /* 0x000fe20000004100 */
[----:B--2---:R-:W-:Y:S01]  /*5bb0*/  MOV R36, R34 ;  /* 0x0000002200247202 */ /* 0x004fe20000000f00 */
[----:B------:R-:W-:Y:S02]  /*5bc0*/  HADD2.F32 R39, -RZ, R37.H0_H0 ;  /* 0x20000025ff277230 */ /* 0x000fe40000004100 */
[----:B------:R-:W-:-:S02]  /*5bd0*/  HADD2.F32 R34, -RZ, R33.H1_H1 ;  /* 0x30000021ff227230 */ /* 0x000fc40000004100 */
[----:B------:R-:W-:Y:S02]  /*5be0*/  HADD2.F32 R33, -RZ, R33.H0_H0 ;  /* 0x20000021ff217230 */ /* 0x000fe40000004100 */
[----:B------:R-:W-:Y:S02]  /*5bf0*/  HADD2.F32 R44, -RZ, R44.H0_H0 ;  /* 0x2000002cff2c7230 */ /* 0x000fe40000004100 */
[-C--:B------:R-:W-:Y:S01]  /*5c00*/  FMUL.FTZ R46, R34, R39.reuse ;  /* 0x00000027222e7220 */ /* 0x080fe20000410000 */
[--C-:B------:R-:W-:Y:S02]  /*5c10*/  HADD2.F32 R37, -RZ, R35.reuse.H1_H1 ;  /* 0x30000023ff257230 */ /* 0x100fe40000004100 */
[C---:B------:R-:W-:Y:S01]  /*5c20*/  FMUL.FTZ R39, R33.reuse, R39 ;  /* 0x0000002721277220 */ /* 0x040fe20000410000 */
[----:B------:R-:W-:Y:S02]  /*5c30*/  HADD2.F32 R35, -RZ, R35.H0_H0 ;  /* 0x20000023ff237230 */ /* 0x000fe40000004100 */
[----:B------:R-:W-:Y:S01]  /*5c40*/  FFMA.FTZ R46, R33, R38, -R46 ;  /* 0x00000026212e7223 */ /* 0x000fe2000001082e */
[----:B------:R-:W-:-:S02]  /*5c50*/  HADD2.F32 R33, -RZ, R32.H1_H1 ;  /* 0x30000020ff217230 */ /* 0x000fc40000004100 */
[----:B------:R-:W-:Y:S01]  /*5c60*/  FFMA.FTZ R43, R34, R38, R39 ;  /* 0x00000026222b7223 */ /* 0x000fe20000010027 */
[-C--:B------:R-:W-:Y:S01]  /*5c70*/  FMUL.FTZ R48, R37, R44.reuse ;  /* 0x0000002c25307220 */ /* 0x080fe20000410000 */
[--C-:B------:R-:W-:Y:S02]  /*5c80*/  HADD2.F32 R38, -RZ, R81.reuse.H0_H0 ;  /* 0x20000051ff267230 */ /* 0x100fe40000004100 */
        /* <DEDUP_REMOVED lines=21> */
.L_x_2773:
[----:B------:R-:W-:Y:S05]  /*5de0*/  BSYNC B1 ;  /* 0x0000000000017941 */ /* 0x000fea0003800000 */
.L_x_2772:
[----:B--2---:R0:W-:Y:S01]  /*5df0*/  STG.E.128 desc[UR60][R40.64+0x140], R32 ;  /* 0x0001402028007986 */ /* 0x0041e2000c101d3c */
[----:B------:R-:W-:Y:S05]  /*5e00*/  BRA `(.L_x_2751) ;  /* 0x0000003c00d47947 */ /* 0x000fea0003800000 */
.L_x_2719:
        /* <DEDUP_REMOVED lines=47> */
.L_x_2775:
[----:B------:R-:W-:Y:S05]  /*6100*/  BSYNC B1 ;  /* 0x0000000000017941 */ /* 0x000fea0003800000 */
.L_x_2774:
        /* <DEDUP_REMOVED lines=47> */
.L_x_2777:
[----:B------:R-:W-:Y:S05]  /*6400*/  BSYNC B1 ;  /* 0x0000000000017941 */ /* 0x000fea0003800000 */
.L_x_2776:
[----:B------:R-:W2:Y:S01]  /*6410*/  LDL R0, [R1+0xc] ;  /* 0x00000c0001007983 */ /* 0x000ea20000100800 */
[----:B------:R-:W-:Y:S01]  /*6420*/  IMAD.MOV.U32 R3, RZ, RZ, R33 ;  /* 0x000000ffff037224 */ /* 0x000fe200078e0021 */
[----:B------:R-:W-:Y:S01]  /*6430*/  PRMT R170, R85, 0x5410, R86 ;  /* 0x0000541055aa7816 */ /* 0x000fe20000000056 */
[----:B0-----:R-:W-:Y:S02]  /*6440*/  IMAD.MOV.U32 R80, RZ, RZ, R38 ;  /* 0x000000ffff507224 */ /* 0x001fe400078e0026 */
[----:B------:R-:W-:-:S03]  /*6450*/  IMAD.MOV.U32 R81, RZ, RZ, R42 ;  /* 0x000000ffff517224 */ /* 0x000fc600078e002a */
[----:B------:R-:W-:Y:S02]  /*6460*/  PRMT R174, R174, 0x5410, R80 ;  /* 0x00005410aeae7816 */ /* 0x000fe40000000050 */
[----:B------:R-:W-:Y:S02]  /*6470*/  MOV R80, R37 ;  /* 0x0000002500507202 */ /* 0x000fe40000000f00 */
[----:B------:R-:W-:Y:S02]  /*6480*/  PRMT R177, R81, 0x7610, R177 ;  /* 0x0000761051b17816 */ /* 0x000fe400000000b1 */
[----:B------:R-:W-:-:S04]  /*6490*/  MOV R81, R46 ;  /* 0x0000002e00517202 */ /* 0x000fc80000000f00 */
[----:B------:R-:W-:Y:S01]  /*64a0*/  PRMT R172, R81, 0x7610, R172 ;  /* 0x0000761051ac7816 */ /* 0x000fe200000000ac */
[----:B------:R-:W-:-:S05]  /*64b0*/  IMAD.MOV.U32 R81, RZ, RZ, R50 ;  /* 0x000000ffff517224 */ /* 0x000fca00078e0032 */
[----:B------:R-:W-:Y:S01]  /*64c0*/  PRMT R174, R81, 0x7610, R174 ;  /* 0x0000761051ae7816 */ /* 0x000fe200000000ae */
[----:B------:R-:W-:Y:S01]  /*64d0*/  IMAD.MOV.U32 R81, RZ, RZ, R54 ;  /* 0x000000ffff517224 */ /* 0x000fe200078e0036 */
[----:B--2---:R-:W-:Y:S02]  /*64e0*/  R2UR UR4, R0 ;  /* 0x00000000000472ca */ /* 0x004fe400000e0000 */
[----:B------:R-:W-:-:S04]  /*64f0*/  MOV R0, R32 ;  /* 0x0000002000007202 */ /* 0x000fc80000000f00 */
[----:B------:R-:W-:Y:S01]  /*6500*/  PRMT R171, R0, 0x5410, R3 ;  /* 0x0000541000ab7816 */ /* 0x000fe20000000003 */
[----:B------:R-:W-:Y:S02]  /*6510*/  IMAD.MOV.U32 R0, RZ, RZ, R39 ;  /* 0x000000ffff007224 */ /* 0x000fe400078e0027 */
[----:B------:R-:W-:-:S03]  /*6520*/  IMAD.MOV.U32 R3, RZ, RZ, R36 ;  /* 0x000000ffff037224 */ /* 0x000fc600078e0024 */
[----:B------:R-:W-:Y:S01]  /*6530*/  PRMT R176, R0, 0x5410, R80 ;  /* 0x0000541000b07816 */ /* 0x000fe20000000050 */
[----:B------:R-:W-:Y:S01]  /*6540*/  IMAD.MOV.U32 R80, RZ, RZ, R41 ;  /* 0x000000ffff507224 */ /* 0x000fe200078e0029 */
[----:B------:R-:W-:Y:S01]  /*6550*/  PRMT R175, R3, 0x7610, R175 ;  /* 0x0000761003af7816 */ /* 0x000fe200000000af */
[----:B------:R-:W-:Y:S01]  /*6560*/  IMAD.MOV.U32 R3, RZ, RZ, R40 ;  /* 0x000000ffff037224 */ /* 0x000fe200078e0028 */
[----:B------:R-:W-:Y:S01]  /*6570*/  UISETP.NE.AND UP0, UPT, UR4, 0x3, UPT ;  /* 0x000000030400788c */ /* 0x000fe2000bf05270 */
[----:B------:R-:W-:Y:S01]  /*6580*/  IMAD.MOV.U32 R0, RZ, RZ, R43 ;  /* 0x000000ffff007224 */ /* 0x000fe200078e002b */
[----:B------:R-:W-:Y:S01]  /*6590*/  PRMT R161, R80, 0x7610, R161 ;  /* 0x0000761050a17816 */ /* 0x000fe200000000a1 */
[----:B------:R-:W-:Y:S01]  /*65a0*/  IMAD.MOV.U32 R80, RZ, RZ, R45 ;  /* 0x000000ffff507224 */ /* 0x000fe200078e002d */
[----:B------:R-:W-:Y:S01]  /*65b0*/  PRMT R163, R3, 0x7610, R163 ;  /* 0x0000761003a37816 */ /* 0x000fe200000000a3 */
[----:B------:R-:W-:Y:S01]  /*65c0*/  IMAD.MOV.U32 R3, RZ, RZ, R44 ;  /* 0x000000ffff037224 */ /* 0x000fe200078e002c */
[----:B------:R-:W-:Y:S01]  /*65d0*/  PRMT R162, R0, 0x7610, R162 ;  /* 0x0000761000a27816 */ /* 0x000fe200000000a2 */
[----:B------:R-:W-:Y:S01]  /*65e0*/  IMAD.MOV.U32 R0, RZ, RZ, R47 ;  /* 0x000000ffff007224 */ /* 0x000fe200078e002f */
[----:B------:R-:W-:-:S02]  /*65f0*/  PLOP3.LUT P1, PT, PT, PT, UP0, 0x80, 0x0 ;  /* 0x000000000000781c */ /* 0x000fc40003f2f008 */
        /* <DEDUP_REMOVED lines=10> */
[----:B------:R-:W-:Y:S01]  /*66a0*/  MOV R3, R52 ;  /* 0x0000003400037202 */ /* 0x000fe20000000f00 */
[----:B-----5:R-:W-:Y:S01]  /*66b0*/  IMAD.MOV.U32 R81, RZ, RZ, R58 ;  /* 0x000000ffff517224 */ /* 0x020fe200078e003a */
        /* <DEDUP_REMOVED lines=43> */
[----:B------:R-:W-:Y:S06]  /*6970*/  @!P1 BRA `(.L_x_2778) ;  /* 0x0000000000049947 */ /* 0x000fec0003800000 */
[----:B------:R-:W-:Y:S01]  /*6980*/  BPT.TRAP 0x1 ;  /* 0x000000040000795c */ /* 0x000fe20000300000 */
.L_x_2778:
[----:B------:R-:W-:Y:S01]  /*6990*/  IMAD R3, R17, 0x8, R16 ;  /* 0x0000000811037824 */ /* 0x000fe200078e0210 */
[----:B------:R-:W-:Y:S01]  /*69a0*/  SHF.L.U32 R0, R189, 0x1f, RZ ;  /* 0x0000001fbd007819 */ /* 0x000fe200000006ff */
[----:B------:R-:W0:Y:S01]  /*69b0*/  LDC R141, c[0x0][0x2f4] ;  /* 0x0000bd00ff8d7b82 */ /* 0x000e220000000800 */
[----:B------:R-:W-:Y:S02]  /*69c0*/  BSSY B1, `(.L_x_2779) ;  /* 0x0000004000017945 */ /* 0x000fe40003800000 */
[----:B------:R-:W1:Y:S05]  /*69d0*/  SYNCS.PHASECHK.TRANS64.TRYWAIT P5, [R3+URZ+0x34890], R0 ;  /* 0x03489000030075a7 */ /* 0x000e6a00080a017f */
[----:B------:R-:W2:Y:S01]  /*69e0*/  LDC.64 R122, c[0x0][0x300] ;  /* 0x0000c000ff7a7b82 */ /* 0x000ea20000000a00 */
[----:B-1----:R-:W-:Y:S05]  /*69f0*/  @!P5 BRA `(.L_x_2780) ;  /* 0x000001d400acd947 */ /* 0x002fea0003800000 */
.L_x_3098:
[----:B------:R-:W-:Y:S05]  /*6a00*/  BSYNC B1 ;  /* 0x0000000000017941 */ /* 0x000fea0003800000 */
.L_x_2779:
[----:B------:R-:W-:Y:S01]  /*6a10*/  BSSY B1, `(.L_x_2781) ;  /* 0x0000182000017945 */ /* 0x000fe20003800000 */
[----:B0-----:R-:W-:Y:S02]  /*6a20*/  IMAD.IADD R144, R141, 0x1, -R119 ;  /* 0x000000018d907824 */ /* 0x001fe400078e0a77 */
[----:B------:R-:W-:Y:S01]  /*6a30*/  IMAD.MOV.U32 R125, RZ, RZ, R84 ;  /* 0x000000ffff7d7224 */ /* 0x000fe200078e0054 */
[----:B------:R-:W-:Y:S06]  /*6a40*/  @P4 BRA `(.L_x_2782) ;  /* 0x0000001400f84947 */ /* 0x000fec0003800000 */
        /* <DEDUP_REMOVED lines=29> */
[----:B--2---:R-:W-:Y:S01]  /*6c20*/  IMAD.MOV.U32 R159, RZ, RZ, R85 ;  /* 0x000000ffff9f7224 */ /* 0x004fe200078e0055 */
[----:B------:R-:W-:Y:S01]  /*6c30*/  SHF.R.U64 R40, R40, 0x10, R41 ;  /* 0x0000001028287819 */ /* 0x000fe20000001229 */
[----:B0-----:R-:W-:Y:S01]  /*6c40*/  IMAD.MOV.U32 R85, RZ, RZ, R81 ;  /* 0x000000ffff557224 */ /* 0x001fe200078e0051 */
[----:B------:R-:W-:Y:S01]  /*6c50*/  SHF.R.U64 R54, R54, 0x10, R55 ;  /* 0x0000001036367819 */ /* 0x000fe20000001237 */
[----:B------:R-:W-:Y:S01]  /*6c60*/  HADD2.F32 R160, -RZ, R160.H0_H0 ;  /* 0x200000a0ffa07230 */ /* 0x000fe20000004100 */
[----:B------:R-:W-:Y:S01]  /*6c70*/  SHF.R.U64 R42, R42, 0x10, R43 ;  /* 0x000000102a2a7819 */ /* 0x000fe2000000122b */
[----:B------:R-:W-:Y:S02]  /*6c80*/  HADD2.F32 R157, -RZ, R159.H0_H0 ;  /* 0x2000009fff9d7230 */ /* 0x000fe40000004100 */
[----:B------:R-:W-:Y:S02]  /*6c90*/  HADD2.F32 R158, -RZ, R85.H0_H0 ;  /* 0x20000055ff9e7230 */ /* 0x000fe40000004100 */
[----:B------:R-:W-:-:S02]  /*6ca0*/  HADD2.F32 R81, -RZ, R161.H0_H0 ;  /* 0x200000a1ff517230 */ /* 0x000fc40000004100 */
[CC--:B------:R-:W-:Y:S01]  /*6cb0*/  FMUL.FTZ R161, R157.reuse, R160.reuse ;  /* 0x000000a09da17220 */ /* 0x0c0fe20000410000 */
[----:B------:R-:W-:Y:S02]  /*6cc0*/  HADD2.F32 R85, -RZ, R85.H1_H1 ;  /* 0x30000055ff557230 */ /* 0x000fe40000004100 */
        /* <DEDUP_REMOVED lines=35> */
[----:B------:R-:W-:-:S02]  /*6f00*/  IMAD.MOV.U32 R81, RZ, RZ, R85 ;  /* 0x000000ffff517224 */ /* 0x000fc400078e0055 */
[----:B------:R-:W-:Y:S02]  /*6f10*/  HADD2.F32 R160, -RZ, R160.H0_H0 ;  /* 0x200000a0ffa07230 */ /* 0x000fe40000004100 */
[----:B------:R-:W-:Y:S02]  /*6f20*/  HADD2.F32 R87, -RZ, R87.H0_H0 ;  /* 0x20000057ff577230 */ /* 0x000fe40000004100 */
[----:B------:R-:W-:Y:S02]  /*6f30*/  IMAD.MOV.U32 R85, RZ, RZ, R157 ;  /* 0x000000ffff557224 */ /* 0x000fe400078e009d */
        /* <DEDUP_REMOVED lines=11> */
[CC--:B------:R-:W-:Y:S01]  /*6ff0*/  FMUL.FTZ R163, R87.reuse, R164.reuse ;  /* 0x000000a457a37220 */ /* 0x0c0fe20000410000 */
[-C--:B------:R-:W-:Y:S01]  /*7000*/  FMUL.FTZ R41, R84, R159.reuse ;  /* 0x0000009f54297220 */ /* 0x080fe20000410000 */
[----:B------:R-:W-:Y:S01]  /*7010*/  FMUL.FTZ R164, R162, R164 ;  /* 0x000000a4a2a47220 */ /* 0x000fe20000410000 */
[----:B------:R-:W-:Y:S01]  /*7020*/  FMUL.FTZ R159, R80, R159 ;  /* 0x0000009f509f7220 */ /* 0x000fe20000410000 */
[----:B------:R-:W-:Y:S01]  /*7030*/  FFMA.FTZ R163, R162, R160, -R163 ;  /* 0x000000a0a2a37223 */ /* 0x000fe200000108a3 */
[----:B------:R-:W-:Y:S01]  /*7040*/  FFMA.FTZ R41, R80, R40, -R41 ;  /* 0x0000002850297223 */ /* 0x000fe20000010829 */
        /* <DEDUP_REMOVED lines=11> */
[----:B------:R-:W-:Y:S01]  /*7100*/  FFMA.FTZ R84, R80, R55, -R84 ;  /* 0x0000003750547223 */ /* 0x000fe20000010854 */
[----:B------:R-:W-:Y:S02]  /*7110*/  MOV R80, R41 ;  /* 0x0000002900507202 */ /* 0x000fe40000000f00 */
        /* <DEDUP_REMOVED lines=8> */
[----:B------:R-:W-:Y:S01]  /*71a0*/  IMAD.MOV.U32 R82, RZ, RZ, R40 ;  /* 0x000000ffff527224 */ /* 0x000fe200078e0028 */
[----:B------:R-:W-:Y:S01]  /*71b0*/  MOV R86, R87 ;  /* 0x0000005700567202 */ /* 0x000fe20000000f00 */
[----:B------:R-:W-:-:S07]  /*71c0*/  IMAD.MOV.U32 R87, RZ, RZ, R52 ;  /* 0x000000ffff577224 */ /* 0x000fce00078e0034 */
.L_x_2786:
[----:B------:R-:W-:Y:S05]  /*71d0*/  BSYNC B3 ;  /* 0x0000000000037941 */ /* 0x000fea0003800000 */
.L_x_2785:
[----:B------:R-:W-:-:S04]  /*71e0*/  IADD3 R41, P4, P5, R92, R130, R14 ;  /* 0x000000825c297210 */ /* 0x000fc80007d9e00e */
        /* <DEDUP_REMOVED lines=11> */
.L_x_2784:
[----:B------:R-:W-:Y:S05]  /*72a0*/  BSYNC B2 ;  /* 0x0000000000027941 */ /* 0x000fea0003800000 */
.L_x_2783:
        /* <DEDUP_REMOVED lines=111> */
[----:B------:R-:W-:Y:S01]  /*79a0*/  FFMA.FTZ R37, R43, R40, -R37 ;  /* 0x000000282b257223 */ /* 0x000fe20000010825 */
[----:B------:R-:W-:Y:S01]  /*79b0*/  FFMA.FTZ R36, R39, R52, -R36 ;  /* 0x0000003427247223 */ /* 0x000fe20000010824 */
[----:B------:R-:W-:Y:S01]  /*79c0*/  FFMA.FTZ R87, R49, R40, R87 ;  /* 0x0000002831577223 */ /* 0x000fe20000010057 */
[----:B------:R-:W-:Y:S01]  /*79d0*/  FFMA.FTZ R50, R54, R52, R50 ;  /* 0x0000003436327223 */ /* 0x000fe20000010032 */
[----:B------:R-:W-:Y:S01]  /*79e0*/  F2FP.F16.F32.PACK_AB R48, R51, R48 ;  /* 0x000000303330723e */ /* 0x000fe200000000ff */
[----:B------:R-:W-:Y:S01]  /*79f0*/  IMAD.MOV.U32 R52, RZ, RZ, R42 ;  /* 0x000000ffff347224 */ /* 0x000fe200078e002a */
[----:B------:R-:W-:Y:S01]  /*7a00*/  F2FP.F16.F32.PACK_AB R36, R36, R37 ;  /* 0x000000252424723e */ /* 0x000fe200000000ff */
[----:B------:R-:W-:Y:S01]  /*7a10*/  IMAD.MOV.U32 R43, RZ, RZ, R38 ;  /* 0x000000ffff2b7224 */ /* 0x000fe200078e0026 */
[----:B------:R-:W-:Y:S01]  /*7a20*/  F2FP.F16.F32.PACK_AB R50, R50, R87 ;  /* 0x000000573232723e */ /* 0x000fe200000000ff */
[----:B------:R-:W-:Y:S01]  /*7a30*/  IMAD.MOV.U32 R55, RZ, RZ, R158 ;  /* 0x000000ffff377224 */ /* 0x000fe200078e009e */
[----:B------:R-:W-:Y:S01]  /*7a40*/  MOV R40, R48 ;  /* 0x0000003000287202 */ /* 0x000fe20000000f00 */
[----:B------:R-:W-:Y:S01]  /*7a50*/  IMAD.MOV.U32 R42, RZ, RZ, R36 ;  /* 0x000000ffff2a7224 */ /* 0x000fe200078e0024 */
[----:B------:R-:W-:-:S07]  /*7a60*/  MOV R54, R50 ;  /* 0x0000003200367202 */ /* 0x000fce0000000f00 */
.L_x_2790:
[----:B------:R-:W-:Y:S05]  /*7a70*/  BSYNC B3 ;  /* 0x0000000000037941 */ /* 0x000fea0003800000 */
.L_x_2789:
[----:B0-----:R3:W-:Y:S04]  /*7a80*/  STG.E.128 desc[UR60][R80.64], R40 ;  /* 0x0000002850007986 */ /* 0x0017e8000c101d3c */
[----:B--2---:R3:W-:Y:S02]  /*7a90*/  @!P4 STG.E.128 desc[UR60][R82.64], R52 ;  /* 0x000000345200c986 */ /* 0x0047e4000c101d3c */
.L_x_2788:
[----:B------:R-:W-:Y:S05]  /*7aa0*/  BSYNC B2 ;  /* 0x0000000000027941 */ /* 0x000fea0003800000 */
.L_x_2787:
[----:B------:R-:W-:-:S13]  /*7ab0*/  ISETP.NE.AND P4, PT, R9, RZ, PT ;  /* 0x000000ff0900720c */ /* 0x000fda0003f85270 */
[----:B------:R-:W-:Y:S05]  /*7ac0*/  @!P4 BRA `(.L_x_2782) ;  /* 0x0000000400d8c947 */ /* 0x000fea0003800000 */
[----:B------:R-:W2:Y:S01]  /*7ad0*/  LDL R36, [R1+0x8] ;  /* 0x0000080001247983 */ /* 0x000ea20000100800 */
[----:B------:R-:W-:Y:S01]  /*7ae0*/  IADD3 R39, P4, P5, R92, R130, R12 ;  /* 0x000000825c277210 */ /* 0x000fe20007d9e00c */
[----:B------:R-:W-:Y:S03]  /*7af0*/  BSSY B2, `(.L_x_2791) ;  /* 0x0000071000027945 */ /* 0x000fe60003800000 */
[----:B------:R-:W-:Y:S02]  /*7b00*/  IADD3.X R38, R89, R152, R106, P4, P5 ;  /* 0x0000009859267210 */ /* 0x000fe400027ea46a */
[----:B--2---:R-:W-:-:S04]  /*7b10*/  LOP3.LUT P6, RZ, R36, 0x1, RZ, 0xc0, !PT ;  /* 0x0000000124ff7812 */ /* 0x004fc800078cc0ff */
[----:B------:R-:W-:-:S04]  /*7b20*/  SEL R36, R119, R144, !P6 ;  /* 0x0000009077247207 */ /* 0x000fc80007000000 */
[----:B------:R-:W-:-:S04]  /*7b30*/  SHF.R.S32.HI R37, RZ, 0x1f, R36 ;  /* 0x0000001fff257819 */ /* 0x000fc80000011424 */
[----:B------:R-:W-:-:S04]  /*7b40*/  LEA.HI R36, R37, R36, RZ, 0x4 ;  /* 0x0000002425247211 */ /* 0x000fc800078f20ff */
[----:B------:R-:W-:-:S05]  /*7b50*/  LEA.HI.SX32 R36, R36, R109, 0x1c ;  /* 0x0000006d24247211 */ /* 0x000fca00078fe2ff */
[----:B------:R-:W-:-:S05]  /*7b60*/  IMAD.SHL.U32 R37, R36, 0x8, RZ ;  /* 0x0000000824257824 */ /* 0x000fca00078e00ff */
[----:B------:R-:W-:-:S13]  /*7b70*/  ISETP.GE.AND P4, PT, R37, R141, PT ;  /* 0x0000008d2500720c */ /* 0x000fda0003f86270 */
[--C-:B0--3--:R-:W-:Y:S02]  /*7b80*/  @!P4 SHF.R.S32.HI R40, RZ, 0x1f, R37.reuse ;  /* 0x0000001fff28c819 */ /* 0x109fe40000011425 */
[--C-:B------:R-:W-:Y:S02]  /*7b90*/  @!P4 IADD3 R130, P5, P6, R92, R130, R37.reuse ;  /* 0x000000825c82c210 */ /* 0x100fe40007ebe025 */
[----:B------:R-:W-:Y:S02]  /*7ba0*/  LOP3.LUT R37, R196, 0x38, R37, 0xf8, !PT ;  /* 0x00000038c4257812 */ /* 0x000fe400078ef825 */
[----:B------:R-:W-:Y:S02]  /*7bb0*/  @!P4 IADD3.X R40, R89, R152, R40, P5, P6 ;  /* 0x000000985928c210 */ /* 0x000fe40002fec428 */
[----:B------:R-:W-:Y:S02]  /*7bc0*/  LEA R48, P5, R39, R114, 0x1 ;  /* 0x0000007227307211 */ /* 0x000fe400078a08ff */
[----:B------:R-:W-:-:S02]  /*7bd0*/  LOP3.LUT R37, R37, R198, RZ, 0x3c, !PT ;  /* 0x000000c625257212 */ /* 0x000fc400078e3cff */
[-C--:B------:R-:W-:Y:S02]  /*7be0*/  LEA.HI.X R49, R39, R115.reuse, R38, 0x1, P5 ;  /* 0x0000007327317211 */ /* 0x080fe400028f0c26 */
[----:B------:R-:W-:Y:S02]  /*7bf0*/  SHF.R.S32.HI R39, RZ, 0x1f, R36 ;  /* 0x0000001fff277819 */ /* 0x000fe40000011424 */
[C---:B------:R-:W-:Y:S02]  /*7c00*/  @!P4 LEA R50, P5, R130.reuse, R114, 0x1 ;  /* 0x000000728232c211 */ /* 0x040fe400078a08ff */
[----:B------:R-:W-:Y:S02]  /*7c10*/  LEA.HI R39, R39, R36, RZ, 0x3 ;  /* 0x0000002427277211 */ /* 0x000fe400078f18ff */
[----:B------:R-:W-:Y:S02]  /*7c20*/  @!P4 LEA.HI.X R51, R130, R115, R40, 0x1, P5 ;  /* 0x000000738233c211 */ /* 0x000fe400028f0c28 */
[----:B------:R-:W-:Y:S01]  /*7c30*/  ISETP.GE.AND P5, PT, R187, R118, PT ;  /* 0x00000076bb00720c */ /* 0x000fe20003fa6270 */
        /* <DEDUP_REMOVED lines=38> */
[----:B------:R-:W-:Y:S02]  /*7ea0*/  HADD2.F32 R43, -RZ, R39.H0_H0 ;  /* 0x20000027ff2b7230 */ /* 0x000fe40000004100 */
[----:B------:R-:W-:Y:S02]  /*7eb0*/  HADD2.F32 R46, -RZ, R46.H0_H0 ;  /* 0x2000002eff2e7230 */ /* 0x000fe40000004100 */
[----:B------:R-:W-:-:S02]  /*7ec0*/  HADD2.F32 R55, -RZ, R35.H0_H0 ;  /* 0x20000023ff377230 */ /* 0x000fc40000004100 */
[-C--:B------:R-:W-:Y:S01]  /*7ed0*/  FMUL.FTZ R35, R47, R41.reuse ;  /* 0x000000292f237220 */ /* 0x080fe20000410000 */
[----:B------:R-:W-:Y:S02]  /*7ee0*/  HADD2.F32 R39, -RZ, R39.H1_H1 ;  /* 0x30000027ff277230 */ /* 0x000fe40000004100 */
[----:B------:R-:W-:Y:S01]  /*7ef0*/  FMUL.FTZ R80, R43, R41 ;  /* 0x000000292b507220 */ /* 0x000fe20000410000 */
[----:B------:R-:W-:Y:S02]  /*7f00*/  HADD2.F32 R37, -RZ, R170.H1_H1 ;  /* 0x300000aaff257230 */ /* 0x000fe40000004100 */
[-C--:B------:R-:W-:Y:S01]  /*7f10*/  FMUL.FTZ R41, R54, R46.reuse ;  /* 0x0000002e36297220 */ /* 0x080fe20000410000 */
[----:B------:R-:W-:Y:S02]  /*7f20*/  HADD2.F32 R173, -RZ, R173.H0_H0 ;  /* 0x200000adffad7230 */ /* 0x000fe40000004100 */
[----:B------:R-:W-:Y:S01]  /*7f30*/  FMUL.FTZ R46, R39, R46 ;  /* 0x0000002e272e7220 */ /* 0x000fe20000410000 */
[----:B------:R-:W-:-:S02]  /*7f40*/  HADD2.F32 R33, -RZ, R33.H0_H0 ;  /* 0x20000021ff217230 */ /* 0x000fc40000004100 */
[----:B------:R-:W-:Y:S01]  /*7f50*/  FFMA.FTZ R41, R39, R55, -R41 ;  /* 0x0000003727297223 */ /* 0x000fe20000010829 */
[-C--:B------:R-:W-:Y:S01]  /*7f60*/  FFMA.FTZ R35, R43, R37.reuse, -R35 ;  /* 0x000000252b237223 */ /* 0x080fe20000010823 */
[----:B------:R-:W-:Y:S01]  /*7f70*/  FFMA.FTZ R80, R47, R37, R80 ;  /* 0x000000252f507223 */ /* 0x000fe20000010050 */
[----:B------:R-:W-:Y:S02]  /*7f80*/  HADD2.F32 R39, -RZ, R40.H0_H0 ;  /* 0x20000028ff277230 */ /* 0x000fe40000004100 */
[----:B------:R-:W-:Y:S01]  /*7f90*/  FFMA.FTZ R46, R54, R55, R46 ;  /* 0x00000037362e7223 */ /* 0x000fe2000001002e */
[----:B------:R-:W-:Y:S02]  /*7fa0*/  HADD2.F32 R37, -RZ, R36.H0_H0 ;  /* 0x20000024ff257230 */ /* 0x000fe40000004100 */
[----:B------:R-:W-:Y:S02]  /*7fb0*/  HADD2.F32 R40, -RZ, R40.H1_H1 ;  /* 0x30000028ff287230 */ /* 0x000fe40000004100 */
[----:B------:R-:W-:Y:S01]  /*7fc0*/  HADD2.F32 R36, -RZ, R36.H1_H1 ;  /* 0x30000024ff247230 */ /* 0x000fe20000004100 */
[----:B------:R-:W-:Y:S01]  /*7fd0*/  F2FP.F16.F32.PACK_AB R46, R46, R80 ;  /* 0x000000502e2e723e */ /* 0x000fe200000000ff */
[----:B------:R-:W-:-:S02]  /*7fe0*/  HADD2.F32 R171, -RZ, R171.H0_H0 ;  /* 0x200000abffab7230 */ /* 0x000fc40000004100 */
[----:B------:R-:W-:Y:S01]  /*7ff0*/  FMUL.FTZ R47, R40, R33 ;  /* 0x00000021282f7220 */ /* 0x000fe20000410000 */
[----:B------:R-:W-:Y:S02]  /*8000*/  HADD2.F32 R43, -RZ, R32.H0_H0 ;  /* 0x20000020ff2b7230 */ /* 0x000fe40000004100 */
[----:B------:R-:W-:Y:S01]  /*8010*/  FMUL.FTZ R32, R39, R173 ;  /* 0x000000ad27207220 */ /* 0x000fe20000410000 */
[----:B------:R-:W-:Y:S01]  /*8020*/  FMUL.FTZ R33, R36, R33 ;  /* 0x0000002124217220 */ /* 0x000fe20000410000 */
[C---:B------:R-:W-:Y:S01]  /*8030*/  FMUL.FTZ R173, R37.reuse, R173 ;  /* 0x000000ad25ad7220 */ /* 0x040fe20000410000 */
[----:B------:R-:W-:Y:S02]  /*8040*/  HADD2.F32 R172, -RZ, R172.H0_H0 ;  /* 0x200000acffac7230 */ /* 0x000fe40000004100 */
[----:B------:R-:W-:Y:S01]  /*8050*/  FFMA.FTZ R32, R37, R171, -R32 ;  /* 0x000000ab25207223 */ /* 0x000fe20000010820 */
[----:B------:R-:W-:Y:S01]  /*8060*/  FFMA.FTZ R40, R40, R43, R33 ;  /* 0x0000002b28287223 */ /* 0x000fe20000010021 */
[----:B------:R-:W-:-:S02]  /*8070*/  HADD2.F32 R37, -RZ, R42.H0_H0 ;  /* 0x2000002aff257230 */ /* 0x000fc40000004100 */
[----:B------:R-:W-:Y:S01]  /*8080*/  FFMA.FTZ R173, R39, R171, R173 ;  /* 0x000000ab27ad7223 */ /* 0x000fe200000100ad */
[----:B------:R-:W-:Y:S02]  /*8090*/  HADD2.F32 R45, -RZ, R45.H0_H0 ;  /* 0x2000002dff2d7230 */ /* 0x000fe40000004100 */
[----:B------:R-:W-:Y:S01]  /*80a0*/  FFMA.FTZ R47, R36, R43, -R47 ;  /* 0x0000002b242f7223 */ /* 0x000fe2000001082f */
[----:B------:R-:W-:Y:S02]  /*80b0*/  HADD2.F32 R33, -RZ, R38.H0_H0 ;  /* 0x20000026ff217230 */ /* 0x000fe40000004100 */
[----:B------:R-:W-:Y:S01]  /*80c0*/  HADD2.F32 R42, -RZ, R42.H1_H1 ;  /* 0x3000002aff2a7230 */ /* 0x000fe20000004100 */
[----:B------:R-:W-:Y:S01]  /*80d0*/  F2FP.F16.F32.PACK_AB R40, R40, R173 ;  /* 0x000000ad2828723e */ /* 0x000fe200000000ff */
[----:B------:R-:W-:Y:S01]  /*80e0*/  HADD2.F32 R38, -RZ, R38.H1_H1 ;  /* 0x30000026ff267230 */ /* 0x000fe20000004100 */
[----:B------:R-:W-:Y:S01]  /*80f0*/  F2FP.F16.F32.PACK_AB R36, R47, R32 ;  /* 0x000000202f24723e */ /* 0x000fe200000000ff */
[----:B------:R-:W-:-:S02]  /*8100*/  HADD2.F32 R170, -RZ, R170.H0_H0 ;  /* 0x200000aaffaa7230 */ /* 0x000fc40000004100 */
[-C--:B------:R-:W-:Y:S01]  /*8110*/  FMUL.FTZ R43, R42, R45.reuse ;  /* 0x0000002d2a2b7220 */ /* 0x080fe20000410000 */
[----:B------:R-:W-:Y:S02]  /*8120*/  HADD2.F32 R39, -RZ, R34.H0_H0 ;  /* 0x20000022ff277230 */ /* 0x000fe40000004100 */
[-C--:B------:R-:W-:Y:S01]  /*8130*/  FMUL.FTZ R34, R37, R172.reuse ;  /* 0x000000ac25227220 */ /* 0x080fe20000410000 */
[C---:B------:R-:W-:Y:S01]  /*8140*/  FMUL.FTZ R172, R33.reuse, R172 ;  /* 0x000000ac21ac7220 */ /* 0x040fe20000410000 */
[C---:B------:R-:W-:Y:S02]  /*8150*/  FMUL.FTZ R45, R38.reuse, R45 ;  /* 0x0000002d262d7220 */ /* 0x040fe40000410000 */
[-C--:B------:R-:W-:Y:S01]  /*8160*/  FFMA.FTZ R34, R33, R170.reuse, -R34 ;  /* 0x000000aa21227223 */ /* 0x080fe20000010822 */
[-C--:B------:R-:W-:Y:S01]  /*8170*/  FFMA.FTZ R43, R38, R39.reuse, -R43 ;  /* 0x00000027262b7223 */ /* 0x080fe2000001082b */
[----:B------:R-:W-:Y:S01]  /*8180*/  FFMA.FTZ R172, R37, R170, R172 ;  /* 0x000000aa25ac7223 */ /* 0x000fe200000100ac */
[----:B------:R-:W-:Y:S01]  /*8190*/  FFMA.FTZ R45, R42, R39, R45 ;  /* 0x000000272a2d7223 */ /* 0x000fe2000001002d */
[----:B------:R-:W-:-:S02]  /*81a0*/  F2FP.F16.F32.PACK_AB R39, R41, R35 ;  /* 0x000000232927723e */ /* 0x000fc400000000ff */
[----:B------:R-:W-:Y:S01]  /*81b0*/  F2FP.F16.F32.PACK_AB R38, R43, R34 ;  /* 0x000000222b26723e */ /* 0x000fe200000000ff */
[----:B------:R-:W-:Y:S01]  /*81c0*/  IMAD.MOV.U32 R43, RZ, RZ, R46 ;  /* 0x000000ffff2b7224 */ /* 0x000fe200078e002e */
[----:B------:R-:W-:Y:S02]  /*81d0*/  F2FP.F16.F32.PACK_AB R37, R53, R52 ;  /* 0x000000343525723e */ /* 0x000fe400000000ff */
[----:B------:R-:W-:Y:S02]  /*81e0*/  F2FP.F16.F32.PACK_AB R41, R44, R81 ;  /* 0x000000512c29723e */ /* 0x000fe400000000ff */
[----:B------:R-:W-:-:S07]  /*81f0*/  F2FP.F16.F32.PACK_AB R42, R45, R172 ;  /* 0x000000ac2d2a723e */ /* 0x000fce00000000ff */
.L_x_2792:
[----:B------:R-:W-:Y:S05]  /*8200*/  BSYNC B2 ;  /* 0x0000000000027941 */ /* 0x000fea0003800000 */
.L_x_2791:
[----:B0-----:R4:W-:Y:S04]  /*8210*/  STG.E.128 desc[UR60][R48.64], R36 ;  /* 0x0000002430007986 */ /* 0x0019e8000c101d3c */
[----:B--2---:R4:W-:Y:S02]  /*8220*/  @!P4 STG.E.128 desc[UR60][R50.64], R40 ;  /* 0x000000283200c986 */ /* 0x0049e4000c101d3c */
.L_x_2782:
[----:B------:R-:W-:Y:S05]  /*8230*/  BSYNC B1 ;  /* 0x0000000000017941 */ /* 0x000fea0003800000 */
.L_x_2781:
        /* <DEDUP_REMOVED lines=15> */
[----:B------:R-:W-:Y:S02]  /*8330*/  SHF.L.U32 R33, R32, 0x3, RZ ;  /* 0x0000000320217819 */ /* 0x000fe400000006ff */
[----:B------:R-:W-:Y:S02]  /*8340*/  SHF.R.S32.HI R35, RZ, 0x1f, R32 ;  /* 0x0000001fff237819 */ /* 0x000fe40000011420 */
[----:B------:R-:W-:Y:S02]  /*8350*/  ISETP.GE.AND P0, PT, R33, R141, PT ;  /* 0x0000008d2100720c */ /* 0x000fe40003f06270 */
[----:B------:R-:W-:Y:S02]  /*8360*/  LEA.HI R35, R35, R32, RZ, 0x3 ;  /* 0x0000002023237211 */ /* 0x000fe400078f18ff */
[----:B------:R-:W-:-:S03]  /*8370*/  LOP3.LUT R32, R195, 0x38, R33, 0xf8, !PT ;  /* 0x00000038c3207812 */ /* 0x000fc600078ef821 */
[----:B------:R-:W-:Y:S01]  /*8380*/  IMAD.SHL.U32 R35, R35, 0x400, RZ ;  /* 0x0000040023237824 */ /* 0x000fe200078e00ff */
[----:B------:R-:W-:-:S04]  /*8390*/  LOP3.LUT R32, R32, R231, RZ, 0x3c, !PT ;  /* 0x000000e720207212 */ /* 0x000fc800078e3cff */
[----:B------:R-:W-:Y:S02]  /*83a0*/  LOP3.LUT R35, R35, 0x7fffe000, RZ, 0xc0, !PT ;  /* 0x7fffe00023237812 */ /* 0x000fe400078ec0ff */
[--C-:B------:R-:W-:Y:S02]  /*83b0*/  @!P0 SHF.R.S32.HI R37, RZ, 0x1f, R33.reuse ;  /* 0x0000001fff258819 */ /* 0x100fe40000011421 */
[----:B------:R-:W-:Y:S01]  /*83c0*/  @!P0 IADD3 R34, P4, P5, R92, R124, R33 ;  /* 0x0000007c5c228210 */ /* 0x000fe20007d9e021 */
[----:B------:R-:W-:Y:S01]  /*83d0*/  IMAD R33, R17, 0x6000, R137 ;  /* 0x0000600011217824 */ /* 0x000fe200078e0289 */
[----:B------:R-:W-:Y:S02]  /*83e0*/  IADD3 R32, R32, R35, R199 ;  /* 0x0000002320207210 */ /* 0x000fe40007ffe0c7 */
[----:B------:R-:W-:Y:S01]  /*83f0*/  @!P0 IADD3.X R37, R89, R44, R37, P4, P5 ;  /* 0x0000002c59258210 */ /* 0x000fe200027ea425 */
[----:B------:R-:W-:Y:S01]  /*8400*/  IMAD R33, R33, 0x2, R16 ;  /* 0x0000000221217824 */ /* 0x000fe200078e0210 */
[----:B0--3--:R-:W-:Y:S01]  /*8410*/  LEA R40, P4, R36, R114, 0x1 ;  /* 0x0000007224287211 */ /* 0x009fe200078808ff */
[----:B------:R-:W-:-:S03]  /*8420*/  IMAD R35, R17, 0x6000, R32 ;  /* 0x0000600011237824 */ /* 0x000fc600078e0220 */
        /* <DEDUP_REMOVED lines=13> */
[----:B0-----:R-:W-:Y:S01]  /*8500*/  HADD2.F32 R50, -RZ, R33.H1_H1 ;  /* 0x30000021ff327230 */ /* 0x001fe20000004100 */
[----:B------:R-:W-:Y:S01]  /*8510*/  MOV R37, R35 ;  /* 0x0000002300257202 */ /* 0x000fe20000000f00 */
[--C-:B------:R-:W-:Y:S01]  /*8520*/  HADD2.F32 R51, -RZ, R49.reuse.H0_H0 ;  /* 0x20000031ff337230 */ /* 0x100fe20000004100 */
[----:B------:R-:W-:Y:S01]  /*8530*/  SHF.R.U32.HI R64, RZ, 0x10, R65 ;  /* 0x00000010ff407819 */ /* 0x000fe20000011641 */
[----:B------:R-:W-:Y:S01]  /*8540*/  HADD2.F32 R49, -RZ, R49.H1_H1 ;  /* 0x30000031ff317230 */ /* 0x000fe20000004100 */
[----:B------:R-:W-:Y:S01]  /*8550*/  SHF.R.U64 R48, R78, 0x10, R79 ;  /* 0x000000104e307819 */ /* 0x000fe2000000124f */
[----:B------:R-:W-:-:S02]  /*8560*/  HADD2.F32 R35, -RZ, R33.H0_H0 ;  /* 0x20000021ff237230 */ /* 0x000fc40000004100 */
[-C--:B------:R-:W-:Y:S01]  /*8570*/  FMUL.FTZ R80, R51, R54.reuse ;  /* 0x0000003633507220 */ /* 0x080fe20000410000 */
[----:B------:R-:W-:Y:S01]  /*8580*/  HADD2.F32 R76, -RZ, R76.H0_H0 ;  /* 0x2000004cff4c7230 */ /* 0x000fe20000004100 */
[----:B------:R-:W-:Y:S01]  /*8590*/  SHF.R.U32.HI R78, RZ, 0x10, R79 ;  /* 0x00000010ff4e7819 */ /* 0x000fe2000001164f */
[----:B------:R-:W-:Y:S02]  /*85a0*/  HADD2.F32 R52, -RZ, R167.H1_H1 ;  /* 0x300000a7ff347230 */ /* 0x000fe40000004100 */
[----:B------:R-:W-:Y:S01]  /*85b0*/  FMUL.FTZ R54, R35, R54 ;  /* 0x0000003623367220 */ /* 0x000fe20000410000 */
[----:B------:R-:W-:Y:S02]  /*85c0*/  HADD2.F32 R64, -RZ, R64.H0_H0 ;  /* 0x20000040ff407230 */ /* 0x000fe40000004100 */
[-C--:B------:R-:W-:Y:S01]  /*85d0*/  FMUL.FTZ R53, R49, R76.reuse ;  /* 0x0000004c31357220 */ /* 0x080fe20000410000 */
[----:B------:R-:W-:Y:S01]  /*85e0*/  FMUL.FTZ R76, R50, R76 ;  /* 0x0000004c324c7220 */ /* 0x000fe20000410000 */
        /* <DEDUP_REMOVED lines=10> */
[----:B------:R-:W-:Y:S02]  /*8690*/  HADD2.F32 R53, -RZ, R78.H0_H0 ;  /* 0x2000004eff357230 */ /* 0x000fe40000004100 */
[--C-:B------:R-:W-:Y:S02]  /*86a0*/  HADD2.F32 R39, -RZ, R37.reuse.H0_H0 ;  /* 0x20000025ff277230 */ /* 0x100fe40000004100 */
[----:B------:R-:W-:Y:S02]  /*86b0*/  HADD2.F32 R54, -RZ, R37.H1_H1 ;  /* 0x30000025ff367230 */ /* 0x000fe40000004100 */
[----:B------:R-:W-:Y:S01]  /*86c0*/  FMUL.FTZ R55, R64, R53 ;  /* 0x0000003540377220 */ /* 0x000fe20000410000 */
[----:B------:R-:W-:-:S02]  /*86d0*/  HADD2.F32 R76, -RZ, R166.H1_H1 ;  /* 0x300000a6ff4c7230 */ /* 0x000fc40000004100 */
[----:B------:R-:W-:Y:S02]  /*86e0*/  HADD2.F32 R51, -RZ, R66.H0_H0 ;  /* 0x20000042ff337230 */ /* 0x000fe40000004100 */
[-C--:B------:R-:W-:Y:S01]  /*86f0*/  FMUL.FTZ R66, R49, R80.reuse ;  /* 0x0000005031427220 */ /* 0x080fe20000410000 */
[C---:B------:R-:W-:Y:S01]  /*8700*/  FMUL.FTZ R80, R39.reuse, R80 ;  /* 0x0000005027507220 */ /* 0x040fe20000410000 */
[----:B------:R-:W-:Y:S01]  /*8710*/  FMUL.FTZ R53, R54, R53 ;  /* 0x0000003536357220 */ /* 0x000fe20000410000 */
[----:B------:R-:W-:Y:S02]  /*8720*/  HADD2.F32 R169, -RZ, R169.H0_H0 ;  /* 0x200000a9ffa97230 */ /* 0x000fe40000004100 */
[-C--:B------:R-:W-:Y:S01]  /*8730*/  FFMA.FTZ R37, R39, R76.reuse, -R66 ;  /* 0x0000004c27257223 */ /* 0x080fe20000010842 */
[----:B------:R-:W-:Y:S01]  /*8740*/  FFMA.FTZ R39, R49, R76, R80 ;  /* 0x0000004c31277223 */ /* 0x000fe20000010050 */
[----:B------:R-:W-:Y:S01]  /*8750*/  FFMA.FTZ R64, R64, R51, R53 ;  /* 0x0000003340407223 */ /* 0x000fe20000010035 */
[----:B------:R-:W-:-:S02]  /*8760*/  HADD2.F32 R76, -RZ, R46.H0_H0 ;  /* 0x2000002eff4c7230 */ /* 0x000fc40000004100 */
[----:B------:R-:W-:Y:S01]  /*8770*/  FFMA.FTZ R54, R54, R51, -R55 ;  /* 0x0000003336367223 */ /* 0x000fe20000010837 */
[----:B------:R-:W-:Y:S02]  /*8780*/  HADD2.F32 R53, -RZ, R36.H1_H1 ;  /* 0x30000024ff357230 */ /* 0x000fe40000004100 */
[----:B------:R-:W-:Y:S01]  /*8790*/  HADD2.F32 R49, -RZ, R32.H1_H1 ;  /* 0x30000020ff317230 */ /* 0x000fe20000004100 */
[----:B------:R-:W-:Y:S01]  /*87a0*/  F2FP.F16.F32.PACK_AB R39, R64, R39 ;  /* 0x000000274027723e */ /* 0x000fe200000000ff */
[----:B------:R-:W-:Y:S02]  /*87b0*/  HADD2.F32 R51, -RZ, R36.H0_H0 ;  /* 0x20000024ff337230 */ /* 0x000fe40000004100 */
[-C--:B------:R-:W-:Y:S01]  /*87c0*/  FMUL.FTZ R78, R53, R76.reuse ;  /* 0x0000004c354e7220 */ /* 0x080fe20000410000 */
[----:B------:R-:W-:Y:S02]  /*87d0*/  HADD2.F32 R46, -RZ, R32.H0_H0 ;  /* 0x20000020ff2e7230 */ /* 0x000fe40000004100 */
[----:B------:R-:W-:Y:S01]  /*87e0*/  FMUL.FTZ R76, R49, R76 ;  /* 0x0000004c314c7220 */ /* 0x000fe20000410000 */
[----:B------:R-:W-:-:S02]  /*87f0*/  HADD2.F32 R66, -RZ, R45.H0_H0 ;  /* 0x2000002dff427230 */ /* 0x000fc40000004100 */
[-C--:B------:R-:W-:Y:S01]  /*8800*/  FMUL.FTZ R45, R51, R169.reuse ;  /* 0x000000a9332d7220 */ /* 0x080fe20000410000 */
[----:B------:R-:W-:Y:S02]  /*8810*/  HADD2.F32 R167, -RZ, R167.H0_H0 ;  /* 0x200000a7ffa77230 */ /* 0x000fe40000004100 */
[C---:B------:R-:W-:Y:S01]  /*8820*/  FMUL.FTZ R36, R46.reuse, R169 ;  /* 0x000000a92e247220 */ /* 0x040fe20000410000 */
[----:B------:R-:W-:Y:S02]  /*8830*/  HADD2.F32 R47, -RZ, R47.H0_H0 ;  /* 0x2000002fff2f7230 */ /* 0x000fe40000004100 */
[----:B------:R-:W-:Y:S01]  /*8840*/  FFMA.FTZ R55, R53, R66, R76 ;  /* 0x0000004235377223 */ /* 0x000fe2000001004c */
[----:B------:R-:W-:Y:S02]  /*8850*/  HADD2.F32 R53, -RZ, R48.H0_H0 ;  /* 0x20000030ff357230 */ /* 0x000fe40000004100 */
[-C--:B------:R-:W-:Y:S01]  /*8860*/  FFMA.FTZ R32, R46, R167.reuse, -R45 ;  /* 0x000000a72e207223 */ /* 0x080fe2000001082d */
[----:B------:R-:W-:Y:S01]  /*8870*/  FFMA.FTZ R36, R51, R167, R36 ;  /* 0x000000a733247223 */ /* 0x000fe20000010024 */
[----:B------:R-:W-:-:S02]  /*8880*/  HADD2.F32 R48, -RZ, R38.H0_H0 ;  /* 0x20000026ff307230 */ /* 0x000fc40000004100 */
[----:B------:R-:W-:Y:S01]  /*8890*/  FFMA.FTZ R45, R49, R66, -R78 ;  /* 0x00000042312d7223 */ /* 0x000fe2000001084e */
[----:B------:R-:W-:Y:S01]  /*88a0*/  HADD2.F32 R51, -RZ, R168.H0_H0 ;  /* 0x200000a8ff337230 */ /* 0x000fe20000004100 */
[----:B------:R-:W-:Y:S01]  /*88b0*/  F2FP.F16.F32.PACK_AB R54, R54, R37 ;  /* 0x000000253636723e */ /* 0x000fe200000000ff */
        /* <DEDUP_REMOVED lines=8> */
[----:B------:R-:W-:Y:S01]  /*8940*/  F2FP.F16.F32.PACK_AB R32, R45, R32 ;  /* 0x000000202d20723e */ /* 0x000fe200000000ff */
[----:B------:R-:W-:Y:S01]  /*8950*/  FMUL.FTZ R53, R34, R53 ;  /* 0x0000003522357220 */ /* 0x000fe20000410000 */
[----:B------:R-:W-:Y:S01]  /*8960*/  F2FP.F16.F32.PACK_AB R36, R55, R36 ;  /* 0x000000243724723e */ /* 0x000fe200000000ff */
[-C--:B------:R-:W-:Y:S01]  /*8970*/  FFMA.FTZ R65, R46, R49.reuse, -R65 ;  /* 0x000000312e417223 */ /* 0x080fe20000010841 */
[----:B------:R-:W-:Y:S01]  /*8980*/  FFMA.FTZ R51, R48, R49, R51 ;  /* 0x0000003130337223 */ /* 0x000fe20000010033 */
[-C--:B------:R-:W-:Y:S01]  /*8990*/  FFMA.FTZ R34, R34, R47.reuse, -R67 ;  /* 0x0000002f22227223 */ /* 0x080fe20000010843 */
[----:B------:R-:W-:Y:S01]  /*89a0*/  FFMA.FTZ R38, R38, R47, R53 ;  /* 0x0000002f26267223 */ /* 0x000fe20000010035 */
[----:B------:R-:W-:-:S03]  /*89b0*/  IMAD.MOV.U32 R35, RZ, RZ, R54 ;  /* 0x000000ffff237224 */ /* 0x000fc600078e0036 */
[----:B------:R-:W-:Y:S02]  /*89c0*/  F2FP.F16.F32.PACK_AB R34, R34, R65 ;  /* 0x000000412222723e */ /* 0x000fe400000000ff */
[----:B------:R-:W-:-:S07]  /*89d0*/  F2FP.F16.F32.PACK_AB R38, R38, R51 ;  /* 0x000000332626723e */ /* 0x000fce00000000ff */
.L_x_2796:
[----:B------:R-:W-:Y:S05]  /*89e0*/  BSYNC B2 ;  /* 0x0000000000027941 */ /* 0x000fea0003800000 */
.L_x_2795:
[----:B0-----:R0:W-:Y:S04]  /*89f0*/  STG.E.128 desc[UR60][R40.64], R32 ;  /* 0x0000002028007986 */ /* 0x0011e8000c101d3c */
[----:B--2---:R0:W-:Y:S02]  /*8a00*/  @!P0 STG.E.128 desc[UR60][R42.64], R36 ;  /* 0x000000242a008986 */ /* 0x0041e4000c101d3c */
.L_x_2794:
[----:B------:R-:W-:Y:S05]  /*8a10*/  BSYNC B1 ;  /* 0x0000000000017941 */ /* 0x000fea0003800000 */
.L_x_2793:
        /* <DEDUP_REMOVED lines=10> */
[----:B---3--:R-:W-:Y:S01]  /*8ac0*/  SHF.R.S32.HI R40, RZ, 0x1f, R33 ;  /* 0x0000001fff287819 */ /* 0x008fe20000011421 */
[----:B------:R-:W-:-:S03]  /*8ad0*/  IMAD.SHL.U32 R32, R33, 0x8, RZ ;  /* 0x0000000821207824 */ /* 0x000fc600078e00ff */
[----:B------:R-:W-:Y:S01]  /*8ae0*/  LEA.HI R40, R40, R33, RZ, 0x3 ;  /* 0x0000002128287211 */ /* 0x000fe200078f18ff */
[----:B------:R-:W-:Y:S01]  /*8af0*/  IMAD R33, R17, 0x6000, R135 ;  /* 0x0000600011217824 */ /* 0x000fe200078e0287 */
[----:B------:R-:W-:-:S03]  /*8b00*/  ISETP.GE.AND P0, PT, R32, R141, PT ;  /* 0x0000008d2000720c */ /* 0x000fc60003f06270 */
[----:B------:R-:W-:Y:S02]  /*8b10*/  IMAD.SHL.U32 R40, R40, 0x400, RZ ;  /* 0x0000040028287824 */ /* 0x000fe400078e00ff */
[----:B------:R-:W-:-:S03]  /*8b20*/  IMAD R33, R33, 0x2, R16 ;  /* 0x0000000221217824 */ /* 0x000fc600078e0210 */
[----:B------:R-:W-:-:S05]  /*8b30*/  LOP3.LUT R40, R40, 0x7fffe000, RZ, 0xc0, !PT ;  /* 0x7fffe00028287812 */ /* 0x000fca00078ec0ff */
[--C-:B------:R-:W-:Y:S02]  /*8b40*/  @!P0 SHF.R.S32.HI R37, RZ, 0x1f, R32.reuse ;  /* 0x0000001fff258819 */ /* 0x100fe40000011420 */
[--C-:B------:R-:W-:Y:S02]  /*8b50*/  @!P0 IADD3 R34, P4, P5, R92, R124, R32.reuse ;  /* 0x0000007c5c228210 */ /* 0x100fe40007d9e020 */
[----:B------:R-:W-:Y:S02]  /*8b60*/  LOP3.LUT R32, R195, 0x38, R32, 0xf8, !PT ;  /* 0x00000038c3207812 */ /* 0x000fe400078ef820 */
[----:B------:R-:W-:Y:S02]  /*8b70*/  @!P0 IADD3.X R37, R89, R44, R37, P4, P5 ;  /* 0x0000002c59258210 */ /* 0x000fe400027ea425 */
[----:B------:R-:W-:-:S04]  /*8b80*/  LOP3.LUT R32, R32, R231, RZ, 0x3c, !PT ;  /* 0x000000e720207212 */ /* 0x000fc800078e3cff */
[----:B------:R-:W-:Y:S02]  /*8b90*/  IADD3 R32, R32, R40, R199 ;  /* 0x0000002820207210 */ /* 0x000fe40007ffe0c7 */
[----:B------:R-:W-:-:S03]  /*8ba0*/  LEA R40, P4, R36, R114, 0x1 ;  /* 0x0000007224287211 */ /* 0x000fc600078808ff */
[----:B------:R-:W-:Y:S01]  /*8bb0*/  IMAD R35, R17, 0x6000, R32 ;  /* 0x0000600011237824 */ /* 0x000fe200078e0220 */
[-C--:B------:R-:W-:Y:S02]  /*8bc0*/  LEA.HI.X R41, R36, R115.reuse, R38, 0x1, P4 ;  /* 0x0000007324297211 */ /* 0x080fe400020f0c26 */
[C---:B------:R-:W-:Y:S02]  /*8bd0*/  @!P0 LEA R42, P4, R34.reuse, R114, 0x1 ;  /* 0x00000072222a8211 */ /* 0x040fe400078808ff */
[----:B------:R-:W-:Y:S02]  /*8be0*/  LEA R36, R35, R16, 0x1 ;  /* 0x0000001023247211 */ /* 0x000fe400078e08ff */
[----:B------:R-:W-:Y:S02]  /*8bf0*/  @!P0 LEA.HI.X R43, R34, R115, R37, 0x1, P4 ;  /* 0x00000073222b8211 */ /* 0x000fe400020f0c25 */
[----:B------:R-:W0:Y:S01]  /*8c00*/  LDS.128 R32, [R33+0x1c400] ;  /* 0x01c4000021207984 */ /* 0x000e220000000c00 */
[----:B------:R-:W-:-:S03]  /*8c10*/  ISETP.GE.AND P4, PT, R186, R118, PT ;  /* 0x00000076ba00720c */ /* 0x000fc60003f86270 */
[----:B------:R-:W2:Y:S10]  /*8c20*/  LDS.128 R36, [R36+0x1c400] ;  /* 0x01c4000024247984 */ /* 0x000eb40000000c00 */
[----:B------:R-:W-:Y:S05]  /*8c30*/  @P4 BRA `(.L_x_2800) ;  /* 0x00000004005c4947 */ /* 0x000fea0003800000 */
[----:B0-----:R-:W-:Y:S01]  /*8c40*/  IMAD.MOV.U32 R49, RZ, RZ, R32 ;  /* 0x000000ffff317224 */ /* 0x001fe200078e0020 */
[----:B------:R-:W-:Y:S01]  /*8c50*/  SHF.R.U32.HI R54, RZ, 0x10, R73 ;  /* 0x00000010ff367819 */ /* 0x000fe20000011649 */
[----:B--2---:R-:W-:Y:S01]  /*8c60*/  IMAD.MOV.U32 R32, RZ, RZ, R37 ;  /* 0x000000ffff207224 */ /* 0x004fe200078e0025 */
[----:B------:R-:W-:Y:S01]  /*8c70*/  MOV R51, R39 ;  /* 0x0000002700337202 */ /* 0x000fe20000000f00 */
[----:B------:R-:W-:Y:S01]  /*8c80*/  IMAD.MOV.U32 R50, RZ, RZ, R36 ;  /* 0x000000ffff327224 */ /* 0x000fe200078e0024 */
[--C-:B------:R-:W-:Y:S01]  /*8c90*/  SHF.R.U32.HI R52, RZ, 0x10, R61.reuse ;  /* 0x00000010ff347819 */ /* 0x100fe2000001163d */
[----:B------:R-:W-:Y:S01]  /*8ca0*/  HADD2.F32 R55, -RZ, R165.H1_H1 ;  /* 0x300000a5ff377230 */ /* 0x000fe20000004100 */
[----:B------:R-:W-:Y:S01]  /*8cb0*/  SHF.R.U64 R46, R60, 0x10, R61 ;  /* 0x000000103c2e7819 */ /* 0x000fe2000000123d */
[--C-:B------:R-:W-:Y:S01]  /*8cc0*/  HADD2.F32 R36, -RZ, R32.reuse.H0_H0 ;  /* 0x20000020ff247230 */ /* 0x100fe20000004100 */
[--C-:B------:R-:W-:Y:S01]  /*8cd0*/  SHF.R.U64 R47, R74, 0x10, R75.reuse ;  /* 0x000000104a2f7819 */ /* 0x100fe2000000124b */
[----:B------:R-:W-:Y:S01]  /*8ce0*/  HADD2.F32 R39, -RZ, R32.H1_H1 ;  /* 0x30000020ff277230 */ /* 0x000fe20000004100 */
[----:B------:R-:W-:Y:S01]  /*8cf0*/  SHF.R.U32.HI R74, RZ, 0x10, R75 ;  /* 0x00000010ff4a7819 */ /* 0x000fe2000001164b */
[----:B------:R-:W-:Y:S01]  /*8d00*/  IMAD.MOV.U32 R37, RZ, RZ, R35 ;  /* 0x000000ffff257224 */ /* 0x000fe200078e0023 */
[--C-:B------:R-:W-:Y:S01]  /*8d10*/  SHF.R.U64 R45, R62, 0x10, R63.reuse ;  /* 0x000000103e2d7819 */ /* 0x100fe2000000123f */
[--C-:B------:R-:W-:Y:S01]  /*8d20*/  HADD2.F32 R32, -RZ, R33.reuse.H0_H0 ;  /* 0x20000021ff207230 */ /* 0x100fe20000004100 */
[----:B------:R-:W-:Y:S01]  /*8d30*/  SHF.R.U32.HI R62, RZ, 0x10, R63 ;  /* 0x00000010ff3e7819 */ /* 0x000fe2000001163f */
[----:B------:R-:W-:Y:S01]  /*8d40*/  HADD2.F32 R54, -RZ, R54.H0_H0 ;  /* 0x20000036ff367230 */ /* 0x000fe20000004100 */
[----:B------:R-:W-:Y:S01]  /*8d50*/  SHF.R.U64 R48, R72, 0x10, R73 ;  /* 0x0000001048307819 */ /* 0x000fe20000001249 */
[----:B------:R-:W-:-:S02]  /*8d60*/  HADD2.F32 R35, -RZ, R33.H1_H1 ;  /* 0x30000021ff237230 */ /* 0x000fc40000004100 */
        /* <DEDUP_REMOVED lines=16> */
[----:B------:R-:W-:Y:S02]  /*8e70*/  HADD2.F32 R39, -RZ, R37.H0_H0 ;  /* 0x20000025ff277230 */ /* 0x000fe40000004100 */
        /* <DEDUP_REMOVED lines=25> */
[CC--:B------:R-:W-:Y:S01]  /*9010*/  FMUL.FTZ R53, R51.reuse, R165.reuse ;  /* 0x000000a533357220 */ /* 0x0c0fe20000410000 */
[----:B------:R-:W-:Y:S01]  /*9020*/  FFMA.FTZ R55, R50, R46, R55 ;  /* 0x0000002e32377223 */ /* 0x000fe20000010037 */
[----:B------:R-:W-:Y:S02]  /*9030*/  HADD2.F32 R47, -RZ, R38.H0_H0 ;  /* 0x20000026ff2f7230 */ /* 0x000fe40000004100 */
[C---:B------:R-:W-:Y:S01]  /*9040*/  FMUL.FTZ R54, R48.reuse, R165 ;  /* 0x000000a530367220 */ /* 0x040fe20000410000 */
[----:B------:R-:W-:Y:S02]  /*9050*/  HADD2.F32 R46, -RZ, R34.H0_H0 ;  /* 0x20000022ff2e7230 */ /* 0x000fe40000004100 */
[-C--:B------:R-:W-:Y:S01]  /*9060*/  FFMA.FTZ R53, R48, R154.reuse, -R53 ;  /* 0x0000009a30357223 */ /* 0x080fe20000010835 */
[----:B------:R-:W-:Y:S02]  /*9070*/  HADD2.F32 R38, -RZ, R38.H1_H1 ;  /* 0x30000026ff267230 */ /* 0x000fe40000004100 */
[----:B------:R-:W-:Y:S01]  /*9080*/  FFMA.FTZ R54, R51, R154, R54 ;  /* 0x0000009a33367223 */ /* 0x000fe20000010036 */
[----:B------:R-:W-:-:S02]  /*9090*/  HADD2.F32 R155, -RZ, R155.H0_H0 ;  /* 0x2000009bff9b7230 */ /* 0x000fc40000004100 */
[----:B------:R-:W-:Y:S02]  /*90a0*/  HADD2.F32 R34, -RZ, R34.H1_H1 ;  /* 0x30000022ff227230 */ /* 0x000fe40000004100 */
[----:B------:R-:W-:Y:S01]  /*90b0*/  FMUL.FTZ R61, R38, R49 ;  /* 0x00000031263d7220 */ /* 0x000fe20000410000 */
[----:B------:R-:W-:Y:S02]  /*90c0*/  HADD2.F32 R153, -RZ, R153.H0_H0 ;  /* 0x20000099ff997230 */ /* 0x000fe40000004100 */
[-C--:B------:R-:W-:Y:S01]  /*90d0*/  FMUL.FTZ R51, R47, R155.reuse ;  /* 0x0000009b2f337220 */ /* 0x080fe20000410000 */
[----:B------:R-:W-:Y:S02]  /*90e0*/  HADD2.F32 R45, -RZ, R45.H0_H0 ;  /* 0x2000002dff2d7230 */ /* 0x000fe40000004100 */
[----:B------:R-:W-:Y:S01]  /*90f0*/  FMUL.FTZ R48, R46, R155 ;  /* 0x0000009b2e307220 */ /* 0x000fe20000410000 */
[----:B------:R-:W-:Y:S01]  /*9100*/  FMUL.FTZ R49, R34, R49 ;  /* 0x0000003122317220 */ /* 0x000fe20000410000 */
[----:B------:R-:W-:Y:S01]  /*9110*/  FFMA.FTZ R51, R46, R153, -R51 ;  /* 0x000000992e337223 */ /* 0x000fe20000010833 */
[----:B------:R-:W-:-:S02]  /*9120*/  IMAD.MOV.U32 R33, RZ, RZ, R35 ;  /* 0x000000ffff217224 */ /* 0x000fc400078e0023 */
        /* <DEDUP_REMOVED lines=8> */
.L_x_2800:
[----:B------:R-:W-:Y:S05]  /*91b0*/  BSYNC B2 ;  /* 0x0000000000027941 */ /* 0x000fea0003800000 */
.L_x_2799:
[----:B0-----:R0:W-:Y:S04]  /*91c0*/  STG.E.128 desc[UR60][R40.64], R32 ;  /* 0x0000002028007986 */ /* 0x0011e8000c101d3c */
[----:B--2---:R0:W-:Y:S02]  /*91d0*/  @!P0 STG.E.128 desc[UR60][R42.64], R36 ;  /* 0x000000242a008986 */ /* 0x0041e4000c101d3c */
.L_x_2798:
[----:B------:R-:W-:Y:S05]  /*91e0*/  BSYNC B1 ;  /* 0x0000000000017941 */ /* 0x000fea0003800000 */
.L_x_2797:
        /* <DEDUP_REMOVED lines=12> */
[C---:B------:R-:W-:Y:S02]  /*92b0*/  LEA R40, P0, R41.reuse, R114, 0x1 ;  /* 0x0000007229287211 */ /* 0x040fe400078008ff */
[----:B------:R-:W-:Y:S01]  /*92c0*/  SHF.R.S32.HI R33, RZ, 0x1f, R144 ;  /* 0x0000001fff217819 */ /* 0x000fe20000011490 */
[----:B------:R-:W-:Y:S01]  /*92d0*/  IMAD.SHL.U32 R42, R144, 0x8, RZ ;  /* 0x00000008902a7824 */ /* 0x000fe200078e00ff */
[----:B------:R-:W-:Y:S02]  /*92e0*/  LEA.HI.X R41, R41, R115, R46, 0x1, P0 ;  /* 0x0000007329297211 */ /* 0x000fe400000f0c2e */
[----:B------:R-:W-:Y:S02]  /*92f0*/  LEA.HI R33, R33, R144, RZ, 0x3 ;  /* 0x0000009021217211 */ /* 0x000fe400078f18ff */
[----:B------:R-:W-:-:S03]  /*9300*/  LOP3.LUT R32, R195, 0x38, R42, 0xf8, !PT ;  /* 0x00000038c3207812 */ /* 0x000fc600078ef82a */
[----:B------:R-:W-:Y:S01]  /*9310*/  IMAD.SHL.U32 R33, R33, 0x400, RZ ;  /* 0x0000040021217824 */ /* 0x000fe200078e00ff */
[----:B------:R-:W-:-:S04]  /*9320*/  LOP3.LUT R32, R32, R231, RZ, 0x3c, !PT ;  /* 0x000000e720207212 */ /* 0x000fc800078e3cff */
[----:B------:R-:W-:-:S04]  /*9330*/  LOP3.LUT R33, R33, 0x7fffe000, RZ, 0xc0, !PT ;  /* 0x7fffe00021217812 */ /* 0x000fc800078ec0ff */
[----:B------:R-:W-:Y:S01]  /*9340*/  IADD3 R32, R32, R33, R199 ;  /* 0x0000002120207210 */ /* 0x000fe20007ffe0c7 */
[----:B------:R-:W-:-:S04]  /*9350*/  IMAD R33, R17, 0x6000, R134 ;  /* 0x0000600011217824 */ /* 0x000fc800078e0286 */
[----:B------:R-:W-:Y:S01]  /*9360*/  IMAD R35, R17, 0x6000, R32 ;  /* 0x0000600011237824 */ /* 0x000fe200078e0220 */
[----:B------:R-:W-:-:S03]  /*9370*/  LEA R33, R33, R16, 0x1 ;  /* 0x0000001021217211 */ /* 0x000fc600078e08ff */
[----:B------:R-:W-:-:S03]  /*9380*/  IMAD R36, R35, 0x2, R16 ;  /* 0x0000000223247824 */ /* 0x000fc600078e0210 */
        /* <DEDUP_REMOVED lines=23> */
[----:B------:R-:W-:Y:S01]  /*9500*/  FMUL.FTZ R33, R39, R51 ;  /* 0x0000003327217220 */ /* 0x000fe20000410000 */
[----:B------:R-:W-:Y:S02]  /*9510*/  HADD2.F32 R50, -RZ, R149.H1_H1 ;  /* 0x30000095ff327230 */ /* 0x000fe40000004100 */
[----:B------:R-:W-:Y:S01]  /*9520*/  FFMA.FTZ R54, R37, R52, R54 ;  /* 0x0000003425367223 */ /* 0x000fe20000010036 */
[----:B------:R-:W-:-:S02]  /*9530*/  HADD2.F32 R37, -RZ, R49.H0_H0 ;  /* 0x20000031ff257230 */ /* 0x000fc40000004100 */
[C---:B------:R-:W-:Y:S01]  /*9540*/  FMUL.FTZ R56, R32.reuse, R51 ;  /* 0x0000003320387220 */ /* 0x040fe20000410000 */
[----:B------:R-:W-:Y:S01]  /*9550*/  FFMA.FTZ R53, R35, R52, -R58 ;  /* 0x0000003423357223 */ /* 0x000fe2000001083a */
[----:B------:R-:W-:Y:S02]  /*9560*/  HADD2.F32 R49, -RZ, R49.H1_H1 ;  /* 0x30000031ff317230 */ /* 0x000fe40000004100 */
[-C--:B------:R-:W-:Y:S01]  /*9570*/  FFMA.FTZ R32, R32, R50.reuse, -R33 ;  /* 0x0000003220207223 */ /* 0x080fe20000010821 */
[----:B------:R-:W-:Y:S02]  /*9580*/  HADD2.F32 R51, -RZ, R70.H0_H0 ;  /* 0x20000046ff337230 */ /* 0x000fe40000004100 */
[----:B------:R-:W-:Y:S01]  /*9590*/  FFMA.FTZ R33, R39, R50, R56 ;  /* 0x0000003227217223 */ /* 0x000fe20000010038 */
[----:B------:R-:W-:Y:S01]  /*95a0*/  HADD2.F32 R52, -RZ, R150.H1_H1 ;  /* 0x30000096ff347230 */ /* 0x000fe20000004100 */
[----:B------:R-:W-:Y:S01]  /*95b0*/  SHF.R.U64 R57, R68, 0x10, R69 ;  /* 0x0000001044397819 */ /* 0x000fe20000001245 */
[----:B------:R-:W-:-:S02]  /*95c0*/  HADD2.F32 R35, -RZ, R36.H0_H0 ;  /* 0x20000024ff237230 */ /* 0x000fc40000004100 */
[-C--:B------:R-:W-:Y:S01]  /*95d0*/  FMUL.FTZ R55, R49, R51.reuse ;  /* 0x0000003331377220 */ /* 0x080fe20000410000 */
[----:B------:R-:W-:Y:S02]  /*95e0*/  HADD2.F32 R36, -RZ, R36.H1_H1 ;  /* 0x30000024ff247230 */ /* 0x000fe40000004100 */
[-C--:B------:R-:W-:Y:S01]  /*95f0*/  FMUL.FTZ R56, R37, R52.reuse ;  /* 0x0000003425387220 */ /* 0x080fe20000410000 */
[----:B------:R-:W-:Y:S02]  /*9600*/  HADD2.F32 R39, -RZ, R59.H0_H0 ;  /* 0x2000003bff277230 */ /* 0x000fe40000004100 */
[----:B------:R-:W-:Y:S01]  /*9610*/  FMUL.FTZ R52, R35, R52 ;  /* 0x0000003423347220 */ /* 0x000fe20000410000 */
[----:B------:R-:W-:Y:S02]  /*9620*/  HADD2.F32 R50, -RZ, R148.H1_H1 ;  /* 0x30000094ff327230 */ /* 0x000fe40000004100 */
[----:B------:R-:W-:Y:S01]  /*9630*/  FMUL.FTZ R58, R36, R51 ;  /* 0x00000033243a7220 */ /* 0x000fe20000410000 */
[----:B------:R-:W-:-:S02]  /*9640*/  HADD2.F32 R151, -RZ, R151.H0_H0 ;  /* 0x20000097ff977230 */ /* 0x000fc40000004100 */
[----:B------:R-:W-:Y:S01]  /*9650*/  FFMA.FTZ R55, R36, R39, -R55 ;  /* 0x0000002724377223 */ /* 0x000fe20000010837 */
[----:B------:R-:W-:Y:S02]  /*9660*/  HADD2.F32 R36, -RZ, R48.H0_H0 ;  /* 0x20000030ff247230 */ /* 0x000fe40000004100 */
[-C--:B------:R-:W-:Y:S01]  /*9670*/  FFMA.FTZ R56, R35, R50.reuse, -R56 ;  /* 0x0000003223387223 */ /* 0x080fe20000010838 */
[----:B------:R-:W-:Y:S02]  /*9680*/  HADD2.F32 R35, -RZ, R47.H0_H0 ;  /* 0x2000002fff237230 */ /* 0x000fe40000004100 */
        /* <DEDUP_REMOVED lines=9> */
[----:B------:R-:W-:Y:S02]  /*9720*/  HADD2.F32 R46, -RZ, R46.H0_H0 ;  /* 0x2000002eff2e7230 */ /* 0x000fe40000004100 */
[----:B------:R-:W-:Y:S01]  /*9730*/  FMUL.FTZ R52, R48, R37 ;  /* 0x0000002530347220 */ /* 0x000fe20000410000 */
[----:B------:R-:W-:-:S02]  /*9740*/  HADD2.F32 R36, -RZ, R38.H0_H0 ;  /* 0x20000026ff247230 */ /* 0x000fc40000004100 */
[----:B------:R-:W-:Y:S01]  /*9750*/  FMUL.FTZ R37, R47, R37 ;  /* 0x000000252f257220 */ /* 0x000fe20000410000 */
[----:B------:R-:W-:Y:S02]  /*9760*/  HADD2.F32 R45, -RZ, R45.H0_H0 ;  /* 0x2000002dff2d7230 */ /* 0x000fe40000004100 */
[----:B------:R-:W-:Y:S01]  /*9770*/  FFMA.FTZ R58, R49, R39, R58 ;  /* 0x00000027313a7223 */ /* 0x000fe2000001003a */
[----:B------:R-:W-:Y:S02]  /*9780*/  HADD2.F32 R35, -RZ, R34.H0_H0 ;  /* 0x20000022ff237230 */ /* 0x000fe40000004100 */
[-C--:B------:R-:W-:Y:S01]  /*9790*/  FFMA.FTZ R47, R47, R46.reuse, -R52 ;  /* 0x0000002e2f2f7223 */ /* 0x080fe20000010834 */
[----:B------:R-:W-:Y:S02]  /*97a0*/  HADD2.F32 R38, -RZ, R38.H1_H1 ;  /* 0x30000026ff267230 */ /* 0x000fe40000004100 */
[----:B------:R-:W-:Y:S01]  /*97b0*/  FFMA.FTZ R46, R48, R46, R37 ;  /* 0x0000002e302e7223 */ /* 0x000fe20000010025 */
[----:B------:R-:W-:Y:S01]  /*97c0*/  HADD2.F32 R150, -RZ, R150.H0_H0 ;  /* 0x20000096ff967230 */ /* 0x000fe20000004100 */
[----:B------:R-:W-:Y:S01]  /*97d0*/  F2FP.F16.F32.PACK_AB R53, R53, R32 ;  /* 0x000000203535723e */ /* 0x000fe200000000ff */
[----:B------:R-:W-:-:S02]  /*97e0*/  HADD2.F32 R34, -RZ, R34.H1_H1 ;  /* 0x30000022ff227230 */ /* 0x000fc40000004100 */
[-C--:B------:R-:W-:Y:S01]  /*97f0*/  FMUL.FTZ R39, R38, R45.reuse ;  /* 0x0000002d26277220 */ /* 0x080fe20000410000 */
[----:B------:R-:W-:Y:S02]  /*9800*/  HADD2.F32 R148, -RZ, R148.H0_H0 ;  /* 0x20000094ff947230 */ /* 0x000fe40000004100 */
[-C--:B------:R-:W-:Y:S01]  /*9810*/  FMUL.FTZ R48, R36, R150.reuse ;  /* 0x0000009624307220 */ /* 0x080fe20000410000 */
[----:B------:R-:W-:Y:S02]  /*9820*/  HADD2.F32 R43, -RZ, R43.H0_H0 ;  /* 0x2000002bff2b7230 */ /* 0x000fe40000004100 */
[C---:B------:R-:W-:Y:S01]  /*9830*/  FMUL.FTZ R37, R35.reuse, R150 ;  /* 0x0000009623257220 */ /* 0x040fe20000410000 */
[----:B------:R-:W-:Y:S01]  /*9840*/  FMUL.FTZ R45, R34, R45 ;  /* 0x0000002d222d7220 */ /* 0x000fe20000410000 */
[-C--:B------:R-:W-:Y:S01]  /*9850*/  FFMA.FTZ R48, R35, R148.reuse, -R48 ;  /* 0x0000009423307223 */ /* 0x080fe20000010830 */
[----:B------:R-:W-:Y:S01]  /*9860*/  F2FP.F16.F32.PACK_AB R54, R54, R33 ;  /* 0x000000213636723e */ /* 0x000fe200000000ff */
[----:B------:R-:W-:Y:S01]  /*9870*/  FFMA.FTZ R37, R36, R148, R37 ;  /* 0x0000009424257223 */ /* 0x000fe20000010025 */
[-C--:B------:R-:W-:Y:S01]  /*9880*/  FFMA.FTZ R39, R34, R43.reuse, -R39 ;  /* 0x0000002b22277223 */ /* 0x080fe20000010827 */
[----:B------:R-:W-:Y:S01]  /*9890*/  FFMA.FTZ R38, R38, R43, R45 ;  /* 0x0000002b26267223 */ /* 0x000fe2000001002d */
[----:B------:R-:W-:Y:S01]  /*98a0*/  F2FP.F16.F32.PACK_AB R51, R58, R51 ;  /* 0x000000333a33723e */ /* 0x000fe200000000ff */
[----:B------:R-:W-:Y:S01]  /*98b0*/  IMAD.MOV.U32 R33, RZ, RZ, R53 ;  /* 0x000000ffff217224 */ /* 0x000fe200078e0035 */
[----:B------:R-:W-:-:S02]  /*98c0*/  F2FP.F16.F32.PACK_AB R35, R55, R56 ;  /* 0x000000383723723e */ /* 0x000fc400000000ff */
[----:B------:R-:W-:Y:S01]  /*98d0*/  F2FP.F16.F32.PACK_AB R34, R39, R48 ;  /* 0x000000302722723e */ /* 0x000fe200000000ff */
[----:B------:R-:W-:Y:S01]  /*98e0*/  IMAD.MOV.U32 R39, RZ, RZ, R51 ;  /* 0x000000ffff277224 */ /* 0x000fe200078e0033 */
[----:B------:R-:W-:Y:S01]  /*98f0*/  F2FP.F16.F32.PACK_AB R38, R38, R37 ;  /* 0x000000252626723e */ /* 0x000fe200000000ff */
[----:B------:R-:W-:Y:S01]  /*9900*/  IMAD.MOV.U32 R37, RZ, RZ, R54 ;  /* 0x000000ffff257224 */ /* 0x000fe200078e0036 */
[----:B------:R-:W-:Y:S02]  /*9910*/  F2FP.F16.F32.PACK_AB R32, R47, R50 ;  /* 0x000000322f20723e */ /* 0x000fe400000000ff */
[----:B------:R-:W-:-:S07]  /*9920*/  F2FP.F16.F32.PACK_AB R36, R46, R151 ;  /* 0x000000972e24723e */ /* 0x000fce00000000ff */
.L_x_2802:
[----:B------:R-:W-:Y:S05]  /*9930*/  BSYNC B1 ;  /* 0x0000000000017941 */ /* 0x000fea0003800000 */
.L_x_2801:
        /* <DEDUP_REMOVED lines=10> */
.L_x_2718:
[----:B------:R-:W2:Y:S02]  /*99e0*/  LDL R32, [R1+0xc] ;  /* 0x00000c0001207983 */ /* 0x000ea40000100800 */
[----:B--2---:R-:W-:-:S13]  /*99f0*/  R2UR UR4, R32 ;  /* 0x00000000200472ca */ /* 0x004fda00000e0000 */
[----:B------:R-:W-:-:S06]  /*9a00*/  UISETP.NE.AND UP0, UPT, UR4, 0x3, UPT ;  /* 0x000000030400788c */ /* 0x000fcc000bf05270 */
[----:B------:R-:W-:-:S13]  /*9a10*/  PLOP3.LUT P1, PT, PT, PT, UP0, 0x80, 0x0 ;  /* 0x000000000000781c */ /* 0x000fda0003f2f008 */
[----:B------:R-:W-:Y:S05]  /*9a20*/  @!P1 BRA `(.L_x_2803) ;  /* 0x0000000000049947 */ /* 0x000fea0003800000 */
[----:B------:R-:W-:Y:S01]  /*9a30*/  BPT.TRAP 0x1 ;  /* 0x000000040000795c */ /* 0x000fe20000300000 */
.L_x_2803:
        /* <DEDUP_REMOVED lines=8> */
.L_x_3099:
[----:B------:R-:W-:Y:S05]  /*9ac0*/  BSYNC B1 ;  /* 0x0000000000017941 */ /* 0x000fea0003800000 */
.L_x_2804:
        /* <DEDUP_REMOVED lines=20> */
.L_x_2807:
[----:B------:R-:W-:Y:S05]  /*9c10*/  BSYNC B1 ;  /* 0x0000000000017941 */ /* 0x000fea0003800000 */
.L_x_2806:
        /* <DEDUP_REMOVED lines=20> */
.L_x_2751:
[----:B------:R-:W-:Y:S05]  /*9d60*/  BSYNC B0 ;  /* 0x0000000000007941 */ /* 0x000fea0003800000 */
.L_x_2717:
        /* <DEDUP_REMOVED lines=12> */
[----:B------:R-:W-:-:S04]  /*9e30*/  @!P0 IADD3 R32, R3, 0x348a0, RZ ;  /* 0x000348a003208810 */ /* 0x000fc80007ffe0ff */
[----:B------:R-:W-:-:S04]  /*9e40*/  @!P0 PRMT R32, RZ, 0x654, R32 ;  /* 0x00000654ff208816 */ /* 0x000fc80000000020 */
[----:B------:R0:W-:Y:S01]  /*9e50*/  @!P0 SYNCS.ARRIVE.TRANS64.RED.A1T0 RZ, [R32+URZ], RZ ;  /* 0x000000ff20ff89a7 */ /* 0x0001e2000810043f */
[----:B------:R-:W-:Y:S05]  /*9e60*/  @!P1 BRA `(.L_x_2809) ;  /* 0x0000000000049947 */ /* 0x000fea0003800000 */
[----:B------:R-:W-:Y:S01]  /*9e70*/  BPT.TRAP 0x1 ;  /* 0x000000040000795c */ /* 0x000fe20000300000 */
.L_x_2809:
[----:B------:R-:W-:Y:S05]  /*9e80*/  BSYNC B0 ;  /* 0x0000000000007941 */ /* 0x000fea0003800000 */
.L_x_2808:
[----:B------:R-:W2:Y:S01]  /*9e90*/  SYNCS.PHASECHK.TRANS64.TRYWAIT P4, [R3+URZ+0x348b0], R0 ;  /* 0x0348b000030075a7 */ /* 0x000ea2000808017f */
[----:B0-----:R-:W-:Y:S01]  /*9ea0*/  IMAD R32, R17, 0x4000, R26 ;  /* 0x0000400011207824 */ /* 0x001fe200078e021a */
[----:B------:R-:W-:Y:S01]  /*9eb0*/  ULDC.64 UR56, c[0x0][0x328] ;  /* 0x0000ca0000387ab9 */ /* 0x000fe20000000a00 */
[----:B------:R-:W-:Y:S01]  /*9ec0*/  ULDC.64 UR58, c[0x0][0x318] ;  /* 0x0000c600003a7ab9 */ /* 0x000fe20000000a00 */
[----:B------:R-:W-:Y:S01]  /*9ed0*/  BSSY B0, `(.L_x_2810) ;  /* 0x0000004000007945 */ /* 0x000fe20003800000 */
[----:B------:R-:W-:Y:S01]  /*9ee0*/  ISETP.GE.AND P1, PT, R184, R4, PT ;  /* 0x00000004b800720c */ /* 0x000fe20003f26270 */
[----:B------:R-:W-:Y:S02]  /*9ef0*/  IMAD.IADD R33, R121, 0x1, R32 ;  /* 0x0000000179217824 */ /* 0x000fe400078e0220 */
[----:B--2---:R-:W-:Y:S10]  /*9f00*/  @!P4 BRA `(.L_x_2811) ;  /* 0x000001a00090c947 */ /* 0x004ff40003800000 */
.L_x_3100:
[----:B------:R-:W-:Y:S05]  /*9f10*/  BSYNC B0 ;  /* 0x0000000000007941 */ /* 0x000fea0003800000 */
.L_x_2810:
[----:B------:R-:W-:Y:S01]  /*9f20*/  BSSY B0, `(.L_x_2812) ;  /* 0x000001a000007945 */ /* 0x000fe20003800000 */
[----:B01----:R-:W-:Y:S02]  /*9f30*/  IMAD R0, R32, 0x2, R112 ;  /* 0x0000000220007824 */ /* 0x003fe400078e0270 */
[----:B------:R-:W-:-:S04]  /*9f40*/  IMAD.WIDE R40, R2, 0x80, R116 ;  /* 0x0000008002287825 */ /* 0x000fc800078e0274 */
[----:B------:R-:W-:Y:S01]  /*9f50*/  IMAD R44, R33, 0x2, R112 ;  /* 0x00000002212c7824 */ /* 0x000fe200078e0270 */
[----:B------:R-:W-:Y:S06]  /*9f60*/  @P1 BRA `(.L_x_2813) ;  /* 0x0000000000541947 */ /* 0x000fec0003800000 */
[----:B------:R-:W-:Y:S01]  /*9f70*/  MOV R32, R94 ;  /* 0x0000005e00207202 */ /* 0x000fe20000000f00 */
[----:B------:R-:W-:Y:S01]  /*9f80*/  IMAD R35, R41, UR56, RZ ;  /* 0x0000003829237c24 */ /* 0x000fe2000f8e02ff */
[----:B------:R-:W-:Y:S01]  /*9f90*/  ULDC UR4, c[0x0][0x320] ;  /* 0x0000c80000047ab9 */ /* 0x000fe20000000800 */
[----:B------:R-:W-:Y:S01]  /*9fa0*/  IMAD.MOV.U32 R33, RZ, RZ, R5 ;  /* 0x000000ffff217224 */ /* 0x000fe200078e0005 */
[----:B------:R-:W-:Y:S01]  /*9fb0*/  ISETP.GE.AND P4, PT, R18, UR4, PT ;  /* 0x0000000412007c0c */ /* 0x000fe2000bf86270 */
        /* <DEDUP_REMOVED lines=16> */
.L_x_2813:
[----:B------:R-:W-:Y:S05]  /*a0c0*/  BSYNC B0 ;  /* 0x0000000000007941 */ /* 0x000fea0003800000 */
.L_x_2812:
[----:B------:R-:W-:Y:S01]  /*a0d0*/  ISETP.GE.AND P1, PT, R213, R4, PT ;  /* 0x00000004d500720c */ /* 0x000fe20003f26270 */
[----:B------:R-:W-:-:S12]  /*a0e0*/  BSSY B0, `(.L_x_2814) ;  /* 0x0000018000007945 */ /* 0x000fd80003800000 */
[----:B------:R-:W-:Y:S05]  /*a0f0*/  @P1 BRA `(.L_x_2815) ;  /* 0x0000000000581947 */ /* 0x000fea0003800000 */
[----:B0-----:R-:W-:Y:S01]  /*a100*/  IADD3 R35, P1, R40, 0x40, RZ ;  /* 0x0000004028237810 */ /* 0x001fe20007f3e0ff */
[----:B------:R-:W-:Y:S01]  /*a110*/  IMAD.MOV.U32 R4, RZ, RZ, R94 ;  /* 0x000000ffff047224 */ /* 0x000fe200078e005e */
[----:B------:R-:W-:Y:S02]  /*a120*/  ULDC UR4, c[0x0][0x320] ;  /* 0x0000c80000047ab9 */ /* 0x000fe40000000800 */
[----:B------:R-:W-:Y:S01]  /*a130*/  ISETP.GE.AND P4, PT, R18, UR4, PT ;  /* 0x0000000412007c0c */ /* 0x000fe2000bf86270 */
[----:B------:R-:W-:Y:S02]  /*a140*/  IMAD.X R40, RZ, RZ, R41, P1 ;  /* 0x000000ffff287224 */ /* 0x000fe400008e0629 */
[----:B------:R-:W-:-:S04]  /*a150*/  IMAD.WIDE.U32 R32, R35, UR56, R4 ;  /* 0x0000003823207c25 */ /* 0x000fc8000f8e0004 */
[----:B------:R-:W-:-:S04]  /*a160*/  IMAD R40, R40, UR56, RZ ;  /* 0x0000003828287c24 */ /* 0x000fc8000f8e02ff */
[----:B------:R-:W-:Y:S01]  /*a170*/  IMAD R35, R35, UR57, R40 ;  /* 0x0000003923237c24 */ /* 0x000fe2000f8e0228 */
[----:B------:R-:W-:-:S04]  /*a180*/  LEA R40, P1, R32, UR58, 0x1 ;  /* 0x0000003a20287c11 */ /* 0x000fc8000f8208ff */
[----:B------:R-:W-:-:S04]  /*a190*/  IADD3 R33, R33, R35, RZ ;  /* 0x0000002321217210 */ /* 0x000fc80007ffe0ff */
        /* <DEDUP_REMOVED lines=12> */
.L_x_2815:
[----:B------:R-:W-:Y:S05]  /*a260*/  BSYNC B0 ;  /* 0x0000000000007941 */ /* 0x000fea0003800000 */
.L_x_2814:
[----:B------:R-:W3:Y:S01]  /*a270*/  LDL R0, [R1+0x8] ;  /* 0x0000080001007983 */ /* 0x000ee20000100800 */
[----:B------:R-:W-:Y:S02]  /*a280*/  VIADD R17, R17, 0x1 ;  /* 0x0000000111117836 */ /* 0x000fe40000000000 */
[----:B------:R-:W-:Y:S01]  /*a290*/  @!P0 VIADD R3, R3, 0x348c0 ;  /* 0x000348c003038836 */ /* 0x000fe20000000000 */
        /* <DEDUP_REMOVED lines=16> */
.L_x_2712:
[----:B------:R-:W1:Y:S01]  /*a3a0*/  LDC R0, c[0x0][0x448] ;  /* 0x00011200ff007b82 */ /* 0x000e620000000800 */
[----:B------:R-:W-:Y:S01]  /*a3b0*/  BSSY B0, `(.L_x_2817) ;  /* 0x0000036000007945 */ /* 0x000fe20003800000 */
[----:B------:R-:W-:Y:S02]  /*a3c0*/  CS2R R88, SRZ ;  /* 0x0000000000587805 */ /* 0x000fe4000001ff00 */
[----:B------:R-:W-:Y:S02]  /*a3d0*/  CS2R R86, SRZ ;  /* 0x0000000000567805 */ /* 0x000fe4000001ff00 */
[----:B------:R-:W-:Y:S02]  /*a3e0*/  CS2R R84, SRZ ;  /* 0x0000000000547805 */ /* 0x000fe4000001ff00 */
[----:B------:R-:W-:Y:S02]  /*a3f0*/  CS2R R82, SRZ ;  /* 0x0000000000527805 */ /* 0x000fe4000001ff00 */
[----:B------:R-:W-:-:S02]  /*a400*/  CS2R R80, SRZ ;  /* 0x0000000000507805 */ /* 0x000fc4000001ff00 */
[----:B0-2---:R-:W-:Y:S01]  /*a410*/  MOV R39, RZ ;  /* 0x000000ff00277202 */ /* 0x005fe20000000f00 */
[----:B------:R-:W-:Y:S01]  /*a420*/  IMAD.MOV.U32 R78, RZ, RZ, RZ ;  /* 0x000000ffff4e7224 */ /* 0x000fe200078e00ff */
[----:B------:R-:W-:Y:S02]  /*a430*/  CS2R R76, SRZ ;  /* 0x00000000004c7805 */ /* 0x000fe4000001ff00 */
[----:B------:R-:W-:Y:S02]  /*a440*/  CS2R R74, SRZ ;  /* 0x00000000004a7805 */ /* 0x000fe4000001ff00 */
[----:B------:R-:W-:Y:S02]  /*a450*/  CS2R R72, SRZ ;  /* 0x0000000000487805 */ /* 0x000fe4000001ff00 */
[----:B------:R-:W-:Y:S02]  /*a460*/  CS2R R36, SRZ ;  /* 0x0000000000247805 */ /* 0x000fe4000001ff00 */
[----:B------:R-:W-:Y:S01]  /*a470*/  CS2R R34, SRZ ;  /* 0x0000000000227805 */ /* 0x000fe2000001ff00 */
[----:B------:R-:W-:Y:S01]  /*a480*/  IMAD.MOV.U32 R70, RZ, RZ, RZ ;  /* 0x000000ffff467224 */ /* 0x000fe200078e00ff */
        /* <DEDUP_REMOVED lines=9> */
[----:B-1----:R-:W-:Y:S01]  /*a520*/  ISETP.NE.AND P1, PT, R0, 0x1, PT ;  /* 0x000000010000780c */ /* 0x002fe20003f25270 */
[----:B------:R-:W-:Y:S01]  /*a530*/  VIADD R0, R200, 0x7f ;  /* 0x0000007fc8007836 */ /* 0x000fe20000000000 */
        /* <DEDUP_REMOVED lines=8> */
[----:B------:R-:W-:Y:S02]  /*a5c0*/  MOV R95, RZ ;  /* 0x000000ff005f7202 */ /* 0x000fe40000000f00 */
[----:B------:R-:W-:Y:S01]  /*a5d0*/  CS2R R90, SRZ ;  /* 0x00000000005a7805 */ /* 0x000fe2000001ff00 */
[----:B------:R-:W-:Y:S01]  /*a5e0*/  IMAD.MOV.U32 R28, RZ, RZ, RZ ;  /* 0x000000ffff1c7224 */ /* 0x000fe200078e00ff */
[----:B------:R-:W0:Y:S01]  /*a5f0*/  @P1 LDC R3, c[0x0][0x44c] ;  /* 0x00011300ff031b82 */ /* 0x000e220000000800 */
[----:B------:R-:W-:-:S02]  /*a600*/  IMAD.MOV.U32 R97, RZ, RZ, RZ ;  /* 0x000000ffff617224 */ /* 0x000fc400078e00ff */
[----:B------:R-:W-:Y:S02]  /*a610*/  IMAD.MOV.U32 R10, RZ, RZ, RZ ;  /* 0x000000ffff0a7224 */ /* 0x000fe400078e00ff */
[----:B------:R-:W-:-:S03]  /*a620*/  IMAD.MOV.U32 R99, RZ, RZ, RZ ;  /* 0x000000ffff637224 */ /* 0x000fc600078e00ff */
[----:B------:R-:W1:Y:S01]  /*a630*/  @P1 LDC R2, c[0x0][0x450] ;  /* 0x00011400ff021b82 */ /* 0x000e620000000800 */
[----:B0-----:R-:W-:-:S05]  /*a640*/  @P1 IMAD.HI.U32 R3, R0, R3, RZ ;  /* 0x0000000300031227 */ /* 0x001fca00078e00ff */
[----:B-1----:R-:W-:Y:S02]  /*a650*/  @P1 SHF.R.U32.HI R0, RZ, R2, R3 ;  /* 0x00000002ff001219 */ /* 0x002fe40000011603 */
[----:B------:R-:W-:-:S03]  /*a660*/  PLOP3.LUT P1, PT, PT, PT, PT, 0x80, 0x0 ;  /* 0x000000000000781c */ /* 0x000fc60003f2f070 */
[----:B------:R-:W-:-:S05]  /*a670*/  IMAD.IADD R0, R145, 0x1, R0 ;  /* 0x0000000191007824 */ /* 0x000fca00078e0200 */
[----:B------:R-:W-:-:S04]  /*a680*/  SHF.R.S32.HI R3, RZ, 0x1f, R0 ;  /* 0x0000001fff037819 */ /* 0x000fc80000011400 */
[----:B------:R-:W-:Y:S01]  /*a690*/  LEA.HI R3, R3, R0, RZ, 0x7 ;  /* 0x0000000003037211 */ /* 0x000fe200078f38ff */
[----:B------:R-:W-:-:S03]  /*a6a0*/  IMAD.MOV.U32 R0, RZ, RZ, RZ ;  /* 0x000000ffff007224 */ /* 0x000fc600078e00ff */
[----:B------:R-:W-:-:S04]  /*a6b0*/  SHF.R.S32.HI R3, RZ, 0x7, R3 ;  /* 0x00000007ff037819 */ /* 0x000fc80000011403 */
[----:B------:R-:W-:-:S04]  /*a6c0*/  VIMNMX R146, R146, R3, PT ;  /* 0x0000000392927248 */ /* 0x000fc80003fe0100 */
[----:B------:R-:W-:Y:S01]  /*a6d0*/  ISETP.GE.AND P2, PT, R146, 0x1, PT ;  /* 0x000000019200780c */ /* 0x000fe20003f46270 */
[----:B------:R-:W-:-:S12]  /*a6e0*/  @P0 BRA `(.L_x_2818) ;  /* 0x0000000000080947 */ /* 0x000fd80003800000 */
[----:B------:R-:W0:Y:S02]  /*a6f0*/  FENCE.VIEW.ASYNC.G ;  /* 0x00000000000073c6 */ /* 0x000e240000000100 */
[----:B0-----:R-:W-:Y:S06]  /*a700*/  BAR.ARV 0xc, 0x180 ;  /* 0x0306000000007b1d */ /* 0x001fec0000002000 */
.L_x_2818:
[----:B------:R-:W-:Y:S05]  /*a710*/  BSYNC B0 ;  /* 0x0000000000007941 */ /* 0x000fea0003800000 */
.L_x_2817:
[----:B------:R-:W-:Y:S01]  /*a720*/  MOV R20, RZ ;  /* 0x000000ff00147202 */ /* 0x000fe20000000f00 */
[----:B------:R-:W-:Y:S01]  /*a730*/  IMAD.MOV.U32 R11, RZ, RZ, RZ ;  /* 0x000000ffff0b7224 */ /* 0x000fe200078e00ff */
[----:B------:R-:W-:Y:S06]  /*a740*/  @!P2 BRA `(.L_x_2819) ;  /* 0x000000f800cca947 */ /* 0x000fec0003800000 */
[----:B------:R-:W2:Y:S04]  /*a750*/  LDL R2, [R1+0x40] ;  /* 0x0000400001027983 */ /* 0x000ea80000100800 */
[----:B------:R-:W0:Y:S01]  /*a760*/  SHFL.IDX PT, R0, R232, RZ, 0x1f ;  /* 0x00001fffe8007589 */ /* 0x000e2200000e0000 */
[----:B--2---:R-:W-:Y:S02]  /*a770*/  R2UR UR4, R2 ;  /* 0x00000000020472ca */ /* 0x004fe400000e0000 */
[----:B0-----:R-:W-:-:S04]  /*a780*/  LEA.HI R2, R0, R0, RZ, 0x1 ;  /* 0x0000000000027211 */ /* 0x001fc800078f08ff */
[----:B------:R-:W-:-:S05]  /*a790*/  LOP3.LUT R3, R2, 0x1e, RZ, 0xc0, !PT ;  /* 0x0000001e02037812 */ /* 0x000fca00078ec0ff */
[----:B------:R-:W-:Y:S02]  /*a7a0*/  IMAD.IADD R3, R0, 0x1, -R3 ;  /* 0x0000000100037824 */ /* 0x000fe400078e0a03 */
        /* <DEDUP_REMOVED lines=23> */
.L_x_2820:
        /* <DEDUP_REMOVED lines=12> */
.L_x_2824:
[----:B-1----:R1:W2:Y:S02]  /*a9e0*/  SYNCS.PHASECHK.TRANS64.TRYWAIT P0, [R16+URZ+0x34800], R3 ;  /* 0x03480003100075a7 */ /* 0x0022a4000800017f */
[----:B--2---:R-:W-:Y:S05]  /*a9f0*/  @!P0 NANOSLEEP.SYNCS 0x989680 ;  /* 0x009896800000895d */ /* 0x004fea0003900000 */
[----:B------:R-:W2:Y:S02]  /*aa00*/  @!P0 SYNCS.PHASECHK.TRANS64 P0, [R16+URZ+0x34800], R3 ;  /* 0x03480003100085a7 */ /* 0x000ea4000800007f */
[----:B--2---:R-:W-:Y:S05]  /*aa10*/  @!P0 BRA `(.L_x_2824) ;  /* 0xfffffffc00f08947 */ /* 0x004fea000383ffff */
.L_x_2823:
[----:B------:R-:W-:Y:S05]  /*aa20*/  BSYNC B0 ;  /* 0x0000000000007941 */ /* 0x000fea0003800000 */
.L_x_2822:
[----:B------:R-:W-:Y:S05]  /*aa30*/  BRA `(.L_x_2825) ;  /* 0x0000006c00047947 */ /* 0x000fea0003800000 */
.L_x_2821:
[----:B------:R-:W-:Y:S01]  /*aa40*/  ISETP.NE.AND P0, PT, R24, RZ, PT ;  /* 0x000000ff1800720c */ /* 0x000fe20003f05270 */
[----:B------:R-:W-:Y:S01]  /*aa50*/  ULDC.64 UR4, c[0x0][0x3f8] ;  /* 0x0000fe0000047ab9 */ /* 0x000fe20000000a00 */
[----:B-----5:R-:W-:Y:S01]  /*aa60*/  SHF.R.S32.HI R0, RZ, 0x1f, R140 ;  /* 0x0000001fff007819 */ /* 0x020fe2000001148c */
[----:B------:R-:W-:Y:S01]  /*aa70*/  ULDC.64 UR6, c[0x0][0x408] ;  /* 0x0001020000067ab9 */ /* 0x000fe20000000a00 */
[----:B------:R-:W-:-:S04]  /*aa80*/  IMAD.WIDE.U32 R24, R140, UR4, RZ ;  /* 0x000000048c187c25 */ /* 0x000fc8000f8e00ff */
[C---:B------:R-:W-:Y:S02]  /*aa90*/  IMAD R3, R0.reuse, UR4, RZ ;  /* 0x0000000400037c24 */ /* 0x040fe4000f8e02ff */
[----:B------:R-:W-:Y:S02]  /*aaa0*/  IMAD R5, R0, UR6, RZ ;  /* 0x0000000600057c24 */ /* 0x000fe4000f8e02ff */
[C---:B------:R-:W-:Y:S02]  /*aab0*/  IMAD R3, R140.reuse, UR5, R3 ;  /* 0x000000058c037c24 */ /* 0x040fe4000f8e0203 */
[C---:B------:R-:W-:Y:S02]  /*aac0*/  IMAD R5, R140.reuse, UR7, R5 ;  /* 0x000000078c057c24 */ /* 0x040fe4000f8e0205 */
[----:B------:R-:W-:-:S04]  /*aad0*/  IMAD.WIDE.U32 R140, R140, UR6, RZ ;  /* 0x000000068c8c7c25 */ /* 0x000fc8000f8e00ff */
[----:B------:R-:W-:Y:S01]  /*aae0*/  IMAD.IADD R27, R3, 0x1, R25 ;  /* 0x00000001031b7824 */ /* 0x000fe200078e0219 */
[----:B------:R-:W-:Y:S01]  /*aaf0*/  IADD3 R29, R5, R141, RZ ;  /* 0x0000008d051d7210 */ /* 0x000fe20007ffe0ff */
        /* <DEDUP_REMOVED lines=17> */
.L_x_2826:
[----:B------:R-:W-:Y:S01]  /*ac10*/  ULDC.U8 UR4, c[0x0][0x410] ;  /* 0x0001040000047ab9 */ /* 0x000fe20000000000 */
[----:B------:R-:W-:Y:S01]  /*ac20*/  BSSY B0, `(.L_x_2827) ;  /* 0x000069a000007945 */ /* 0x000fe20003800000 */
[----:B------:R-:W-:Y:S02]  /*ac30*/  ISETP.NE.AND P0, PT, RZ, UR4, PT ;  /* 0x00000004ff007c0c */ /* 0x000fe4000bf05270 */
[----:B------:R-:W-:-:S11]  /*ac40*/  IADD3 R21, R184, R200, RZ ;  /* 0x000000c8b8157210 */ /* 0x000fd60007ffe0ff */
[----:B------:R-:W-:Y:S05]  /*ac50*/  @!P0 BRA `(.L_x_2828) ;  /* 0x0000003400648947 */ /* 0x000fea0003800000 */
[----:B------:R-:W0:Y:S01]  /*ac60*/  LDC R20, c[0x0][0x448] ;  /* 0x00011200ff147b82 */ /* 0x000e220000000800 */
[----:B------:R-:W-:Y:S01]  /*ac70*/  IMAD R3, R214, 0x40, R21 ;  /* 0x00000040d6037824 */ /* 0x000fe200078e0215 */
[----:B------:R-:W-:Y:S01]  /*ac80*/  ULDC.64 UR4, c[0x0][0x3f8] ;  /* 0x0000fe0000047ab9 */ /* 0x000fe20000000a00 */
[----:B------:R-:W-:Y:S01]  /*ac90*/  ULDC.64 UR6, c[0x0][0x408] ;  /* 0x0001020000067ab9 */ /* 0x000fe20000000a00 */
[----:B------:R-:W-:Y:S01]  /*aca0*/  MOV R11, R29 ;  /* 0x0000001d000b7202 */ /* 0x000fe20000000f00 */
        /* <DEDUP_REMOVED lines=29> */
.L_x_3106:
        /* <DEDUP_REMOVED lines=20> */
[----:B------:R-:W-:Y:S02]  /*afc0*/  ISETP.GE.AND P2, PT, R191, UR4, PT ;  /* 0x00000004bf007c0c */ /* 0x000fe4000bf46270 */
        /* <DEDUP_REMOVED lines=10> */
[----:B-1----:R-:W-:Y:S01]  /*b070*/  @!P4 IMAD.MOV.U32 R11, RZ, RZ, R3 ;  /* 0x000000ffff0bc224 */ /* 0x002fe200078e0003 */
[----:B------:R-:W-:Y:S01]  /*b080*/  @!P1 SHF.L.U32 R39, R192, 0x1, RZ ;  /* 0x00000001c0279819 */ /* 0x000fe200000006ff */
[--C-:B------:R-:W-:Y:S01]  /*b090*/  @!P3 IMAD.X R25, R3, 0x1, R12.reuse, P6 ;  /* 0x000000010319b824 */ /* 0x100fe200030e060c */
[-C--:B------:R-:W-:Y:S01]  /*b0a0*/  @!P2 IADD3 R28, P6, R0, R31.reuse, RZ ;  /* 0x0000001f001ca210 */ /* 0x080fe20007fde0ff */
[----:B---3--:R-:W-:Y:S01]  /*b0b0*/  @!P3 IMAD.X R27, R5, 0x1, R12, P5 ;  /* 0x00000001051bb824 */ /* 0x008fe200028e060c */
[----:B------:R-:W-:-:S02]  /*b0c0*/  @!P2 IADD3 R30, P5, R14, R31, RZ ;  /* 0x0000001f0e1ea210 */ /* 0x000fc40007fbe0ff */
[----:B------:R-:W-:Y:S01]  /*b0d0*/  @!P1 SHF.L.U64.HI R12, R192, 0x1, R221 ;  /* 0x00000001c00c9819 */ /* 0x000fe200000102dd */
[--C-:B------:R-:W-:Y:S01]  /*b0e0*/  @!P2 IMAD.X R29, R3, 0x1, R10.reuse, P6 ;  /* 0x00000001031da824 */ /* 0x100fe200030e060a */
[-C--:B------:R-:W-:Y:S01]  /*b0f0*/  @!P1 IADD3 R36, P6, R0, R39.reuse, RZ ;  /* 0x0000002700249210 */ /* 0x080fe20007fde0ff */
[----:B------:R-:W-:Y:S01]  /*b100*/  @!P2 IMAD.X R31, R5, 0x1, R10, P5 ;  /* 0x00000001051fa824 */ /* 0x000fe200028e060a */
[----:B------:R-:W-:Y:S01]  /*b110*/  ISETP.GE.AND P5, PT, R194, UR4, PT ;  /* 0x00000004c2007c0c */ /* 0x000fe2000bfa6270 */
[----:B------:R-:W-:Y:S01]  /*b120*/  @!P4 IMAD.MOV.U32 R10, RZ, RZ, R0 ;  /* 0x000000ffff0ac224 */ /* 0x000fe200078e0000 */
[----:B------:R-:W-:Y:S02]  /*b130*/  @!P1 IADD3.X R37, R3, R12, RZ, P6, !PT ;  /* 0x0000000c03259210 */ /* 0x000fe400037fe4ff */
[----:B------:R-:W-:Y:S01]  /*b140*/  @!P1 IADD3 R38, P6, R14, R39, RZ ;  /* 0x000000270e269210 */ /* 0x000fe20007fde0ff */
[----:B------:R-:W-:Y:S01]  /*b150*/  @!P4 IMAD.WIDE R10, R22, 0x2, R10 ;  /* 0x00000002160ac825 */ /* 0x000fe200078e020a */
[----:B------:R-:W-:-:S02]  /*b160*/  @!P0 SHF.L.U64.HI R32, R190, 0x1, R220 ;  /* 0x00000001be208819 */ /* 0x000fc400000102dc */
[----:B------:R-:W-:Y:S01]  /*b170*/  @!P4 MOV R15, R5 ;  /* 0x00000005000fc202 */ /* 0x000fe20000000f00 */
[----:B------:R-:W-:Y:S01]  /*b180*/  @!P1 IMAD.X R39, R5, 0x1, R12, P6 ;  /* 0x0000000105279824 */ /* 0x000fe200030e060c */
[----:B------:R-:W-:Y:S01]  /*b190*/  @!P0 IADD3 R44, P6, R0, R65, RZ ;  /* 0x00000041002c8210 */ /* 0x000fe20007fde0ff */
[----:B------:R1:W5:Y:S01]  /*b1a0*/  @!P4 LD.E.64 R60, desc[UR60][R10.64] ;  /* 0x0000003c0a3cc980 */ /* 0x000362000c101b00 */
[----:B------:R-:W-:-:S04]  /*b1b0*/  @!P4 IMAD.WIDE R12, R22, 0x2, R14 ;  /* 0x00000002160cc825 */ /* 0x000fc800078e020e */
[--C-:B------:R-:W-:Y:S01]  /*b1c0*/  @!P0 IMAD.X R45, R3, 0x1, R32.reuse, P6 ;  /* 0x00000001032d8824 */ /* 0x100fe200030e0620 */
[----:B------:R-:W-:Y:S01]  /*b1d0*/  @!P0 IADD3 R64, P6, R14, R65, RZ ;  /* 0x000000410e408210 */ /* 0x000fe20007fde0ff */
[C---:B------:R-:W-:Y:S01]  /*b1e0*/  @!P5 IMAD.SHL.U32 R15, R194.reuse, 0x2, RZ ;  /* 0x00000002c20fd824 */ /* 0x040fe200078e00ff */
[----:B------:R1:W5:Y:S01]  /*b1f0*/  @!P4 LD.E.64 R58, desc[UR60][R12.64] ;  /* 0x0000003c0c3ac980 */ /* 0x000362000c101b00 */
[----:B------:R-:W-:Y:S02]  /*b200*/  @!P5 SHF.L.U64.HI R20, R194, 0x1, R219 ;  /* 0x00000001c214d819 */ /* 0x000fe400000102db */
[----:B------:R-:W-:Y:S01]  /*b210*/  @!P0 IMAD.X R65, R5, 0x1, R32, P6 ;  /* 0x0000000105418824 */ /* 0x000fe200030e0620 */
[-C--:B------:R-:W-:Y:S02]  /*b220*/  @!P5 IADD3 R66, P4, R0, R15.reuse, RZ ;  /* 0x0000000f0042d210 */ /* 0x080fe40007f9e0ff */
[----:B------:R-:W-:Y:S02]  /*b230*/  @!P5 IADD3 R14, P6, R14, R15, RZ ;  /* 0x0000000f0e0ed210 */ /* 0x000fe40007fde0ff */
        /* <DEDUP_REMOVED lines=10> */
[----:B------:R-:W-:Y:S01]  /*b2e0*/  @!P5 IMAD.X R67, R3, 0x1, R20, P4 ;  /* 0x000000010343d824 */ /* 0x000fe200020e0614 */
[----:B------:R-:W-:Y:S01]  /*b2f0*/  @!P5 IADD3.X R15, R5, R20, RZ, P6, !PT ;  /* 0x00000014050fd210 */ /* 0x000fe200037fe4ff */
        /* <DEDUP_REMOVED lines=10> */
.L_x_2831:
[----:B------:R-:W-:Y:S05]  /*b3a0*/  BSYNC B1 ;  /* 0x0000000000017941 */ /* 0x000fea0003800000 */
.L_x_2830:
[----:B-1---5:R-:W-:Y:S01]  /*b3b0*/  IMAD.MOV.U32 R3, RZ, RZ, R59 ;  /* 0x000000ffff037224 */ /* 0x022fe200078e003b */
[----:B------:R-:W-:Y:S01]  /*b3c0*/  UMOV UR4, 0xffffffff ;  /* 0xffffffff00047882 */ /* 0x000fe20000000000 */
[----:B---3--:R-:W-:Y:S01]  /*b3d0*/  IMAD.MOV.U32 R5, RZ, RZ, R54 ;  /* 0x000000ffff057224 */ /* 0x008fe200078e0036 */
[----:B------:R-:W-:Y:S01]  /*b3e0*/  CS2R R30, SRZ ;  /* 0x00000000001e7805 */ /* 0x000fe2000001ff00 */
[----:B------:R-:W-:Y:S01]  /*b3f0*/  IMAD.MOV.U32 R9, RZ, RZ, R55 ;  /* 0x000000ffff097224 */ /* 0x000fe200078e0037 */
[----:B------:R-:W-:Y:S01]  /*b400*/  PRMT R86, R86, 0x5410, R3 ;  /* 0x0000541056567816 */ /* 0x000fe20000000003 */
[----:B--2---:R-:W-:Y:S02]  /*b410*/  IMAD.MOV.U32 R0, RZ, RZ, R58 ;  /* 0x000000ffff007224 */ /* 0x004fe400078e003a */
        /* <DEDUP_REMOVED lines=31> */
[----:B------:R-:W-:Y:S02]  /*b610*/  PRMT R79, R0, 0x5410, R3 ;  /* 0x00005410004f7816 */ /* 0x000fe40000000003 */
[----:B------:R-:W-:Y:S01]  /*b620*/  PRMT R77, R5, 0x5410, R9 ;  /* 0x00005410054d7816 */ /* 0x000fe20000000009 */
[----:B------:R-:W-:Y:S06]  /*b630*/  BRA.DIV UR4, `(.L_x_2832) ;  /* 0x0000018e04487947 */ /* 0x000fec000b800000 */
[----:B------:R1:W2:Y:S04]  /*b640*/  SHFL.IDX PT, R3, R7, 0x1, 0x1c1f ;  /* 0x003c1f0007037f89 */ /* 0x0002a800000e0000 */
[----:B------:R1:W3:Y:S04]  /*b650*/  SHFL.IDX PT, R0, R6, 0x1, 0x1c1f ;  /* 0x003c1f0006007f89 */ /* 0x0002e800000e0000 */
[----:B------:R1:W1:Y:S04]  /*b660*/  SHFL.IDX PT, R5, R8, 0x1, 0x1c1f ;  /* 0x003c1f0008057f89 */ /* 0x00026800000e0000 */
[----:B0-----:R-:W0:Y:S02]  /*b670*/  SHFL.IDX PT, R4, R4, 0x1, 0x1c1f ;  /* 0x003c1f0004047f89 */ /* 0x001e2400000e0000 */
.L_x_3112:
[----:B-1----:R-:W-:Y:S01]  /*b680*/  VIADD R6, R21, 0x40 ;  /* 0x0000004015067836 */ /* 0x002fe20000000000 */
[----:B------:R-:W-:Y:S01]  /*b690*/  LOP3.LUT R7, R196, 0x18, R18, 0xf8, !PT ;  /* 0x00000018c4077812 */ /* 0x000fe200078ef812 */
        /* <DEDUP_REMOVED lines=10> */
[----:B------:R-:W-:Y:S01]  /*b740*/  IMAD R7, R197, 0x200, R6 ;  /* 0x00000200c5077824 */ /* 0x000fe200078e0206 */
[----:B------:R-:W-:Y:S02]  /*b750*/  CS2R R38, SRZ ;  /* 0x0000000000267805 */ /* 0x000fe4000001ff00 */
[----:B------:R-:W-:-:S02]  /*b760*/  CS2R R28, SRZ ;  /* 0x00000000001c7805 */ /* 0x000fc4000001ff00 */
[----:B------:R-:W-:Y:S02]  /*b770*/  CS2R R24, SRZ ;  /* 0x0000000000187805 */ /* 0x000fe4000001ff00 */
[----:B----4-:R-:W-:Y:S01]  /*b780*/  CS2R R14, SRZ ;  /* 0x00000000000e7805 */ /* 0x010fe2000001ff00 */
[----:B------:R-:W-:Y:S01]  /*b790*/  IMAD R62, R7, 0x2, R16 ;  /* 0x00000002073e7824 */ /* 0x000fe200078e0210 */
        /* <DEDUP_REMOVED lines=8> */
[----:B------:R-:W-:-:S05]  /*b820*/  ISETP.GE.AND P1, PT, R190, UR4, PT ;  /* 0x00000004be007c0c */ /* 0x000fca000bf26270 */
[C---:B------:R-:W-:Y:S02]  /*b830*/  @!P4 SHF.L.U32 R9, R193.reuse, 0x1, RZ ;  /* 0x00000001c109c819 */ /* 0x040fe400000006ff */
[----:B------:R-:W-:Y:S02]  /*b840*/  @!P4 SHF.L.U64.HI R6, R193, 0x1, R223 ;  /* 0x00000001c106c819 */ /* 0x000fe400000102df */
[C---:B------:R-:W-:Y:S01]  /*b850*/  @!P3 IMAD.SHL.U32 R71, R191.reuse, 0x2, RZ ;  /* 0x00000002bf47b824 */ /* 0x040fe200078e00ff */
[-C--:B---3--:R-:W-:Y:S01]  /*b860*/  @!P4 IADD3 R10, P5, R0, R9.reuse, RZ ;  /* 0x00000009000ac210 */ /* 0x088fe20007fbe0ff */
[----:B------:R-:W-:Y:S01]  /*b870*/  @!P2 IMAD.SHL.U32 R67, R192, 0x2, RZ ;  /* 0x00000002c043a824 */ /* 0x000fe200078e00ff */
[----:B------:R-:W-:Y:S01]  /*b880*/  @!P3 SHF.L.U64.HI R12, R191, 0x1, R222 ;  /* 0x00000001bf0cb819 */ /* 0x000fe200000102de */
[----:B------:R-:W-:Y:S01]  /*b890*/  @!P1 IMAD.SHL.U32 R7, R190, 0x2, RZ ;  /* 0x00000002be079824 */ /* 0x000fe200078e00ff */
[----:B0-----:R-:W-:Y:S01]  /*b8a0*/  @!P4 IADD3 R8, P6, R4, R9, RZ ;  /* 0x000000090408c210 */ /* 0x001fe20007fde0ff */
[----:B--2---:R-:W-:Y:S01]  /*b8b0*/  @!P4 IMAD.X R11, R3, 0x1, R6, P5 ;  /* 0x00000001030bc824 */ /* 0x004fe200028e0606 */
[----:B------:R-:W-:-:S02]  /*b8c0*/  @!P3 IADD3 R74, P5, R0, R71, RZ ;  /* 0x00000047004ab210 */ /* 0x000fc40007fbe0ff */
[----:B------:R-:W-:Y:S02]  /*b8d0*/  @!P4 IADD3.X R9, R5, R6, RZ, P6, !PT ;  /* 0x000000060509c210 */ /* 0x000fe400037fe4ff */
[----:B------:R-:W-:Y:S01]  /*b8e0*/  @!P3 IADD3 R70, P6, R4, R71, RZ ;  /* 0x000000470446b210 */ /* 0x000fe20007fde0ff */
[--C-:B------:R-:W-:Y:S01]  /*b8f0*/  @!P3 IMAD.X R75, R3, 0x1, R12.reuse, P5 ;  /* 0x00000001034bb824 */ /* 0x100fe200028e060c */
[----:B------:R-:W-:Y:S02]  /*b900*/  @!P2 SHF.L.U64.HI R14, R192, 0x1, R221 ;  /* 0x00000001c00ea819 */ /* 0x000fe400000102dd */
[----:B------:R-:W-:Y:S01]  /*b910*/  @!P2 IADD3 R68, P5, R0, R67, RZ ;  /* 0x000000430044a210 */ /* 0x000fe20007fbe0ff */
[----:B------:R-:W-:Y:S01]  /*b920*/  @!P3 IMAD.X R71, R5, 0x1, R12, P6 ;  /* 0x000000010547b824 */ /* 0x000fe200030e060c */
[----:B------:R-:W-:Y:S02]  /*b930*/  @!P1 SHF.L.U64.HI R20, R190, 0x1, R220 ;  /* 0x00000001be149819 */ /* 0x000fe400000102dc */
[----:B------:R-:W-:-:S02]  /*b940*/  @!P2 IADD3.X R69, R3, R14, RZ, P5, !PT ;  /* 0x0000000e0345a210 */ /* 0x000fc40002ffe4ff */
[----:B------:R-:W-:Y:S02]  /*b950*/  @!P2 IADD3 R66, P6, R4, R67, RZ ;  /* 0x000000430442a210 */ /* 0x000fe40007fde0ff */
        /* <DEDUP_REMOVED lines=23> */
[----:B------:R-:W-:Y:S01]  /*bad0*/  @!P5 IADD3.X R5, R5, R20, RZ, P6, !PT ;  /* 0x000000140505d210 */ /* 0x000fe200037fe4ff */
[----:B------:R3:W5:Y:S01]  /*bae0*/  @!P4 LD.E.64 R36, desc[UR60][R8.64] ;  /* 0x0000003c0824c980 */ /* 0x000762000c101b00 */
[----:B------:R-:W-:Y:S02]  /*baf0*/  CS2R R24, SRZ ;  /* 0x0000000000187805 */ /* 0x000fe4000001ff00 */
        /* <DEDUP_REMOVED lines=13> */
.L_x_2834:
[----:B------:R-:W-:Y:S05]  /*bbd0*/  BSYNC B1 ;  /* 0x0000000000017941 */ /* 0x000fea0003800000 */
.L_x_2833:
[----:B-1----:R-:W-:Y:S01]  /*bbe0*/  VIADD R5, R62, 0x10400 ;  /* 0x000104003e057836 */ /* 0x002fe20000000000 */
[----:B--2---:R-:W-:Y:S01]  /*bbf0*/  LEA.HI R3, R212, R212, RZ, 0x1 ;  /* 0x000000d4d4037211 */ /* 0x004fe200078f08ff */
[----:B---3--:R-:W-:Y:S01]  /*bc00*/  VIADD R0, R62, 0x10440 ;  /* 0x000104403e007836 */ /* 0x008fe20000000000 */
[----:B------:R-:W-:Y:S01]  /*bc10*/  VIADDMNMX R68, R63, -R200, 0x80, PT ;  /* 0x000000803f447446 */ /* 0x000fe200038009c8 */
[----:B-----5:R-:W-:Y:S01]  /*bc20*/  IMAD.MOV.U32 R6, RZ, RZ, R37 ;  /* 0x000000ffff067224 */ /* 0x020fe200078e0025 */
[----:B------:R-:W-:Y:S01]  /*bc30*/  LOP3.LUT R3, R3, 0xfffffffe, RZ, 0xc0, !PT ;  /* 0xfffffffe03037812 */ /* 0x000fe200078ec0ff */
[----:B0-----:R-:W-:Y:S01]  /*bc40*/  IMAD.MOV.U32 R4, RZ, RZ, R30 ;  /* 0x000000ffff047224 */ /* 0x001fe200078e001e */
[----:B------:R-:W-:Y:S01]  /*bc50*/  @P0 IADD3 R0, R5, -0x40, RZ ;  /* 0xffffffc005000810 */ /* 0x000fe20007ffe0ff */
[----:B------:R-:W-:Y:S01]  /*bc60*/  IMAD.MOV.U32 R5, RZ, RZ, R36 ;  /* 0x000000ffff057224 */ /* 0x000fe200078e0024 */
[----:B------:R-:W-:Y:S01]  /*bc70*/  IADD3 R3, R212, -R3, RZ ;  /* 0x80000003d4037210 */ /* 0x000fe20007ffe0ff */
[----:B------:R-:W-:Y:S01]  /*bc80*/  IMAD.MOV.U32 R7, RZ, RZ, R20 ;  /* 0x000000ffff077224 */ /* 0x000fe200078e0014 */
[----:B------:R-:W-:Y:S01]  /*bc90*/  PRMT R73, R4, 0x7610, R73 ;  /* 0x0000761004497816 */ /* 0x000fe20000000049 */
[----:B------:R-:W-:Y:S01]  /*bca0*/  IMAD.MOV.U32 R4, RZ, RZ, R31 ;  /* 0x000000ffff047224 */ /* 0x000fe200078e001f */
[----:B------:R-:W-:Y:S01]  /*bcb0*/  PRMT R71, R5, 0x5410, R6 ;  /* 0x0000541005477816 */ /* 0x000fe20000000006 */
[----:B------:R-:W-:Y:S01]  /*bcc0*/  IMAD.MOV.U32 R6, RZ, RZ, R27 ;  /* 0x000000ffff067224 */ /* 0x000fe200078e001b */
[----:B------:R-:W-:Y:S01]  /*bcd0*/  SHF.L.U32 R5, R3, 0x1f, RZ ;  /* 0x0000001f03057819 */ /* 0x000fe200000006ff */
[----:B------:R-:W-:Y:S01]  /*bce0*/  IMAD.MOV.U32 R65, RZ, RZ, R38 ;  /* 0x000000ffff417224 */ /* 0x000fe200078e0026 */
[----:B------:R-:W-:Y:S01]  /*bcf0*/  PRMT R73, R73, 0x5410, R4 ;  /* 0x0000541049497816 */ /* 0x000fe20000000004 */
[----:B------:R-:W-:Y:S01]  /*bd00*/  IMAD.MOV.U32 R4, RZ, RZ, R26 ;  /* 0x000000ffff047224 */ /* 0x000fe200078e001a */
[----:B------:R-:W0:Y:S01]  /*bd10*/  SYNCS.PHASECHK.TRANS64.TRYWAIT P0, [R16+URZ+0x34800], R5 ;  /* 0x03480005100075a7 */ /* 0x000e22000800017f */
        /* <DEDUP_REMOVED lines=11> */
[----:B------:R-:W-:Y:S01]  /*bdd0*/  BSSY B1, `(.L_x_2835) ;  /* 0x0000014000017945 */ /* 0x000fe20003800000 */
[----:B------:R-:W-:Y:S01]  /*bde0*/  PRMT R64, R4, 0x5410, R6 ;  /* 0x0000541004407816 */ /* 0x000fe20000000006 */
[----:B------:R-:W-:Y:S01]  /*bdf0*/  IMAD.MOV.U32 R6, RZ, RZ, R44 ;  /* 0x000000ffff067224 */ /* 0x000fe200078e002c */
[----:B------:R-:W-:-:S02]  /*be00*/  MOV R4, R9 ;  /* 0x0000000900047202 */ /* 0x000fc40000000f00 */
[----:B------:R-:W-:Y:S02]  /*be10*/  ISETP.GE.AND P1, PT, R184, R68, PT ;  /* 0x00000044b800720c */ /* 0x000fe40003f26270 */
[----:B------:R-:W-:Y:S02]  /*be20*/  PRMT R3, R3, 0x5410, R4 ;  /* 0x0000541003037816 */ /* 0x000fe40000000004 */
        /* <DEDUP_REMOVED lines=8> */
[----:B------:R-:W-:-:S04]  /*beb0*/  MOV R6, R25 ;  /* 0x0000001900067202 */ /* 0x000fc80000000f00 */
[----:B------:R-:W-:Y:S01]  /*bec0*/  PRMT R67, R4, 0x5410, R6 ;  /* 0x0000541004437816 */ /* 0x000fe20000000006 */
[----:B------:R-:W-:Y:S01]  /*bed0*/  IMAD.MOV.U32 R4, RZ, RZ, R10 ;  /* 0x000000ffff047224 */ /* 0x000fe200078e000a */
[----:B------:R-:W-:Y:S02]  /*bee0*/  PRMT R65, R7, 0x5410, R63 ;  /* 0x0000541007417816 */ /* 0x000fe4000000003f */
[----:B------:R-:W-:Y:S01]  /*bef0*/  MOV R6, R11 ;  /* 0x0000000b00067202 */ /* 0x000fe20000000f00 */
[----:B0-----:R-:W-:Y:S06]  /*bf00*/  @!P0 BRA `(.L_x_2836) ;  /* 0x0000018400888947 */ /* 0x001fec0003800000 */
.L_x_3113:
[----:B------:R-:W-:Y:S05]  /*bf10*/  BSYNC B1 ;  /* 0x0000000000017941 */ /* 0x000fea0003800000 */
.L_x_2835:
        /* <DEDUP_REMOVED lines=15> */
[----:B------:R-:W-:Y:S01]  /*c010*/  SHF.R.U32.HI R89, RZ, 0x10, R59 ;  /* 0x00000010ff597819 */ /* 0x000fe2000001163b */
        /* <DEDUP_REMOVED lines=9> */
[----:B------:R-:W-:Y:S02]  /*c0b0*/  HADD2.F32 R4, -RZ, R4.H1_H1 ;  /* 0x30000004ff047230 */ /* 0x000fe40000004100 */
[-C--:B------:R-:W-:Y:S01]  /*c0c0*/  FMUL.FTZ R91, R61, R89.reuse ;  /* 0x000000593d5b7220 */ /* 0x080fe20000410000 */
[--C-:B------:R-:W-:Y:S02]  /*c0d0*/  HADD2.F32 R58, -RZ, R6.reuse.H0_H0 ;  /* 0x20000006ff3a7230 */ /* 0x100fe40000004100 */
[----:B------:R-:W-:Y:S01]  /*c0e0*/  FFMA.FTZ R94, R60, R89, R92 ;  /* 0x000000593c5e7223 */ /* 0x000fe2000001005c */
[----:B------:R-:W-:-:S02]  /*c0f0*/  HADD2.F32 R59, -RZ, R6.H1_H1 ;  /* 0x30000006ff3b7230 */ /* 0x000fc40000004100 */
[----:B------:R-:W-:Y:S01]  /*c100*/  FMUL.FTZ R90, R4, R88 ;  /* 0x00000058045a7220 */ /* 0x000fe20000410000 */
[--C-:B------:R-:W-:Y:S02]  /*c110*/  HADD2.F32 R61, -RZ, R86.reuse.H1_H1 ;  /* 0x30000056ff3d7230 */ /* 0x100fe40000004100 */
[----:B------:R-:W-:Y:S01]  /*c120*/  FFMA.FTZ R91, R60, R87, -R91 ;  /* 0x000000573c5b7223 */ /* 0x000fe2000001085b */
[--C-:B------:R-:W-:Y:S02]  /*c130*/  HADD2.F32 R6, -RZ, R5.reuse.H0_H0 ;  /* 0x20000005ff067230 */ /* 0x100fe40000004100 */
[-C--:B------:R-:W-:Y:S01]  /*c140*/  FMUL.FTZ R92, R4, R75.reuse ;  /* 0x0000004b045c7220 */ /* 0x080fe20000410000 */
[----:B------:R-:W-:Y:S02]  /*c150*/  HADD2.F32 R86, -RZ, R86.H0_H0 ;  /* 0x20000056ff567230 */ /* 0x000fe40000004100 */
[----:B------:R-:W-:Y:S01]  /*c160*/  FFMA.FTZ R90, R7, R75, -R90 ;  /* 0x0000004b075a7223 */ /* 0x000fe2000001085a */
[----:B------:R-:W-:-:S02]  /*c170*/  HADD2.F32 R5, -RZ, R5.H1_H1 ;  /* 0x30000005ff057230 */ /* 0x000fc40000004100 */
[----:B------:R-:W-:Y:S01]  /*c180*/  FFMA.FTZ R75, R7, R88, R92 ;  /* 0x00000058074b7223 */ /* 0x000fe2000001005c */
[----:B------:R-:W-:Y:S02]  /*c190*/  HADD2.F32 R60, -RZ, R93.H0_H0 ;  /* 0x2000005dff3c7230 */ /* 0x000fe40000004100 */
[CC--:B------:R-:W-:Y:S01]  /*c1a0*/  FMUL.FTZ R87, R59.reuse, R61.reuse ;  /* 0x0000003d3b577220 */ /* 0x0c0fe20000410000 */
[----:B------:R-:W-:Y:S02]  /*c1b0*/  HADD2.F32 R4, -RZ, R95.H0_H0 ;  /* 0x2000005fff047230 */ /* 0x000fe40000004100 */
[----:B------:R-:W-:Y:S01]  /*c1c0*/  FMUL.FTZ R88, R59, R86 ;  /* 0x000000563b587220 */ /* 0x000fe20000410000 */
        /* <DEDUP_REMOVED lines=11> */
.L_x_2840:
[----:B------:R-:W-:Y:S05]  /*c280*/  BSYNC B2 ;  /* 0x0000000000027941 */ /* 0x000fea0003800000 */
.L_x_2839:
[----:B------:R-:W-:Y:S04]  /*c290*/  BSSY B2, `(.L_x_2841) ;  /* 0x000002c000027945 */ /* 0x000fe80003800000 */
[----:B------:R-:W-:Y:S05]  /*c2a0*/  @P1 BRA `(.L_x_2842) ;  /* 0x0000000000a81947 */ /* 0x000fea0003800000 */
[----:B0-----:R-:W0:Y:S01]  /*c2b0*/  LDS.128 R4, [R0] ;  /* 0x0000000000047984 */ /* 0x001e220000000c00 */
        /* <DEDUP_REMOVED lines=41> */
.L_x_2842:
[----:B------:R-:W-:Y:S05]  /*c550*/  BSYNC B2 ;  /* 0x0000000000027941 */ /* 0x000fea0003800000 */
.L_x_2841:
        /* <DEDUP_REMOVED lines=44> */
.L_x_2844:
[----:B------:R-:W-:Y:S05]  /*c820*/  BSYNC B2 ;  /* 0x0000000000027941 */ /* 0x000fea0003800000 */
.L_x_2843:
        /* <DEDUP_REMOVED lines=44> */
.L_x_2846:
[----:B------:R-:W-:Y:S05]  /*caf0*/  BSYNC B2 ;  /* 0x0000000000027941 */ /* 0x000fea0003800000 */
.L_x_2845:
        /* <DEDUP_REMOVED lines=44> */
.L_x_2848:
[----:B------:R-:W-:Y:S05]  /*cdc0*/  BSYNC B2 ;  /* 0x0000000000027941 */ /* 0x000fea0003800000 */
.L_x_2847:
[----:B------:R-:W-:Y:S05]  /*cdd0*/  @P5 BRA `(.L_x_2838) ;  /* 0x0000000000a85947 */ /* 0x000fea0003800000 */
[----:B01234-:R-:W0:Y:S01]  /*cde0*/  LDS.128 R4, [R0+0x8000] ;  /* 0x0080000000047984 */ /* 0x01fe220000000c00 */
[----:B------:R-:W-:Y:S01]  /*cdf0*/  SHF.R.U32.HI R41, RZ, 0x10, R33 ;  /* 0x00000010ff297819 */ /* 0x000fe20000011621 */
[----:B------:R-:W-:Y:S01]  /*ce00*/  HADD2.F32 R40, -RZ, R77.H0_H0 ;  /* 0x2000004dff287230 */ /* 0x000fe20000004100 */
[--C-:B------:R-:W-:Y:S01]  /*ce10*/  SHF.R.U32.HI R43, RZ, 0x10, R35.reuse ;  /* 0x00000010ff2b7819 */ /* 0x100fe20000011623 */
        /* <DEDUP_REMOVED lines=38> */
.L_x_2838:
[----:B------:R-:W-:Y:S05]  /*d080*/  BSYNC B1 ;  /* 0x0000000000017941 */ /* 0x000fea0003800000 */
.L_x_2837:
        /* <DEDUP_REMOVED lines=53> */
.L_x_2851:
[----:B------:R-:W-:Y:S05]  /*d3e0*/  BSYNC B1 ;  /* 0x0000000000017941 */ /* 0x000fea0003800000 */
.L_x_2850:
        /* <DEDUP_REMOVED lines=44> */
.L_x_2853:
[----:B------:R-:W-:Y:S05]  /*d6b0*/  BSYNC B1 ;  /* 0x0000000000017941 */ /* 0x000fea0003800000 */
.L_x_2852:
        /* <DEDUP_REMOVED lines=44> */
.L_x_2855:
[----:B------:R-:W-:Y:S05]  /*d980*/  BSYNC B1 ;  /* 0x0000000000017941 */ /* 0x000fea0003800000 */
.L_x_2854:
        /* <DEDUP_REMOVED lines=44> */
.L_x_2857:
[----:B------:R-:W-:Y:S05]  /*dc50*/  BSYNC B1 ;  /* 0x0000000000017941 */ /* 0x000fea0003800000 */
.L_x_2856:
        /* <DEDUP_REMOVED lines=44> */
.L_x_2859:
[----:B------:R-:W-:Y:S05]  /*df20*/  BSYNC B1 ;  /* 0x0000000000017941 */ /* 0x000fea0003800000 */
.L_x_2858:
        /* <DEDUP_REMOVED lines=44> */
.L_x_2828:
        /* <DEDUP_REMOVED lines=34> */
[----:B0-----:R-:W-:Y:S01]  /*e410*/  IMAD.MOV.U32 R13, RZ, RZ, R3 ;  /* 0x000000ffff0d7224 */ /* 0x001fe200078e0003 */
[----:B-12---:R-:W-:-:S07]  /*e420*/  MOV R12, R0 ;  /* 0x00000000000c7202 */ /* 0x006fce0000000f00 */
.L_x_3119:
[----:B------:R-:W-:Y:S01]  /*e430*/  IMAD R68, R201, R68, RZ ;  /* 0x00000044c9447224 */ /* 0x000fe200078e02ff */
[----:B------:R-:W-:Y:S01]  /*e440*/  BSSY B1, `(.L_x_2861) ;  /* 0x000002f000017945 */ /* 0x000fe20003800000 */
[----:B----4-:R-:W-:Y:S01]  /*e450*/  IMAD.MOV.U32 R50, RZ, RZ, R14 ;  /* 0x000000ffff327224 */ /* 0x010fe200078e000e */
[----:B------:R-:W-:Y:S01]  /*e460*/  CS2R R44, SRZ ;  /* 0x00000000002c7805 */ /* 0x000fe2000001ff00 */
[----:B---3--:R-:W-:Y:S01]  /*e470*/  IMAD.MOV.U32 R51, RZ, RZ, R5 ;  /* 0x000000ffff337224 */ /* 0x008fe200078e0005 */
        /* <DEDUP_REMOVED lines=19> */
[----:B------:R-:W-:-:S02]  /*e5b0*/  CS2R R44, SRZ ;  /* 0x00000000002c7805 */ /* 0x000fc4000001ff00 */
[----:B------:R-:W-:Y:S02]  /*e5c0*/  CS2R R46, SRZ ;  /* 0x00000000002e7805 */ /* 0x000fe4000001ff00 */
[----:B------:R-:W-:Y:S02]  /*e5d0*/  CS2R R28, SRZ ;  /* 0x00000000001c7805 */ /* 0x000fe4000001ff00 */
[----:B------:R-:W-:Y:S01]  /*e5e0*/  CS2R R30, SRZ ;  /* 0x00000000001e7805 */ /* 0x000fe2000001ff00 */
[----:B------:R-:W-:Y:S02]  /*e5f0*/  @!P0 IMAD.WIDE R4, R18, 0x2, R12 ;  /* 0x0000000212048825 */ /* 0x000fe400078e020c */
[----:B------:R-:W-:Y:S02]  /*e600*/  @!P1 SHF.L.U32 R3, R217, 0x3, RZ ;  /* 0x00000003d9039819 */ /* 0x000fe400000006ff */
[----:B------:R-:W-:Y:S01]  /*e610*/  @!P2 IMAD.SHL.U32 R49, R218, 0x8, RZ ;  /* 0x00000008da31a824 */ /* 0x000fe200078e00ff */
[----:B------:R0:W5:Y:S01]  /*e620*/  @!P0 LD.E.128 R32, desc[UR60][R4.64] ;  /* 0x0000003c04208980 */ /* 0x000162000c101d00 */
[----:B------:R-:W-:-:S02]  /*e630*/  CS2R R40, SRZ ;  /* 0x0000000000287805 */ /* 0x000fc4000001ff00 */
[----:B------:R-:W-:Y:S01]  /*e640*/  CS2R R42, SRZ ;  /* 0x00000000002a7805 */ /* 0x000fe2000001ff00 */
[--C-:B------:R-:W-:Y:S01]  /*e650*/  @!P1 IMAD.WIDE R10, R3, 0x2, R12.reuse ;  /* 0x00000002030a9825 */ /* 0x100fe200078e020c */
[----:B------:R-:W-:Y:S02]  /*e660*/  CS2R R24, SRZ ;  /* 0x0000000000187805 */ /* 0x000fe4000001ff00 */
[----:B------:R-:W-:Y:S02]  /*e670*/  CS2R R26, SRZ ;  /* 0x00000000001a7805 */ /* 0x000fe4000001ff00 */
[----:B------:R-:W-:Y:S01]  /*e680*/  CS2R R36, SRZ ;  /* 0x0000000000247805 */ /* 0x000fe2000001ff00 */
[----:B------:R-:W-:Y:S01]  /*e690*/  @!P2 IMAD.WIDE R14, R49, 0x2, R12 ;  /* 0x00000002310ea825 */ /* 0x000fe200078e020c */
[----:B------:R-:W-:Y:S01]  /*e6a0*/  CS2R R38, SRZ ;  /* 0x0000000000267805 */ /* 0x000fe2000001ff00 */
[----:B------:R1:W5:Y:S02]  /*e6b0*/  @!P1 LD.E.128 R28, desc[UR60][R10.64] ;  /* 0x0000003c0a1c9980 */ /* 0x000364000c101d00 */
[----:B------:R-:W-:-:S02]  /*e6c0*/  @!P1 IMAD.WIDE R12, R3, 0x2, R50 ;  /* 0x00000002030c9825 */ /* 0x000fc400078e0232 */
[----:B------:R1:W5:Y:S02]  /*e6d0*/  @!P2 LD.E.128 R24, desc[UR60][R14.64] ;  /* 0x0000003c0e18a980 */ /* 0x000364000c101d00 */
[--C-:B------:R-:W-:Y:S02]  /*e6e0*/  @!P2 IMAD.WIDE R48, R49, 0x2, R50.reuse ;  /* 0x000000023130a825 */ /* 0x100fe400078e0232 */
[----:B------:R1:W5:Y:S02]  /*e6f0*/  @!P1 LD.E.128 R40, desc[UR60][R12.64] ;  /* 0x0000003c0c289980 */ /* 0x000364000c101d00 */
[----:B0-----:R-:W-:Y:S02]  /*e700*/  @!P0 IMAD.WIDE R4, R18, 0x2, R50 ;  /* 0x0000000212048825 */ /* 0x001fe400078e0232 */
[----:B------:R1:W5:Y:S04]  /*e710*/  @!P2 LD.E.128 R36, desc[UR60][R48.64] ;  /* 0x0000003c3024a980 */ /* 0x000368000c101d00 */
[----:B------:R1:W5:Y:S02]  /*e720*/  @!P0 LD.E.128 R44, desc[UR60][R4.64] ;  /* 0x0000003c042c8980 */ /* 0x000364000c101d00 */
.L_x_2862:
[----:B------:R-:W-:Y:S05]  /*e730*/  BSYNC B1 ;  /* 0x0000000000017941 */ /* 0x000fea0003800000 */
.L_x_2861:
[----:B-1---5:R-:W-:Y:S01]  /*e740*/  IMAD.MOV.U32 R5, RZ, RZ, R47 ;  /* 0x000000ffff057224 */ /* 0x022fe200078e002f */
[----:B------:R-:W-:Y:S01]  /*e750*/  MOV R4, R46 ;  /* 0x0000002e00047202 */ /* 0x000fe20000000f00 */
[----:B------:R-:W-:Y:S01]  /*e760*/  IMAD.MOV.U32 R0, RZ, RZ, R44 ;  /* 0x000000ffff007224 */ /* 0x000fe200078e002c */
[----:B------:R-:W-:Y:S01]  /*e770*/  UMOV UR4, 0xffffffff ;  /* 0xffffffff00047882 */ /* 0x000fe20000000000 */
        /* <DEDUP_REMOVED lines=35> */
[----:B------:R-:W-:Y:S02]  /*e9b0*/  PRMT R76, R4, 0x5410, R5 ;  /* 0x00005410044c7816 */ /* 0x000fe40000000005 */
[----:B------:R-:W-:Y:S02]  /*e9c0*/  CS2R R4, SRZ ;  /* 0x0000000000047805 */ /* 0x000fe4000001ff00 */
[----:B------:R-:W-:Y:S01]  /*e9d0*/  PRMT R75, R0, 0x5410, R3 ;  /* 0x00005410004b7816 */ /* 0x000fe20000000003 */
[----:B------:R-:W-:Y:S06]  /*e9e0*/  BRA.DIV UR4, `(.L_x_2863) ;  /* 0x0000015e045c7947 */ /* 0x000fec000b800000 */
[----:B------:R-:W0:Y:S04]  /*e9f0*/  SHFL.IDX PT, R3, R8, 0x1, 0x1c1f ;  /* 0x003c1f0008037f89 */ /* 0x000e2800000e0000 */
[----:B------:R-:W1:Y:S04]  /*ea00*/  SHFL.IDX PT, R0, R6, 0x1, 0x1c1f ;  /* 0x003c1f0006007f89 */ /* 0x000e6800000e0000 */
[----:B------:R-:W2:Y:S04]  /*ea10*/  SHFL.IDX PT, R7, R7, 0x1, 0x1c1f ;  /* 0x003c1f0007077f89 */ /* 0x000ea800000e0000 */
[----:B------:R3:W4:Y:S01]  /*ea20*/  SHFL.IDX PT, R14, R9, 0x1, 0x1c1f ;  /* 0x003c1f00090e7f89 */ /* 0x00072200000e0000 */
[----:B0-----:R-:W-:-:S02]  /*ea30*/  IMAD.MOV.U32 R61, RZ, RZ, R3 ;  /* 0x000000ffff3d7224 */ /* 0x001fc400078e0003 */
[----:B-1-3--:R-:W-:-:S07]  /*ea40*/  IMAD.MOV.U32 R60, RZ, RZ, R0 ;  /* 0x000000ffff3c7224 */ /* 0x00afce00078e0000 */
.L_x_3125:
[----:B------:R-:W-:Y:S01]  /*ea50*/  IADD3 R21, R21, 0x40, RZ ;  /* 0x0000004015157810 */ /* 0x000fe20007ffe0ff */
[----:B------:R-:W-:Y:S01]  /*ea60*/  BSSY B1, `(.L_x_2864) ;  /* 0x000002e000017945 */ /* 0x000fe20003800000 */
[----:B----4-:R-:W-:Y:S01]  /*ea70*/  IMAD.MOV.U32 R62, RZ, RZ, R14 ;  /* 0x000000ffff3e7224 */ /* 0x010fe200078e000e */
[----:B------:R-:W-:Y:S02]  /*ea80*/  CS2R R8, SRZ ;  /* 0x0000000000087805 */ /* 0x000fe4000001ff00 */
[----:B------:R-:W-:Y:S01]  /*ea90*/  ISETP.GE.AND P0, PT, R21, R68, PT ;  /* 0x000000441500720c */ /* 0x000fe20003f06270 */
[----:B--2---:R-:W-:Y:S01]  /*eaa0*/  IMAD.MOV.U32 R63, RZ, RZ, R7 ;  /* 0x000000ffff3f7224 */ /* 0x004fe200078e0007 */
        /* <DEDUP_REMOVED lines=41> */
.L_x_2865:
[----:B------:R-:W-:Y:S05]  /*ed40*/  BSYNC B1 ;  /* 0x0000000000017941 */ /* 0x000fea0003800000 */
.L_x_2864:
[----:B-----5:R-:W-:Y:S01]  /*ed50*/  IMAD.MOV.U32 R3, RZ, RZ, R4 ;  /* 0x000000ffff037224 */ /* 0x020fe200078e0004 */
[----:B------:R-:W-:Y:S01]  /*ed60*/  LEA.HI R0, R212, R212, RZ, 0x1 ;  /* 0x000000d4d4007211 */ /* 0x000fe200078f08ff */
[----:B-1----:R-:W-:Y:S01]  /*ed70*/  IMAD.MOV.U32 R20, RZ, RZ, R5 ;  /* 0x000000ffff147224 */ /* 0x002fe200078e0005 */
[----:B------:R-:W-:Y:S01]  /*ed80*/  MOV R60, R7 ;  /* 0x00000007003c7202 */ /* 0x000fe20000000f00 */
[----:B------:R-:W-:Y:S01]  /*ed90*/  IMAD.MOV.U32 R21, RZ, RZ, R6 ;  /* 0x000000ffff157224 */ /* 0x000fe200078e0006 */
[----:B------:R-:W-:Y:S01]  /*eda0*/  MOV R62, R50 ;  /* 0x00000032003e7202 */ /* 0x000fe20000000f00 */
[----:B------:R-:W-:Y:S01]  /*edb0*/  IMAD.MOV.U32 R61, RZ, RZ, R49 ;  /* 0x000000ffff3d7224 */ /* 0x000fe200078e0031 */
[----:B------:R-:W-:Y:S01]  /*edc0*/  PRMT R78, R3, 0x5410, R20 ;  /* 0x00005410034e7816 */ /* 0x000fe20000000014 */
[----:B------:R-:W-:Y:S01]  /*edd0*/  IMAD.MOV.U32 R20, RZ, RZ, R9 ;  /* 0x000000ffff147224 */ /* 0x000fe200078e0009 */
[----:B------:R-:W-:Y:S01]  /*ede0*/  LOP3.LUT R3, R0, 0xfffffffe, RZ, 0xc0, !PT ;  /* 0xfffffffe00037812 */ /* 0x000fe200078ec0ff */
[----:B------:R-:W-:Y:S01]  /*edf0*/  IMAD.MOV.U32 R0, RZ, RZ, R8 ;  /* 0x000000ffff007224 */ /* 0x000fe200078e0008 */
[----:B------:R-:W-:Y:S01]  /*ee00*/  PRMT R79, R21, 0x5410, R60 ;  /* 0x00005410154f7816 */ /* 0x000fe2000000003c */
[----:B------:R-:W-:Y:S01]  /*ee10*/  BSSY B1, `(.L_x_2866) ;  /* 0x0000023000017945 */ /* 0x000fe20003800000 */
        /* <DEDUP_REMOVED lines=8> */
[----:B------:R-:W-:-:S02]  /*eea0*/  MOV R60, R14 ;  /* 0x0000000e003c7202 */ /* 0x000fc40000000f00 */
[----:B------:R-:W0:Y:S01]  /*eeb0*/  SYNCS.PHASECHK.TRANS64.TRYWAIT P0, [R16+URZ+0x34800], R21 ;  /* 0x03480015100075a7 */ /* 0x000e22000800017f */
[----:B------:R-:W-:Y:S02]  /*eec0*/  PRMT R70, R70, 0x5410, R0 ;  /* 0x0000541046467816 */ /* 0x000fe40000000000 */
        /* <DEDUP_REMOVED lines=10> */
[----:B------:R-:W-:Y:S01]  /*ef70*/  VIADDMNMX R68, R68, -R200, 0x80, PT ;  /* 0x0000008044447446 */ /* 0x000fe200038009c8 */
[----:B------:R-:W-:Y:S01]  /*ef80*/  IMAD.MOV.U32 R61, RZ, RZ, R53 ;  /* 0x000000ffff3d7224 */ /* 0x000fe200078e0035 */
[----:B------:R-:W-:-:S02]  /*ef90*/  PRMT R81, R81, 0x5410, R20 ;  /* 0x0000541051517816 */ /* 0x000fc40000000014 */
[----:B------:R-:W-:Y:S02]  /*efa0*/  MOV R20, R54 ;  /* 0x0000003600147202 */ /* 0x000fe40000000f00 */
[----:B------:R-:W-:Y:S01]  /*efb0*/  PRMT R71, R60, 0x5410, R61 ;  /* 0x000054103c477816 */ /* 0x000fe2000000003d */
[----:B------:R-:W-:Y:S01]  /*efc0*/  IMAD.MOV.U32 R60, RZ, RZ, R55 ;  /* 0x000000ffff3c7224 */ /* 0x000fe200078e0037 */
[----:B------:R-:W-:Y:S01]  /*efd0*/  ISETP.GE.AND P1, PT, R184, R68, PT ;  /* 0x00000044b800720c */ /* 0x000fe20003f26270 */
[----:B------:R-:W-:-:S03]  /*efe0*/  IMAD.MOV.U32 R61, RZ, RZ, R56 ;  /* 0x000000ffff3d7224 */ /* 0x000fc600078e0038 */
[----:B------:R-:W-:Y:S02]  /*eff0*/  PRMT R72, R20, 0x5410, R60 ;  /* 0x0000541014487816 */ /* 0x000fe4000000003c */
[----:B------:R-:W-:Y:S01]  /*f000*/  PRMT R20, R61, 0x5410, R62 ;  /* 0x000054103d147816 */ /* 0x000fe2000000003e */
[----:B------:R-:W-:Y:S01]  /*f010*/  IMAD.MOV.U32 R61, RZ, RZ, R59 ;  /* 0x000000ffff3d7224 */ /* 0x000fe200078e003b */
[----:B------:R-:W-:Y:S01]  /*f020*/  MOV R60, R58 ;  /* 0x0000003a003c7202 */ /* 0x000fe20000000f00 */
[----:B0-----:R-:W-:Y:S06]  /*f030*/  @!P0 BRA `(.L_x_2867) ;  /* 0x0000015800408947 */ /* 0x001fec0003800000 */
.L_x_3126:
[----:B------:R-:W-:Y:S05]  /*f040*/  BSYNC B1 ;  /* 0x0000000000017941 */ /* 0x000fea0003800000 */
.L_x_2866:
        /* <DEDUP_REMOVED lines=10> */
[--C-:B------:R-:W-:Y:S01]  /*f0f0*/  HADD2.F32 R95, -RZ, R91.reuse.H1_H1 ;  /* 0x3000005bff5f7230 */ /* 0x100fe20000004100 */
[----:B------:R-:W-:Y:S01]  /*f100*/  LOP3.LUT R61, R196, 0x38, R18, 0xf8, !PT ;  /* 0x00000038c43d7812 */ /* 0x000fe200078ef812 */
[----:B------:R-:W-:Y:S01]  /*f110*/  HADD2.F32 R97, -RZ, R91.H0_H0 ;  /* 0x2000005bff617230 */ /* 0x000fe20000004100 */
[----:B------:R-:W-:Y:S01]  /*f120*/  SHF.R.S32.HI R63, RZ, 0x1f, R62 ;  /* 0x0000001fff3f7819 */ /* 0x000fe2000001143e */
[--C-:B------:R-:W-:Y:S01]  /*f130*/  HADD2.F32 R98, -RZ, R90.reuse.H1_H1 ;  /* 0x3000005aff627230 */ /* 0x100fe20000004100 */
[----:B------:R-:W-:Y:S01]  /*f140*/  LOP3.LUT R60, R61, R198, RZ, 0x3c, !PT ;  /* 0x000000c63d3c7212 */ /* 0x000fe200078e3cff */
[----:B------:R-:W-:Y:S01]  /*f150*/  HADD2.F32 R90, -RZ, R90.H0_H0 ;  /* 0x2000005aff5a7230 */ /* 0x000fe20000004100 */
[----:B------:R-:W-:Y:S01]  /*f160*/  LEA.HI R64, R63, R62, RZ, 0x3 ;  /* 0x0000003e3f407211 */ /* 0x000fe200078f18ff */
[----:B------:R-:W-:Y:S01]  /*f170*/  IMAD.SHL.U32 R63, R62, 0x8, RZ ;  /* 0x000000083e3f7824 */ /* 0x000fe200078e00ff */
[----:B------:R-:W-:-:S02]  /*f180*/  LEA R61, R197, R60, 0x9 ;  /* 0x0000003cc53d7211 */ /* 0x000fc400078e48ff */
[----:B------:R-:W-:Y:S01]  /*f190*/  SHF.R.U32.HI R100, RZ, 0x10, R45 ;  /* 0x00000010ff647819 */ /* 0x000fe2000001162d */
[----:B------:R-:W-:Y:S01]  /*f1a0*/  IMAD.SHL.U32 R64, R64, 0x400, RZ ;  /* 0x0000040040407824 */ /* 0x000fe200078e00ff */
[----:B------:R-:W-:Y:S01]  /*f1b0*/  LOP3.LUT R63, R196, 0x38, R63, 0xf8, !PT ;  /* 0x00000038c43f7812 */ /* 0x000fe200078ef83f */
[----:B------:R-:W-:Y:S01]  /*f1c0*/  IMAD R86, R61, 0x2, R16 ;  /* 0x000000023d567824 */ /* 0x000fe200078e0210 */
[----:B------:R-:W-:Y:S01]  /*f1d0*/  SHF.R.U32.HI R96, RZ, 0x10, R33 ;  /* 0x00000010ff607819 */ /* 0x000fe20000011621 */
[----:B------:R-:W-:Y:S01]  /*f1e0*/  HADD2.F32 R100, -RZ, R100.H0_H0 ;  /* 0x20000064ff647230 */ /* 0x000fe20000004100 */
[----:B------:R-:W-:Y:S02]  /*f1f0*/  LOP3.LUT R64, R64, 0x7fffe000, RZ, 0xc0, !PT ;  /* 0x7fffe00040407812 */ /* 0x000fe400078ec0ff */
[----:B------:R-:W-:Y:S01]  /*f200*/  LOP3.LUT R65, R63, R198, RZ, 0x3c, !PT ;  /* 0x000000c63f417212 */ /* 0x000fe200078e3cff */
[----:B------:R-:W-:Y:S01]  /*f210*/  HADD2.F32 R96, -RZ, R96.H0_H0 ;  /* 0x20000060ff607230 */ /* 0x000fe20000004100 */
[----:B------:R-:W0:Y:S01]  /*f220*/  LDS.128 R60, [R86+0x10400] ;  /* 0x01040000563c7984 */ /* 0x000e220000000c00 */
[----:B------:R-:W-:Y:S01]  /*f230*/  IMAD R64, R197, 0x200, R64 ;  /* 0x00000200c5407824 */ /* 0x000fe200078e0240 */
[----:B------:R-:W-:-:S02]  /*f240*/  SHF.R.U64 R44, R44, 0x10, R45 ;  /* 0x000000102c2c7819 */ /* 0x000fc4000000122d */
[----:B------:R-:W-:Y:S01]  /*f250*/  SHF.R.U64 R32, R32, 0x10, R33 ;  /* 0x0000001020207819 */ /* 0x000fe20000001221 */
[----:B------:R-:W-:Y:S01]  /*f260*/  IMAD.IADD R65, R64, 0x1, R65 ;  /* 0x0000000140417824 */ /* 0x000fe200078e0241 */
[----:B------:R-:W-:Y:S02]  /*f270*/  SHF.R.U64 R33, R34, 0x10, R35 ;  /* 0x0000001022217819 */ /* 0x000fe40000001223 */
[----:B------:R-:W-:Y:S02]  /*f280*/  SHF.R.U64 R34, R46, 0x10, R47 ;  /* 0x000000102e227819 */ /* 0x000fe4000000122f */
[----:B------:R-:W-:Y:S01]  /*f290*/  LEA R88, R65, R16, 0x1 ;  /* 0x0000001041587211 */ /* 0x000fe200078e08ff */
[----:B------:R-:W-:Y:S01]  /*f2a0*/  HADD2.F32 R33, -RZ, R33.H0_H0 ;  /* 0x20000021ff217230 */ /* 0x000fe20000004100 */
[----:B------:R-:W-:Y:S02]  /*f2b0*/  SHF.R.U32.HI R105, RZ, 0x10, R35 ;  /* 0x00000010ff697819 */ /* 0x000fe40000011623 */
[----:B------:R-:W-:Y:S01]  /*f2c0*/  SHF.R.U32.HI R103, RZ, 0x10, R47 ;  /* 0x00000010ff677819 */ /* 0x000fe2000001162f */
[----:B------:R-:W1:Y:S01]  /*f2d0*/  LDS.128 R64, [R88+0x10400] ;  /* 0x0104000058407984 */ /* 0x000e620000000c00 */
[----:B0-----:R-:W-:-:S02]  /*f2e0*/  HADD2.F32 R46, -RZ, R61.H0_H0 ;  /* 0x2000003dff2e7230 */ /* 0x001fc40000004100 */
[----:B------:R-:W-:Y:S02]  /*f2f0*/  HADD2.F32 R61, -RZ, R61.H1_H1 ;  /* 0x3000003dff3d7230 */ /* 0x000fe40000004100 */
[----:B------:R-:W-:Y:S02]  /*f300*/  HADD2.F32 R35, -RZ, R60.H0_H0 ;  /* 0x2000003cff237230 */ /* 0x000fe40000004100 */
[----:B------:R-:W-:Y:S02]  /*f310*/  HADD2.F32 R47, -RZ, R62.H0_H0 ;  /* 0x2000003eff2f7230 */ /* 0x000fe40000004100 */
[--C-:B------:R-:W-:Y:S02]  /*f320*/  HADD2.F32 R92, -RZ, R63.reuse.H0_H0 ;  /* 0x2000003fff5c7230 */ /* 0x100fe40000004100 */
[----:B------:R-:W-:Y:S02]  /*f330*/  HADD2.F32 R63, -RZ, R63.H1_H1 ;  /* 0x3000003fff3f7230 */ /* 0x000fe40000004100 */
[----:B------:R-:W-:-:S02]  /*f340*/  HADD2.F32 R60, -RZ, R60.H1_H1 ;  /* 0x3000003cff3c7230 */ /* 0x000fc40000004100 */
[----:B------:R-:W-:Y:S02]  /*f350*/  HADD2.F32 R62, -RZ, R62.H1_H1 ;  /* 0x3000003eff3e7230 */ /* 0x000fe40000004100 */
[--C-:B-1----:R-:W-:Y:S02]  /*f360*/  HADD2.F32 R45, -RZ, R65.reuse.H0_H0 ;  /* 0x20000041ff2d7230 */ /* 0x102fe40000004100 */
[----:B------:R-:W-:Y:S02]  /*f370*/  HADD2.F32 R91, -RZ, R65.H1_H1 ;  /* 0x30000041ff5b7230 */ /* 0x000fe40000004100 */
[----:B------:R-:W-:Y:S02]  /*f380*/  HADD2.F32 R65, -RZ, R64.H0_H0 ;  /* 0x20000040ff417230 */ /* 0x000fe40000004100 */
[C---:B------:R-:W-:Y:S01]  /*f390*/  FMUL.FTZ R99, R45.reuse, R97 ;  /* 0x000000612d637220 */ /* 0x040fe20000410000 */
[-C--:B------:R-:W-:Y:S01]  /*f3a0*/  FMUL.FTZ R101, R45, R95.reuse ;  /* 0x0000005f2d657220 */ /* 0x080fe20000410000 */
[C---:B------:R-:W-:Y:S01]  /*f3b0*/  FMUL.FTZ R102, R91.reuse, R100 ;  /* 0x000000645b667220 */ /* 0x040fe20000410000 */
[----:B------:R-:W-:Y:S01]  /*f3c0*/  FMUL.FTZ R104, R91, R96 ;  /* 0x000000605b687220 */ /* 0x000fe20000410000 */
[C---:B------:R-:W-:Y:S01]  /*f3d0*/  FFMA.FTZ R45, R46.reuse, R95, -R99 ;  /* 0x0000005f2e2d7223 */ /* 0x040fe20000010863 */
[----:B------:R-:W-:Y:S01]  /*f3e0*/  FFMA.FTZ R101, R46, R97, R101 ;  /* 0x000000612e657223 */ /* 0x000fe20000010065 */
[C---:B------:R-:W-:Y:S01]  /*f3f0*/  FMUL.FTZ R46, R65.reuse, R98 ;  /* 0x00000062412e7220 */ /* 0x040fe20000410000 */
[----:B------:R-:W-:Y:S01]  /*f400*/  FMUL.FTZ R91, R65, R90 ;  /* 0x0000005a415b7220 */ /* 0x000fe20000410000 */
[----:B------:R-:W-:Y:S01]  /*f410*/  FFMA.FTZ R102, R61, R96, -R102 ;  /* 0x000000603d667223 */ /* 0x000fe20000010866 */
[----:B------:R-:W-:-:S02]  /*f420*/  HADD2.F32 R93, -RZ, R66.H0_H0 ;  /* 0x20000042ff5d7230 */ /* 0x000fc40000004100 */
[C---:B------:R-:W-:Y:S01]  /*f430*/  FFMA.FTZ R65, R35.reuse, R90, -R46 ;  /* 0x0000005a23417223 */ /* 0x040fe2000001082e */
[----:B------:R-:W-:Y:S02]  /*f440*/  HADD2.F32 R96, -RZ, R89.H1_H1 ;  /* 0x30000059ff607230 */ /* 0x000fe40000004100 */
[----:B------:R-:W-:Y:S01]  /*f450*/  FFMA.FTZ R91, R35, R98, R91 ;  /* 0x00000062235b7223 */ /* 0x000fe2000001005b */
[----:B------:R-:W-:Y:S02]  /*f460*/  HADD2.F32 R35, -RZ, R87.H1_H1 ;  /* 0x30000057ff237230 */ /* 0x000fe40000004100 */
[----:B------:R-:W-:Y:S01]  /*f470*/  FFMA.FTZ R104, R61, R100, R104 ;  /* 0x000000643d687223 */ /* 0x000fe20000010068 */
[----:B------:R-:W-:Y:S02]  /*f480*/  HADD2.F32 R94, -RZ, R67.H0_H0 ;  /* 0x20000043ff5e7230 */ /* 0x000fe40000004100 */
[----:B------:R-:W-:Y:S01]  /*f490*/  FMUL.FTZ R90, R93, R96 ;  /* 0x000000605d5a7220 */ /* 0x000fe20000410000 */
[----:B------:R-:W-:-:S02]  /*f4a0*/  HADD2.F32 R46, -RZ, R89.H0_H0 ;  /* 0x20000059ff2e7230 */ /* 0x000fc40000004100 */
[----:B------:R-:W-:Y:S02]  /*f4b0*/  HADD2.F32 R87, -RZ, R87.H0_H0 ;  /* 0x20000057ff577230 */ /* 0x000fe40000004100 */
[----:B------:R-:W-:Y:S02]  /*f4c0*/  HADD2.F32 R67, -RZ, R67.H1_H1 ;  /* 0x30000043ff437230 */ /* 0x000fe40000004100 */
[-C--:B------:R-:W-:Y:S01]  /*f4d0*/  FMUL.FTZ R98, R93, R46.reuse ;  /* 0x0000002e5d627220 */ /* 0x080fe20000410000 */
[----:B------:R-:W-:Y:S01]  /*f4e0*/  FFMA.FTZ R89, R47, R46, -R90 ;  /* 0x0000002e2f597223 */ /* 0x000fe2000001085a */
[C---:B------:R-:W-:Y:S01]  /*f4f0*/  FMUL.FTZ R61, R94.reuse, R87 ;  /* 0x000000575e3d7220 */ /* 0x040fe20000410000 */
[----:B------:R-:W-:Y:S02]  /*f500*/  HADD2.F32 R90, -RZ, R103.H0_H0 ;  /* 0x20000067ff5a7230 */ /* 0x000fe40000004100 */
[----:B------:R-:W-:Y:S01]  /*f510*/  FMUL.FTZ R94, R94, R35 ;  /* 0x000000235e5e7220 */ /* 0x000fe20000410000 */
[----:B------:R-:W-:-:S02]  /*f520*/  HADD2.F32 R46, -RZ, R105.H0_H0 ;  /* 0x20000069ff2e7230 */ /* 0x000fc40000004100 */
[----:B------:R-:W-:Y:S01]  /*f530*/  FFMA.FTZ R98, R47, R96, R98 ;  /* 0x000000602f627223 */ /* 0x000fe20000010062 */
[C---:B------:R-:W-:Y:S01]  /*f540*/  FFMA.FTZ R93, R92.reuse, R35, -R61 ;  /* 0x000000235c5d7223 */ /* 0x040fe2000001083d */
[----:B------:R-:W-:Y:S01]  /*f550*/  FFMA.FTZ R94, R92, R87, R94 ;  /* 0x000000575c5e7223 */ /* 0x000fe2000001005e */
[----:B------:R-:W-:Y:S02]  /*f560*/  HADD2.F32 R64, -RZ, R64.H1_H1 ;  /* 0x30000040ff407230 */ /* 0x000fe40000004100 */
[C---:B------:R-:W-:Y:S01]  /*f570*/  FMUL.FTZ R96, R67.reuse, R90 ;  /* 0x0000005a43607220 */ /* 0x040fe20000410000 */
[----:B------:R-:W-:Y:S02]  /*f580*/  HADD2.F32 R66, -RZ, R66.H1_H1 ;  /* 0x30000042ff427230 */ /* 0x000fe40000004100 */
[-C--:B------:R-:W-:Y:S01]  /*f590*/  FMUL.FTZ R92, R67, R46.reuse ;  /* 0x0000002e435c7220 */ /* 0x080fe20000410000 */
[----:B------:R-:W-:Y:S02]  /*f5a0*/  HADD2.F32 R47, -RZ, R44.H0_H0 ;  /* 0x2000002cff2f7230 */ /* 0x000fe40000004100 */
[----:B------:R-:W-:Y:S01]  /*f5b0*/  FFMA.FTZ R96, R63, R46, -R96 ;  /* 0x0000002e3f607223 */ /* 0x000fe20000010860 */
[----:B------:R-:W-:-:S02]  /*f5c0*/  HADD2.F32 R61, -RZ, R34.H0_H0 ;  /* 0x20000022ff3d7230 */ /* 0x000fc40000004100 */
[----:B------:R-:W-:Y:S01]  /*f5d0*/  FFMA.FTZ R87, R63, R90, R92 ;  /* 0x0000005a3f577223 */ /* 0x000fe2000001005c */
[----:B------:R-:W-:Y:S02]  /*f5e0*/  HADD2.F32 R35, -RZ, R32.H0_H0 ;  /* 0x20000020ff237230 */ /* 0x000fe40000004100 */
[----:B------:R-:W-:Y:S01]  /*f5f0*/  FMUL.FTZ R63, R64, R47 ;  /* 0x0000002f403f7220 */ /* 0x000fe20000410000 */
[C---:B------:R-:W-:Y:S01]  /*f600*/  FMUL.FTZ R67, R66.reuse, R61 ;  /* 0x0000003d42437220 */ /* 0x040fe20000410000 */
[----:B------:R-:W-:Y:S01]  /*f610*/  FMUL.FTZ R66, R66, R33 ;  /* 0x0000002142427220 */ /* 0x000fe20000410000 */
[-C--:B------:R-:W-:Y:S01]  /*f620*/  FMUL.FTZ R64, R64, R35.reuse ;  /* 0x0000002340407220 */ /* 0x080fe20000410000 */
[----:B------:R-:W-:Y:S01]  /*f630*/  FFMA.FTZ R32, R60, R35, -R63 ;  /* 0x000000233c207223 */ /* 0x000fe2000001083f */
[C---:B------:R-:W-:Y:S01]  /*f640*/  FFMA.FTZ R34, R62.reuse, R33, -R67 ;  /* 0x000000213e227223 */ /* 0x040fe20000010843 */
        /* <DEDUP_REMOVED lines=8> */
[----:B------:R0:W-:Y:S01]  /*f6d0*/  STS.128 [R86+0x10400], R32 ;  /* 0x0104002056007388 */ /* 0x0001e20000000c00 */
[----:B------:R-:W-:-:S02]  /*f6e0*/  F2FP.F16.F32.PACK_AB R44, R44, R91 ;  /* 0x0000005b2c2c723e */ /* 0x000fc400000000ff */
[----:B------:R-:W-:-:S05]  /*f6f0*/  F2FP.F16.F32.PACK_AB R46, R61, R98 ;  /* 0x000000623d2e723e */ /* 0x000fca00000000ff */
[----:B------:R0:W-:Y:S02]  /*f700*/  STS.128 [R88+0x10400], R44 ;  /* 0x0104002c58007388 */ /* 0x0001e40000000c00 */
.L_x_2871:
[----:B------:R-:W-:Y:S05]  /*f710*/  BSYNC B2 ;  /* 0x0000000000027941 */ /* 0x000fea0003800000 */
.L_x_2870:
[----:B------:R-:W-:Y:S04]  /*f720*/  BSSY B2, `(.L_x_2872) ;  /* 0x0000061000027945 */ /* 0x000fe80003800000 */
[----:B------:R-:W-:Y:S05]  /*f730*/  @P1 BRA `(.L_x_2873) ;  /* 0x00000004007c1947 */ /* 0x000fea0003800000 */
[----:B0-----:R-:W-:Y:S01]  /*f740*/  LEA.HI R32, R77, R217, RZ, 0x1d ;  /* 0x000000d94d207211 */ /* 0x001fe200078fe8ff */
[----:B------:R-:W-:Y:S01]  /*f750*/  HADD2.F32 R62, -RZ, R84.H1_H1 ;  /* 0x30000054ff3e7230 */ /* 0x000fe20000004100 */
[--C-:B------:R-:W-:Y:S01]  /*f760*/  SHF.R.U64 R90, R40, 0x10, R41.reuse ;  /* 0x00000010285a7819 */ /* 0x100fe20000001229 */
[----:B------:R-:W-:Y:S01]  /*f770*/  HADD2.F32 R64, -RZ, R82.H1_H1 ;  /* 0x30000052ff407230 */ /* 0x000fe20000004100 */
[----:B------:R-:W-:Y:S02]  /*f780*/  SHF.R.S32.HI R33, RZ, 0x1f, R32 ;  /* 0x0000001fff217819 */ /* 0x000fe40000011420 */
[----:B------:R-:W-:Y:S02]  /*f790*/  SHF.R.U32.HI R66, RZ, 0x10, R41 ;  /* 0x00000010ff427819 */ /* 0x000fe40000011629 */
[----:B------:R-:W-:Y:S01]  /*f7a0*/  LEA.HI R34, R33, R32, RZ, 0x3 ;  /* 0x0000002021227211 */ /* 0x000fe200078f18ff */
[----:B------:R-:W-:Y:S01]  /*f7b0*/  IMAD.SHL.U32 R33, R32, 0x8, RZ ;  /* 0x0000000820217824 */ /* 0x000fe200078e00ff */
[--C-:B------:R-:W-:Y:S01]  /*f7c0*/  SHF.R.U64 R93, R28, 0x10, R29.reuse ;  /* 0x000000101c5d7819 */ /* 0x100fe2000000121d */
[----:B------:R-:W-:Y:S01]  /*f7d0*/  HADD2.F32 R66, -RZ, R66.H0_H0 ;  /* 0x20000042ff427230 */ /* 0x000fe20000004100 */
[----:B------:R-:W-:Y:S01]  /*f7e0*/  SHF.R.U32.HI R61, RZ, 0x10, R29 ;  /* 0x00000010ff3d7819 */ /* 0x000fe2000001161d */
[----:B------:R-:W-:Y:S01]  /*f7f0*/  IMAD.SHL.U32 R34, R34, 0x400, RZ ;  /* 0x0000040022227824 */ /* 0x000fe200078e00ff */
[----:B------:R-:W-:-:S02]  /*f800*/  LOP3.LUT R33, R196, 0x38, R33, 0xf8, !PT ;  /* 0x00000038c4217812 */ /* 0x000fc400078ef821 */
[--C-:B------:R-:W-:Y:S02]  /*f810*/  SHF.R.U64 R89, R42, 0x10, R43.reuse ;  /* 0x000000102a597819 */ /* 0x100fe4000000122b */
[----:B------:R-:W-:Y:S02]  /*f820*/  LOP3.LUT R34, R34, 0x7fffe000, RZ, 0xc0, !PT ;  /* 0x7fffe00022227812 */ /* 0x000fe400078ec0ff */
[----:B------:R-:W-:Y:S02]  /*f830*/  LOP3.LUT R45, R33, R198, RZ, 0x3c, !PT ;  /* 0x000000c6212d7212 */ /* 0x000fe400078e3cff */
[----:B------:R-:W-:Y:S01]  /*f840*/  SHF.R.U32.HI R87, RZ, 0x10, R43 ;  /* 0x00000010ff577819 */ /* 0x000fe2000001162b */
[----:B------:R-:W-:Y:S01]  /*f850*/  IMAD R44, R197, 0x200, R34 ;  /* 0x00000200c52c7824 */ /* 0x000fe200078e0222 */
[--C-:B------:R-:W-:Y:S01]  /*f860*/  SHF.R.U32.HI R91, RZ, 0x10, R31.reuse ;  /* 0x00000010ff5b7819 */ /* 0x100fe2000001161f */
[----:B------:R-:W0:Y:S01]  /*f870*/  LDS.128 R32, [R230] ;  /* 0x00000000e6207984 */ /* 0x000e220000000c00 */
[----:B------:R-:W-:-:S02]  /*f880*/  SHF.R.U64 R92, R30, 0x10, R31 ;  /* 0x000000101e5c7819 */ /* 0x000fc4000000121f */
[----:B------:R-:W-:-:S05]  /*f890*/  IADD3 R45, R44, R45, RZ ;  /* 0x0000002d2c2d7210 */ /* 0x000fca0007ffe0ff */
[----:B------:R-:W-:-:S05]  /*f8a0*/  IMAD R60, R45, 0x2, R16 ;  /* 0x000000022d3c7824 */ /* 0x000fca00078e0210 */
        /* <DEDUP_REMOVED lines=17> */
[----:B------:R-:W-:Y:S01]  /*f9c0*/  FMUL.FTZ R82, R45, R66 ;  /* 0x000000422d527220 */ /* 0x000fe20000410000 */
[----:B------:R-:W-:Y:S02]  /*f9d0*/  HADD2.F32 R62, -RZ, R61.H0_H0 ;  /* 0x2000003dff3e7230 */ /* 0x000fe40000004100 */
[C---:B------:R-:W-:Y:S01]  /*f9e0*/  FMUL.FTZ R61, R40.reuse, R41 ;  /* 0x00000029283d7220 */ /* 0x040fe20000410000 */
[----:B------:R-:W-:Y:S02]  /*f9f0*/  HADD2.F32 R42, -RZ, R46.H0_H0 ;  /* 0x2000002eff2a7230 */ /* 0x000fe40000004100 */
[----:B------:R-:W-:Y:S01]  /*fa00*/  FMUL.FTZ R40, R40, R29 ;  /* 0x0000001d28287220 */ /* 0x000fe20000410000 */
[----:B------:R-:W-:-:S02]  /*fa10*/  HADD2.F32 R43, -RZ, R47.H0_H0 ;  /* 0x2000002fff2b7230 */ /* 0x000fc40000004100 */
[-C--:B------:R-:W-:Y:S01]  /*fa20*/  FMUL.FTZ R64, R45, R62.reuse ;  /* 0x0000003e2d407220 */ /* 0x080fe20000410000 */
[C---:B------:R-:W-:Y:S01]  /*fa30*/  FFMA.FTZ R61, R28.reuse, R29, -R61 ;  /* 0x0000001d1c3d7223 */ /* 0x040fe2000001083d */
[C---:B------:R-:W-:Y:S01]  /*fa40*/  FFMA.FTZ R65, R33.reuse, R62, -R82 ;  /* 0x0000003e21417223 */ /* 0x040fe20000010852 */
[----:B------:R-:W-:Y:S02]  /*fa50*/  HADD2.F32 R45, -RZ, R83.H0_H0 ;  /* 0x20000053ff2d7230 */ /* 0x000fe40000004100 */
[----:B------:R-:W-:Y:S01]  /*fa60*/  FFMA.FTZ R63, R28, R41, R40 ;  /* 0x000000291c3f7223 */ /* 0x000fe20000010028 */
[----:B------:R-:W-:Y:S02]  /*fa70*/  HADD2.F32 R29, -RZ, R85.H0_H0 ;  /* 0x20000055ff1d7230 */ /* 0x000fe40000004100 */
[----:B------:R-:W-:Y:S01]  /*fa80*/  FFMA.FTZ R67, R33, R66, R64 ;  /* 0x0000004221437223 */ /* 0x000fe20000010040 */
[----:B------:R-:W-:Y:S02]  /*fa90*/  HADD2.F32 R62, -RZ, R83.H1_H1 ;  /* 0x30000053ff3e7230 */ /* 0x000fe40000004100 */
[----:B------:R-:W-:Y:S01]  /*faa0*/  FMUL.FTZ R33, R42, R45 ;  /* 0x0000002d2a217220 */ /* 0x000fe20000410000 */
[----:B------:R-:W-:-:S02]  /*fab0*/  HADD2.F32 R28, -RZ, R85.H1_H1 ;  /* 0x30000055ff1c7230 */ /* 0x000fc40000004100 */
[-C--:B------:R-:W-:Y:S01]  /*fac0*/  FMUL.FTZ R41, R42, R29.reuse ;  /* 0x0000001d2a297220 */ /* 0x080fe20000410000 */
[----:B------:R-:W-:Y:S02]  /*fad0*/  HADD2.F32 R47, -RZ, R47.H1_H1 ;  /* 0x3000002fff2f7230 */ /* 0x000fe40000004100 */
[C---:B------:R-:W-:Y:S01]  /*fae0*/  FMUL.FTZ R66, R43.reuse, R62 ;  /* 0x0000003e2b427220 */ /* 0x040fe20000410000 */
[----:B------:R-:W-:Y:S02]  /*faf0*/  HADD2.F32 R42, -RZ, R87.H0_H0 ;  /* 0x20000057ff2a7230 */ /* 0x000fe40000004100 */
[-C--:B------:R-:W-:Y:S01]  /*fb00*/  FMUL.FTZ R43, R43, R28.reuse ;  /* 0x0000001c2b2b7220 */ /* 0x080fe20000410000 */
[----:B------:R-:W-:Y:S02]  /*fb10*/  HADD2.F32 R40, -RZ, R91.H0_H0 ;  /* 0x2000005bff287230 */ /* 0x000fe40000004100 */
[C---:B------:R-:W-:Y:S01]  /*fb20*/  FFMA.FTZ R64, R30.reuse, R29, -R33 ;  /* 0x0000001d1e407223 */ /* 0x040fe20000010821 */
[----:B------:R-:W-:Y:S01]  /*fb30*/  FFMA.FTZ R45, R30, R45, R41 ;  /* 0x0000002d1e2d7223 */ /* 0x000fe20000010029 */
[----:B------:R-:W-:Y:S01]  /*fb40*/  FFMA.FTZ R66, R31, R28, -R66 ;  /* 0x0000001c1f427223 */ /* 0x000fe20000010842 */
[----:B------:R-:W-:-:S02]  /*fb50*/  HADD2.F32 R44, -RZ, R44.H1_H1 ;  /* 0x3000002cff2c7230 */ /* 0x000fc40000004100 */
[----:B------:R-:W-:Y:S01]  /*fb60*/  FMUL.FTZ R30, R47, R42 ;  /* 0x0000002a2f1e7220 */ /* 0x000fe20000410000 */
[----:B------:R-:W-:Y:S02]  /*fb70*/  HADD2.F32 R46, -RZ, R46.H1_H1 ;  /* 0x3000002eff2e7230 */ /* 0x000fe40000004100 */
        /* <DEDUP_REMOVED lines=27> */
.L_x_2873:
[----:B------:R-:W-:Y:S05]  /*fd30*/  BSYNC B2 ;  /* 0x0000000000027941 */ /* 0x000fea0003800000 */
.L_x_2872:
[----:B------:R-:W-:Y:S05]  /*fd40*/  @P2 BRA `(.L_x_2869) ;  /* 0x00000004007c2947 */ /* 0x000fea0003800000 */
[----:B------:R-:W-:Y:S01]  /*fd50*/  LEA.HI R77, R77, R218, RZ, 0x1d ;  /* 0x000000da4d4d7211 */ /* 0x000fe200078fe8ff */
[----:B------:R-:W-:Y:S01]  /*fd60*/  HADD2.F32 R41, -RZ, R73.H1_H1 ;  /* 0x30000049ff297230 */ /* 0x000fe20000004100 */
[----:B------:R-:W-:Y:S01]  /*fd70*/  SHF.R.U64 R61, R36, 0x10, R37 ;  /* 0x00000010243d7819 */ /* 0x000fe20000001225 */
[----:B------:R-:W-:Y:S01]  /*fd80*/  HADD2.F32 R40, -RZ, R75.H1_H1 ;  /* 0x3000004bff287230 */ /* 0x000fe20000004100 */
[----:B-1----:R-:W-:Y:S01]  /*fd90*/  SHF.R.S32.HI R28, RZ, 0x1f, R77 ;  /* 0x0000001fff1c7819 */ /* 0x002fe2000001144d */
[----:B------:R-:W-:Y:S01]  /*fda0*/  HADD2.F32 R73, -RZ, R73.H0_H0 ;  /* 0x20000049ff497230 */ /* 0x000fe20000004100 */
[----:B------:R-:W-:Y:S01]  /*fdb0*/  SHF.R.U32.HI R42, RZ, 0x10, R37 ;  /* 0x00000010ff2a7819 */ /* 0x000fe20000011625 */
[----:B------:R-:W-:Y:S01]  /*fdc0*/  HADD2.F32 R75, -RZ, R75.H0_H0 ;  /* 0x2000004bff4b7230 */ /* 0x000fe20000004100 */
[----:B------:R-:W-:Y:S01]  /*fdd0*/  LEA.HI R28, R28, R77, RZ, 0x3 ;  /* 0x0000004d1c1c7211 */ /* 0x000fe200078f18ff */
[----:B------:R-:W-:Y:S01]  /*fde0*/  IMAD.SHL.U32 R77, R77, 0x8, RZ ;  /* 0x000000084d4d7824 */ /* 0x000fe200078e00ff */
[--C-:B------:R-:W-:Y:S01]  /*fdf0*/  SHF.R.U64 R64, R24, 0x10, R25.reuse ;  /* 0x0000001018407819 */ /* 0x100fe20000001219 */
[----:B------:R-:W-:Y:S01]  /*fe00*/  HADD2.F32 R42, -RZ, R42.H0_H0 ;  /* 0x2000002aff2a7230 */ /* 0x000fe20000004100 */
[----:B------:R-:W-:Y:S01]  /*fe10*/  SHF.R.U32.HI R43, RZ, 0x10, R25 ;  /* 0x00000010ff2b7819 */ /* 0x000fe20000011619 */
[----:B------:R-:W-:Y:S01]  /*fe20*/  IMAD.SHL.U32 R28, R28, 0x400, RZ ;  /* 0x000004001c1c7824 */ /* 0x000fe200078e00ff */
[----:B------:R-:W-:-:S02]  /*fe30*/  LOP3.LUT R77, R196, 0x38, R77, 0xf8, !PT ;  /* 0x00000038c44d7812 */ /* 0x000fc400078ef84d */
[--C-:B0-----:R-:W-:Y:S02]  /*fe40*/  SHF.R.U64 R47, R38, 0x10, R39.reuse ;  /* 0x00000010262f7819 */ /* 0x101fe40000001227 */
[----:B------:R-:W-:Y:S02]  /*fe50*/  LOP3.LUT R28, R28, 0x7fffe000, RZ, 0xc0, !PT ;  /* 0x7fffe0001c1c7812 */ /* 0x000fe400078ec0ff */
[----:B------:R-:W-:Y:S02]  /*fe60*/  LOP3.LUT R77, R77, R198, RZ, 0x3c, !PT ;  /* 0x000000c64d4d7212 */ /* 0x000fe400078e3cff */
[----:B------:R-:W-:Y:S02]  /*fe70*/  LEA R32, R197, R28, 0x9 ;  /* 0x0000001cc5207211 */ /* 0x000fe400078e48ff */
[----:B------:R-:W0:Y:S01]  /*fe80*/  LDS.128 R28, [R228] ;  /* 0x00000000e41c7984 */ /* 0x000e220000000c00 */
[----:B------:R-:W-:Y:S02]  /*fe90*/  SHF.R.U32.HI R45, RZ, 0x10, R39 ;  /* 0x00000010ff2d7819 */ /* 0x000fe40000011627 */
[----:B------:R-:W-:Y:S01]  /*fea0*/  IMAD.IADD R77, R32, 0x1, R77 ;  /* 0x00000001204d7824 */ /* 0x000fe200078e024d */
[----:B------:R-:W-:-:S02]  /*feb0*/  SHF.R.U32.HI R62, RZ, 0x10, R27 ;  /* 0x00000010ff3e7819 */ /* 0x000fc4000001161b */
[----:B------:R-:W-:Y:S01]  /*fec0*/  SHF.R.U64 R63, R26, 0x10, R27 ;  /* 0x000000101a3f7819 */ /* 0x000fe2000000121b */
[----:B------:R-:W-:-:S05]  /*fed0*/  IMAD R77, R77, 0x2, R16 ;  /* 0x000000024d4d7824 */ /* 0x000fca00078e0210 */
[----:B------:R-:W1:Y:S01]  /*fee0*/  LDS.128 R32, [R77+0x10400] ;  /* 0x010400004d207984 */ /* 0x000e620000000c00 */
[--C-:B0-----:R-:W-:Y:S02]  /*fef0*/  HADD2.F32 R25, -RZ, R29.reuse.H0_H0 ;  /* 0x2000001dff197230 */ /* 0x101fe40000004100 */
[----:B------:R-:W-:Y:S02]  /*ff00*/  HADD2.F32 R29, -RZ, R29.H1_H1 ;  /* 0x3000001dff1d7230 */ /* 0x000fe40000004100 */
[----:B------:R-:W-:Y:S02]  /*ff10*/  HADD2.F32 R24, -RZ, R28.H0_H0 ;  /* 0x2000001cff187230 */ /* 0x000fe40000004100 */
[----:B------:R-:W-:Y:S02]  /*ff20*/  HADD2.F32 R26, -RZ, R30.H0_H0 ;  /* 0x2000001eff1a7230 */ /* 0x000fe40000004100 */
[--C-:B------:R-:W-:Y:S02]  /*ff30*/  HADD2.F32 R27, -RZ, R31.reuse.H0_H0 ;  /* 0x2000001fff1b7230 */ /* 0x100fe40000004100 */
[----:B------:R-:W-:-:S02]  /*ff40*/  HADD2.F32 R31, -RZ, R31.H1_H1 ;  /* 0x3000001fff1f7230 */ /* 0x000fc40000004100 */
[--C-:B-1----:R-:W-:Y:S02]  /*ff50*/  HADD2.F32 R36, -RZ, R33.reuse.H0_H0 ;  /* 0x20000021ff247230 */ /* 0x102fe40000004100 */
[----:B------:R-:W-:Y:S02]  /*ff60*/  HADD2.F32 R37, -RZ, R33.H1_H1 ;  /* 0x30000021ff257230 */ /* 0x000fe40000004100 */
[----:B------:R-:W-:Y:S02]  /*ff70*/  HADD2.F32 R33, -RZ, R32.H0_H0 ;  /* 0x20000020ff217230 */ /* 0x000fe40000004100 */
[CC--:B------:R-:W-:Y:S01]  /*ff80*/  FMUL.FTZ R44, R36.reuse, R41.reuse ;  /* 0x00000029242c7220 */ /* 0x0c0fe20000410000 */
[-C--:B------:R-:W-:Y:S01]  /*ff90*/  FMUL.FTZ R46, R36, R40.reuse ;  /* 0x00000028242e7220 */ /* 0x080fe20000410000 */
[----:B------:R-:W-:Y:S02]  /*ffa0*/  HADD2.F32 R36, -RZ, R43.H0_H0 ;  /* 0x2000002bff247230 */ /* 0x000fe40000004100 */
[----:B------:R-:W-:Y:S01]  /*ffb0*/  FFMA.FTZ R44, R25, R40, -R44 ;  /* 0x00000028192c7223 */ /* 0x000fe2000001082c */
[----:B------:R-:W-:Y:S01]  /*ffc0*/  FMUL.FTZ R40, R37, R42 ;  /* 0x0000002a25287220 */ /* 0x000fe20000410000 */
[----:B------:R-:W-:Y:S01]  /*ffd0*/  FFMA.FTZ R46, R25, R41, R46 ;  /* 0x00000029192e7223 */ /* 0x000fe2000001002e */
[----:B------:R-:W-:Y:S01]  /*ffe0*/  FMUL.FTZ R25, R33, R73 ;  /* 0x0000004921197220 */ /* 0x000fe20000410000 */
[-C--:B------:R-:W-:Y:S01]  /*fff0*/  FMUL.FTZ R60, R37, R36.reuse ;  /* 0x00000024253c7220 */ /* 0x080fe20000410000 */
[----:B------:R-:W-:Y:S01]  /*10000*/  FFMA.FTZ R41, R29, R36, -R40 ;  /* 0x000000241d297223 */ /* 0x000fe20000010828 */
[----:B------:R-:W-:Y:S01]  /*10010*/  FMUL.FTZ R36, R33, R75 ;  /* 0x0000004b21247220 */ /* 0x000fe20000410000 */
[----:B------:R-:W-:-:S02]  /*10020*/  HADD2.F32 R37, -RZ, R74.H0_H0 ;  /* 0x2000004aff257230 */ /* 0x000fc40000004100 */
[C---:B------:R-:W-:Y:S01]  /*10030*/  FFMA.FTZ R75, R24.reuse, R75, -R25 ;  /* 0x0000004b184b7223 */ /* 0x040fe20000010819 */
[----:B------:R-:W-:Y:S02]  /*10040*/  HADD2.F32 R38, -RZ, R34.H0_H0 ;  /* 0x20000022ff267230 */ /* 0x000fe40000004100 */
[----:B------:R-:W-:Y:S01]  /*10050*/  FFMA.FTZ R43, R29, R42, R60 ;  /* 0x0000002a1d2b7223 */ /* 0x000fe2000001003c */
[----:B------:R-:W-:Y:S02]  /*10060*/  HADD2.F32 R39, -RZ, R35.H0_H0 ;  /* 0x20000023ff277230 */ /* 0x000fe40000004100 */
[----:B------:R-:W-:Y:S01]  /*10070*/  FFMA.FTZ R73, R24, R73, R36 ;  /* 0x0000004918497223 */ /* 0x000fe20000010024 */
[----:B------:R-:W-:Y:S02]  /*10080*/  HADD2.F32 R25, -RZ, R76.H0_H0 ;  /* 0x2000004cff197230 */ /* 0x000fe40000004100 */
[----:B------:R-:W-:Y:S01]  /*10090*/  FMUL.FTZ R29, R38, R37 ;  /* 0x00000025261d7220 */ /* 0x000fe20000410000 */
[----:B------:R-:W-:-:S02]  /*100a0*/  HADD2.F32 R74, -RZ, R74.H1_H1 ;  /* 0x3000004aff4a7230 */ /* 0x000fc40000004100 */
[----:B------:R-:W-:Y:S02]  /*100b0*/  HADD2.F32 R76, -RZ, R76.H1_H1 ;  /* 0x3000004cff4c7230 */ /* 0x000fe40000004100 */
[-C--:B------:R-:W-:Y:S01]  /*100c0*/  FMUL.FTZ R33, R38, R25.reuse ;  /* 0x0000001926217220 */ /* 0x080fe20000410000 */
[----:B------:R-:W-:Y:S02]  /*100d0*/  HADD2.F32 R35, -RZ, R35.H1_H1 ;  /* 0x30000023ff237230 */ /* 0x000fe40000004100 */
[C---:B------:R-:W-:Y:S01]  /*100e0*/  FMUL.FTZ R40, R39.reuse, R74 ;  /* 0x0000004a27287220 */ /* 0x040fe20000410000 */
[----:B------:R-:W-:Y:S02]  /*100f0*/  HADD2.F32 R36, -RZ, R45.H0_H0 ;  /* 0x2000002dff247230 */ /* 0x000fe40000004100 */
[----:B------:R-:W-:Y:S01]  /*10100*/  FMUL.FTZ R39, R39, R76 ;  /* 0x0000004c27277220 */ /* 0x000fe20000410000 */
[----:B------:R-:W-:Y:S02]  /*10110*/  HADD2.F32 R24, -RZ, R62.H0_H0 ;  /* 0x2000003eff187230 */ /* 0x000fe40000004100 */
        /* <DEDUP_REMOVED lines=17> */
[----:B------:R-:W-:Y:S01]  /*10230*/  FMUL.FTZ R32, R32, R25 ;  /* 0x0000001920207220 */ /* 0x000fe20000410000 */
[----:B------:R-:W-:Y:S02]  /*10240*/  HADD2.F32 R30, -RZ, R30.H1_H1 ;  /* 0x3000001eff1e7230 */ /* 0x000fe40000004100 */
        /* <DEDUP_REMOVED lines=15> */
.L_x_2869:
[----:B------:R-:W-:Y:S05]  /*10340*/  BSYNC B1 ;  /* 0x0000000000017941 */ /* 0x000fea0003800000 */
.L_x_2868:
        /* <DEDUP_REMOVED lines=20> */
[----:B------:R-:W-:-:S02]  /*10490*/  SHF.L.U32 R25, R25, 0xa, RZ ;  /* 0x0000000a19197819 */ /* 0x000fc400000006ff */
[----:B------:R-:W-:Y:S02]  /*104a0*/  LOP3.LUT R28, R24, R231, RZ, 0x3c, !PT ;  /* 0x000000e7181c7212 */ /* 0x000fe400078e3cff */
[----:B------:R-:W-:Y:S02]  /*104b0*/  LOP3.LUT R29, R25, 0x7fffe000, RZ, 0xc0, !PT ;  /* 0x7fffe000191d7812 */ /* 0x000fe400078ec0ff */
[----:B------:R-:W0:Y:S01]  /*104c0*/  LDS.128 R24, [R229] ;  /* 0x00000000e5187984 */ /* 0x000e220000000c00 */
[----:B------:R-:W-:Y:S02]  /*104d0*/  SHF.R.U64 R60, R48, 0x10, R49 ;  /* 0x00000010303c7819 */ /* 0x000fe40000001231 */
[----:B------:R-:W-:Y:S02]  /*104e0*/  IADD3 R29, R28, R29, R199 ;  /* 0x0000001d1c1d7210 */ /* 0x000fe40007ffe0c7 */
[----:B------:R-:W-:Y:S02]  /*104f0*/  SHF.R.U64 R48, R4, 0x10, R5 ;  /* 0x0000001004307819 */ /* 0x000fe40000001205 */
[----:B------:R-:W-:Y:S01]  /*10500*/  SHF.R.U64 R49, R50, 0x10, R51 ;  /* 0x0000001032317819 */ /* 0x000fe20000001233 */
[----:B------:R-:W-:Y:S01]  /*10510*/  IMAD R32, R29, 0x2, R16 ;  /* 0x000000021d207824 */ /* 0x000fe200078e0210 */
[----:B------:R-:W-:-:S02]  /*10520*/  SHF.R.U64 R47, R6, 0x10, R7 ;  /* 0x00000010062f7819 */ /* 0x000fc40000001207 */
[----:B------:R-:W-:Y:S02]  /*10530*/  SHF.R.U32.HI R50, RZ, 0x10, R51 ;  /* 0x00000010ff327819 */ /* 0x000fe40000011633 */
[----:B------:R-:W1:Y:S01]  /*10540*/  LDS.128 R28, [R32+0x10400] ;  /* 0x01040000201c7984 */ /* 0x000e620000000c00 */
[----:B------:R-:W-:Y:S01]  /*10550*/  SHF.R.U32.HI R43, RZ, 0x10, R7 ;  /* 0x00000010ff2b7819 */ /* 0x000fe20000011607 */
[--C-:B0-----:R-:W-:Y:S02]  /*10560*/  HADD2.F32 R5, -RZ, R25.reuse.H0_H0 ;  /* 0x20000019ff057230 */ /* 0x101fe40000004100 */
[----:B------:R-:W-:Y:S02]  /*10570*/  HADD2.F32 R4, -RZ, R24.H0_H0 ;  /* 0x20000018ff047230 */ /* 0x000fe40000004100 */
[----:B------:R-:W-:Y:S02]  /*10580*/  HADD2.F32 R25, -RZ, R25.H1_H1 ;  /* 0x30000019ff197230 */ /* 0x000fe40000004100 */
[----:B------:R-:W-:-:S02]  /*10590*/  HADD2.F32 R6, -RZ, R26.H0_H0 ;  /* 0x2000001aff067230 */ /* 0x000fc40000004100 */
[--C-:B------:R-:W-:Y:S02]  /*105a0*/  HADD2.F32 R7, -RZ, R27.reuse.H0_H0 ;  /* 0x2000001bff077230 */ /* 0x100fe40000004100 */
[----:B------:R-:W-:Y:S02]  /*105b0*/  HADD2.F32 R27, -RZ, R27.H1_H1 ;  /* 0x3000001bff1b7230 */ /* 0x000fe40000004100 */
[----:B------:R-:W-:Y:S02]  /*105c0*/  HADD2.F32 R24, -RZ, R24.H1_H1 ;  /* 0x30000018ff187230 */ /* 0x000fe40000004100 */
[--C-:B-1----:R-:W-:Y:S02]  /*105d0*/  HADD2.F32 R34, -RZ, R29.reuse.H0_H0 ;  /* 0x2000001dff227230 */ /* 0x102fe40000004100 */
[----:B------:R-:W-:Y:S02]  /*105e0*/  HADD2.F32 R35, -RZ, R29.H1_H1 ;  /* 0x3000001dff237230 */ /* 0x000fe40000004100 */
[----:B------:R-:W-:-:S02]  /*105f0*/  HADD2.F32 R29, -RZ, R28.H0_H0 ;  /* 0x2000001cff1d7230 */ /* 0x000fc40000004100 */
        /* <DEDUP_REMOVED lines=8> */
[----:B------:R-:W-:Y:S02]  /*10680*/  HADD2.F32 R36, -RZ, R30.H0_H0 ;  /* 0x2000001eff247230 */ /* 0x000fe40000004100 */
[----:B------:R-:W-:Y:S01]  /*10690*/  FMUL.FTZ R29, R29, R80 ;  /* 0x000000501d1d7220 */ /* 0x000fe20000410000 */
[----:B------:R-:W-:-:S02]  /*106a0*/  HADD2.F32 R35, -RZ, R79.H0_H0 ;  /* 0x2000004fff237230 */ /* 0x000fc40000004100 */
        /* <DEDUP_REMOVED lines=11> */
[C---:B------:R-:W-:Y:S01]  /*10760*/  FFMA.FTZ R40, R6.reuse, R5, -R25 ;  /* 0x0000000506287223 */ /* 0x040fe20000010819 */
[----:B------:R-:W-:Y:S02]  /*10770*/  HADD2.F32 R36, -RZ, R43.H0_H0 ;  /* 0x2000002bff247230 */ /* 0x000fe40000004100 */
[C---:B------:R-:W-:Y:S01]  /*10780*/  FMUL.FTZ R46, R37.reuse, R38 ;  /* 0x00000026252e7220 */ /* 0x040fe20000410000 */
[----:B------:R-:W-:Y:S02]  /*10790*/  HADD2.F32 R34, -RZ, R50.H0_H0 ;  /* 0x20000032ff227230 */ /* 0x000fe40000004100 */
[-C--:B------:R-:W-:Y:S01]  /*107a0*/  FMUL.FTZ R5, R37, R4.reuse ;  /* 0x0000000425057220 */ /* 0x080fe20000410000 */
        /* <DEDUP_REMOVED lines=32> */
.L_x_2875:
[----:B------:R-:W-:Y:S05]  /*109b0*/  BSYNC B1 ;  /* 0x0000000000017941 */ /* 0x000fea0003800000 */
.L_x_2874:
        /* <DEDUP_REMOVED lines=21> */
[----:B------:R-:W-:Y:S02]  /*10b10*/  LEA R28, R25, R16, 0x1 ;  /* 0x00000010191c7211 */ /* 0x000fe400078e08ff */
[----:B------:R-:W-:Y:S02]  /*10b20*/  SHF.R.U32.HI R54, RZ, 0x10, R55 ;  /* 0x00000010ff367819 */ /* 0x000fe40000011637 */
[----:B------:R-:W-:Y:S01]  /*10b30*/  SHF.R.U32.HI R41, RZ, 0x10, R11 ;  /* 0x00000010ff297819 */ /* 0x000fe2000001160b */
[----:B------:R-:W1:Y:S01]  /*10b40*/  LDS.128 R24, [R28+0x10400] ;  /* 0x010400001c187984 */ /* 0x000e620000000c00 */
[--C-:B0-----:R-:W-:Y:S02]  /*10b50*/  HADD2.F32 R8, -RZ, R5.reuse.H0_H0 ;  /* 0x20000005ff087230 */ /* 0x101fe40000004100 */
[----:B------:R-:W-:-:S02]  /*10b60*/  HADD2.F32 R9, -RZ, R5.H1_H1 ;  /* 0x30000005ff097230 */ /* 0x000fc40000004100 */
[----:B------:R-:W-:Y:S02]  /*10b70*/  HADD2.F32 R5, -RZ, R4.H0_H0 ;  /* 0x20000004ff057230 */ /* 0x000fe40000004100 */
[----:B------:R-:W-:Y:S02]  /*10b80*/  HADD2.F32 R10, -RZ, R6.H0_H0 ;  /* 0x20000006ff0a7230 */ /* 0x000fe40000004100 */
[--C-:B------:R-:W-:Y:S02]  /*10b90*/  HADD2.F32 R11, -RZ, R7.reuse.H0_H0 ;  /* 0x20000007ff0b7230 */ /* 0x100fe40000004100 */
[----:B------:R-:W-:Y:S02]  /*10ba0*/  HADD2.F32 R7, -RZ, R7.H1_H1 ;  /* 0x30000007ff077230 */ /* 0x000fe40000004100 */
[--C-:B-1----:R-:W-:Y:S02]  /*10bb0*/  HADD2.F32 R29, -RZ, R25.reuse.H0_H0 ;  /* 0x20000019ff1d7230 */ /* 0x102fe40000004100 */
[----:B------:R-:W-:-:S02]  /*10bc0*/  HADD2.F32 R30, -RZ, R25.H1_H1 ;  /* 0x30000019ff1e7230 */ /* 0x000fc40000004100 */
[----:B------:R-:W-:Y:S02]  /*10bd0*/  HADD2.F32 R25, -RZ, R24.H0_H0 ;  /* 0x20000018ff197230 */ /* 0x000fe40000004100 */
[CC--:B------:R-:W-:Y:S01]  /*10be0*/  FMUL.FTZ R37, R29.reuse, R35.reuse ;  /* 0x000000231d257220 */ /* 0x0c0fe20000410000 */
[----:B------:R-:W-:Y:S01]  /*10bf0*/  FMUL.FTZ R39, R29, R34 ;  /* 0x000000221d277220 */ /* 0x000fe20000410000 */
[----:B------:R-:W-:Y:S02]  /*10c00*/  HADD2.F32 R29, -RZ, R52.H0_H0 ;  /* 0x20000034ff1d7230 */ /* 0x000fe40000004100 */
[----:B------:R-:W-:Y:S01]  /*10c10*/  FMUL.FTZ R38, R30, R36 ;  /* 0x000000241e267220 */ /* 0x000fe20000410000 */
[C---:B------:R-:W-:Y:S01]  /*10c20*/  FFMA.FTZ R37, R8.reuse, R34, -R37 ;  /* 0x0000002208257223 */ /* 0x040fe20000010825 */
[----:B------:R-:W-:Y:S02]  /*10c30*/  HADD2.F32 R34, -RZ, R69.H0_H0 ;  /* 0x20000045ff227230 */ /* 0x000fe40000004100 */
[----:B------:R-:W-:Y:S01]  /*10c40*/  FFMA.FTZ R39, R8, R35, R39 ;  /* 0x0000002308277223 */ /* 0x000fe20000010027 */
[----:B------:R-:W-:-:S02]  /*10c50*/  HADD2.F32 R8, -RZ, R71.H0_H0 ;  /* 0x20000047ff087230 */ /* 0x000fc40000004100 */
[-C--:B------:R-:W-:Y:S01]  /*10c60*/  FMUL.FTZ R40, R30, R29.reuse ;  /* 0x0000001d1e287220 */ /* 0x080fe20000410000 */
[----:B------:R-:W-:Y:S01]  /*10c70*/  FFMA.FTZ R38, R9, R29, -R38 ;  /* 0x0000001d09267223 */ /* 0x000fe20000010826 */
[C---:B------:R-:W-:Y:S01]  /*10c80*/  FMUL.FTZ R30, R25.reuse, R34 ;  /* 0x00000022191e7220 */ /* 0x040fe20000410000 */
[----:B------:R-:W-:Y:S02]  /*10c90*/  HADD2.F32 R31, -RZ, R26.H0_H0 ;  /* 0x2000001aff1f7230 */ /* 0x000fe40000004100 */
[-C--:B------:R-:W-:Y:S01]  /*10ca0*/  FMUL.FTZ R25, R25, R8.reuse ;  /* 0x0000000819197220 */ /* 0x080fe20000410000 */
[----:B------:R-:W-:Y:S02]  /*10cb0*/  HADD2.F32 R29, -RZ, R70.H0_H0 ;  /* 0x20000046ff1d7230 */ /* 0x000fe40000004100 */
[C---:B------:R-:W-:Y:S01]  /*10cc0*/  FFMA.FTZ R35, R5.reuse, R8, -R30 ;  /* 0x0000000805237223 */ /* 0x040fe2000001081e */
[----:B------:R-:W-:Y:S02]  /*10cd0*/  HADD2.F32 R8, -RZ, R72.H0_H0 ;  /* 0x20000048ff087230 */ /* 0x000fe40000004100 */
[----:B------:R-:W-:Y:S01]  /*10ce0*/  FFMA.FTZ R34, R5, R34, R25 ;  /* 0x0000002205227223 */ /* 0x000fe20000010019 */
[----:B------:R-:W-:-:S02]  /*10cf0*/  HADD2.F32 R32, -RZ, R27.H0_H0 ;  /* 0x2000001bff207230 */ /* 0x000fc40000004100 */
[----:B------:R-:W-:Y:S01]  /*10d00*/  FMUL.FTZ R5, R31, R29 ;  /* 0x0000001d1f057220 */ /* 0x000fe20000410000 */
[----:B------:R-:W-:Y:S02]  /*10d10*/  HADD2.F32 R72, -RZ, R72.H1_H1 ;  /* 0x30000048ff487230 */ /* 0x000fe40000004100 */
[----:B------:R-:W-:Y:S01]  /*10d20*/  FFMA.FTZ R40, R9, R36, R40 ;  /* 0x0000002409287223 */ /* 0x000fe20000010028 */
[----:B------:R-:W-:Y:S02]  /*10d30*/  HADD2.F32 R70, -RZ, R70.H1_H1 ;  /* 0x30000046ff467230 */ /* 0x000fe40000004100 */
[-C--:B------:R-:W-:Y:S01]  /*10d40*/  FMUL.FTZ R9, R31, R8.reuse ;  /* 0x000000081f097220 */ /* 0x080fe20000410000 */
[----:B------:R-:W-:Y:S01]  /*10d50*/  FFMA.FTZ R31, R10, R8, -R5 ;  /* 0x000000080a1f7223 */ /* 0x000fe20000010805 */
[----:B------:R-:W-:Y:S02]  /*10d60*/  HADD2.F32 R27, -RZ, R27.H1_H1 ;  /* 0x3000001bff1b7230 */ /* 0x000fe40000004100 */
[----:B------:R-:W-:Y:S01]  /*10d70*/  FMUL.FTZ R5, R32, R72 ;  /* 0x0000004820057220 */ /* 0x000fe20000410000 */
[----:B------:R-:W-:-:S02]  /*10d80*/  HADD2.F32 R30, -RZ, R41.H0_H0 ;  /* 0x20000029ff1e7230 */ /* 0x000fc40000004100 */
[-C--:B------:R-:W-:Y:S01]  /*10d90*/  FMUL.FTZ R36, R32, R70.reuse ;  /* 0x0000004620247220 */ /* 0x080fe20000410000 */
[----:B------:R-:W-:Y:S02]  /*10da0*/  HADD2.F32 R8, -RZ, R54.H0_H0 ;  /* 0x20000036ff087230 */ /* 0x000fe40000004100 */
[C---:B------:R-:W-:Y:S01]  /*10db0*/  FFMA.FTZ R70, R11.reuse, R70, R5 ;  /* 0x000000460b467223 */ /* 0x040fe20000010005 */
[----:B------:R-:W-:Y:S02]  /*10dc0*/  HADD2.F32 R24, -RZ, R24.H1_H1 ;  /* 0x30000018ff187230 */ /* 0x000fe40000004100 */
[----:B------:R-:W-:Y:S01]  /*10dd0*/  FFMA.FTZ R36, R11, R72, -R36 ;  /* 0x000000480b247223 */ /* 0x000fe20000010824 */
[C---:B------:R-:W-:Y:S01]  /*10de0*/  FMUL.FTZ R32, R27.reuse, R30 ;  /* 0x0000001e1b207220 */ /* 0x040fe20000410000 */
[----:B------:R-:W-:Y:S01]  /*10df0*/  FMUL.FTZ R42, R27, R8 ;  /* 0x000000081b2a7220 */ /* 0x000fe20000410000 */
[----:B------:R-:W-:Y:S02]  /*10e00*/  HADD2.F32 R11, -RZ, R44.H0_H0 ;  /* 0x2000002cff0b7230 */ /* 0x000fe40000004100 */
[----:B------:R-:W-:Y:S01]  /*10e10*/  FFMA.FTZ R10, R10, R29, R9 ;  /* 0x0000001d0a0a7223 */ /* 0x000fe20000010009 */
[----:B------:R-:W-:-:S02]  /*10e20*/  HADD2.F32 R5, -RZ, R46.H0_H0 ;  /* 0x2000002eff057230 */ /* 0x000fc40000004100 */
[C---:B------:R-:W-:Y:S01]  /*10e30*/  FFMA.FTZ R41, R7.reuse, R8, -R32 ;  /* 0x0000000807297223 */ /* 0x040fe20000010820 */
[----:B------:R-:W-:Y:S02]  /*10e40*/  HADD2.F32 R26, -RZ, R26.H1_H1 ;  /* 0x3000001aff1a7230 */ /* 0x000fe40000004100 */
[----:B------:R-:W-:Y:S02]  /*10e50*/  HADD2.F32 R25, -RZ, R43.H0_H0 ;  /* 0x2000002bff197230 */ /* 0x000fe40000004100 */
[----:B------:R-:W-:Y:S01]  /*10e60*/  FFMA.FTZ R43, R7, R30, R42 ;  /* 0x0000001e072b7223 */ /* 0x000fe2000001002a */
[----:B------:R-:W-:Y:S02]  /*10e70*/  HADD2.F32 R9, -RZ, R45.H0_H0 ;  /* 0x2000002dff097230 */ /* 0x000fe40000004100 */
[C---:B------:R-:W-:Y:S01]  /*10e80*/  FMUL.FTZ R7, R24.reuse, R11 ;  /* 0x0000000b18077220 */ /* 0x040fe20000410000 */
[----:B------:R-:W-:Y:S02]  /*10e90*/  HADD2.F32 R4, -RZ, R4.H1_H1 ;  /* 0x30000004ff047230 */ /* 0x000fe40000004100 */
[----:B------:R-:W-:Y:S01]  /*10ea0*/  FMUL.FTZ R24, R24, R5 ;  /* 0x0000000518187220 */ /* 0x000fe20000410000 */
[----:B------:R-:W-:-:S02]  /*10eb0*/  HADD2.F32 R6, -RZ, R6.H1_H1 ;  /* 0x30000006ff067230 */ /* 0x000fc40000004100 */
[C---:B------:R-:W-:Y:S01]  /*10ec0*/  FMUL.FTZ R29, R26.reuse, R25 ;  /* 0x000000191a1d7220 */ /* 0x040fe20000410000 */
[----:B------:R-:W-:Y:S01]  /*10ed0*/  FMUL.FTZ R26, R26, R9 ;  /* 0x000000091a1a7220 */ /* 0x000fe20000410000 */
[C---:B------:R-:W-:Y:S01]  /*10ee0*/  FFMA.FTZ R27, R4.reuse, R11, R24 ;  /* 0x0000000b041b7223 */ /* 0x040fe20000010018 */
[----:B------:R-:W-:Y:S01]  /*10ef0*/  FFMA.FTZ R8, R4, R5, -R7 ;  /* 0x0000000504087223 */ /* 0x000fe20000010807 */
[C---:B------:R-:W-:Y:S01]  /*10f00*/  FFMA.FTZ R24, R6.reuse, R9, -R29 ;  /* 0x0000000906187223 */ /* 0x040fe2000001081d */
[----:B------:R-:W-:Y:S01]  /*10f10*/  FFMA.FTZ R25, R6, R25, R26 ;  /* 0x0000001906197223 */ /* 0x000fe2000001001a */
[----:B------:R-:W-:Y:S02]  /*10f20*/  F2FP.F16.F32.PACK_AB R7, R41, R36 ;  /* 0x000000242907723e */ /* 0x000fe400000000ff */
[----:B------:R-:W-:Y:S02]  /*10f30*/  F2FP.F16.F32.PACK_AB R5, R38, R37 ;  /* 0x000000252605723e */ /* 0x000fe400000000ff */
[----:B------:R-:W-:-:S02]  /*10f40*/  F2FP.F16.F32.PACK_AB R4, R8, R35 ;  /* 0x000000230804723e */ /* 0x000fc400000000ff */
[----:B------:R-:W-:Y:S02]  /*10f50*/  F2FP.F16.F32.PACK_AB R6, R24, R31 ;  /* 0x0000001f1806723e */ /* 0x000fe400000000ff */
[----:B------:R-:W-:Y:S02]  /*10f60*/  F2FP.F16.F32.PACK_AB R11, R43, R70 ;  /* 0x000000462b0b723e */ /* 0x000fe400000000ff */
[----:B------:R-:W-:Y:S01]  /*10f70*/  F2FP.F16.F32.PACK_AB R9, R40, R39 ;  /* 0x000000272809723e */ /* 0x000fe200000000ff */
[----:B------:R1:W-:Y:S01]  /*10f80*/  STS.128 [R227], R4 ;  /* 0x00000004e3007388 */ /* 0x0003e20000000c00 */
[----:B------:R-:W-:Y:S02]  /*10f90*/  F2FP.F16.F32.PACK_AB R8, R27, R34 ;  /* 0x000000221b08723e */ /* 0x000fe400000000ff */
[----:B------:R-:W-:-:S05]  /*10fa0*/  F2FP.F16.F32.PACK_AB R10, R25, R10 ;  /* 0x0000000a190a723e */ /* 0x000fca00000000ff */
[----:B------:R1:W-:Y:S02]  /*10fb0*/  STS.128 [R28+0x10400], R8 ;  /* 0x010400081c007388 */ /* 0x0003e40000000c00 */
.L_x_2877:
[----:B------:R-:W-:Y:S05]  /*10fc0*/  BSYNC B1 ;  /* 0x0000000000017941 */ /* 0x000fea0003800000 */
.L_x_2876:
[----:B------:R-:W-:Y:S05]  /*10fd0*/  @P2 BRA `(.L_x_2849) ;  /* 0x0000000400782947 */ /* 0x000fea0003800000 */
[----:B------:R-:W-:Y:S01]  /*10fe0*/  LEA.HI R33, R33, R218, RZ, 0x1d ;  /* 0x000000da21217211 */ /* 0x000fe200078fe8ff */
[----:B--2---:R-:W-:Y:S01]  /*10ff0*/  HADD2.F32 R29, -RZ, R20.H1_H1 ;  /* 0x30000014ff1d7230 */ /* 0x004fe20000004100 */
[----:B0-----:R-:W-:Y:S01]  /*11000*/  SHF.R.U32.HI R32, RZ, 0x10, R13 ;  /* 0x00000010ff207819 */ /* 0x001fe2000001160d */
[----:B------:R-:W-:Y:S01]  /*11010*/  HADD2.F32 R31, -RZ, R0.H1_H1 ;  /* 0x30000000ff1f7230 */ /* 0x000fe20000004100 */
[----:B-1----:R-:W-:Y:S01]  /*11020*/  SHF.R.S32.HI R6, RZ, 0x1f, R33 ;  /* 0x0000001fff067819 */ /* 0x002fe20000011421 */
[----:B------:R-:W-:Y:S01]  /*11030*/  IMAD.SHL.U32 R4, R33, 0x8, RZ ;  /* 0x0000000821047824 */ /* 0x000fe200078e00ff */
[--C-:B------:R-:W-:Y:S01]  /*11040*/  SHF.R.U64 R40, R56, 0x10, R57.reuse ;  /* 0x0000001038287819 */ /* 0x100fe20000001239 */
[----:B------:R-:W-:Y:S01]  /*11050*/  HADD2.F32 R32, -RZ, R32.H0_H0 ;  /* 0x20000020ff207230 */ /* 0x000fe20000004100 */
[----:B------:R-:W-:Y:S01]  /*11060*/  LEA.HI R6, R6, R33, RZ, 0x3 ;  /* 0x0000002106067211 */ /* 0x000fe200078f18ff */
[----:B------:R-:W-:Y:S01]  /*11070*/  HADD2.F32 R30, -RZ, R0.H0_H0 ;  /* 0x20000000ff1e7230 */ /* 0x000fe20000004100 */
[----:B------:R-:W-:Y:S01]  /*11080*/  LOP3.LUT R4, R195, 0x38, R4, 0xf8, !PT ;  /* 0x00000038c3047812 */ /* 0x000fe200078ef804 */
[----:B------:R-:W-:Y:S01]  /*11090*/  HADD2.F32 R20, -RZ, R20.H0_H0 ;  /* 0x20000014ff147230 */ /* 0x000fe20000004100 */
[----:B------:R-:W-:Y:S01]  /*110a0*/  SHF.R.U32.HI R56, RZ, 0x10, R57 ;  /* 0x00000010ff387819 */ /* 0x000fe20000011639 */
[----:B------:R-:W-:Y:S01]  /*110b0*/  IMAD.SHL.U32 R6, R6, 0x400, RZ ;  /* 0x0000040006067824 */ /* 0x000fe200078e00ff */
[----:B------:R-:W-:-:S02]  /*110c0*/  LOP3.LUT R8, R4, R231, RZ, 0x3c, !PT ;  /* 0x000000e704087212 */ /* 0x000fc400078e3cff */
[----:B------:R-:W-:Y:S02]  /*110d0*/  SHF.R.U64 R38, R12, 0x10, R13 ;  /* 0x000000100c267819 */ /* 0x000fe4000000120d */
[----:B------:R-:W-:Y:S02]  /*110e0*/  LOP3.LUT R9, R6, 0x7fffe000, RZ, 0xc0, !PT ;  /* 0x7fffe00006097812 */ /* 0x000fe400078ec0ff */
[----:B------:R-:W0:Y:S01]  /*110f0*/  LDS.128 R4, [R226] ;  /* 0x00000000e2047984 */ /* 0x000e220000000c00 */
[----:B------:R-:W-:Y:S02]  /*11100*/  SHF.R.U64 R37, R14, 0x10, R15 ;  /* 0x000000100e257819 */ /* 0x000fe4000000120f */
[----:B------:R-:W-:Y:S02]  /*11110*/  IADD3 R9, R8, R9, R199 ;  /* 0x0000000908097210 */ /* 0x000fe40007ffe0c7 */
[--C-:B------:R-:W-:Y:S02]  /*11120*/  SHF.R.U64 R39, R58, 0x10, R59.reuse ;  /* 0x000000103a277819 */ /* 0x100fe4000000123b */
[----:B------:R-:W-:Y:S01]  /*11130*/  SHF.R.U32.HI R58, RZ, 0x10, R59 ;  /* 0x00000010ff3a7819 */ /* 0x000fe2000001163b */
[----:B------:R-:W-:Y:S01]  /*11140*/  IMAD R24, R9, 0x2, R16 ;  /* 0x0000000209187824 */ /* 0x000fe200078e0210 */
[----:B------:R-:W-:-:S04]  /*11150*/  SHF.R.U32.HI R36, RZ, 0x10, R15 ;  /* 0x00000010ff247819 */ /* 0x000fc8000001160f */
[----:B------:R-:W1:Y:S01]  /*11160*/  LDS.128 R8, [R24+0x10400] ;  /* 0x0104000018087984 */ /* 0x000e620000000c00 */
[--C-:B0-----:R-:W-:Y:S02]  /*11170*/  HADD2.F32 R13, -RZ, R5.reuse.H1_H1 ;  /* 0x30000005ff0d7230 */ /* 0x101fe40000004100 */
[----:B------:R-:W-:Y:S02]  /*11180*/  HADD2.F32 R12, -RZ, R5.H0_H0 ;  /* 0x20000005ff0c7230 */ /* 0x000fe40000004100 */
        /* <DEDUP_REMOVED lines=14> */
[----:B------:R-:W-:Y:S02]  /*11270*/  HADD2.F32 R27, -RZ, R10.H0_H0 ;  /* 0x2000000aff1b7230 */ /* 0x000fe40000004100 */
[-C--:B------:R-:W-:Y:S01]  /*11280*/  FMUL.FTZ R34, R26, R25.reuse ;  /* 0x000000191a227220 */ /* 0x080fe20000410000 */
[----:B------:R-:W-:Y:S01]  /*11290*/  FFMA.FTZ R26, R13, R25, -R0 ;  /* 0x000000190d1a7223 */ /* 0x000fe20000010800 */
[C---:B------:R-:W-:Y:S01]  /*112a0*/  FMUL.FTZ R0, R9.reuse, R30 ;  /* 0x0000001e09007220 */ /* 0x040fe20000410000 */
[----:B------:R-:W-:Y:S02]  /*112b0*/  HADD2.F32 R12, -RZ, R3.H0_H0 ;  /* 0x20000003ff0c7230 */ /* 0x000fe40000004100 */
[----:B------:R-:W-:Y:S01]  /*112c0*/  FMUL.FTZ R9, R9, R20 ;  /* 0x0000001409097220 */ /* 0x000fe20000410000 */
[----:B------:R-:W-:Y:S01]  /*112d0*/  FFMA.FTZ R34, R13, R32, R34 ;  /* 0x000000200d227223 */ /* 0x000fe20000010022 */
[----:B------:R-:W-:Y:S01]  /*112e0*/  FFMA.FTZ R13, R5, R20, -R0 ;  /* 0x00000014050d7223 */ /* 0x000fe20000010800 */
[----:B------:R-:W-:-:S02]  /*112f0*/  HADD2.F32 R0, -RZ, R21.H0_H0 ;  /* 0x20000015ff007230 */ /* 0x000fc40000004100 */
[----:B------:R-:W-:Y:S01]  /*11300*/  FFMA.FTZ R30, R5, R30, R9 ;  /* 0x0000001e051e7223 */ /* 0x000fe20000010009 */
[C---:B------:R-:W-:Y:S01]  /*11310*/  FMUL.FTZ R5, R27.reuse, R12 ;  /* 0x0000000c1b057220 */ /* 0x040fe20000410000 */
[----:B------:R-:W-:Y:S02]  /*11320*/  HADD2.F32 R28, -RZ, R11.H0_H0 ;  /* 0x2000000bff1c7230 */ /* 0x000fe40000004100 */
[----:B------:R-:W-:Y:S02]  /*11330*/  HADD2.F32 R3, -RZ, R3.H1_H1 ;  /* 0x30000003ff037230 */ /* 0x000fe40000004100 */
[-C--:B------:R-:W-:Y:S01]  /*11340*/  FMUL.FTZ R27, R27, R0.reuse ;  /* 0x000000001b1b7220 */ /* 0x080fe20000410000 */
[----:B------:R-:W-:Y:S02]  /*11350*/  HADD2.F32 R21, -RZ, R21.H1_H1 ;  /* 0x30000015ff157230 */ /* 0x000fe40000004100 */
[----:B------:R-:W-:Y:S01]  /*11360*/  FFMA.FTZ R25, R14, R0, -R5 ;  /* 0x000000000e197223 */ /* 0x000fe20000010805 */
[----:B------:R-:W-:-:S02]  /*11370*/  HADD2.F32 R11, -RZ, R11.H1_H1 ;  /* 0x3000000bff0b7230 */ /* 0x000fc40000004100 */
[C---:B------:R-:W-:Y:S01]  /*11380*/  FMUL.FTZ R32, R28.reuse, R3 ;  /* 0x000000031c207220 */ /* 0x040fe20000410000 */
[----:B------:R-:W-:Y:S02]  /*11390*/  HADD2.F32 R20, -RZ, R36.H0_H0 ;  /* 0x20000024ff147230 */ /* 0x000fe40000004100 */
[----:B------:R-:W-:Y:S01]  /*113a0*/  FMUL.FTZ R28, R28, R21 ;  /* 0x000000151c1c7220 */ /* 0x000fe20000410000 */
[----:B------:R-:W-:Y:S02]  /*113b0*/  HADD2.F32 R0, -RZ, R58.H0_H0 ;  /* 0x2000003aff007230 */ /* 0x000fe40000004100 */
[----:B------:R-:W-:Y:S01]  /*113c0*/  FFMA.FTZ R27, R14, R12, R27 ;  /* 0x0000000c0e1b7223 */ /* 0x000fe2000001001b */
[----:B------:R-:W-:Y:S02]  /*113d0*/  HADD2.F32 R8, -RZ, R8.H1_H1 ;  /* 0x30000008ff087230 */ /* 0x000fe40000004100 */
[----:B------:R-:W-:Y:S01]  /*113e0*/  FMUL.FTZ R12, R11, R20 ;  /* 0x000000140b0c7220 */ /* 0x000fe20000410000 */
[----:B------:R-:W-:-:S02]  /*113f0*/  HADD2.F32 R10, -RZ, R10.H1_H1 ;  /* 0x3000000aff0a7230 */ /* 0x000fc40000004100 */
[-C--:B------:R-:W-:Y:S01]  /*11400*/  FMUL.FTZ R14, R11, R0.reuse ;  /* 0x000000000b0e7220 */ /* 0x080fe20000410000 */
[C---:B------:R-:W-:Y:S01]  /*11410*/  FFMA.FTZ R28, R15.reuse, R3, R28 ;  /* 0x000000030f1c7223 */ /* 0x040fe2000001001c */
[----:B------:R-:W-:Y:S02]  /*11420*/  HADD2.F32 R9, -RZ, R38.H0_H0 ;  /* 0x20000026ff097230 */ /* 0x000fe40000004100 */
[----:B------:R-:W-:Y:S01]  /*11430*/  FFMA.FTZ R32, R15, R21, -R32 ;  /* 0x000000150f207223 */ /* 0x000fe20000010820 */
[----:B------:R-:W-:Y:S02]  /*11440*/  HADD2.F32 R11, -RZ, R37.H0_H0 ;  /* 0x20000025ff0b7230 */ /* 0x000fe40000004100 */
[C---:B------:R-:W-:Y:S01]  /*11450*/  FFMA.FTZ R21, R7.reuse, R0, -R12 ;  /* 0x0000000007157223 */ /* 0x040fe2000001080c */
[----:B------:R-:W-:Y:S02]  /*11460*/  HADD2.F32 R3, -RZ, R40.H0_H0 ;  /* 0x20000028ff037230 */ /* 0x000fe40000004100 */
[----:B------:R-:W-:Y:S01]  /*11470*/  FFMA.FTZ R29, R7, R20, R14 ;  /* 0x00000014071d7223 */ /* 0x000fe2000001000e */
[----:B------:R-:W-:-:S02]  /*11480*/  HADD2.F32 R5, -RZ, R39.H0_H0 ;  /* 0x20000027ff057230 */ /* 0x000fc40000004100 */
        /* <DEDUP_REMOVED lines=19> */
.L_x_2849:
[----:B------:R-:W-:Y:S05]  /*115c0*/  BSYNC B0 ;  /* 0x0000000000007941 */ /* 0x000fea0003800000 */
.L_x_2827:
        /* <DEDUP_REMOVED lines=8> */
.L_x_2825:
[----:B01-3--:R-:W3:Y:S02]  /*11650*/  LDL R0, [R1+0xc] ;  /* 0x00000c0001007983 */ /* 0x00bee40000100800 */
[----:B---3--:R-:W-:-:S13]  /*11660*/  R2UR UR4, R0 ;  /* 0x00000000000472ca */ /* 0x008fda00000e0000 */
[----:B------:R-:W-:-:S04]  /*11670*/  MOV R0, UR4 ;  /* 0x0000000400007c02 */ /* 0x000fc80008000f00 */
[----:B------:R-:W-:-:S13]  /*11680*/  ISETP.NE.AND P0, PT, R0, 0x3, PT ;  /* 0x000000030000780c */ /* 0x000fda0003f05270 */
[----:B------:R-:W-:Y:S05]  /*11690*/  @!P0 BRA `(.L_x_2878) ;  /* 0x0000000000048947 */ /* 0x000fea0003800000 */
[----:B------:R-:W-:Y:S01]  /*116a0*/  BPT.TRAP 0x1 ;  /* 0x000000040000795c */ /* 0x000fe20000300000 */
.L_x_2878:
[----:B------:R-:W-:Y:S01]  /*116b0*/  IMAD R3, R185, 0x8, R16 ;  /* 0x00000008b9037824 */ /* 0x000fe200078e0210 */
[----:B------:R-:W-:-:S04]  /*116c0*/  SHF.L.U32 R0, R188, 0x1f, RZ ;  /* 0x0000001fbc007819 */ /* 0x000fc800000006ff */
[----:B------:R0:W1:Y:S01]  /*116d0*/  SYNCS.PHASECHK.TRANS64.TRYWAIT P2, [R3+URZ+0x34830], R0 ;  /* 0x03483000030075a7 */ /* 0x000062000804017f */
[----:B------:R-:W-:Y:S05]  /*116e0*/  @!P0 BRA `(.L_x_2879) ;  /* 0x0000000000048947 */ /* 0x000fea0003800000 */
[----:B------:R-:W-:Y:S01]  /*116f0*/  BPT.TRAP 0x1 ;  /* 0x000000040000795c */ /* 0x000fe20000300000 */
.L_x_2879:
[----:B--2-4-:R-:W2:Y:S02]  /*11700*/  S2R R4, SR_TID.X ;  /* 0x0000000000047919 */ /* 0x014ea40000002100 */
[----:B--2---:R-:W-:-:S04]  /*11710*/  LOP3.LUT R4, R4, 0x7f, RZ, 0xc0, !PT ;  /* 0x0000007f04047812 */ /* 0x004fc800078ec0ff */
[----:B------:R-:W-:Y:S01]  /*11720*/  ISETP.NE.AND P1, PT, R4, RZ, PT ;  /* 0x000000ff0400720c */ /* 0x000fe20003f25270 */
[----:B-1----:R-:W-:-:S12]  /*11730*/  @P2 BRA `(.L_x_2880) ;  /* 0x0000000000082947 */ /* 0x002fd80003800000 */
[----:B------:R-:W1:Y:S02]  /*11740*/  SYNCS.PHASECHK.TRANS64.TRYWAIT P2, [R3+URZ+0x34830], R0 ;  /* 0x03483000030075a7 */ /* 0x000e64000804017f */
[----:B-1----:R-:W-:Y:S05]  /*11750*/  @!P2 BRA `(.L_x_2881) ;  /* 0x00000130008ca947 */ /* 0x002fea0003800000 */
.L_x_2880:
        /* <DEDUP_REMOVED lines=9> */
[----:B------:R-:W-:Y:S01]  /*117f0*/  IMAD.U32 R11, RZ, RZ, UR9 ;  /* 0x00000009ff0b7e24 */ /* 0x000fe2000f8e00ff */
[----:B------:R-:W-:Y:S01]  /*11800*/  LOP3.LUT R0, R0, 0x3fff, RZ, 0xc0, !PT ;  /* 0x00003fff00007812 */ /* 0x000fe200078ec0ff */
[----:B------:R-:W-:Y:S01]  /*11810*/  UMOV UR53, 0x40000040 ;  /* 0x4000004000357882 */ /* 0x000fe20000000000 */
[----:B------:R-:W-:Y:S01]  /*11820*/  UMOV UR49, 0x40000040 ;  /* 0x4000004000317882 */ /* 0x000fe20000000000 */
[----:B------:R-:W-:Y:S01]  /*11830*/  UMOV UR45, 0x40000040 ;  /* 0x40000040002d7882 */ /* 0x000fe20000000000 */
[----:B------:R-:W-:Y:S01]  /*11840*/  LOP3.LUT R8, R0, 0x10000, RZ, 0xfc, !PT ;  /* 0x0001000000087812 */ /* 0x000fe200078efcff */
[----:B------:R-:W-:Y:S01]  /*11850*/  ULOP3.LUT UR4, UR4, 0x10000, URZ, 0xfc, !UPT ;  /* 0x0001000004047892 */ /* 0x000fe2000f8efc3f */
[----:B------:R-:W-:Y:S01]  /*11860*/  IMAD.MOV.U32 R5, RZ, RZ, 0x40000040 ;  /* 0x40000040ff057424 */ /* 0x000fe200078e00ff */
[----:B------:R-:W-:Y:S01]  /*11870*/  UMOV UR41, 0x40000040 ;  /* 0x4000004000297882 */ /* 0x000fe20000000000 */
[----:B------:R-:W-:Y:S01]  /*11880*/  UMOV UR37, 0x40000040 ;  /* 0x4000004000257882 */ /* 0x000fe20000000000 */
[----:B------:R-:W-:Y:S01]  /*11890*/  IMAD R4, R185, 0xc00, R8 ;  /* 0x00000c00b9047824 */ /* 0x000fe200078e0208 */
[----:B------:R-:W-:Y:S01]  /*118a0*/  UIADD3 UR5, UR4, 0x2, URZ ;  /* 0x0000000204057890 */ /* 0x000fe2000fffe03f */
[----:B------:R-:W-:Y:S01]  /*118b0*/  R2UR UR39, R5 ;  /* 0x00000000052772ca */ /* 0x000fe200000e0000 */
[----:B------:R-:W-:Y:S01]  /*118c0*/  UMOV UR8, UR4 ;  /* 0x0000000400087c82 */ /* 0x000fe20008000000 */
[C---:B------:R-:W-:Y:S01]  /*118d0*/  VIADD R6, R4.reuse, 0x2 ;  /* 0x0000000204067836 */ /* 0x040fe20000000000 */
[----:B------:R-:W-:Y:S01]  /*118e0*/  R2UR UR10, R4 ;  /* 0x00000000040a72ca */ /* 0x000fe200000e0000 */
[----:B------:R-:W-:Y:S01]  /*118f0*/  UIADD3 UR52, UR4, 0x406, URZ ;  /* 0x0000040604347890 */ /* 0x000fe2000fffe03f */
[----:B------:R-:W-:Y:S01]  /*11900*/  MOV R10, UR8 ;  /* 0x00000008000a7c02 */ /* 0x000fe20008000f00 */
[----:B------:R-:W-:Y:S01]  /*11910*/  UIADD3 UR48, UR4, 0x800, URZ ;  /* 0x0000080004307890 */ /* 0x000fe2000fffe03f */
[----:B------:R-:W0:Y:S01]  /*11920*/  LDC R0, c[0x0][0x448] ;  /* 0x00011200ff007b82 */ /* 0x000e220000000800 */
[----:B------:R-:W-:Y:S01]  /*11930*/  UIADD3 UR44, UR4, 0x802, URZ ;  /* 0x00000802042c7890 */ /* 0x000fe2000fffe03f */
[----:B------:R-:W-:Y:S01]  /*11940*/  @!P1 VIADD R3, R3, 0x34840 ;  /* 0x0003484003039836 */ /* 0x000fe20000000000 */
[----:B------:R1:W-:Y:S01]  /*11950*/  STL.64 [R1+0x38], R10 ;  /* 0x0000380a01007387 */ /* 0x0003e20000100a00 */
[----:B------:R-:W-:Y:S01]  /*11960*/  UIADD3 UR40, UR4, 0x804, URZ ;  /* 0x0000080404287890 */ /* 0x000fe2000fffe03f */
[----:B------:R-:W-:Y:S01]  /*11970*/  BSSY B0, `(.L_x_2882) ;  /* 0x000054b000007945 */ /* 0x000fe20003800000 */
[----:B------:R-:W-:Y:S01]  /*11980*/  UIADD3 UR36, UR4, 0x806, URZ ;  /* 0x0000080604247890 */ /* 0x000fe2000fffe03f */
[----:B------:R-:W-:-:S02]  /*11990*/  @!P1 PRMT R3, RZ, 0x654, R3 ;  /* 0x00000654ff039816 */ /* 0x000fc40000000003 */
[----:B------:R-:W-:Y:S01]  /*119a0*/  CS2R R150, SRZ ;  /* 0x0000000000967805 */ /* 0x000fe2000001ff00 */
[----:B------:R-:W-:Y:S01]  /*119b0*/  HGMMA.64x128x16.F32 R24, gdesc[UR8], RZ, !UPT, gsb0 ;  /* 0x01e00000081879f0 */ /* 0x000fe2000c0008ff */
        /* <DEDUP_REMOVED lines=8> */
[----:B------:R-:W-:Y:S01]  /*11a40*/  IMAD.U32 R11, RZ, RZ, UR9 ;  /* 0x00000009ff0b7e24 */ /* 0x000fe2000f8e00ff */
[----:B------:R-:W-:-:S02]  /*11a50*/  CS2R R148, SRZ ;  /* 0x0000000000947805 */ /* 0x000fc4000001ff00 */
[----:B------:R-:W-:Y:S02]  /*11a60*/  CS2R R144, SRZ ;  /* 0x0000000000907805 */ /* 0x000fe4000001ff00 */
[----:B------:R-:W-:Y:S02]  /*11a70*/  CS2R R142, SRZ ;  /* 0x00000000008e7805 */ /* 0x000fe4000001ff00 */
[----:B-----5:R-:W-:Y:S01]  /*11a80*/  CS2R R140, SRZ ;  /* 0x00000000008c7805 */ /* 0x020fe2000001ff00 */
[----:B------:R1:W-:Y:S01]  /*11a90*/  STL.64 [R1+0x30], R10 ;  /* 0x0000300a01007387 */ /* 0x0003e20000100a00 */
[----:B0-----:R-:W-:Y:S02]  /*11aa0*/  ISETP.NE.AND P2, PT, R0, 0x1, PT ;  /* 0x000000010000780c */ /* 0x001fe40003f45270 */
[----:B------:R-:W-:Y:S02]  /*11ab0*/  CS2R R138, SRZ ;  /* 0x00000000008a7805 */ /* 0x000fe4000001ff00 */
[----:B------:R-:W-:-:S02]  /*11ac0*/  IADD3 R0, R205, R200, RZ ;  /* 0x000000c8cd007210 */ /* 0x000fc40007ffe0ff */
        /* <DEDUP_REMOVED lines=10> */
[----:B------:R-:W0:Y:S01]  /*11b70*/  @P2 LDC R5, c[0x0][0x44c] ;  /* 0x00011300ff052b82 */ /* 0x000e220000000800 */
[----:B------:R-:W-:Y:S02]  /*11b80*/  CS2R R116, SRZ ;  /* 0x0000000000747805 */ /* 0x000fe4000001ff00 */
[----:B------:R-:W-:-:S02]  /*11b90*/  CS2R R114, SRZ ;  /* 0x0000000000727805 */ /* 0x000fc4000001ff00 */
[----:B------:R-:W-:Y:S01]  /*11ba0*/  CS2R R112, SRZ ;  /* 0x0000000000707805 */ /* 0x000fe2000001ff00 */
[----:B0-----:R-:W-:-:S04]  /*11bb0*/  @P2 IMAD.HI.U32 R2, R0, R5, RZ ;  /* 0x0000000500022227 */ /* 0x001fc800078e00ff */
[----:B------:R-:W-:-:S04]  /*11bc0*/  IMAD.MOV.U32 R5, RZ, RZ, -0x80 ;  /* 0xffffff80ff057424 */ /* 0x000fc800078e00ff */
[----:B------:R-:W-:Y:S01]  /*11bd0*/  IMAD R5, R146, R5, 0x80 ;  /* 0x0000008092057424 */ /* 0x000fe200078e0205 */
        /* <DEDUP_REMOVED lines=51> */
[----:B------:R-:W-:-:S04]  /*11f10*/  ULDC UR4, c[0x0][0x988] ;  /* 0x0002620000047ab9 */ /* 0x000fc80000000800 */
        /* <DEDUP_REMOVED lines=9> */
[----:B0-----:R-:W-:Y:S01]  /*11fb0*/  MOV R10, UR8 ;  /* 0x00000008000a7c02 */ /* 0x001fe20008000f00 */
[----:B------:R-:W-:Y:S02]  /*11fc0*/  IMAD.MOV.U32 R7, RZ, RZ, 0x40000040 ;  /* 0x40000040ff077424 */ /* 0x000fe400078e00ff */
[----:B------:R-:W-:Y:S01]  /*11fd0*/  IMAD.U32 R11, RZ, RZ, UR9 ;  /* 0x00000009ff0b7e24 */ /* 0x000fe2000f8e00ff */
[----:B------:R-:W-:-:S02]  /*11fe0*/  R2UR UR54, R6 ;  /* 0x00000000063672ca */ /* 0x000fc400000e0000 */
[----:B------:R-:W-:Y:S01]  /*11ff0*/  R2UR UR55, R7 ;  /* 0x00000000073772ca */ /* 0x000fe200000e0000 */
[----:B------:R-:W-:Y:S01]  /*12000*/  IMAD.MOV.U32 R7, RZ, RZ, 0x40000040 ;  /* 0x40000040ff077424 */ /* 0x000fe200078e00ff */
[----:B------:R-:W-:Y:S01]  /*12010*/  IADD3 R6, R4, 0x800, RZ ;  /* 0x0000080004067810 */ /* 0x000fe20007ffe0ff */
[----:B------:R-:W-:Y:S03]  /*12020*/  STL.64 [R1], R10 ;  /* 0x0000000a01007387 */ /* 0x000fe60000100a00 */
[----:B------:R-:W-:Y:S01]  /*12030*/  R2UR UR50, R6 ;  /* 0x00000000063272ca */ /* 0x000fe200000e0000 */
[----:B------:R-:W-:Y:S01]  /*12040*/  VIADD R6, R4, 0x802 ;  /* 0x0000080204067836 */ /* 0x000fe20000000000 */
[----:B------:R-:W-:Y:S01]  /*12050*/  R2UR UR51, R7 ;  /* 0x00000000073372ca */ /* 0x000fe200000e0000 */
[----:B------:R-:W-:-:S03]  /*12060*/  IMAD.MOV.U32 R7, RZ, RZ, 0x40000040 ;  /* 0x40000040ff077424 */ /* 0x000fc600078e00ff */
[----:B------:R-:W-:Y:S02]  /*12070*/  R2UR UR46, R6 ;  /* 0x00000000062e72ca */ /* 0x000fe400000e0000 */
[----:B------:R-:W-:Y:S01]  /*12080*/  R2UR UR47, R7 ;  /* 0x00000000072f72ca */ /* 0x000fe200000e0000 */
[----:B------:R-:W-:Y:S01]  /*12090*/  IMAD.MOV.U32 R7, RZ, RZ, 0x40000040 ;  /* 0x40000040ff077424 */ /* 0x000fe200078e00ff */
[C---:B------:R-:W-:Y:S01]  /*120a0*/  IADD3 R6, R4.reuse, 0x804, RZ ;  /* 0x0000080404067810 */ /* 0x040fe20007ffe0ff */
[----:B------:R-:W-:-:S03]  /*120b0*/  VIADD R4, R4, 0x806 ;  /* 0x0000080604047836 */ /* 0x000fc60000000000 */
[----:B------:R-:W-:Y:S02]  /*120c0*/  R2UR UR42, R6 ;  /* 0x00000000062a72ca */ /* 0x000fe400000e0000 */
[----:B------:R-:W-:Y:S02]  /*120d0*/  R2UR UR43, R7 ;  /* 0x00000000072b72ca */ /* 0x000fe400000e0000 */
[----:B------:R-:W-:Y:S01]  /*120e0*/  R2UR UR38, R4 ;  /* 0x00000000042672ca */ /* 0x000fe200000e0000 */
[----:B------:R-:W0:Y:S02]  /*120f0*/  @P2 LDC R7, c[0x0][0x450] ;  /* 0x00011400ff072b82 */ /* 0x000e240000000800 */
[----:B0-----:R-:W-:Y:S01]  /*12100*/  @P2 SHF.R.U32.HI R0, RZ, R7, R2 ;  /* 0x00000007ff002219 */ /* 0x001fe20000011602 */
[----:B------:R-:W-:Y:S02]  /*12110*/  VIADD R7, R5, 0x1 ;  /* 0x0000000105077836 */ /* 0x000fe40000000000 */
[----:B------:R-:W-:-:S02]  /*12120*/  IMAD.IADD R5, R202, 0x1, R5 ;  /* 0x00000001ca057824 */ /* 0x000fc400078e0205 */
[----:B------:R-:W0:Y:S01]  /*12130*/  SHFL.IDX PT, R2, R0, 0x1, 0x1c1f ;  /* 0x003c1f0000027f89 */ /* 0x000e2200000e0000 */
        /* <DEDUP_REMOVED lines=63> */
[----:B------:R-:W-:Y:S01]  /*12530*/  FMNMX.FTZ R6, R47, R6, !PT ;  /* 0x000000062f067209 */ /* 0x000fe20007810000 */
[----:B------:R-:W1:Y:S01]  /*12540*/  @P2 LDC R50, c[0x0][0x450] ;  /* 0x00011400ff322b82 */ /* 0x000e620000000800 */
        /* <DEDUP_REMOVED lines=52> */
[----:B------:R-:W-:Y:S01]  /*12890*/  FSEL R27, R86, -INF , P4 ;  /* 0xff800000561b7808 */ /* 0x000fe20002000000 */
[----:B------:R2:W3:Y:S01]  /*128a0*/  SHFL.IDX PT, R2, R0, RZ, 0x1c1f ;  /* 0x001c1fff00027589 */ /* 0x0004e200000e0000 */
[----:B------:R-:W-:-:S02]  /*128b0*/  FMNMX.FTZ R6, R83, R6, !PT ;  /* 0x0000000653067209 */ /* 0x000fc40007810000 */
[----:B------:R-:W-:Y:S02]  /*128c0*/  FSEL R87, R87, -INF , P3 ;  /* 0xff80000057577808 */ /* 0x000fe40001800000 */
[----:B------:R-:W-:Y:S02]  /*128d0*/  FMNMX.FTZ R6, R27, R6, !PT ;  /* 0x000000061b067209 */ /* 0x000fe40007810000 */
[----:B--2---:R-:W-:Y:S02]  /*128e0*/  MOV R0, UR4 ;  /* 0x0000000400007c02 */ /* 0x004fe40008000f00 */
[----:B------:R-:W-:-:S05]  /*128f0*/  FMNMX.FTZ R6, R87, R6, !PT ;  /* 0x0000000657067209 */ /* 0x000fca0007810000 */
[----:B------:R-:W2:Y:S01]  /*12900*/  SHFL.BFLY PT, R5, R6, 0x2, 0x1f ;  /* 0x0c401f0006057f89 */ /* 0x000ea200000e0000 */
[----:B---3--:R-:W-:-:S04]  /*12910*/  VIADDMNMX R4, R2, R89, R4, PT ;  /* 0x0000005902047246 */ /* 0x008fc80003800104 */
[C---:B------:R-:W-:Y:S02]  /*12920*/  ISETP.GT.AND P4, PT, R4.reuse, 0x1, PT ;  /* 0x000000010400780c */ /* 0x040fe40003f84270 */
[----:B------:R-:W-:Y:S02]  /*12930*/  ISETP.GT.AND P5, PT, R4, 0x8, PT ;  /* 0x000000080400780c */ /* 0x000fe40003fa4270 */
[----:B------:R-:W-:Y:S02]  /*12940*/  FSEL R20, R25, -INF , P4 ;  /* 0xff80000019147808 */ /* 0x000fe40002000000 */
[----:B------:R-:W-:Y:S02]  /*12950*/  FSEL R25, R28, -INF , P5 ;  /* 0xff8000001c197808 */ /* 0x000fe40002800000 */
[----:B------:R-:W-:Y:S02]  /*12960*/  ISETP.GT.AND P4, PT, R4, 0x10, PT ;  /* 0x000000100400780c */ /* 0x000fe40003f84270 */
[----:B--2---:R-:W-:-:S02]  /*12970*/  FMNMX.FTZ R10, R6, R5, !PT ;  /* 0x00000005060a7209 */ /* 0x004fc40007810000 */
[----:B------:R-:W-:Y:S02]  /*12980*/  FSEL R89, R32, -INF , P4 ;  /* 0xff80000020597808 */ /* 0x000fe40002000000 */
[----:B------:R-:W-:Y:S01]  /*12990*/  ISETP.GT.AND P4, PT, R4, 0x18, PT ;  /* 0x000000180400780c */ /* 0x000fe20003f84270 */
[----:B------:R-:W2:Y:S02]  /*129a0*/  SHFL.BFLY PT, R5, R10, 0x1, 0x1f ;  /* 0x0c201f000a057f89 */ /* 0x000ea400000e0000 */
[----:B--2---:R-:W-:-:S04]  /*129b0*/  FMNMX.FTZ R5, R10, R5, !PT ;  /* 0x000000050a057209 */ /* 0x004fc80007810000 */
[C---:B------:R-:W-:Y:S01]  /*129c0*/  FSETP.NEU.FTZ.AND P3, PT, R5.reuse, -INF , PT ;  /* 0xff8000000500780b */ /* 0x040fe20003f7d000 */
[----:B------:R-:W-:-:S05]  /*129d0*/  FMUL.FTZ R12, R5, R0 ;  /* 0x00000000050c7220 */ /* 0x000fca0000410000 */
[----:B------:R-:W-:Y:S02]  /*129e0*/  FSEL R12, R12, RZ, P3 ;  /* 0x000000ff0c0c7208 */ /* 0x000fe40001800000 */
[----:B------:R-:W-:-:S03]  /*129f0*/  ISETP.GT.AND P3, PT, R4, RZ, PT ;  /* 0x000000ff0400720c */ /* 0x000fc60003f64270 */
[-CC-:B------:R-:W-:Y:S01]  /*12a00*/  FFMA.FTZ R181, R93, R0.reuse, -R12.reuse ;  /* 0x000000005db57223 */ /* 0x180fe2000001080c */
[----:B------:R-:W-:Y:S01]  /*12a10*/  FSEL R43, R24, -INF , P3 ;  /* 0xff800000182b7808 */ /* 0x000fe20001800000 */
[-CC-:B------:R-:W-:Y:S01]  /*12a20*/  FFMA.FTZ R97, R97, R0.reuse, -R12.reuse ;  /* 0x0000000061617223 */ /* 0x180fe2000001080c */
[C---:B------:R-:W-:Y:S01]  /*12a30*/  ISETP.GT.AND P3, PT, R4.reuse, 0x9, PT ;  /* 0x000000090400780c */ /* 0x040fe20003f64270 */
[--C-:B------:R-:W-:Y:S01]  /*12a40*/  FFMA.FTZ R179, R101, R0, -R12.reuse ;  /* 0x0000000065b37223 */ /* 0x100fe2000001080c */
[----:B------:R-:W-:Y:S01]  /*12a50*/  FMNMX.FTZ R10, R43, R20, !PT ;  /* 0x000000142b0a7209 */ /* 0x000fe20007810000 */
[----:B------:R2:W-:Y:S01]  /*12a60*/  MUFU.EX2 R2, R97 ;  /* 0x0000006100027308 */ /* 0x0005e20000000800 */
[----:B------:R-:W-:Y:S01]  /*12a70*/  FSEL R29, R29, -INF , P3 ;  /* 0xff8000001d1d7808 */ /* 0x000fe20001800000 */
[--C-:B------:R-:W-:Y:S01]  /*12a80*/  FFMA.FTZ R26, R103, R0, -R12.reuse ;  /* 0x00000000671a7223 */ /* 0x100fe2000001080c */
[----:B------:R-:W-:Y:S01]  /*12a90*/  FMNMX.FTZ R10, R25, R10, !PT ;  /* 0x0000000a190a7209 */ /* 0x000fe20007810000 */
[-CC-:B------:R-:W-:Y:S01]  /*12aa0*/  FFMA.FTZ R173, R99, R0.reuse, -R12.reuse ;  /* 0x0000000063ad7223 */ /* 0x180fe2000001080c */
[C---:B------:R-:W-:Y:S01]  /*12ab0*/  ISETP.GT.AND P3, PT, R4.reuse, 0x11, PT ;  /* 0x000000110400780c */ /* 0x040fe20003f64270 */
[--C-:B------:R-:W-:Y:S01]  /*12ac0*/  FFMA.FTZ R28, R95, R0, -R12.reuse ;  /* 0x000000005f1c7223 */ /* 0x100fe2000001080c */
[----:B------:R-:W-:Y:S01]  /*12ad0*/  FMNMX.FTZ R10, R29, R10, !PT ;  /* 0x0000000a1d0a7209 */ /* 0x000fe20007810000 */
        /* <DEDUP_REMOVED lines=11> */
[C---:B------:R-:W-:Y:S01]  /*12b90*/  ISETP.GT.AND P4, PT, R4.reuse, 0x20, PT ;  /* 0x000000200400780c */ /* 0x040fe20003f84270 */
[-CC-:B------:R-:W-:Y:S01]  /*12ba0*/  FFMA.FTZ R165, R9, R0.reuse, -R12.reuse ;  /* 0x0000000009a57223 */ /* 0x180fe2000001080c */
[----:B------:R-:W-:Y:S01]  /*12bb0*/  FSEL R37, R37, -INF , P3 ;  /* 0xff80000025257808 */ /* 0x000fe20001800000 */
[--C-:B------:R-:W-:Y:S01]  /*12bc0*/  FFMA.FTZ R167, R7, R0, -R12.reuse ;  /* 0x0000000007a77223 */ /* 0x100fe2000001080c */
[----:B------:R-:W-:Y:S01]  /*12bd0*/  FMNMX.FTZ R14, R93, R14, !PT ;  /* 0x0000000e5d0e7209 */ /* 0x000fe20007810000 */
[-CC-:B------:R-:W-:Y:S01]  /*12be0*/  FFMA.FTZ R183, R105, R0.reuse, -R12.reuse ;  /* 0x0000000069b77223 */ /* 0x180fe2000001080c */
[----:B------:R-:W-:Y:S01]  /*12bf0*/  ISETP.GT.AND P3, PT, R4, 0x21, PT ;  /* 0x000000210400780c */ /* 0x000fe20003f64270 */
[----:B------:R-:W3:Y:S01]  /*12c00*/  MUFU.EX2 R181, R181 ;  /* 0x000000b500b57308 */ /* 0x000ee20000000800 */
[----:B--2---:R-:W-:Y:S01]  /*12c10*/  FSEL R97, R40, -INF , P4 ;  /* 0xff80000028617808 */ /* 0x004fe20002000000 */
[--C-:B------:R-:W-:Y:S01]  /*12c20*/  FFMA.FTZ R6, R107, R0, -R12.reuse ;  /* 0x000000006b067223 */ /* 0x100fe2000001080c */
[----:B------:R-:W-:Y:S01]  /*12c30*/  FMNMX.FTZ R14, R37, R14, !PT ;  /* 0x0000000e250e7209 */ /* 0x000fe20007810000 */
[-CC-:B------:R-:W-:Y:S01]  /*12c40*/  FFMA.FTZ R177, R109, R0.reuse, -R12.reuse ;  /* 0x000000006db17223 */ /* 0x180fe2000001080c */
[C---:B------:R-:W-:Y:S01]  /*12c50*/  ISETP.GT.AND P4, PT, R4.reuse, 0x28, PT ;  /* 0x000000280400780c */ /* 0x040fe20003f84270 */
        /* <DEDUP_REMOVED lines=10> */
[----:B------:R-:W4:Y:S01]  /*12d00*/  MUFU.EX2 R6, R6 ;  /* 0x0000000600067308 */ /* 0x000f220000000800 */
[C---:B------:R-:W-:Y:S01]  /*12d10*/  ISETP.GT.AND P4, PT, R4.reuse, 0x30, PT ;  /* 0x000000300400780c */ /* 0x040fe20003f84270 */
        /* <DEDUP_REMOVED lines=11> */
[C---:B------:R-:W-:Y:S01]  /*12dd0*/  ISETP.GT.AND P4, PT, R4.reuse, 0x38, PT ;  /* 0x000000380400780c */ /* 0x040fe20003f84270 */
[--C-:B------:R-:W-:Y:S01]  /*12de0*/  FFMA.FTZ R38, R71, R0, -R12.reuse ;  /* 0x0000000047267223 */ /* 0x100fe2000001080c */
[----:B------:R-:W-:Y:S01]  /*12df0*/  FSEL R49, R49, -INF , P3 ;  /* 0xff80000031317808 */ /* 0x000fe20001800000 */
[----:B------:R-:W1:Y:S01]  /*12e00*/  MUFU.EX2 R177, R177 ;  /* 0x000000b100b17308 */ /* 0x000e620000000800 */
[----:B------:R-:W-:Y:S01]  /*12e10*/  FMNMX.FTZ R24, R103, R24, !PT ;  /* 0x0000001867187209 */ /* 0x000fe20007810000 */
[-CC-:B------:R-:W-:Y:S01]  /*12e20*/  FFMA.FTZ R40, R75, R0.reuse, -R12.reuse ;  /* 0x000000004b287223 */ /* 0x180fe2000001080c */
[----:B------:R-:W-:Y:S01]  /*12e30*/  ISETP.GT.AND P3, PT, R4, 0x39, PT ;  /* 0x000000390400780c */ /* 0x000fe20003f64270 */
[-CC-:B------:R-:W-:Y:S01]  /*12e40*/  FFMA.FTZ R42, R79, R0.reuse, -R12.reuse ;  /* 0x000000004f2a7223 */ /* 0x180fe2000001080c */
[----:B------:R-:W-:Y:S01]  /*12e50*/  FSEL R99, R52, -INF , P4 ;  /* 0xff80000034637808 */ /* 0x000fe20002000000 */
[----:B------:R-:W-:Y:S01]  /*12e60*/  FFMA.FTZ R44, R83, R0, -R12 ;  /* 0x00000000532c7223 */ /* 0x000fe2000001080c */
[----:B0-----:R-:W-:Y:S01]  /*12e70*/  FMNMX.FTZ R26, R49, R24, !PT ;  /* 0x00000018311a7209 */ /* 0x001fe20007810000 */
[----:B------:R0:W1:Y:S01]  /*12e80*/  MUFU.EX2 R10, R111 ;  /* 0x0000006f000a7308 */ /* 0x0000620000000800 */
[----:B------:R-:W-:-:S02]  /*12e90*/  ISETP.GT.AND P4, PT, R4, 0x40, PT ;  /* 0x000000400400780c */ /* 0x000fc40003f84270 */
[----:B------:R-:W-:Y:S02]  /*12ea0*/  CS2R R108, SRZ ;  /* 0x00000000006c7805 */ /* 0x000fe4000001ff00 */
[----:B------:R-:W-:Y:S02]  /*12eb0*/  FSEL R53, R53, -INF , P3 ;  /* 0xff80000035357808 */ /* 0x000fe40001800000 */
[----:B------:R-:W-:Y:S02]  /*12ec0*/  CS2R R106, SRZ ;  /* 0x00000000006a7805 */ /* 0x000fe4000001ff00 */
[----:B------:R-:W-:Y:S02]  /*12ed0*/  FMNMX.FTZ R26, R99, R26, !PT ;  /* 0x0000001a631a7209 */ /* 0x000fe40007810000 */
[----:B------:R-:W-:Y:S02]  /*12ee0*/  CS2R R104, SRZ ;  /* 0x0000000000687805 */ /* 0x000fe4000001ff00 */
[----:B------:R-:W-:Y:S01]  /*12ef0*/  ISETP.GT.AND P3, PT, R4, 0x41, PT ;  /* 0x000000410400780c */ /* 0x000fe20003f64270 */
[----:B------:R3:W-:Y:S01]  /*12f00*/  MUFU.EX2 R24, R28 ;  /* 0x0000001c00187308 */ /* 0x0007e20000000800 */
[----:B------:R-:W-:-:S02]  /*12f10*/  FSEL R95, R56, -INF , P4 ;  /* 0xff800000385f7808 */ /* 0x000fc40002000000 */
[----:B0-----:R-:W-:Y:S02]  /*12f20*/  CS2R R110, SRZ ;  /* 0x00000000006e7805 */ /* 0x001fe4000001ff00 */
[----:B------:R-:W-:Y:S02]  /*12f30*/  FMNMX.FTZ R26, R53, R26, !PT ;  /* 0x0000001a351a7209 */ /* 0x000fe40007810000 */
[C---:B------:R-:W-:Y:S02]  /*12f40*/  ISETP.GT.AND P4, PT, R4.reuse, 0x48, PT ;  /* 0x000000480400780c */ /* 0x040fe40003f84270 */
[----:B------:R-:W-:Y:S01]  /*12f50*/  FSEL R57, R57, -INF , P3 ;  /* 0xff80000039397808 */ /* 0x000fe20001800000 */
[----:B------:R-:W0:Y:S01]  /*12f60*/  MUFU.EX2 R179, R179 ;  /* 0x000000b300b37308 */ /* 0x000e220000000800 */
[----:B------:R-:W-:Y:S02]  /*12f70*/  FMNMX.FTZ R26, R95, R26, !PT ;  /* 0x0000001a5f1a7209 */ /* 0x000fe40007810000 */
[----:B------:R-:W-:-:S02]  /*12f80*/  ISETP.GT.AND P3, PT, R4, 0x49, PT ;  /* 0x000000490400780c */ /* 0x000fc40003f64270 */
[----:B------:R-:W-:Y:S02]  /*12f90*/  FSEL R91, R60, -INF , P4 ;  /* 0xff8000003c5b7808 */ /* 0x000fe40002000000 */
[----:B---3--:R-:W-:Y:S01]  /*12fa0*/  FMNMX.FTZ R28, R57, R26, !PT ;  /* 0x0000001a391c7209 */ /* 0x008fe20007810000 */
[----:B------:R-:W-:Y:S01]  /*12fb0*/  MUFU.EX2 R173, R173 ;  /* 0x000000ad00ad7308 */ /* 0x000fe20000000800 */
[C---:B------:R-:W-:Y:S02]  /*12fc0*/  ISETP.GT.AND P4, PT, R4.reuse, 0x50, PT ;  /* 0x000000500400780c */ /* 0x040fe40003f84270 */
[----:B------:R-:W-:Y:S02]  /*12fd0*/  FSEL R61, R61, -INF , P3 ;  /* 0xff8000003d3d7808 */ /* 0x000fe40001800000 */
[----:B------:R-:W-:Y:S02]  /*12fe0*/  FMNMX.FTZ R28, R91, R28, !PT ;  /* 0x0000001c5b1c7209 */ /* 0x000fe40007810000 */
[----:B------:R-:W-:Y:S01]  /*12ff0*/  ISETP.GT.AND P3, PT, R4, 0x51, PT ;  /* 0x000000510400780c */ /* 0x000fe20003f64270 */
[----:B------:R3:W-:Y:S01]  /*13000*/  MUFU.EX2 R26, R30 ;  /* 0x0000001e001a7308 */ /* 0x0007e20000000800 */
[----:B------:R-:W-:-:S02]  /*13010*/  FSEL R47, R64, -INF , P4 ;  /* 0xff800000402f7808 */ /* 0x000fc40002000000 */
[----:B------:R-:W-:Y:S02]  /*13020*/  FMNMX.FTZ R28, R61, R28, !PT ;  /* 0x0000001c3d1c7209 */ /* 0x000fe40007810000 */
[C---:B------:R-:W-:Y:S02]  /*13030*/  ISETP.GT.AND P4, PT, R4.reuse, 0x58, PT ;  /* 0x000000580400780c */ /* 0x040fe40003f84270 */
[----:B------:R-:W-:Y:S01]  /*13040*/  FSEL R65, R65, -INF , P3 ;  /* 0xff80000041417808 */ /* 0x000fe20001800000 */
[----:B------:R-:W-:Y:S01]  /*13050*/  MUFU.EX2 R175, R175 ;  /* 0x000000af00af7308 */ /* 0x000fe20000000800 */
[----:B------:R-:W-:Y:S02]  /*13060*/  FMNMX.FTZ R28, R47, R28, !PT ;  /* 0x0000001c2f1c7209 */ /* 0x000fe40007810000 */
[----:B------:R-:W-:Y:S02]  /*13070*/  ISETP.GT.AND P3, PT, R4, 0x59, PT ;  /* 0x000000590400780c */ /* 0x000fe40003f64270 */
[----:B------:R-:W-:-:S02]  /*13080*/  FSEL R39, R68, -INF , P4 ;  /* 0xff80000044277808 */ /* 0x000fc40002000000 */
        /* <DEDUP_REMOVED lines=27> */
[----:B------:R-:W-:Y:S01]  /*13240*/  FMNMX.FTZ R32, R55, R32, !PT ;  /* 0x0000002037207209 */ /* 0x000fe20007810000 */
[-CC-:B---3--:R-:W-:Y:S01]  /*13250*/  FFMA.FTZ R34, R63, R0.reuse, -R12.reuse ;  /* 0x000000003f227223 */ /* 0x188fe2000001080c */
[----:B------:R-:W-:Y:S01]  /*13260*/  ISETP.GT.AND P3, PT, R4, 0x79, PT ;  /* 0x000000790400780c */ /* 0x000fe20003f64270 */
[----:B------:R-:W-:Y:S01]  /*13270*/  FFMA.FTZ R12, R87, R0, -R12 ;  /* 0x00000000570c7223 */ /* 0x000fe2000001080c */
[----:B------:R-:W-:-:S02]  /*13280*/  FSEL R9, R84, -INF , P4 ;  /* 0xff80000054097808 */ /* 0x000fc40002000000 */
[----:B------:R-:W-:Y:S01]  /*13290*/  FMNMX.FTZ R4, R81, R32, !PT ;  /* 0x0000002051047209 */ /* 0x000fe20007810000 */
[----:B------:R-:W-:Y:S01]  /*132a0*/  MUFU.EX2 R34, R34 ;  /* 0x0000002200227308 */ /* 0x000fe20000000800 */
[----:B------:R-:W-:Y:S02]  /*132b0*/  FSEL R85, R85, -INF , P3 ;  /* 0xff80000055557808 */ /* 0x000fe40001800000 */
[----:B------:R-:W-:-:S04]  /*132c0*/  FMNMX.FTZ R4, R9, R4, !PT ;  /* 0x0000000409047209 */ /* 0x000fc80007810000 */
[----:B------:R-:W-:Y:S01]  /*132d0*/  FMNMX.FTZ R4, R85, R4, !PT ;  /* 0x0000000455047209 */ /* 0x000fe20007810000 */
[----:B------:R-:W-:Y:S04]  /*132e0*/  MUFU.EX2 R32, R59 ;  /* 0x0000003b00207308 */ /* 0x000fe80000000800 */
[----:B------:R-:W3:Y:S04]  /*132f0*/  SHFL.BFLY PT, R7, R4, 0x2, 0x1f ;  /* 0x0c401f0004077f89 */ /* 0x000ee800000e0000 */
[----:B------:R-:W-:Y:S08]  /*13300*/  MUFU.EX2 R161, R161 ;  /* 0x000000a100a17308 */ /* 0x000ff00000000800 */
[----:B------:R-:W-:Y:S08]  /*13310*/  MUFU.EX2 R36, R36 ;  /* 0x0000002400247308 */ /* 0x000ff00000000800 */
[----:B------:R-:W-:Y:S01]  /*13320*/  MUFU.EX2 R163, R163 ;  /* 0x000000a300a37308 */ /* 0x000fe20000000800 */
[----:B---3--:R-:W-:-:S07]  /*13330*/  FMNMX.FTZ R7, R4, R7, !PT ;  /* 0x0000000704077209 */ /* 0x008fce0007810000 */
[----:B------:R-:W-:Y:S01]  /*13340*/  MUFU.EX2 R38, R38 ;  /* 0x0000002600267308 */ /* 0x000fe20000000800 */
[----:B------:R-:W3:Y:S07]  /*13350*/  SHFL.BFLY PT, R4, R7, 0x1, 0x1f ;  /* 0x0c201f0007047f89 */ /* 0x000eee00000e0000 */
[----:B------:R-:W-:Y:S08]  /*13360*/  MUFU.EX2 R157, R157 ;  /* 0x0000009d009d7308 */ /* 0x000ff00000000800 */
[----:B------:R-:W-:Y:S08]  /*13370*/  MUFU.EX2 R40, R40 ;  /* 0x0000002800287308 */ /* 0x000ff00000000800 */
[----:B------:R-:W-:Y:S01]  /*13380*/  MUFU.EX2 R159, R159 ;  /* 0x0000009f009f7308 */ /* 0x000fe20000000800 */
[----:B---3--:R-:W-:-:S04]  /*13390*/  FMNMX.FTZ R4, R7, R4, !PT ;  /* 0x0000000407047209 */ /* 0x008fc80007810000 */
[C---:B------:R-:W-:Y:S01]  /*133a0*/  FSETP.NEU.FTZ.AND P3, PT, R4.reuse, -INF , PT ;  /* 0xff8000000400780b */ /* 0x040fe20003f7d000 */
[----:B------:R-:W-:Y:S02]  /*133b0*/  FMUL.FTZ R46, R4, R0 ;  /* 0x00000000042e7220 */ /* 0x000fe40000410000 */
[----:B------:R-:W-:Y:S03]  /*133c0*/  MUFU.EX2 R42, R42 ;  /* 0x0000002a002a7308 */ /* 0x000fe60000000800 */
[----:B------:R-:W-:-:S05]  /*133d0*/  FSEL R46, R46, RZ, P3 ;  /* 0x000000ff2e2e7208 */ /* 0x000fca0001800000 */
[-CC-:B------:R-:W-:Y:S01]  /*133e0*/  FFMA.FTZ R180, R43, R0.reuse, -R46.reuse ;  /* 0x000000002bb47223 */ /* 0x180fe2000001082e */
[-C--:B------:R-:W-:Y:S01]  /*133f0*/  FFMA.FTZ R7, R20, R0.reuse, -R46 ;  /* 0x0000000014077223 */ /* 0x080fe2000001082e */
[----:B------:R-:W-:Y:S01]  /*13400*/  FADD.FTZ R20, R181, R2 ;  /* 0x00000002b5147221 */ /* 0x000fe20000010000 */
[-CC-:B------:R-:W-:Y:S01]  /*13410*/  FFMA.FTZ R182, R25, R0.reuse, -R46.reuse ;  /* 0x0000000019b67223 */ /* 0x180fe2000001082e */
[-CC-:B------:R-:W-:Y:S01]  /*13420*/  FFMA.FTZ R15, R29, R0.reuse, -R46.reuse ;  /* 0x000000001d0f7223 */ /* 0x180fe2000001082e */
[-C--:B------:R-:W-:Y:S01]  /*13430*/  FFMA.FTZ R176, R89, R0.reuse, -R46 ;  /* 0x0000000059b07223 */ /* 0x080fe2000001082e */
[----:B------:R-:W-:Y:S01]  /*13440*/  MUFU.EX2 R180, R180 ;  /* 0x000000b400b47308 */ /* 0x000fe20000000800 */
[----:B--2---:R-:W-:Y:S01]  /*13450*/  FADD.FTZ R11, R183, R20 ;  /* 0x00000014b70b7221 */ /* 0x004fe20000010000 */
[-CC-:B------:R-:W-:Y:S01]  /*13460*/  FFMA.FTZ R27, R41, R0.reuse, -R46.reuse ;  /* 0x00000000291b7223 */ /* 0x180fe2000001082e */
[-CC-:B------:R-:W-:Y:S01]  /*13470*/  FFMA.FTZ R21, R33, R0.reuse, -R46.reuse ;  /* 0x0000000021157223 */ /* 0x180fe2000001082e */
[----:B------:R-:W2:Y:S01]  /*13480*/  @P2 LDC R41, c[0x0][0x44c] ;  /* 0x00011300ff292b82 */ /* 0x000ea20000000800 */
[----:B----4-:R-:W-:Y:S01]  /*13490*/  FADD.FTZ R20, R6, R11 ;  /* 0x0000000b06147221 */ /* 0x010fe20000010000 */
[-CC-:B------:R-:W-:Y:S01]  /*134a0*/  FFMA.FTZ R178, R93, R0.reuse, -R46.reuse ;  /* 0x000000005db27223 */ /* 0x180fe2000001082e */
[-C--:B------:R-:W-:Y:S01]  /*134b0*/  FFMA.FTZ R25, R37, R0.reuse, -R46 ;  /* 0x0000000025197223 */ /* 0x080fe2000001082e */
[----:B------:R-:W3:Y:S01]  /*134c0*/  MUFU.EX2 R7, R7 ;  /* 0x0000000700077308 */ /* 0x000ee20000000800 */
[----:B-1----:R-:W-:Y:S01]  /*134d0*/  FADD.FTZ R11, R177, R20 ;  /* 0x00000014b10b7221 */ /* 0x002fe20000010000 */
[-CC-:B------:R-:W-:Y:S01]  /*134e0*/  FFMA.FTZ R172, R97, R0.reuse, -R46.reuse ;  /* 0x0000000061ac7223 */ /* 0x180fe2000001082e */
[-CC-:B------:R-:W-:Y:S01]  /*134f0*/  FFMA.FTZ R174, R101, R0.reuse, -R46.reuse ;  /* 0x0000000065ae7223 */ /* 0x180fe2000001082e */
[-CC-:B------:R-:W-:Y:S01]  /*13500*/  FFMA.FTZ R29, R45, R0.reuse, -R46.reuse ;  /* 0x000000002d1d7223 */ /* 0x180fe2000001082e */
[----:B------:R-:W-:Y:S01]  /*13510*/  FADD.FTZ R20, R10, R11 ;  /* 0x0000000b0a147221 */ /* 0x000fe20000010000 */
[-C--:B------:R-:W-:Y:S01]  /*13520*/  FFMA.FTZ R168, R103, R0.reuse, -R46 ;  /* 0x0000000067a87223 */ /* 0x080fe2000001082e */
[----:B------:R-:W-:Y:S01]  /*13530*/  IMAD.MOV.U32 R43, RZ, RZ, R200 ;  /* 0x000000ffff2b7224 */ /* 0x000fe200078e00c8 */
[----:B------:R-:W1:Y:S01]  /*13540*/  MUFU.EX2 R182, R182 ;  /* 0x000000b600b67308 */ /* 0x000e620000000800 */
[----:B0-----:R-:W-:Y:S01]  /*13550*/  FADD.FTZ R37, R179, R20 ;  /* 0x00000014b3257221 */ /* 0x001fe20000010000 */
[-CC-:B------:R-:W-:Y:S01]  /*13560*/  FFMA.FTZ R31, R49, R0.reuse, -R46.reuse ;  /* 0x00000000311f7223 */ /* 0x180fe2000001082e */
[-CC-:B------:R-:W-:Y:S01]  /*13570*/  FFMA.FTZ R170, R99, R0.reuse, -R46.reuse ;  /* 0x0000000063aa7223 */ /* 0x180fe2000001082e */
[-CC-:B------:R-:W-:Y:S01]  /*13580*/  FFMA.FTZ R33, R53, R0.reuse, -R46.reuse ;  /* 0x0000000035217223 */ /* 0x180fe2000001082e */
[----:B------:R-:W-:Y:S01]  /*13590*/  FADD.FTZ R48, R14, R37 ;  /* 0x000000250e307221 */ /* 0x000fe20000010000 */
[-CC-:B------:R-:W-:Y:S01]  /*135a0*/  FFMA.FTZ R164, R95, R0.reuse, -R46.reuse ;  /* 0x000000005fa47223 */ /* 0x180fe2000001082e */
[-C--:B------:R-:W-:Y:S01]  /*135b0*/  FFMA.FTZ R35, R57, R0.reuse, -R46 ;  /* 0x0000000039237223 */ /* 0x080fe2000001082e */
[----:B------:R-:W0:Y:S01]  /*135c0*/  MUFU.EX2 R15, R15 ;  /* 0x0000000f000f7308 */ /* 0x000e220000000800 */
[----:B---3--:R-:W-:Y:S01]  /*135d0*/  FADD.FTZ R11, R180, R7 ;  /* 0x00000007b40b7221 */ /* 0x008fe20000010000 */
[----:B------:R-:W-:Y:S01]  /*135e0*/  FADD.FTZ R37, R173, R48 ;  /* 0x00000030ad257221 */ /* 0x000fe20000010000 */
[----:B------:R-:W-:Y:S01]  /*135f0*/  FFMA.FTZ R166, R91, R0, -R46 ;  /* 0x000000005ba67223 */ /* 0x000fe2000001082e */
[----:B--2---:R-:W-:-:S04]  /*13600*/  @P2 IMAD.HI.U32 R41, R200, R41, RZ ;  /* 0x00000029c8292227 */ /* 0x004fc800078e00ff */
[-CC-:B------:R-:W-:Y:S01]  /*13610*/  FFMA.FTZ R61, R61, R0.reuse, -R46.reuse ;  /* 0x000000003d3d7223 */ /* 0x180fe2000001082e */
[----:B------:R-:W-:Y:S01]  /*13620*/  FADD.FTZ R48, R24, R37 ;  /* 0x0000002518307221 */ /* 0x000fe20000010000 */
[----:B------:R-:W-:Y:S01]  /*13630*/  FFMA.FTZ R160, R47, R0, -R46 ;  /* 0x000000002fa07223 */ /* 0x000fe2000001082e */
[----:B------:R-:W2:Y:S01]  /*13640*/  MUFU.EX2 R176, R176 ;  /* 0x000000b000b07308 */ /* 0x000ea20000000800 */
[----:B-1----:R-:W-:Y:S01]  /*13650*/  FADD.FTZ R20, R182, R11 ;  /* 0x0000000bb6147221 */ /* 0x002fe20000010000 */
[----:B------:R-:W-:Y:S01]  /*13660*/  FADD.FTZ R37, R175, R48 ;  /* 0x00000030af257221 */ /* 0x000fe20000010000 */
[----:B------:R-:W-:Y:S01]  /*13670*/  @P2 SHF.R.U32.HI R43, RZ, R50, R41 ;  /* 0x00000032ff2b2219 */ /* 0x000fe20000011629 */
[----:B------:R-:W-:Y:S01]  /*13680*/  FFMA.FTZ R39, R39, R0, -R46 ;  /* 0x0000000027277223 */ /* 0x000fe2000001082e */
[----:B------:R-:W-:Y:S01]  /*13690*/  F2FP.F16.F32.PACK_AB R181, R2, R181 ;  /* 0x000000b502b5723e */ /* 0x000fe200000000ff */
[----:B------:R-:W-:Y:S01]  /*136a0*/  FADD.FTZ R48, R26, R37 ;  /* 0x000000251a307221 */ /* 0x000fe20000010000 */
[----:B------:R-:W-:Y:S01]  /*136b0*/  IADD3 R45, R43, R202, -R201 ;  /* 0x000000ca2b2d7210 */ /* 0x000fe20007ffe8c9 */
[----:B------:R-:W1:Y:S01]  /*136c0*/  MUFU.EX2 R21, R21 ;  /* 0x0000001500157308 */ /* 0x000e620000000800 */
[----:B0-----:R-:W-:Y:S01]  /*136d0*/  FADD.FTZ R11, R15, R20 ;  /* 0x000000140f0b7221 */ /* 0x001fe20000010000 */
[----:B------:R-:W-:Y:S01]  /*136e0*/  FADD.FTZ R41, R169, R48 ;  /* 0x00000030a9297221 */ /* 0x000fe20000010000 */
[-CC-:B------:R-:W-:Y:S01]  /*136f0*/  FFMA.FTZ R37, R65, R0.reuse, -R46.reuse ;  /* 0x0000000041257223 */ /* 0x180fe2000001082e */
[----:B------:R-:W-:Y:S01]  /*13700*/  F2FP.F16.F32.PACK_AB R183, R6, R183 ;  /* 0x000000b706b7723e */ /* 0x000fe200000000ff */
[-CC-:B------:R-:W-:Y:S01]  /*13710*/  FFMA.FTZ R69, R69, R0.reuse, -R46.reuse ;  /* 0x0000000045457223 */ /* 0x180fe2000001082e */
[----:B------:R-:W-:Y:S01]  /*13720*/  FADD.FTZ R48, R28, R41 ;  /* 0x000000291c307221 */ /* 0x000fe20000010000 */
[-C--:B------:R-:W-:Y:S01]  /*13730*/  FFMA.FTZ R51, R51, R0.reuse, -R46 ;  /* 0x0000000033337223 */ /* 0x080fe2000001082e */
[----:B------:R-:W0:Y:S01]  /*13740*/  MUFU.EX2 R178, R178 ;  /* 0x000000b200b27308 */ /* 0x000e220000000800 */
[----:B--2---:R-:W-:Y:S01]  /*13750*/  FADD.FTZ R20, R176, R11 ;  /* 0x0000000bb0147221 */ /* 0x004fe20000010000 */
[----:B------:R-:W-:Y:S01]  /*13760*/  FADD.FTZ R41, R171, R48 ;  /* 0x00000030ab297221 */ /* 0x000fe20000010000 */
[-CC-:B------:R-:W-:Y:S01]  /*13770*/  FFMA.FTZ R73, R73, R0.reuse, -R46.reuse ;  /* 0x0000000049497223 */ /* 0x180fe2000001082e */
[-CC-:B------:R-:W-:Y:S01]  /*13780*/  FFMA.FTZ R13, R13, R0.reuse, -R46.reuse ;  /* 0x000000000d0d7223 */ /* 0x180fe2000001082e */
[-CC-:B------:R-:W-:Y:S01]  /*13790*/  FFMA.FTZ R77, R77, R0.reuse, -R46.reuse ;  /* 0x000000004d4d7223 */ /* 0x180fe2000001082e */
[----:B------:R-:W-:Y:S01]  /*137a0*/  FADD.FTZ R48, R30, R41 ;  /* 0x000000291e307221 */ /* 0x000fe20000010000 */
[-C--:B------:R-:W-:Y:S01]  /*137b0*/  FFMA.FTZ R55, R55, R0.reuse, -R46 ;  /* 0x0000000037377223 */ /* 0x080fe2000001082e */
[----:B------:R-:W2:Y:S01]  /*137c0*/  MUFU.EX2 R25, R25 ;  /* 0x0000001900197308 */ /* 0x000ea20000000800 */
[----:B-1----:R-:W-:Y:S01]  /*137d0*/  FADD.FTZ R11, R21, R20 ;  /* 0x00000014150b7221 */ /* 0x002fe20000010000 */
[----:B------:R-:W-:Y:S01]  /*137e0*/  FADD.FTZ R41, R165, R48 ;  /* 0x00000030a5297221 */ /* 0x000fe20000010000 */
[-CC-:B------:R-:W-:Y:S01]  /*137f0*/  FFMA.FTZ R81, R81, R0.reuse, -R46.reuse ;  /* 0x0000000051517223 */ /* 0x180fe2000001082e */
[-CC-:B------:R-:W-:Y:S01]  /*13800*/  FFMA.FTZ R9, R9, R0.reuse, -R46.reuse ;  /* 0x0000000009097223 */ /* 0x180fe2000001082e */
[----:B------:R-:W-:Y:S01]  /*13810*/  FFMA.FTZ R46, R85, R0, -R46 ;  /* 0x00000000552e7223 */ /* 0x000fe2000001082e */
[----:B------:R-:W-:Y:S01]  /*13820*/  FADD.FTZ R48, R32, R41 ;  /* 0x0000002920307221 */ /* 0x000fe20000010000 */
[----:B------:R-:W-:Y:S01]  /*13830*/  F2FP.F16.F32.PACK_AB R180, R7, R180 ;  /* 0x000000b407b4723e */ /* 0x000fe200000000ff */
[----:B------:R-:W1:Y:S01]  /*13840*/  MUFU.EX2 R172, R172 ;  /* 0x000000ac00ac7308 */ /* 0x000e620000000800 */
[----:B0-----:R-:W-:Y:S01]  /*13850*/  FADD.FTZ R20, R178, R11 ;  /* 0x0000000bb2147221 */ /* 0x001fe20000010000 */
[----:B------:R-:W-:Y:S01]  /*13860*/  FADD.FTZ R41, R167, R48 ;  /* 0x00000030a7297221 */ /* 0x000fe20000010000 */
[----:B------:R-:W-:-:S02]  /*13870*/  SHF.R.S32.HI R50, RZ, 0x1f, R45 ;  /* 0x0000001fff327819 */ /* 0x000fc4000001142d */
[----:B------:R-:W-:Y:S02]  /*13880*/  CS2R R102, SRZ ;  /* 0x0000000000667805 */ /* 0x000fe4000001ff00 */
[----:B------:R-:W-:Y:S01]  /*13890*/  F2FP.F16.F32.PACK_AB R179, R14, R179 ;  /* 0x000000b30eb3723e */ /* 0x000fe200000000ff */
[----:B------:R-:W-:Y:S01]  /*138a0*/  FADD.FTZ R48, R34, R41 ;  /* 0x0000002922307221 */ /* 0x000fe20000010000 */
[----:B------:R-:W-:Y:S01]  /*138b0*/  F2FP.F16.F32.PACK_AB R177, R10, R177 ;  /* 0x000000b10ab1723e */ /* 0x000fe200000000ff */
[----:B------:R-:W0:Y:S01]  /*138c0*/  MUFU.EX2 R27, R27 ;  /* 0x0000001b001b7308 */ /* 0x000e220000000800 */
[----:B--2---:R-:W-:Y:S01]  /*138d0*/  FADD.FTZ R11, R25, R20 ;  /* 0x00000014190b7221 */ /* 0x004fe20000010000 */
[----:B------:R-:W-:Y:S01]  /*138e0*/  FADD.FTZ R43, R161, R48 ;  /* 0x00000030a12b7221 */ /* 0x000fe20000010000 */
[----:B------:R-:W-:Y:S02]  /*138f0*/  F2FP.F16.F32.PACK_AB R173, R24, R173 ;  /* 0x000000ad18ad723e */ /* 0x000fe400000000ff */
[----:B------:R-:W-:-:S02]  /*13900*/  CS2R R100, SRZ ;  /* 0x0000000000647805 */ /* 0x000fc4000001ff00 */
[----:B------:R-:W-:Y:S02]  /*13910*/  F2FP.F16.F32.PACK_AB R175, R26, R175 ;  /* 0x000000af1aaf723e */ /* 0x000fe400000000ff */
[----:B------:R-:W-:Y:S02]  /*13920*/  CS2R R98, SRZ ;  /* 0x0000000000627805 */ /* 0x000fe4000001ff00 */
[----:B------:R-:W-:Y:S01]  /*13930*/  F2FP.F16.F32.PACK_AB R169, R28, R169 ;  /* 0x000000a91ca9723e */ /* 0x000fe200000000ff */
[----:B------:R-:W2:Y:S01]  /*13940*/  MUFU.EX2 R174, R174 ;  /* 0x000000ae00ae7308 */ /* 0x000ea20000000800 */
[----:B-1----:R-:W-:Y:S01]  /*13950*/  FADD.FTZ R20, R172, R11 ;  /* 0x0000000bac147221 */ /* 0x002fe20000010000 */
[----:B------:R-:W-:Y:S02]  /*13960*/  F2FP.F16.F32.PACK_AB R171, R30, R171 ;  /* 0x000000ab1eab723e */ /* 0x000fe400000000ff */
[----:B------:R-:W-:Y:S02]  /*13970*/  CS2R R96, SRZ ;  /* 0x0000000000607805 */ /* 0x000fe4000001ff00 */
[----:B------:R-:W-:-:S02]  /*13980*/  F2FP.F16.F32.PACK_AB R165, R32, R165 ;  /* 0x000000a520a5723e */ /* 0x000fc400000000ff */
[----:B------:R-:W-:Y:S02]  /*13990*/  CS2R R94, SRZ ;  /* 0x00000000005e7805 */ /* 0x000fe4000001ff00 */
[----:B------:R-:W-:Y:S02]  /*139a0*/  F2FP.F16.F32.PACK_AB R167, R34, R167 ;  /* 0x000000a722a7723e */ /* 0x000fe400000000ff */
[----:B------:R-:W-:Y:S01]  /*139b0*/  CS2R R92, SRZ ;  /* 0x00000000005c7805 */ /* 0x000fe2000001ff00 */
[----:B------:R-:W1:Y:S01]  /*139c0*/  MUFU.EX2 R29, R29 ;  /* 0x0000001d001d7308 */ /* 0x000e620000000800 */
[----:B0-----:R-:W-:Y:S01]  /*139d0*/  FADD.FTZ R11, R27, R20 ;  /* 0x000000141b0b7221 */ /* 0x001fe20000010000 */
[----:B------:R-:W-:Y:S02]  /*139e0*/  F2FP.F16.F32.PACK_AB R161, R36, R161 ;  /* 0x000000a124a1723e */ /* 0x000fe400000000ff */
[----:B------:R-:W-:Y:S02]  /*139f0*/  CS2R R90, SRZ ;  /* 0x00000000005a7805 */ /* 0x000fe4000001ff00 */
[----:B------:R-:W-:-:S02]  /*13a00*/  F2FP.F16.F32.PACK_AB R182, R15, R182 ;  /* 0x000000b60fb6723e */ /* 0x000fc400000000ff */
[----:B------:R-:W-:Y:S02]  /*13a10*/  CS2R R88, SRZ ;  /* 0x0000000000587805 */ /* 0x000fe4000001ff00 */
[----:B------:R-:W-:Y:S01]  /*13a20*/  F2FP.F16.F32.PACK_AB R176, R21, R176 ;  /* 0x000000b015b0723e */ /* 0x000fe200000000ff */
[----:B------:R-:W0:Y:S01]  /*13a30*/  MUFU.EX2 R168, R168 ;  /* 0x000000a800a87308 */ /* 0x000e220000000800 */
[----:B--2---:R-:W-:Y:S01]  /*13a40*/  FADD.FTZ R20, R174, R11 ;  /* 0x0000000bae147221 */ /* 0x004fe20000010000 */
[----:B------:R-:W-:Y:S02]  /*13a50*/  F2FP.F16.F32.PACK_AB R178, R25, R178 ;  /* 0x000000b219b2723e */ /* 0x000fe400000000ff */
[----:B------:R-:W-:-:S04]  /*13a60*/  F2FP.F16.F32.PACK_AB R172, R27, R172 ;  /* 0x000000ac1bac723e */ /* 0x000fc800000000ff */
        /* <DEDUP_REMOVED lines=10> */
[----:B------:R-:W-:-:S04]  /*13b10*/  LEA.HI R11, R50, R45, RZ, 0x7 ;  /* 0x0000002d320b7211 */ /* 0x000fc800078f38ff */
[----:B------:R-:W-:Y:S02]  /*13b20*/  SHF.R.S32.HI R11, RZ, 0x7, R11 ;  /* 0x00000007ff0b7819 */ /* 0x000fe4000001140b */
[----:B------:R-:W1:Y:S01]  /*13b30*/  MUFU.EX2 R35, R35 ;  /* 0x0000002300237308 */ /* 0x000e620000000800 */
[C---:B0-----:R-:W-:Y:S01]  /*13b40*/  FADD.FTZ R41, R33.reuse, R20 ;  /* 0x0000001421297221 */ /* 0x041fe20000010000 */
[----:B------:R-:W-:Y:S01]  /*13b50*/  FADD.FTZ R20, R36, R43 ;  /* 0x0000002b24147221 */ /* 0x000fe20000010000 */
[----:B------:R-:W-:Y:S02]  /*13b60*/  VIMNMX R14, RZ, R11, !PT ;  /* 0x0000000bff0e7248 */ /* 0x000fe40007fe0100 */
[----:B------:R-:W-:Y:S01]  /*13b70*/  F2FP.F16.F32.PACK_AB R170, R33, R170 ;  /* 0x000000aa21aa723e */ /* 0x000fe200000000ff */
[----:B------:R-:W-:Y:S01]  /*13b80*/  FADD.FTZ R43, R163, R20 ;  /* 0x00000014a32b7221 */ /* 0x000fe20000010000 */
[----:B------:R-:W-:Y:S01]  /*13b90*/  F2FP.F16.F32.PACK_AB R163, R38, R163 ;  /* 0x000000a326a3723e */ /* 0x000fe200000000ff */
[----:B------:R-:W0:Y:S01]  /*13ba0*/  MUFU.EX2 R166, R166 ;  /* 0x000000a600a67308 */ /* 0x000e220000000800 */
[----:B--2---:R-:W-:Y:S01]  /*13bb0*/  FADD.FTZ R2, R164, R41 ;  /* 0x00000029a4027221 */ /* 0x004fe20000010000 */
[----:B------:R-:W-:-:S04]  /*13bc0*/  FADD.FTZ R6, R38, R43 ;  /* 0x0000002b26067221 */ /* 0x000fc80000010000 */
[----:B------:R-:W-:Y:S01]  /*13bd0*/  FADD.FTZ R43, R157, R6 ;  /* 0x000000069d2b7221 */ /* 0x000fe20000010000 */
[C---:B------:R-:W-:Y:S01]  /*13be0*/  F2FP.F16.F32.PACK_AB R157, R40.reuse, R157 ;  /* 0x0000009d289d723e */ /* 0x040fe200000000ff */
[----:B------:R-:W2:Y:S01]  /*13bf0*/  MUFU.EX2 R3, R61 ;  /* 0x0000003d00037308 */ /* 0x000ea20000000800 */
[C---:B-1----:R-:W-:Y:S01]  /*13c00*/  FADD.FTZ R41, R35.reuse, R2 ;  /* 0x0000000223297221 */ /* 0x042fe20000010000 */
[----:B------:R-:W-:Y:S01]  /*13c10*/  FADD.FTZ R6, R40, R43 ;  /* 0x0000002b28067221 */ /* 0x000fe20000010000 */
[----:B------:R-:W-:-:S05]  /*13c20*/  F2FP.F16.F32.PACK_AB R164, R35, R164 ;  /* 0x000000a423a4723e */ /* 0x000fca00000000ff */
[----:B------:R-:W1:Y:S01]  /*13c30*/  MUFU.EX2 R160, R160 ;  /* 0x000000a000a07308 */ /* 0x000e620000000800 */
[----:B0-----:R-:W-:-:S07]  /*13c40*/  FADD.FTZ R2, R166, R41 ;  /* 0x00000029a6027221 */ /* 0x001fce0000010000 */
[----:B------:R-:W0:Y:S01]  /*13c50*/  MUFU.EX2 R37, R37 ;  /* 0x0000002500257308 */ /* 0x000e220000000800 */
[C---:B--2---:R-:W-:Y:S01]  /*13c60*/  FADD.FTZ R41, R3.reuse, R2 ;  /* 0x0000000203297221 */ /* 0x044fe20000010000 */
[----:B------:R-:W-:Y:S01]  /*13c70*/  F2FP.F16.F32.PACK_AB R166, R3, R166 ;  /* 0x000000a603a6723e */ /* 0x000fe200000000ff */
[----:B------:R-:W-:-:S05]  /*13c80*/  IMAD.MOV.U32 R3, RZ, RZ, 0x3f800000 ;  /* 0x3f800000ff037424 */ /* 0x000fca00078e00ff */
[----:B------:R-:W2:Y:S01]  /*13c90*/  MUFU.EX2 R39, R39 ;  /* 0x0000002700277308 */ /* 0x000ea20000000800 */
[----:B-1----:R-:W-:Y:S01]  /*13ca0*/  FADD.FTZ R2, R160, R41 ;  /* 0x00000029a0027221 */ /* 0x002fe20000010000 */
[----:B------:R-:W-:Y:S01]  /*13cb0*/  FADD.FTZ R41, R159, R6 ;  /* 0x000000069f297221 */ /* 0x000fe20000010000 */
[----:B------:R-:W-:-:S03]  /*13cc0*/  F2FP.F16.F32.PACK_AB R159, R42, R159 ;  /* 0x0000009f2a9f723e */ /* 0x000fc600000000ff */
[----:B------:R-:W-:Y:S02]  /*13cd0*/  FADD.FTZ R6, R42, R41 ;  /* 0x000000292a067221 */ /* 0x000fe40000010000 */
        /* <DEDUP_REMOVED lines=25> */
[----:B------:R-:W-:-:S06]  /*13e70*/  MOV R2, 0x3f800000 ;  /* 0x3f80000000027802 */ /* 0x000fcc0000000f00 */
[----:B------:R-:W0:Y:S01]  /*13e80*/  MUFU.EX2 R44, R44 ;  /* 0x0000002c002c7308 */ /* 0x000e220000000800 */
[----:B--2---:R-:W-:Y:S01]  /*13e90*/  F2FP.F16.F32.PACK_AB R154, R46, R9 ;  /* 0x000000092e9a723e */ /* 0x004fe200000000ff */
[----:B------:R-:W-:Y:S02]  /*13ea0*/  VIADD R9, R146, 0xfffffffe ;  /* 0xfffffffe92097836 */ /* 0x000fe40000000000 */
[----:B------:R-:W-:Y:S01]  /*13eb0*/  FADD.FTZ R7, R46, R7 ;  /* 0x000000072e077221 */ /* 0x000fe20000010000 */
[----:B------:R-:W-:Y:S02]  /*13ec0*/  CS2R R146, SRZ ;  /* 0x0000000000927805 */ /* 0x000fe4000001ff00 */
[----:B------:R-:W-:Y:S01]  /*13ed0*/  ISETP.GE.AND P3, PT, R9, R14, PT ;  /* 0x0000000e0900720c */ /* 0x000fe20003f66270 */
[----:B------:R-:W2:Y:S01]  /*13ee0*/  MUFU.EX2 R155, R155 ;  /* 0x0000009b009b7308 */ /* 0x000ea20000000800 */
[----:B-1----:R-:W-:-:S07]  /*13ef0*/  FADD.FTZ R43, R153, R6 ;  /* 0x00000006992b7221 */ /* 0x002fce0000010000 */
[----:B------:R-:W1:Y:S01]  /*13f00*/  MUFU.EX2 R12, R12 ;  /* 0x0000000c000c7308 */ /* 0x000e620000000800 */
[C---:B0-----:R-:W-:Y:S01]  /*13f10*/  FADD.FTZ R6, R44.reuse, R43 ;  /* 0x0000002b2c067221 */ /* 0x041fe20000010000 */
[----:B------:R-:W-:-:S03]  /*13f20*/  F2FP.F16.F32.PACK_AB R153, R44, R153 ;  /* 0x000000992c99723e */ /* 0x000fc600000000ff */
[----:B--2---:R-:W-:-:S04]  /*13f30*/  FADD.FTZ R43, R155, R6 ;  /* 0x000000069b2b7221 */ /* 0x004fc80000010000 */
[C---:B-1----:R-:W-:Y:S01]  /*13f40*/  FADD.FTZ R6, R12.reuse, R43 ;  /* 0x0000002b0c067221 */ /* 0x042fe20000010000 */
[----:B------:R-:W-:Y:S01]  /*13f50*/  F2FP.F16.F32.PACK_AB R155, R12, R155 ;  /* 0x0000009b0c9b723e */ /* 0x000fe200000000ff */
[----:B------:R-:W-:Y:S06]  /*13f60*/  @!P3 BRA `(.L_x_2883) ;  /* 0x0000002c00acb947 */ /* 0x000fec0003800000 */
[----:B------:R-:W-:Y:S01]  /*13f70*/  BSSY B1, `(.L_x_2883) ;  /* 0x00002ea000017945 */ /* 0x000fe20003800000 */
[----:B------:R-:W-:Y:S01]  /*13f80*/  IMAD.MOV.U32 R11, RZ, RZ, R5 ;  /* 0x000000ffff0b7224 */ /* 0x000fe200078e0005 */
[----:B------:R-:W-:Y:S01]  /*13f90*/  MOV R20, R188 ;  /* 0x000000bc00147202 */ /* 0x000fe20000000f00 */
[----:B------:R-:W-:Y:S02]  /*13fa0*/  IMAD.MOV.U32 R10, RZ, RZ, R4 ;  /* 0x000000ffff0a7224 */ /* 0x000fe400078e0004 */
[----:B------:R-:W-:Y:S02]  /*13fb0*/  IMAD.MOV.U32 R21, RZ, RZ, R185 ;  /* 0x000000ffff157224 */ /* 0x000fe400078e00b9 */
[----:B------:R-:W-:Y:S02]  /*13fc0*/  IMAD.MOV.U32 R2, RZ, RZ, 0x3f800000 ;  /* 0x3f800000ff027424 */ /* 0x000fe400078e00ff */
[----:B------:R-:W-:-:S07]  /*13fd0*/  IMAD.MOV.U32 R151, RZ, RZ, RZ ;  /* 0x000000ffff977224 */ /* 0x000fce00078e00ff */
.L_x_2894:
[----:B------:R-:W-:-:S04]  /*13fe0*/  IADD3 R0, R21, 0x1, RZ ;  /* 0x0000000115007810 */ /* 0x000fc80007ffe0ff */
[----:B------:R-:W-:-:S04]  /*13ff0*/  ISETP.NE.AND P3, PT, R0, 0x2, PT ;  /* 0x000000020000780c */ /* 0x000fc80003f65270 */
[----:B------:R-:W-:Y:S02]  /*14000*/  SEL R5, RZ, 0x1, P3 ;  /* 0x00000001ff057807 */ /* 0x000fe40001800000 */
[----:B------:R-:W-:Y:S02]  /*14010*/  SEL R185, R0, RZ, P3 ;  /* 0x000000ff00b97207 */ /* 0x000fe40001800000 */
[----:B------:R-:W-:Y:S01]  /*14020*/  LOP3.LUT R188, R20, R5, RZ, 0x3c, !PT ;  /* 0x0000000514bc7212 */ /* 0x000fe200078e3cff */
[----:B------:R-:W-:Y:S06]  /*14030*/  @!P0 BRA `(.L_x_2884) ;  /* 0x0000000000048947 */ /* 0x000fec0003800000 */
[----:B------:R-:W-:Y:S01]  /*14040*/  BPT.TRAP 0x1 ;  /* 0x000000040000795c */ /* 0x000fe20000300000 */
.L_x_2884:
[----:B------:R-:W-:Y:S01]  /*14050*/  IMAD R15, R185, 0x8, R16 ;  /* 0x00000008b90f7824 */ /* 0x000fe200078e0210 */
[----:B------:R-:W-:-:S04]  /*14060*/  SHF.L.U32 R0, R188, 0x1f, RZ ;  /* 0x0000001fbc007819 */ /* 0x000fc800000006ff */
[----:B------:R0:W1:Y:S01]  /*14070*/  SYNCS.PHASECHK.TRANS64.TRYWAIT P3, [R15+URZ+0x34830], R0 ;  /* 0x034830000f0075a7 */ /* 0x000062000806017f */
[----:B------:R-:W-:Y:S05]  /*14080*/  @!P0 BRA `(.L_x_2885) ;  /* 0x0000000000048947 */ /* 0x000fea0003800000 */
[----:B------:R-:W-:Y:S01]  /*14090*/  BPT.TRAP 0x1 ;  /* 0x000000040000795c */ /* 0x000fe20000300000 */
.L_x_2885:
[----:B------:R-:W-:Y:S01]  /*140a0*/  BSSY B2, `(.L_x_2886) ;  /* 0x0000006000027945 */ /* 0x000fe20003800000 */
[----:B------:R-:W-:Y:S02]  /*140b0*/  IMAD R4, R185, 0xc00, R8 ;  /* 0x00000c00b9047824 */ /* 0x000fe400078e0208 */
[----:B------:R-:W-:Y:S01]  /*140c0*/  IMAD.MOV.U32 R5, RZ, RZ, 0x40000040 ;  /* 0x40000040ff057424 */ /* 0x000fe200078e00ff */
[----:B-1----:R-:W-:Y:S06]  /*140d0*/  @P3 BRA `(.L_x_2887) ;  /* 0x0000000000083947 */ /* 0x002fec0003800000 */
[----:B------:R-:W1:Y:S02]  /*140e0*/  SYNCS.PHASECHK.TRANS64.TRYWAIT P3, [R15+URZ+0x34830], R0 ;  /* 0x034830000f0075a7 */ /* 0x000e64000806017f */
[----:B-1----:R-:W-:Y:S05]  /*140f0*/  @!P3 BRA `(.L_x_2888) ;  /* 0x000001080038b947 */ /* 0x002fea0003800000 */
.L_x_2887:
[----:B------:R-:W-:Y:S05]  /*14100*/  BSYNC B2 ;  /* 0x0000000000027941 */ /* 0x000fea0003800000 */
.L_x_2886:
[----:B------:R-:W2:Y:S04]  /*14110*/  LDL.64 R24, [R1+0x38] ;  /* 0x0000380001187983 */ /* 0x000ea80000100a00 */
[----:B------:R3:W-:Y:S04]  /*14120*/  STL.64 [R1+0x70], R10 ;  /* 0x0000700a01007387 */ /* 0x0007e80000100a00 */
[----:B---3--:R-:W3:Y:S04]  /*14130*/  LDL.64 R10, [R1+0x30] ;  /* 0x00003000010a7983 */ /* 0x008ee80000100a00 */
[----:B------:R4:W-:Y:S04]  /*14140*/  STL.64 [R1+0x68], R8 ;  /* 0x0000680801007387 */ /* 0x0009e80000100a00 */
[----:B----4-:R-:W4:Y:S01]  /*14150*/  LDL.64 R8, [R1+0x28] ;  /* 0x0000280001087983 */ /* 0x010f220000100a00 */
[----:B------:R-:W-:-:S02]  /*14160*/  R2UR UR6, R4 ;  /* 0x00000000040672ca */ /* 0x000fc400000e0000 */
[----:B------:R-:W-:Y:S01]  /*14170*/  R2UR UR7, R5 ;  /* 0x00000000050772ca */ /* 0x000fe200000e0000 */
[----:B------:R0:W-:Y:S04]  /*14180*/  STL.64 [R1+0x60], R6 ;  /* 0x0000600601007387 */ /* 0x0001e80000100a00 */
[----:B0-----:R-:W4:Y:S01]  /*14190*/  LDL.64 R6, [R1+0x20] ;  /* 0x0000200001067983 */ /* 0x001f220000100a00 */
[----:B------:R-:W-:Y:S01]  /*141a0*/  VIADD R12, R4, 0x2 ;  /* 0x00000002040c7836 */ /* 0x000fe20000000000 */
[----:B------:R-:W-:Y:S02]  /*141b0*/  MOV R13, 0x40000040 ;  /* 0x40000040000d7802 */ /* 0x000fe40000000f00 */
[----:B--2---:R-:W-:Y:S02]  /*141c0*/  R2UR UR4, R24 ;  /* 0x00000000180472ca */ /* 0x004fe400000e0000 */
[----:B------:R-:W-:-:S02]  /*141d0*/  R2UR UR5, R25 ;  /* 0x00000000190572ca */ /* 0x000fc400000e0000 */
[----:B------:R-:W-:-:S11]  /*141e0*/  WARPGROUP.ARRIVE ;  /* 0x00000000000079c5 */ /* 0x000fd60000000000 */
[----:B------:R-:W-:Y:S01]  /*141f0*/  HGMMA.64x128x16.F32 R24, gdesc[UR4], RZ, !UPT, gsb0 ;  /* 0x01e00000041879f0 */ /* 0x000fe2000c0008ff */
[----:B------:R-:W-:Y:S02]  /*14200*/  R2UR UR6, R12 ;  /* 0x000000000c0672ca */ /* 0x000fe400000e0000 */
[----:B------:R-:W-:Y:S02]  /*14210*/  R2UR UR7, R13 ;  /* 0x000000000d0772ca */ /* 0x000fe400000e0000 */
[----:B---3--:R-:W-:Y:S02]  /*14220*/  R2UR UR4, R10 ;  /* 0x000000000a0472ca */ /* 0x008fe400000e0000 */
[----:B------:R-:W-:Y:S02]  /*14230*/  R2UR UR5, R11 ;  /* 0x000000000b0572ca */ /* 0x000fe400000e0000 */
[----:B------:R-:W2:Y:S01]  /*14240*/  LDL.64 R10, [R1+0x18] ;  /* 0x00001800010a7983 */ /* 0x000ea20000100a00 */
[----:B------:R-:W-:-:S02]  /*14250*/  VIADD R12, R4, 0x4 ;  /* 0x00000004040c7836 */ /* 0x000fc40000000000 */
[----:B------:R-:W-:Y:S01]  /*14260*/  IMAD.MOV.U32 R13, RZ, RZ, 0x40000040 ;  /* 0x40000040ff0d7424 */ /* 0x000fe200078e00ff */
[----:B------:R-:W-:Y:S02]  /*14270*/  WARPGROUP.DEPBAR.LE gsb0, 0x0 ;  /* 0x00008000000079c5 */ /* 0x000fe40000010000 */
[----:B------:R-:W-:-:S06]  /*14280*/  WARPGROUP.ARRIVE ;  /* 0x00000000000079c5 */ /* 0x000fcc0000000000 */
[----:B------:R-:W-:Y:S01]  /*14290*/  HGMMA.64x128x16.F32 R24, gdesc[UR4], R24, gsb0 ;  /* 0x01e00000041879f0 */ /* 0x000fe20008000818 */
[----:B------:R-:W-:Y:S02]  /*142a0*/  R2UR UR6, R12 ;  /* 0x000000000c0672ca */ /* 0x000fe400000e0000 */
[----:B------:R-:W-:Y:S02]  /*142b0*/  R2UR UR7, R13 ;  /* 0x000000000d0772ca */ /* 0x000fe400000e0000 */
[----:B----4-:R-:W-:Y:S02]  /*142c0*/  R2UR UR4, R8 ;  /* 0x00000000080472ca */ /* 0x010fe400000e0000 */
[----:B------:R-:W-:Y:S02]  /*142d0*/  R2UR UR5, R9 ;  /* 0x00000000090572ca */ /* 0x000fe400000e0000 */
[----:B------:R-:W3:Y:S01]  /*142e0*/  LDL.64 R8, [R1+0x10] ;  /* 0x0000100001087983 */ /* 0x000ee20000100a00 */
[----:B------:R-:W-:Y:S01]  /*142f0*/  VIADD R12, R4, 0x6 ;  /* 0x00000006040c7836 */ /* 0x000fe20000000000 */
[----:B------:R-:W-:Y:S01]  /*14300*/  MOV R13, 0x40000040 ;  /* 0x40000040000d7802 */ /* 0x000fe20000000f00 */
[----:B------:R-:W-:-:S02]  /*14310*/  WARPGROUP.DEPBAR.LE gsb0, 0x0 ;  /* 0x00008000000079c5 */ /* 0x000fc40000010000 */
[----:B------:R-:W-:-:S06]  /*14320*/  WARPGROUP.ARRIVE ;  /* 0x00000000000079c5 */ /* 0x000fcc0000000000 */
[----:B------:R-:W-:Y:S01]  /*14330*/  HGMMA.64x128x16.F32 R24, gdesc[UR4], R24, gsb0 ;  /* 0x01e00000041879f0 */ /* 0x000fe20008000818 */
[----:B------:R-:W-:Y:S02]  /*14340*/  R2UR UR6, R12 ;  /* 0x000000000c0672ca */ /* 0x000fe400000e0000 */
[----:B------:R-:W-:Y:S02]  /*14350*/  R2UR UR7, R13 ;  /* 0x000000000d0772ca */ /* 0x000fe400000e0000 */
[----:B------:R-:W-:Y:S02]  /*14360*/  R2UR UR4, R6 ;  /* 0x00000000060472ca */ /* 0x000fe400000e0000 */
[----:B------:R-:W-:Y:S02]  /*14370*/  R2UR UR5, R7 ;  /* 0x00000000070572ca */ /* 0x000fe400000e0000 */
[----:B------:R-:W4:Y:S01]  /*14380*/  LDL.64 R6, [R1] ;  /* 0x0000000001067983 */ /* 0x000f220000100a00 */
[----:B------:R-:W-:-:S02]  /*14390*/  VIADD R12, R4, 0x400 ;  /* 0x00000400040c7836 */ /* 0x000fc40000000000 */
[----:B------:R-:W-:Y:S01]  /*143a0*/  IMAD.MOV.U32 R13, RZ, RZ, 0x40000040 ;  /* 0x40000040ff0d7424 */ /* 0x000fe200078e00ff */
[----:B------:R-:W-:Y:S02]  /*143b0*/  WARPGROUP.DEPBAR.LE gsb0, 0x0 ;  /* 0x00008000000079c5 */ /* 0x000fe40000010000 */
[----:B------:R-:W-:-:S06]  /*143c0*/  WARPGROUP.ARRIVE ;  /* 0x00000000000079c5 */ /* 0x000fcc0000000000 */
[----:B------:R-:W-:Y:S01]  /*143d0*/  HGMMA.64x128x16.F32 R24, gdesc[UR4], R24, gsb0 ;  /* 0x01e00000041879f0 */ /* 0x000fe20008000818 */
[----:B------:R-:W-:Y:S02]  /*143e0*/  R2UR UR6, R12 ;  /* 0x000000000c0672ca */ /* 0x000fe400000e0000 */
[----:B------:R-:W-:Y:S02]  /*143f0*/  R2UR UR7, R13 ;  /* 0x000000000d0772ca */ /* 0x000fe400000e0000 */
[----:B--2---:R-:W-:Y:S02]  /*14400*/  R2UR UR4, R10 ;  /* 0x000000000a0472ca */ /* 0x004fe400000e0000 */
[----:B------:R-:W-:Y:S01]  /*14410*/  R2UR UR5, R11 ;  /* 0x000000000b0572ca */ /* 0x000fe200000e0000 */
[----:B------:R-:W-:Y:S01]  /*14420*/  VIADD R12, R4, 0x402 ;  /* 0x00000402040c7836 */ /* 0x000fe20000000000 */
[----:B------:R-:W-:Y:S01]  /*14430*/  MOV R13, 0x40000040 ;  /* 0x40000040000d7802 */ /* 0x000fe20000000f00 */
[----:B------:R0:W5:Y:S01]  /*14440*/  LDL.LU.64 R10, [R1+0x70] ;  /* 0x00007000010a7983 */ /* 0x0001620000300a00 */
[----:B------:R-:W-:-:S02]  /*14450*/  WARPGROUP.DEPBAR.LE gsb0, 0x0 ;  /* 0x00008000000079c5 */ /* 0x000fc40000010000 */
[----:B------:R-:W-:-:S07]  /*14460*/  WARPGROUP.ARRIVE ;  /* 0x00000000000079c5 */ /* 0x000fce0000000000 */
[----:B------:R-:W-:Y:S01]  /*14470*/  HGMMA.64x128x16.F32 R24, gdesc[UR4], R24, gsb0 ;  /* 0x01e00000041879f0 */ /* 0x000fe20008000818 */
[----:B------:R-:W-:Y:S02]  /*14480*/  R2UR UR6, R12 ;  /* 0x000000000c0672ca */ /* 0x000fe400000e0000 */
[----:B------:R-:W-:Y:S02]  /*14490*/  R2UR UR7, R13 ;  /* 0x000000000d0772ca */ /* 0x000fe400000e0000 */
[----:B---3--:R-:W-:Y:S02]  /*144a0*/  R2UR UR4, R8 ;  /* 0x00000000080472ca */ /* 0x008fe400000e0000 */
[----:B------:R-:W-:Y:S01]  /*144b0*/  R2UR UR5, R9 ;  /* 0x00000000090572ca */ /* 0x000fe200000e0000 */
[----:B------:R-:W-:Y:S01]  /*144c0*/  VIADD R12, R4, 0x404 ;  /* 0x00000404040c7836 */ /* 0x000fe20000000000 */
[----:B------:R0:W5:Y:S01]  /*144d0*/  LDL.LU.64 R8, [R1+0x68] ;  /* 0x0000680001087983 */ /* 0x0001620000300a00 */
[----:B------:R-:W-:Y:S01]  /*144e0*/  IMAD.MOV.U32 R13, RZ, RZ, 0x40000040 ;  /* 0x40000040ff0d7424 */ /* 0x000fe200078e00ff */
[----:B------:R-:W-:-:S02]  /*144f0*/  WARPGROUP.DEPBAR.LE gsb0, 0x0 ;  /* 0x00008000000079c5 */ /* 0x000fc40000010000 */
[----:B------:R-:W-:-:S07]  /*14500*/  WARPGROUP.ARRIVE ;  /* 0x00000000000079c5 */ /* 0x000fce0000000000 */
[----:B------:R-:W-:Y:S01]  /*14510*/  HGMMA.64x128x16.F32 R24, gdesc[UR4], R24, gsb0 ;  /* 0x01e00000041879f0 */ /* 0x000fe20008000818 */
[----:B------:R-:W-:Y:S02]  /*14520*/  R2UR UR6, R12 ;  /* 0x000000000c0672ca */ /* 0x000fe400000e0000 */
[----:B------:R-:W-:Y:S02]  /*14530*/  R2UR UR7, R13 ;  /* 0x000000000d0772ca */ /* 0x000fe400000e0000 */
[----:B----4-:R-:W-:Y:S02]  /*14540*/  R2UR UR4, R6 ;  /* 0x00000000060472ca */ /* 0x010fe400000e0000 */
        /* <DEDUP_REMOVED lines=15> */
[----:B------:R-:W-:Y:S01]  /*14640*/  HGMMA.64x128x16.F32 R24, gdesc[UR4], R24, gsb0 ;  /* 0x01e00000041879f0 */ /* 0x000fe20008000818 */
        /* <DEDUP_REMOVED lines=101> */
.L_x_2889:
[----:B-1----:R-:W-:Y:S01]  /*14ca0*/  SHF.L.U32 R0, R20, 0x1f, RZ ;  /* 0x0000001f14007819 */ /* 0x002fe200000006ff */
[----:B------:R-:W-:-:S04]  /*14cb0*/  IMAD R12, R21, 0x8, R16 ;  /* 0x00000008150c7824 */ /* 0x000fc800078e0210 */
[----:B------:R0:W1:Y:S01]  /*14cc0*/  SYNCS.PHASECHK.TRANS64.TRYWAIT P3, [R12+URZ+0x34850], R0 ;  /* 0x034850000c0075a7 */ /* 0x000062000806017f */
[----:B------:R-:W-:Y:S05]  /*14cd0*/  @!P0 BRA `(.L_x_2890) ;  /* 0x0000000000048947 */ /* 0x000fea0003800000 */
[----:B------:R-:W-:Y:S01]  /*14ce0*/  BPT.TRAP 0x1 ;  /* 0x000000040000795c */ /* 0x000fe20000300000 */
.L_x_2890:
[----:B------:R-:W-:Y:S04]  /*14cf0*/  BSSY B2, `(.L_x_2891) ;  /* 0x0000004000027945 */ /* 0x000fe80003800000 */
[----:B-1----:R-:W-:Y:S05]  /*14d00*/  @P3 BRA `(.L_x_2892) ;  /* 0x0000000000083947 */ /* 0x002fea0003800000 */
[----:B------:R-:W1:Y:S02]  /*14d10*/  SYNCS.PHASECHK.TRANS64.TRYWAIT P3, [R12+URZ+0x34850], R0 ;  /* 0x034850000c0075a7 */ /* 0x000e64000806017f */
[----:B-1----:R-:W-:Y:S05]  /*14d20*/  @!P3 BRA `(.L_x_2893) ;  /* 0x000000fc0040b947 */ /* 0x002fea0003800000 */
.L_x_2892:
[----:B------:R-:W-:Y:S05]  /*14d30*/  BSYNC B2 ;  /* 0x0000000000027941 */ /* 0x000fea0003800000 */
.L_x_2891:
[----:B01----:R-:W-:Y:S01]  /*14d40*/  VIADD R0, R16, 0x400 ;  /* 0x0000040010007836 */ /* 0x003fe20000000000 */
[----:B------:R-:W-:Y:S01]  /*14d50*/  MOV R3, 0x40000040 ;  /* 0x4000004000037802 */ /* 0x000fe20000000f00 */
[----:B------:R-:W-:Y:S01]  /*14d60*/  WARPGROUP.ARRIVE ;  /* 0x00000000000079c5 */ /* 0x000fe20000000000 */
[----:B------:R-:W-:Y:S01]  /*14d70*/  IMAD.MOV.U32 R5, RZ, RZ, 0x40000040 ;  /* 0x40000040ff057424 */ /* 0x000fe200078e00ff */
[----:B------:R-:W-:Y:S01]  /*14d80*/  @!P1 IADD3 R15, R15, 0x34840, RZ ;  /* 0x000348400f0f9810 */ /* 0x000fe20007ffe0ff */
[----:B------:R-:W-:Y:S01]  /*14d90*/  IMAD.IADD R13, R205, 0x1, R200 ;  /* 0x00000001cd0d7824 */ /* 0x000fe200078e02c8 */
[----:B------:R-:W-:Y:S02]  /*14da0*/  SHF.R.U32.HI R0, RZ, 0x4, R0 ;  /* 0x00000004ff007819 */ /* 0x000fe40000011600 */
[----:B------:R-:W-:Y:S02]  /*14db0*/  R2UR UR7, R3 ;  /* 0x00000000030772ca */ /* 0x000fe400000e0000 */
[----:B------:R-:W-:Y:S01]  /*14dc0*/  LOP3.LUT R0, R0, 0x3fff, RZ, 0xc0, !PT ;  /* 0x00003fff00007812 */ /* 0x000fe200078ec0ff */
[----:B------:R-:W0:Y:S01]  /*14dd0*/  @P2 LDC R3, c[0x0][0x44c] ;  /* 0x00011300ff032b82 */ /* 0x000e220000000800 */
[----:B------:R-:W-:-:S02]  /*14de0*/  @!P1 PRMT R15, RZ, 0x654, R15 ;  /* 0x00000654ff0f9816 */ /* 0x000fc4000000000f */
[----:B------:R-:W-:-:S05]  /*14df0*/  LOP3.LUT R0, R0, 0x4000000, RZ, 0xfc, !PT ;  /* 0x0400000000007812 */ /* 0x000fca00078efcff */
[----:B------:R-:W-:Y:S01]  /*14e00*/  IMAD R2, R21, 0x800, R0 ;  /* 0x0000080015027824 */ /* 0x000fe200078e0200 */
[----:B------:R-:W-:Y:S01]  /*14e10*/  MOV R21, 0x40000040 ;  /* 0x4000004000157802 */ /* 0x000fe20000000f00 */
[----:B------:R-:W1:Y:S02]  /*14e20*/  @P2 LDC R0, c[0x0][0x450] ;  /* 0x00011400ff002b82 */ /* 0x000e640000000800 */
[C---:B------:R-:W-:Y:S01]  /*14e30*/  VIADD R4, R2.reuse, 0x80 ;  /* 0x0000008002047836 */ /* 0x040fe20000000000 */
[C---:B------:R-:W-:Y:S01]  /*14e40*/  R2UR UR6, R2.reuse ;  /* 0x00000000020672ca */ /* 0x040fe200000e0000 */
[----:B------:R-:W-:Y:S02]  /*14e50*/  VIADD R20, R2, 0x200 ;  /* 0x0000020002147836 */ /* 0x000fe40000000000 */
[----:B0-----:R-:W-:-:S10]  /*14e60*/  @P2 IMAD.HI.U32 R3, R13, R3, RZ ;  /* 0x000000030d032227 */ /* 0x001fd400078e00ff */
[----:B------:R-:W-:Y:S01]  /*14e70*/  HGMMA.64x128x16.F32 R88, R180, gdesc[UR4].tnspB, R88, gsb0 ;  /* 0x41e00004b4587df0 */ /* 0x000fe20008000858 */
[----:B------:R-:W-:Y:S01]  /*14e80*/  R2UR UR6, R4 ;  /* 0x00000000040672ca */ /* 0x000fe200000e0000 */
[----:B------:R-:W-:Y:S01]  /*14e90*/  VIADD R4, R2, 0x100 ;  /* 0x0000010002047836 */ /* 0x000fe20000000000 */
[----:B------:R-:W-:Y:S02]  /*14ea0*/  R2UR UR7, R5 ;  /* 0x00000000050772ca */ /* 0x000fe400000e0000 */
[----:B------:R-:W-:Y:S02]  /*14eb0*/  MOV R5, 0x40000040 ;  /* 0x4000004000057802 */ /* 0x000fe40000000f00 */
[----:B-1----:R-:W-:Y:S02]  /*14ec0*/  @P2 SHF.R.U32.HI R13, RZ, R0, R3 ;  /* 0x00000000ff0d2219 */ /* 0x002fe40000011603 */
[----:B------:R-:W-:-:S03]  /*14ed0*/  MOV R3, 0xffffff80 ;  /* 0xffffff8000037802 */ /* 0x000fc60000000f00 */
[----:B------:R-:W0:Y:S02]  /*14ee0*/  SHFL.IDX PT, R0, R13, RZ, 0x1c1f ;  /* 0x001c1fff0d007589 */ /* 0x000e2400000e0000 */
[----:B-----5:R-:W-:-:S04]  /*14ef0*/  IMAD R3, R9, R3, 0x1 ;  /* 0x0000000109037424 */ /* 0x020fc800078e0203 */
[----:B------:R-:W-:-:S05]  /*14f00*/  IMAD R3, R204, -0x2, R3 ;  /* 0xfffffffecc037824 */ /* 0x000fca00078e0203 */
[----:B------:R-:W-:-:S05]  /*14f10*/  IADD3 R3, -R201, R3, R202 ;  /* 0x00000003c9037210 */ /* 0x000fca0007ffe1ca */
[----:B0-----:R-:W-:-:S05]  /*14f20*/  IMAD.IADD R0, R3, 0x1, R0 ;  /* 0x0000000103007824 */ /* 0x001fca00078e0200 */
[C---:B------:R-:W-:Y:S02]  /*14f30*/  ISETP.GT.AND P3, PT, R0.reuse, RZ, PT ;  /* 0x000000ff0000720c */ /* 0x040fe40003f64270 */
[----:B------:R-:W-:Y:S02]  /*14f40*/  ISETP.GT.AND P4, PT, R0, 0x1, PT ;  /* 0x000000010000780c */ /* 0x000fe40003f84270 */
[----:B------:R-:W-:Y:S02]  /*14f50*/  FSEL R24, R24, -INF , P3 ;  /* 0xff80000018187808 */ /* 0x000fe40001800000 */
[C---:B------:R-:W-:Y:S02]  /*14f60*/  ISETP.GT.AND P3, PT, R0.reuse, 0x8, PT ;  /* 0x000000080000780c */ /* 0x040fe40003f64270 */
[----:B------:R-:W-:Y:S02]  /*14f70*/  FSEL R25, R25, -INF , P4 ;  /* 0xff80000019197808 */ /* 0x000fe40002000000 */
[----:B------:R-:W-:-:S02]  /*14f80*/  ISETP.GT.AND P4, PT, R0, 0x9, PT ;  /* 0x000000090000780c */ /* 0x000fc40003f84270 */
[----:B------:R-:W-:Y:S02]  /*14f90*/  FSEL R28, R28, -INF , P3 ;  /* 0xff8000001c1c7808 */ /* 0x000fe40001800000 */
[C---:B------:R-:W-:Y:S02]  /*14fa0*/  ISETP.GT.AND P3, PT, R0.reuse, 0x10, PT ;  /* 0x000000100000780c */ /* 0x040fe40003f64270 */
[----:B------:R-:W-:Y:S02]  /*14fb0*/  FSEL R29, R29, -INF , P4 ;  /* 0xff8000001d1d7808 */ /* 0x000fe40002000000 */
[----:B------:R-:W-:Y:S02]  /*14fc0*/  ISETP.GT.AND P4, PT, R0, 0x11, PT ;  /* 0x000000110000780c */ /* 0x000fe40003f84270 */
[----:B------:R-:W-:Y:S02]  /*14fd0*/  FSEL R32, R32, -INF , P3 ;  /* 0xff80000020207808 */ /* 0x000fe40001800000 */
[----:B------:R-:W-:-:S02]  /*14fe0*/  ISETP.GT.AND P3, PT, R0, 0x18, PT ;  /* 0x000000180000780c */ /* 0x000fc40003f64270 */
[----:B------:R-:W-:Y:S02]  /*14ff0*/  FSEL R33, R33, -INF , P4 ;  /* 0xff80000021217808 */ /* 0x000fe40002000000 */
        /* <DEDUP_REMOVED lines=36> */
[----:B------:R-:W-:Y:S01]  /*15240*/  ISETP.GT.AND P4, PT, R0, 0x61, PT ;  /* 0x000000610000780c */ /* 0x000fe20003f84270 */
[----:B------:R-:W-:Y:S02]  /*15250*/  WARPGROUP.DEPBAR.LE gsb0, 0x0 ;  /* 0x00008000000079c5 */ /* 0x000fe40000010000 */
[----:B------:R-:W-:Y:S01]  /*15260*/  WARPGROUP.ARRIVE ;  /* 0x00000000000079c5 */ /* 0x000fe20000000000 */
[----:B------:R-:W-:Y:S02]  /*15270*/  FSEL R72, R72, -INF , P3 ;  /* 0xff80000048487808 */ /* 0x000fe40001800000 */
[----:B------:R-:W-:Y:S02]  /*15280*/  ISETP.GT.AND P3, PT, R0, 0x68, PT ;  /* 0x000000680000780c */ /* 0x000fe40003f64270 */
[----:B------:R-:W-:Y:S01]  /*15290*/  FSEL R73, R73, -INF , P4 ;  /* 0xff80000049497808 */ /* 0x000fe20002000000 */
[----:B------:R-:W-:Y:S01]  /*152a0*/  HGMMA.64x128x16.F32 R88, R176, gdesc[UR4].tnspB, R88, gsb0 ;  /* 0x41e00004b0587df0 */ /* 0x000fe20008000858 */
[----:B------:R-:W-:Y:S01]  /*152b0*/  R2UR UR6, R4 ;  /* 0x00000000040672ca */ /* 0x000fe200000e0000 */
[----:B------:R-:W-:Y:S01]  /*152c0*/  VIADD R4, R2, 0x180 ;  /* 0x0000018002047836 */ /* 0x000fe20000000000 */
[----:B------:R-:W-:Y:S01]  /*152d0*/  R2UR UR7, R5 ;  /* 0x00000000050772ca */ /* 0x000fe200000e0000 */
[----:B------:R-:W-:Y:S01]  /*152e0*/  IMAD.MOV.U32 R5, RZ, RZ, 0x40000040 ;  /* 0x40000040ff057424 */ /* 0x000fe200078e00ff */
        /* <DEDUP_REMOVED lines=10> */
[----:B------:R-:W-:Y:S01]  /*15390*/  FSEL R85, R85, -INF , P4 ;  /* 0xff80000055557808 */ /* 0x000fe20002000000 */
[----:B------:R-:W-:Y:S02]  /*153a0*/  WARPGROUP.DEPBAR.LE gsb0, 0x0 ;  /* 0x00008000000079c5 */ /* 0x000fe40000010000 */
[----:B------:R-:W-:-:S06]  /*153b0*/  WARPGROUP.ARRIVE ;  /* 0x00000000000079c5 */ /* 0x000fcc0000000000 */
[----:B------:R-:W-:Y:S01]  /*153c0*/  HGMMA.64x128x16.F32 R88, R172, gdesc[UR4].tnspB, R88, gsb0 ;  /* 0x41e00004ac587df0 */ /* 0x000fe20008000858 */
[----:B------:R-:W-:Y:S02]  /*153d0*/  R2UR UR6, R4 ;  /* 0x00000000040672ca */ /* 0x000fe400000e0000 */
[----:B------:R-:W-:Y:S02]  /*153e0*/  FMNMX.FTZ R4, R24, R10, !PT ;  /* 0x0000000a18047209 */ /* 0x000fe40007810000 */
        /* <DEDUP_REMOVED lines=40> */
[----:B0-----:R-:W-:Y:S01]  /*15670*/  FMNMX.FTZ R4, R4, R0, !PT ;  /* 0x0000000004047209 */ /* 0x001fe20007810000 */
[----:B------:R-:W-:Y:S01]  /*15680*/  IMAD.U32 R0, RZ, RZ, UR39 ;  /* 0x00000027ff007e24 */ /* 0x000fe2000f8e00ff */
[----:B------:R-:W-:Y:S02]  /*15690*/  R2UR UR10, R20 ;  /* 0x00000000140a72ca */ /* 0x000fe400000e0000 */
[----:B------:R-:W-:Y:S01]  /*156a0*/  R2UR UR11, R21 ;  /* 0x00000000150b72ca */ /* 0x000fe200000e0000 */
[----:B------:R-:W0:Y:S02]  /*156b0*/  SHFL.BFLY PT, R5, R4, 0x1, 0x1f ;  /* 0x0c201f0004057f89 */ /* 0x000e2400000e0000 */
[----:B0-----:R-:W-:-:S02]  /*156c0*/  FMNMX.FTZ R4, R4, R5, !PT ;  /* 0x0000000504047209 */ /* 0x001fc40007810000 */
[----:B------:R-:W0:Y:S02]  /*156d0*/  SHFL.IDX PT, R5, R13, 0x1, 0x1c1f ;  /* 0x003c1f000d057f89 */ /* 0x000e2400000e0000 */
[----:B------:R-:W-:Y:S01]  /*156e0*/  FSETP.NEU.FTZ.AND P3, PT, R4, -INF , PT ;  /* 0xff8000000400780b */ /* 0x000fe20003f7d000 */
[----:B0-----:R-:W-:-:S05]  /*156f0*/  IMAD.IADD R3, R3, 0x1, R5 ;  /* 0x0000000103037824 */ /* 0x001fca00078e0205 */
[C---:B------:R-:W-:Y:S02]  /*15700*/  ISETP.GT.AND P4, PT, R3.reuse, RZ, PT ;  /* 0x000000ff0300720c */ /* 0x040fe40003f84270 */
        /* <DEDUP_REMOVED lines=36> */
[C---:B------:R-:W-:Y:S01]  /*15950*/  ISETP.GT.AND P5, PT, R3.reuse, 0x49, PT ;  /* 0x000000490300780c */ /* 0x040fe20003fa4270 */
[----:B------:R-:W-:Y:S02]  /*15960*/  WARPGROUP.DEPBAR.LE gsb0, 0x0 ;  /* 0x00008000000079c5 */ /* 0x000fe40000010000 */
[----:B------:R-:W-:Y:S01]  /*15970*/  WARPGROUP.ARRIVE ;  /* 0x00000000000079c5 */ /* 0x000fe20000000000 */
[----:B------:R-:W-:Y:S01]  /*15980*/  FMUL.FTZ R169, R4, R0 ;  /* 0x0000000004a97220 */ /* 0x000fe20000410000 */
[----:B------:R-:W-:Y:S02]  /*15990*/  FSEL R62, R62, -INF , P4 ;  /* 0xff8000003e3e7808 */ /* 0x000fe40002000000 */
[----:B------:R-:W-:Y:S02]  /*159a0*/  ISETP.GT.AND P4, PT, R3, 0x50, PT ;  /* 0x000000500300780c */ /* 0x000fe40003f84270 */
[----:B------:R-:W-:Y:S01]  /*159b0*/  HGMMA.64x128x16.F32 R88, R164, gdesc[UR4].tnspB, R88, gsb0 ;  /* 0x41e00004a4587df0 */ /* 0x000fe20008000858 */
[----:B------:R-:W-:-:S02]  /*159c0*/  FSEL R169, R169, RZ, P3 ;  /* 0x000000ffa9a97208 */ /* 0x000fc40001800000 */
[----:B------:R-:W-:Y:S02]  /*159d0*/  FSEL R63, R63, -INF , P5 ;  /* 0xff8000003f3f7808 */ /* 0x000fe40002800000 */
[----:B------:R-:W-:Y:S01]  /*159e0*/  ISETP.GT.AND P5, PT, R3, 0x51, PT ;  /* 0x000000510300780c */ /* 0x000fe20003fa4270 */
[-CC-:B------:R-:W-:Y:S01]  /*159f0*/  FFMA.FTZ R180, R24, R0.reuse, -R169.reuse ;  /* 0x0000000018b47223 */ /* 0x180fe200000108a9 */
[----:B------:R-:W-:Y:S01]  /*15a00*/  FMNMX.FTZ R24, R26, R11, !PT ;  /* 0x0000000b1a187209 */ /* 0x000fe20007810000 */
[-CC-:B------:R-:W-:Y:S01]  /*15a10*/  FFMA.FTZ R182, R28, R0.reuse, -R169.reuse ;  /* 0x000000001cb67223 */ /* 0x180fe200000108a9 */
[----:B------:R-:W-:Y:S01]  /*15a20*/  FSEL R66, R66, -INF , P4 ;  /* 0xff80000042427808 */ /* 0x000fe20002000000 */
[--C-:B------:R-:W-:Y:S01]  /*15a30*/  FFMA.FTZ R20, R29, R0, -R169.reuse ;  /* 0x000000001d147223 */ /* 0x100fe200000108a9 */
[----:B------:R-:W-:Y:S01]  /*15a40*/  FMNMX.FTZ R5, R27, R24, !PT ;  /* 0x000000181b057209 */ /* 0x000fe20007810000 */
[----:B------:R-:W-:Y:S01]  /*15a50*/  IMAD.MOV.U32 R29, RZ, RZ, 0x40000040 ;  /* 0x40000040ff1d7424 */ /* 0x000fe200078e00ff */
[----:B------:R-:W-:Y:S01]  /*15a60*/  ISETP.GT.AND P4, PT, R3, 0x58, PT ;  /* 0x000000580300780c */ /* 0x000fe20003f84270 */
[-CC-:B------:R-:W-:Y:S01]  /*15a70*/  FFMA.FTZ R168, R48, R0.reuse, -R169.reuse ;  /* 0x0000000030a87223 */ /* 0x180fe200000108a9 */
        /* <DEDUP_REMOVED lines=57> */
[----:B------:R-:W-:Y:S01]  /*15e10*/  FFMA.FTZ R57, R84, R0, -R169 ;  /* 0x0000000054397223 */ /* 0x000fe200000108a9 */
[----:B------:R-:W-:-:S02]  /*15e20*/  FSEL R82, R82, -INF , P4 ;  /* 0xff80000052527808 */ /* 0x000fc40002000000 */
[----:B------:R-:W-:Y:S01]  /*15e30*/  FMNMX.FTZ R5, R59, R28, !PT ;  /* 0x0000001c3b057209 */ /* 0x000fe20007810000 */
[----:B------:R-:W-:Y:S01]  /*15e40*/  MUFU.EX2 R24, R24 ;  /* 0x0000001800187308 */ /* 0x000fe20000000800 */
[----:B------:R-:W-:Y:S02]  /*15e50*/  ISETP.GT.AND P4, PT, R3, 0x78, PT ;  /* 0x000000780300780c */ /* 0x000fe40003f84270 */
[----:B------:R-:W-:Y:S02]  /*15e60*/  FMNMX.FTZ R28, R62, R5, !PT ;  /* 0x000000053e1c7209 */ /* 0x000fe40007810000 */
[----:B------:R-:W-:Y:S02]  /*15e70*/  FSEL R83, R83, -INF , P5 ;  /* 0xff80000053537808 */ /* 0x000fe40002800000 */
[----:B------:R-:W-:Y:S01]  /*15e80*/  FMNMX.FTZ R5, R63, R28, !PT ;  /* 0x0000001c3f057209 */ /* 0x000fe20007810000 */
[----:B------:R-:W-:Y:S01]  /*15e90*/  MUFU.EX2 R172, R172 ;  /* 0x000000ac00ac7308 */ /* 0x000fe20000000800 */
[----:B------:R-:W-:-:S02]  /*15ea0*/  ISETP.GT.AND P5, PT, R3, 0x79, PT ;  /* 0x000000790300780c */ /* 0x000fc40003fa4270 */
[----:B------:R-:W-:Y:S02]  /*15eb0*/  FMNMX.FTZ R28, R66, R5, !PT ;  /* 0x00000005421c7209 */ /* 0x000fe40007810000 */
[----:B------:R-:W-:Y:S02]  /*15ec0*/  FSEL R86, R86, -INF , P4 ;  /* 0xff80000056567808 */ /* 0x000fe40002000000 */
[----:B------:R-:W-:Y:S01]  /*15ed0*/  FMNMX.FTZ R5, R67, R28, !PT ;  /* 0x0000001c43057209 */ /* 0x000fe20007810000 */
[----:B------:R-:W-:Y:S01]  /*15ee0*/  MUFU.EX2 R25, R25 ;  /* 0x0000001900197308 */ /* 0x000fe20000000800 */
[----:B------:R-:W-:Y:S02]  /*15ef0*/  FSEL R87, R87, -INF , P5 ;  /* 0xff80000057577808 */ /* 0x000fe40002800000 */
[----:B------:R-:W-:Y:S02]  /*15f00*/  FMNMX.FTZ R28, R70, R5, !PT ;  /* 0x00000005461c7209 */ /* 0x000fe40007810000 */
[----:B------:R-:W-:-:S02]  /*15f10*/  R2UR UR7, R29 ;  /* 0x000000001d0772ca */ /* 0x000fc400000e0000 */
        /* <DEDUP_REMOVED lines=13> */
[----:B------:R-:W-:Y:S04]  /*15ff0*/  MUFU.EX2 R170, R170 ;  /* 0x000000aa00aa7308 */ /* 0x000fe80000000800 */
[----:B------:R-:W0:Y:S04]  /*16000*/  SHFL.BFLY PT, R28, R3, 0x2, 0x1f ;  /* 0x0c401f00031c7f89 */ /* 0x000e2800000e0000 */
        /* <DEDUP_REMOVED lines=8> */
[----:B------:R-:W-:Y:S07]  /*16090*/  HGMMA.64x128x16.F32 R88, R160, gdesc[UR8].tnspB, R88, gsb0 ;  /* 0x41e00008a0587df0 */ /* 0x000fee0008000858 */
[----:B------:R-:W-:Y:S01]  /*160a0*/  MUFU.EX2 R164, R164 ;  /* 0x000000a400a47308 */ /* 0x000fe20000000800 */
[----:B0-----:R-:W-:-:S02]  /*160b0*/  FMNMX.FTZ R28, R3, R28, !PT ;  /* 0x0000001c031c7209 */ /* 0x001fc40007810000 */
[----:B------:R-:W-:Y:S02]  /*160c0*/  FSEL R3, R4, RZ, P3 ;  /* 0x000000ff04037208 */ /* 0x000fe40001800000 */
[----:B------:R-:W-:Y:S01]  /*160d0*/  ISETP.GT.AND P3, PT, R9, R14, PT ;  /* 0x0000000e0900720c */ /* 0x000fe20003f64270 */
[----:B------:R-:W0:Y:S02]  /*160e0*/  SHFL.BFLY PT, R5, R28, 0x1, 0x1f ;  /* 0x0c201f001c057f89 */ /* 0x000e2400000e0000 */
[----:B------:R-:W-:Y:S01]  /*160f0*/  MUFU.EX2 R166, R166 ;  /* 0x000000a600a67308 */ /* 0x000fe20000000800 */
[----:B------:R-:W-:Y:S01]  /*16100*/  FADD.FTZ R3, -R3, R10 ;  /* 0x0000000a03037221 */ /* 0x000fe20000010100 */
[----:B------:R-:W-:-:S03]  /*16110*/  VIADD R9, R9, 0xffffffff ;  /* 0xffffffff09097836 */ /* 0x000fc60000000000 */
[----:B------:R-:W-:-:S03]  /*16120*/  FMUL.FTZ R3, R3, R0 ;  /* 0x0000000003037220 */ /* 0x000fc60000410000 */
[----:B------:R-:W-:Y:S08]  /*16130*/  MUFU.EX2 R48, R48 ;  /* 0x0000003000307308 */ /* 0x000ff00000000800 */
[----:B------:R-:W1:Y:S01]  /*16140*/  MUFU.EX2 R3, R3 ;  /* 0x0000000300037308 */ /* 0x000e620000000800 */
[----:B0-----:R-:W-:-:S07]  /*16150*/  FMNMX.FTZ R5, R28, R5, !PT ;  /* 0x000000051c057209 */ /* 0x001fce0007810000 */
[----:B------:R-:W-:Y:S01]  /*16160*/  MUFU.EX2 R45, R45 ;  /* 0x0000002d002d7308 */ /* 0x000fe20000000800 */
[----:B------:R-:W-:Y:S02]  /*16170*/  IADD3 R28, R2, 0x300, RZ ;  /* 0x00000300021c7810 */ /* 0x000fe40007ffe0ff */
[C---:B------:R-:W-:Y:S01]  /*16180*/  FSETP.NEU.FTZ.AND P4, PT, R5.reuse, -INF , PT ;  /* 0xff8000000500780b */ /* 0x040fe20003f9d000 */
[C---:B------:R-:W-:Y:S01]  /*16190*/  FMUL.FTZ R61, R5.reuse, R0 ;  /* 0x00000000053d7220 */ /* 0x040fe20000410000 */
[----:B------:R-:W-:Y:S02]  /*161a0*/  R2UR UR6, R28 ;  /* 0x000000001c0672ca */ /* 0x000fe400000e0000 */
[----:B------:R-:W-:Y:S01]  /*161b0*/  FSEL R10, R5, RZ, P4 ;  /* 0x000000ff050a7208 */ /* 0x000fe20002000000 */
[----:B------:R-:W-:Y:S01]  /*161c0*/  MUFU.EX2 R41, R41 ;  /* 0x0000002900297308 */ /* 0x000fe20000000800 */
[----:B------:R-:W-:-:S03]  /*161d0*/  FSEL R61, R61, RZ, P4 ;  /* 0x000000ff3d3d7208 */ /* 0x000fc60002000000 */
[----:B------:R-:W-:Y:S01]  /*161e0*/  FADD.FTZ R11, -R10, R11 ;  /* 0x0000000b0a0b7221 */ /* 0x000fe20000010100 */
[----:B------:R-:W-:Y:S02]  /*161f0*/  VIADD R10, R2, 0x380 ;  /* 0x00000380020a7836 */ /* 0x000fe40000000000 */
[-CC-:B------:R-:W-:Y:S01]  /*16200*/  FFMA.FTZ R181, R26, R0.reuse, -R61.reuse ;  /* 0x000000001ab57223 */ /* 0x180fe2000001083d */
[-CC-:B------:R-:W-:Y:S01]  /*16210*/  FFMA.FTZ R26, R27, R0.reuse, -R61.reuse ;  /* 0x000000001b1a7223 */ /* 0x180fe2000001083d */
[-C--:B------:R-:W-:Y:S01]  /*16220*/  FMUL.FTZ R2, R11, R0.reuse ;  /* 0x000000000b027220 */ /* 0x080fe20000410000 */
[----:B------:R-:W-:Y:S02]  /*16230*/  IMAD.MOV.U32 R11, RZ, RZ, 0x40000040 ;  /* 0x40000040ff0b7424 */ /* 0x000fe400078e00ff */
[-CC-:B------:R-:W-:Y:S01]  /*16240*/  FFMA.FTZ R183, R30, R0.reuse, -R61.reuse ;  /* 0x000000001eb77223 */ /* 0x180fe2000001083d */
[-CC-:B------:R-:W-:Y:S01]  /*16250*/  FFMA.FTZ R31, R31, R0.reuse, -R61.reuse ;  /* 0x000000001f1f7223 */ /* 0x180fe2000001083d */
[----:B------:R-:W-:Y:S01]  /*16260*/  MUFU.EX2 R181, R181 ;  /* 0x000000b500b57308 */ /* 0x000fe20000000800 */
[-CC-:B------:R-:W-:Y:S01]  /*16270*/  FFMA.FTZ R177, R34, R0.reuse, -R61.reuse ;  /* 0x0000000022b17223 */ /* 0x180fe2000001083d */
[-CC-:B------:R-:W-:Y:S01]  /*16280*/  FFMA.FTZ R27, R35, R0.reuse, -R61.reuse ;  /* 0x00000000231b7223 */ /* 0x180fe2000001083d */
[-CC-:B------:R-:W-:Y:S01]  /*16290*/  FFMA.FTZ R179, R38, R0.reuse, -R61.reuse ;  /* 0x0000000026b37223 */ /* 0x180fe2000001083d */
[----:B-1----:R-:W-:Y:S01]  /*162a0*/  FFMA.FTZ R38, R3, R7, R180 ;  /* 0x0000000703267223 */ /* 0x002fe200000100b4 */
        /* <DEDUP_REMOVED lines=18> */
[----:B------:R-:W-:Y:S01]  /*163d0*/  FFMA.FTZ R86, R86, R0, -R61 ;  /* 0x0000000056567223 */ /* 0x000fe2000001083d */
[----:B------:R-:W2:Y:S01]  /*163e0*/  MUFU.EX2 R183, R183 ;  /* 0x000000b700b77308 */ /* 0x000ea20000000800 */
[----:B0-----:R-:W-:Y:S01]  /*163f0*/  FFMA.FTZ R7, R2, R6, R181 ;  /* 0x0000000602077223 */ /* 0x001fe200000100b5 */
[----:B------:R-:W-:Y:S01]  /*16400*/  @!P1 VIADD R6, R12, 0x34860 ;  /* 0x000348600c069836 */ /* 0x000fe20000000000 */
[----:B------:R-:W-:-:S05]  /*16410*/  F2FP.F16.F32.PACK_AB R180, R13, R180 ;  /* 0x000000b40db4723e */ /* 0x000fca00000000ff */
[----:B------:R-:W0:Y:S01]  /*16420*/  MUFU.EX2 R31, R31 ;  /* 0x0000001f001f7308 */ /* 0x000e220000000800 */
[C---:B-1----:R-:W-:Y:S01]  /*16430*/  FADD.FTZ R12, R26.reuse, R7 ;  /* 0x000000071a0c7221 */ /* 0x042fe20000010000 */
[----:B------:R-:W-:Y:S01]  /*16440*/  @!P1 PRMT R7, RZ, 0x654, R6 ;  /* 0x00000654ff079816 */ /* 0x000fe20000000006 */
[----:B------:R-:W-:Y:S01]  /*16450*/  FFMA.FTZ R6, R63, R0, -R61 ;  /* 0x000000003f067223 */ /* 0x000fe2000001083d */
[----:B------:R-:W-:-:S04]  /*16460*/  F2FP.F16.F32.PACK_AB R181, R26, R181 ;  /* 0x000000b51ab5723e */ /* 0x000fc800000000ff */
[----:B------:R-:W1:Y:S01]  /*16470*/  MUFU.EX2 R177, R177 ;  /* 0x000000b100b17308 */ /* 0x000e620000000800 */
[----:B--2---:R-:W-:-:S07]  /*16480*/  FADD.FTZ R12, R183, R12 ;  /* 0x0000000cb70c7221 */ /* 0x004fce0000010000 */
[----:B------:R-:W2:Y:S01]  /*16490*/  MUFU.EX2 R27, R27 ;  /* 0x0000001b001b7308 */ /* 0x000ea20000000800 */
[----:B0-----:R-:W-:-:S07]  /*164a0*/  F2FP.F16.F32.PACK_AB R183, R31, R183 ;  /* 0x000000b71fb7723e */ /* 0x001fce00000000ff */
        /* <DEDUP_REMOVED lines=12> */
[----:B------:R-:W-:Y:S01]  /*16570*/  R2UR UR6, R10 ;  /* 0x000000000a0672ca */ /* 0x000fe200000e0000 */
[-CC-:B------:R-:W-:Y:S01]  /*16580*/  FFMA.FTZ R10, R59, R0.reuse, -R61.reuse ;  /* 0x000000003b0a7223 */ /* 0x180fe2000001083d */
[----:B------:R-:W-:Y:S01]  /*16590*/  R2UR UR7, R11 ;  /* 0x000000000b0772ca */ /* 0x000fe200000e0000 */
[----:B------:R-:W-:Y:S01]  /*165a0*/  FADD.FTZ R11, R13, R38 ;  /* 0x000000260d0b7221 */ /* 0x000fe20000010000 */
[----:B------:R-:W-:Y:S01]  /*165b0*/  FADD.FTZ R38, R31, R12 ;  /* 0x0000000c1f267221 */ /* 0x000fe20000010000 */
[----:B------:R-:W-:Y:S01]  /*165c0*/  MUFU.EX2 R28, R28 ;  /* 0x0000001c001c7308 */ /* 0x000fe20000000800 */
[----:B------:R-:W-:Y:S01]  /*165d0*/  FFMA.FTZ R12, R67, R0, -R61 ;  /* 0x00000000430c7223 */ /* 0x000fe2000001083d */
[----:B------:R-:W-:Y:S01]  /*165e0*/  FADD.FTZ R11, R182, R11 ;  /* 0x0000000bb60b7221 */ /* 0x000fe20000010000 */
[----:B-1----:R-:W-:Y:S01]  /*165f0*/  FADD.FTZ R38, R177, R38 ;  /* 0x00000026b1267221 */ /* 0x002fe20000010000 */
[----:B------:R-:W-:Y:S01]  /*16600*/  F2FP.F16.F32.PACK_AB R182, R20, R182 ;  /* 0x000000b614b6723e */ /* 0x000fe200000000ff */
[----:B------:R-:W-:Y:S01]  /*16610*/  FFMA.FTZ R163, R70, R0, -R61 ;  /* 0x0000000046a37223 */ /* 0x000fe2000001083d */
[----:B------:R-:W-:Y:S01]  /*16620*/  FADD.FTZ R11, R20, R11 ;  /* 0x0000000b140b7221 */ /* 0x000fe20000010000 */
[----:B--2---:R-:W-:Y:S01]  /*16630*/  F2FP.F16.F32.PACK_AB R177, R27, R177 ;  /* 0x000000b11bb1723e */ /* 0x004fe200000000ff */
[----:B------:R-:W-:Y:S02]  /*16640*/  MUFU.EX2 R169, R169 ;  /* 0x000000a900a97308 */ /* 0x000fe40000000800 */
[----:B------:R-:W-:Y:S01]  /*16650*/  FADD.FTZ R42, R176, R11 ;  /* 0x0000000bb02a7221 */ /* 0x000fe20000010000 */
[----:B------:R-:W-:-:S05]  /*16660*/  F2FP.F16.F32.PACK_AB R176, R21, R176 ;  /* 0x000000b015b0723e */ /* 0x000fca00000000ff */
        /* <DEDUP_REMOVED lines=16> */
[----:B------:R-:W-:-:S05]  /*16770*/  WARPGROUP.ARRIVE ;  /* 0x00000000000079c5 */ /* 0x000fca0000000000 */
[----:B------:R-:W1:Y:S01]  /*16780*/  MUFU.EX2 R75, R75 ;  /* 0x0000004b004b7308 */ /* 0x000e620000000800 */
[----:B------:R-:W-:Y:S01]  /*16790*/  HGMMA.64x128x16.F32 R88, R152, gdesc[UR4].tnspB, R88, gsb0 ;  /* 0x41e0000498587df0 */ /* 0x000fe20008000858 */
[----:B0-----:R-:W-:-:S06]  /*167a0*/  F2FP.F16.F32.PACK_AB R156, R44, R40 ;  /* 0x000000282c9c723e */ /* 0x001fcc00000000ff */
[----:B------:R-:W-:Y:S08]  /*167b0*/  MUFU.EX2 R49, R49 ;  /* 0x0000003100317308 */ /* 0x000ff00000000800 */
[----:B------:R-:W-:Y:S01]  /*167c0*/  MUFU.EX2 R78, R78 ;  /* 0x0000004e004e7308 */ /* 0x000fe20000000800 */
[----:B-1----:R-:W-:-:S07]  /*167d0*/  F2FP.F16.F32.PACK_AB R157, R75, R74 ;  /* 0x0000004a4b9d723e */ /* 0x002fce00000000ff */
[----:B------:R-:W0:Y:S08]  /*167e0*/  MUFU.EX2 R52, R52 ;  /* 0x0000003400347308 */ /* 0x000e300000000800 */
[----:B------:R-:W1:Y:S08]  /*167f0*/  MUFU.EX2 R79, R79 ;  /* 0x0000004f004f7308 */ /* 0x000e700000000800 */
[----:B------:R-:W-:Y:S01]  /*16800*/  MUFU.EX2 R53, R53 ;  /* 0x0000003500357308 */ /* 0x000fe20000000800 */
[----:B0-----:R-:W-:-:S07]  /*16810*/  F2FP.F16.F32.PACK_AB R158, R52, R49 ;  /* 0x00000031349e723e */ /* 0x001fce00000000ff */
[----:B------:R-:W0:Y:S01]  /*16820*/  MUFU.EX2 R56, R56 ;  /* 0x0000003800387308 */ /* 0x000e220000000800 */
[----:B-1----:R-:W-:-:S07]  /*16830*/  F2FP.F16.F32.PACK_AB R159, R79, R78 ;  /* 0x0000004e4f9f723e */ /* 0x002fce00000000ff */
[----:B------:R-:W-:Y:S08]  /*16840*/  MUFU.EX2 R83, R83 ;  /* 0x0000005300537308 */ /* 0x000ff00000000800 */
[----:B------:R-:W-:Y:S08]  /*16850*/  MUFU.EX2 R57, R57 ;  /* 0x0000003900397308 */ /* 0x000ff00000000800 */
[----:B------:R-:W1:Y:S01]  /*16860*/  MUFU.EX2 R60, R60 ;  /* 0x0000003c003c7308 */ /* 0x000e620000000800 */
[----:B------:R-:W-:-:S02]  /*16870*/  WARPGROUP.DEPBAR.LE gsb0, 0x0 ;  /* 0x00008000000079c5 */ /* 0x000fc40000010000 */
[----:B------:R-:W-:Y:S05]  /*16880*/  @!P1 SYNCS.ARRIVE.TRANS64.RED.A1T0 RZ, [R15+URZ], RZ ;  /* 0x000000ff0fff99a7 */ /* 0x000fea000810043f */
[----:B------:R-:W-:Y:S01]  /*16890*/  MUFU.EX2 R153, R82 ;  /* 0x0000005200997308 */ /* 0x000fe20000000800 */
[----:B0-----:R-:W-:Y:S02]  /*168a0*/  F2FP.F16.F32.PACK_AB R152, R56, R53 ;  /* 0x000000353898723e */ /* 0x001fe400000000ff */
[----:B-1----:R-:W-:Y:S01]  /*168b0*/  F2FP.F16.F32.PACK_AB R154, R60, R57 ;  /* 0x000000393c9a723e */ /* 0x002fe200000000ff */
[----:B------:R0:W-:Y:S04]  /*168c0*/  @!P1 SYNCS.ARRIVE.TRANS64.RED.A1T0 RZ, [R7+URZ], RZ ;  /* 0x000000ff07ff99a7 */ /* 0x0001e8000810043f */
[----:B------:R-:W-:Y:S01]  /*168d0*/  MUFU.EX2 R155, R86 ;  /* 0x00000056009b7308 */ /* 0x000fe20000000800 */
[----:B0-----:R-:W-:Y:S01]  /*168e0*/  FADD.FTZ R7, R21, R42 ;  /* 0x0000002a15077221 */ /* 0x001fe20000010000 */
[----:B------:R-:W-:Y:S01]  /*168f0*/  FADD.FTZ R42, R27, R38 ;  /* 0x000000261b2a7221 */ /* 0x000fe20000010000 */
[-CC-:B------:R-:W-:Y:S01]  /*16900*/  FFMA.FTZ R38, R71, R0.reuse, -R61.reuse ;  /* 0x0000000047267223 */ /* 0x180fe2000001083d */
[----:B------:R-:W-:Y:S01]  /*16910*/  FFMA.FTZ R61, R87, R0, -R61 ;  /* 0x00000000573d7223 */ /* 0x000fe2000001083d */
[----:B------:R-:W-:Y:S01]  /*16920*/  FADD.FTZ R7, R178, R7 ;  /* 0x00000007b2077221 */ /* 0x000fe20000010000 */
[----:B------:R-:W-:Y:S01]  /*16930*/  FADD.FTZ R42, R179, R42 ;  /* 0x0000002ab32a7221 */ /* 0x000fe20000010000 */
[----:B------:R-:W-:-:S02]  /*16940*/  F2FP.F16.F32.PACK_AB R178, R24, R178 ;  /* 0x000000b218b2723e */ /* 0x000fc400000000ff */
[----:B------:R-:W-:Y:S01]  /*16950*/  FADD.FTZ R7, R24, R7 ;  /* 0x0000000718077221 */ /* 0x000fe20000010000 */
[C---:B------:R-:W-:Y:S01]  /*16960*/  FADD.FTZ R42, R29.reuse, R42 ;  /* 0x0000002a1d2a7221 */ /* 0x040fe20000010000 */
[----:B------:R-:W0:Y:S01]  /*16970*/  MUFU.EX2 R38, R38 ;  /* 0x0000002600267308 */ /* 0x000e220000000800 */
[----:B------:R-:W-:Y:S01]  /*16980*/  F2FP.F16.F32.PACK_AB R179, R29, R179 ;  /* 0x000000b31db3723e */ /* 0x000fe200000000ff */
[----:B------:R-:W-:Y:S01]  /*16990*/  FADD.FTZ R46, R172, R7 ;  /* 0x00000007ac2e7221 */ /* 0x000fe20000010000 */
[----:B------:R-:W-:Y:S01]  /*169a0*/  FADD.FTZ R7, R173, R42 ;  /* 0x0000002aad077221 */ /* 0x000fe20000010000 */
[C---:B------:R-:W-:Y:S02]  /*169b0*/  F2FP.F16.F32.PACK_AB R172, R25.reuse, R172 ;  /* 0x000000ac19ac723e */ /* 0x040fe400000000ff */
[----:B------:R-:W-:Y:S01]  /*169c0*/  FADD.FTZ R11, R25, R46 ;  /* 0x0000002e190b7221 */ /* 0x000fe20000010000 */
[C---:B------:R-:W-:Y:S01]  /*169d0*/  FADD.FTZ R42, R34.reuse, R7 ;  /* 0x00000007222a7221 */ /* 0x040fe20000010000 */
[----:B------:R-:W1:Y:S01]  /*169e0*/  MUFU.EX2 R61, R61 ;  /* 0x0000003d003d7308 */ /* 0x000e620000000800 */
[----:B------:R-:W-:Y:S01]  /*169f0*/  F2FP.F16.F32.PACK_AB R173, R34, R173 ;  /* 0x000000ad22ad723e */ /* 0x000fe200000000ff */
        /* <DEDUP_REMOVED lines=21> */
[C---:B------:R-:W-:Y:S01]  /*16b50*/  FADD.FTZ R11, R37.reuse, R26 ;  /* 0x0000001a250b7221 */ /* 0x040fe20000010000 */
[----:B------:R-:W-:Y:S01]  /*16b60*/  FADD.FTZ R20, R10, R7 ;  /* 0x000000070a147221 */ /* 0x000fe20000010000 */
[----:B------:R-:W-:Y:S02]  /*16b70*/  F2FP.F16.F32.PACK_AB R164, R37, R164 ;  /* 0x000000a425a4723e */ /* 0x000fe400000000ff */
        /* <DEDUP_REMOVED lines=17> */
[C---:B0-----:R-:W-:Y:S01]  /*16c90*/  FADD.FTZ R7, R38.reuse, R7 ;  /* 0x0000000726077221 */ /* 0x041fe20000010000 */
[----:B------:R-:W-:Y:S02]  /*16ca0*/  F2FP.F16.F32.PACK_AB R163, R38, R163 ;  /* 0x000000a326a3723e */ /* 0x000fe400000000ff */
[----:B------:R-:W-:Y:S01]  /*16cb0*/  FADD.FTZ R11, R40, R11 ;  /* 0x0000000b280b7221 */ /* 0x000fe20000010000 */
[----:B------:R-:W-:Y:S01]  /*16cc0*/  FADD.FTZ R6, R74, R7 ;  /* 0x000000074a067221 */ /* 0x000fe20000010000 */
[----:B------:R-:W-:Y:S02]  /*16cd0*/  MOV R21, R185 ;  /* 0x000000b900157202 */ /* 0x000fe40000000f00 */
        /* <DEDUP_REMOVED lines=8> */
[----:B------:R-:W-:Y:S01]  /*16d60*/  FADD.FTZ R6, R153, R6 ;  /* 0x0000000699067221 */ /* 0x000fe20000010000 */
[C---:B------:R-:W-:Y:S02]  /*16d70*/  F2FP.F16.F32.PACK_AB R153, R83.reuse, R153 ;  /* 0x000000995399723e */ /* 0x040fe400000000ff */
[----:B------:R-:W-:Y:S01]  /*16d80*/  FADD.FTZ R10, R56, R7 ;  /* 0x00000007380a7221 */ /* 0x000fe20000010000 */
[----:B------:R-:W-:-:S03]  /*16d90*/  FADD.FTZ R6, R83, R6 ;  /* 0x0000000653067221 */ /* 0x000fc60000010000 */
[----:B------:R-:W-:Y:S01]  /*16da0*/  FADD.FTZ R7, R57, R10 ;  /* 0x0000000a39077221 */ /* 0x000fe20000010000 */
[----:B------:R-:W-:Y:S01]  /*16db0*/  FADD.FTZ R6, R155, R6 ;  /* 0x000000069b067221 */ /* 0x000fe20000010000 */
[C---:B-1----:R-:W-:Y:S01]  /*16dc0*/  F2FP.F16.F32.PACK_AB R155, R61.reuse, R155 ;  /* 0x0000009b3d9b723e */ /* 0x042fe200000000ff */
[----:B------:R-:W-:Y:S02]  /*16dd0*/  IMAD.MOV.U32 R10, RZ, RZ, R4 ;  /* 0x000000ffff0a7224 */ /* 0x000fe400078e0004 */
[----:B------:R-:W-:Y:S01]  /*16de0*/  FADD.FTZ R7, R60, R7 ;  /* 0x000000073c077221 */ /* 0x000fe20000010000 */
[----:B------:R-:W-:Y:S01]  /*16df0*/  FADD.FTZ R6, R61, R6 ;  /* 0x000000063d067221 */ /* 0x000fe20000010000 */
[----:B------:R-:W-:Y:S06]  /*16e00*/  @P3 BRA `(.L_x_2894) ;  /* 0xffffffd000743947 */ /* 0x000fec000383ffff */
[----:B------:R-:W-:Y:S05]  /*16e10*/  BSYNC B1 ;  /* 0x0000000000017941 */ /* 0x000fea0003800000 */
.L_x_2883:
[----:B------:R-:W-:Y:S05]  /*16e20*/  BSYNC B0 ;  /* 0x0000000000007941 */ /* 0x000fea0003800000 */
.L_x_2882:
[----:B------:R-:W-:Y:S01]  /*16e30*/  ISETP.GE.AND P2, PT, R9, RZ, PT ;  /* 0x000000ff0900720c */ /* 0x000fe20003f46270 */
[----:B------:R-:W-:-:S12]  /*16e40*/  BSSY B0, `(.L_x_2895) ;  /* 0x0000258000007945 */ /* 0x000fd80003800000 */
[----:B------:R-:W-:Y:S05]  /*16e50*/  @!P2 BRA `(.L_x_2896) ;  /* 0x000000240058a947 */ /* 0x000fea0003800000 */
[----:B------:R-:W-:Y:S01]  /*16e60*/  IMAD.MOV.U32 R13, RZ, RZ, R5 ;  /* 0x000000ffff0d7224 */ /* 0x000fe200078e0005 */
[----:B------:R-:W-:Y:S01]  /*16e70*/  MOV R12, R4 ;  /* 0x00000004000c7202 */ /* 0x000fe20000000f00 */
[----:B------:R-:W-:Y:S02]  /*16e80*/  IMAD.MOV.U32 R15, RZ, RZ, R188 ;  /* 0x000000ffff0f7224 */ /* 0x000fe400078e00bc */
[----:B------:R-:W-:-:S07]  /*16e90*/  IMAD.MOV.U32 R20, RZ, RZ, R185 ;  /* 0x000000ffff147224 */ /* 0x000fce00078e00b9 */
.L_x_2907:
[----:B------:R-:W-:-:S05]  /*16ea0*/  VIADD R14, R20, 0x1 ;  /* 0x00000001140e7836 */ /* 0x000fca0000000000 */
[----:B------:R-:W-:-:S04]  /*16eb0*/  ISETP.NE.AND P2, PT, R14, 0x2, PT ;  /* 0x000000020e00780c */ /* 0x000fc80003f45270 */
[----:B------:R-:W-:Y:S02]  /*16ec0*/  SEL R188, RZ, 0x1, P2 ;  /* 0x00000001ffbc7807 */ /* 0x000fe40001000000 */
[----:B------:R-:W-:Y:S02]  /*16ed0*/  SEL R14, R14, RZ, P2 ;  /* 0x000000ff0e0e7207 */ /* 0x000fe40001000000 */
[----:B------:R-:W-:Y:S02]  /*16ee0*/  LOP3.LUT R188, R15, R188, RZ, 0x3c, !PT ;  /* 0x000000bc0fbc7212 */ /* 0x000fe400078e3cff */
[----:B------:R-:W-:Y:S01]  /*16ef0*/  MOV R185, R14 ;  /* 0x0000000e00b97202 */ /* 0x000fe20000000f00 */
[----:B------:R-:W-:Y:S06]  /*16f00*/  @!P0 BRA `(.L_x_2897) ;  /* 0x0000000000048947 */ /* 0x000fec0003800000 */
[----:B------:R-:W-:Y:S01]  /*16f10*/  BPT.TRAP 0x1 ;  /* 0x000000040000795c */ /* 0x000fe20000300000 */
.L_x_2897:
[----:B------:R-:W-:Y:S01]  /*16f20*/  IMAD R0, R185, 0x8, R16 ;  /* 0x00000008b9007824 */ /* 0x000fe200078e0210 */
[----:B------:R-:W-:-:S04]  /*16f30*/  SHF.L.U32 R11, R188, 0x1f, RZ ;  /* 0x0000001fbc0b7819 */ /* 0x000fc800000006ff */
[----:B------:R0:W1:Y:S01]  /*16f40*/  SYNCS.PHASECHK.TRANS64.TRYWAIT P2, [R0+URZ+0x34830], R11 ;  /* 0x0348300b000075a7 */ /* 0x000062000804017f */
[----:B------:R-:W-:Y:S05]  /*16f50*/  @!P0 BRA `(.L_x_2898) ;  /* 0x0000000000048947 */ /* 0x000fea0003800000 */
[----:B------:R-:W-:Y:S01]  /*16f60*/  BPT.TRAP 0x1 ;  /* 0x000000040000795c */ /* 0x000fe20000300000 */
.L_x_2898:
[----:B------:R-:W-:Y:S01]  /*16f70*/  BSSY B1, `(.L_x_2899) ;  /* 0x0000006000017945 */ /* 0x000fe20003800000 */
[----:B------:R-:W-:Y:S02]  /*16f80*/  IMAD R4, R185, 0xc00, R8 ;  /* 0x00000c00b9047824 */ /* 0x000fe400078e0208 */
[----:B------:R-:W-:Y:S01]  /*16f90*/  IMAD.MOV.U32 R5, RZ, RZ, 0x40000040 ;  /* 0x40000040ff057424 */ /* 0x000fe200078e00ff */
[----:B-1----:R-:W-:Y:S06]  /*16fa0*/  @P2 BRA `(.L_x_2900) ;  /* 0x0000000000082947 */ /* 0x002fec0003800000 */
[----:B------:R-:W1:Y:S02]  /*16fb0*/  SYNCS.PHASECHK.TRANS64.TRYWAIT P2, [R0+URZ+0x34830], R11 ;  /* 0x0348300b000075a7 */ /* 0x000e64000804017f */
[----:B-1----:R-:W-:Y:S05]  /*16fc0*/  @!P2 BRA `(.L_x_2901) ;  /* 0x000000d800aca947 */ /* 0x002fea0003800000 */
.L_x_2900:
[----:B------:R-:W-:Y:S05]  /*16fd0*/  BSYNC B1 ;  /* 0x0000000000017941 */ /* 0x000fea0003800000 */
.L_x_2899:
        /* <DEDUP_REMOVED lines=10> */
[----:B-1----:R-:W-:Y:S02]  /*17080*/  MOV R11, 0x40000040 ;  /* 0x40000040000b7802 */ /* 0x002fe40000000f00 */
        /* <DEDUP_REMOVED lines=174> */
.L_x_2902:
[----:B------:R-:W-:Y:S01]  /*17b70*/  SHF.L.U32 R0, R15, 0x1f, RZ ;  /* 0x0000001f0f007819 */ /* 0x000fe200000006ff */
[----:B------:R-:W-:-:S04]  /*17b80*/  IMAD R15, R20, 0x8, R16 ;  /* 0x00000008140f7824 */ /* 0x000fc800078e0210 */
[----:B------:R0:W1:Y:S01]  /*17b90*/  SYNCS.PHASECHK.TRANS64.TRYWAIT P2, [R15+URZ+0x34850], R0 ;  /* 0x034850000f0075a7 */ /* 0x000062000804017f */
[----:B------:R-:W-:Y:S05]  /*17ba0*/  @!P0 BRA `(.L_x_2903) ;  /* 0x0000000000048947 */ /* 0x000fea0003800000 */
[----:B------:R-:W-:Y:S01]  /*17bb0*/  BPT.TRAP 0x1 ;  /* 0x000000040000795c */ /* 0x000fe20000300000 */
.L_x_2903:
[----:B------:R-:W-:Y:S04]  /*17bc0*/  BSSY B1, `(.L_x_2904) ;  /* 0x0000004000017945 */ /* 0x000fe80003800000 */
[----:B-1----:R-:W-:Y:S05]  /*17bd0*/  @P2 BRA `(.L_x_2905) ;  /* 0x0000000000082947 */ /* 0x002fea0003800000 */
[----:B------:R-:W1:Y:S02]  /*17be0*/  SYNCS.PHASECHK.TRANS64.TRYWAIT P2, [R15+URZ+0x34850], R0 ;  /* 0x034850000f0075a7 */ /* 0x000e64000804017f */
[----:B-1----:R-:W-:Y:S05]  /*17bf0*/  @!P2 BRA `(.L_x_2906) ;  /* 0x000000cc00b4a947 */ /* 0x002fea0003800000 */
.L_x_2905:
[----:B------:R-:W-:Y:S05]  /*17c00*/  BSYNC B1 ;  /* 0x0000000000017941 */ /* 0x000fea0003800000 */
.L_x_2904:
[----:B01----:R-:W-:Y:S01]  /*17c10*/  VIADD R0, R16, 0x400 ;  /* 0x0000040010007836 */ /* 0x003fe20000000000 */
[----:B------:R-:W-:Y:S01]  /*17c20*/  MOV R11, 0x40000040 ;  /* 0x40000040000b7802 */ /* 0x000fe20000000f00 */
[----:B------:R-:W-:Y:S01]  /*17c30*/  WARPGROUP.ARRIVE ;  /* 0x00000000000079c5 */ /* 0x000fe20000000000 */
[----:B------:R-:W-:Y:S01]  /*17c40*/  IMAD.MOV.U32 R3, RZ, RZ, 0x40000040 ;  /* 0x40000040ff037424 */ /* 0x000fe200078e00ff */
[----:B-----5:R-:W-:Y:S01]  /*17c50*/  ISETP.GT.AND P2, PT, R9, RZ, PT ;  /* 0x000000ff0900720c */ /* 0x020fe20003f44270 */
[----:B------:R-:W-:Y:S01]  /*17c60*/  IMAD.MOV.U32 R21, RZ, RZ, 0x40000040 ;  /* 0x40000040ff157424 */ /* 0x000fe200078e00ff */
[----:B------:R-:W-:Y:S01]  /*17c70*/  SHF.R.U32.HI R0, RZ, 0x4, R0 ;  /* 0x00000004ff007819 */ /* 0x000fe20000011600 */
[----:B------:R-:W-:Y:S01]  /*17c80*/  @!P1 VIADD R15, R15, 0x34860 ;  /* 0x000348600f0f9836 */ /* 0x000fe20000000000 */
[----:B------:R-:W-:Y:S01]  /*17c90*/  R2UR UR7, R11 ;  /* 0x000000000b0772ca */ /* 0x000fe200000e0000 */
[----:B------:R-:W-:Y:S01]  /*17ca0*/  VIADD R9, R9, 0xffffffff ;  /* 0xffffffff09097836 */ /* 0x000fe20000000000 */
[----:B------:R-:W-:-:S02]  /*17cb0*/  LOP3.LUT R0, R0, 0x3fff, RZ, 0xc0, !PT ;  /* 0x00003fff00007812 */ /* 0x000fc400078ec0ff */
[----:B------:R-:W-:Y:S02]  /*17cc0*/  @!P1 PRMT R15, RZ, 0x654, R15 ;  /* 0x00000654ff0f9816 */ /* 0x000fe4000000000f */
[----:B------:R-:W-:-:S05]  /*17cd0*/  LOP3.LUT R0, R0, 0x4000000, RZ, 0xfc, !PT ;  /* 0x0400000000007812 */ /* 0x000fca00078efcff */
[----:B------:R-:W-:Y:S01]  /*17ce0*/  IMAD R10, R20, 0x800, R0 ;  /* 0x00000800140a7824 */ /* 0x000fe200078e0200 */
[----:B------:R-:W-:-:S03]  /*17cf0*/  FMNMX.FTZ R0, R24, R12, !PT ;  /* 0x0000000c18007209 */ /* 0x000fc60007810000 */
[C---:B------:R-:W-:Y:S01]  /*17d00*/  VIADD R2, R10.reuse, 0x80 ;  /* 0x000000800a027836 */ /* 0x040fe20000000000 */
[C---:B------:R-:W-:Y:S02]  /*17d10*/  R2UR UR6, R10.reuse ;  /* 0x000000000a0672ca */ /* 0x040fe400000e0000 */
[----:B------:R-:W-:Y:S02]  /*17d20*/  FMNMX.FTZ R0, R25, R0, !PT ;  /* 0x0000000019007209 */ /* 0x000fe40007810000 */
[----:B------:R-:W-:Y:S02]  /*17d30*/  IADD3 R20, R10, 0x200, RZ ;  /* 0x000002000a147810 */ /* 0x000fe40007ffe0ff */
[----:B------:R-:W-:-:S04]  /*17d40*/  FMNMX.FTZ R0, R28, R0, !PT ;  /* 0x000000001c007209 */ /* 0x000fc80007810000 */
[----:B------:R-:W-:-:S03]  /*17d50*/  FMNMX.FTZ R0, R29, R0, !PT ;  /* 0x000000001d007209 */ /* 0x000fc60007810000 */
[----:B------:R-:W-:Y:S01]  /*17d60*/  HGMMA.64x128x16.F32 R88, R180, gdesc[UR4].tnspB, R88, gsb0 ;  /* 0x41e00004b4587df0 */ /* 0x000fe20008000858 */
[----:B------:R-:W-:Y:S01]  /*17d70*/  R2UR UR6, R2 ;  /* 0x00000000020672ca */ /* 0x000fe200000e0000 */
[----:B------:R-:W-:Y:S01]  /*17d80*/  VIADD R2, R10, 0x100 ;  /* 0x000001000a027836 */ /* 0x000fe20000000000 */
[----:B------:R-:W-:Y:S02]  /*17d90*/  R2UR UR7, R3 ;  /* 0x00000000030772ca */ /* 0x000fe400000e0000 */
[----:B------:R-:W-:Y:S02]  /*17da0*/  MOV R3, 0x40000040 ;  /* 0x4000004000037802 */ /* 0x000fe40000000f00 */
[----:B------:R-:W-:-:S04]  /*17db0*/  FMNMX.FTZ R0, R32, R0, !PT ;  /* 0x0000000020007209 */ /* 0x000fc80007810000 */
[----:B------:R-:W-:-:S04]  /*17dc0*/  FMNMX.FTZ R0, R33, R0, !PT ;  /* 0x0000000021007209 */ /* 0x000fc80007810000 */
[----:B------:R-:W-:Y:S01]  /*17dd0*/  FMNMX.FTZ R0, R36, R0, !PT ;  /* 0x0000000024007209 */ /* 0x000fe20007810000 */
[----:B------:R-:W-:Y:S02]  /*17de0*/  WARPGROUP.DEPBAR.LE gsb0, 0x0 ;  /* 0x00008000000079c5 */ /* 0x000fe40000010000 */
[----:B------:R-:W-:-:S06]  /*17df0*/  WARPGROUP.ARRIVE ;  /* 0x00000000000079c5 */ /* 0x000fcc0000000000 */
        /* <DEDUP_REMOVED lines=23> */
[----:B------:R-:W-:-:S04]  /*17f70*/  FMNMX.FTZ R0, R73, R0, !PT ;  /* 0x0000000049007209 */ /* 0x000fc80007810000 */
[----:B------:R-:W-:-:S04]  /*17f80*/  FMNMX.FTZ R0, R76, R0, !PT ;  /* 0x000000004c007209 */ /* 0x000fc80007810000 */
[----:B------:R-:W-:-:S04]  /*17f90*/  FMNMX.FTZ R0, R77, R0, !PT ;  /* 0x000000004d007209 */ /* 0x000fc80007810000 */
[----:B------:R-:W-:Y:S01]  /*17fa0*/  FMNMX.FTZ R0, R80, R0, !PT ;  /* 0x0000000050007209 */ /* 0x000fe20007810000 */
[----:B------:R-:W-:Y:S02]  /*17fb0*/  WARPGROUP.DEPBAR.LE gsb0, 0x0 ;  /* 0x00008000000079c5 */ /* 0x000fe40000010000 */
[----:B------:R-:W-:-:S06]  /*17fc0*/  WARPGROUP.ARRIVE ;  /* 0x00000000000079c5 */ /* 0x000fcc0000000000 */
[----:B------:R-:W-:Y:S01]  /*17fd0*/  HGMMA.64x128x16.F32 R88, R172, gdesc[UR4].tnspB, R88, gsb0 ;  /* 0x41e00004ac587df0 */ /* 0x000fe20008000858 */
[----:B------:R-:W-:Y:S02]  /*17fe0*/  R2UR UR6, R2 ;  /* 0x00000000020672ca */ /* 0x000fe400000e0000 */
[----:B------:R-:W-:Y:S02]  /*17ff0*/  R2UR UR7, R3 ;  /* 0x00000000030772ca */ /* 0x000fe400000e0000 */
[----:B------:R-:W-:-:S04]  /*18000*/  FMNMX.FTZ R3, R81, R0, !PT ;  /* 0x0000000051037209 */ /* 0x000fc80007810000 */
[----:B------:R-:W-:-:S04]  /*18010*/  FMNMX.FTZ R0, R84, R3, !PT ;  /* 0x0000000354007209 */ /* 0x000fc80007810000 */
[----:B------:R-:W-:Y:S01]  /*18020*/  FMNMX.FTZ R2, R85, R0, !PT ;  /* 0x0000000055027209 */ /* 0x000fe20007810000 */
[----:B------:R-:W-:-:S04]  /*18030*/  IMAD.U32 R0, RZ, RZ, UR38 ;  /* 0x00000026ff007e24 */ /* 0x000fc8000f8e00ff */
[----:B------:R-:W0:Y:S02]  /*18040*/  SHFL.BFLY PT, R3, R2, 0x2, 0x1f ;  /* 0x0c401f0002037f89 */ /* 0x000e2400000e0000 */
[----:B0-----:R-:W-:Y:S02]  /*18050*/  FMNMX.FTZ R5, R2, R3, !PT ;  /* 0x0000000302057209 */ /* 0x001fe40007810000 */
[----:B------:R-:W-:-:S03]  /*18060*/  FMNMX.FTZ R2, R26, R13, !PT ;  /* 0x0000000d1a027209 */ /* 0x000fc60007810000 */
[----:B------:R-:W0:Y:S02]  /*18070*/  SHFL.BFLY PT, R4, R5, 0x1, 0x1f ;  /* 0x0c201f0005047f89 */ /* 0x000e2400000e0000 */
[----:B0-----:R-:W-:Y:S02]  /*18080*/  FMNMX.FTZ R4, R5, R4, !PT ;  /* 0x0000000405047209 */ /* 0x001fe40007810000 */
[----:B------:R-:W-:-:S03]  /*18090*/  FMNMX.FTZ R5, R27, R2, !PT ;  /* 0x000000021b057209 */ /* 0x000fc60007810000 */
[-C--:B------:R-:W-:Y:S01]  /*180a0*/  FMUL.FTZ R11, R4, R0.reuse ;  /* 0x00000000040b7220 */ /* 0x080fe20000410000 */
[----:B------:R-:W-:Y:S01]  /*180b0*/  FMNMX.FTZ R2, R30, R5, !PT ;  /* 0x000000051e027209 */ /* 0x000fe20007810000 */
[----:B------:R-:W-:Y:S02]  /*180c0*/  FADD.FTZ R3, -R4, R12 ;  /* 0x0000000c04037221 */ /* 0x000fe40000010100 */
        /* <DEDUP_REMOVED lines=23> */
[-C--:B------:R-:W-:Y:S01]  /*18240*/  FFMA.FTZ R85, R85, R0.reuse, -R11 ;  /* 0x0000000055557223 */ /* 0x080fe2000001080b */
[----:B------:R-:W-:Y:S01]  /*18250*/  FMUL.FTZ R3, R3, R0 ;  /* 0x0000000003037220 */ /* 0x000fe20000410000 */
[----:B------:R-:W-:Y:S01]  /*18260*/  FMNMX.FTZ R5, R43, R2, !PT ;  /* 0x000000022b057209 */ /* 0x000fe20007810000 */
[----:B------:R-:W-:Y:S03]  /*18270*/  MUFU.EX2 R180, R180 ;  /* 0x000000b400b47308 */ /* 0x000fe60000000800 */
[----:B------:R-:W-:-:S04]  /*18280*/  FMNMX.FTZ R2, R46, R5, !PT ;  /* 0x000000052e027209 */ /* 0x000fc80007810000 */
[----:B------:R-:W-:Y:S01]  /*18290*/  FMNMX.FTZ R5, R47, R2, !PT ;  /* 0x000000022f057209 */ /* 0x000fe20007810000 */
[----:B------:R-:W0:Y:S03]  /*182a0*/  MUFU.EX2 R3, R3 ;  /* 0x0000000300037308 */ /* 0x000e260000000800 */
[----:B------:R-:W-:-:S04]  /*182b0*/  FMNMX.FTZ R2, R50, R5, !PT ;  /* 0x0000000532027209 */ /* 0x000fc80007810000 */
[----:B------:R-:W-:Y:S01]  /*182c0*/  FMNMX.FTZ R5, R51, R2, !PT ;  /* 0x0000000233057209 */ /* 0x000fe20007810000 */
[----:B------:R-:W1:Y:S03]  /*182d0*/  MUFU.EX2 R12, R12 ;  /* 0x0000000c000c7308 */ /* 0x000e660000000800 */
[----:B------:R-:W-:-:S04]  /*182e0*/  FMNMX.FTZ R2, R54, R5, !PT ;  /* 0x0000000536027209 */ /* 0x000fc80007810000 */
[----:B------:R-:W-:Y:S01]  /*182f0*/  FMNMX.FTZ R5, R55, R2, !PT ;  /* 0x0000000237057209 */ /* 0x000fe20007810000 */
[----:B------:R-:W2:Y:S01]  /*18300*/  MUFU.EX2 R182, R182 ;  /* 0x000000b600b67308 */ /* 0x000ea20000000800 */
[----:B0-----:R-:W-:Y:S02]  /*18310*/  FFMA.FTZ R7, R3, R7, R180 ;  /* 0x0000000703077223 */ /* 0x001fe400000100b4 */
[----:B------:R-:W-:-:S04]  /*18320*/  FMNMX.FTZ R2, R58, R5, !PT ;  /* 0x000000053a027209 */ /* 0x000fc80007810000 */
[----:B------:R-:W-:Y:S01]  /*18330*/  FMNMX.FTZ R5, R59, R2, !PT ;  /* 0x000000023b057209 */ /* 0x000fe20007810000 */
[----:B------:R-:W0:Y:S01]  /*18340*/  MUFU.EX2 R24, R24 ;  /* 0x0000001800187308 */ /* 0x000e220000000800 */
[C---:B-1----:R-:W-:Y:S01]  /*18350*/  FADD.FTZ R7, R12.reuse, R7 ;  /* 0x000000070c077221 */ /* 0x042fe20000010000 */
[----:B------:R-:W-:Y:S01]  /*18360*/  F2FP.F16.F32.PACK_AB R180, R12, R180 ;  /* 0x000000b40cb4723e */ /* 0x000fe200000000ff */
[----:B------:R-:W-:Y:S02]  /*18370*/  WARPGROUP.DEPBAR.LE gsb0, 0x0 ;  /* 0x00008000000079c5 */ /* 0x000fe40000010000 */
[----:B------:R-:W-:Y:S01]  /*18380*/  WARPGROUP.ARRIVE ;  /* 0x00000000000079c5 */ /* 0x000fe20000000000 */
[----:B------:R-:W-:Y:S01]  /*18390*/  FMNMX.FTZ R2, R62, R5, !PT ;  /* 0x000000053e027209 */ /* 0x000fe20007810000 */
[-CC-:B------:R-:W-:Y:S01]  /*183a0*/  FFMA.FTZ R172, R40, R0.reuse, -R11.reuse ;  /* 0x0000000028ac7223 */ /* 0x180fe2000001080b */
[-CC-:B------:R-:W-:Y:S01]  /*183b0*/  FFMA.FTZ R174, R44, R0.reuse, -R11.reuse ;  /* 0x000000002cae7223 */ /* 0x180fe2000001080b */
[--C-:B------:R-:W-:Y:S01]  /*183c0*/  FFMA.FTZ R40, R57, R0, -R11.reuse ;  /* 0x0000000039287223 */ /* 0x100fe2000001080b */
[----:B------:R-:W-:Y:S01]  /*183d0*/  FMNMX.FTZ R5, R63, R2, !PT ;  /* 0x000000023f057209 */ /* 0x000fe20007810000 */
[----:B------:R-:W-:Y:S01]  /*183e0*/  HGMMA.64x128x16.F32 R88, R168, gdesc[UR4].tnspB, R88, gsb0 ;  /* 0x41e00004a8587df0 */ /* 0x000fe20008000858 */
[----:B------:R-:W-:Y:S01]  /*183f0*/  R2UR UR6, R20 ;  /* 0x00000000140672ca */ /* 0x000fe200000e0000 */
[----:B------:R-:W-:Y:S01]  /*18400*/  VIADD R20, R10, 0x280 ;  /* 0x000002800a147836 */ /* 0x000fe20000000000 */
[----:B------:R-:W-:Y:S01]  /*18410*/  R2UR UR7, R21 ;  /* 0x00000000150772ca */ /* 0x000fe200000e0000 */
[----:B------:R-:W-:Y:S01]  /*18420*/  IMAD.MOV.U32 R21, RZ, RZ, 0x40000040 ;  /* 0x40000040ff157424 */ /* 0x000fe200078e00ff */
[----:B------:R-:W-:Y:S01]  /*18430*/  FMNMX.FTZ R2, R66, R5, !PT ;  /* 0x0000000542027209 */ /* 0x000fe20007810000 */
[-CC-:B------:R-:W-:Y:S01]  /*18440*/  FFMA.FTZ R44, R73, R0.reuse, -R11.reuse ;  /* 0x00000000492c7223 */ /* 0x180fe2000001080b */
[----:B------:R-:W-:Y:S01]  /*18450*/  FFMA.FTZ R57, R84, R0, -R11 ;  /* 0x0000000054397223 */ /* 0x000fe2000001080b */
[----:B------:R-:W1:Y:S01]  /*18460*/  MUFU.EX2 R176, R176 ;  /* 0x000000b000b07308 */ /* 0x000e620000000800 */
[----:B------:R-:W-:Y:S01]  /*18470*/  FMNMX.FTZ R5, R67, R2, !PT ;  /* 0x0000000243057209 */ /* 0x000fe20007810000 */
[----:B--2---:R-:W-:Y:S01]  /*18480*/  FADD.FTZ R7, R182, R7 ;  /* 0x00000007b6077221 */ /* 0x004fe20000010000 */
[----:B0-----:R-:W-:-:S02]  /*18490*/  F2FP.F16.F32.PACK_AB R182, R24, R182 ;  /* 0x000000b618b6723e */ /* 0x001fc400000000ff */
[----:B------:R-:W-:Y:S01]  /*184a0*/  FMNMX.FTZ R2, R70, R5, !PT ;  /* 0x0000000546027209 */ /* 0x000fe20007810000 */
[----:B------:R-:W-:Y:S02]  /*184b0*/  FADD.FTZ R7, R24, R7 ;  /* 0x0000000718077221 */ /* 0x000fe40000010000 */
[----:B------:R-:W0:Y:S01]  /*184c0*/  MUFU.EX2 R25, R25 ;  /* 0x0000001900197308 */ /* 0x000e220000000800 */
[----:B------:R-:W-:-:S04]  /*184d0*/  FMNMX.FTZ R5, R71, R2, !PT ;  /* 0x0000000247057209 */ /* 0x000fc80007810000 */
[----:B------:R-:W-:-:S03]  /*184e0*/  FMNMX.FTZ R2, R74, R5, !PT ;  /* 0x000000054a027209 */ /* 0x000fc60007810000 */
[----:B------:R-:W2:Y:S01]  /*184f0*/  MUFU.EX2 R178, R178 ;  /* 0x000000b200b27308 */ /* 0x000ea20000000800 */
[----:B------:R-:W-:-:S04]  /*18500*/  FMNMX.FTZ R5, R75, R2, !PT ;  /* 0x000000024b057209 */ /* 0x000fc80007810000 */
[----:B------:R-:W-:-:S03]  /*18510*/  FMNMX.FTZ R2, R78, R5, !PT ;  /* 0x000000054e027209 */ /* 0x000fc60007810000 */
[----:B------:R-:W3:Y:S01]  /*18520*/  MUFU.EX2 R33, R33 ;  /* 0x0000002100217308 */ /* 0x000ee20000000800 */
[----:B------:R-:W-:-:S04]  /*18530*/  FMNMX.FTZ R5, R79, R2, !PT ;  /* 0x000000024f057209 */ /* 0x000fc80007810000 */
[----:B------:R-:W-:-:S03]  /*18540*/  FMNMX.FTZ R2, R82, R5, !PT ;  /* 0x0000000552027209 */ /* 0x000fc60007810000 */
[----:B------:R-:W-:Y:S01]  /*18550*/  MUFU.EX2 R172, R172 ;  /* 0x000000ac00ac7308 */ /* 0x000fe20000000800 */
[----:B------:R-:W-:-:S04]  /*18560*/  FMNMX.FTZ R5, R83, R2, !PT ;  /* 0x0000000253057209 */ /* 0x000fc80007810000 */
[----:B------:R-:W-:-:S03]  /*18570*/  FMNMX.FTZ R2, R86, R5, !PT ;  /* 0x0000000556027209 */ /* 0x000fc60007810000 */
[----:B------:R-:W-:Y:S01]  /*18580*/  MUFU.EX2 R29, R29 ;  /* 0x0000001d001d7308 */ /* 0x000fe20000000800 */
[----:B------:R-:W-:-:S05]  /*18590*/  FMNMX.FTZ R2, R87, R2, !PT ;  /* 0x0000000257027209 */ /* 0x000fca0007810000 */
[----:B------:R-:W4:Y:S02]  /*185a0*/  SHFL.BFLY PT, R5, R2, 0x2, 0x1f ;  /* 0x0c401f0002057f89 */ /* 0x000f2400000e0000 */
[----:B------:R-:W-:Y:S08]  /*185b0*/  MUFU.EX2 R174, R174 ;  /* 0x000000ae00ae7308 */ /* 0x000ff00000000800 */
[----:B------:R-:W-:Y:S08]  /*185c0*/  MUFU.EX2 R28, R28 ;  /* 0x0000001c001c7308 */ /* 0x000ff00000000800 */
[----:B------:R-:W-:Y:S01]  /*185d0*/  MUFU.EX2 R32, R32 ;  /* 0x0000002000207308 */ /* 0x000fe20000000800 */
[----:B----4-:R-:W-:-:S07]  /*185e0*/  FMNMX.FTZ R5, R2, R5, !PT ;  /* 0x0000000502057209 */ /* 0x010fce0007810000 */
[----:B------:R-:W-:Y:S01]  /*185f0*/  MUFU.EX2 R36, R36 ;  /* 0x0000002400247308 */ /* 0x000fe20000000800 */
[----:B------:R-:W4:Y:S07]  /*18600*/  SHFL.BFLY PT, R2, R5, 0x1, 0x1f ;  /* 0x0c201f0005027f89 */ /* 0x000f2e00000e0000 */
[----:B------:R-:W-:Y:S08]  /*18610*/  MUFU.EX2 R40, R40 ;  /* 0x0000002800287308 */ /* 0x000ff00000000800 */
[----:B------:R-:W-:Y:S08]  /*18620*/  MUFU.EX2 R45, R45 ;  /* 0x0000002d002d7308 */ /* 0x000ff00000000800 */
[----:B------:R-:W-:Y:S01]  /*18630*/  MUFU.EX2 R41, R41 ;  /* 0x0000002900297308 */ /* 0x000fe20000000800 */
[----:B----4-:R-:W-:-:S07]  /*18640*/  FMNMX.FTZ R5, R5, R2, !PT ;  /* 0x0000000205057209 */ /* 0x010fce0007810000 */
[----:B------:R-:W-:Y:S08]  /*18650*/  MUFU.EX2 R37, R37 ;  /* 0x0000002500257308 */ /* 0x000ff00000000800 */
[----:B------:R-:W4:Y:S08]  /*18660*/  MUFU.EX2 R44, R44 ;  /* 0x0000002c002c7308 */ /* 0x000f300000000800 */
        /* <DEDUP_REMOVED lines=11> */
[----:B------:R-:W-:Y:S01]  /*18720*/  R2UR UR7, R21 ;  /* 0x00000000150772ca */ /* 0x000fe200000e0000 */
[----:B------:R-:W-:Y:S01]  /*18730*/  IMAD.MOV.U32 R21, RZ, RZ, 0x40000040 ;  /* 0x40000040ff157424 */ /* 0x000fe200078e00ff */
[C---:B------:R-:W-:Y:S01]  /*18740*/  IADD3 R20, R10.reuse, 0x300, RZ ;  /* 0x000003000a147810 */ /* 0x040fe20007ffe0ff */
[----:B------:R-:W-:Y:S01]  /*18750*/  VIADD R10, R10, 0x380 ;  /* 0x000003800a0a7836 */ /* 0x000fe20000000000 */
        /* <DEDUP_REMOVED lines=10> */
[----:B------:R-:W-:Y:S01]  /*18800*/  R2UR UR6, R20 ;  /* 0x00000000140672ca */ /* 0x000fe200000e0000 */
[----:B------:R-:W-:Y:S01]  /*18810*/  MUFU.EX2 R164, R164 ;  /* 0x000000a400a47308 */ /* 0x000fe20000000800 */
[----:B------:R-:W-:Y:S01]  /*18820*/  R2UR UR7, R21 ;  /* 0x00000000150772ca */ /* 0x000fe200000e0000 */
        /* <DEDUP_REMOVED lines=12> */
[-C--:B------:R-:W-:Y:S01]  /*188f0*/  FFMA.FTZ R175, R46, R0.reuse, -R21 ;  /* 0x000000002eaf7223 */ /* 0x080fe20000010815 */
[----:B-1----:R-:W-:Y:S01]  /*18900*/  FADD.FTZ R46, R176, R7 ;  /* 0x00000007b02e7221 */ /* 0x002fe20000010000 */
[-CC-:B------:R-:W-:Y:S01]  /*18910*/  FFMA.FTZ R34, R47, R0.reuse, -R21.reuse ;  /* 0x000000002f227223 */ /* 0x180fe20000010815 */
[----:B------:R-:W-:Y:S01]  /*18920*/  MUFU.EX2 R20, R20 ;  /* 0x0000001400147308 */ /* 0x000fe20000000800 */
[-CC-:B------:R-:W-:Y:S01]  /*18930*/  FFMA.FTZ R169, R50, R0.reuse, -R21.reuse ;  /* 0x0000000032a97223 */ /* 0x180fe20000010815 */
[----:B0-----:R-:W-:Y:S01]  /*18940*/  FADD.FTZ R7, R25, R46 ;  /* 0x0000002e19077221 */ /* 0x001fe20000010000 */
[-CC-:B------:R-:W-:Y:S01]  /*18950*/  FFMA.FTZ R35, R51, R0.reuse, -R21.reuse ;  /* 0x0000000033237223 */ /* 0x180fe20000010815 */
[-CC-:B------:R-:W-:Y:S01]  /*18960*/  FFMA.FTZ R171, R54, R0.reuse, -R21.reuse ;  /* 0x0000000036ab7223 */ /* 0x180fe20000010815 */
[-C--:B------:R-:W-:Y:S01]  /*18970*/  FFMA.FTZ R38, R55, R0.reuse, -R21 ;  /* 0x0000000037267223 */ /* 0x080fe20000010815 */
[----:B--2---:R-:W-:Y:S01]  /*18980*/  FADD.FTZ R50, R178, R7 ;  /* 0x00000007b2327221 */ /* 0x004fe20000010000 */
        /* <DEDUP_REMOVED lines=11> */
[----:B------:R-:W-:Y:S01]  /*18a40*/  FFMA.FTZ R86, R86, R0, -R21 ;  /* 0x0000000056567223 */ /* 0x000fe20000010815 */
[----:B------:R-:W-:-:S02]  /*18a50*/  F2FP.F16.F32.PACK_AB R176, R25, R176 ;  /* 0x000000b019b0723e */ /* 0x000fc400000000ff */
[----:B---3--:R-:W-:-:S03]  /*18a60*/  F2FP.F16.F32.PACK_AB R178, R33, R178 ;  /* 0x000000b221b2723e */ /* 0x008fc600000000ff */
        /* <DEDUP_REMOVED lines=18> */
[-CC-:B------:R-:W-:Y:S01]  /*18b90*/  FFMA.FTZ R161, R66, R0.reuse, -R21.reuse ;  /* 0x0000000042a17223 */ /* 0x180fe20000010815 */
[----:B------:R-:W-:Y:S01]  /*18ba0*/  HGMMA.64x128x16.F32 R88, R156, gdesc[UR4].tnspB, R88, gsb0 ;  /* 0x41e000049c587df0 */ /* 0x000fe20008000858 */
[-C--:B------:R-:W-:Y:S01]  /*18bb0*/  FMUL.FTZ R11, R11, R0.reuse ;  /* 0x000000000b0b7220 */ /* 0x080fe20000410000 */
[----:B------:R-:W-:Y:S01]  /*18bc0*/  R2UR UR6, R10 ;  /* 0x000000000a0672ca */ /* 0x000fe200000e0000 */
[----:B------:R-:W-:Y:S01]  /*18bd0*/  FFMA.FTZ R163, R70, R0, -R21 ;  /* 0x0000000046a37223 */ /* 0x000fe20000010815 */
[----:B------:R-:W-:-:S02]  /*18be0*/  @!P1 LEA R10, R14, R16, 0x3 ;  /* 0x000000100e0a9211 */ /* 0x000fc400078e18ff */
[----:B------:R0:W-:Y:S03]  /*18bf0*/  MUFU.EX2 R2, R11 ;  /* 0x0000000b00027308 */ /* 0x0001e60000000800 */
[----:B------:R-:W-:-:S05]  /*18c00*/  @!P1 VIADD R10, R10, 0x34840 ;  /* 0x000348400a0a9836 */ /* 0x000fca0000000000 */
[----:B------:R-:W-:Y:S01]  /*18c10*/  MUFU.EX2 R166, R166 ;  /* 0x000000a600a67308 */ /* 0x000fe20000000800 */
[----:B0-----:R-:W-:-:S05]  /*18c20*/  IMAD.MOV.U32 R11, RZ, RZ, 0x40000040 ;  /* 0x40000040ff0b7424 */ /* 0x001fca00078e00ff */
[----:B------:R-:W-:Y:S02]  /*18c30*/  R2UR UR7, R11 ;  /* 0x000000000b0772ca */ /* 0x000fe400000e0000 */
[----:B------:R-:W-:Y:S01]  /*18c40*/  @!P1 PRMT R11, RZ, 0x654, R10 ;  /* 0x00000654ff0b9816 */ /* 0x000fe2000000000a */
[----:B------:R-:W-:Y:S08]  /*18c50*/  MUFU.EX2 R167, R167 ;  /* 0x000000a700a77308 */ /* 0x000ff00000000800 */
[----:B------:R-:W-:Y:S08]  /*18c60*/  MUFU.EX2 R10, R59 ;  /* 0x0000003b000a7308 */ /* 0x000ff00000000800 */
[----:B------:R-:W-:Y:S08]  /*18c70*/  MUFU.EX2 R160, R160 ;  /* 0x000000a000a07308 */ /* 0x000ff00000000800 */
[----:B------:R-:W-:Y:S08]  /*18c80*/  MUFU.EX2 R161, R161 ;  /* 0x000000a100a17308 */ /* 0x000ff00000000800 */
[----:B------:R-:W-:Y:S08]  /*18c90*/  MUFU.EX2 R162, R162 ;  /* 0x000000a200a27308 */ /* 0x000ff00000000800 */
[----:B------:R-:W-:Y:S08]  /*18ca0*/  MUFU.EX2 R163, R163 ;  /* 0x000000a300a37308 */ /* 0x000ff00000000800 */
[----:B------:R-:W-:Y:S08]  /*18cb0*/  MUFU.EX2 R74, R74 ;  /* 0x0000004a004a7308 */ /* 0x000ff00000000800 */
[----:B------:R-:W0:Y:S08]  /*18cc0*/  MUFU.EX2 R75, R75 ;  /* 0x0000004b004b7308 */ /* 0x000e300000000800 */
[----:B------:R-:W-:Y:S08]  /*18cd0*/  MUFU.EX2 R78, R78 ;  /* 0x0000004e004e7308 */ /* 0x000ff00000000800 */
[----:B------:R-:W1:Y:S08]  /*18ce0*/  MUFU.EX2 R79, R79 ;  /* 0x0000004f004f7308 */ /* 0x000e700000000800 */
[----:B------:R-:W-:Y:S08]  /*18cf0*/  MUFU.EX2 R56, R56 ;  /* 0x0000003800387308 */ /* 0x000ff00000000800 */
[----:B------:R-:W-:Y:S08]  /*18d00*/  MUFU.EX2 R83, R83 ;  /* 0x0000005300537308 */ /* 0x000ff00000000800 */
[----:B------:R-:W2:Y:S01]  /*18d10*/  MUFU.EX2 R13, R85 ;  /* 0x00000055000d7308 */ /* 0x000ea20000000800 */
[----:B------:R-:W-:-:S02]  /*18d20*/  WARPGROUP.DEPBAR.LE gsb0, 0x0 ;  /* 0x00008000000079c5 */ /* 0x000fc40000010000 */
[----:B------:R-:W-:Y:S01]  /*18d30*/  WARPGROUP.ARRIVE ;  /* 0x00000000000079c5 */ /* 0x000fe20000000000 */
[----:B----4-:R-:W-:Y:S02]  /*18d40*/  F2FP.F16.F32.PACK_AB R156, R44, R37 ;  /* 0x000000252c9c723e */ /* 0x010fe400000000ff */
[----:B0-----:R-:W-:Y:S02]  /*18d50*/  F2FP.F16.F32.PACK_AB R157, R75, R74 ;  /* 0x0000004a4b9d723e */ /* 0x001fe400000000ff */
[----:B------:R-:W-:Y:S01]  /*18d60*/  F2FP.F16.F32.PACK_AB R158, R52, R49 ;  /* 0x00000031349e723e */ /* 0x000fe200000000ff */
[----:B------:R-:W-:Y:S01]  /*18d70*/  HGMMA.64x128x16.F32 R88, R152, gdesc[UR4].tnspB, R88, gsb0 ;  /* 0x41e0000498587df0 */ /* 0x000fe20008000858 */
[----:B-1----:R-:W-:Y:S02]  /*18d80*/  F2FP.F16.F32.PACK_AB R159, R79, R78 ;  /* 0x0000004e4f9f723e */ /* 0x002fe400000000ff */
[----:B------:R-:W-:Y:S02]  /*18d90*/  WARPGROUP.DEPBAR.LE gsb0, 0x0 ;  /* 0x00008000000079c5 */ /* 0x000fe40000010000 */
[----:B------:R0:W-:Y:S01]  /*18da0*/  @!P1 SYNCS.ARRIVE.TRANS64.RED.A1T0 RZ, [R11+URZ], RZ ;  /* 0x000000ff0bff99a7 */ /* 0x0001e2000810043f */
[----:B------:R-:W-:Y:S01]  /*18db0*/  MUFU.EX2 R153, R82 ;  /* 0x0000005200997308 */ /* 0x000fe20000000800 */
[----:B--2---:R-:W-:-:S02]  /*18dc0*/  F2FP.F16.F32.PACK_AB R154, R13, R57 ;  /* 0x000000390d9a723e */ /* 0x004fc400000000ff */
[----:B------:R-:W-:Y:S01]  /*18dd0*/  F2FP.F16.F32.PACK_AB R152, R56, R53 ;  /* 0x000000353898723e */ /* 0x000fe200000000ff */
[----:B0-----:R-:W-:Y:S01]  /*18de0*/  FFMA.FTZ R11, R2, R6, R181 ;  /* 0x00000006020b7223 */ /* 0x001fe200000100b5 */
[-C--:B------:R-:W-:Y:S01]  /*18df0*/  FFMA.FTZ R6, R63, R0.reuse, -R21 ;  /* 0x000000003f067223 */ /* 0x080fe20000010815 */
[C---:B------:R-:W-:Y:S02]  /*18e00*/  F2FP.F16.F32.PACK_AB R181, R20.reuse, R181 ;  /* 0x000000b514b5723e */ /* 0x040fe400000000ff */
[----:B------:R-:W-:Y:S01]  /*18e10*/  MUFU.EX2 R155, R86 ;  /* 0x00000056009b7308 */ /* 0x000fe20000000800 */
[----:B------:R-:W-:Y:S01]  /*18e20*/  FADD.FTZ R14, R20, R11 ;  /* 0x0000000b140e7221 */ /* 0x000fe20000010000 */
[----:B------:R0:W-:Y:S03]  /*18e30*/  @!P1 SYNCS.ARRIVE.TRANS64.RED.A1T0 RZ, [R15+URZ], RZ ;  /* 0x000000ff0fff99a7 */ /* 0x0001e6000810043f */
[----:B------:R-:W-:Y:S01]  /*18e40*/  FADD.FTZ R11, R183, R14 ;  /* 0x0000000eb70b7221 */ /* 0x000fe20000010000 */
[----:B------:R-:W-:Y:S01]  /*18e50*/  FFMA.FTZ R14, R67, R0, -R21 ;  /* 0x00000000430e7223 */ /* 0x000fe20000010815 */
[C---:B------:R-:W-:Y:S01]  /*18e60*/  F2FP.F16.F32.PACK_AB R183, R26.reuse, R183 ;  /* 0x000000b71ab7723e */ /* 0x040fe200000000ff */
[----:B------:R-:W1:Y:S01]  /*18e70*/  MUFU.EX2 R6, R6 ;  /* 0x0000000600067308 */ /* 0x000e620000000800 */
[----:B------:R-:W-:Y:S01]  /*18e80*/  FADD.FTZ R42, R26, R11 ;  /* 0x0000000b1a2a7221 */ /* 0x000fe20000010000 */
[----:B------:R-:W-:Y:S01]  /*18e90*/  FADD.FTZ R11, R33, R50 ;  /* 0x00000032210b7221 */ /* 0x000fe20000010000 */
[----:B0-----:R-:W-:-:S02]  /*18ea0*/  MOV R15, R188 ;  /* 0x000000bc000f7202 */ /* 0x001fc40000000f00 */
[----:B------:R-:W-:Y:S01]  /*18eb0*/  FADD.FTZ R42, R177, R42 ;  /* 0x0000002ab12a7221 */ /* 0x000fe20000010000 */
[----:B------:R-:W-:Y:S01]  /*18ec0*/  FADD.FTZ R50, R172, R11 ;  /* 0x0000000bac327221 */ /* 0x000fe20000010000 */
[C---:B------:R-:W-:Y:S01]  /*18ed0*/  F2FP.F16.F32.PACK_AB R177, R27.reuse, R177 ;  /* 0x000000b11bb1723e */ /* 0x040fe200000000ff */
[----:B------:R-:W0:Y:S01]  /*18ee0*/  MUFU.EX2 R14, R14 ;  /* 0x0000000e000e7308 */ /* 0x000e220000000800 */
[----:B------:R-:W-:Y:S01]  /*18ef0*/  FADD.FTZ R46, R27, R42 ;  /* 0x0000002a1b2e7221 */ /* 0x000fe20000010000 */
[-CC-:B------:R-:W-:Y:S01]  /*18f00*/  FFMA.FTZ R42, R71, R0.reuse, -R21.reuse ;  /* 0x00000000472a7223 */ /* 0x180fe20000010815 */
[----:B------:R-:W-:Y:S01]  /*18f10*/  FFMA.FTZ R21, R87, R0, -R21 ;  /* 0x0000000057157223 */ /* 0x000fe20000010815 */
[----:B------:R-:W-:Y:S01]  /*18f20*/  F2FP.F16.F32.PACK_AB R172, R29, R172 ;  /* 0x000000ac1dac723e */ /* 0x000fe200000000ff */
[----:B------:R-:W-:Y:S01]  /*18f30*/  FADD.FTZ R7, R179, R46 ;  /* 0x0000002eb3077221 */ /* 0x000fe20000010000 */
[C---:B------:R-:W-:Y:S02]  /*18f40*/  F2FP.F16.F32.PACK_AB R179, R30.reuse, R179 ;  /* 0x000000b31eb3723e */ /* 0x040fe400000000ff */
[----:B------:R-:W2:Y:S01]  /*18f50*/  MUFU.EX2 R42, R42 ;  /* 0x0000002a002a7308 */ /* 0x000ea20000000800 */
[----:B------:R-:W-:Y:S01]  /*18f60*/  FADD.FTZ R46, R30, R7 ;  /* 0x000000071e2e7221 */ /* 0x000fe20000010000 */
[----:B------:R-:W-:-:S03]  /*18f70*/  FADD.FTZ R7, R29, R50 ;  /* 0x000000321d077221 */ /* 0x000fc60000010000 */
[----:B------:R-:W-:Y:S01]  /*18f80*/  FADD.FTZ R46, R173, R46 ;  /* 0x0000002ead2e7221 */ /* 0x000fe20000010000 */
[----:B------:R-:W-:Y:S01]  /*18f90*/  FADD.FTZ R7, R174, R7 ;  /* 0x00000007ae077221 */ /* 0x000fe20000010000 */
[C---:B------:R-:W-:Y:S01]  /*18fa0*/  F2FP.F16.F32.PACK_AB R173, R31.reuse, R173 ;  /* 0x000000ad1fad723e */ /* 0x040fe200000000ff */
[----:B------:R-:W3:Y:S01]  /*18fb0*/  MUFU.EX2 R21, R21 ;  /* 0x0000001500157308 */ /* 0x000ee20000000800 */
        /* <DEDUP_REMOVED lines=29> */
[C---:B-1----:R-:W-:Y:S02]  /*19190*/  F2FP.F16.F32.PACK_AB R167, R6.reuse, R167 ;  /* 0x000000a706a7723e */ /* 0x042fe400000000ff */
[----:B------:R-:W-:Y:S01]  /*191a0*/  FADD.FTZ R12, R6, R11 ;  /* 0x0000000b060c7221 */ /* 0x000fe20000010000 */
[C---:B------:R-:W-:Y:S01]  /*191b0*/  FADD.FTZ R11, R45.reuse, R20 ;  /* 0x000000142d0b7221 */ /* 0x040fe20000010000 */
[----:B------:R-:W-:-:S02]  /*191c0*/  F2FP.F16.F32.PACK_AB R160, R45, R160 ;  /* 0x000000a02da0723e */ /* 0x000fc400000000ff */
[----:B------:R-:W-:Y:S01]  /*191d0*/  FADD.FTZ R7, R161, R12 ;  /* 0x0000000ca1077221 */ /* 0x000fe20000010000 */
[----:B------:R-:W-:Y:S01]  /*191e0*/  FADD.FTZ R20, R162, R11 ;  /* 0x0000000ba2147221 */ /* 0x000fe20000010000 */
[C---:B0-----:R-:W-:Y:S02]  /*191f0*/  F2FP.F16.F32.PACK_AB R161, R14.reuse, R161 ;  /* 0x000000a10ea1723e */ /* 0x041fe400000000ff */
[----:B------:R-:W-:Y:S01]  /*19200*/  FADD.FTZ R12, R14, R7 ;  /* 0x000000070e0c7221 */ /* 0x000fe20000010000 */
[C---:B------:R-:W-:Y:S01]  /*19210*/  FADD.FTZ R20, R41.reuse, R20 ;  /* 0x0000001429147221 */ /* 0x040fe20000010000 */
[----:B------:R-:W-:Y:S02]  /*19220*/  F2FP.F16.F32.PACK_AB R162, R41, R162 ;  /* 0x000000a229a2723e */ /* 0x000fe400000000ff */
[----:B------:R-:W-:Y:S01]  /*19230*/  FADD.FTZ R7, R163, R12 ;  /* 0x0000000ca3077221 */ /* 0x000fe20000010000 */
[----:B------:R-:W-:Y:S01]  /*19240*/  FADD.FTZ R11, R37, R20 ;  /* 0x00000014250b7221 */ /* 0x000fe20000010000 */
[----:B--2---:R-:W-:Y:S01]  /*19250*/  F2FP.F16.F32.PACK_AB R163, R42, R163 ;  /* 0x000000a32aa3723e */ /* 0x004fe200000000ff */
[----:B------:R-:W-:-:S02]  /*19260*/  IMAD.MOV.U32 R20, RZ, RZ, R185 ;  /* 0x000000ffff147224 */ /* 0x000fc400078e00b9 */
        /* <DEDUP_REMOVED lines=15> */
[----:B------:R-:W-:Y:S01]  /*19360*/  FADD.FTZ R7, R13, R10 ;  /* 0x0000000a0d077221 */ /* 0x000fe20000010000 */
[----:B------:R-:W-:Y:S02]  /*19370*/  IMAD.MOV.U32 R13, RZ, RZ, R5 ;  /* 0x000000ffff0d7224 */ /* 0x000fe400078e0005 */
[----:B------:R-:W-:Y:S01]  /*19380*/  FADD.FTZ R6, R155, R6 ;  /* 0x000000069b067221 */ /* 0x000fe20000010000 */
[----:B---3--:R-:W-:-:S03]  /*19390*/  F2FP.F16.F32.PACK_AB R155, R21, R155 ;  /* 0x0000009b159b723e */ /* 0x008fc600000000ff */
[----:B------:R-:W-:Y:S01]  /*193a0*/  FADD.FTZ R6, R21, R6 ;  /* 0x0000000615067221 */ /* 0x000fe20000010000 */
[----:B------:R-:W-:Y:S06]  /*193b0*/  @P2 BRA `(.L_x_2907) ;  /* 0xffffffd800b82947 */ /* 0x000fec000383ffff */
.L_x_2896:
[----:B------:R-:W-:Y:S05]  /*193c0*/  BSYNC B0 ;  /* 0x0000000000007941 */ /* 0x000fea0003800000 */
.L_x_2895:
        /* <DEDUP_REMOVED lines=67> */
.L_x_2908:
[----:B------:R-:W-:Y:S02]  /*19800*/  LEA R11, R185, R16, 0x3 ;  /* 0x00000010b90b7211 */ /* 0x000fe400078e18ff */
[----:B------:R-:W-:-:S04]  /*19810*/  SHF.L.U32 R2, R188, 0x1f, RZ ;  /* 0x0000001fbc027819 */ /* 0x000fc800000006ff */
[----:B------:R0:W1:Y:S01]  /*19820*/  SYNCS.PHASECHK.TRANS64.TRYWAIT P2, [R11+URZ+0x34850], R2 ;  /* 0x034850020b0075a7 */ /* 0x000062000804017f */
[----:B------:R-:W-:Y:S05]  /*19830*/  @!P0 BRA `(.L_x_2909) ;  /* 0x0000000000048947 */ /* 0x000fea0003800000 */
[----:B------:R-:W-:Y:S01]  /*19840*/  BPT.TRAP 0x1 ;  /* 0x000000040000795c */ /* 0x000fe20000300000 */
.L_x_2909:
        /* <DEDUP_REMOVED lines=9> */
.L_x_2911:
[----:B------:R-:W-:Y:S05]  /*198e0*/  BSYNC B0 ;  /* 0x0000000000007941 */ /* 0x000fea0003800000 */
.L_x_2910:
[----:B01----:R-:W-:Y:S01]  /*198f0*/  IMAD.MOV.U32 R2, RZ, RZ, R8 ;  /* 0x000000ffff027224 */ /* 0x003fe200078e0008 */
[----:B------:R-:W-:Y:S01]  /*19900*/  MOV R3, 0x40000040 ;  /* 0x4000004000037802 */ /* 0x000fe20000000f00 */
[----:B------:R-:W-:Y:S01]  /*19910*/  WARPGROUP.ARRIVE ;  /* 0x00000000000079c5 */ /* 0x000fe20000000000 */
[----:B------:R-:W-:Y:S02]  /*19920*/  VIADD R185, R185, 0x1 ;  /* 0x00000001b9b97836 */ /* 0x000fe40000000000 */
[----:B------:R-:W-:Y:S01]  /*19930*/  R2UR UR6, R2 ;  /* 0x00000000020672ca */ /* 0x000fe200000e0000 */
[----:B------:R-:W-:Y:S01]  /*19940*/  VIADD R2, R8, 0x80 ;  /* 0x0000008008027836 */ /* 0x000fe20000000000 */
[----:B------:R-:W-:Y:S01]  /*19950*/  R2UR UR7, R3 ;  /* 0x00000000030772ca */ /* 0x000fe200000e0000 */
[----:B------:R-:W-:Y:S01]  /*19960*/  IMAD.MOV.U32 R3, RZ, RZ, 0x40000040 ;  /* 0x40000040ff037424 */ /* 0x000fe200078e00ff */
[----:B------:R-:W-:Y:S01]  /*19970*/  ISETP.NE.AND P0, PT, R185, 0x2, PT ;  /* 0x00000002b900780c */ /* 0x000fe20003f05270 */
[----:B------:R-:W-:-:S02]  /*19980*/  IMAD.MOV.U32 R89, RZ, RZ, -0x800000 ;  /* 0xff800000ff597424 */ /* 0x000fc400078e00ff */
[----:B------:R-:W-:Y:S01]  /*19990*/  IMAD.MOV.U32 R88, RZ, RZ, -0x800000 ;  /* 0xff800000ff587424 */ /* 0x000fe200078e00ff */
[----:B------:R-:W-:Y:S01]  /*199a0*/  SEL R185, R185, RZ, P0 ;  /* 0x000000ffb9b97207 */ /* 0x000fe20000000000 */
[----:B------:R-:W-:-:S06]  /*199b0*/  VIADD R212, R212, 0x1 ;  /* 0x00000001d4d47836 */ /* 0x000fcc0000000000 */
        /* <DEDUP_REMOVED lines=45> */
[----:B------:R-:W0:Y:S04]  /*19c90*/  SHFL.BFLY PT, R2, R7, 0x2, 0x1f ;  /* 0x0c401f0007027f89 */ /* 0x000e2800000e0000 */
[----:B------:R-:W1:Y:S01]  /*19ca0*/  SHFL.BFLY PT, R3, R6, 0x2, 0x1f ;  /* 0x0c401f0006037f89 */ /* 0x000e6200000e0000 */
[----:B0-----:R-:W-:Y:S01]  /*19cb0*/  FADD.FTZ R2, R2, R7 ;  /* 0x0000000702027221 */ /* 0x001fe20000010000 */
[----:B------:R-:W-:Y:S01]  /*19cc0*/  SEL R7, RZ, 0x1, P0 ;  /* 0x00000001ff077807 */ /* 0x000fe20000000000 */
[----:B-1----:R-:W-:-:S03]  /*19cd0*/  FADD.FTZ R8, R3, R6 ;  /* 0x0000000603087221 */ /* 0x002fc60000010000 */
[----:B------:R-:W-:Y:S01]  /*19ce0*/  LOP3.LUT R188, R188, R7, RZ, 0x3c, !PT ;  /* 0x00000007bcbc7212 */ /* 0x000fe200078e3cff */
[----:B------:R-:W0:Y:S04]  /*19cf0*/  SHFL.BFLY PT, R3, R2, 0x1, 0x1f ;  /* 0x0c201f0002037f89 */ /* 0x000e2800000e0000 */
[----:B------:R-:W1:Y:S01]  /*19d00*/  SHFL.BFLY PT, R9, R8, 0x1, 0x1f ;  /* 0x0c201f0008097f89 */ /* 0x000e6200000e0000 */
[----:B0-----:R-:W-:Y:S01]  /*19d10*/  FADD.FTZ R10, R2, R3 ;  /* 0x00000003020a7221 */ /* 0x001fe20000010000 */
[----:B------:R-:W-:Y:S01]  /*19d20*/  CS2R R2, SRZ ;  /* 0x0000000000027805 */ /* 0x000fe2000001ff00 */
[----:B-1----:R-:W-:-:S03]  /*19d30*/  FADD.FTZ R12, R8, R9 ;  /* 0x00000009080c7221 */ /* 0x002fc60000010000 */
[----:B------:R-:W-:Y:S02]  /*19d40*/  FSETP.NE.FTZ.AND P2, PT, R10, RZ, PT ;  /* 0x000000ff0a00720b */ /* 0x000fe40003f55000 */
[----:B------:R-:W-:Y:S02]  /*19d50*/  @!P1 IADD3 R8, R11, 0x34860, RZ ;  /* 0x000348600b089810 */ /* 0x000fe40007ffe0ff */
[----:B------:R-:W-:Y:S02]  /*19d60*/  FSETP.NE.FTZ.AND P3, PT, R12, RZ, PT ;  /* 0x000000ff0c00720b */ /* 0x000fe40003f75000 */
[----:B------:R-:W-:-:S07]  /*19d70*/  @!P1 PRMT R8, RZ, 0x654, R8 ;  /* 0x00000654ff089816 */ /* 0x000fce0000000008 */
[----:B------:R-:W0:Y:S01]  /*19d80*/  @P2 MUFU.LG2 R9, R10 ;  /* 0x0000000a00092308 */ /* 0x000e220000000c00 */
[----:B------:R-:W-:-:S03]  /*19d90*/  @P2 FMUL.FTZ R7, R0, 0.69314718246459960938 ;  /* 0x3f31721800072820 */ /* 0x000fc60000410000 */
[----:B------:R-:W-:-:S04]  /*19da0*/  @P3 FMUL.FTZ R11, R0, 0.69314718246459960938 ;  /* 0x3f317218000b3820 */ /* 0x000fc80000410000 */
[----:B------:R-:W1:Y:S08]  /*19db0*/  @P3 MUFU.LG2 R6, R12 ;  /* 0x0000000c00063308 */ /* 0x000e700000000c00 */
[----:B------:R-:W2:Y:S01]  /*19dc0*/  @P2 MUFU.RCP R3, R10 ;  /* 0x0000000a00032308 */ /* 0x000ea20000001000 */
[----:B0-----:R-:W-:-:S04]  /*19dd0*/  @P2 FMUL.FTZ R0, R9, 0.69314718246459960938 ;  /* 0x3f31721809002820 */ /* 0x001fc80000410000 */
[----:B------:R-:W-:-:S03]  /*19de0*/  @P2 FFMA.FTZ R89, R7, R4, R0 ;  /* 0x0000000407592223 */ /* 0x000fc60000010000 */
[----:B------:R-:W0:Y:S01]  /*19df0*/  @P3 MUFU.RCP R2, R12 ;  /* 0x0000000c00023308 */ /* 0x000e220000001000 */
[----:B-1----:R-:W-:-:S04]  /*19e00*/  @P3 FMUL.FTZ R6, R6, 0.69314718246459960938 ;  /* 0x3f31721806063820 */ /* 0x002fc80000410000 */
[----:B------:R-:W-:Y:S01]  /*19e10*/  @P3 FFMA.FTZ R88, R11, R5, R6 ;  /* 0x000000050b583223 */ /* 0x000fe20000010006 */
[----:B------:R-:W-:Y:S02]  /*19e20*/  WARPGROUP.DEPBAR.LE gsb0, 0x0 ;  /* 0x00008000000079c5 */ /* 0x000fe40000010000 */
[----:B------:R-:W-:-:S06]  /*19e30*/  WARPGROUP.ARRIVE ;  /* 0x00000000000079c5 */ /* 0x000fcc0000000000 */
[----:B------:R-:W-:Y:S03]  /*19e40*/  HGMMA.64x128x16.F32 R24, R152, gdesc[UR4].tnspB, R24, gsb0 ;  /* 0x41e0000498187df0 */ /* 0x000fe60008000818 */
[----:B------:R-:W-:Y:S02]  /*19e50*/  WARPGROUP.DEPBAR.LE gsb0, 0x0 ;  /* 0x00008000000079c5 */ /* 0x000fe40000010000 */
[-C--:B--2---:R-:W-:Y:S01]  /*19e60*/  FMUL.FTZ R90, R32, R3.reuse ;  /* 0x00000003205a7220 */ /* 0x084fe20000410000 */
[-C--:B------:R-:W-:Y:S01]  /*19e70*/  FMUL.FTZ R0, R36, R3.reuse ;  /* 0x0000000324007220 */ /* 0x080fe20000410000 */
[-C--:B------:R-:W-:Y:S01]  /*19e80*/  FMUL.FTZ R32, R64, R3.reuse ;  /* 0x0000000340207220 */ /* 0x080fe20000410000 */
[-C--:B0-----:R-:W-:Y:S01]  /*19e90*/  FMUL.FTZ R95, R34, R2.reuse ;  /* 0x00000002225f7220 */ /* 0x081fe20000410000 */
        /* <DEDUP_REMOVED lines=32> */
[----:B------:R-:W-:Y:S01]  /*1a0a0*/  PLOP3.LUT P1, PT, PT, PT, PT, 0x8, 0x0 ;  /* 0x000000000000781c */ /* 0x000fe20003f2e170 */
        /* <DEDUP_REMOVED lines=29> */
.L_x_2819:
        /* <DEDUP_REMOVED lines=26> */
[--C-:B------:R-:W-:Y:S01]  /*1a420*/  IMAD.X R7, RZ, RZ, R9.reuse, P5 ;  /* 0x000000ffff077224 */ /* 0x100fe200028e0609 */
[C---:B------:R-:W-:Y:S01]  /*1a430*/  IADD3 R105, P2, R8.reuse, 0x4020, RZ ;  /* 0x0000402008697810 */ /* 0x040fe20007f5e0ff */
[----:B------:R-:W-:Y:S01]  /*1a440*/  IMAD.X R13, RZ, RZ, R9, P4 ;  /* 0x000000ffff0d7224 */ /* 0x000fe200020e0609 */
[----:B------:R-:W-:Y:S01]  /*1a450*/  BAR.SYNC.DEFER_BLOCKING 0x1, 0x100 ;  /* 0x0044000000007b1d */ /* 0x000fe20000010000 */
[----:B------:R-:W-:-:S02]  /*1a460*/  IADD3 R107, P1, R8, 0x4040, RZ ;  /* 0x00004040086b7810 */ /* 0x000fc40007f3e0ff */
[----:B------:R-:W-:Y:S01]  /*1a470*/  IADD3 R109, P0, R8, 0x4060, RZ ;  /* 0x00004060086d7810 */ /* 0x000fe20007f1e0ff */
[--C-:B------:R-:W-:Y:S01]  /*1a480*/  IMAD.X R29, RZ, RZ, R9.reuse, P2 ;  /* 0x000000ffff1d7224 */ /* 0x100fe200010e0609 */
[----:B------:R-:W-:Y:S01]  /*1a490*/  LOP3.LUT R8, R15, R8, RZ, 0x3c, !PT ;  /* 0x000000080f087212 */ /* 0x000fe200078e3cff */
[--C-:B------:R-:W-:Y:S01]  /*1a4a0*/  IMAD.X R31, RZ, RZ, R9.reuse, P1 ;  /* 0x000000ffff1f7224 */ /* 0x100fe200008e0609 */
[----:B------:R-:W-:Y:S01]  /*1a4b0*/  LOP3.LUT R4, R71, 0x380, RZ, 0xc0, !PT ;  /* 0x0000038047047812 */ /* 0x000fe200078ec0ff */
[----:B------:R-:W-:Y:S01]  /*1a4c0*/  IMAD.X R21, RZ, RZ, R9, P0 ;  /* 0x000000ffff157224 */ /* 0x000fe200000e0609 */
[----:B------:R-:W-:Y:S02]  /*1a4d0*/  LOP3.LUT R6, R79, 0x380, RZ, 0xc0, !PT ;  /* 0x000003804f067812 */ /* 0x000fe400078ec0ff */
[----:B------:R-:W-:Y:S02]  /*1a4e0*/  MOV R92, R8 ;  /* 0x00000008005c7202 */ /* 0x000fe40000000f00 */
[----:B------:R-:W-:-:S02]  /*1a4f0*/  F2FP.F16.F32.PACK_AB R8, R20, R11 ;  /* 0x0000000b1408723e */ /* 0x000fc400000000ff */
[----:B------:R-:W-:Y:S02]  /*1a500*/  LOP3.LUT R20, R105, 0x380, RZ, 0xc0, !PT ;  /* 0x0000038069147812 */ /* 0x000fe400078ec0ff */
[----:B------:R-:W-:Y:S02]  /*1a510*/  LOP3.LUT R38, R109, 0x380, RZ, 0xc0, !PT ;  /* 0x000003806d267812 */ /* 0x000fe400078ec0ff */
[----:B------:R-:W-:Y:S02]  /*1a520*/  SHF.R.U64 R4, R4, 0x3, RZ ;  /* 0x0000000304047819 */ /* 0x000fe400000012ff */
[----:B------:R-:W-:Y:S02]  /*1a530*/  SHF.R.U64 R6, R6, 0x3, RZ ;  /* 0x0000000306067819 */ /* 0x000fe400000012ff */
[----:B------:R-:W-:Y:S02]  /*1a540*/  LOP3.LUT R12, R101, 0x380, RZ, 0xc0, !PT ;  /* 0x00000380650c7812 */ /* 0x000fe400078ec0ff */
[----:B------:R-:W-:-:S02]  /*1a550*/  LOP3.LUT R14, R103, 0x380, RZ, 0xc0, !PT ;  /* 0x00000380670e7812 */ /* 0x000fc400078ec0ff */
[----:B------:R-:W-:Y:S02]  /*1a560*/  SHF.R.U64 R20, R20, 0x3, RZ ;  /* 0x0000000314147819 */ /* 0x000fe400000012ff */
[----:B------:R-:W-:Y:S02]  /*1a570*/  IADD3.X R15, RZ, R9, RZ, P3, !PT ;  /* 0x00000009ff0f7210 */ /* 0x000fe40001ffe4ff */
[----:B-1----:R-:W-:Y:S02]  /*1a580*/  LOP3.LUT R24, R107, 0x380, RZ, 0xc0, !PT ;  /* 0x000003806b187812 */ /* 0x002fe400078ec0ff */
[----:B------:R-:W-:Y:S02]  /*1a590*/  SHF.R.U64 R38, R38, 0x3, RZ ;  /* 0x0000000326267819 */ /* 0x000fe400000012ff */
[----:B------:R-:W-:Y:S02]  /*1a5a0*/  LOP3.LUT R4, R4, R71, RZ, 0x3c, !PT ;  /* 0x0000004704047212 */ /* 0x000fe400078e3cff */
[----:B------:R-:W-:-:S02]  /*1a5b0*/  LOP3.LUT R6, R6, R79, RZ, 0x3c, !PT ;  /* 0x0000004f06067212 */ /* 0x000fc400078e3cff */
[----:B------:R-:W-:Y:S02]  /*1a5c0*/  F2FP.F16.F32.PACK_AB R9, R72, R99 ;  /* 0x000000634809723e */ /* 0x000fe400000000ff */
[----:B------:R-:W-:Y:S02]  /*1a5d0*/  F2FP.F16.F32.PACK_AB R11, R28, R97 ;  /* 0x000000611c0b723e */ /* 0x000fe400000000ff */
[----:B------:R-:W-:Y:S02]  /*1a5e0*/  SHF.R.U64 R12, R12, 0x3, RZ ;  /* 0x000000030c0c7819 */ /* 0x000fe400000012ff */
[----:B------:R-:W-:Y:S01]  /*1a5f0*/  SHF.R.U64 R14, R14, 0x3, RZ ;  /* 0x000000030e0e7819 */ /* 0x000fe200000012ff */
[----:B------:R1:W-:Y:S01]  /*1a600*/  STSM.16.M88.4 [R92], R8 ;  /* 0x000000085c007844 */ /* 0x0003e20000000200 */
[----:B------:R-:W-:Y:S02]  /*1a610*/  LOP3.LUT R28, R20, R105, RZ, 0x3c, !PT ;  /* 0x00000069141c7212 */ /* 0x000fe400078e3cff */
[----:B------:R-:W-:-:S02]  /*1a620*/  SHF.R.U64 R24, R24, 0x3, RZ ;  /* 0x0000000318187819 */ /* 0x000fc400000012ff */
[----:B------:R-:W-:Y:S02]  /*1a630*/  LOP3.LUT R20, R38, R109, RZ, 0x3c, !PT ;  /* 0x0000006d26147212 */ /* 0x000fe400078e3cff */
        /* <DEDUP_REMOVED lines=8> */
[----:B------:R-:W-:Y:S01]  /*1a6c0*/  STSM.16.M88.4 [R91], R4 ;  /* 0x000000045b007844 */ /* 0x000fe20000000200 */
[----:B-1----:R-:W-:Y:S02]  /*1a6d0*/  F2FP.F16.F32.PACK_AB R8, R41, R40 ;  /* 0x000000282908723e */ /* 0x002fe400000000ff */
[----:B------:R-:W-:Y:S02]  /*1a6e0*/  F2FP.F16.F32.PACK_AB R9, R43, R42 ;  /* 0x0000002a2b09723e */ /* 0x000fe400000000ff */
[----:B------:R-:W-:-:S02]  /*1a6f0*/  F2FP.F16.F32.PACK_AB R10, R45, R44 ;  /* 0x0000002c2d0a723e */ /* 0x000fc400000000ff */
[----:B------:R-:W-:Y:S02]  /*1a700*/  F2FP.F16.F32.PACK_AB R11, R47, R46 ;  /* 0x0000002e2f0b723e */ /* 0x000fe400000000ff */
[----:B------:R-:W-:Y:S02]  /*1a710*/  LOP3.LUT R30, R24, R107, RZ, 0x3c, !PT ;  /* 0x0000006b181e7212 */ /* 0x000fe400078e3cff */
[----:B------:R-:W-:Y:S01]  /*1a720*/  MOV R79, R12 ;  /* 0x0000000c004f7202 */ /* 0x000fe20000000f00 */
[----:B------:R1:W-:Y:S01]  /*1a730*/  STSM.16.M88.4 [R38], R8 ;  /* 0x0000000826007844 */ /* 0x0003e20000000200 */
[----:B------:R-:W-:Y:S02]  /*1a740*/  MOV R72, R14 ;  /* 0x0000000e00487202 */ /* 0x000fe40000000f00 */
[----:B------:R-:W-:Y:S02]  /*1a750*/  MOV R71, R28 ;  /* 0x0000001c00477202 */ /* 0x000fe40000000f00 */
[----:B------:R-:W-:-:S02]  /*1a760*/  MOV R24, R30 ;  /* 0x0000001e00187202 */ /* 0x000fc40000000f00 */
[----:B------:R-:W-:Y:S02]  /*1a770*/  F2FP.F16.F32.PACK_AB R12, R49, R48 ;  /* 0x00000030310c723e */ /* 0x000fe400000000ff */
[----:B------:R-:W-:Y:S02]  /*1a780*/  F2FP.F16.F32.PACK_AB R13, R51, R50 ;  /* 0x00000032330d723e */ /* 0x000fe400000000ff */
[----:B------:R-:W-:Y:S02]  /*1a790*/  F2FP.F16.F32.PACK_AB R14, R53, R52 ;  /* 0x00000034350e723e */ /* 0x000fe400000000ff */
[----:B------:R-:W-:Y:S01]  /*1a7a0*/  F2FP.F16.F32.PACK_AB R15, R55, R54 ;  /* 0x00000036370f723e */ /* 0x000fe200000000ff */
[----:B------:R-:W2:Y:S01]  /*1a7b0*/  LDC R53, c[0x0][0xbe8] ;  /* 0x0002fa00ff357b82 */ /* 0x000ea20000000800 */
[----:B------:R-:W-:Y:S02]  /*1a7c0*/  F2FP.F16.F32.PACK_AB R28, R57, R56 ;  /* 0x00000038391c723e */ /* 0x000fe400000000ff */
[----:B------:R-:W-:Y:S01]  /*1a7d0*/  F2FP.F16.F32.PACK_AB R29, R59, R58 ;  /* 0x0000003a3b1d723e */ /* 0x000fe200000000ff */
[----:B------:R3:W-:Y:S01]  /*1a7e0*/  STSM.16.M88.4 [R79], R12 ;  /* 0x0000000c4f007844 */ /* 0x0007e20000000200 */
[----:B------:R-:W-:-:S02]  /*1a7f0*/  F2FP.F16.F32.PACK_AB R30, R61, R60 ;  /* 0x0000003c3d1e723e */ /* 0x000fc400000000ff */
[----:B------:R-:W-:Y:S02]  /*1a800*/  F2FP.F16.F32.PACK_AB R31, R63, R62 ;  /* 0x0000003e3f1f723e */ /* 0x000fe400000000ff */
[----:B------:R-:W-:Y:S02]  /*1a810*/  ISETP.NE.U32.AND P0, PT, RZ, UR4, PT ;  /* 0x00000004ff007c0c */ /* 0x000fe4000bf05070 */
[----:B-1----:R-:W-:Y:S01]  /*1a820*/  IADD3 R10, P1, R209, UR4, RZ ;  /* 0x00000004d10a7c10 */ /* 0x002fe2000ff3e0ff */
[----:B------:R1:W-:Y:S01]  /*1a830*/  STSM.16.M88.4 [R72], R28 ;  /* 0x0000001c48007844 */ /* 0x0003e20000000200 */
[----:B------:R-:W-:Y:S02]  /*1a840*/  F2FP.F16.F32.PACK_AB R33, R67, R66 ;  /* 0x000000424321723e */ /* 0x000fe400000000ff */
[----:B------:R-:W-:Y:S02]  /*1a850*/  F2FP.F16.F32.PACK_AB R34, R69, R68 ;  /* 0x000000444522723e */ /* 0x000fe400000000ff */
[----:B------:R-:W-:-:S02]  /*1a860*/  F2FP.F16.F32.PACK_AB R37, R75, R74 ;  /* 0x0000004a4b25723e */ /* 0x000fc400000000ff */
[----:B------:R-:W-:Y:S01]  /*1a870*/  F2FP.F16.F32.PACK_AB R38, R77, R76 ;  /* 0x0000004c4d26723e */ /* 0x000fe200000000ff */
[----:B------:R1:W-:Y:S01]  /*1a880*/  STSM.16.M88.4 [R71], R32 ;  /* 0x0000002047007844 */ /* 0x0003e20000000200 */
[----:B------:R-:W-:Y:S02]  /*1a890*/  MOV R21, R20 ;  /* 0x0000001400157202 */ /* 0x000fe40000000f00 */
[----:B------:R-:W-:Y:S01]  /*1a8a0*/  F2FP.F16.F32.PACK_AB R4, R81, R80 ;  /* 0x000000505104723e */ /* 0x000fe200000000ff */
[----:B------:R1:W-:Y:S01]  /*1a8b0*/  STSM.16.M88.4 [R24], R36 ;  /* 0x0000002418007844 */ /* 0x0003e20000000200 */
[----:B------:R-:W-:Y:S02]  /*1a8c0*/  F2FP.F16.F32.PACK_AB R5, R83, R82 ;  /* 0x000000525305723e */ /* 0x000fe400000000ff */
[----:B------:R-:W-:Y:S02]  /*1a8d0*/  F2FP.F16.F32.PACK_AB R6, R85, R84 ;  /* 0x000000545506723e */ /* 0x000fe400000000ff */
[----:B------:R-:W-:-:S02]  /*1a8e0*/  F2FP.F16.F32.PACK_AB R7, R87, R86 ;  /* 0x000000565707723e */ /* 0x000fc400000000ff */
[----:B------:R-:W-:Y:S02]  /*1a8f0*/  ISETP.NE.AND.EX P0, PT, RZ, UR5, PT, P0 ;  /* 0x00000005ff007c0c */ /* 0x000fe4000bf05300 */
[----:B------:R-:W-:Y:S01]  /*1a900*/  IADD3.X R11, R210, UR5, RZ, P1, !PT ;  /* 0x00000005d20b7c10 */ /* 0x000fe20008ffe4ff */
[----:B------:R-:W-:Y:S01]  /*1a910*/  ULDC.64 UR4, c[0x0][0xc08] ;  /* 0x0003020000047ab9 */ /* 0x000fe20000000a00 */
[----:B------:R1:W-:Y:S01]  /*1a920*/  STSM.16.M88.4 [R21], R4 ;  /* 0x0000000415007844 */ /* 0x0003e20000000200 */
[----:B------:R-:W-:Y:S01]  /*1a930*/  BAR.SYNC.DEFER_BLOCKING 0x1, 0x100 ;  /* 0x0044000000007b1d */ /* 0x000fe20000010000 */
[----:B------:R-:W-:Y:S02]  /*1a940*/  ISETP.NE.U32.AND P2, PT, RZ, UR4, PT ;  /* 0x00000004ff007c0c */ /* 0x000fe4000bf45070 */
[----:B------:R-:W-:Y:S02]  /*1a950*/  MOV R20, RZ ;  /* 0x000000ff00147202 */ /* 0x000fe40000000f00 */
[----:B------:R-:W-:-:S13]  /*1a960*/  ISETP.NE.AND.EX P2, PT, RZ, UR5, PT, P2 ;  /* 0x00000005ff007c0c */ /* 0x000fda000bf45320 */
[----:B------:R-:W-:Y:S01]  /*1a970*/  @P2 IADD3 R8, P3, R209, UR4, RZ ;  /* 0x00000004d1082c10 */ /* 0x000fe2000ff7e0ff */
[----:B------:R-:W-:Y:S02]  /*1a980*/  ULDC UR4, c[0x0][0xa88] ;  /* 0x0002a20000047ab9 */ /* 0x000fe40000000800 */
[----:B------:R-:W-:Y:S01]  /*1a990*/  IMAD.U32 R0, RZ, RZ, UR4 ;  /* 0x00000004ff007e24 */ /* 0x000fe2000f8e00ff */
[----:B------:R-:W-:Y:S01]  /*1a9a0*/  @P2 IADD3.X R9, R210, UR5, RZ, P3, !PT ;  /* 0x00000005d2092c10 */ /* 0x000fe20009ffe4ff */
[----:B------:R1:W5:Y:S01]  /*1a9b0*/  @P0 LDG.E R20, desc[UR60][R10.64] ;  /* 0x0000003c0a140981 */ /* 0x000362000c1e1900 */
[----:B--2---:R-:W-:-:S03]  /*1a9c0*/  ISETP.NE.AND P1, PT, R53, 0x1, PT ;  /* 0x000000013500780c */ /* 0x004fc60003f25270 */
[----:B------:R1:W5:Y:S10]  /*1a9d0*/  @P2 LDG.E R0, desc[UR60][R8.64] ;  /* 0x0000003c08002981 */ /* 0x000374000c1e1900 */
[----:B---3--:R-:W2:Y:S08]  /*1a9e0*/  @P1 LDC R12, c[0x0][0xbec] ;  /* 0x0002fb00ff0c1b82 */ /* 0x008eb00000000800 */
[----:B------:R-:W3:Y:S01]  /*1a9f0*/  @P1 LDC R13, c[0x0][0xbf0] ;  /* 0x0002fc00ff0d1b82 */ /* 0x000ee20000000800 */
[----:B-1----:R-:W-:Y:S05]  /*1aa00*/  @P2 BRA `(.L_x_2915) ;  /* 0x0000000000102947 */ /* 0x002fea0003800000 */
[----:B------:R-:W-:Y:S05]  /*1aa10*/  @!P0 BRA `(.L_x_2915) ;  /* 0x00000000000c8947 */ /* 0x000fea0003800000 */
[----:B------:R-:W4:Y:S04]  /*1aa20*/  LDG.E R5, desc[UR60][R10.64] ;  /* 0x0000003c0a057981 */ /* 0x000f28000c1e1900 */
[----:B-----5:R-:W4:Y:S02]  /*1aa30*/  LDG.E R0, desc[UR60][R10.64+0x4] ;  /* 0x0000043c0a007981 */ /* 0x020f24000c1e1900 */
[----:B----4-:R-:W-:-:S07]  /*1aa40*/  IMAD.IADD R0, R0, 0x1, -R5 ;  /* 0x0000000100007824 */ /* 0x010fce00078e0a05 */
.L_x_2915:
[----:B------:R-:W-:Y:S01]  /*1aa50*/  SHF.R.S32.HI R24, RZ, 0x1f, R208 ;  /* 0x0000001fff187819 */ /* 0x000fe200000114d0 */
[----:B------:R-:W-:Y:S01]  /*1aa60*/  IMAD.IADD R15, R205, 0x1, R200 ;  /* 0x00000001cd0f7824 */ /* 0x000fe200078e02c8 */
[----:B------:R-:W-:Y:S01]  /*1aa70*/  ULDC.64 UR4, c[0x0][0xb90] ;  /* 0x0002e40000047ab9 */ /* 0x000fe20000000a00 */
[----:B-----5:R-:W-:Y:S01]  /*1aa80*/  SHF.R.S32.HI R21, RZ, 0x1f, R20 ;  /* 0x0000001fff157819 */ /* 0x020fe20000011414 */
[----:B------:R-:W-:Y:S01]  /*1aa90*/  IMAD R9, R215, 0x40, R203 ;  /* 0x00000040d7097824 */ /* 0x000fe200078e02cb */
[----:B------:R-:W-:Y:S01]  /*1aaa0*/  SEL R216, R216, RZ, !P0 ;  /* 0x000000ffd8d87207 */ /* 0x000fe20004000000 */
[----:B--2---:R-:W-:Y:S01]  /*1aab0*/  @P1 IMAD.HI.U32 R6, R15, R12, RZ ;  /* 0x0000000c0f061227 */ /* 0x004fe200078e00ff */
[----:B------:R-:W-:Y:S01]  /*1aac0*/  MOV R7, R15 ;  /* 0x0000000f00077202 */ /* 0x000fe20000000f00 */
[----:B------:R-:W1:Y:S01]  /*1aad0*/  @P1 LDC R57, c[0x0][0xbec] ;  /* 0x0002fb00ff391b82 */ /* 0x000e620000000800 */
[----:B------:R-:W-:Y:S01]  /*1aae0*/  SEL R211, R211, RZ, !P0 ;  /* 0x000000ffd3d37207 */ /* 0x000fe20004000000 */
[----:B------:R-:W-:Y:S01]  /*1aaf0*/  IMAD R5, R24, UR4, RZ ;  /* 0x0000000418057c24 */ /* 0x000fe2000f8e02ff */
[----:B---3--:R-:W-:Y:S01]  /*1ab00*/  @P1 SHF.R.U32.HI R7, RZ, R13, R6 ;  /* 0x0000000dff071219 */ /* 0x008fe20000011606 */
[----:B------:R-:W-:-:S04]  /*1ab10*/  IMAD.WIDE R2, R9, 0x2, R2 ;  /* 0x0000000209027825 */ /* 0x000fc800078e0202 */
[----:B------:R-:W-:Y:S01]  /*1ab20*/  IMAD R11, R208, UR5, R5 ;  /* 0x00000005d00b7c24 */ /* 0x000fe2000f8e0205 */
[----:B------:R-:W-:Y:S01]  /*1ab30*/  IADD3 R13, P3, R2, 0x2000, RZ ;  /* 0x00002000020d7810 */ /* 0x000fe20007f7e0ff */
[----:B------:R-:W-:Y:S01]  /*1ab40*/  IMAD.WIDE.U32 R4, R208, UR4, R20 ;  /* 0x00000004d0047c25 */ /* 0x000fe2000f8e0014 */
[----:B------:R-:W-:Y:S01]  /*1ab50*/  ULDC.64 UR4, c[0x0][0xb98] ;  /* 0x0002e60000047ab9 */ /* 0x000fe20000000a00 */
[----:B------:R-:W-:Y:S02]  /*1ab60*/  IADD3 R33, P6, R2, 0x4000, RZ ;  /* 0x0000400002217810 */ /* 0x000fe40007fde0ff */
[----:B------:R-:W-:Y:S01]  /*1ab70*/  IMAD.IADD R5, R5, 0x1, R11 ;  /* 0x0000000105057824 */ /* 0x000fe200078e020b */
[--C-:B------:R-:W-:Y:S01]  /*1ab80*/  SHF.R.S32.HI R11, RZ, 0x1f, R7.reuse ;  /* 0x0000001fff0b7819 */ /* 0x100fe20000011407 */
[----:B------:R-:W-:Y:S01]  /*1ab90*/  IMAD.MOV R8, RZ, RZ, -R7 ;  /* 0x000000ffff087224 */ /* 0x000fe200078e0a07 */
[----:B------:R-:W-:Y:S01]  /*1aba0*/  LOP3.LUT R12, R13, 0x380, RZ, 0xc0, !PT ;  /* 0x000003800d0c7812 */ /* 0x000fe200078ec0ff */
[----:B------:R-:W-:Y:S01]  /*1abb0*/  IMAD R6, R216, UR4, RZ ;  /* 0x00000004d8067c24 */ /* 0x000fe2000f8e02ff */
[----:B------:R-:W-:Y:S01]  /*1abc0*/  IADD3 R37, P5, R2, 0x5000, RZ ;  /* 0x0000500002257810 */ /* 0x000fe20007fbe0ff */
[----:B------:R-:W-:Y:S01]  /*1abd0*/  IMAD.WIDE.U32 R4, R211, UR4, R4 ;  /* 0x00000004d3047c25 */ /* 0x000fe2000f8e0004 */
[----:B------:R-:W-:-:S02]  /*1abe0*/  SHF.R.U64 R12, R12, 0x3, RZ ;  /* 0x000000030c0c7819 */ /* 0x000fc400000012ff */
[----:B------:R-:W-:Y:S01]  /*1abf0*/  LOP3.LUT R32, R33, 0x380, RZ, 0xc0, !PT ;  /* 0x0000038021207812 */ /* 0x000fe200078ec0ff */
[----:B------:R-:W-:Y:S01]  /*1ac00*/  IMAD R9, R53, R8, R15 ;  /* 0x0000000835097224 */ /* 0x000fe200078e020f */
[----:B------:R-:W-:Y:S01]  /*1ac10*/  IADD3 R4, P2, R7, R4, RZ ;  /* 0x0000000407047210 */ /* 0x000fe20007f5e0ff */
[----:B------:R-:W-:Y:S01]  /*1ac20*/  IMAD R8, R211, UR5, R6 ;  /* 0x00000005d3087c24 */ /* 0x000fe2000f8e0206 */
[----:B------:R-:W-:Y:S01]  /*1ac30*/  ULDC.64 UR4, c[0x0][0xb88] ;  /* 0x0002e20000047ab9 */ /* 0x000fe20000000a00 */
[----:B------:R-:W-:Y:S01]  /*1ac40*/  IADD3 R7, P0, R2, 0x1000, RZ ;  /* 0x0000100002077810 */ /* 0x000fe20007f1e0ff */
[----:B------:R-:W-:Y:S01]  /*1ac50*/  IMAD.IADD R14, R233, 0x1, R200 ;  /* 0x00000001e90e7824 */ /* 0x000fe200078e02c8 */
[----:B------:R-:W-:Y:S01]  /*1ac60*/  SHF.R.S32.HI R6, RZ, 0x1f, R9 ;  /* 0x0000001fff067819 */ /* 0x000fe20000011409 */
[----:B------:R-:W-:Y:S01]  /*1ac70*/  IMAD R55, R0, R53, RZ ;  /* 0x0000003500377224 */ /* 0x000fe200078e02ff */
        /* <DEDUP_REMOVED lines=11> */
[C---:B------:R-:W-:Y:S02]  /*1ad30*/  LEA R6, P4, R4.reuse, UR4, 0x2 ;  /* 0x0000000404067c11 */ /* 0x040fe4000f8810ff */
[----:B------:R-:W-:Y:S02]  /*1ad40*/  IADD3 R5, R5, R11, RZ ;  /* 0x0000000b05057210 */ /* 0x000fe40007ffe0ff */
[----:B------:R-:W-:Y:S01]  /*1ad50*/  LOP3.LUT P0, RZ, R225, 0x3, RZ, 0xc0, !PT ;  /* 0x00000003e1ff7812 */ /* 0x000fe2000780c0ff */
[----:B------:R-:W-:Y:S01]  /*1ad60*/  SHFL.IDX PT, R48, R6, RZ, 0x1c1f ;  /* 0x001c1fff06307589 */ /* 0x000fe200000e0000 */
[----:B------:R-:W-:Y:S01]  /*1ad70*/  LEA.HI.X R10, R4, UR5, R5, 0x2, P4 ;  /* 0x00000005040a7c11 */ /* 0x000fe2000a0f1405 */
[----:B------:R-:W-:Y:S01]  /*1ad80*/  VIADD R4, R14, 0x8 ;  /* 0x000000080e047836 */ /* 0x000fe20000000000 */
[----:B------:R-:W-:Y:S01]  /*1ad90*/  LOP3.LUT R28, R28, R29, RZ, 0x3c, !PT ;  /* 0x0000001d1c1c7212 */ /* 0x000fe200078e3cff */
[----:B------:R-:W-:Y:S01]  /*1ada0*/  SHFL.IDX PT, R50, R6, 0x1, 0x1c1f ;  /* 0x003c1f0006327f89 */ /* 0x000fe200000e0000 */
[----:B------:R-:W-:Y:S01]  /*1adb0*/  IMAD.X R29, RZ, RZ, R3, P2 ;  /* 0x000000ffff1d7224 */ /* 0x000fe200010e0603 */
[-C--:B------:R-:W-:Y:S01]  /*1adc0*/  ISETP.GE.OR P2, PT, R14, R55.reuse, P0 ;  /* 0x000000370e00720c */ /* 0x080fe20000746670 */
[----:B------:R-:W-:Y:S01]  /*1add0*/  ULDC.64 UR4, c[0x0][0xaa0] ;  /* 0x0002a80000047ab9 */ /* 0x000fe20000000a00 */
[----:B------:R-:W2:Y:S01]  /*1ade0*/  SHFL.IDX PT, R49, R10, RZ, 0x1c1f ;  /* 0x001c1fff0a317589 */ /* 0x000ea200000e0000 */
[----:B------:R-:W-:-:S02]  /*1adf0*/  ISETP.GE.OR P0, PT, R4, R55, P0 ;  /* 0x000000370400720c */ /* 0x000fc40000706670 */
[----:B------:R-:W-:Y:S01]  /*1ae00*/  LOP3.LUT R12, R12, R13, RZ, 0x3c, !PT ;  /* 0x0000000d0c0c7212 */ /* 0x000fe200078e3cff */
[----:B------:R-:W3:Y:S01]  /*1ae10*/  SHFL.IDX PT, R51, R10, 0x1, 0x1c1f ;  /* 0x003c1f000a337f89 */ /* 0x000ee200000e0000 */
[----:B------:R-:W-:Y:S02]  /*1ae20*/  LOP3.LUT R8, R8, R7, RZ, 0x3c, !PT ;  /* 0x0000000708087212 */ /* 0x000fe400078e3cff */
[----:B------:R-:W-:Y:S02]  /*1ae30*/  IADD3.X R13, RZ, R3, RZ, P3, !PT ;  /* 0x00000003ff0d7210 */ /* 0x000fe40001ffe4ff */
[C---:B------:R-:W-:Y:S02]  /*1ae40*/  IADD3 R41, P4, R2.reuse, 0x6000, RZ ;  /* 0x0000600002297810 */ /* 0x040fe40007f9e0ff */
[C---:B------:R-:W-:Y:S02]  /*1ae50*/  LOP3.LUT R7, R2.reuse, 0x380, RZ, 0xc0, !PT ;  /* 0x0000038002077812 */ /* 0x040fe400078ec0ff */
[----:B------:R-:W-:-:S02]  /*1ae60*/  IADD3 R5, P3, R2, 0x7000, RZ ;  /* 0x0000700002057810 */ /* 0x000fc40007f7e0ff */
[----:B------:R-:W-:Y:S02]  /*1ae70*/  LOP3.LUT R36, R37, 0x380, RZ, 0xc0, !PT ;  /* 0x0000038025247812 */ /* 0x000fe400078ec0ff */
[----:B------:R-:W-:Y:S02]  /*1ae80*/  LOP3.LUT R40, R41, 0x380, RZ, 0xc0, !PT ;  /* 0x0000038029287812 */ /* 0x000fe400078ec0ff */
[----:B------:R-:W-:Y:S01]  /*1ae90*/  SHF.R.U64 R32, R32, 0x3, RZ ;  /* 0x0000000320207819 */ /* 0x000fe200000012ff */
[----:B------:R-:W-:Y:S01]  /*1aea0*/  IMAD R21, R21, UR4, RZ ;  /* 0x0000000415157c24 */ /* 0x000fe2000f8e02ff */
[----:B------:R-:W-:Y:S01]  /*1aeb0*/  SHF.R.U64 R7, R7, 0x3, RZ ;  /* 0x0000000307077819 */ /* 0x000fe200000012ff */
[----:B------:R-:W-:Y:S01]  /*1aec0*/  IMAD.X R45, RZ, RZ, R3, P3 ;  /* 0x000000ffff2d7224 */ /* 0x000fe200018e0603 */
[----:B------:R-:W-:Y:S01]  /*1aed0*/  LOP3.LUT R0, R5, 0x380, RZ, 0xc0, !PT ;  /* 0x0000038005007812 */ /* 0x000fe200078ec0ff */
[----:B--2---:R-:W-:Y:S01]  /*1aee0*/  @!P2 ST.E desc[UR60][R48.64], R89 ;  /* 0x000000593000a985 */ /* 0x004fe2000c10193c */
[----:B------:R-:W-:-:S02]  /*1aef0*/  SHF.R.U64 R36, R36, 0x3, RZ ;  /* 0x0000000324247819 */ /* 0x000fc400000012ff */
[----:B------:R-:W-:Y:S01]  /*1af00*/  SHF.R.U64 R40, R40, 0x3, RZ ;  /* 0x0000000328287819 */ /* 0x000fe200000012ff */
[----:B---3--:R2:W-:Y:S01]  /*1af10*/  @!P0 ST.E desc[UR60][R50.64], R88 ;  /* 0x0000005832008985 */ /* 0x0085e2000c10193c */
[----:B------:R-:W-:Y:S02]  /*1af20*/  LOP3.LUT R2, R7, R2, RZ, 0x3c, !PT ;  /* 0x0000000207027212 */ /* 0x000fe400078e3cff */
[----:B------:R-:W-:Y:S02]  /*1af30*/  SHF.R.U64 R0, R0, 0x3, RZ ;  /* 0x0000000300007819 */ /* 0x000fe400000012ff */
[----:B------:R-:W-:Y:S01]  /*1af40*/  LOP3.LUT R32, R32, R33, RZ, 0x3c, !PT ;  /* 0x0000002120207212 */ /* 0x000fe200078e3cff */
[--C-:B------:R-:W-:Y:S01]  /*1af50*/  IMAD.X R33, RZ, RZ, R3.reuse, P6 ;  /* 0x000000ffff217224 */ /* 0x100fe200030e0603 */
[----:B------:R-:W-:Y:S01]  /*1af60*/  LOP3.LUT R36, R36, R37, RZ, 0x3c, !PT ;  /* 0x0000002524247212 */ /* 0x000fe200078e3cff */
[----:B------:R-:W-:Y:S01]  /*1af70*/  IMAD.X R37, RZ, RZ, R3, P5 ;  /* 0x000000ffff257224 */ /* 0x000fe200028e0603 */
[----:B------:R-:W-:Y:S01]  /*1af80*/  LOP3.LUT R40, R40, R41, RZ, 0x3c, !PT ;  /* 0x0000002928287212 */ /* 0x000fe200078e3cff */
[----:B------:R-:W-:Y:S01]  /*1af90*/  IMAD R21, R20, UR5, R21 ;  /* 0x0000000514157c24 */ /* 0x000fe2000f8e0215 */
[----:B------:R-:W-:Y:S01]  /*1afa0*/  LOP3.LUT R44, R0, R5, RZ, 0x3c, !PT ;  /* 0x00000005002c7212 */ /* 0x000fe200078e3cff */
[----:B--2---:R-:W2:Y:S01]  /*1afb0*/  @P1 LDC R51, c[0x0][0xbf0] ;  /* 0x0002fc00ff331b82 */ /* 0x004ea20000000800 */
[----:B------:R-:W-:Y:S01]  /*1afc0*/  IADD3.X R41, RZ, R3, RZ, P4, !PT ;  /* 0x00000003ff297210 */ /* 0x000fe200027fe4ff */
[----:B------:R3:W5:Y:S04]  /*1afd0*/  LD.E.128 R4, desc[UR60][R2.64] ;  /* 0x0000003c02047980 */ /* 0x000768000c101d00 */
[----:B------:R-:W5:Y:S04]  /*1afe0*/  LD.E.128 R8, desc[UR60][R8.64] ;  /* 0x0000003c08087980 */ /* 0x000f68000c101d00 */
[----:B------:R-:W5:Y:S01]  /*1aff0*/  LD.E.128 R12, desc[UR60][R12.64] ;  /* 0x0000003c0c0c7980 */ /* 0x000f62000c101d00 */
[----:B---3--:R-:W-:Y:S01]  /*1b000*/  IMAD.WIDE.U32 R2, R20, UR4, RZ ;  /* 0x0000000414027c25 */ /* 0x008fe2000f8e00ff */
[----:B------:R-:W-:-:S02]  /*1b010*/  ULDC.64 UR4, c[0x0][0xae8] ;  /* 0x0002ba0000047ab9 */ /* 0x000fc40000000a00 */
[----:B------:R-:W5:Y:S01]  /*1b020*/  LD.E.128 R28, desc[UR60][R28.64] ;  /* 0x0000003c1c1c7980 */ /* 0x000f62000c101d00 */
[----:B------:R-:W-:Y:S02]  /*1b030*/  IMAD.IADD R3, R3, 0x1, R21 ;  /* 0x0000000103037824 */ /* 0x000fe400078e0215 */
[----:B------:R-:W-:Y:S01]  /*1b040*/  IMAD R21, R207, 0x20, R215 ;  /* 0x00000020cf157824 */ /* 0x000fe200078e02d7 */
[----:B------:R-:W5:Y:S01]  /*1b050*/  LD.E.128 R32, desc[UR60][R32.64] ;  /* 0x0000003c20207980 */ /* 0x000f62000c101d00 */
[----:B------:R-:W-:-:S03]  /*1b060*/  IMAD R49, R24, UR4, RZ ;  /* 0x0000000418317c24 */ /* 0x000fc6000f8e02ff */
[----:B------:R-:W-:Y:S01]  /*1b070*/  IADD3 R24, R200, R21, RZ ;  /* 0x00000015c8187210 */ /* 0x000fe20007ffe0ff */
[C---:B------:R-:W-:Y:S01]  /*1b080*/  IMAD R49, R208.reuse, UR5, R49 ;  /* 0x00000005d0317c24 */ /* 0x040fe2000f8e0231 */
[----:B------:R-:W5:Y:S01]  /*1b090*/  LD.E.128 R36, desc[UR60][R36.64] ;  /* 0x0000003c24247980 */ /* 0x000f62000c101d00 */
[----:B------:R-:W-:Y:S01]  /*1b0a0*/  IMAD.WIDE.U32 R2, R208, UR4, R2 ;  /* 0x00000004d0027c25 */ /* 0x000fe2000f8e0002 */
[----:B------:R-:W-:Y:S02]  /*1b0b0*/  ULDC.64 UR4, c[0x0][0xaf0] ;  /* 0x0002bc0000047ab9 */ /* 0x000fe40000000a00 */
[----:B------:R-:W5:Y:S01]  /*1b0c0*/  LD.E.128 R40, desc[UR60][R40.64] ;  /* 0x0000003c28287980 */ /* 0x000f62000c101d00 */
[----:B-1----:R-:W-:-:S03]  /*1b0d0*/  @P1 IMAD.HI.U32 R0, R24, R57, RZ ;  /* 0x0000003918001227 */ /* 0x002fc600078e00ff */
[----:B------:R-:W5:Y:S01]  /*1b0e0*/  LD.E.128 R44, desc[UR60][R44.64] ;  /* 0x0000003c2c2c7980 */ /* 0x000f62000c101d00 */
[----:B------:R-:W-:Y:S01]  /*1b0f0*/  IMAD.IADD R3, R3, 0x1, R49 ;  /* 0x0000000103037824 */ /* 0x000fe200078e0231 */
[----:B------:R-:W-:Y:S01]  /*1b100*/  BSSY B1, `(.L_x_2916) ;  /* 0x0000033000017945 */ /* 0x000fe20003800000 */
[----:B------:R-:W-:Y:S01]  /*1b110*/  IMAD.MOV.U32 R21, RZ, RZ, R24 ;  /* 0x000000ffff157224 */ /* 0x000fe200078e0018 */
[----:B--2---:R-:W-:Y:S01]  /*1b120*/  @P1 SHF.R.U32.HI R21, RZ, R51, R0 ;  /* 0x00000033ff151219 */ /* 0x004fe20000011600 */
[----:B------:R-:W-:Y:S01]  /*1b130*/  IMAD R20, R216, UR4, RZ ;  /* 0x00000004d8147c24 */ /* 0x000fe2000f8e02ff */
[----:B------:R-:W-:Y:S01]  /*1b140*/  @!PT LDS RZ, [RZ] ;  /* 0x00000000fffff984 */ /* 0x000fe20000000800 */
[----:B------:R-:W-:Y:S01]  /*1b150*/  @!PT LDS RZ, [RZ] ;  /* 0x00000000fffff984 */ /* 0x000fe20000000800 */
[----:B------:R-:W-:Y:S01]  /*1b160*/  @!PT LDS RZ, [RZ] ;  /* 0x00000000fffff984 */ /* 0x000fe20000000800 */
[----:B------:R-:W-:Y:S01]  /*1b170*/  @!PT LDS RZ, [RZ] ;  /* 0x00000000fffff984 */ /* 0x000fe20000000800 */
[----:B------:R1:W-:Y:S06]  /*1b180*/  MEMBAR.ALL.CTA ;  /* 0x0000000000007992 */ /* 0x0003ec0000008000 */
[----:B-1----:R-:W1:Y:S01]  /*1b190*/  FENCE.VIEW.ASYNC.S ;  /* 0x00000000000073c6 */ /* 0x002e620000000000 */
[----:B------:R-:W-:Y:S01]  /*1b1a0*/  IMAD.WIDE.U32 R2, R211, UR4, R2 ;  /* 0x00000004d3027c25 */ /* 0x000fe2000f8e0002 */
[----:B------:R-:W-:-:S03]  /*1b1b0*/  SHF.R.S32.HI R0, RZ, 0x1f, R21 ;  /* 0x0000001fff007819 */ /* 0x000fc60000011415 */
[----:B------:R-:W-:Y:S01]  /*1b1c0*/  IMAD R49, R211, UR5, R20 ;  /* 0x00000005d3317c24 */ /* 0x000fe2000f8e0214 */
[----:B------:R-:W-:Y:S01]  /*1b1d0*/  ULDC.64 UR4, c[0x0][0xae0] ;  /* 0x0002b80000047ab9 */ /* 0x000fe20000000a00 */
[----:B------:R-:W-:Y:S02]  /*1b1e0*/  IMAD.MOV R20, RZ, RZ, -R21 ;  /* 0x000000ffff147224 */ /* 0x000fe400078e0a15 */
[----:B------:R-:W-:Y:S01]  /*1b1f0*/  IMAD R0, R0, UR4, RZ ;  /* 0x0000000400007c24 */ /* 0x000fe2000f8e02ff */
[----:B------:R-:W-:Y:S01]  /*1b200*/  IADD3 R3, R3, R49, RZ ;  /* 0x0000003103037210 */ /* 0x000fe20007ffe0ff */
[----:B------:R-:W-:Y:S02]  /*1b210*/  IMAD R49, R53, R20, R24 ;  /* 0x0000001435317224 */ /* 0x000fe400078e0218 */
[C---:B------:R-:W-:Y:S02]  /*1b220*/  IMAD R51, R21.reuse, UR5, R0 ;  /* 0x0000000515337c24 */ /* 0x040fe4000f8e0200 */
[----:B------:R-:W-:Y:S01]  /*1b230*/  IMAD.WIDE.U32 R2, R21, UR4, R2 ;  /* 0x0000000415027c25 */ /* 0x000fe2000f8e0002 */
[----:B------:R-:W-:Y:S01]  /*1b240*/  SHF.R.S32.HI R0, RZ, 0x1f, R49 ;  /* 0x0000001fff007819 */ /* 0x000fe20000011431 */
[----:B------:R-:W-:-:S02]  /*1b250*/  ULDC.64 UR4, c[0x0][0xad8] ;  /* 0x0002b60000047ab9 */ /* 0x000fc40000000a00 */
[----:B------:R-:W-:Y:S02]  /*1b260*/  IMAD.IADD R200, R215, 0x1, R200 ;  /* 0x00000001d7c87824 */ /* 0x000fe400078e02c8 */
[----:B------:R-:W-:Y:S02]  /*1b270*/  IMAD.IADD R3, R3, 0x1, R51 ;  /* 0x0000000103037824 */ /* 0x000fe400078e0233 */
[----:B------:R-:W-:Y:S01]  /*1b280*/  IMAD R20, R0, UR4, RZ ;  /* 0x0000000400147c24 */ /* 0x000fe2000f8e02ff */
[CC--:B------:R-:W-:Y:S01]  /*1b290*/  ISETP.GE.AND P2, PT, R200.reuse, R55.reuse, PT ;  /* 0x00000037c800720c */ /* 0x0c0fe20003f46270 */
[----:B------:R-:W-:Y:S02]  /*1b2a0*/  VIADD R0, R200, 0x20 ;  /* 0x00000020c8007836 */ /* 0x000fe40000000000 */
[C---:B------:R-:W-:Y:S02]  /*1b2b0*/  IMAD R21, R49.reuse, UR5, R20 ;  /* 0x0000000531157c24 */ /* 0x040fe4000f8e0214 */
[----:B------:R-:W-:Y:S01]  /*1b2c0*/  IMAD.WIDE.U32 R2, R49, UR4, R2 ;  /* 0x0000000431027c25 */ /* 0x000fe2000f8e0002 */
[----:B------:R-:W-:Y:S01]  /*1b2d0*/  ISETP.GE.AND P0, PT, R0, R55, PT ;  /* 0x000000370000720c */ /* 0x000fe20003f06270 */
[----:B------:R-:W-:Y:S01]  /*1b2e0*/  ULDC.64 UR4, c[0x0][0xa80] ;  /* 0x0002a00000047ab9 */ /* 0x000fe20000000a00 */
[----:B------:R-:W-:Y:S01]  /*1b2f0*/  IADD3 R0, R16, 0x34820, RZ ;  /* 0x0003482010007810 */ /* 0x000fe20007ffe0ff */
[----:B------:R-:W-:Y:S01]  /*1b300*/  IMAD.IADD R3, R3, 0x1, R21 ;  /* 0x0000000103037824 */ /* 0x000fe200078e0215 */
[----:B------:R-:W-:Y:S01]  /*1b310*/  LEA R24, P3, R2, UR4, 0x1 ;  /* 0x0000000402187c11 */ /* 0x000fe2000f8608ff */
[----:B------:R-:W-:Y:S01]  /*1b320*/  VIADD R20, R200, 0x40 ;  /* 0x00000040c8147836 */ /* 0x000fe20000000000 */
[----:B------:R-:W-:-:S02]  /*1b330*/  PRMT R0, RZ, 0x654, R0 ;  /* 0x00000654ff007816 */ /* 0x000fc40000000000 */
[----:B------:R-:W-:Y:S02]  /*1b340*/  LEA.HI.X R48, R2, UR5, R3, 0x1, P3 ;  /* 0x0000000502307c11 */ /* 0x000fe400098f0c03 */
[----:B------:R-:W-:Y:S01]  /*1b350*/  ISETP.GE.AND P1, PT, R20, R55, PT ;  /* 0x000000371400720c */ /* 0x000fe20003f26270 */
[----:B-1----:R1:W-:Y:S01]  /*1b360*/  SYNCS.ARRIVE.TRANS64.RED.A1T0 RZ, [R0+URZ], RZ ;  /* 0x000000ff00ff79a7 */ /* 0x0023e2000810043f */
[----:B------:R2:W3:Y:S04]  /*1b370*/  SHFL.IDX PT, R20, R24, RZ, 0x181f ;  /* 0x00181fff18147589 */ /* 0x0004e800000e0000 */
[----:B-1----:R2:W1:Y:S01]  /*1b380*/  SHFL.IDX PT, R0, R48, RZ, 0x181f ;  /* 0x00181fff30007589 */ /* 0x00246200000e0000 */
[----:B------:R-:W-:Y:S06]  /*1b390*/  @P2 BRA `(.L_x_2917) ;  /* 0x0000000000242947 */ /* 0x000fec0003800000 */
[----:B------:R-:W-:Y:S02]  /*1b3a0*/  ULDC UR4, c[0x0][0xac8] ;  /* 0x0002b20000047ab9 */ /* 0x000fe40000000800 */
        /* <DEDUP_REMOVED lines=8> */
.L_x_2917:
[----:B------:R-:W-:Y:S05]  /*1b430*/  BSYNC B1 ;  /* 0x0000000000017941 */ /* 0x000fea0003800000 */
.L_x_2916:
[----:B-1----:R1:W0:Y:S01]  /*1b440*/  SHFL.IDX PT, R0, R48, 0x1, 0x181f ;  /* 0x00381f0030007f89 */ /* 0x00222200000e0000 */
[----:B------:R-:W-:Y:S03]  /*1b450*/  BSSY B1, `(.L_x_2918) ;  /* 0x000000c000017945 */ /* 0x000fe60003800000 */
[----:B----45:R1:W4:Y:S01]  /*1b460*/  SHFL.IDX PT, R4, R24, 0x1, 0x181f ;  /* 0x00381f0018047f89 */ /* 0x03032200000e0000 */
        /* <DEDUP_REMOVED lines=10> */
.L_x_2919:
[----:B------:R-:W-:Y:S05]  /*1b510*/  BSYNC B1 ;  /* 0x0000000000017941 */ /* 0x000fea0003800000 */
.L_x_2918:
[----:B0-----:R0:W0:Y:S01]  /*1b520*/  SHFL.IDX PT, R0, R48, 0x2, 0x181f ;  /* 0x00581f0030007f89 */ /* 0x00102200000e0000 */
[----:B------:R-:W-:Y:S03]  /*1b530*/  BSSY B1, `(.L_x_2920) ;  /* 0x000000c000017945 */ /* 0x000fe60003800000 */
[----:B----4-:R4:W0:Y:S01]  /*1b540*/  SHFL.IDX PT, R4, R24, 0x2, 0x181f ;  /* 0x00581f0018047f89 */ /* 0x01082200000e0000 */
        /* <DEDUP_REMOVED lines=10> */
.L_x_2921:
[----:B------:R-:W-:Y:S05]  /*1b5f0*/  BSYNC B1 ;  /* 0x0000000000017941 */ /* 0x000fea0003800000 */
.L_x_2920:
[----:B0-----:R-:W-:Y:S01]  /*1b600*/  VIADD R0, R200, 0x60 ;  /* 0x00000060c8007836 */ /* 0x001fe20000000000 */
[----:B-12---:R-:W0:Y:S04]  /*1b610*/  SHFL.IDX PT, R48, R48, 0x3, 0x181f ;  /* 0x00781f0030307f89 */ /* 0x006e2800000e0000 */
[----:B------:R-:W-:Y:S01]  /*1b620*/  ISETP.GE.AND P0, PT, R0, R55, PT ;  /* 0x000000370000720c */ /* 0x000fe20003f06270 */
[----:B----4-:R-:W1:-:S12]  /*1b630*/  SHFL.IDX PT, R24, R24, 0x3, 0x181f ;  /* 0x00781f0018187f89 */ /* 0x010e5800000e0000 */
[----:B------:R-:W-:Y:S05]  /*1b640*/  @P0 BRA `(.L_x_2922) ;  /* 0x0000000800d80947 */ /* 0x000fea0003800000 */
[----:B------:R-:W-:Y:S02]  /*1b650*/  ULDC UR4, c[0x0][0xac8] ;  /* 0x0002b20000047ab9 */ /* 0x000fe40000000800 */
[----:B------:R-:W-:-:S13]  /*1b660*/  ISETP.GE.AND P1, PT, R203, UR4, PT ;  /* 0x00000004cb007c0c */ /* 0x000fda000bf26270 */
[----:B-1----:R-:W-:-:S04]  /*1b670*/  @!P1 LEA R2, P0, R203, R24, 0x1 ;  /* 0x00000018cb029211 */ /* 0x002fc800078008ff */
[----:B0-----:R-:W-:Y:S02]  /*1b680*/  @!P1 LEA.HI.X R3, R203, R48, R236, 0x1, P0 ;  /* 0x00000030cb039211 */ /* 0x001fe400000f0cec */
[----:B------:R-:W-:-:S03]  /*1b690*/  ISETP.GE.AND P0, PT, R206, UR4, PT ;  /* 0x00000004ce007c0c */ /* 0x000fc6000bf06270 */
[----:B------:R2:W-:Y:S10]  /*1b6a0*/  @!P1 ST.E.128 desc[UR60][R2.64], R28 ;  /* 0x0000001c02009985 */ /* 0x0005f4000c101d3c */
[----:B------:R-:W-:Y:S05]  /*1b6b0*/  @P0 BRA `(.L_x_2922) ;  /* 0x0000000800bc0947 */ /* 0x000fea0003800000 */
[----:B--2---:R-:W-:-:S04]  /*1b6c0*/  LEA R2, P0, R206, R24, 0x1 ;  /* 0x00000018ce027211 */ /* 0x004fc800078008ff */
[----:B------:R-:W-:-:S05]  /*1b6d0*/  LEA.HI.X R3, R206, R48, R235, 0x1, P0 ;  /* 0x00000030ce037211 */ /* 0x000fca00000f0ceb */
[----:B------:R4:W-:Y:S01]  /*1b6e0*/  ST.E.128 desc[UR60][R2.64], R44 ;  /* 0x0000002c02007985 */ /* 0x0009e2000c101d3c */
[----:B------:R-:W-:Y:S05]  /*1b6f0*/  BRA `(.L_x_2922) ;  /* 0x0000000800ac7947 */ /* 0x000fea0003800000 */
.L_x_2914:
[----:B------:R-:W-:Y:S01]  /*1b700*/  ULDC.64 UR4, c[0x0][0xc00] ;  /* 0x0003000000047ab9 */ /* 0x000fe20000000a00 */
[----:B------:R-:W-:Y:S01]  /*1b710*/  MOV R6, RZ ;  /* 0x000000ff00067202 */ /* 0x000fe20000000f00 */
[----:B------:R-:W2:Y:S01]  /*1b720*/  LDC R21, c[0x0][0xbe8] ;  /* 0x0002fa00ff157b82 */ /* 0x000ea20000000800 */
[----:B------:R-:W-:Y:S02]  /*1b730*/  ISETP.NE.U32.AND P0, PT, RZ, UR4, PT ;  /* 0x00000004ff007c0c */ /* 0x000fe4000bf05070 */
[----:B------:R-:W-:Y:S02]  /*1b740*/  IADD3 R2, P1, R209, UR4, RZ ;  /* 0x00000004d1027c10 */ /* 0x000fe4000ff3e0ff */
[----:B------:R-:W-:Y:S02]  /*1b750*/  ISETP.NE.AND.EX P0, PT, RZ, UR5, PT, P0 ;  /* 0x00000005ff007c0c */ /* 0x000fe4000bf05300 */
[----:B------:R-:W-:Y:S01]  /*1b760*/  IADD3.X R3, R210, UR5, RZ, P1, !PT ;  /* 0x00000005d2037c10 */ /* 0x000fe20008ffe4ff */
[----:B------:R-:W-:-:S02]  /*1b770*/  ULDC.64 UR4, c[0x0][0xc08] ;  /* 0x0003020000047ab9 */ /* 0x000fc40000000a00 */
        /* <DEDUP_REMOVED lines=8> */
[----:B--2---:R-:W-:Y:S02]  /*1b800*/  ISETP.NE.AND P2, PT, R21, 0x1, PT ;  /* 0x000000011500780c */ /* 0x004fe40003f45270 */
[----:B------:R-:W-:-:S11]  /*1b810*/  ISETP.GE.AND P3, PT, R237, 0x80, PT ;  /* 0x00000080ed00780c */ /* 0x000fd60003f66270 */
[----:B------:R-:W2:Y:S08]  /*1b820*/  @P2 LDC R12, c[0x0][0xbec] ;  /* 0x0002fb00ff0c2b82 */ /* 0x000eb00000000800 */
[----:B------:R-:W4:Y:S01]  /*1b830*/  @P2 LDC R29, c[0x0][0xbf0] ;  /* 0x0002fc00ff1d2b82 */ /* 0x000f220000000800 */
[----:B---3--:R-:W-:Y:S05]  /*1b840*/  @P1 BRA `(.L_x_2923) ;  /* 0x0000000000101947 */ /* 0x008fea0003800000 */
[----:B------:R-:W-:Y:S05]  /*1b850*/  @!P0 BRA `(.L_x_2923) ;  /* 0x00000000000c8947 */ /* 0x000fea0003800000 */
[----:B------:R-:W3:Y:S04]  /*1b860*/  LDG.E R5, desc[UR60][R2.64] ;  /* 0x0000003c02057981 */ /* 0x000ee8000c1e1900 */
[----:B-----5:R-:W3:Y:S02]  /*1b870*/  LDG.E R0, desc[UR60][R2.64+0x4] ;  /* 0x0000043c02007981 */ /* 0x020ee4000c1e1900 */
[----:B---3--:R-:W-:-:S07]  /*1b880*/  IMAD.IADD R0, R0, 0x1, -R5 ;  /* 0x0000000100007824 */ /* 0x008fce00078e0a05 */
.L_x_2923:
[----:B------:R-:W-:Y:S01]  /*1b890*/  BSSY B1, `(.L_x_2924) ;  /* 0x000002d000017945 */ /* 0x000fe20003800000 */
[----:B------:R-:W-:Y:S02]  /*1b8a0*/  SHF.R.S32.HI R10, RZ, 0x1f, R208 ;  /* 0x0000001fff0a7819 */ /* 0x000fe400000114d0 */
[----:B------:R-:W-:Y:S02]  /*1b8b0*/  SEL R211, R211, RZ, !P0 ;  /* 0x000000ffd3d37207 */ /* 0x000fe40004000000 */
[----:B------:R-:W-:Y:S02]  /*1b8c0*/  SEL R216, R216, RZ, !P0 ;  /* 0x000000ffd8d87207 */ /* 0x000fe40004000000 */
[----:B-----5:R-:W-:Y:S01]  /*1b8d0*/  SHF.R.S32.HI R11, RZ, 0x1f, R6 ;  /* 0x0000001fff0b7819 */ /* 0x020fe20000011406 */
[----:B------:R-:W-:Y:S06]  /*1b8e0*/  @P3 BRA `(.L_x_2925) ;  /* 0x00000000009c3947 */ /* 0x000fec0003800000 */
[----:B------:R-:W3:Y:S01]  /*1b8f0*/  S2R R3, SR_TID.X ;  /* 0x0000000000037919 */ /* 0x000ee20000002100 */
[----:B------:R-:W5:Y:S02]  /*1b900*/  LDC R9, c[0x0][0xbe8] ;  /* 0x0002fa00ff097b82 */ /* 0x000f640000000800 */
[----:B-----5:R-:W-:Y:S01]  /*1b910*/  IMAD R2, R0, R9, RZ ;  /* 0x0000000900027224 */ /* 0x020fe200078e02ff */
[----:B---3--:R-:W-:-:S04]  /*1b920*/  IADD3 R8, R200, -0x80, R3 ;  /* 0xffffff80c8087810 */ /* 0x008fc80007ffe003 */
        /* <DEDUP_REMOVED lines=9> */
[----:B------:R-:W3:Y:S01]  /*1b9c0*/  @P0 LDC R13, c[0x0][0xbec] ;  /* 0x0002fb00ff0d0b82 */ /* 0x000ee20000000800 */
[----:B------:R-:W-:Y:S01]  /*1b9d0*/  IMAD R7, R208, UR5, R7 ;  /* 0x00000005d0077c24 */ /* 0x000fe2000f8e0207 */
[----:B------:R-:W-:-:S03]  /*1b9e0*/  ULDC.64 UR4, c[0x0][0xb98] ;  /* 0x0002e60000047ab9 */ /* 0x000fc60000000a00 */
[----:B------:R-:W-:-:S03]  /*1b9f0*/  IMAD.IADD R3, R3, 0x1, R7 ;  /* 0x0000000103037824 */ /* 0x000fc600078e0207 */
[----:B------:R-:W5:Y:S01]  /*1ba00*/  @P0 LDC R15, c[0x0][0xbf0] ;  /* 0x0002fc00ff0f0b82 */ /* 0x000f620000000800 */
[----:B------:R-:W-:-:S04]  /*1ba10*/  IMAD.WIDE.U32 R2, R211, UR4, R2 ;  /* 0x00000004d3027c25 */ /* 0x000fc8000f8e0002 */
[----:B---3--:R-:W-:-:S05]  /*1ba20*/  @P0 IMAD.HI.U32 R4, R8, R13, RZ ;  /* 0x0000000d08040227 */ /* 0x008fca00078e00ff */
[----:B-----5:R-:W-:Y:S01]  /*1ba30*/  @P0 SHF.R.U32.HI R5, RZ, R15, R4 ;  /* 0x0000000fff050219 */ /* 0x020fe20000011604 */
        /* <DEDUP_REMOVED lines=18> */
.L_x_2925:
[----:B------:R-:W-:Y:S05]  /*1bb60*/  BSYNC B1 ;  /* 0x0000000000017941 */ /* 0x000fea0003800000 */
.L_x_2924:
[----:B------:R-:W-:Y:S01]  /*1bb70*/  ULDC.64 UR4, c[0x0][0xaa0] ;  /* 0x0002a80000047ab9 */ /* 0x000fe20000000a00 */
[----:B------:R-:W-:Y:S01]  /*1bb80*/  IMAD R7, R207, 0x20, R215 ;  /* 0x00000020cf077824 */ /* 0x000fe200078e02d7 */
[----:B------:R-:W-:Y:S01]  /*1bb90*/  BSSY B1, `(.L_x_2926) ;  /* 0x0000037000017945 */ /* 0x000fe20003800000 */
[----:B---3--:R-:W-:-:S03]  /*1bba0*/  IMAD R3, R11, UR4, RZ ;  /* 0x000000040b037c24 */ /* 0x008fc6000f8e02ff */
[----:B------:R-:W-:Y:S01]  /*1bbb0*/  IADD3 R9, R200, R7, RZ ;  /* 0x00000007c8097210 */ /* 0x000fe20007ffe0ff */
        /* <DEDUP_REMOVED lines=14> */
[C---:B------:R-:W-:Y:S02]  /*1bca0*/  IMAD R7, R211.reuse, UR5, R6 ;  /* 0x00000005d3077c24 */ /* 0x040fe4000f8e0206 */
[----:B------:R-:W-:Y:S01]  /*1bcb0*/  IMAD.WIDE.U32 R2, R211, UR4, R2 ;  /* 0x00000004d3027c25 */ /* 0x000fe2000f8e0002 */
[----:B------:R-:W-:-:S03]  /*1bcc0*/  ULDC.64 UR4, c[0x0][0xae0] ;  /* 0x0002b80000047ab9 */ /* 0x000fc60000000a00 */
[----:B------:R-:W-:Y:S01]  /*1bcd0*/  IMAD.MOV R6, RZ, RZ, -R5 ;  /* 0x000000ffff067224 */ /* 0x000fe200078e0a05 */
[----:B------:R-:W-:Y:S01]  /*1bce0*/  IADD3 R3, R3, R7, RZ ;  /* 0x0000000703037210 */ /* 0x000fe20007ffe0ff */
        /* <DEDUP_REMOVED lines=17> */
[-C--:B------:R-:W-:Y:S02]  /*1be00*/  ISETP.GE.AND P1, PT, R0, R21.reuse, PT ;  /* 0x000000150000720c */ /* 0x080fe40003f26270 */
[----:B------:R-:W-:Y:S02]  /*1be10*/  IADD3 R0, R200, 0x40, RZ ;  /* 0x00000040c8007810 */ /* 0x000fe40007ffe0ff */
[----:B------:R-:W-:Y:S02]  /*1be20*/  LEA.HI.X R5, R2, UR5, R3, 0x1, P3 ;  /* 0x0000000502057c11 */ /* 0x000fe400098f0c03 */
[----:B------:R-:W-:Y:S01]  /*1be30*/  ISETP.GE.AND P0, PT, R0, R21, PT ;  /* 0x000000150000720c */ /* 0x000fe20003f06270 */
[----:B------:R2:W3:Y:S04]  /*1be40*/  SHFL.IDX PT, R2, R4, RZ, 0x181f ;  /* 0x00181fff04027589 */ /* 0x0004e800000e0000 */
[----:B------:R2:W4:Y:S01]  /*1be50*/  SHFL.IDX PT, R0, R5, RZ, 0x181f ;  /* 0x00181fff05007589 */ /* 0x00052200000e0000 */
[----:B------:R-:W-:Y:S07]  /*1be60*/  @P2 BRA `(.L_x_2927) ;  /* 0x0000000000242947 */ /* 0x000fee0003800000 */
[----:B------:R-:W-:Y:S02]  /*1be70*/  ULDC UR4, c[0x0][0xac8] ;  /* 0x0002b20000047ab9 */ /* 0x000fe40000000800 */
        /* <DEDUP_REMOVED lines=8> */
.L_x_2927:
[----:B------:R-:W-:Y:S05]  /*1bf00*/  BSYNC B1 ;  /* 0x0000000000017941 */ /* 0x000fea0003800000 */
.L_x_2926:
[----:B----4-:R4:W0:Y:S01]  /*1bf10*/  SHFL.IDX PT, R0, R5, 0x1, 0x181f ;  /* 0x00381f0005007f89 */ /* 0x01082200000e0000 */
[----:B------:R-:W-:Y:S03]  /*1bf20*/  BSSY B1, `(.L_x_2928) ;  /* 0x000000c000017945 */ /* 0x000fe60003800000 */
[----:B---3--:R4:W3:Y:S01]  /*1bf30*/  SHFL.IDX PT, R2, R4, 0x1, 0x181f ;  /* 0x00381f0004027f89 */ /* 0x0088e200000e0000 */
        /* <DEDUP_REMOVED lines=10> */
.L_x_2929:
[----:B------:R-:W-:Y:S05]  /*1bfe0*/  BSYNC B1 ;  /* 0x0000000000017941 */ /* 0x000fea0003800000 */
.L_x_2928:
        /* <DEDUP_REMOVED lines=11> */
[----:B------:R0:W-:Y:S04]  /*1c0a0*/  @!P2 ST.E.128 desc[UR60][R6.64], RZ ;  /* 0x000000ff0600a985 */ /* 0x0001e8000c101d3c */
[----:B------:R0:W-:Y:S02]  /*1c0b0*/  @!P3 ST.E.128 desc[UR60][R2.64], RZ ;  /* 0x000000ff0200b985 */ /* 0x0001e4000c101d3c */
.L_x_2931:
[----:B------:R-:W-:Y:S05]  /*1c0c0*/  BSYNC B1 ;  /* 0x0000000000017941 */ /* 0x000fea0003800000 */
.L_x_2930:
[----:B0-----:R-:W-:Y:S01]  /*1c0d0*/  VIADD R0, R200, 0x60 ;  /* 0x00000060c8007836 */ /* 0x001fe20000000000 */
[----:B--2-4-:R-:W0:Y:S04]  /*1c0e0*/  SHFL.IDX PT, R5, R5, 0x3, 0x181f ;  /* 0x00781f0005057f89 */ /* 0x014e2800000e0000 */
[----:B------:R-:W-:Y:S01]  /*1c0f0*/  ISETP.GE.AND P0, PT, R0, R21, PT ;  /* 0x000000150000720c */ /* 0x000fe20003f06270 */
[----:B------:R2:W4:-:S12]  /*1c100*/  SHFL.IDX PT, R2, R4, 0x3, 0x181f ;  /* 0x00781f0004027f89 */ /* 0x00051800000e0000 */
[----:B--2---:R-:W-:Y:S05]  /*1c110*/  @P0 BRA `(.L_x_2922) ;  /* 0x0000000000240947 */ /* 0x004fea0003800000 */
        /* <DEDUP_REMOVED lines=9> */
.L_x_2922:
[----:B------:R-:W-:Y:S05]  /*1c1b0*/  BSYNC B0 ;  /* 0x0000000000007941 */ /* 0x000fea0003800000 */
.L_x_2913:
[----:B------:R-:W-:Y:S02]  /*1c1c0*/  ULDC UR4, c[0x0][0xc3c] ;  /* 0x00030f0000047ab9 */ /* 0x000fe40000000800 */
[----:B-1----:R-:W-:-:S13]  /*1c1d0*/  ISETP.GE.AND P0, PT, R27, UR4, PT ;  /* 0x000000041b007c0c */ /* 0x002fda000bf06270 */
[----:B------:R-:W-:Y:S05]  /*1c1e0*/  @!P0 BRA `(.L_x_2932) ;  /* 0xfffffe5000348947 */ /* 0x000fea000383ffff */
[----:B------:R-:W-:Y:S05]  /*1c1f0*/  BRA `(.L_x_2708) ;  /* 0x0000007c00907947 */ /* 0x000fea0003800000 */
.L_x_2706:
        /* <DEDUP_REMOVED lines=18> */
.L_x_2933:
        /* <DEDUP_REMOVED lines=41> */
.L_x_2939:
        /* <DEDUP_REMOVED lines=12> */
.L_x_2938:
[----:B------:R-:W-:Y:S05]  /*1c670*/  BSYNC B0 ;  /* 0x0000000000007941 */ /* 0x000fea0003800000 */
.L_x_2937:
        /* <DEDUP_REMOVED lines=16> */
[----:B0-----:R-:W-:-:S05]  /*1c780*/  IMAD R8, R3, UR5, RZ ;  /* 0x0000000503087c24 */ /* 0x001fca000f8e02ff */
[----:B------:R-:W-:-:S04]  /*1c790*/  IADD3 R7, R8, R7, RZ ;  /* 0x0000000708077210 */ /* 0x000fc80007ffe0ff */
[----:B------:R-:W-:-:S13]  /*1c7a0*/  ISETP.GT.AND P6, PT, R7, UR6, PT ;  /* 0x0000000607007c0c */ /* 0x000fda000bfc4270 */
[----:B------:R-:W-:Y:S05]  /*1c7b0*/  @!P6 BRA `(.L_x_2939) ;  /* 0xfffffffc007ce947 */ /* 0x000fea000383ffff */
[----:B------:R-:W-:-:S07]  /*1c7c0*/  IMAD.MOV.U32 R5, RZ, RZ, R11 ;  /* 0x000000ffff057224 */ /* 0x000fce00078e000b */
.L_x_2935:
        /* <DEDUP_REMOVED lines=15> */
[----:B0-----:R-:W-:-:S06]  /*1c8c0*/  IADD3 R14, R13, 0xffffffe, RZ ;  /* 0x0ffffffe0d0e7810 */ /* 0x001fcc0007ffe0ff */
[----:B------:R0:W1:Y:S01]  /*1c8d0*/  F2I.FTZ.U32.TRUNC.NTZ R3, R14 ;  /* 0x0000000e00037305 */ /* 0x000062000021f000 */
[----:B------:R-:W-:Y:S05]  /*1c8e0*/  @!P0 BRA `(.L_x_2940) ;  /* 0x0000000000088947 */ /* 0x000fea0003800000 */
[----:B------:R-:W-:-:S06]  /*1c8f0*/  VIADD R16, R7, 0xffffffff ;  /* 0xffffffff07107836 */ /* 0x000fcc0000000000 */
[----:B------:R2:W3:Y:S02]  /*1c900*/  SHFL.IDX PT, R16, R5, R16, 0x1f ;  /* 0x00001f1005107589 */ /* 0x0004e400000e0000 */
.L_x_2940:
[----:B-12---:R-:W-:Y:S01]  /*1c910*/  IMAD.MOV R5, RZ, RZ, -R3 ;  /* 0x000000ffff057224 */ /* 0x006fe200078e0a03 */
[----:B------:R-:W-:Y:S01]  /*1c920*/  IABS R7, R9 ;  /* 0x0000000900077213 */ /* 0x000fe20000000000 */
[----:B---3--:R-:W-:Y:S02]  /*1c930*/  IMAD R16, R16, UR5, R8 ;  /* 0x0000000510107c24 */ /* 0x008fe4000f8e0208 */
[----:B------:R-:W-:Y:S01]  /*1c940*/  IMAD R5, R5, R10, RZ ;  /* 0x0000000a05057224 */ /* 0x000fe200078e02ff */
[----:B------:R-:W-:Y:S01]  /*1c950*/  IADD3 R7, RZ, -R7, RZ ;  /* 0x80000007ff077210 */ /* 0x000fe20007ffe0ff */
[----:B------:R-:W-:-:S04]  /*1c960*/  IMAD.MOV.U32 R2, RZ, RZ, RZ ;  /* 0x000000ffff027224 */ /* 0x000fc800078e00ff */
[----:B------:R-:W-:Y:S01]  /*1c970*/  IMAD.HI.U32 R3, R3, R5, R2 ;  /* 0x0000000503037227 */ /* 0x000fe200078e0002 */
[----:B------:R-:W-:-:S04]  /*1c980*/  IADD3 R2, -R16, UR6, RZ ;  /* 0x0000000610027c10 */ /* 0x000fc8000fffe1ff */
[----:B------:R-:W-:-:S05]  /*1c990*/  IABS R5, R2 ;  /* 0x0000000200057213 */ /* 0x000fca0000000000 */
        /* <DEDUP_REMOVED lines=10> */
[----:B------:R-:W-:Y:S02]  /*1ca40*/  @!P2 IADD3 R8, -R8, RZ, RZ ;  /* 0x000000ff0808a210 */ /* 0x000fe40007ffe1ff */
[----:B------:R-:W-:-:S05]  /*1ca50*/  @!P1 LOP3.LUT R8, RZ, R9, RZ, 0x33, !PT ;  /* 0x00000009ff089212 */ /* 0x000fca00078e33ff */
[----:B------:R-:W-:Y:S02]  /*1ca60*/  IMAD R5, R11, R8, RZ ;  /* 0x000000080b057224 */ /* 0x000fe400078e02ff */
[----:B------:R-:W-:Y:S02]  /*1ca70*/  IMAD.MOV R8, RZ, RZ, -R8 ;  /* 0x000000ffff087224 */ /* 0x000fe400078e0a08 */
[----:B------:R-:W-:Y:S02]  /*1ca80*/  IMAD.MOV R10, RZ, RZ, -R5 ;  /* 0x000000ffff0a7224 */ /* 0x000fe400078e0a05 */
[----:B------:R-:W-:-:S03]  /*1ca90*/  IMAD R8, R9, R8, R2 ;  /* 0x0000000809087224 */ /* 0x000fc600078e0202 */
[----:B------:R-:W-:Y:S01]  /*1caa0*/  VIADDMNMX R11, R10, UR5, R11, PT ;  /* 0x000000050a0b7c46 */ /* 0x000fe2000b80010b */
[----:B------:R-:W-:-:S03]  /*1cab0*/  IMAD.IADD R5, R8, 0x1, R5 ;  /* 0x0000000108057824 */ /* 0x000fc600078e0205 */
        /* <DEDUP_REMOVED lines=12> */
[----:B------:R-:W-:-:S03]  /*1cb80*/  LOP3.LUT R3, R8, R11, RZ, 0x3c, !PT ;  /* 0x0000000b08037212 */ /* 0x000fc600078e3cff */
[----:B------:R-:W-:Y:S01]  /*1cb90*/  IMAD.HI.U32 R2, R2, R9, RZ ;  /* 0x0000000902027227 */ /* 0x000fe200078e00ff */
[----:B------:R-:W-:-:S03]  /*1cba0*/  ISETP.GE.AND P2, PT, R3, RZ, PT ;  /* 0x000000ff0300720c */ /* 0x000fc60003f46270 */
[----:B------:R-:W-:-:S05]  /*1cbb0*/  IMAD R10, R2, R10, R9 ;  /* 0x0000000a020a7224 */ /* 0x000fca00078e0209 */
[----:B------:R-:W-:-:S13]  /*1cbc0*/  ISETP.GT.U32.AND P1, PT, R7, R10, PT ;  /* 0x0000000a0700720c */ /* 0x000fda0003f24070 */
[----:B------:R-:W-:Y:S01]  /*1cbd0*/  @!P1 IMAD.IADD R10, R10, 0x1, -R7 ;  /* 0x000000010a0a9824 */ /* 0x000fe200078e0a07 */
[----:B------:R-:W-:Y:S02]  /*1cbe0*/  @!P1 IADD3 R2, R2, 0x1, RZ ;  /* 0x0000000102029810 */ /* 0x000fe40007ffe0ff */
[----:B------:R-:W-:Y:S02]  /*1cbf0*/  ISETP.NE.AND P1, PT, R11, RZ, PT ;  /* 0x000000ff0b00720c */ /* 0x000fe40003f25270 */
[----:B------:R-:W-:-:S13]  /*1cc00*/  ISETP.GE.U32.AND P0, PT, R10, R7, PT ;  /* 0x000000070a00720c */ /* 0x000fda0003f06070 */
[----:B------:R-:W-:-:S04]  /*1cc10*/  @P0 VIADD R2, R2, 0x1 ;  /* 0x0000000102020836 */ /* 0x000fc80000000000 */
[----:B------:R-:W-:Y:S01]  /*1cc20*/  @!P2 IMAD.MOV R2, RZ, RZ, -R2 ;  /* 0x000000ffff02a224 */ /* 0x000fe200078e0a02 */
[----:B------:R-:W-:Y:S02]  /*1cc30*/  @!P1 LOP3.LUT R2, RZ, R11, RZ, 0x33, !PT ;  /* 0x0000000bff029212 */ /* 0x000fe400078e33ff */
[----:B------:R-:W-:Y:S02]  /*1cc40*/  IADD3 R11, -R11, RZ, RZ ;  /* 0x000000ff0b0b7210 */ /* 0x000fe40007ffe1ff */
[----:B------:R-:W-:-:S03]  /*1cc50*/  LOP3.LUT R17, RZ, R2, RZ, 0x33, !PT ;  /* 0x00000002ff117212 */ /* 0x000fc600078e33ff */
[----:B------:R-:W-:Y:S02]  /*1cc60*/  IMAD R18, R2, R11, R5 ;  /* 0x0000000b02127224 */ /* 0x000fe400078e0205 */
[----:B------:R-:W-:Y:S01]  /*1cc70*/  IMAD.IADD R17, R6, 0x1, R17 ;  /* 0x0000000106117824 */ /* 0x000fe200078e0211 */
[----:B------:R-:W-:Y:S06]  /*1cc80*/  BRA `(.L_x_2941) ;  /* 0x00000000000c7947 */ /* 0x000fec0003800000 */
.L_x_2936:
[----:B------:R-:W-:Y:S01]  /*1cc90*/  IMAD.MOV.U32 R17, RZ, RZ, RZ ;  /* 0x000000ffff117224 */ /* 0x000fe200078e00ff */
[----:B------:R-:W-:Y:S01]  /*1cca0*/  MOV R18, RZ ;  /* 0x000000ff00127202 */ /* 0x000fe20000000f00 */
[----:B------:R-:W-:-:S07]  /*1ccb0*/  IMAD.U32 R16, RZ, RZ, UR6 ;  /* 0x00000006ff107e24 */ /* 0x000fce000f8e00ff */
.L_x_2941:
[----:B------:R-:W-:-:S13]  /*1ccc0*/  ISETP.NE.AND P0, PT, R0, RZ, PT ;  /* 0x000000ff0000720c */ /* 0x000fda0003f05270 */
[----:B------:R-:W1:Y:S01]  /*1ccd0*/  @!P0 S2R R3, SR_CgaCtaId ;  /* 0x0000000000038919 */ /* 0x000e620000008800 */
[----:B------:R-:W-:-:S04]  /*1cce0*/  @!P0 MOV R0, 0x400 ;  /* 0x0000040000008802 */ /* 0x000fc80000000f00 */
[----:B-1----:R-:W-:-:S05]  /*1ccf0*/  @!P0 LEA R0, R3, R0, 0x18 ;  /* 0x0000000003008211 */ /* 0x002fca00078ec0ff */
[----:B------:R1:W-:Y:S01]  /*1cd00*/  @!P0 STS.128 [R0+0x348d0], R16 ;  /* 0x0348d01000008388 */ /* 0x0003e20000000c00 */
[----:B------:R-:W-:Y:S06]  /*1cd10*/  BAR.ARV 0x5, 0x180 ;  /* 0x0146000000007b1d */ /* 0x000fec0000002000 */
.L_x_2934:
[----:B-1----:R-:W-:Y:S01]  /*1cd20*/  IMAD.MOV.U32 R0, RZ, RZ, 0x1 ;  /* 0x00000001ff007424 */ /* 0x002fe200078e00ff */
[----:B------:R1:W-:Y:S01]  /*1cd30*/  STL [R1+0xc], RZ ;  /* 0x00000cff01007387 */ /* 0x0003e20000100800 */
[----:B------:R-:W-:Y:S02]  /*1cd40*/  ULDC UR4, c[0x0][0xc3c] ;  /* 0x00030f0000047ab9 */ /* 0x000fe40000000800 */
[----:B--2---:R-:W-:Y:S01]  /*1cd50*/  ISETP.GE.AND P0, PT, R19, UR4, PT ;  /* 0x0000000413007c0c */ /* 0x004fe2000bf06270 */
[----:B------:R1:W-:Y:S04]  /*1cd60*/  STL [R1+0x1c], R0 ;  /* 0x00001c0001007387 */ /* 0x0003e80000100800 */
[----:B------:R1:W-:Y:S08]  /*1cd70*/  STL [R1+0x50], RZ ;  /* 0x000050ff01007387 */ /* 0x0003f00000100800 */
[----:B-1----:R-:W-:Y:S05]  /*1cd80*/  @P0 BRA `(.L_x_2942) ;  /* 0x0000006c00bc0947 */ /* 0x002fea0003800000 */
[----:B------:R-:W2:Y:S04]  /*1cd90*/  LDL R0, [R1+0x58] ;  /* 0x0000580001007983 */ /* 0x000ea80000100800 */
[----:B------:R-:W3:Y:S01]  /*1cda0*/  LDL.LU R5, [R1+0x8] ;  /* 0x0000080001057983 */ /* 0x000ee20000300800 */
[----:B------:R-:W1:Y:S01]  /*1cdb0*/  S2UR UR5, SR_CgaCtaId ;  /* 0x00000000000579c3 */ /* 0x000e620000008800 */
[----:B------:R-:W-:Y:S01]  /*1cdc0*/  LOP3.LUT R7, R4, 0x7f, RZ, 0xc0, !PT ;  /* 0x0000007f04077812 */ /* 0x000fe200078ec0ff */
[----:B------:R-:W-:Y:S01]  /*1cdd0*/  UMOV UR4, 0x400 ;  /* 0x0000040000047882 */ /* 0x000fe20000000000 */
[----:B------:R-:W-:Y:S01]  /*1cde0*/  BSSY B8, `(.L_x_2942) ;  /* 0x00006e9000087945 */ /* 0x000fe20003800000 */
[----:B------:R-:W-:Y:S01]  /*1cdf0*/  ULDC.64 UR36, c[0x0][0x198] ;  /* 0x0000660000247ab9 */ /* 0x000fe20000000a00 */
[C---:B------:R-:W-:Y:S01]  /*1ce00*/  ISETP.NE.AND P1, PT, R7.reuse, RZ, PT ;  /* 0x000000ff0700720c */ /* 0x040fe20003f25270 */
[----:B0-----:R-:W-:Y:S01]  /*1ce10*/  IMAD.SHL.U32 R2, R7, 0x8, RZ ;  /* 0x0000000807027824 */ /* 0x001fe200078e00ff */
[----:B------:R-:W-:Y:S01]  /*1ce20*/  SHF.R.U32.HI R6, RZ, 0x3, R7 ;  /* 0x00000003ff067819 */ /* 0x000fe20000011607 */
[----:B------:R-:W-:Y:S01]  /*1ce30*/  ULDC UR39, c[0x0][0xc] ;  /* 0x0000030000277ab9 */ /* 0x000fe20000000800 */
[----:B-1----:R-:W-:Y:S01]  /*1ce40*/  ULEA UR4, UR5, UR4, 0x18 ;  /* 0x0000000405047291 */ /* 0x002fe2000f8ec03f */
[----:B--2---:R-:W-:Y:S01]  /*1ce50*/  R2UR UR6, R0 ;  /* 0x00000000000672ca */ /* 0x004fe200000e0000 */
[----:B------:R-:W-:Y:S01]  /*1ce60*/  IMAD.SHL.U32 R0, R4, 0x8, RZ ;  /* 0x0000000804007824 */ /* 0x000fe200078e00ff */
[----:B---3--:R-:W-:-:S04]  /*1ce70*/  LOP3.LUT R5, R5, 0xfffffffd, RZ, 0xc0, !PT ;  /* 0xfffffffd05057812 */ /* 0x008fc800078ec0ff */
[----:B------:R-:W-:Y:S02]  /*1ce80*/  LOP3.LUT R3, R0, 0x1f8, RZ, 0xc0, !PT ;  /* 0x000001f800037812 */ /* 0x000fe400078ec0ff */
[----:B------:R-:W-:Y:S02]  /*1ce90*/  @P1 LOP3.LUT R5, R5, 0x2, RZ, 0xfc, !PT ;  /* 0x0000000205051812 */ /* 0x000fe400078efcff */
[----:B------:R-:W-:Y:S02]  /*1cea0*/  LOP3.LUT R3, R3, 0x38, R4, 0x78, !PT ;  /* 0x0000003803037812 */ /* 0x000fe400078e7804 */
[----:B------:R-:W-:Y:S01]  /*1ceb0*/  LOP3.LUT R5, R5, 0xfffffffe, RZ, 0xc0, !PT ;  /* 0xfffffffe05057812 */ /* 0x000fe200078ec0ff */
[----:B------:R-:W-:Y:S01]  /*1cec0*/  ULOP3.LUT UR38, UR6, 0x2, URZ, 0xfc, !UPT ;  /* 0x0000000206267892 */ /* 0x000fe2000f8efc3f */
[----:B------:R-:W-:Y:S02]  /*1ced0*/  LOP3.LUT R2, R3, 0x200, R2, 0xf8, !PT ;  /* 0x0000020003027812 */ /* 0x000fe400078ef802 */
[----:B------:R-:W-:-:S02]  /*1cee0*/  LOP3.LUT P0, R3, R4, 0x1f, RZ, 0xc0, !PT ;  /* 0x0000001f04037812 */ /* 0x000fc4000780c0ff */
[----:B------:R-:W-:Y:S02]  /*1cef0*/  LOP3.LUT R0, R0, 0x38, RZ, 0xc0, !PT ;  /* 0x0000003800007812 */ /* 0x000fe400078ec0ff */
[----:B------:R-:W-:Y:S01]  /*1cf00*/  SHF.L.U32 R4, R4, 0x4, RZ ;  /* 0x0000000404047819 */ /* 0x000fe200000006ff */
[----:B------:R0:W-:Y:S03]  /*1cf10*/  STL [R1+0x2c], R3 ;  /* 0x00002c0301007387 */ /* 0x0001e60000100800 */
[----:B------:R-:W-:-:S05]  /*1cf20*/  LOP3.LUT R4, R6, 0x70, R4, 0xf8, !PT ;  /* 0x0000007006047812 */ /* 0x000fca00078ef804 */
[----:B------:R-:W-:Y:S02]  /*1cf30*/  @P0 LOP3.LUT R5, R5, 0x1, RZ, 0xfc, !PT ;  /* 0x0000000105050812 */ /* 0x000fe400078efcff */
[----:B------:R-:W-:Y:S01]  /*1cf40*/  ISETP.NE.OR P0, PT, R7, RZ, !P0 ;  /* 0x000000ff0700720c */ /* 0x000fe20004705670 */
[----:B0-----:R-:W-:Y:S01]  /*1cf50*/  IMAD.U32 R3, RZ, RZ, UR4 ;  /* 0x00000004ff037e24 */ /* 0x001fe2000f8e00ff */
[----:B------:R-:W-:-:S03]  /*1cf60*/  LOP3.LUT R5, R5, 0xfffffff7, RZ, 0xc0, !PT ;  /* 0xfffffff705057812 */ /* 0x000fc600078ec0ff */
[----:B------:R-:W-:Y:S01]  /*1cf70*/  IMAD R2, R2, 0x2, R3 ;  /* 0x0000000202027824 */ /* 0x000fe200078e0203 */
[----:B------:R0:W-:Y:S04]  /*1cf80*/  STL [R1+0x4], R3 ;  /* 0x0000040301007387 */ /* 0x0001e80000100800 */
[----:B------:R1:W-:Y:S03]  /*1cf90*/  STL [R1+0x30], R2 ;  /* 0x0000300201007387 */ /* 0x0003e60000100800 */
[----:B------:R-:W-:Y:S01]  /*1cfa0*/  @P0 LOP3.LUT R5, R5, 0x8, RZ, 0xfc, !PT ;  /* 0x0000000805050812 */ /* 0x000fe200078efcff */
[----:B------:R-:W-:Y:S01]  /*1cfb0*/  STL [R1+0x10], RZ ;  /* 0x000010ff01007387 */ /* 0x000fe20000100800 */
[----:B0-----:R-:W-:-:S03]  /*1cfc0*/  MOV R3, 0x1 ;  /* 0x0000000100037802 */ /* 0x001fc60000000f00 */
[----:B------:R-:W-:Y:S01]  /*1cfd0*/  STL [R1+0x8], R5 ;  /* 0x0000080501007387 */ /* 0x000fe20000100800 */
[----:B-1----:R-:W-:-:S05]  /*1cfe0*/  IMAD.MOV.U32 R2, RZ, RZ, 0x1 ;  /* 0x00000001ff027424 */ /* 0x002fca00078e00ff */
[----:B------:R0:W-:Y:S04]  /*1cff0*/  STL [R1+0x24], R2 ;  /* 0x0000240201007387 */ /* 0x0001e80000100800 */
[----:B------:R1:W-:Y:S04]  /*1d000*/  STL [R1+0x50], RZ ;  /* 0x000050ff01007387 */ /* 0x0003e80000100800 */
[----:B------:R1:W-:Y:S01]  /*1d010*/  STL [R1+0xc], RZ ;  /* 0x00000cff01007387 */ /* 0x0003e20000100800 */
[----:B0-----:R-:W-:-:S03]  /*1d020*/  LOP3.LUT R2, R0, 0x40, RZ, 0xfc, !PT ;  /* 0x0000004000027812 */ /* 0x001fc600078efcff */
[----:B------:R1:W-:Y:S01]  /*1d030*/  STL [R1+0x1c], R3 ;  /* 0x00001c0301007387 */ /* 0x0003e20000100800 */
[----:B------:R-:W-:-:S07]  /*1d040*/  LOP3.LUT R0, R0, 0x80, RZ, 0xfc, !PT ;  /* 0x0000008000007812 */ /* 0x000fce00078efcff */
.L_x_3086:
[----:B01-3--:R-:W0:Y:S02]  /*1d050*/  LDC.64 R2, c[0x0][0xc88] ;  /* 0x00032200ff027b82 */ /* 0x00be240000000a00 */
[----:B0-----:R-:W-:-:S05]  /*1d060*/  IMAD.WIDE R2, R19, 0x4, R2 ;  /* 0x0000000413027825 */ /* 0x001fca00078e0202 */
[----:B--2---:R-:W2:Y:S01]  /*1d070*/  LDG.E R4, desc[UR60][R2.64] ;  /* 0x0000003c02047981 */ /* 0x004ea2000c1e1900 */
[----:B------:R-:W-:Y:S05]  /*1d080*/  YIELD ;  /* 0x0000000000007946 */ /* 0x000fea0003800000 */
[----:B------:R-:W-:Y:S01]  /*1d090*/  ULDC.64 UR4, c[0x0][0xa28] ;  /* 0x00028a0000047ab9 */ /* 0x000fe20000000a00 */
[----:B------:R-:W-:Y:S01]  /*1d0a0*/  ULDC.64 UR10, c[0x0][0xa18] ;  /* 0x00028600000a7ab9 */ /* 0x000fe20000000a00 */
[----:B------:R-:W-:Y:S01]  /*1d0b0*/  ISETP.NE.U32.AND P0, PT, RZ, UR4, PT ;  /* 0x00000004ff007c0c */ /* 0x000fe2000bf05070 */
[----:B------:R-:W-:Y:S01]  /*1d0c0*/  ULDC.64 UR6, c[0x0][0xa08] ;  /* 0x0002820000067ab9 */ /* 0x000fe20000000a00 */
[----:B------:R-:W-:Y:S01]  /*1d0d0*/  ISETP.NE.U32.AND P3, PT, RZ, UR10, PT ;  /* 0x0000000aff007c0c */ /* 0x000fe2000bf65070 */
[----:B------:R-:W-:Y:S01]  /*1d0e0*/  IMAD.MOV.U32 R0, RZ, RZ, RZ ;  /* 0x000000ffff007224 */ /* 0x000fe200078e00ff */
[----:B------:R-:W-:Y:S01]  /*1d0f0*/  ISETP.NE.AND.EX P0, PT, RZ, UR5, PT, P0 ;  /* 0x00000005ff007c0c */ /* 0x000fe2000bf05300 */
[----:B------:R-:W-:Y:S01]  /*1d100*/  IMAD.MOV.U32 R12, RZ, RZ, RZ ;  /* 0x000000ffff0c7224 */ /* 0x000fe200078e00ff */
[----:B------:R-:W-:Y:S01]  /*1d110*/  ISETP.NE.AND.EX P3, PT, RZ, UR11, PT, P3 ;  /* 0x0000000bff007c0c */ /* 0x000fe2000bf65330 */
[----:B------:R-:W-:Y:S01]  /*1d120*/  ULDC.64 UR8, c[0x0][0xa10] ;  /* 0x0002840000087ab9 */ /* 0x000fe20000000a00 */
[----:B--2---:R-:W-:Y:S01]  /*1d130*/  SHF.R.S32.HI R5, RZ, 0x1f, R4 ;  /* 0x0000001fff057819 */ /* 0x004fe20000011404 */
[----:B------:R-:W-:-:S08]  /*1d140*/  IMAD.SHL.U32 R15, R4, 0x4, RZ ;  /* 0x00000004040f7824 */ /* 0x000fd000078e00ff */
[C---:B------:R-:W-:Y:S01]  /*1d150*/  @P0 LEA R2, P1, R4.reuse, UR4, 0x2 ;  /* 0x0000000404020c11 */ /* 0x040fe2000f8210ff */
[----:B------:R0:W-:Y:S01]  /*1d160*/  STL [R1+0x34], R4 ;  /* 0x0000340401007387 */ /* 0x0001e20000100800 */
[C-C-:B------:R-:W-:Y:S02]  /*1d170*/  SHF.L.U64.HI R14, R4.reuse, 0x2, R5.reuse ;  /* 0x00000002040e7819 */ /* 0x140fe40000010205 */
[----:B------:R-:W-:Y:S01]  /*1d180*/  @P0 LEA.HI.X R3, R4, UR5, R5, 0x2, P1 ;  /* 0x0000000504030c11 */ /* 0x000fe200088f1405 */
[----:B------:R-:W-:Y:S01]  /*1d190*/  ULDC.64 UR4, c[0x0][0xa00] ;  /* 0x0002800000047ab9 */ /* 0x000fe20000000a00 */
[C---:B-----5:R-:W-:Y:S01]  /*1d1a0*/  @P3 IADD3 R8, P1, R15.reuse, UR10, RZ ;  /* 0x0000000a0f083c10 */ /* 0x060fe2000ff3e0ff */
[----:B------:R1:W-:Y:S03]  /*1d1b0*/  STL [R1+0x44], R5 ;  /* 0x0000440501007387 */ /* 0x0003e60000100800 */
[----:B------:R-:W-:Y:S01]  /*1d1c0*/  @P3 IADD3.X R9, R14, UR11, RZ, P1, !PT ;  /* 0x0000000b0e093c10 */ /* 0x000fe20008ffe4ff */
[----:B------:R2:W5:Y:S01]  /*1d1d0*/  @P0 LDG.E R0, desc[UR60][R2.64] ;  /* 0x0000003c02000981 */ /* 0x000562000c1e1900 */
        /* <DEDUP_REMOVED lines=9> */
[----:B--2---:R-:W-:-:S04]  /*1d270*/  IADD3 R2, P0, R15, UR4, RZ ;  /* 0x000000040f027c10 */ /* 0x004fc8000ff1e0ff */
[----:B------:R-:W-:Y:S01]  /*1d280*/  IADD3.X R3, R14, UR5, RZ, P0, !PT ;  /* 0x000000050e037c10 */ /* 0x000fe200087fe4ff */
[----:B------:R-:W-:Y:S01]  /*1d290*/  ULDC UR4, c[0x0][0x288] ;  /* 0x0000a20000047ab9 */ /* 0x000fe20000000800 */
[----:B0-----:R-:W-:-:S03]  /*1d2a0*/  IADD3 R4, P0, R15, UR8, RZ ;  /* 0x000000080f047c10 */ /* 0x001fc6000ff1e0ff */
[----:B------:R0:W5:Y:S01]  /*1d2b0*/  @P2 LDG.E R11, desc[UR60][R6.64] ;  /* 0x0000003c060b2981 */ /* 0x000162000c1e1900 */
[----:B-1----:R-:W-:Y:S02]  /*1d2c0*/  IADD3.X R5, R14, UR9, RZ, P0, !PT ;  /* 0x000000090e057c10 */ /* 0x002fe400087fe4ff */
[----:B------:R-:W-:Y:S01]  /*1d2d0*/  ISETP.NE.U32.AND P0, PT, RZ, UR8, PT ;  /* 0x00000008ff007c0c */ /* 0x000fe2000bf05070 */
[----:B------:R-:W2:Y:S03]  /*1d2e0*/  @P1 LDG.E R12, desc[UR60][R2.64] ;  /* 0x0000003c020c1981 */ /* 0x000ea6000c1e1900 */
[----:B------:R-:W-:-:S13]  /*1d2f0*/  ISETP.NE.AND.EX P0, PT, RZ, UR9, PT, P0 ;  /* 0x00000009ff007c0c */ /* 0x000fda000bf05300 */
[----:B------:R0:W5:Y:S04]  /*1d300*/  @P0 LDG.E R10, desc[UR60][R4.64] ;  /* 0x0000003c040a0981 */ /* 0x000168000c1e1900 */
[----:B--2---:R1:W-:Y:S02]  /*1d310*/  STL [R1+0x3c], R12 ;  /* 0x00003c0c01007387 */ /* 0x0043e40000100800 */
[----:B-1----:R-:W-:Y:S01]  /*1d320*/  MOV R12, UR4 ;  /* 0x00000004000c7c02 */ /* 0x002fe20008000f00 */
[----:B------:R-:W-:-:S05]  /*1d330*/  ULDC.64 UR4, c[0x0][0x418] ;  /* 0x0001060000047ab9 */ /* 0x000fca0000000a00 */
[----:B------:R-:W2:Y:S01]  /*1d340*/  @P3 LDG.E R12, desc[UR60][R8.64] ;  /* 0x0000003c080c3981 */ /* 0x000ea2000c1e1900 */
[----:B------:R-:W-:-:S03]  /*1d350*/  UISETP.NE.U32.AND UP0, UPT, UR4, URZ, UPT ;  /* 0x0000003f0400728c */ /* 0x000fc6000bf05070 */
[----:B------:R-:W-:Y:S01]  /*1d360*/  ULDC UR4, c[0x0][0x424] ;  /* 0x0001090000047ab9 */ /* 0x000fe20000000800 */
[----:B------:R-:W-:-:S03]  /*1d370*/  UISETP.NE.AND.EX UP0, UPT, UR5, URZ, UPT, UP0 ;  /* 0x0000003f0500728c */ /* 0x000fc6000bf05300 */
[----:B------:R-:W-:Y:S01]  /*1d380*/  ULDC UR5, c[0x0][0x2f0] ;  /* 0x0000bc0000057ab9 */ /* 0x000fe20000000800 */
[----:B------:R-:W-:Y:S01]  /*1d390*/  USEL UR4, UR4, 0x1, UP0 ;  /* 0x0000000104047887 */ /* 0x000fe20008000000 */
[----:B--2---:R0:W-:Y:S04]  /*1d3a0*/  STL [R1+0x40], R12 ;  /* 0x0000400c01007387 */ /* 0x0041e80000100800 */
[----:B------:R0:W5:Y:S01]  /*1d3b0*/  LDL R13, [R1+0x40] ;  /* 0x00004000010d7983 */ /* 0x0001620000100800 */
[----:B------:R-:W-:-:S03]  /*1d3c0*/  UIMAD UR4, UR4, UR5, URZ ;  /* 0x00000005040472a4 */ /* 0x000fc6000f8e023f */
[----:B------:R-:W-:Y:S02]  /*1d3d0*/  ULDC UR5, c[0x0][0x348] ;  /* 0x0000d20000057ab9 */ /* 0x000fe40000000800 */
[----:B------:R-:W-:Y:S02]  /*1d3e0*/  IMAD.U32 R8, RZ, RZ, UR5 ;  /* 0x00000005ff087e24 */ /* 0x000fe4000f8e00ff */
[----:B------:R-:W-:Y:S01]  /*1d3f0*/  IMAD.U32 R9, RZ, RZ, UR4 ;  /* 0x00000004ff097e24 */ /* 0x000fe2000f8e00ff */
[----:B0-----:R-:W-:Y:S06]  /*1d400*/  @P3 BRA `(.L_x_2943) ;  /* 0x0000000000143947 */ /* 0x001fec0003800000 */
[----:B------:R-:W-:Y:S05]  /*1d410*/  @!P1 BRA `(.L_x_2943) ;  /* 0x0000000000109947 */ /* 0x000fea0003800000 */
[----:B------:R-:W2:Y:S04]  /*1d420*/  LDG.E R12, desc[UR60][R2.64] ;  /* 0x0000003c020c7981 */ /* 0x000ea8000c1e1900 */
[----:B------:R-:W2:Y:S02]  /*1d430*/  LDG.E R2, desc[UR60][R2.64+0x4] ;  /* 0x0000043c02027981 */ /* 0x000ea4000c1e1900 */
[----:B--2--5:R-:W-:-:S05]  /*1d440*/  IMAD.IADD R13, R2, 0x1, -R12 ;  /* 0x00000001020d7824 */ /* 0x024fca00078e0a0c */
[----:B------:R0:W-:Y:S02]  /*1d450*/  STL [R1+0x40], R13 ;  /* 0x0000400d01007387 */ /* 0x0001e40000100800 */
.L_x_2943:
[----:B------:R-:W2:Y:S01]  /*1d460*/  LDL R12, [R1+0x34] ;  /* 0x00003400010c7983 */ /* 0x000ea20000100800 */
[----:B-----5:R-:W-:Y:S01]  /*1d470*/  IADD3 R2, R11, R0, RZ ;  /* 0x000000000b027210 */ /* 0x020fe20007ffe0ff */
[----:B------:R-:W-:Y:S02]  /*1d480*/  ULDC.64 UR4, c[0x0][0xa20] ;  /* 0x0002880000047ab9 */ /* 0x000fe40000000a00 */
[----:B------:R-:W-:Y:S02]  /*1d490*/  ISETP.NE.U32.AND P1, PT, RZ, UR4, PT ;  /* 0x00000004ff007c0c */ /* 0x000fe4000bf25070 */
[----:B------:R1:W-:Y:S02]  /*1d4a0*/  STL [R1+0x20], R2 ;  /* 0x0000200201007387 */ /* 0x0003e40000100800 */
[----:B------:R-:W-:Y:S02]  /*1d4b0*/  ISETP.NE.AND.EX P1, PT, RZ, UR5, PT, P1 ;  /* 0x00000005ff007c0c */ /* 0x000fe4000bf25310 */
[----:B--2---:R1:W-:Y:S11]  /*1d4c0*/  STL [R1+0x18], R12 ;  /* 0x0000180c01007387 */ /* 0x0043f60000100800 */
[----:B------:R-:W-:Y:S05]  /*1d4d0*/  @!P1 BRA `(.L_x_2944) ;  /* 0x0000000000109947 */ /* 0x000fea0003800000 */
[----:B-1----:R-:W-:-:S04]  /*1d4e0*/  IADD3 R2, P1, R15, UR4, RZ ;  /* 0x000000040f027c10 */ /* 0x002fc8000ff3e0ff */
[----:B------:R-:W-:-:S05]  /*1d4f0*/  IADD3.X R3, R14, UR5, RZ, P1, !PT ;  /* 0x000000050e037c10 */ /* 0x000fca0008ffe4ff */
[----:B------:R1:W5:Y:S01]  /*1d500*/  LDG.E R9, desc[UR60][R2.64] ;  /* 0x0000003c02097981 */ /* 0x000362000c1e1900 */
[----:B------:R-:W-:Y:S05]  /*1d510*/  BRA `(.L_x_2945) ;  /* 0x0000000000107947 */ /* 0x000fea0003800000 */
.L_x_2944:
[----:B------:R-:W-:Y:S05]  /*1d520*/  @!P2 BRA `(.L_x_2945) ;  /* 0x00000000000ca947 */ /* 0x000fea0003800000 */
[----:B------:R-:W2:Y:S04]  /*1d530*/  LDG.E R9, desc[UR60][R6.64] ;  /* 0x0000003c06097981 */ /* 0x000ea8000c1e1900 */
[----:B------:R-:W2:Y:S02]  /*1d540*/  LDG.E R6, desc[UR60][R6.64+0x4] ;  /* 0x0000043c06067981 */ /* 0x000ea4000c1e1900 */
[----:B--2---:R-:W-:-:S07]  /*1d550*/  IMAD.IADD R9, R6, 0x1, -R9 ;  /* 0x0000000106097824 */ /* 0x004fce00078e0a09 */
.L_x_2945:
[----:B-1----:R-:W2:Y:S01]  /*1d560*/  @P0 LDG.E R2, desc[UR60][R4.64] ;  /* 0x0000003c04020981 */ /* 0x002ea2000c1e1900 */
[----:B------:R-:W1:Y:S01]  /*1d570*/  LDC R3, c[0x0][0x448] ;  /* 0x00011200ff037b82 */ /* 0x000e620000000800 */
[----:B-----5:R-:W-:Y:S02]  /*1d580*/  IMAD.IADD R0, R9, 0x1, -R0 ;  /* 0x0000000109007824 */ /* 0x020fe400078e0a00 */
[----:B------:R3:W2:Y:S01]  /*1d590*/  @P0 LDG.E R4, desc[UR60][R4.64+0x4] ;  /* 0x0000043c04040981 */ /* 0x0006a2000c1e1900 */
[----:B-1----:R-:W-:-:S13]  /*1d5a0*/  ISETP.NE.AND P1, PT, R3, 0x1, PT ;  /* 0x000000010300780c */ /* 0x002fda0003f25270 */
[----:B---3--:R-:W1:Y:S01]  /*1d5b0*/  @P1 LDC R5, c[0x0][0x450] ;  /* 0x00011400ff051b82 */ /* 0x008e620000000800 */
[----:B------:R-:W-:-:S05]  /*1d5c0*/  IMAD.MOV R9, RZ, RZ, -R0 ;  /* 0x000000ffff097224 */ /* 0x000fca00078e0a00 */
[----:B------:R-:W-:Y:S01]  /*1d5d0*/  VIMNMX R9, RZ, R9, !PT ;  /* 0x00000009ff097248 */ /* 0x000fe20007fe0100 */
[----:B------:R-:W-:Y:S01]  /*1d5e0*/  BSSY B0, `(.L_x_2946) ;  /* 0x0000158000007945 */ /* 0x000fe20003800000 */
[----:B------:R-:W-:Y:S01]  /*1d5f0*/  PLOP3.LUT P5, PT, PT, PT, PT, 0x80, 0x0 ;  /* 0x000000000000781c */ /* 0x000fe20003faf070 */
[----:B--2---:R-:W-:Y:S02]  /*1d600*/  @P0 IMAD.IADD R8, R4, 0x1, -R2 ;  /* 0x0000000104080824 */ /* 0x004fe400078e0a02 */
[----:B------:R-:W2:Y:S01]  /*1d610*/  @P1 LDC R4, c[0x0][0x44c] ;  /* 0x00011300ff041b82 */ /* 0x000ea20000000800 */
[----:B------:R-:W-:-:S05]  /*1d620*/  SHF.L.U32 R2, R17, 0x7, RZ ;  /* 0x0000000711027819 */ /* 0x000fca00000006ff */
[----:B------:R-:W-:-:S04]  /*1d630*/  VIADD R2, R2, 0x7f ;  /* 0x0000007f02027836 */ /* 0x000fc80000000000 */
[----:B------:R-:W-:Y:S02]  /*1d640*/  IMAD.MOV.U32 R3, RZ, RZ, R2 ;  /* 0x000000ffff037224 */ /* 0x000fe400078e0002 */
[----:B--2---:R-:W-:-:S04]  /*1d650*/  @P1 IMAD.HI.U32 R4, R2, R4, RZ ;  /* 0x0000000402041227 */ /* 0x004fc800078e00ff */
[----:B------:R-:W-:Y:S01]  /*1d660*/  IMAD.IADD R2, R0, 0x1, R8 ;  /* 0x0000000100027824 */ /* 0x000fe200078e0208 */
[----:B-1----:R-:W-:-:S04]  /*1d670*/  @P1 SHF.R.U32.HI R3, RZ, R5, R4 ;  /* 0x00000005ff031219 */ /* 0x002fc80000011604 */
[C---:B------:R-:W-:Y:S02]  /*1d680*/  IADD3 R21, R2.reuse, 0x80, -R13 ;  /* 0x0000008002157810 */ /* 0x040fe40007ffe80d */
[----:B------:R-:W-:-:S03]  /*1d690*/  IADD3 R4, R2, 0x7f, RZ ;  /* 0x0000007f02047810 */ /* 0x000fc60007ffe0ff */
[----:B------:R-:W-:Y:S01]  /*1d6a0*/  IMAD.IADD R2, R21, 0x1, R3 ;  /* 0x0000000115027824 */ /* 0x000fe200078e0203 */
[----:B------:R-:W-:-:S04]  /*1d6b0*/  SHF.R.S32.HI R3, RZ, 0x1f, R4 ;  /* 0x0000001fff037819 */ /* 0x000fc80000011404 */
[----:B------:R-:W-:Y:S02]  /*1d6c0*/  LEA.HI R20, R3, R4, RZ, 0x7 ;  /* 0x0000000403147211 */ /* 0x000fe400078f38ff */
[----:B------:R-:W-:-:S04]  /*1d6d0*/  SHF.R.S32.HI R3, RZ, 0x1f, R2 ;  /* 0x0000001fff037819 */ /* 0x000fc80000011402 */
[----:B------:R-:W-:Y:S02]  /*1d6e0*/  LEA.HI R2, R3, R2, RZ, 0x7 ;  /* 0x0000000203027211 */ /* 0x000fe400078f38ff */
[----:B------:R-:W-:Y:S02]  /*1d6f0*/  SHF.R.S32.HI R20, RZ, 0x7, R20 ;  /* 0x00000007ff147819 */ /* 0x000fe40000011414 */
[----:B------:R-:W-:-:S04]  /*1d700*/  SHF.R.S32.HI R2, RZ, 0x7, R2 ;  /* 0x00000007ff027819 */ /* 0x000fc80000011402 */
[----:B------:R-:W-:-:S05]  /*1d710*/  VIMNMX R2, R20, R2, PT ;  /* 0x0000000214027248 */ /* 0x000fca0003fe0100 */
[----:B------:R-:W-:-:S05]  /*1d720*/  IMAD R2, R2, 0x80, -R0 ;  /* 0x0000008002027824 */ /* 0x000fca00078e0a00 */
[----:B------:R-:W-:-:S04]  /*1d730*/  VIMNMX R0, R2, R8, PT ;  /* 0x0000000802007248 */ /* 0x000fc80003fe0100 */
[----:B------:R-:W-:Y:S02]  /*1d740*/  ISETP.GT.AND P1, PT, R0, R9, PT ;  /* 0x000000090000720c */ /* 0x000fe40003f24270 */
[----:B------:R-:W-:-:S11]  /*1d750*/  SHF.R.U32.HI R9, RZ, 0x7, R9 ;  /* 0x00000007ff097819 */ /* 0x000fd60000011609 */
[----:B------:R-:W-:-:S04]  /*1d760*/  @P1 IADD3 R0, R0, 0x7f, RZ ;  /* 0x0000007f00001810 */ /* 0x000fc80007ffe0ff */
[----:B------:R-:W-:Y:S01]  /*1d770*/  @P1 SHF.R.S32.HI R2, RZ, 0x1f, R0 ;  /* 0x0000001fff021819 */ /* 0x000fe20000011400 */
[----:B------:R-:W-:-:S03]  /*1d780*/  IMAD.MOV.U32 R6, RZ, RZ, R9 ;  /* 0x000000ffff067224 */ /* 0x000fc600078e0009 */
[----:B------:R-:W-:-:S04]  /*1d790*/  @P1 LEA.HI R0, R2, R0, RZ, 0x7 ;  /* 0x0000000002001211 */ /* 0x000fc800078f38ff */
[----:B------:R-:W-:-:S04]  /*1d7a0*/  @P1 SHF.R.S32.HI R6, RZ, 0x7, R0 ;  /* 0x00000007ff061819 */ /* 0x000fc80000011400 */
        /* <DEDUP_REMOVED lines=9> */
.L_x_3129:
[----:B--2---:R-:W-:Y:S02]  /*1d840*/  ISETP.NE.AND P0, PT, R14, RZ, PT ;  /* 0x000000ff0e00720c */ /* 0x004fe40003f05270 */
[----:B------:R-:W-:-:S11]  /*1d850*/  PLOP3.LUT P2, PT, PT, PT, PT, 0x8, 0x0 ;  /* 0x000000000000781c */ /* 0x000fd60003f4e170 */
[----:B------:R-:W-:Y:S05]  /*1d860*/  @P0 BRA `(.L_x_2949) ;  /* 0x00000000000c0947 */ /* 0x000fea0003800000 */
[----:B------:R-:W-:-:S03]  /*1d870*/  UMOV UR4, 0xffffffff ;  /* 0xffffffff00047882 */ /* 0x000fc60000000000 */
[----:B------:R-:W-:Y:S05]  /*1d880*/  BRA.DIV UR4, `(.L_x_2950) ;  /* 0x0000007204ec7947 */ /* 0x000fea000b800000 */
[----:B------:R-:W-:-:S13]  /*1d890*/  ELECT P2, URZ, PT ;  /* 0x00000000003f782f */ /* 0x000fda0003840000 */
.L_x_2949:
[----:B-1----:R-:W2:Y:S04]  /*1d8a0*/  LDL R2, [R1+0x50] ;  /* 0x0000500001027983 */ /* 0x002ea80000100800 */
[----:B------:R-:W3:Y:S01]  /*1d8b0*/  LDL R4, [R1+0x4] ;  /* 0x0000040001047983 */ /* 0x000ee20000100800 */
        /* <DEDUP_REMOVED lines=8> */
.L_x_3132:
[----:B------:R-:W-:Y:S05]  /*1d940*/  BSYNC B1 ;  /* 0x0000000000017941 */ /* 0x000fea0003800000 */
.L_x_2951:
[----:B------:R-:W-:Y:S04]  /*1d950*/  BSSY B1, `(.L_x_2953) ;  /* 0x0000085000017945 */ /* 0x000fe80003800000 */
[----:B------:R-:W-:Y:S05]  /*1d960*/  @!P2 BRA `(.L_x_2954) ;  /* 0x00000008000ca947 */ /* 0x000fea0003800000 */
[----:B------:R-:W2:Y:S04]  /*1d970*/  LDL R7, [R1+0x4] ;  /* 0x0000040001077983 */ /* 0x000ea80000100800 */
        /* <DEDUP_REMOVED lines=10> */
.L_x_3133:
[----:B------:R-:W-:Y:S05]  /*1da20*/  BSYNC B2 ;  /* 0x0000000000027941 */ /* 0x000fea0003800000 */
.L_x_2955:
        /* <DEDUP_REMOVED lines=8> */
.L_x_2958:
[----:B------:R-:W-:Y:S05]  /*1dab0*/  BSYNC B2 ;  /* 0x0000000000027941 */ /* 0x000fea0003800000 */
.L_x_2957:
[----:B------:R-:W3:Y:S04]  /*1dac0*/  LDL R5, [R1+0x4] ;  /* 0x0000040001057983 */ /* 0x000ee80000100800 */
[----:B--2---:R-:W3:Y:S01]  /*1dad0*/  LDL R2, [R1+0x10] ;  /* 0x0000100001027983 */ /* 0x004ee20000100800 */
[----:B------:R-:W-:Y:S01]  /*1dae0*/  IMAD.MOV.U32 R11, RZ, RZ, RZ ;  /* 0x000000ffff0b7224 */ /* 0x000fe200078e00ff */
[----:B------:R-:W-:Y:S01]  /*1daf0*/  UIADD3 UR4, UP0, UR36, 0x570, URZ ;  /* 0x0000057024047890 */ /* 0x000fe2000ff1e03f */
[----:B------:R-:W-:Y:S01]  /*1db00*/  IMAD R3, R6, 0x80, R10 ;  /* 0x0000008006037824 */ /* 0x000fe200078e020a */
[----:B------:R-:W-:Y:S01]  /*1db10*/  PLOP3.LUT P0, PT, PT, PT, PT, 0x80, 0x0 ;  /* 0x000000000000781c */ /* 0x000fe20003f0f070 */
[----:B------:R-:W-:Y:S01]  /*1db20*/  UMOV UR6, 0x0 ;  /* 0x0000000000067882 */ /* 0x000fe20000000000 */
[----:B------:R-:W-:Y:S01]  /*1db30*/  R2UR UR10, R11 ;  /* 0x000000000b0a72ca */ /* 0x000fe200000e0000 */
[----:B------:R-:W-:Y:S01]  /*1db40*/  UIADD3.X UR5, URZ, UR37, URZ, UP0, !UPT ;  /* 0x000000253f057290 */ /* 0x000fe200087fe43f */
[----:B------:R-:W-:Y:S01]  /*1db50*/  IADD3 R3, R3, -0x80, RZ ;  /* 0xffffff8003037810 */ /* 0x000fe20007ffe0ff */
[----:B------:R-:W-:Y:S01]  /*1db60*/  UMOV UR7, 0x12f00000 ;  /* 0x12f0000000077882 */ /* 0x000fe20000000000 */
[----:B---3--:R-:W-:-:S02]  /*1db70*/  IMAD R7, R2, 0xc000, R5 ;  /* 0x0000c00002077824 */ /* 0x008fc400078e0205 */
[----:B------:R-:W-:Y:S02]  /*1db80*/  VIADD R2, R4, 0x34890 ;  /* 0x0003489004027836 */ /* 0x000fe40000000000 */
[----:B------:R-:W-:-:S07]  /*1db90*/  VIADD R5, R7, 0x1c400 ;  /* 0x0001c40007057836 */ /* 0x000fce0000000000 */
.L_x_2959:
        /* <DEDUP_REMOVED lines=16> */
.L_x_2960:
        /* <DEDUP_REMOVED lines=15> */
.L_x_2961:
        /* <DEDUP_REMOVED lines=13> */
.L_x_3134:
[----:B------:R-:W-:Y:S05]  /*1de60*/  BSYNC B2 ;  /* 0x0000000000027941 */ /* 0x000fea0003800000 */
.L_x_2962:
[----:B------:R-:W-:Y:S01]  /*1de70*/  BSSY B2, `(.L_x_2964) ;  /* 0x000000a000027945 */ /* 0x000fe20003800000 */
[----:B------:R-:W-:Y:S02]  /*1de80*/  IMAD.MOV.U32 R12, RZ, RZ, 0x0 ;  /* 0x00000000ff0c7424 */ /* 0x000fe400078e00ff */
[----:B0-----:R-:W-:Y:S01]  /*1de90*/  IMAD.MOV.U32 R13, RZ, RZ, 0x12f00000 ;  /* 0x12f00000ff0d7424 */ /* 0x001fe200078e00ff */
[----:B------:R-:W-:Y:S06]  /*1dea0*/  @P4 BRA `(.L_x_2965) ;  /* 0x0000000000184947 */ /* 0x000fec0003800000 */
[----:B------:R-:W3:Y:S02]  /*1deb0*/  LDL R2, [R1+0x8] ;  /* 0x0000080001027983 */ /* 0x000ee40000100800 */
[----:B---3--:R-:W-:Y:S02]  /*1dec0*/  LOP3.LUT P0, RZ, R2, 0x1, RZ, 0xc0, !PT ;  /* 0x0000000102ff7812 */ /* 0x008fe4000780c0ff */
[----:B------:R-:W-:-:S04]  /*1ded0*/  MOV R2, 0x8000 ;  /* 0x0000800000027802 */ /* 0x000fc80000000f00 */
[----:B------:R0:W-:Y:S07]  /*1dee0*/  SYNCS.ARRIVE.TRANS64 RZ, [R4+URZ+0x348b0], R2 ;  /* 0x0348b00204ff79a7 */ /* 0x0001ee000800003f */
[----:B------:R-:W-:Y:S05]  /*1def0*/  @!P0 BRA `(.L_x_2965) ;  /* 0x0000000000048947 */ /* 0x000fea0003800000 */
[----:B------:R-:W-:Y:S01]  /*1df00*/  BPT.TRAP 0x1 ;  /* 0x000000040000795c */ /* 0x000fe20000300000 */
.L_x_2965:
[----:B------:R-:W-:Y:S05]  /*1df10*/  BSYNC B2 ;  /* 0x0000000000027941 */ /* 0x000fea0003800000 */
.L_x_2964:
[----:B------:R-:W3:Y:S04]  /*1df20*/  LDL R5, [R1+0x4] ;  /* 0x0000040001057983 */ /* 0x000ee80000100800 */
[----:B0-----:R-:W4:Y:S01]  /*1df30*/  LDL R2, [R1+0x10] ;  /* 0x0000100001027983 */ /* 0x001f220000100800 */
[----:B------:R-:W-:Y:S01]  /*1df40*/  R2UR UR10, R11 ;  /* 0x000000000b0a72ca */ /* 0x000fe200000e0000 */
[----:B------:R-:W-:Y:S01]  /*1df50*/  UIADD3 UR4, UP0, UR36, 0x670, URZ ;  /* 0x0000067024047890 */ /* 0x000fe2000ff1e03f */
[----:B------:R-:W-:Y:S01]  /*1df60*/  R2UR UR6, R12 ;  /* 0x000000000c0672ca */ /* 0x000fe200000e0000 */
[----:B-12---:R-:W-:Y:S01]  /*1df70*/  VIADD R4, R4, 0x348b0 ;  /* 0x000348b004047836 */ /* 0x006fe20000000000 */
[----:B------:R-:W-:Y:S01]  /*1df80*/  R2UR UR7, R13 ;  /* 0x000000000d0772ca */ /* 0x000fe200000e0000 */
[----:B------:R-:W-:Y:S01]  /*1df90*/  UIADD3.X UR5, URZ, UR37, URZ, UP0, !UPT ;  /* 0x000000253f057290 */ /* 0x000fe200087fe43f */
[----:B------:R-:W-:Y:S01]  /*1dfa0*/  PLOP3.LUT P0, PT, PT, PT, PT, 0x80, 0x0 ;  /* 0x000000000000781c */ /* 0x000fe20003f0f070 */
[----:B---3--:R-:W-:-:S04]  /*1dfb0*/  VIADD R5, R5, 0x400 ;  /* 0x0000040005057836 */ /* 0x008fc80000000000 */
[----:B----4-:R-:W-:-:S08]  /*1dfc0*/  IMAD R2, R2, 0x8000, R5 ;  /* 0x0000800002027824 */ /* 0x010fd000078e0205 */
.L_x_2966:
        /* <DEDUP_REMOVED lines=11> */
[----:B------:R-:W-:Y:S02]  /*1e080*/  MOV R2, 0x6000 ;  /* 0x0000600000027802 */ /* 0x000fe40000000f00 */
[----:B------:R-:W-:Y:S02]  /*1e090*/  R2UR UR10, R14 ;  /* 0x000000000e0a72ca */ /* 0x000fe400000e0000 */
[----:B------:R-:W-:Y:S02]  /*1e0a0*/  R2UR UR6, R12 ;  /* 0x000000000c0672ca */ /* 0x000fe400000e0000 */
[----:B------:R-:W-:Y:S02]  /*1e0b0*/  R2UR UR7, R13 ;  /* 0x000000000d0772ca */ /* 0x000fe400000e0000 */
[----:B------:R-:W-:Y:S01]  /*1e0c0*/  PLOP3.LUT P0, PT, PT, PT, PT, 0x80, 0x0 ;  /* 0x000000000000781c */ /* 0x000fe20003f0f070 */
[----:B--2---:R-:W-:-:S04]  /*1e0d0*/  IMAD R2, R7, R2, 0x2000 ;  /* 0x0000200007027424 */ /* 0x004fc800078e0202 */
[----:B------:R-:W-:-:S04]  /*1e0e0*/  IMAD R2, R7, -0x2000, R2 ;  /* 0xffffe00007027824 */ /* 0x000fc800078e0202 */
[----:B------:R-:W-:-:S07]  /*1e0f0*/  IMAD R2, R2, 0x2, R5 ;  /* 0x0000000202027824 */ /* 0x000fce00078e0205 */
.L_x_2967:
        /* <DEDUP_REMOVED lines=10> */
.L_x_2954:
[----:B------:R-:W-:Y:S05]  /*1e1a0*/  BSYNC B1 ;  /* 0x0000000000017941 */ /* 0x000fea0003800000 */
.L_x_2953:
[----:B------:R-:W1:Y:S04]  /*1e1b0*/  LDL.LU R7, [R1+0x10] ;  /* 0x0000100001077983 */ /* 0x000e680000300800 */
[----:B------:R-:W2:Y:S01]  /*1e1c0*/  LDL.LU R5, [R1+0x24] ;  /* 0x0000240001057983 */ /* 0x000ea20000300800 */
[----:B------:R-:W-:Y:S01]  /*1e1d0*/  PLOP3.LUT P5, PT, PT, PT, PT, 0x8, 0x0 ;  /* 0x000000000000781c */ /* 0x000fe20003fae170 */
[----:B-1----:R-:W-:Y:S02]  /*1e1e0*/  VIADD R2, R7, 0x1 ;  /* 0x0000000107027836 */ /* 0x002fe40000000000 */
        /* <DEDUP_REMOVED lines=9> */
.L_x_2983:
[----:B------:R-:W-:Y:S05]  /*1e280*/  YIELD ;  /* 0x0000000000007946 */ /* 0x000fea0003800000 */
[----:B------:R-:W-:Y:S04]  /*1e290*/  BSSY B1, `(.L_x_2968) ;  /* 0x0000080000017945 */ /* 0x000fe80003800000 */
[----:B--2---:R-:W-:Y:S05]  /*1e2a0*/  @!P2 BRA `(.L_x_2969) ;  /* 0x0000000400f8a947 */ /* 0x004fea0003800000 */
[----:B-1----:R-:W2:Y:S04]  /*1e2b0*/  LDL R5, [R1+0x4] ;  /* 0x0000040001057983 */ /* 0x002ea80000100800 */
[----:B------:R-:W2:Y:S04]  /*1e2c0*/  LDL R4, [R1+0x10] ;  /* 0x0000100001047983 */ /* 0x000ea80000100800 */
[----:B------:R-:W3:Y:S01]  /*1e2d0*/  LDL R3, [R1+0x24] ;  /* 0x0000240001037983 */ /* 0x000ee20000100800 */
[----:B------:R-:W-:Y:S01]  /*1e2e0*/  BSSY B2, `(.L_x_2970) ;  /* 0x0000008000027945 */ /* 0x000fe20003800000 */
[----:B------:R-:W1:Y:S02]  /*1e2f0*/  S2R R2, SR_TID.X ;  /* 0x0000000000027919 */ /* 0x000e640000002100 */
[----:B-1----:R-:W-:-:S04]  /*1e300*/  LOP3.LUT R2, R2, 0x7f, RZ, 0xc0, !PT ;  /* 0x0000007f02027812 */ /* 0x002fc800078ec0ff */
[----:B------:R-:W-:Y:S02]  /*1e310*/  ISETP.NE.AND P1, PT, R2, RZ, PT ;  /* 0x000000ff0200720c */ /* 0x000fe40003f25270 */
[----:B--2---:R-:W-:Y:S02]  /*1e320*/  LEA R6, R4, R5, 0x3 ;  /* 0x0000000504067211 */ /* 0x004fe400078e18ff */
[----:B---3--:R-:W-:-:S04]  /*1e330*/  SHF.L.U32 R5, R3, 0x1f, RZ ;  /* 0x0000001f03057819 */ /* 0x008fc800000006ff */
[----:B------:R-:W1:Y:S02]  /*1e340*/  SYNCS.PHASECHK.TRANS64.TRYWAIT P0, [R6+URZ+0x348a0], R5 ;  /* 0x0348a005060075a7 */ /* 0x000e64000800017f */
[----:B-1----:R-:W-:Y:S05]  /*1e350*/  @!P0 BRA `(.L_x_2971) ;  /* 0x00000068009c8947 */ /* 0x002fea0003800000 */
.L_x_3135:
[----:B------:R-:W-:Y:S05]  /*1e360*/  BSYNC B2 ;  /* 0x0000000000027941 */ /* 0x000fea0003800000 */
.L_x_2970:
        /* <DEDUP_REMOVED lines=8> */
.L_x_2973:
[----:B------:R-:W-:Y:S05]  /*1e3f0*/  BSYNC B2 ;  /* 0x0000000000027941 */ /* 0x000fea0003800000 */
.L_x_2972:
[----:B------:R-:W3:Y:S04]  /*1e400*/  LDL R3, [R1+0x4] ;  /* 0x0000040001037983 */ /* 0x000ee80000100800 */
        /* <DEDUP_REMOVED lines=8> */
[----:B---3--:R-:W-:Y:S01]  /*1e490*/  IMAD R4, R2, 0xc000, R3 ;  /* 0x0000c00002047824 */ /* 0x008fe200078e0203 */
[----:B------:R-:W-:Y:S01]  /*1e4a0*/  IADD3 R2, R6, 0x34890, RZ ;  /* 0x0003489006027810 */ /* 0x000fe20007ffe0ff */
[----:B------:R-:W-:-:S02]  /*1e4b0*/  IMAD R3, R7, 0x80, R10 ;  /* 0x0000008007037824 */ /* 0x000fc400078e020a */
[----:B------:R-:W-:-:S09]  /*1e4c0*/  VIADD R8, R4, 0x1c400 ;  /* 0x0001c40004087836 */ /* 0x000fd20000000000 */
.L_x_2974:
        /* <DEDUP_REMOVED lines=16> */
.L_x_2975:
        /* <DEDUP_REMOVED lines=10> */
[----:B------:R-:W-:Y:S01]  /*1e670*/  IADD3 R4, R4, 0x24400, RZ ;  /* 0x0002440004047810 */ /* 0x000fe20007ffe0ff */
[----:B------:R-:W-:Y:S01]  /*1e680*/  UMOV UR6, 0x0 ;  /* 0x0000000000067882 */ /* 0x000fe20000000000 */
[----:B------:R-:W-:Y:S01]  /*1e690*/  PLOP3.LUT P0, PT, PT, PT, PT, 0x80, 0x0 ;  /* 0x000000000000781c */ /* 0x000fe20003f0f070 */
[----:B------:R-:W-:Y:S01]  /*1e6a0*/  UMOV UR7, 0x12f00000 ;  /* 0x12f0000000077882 */ /* 0x000fe20000000000 */
[----:B------:R-:W-:-:S11]  /*1e6b0*/  UMOV UR10, 0x80 ;  /* 0x00000080000a7882 */ /* 0x000fd60000000000 */
.L_x_2976:
        /* <DEDUP_REMOVED lines=13> */
.L_x_3136:
[----:B------:R-:W-:Y:S05]  /*1e790*/  BSYNC B2 ;  /* 0x0000000000027941 */ /* 0x000fea0003800000 */
.L_x_2977:
[----:B------:R-:W-:Y:S01]  /*1e7a0*/  BSSY B2, `(.L_x_2979) ;  /* 0x000000a000027945 */ /* 0x000fe20003800000 */
[----:B------:R-:W-:Y:S02]  /*1e7b0*/  IMAD.MOV.U32 R4, RZ, RZ, 0x0 ;  /* 0x00000000ff047424 */ /* 0x000fe400078e00ff */
[----:B-12---:R-:W-:Y:S01]  /*1e7c0*/  IMAD.MOV.U32 R5, RZ, RZ, 0x12f00000 ;  /* 0x12f00000ff057424 */ /* 0x006fe200078e00ff */
[----:B------:R-:W-:Y:S06]  /*1e7d0*/  @P1 BRA `(.L_x_2980) ;  /* 0x0000000000181947 */ /* 0x000fec0003800000 */
[----:B------:R-:W2:Y:S02]  /*1e7e0*/  LDL R2, [R1+0x8] ;  /* 0x0000080001027983 */ /* 0x000ea40000100800 */
[----:B--2---:R-:W-:Y:S01]  /*1e7f0*/  LOP3.LUT P0, RZ, R2, 0x1, RZ, 0xc0, !PT ;  /* 0x0000000102ff7812 */ /* 0x004fe2000780c0ff */
[----:B------:R-:W-:-:S04]  /*1e800*/  IMAD.MOV.U32 R2, RZ, RZ, 0x8000 ;  /* 0x00008000ff027424 */ /* 0x000fc800078e00ff */
[----:B------:R1:W-:Y:S08]  /*1e810*/  SYNCS.ARRIVE.TRANS64 RZ, [R6+URZ+0x348b0], R2 ;  /* 0x0348b00206ff79a7 */ /* 0x0003f0000800003f */
[----:B------:R-:W-:Y:S05]  /*1e820*/  @!P0 BRA `(.L_x_2980) ;  /* 0x0000000000048947 */ /* 0x000fea0003800000 */
[----:B------:R-:W-:Y:S01]  /*1e830*/  BPT.TRAP 0x1 ;  /* 0x000000040000795c */ /* 0x000fe20000300000 */
.L_x_2980:
[----:B------:R-:W-:Y:S05]  /*1e840*/  BSYNC B2 ;  /* 0x0000000000027941 */ /* 0x000fea0003800000 */
.L_x_2979:
[----:B-1----:R-:W2:Y:S04]  /*1e850*/  LDL R2, [R1+0x4] ;  /* 0x0000040001027983 */ /* 0x002ea80000100800 */
        /* <DEDUP_REMOVED lines=10> */
.L_x_2981:
        /* <DEDUP_REMOVED lines=10> */
[----:B------:R-:W-:Y:S01]  /*1e9a0*/  R2UR UR10, R12 ;  /* 0x000000000c0a72ca */ /* 0x000fe200000e0000 */
[----:B------:R-:W-:Y:S01]  /*1e9b0*/  VIADD R2, R2, 0x4000 ;  /* 0x0000400002027836 */ /* 0x000fe20000000000 */
[----:B------:R-:W-:Y:S02]  /*1e9c0*/  R2UR UR6, R4 ;  /* 0x00000000040672ca */ /* 0x000fe400000e0000 */
[----:B------:R-:W-:Y:S02]  /*1e9d0*/  R2UR UR7, R5 ;  /* 0x00000000050772ca */ /* 0x000fe400000e0000 */
[----:B------:R-:W-:-:S13]  /*1e9e0*/  PLOP3.LUT P0, PT, PT, PT, PT, 0x80, 0x0 ;  /* 0x000000000000781c */ /* 0x000fda0003f0f070 */
.L_x_2982:
        /* <DEDUP_REMOVED lines=10> */
.L_x_2969:
[----:B------:R-:W-:Y:S05]  /*1ea90*/  BSYNC B1 ;  /* 0x0000000000017941 */ /* 0x000fea0003800000 */
.L_x_2968:
[----:B-1----:R-:W2:Y:S04]  /*1eaa0*/  LDL.LU R5, [R1+0x10] ;  /* 0x0000100001057983 */ /* 0x002ea80000300800 */
[----:B------:R-:W3:Y:S01]  /*1eab0*/  LDL.LU R4, [R1+0x24] ;  /* 0x0000240001047983 */ /* 0x000ee20000300800 */
[----:B--2---:R-:W-:-:S04]  /*1eac0*/  IADD3 R2, R5, 0x1, RZ ;  /* 0x0000000105027810 */ /* 0x004fc80007ffe0ff */
        /* <DEDUP_REMOVED lines=9> */
.L_x_2947:
[----:B------:R-:W-:Y:S05]  /*1eb60*/  BSYNC B0 ;  /* 0x0000000000007941 */ /* 0x000fea0003800000 */
.L_x_2946:
[----:B------:R-:W3:Y:S01]  /*1eb70*/  LDC R0, c[0x0][0x448] ;  /* 0x00011200ff007b82 */ /* 0x000ee20000000800 */
[----:B------:R-:W-:Y:S05]  /*1eb80*/  @!P5 WARPSYNC.ALL ;  /* 0x000000000000d948 */ /* 0x000fea0003800000 */
[----:B------:R-:W-:Y:S02]  /*1eb90*/  BSSY B7, `(.L_x_2984) ;  /* 0x0000447000077945 */ /* 0x000fe40003800000 */
[----:B------:R-:W-:Y:S01]  /*1eba0*/  @!P5 BAR.SYNC.DEFER_BLOCKING 0xc, 0x180 ;  /* 0x030600000000db1d */ /* 0x000fe20000010000 */
[----:B---3--:R-:W-:Y:S02]  /*1ebb0*/  ISETP.NE.AND P0, PT, R0, 0x1, PT ;  /* 0x000000010000780c */ /* 0x008fe40003f05270 */
[----:B------:R-:W-:-:S11]  /*1ebc0*/  LEA R0, R17, 0x7f, 0x7 ;  /* 0x0000007f11007811 */ /* 0x000fd600078e38ff */
[----:B--2---:R-:W2:Y:S08]  /*1ebd0*/  @P0 LDC R2, c[0x0][0x44c] ;  /* 0x00011300ff020b82 */ /* 0x004eb00000000800 */
[----:B-1----:R-:W1:Y:S01]  /*1ebe0*/  @P0 LDC R3, c[0x0][0x450] ;  /* 0x00011400ff030b82 */ /* 0x002e620000000800 */
[----:B--2---:R-:W-:-:S05]  /*1ebf0*/  @P0 IMAD.HI.U32 R2, R0, R2, RZ ;  /* 0x0000000200020227 */ /* 0x004fca00078e00ff */
[----:B-1----:R-:W-:-:S05]  /*1ec00*/  @P0 SHF.R.U32.HI R0, RZ, R3, R2 ;  /* 0x00000003ff000219 */ /* 0x002fca0000011602 */
[----:B------:R-:W-:-:S05]  /*1ec10*/  IMAD.IADD R0, R21, 0x1, R0 ;  /* 0x0000000115007824 */ /* 0x000fca00078e0200 */
[----:B------:R-:W-:-:S04]  /*1ec20*/  SHF.R.S32.HI R2, RZ, 0x1f, R0 ;  /* 0x0000001fff027819 */ /* 0x000fc80000011400 */
[----:B------:R-:W-:-:S04]  /*1ec30*/  LEA.HI R0, R2, R0, RZ, 0x7 ;  /* 0x0000000002007211 */ /* 0x000fc800078f38ff */
[----:B------:R-:W-:-:S04]  /*1ec40*/  SHF.R.S32.HI R0, RZ, 0x7, R0 ;  /* 0x00000007ff007819 */ /* 0x000fc80000011400 */
[----:B------:R-:W-:-:S04]  /*1ec50*/  VIMNMX R4, R20, R0, PT ;  /* 0x0000000014047248 */ /* 0x000fc80003fe0100 */
[----:B------:R-:W-:Y:S01]  /*1ec60*/  ISETP.GT.AND P0, PT, R4, RZ, PT ;  /* 0x000000ff0400720c */ /* 0x000fe20003f04270 */
[----:B------:R1:W-:-:S12]  /*1ec70*/  STL [R1+0x38], R4 ;  /* 0x0000380401007387 */ /* 0x0003d80000100800 */
[----:B-1----:R-:W-:Y:S05]  /*1ec80*/  @P0 BRA `(.L_x_2985) ;  /* 0x0000000000440947 */ /* 0x002fea0003800000 */
[----:B------:R-:W1:Y:S02]  /*1ec90*/  S2R R4, SR_TID.X ;  /* 0x0000000000047919 */ /* 0x000e640000002100 */
[----:B-1----:R-:W-:-:S04]  /*1eca0*/  LOP3.LUT R4, R4, 0x7f, RZ, 0xc0, !PT ;  /* 0x0000007f04047812 */ /* 0x002fc800078ec0ff */
[----:B------:R-:W-:-:S13]  /*1ecb0*/  ISETP.NE.AND P1, PT, R4, RZ, PT ;  /* 0x000000ff0400720c */ /* 0x000fda0003f25270 */
[----:B------:R-:W-:Y:S05]  /*1ecc0*/  @P1 BRA `(.L_x_2986) ;  /* 0x0000004000cc1947 */ /* 0x000fea0003800000 */
[----:B------:R-:W1:Y:S01]  /*1ecd0*/  S2R R3, SR_LANEID ;  /* 0x0000000000037919 */ /* 0x000e620000000000 */
[----:B------:R-:W-:Y:S02]  /*1ece0*/  VOTEU.ANY UR4, UPT, PT ;  /* 0x0000000000047886 */ /* 0x000fe400038e0100 */
[----:B------:R-:W1:Y:S08]  /*1ecf0*/  FLO.U32 R0, UR4 ;  /* 0x0000000400007d00 */ /* 0x000e7000080e0000 */
[----:B------:R-:W2:Y:S01]  /*1ed00*/  POPC R4, UR4 ;  /* 0x0000000400047d09 */ /* 0x000ea20008000000 */
[----:B-1----:R-:W-:-:S02]  /*1ed10*/  ISETP.EQ.U32.AND P0, PT, R0, R3, PT ;  /* 0x000000030000720c */ /* 0x002fc40003f02070 */
[----:B------:R-:W2:Y:S11]  /*1ed20*/  LDC.64 R2, c[0x0][0xc60] ;  /* 0x00031800ff027b82 */ /* 0x000eb60000000a00 */
[----:B--2---:R-:W2:Y:S01]  /*1ed30*/  @P0 ATOMG.E.ADD.STRONG.GPU PT, R3, desc[UR60][R2.64], R4 ;  /* 0x00000004020309a8 */ /* 0x004ea200081ee1fc */
[----:B------:R-:W1:Y:S02]  /*1ed40*/  S2R R5, SR_LTMASK ;  /* 0x0000000000057919 */ /* 0x000e640000003900 */
[----:B-1----:R-:W-:-:S06]  /*1ed50*/  LOP3.LUT R5, R5, UR4, RZ, 0xc0, !PT ;  /* 0x0000000405057c12 */ /* 0x002fcc000f8ec0ff */
[----:B------:R-:W1:Y:S01]  /*1ed60*/  POPC R5, R5 ;  /* 0x0000000500057309 */ /* 0x000e620000000000 */
[----:B--2---:R-:W1:Y:S02]  /*1ed70*/  SHFL.IDX PT, R0, R3, R0, 0x1f ;  /* 0x00001f0003007589 */ /* 0x004e6400000e0000 */
[----:B-1----:R-:W-:Y:S01]  /*1ed80*/  IADD3 R16, R0, UR39, R5 ;  /* 0x0000002700107c10 */ /* 0x002fe2000fffe005 */
[----:B------:R-:W-:Y:S06]  /*1ed90*/  BRA `(.L_x_2986) ;  /* 0x0000004000987947 */ /* 0x000fec0003800000 */
.L_x_2985:
        /* <DEDUP_REMOVED lines=9> */
[----:B------:R-:W-:Y:S01]  /*1ee30*/  MOV R4, UR6 ;  /* 0x0000000600047c02 */ /* 0x000fe20008000f00 */
[----:B------:R-:W-:Y:S01]  /*1ee40*/  IMAD.U32 R5, RZ, RZ, UR7 ;  /* 0x00000007ff057e24 */ /* 0x000fe2000f8e00ff */
[----:B------:R-:W1:Y:S01]  /*1ee50*/  LDC.64 R2, c[0x4][R2] ;  /* 0x0100000002027b82 */ /* 0x000e620000000a00 */
[----:B------:R-:W-:Y:S01]  /*1ee60*/  IMAD.U32 R6, RZ, RZ, UR8 ;  /* 0x00000008ff067e24 */ /* 0x000fe2000f8e00ff */
[----:B------:R-:W-:Y:S01]  /*1ee70*/  MOV R10, UR4 ;  /* 0x00000004000a7c02 */ /* 0x000fe20008000f00 */
[----:B------:R-:W-:Y:S01]  /*1ee80*/  IMAD.U32 R7, RZ, RZ, UR9 ;  /* 0x00000009ff077e24 */ /* 0x000fe2000f8e00ff */
[----:B0-----:R-:W-:Y:S01]  /*1ee90*/  MOV R13, RZ ;  /* 0x000000ff000d7202 */ /* 0x001fe20000000f00 */
[----:B------:R-:W-:-:S02]  /*1eea0*/  IMAD.U32 R11, RZ, RZ, UR5 ;  /* 0x00000005ff0b7e24 */ /* 0x000fc4000f8e00ff */
[----:B------:R-:W-:Y:S02]  /*1eeb0*/  IMAD.MOV.U32 R8, RZ, RZ, 0x70 ;  /* 0x00000070ff087424 */ /* 0x000fe400078e00ff */
[----:B------:R-:W-:-:S07]  /*1eec0*/  IMAD.MOV.U32 R12, RZ, RZ, 0x1 ;  /* 0x00000001ff0c7424 */ /* 0x000fce00078e00ff */
[----:B------:R-:W-:-:S07]  /*1eed0*/  LEPC R20, `(.L_x_2988) ;  /* 0x000000001014794e */ /* 0x000fce0000000000 */
[----:B-1----:R-:W-:Y:S05]  /*1eee0*/  CALL.ABS.NOINC R2 ;  /* 0x0000000002007343 */ /* 0x002fea0003c00000 */
.L_x_2988:
[----:B------:R-:W-:Y:S05]  /*1eef0*/  BSYNC B6 ;  /* 0x0000000000067941 */ /* 0x000fea0003800000 */
.L_x_2987:
        /* <DEDUP_REMOVED lines=12> */
[----:B------:R-:W-:Y:S01]  /*1efc0*/  IMAD.U32 R5, RZ, RZ, UR7 ;  /* 0x00000007ff057e24 */ /* 0x000fe2000f8e00ff */
[----:B------:R-:W-:Y:S01]  /*1efd0*/  MOV R8, 0x70 ;  /* 0x0000007000087802 */ /* 0x000fe20000000f00 */
[----:B------:R-:W-:Y:S02]  /*1efe0*/  IMAD.U32 R7, RZ, RZ, UR9 ;  /* 0x00000009ff077e24 */ /* 0x000fe4000f8e00ff */
[----:B------:R-:W-:-:S02]  /*1eff0*/  IMAD.U32 R10, RZ, RZ, UR4 ;  /* 0x00000004ff0a7e24 */ /* 0x000fc4000f8e00ff */
[----:B------:R-:W-:Y:S02]  /*1f000*/  IMAD.U32 R11, RZ, RZ, UR5 ;  /* 0x00000005ff0b7e24 */ /* 0x000fe4000f8e00ff */
[----:B------:R-:W-:Y:S02]  /*1f010*/  IMAD.MOV.U32 R12, RZ, RZ, 0x1 ;  /* 0x00000001ff0c7424 */ /* 0x000fe400078e00ff */
[----:B01----:R-:W-:-:S07]  /*1f020*/  IMAD.MOV.U32 R13, RZ, RZ, RZ ;  /* 0x000000ffff0d7224 */ /* 0x003fce00078e00ff */
[----:B------:R-:W-:-:S07]  /*1f030*/  LEPC R20, `(.L_x_2991) ;  /* 0x000000001014794e */ /* 0x000fce0000000000 */
[----:B--2---:R-:W-:Y:S05]  /*1f040*/  CALL.ABS.NOINC R2 ;  /* 0x0000000002007343 */ /* 0x004fea0003c00000 */
.L_x_2991:
        /* <DEDUP_REMOVED lines=9> */
[----:B------:R-:W-:Y:S02]  /*1f0e0*/  IMAD.U32 R7, RZ, RZ, UR7 ;  /* 0x00000007ff077e24 */ /* 0x000fe4000f8e00ff */
[----:B------:R-:W-:-:S02]  /*1f0f0*/  IMAD.U32 R10, RZ, RZ, UR8 ;  /* 0x00000008ff0a7e24 */ /* 0x000fc4000f8e00ff */
[----:B------:R-:W-:Y:S02]  /*1f100*/  IMAD.MOV.U32 R8, RZ, RZ, 0x70 ;  /* 0x00000070ff087424 */ /* 0x000fe400078e00ff */
[----:B------:R-:W-:Y:S02]  /*1f110*/  IMAD.MOV.U32 R12, RZ, RZ, 0x1 ;  /* 0x00000001ff0c7424 */ /* 0x000fe400078e00ff */
[----:B------:R-:W-:-:S07]  /*1f120*/  IMAD.MOV.U32 R13, RZ, RZ, RZ ;  /* 0x000000ffff0d7224 */ /* 0x000fce00078e00ff */
[----:B------:R-:W-:-:S07]  /*1f130*/  LEPC R20, `(.L_x_2990) ;  /* 0x000000001014794e */ /* 0x000fce0000000000 */
[----:B0-----:R-:W-:Y:S05]  /*1f140*/  CALL.ABS.NOINC R2 ;  /* 0x0000000002007343 */ /* 0x001fea0003c00000 */
.L_x_2990:
[----:B------:R-:W-:Y:S05]  /*1f150*/  BSYNC B6 ;  /* 0x0000000000067941 */ /* 0x000fea0003800000 */
.L_x_2989:
[----:B------:R-:W2:Y:S01]  /*1f160*/  LDL.LU R2, [R1] ;  /* 0x0000000001027983 */ /* 0x000ea20000300800 */
[----:B------:R-:W-:-:S03]  /*1f170*/  ULDC.64 UR4, c[0x0][0x9f8] ;  /* 0x00027e0000047ab9 */ /* 0x000fc60000000a00 */
[----:B------:R-:W3:Y:S04]  /*1f180*/  LDL.LU R4, [R1+0x14] ;  /* 0x0000140001047983 */ /* 0x000ee80000300800 */
[----:B------:R-:W4:Y:S01]  /*1f190*/  LDL R7, [R1+0x18] ;  /* 0x0000180001077983 */ /* 0x000f220000100800 */
[----:B------:R-:W-:-:S03]  /*1f1a0*/  ISETP.NE.U32.AND P0, PT, RZ, UR4, PT ;  /* 0x00000004ff007c0c */ /* 0x000fc6000bf05070 */
[----:B------:R-:W5:Y:S01]  /*1f1b0*/  LDL R0, [R1+0x38] ;  /* 0x0000380001007983 */ /* 0x000f620000100800 */
[----:B------:R-:W-:-:S13]  /*1f1c0*/  ISETP.NE.AND.EX P0, PT, RZ, UR5, PT, P0 ;  /* 0x00000005ff007c0c */ /* 0x000fda000bf05300 */
[----:B--2---:R-:W-:-:S04]  /*1f1d0*/  @P0 IADD3 R2, P1, R2, UR4, RZ ;  /* 0x0000000402020c10 */ /* 0x004fc8000ff3e0ff */
[----:B---3--:R-:W-:Y:S01]  /*1f1e0*/  @P0 IADD3.X R3, R4, UR5, RZ, P1, !PT ;  /* 0x0000000504030c10 */ /* 0x008fe20008ffe4ff */
[----:B------:R-:W-:-:S04]  /*1f1f0*/  ULDC.64 UR4, c[0x0][0xa08] ;  /* 0x0002820000047ab9 */ /* 0x000fc80000000a00 */
[----:B----4-:R1:W2:Y:S02]  /*1f200*/  @P0 LDG.E R7, desc[UR60][R2.64] ;  /* 0x0000003c02070981 */ /* 0x0102a4000c1e1900 */
[----:B-1----:R-:W1:Y:S01]  /*1f210*/  LDC.64 R2, c[0x0][0x418] ;  /* 0x00010600ff027b82 */ /* 0x002e620000000a00 */
[----:B-----5:R-:W-:Y:S02]  /*1f220*/  IADD3 R4, R0, -0x1, RZ ;  /* 0xffffffff00047810 */ /* 0x020fe40007ffe0ff */
[----:B--2---:R-:W-:Y:S01]  /*1f230*/  SHF.R.S32.HI R8, RZ, 0x1f, R7 ;  /* 0x0000001fff087819 */ /* 0x004fe20000011407 */
[----:B------:R2:W-:Y:S04]  /*1f240*/  @P0 STL [R1+0x18], R7 ;  /* 0x0000180701000387 */ /* 0x0005e80000100800 */
        /* <DEDUP_REMOVED lines=10> */
.L_x_3139:
[----:B-1----:R-:W3:Y:S01]  /*1f2f0*/  LDL.LU R5, [R1+0x8] ;  /* 0x0000080001057983 */ /* 0x002ee20000300800 */
[----:B------:R-:W-:Y:S02]  /*1f300*/  PLOP3.LUT P1, PT, PT, PT, PT, 0x8, 0x0 ;  /* 0x000000000000781c */ /* 0x000fe40003f2e170 */
[----:B--2---:R-:W-:Y:S01]  /*1f310*/  ISETP.NE.AND P0, PT, R14, RZ, PT ;  /* 0x000000ff0e00720c */ /* 0x004fe20003f05270 */
[----:B------:R1:W-:Y:S04]  /*1f320*/  STL [R1], R0 ;  /* 0x0000000001007387 */ /* 0x0003e80000100800 */
[----:B------:R1:W-:Y:S01]  /*1f330*/  STL [R1+0x14], R4 ;  /* 0x0000140401007387 */ /* 0x0003e20000100800 */
[----:B---3--:R-:W-:-:S05]  /*1f340*/  LOP3.LUT R5, R5, 0xfffffffb, RZ, 0xc0, !PT ;  /* 0xfffffffb05057812 */ /* 0x008fca00078ec0ff */
[----:B------:R-:W-:-:S05]  /*1f350*/  @P1 LOP3.LUT R5, R5, 0x4, RZ, 0xfc, !PT ;  /* 0x0000000405051812 */ /* 0x000fca00078efcff */
[----:B------:R1:W-:Y:S01]  /*1f360*/  STL [R1+0x8], R5 ;  /* 0x0000080501007387 */ /* 0x0003e20000100800 */
[----:B------:R-:W-:Y:S05]  /*1f370*/  @P0 BRA `(.L_x_2993) ;  /* 0x0000000400480947 */ /* 0x000fea0003800000 */
[----:B------:R-:W-:-:S03]  /*1f380*/  UMOV UR4, 0xffffffff ;  /* 0xffffffff00047882 */ /* 0x000fc60000000000 */
[----:B------:R-:W-:Y:S05]  /*1f390*/  BRA.DIV UR4, `(.L_x_2994) ;  /* 0x0000005a04e87947 */ /* 0x000fea000b800000 */
[----:B------:R-:W-:-:S13]  /*1f3a0*/  ELECT P6, URZ, PT ;  /* 0x00000000003f782f */ /* 0x000fda00038c0000 */
.L_x_3142:
[----:B------:R-:W-:Y:S05]  /*1f3b0*/  @!P6 BRA `(.L_x_2993) ;  /* 0x000000040038e947 */ /* 0x000fea0003800000 */
[----:B------:R-:W-:-:S04]  /*1f3c0*/  ISETP.NE.U32.AND P0, PT, R2, RZ, PT ;  /* 0x000000ff0200720c */ /* 0x000fc80003f05070 */
[----:B------:R-:W-:-:S13]  /*1f3d0*/  ISETP.NE.AND.EX P0, PT, R3, RZ, PT, P0 ;  /* 0x000000ff0300720c */ /* 0x000fda0003f05300 */
[----:B------:R-:W-:Y:S05]  /*1f3e0*/  @!P0 BRA `(.L_x_2995) ;  /* 0x0000000000548947 */ /* 0x000fea0003800000 */
[----:B------:R-:W2:Y:S01]  /*1f3f0*/  LDC R6, c[0x0][0x43c] ;  /* 0x00010f00ff067b82 */ /* 0x000ea20000000800 */
[----:B------:R-:W-:Y:S01]  /*1f400*/  IMAD.MOV.U32 R9, RZ, RZ, R4 ;  /* 0x000000ffff097224 */ /* 0x000fe200078e0004 */
[----:B------:R-:W-:-:S03]  /*1f410*/  ULDC.64 UR4, c[0x0][0x428] ;  /* 0x00010a0000047ab9 */ /* 0x000fc60000000a00 */
[----:B-1----:R-:W-:Y:S01]  /*1f420*/  IMAD.MOV.U32 R0, RZ, RZ, R9 ;  /* 0x000000ffff007224 */ /* 0x002fe200078e0009 */
[----:B--2---:R-:W-:-:S13]  /*1f430*/  ISETP.NE.AND P0, PT, R6, 0x1, PT ;  /* 0x000000010600780c */ /* 0x004fda0003f05270 */
[----:B------:R-:W1:Y:S02]  /*1f440*/  @P0 LDC.64 R4, c[0x0][0x440] ;  /* 0x00011000ff040b82 */ /* 0x000e640000000a00 */
[----:B-1----:R-:W-:-:S05]  /*1f450*/  @P0 IMAD.HI.U32 R4, R9, R4, RZ ;  /* 0x0000000409040227 */ /* 0x002fca00078e00ff */
[----:B------:R-:W-:-:S04]  /*1f460*/  @P0 SHF.R.U32.HI R0, RZ, R5, R4 ;  /* 0x00000005ff000219 */ /* 0x000fc80000011604 */
[--C-:B------:R-:W-:Y:S01]  /*1f470*/  SHF.R.S32.HI R5, RZ, 0x1f, R0.reuse ;  /* 0x0000001fff057819 */ /* 0x100fe20000011400 */
[----:B------:R-:W-:-:S04]  /*1f480*/  IMAD.MOV R4, RZ, RZ, -R0 ;  /* 0x000000ffff047224 */ /* 0x000fc800078e0a00 */
[----:B------:R-:W-:Y:S01]  /*1f490*/  IMAD R9, R6, R4, R9 ;  /* 0x0000000406097224 */ /* 0x000fe200078e0209 */
[----:B------:R-:W-:Y:S01]  /*1f4a0*/  MOV R4, R0 ;  /* 0x0000000000047202 */ /* 0x000fe20000000f00 */
[----:B------:R-:W-:-:S03]  /*1f4b0*/  IMAD R6, R8, UR4, RZ ;  /* 0x0000000408067c24 */ /* 0x000fc6000f8e02ff */
[----:B------:R2:W-:Y:S01]  /*1f4c0*/  STL [R1+0x14], R9 ;  /* 0x0000140901007387 */ /* 0x0005e20000100800 */
[----:B------:R-:W-:-:S04]  /*1f4d0*/  IMAD.WIDE.U32 R4, R7, UR4, R4 ;  /* 0x0000000407047c25 */ /* 0x000fc8000f8e0004 */
[----:B------:R-:W-:Y:S01]  /*1f4e0*/  IMAD R0, R7, UR5, R6 ;  /* 0x0000000507007c24 */ /* 0x000fe2000f8e0206 */
[----:B------:R-:W-:-:S03]  /*1f4f0*/  LEA R2, P0, R4, R2, 0x2 ;  /* 0x0000000204027211 */ /* 0x000fc600078010ff */
[----:B------:R-:W-:-:S05]  /*1f500*/  IMAD.IADD R0, R5, 0x1, R0 ;  /* 0x0000000105007824 */ /* 0x000fca00078e0200 */
[----:B------:R-:W-:-:S05]  /*1f510*/  LEA.HI.X R3, R4, R3, R0, 0x2, P0 ;  /* 0x0000000304037211 */ /* 0x000fca00000f1400 */
[----:B------:R-:W3:Y:S04]  /*1f520*/  LDG.E R0, desc[UR60][R2.64] ;  /* 0x0000003c02007981 */ /* 0x000ee8000c1e1900 */
[----:B---3--:R2:W-:Y:S02]  /*1f530*/  STL [R1], R0 ;  /* 0x0000000001007387 */ /* 0x0085e40000100800 */
.L_x_2995:
[----:B------:R-:W3:Y:S04]  /*1f540*/  LDL R7, [R1+0x4] ;  /* 0x0000040001077983 */ /* 0x000ee80000100800 */
[----:B-12---:R-:W3:Y:S04]  /*1f550*/  LDL R0, [R1+0xc] ;  /* 0x00000c0001007983 */ /* 0x006ee80000100800 */
[----:B------:R-:W2:Y:S01]  /*1f560*/  LDL R2, [R1+0x1c] ;  /* 0x00001c0001027983 */ /* 0x000ea20000100800 */
[----:B---3--:R-:W-:Y:S01]  /*1f570*/  IMAD R0, R0, 0x8, R7 ;  /* 0x0000000800007824 */ /* 0x008fe200078e0207 */
[----:B--2---:R-:W-:-:S04]  /*1f580*/  SHF.L.U32 R2, R2, 0x1f, RZ ;  /* 0x0000001f02027819 */ /* 0x004fc800000006ff */
[----:B------:R-:W1:Y:S02]  /*1f590*/  SYNCS.PHASECHK.TRANS64.TRYWAIT P0, [R0+URZ+0x34840], R2 ;  /* 0x03484002000075a7 */ /* 0x000e64000800017f */
[----:B-1----:R-:W-:Y:S05]  /*1f5a0*/  @!P0 BRA `(.L_x_2996) ;  /* 0x0000005800848947 */ /* 0x002fea0003800000 */
.L_x_3143:
        /* <DEDUP_REMOVED lines=10> */
.L_x_2997:
[----:B------:R-:W3:Y:S04]  /*1f650*/  LDL R7, [R1+0x4] ;  /* 0x0000040001077983 */ /* 0x000ee80000100800 */
[----:B------:R-:W3:Y:S04]  /*1f660*/  LDL R6, [R1+0xc] ;  /* 0x00000c0001067983 */ /* 0x000ee80000100800 */
[----:B------:R-:W4:Y:S04]  /*1f670*/  LDL R5, [R1+0x14] ;  /* 0x0000140001057983 */ /* 0x000f280000100800 */
[----:B------:R-:W4:Y:S04]  /*1f680*/  LDL R4, [R1+0x20] ;  /* 0x0000200001047983 */ /* 0x000f280000100800 */
[----:B-12---:R-:W2:Y:S01]  /*1f690*/  LDL R2, [R1] ;  /* 0x0000000001027983 */ /* 0x006ea20000100800 */
        /* <DEDUP_REMOVED lines=12> */
[----:B---3--:R-:W-:Y:S01]  /*1f760*/  IMAD R0, R6, 0xc000, R7 ;  /* 0x0000c00006007824 */ /* 0x008fe200078e0207 */
[----:B----4-:R-:W-:-:S04]  /*1f770*/  R2UR UR11, R5 ;  /* 0x00000000050b72ca */ /* 0x010fc800000e0000 */
[----:B------:R-:W-:Y:S02]  /*1f780*/  R2UR UR8, R0 ;  /* 0x00000000000872ca */ /* 0x000fe400000e0000 */
[----:B------:R-:W-:Y:S02]  /*1f790*/  R2UR UR5, R4 ;  /* 0x00000000040572ca */ /* 0x000fe400000e0000 */
[----:B--2---:R-:W-:-:S09]  /*1f7a0*/  R2UR UR13, R2 ;  /* 0x00000000020d72ca */ /* 0x004fd200000e0000 */
        /* <DEDUP_REMOVED lines=15> */
.L_x_2993:
[----:B------:R-:W2:Y:S04]  /*1f8a0*/  LDL R2, [R1+0x4] ;  /* 0x0000040001027983 */ /* 0x000ea80000100800 */
[----:B------:R-:W3:Y:S04]  /*1f8b0*/  LDL.LU R3, [R1+0x3c] ;  /* 0x00003c0001037983 */ /* 0x000ee80000300800 */
[----:B-1----:R-:W4:Y:S04]  /*1f8c0*/  LDL.LU R5, [R1+0x34] ;  /* 0x0000340001057983 */ /* 0x002f280000300800 */
[----:B------:R-:W5:Y:S01]  /*1f8d0*/  LDL.LU R4, [R1+0x44] ;  /* 0x0000440001047983 */ /* 0x000f620000300800 */
        /* <DEDUP_REMOVED lines=27> */
[----:B------:R-:W-:Y:S01]  /*1fa90*/  IMAD.U32 R4, RZ, RZ, UR4 ;  /* 0x00000004ff047e24 */ /* 0x000fe2000f8e00ff */
[----:B------:R-:W-:Y:S01]  /*1faa0*/  MOV R6, UR6 ;  /* 0x0000000600067c02 */ /* 0x000fe20008000f00 */
[----:B------:R-:W1:Y:S01]  /*1fab0*/  LDC.64 R2, c[0x4][R2] ;  /* 0x0100000002027b82 */ /* 0x000e620000000a00 */
        /* <DEDUP_REMOVED lines=8> */
[----:B-1----:R-:W-:Y:S05]  /*1fb40*/  CALL.ABS.NOINC R2 ;  /* 0x0000000002007343 */ /* 0x002fea0003c00000 */
.L_x_2999:
[----:B------:R-:W-:Y:S05]  /*1fb50*/  BSYNC B6 ;  /* 0x0000000000067941 */ /* 0x000fea0003800000 */
.L_x_2998:
[----:B------:R-:W3:Y:S01]  /*1fb60*/  LDL.LU R6, [R1+0x3c] ;  /* 0x00003c0001067983 */ /* 0x000ee20000300800 */
[----:B------:R-:W-:Y:S01]  /*1fb70*/  ULDC.64 UR4, c[0x0][0x2d8] ;  /* 0x0000b60000047ab9 */ /* 0x000fe20000000a00 */
[----:B------:R-:W1:Y:S02]  /*1fb80*/  LDC R7, c[0x0][0x448] ;  /* 0x00011200ff077b82 */ /* 0x000e640000000800 */
[----:B--2---:R-:W3:Y:S04]  /*1fb90*/  LDL.LU.64 R2, [R1+0x48] ;  /* 0x0000480001027983 */ /* 0x004ee80000300a00 */
[----:B------:R-:W2:Y:S04]  /*1fba0*/  LDL.LU R0, [R1+0x44] ;  /* 0x0000440001007983 */ /* 0x000ea80000300800 */
[----:B------:R-:W4:Y:S04]  /*1fbb0*/  LDL.LU R4, [R1+0x54] ;  /* 0x0000540001047983 */ /* 0x000f280000300800 */
[----:B------:R-:W5:Y:S01]  /*1fbc0*/  LDL.LU R5, [R1+0x34] ;  /* 0x0000340001057983 */ /* 0x000f620000300800 */
[----:B------:R-:W0:Y:S01]  /*1fbd0*/  S2R R9, SR_TID.X ;  /* 0x0000000000097919 */ /* 0x000e220000002100 */
[----:B------:R-:W0:Y:S01]  /*1fbe0*/  S2R R8, SR_TID.X ;  /* 0x0000000000087919 */ /* 0x000e220000002100 */
[----:B-1----:R-:W-:Y:S01]  /*1fbf0*/  ISETP.NE.AND P0, PT, R7, 0x1, PT ;  /* 0x000000010700780c */ /* 0x002fe20003f05270 */
[----:B------:R-:W1:Y:S01]  /*1fc00*/  S2R R10, SR_TID.X ;  /* 0x00000000000a7919 */ /* 0x000e620000002100 */
[----:B0-----:R-:W-:Y:S01]  /*1fc10*/  IMAD.SHL.U32 R9, R9, 0x8, RZ ;  /* 0x0000000809097824 */ /* 0x001fe200078e00ff */
[----:B------:R-:W-:-:S04]  /*1fc20*/  SHF.L.U32 R8, R8, 0x3, RZ ;  /* 0x0000000308087819 */ /* 0x000fc800000006ff */
[----:B------:R-:W-:Y:S02]  /*1fc30*/  LOP3.LUT R9, R9, 0x38, RZ, 0xc0, !PT ;  /* 0x0000003809097812 */ /* 0x000fe400078ec0ff */
[----:B------:R-:W-:Y:S02]  /*1fc40*/  LOP3.LUT R8, R8, 0x38, RZ, 0xc0, !PT ;  /* 0x0000003808087812 */ /* 0x000fe400078ec0ff */
[C---:B------:R-:W-:Y:S02]  /*1fc50*/  LOP3.LUT R11, R9.reuse, 0x40, RZ, 0xfc, !PT ;  /* 0x00000040090b7812 */ /* 0x040fe400078efcff */
[----:B------:R-:W-:Y:S02]  /*1fc60*/  LOP3.LUT R9, R9, 0x80, RZ, 0xfc, !PT ;  /* 0x0000008009097812 */ /* 0x000fe400078efcff */
[----:B-1----:R-:W-:-:S04]  /*1fc70*/  LOP3.LUT R10, R10, 0x7f, RZ, 0xc0, !PT ;  /* 0x0000007f0a0a7812 */ /* 0x002fc800078ec0ff */
[----:B------:R-:W-:Y:S01]  /*1fc80*/  SHF.R.U32.HI R10, RZ, 0x3, R10 ;  /* 0x00000003ff0a7819 */ /* 0x000fe2000001160a */
[----:B---3--:R-:W-:Y:S02]  /*1fc90*/  IMAD.MOV.U32 R3, RZ, RZ, R6 ;  /* 0x000000ffff037224 */ /* 0x008fe400078e0006 */
[----:B------:R-:W0:Y:S01]  /*1fca0*/  @P0 LDC R6, c[0x0][0x450] ;  /* 0x00011400ff060b82 */ /* 0x000e220000000800 */
[----:B--2---:R-:W-:Y:S02]  /*1fcb0*/  IMAD R0, R0, UR4, RZ ;  /* 0x0000000400007c24 */ /* 0x004fe4000f8e02ff */
[----:B------:R-:W-:-:S04]  /*1fcc0*/  IMAD.WIDE.U32 R2, R18, UR4, R2 ;  /* 0x0000000412027c25 */ /* 0x000fc8000f8e0002 */
[----:B------:R-:W-:Y:S01]  /*1fcd0*/  IMAD R0, R18, UR5, R0 ;  /* 0x0000000512007c24 */ /* 0x000fe2000f8e0200 */
[----:B------:R-:W-:-:S04]  /*1fce0*/  ULDC.64 UR4, c[0x0][0x2e0] ;  /* 0x0000b80000047ab9 */ /* 0x000fc80000000a00 */
[----:B------:R-:W-:Y:S01]  /*1fcf0*/  IADD3 R3, R3, R0, RZ ;  /* 0x0000000003037210 */ /* 0x000fe20007ffe0ff */
[----:B----4-:R-:W-:Y:S02]  /*1fd00*/  IMAD R0, R4, UR4, RZ ;  /* 0x0000000404007c24 */ /* 0x010fe4000f8e02ff */
[----:B------:R-:W1:Y:S02]  /*1fd10*/  S2R R4, SR_TID.X ;  /* 0x0000000000047919 */ /* 0x000e640000002100 */
[C---:B-----5:R-:W-:Y:S02]  /*1fd20*/  IMAD R0, R5.reuse, UR5, R0 ;  /* 0x0000000505007c24 */ /* 0x060fe4000f8e0200 */
[----:B------:R-:W-:Y:S01]  /*1fd30*/  IMAD.WIDE.U32 R2, R5, UR4, R2 ;  /* 0x0000000405027c25 */ /* 0x000fe2000f8e0002 */
[----:B------:R-:W-:-:S03]  /*1fd40*/  ULDC.64 UR4, c[0x0][0x2d0] ;  /* 0x0000b40000047ab9 */ /* 0x000fc60000000a00 */
[----:B------:R-:W-:Y:S01]  /*1fd50*/  IMAD.IADD R3, R3, 0x1, R0 ;  /* 0x0000000103037824 */ /* 0x000fe200078e0200 */
[----:B-1----:R-:W-:-:S04]  /*1fd60*/  LOP3.LUT R4, R4, 0x7f, RZ, 0xc0, !PT ;  /* 0x0000007f04047812 */ /* 0x002fc800078ec0ff */
[----:B------:R-:W-:Y:S02]  /*1fd70*/  SHF.R.U32.HI R5, RZ, 0x3, R4 ;  /* 0x00000003ff057819 */ /* 0x000fe40000011604 */
[----:B------:R-:W1:Y:S02]  /*1fd80*/  S2R R4, SR_TID.X ;  /* 0x0000000000047919 */ /* 0x000e640000002100 */
[----:B-1----:R-:W-:-:S05]  /*1fd90*/  IMAD.SHL.U32 R4, R4, 0x10, RZ ;  /* 0x0000001004047824 */ /* 0x002fca00078e00ff */
[----:B------:R-:W-:Y:S02]  /*1fda0*/  LOP3.LUT R4, R5, 0x70, R4, 0xf8, !PT ;  /* 0x0000007005047812 */ /* 0x000fe400078ef804 */
[----:B------:R-:W1:Y:S03]  /*1fdb0*/  @P0 LDC R5, c[0x0][0x44c] ;  /* 0x00011300ff050b82 */ /* 0x000e660000000800 */
[----:B------:R-:W-:-:S05]  /*1fdc0*/  IMAD R4, R17, 0x80, R4 ;  /* 0x0000008011047824 */ /* 0x000fca00078e0204 */
[----:B------:R-:W-:Y:S01]  /*1fdd0*/  MOV R0, R4 ;  /* 0x0000000400007202 */ /* 0x000fe20000000f00 */
        /* <DEDUP_REMOVED lines=26> */
[----:B------:R-:W-:-:S03]  /*1ff80*/  IMAD R17, R17, 0x80, R10 ;  /* 0x0000008011117824 */ /* 0x000fc600078e020a */
[----:B------:R-:W-:Y:S04]  /*1ff90*/  SHFL.IDX PT, R4, R2, RZ, 0x181f ;  /* 0x00181fff02047589 */ /* 0x000fe800000e0000 */
[----:B------:R-:W-:Y:S01]  /*1ffa0*/  SHFL.IDX PT, R6, R2, 0x1, 0x181f ;  /* 0x00381f0002067f89 */ /* 0x000fe200000e0000 */
[----:B--2---:R-:W-:-:S03]  /*1ffb0*/  IMAD R0, R5, R7, RZ ;  /* 0x0000000705007224 */ /* 0x004fc600078e02ff */
[----:B------:R-:W0:Y:S02]  /*1ffc0*/  SHFL.IDX PT, R5, R3, RZ, 0x181f ;  /* 0x00181fff03057589 */ /* 0x000e2400000e0000 */
[----:B------:R-:W-:-:S13]  /*1ffd0*/  ISETP.GE.AND P2, PT, R17, R0, PT ;  /* 0x000000001100720c */ /* 0x000fda0003f46270 */
[----:B0-----:R-:W-:-:S05]  /*1ffe0*/  @!P2 LEA R5, P4, R8, R5, 0x1 ;  /* 0x000000050805a211 */ /* 0x001fca00078808ff */
[----:B------:R-:W-:-:S05]  /*1fff0*/  @!P2 IMAD.X R4, RZ, RZ, R4, P4 ;  /* 0x000000ffff04a224 */ /* 0x000fca00020e0604 */
[----:B------:R-:W-:-:S04]  /*20000*/  @!P2 LOP3.LUT R5, R5, R4, RZ, 0x3c, !PT ;  /* 0x000000040505a212 */ /* 0x000fc800078e3cff */
[----:B------:R-:W-:-:S04]  /*20010*/  @!P2 LOP3.LUT R4, R5, R4, RZ, 0x3c, !PT ;  /* 0x000000040504a212 */ /* 0x000fc800078e3cff */
[----:B------:R-:W-:-:S05]  /*20020*/  @!P2 LOP3.LUT R5, R5, R4, RZ, 0x3c, !PT ;  /* 0x000000040505a212 */ /* 0x000fca00078e3cff */
[----:B---3--:R-:W-:Y:S04]  /*20030*/  @!P2 LDGSTS.E.BYPASS.LTC128B.128 [R9+0x10400], desc[UR60][R4.64], !P3 ;  /* 0x104000000409afae */ /* 0x008fe8000d901d7c */
[----:B------:R-:W-:Y:S04]  /*20040*/  @!P2 LDGSTS.E.BYPASS.LTC128B.128 [R9+0x14400], desc[UR60][R4.64+0x80], !P0 ;  /* 0x144000800409afae */ /* 0x000fe8000c101d7c */
[----:B------:R0:W-:Y:S02]  /*20050*/  @!P2 LDGSTS.E.BYPASS.LTC128B.128 [R9+0x18400], desc[UR60][R4.64+0x100], !P1 ;  /* 0x184001000409afae */ /* 0x0001e4000c901d7c */
[----:B0-----:R-:W-:-:S04]  /*20060*/  IADD3 R4, R17, 0x10, RZ ;  /* 0x0000001011047810 */ /* 0x001fc80007ffe0ff */
[----:B------:R-:W-:Y:S02]  /*20070*/  ISETP.GE.AND P2, PT, R4, R0, PT ;  /* 0x000000000400720c */ /* 0x000fe40003f46270 */
[----:B------:R-:W0:Y:S11]  /*20080*/  SHFL.IDX PT, R4, R3, 0x1, 0x181f ;  /* 0x00381f0003047f89 */ /* 0x000e3600000e0000 */
[----:B0-----:R-:W-:-:S05]  /*20090*/  @!P2 LEA R5, P4, R8, R4, 0x1 ;  /* 0x000000040805a211 */ /* 0x001fca00078808ff */
[----:B------:R-:W-:Y:S02]  /*200a0*/  @!P2 IMAD.X R4, RZ, RZ, R6, P4 ;  /* 0x000000ffff04a224 */ /* 0x000fe400020e0606 */
[----:B------:R-:W-:Y:S03]  /*200b0*/  SHFL.IDX PT, R6, R2, 0x2, 0x181f ;  /* 0x00581f0002067f89 */ /* 0x000fe600000e0000 */
[----:B------:R-:W-:-:S04]  /*200c0*/  @!P2 LOP3.LUT R5, R5, R4, RZ, 0x3c, !PT ;  /* 0x000000040505a212 */ /* 0x000fc800078e3cff */
[----:B------:R-:W-:-:S04]  /*200d0*/  @!P2 LOP3.LUT R4, R5, R4, RZ, 0x3c, !PT ;  /* 0x000000040504a212 */ /* 0x000fc800078e3cff */
[----:B------:R-:W-:-:S05]  /*200e0*/  @!P2 LOP3.LUT R5, R5, R4, RZ, 0x3c, !PT ;  /* 0x000000040505a212 */ /* 0x000fca00078e3cff */
[----:B------:R-:W-:Y:S04]  /*200f0*/  @!P2 LDGSTS.E.BYPASS.LTC128B.128 [R9+0x10c00], desc[UR60][R4.64], !P3 ;  /* 0x10c000000409afae */ /* 0x000fe8000d901d7c */
[----:B------:R-:W-:Y:S04]  /*20100*/  @!P2 LDGSTS.E.BYPASS.LTC128B.128 [R9+0x14c00], desc[UR60][R4.64+0x80], !P0 ;  /* 0x14c000800409afae */ /* 0x000fe8000c101d7c */
[----:B------:R0:W-:Y:S02]  /*20110*/  @!P2 LDGSTS.E.BYPASS.LTC128B.128 [R9+0x18c00], desc[UR60][R4.64+0x100], !P1 ;  /* 0x18c001000409afae */ /* 0x0001e4000c901d7c */
[----:B0-----:R-:W-:-:S05]  /*20120*/  VIADD R4, R17, 0x20 ;  /* 0x0000002011047836 */ /* 0x001fca0000000000 */
        /* <DEDUP_REMOVED lines=49> */
[----:B------:R-:W0:Y:S04]  /*20440*/  SHFL.IDX PT, R4, R3, 0x6, 0x181f ;  /* 0x00d81f0003047f89 */ /* 0x000e2800000e0000 */
[----:B------:R-:W1:Y:S07]  /*20450*/  SHFL.IDX PT, R3, R3, 0x7, 0x181f ;  /* 0x00f81f0003037f89 */ /* 0x000e6e00000e0000 */
[----:B0-----:R-:W-:-:S05]  /*20460*/  @!P2 LEA R5, P4, R8, R4, 0x1 ;  /* 0x000000040805a211 */ /* 0x001fca00078808ff */
[----:B------:R-:W-:-:S05]  /*20470*/  @!P2 IMAD.X R4, RZ, RZ, R6, P4 ;  /* 0x000000ffff04a224 */ /* 0x000fca00020e0606 */
[----:B------:R-:W-:-:S04]  /*20480*/  @!P2 LOP3.LUT R5, R5, R4, RZ, 0x3c, !PT ;  /* 0x000000040505a212 */ /* 0x000fc800078e3cff */
[----:B------:R-:W-:-:S04]  /*20490*/  @!P2 LOP3.LUT R4, R5, R4, RZ, 0x3c, !PT ;  /* 0x000000040504a212 */ /* 0x000fc800078e3cff */
[----:B------:R-:W-:-:S05]  /*204a0*/  @!P2 LOP3.LUT R5, R5, R4, RZ, 0x3c, !PT ;  /* 0x000000040505a212 */ /* 0x000fca00078e3cff */
[----:B------:R-:W-:Y:S04]  /*204b0*/  @!P2 LDGSTS.E.BYPASS.LTC128B.128 [R9+0x13400], desc[UR60][R4.64], !P3 ;  /* 0x134000000409afae */ /* 0x000fe8000d901d7c */
[----:B------:R-:W-:Y:S04]  /*204c0*/  @!P2 LDGSTS.E.BYPASS.LTC128B.128 [R9+0x17400], desc[UR60][R4.64+0x80], !P0 ;  /* 0x174000800409afae */ /* 0x000fe8000c101d7c */
[----:B------:R0:W-:Y:S04]  /*204d0*/  @!P2 LDGSTS.E.BYPASS.LTC128B.128 [R9+0x1b400], desc[UR60][R4.64+0x100], !P1 ;  /* 0x1b4001000409afae */ /* 0x0001e8000c901d7c */
[----:B01----:R0:W2:Y:S02]  /*204e0*/  SHFL.IDX PT, R4, R2, 0x7, 0x181f ;  /* 0x00f81f0002047f89 */ /* 0x0030a400000e0000 */
.L_x_3160:
[----:B------:R-:W-:Y:S01]  /*204f0*/  IADD3 R17, R17, 0x70, RZ ;  /* 0x0000007011117810 */ /* 0x000fe20007ffe0ff */
[----:B------:R-:W-:Y:S03]  /*20500*/  BSSY B0, `(.L_x_3001) ;  /* 0x000000c000007945 */ /* 0x000fe60003800000 */
[----:B------:R-:W-:-:S13]  /*20510*/  ISETP.GE.AND P2, PT, R17, R0, PT ;  /* 0x000000001100720c */ /* 0x000fda0003f46270 */
[----:B------:R-:W-:Y:S05]  /*20520*/  @P2 BRA `(.L_x_3002) ;  /* 0x0000000000242947 */ /* 0x000fea0003800000 */
[----:B------:R-:W3:Y:S01]  /*20530*/  LDL R5, [R1+0x30] ;  /* 0x0000300001057983 */ /* 0x000ee20000100800 */
[----:B0-----:R-:W-:-:S05]  /*20540*/  LEA R2, P2, R8, R3, 0x1 ;  /* 0x0000000308027211 */ /* 0x001fca00078408ff */
[----:B--2---:R-:W-:-:S05]  /*20550*/  IMAD.X R3, RZ, RZ, R4, P2 ;  /* 0x000000ffff037224 */ /* 0x004fca00010e0604 */
[----:B------:R-:W-:Y:S01]  /*20560*/  @!PT LDS RZ, [RZ] ;  /* 0x00000000fffff984 */ /* 0x000fe20000000800 */
[----:B------:R-:W-:Y:S01]  /*20570*/  @!PT LDS RZ, [RZ] ;  /* 0x00000000fffff984 */ /* 0x000fe20000000800 */
[----:B------:R-:W-:Y:S01]  /*20580*/  @!PT LDS RZ, [RZ] ;  /* 0x00000000fffff984 */ /* 0x000fe20000000800 */
[----:B---3--:R1:W-:Y:S04]  /*20590*/  LDGSTS.E.BYPASS.LTC128B.128 [R5+0x13c00], desc[UR60][R2.64], !P3 ;  /* 0x13c0000002057fae */ /* 0x0083e8000d901d7c */
[----:B------:R1:W-:Y:S04]  /*205a0*/  LDGSTS.E.BYPASS.LTC128B.128 [R5+0x17c00], desc[UR60][R2.64+0x80], !P0 ;  /* 0x17c0008002057fae */ /* 0x0003e8000c101d7c */
[----:B------:R1:W-:Y:S02]  /*205b0*/  LDGSTS.E.BYPASS.LTC128B.128 [R5+0x1bc00], desc[UR60][R2.64+0x100], !P1 ;  /* 0x1bc0010002057fae */ /* 0x0003e4000c901d7c */
.L_x_3002:
[----:B------:R-:W-:Y:S05]  /*205c0*/  BSYNC B0 ;  /* 0x0000000000007941 */ /* 0x000fea0003800000 */
.L_x_3001:
[----:B------:R3:W5:Y:S01]  /*205d0*/  LDL R8, [R1+0x4] ;  /* 0x0000040001087983 */ /* 0x0007620000100800 */
[----:B------:R-:W-:Y:S01]  /*205e0*/  PLOP3.LUT P0, PT, PT, PT, PT, 0x80, 0x0 ;  /* 0x000000000000781c */ /* 0x000fe20003f0f070 */
[----:B------:R-:W-:-:S12]  /*205f0*/  NOP ;  /* 0x0000000000007918 */ /* 0x000fd80000000000 */
.L_x_3003:
[----:B01----:R-:W4:Y:S01]  /*20600*/  LDL R2, [R1+0x4] ;  /* 0x0000040001027983 */ /* 0x003f220000100800 */
[----:B------:R-:W-:Y:S02]  /*20610*/  PLOP3.LUT P1, PT, P1, P0, PT, 0xa2, 0x0 ;  /* 0x000000000000781c */ /* 0x000fe40000f21472 */
[----:B----4-:R-:W-:-:S08]  /*20620*/  @P0 R2UR P1, UR4, R2 ;  /* 0x00000000020402ca */ /* 0x010fd00000020000 */
[----:B------:R-:W-:-:S05]  /*20630*/  @P0 PLOP3.LUT P0, PT, P1, PT, PT, 0x80, 0x0 ;  /* 0x000000000000081c */ /* 0x000fca0000f0f070 */
[----:B------:R-:W-:Y:S01]  /*20640*/  @!P1 SYNCS.ARRIVE.TRANS64.RED.A0T1 RZ, [UR4+0x34800], RZ ;  /* 0x034800ffffff99a7 */ /* 0x000fe20008200404 */
[----:B------:R-:W-:Y:S07]  /*20650*/  @!P1 ARRIVES.LDGSTSBAR.64.TRANSCNT [UR4+0x34800] ;  /* 0x03480000ff0099b0 */ /* 0x000fee0008000a84 */
[----:B------:R-:W-:Y:S05]  /*20660*/  @P0 BRA.U.ANY `(.L_x_3003) ;  /* 0xfffffffd00e40947 */ /* 0x000fea000393ffff */
[----:B------:R-:W4:Y:S02]  /*20670*/  LDL.LU R3, [R1+0x50] ;  /* 0x0000500001037983 */ /* 0x000f240000300800 */
[----:B----4-:R-:W-:-:S05]  /*20680*/  VIADD R3, R3, 0x1 ;  /* 0x0000000103037836 */ /* 0x010fca0000000000 */
        /* <DEDUP_REMOVED lines=10> */
.L_x_3161:
[----:B------:R-:W-:Y:S05]  /*20730*/  BSYNC B0 ;  /* 0x0000000000007941 */ /* 0x000fea0003800000 */
.L_x_3004:
[----:B0-----:R-:W4:Y:S01]  /*20740*/  LDL R2, [R1+0x38] ;  /* 0x0000380001027983 */ /* 0x001f220000100800 */
[----:B------:R-:W-:Y:S01]  /*20750*/  BSSY B0, `(.L_x_3006) ;  /* 0x0000228000007945 */ /* 0x000fe20003800000 */
[----:B----4-:R-:W-:-:S13]  /*20760*/  ISETP.GE.AND P0, PT, R2, 0x2, PT ;  /* 0x000000020200780c */ /* 0x010fda0003f06270 */
[----:B------:R-:W-:Y:S05]  /*20770*/  @!P0 BRA `(.L_x_3007) ;  /* 0x0000002000948947 */ /* 0x000fea0003800000 */
[C---:B------:R-:W-:Y:S01]  /*20780*/  LOP3.LUT R0, R2.reuse, 0x1, RZ, 0xc0, !PT ;  /* 0x0000000102007812 */ /* 0x040fe200078ec0ff */
[----:B------:R-:W-:Y:S01]  /*20790*/  BSSY B2, `(.L_x_3008) ;  /* 0x00000bc000027945 */ /* 0x000fe20003800000 */
[----:B------:R-:W-:Y:S02]  /*207a0*/  IADD3 R2, R2, -0x2, RZ ;  /* 0xfffffffe02027810 */ /* 0x000fe40007ffe0ff */
[----:B------:R-:W-:-:S03]  /*207b0*/  ISETP.NE.U32.AND P0, PT, R0, 0x1, PT ;  /* 0x000000010000780c */ /* 0x000fc60003f05070 */
[----:B------:R-:W-:-:S10]  /*207c0*/  IMAD.MOV.U32 R0, RZ, RZ, R2 ;  /* 0x000000ffff007224 */ /* 0x000fd400078e0002 */
[----:B------:R-:W-:Y:S05]  /*207d0*/  @!P0 BRA `(.L_x_3009) ;  /* 0x0000000800dc8947 */ /* 0x000fea0003800000 */
[----:B------:R-:W4:Y:S04]  /*207e0*/  LDL R5, [R1+0x8] ;  /* 0x0000080001057983 */ /* 0x000f280000100800 */
[----:B--2---:R-:W2:Y:S04]  /*207f0*/  LDL R4, [R1+0xc] ;  /* 0x00000c0001047983 */ /* 0x004ea80000100800 */
[----:B------:R-:W3:Y:S01]  /*20800*/  LDL R3, [R1+0x1c] ;  /* 0x00001c0001037983 */ /* 0x000ee20000100800 */
[----:B------:R-:W-:Y:S01]  /*20810*/  BSSY B1, `(.L_x_3010) ;  /* 0x00000af000017945 */ /* 0x000fe20003800000 */
[----:B----4-:R-:W-:Y:S01]  /*20820*/  LOP3.LUT P1, RZ, R5, 0x4, RZ, 0xc0, !PT ;  /* 0x0000000405ff7812 */ /* 0x010fe2000782c0ff */
[----:B--2--5:R-:W-:-:S05]  /*20830*/  VIADD R8, R4, 0x1 ;  /* 0x0000000104087836 */ /* 0x024fca0000000000 */
[----:B------:R-:W-:-:S04]  /*20840*/  ISETP.NE.AND P0, PT, R8, 0x2, PT ;  /* 0x000000020800780c */ /* 0x000fc80003f05270 */
[----:B------:R-:W-:Y:S02]  /*20850*/  SEL R9, RZ, 0x1, P0 ;  /* 0x00000001ff097807 */ /* 0x000fe40000000000 */
[----:B------:R-:W-:Y:S02]  /*20860*/  SEL R8, R8, RZ, P0 ;  /* 0x000000ff08087207 */ /* 0x000fe40000000000 */
[----:B---3--:R-:W-:Y:S01]  /*20870*/  LOP3.LUT R9, R3, R9, RZ, 0x3c, !PT ;  /* 0x0000000903097212 */ /* 0x008fe200078e3cff */
[----:B------:R-:W-:Y:S06]  /*20880*/  @!P1 BRA `(.L_x_3011) ;  /* 0x00000008009c9947 */ /* 0x000fec0003800000 */
[----:B------:R0:W5:Y:S01]  /*20890*/  LDL R4, [R1] ;  /* 0x0000000001047983 */ /* 0x0001620000100800 */
[----:B------:R-:W-:Y:S01]  /*208a0*/  ULDC.64 UR4, c[0x0][0x418] ;  /* 0x0001060000047ab9 */ /* 0x000fe20000000a00 */
[----:B------:R-:W-:Y:S01]  /*208b0*/  IMAD.MOV.U32 R7, RZ, RZ, R2 ;  /* 0x000000ffff077224 */ /* 0x000fe200078e0002 */
[----:B------:R-:W-:-:S04]  /*208c0*/  ISETP.NE.U32.AND P0, PT, RZ, UR4, PT ;  /* 0x00000004ff007c0c */ /* 0x000fc8000bf05070 */
[----:B------:R-:W-:-:S13]  /*208d0*/  ISETP.NE.AND.EX P0, PT, RZ, UR5, PT, P0 ;  /* 0x00000005ff007c0c */ /* 0x000fda000bf05300 */
[----:B0-----:R-:W-:Y:S05]  /*208e0*/  @!P0 BRA `(.L_x_3012) ;  /* 0x0000000000508947 */ /* 0x001fea0003800000 */
[----:B------:R-:W2:Y:S01]  /*208f0*/  LDL R10, [R1+0x28] ;  /* 0x00002800010a7983 */ /* 0x000ea20000100800 */
[----:B------:R-:W0:Y:S03]  /*20900*/  LDC R3, c[0x0][0x43c] ;  /* 0x00010f00ff037b82 */ /* 0x000e260000000800 */
[----:B------:R-:W3:Y:S01]  /*20910*/  LDL R6, [R1+0x18] ;  /* 0x0000180001067983 */ /* 0x000ee20000100800 */
[----:B------:R-:W-:Y:S01]  /*20920*/  MOV R0, R2 ;  /* 0x0000000200007202 */ /* 0x000fe20000000f00 */
[----:B------:R-:W-:Y:S01]  /*20930*/  ULDC.64 UR6, c[0x0][0x428] ;  /* 0x00010a0000067ab9 */ /* 0x000fe20000000a00 */
[----:B0-----:R-:W-:-:S13]  /*20940*/  ISETP.NE.AND P0, PT, R3, 0x1, PT ;  /* 0x000000010300780c */ /* 0x001fda0003f05270 */
[----:B-----5:R-:W0:Y:S02]  /*20950*/  @P0 LDC.64 R4, c[0x0][0x440] ;  /* 0x00011000ff040b82 */ /* 0x020e240000000a00 */
[----:B0-----:R-:W-:-:S05]  /*20960*/  @P0 IMAD.HI.U32 R4, R2, R4, RZ ;  /* 0x0000000402040227 */ /* 0x001fca00078e00ff */
[----:B------:R-:W-:-:S04]  /*20970*/  @P0 SHF.R.U32.HI R0, RZ, R5, R4 ;  /* 0x00000005ff000219 */ /* 0x000fc80000011604 */
[--C-:B------:R-:W-:Y:S01]  /*20980*/  SHF.R.S32.HI R5, RZ, 0x1f, R0.reuse ;  /* 0x0000001fff057819 */ /* 0x100fe20000011400 */
[--C-:B------:R-:W-:Y:S02]  /*20990*/  IMAD.MOV R7, RZ, RZ, -R0.reuse ;  /* 0x000000ffff077224 */ /* 0x100fe400078e0a00 */
[----:B------:R-:W-:Y:S02]  /*209a0*/  IMAD.MOV.U32 R4, RZ, RZ, R0 ;  /* 0x000000ffff047224 */ /* 0x000fe400078e0000 */
        /* <DEDUP_REMOVED lines=8> */
.L_x_3012:
[----:B------:R-:W2:Y:S01]  /*20a30*/  LDL R0, [R1+0x4] ;  /* 0x0000040001007983 */ /* 0x000ea20000100800 */
[----:B------:R-:W-:Y:S01]  /*20a40*/  BSSY B3, `(.L_x_3013) ;  /* 0x0000005000037945 */ /* 0x000fe20003800000 */
[----:B--2---:R-:W-:Y:S02]  /*20a50*/  LEA R3, R8, R0, 0x3 ;  /* 0x0000000008037211 */ /* 0x004fe400078e18ff */
[----:B------:R-:W-:-:S04]  /*20a60*/  SHF.L.U32 R0, R9, 0x1f, RZ ;  /* 0x0000001f09007819 */ /* 0x000fc800000006ff */
[----:B------:R-:W1:Y:S02]  /*20a70*/  SYNCS.PHASECHK.TRANS64.TRYWAIT P0, [R3+URZ+0x34840], R0 ;  /* 0x03484000030075a7 */ /* 0x000e64000800017f */
[----:B-1----:R-:W-:Y:S05]  /*20a80*/  @!P0 BRA `(.L_x_3014) ;  /* 0x0000005000688947 */ /* 0x002fea0003800000 */
.L_x_3162:
[----:B------:R-:W-:Y:S05]  /*20a90*/  BSYNC B3 ;  /* 0x0000000000037941 */ /* 0x000fea0003800000 */
.L_x_3013:
        /* <DEDUP_REMOVED lines=11> */
.L_x_3016:
[----:B------:R-:W-:Y:S05]  /*20b50*/  BSYNC B3 ;  /* 0x0000000000037941 */ /* 0x000fea0003800000 */
.L_x_3015:
[----:B------:R-:W2:Y:S04]  /*20b60*/  LDL R5, [R1+0x4] ;  /* 0x0000040001057983 */ /* 0x000ea80000100800 */
[----:B-1----:R-:W3:Y:S01]  /*20b70*/  LDL R0, [R1+0x20] ;  /* 0x0000200001007983 */ /* 0x002ee20000100800 */
[----:B0-----:R-:W-:Y:S01]  /*20b80*/  IMAD.MOV.U32 R10, RZ, RZ, RZ ;  /* 0x000000ffff0a7224 */ /* 0x001fe200078e00ff */
[----:B------:R-:W-:Y:S01]  /*20b90*/  UIADD3 UR4, UP0, UR36, 0x370, URZ ;  /* 0x0000037024047890 */ /* 0x000fe2000ff1e03f */
[----:B------:R-:W-:Y:S01]  /*20ba0*/  PLOP3.LUT P0, PT, PT, PT, PT, 0x80, 0x0 ;  /* 0x000000000000781c */ /* 0x000fe20003f0f070 */
[----:B------:R-:W-:Y:S01]  /*20bb0*/  VIADD R3, R3, 0x34830 ;  /* 0x0003483003037836 */ /* 0x000fe20000000000 */
[----:B------:R-:W-:Y:S01]  /*20bc0*/  UMOV UR6, 0x0 ;  /* 0x0000000000067882 */ /* 0x000fe20000000000 */
[----:B------:R-:W-:Y:S01]  /*20bd0*/  R2UR UR10, R10 ;  /* 0x000000000a0a72ca */ /* 0x000fe200000e0000 */
[----:B------:R-:W-:Y:S01]  /*20be0*/  UIADD3.X UR5, URZ, UR37, URZ, UP0, !UPT ;  /* 0x000000253f057290 */ /* 0x000fe200087fe43f */
[----:B------:R-:W-:Y:S01]  /*20bf0*/  UMOV UR7, 0x14f00000 ;  /* 0x14f0000000077882 */ /* 0x000fe20000000000 */
[----:B--2---:R-:W-:Y:S01]  /*20c00*/  IMAD R6, R8, 0xc000, R5 ;  /* 0x0000c00008067824 */ /* 0x004fe200078e0205 */
[----:B---3--:R-:W-:-:S03]  /*20c10*/  LEA R0, R7, R0, 0x7 ;  /* 0x0000000007007211 */ /* 0x008fc600078e38ff */
[----:B------:R-:W-:-:S08]  /*20c20*/  VIADD R5, R6, 0x1c400 ;  /* 0x0001c40006057836 */ /* 0x000fd00000000000 */
.L_x_3017:
        /* <DEDUP_REMOVED lines=16> */
.L_x_3018:
        /* <DEDUP_REMOVED lines=15> */
.L_x_3019:
        /* <DEDUP_REMOVED lines=18> */
.L_x_3163:
[----:B------:R-:W-:Y:S05]  /*20f40*/  BSYNC B3 ;  /* 0x0000000000037941 */ /* 0x000fea0003800000 */
.L_x_3020:
        /* <DEDUP_REMOVED lines=10> */
.L_x_3022:
[----:B------:R-:W2:Y:S01]  /*20ff0*/  LDL R3, [R1+0x8] ;  /* 0x0000080001037983 */ /* 0x000ea20000100800 */
[----:B------:R-:W-:Y:S01]  /*21000*/  BSSY B3, `(.L_x_3023) ;  /* 0x0000004000037945 */ /* 0x000fe20003800000 */
[----:B--2---:R-:W-:-:S13]  /*21010*/  LOP3.LUT P0, RZ, R3, 0x8, RZ, 0xc0, !PT ;  /* 0x0000000803ff7812 */ /* 0x004fda000780c0ff */
[----:B------:R-:W-:Y:S05]  /*21020*/  @P0 BRA `(.L_x_3024) ;  /* 0x0000000000040947 */ /* 0x000fea0003800000 */
[----:B------:R-:W-:Y:S01]  /*21030*/  BPT.TRAP 0x1 ;  /* 0x000000040000795c */ /* 0x000fe20000300000 */
.L_x_3024:
[----:B------:R-:W-:Y:S05]  /*21040*/  BSYNC B3 ;  /* 0x0000000000037941 */ /* 0x000fea0003800000 */
.L_x_3023:
        /* <DEDUP_REMOVED lines=14> */
.L_x_3025:
        /* <DEDUP_REMOVED lines=16> */
.L_x_3026:
        /* <DEDUP_REMOVED lines=13> */
.L_x_3011:
[----:B------:R-:W-:Y:S05]  /*21300*/  BSYNC B1 ;  /* 0x0000000000017941 */ /* 0x000fea0003800000 */
.L_x_3010:
[----:B------:R-:W2:Y:S04]  /*21310*/  LDL.LU R0, [R1+0x38] ;  /* 0x0000380001007983 */ /* 0x000ea80000300800 */
[----:B------:R1:W-:Y:S04]  /*21320*/  STL [R1+0x1c], R9 ;  /* 0x00001c0901007387 */ /* 0x0003e80000100800 */
[----:B------:R1:W-:Y:S02]  /*21330*/  STL [R1+0xc], R8 ;  /* 0x00000c0801007387 */ /* 0x0003e40000100800 */
[----:B-12---:R-:W-:-:S07]  /*21340*/  IADD3 R0, R0, -0x3, RZ ;  /* 0xfffffffd00007810 */ /* 0x006fce0007ffe0ff */
.L_x_3009:
[----:B------:R-:W-:Y:S05]  /*21350*/  BSYNC B2 ;  /* 0x0000000000027941 */ /* 0x000fea0003800000 */
.L_x_3008:
[----:B------:R-:W-:-:S13]  /*21360*/  ISETP.NE.AND P0, PT, R2, RZ, PT ;  /* 0x000000ff0200720c */ /* 0x000fda0003f05270 */
[----:B------:R-:W-:Y:S05]  /*21370*/  @!P0 BRA `(.L_x_3007) ;  /* 0x0000001400948947 */ /* 0x000fea0003800000 */
[----:B-----5:R1:W5:Y:S02]  /*21380*/  LDL R8, [R1] ;  /* 0x0000000001087983 */ /* 0x0203640000100800 */
.L_x_3061:
[----:B0-2---:R-:W2:Y:S04]  /*21390*/  LDL R4, [R1+0x8] ;  /* 0x0000080001047983 */ /* 0x005ea80000100800 */
[----:B------:R-:W4:Y:S04]  /*213a0*/  LDL R3, [R1+0xc] ;  /* 0x00000c0001037983 */ /* 0x000f280000100800 */
[----:B---3--:R-:W3:Y:S01]  /*213b0*/  LDL R2, [R1+0x1c] ;  /* 0x00001c0001027983 */ /* 0x008ee20000100800 */
[----:B------:R-:W-:Y:S05]  /*213c0*/  YIELD ;  /* 0x0000000000007946 */ /* 0x000fea0003800000 */
[----:B------:R-:W-:Y:S01]  /*213d0*/  BSSY B1, `(.L_x_3027) ;  /* 0x00000ad000017945 */ /* 0x000fe20003800000 */
[----:B--2---:R-:W-:Y:S01]  /*213e0*/  LOP3.LUT P1, RZ, R4, 0x4, RZ, 0xc0, !PT ;  /* 0x0000000404ff7812 */ /* 0x004fe2000782c0ff */
[----:B----4-:R-:W-:-:S05]  /*213f0*/  VIADD R4, R3, 0x1 ;  /* 0x0000000103047836 */ /* 0x010fca0000000000 */
[----:B------:R-:W-:-:S04]  /*21400*/  ISETP.NE.AND P0, PT, R4, 0x2, PT ;  /* 0x000000020400780c */ /* 0x000fc80003f05270 */
[----:B------:R-:W-:Y:S02]  /*21410*/  SEL R5, RZ, 0x1, P0 ;  /* 0x00000001ff057807 */ /* 0x000fe40000000000 */
[----:B------:R-:W-:Y:S02]  /*21420*/  SEL R4, R4, RZ, P0 ;  /* 0x000000ff04047207 */ /* 0x000fe40000000000 */
[----:B---3--:R-:W-:Y:S01]  /*21430*/  LOP3.LUT R5, R2, R5, RZ, 0x3c, !PT ;  /* 0x0000000502057212 */ /* 0x008fe200078e3cff */
        /* <DEDUP_REMOVED lines=25> */
.L_x_3029:
[----:B------:R-:W2:Y:S01]  /*215d0*/  LDL R2, [R1+0x4] ;  /* 0x0000040001027983 */ /* 0x000ea20000100800 */
[----:B------:R-:W-:Y:S01]  /*215e0*/  BSSY B2, `(.L_x_3030) ;  /* 0x0000005000027945 */ /* 0x000fe20003800000 */
[----:B--2---:R-:W-:Y:S01]  /*215f0*/  IMAD R3, R4, 0x8, R2 ;  /* 0x0000000804037824 */ /* 0x004fe200078e0202 */
[----:B------:R-:W-:-:S04]  /*21600*/  SHF.L.U32 R2, R5, 0x1f, RZ ;  /* 0x0000001f05027819 */ /* 0x000fc800000006ff */
[----:B------:R-:W2:Y:S02]  /*21610*/  SYNCS.PHASECHK.TRANS64.TRYWAIT P0, [R3+URZ+0x34840], R2 ;  /* 0x03484002030075a7 */ /* 0x000ea4000800017f */
[----:B--2---:R-:W-:Y:S05]  /*21620*/  @!P0 BRA `(.L_x_3031) ;  /* 0x0000004400a88947 */ /* 0x004fea0003800000 */
.L_x_3164:
[----:B------:R-:W-:Y:S05]  /*21630*/  BSYNC B2 ;  /* 0x0000000000027941 */ /* 0x000fea0003800000 */
.L_x_3030:
[----:B------:R-:W3:Y:S01]  /*21640*/  S2R R7, SR_TID.X ;  /* 0x0000000000077919 */ /* 0x000ee20000002100 */
[----:B------:R-:W-:Y:S01]  /*21650*/  BSSY B2, `(.L_x_3032) ;  /* 0x000000a000027945 */ /* 0x000fe20003800000 */
[----:B---3--:R-:W-:-:S04]  /*21660*/  LOP3.LUT R7, R7, 0x7f, RZ, 0xc0, !PT ;  /* 0x0000007f07077812 */ /* 0x008fc800078ec0ff */
[----:B------:R-:W-:-:S13]  /*21670*/  ISETP.NE.AND P0, PT, R7, RZ, PT ;  /* 0x000000ff0700720c */ /* 0x000fda0003f05270 */
[----:B------:R-:W-:Y:S05]  /*21680*/  @P0 BRA `(.L_x_3033) ;  /* 0x0000000000180947 */ /* 0x000fea0003800000 */
[----:B------:R-:W3:Y:S01]  /*21690*/  LDL R7, [R1+0x8] ;  /* 0x0000080001077983 */ /* 0x000ee20000100800 */
[----:B--2---:R-:W-:-:S04]  /*216a0*/  IMAD.MOV.U32 R2, RZ, RZ, 0xc000 ;  /* 0x0000c000ff027424 */ /* 0x004fc800078e00ff */
[----:B------:R4:W-:Y:S01]  /*216b0*/  SYNCS.ARRIVE.TRANS64 RZ, [R3+URZ+0x34830], R2 ;  /* 0x0348300203ff79a7 */ /* 0x0009e2000800003f */
[----:B---3--:R-:W-:-:S13]  /*216c0*/  LOP3.LUT P1, RZ, R7, 0x1, RZ, 0xc0, !PT ;  /* 0x0000000107ff7812 */ /* 0x008fda000782c0ff */
[----:B----4-:R-:W-:Y:S05]  /*216d0*/  @!P1 BRA `(.L_x_3033) ;  /* 0x0000000000049947 */ /* 0x010fea0003800000 */
[----:B------:R-:W-:Y:S01]  /*216e0*/  BPT.TRAP 0x1 ;  /* 0x000000040000795c */ /* 0x000fe20000300000 */
.L_x_3033:
[----:B------:R-:W-:Y:S05]  /*216f0*/  BSYNC B2 ;  /* 0x0000000000027941 */ /* 0x000fea0003800000 */
.L_x_3032:
[----:B------:R-:W3:Y:S04]  /*21700*/  LDL R7, [R1+0x4] ;  /* 0x0000040001077983 */ /* 0x000ee80000100800 */
[----:B--2---:R-:W2:Y:S01]  /*21710*/  LDL R2, [R1+0x20] ;  /* 0x0000200001027983 */ /* 0x004ea20000100800 */
[----:B------:R-:W-:Y:S01]  /*21720*/  MOV R10, RZ ;  /* 0x000000ff000a7202 */ /* 0x000fe20000000f00 */
[----:B------:R-:W-:Y:S01]  /*21730*/  UIADD3 UR4, UP0, UR36, 0x370, URZ ;  /* 0x0000037024047890 */ /* 0x000fe2000ff1e03f */
[----:B------:R-:W-:Y:S01]  /*21740*/  PLOP3.LUT P0, PT, PT, PT, PT, 0x80, 0x0 ;  /* 0x000000000000781c */ /* 0x000fe20003f0f070 */
[----:B------:R-:W-:Y:S01]  /*21750*/  VIADD R3, R3, 0x34830 ;  /* 0x0003483003037836 */ /* 0x000fe20000000000 */
[----:B------:R-:W-:Y:S01]  /*21760*/  R2UR UR10, R10 ;  /* 0x000000000a0a72ca */ /* 0x000fe200000e0000 */
[----:B------:R-:W-:Y:S01]  /*21770*/  UIADD3.X UR5, URZ, UR37, URZ, UP0, !UPT ;  /* 0x000000253f057290 */ /* 0x000fe200087fe43f */
[----:B------:R-:W-:Y:S01]  /*21780*/  UMOV UR6, 0x0 ;  /* 0x0000000000067882 */ /* 0x000fe20000000000 */
[----:B------:R-:W-:Y:S01]  /*21790*/  UMOV UR7, 0x14f00000 ;  /* 0x14f0000000077882 */ /* 0x000fe20000000000 */
[----:B---3--:R-:W-:-:S02]  /*217a0*/  IMAD R7, R4, 0xc000, R7 ;  /* 0x0000c00004077824 */ /* 0x008fc400078e0207 */
[----:B--2---:R-:W-:Y:S02]  /*217b0*/  IMAD R2, R6, 0x80, R2 ;  /* 0x0000008006027824 */ /* 0x004fe400078e0202 */
[----:B0-----:R-:W-:-:S07]  /*217c0*/  VIADD R9, R7, 0x1c400 ;  /* 0x0001c40007097836 */ /* 0x001fce0000000000 */
.L_x_3034:
        /* <DEDUP_REMOVED lines=16> */
.L_x_3035:
        /* <DEDUP_REMOVED lines=15> */
.L_x_3036:
        /* <DEDUP_REMOVED lines=18> */
.L_x_3165:
[----:B------:R-:W-:Y:S05]  /*21ae0*/  BSYNC B2 ;  /* 0x0000000000027941 */ /* 0x000fea0003800000 */
.L_x_3037:
        /* <DEDUP_REMOVED lines=10> */
.L_x_3039:
[----:B------:R-:W2:Y:S01]  /*21b90*/  LDL R3, [R1+0x8] ;  /* 0x0000080001037983 */ /* 0x000ea20000100800 */
[----:B------:R-:W-:Y:S01]  /*21ba0*/  BSSY B2, `(.L_x_3040) ;  /* 0x0000004000027945 */ /* 0x000fe20003800000 */
[----:B--2---:R-:W-:-:S13]  /*21bb0*/  LOP3.LUT P0, RZ, R3, 0x8, RZ, 0xc0, !PT ;  /* 0x0000000803ff7812 */ /* 0x004fda000780c0ff */
[----:B------:R-:W-:Y:S05]  /*21bc0*/  @P0 BRA `(.L_x_3041) ;  /* 0x0000000000040947 */ /* 0x000fea0003800000 */
[----:B------:R-:W-:Y:S01]  /*21bd0*/  BPT.TRAP 0x1 ;  /* 0x000000040000795c */ /* 0x000fe20000300000 */
.L_x_3041:
[----:B------:R-:W-:Y:S05]  /*21be0*/  BSYNC B2 ;  /* 0x0000000000027941 */ /* 0x000fea0003800000 */
.L_x_3040:
        /* <DEDUP_REMOVED lines=12> */
[----:B---3--:R-:W-:-:S03]  /*21cb0*/  IMAD R7, R7, 0x80, R9 ;  /* 0x0000008007077824 */ /* 0x008fc600078e0209 */
[----:B------:R-:W-:-:S07]  /*21cc0*/  IADD3 R9, R3, 0x400, RZ ;  /* 0x0000040003097810 */ /* 0x000fce0007ffe0ff */
.L_x_3042:
        /* <DEDUP_REMOVED lines=16> */
.L_x_3043:
        /* <DEDUP_REMOVED lines=13> */
.L_x_3028:
[----:B------:R-:W-:Y:S05]  /*21ea0*/  BSYNC B1 ;  /* 0x0000000000017941 */ /* 0x000fea0003800000 */
.L_x_3027:
[----:B------:R-:W2:Y:S01]  /*21eb0*/  LDL R2, [R1+0x8] ;  /* 0x0000080001027983 */ /* 0x000ea20000100800 */
[----:B------:R-:W-:Y:S01]  /*21ec0*/  VIADD R3, R4, 0x1 ;  /* 0x0000000104037836 */ /* 0x000fe20000000000 */
[----:B------:R-:W-:Y:S04]  /*21ed0*/  BSSY B1, `(.L_x_3044) ;  /* 0x00000ac000017945 */ /* 0x000fe80003800000 */
        /* <DEDUP_REMOVED lines=9> */
[----:B0-----:R-:W-:Y:S01]  /*21f70*/  VIADD R6, R0, 0xffffffff ;  /* 0xffffffff00067836 */ /* 0x001fe20000000000 */
[----:B------:R-:W-:-:S04]  /*21f80*/  ISETP.NE.U32.AND P0, PT, RZ, UR4, PT ;  /* 0x00000004ff007c0c */ /* 0x000fc8000bf05070 */
[----:B------:R-:W-:-:S13]  /*21f90*/  ISETP.NE.AND.EX P0, PT, RZ, UR5, PT, P0 ;  /* 0x00000005ff007c0c */ /* 0x000fda000bf05300 */
[----:B------:R-:W-:Y:S05]  /*21fa0*/  @!P0 BRA `(.L_x_3046) ;  /* 0x00000000004c8947 */ /* 0x000fea0003800000 */
[----:B------:R-:W3:Y:S01]  /*21fb0*/  LDL R12, [R1+0x28] ;  /* 0x00002800010c7983 */ /* 0x000ee20000100800 */
[----:B-----5:R-:W0:Y:S01]  /*21fc0*/  LDC R8, c[0x0][0x43c] ;  /* 0x00010f00ff087b82 */ /* 0x020e220000000800 */
[----:B------:R-:W-:Y:S02]  /*21fd0*/  ULDC.64 UR6, c[0x0][0x428] ;  /* 0x00010a0000067ab9 */ /* 0x000fe40000000a00 */
[----:B------:R-:W4:Y:S01]  /*21fe0*/  LDL R9, [R1+0x18] ;  /* 0x0000180001097983 */ /* 0x000f220000100800 */
[----:B0-----:R-:W-:-:S13]  /*21ff0*/  ISETP.NE.AND P0, PT, R8, 0x1, PT ;  /* 0x000000010800780c */ /* 0x001fda0003f05270 */
[----:B------:R-:W0:Y:S02]  /*22000*/  @P0 LDC.64 R2, c[0x0][0x440] ;  /* 0x00011000ff020b82 */ /* 0x000e240000000a00 */
[----:B0-----:R-:W-:Y:S01]  /*22010*/  @P0 IMAD.HI.U32 R7, R6, R2, RZ ;  /* 0x0000000206070227 */ /* 0x001fe200078e00ff */
[----:B------:R-:W-:-:S04]  /*22020*/  MOV R2, R6 ;  /* 0x0000000600027202 */ /* 0x000fc80000000f00 */
[----:B------:R-:W-:-:S05]  /*22030*/  @P0 SHF.R.U32.HI R2, RZ, R3, R7 ;  /* 0x00000003ff020219 */ /* 0x000fca0000011607 */
[----:B------:R-:W-:-:S04]  /*22040*/  IMAD.MOV R3, RZ, RZ, -R2 ;  /* 0x000000ffff037224 */ /* 0x000fc800078e0a02 */
[----:B------:R-:W-:Y:S01]  /*22050*/  IMAD R6, R8, R3, R6 ;  /* 0x0000000308067224 */ /* 0x000fe200078e0206 */
[----:B------:R-:W-:Y:S01]  /*22060*/  SHF.R.S32.HI R3, RZ, 0x1f, R2 ;  /* 0x0000001fff037819 */ /* 0x000fe20000011402 */
[----:B---3--:R-:W-:-:S04]  /*22070*/  IMAD R7, R12, UR6, RZ ;  /* 0x000000060c077c24 */ /* 0x008fc8000f8e02ff */
[C---:B----4-:R-:W-:Y:S02]  /*22080*/  IMAD R7, R9.reuse, UR7, R7 ;  /* 0x0000000709077c24 */ /* 0x050fe4000f8e0207 */
[----:B------:R-:W-:-:S04]  /*22090*/  IMAD.WIDE.U32 R2, R9, UR6, R2 ;  /* 0x0000000609027c25 */ /* 0x000fc8000f8e0002 */
[----:B------:R-:W-:Y:S01]  /*220a0*/  IMAD.IADD R3, R7, 0x1, R3 ;  /* 0x0000000107037824 */ /* 0x000fe200078e0203 */
[----:B------:R-:W-:-:S04]  /*220b0*/  LEA R8, P0, R2, UR4, 0x2 ;  /* 0x0000000402087c11 */ /* 0x000fc8000f8010ff */
[----:B------:R-:W-:-:S05]  /*220c0*/  LEA.HI.X R9, R2, UR5, R3, 0x2, P0 ;  /* 0x0000000502097c11 */ /* 0x000fca00080f1403 */
[----:B------:R0:W5:Y:S04]  /*220d0*/  LDG.E R8, desc[UR60][R8.64] ;  /* 0x0000003c08087981 */ /* 0x000168000c1e1900 */
.L_x_3046:
[----:B------:R-:W3:Y:S01]  /*220e0*/  LDL R2, [R1+0x4] ;  /* 0x0000040001027983 */ /* 0x000ee20000100800 */
[----:B------:R-:W-:Y:S01]  /*220f0*/  BSSY B2, `(.L_x_3047) ;  /* 0x0000005000027945 */ /* 0x000fe20003800000 */
[----:B---3--:R-:W-:Y:S01]  /*22100*/  IMAD R3, R11, 0x8, R2 ;  /* 0x000000080b037824 */ /* 0x008fe200078e0202 */
[----:B------:R-:W-:-:S04]  /*22110*/  SHF.L.U32 R2, R10, 0x1f, RZ ;  /* 0x0000001f0a027819 */ /* 0x000fc800000006ff */
[----:B------:R-:W3:Y:S02]  /*22120*/  SYNCS.PHASECHK.TRANS64.TRYWAIT P0, [R3+URZ+0x34840], R2 ;  /* 0x03484002030075a7 */ /* 0x000ee4000800017f */
[----:B---3--:R-:W-:Y:S05]  /*22130*/  @!P0 BRA `(.L_x_3048) ;  /* 0x0000003c000c8947 */ /* 0x008fea0003800000 */
.L_x_3166:
[----:B------:R-:W-:Y:S05]  /*22140*/  BSYNC B2 ;  /* 0x0000000000027941 */ /* 0x000fea0003800000 */
.L_x_3047:
[----:B------:R-:W4:Y:S01]  /*22150*/  S2R R7, SR_TID.X ;  /* 0x0000000000077919 */ /* 0x000f220000002100 */
[----:B------:R-:W-:Y:S01]  /*22160*/  BSSY B2, `(.L_x_3049) ;  /* 0x000000a000027945 */ /* 0x000fe20003800000 */
[----:B----4-:R-:W-:-:S04]  /*22170*/  LOP3.LUT R7, R7, 0x7f, RZ, 0xc0, !PT ;  /* 0x0000007f07077812 */ /* 0x010fc800078ec0ff */
[----:B------:R-:W-:-:S13]  /*22180*/  ISETP.NE.AND P0, PT, R7, RZ, PT ;  /* 0x000000ff0700720c */ /* 0x000fda0003f05270 */
[----:B------:R-:W-:Y:S05]  /*22190*/  @P0 BRA `(.L_x_3050) ;  /* 0x0000000000180947 */ /* 0x000fea0003800000 */
[----:B------:R-:W4:Y:S01]  /*221a0*/  LDL R7, [R1+0x8] ;  /* 0x0000080001077983 */ /* 0x000f220000100800 */
[----:B---3--:R-:W-:-:S04]  /*221b0*/  MOV R2, 0xc000 ;  /* 0x0000c00000027802 */ /* 0x008fc80000000f00 */
[----:B------:R3:W-:Y:S01]  /*221c0*/  SYNCS.ARRIVE.TRANS64 RZ, [R3+URZ+0x34830], R2 ;  /* 0x0348300203ff79a7 */ /* 0x0007e2000800003f */
[----:B----4-:R-:W-:-:S13]  /*221d0*/  LOP3.LUT P1, RZ, R7, 0x1, RZ, 0xc0, !PT ;  /* 0x0000000107ff7812 */ /* 0x010fda000782c0ff */
[----:B---3--:R-:W-:Y:S05]  /*221e0*/  @!P1 BRA `(.L_x_3050) ;  /* 0x0000000000049947 */ /* 0x008fea0003800000 */
[----:B------:R-:W-:Y:S01]  /*221f0*/  BPT.TRAP 0x1 ;  /* 0x000000040000795c */ /* 0x000fe20000300000 */
.L_x_3050:
[----:B------:R-:W-:Y:S05]  /*22200*/  BSYNC B2 ;  /* 0x0000000000027941 */ /* 0x000fea0003800000 */
.L_x_3049:
[----:B0-----:R-:W4:Y:S04]  /*22210*/  LDL R9, [R1+0x4] ;  /* 0x0000040001097983 */ /* 0x001f280000100800 */
[----:B------:R-:W4:Y:S04]  /*22220*/  LDL R7, [R1+0xc] ;  /* 0x00000c0001077983 */ /* 0x000f280000100800 */
[----:B---3--:R-:W3:Y:S01]  /*22230*/  LDL R2, [R1+0x20] ;  /* 0x0000200001027983 */ /* 0x008ee20000100800 */
[----:B--2---:R-:W-:Y:S01]  /*22240*/  IMAD.MOV.U32 R10, RZ, RZ, RZ ;  /* 0x000000ffff0a7224 */ /* 0x004fe200078e00ff */
[----:B------:R-:W-:Y:S01]  /*22250*/  UIADD3 UR4, UP0, UR36, 0x370, URZ ;  /* 0x0000037024047890 */ /* 0x000fe2000ff1e03f */
[----:B------:R-:W-:Y:S01]  /*22260*/  PLOP3.LUT P0, PT, PT, PT, PT, 0x80, 0x0 ;  /* 0x000000000000781c */ /* 0x000fe20003f0f070 */
[----:B------:R-:W-:Y:S01]  /*22270*/  VIADD R3, R3, 0x34830 ;  /* 0x0003483003037836 */ /* 0x000fe20000000000 */
[----:B------:R-:W-:Y:S01]  /*22280*/  UMOV UR6, 0x0 ;  /* 0x0000000000067882 */ /* 0x000fe20000000000 */
[----:B------:R-:W-:Y:S01]  /*22290*/  R2UR UR10, R10 ;  /* 0x000000000a0a72ca */ /* 0x000fe200000e0000 */
[----:B------:R-:W-:Y:S01]  /*222a0*/  UIADD3.X UR5, URZ, UR37, URZ, UP0, !UPT ;  /* 0x000000253f057290 */ /* 0x000fe200087fe43f */
[----:B------:R-:W-:Y:S01]  /*222b0*/  UMOV UR7, 0x14f00000 ;  /* 0x14f0000000077882 */ /* 0x000fe20000000000 */
[----:B----4-:R-:W-:-:S02]  /*222c0*/  IMAD R7, R7, 0xc000, R9 ;  /* 0x0000c00007077824 */ /* 0x010fc400078e0209 */
[----:B---3--:R-:W-:-:S03]  /*222d0*/  IMAD R2, R6, 0x80, R2 ;  /* 0x0000008006027824 */ /* 0x008fc600078e0202 */
[----:B------:R-:W-:-:S07]  /*222e0*/  IADD3 R9, R7, 0x1c400, RZ ;  /* 0x0001c40007097810 */ /* 0x000fce0007ffe0ff */
.L_x_3051:
        /* <DEDUP_REMOVED lines=16> */
.L_x_3052:
        /* <DEDUP_REMOVED lines=15> */
.L_x_3053:
        /* <DEDUP_REMOVED lines=13> */
[----:B--2---:R-:W-:-:S04]  /*225b0*/  LEA R2, R4, R9, 0x3 ;  /* 0x0000000904027211 */ /* 0x004fc800078e18ff */
[----:B------:R-:W0:Y:S02]  /*225c0*/  SYNCS.PHASECHK.TRANS64.TRYWAIT P0, [R2+URZ+0x34860], R5 ;  /* 0x03486005020075a7 */ /* 0x000e24000800017f */
[----:B0-----:R-:W-:Y:S05]  /*225d0*/  @!P0 BRA `(.L_x_3055) ;  /* 0x0000003400f88947 */ /* 0x001fea0003800000 */
.L_x_3167:
[----:B------:R-:W-:Y:S05]  /*225e0*/  BSYNC B2 ;  /* 0x0000000000027941 */ /* 0x000fea0003800000 */
.L_x_3054:
[----:B------:R-:W2:Y:S01]  /*225f0*/  S2R R3, SR_TID.X ;  /* 0x0000000000037919 */ /* 0x000ea20000002100 */
[----:B------:R-:W-:-:S04]  /*22600*/  UPRMT UR4, UR38, 0x9910, URZ ;  /* 0x0000991026047896 */ /* 0x000fc8000800003f */
[----:B------:R-:W-:Y:S01]  /*22610*/  UISETP.NE.AND UP0, UPT, UR4, 0x2, UPT ;  /* 0x000000020400788c */ /* 0x000fe2000bf05270 */
[----:B--2---:R-:W-:-:S04]  /*22620*/  LOP3.LUT R3, R3, 0x7f, RZ, 0xc0, !PT ;  /* 0x0000007f03037812 */ /* 0x004fc800078ec0ff */
[----:B------:R-:W-:-:S13]  /*22630*/  ISETP.NE.AND P0, PT, R3, RZ, PT ;  /* 0x000000ff0300720c */ /* 0x000fda0003f05270 */
[----:B------:R-:W-:-:S04]  /*22640*/  @!P0 IMAD.MOV.U32 R3, RZ, RZ, 0x8000 ;  /* 0x00008000ff038424 */ /* 0x000fc800078e00ff */
[----:B------:R2:W-:Y:S01]  /*22650*/  @!P0 SYNCS.ARRIVE.TRANS64 RZ, [R2+URZ+0x34850], R3 ;  /* 0x0348500302ff89a7 */ /* 0x0005e2000800003f */
[----:B------:R-:W-:-:S13]  /*22660*/  PLOP3.LUT P0, PT, PT, PT, UP0, 0x80, 0x0 ;  /* 0x000000000000781c */ /* 0x000fda0003f0f008 */
[----:B--2---:R-:W-:Y:S05]  /*22670*/  @P0 BRA `(.L_x_3056) ;  /* 0x0000000000040947 */ /* 0x004fea0003800000 */
[----:B------:R-:W-:Y:S01]  /*22680*/  BPT.TRAP 0x1 ;  /* 0x000000040000795c */ /* 0x000fe20000300000 */
.L_x_3056:
[----:B------:R-:W2:Y:S01]  /*22690*/  LDL R3, [R1+0x8] ;  /* 0x0000080001037983 */ /* 0x000ea20000100800 */
[----:B------:R-:W-:Y:S01]  /*226a0*/  BSSY B2, `(.L_x_3057) ;  /* 0x0000004000027945 */ /* 0x000fe20003800000 */
[----:B--2---:R-:W-:-:S13]  /*226b0*/  LOP3.LUT P0, RZ, R3, 0x8, RZ, 0xc0, !PT ;  /* 0x0000000803ff7812 */ /* 0x004fda000780c0ff */
[----:B------:R-:W-:Y:S05]  /*226c0*/  @P0 BRA `(.L_x_3058) ;  /* 0x0000000000040947 */ /* 0x000fea0003800000 */
[----:B------:R-:W-:Y:S01]  /*226d0*/  BPT.TRAP 0x1 ;  /* 0x000000040000795c */ /* 0x000fe20000300000 */
.L_x_3058:
[----:B------:R-:W-:Y:S05]  /*226e0*/  BSYNC B2 ;  /* 0x0000000000027941 */ /* 0x000fea0003800000 */
.L_x_3057:
        /* <DEDUP_REMOVED lines=13> */
.L_x_3059:
        /* <DEDUP_REMOVED lines=16> */
.L_x_3060:
        /* <DEDUP_REMOVED lines=13> */
.L_x_3045:
[----:B------:R-:W-:Y:S05]  /*22990*/  BSYNC B1 ;  /* 0x0000000000017941 */ /* 0x000fea0003800000 */
.L_x_3044:
[C---:B------:R-:W-:Y:S01]  /*229a0*/  ISETP.GT.AND P0, PT, R0.reuse, 0x1, PT ;  /* 0x000000010000780c */ /* 0x040fe20003f04270 */
[----:B------:R-:W-:-:S12]  /*229b0*/  VIADD R0, R0, 0xfffffffe ;  /* 0xfffffffe00007836 */ /* 0x000fd80000000000 */
[----:B------:R-:W-:Y:S05]  /*229c0*/  @P0 BRA `(.L_x_3061) ;  /* 0xffffffe800700947 */ /* 0x000fea000383ffff */
.L_x_3007:
[----:B------:R-:W-:Y:S05]  /*229d0*/  BSYNC B0 ;  /* 0x0000000000007941 */ /* 0x000fea0003800000 */
.L_x_3006:
[----:B------:R-:W4:Y:S01]  /*229e0*/  S2R R2, SR_TID.X ;  /* 0x0000000000027919 */ /* 0x000f220000002100 */
[----:B------:R-:W-:Y:S01]  /*229f0*/  BSSY B0, `(.L_x_3062) ;  /* 0x0000010000007945 */ /* 0x000fe20003800000 */
[----:B----4-:R-:W-:-:S04]  /*22a00*/  LOP3.LUT R2, R2, 0x7f, RZ, 0xc0, !PT ;  /* 0x0000007f02027812 */ /* 0x010fc800078ec0ff */
[----:B------:R-:W-:-:S13]  /*22a10*/  ISETP.NE.AND P0, PT, R2, RZ, PT ;  /* 0x000000ff0200720c */ /* 0x000fda0003f05270 */
[----:B------:R-:W-:Y:S05]  /*22a20*/  @P0 BRA `(.L_x_3063) ;  /* 0x0000000000300947 */ /* 0x000fea0003800000 */
[----:B------:R-:W4:Y:S01]  /*22a30*/  S2R R2, SR_LANEID ;  /* 0x0000000000027919 */ /* 0x000f220000000000 */
[----:B------:R-:W-:Y:S01]  /*22a40*/  VOTEU.ANY UR4, UPT, PT ;  /* 0x0000000000047886 */ /* 0x000fe200038e0100 */
[----:B0-2---:R-:W0:Y:S01]  /*22a50*/  LDC.64 R4, c[0x0][0xc60] ;  /* 0x00031800ff047b82 */ /* 0x005e220000000a00 */
[----:B------:R-:W4:Y:S02]  /*22a60*/  FLO.U32 R0, UR4 ;  /* 0x0000000400007d00 */ /* 0x000f2400080e0000 */
[----:B----4-:R-:W-:-:S06]  /*22a70*/  ISETP.EQ.U32.AND P0, PT, R0, R2, PT ;  /* 0x000000020000720c */ /* 0x010fcc0003f02070 */
[----:B------:R-:W0:Y:S07]  /*22a80*/  POPC R2, UR4 ;  /* 0x0000000400027d09 */ /* 0x000e2e0008000000 */
[----:B0-----:R-:W2:Y:S04]  /*22a90*/  @P0 ATOMG.E.ADD.STRONG.GPU PT, R2, desc[UR60][R4.64], R2 ;  /* 0x00000002040209a8 */ /* 0x001ea800081ee1fc */
[----:B--2---:R0:W2:Y:S02]  /*22aa0*/  SHFL.IDX PT, R2, R2, R0, 0x1f ;  /* 0x00001f0002027589 */ /* 0x0040a400000e0000 */
[----:B0-----:R-:W0:Y:S02]  /*22ab0*/  S2R R0, SR_LTMASK ;  /* 0x0000000000007919 */ /* 0x001e240000003900 */
[----:B0-----:R-:W-:-:S06]  /*22ac0*/  LOP3.LUT R0, R0, UR4, RZ, 0xc0, !PT ;  /* 0x0000000400007c12 */ /* 0x001fcc000f8ec0ff */
[----:B------:R-:W2:Y:S02]  /*22ad0*/  POPC R0, R0 ;  /* 0x0000000000007309 */ /* 0x000ea40000000000 */
[----:B--2---:R-:W-:-:S07]  /*22ae0*/  IADD3 R16, R2, UR39, R0 ;  /* 0x0000002702107c10 */ /* 0x004fce000fffe000 */
.L_x_3063:
[----:B------:R-:W-:Y:S05]  /*22af0*/  BSYNC B0 ;  /* 0x0000000000007941 */ /* 0x000fea0003800000 */
.L_x_3062:
[----:B------:R-:W4:Y:S01]  /*22b00*/  LDL R0, [R1+0x8] ;  /* 0x0000080001007983 */ /* 0x000f220000100800 */
[----:B------:R-:W-:Y:S01]  /*22b10*/  BSSY B0, `(.L_x_3064) ;  /* 0x0000045000007945 */ /* 0x000fe20003800000 */
[----:B----4-:R-:W-:-:S13]  /*22b20*/  LOP3.LUT P0, RZ, R0, 0x4, RZ, 0xc0, !PT ;  /* 0x0000000400ff7812 */ /* 0x010fda000780c0ff */
[----:B------:R-:W-:Y:S05]  /*22b30*/  @!P0 BRA `(.L_x_3065) ;  /* 0x0000000400088947 */ /* 0x000fea0003800000 */
[----:B------:R-:W4:Y:S04]  /*22b40*/  LDL R3, [R1+0x4] ;  /* 0x0000040001037983 */ /* 0x000f280000100800 */
[----:B------:R-:W4:Y:S04]  /*22b50*/  LDL R0, [R1+0xc] ;  /* 0x00000c0001007983 */ /* 0x000f280000100800 */
[----:B------:R-:W2:Y:S01]  /*22b60*/  LDL R2, [R1+0x1c] ;  /* 0x00001c0001027983 */ /* 0x000ea20000100800 */
[----:B------:R-:W-:Y:S01]  /*22b70*/  BSSY B1, `(.L_x_3066) ;  /* 0x0000005000017945 */ /* 0x000fe20003800000 */
[----:B----4-:R-:W-:-:S02]  /*22b80*/  LEA R0, R0, R3, 0x3 ;  /* 0x0000000300007211 */ /* 0x010fc400078e18ff */
[----:B--2---:R-:W-:-:S04]  /*22b90*/  SHF.L.U32 R2, R2, 0x1f, RZ ;  /* 0x0000001f02027819 */ /* 0x004fc800000006ff */
[----:B------:R-:W2:Y:S02]  /*22ba0*/  SYNCS.PHASECHK.TRANS64.TRYWAIT P0, [R0+URZ+0x34860], R2 ;  /* 0x03486002000075a7 */ /* 0x000ea4000800017f */
[----:B--2---:R-:W-:Y:S05]  /*22bb0*/  @!P0 BRA `(.L_x_3067) ;  /* 0x0000003000948947 */ /* 0x004fea0003800000 */
.L_x_3168:
[----:B------:R-:W-:Y:S05]  /*22bc0*/  BSYNC B1 ;  /* 0x0000000000017941 */ /* 0x000fea0003800000 */
.L_x_3066:
[----:B------:R-:W4:Y:S01]  /*22bd0*/  S2R R3, SR_TID.X ;  /* 0x0000000000037919 */ /* 0x000f220000002100 */
[----:B------:R-:W-:-:S04]  /*22be0*/  UPRMT UR4, UR38, 0x9910, URZ ;  /* 0x0000991026047896 */ /* 0x000fc8000800003f */
[----:B------:R-:W-:Y:S01]  /*22bf0*/  UISETP.NE.AND UP0, UPT, UR4, 0x2, UPT ;  /* 0x000000020400788c */ /* 0x000fe2000bf05270 */
[----:B----4-:R-:W-:-:S04]  /*22c00*/  LOP3.LUT R3, R3, 0x7f, RZ, 0xc0, !PT ;  /* 0x0000007f03037812 */ /* 0x010fc800078ec0ff */
[----:B------:R-:W-:-:S13]  /*22c10*/  ISETP.NE.AND P0, PT, R3, RZ, PT ;  /* 0x000000ff0300720c */ /* 0x000fda0003f05270 */
[----:B--2---:R-:W-:-:S04]  /*22c20*/  @!P0 IMAD.MOV.U32 R2, RZ, RZ, 0x8000 ;  /* 0x00008000ff028424 */ /* 0x004fc800078e00ff */
[----:B------:R2:W-:Y:S01]  /*22c30*/  @!P0 SYNCS.ARRIVE.TRANS64 RZ, [R0+URZ+0x34850], R2 ;  /* 0x0348500200ff89a7 */ /* 0x0005e2000800003f */
[----:B------:R-:W-:-:S13]  /*22c40*/  PLOP3.LUT P0, PT, PT, PT, UP0, 0x80, 0x0 ;  /* 0x000000000000781c */ /* 0x000fda0003f0f008 */
[----:B--2---:R-:W-:Y:S05]  /*22c50*/  @P0 BRA `(.L_x_3068) ;  /* 0x0000000000040947 */ /* 0x004fea0003800000 */
[----:B------:R-:W-:Y:S01]  /*22c60*/  BPT.TRAP 0x1 ;  /* 0x000000040000795c */ /* 0x000fe20000300000 */
.L_x_3068:
[----:B------:R-:W2:Y:S01]  /*22c70*/  LDL R2, [R1+0x8] ;  /* 0x0000080001027983 */ /* 0x000ea20000100800 */
[----:B------:R-:W-:Y:S01]  /*22c80*/  BSSY B1, `(.L_x_3069) ;  /* 0x0000004000017945 */ /* 0x000fe20003800000 */
[----:B--2---:R-:W-:-:S13]  /*22c90*/  LOP3.LUT P0, RZ, R2, 0x8, RZ, 0xc0, !PT ;  /* 0x0000000802ff7812 */ /* 0x004fda000780c0ff */
[----:B------:R-:W-:Y:S05]  /*22ca0*/  @P0 BRA `(.L_x_3070) ;  /* 0x0000000000040947 */ /* 0x000fea0003800000 */
[----:B------:R-:W-:Y:S01]  /*22cb0*/  BPT.TRAP 0x1 ;  /* 0x000000040000795c */ /* 0x000fe20000300000 */
.L_x_3070:
[----:B------:R-:W-:Y:S05]  /*22cc0*/  BSYNC B1 ;  /* 0x0000000000017941 */ /* 0x000fea0003800000 */
.L_x_3069:
[----:B------:R-:W2:Y:S04]  /*22cd0*/  LDL.LU R5, [R1+0x20] ;  /* 0x0000200001057983 */ /* 0x000ea80000300800 */
[----:B------:R-:W2:Y:S04]  /*22ce0*/  LDL.LU R3, [R1+0x14] ;  /* 0x0000140001037983 */ /* 0x000ea80000300800 */
[----:B0-----:R-:W4:Y:S04]  /*22cf0*/  LDL R4, [R1+0x4] ;  /* 0x0000040001047983 */ /* 0x001f280000100800 */
[----:B------:R-:W4:Y:S01]  /*22d00*/  LDL R2, [R1+0xc] ;  /* 0x00000c0001027983 */ /* 0x000f220000100800 */
[----:B------:R-:W-:Y:S01]  /*22d10*/  UIADD3 UR4, UP0, UR36, 0x470, URZ ;  /* 0x0000047024047890 */ /* 0x000fe2000ff1e03f */
[----:B------:R-:W-:Y:S01]  /*22d20*/  PLOP3.LUT P0, PT, PT, PT, PT, 0x80, 0x0 ;  /* 0x000000000000781c */ /* 0x000fe20003f0f070 */
[----:B------:R-:W-:Y:S01]  /*22d30*/  UMOV UR6, 0x0 ;  /* 0x0000000000067882 */ /* 0x000fe20000000000 */
[----:B------:R-:W-:Y:S01]  /*22d40*/  IADD3 R0, R0, 0x34850, RZ ;  /* 0x0003485000007810 */ /* 0x000fe20007ffe0ff */
[----:B------:R-:W-:Y:S01]  /*22d50*/  UIADD3.X UR5, URZ, UR37, URZ, UP0, !UPT ;  /* 0x000000253f057290 */ /* 0x000fe200087fe43f */
[----:B------:R-:W-:Y:S01]  /*22d60*/  UMOV UR7, 0x14f00000 ;  /* 0x14f0000000077882 */ /* 0x000fe20000000000 */
[----:B------:R-:W-:Y:S01]  /*22d70*/  UMOV UR10, URZ ;  /* 0x0000003f000a7c82 */ /* 0x000fe20008000000 */
[----:B--2---:R-:W-:-:S02]  /*22d80*/  IMAD R3, R3, 0x80, R5 ;  /* 0x0000008003037824 */ /* 0x004fc400078e0205 */
[----:B----4-:R-:W-:-:S04]  /*22d90*/  IMAD R2, R2, 0x8000, R4 ;  /* 0x0000800002027824 */ /* 0x010fc800078e0204 */
[----:B------:R-:W-:-:S07]  /*22da0*/  VIADD R4, R2, 0x400 ;  /* 0x0000040002047836 */ /* 0x000fce0000000000 */
.L_x_3071:
        /* <DEDUP_REMOVED lines=16> */
.L_x_3072:
        /* <DEDUP_REMOVED lines=10> */
[----:B----4-:R-:W-:Y:S05]  /*22f50*/  @P0 BRA.U.ANY `(.L_x_3072) ;  /* 0xfffffffd00d40947 */ /* 0x010fea000393ffff */
.L_x_3065:
[----:B------:R-:W-:Y:S05]  /*22f60*/  BSYNC B0 ;  /* 0x0000000000007941 */ /* 0x000fea0003800000 */
.L_x_3064:
[----:B------:R-:W4:Y:S04]  /*22f70*/  LDL.LU R5, [R1+0xc] ;  /* 0x00000c0001057983 */ /* 0x000f280000300800 */
[----:B0-2---:R-:W2:Y:S01]  /*22f80*/  LDL.LU R4, [R1+0x1c] ;  /* 0x00001c0001047983 */ /* 0x005ea20000300800 */
[----:B----4-:R-:W-:-:S05]  /*22f90*/  VIADD R0, R5, 0x1 ;  /* 0x0000000105007836 */ /* 0x010fca0000000000 */
[----:B------:R-:W-:-:S04]  /*22fa0*/  ISETP.NE.AND P0, PT, R0, 0x2, PT ;  /* 0x000000020000780c */ /* 0x000fc80003f05270 */
[----:B------:R-:W-:Y:S02]  /*22fb0*/  SEL R2, RZ, 0x1, P0 ;  /* 0x00000001ff027807 */ /* 0x000fe40000000000 */
[----:B------:R-:W-:Y:S02]  /*22fc0*/  SEL R0, R0, RZ, P0 ;  /* 0x000000ff00007207 */ /* 0x000fe40000000000 */
[----:B--2---:R-:W-:-:S03]  /*22fd0*/  LOP3.LUT R4, R4, R2, RZ, 0x3c, !PT ;  /* 0x0000000204047212 */ /* 0x004fc600078e3cff */
[----:B------:R2:W-:Y:S04]  /*22fe0*/  STL [R1+0xc], R0 ;  /* 0x00000c0001007387 */ /* 0x0005e80000100800 */
[----:B------:R2:W-:Y:S02]  /*22ff0*/  STL [R1+0x1c], R4 ;  /* 0x00001c0401007387 */ /* 0x0005e40000100800 */
.L_x_2986:
[----:B------:R-:W-:Y:S05]  /*23000*/  BSYNC B7 ;  /* 0x0000000000077941 */ /* 0x000fea0003800000 */
.L_x_2984:
[----:B------:R-:W4:Y:S02]  /*23010*/  LDL R7, [R1+0x8] ;  /* 0x0000080001077983 */ /* 0x000f240000100800 */
[----:B----4-:R-:W-:-:S13]  /*23020*/  LOP3.LUT P0, RZ, R7, 0x10, RZ, 0xc0, !PT ;  /* 0x0000001007ff7812 */ /* 0x010fda000780c0ff */
[----:B------:R-:W-:Y:S05]  /*23030*/  @!P0 BRA `(.L_x_3073) ;  /* 0x0000000000288947 */ /* 0x000fea0003800000 */
[----:B------:R-:W-:Y:S05]  /*23040*/  WARPSYNC.ALL ;  /* 0x0000000000007948 */ /* 0x000fea0003800000 */
[----:B------:R-:W4:Y:S08]  /*23050*/  S2UR UR5, SR_CgaCtaId ;  /* 0x00000000000579c3 */ /* 0x000f300000008800 */
[----:B------:R-:W-:Y:S06]  /*23060*/  BAR.SYNC.DEFER_BLOCKING 0x5, 0x180 ;  /* 0x0146000000007b1d */ /* 0x000fec0000010000 */
[----:B------:R-:W-:-:S02]  /*23070*/  UMOV UR4, 0x400 ;  /* 0x0000040000047882 */ /* 0x000fc40000000000 */
[----:B----4-:R-:W-:-:S06]  /*23080*/  ULEA UR4, UR5, UR4, 0x18 ;  /* 0x0000000405047291 */ /* 0x010fcc000f8ec03f */
[----:B--2---:R-:W-:-:S05]  /*23090*/  MOV R0, UR4 ;  /* 0x0000000400007c02 */ /* 0x004fca0008000f00 */
[----:B------:R2:W4:Y:S04]  /*230a0*/  LDS.128 R16, [R0+0x348d0] ;  /* 0x0348d00000107984 */ /* 0x0005280000000c00 */
[----:B------:R2:W-:Y:S01]  /*230b0*/  STL [R1+0x4], R0 ;  /* 0x0000040001007387 */ /* 0x0005e20000100800 */
[----:B------:R-:W-:Y:S06]  /*230c0*/  BAR.ARV 0x4, 0x180 ;  /* 0x0106000000007b1d */ /* 0x000fec0000002000 */
[----:B------:R-:W-:Y:S05]  /*230d0*/  BRA `(.L_x_3074) ;  /* 0x0000000800d87947 */ /* 0x000fea0003800000 */
.L_x_3073:
[----:B---3--:R-:W3:Y:S01]  /*230e0*/  LDL R6, [R1+0x2c] ;  /* 0x00002c0001067983 */ /* 0x008ee20000100800 */
[----:B------:R-:W-:Y:S01]  /*230f0*/  UMOV UR4, 0xffffffff ;  /* 0xffffffff00047882 */ /* 0x000fe20000000000 */
[----:B---3--:R-:W-:Y:S02]  /*23100*/  ISETP.NE.AND P5, PT, R6, 0x1f, PT ;  /* 0x0000001f0600780c */ /* 0x008fe40003fa5270 */
[----:B------:R-:W-:Y:S11]  /*23110*/  BRA.DIV UR4, `(.L_x_3075) ;  /* 0x0000002e04507947 */ /* 0x000ff6000b800000 */
[----:B--2---:R-:W-:Y:S01]  /*23120*/  IMAD.IADD R0, R19, 0x1, R6 ;  /* 0x0000000113007824 */ /* 0x004fe200078e0206 */
[----:B------:R-:W-:Y:S01]  /*23130*/  ULDC UR4, c[0x0][0xc3c] ;  /* 0x00030f0000047ab9 */ /* 0x000fe20000000800 */
[----:B------:R-:W-:-:S03]  /*23140*/  LOP3.LUT P4, RZ, R7, 0x1, RZ, 0xc0, !PT ;  /* 0x0000000107ff7812 */ /* 0x000fc6000788c0ff */
[----:B------:R-:W-:-:S13]  /*23150*/  ISETP.GE.OR P0, PT, R0, UR4, !P5 ;  /* 0x0000000400007c0c */ /* 0x000fda000ef06670 */
[----:B------:R-:W2:Y:S02]  /*23160*/  @!P0 LDC.64 R2, c[0x0][0xc80] ;  /* 0x00032000ff028b82 */ /* 0x000ea40000000a00 */
[----:B--2---:R-:W-:-:S06]  /*23170*/  @!P0 IMAD.WIDE R2, R0, 0x4, R2 ;  /* 0x0000000400028825 */ /* 0x004fcc00078e0202 */
[----:B------:R2:W3:Y:S01]  /*23180*/  @!P0 LDG.E R2, desc[UR60][R2.64] ;  /* 0x0000003c02028981 */ /* 0x0004e2000c1e1900 */
[C---:B------:R-:W-:Y:S02]  /*23190*/  ISETP.GE.U32.AND P1, PT, R6.reuse, 0x4, PT ;  /* 0x000000040600780c */ /* 0x040fe40003f26070 */
[C---:B------:R-:W-:Y:S01]  /*231a0*/  ISETP.GE.U32.AND P2, PT, R6.reuse, 0x8, PT ;  /* 0x000000080600780c */ /* 0x040fe20003f46070 */
[----:B------:R-:W-:Y:S01]  /*231b0*/  SHFL.IDX PT, R5, R16, 0x1, 0x1f ;  /* 0x00201f0010057f89 */ /* 0x000fe200000e0000 */
[C---:B------:R-:W-:Y:S01]  /*231c0*/  ISETP.GE.U32.AND P3, PT, R6.reuse, 0x10, PT ;  /* 0x000000100600780c */ /* 0x040fe20003f66070 */
[----:B--2---:R-:W-:Y:S02]  /*231d0*/  IMAD.MOV.U32 R3, RZ, RZ, RZ ;  /* 0x000000ffff037224 */ /* 0x004fe400078e00ff */
[----:B---3--:R-:W-:Y:S01]  /*231e0*/  @!P0 IMAD.MOV.U32 R3, RZ, RZ, R2 ;  /* 0x000000ffff038224 */ /* 0x008fe200078e0002 */
[----:B------:R-:W-:-:S04]  /*231f0*/  ISETP.GE.U32.AND P0, PT, R6, 0x2, PT ;  /* 0x000000020600780c */ /* 0x000fc80003f06070 */
[----:B------:R-:W2:Y:S02]  /*23200*/  SHFL.UP PT, R2, R3, 0x1, RZ ;  /* 0x0420000003027989 */ /* 0x000ea400000e00ff */
[----:B--2---:R-:W-:-:S04]  /*23210*/  SEL R0, R2, RZ, P4 ;  /* 0x000000ff02007207 */ /* 0x004fc80002000000 */
[----:B------:R-:W-:Y:S02]  /*23220*/  IADD3 R2, R3, R0, RZ ;  /* 0x0000000003027210 */ /* 0x000fe40007ffe0ff */
[----:B------:R-:W-:Y:S04]  /*23230*/  SHFL.IDX PT, R0, R16, RZ, 0x1f ;  /* 0x00001fff10007589 */ /* 0x000fe800000e0000 */
[----:B------:R-:W2:Y:S02]  /*23240*/  SHFL.UP PT, R4, R2, 0x2, RZ ;  /* 0x0440000002047989 */ /* 0x000ea400000e00ff */
[----:B--2---:R-:W-:-:S05]  /*23250*/  SEL R4, R4, RZ, P0 ;  /* 0x000000ff04047207 */ /* 0x004fca0000000000 */
[----:B------:R-:W-:-:S05]  /*23260*/  IMAD.IADD R2, R2, 0x1, R4 ;  /* 0x0000000102027824 */ /* 0x000fca00078e0204 */
[----:B------:R-:W2:Y:S02]  /*23270*/  SHFL.UP PT, R4, R2, 0x4, RZ ;  /* 0x0480000002047989 */ /* 0x000ea400000e00ff */
[----:B--2---:R-:W-:-:S05]  /*23280*/  SEL R4, R4, RZ, P1 ;  /* 0x000000ff04047207 */ /* 0x004fca0000800000 */
[----:B------:R-:W-:-:S05]  /*23290*/  IMAD.IADD R2, R2, 0x1, R4 ;  /* 0x0000000102027824 */ /* 0x000fca00078e0204 */
[----:B------:R-:W2:Y:S02]  /*232a0*/  SHFL.UP PT, R4, R2, 0x8, RZ ;  /* 0x0500000002047989 */ /* 0x000ea400000e00ff */
[----:B--2---:R-:W-:-:S05]  /*232b0*/  SEL R4, R4, RZ, P2 ;  /* 0x000000ff04047207 */ /* 0x004fca0001000000 */
[----:B------:R-:W-:-:S05]  /*232c0*/  IMAD.IADD R2, R2, 0x1, R4 ;  /* 0x0000000102027824 */ /* 0x000fca00078e0204 */
[----:B------:R-:W2:Y:S02]  /*232d0*/  SHFL.UP PT, R4, R2, 0x10, RZ ;  /* 0x0600000002047989 */ /* 0x000ea400000e00ff */
[----:B--2---:R-:W-:-:S04]  /*232e0*/  SEL R4, R4, RZ, P3 ;  /* 0x000000ff04047207 */ /* 0x004fc80001800000 */
[----:B------:R-:W-:-:S05]  /*232f0*/  IADD3 R2, R2, R4, RZ ;  /* 0x0000000402027210 */ /* 0x000fca0007ffe0ff */
[----:B------:R2:W3:Y:S02]  /*23300*/  SHFL.IDX PT, R16, R2, 0x1f, 0x1f ;  /* 0x03e01f0002107f89 */ /* 0x0004e400000e0000 */
.L_x_3178:
[----:B------:R-:W-:Y:S02]  /*23310*/  ULDC UR4, c[0x0][0xc38] ;  /* 0x00030e0000047ab9 */ /* 0x000fe40000000800 */
[----:B------:R-:W-:-:S04]  /*23320*/  IMAD.U32 R4, RZ, RZ, UR4 ;  /* 0x00000004ff047e24 */ /* 0x000fc8000f8e00ff */
[----:B---3--:R-:W-:-:S04]  /*23330*/  IMAD R16, R16, R4, RZ ;  /* 0x0000000410107224 */ /* 0x008fc800078e02ff */
[----:B------:R-:W-:-:S05]  /*23340*/  IMAD.IADD R5, R5, 0x1, R16 ;  /* 0x0000000105057824 */ /* 0x000fca00078e0210 */
[----:B------:R-:W-:-:S13]  /*23350*/  ISETP.GT.AND P4, PT, R5, R0, PT ;  /* 0x000000000500720c */ /* 0x000fda0003f84270 */
[----:B------:R-:W-:Y:S05]  /*23360*/  @P4 BRA `(.L_x_3076) ;  /* 0x0000000000a04947 */ /* 0x000fea0003800000 */
.L_x_3081:
[----:B--2---:R-:W2:Y:S01]  /*23370*/  LDC R2, c[0x0][0xc3c] ;  /* 0x00030f00ff027b82 */ /* 0x004ea20000000800 */
[----:B------:R-:W-:-:S05]  /*23380*/  VIADD R19, R19, 0x1f ;  /* 0x0000001f13137836 */ /* 0x000fca0000000000 */
[----:B--2---:R-:W-:-:S13]  /*23390*/  ISETP.GE.AND P4, PT, R19, R2, PT ;  /* 0x000000021300720c */ /* 0x004fda0003f86270 */
[----:B------:R-:W-:Y:S05]  /*233a0*/  @P4 BRA `(.L_x_3077) ;  /* 0x0000000400dc4947 */ /* 0x000fea0003800000 */
[----:B------:R-:W2:Y:S01]  /*233b0*/  LDL R3, [R1+0x2c] ;  /* 0x00002c0001037983 */ /* 0x000ea20000100800 */
[----:B------:R-:W-:Y:S01]  /*233c0*/  BSSY B0, `(.L_x_3078) ;  /* 0x0000008000007945 */ /* 0x000fe20003800000 */
[----:B--2---:R-:W-:Y:S01]  /*233d0*/  IADD3 R4, R19, R3, RZ ;  /* 0x0000000313047210 */ /* 0x004fe20007ffe0ff */
[----:B------:R-:W-:-:S03]  /*233e0*/  IMAD.MOV.U32 R3, RZ, RZ, RZ ;  /* 0x000000ffff037224 */ /* 0x000fc600078e00ff */
[----:B------:R-:W-:-:S13]  /*233f0*/  ISETP.GE.OR P4, PT, R4, R2, !P5 ;  /* 0x000000020400720c */ /* 0x000fda0006f86670 */
[----:B------:R-:W-:Y:S05]  /*23400*/  @P4 BRA `(.L_x_3079) ;  /* 0x00000000000c4947 */ /* 0x000fea0003800000 */
[----:B------:R-:W2:Y:S02]  /*23410*/  LDC.64 R2, c[0x0][0xc80] ;  /* 0x00032000ff027b82 */ /* 0x000ea40000000a00 */
[----:B--2---:R-:W-:-:S06]  /*23420*/  IMAD.WIDE R2, R4, 0x4, R2 ;  /* 0x0000000404027825 */ /* 0x004fcc00078e0202 */
[----:B------:R2:W5:Y:S02]  /*23430*/  LDG.E R3, desc[UR60][R2.64] ;  /* 0x0000003c02037981 */ /* 0x000564000c1e1900 */
.L_x_3079:
[----:B------:R-:W-:Y:S05]  /*23440*/  BSYNC B0 ;  /* 0x0000000000007941 */ /* 0x000fea0003800000 */
.L_x_3078:
[----:B------:R-:W-:-:S03]  /*23450*/  UMOV UR4, 0xffffffff ;  /* 0xffffffff00047882 */ /* 0x000fc60000000000 */
[----:B------:R-:W-:Y:S05]  /*23460*/  BRA.DIV UR4, `(.L_x_3080) ;  /* 0x0000002e04b87947 */ /* 0x000fea000b800000 */
[----:B------:R-:W3:Y:S04]  /*23470*/  LDL R4, [R1+0x8] ;  /* 0x0000080001047983 */ /* 0x000ee80000100800 */
[----:B--2--5:R-:W2:Y:S01]  /*23480*/  SHFL.UP PT, R2, R3, 0x1, RZ ;  /* 0x0420000003027989 */ /* 0x024ea200000e00ff */
[----:B---3--:R-:W-:-:S04]  /*23490*/  LOP3.LUT P4, RZ, R4, 0x1, RZ, 0xc0, !PT ;  /* 0x0000000104ff7812 */ /* 0x008fc8000788c0ff */
        /* <DEDUP_REMOVED lines=8> */
[----:B------:R-:W2:Y:S02]  /*23520*/  SHFL.UP PT, R4, R2, 0x8, RZ ;  /* 0x0500000002047989 */ /* 0x000ea400000e00ff */
[----:B--2---:R-:W-:-:S05]  /*23530*/  SEL R4, R4, RZ, P2 ;  /* 0x000000ff04047207 */ /* 0x004fca0001000000 */
[----:B------:R-:W-:-:S05]  /*23540*/  IMAD.IADD R2, R2, 0x1, R4 ;  /* 0x0000000102027824 */ /* 0x000fca00078e0204 */
[----:B------:R-:W2:Y:S02]  /*23550*/  SHFL.UP PT, R4, R2, 0x10, RZ ;  /* 0x0600000002047989 */ /* 0x000ea400000e00ff */
[----:B--2---:R-:W-:-:S05]  /*23560*/  SEL R4, R4, RZ, P3 ;  /* 0x000000ff04047207 */ /* 0x004fca0001800000 */
[----:B------:R-:W-:-:S05]  /*23570*/  IMAD.IADD R2, R2, 0x1, R4 ;  /* 0x0000000102027824 */ /* 0x000fca00078e0204 */
[----:B------:R2:W3:Y:S02]  /*23580*/  SHFL.IDX PT, R16, R2, 0x1f, 0x1f ;  /* 0x03e01f0002107f89 */ /* 0x0004e400000e0000 */
.L_x_3186:
[----:B------:R-:W-:Y:S02]  /*23590*/  ULDC UR4, c[0x0][0xc38] ;  /* 0x00030e0000047ab9 */ /* 0x000fe40000000800 */
[----:B------:R-:W-:-:S04]  /*235a0*/  IMAD.U32 R4, RZ, RZ, UR4 ;  /* 0x00000004ff047e24 */ /* 0x000fc8000f8e00ff */
[----:B---3--:R-:W-:-:S05]  /*235b0*/  IMAD R16, R16, R4, RZ ;  /* 0x0000000410107224 */ /* 0x008fca00078e02ff */
[----:B------:R-:W-:-:S04]  /*235c0*/  IADD3 R5, R16, R5, RZ ;  /* 0x0000000510057210 */ /* 0x000fc80007ffe0ff */
[----:B------:R-:W-:-:S13]  /*235d0*/  ISETP.GT.AND P4, PT, R5, R0, PT ;  /* 0x000000000500720c */ /* 0x000fda0003f84270 */
[----:B------:R-:W-:Y:S05]  /*235e0*/  @!P4 BRA `(.L_x_3081) ;  /* 0xfffffffc0060c947 */ /* 0x000fea000383ffff */
.L_x_3076:
[----:B------:R-:W-:Y:S01]  /*235f0*/  IMAD.IADD R16, R5, 0x1, -R16 ;  /* 0x0000000105107824 */ /* 0x000fe200078e0a10 */
[----:B------:R-:W-:-:S03]  /*23600*/  UMOV UR4, 0xffffffff ;  /* 0xffffffff00047882 */ /* 0x000fc60000000000 */
[----:B------:R-:W-:-:S05]  /*23610*/  IMAD R5, R2, R4, R16 ;  /* 0x0000000402057224 */ /* 0x000fca00078e0210 */
[----:B------:R-:W-:Y:S01]  /*23620*/  ISETP.GT.AND P6, PT, R5, R0, PT ;  /* 0x000000000500720c */ /* 0x000fe20003fc4270 */
[----:B------:R-:W-:-:S12]  /*23630*/  BRA.DIV UR4, `(.L_x_3082) ;  /* 0x0000003204247947 */ /* 0x000fd8000b800000 */
[----:B------:R-:W-:-:S04]  /*23640*/  VOTE.ANY R5, PT, !P6 ;  /* 0x0000000000057806 */ /* 0x000fc800070e0100 */
[----:B------:R-:W3:Y:S02]  /*23650*/  POPC R6, R5 ;  /* 0x0000000500067309 */ /* 0x000ee40000000000 */
[----:B---3--:R3:W4:Y:S02]  /*23660*/  SHFL.IDX PT, R17, R3, R6, 0x1f ;  /* 0x00001f0603117589 */ /* 0x00872400000e0000 */
.L_x_3190:
[----:B------:R-:W-:Y:S01]  /*23670*/  ISETP.NE.AND P0, PT, R5, RZ, PT ;  /* 0x000000ff0500720c */ /* 0x000fe20003f05270 */
[----:B------:R-:W-:-:S12]  /*23680*/  IMAD.MOV.U32 R5, RZ, RZ, RZ ;  /* 0x000000ffff057224 */ /* 0x000fd800078e00ff */
[----:B------:R-:W-:Y:S05]  /*23690*/  @!P0 BRA `(.L_x_3083) ;  /* 0x0000000000148947 */ /* 0x000fea0003800000 */
[----:B------:R-:W-:Y:S01]  /*236a0*/  UMOV UR4, 0xffffffff ;  /* 0xffffffff00047882 */ /* 0x000fe20000000000 */
[----:B------:R-:W-:Y:S02]  /*236b0*/  VIADD R12, R6, 0xffffffff ;  /* 0xffffffff060c7836 */ /* 0x000fe40000000000 */
[----:B------:R-:W-:Y:S05]  /*236c0*/  BRA.DIV UR4, `(.L_x_3084) ;  /* 0x0000003204487947 */ /* 0x000fea000b800000 */
[----:B--2---:R2:W0:Y:S02]  /*236d0*/  SHFL.IDX PT, R2, R2, R12, 0x1f ;  /* 0x00001f0c02027589 */ /* 0x00442400000e0000 */
.L_x_3193:
[----:B0-----:R-:W-:-:S07]  /*236e0*/  MOV R5, R2 ;  /* 0x0000000200057202 */ /* 0x001fce0000000f00 */
.L_x_3083:
[----:B--23--:R-:W2:Y:S01]  /*236f0*/  LDC.64 R2, c[0x0][0xc90] ;  /* 0x00032400ff027b82 */ /* 0x00cea20000000a00 */
[----:B------:R-:W-:-:S04]  /*23700*/  IMAD.IADD R19, R6, 0x1, R19 ;  /* 0x0000000106137824 */ /* 0x000fc800078e0213 */
[----:B--2---:R-:W-:-:S05]  /*23710*/  IMAD.WIDE R2, R19, 0x4, R2 ;  /* 0x0000000413027825 */ /* 0x004fca00078e0202 */
[----:B------:R-:W4:Y:S01]  /*23720*/  LDG.E R7, desc[UR60][R2.64] ;  /* 0x0000003c02077981 */ /* 0x000f22000c1e1900 */
[----:B------:R-:W-:-:S04]  /*23730*/  IMAD R16, R5, R4, R16 ;  /* 0x0000000405107224 */ /* 0x000fc800078e0210 */
[----:B------:R-:W-:Y:S02]  /*23740*/  IMAD.IADD R0, R0, 0x1, -R16 ;  /* 0x0000000100007824 */ /* 0x000fe400078e0a10 */
[----:B----4-:R-:W-:-:S05]  /*23750*/  IMAD R6, R17, R7, RZ ;  /* 0x0000000711067224 */ /* 0x010fca00078e02ff */
[----:B-----5:R-:W-:-:S04]  /*23760*/  IABS R8, R6 ;  /* 0x0000000600087213 */ /* 0x020fc80000000000 */
[----:B------:R-:W2:Y:S08]  /*23770*/  I2F.RP R2, R8 ;  /* 0x0000000800027306 */ /* 0x000eb00000209400 */
[----:B--2---:R-:W2:Y:S02]  /*23780*/  MUFU.RCP R2, R2 ;  /* 0x0000000200027308 */ /* 0x004ea40000001000 */
[----:B--2---:R-:W-:-:S06]  /*23790*/  VIADD R2, R2, 0xffffffe ;  /* 0x0ffffffe02027836 */ /* 0x004fcc0000000000 */
[----:B------:R-:W2:Y:S02]  /*237a0*/  F2I.FTZ.U32.TRUNC.NTZ R3, R2 ;  /* 0x0000000200037305 */ /* 0x000ea4000021f000 */
[----:B--2---:R-:W-:-:S04]  /*237b0*/  IMAD.MOV R2, RZ, RZ, -R3 ;  /* 0x000000ffff027224 */ /* 0x004fc800078e0a03 */
        /* <DEDUP_REMOVED lines=20> */
[----:B------:R-:W-:-:S03]  /*23900*/  IMAD.MOV R2, RZ, RZ, -R2 ;  /* 0x000000ffff027224 */ /* 0x000fc600078e0a02 */
[----:B------:R-:W-:Y:S01]  /*23910*/  IADD3 R3, -R5, RZ, RZ ;  /* 0x000000ff05037210 */ /* 0x000fe20007ffe1ff */
[----:B------:R-:W-:-:S03]  /*23920*/  IMAD R0, R6, R2, R0 ;  /* 0x0000000206007224 */ /* 0x000fc600078e0200 */
[----:B------:R-:W-:-:S04]  /*23930*/  VIADDMNMX R4, R3, R4, R7, PT ;  /* 0x0000000403047246 */ /* 0x000fc80003800107 */
[----:B------:R-:W-:-:S04]  /*23940*/  IABS R7, R4 ;  /* 0x0000000400077213 */ /* 0x000fc80000000000 */
        /* <DEDUP_REMOVED lines=18> */
[C---:B------:R-:W-:Y:S01]  /*23a70*/  LOP3.LUT R3, R0.reuse, R4, RZ, 0x3c, !PT ;  /* 0x0000000400037212 */ /* 0x040fe200078e3cff */
[----:B------:R-:W-:-:S03]  /*23a80*/  IMAD.IADD R0, R0, 0x1, R5 ;  /* 0x0000000100007824 */ /* 0x000fc600078e0205 */
[----:B------:R-:W-:-:S07]  /*23a90*/  ISETP.GE.AND P1, PT, R3, RZ, PT ;  /* 0x000000ff0300720c */ /* 0x000fce0003f26270 */
[----:B------:R-:W-:-:S06]  /*23aa0*/  @P0 IADD3 R2, R2, 0x1, RZ ;  /* 0x0000000102020810 */ /* 0x000fcc0007ffe0ff */
[----:B------:R-:W-:Y:S01]  /*23ab0*/  @!P1 IMAD.MOV R2, RZ, RZ, -R2 ;  /* 0x000000ffff029224 */ /* 0x000fe200078e0a02 */
[----:B------:R-:W-:Y:S01]  /*23ac0*/  @!P2 LOP3.LUT R2, RZ, R4, RZ, 0x33, !PT ;  /* 0x00000004ff02a212 */ /* 0x000fe200078e33ff */
[----:B------:R-:W-:-:S04]  /*23ad0*/  IMAD.MOV R4, RZ, RZ, -R4 ;  /* 0x000000ffff047224 */ /* 0x000fc800078e0a04 */
[----:B------:R-:W-:Y:S01]  /*23ae0*/  IMAD R18, R2, R4, R0 ;  /* 0x0000000402127224 */ /* 0x000fe200078e0200 */
[----:B------:R-:W-:-:S04]  /*23af0*/  LOP3.LUT R2, RZ, R2, RZ, 0x33, !PT ;  /* 0x00000002ff027212 */ /* 0x000fc800078e33ff */
[----:B------:R-:W-:Y:S01]  /*23b00*/  IADD3 R17, R17, R2, RZ ;  /* 0x0000000211117210 */ /* 0x000fe20007ffe0ff */
[----:B------:R-:W-:Y:S06]  /*23b10*/  BRA `(.L_x_3085) ;  /* 0x00000000001c7947 */ /* 0x000fec0003800000 */
.L_x_3077:
[----:B------:R-:W-:Y:S01]  /*23b20*/  UMOV UR4, URZ ;  /* 0x0000003f00047c82 */ /* 0x000fe20008000000 */
[----:B------:R-:W-:Y:S01]  /*23b30*/  UMOV UR5, URZ ;  /* 0x0000003f00057c82 */ /* 0x000fe20008000000 */
[----:B------:R-:W-:Y:S01]  /*23b40*/  ULDC UR6, c[0x0][0xc3c] ;  /* 0x00030f0000067ab9 */ /* 0x000fe20000000800 */
[----:B------:R-:W-:Y:S01]  /*23b50*/  IMAD.MOV.U32 R16, RZ, RZ, R0 ;  /* 0x000000ffff107224 */ /* 0x000fe200078e0000 */
[----:B------:R-:W-:Y:S01]  /*23b60*/  MOV R19, UR6 ;  /* 0x0000000600137c02 */ /* 0x000fe20008000f00 */
[----:B------:R-:W-:Y:S02]  /*23b70*/  IMAD.U32 R17, RZ, RZ, UR4 ;  /* 0x00000004ff117e24 */ /* 0x000fe4000f8e00ff */
[----:B------:R-:W-:-:S07]  /*23b80*/  IMAD.U32 R18, RZ, RZ, UR5 ;  /* 0x00000005ff127e24 */ /* 0x000fce000f8e00ff */
.L_x_3085:
[----:B------:R-:W2:Y:S04]  /*23b90*/  LDL R0, [R1+0x2c] ;  /* 0x00002c0001007983 */ /* 0x000ea80000100800 */
[----:B------:R3:W4:Y:S01]  /*23ba0*/  LDL R3, [R1+0x4] ;  /* 0x0000040001037983 */ /* 0x0007220000100800 */
[----:B------:R-:W-:Y:S05]  /*23bb0*/  WARPSYNC.ALL ;  /* 0x0000000000007948 */ /* 0x000fea0003800000 */
[----:B------:R-:W-:Y:S01]  /*23bc0*/  BAR.SYNC.DEFER_BLOCKING 0x4, 0x180 ;  /* 0x0106000000007b1d */ /* 0x000fe20000010000 */
[----:B--2---:R-:W-:-:S13]  /*23bd0*/  ISETP.NE.AND P0, PT, R0, RZ, PT ;  /* 0x000000ff0000720c */ /* 0x004fda0003f05270 */
[----:B------:R-:W4:Y:S01]  /*23be0*/  @!P0 S2R R0, SR_CgaCtaId ;  /* 0x0000000000008919 */ /* 0x000f220000008800 */
[----:B------:R-:W-:-:S04]  /*23bf0*/  @!P0 MOV R2, 0x400 ;  /* 0x0000040000028802 */ /* 0x000fc80000000f00 */
[----:B----4-:R-:W-:-:S05]  /*23c00*/  @!P0 LEA R3, R0, R2, 0x18 ;  /* 0x0000000200038211 */ /* 0x010fca00078ec0ff */
[----:B------:R3:W-:Y:S04]  /*23c10*/  @!P0 STS.128 [R3+0x348d0], R16 ;  /* 0x0348d01003008388 */ /* 0x0007e80000000c00 */
[----:B------:R3:W-:Y:S01]  /*23c20*/  @!P0 STL [R1+0x4], R3 ;  /* 0x0000040301008387 */ /* 0x0007e20000100800 */
[----:B------:R-:W-:Y:S06]  /*23c30*/  BAR.ARV 0x5, 0x180 ;  /* 0x0146000000007b1d */ /* 0x000fec0000002000 */
.L_x_3074:
[----:B------:R-:W-:Y:S02]  /*23c40*/  ULDC UR4, c[0x0][0xc3c] ;  /* 0x00030f0000047ab9 */ /* 0x000fe40000000800 */
[----:B----4-:R-:W-:-:S13]  /*23c50*/  ISETP.GE.AND P0, PT, R19, UR4, PT ;  /* 0x0000000413007c0c */ /* 0x010fda000bf06270 */
[----:B------:R-:W-:Y:S05]  /*23c60*/  @!P0 BRA `(.L_x_3086) ;  /* 0xffffff9000f88947 */ /* 0x000fea000383ffff */
[----:B------:R-:W-:Y:S05]  /*23c70*/  BSYNC B8 ;  /* 0x0000000000087941 */ /* 0x000fea0003800000 */
.L_x_2942:
[----:B--2---:R-:W2:Y:S01]  /*23c80*/  LDL.LU R0, [R1+0x50] ;  /* 0x0000500001007983 */ /* 0x004ea20000300800 */
[----:B------:R-:W-:Y:S01]  /*23c90*/  BSSY B0, `(.L_x_3087) ;  /* 0x000000b000007945 */ /* 0x000fe20003800000 */
[----:B------:R-:W4:Y:S01]  /*23ca0*/  S2R R5, SR_CgaCtaId ;  /* 0x0000000000057919 */ /* 0x000f220000008800 */
[----:B--2---:R-:W-:-:S05]  /*23cb0*/  VIADD R0, R0, 0x1 ;  /* 0x0000000100007836 */ /* 0x004fca0000000000 */
[----:B0-----:R-:W-:-:S04]  /*23cc0*/  LEA.HI R2, R0, R0, RZ, 0x1 ;  /* 0x0000000000027211 */ /* 0x001fc800078f08ff */
[----:B---3--:R-:W-:-:S05]  /*23cd0*/  LOP3.LUT R3, R2, 0xfffffffe, RZ, 0xc0, !PT ;  /* 0xfffffffe02037812 */ /* 0x008fca00078ec0ff */
[----:B------:R-:W-:Y:S01]  /*23ce0*/  IMAD.IADD R3, R0, 0x1, -R3 ;  /* 0x0000000100037824 */ /* 0x000fe200078e0a03 */
[----:B------:R-:W-:-:S04]  /*23cf0*/  MOV R0, 0x400 ;  /* 0x0000040000007802 */ /* 0x000fc80000000f00 */
[----:B----4-:R-:W-:Y:S02]  /*23d00*/  LEA R0, R5, R0, 0x18 ;  /* 0x0000000005007211 */ /* 0x010fe400078ec0ff */
[----:B------:R-:W-:-:S04]  /*23d10*/  SHF.L.U32 R3, R3, 0x1f, RZ ;  /* 0x0000001f03037819 */ /* 0x000fc800000006ff */
[----:B------:R-:W0:Y:S02]  /*23d20*/  SYNCS.PHASECHK.TRANS64.TRYWAIT P0, [R0+URZ+0x34820], R3 ;  /* 0x03482003000075a7 */ /* 0x000e24000800017f */
[----:B0-----:R-:W-:Y:S05]  /*23d30*/  @!P0 BRA `(.L_x_3088) ;  /* 0x0000002800d48947 */ /* 0x001fea0003800000 */
.L_x_3194:
[----:B------:R-:W-:Y:S05]  /*23d40*/  BSYNC B0 ;  /* 0x0000000000007941 */ /* 0x000fea0003800000 */
.L_x_3087:
[----:B------:R-:W-:-:S03]  /*23d50*/  UMOV UR4, 0xffffffff ;  /* 0xffffffff00047882 */ /* 0x000fc60000000000 */
[----:B------:R-:W-:Y:S05]  /*23d60*/  BRA.DIV UR4, `(.L_x_3089) ;  /* 0x0000002a04dc7947 */ /* 0x000fea000b800000 */
[----:B------:R-:W2:Y:S02]  /*23d70*/  S2R R2, SR_TID.X ;  /* 0x0000000000027919 */ /* 0x000ea40000002100 */
[----:B--2---:R-:W-:-:S04]  /*23d80*/  SHF.R.U32.HI R2, RZ, 0x5, R2 ;  /* 0x00000005ff027819 */ /* 0x004fc80000011602 */
[----:B------:R-:W-:-:S05]  /*23d90*/  LOP3.LUT R2, R2, 0x3, RZ, 0xc0, !PT ;  /* 0x0000000302027812 */ /* 0x000fca00078ec0ff */
[----:B------:R2:W3:Y:S02]  /*23da0*/  SHFL.IDX PT, R14, R2, RZ, 0x1f ;  /* 0x00001fff020e7589 */ /* 0x0004e400000e0000 */
.L_x_3197:
[----:B---3--:R-:W-:-:S13]  /*23db0*/  ISETP.NE.AND P0, PT, R14, RZ, PT ;  /* 0x000000ff0e00720c */ /* 0x008fda0003f05270 */
[----:B------:R-:W-:Y:S05]  /*23dc0*/  @P0 BRA `(.L_x_2708) ;  /* 0x00000000009c0947 */ /* 0x000fea0003800000 */
[----:B------:R-:W-:-:S03]  /*23dd0*/  UMOV UR4, 0xffffffff ;  /* 0xffffffff00047882 */ /* 0x000fc60000000000 */
[----:B------:R-:W-:Y:S05]  /*23de0*/  BRA.DIV UR4, `(.L_x_3090) ;  /* 0x0000002a04f07947 */ /* 0x000fea000b800000 */
[----:B------:R-:W-:-:S13]  /*23df0*/  ELECT P6, URZ, PT ;  /* 0x00000000003f782f */ /* 0x000fda00038c0000 */
.L_x_3200:
        /* <DEDUP_REMOVED lines=8> */
.L_x_3091:
        /* <DEDUP_REMOVED lines=14> */
.L_x_3201:
[----:B------:R-:W2:Y:S02]  /*23f60*/  SYNCS.PHASECHK.TRANS64.TRYWAIT P0, [R7+URZ], R2 ;  /* 0x00000002070075a7 */ /* 0x000ea4000800017f */
[----:B--2---:R-:W-:Y:S05]  /*23f70*/  @!P0 BRA `(.L_x_3093) ;  /* 0x0000002800c08947 */ /* 0x004fea0003800000 */
.L_x_3202:
[----:B------:R-:W-:Y:S05]  /*23f80*/  @!P2 BRA `(.L_x_3094) ;  /* 0x000000000004a947 */ /* 0x000fea0003800000 */
[----:B------:R-:W-:Y:S01]  /*23f90*/  BPT.TRAP 0x1 ;  /* 0x000000040000795c */ /* 0x000fe20000300000 */
.L_x_3094:
[----:B------:R-:W3:Y:S01]  /*23fa0*/  LDL.LU R4, [R1+0xc] ;  /* 0x00000c0001047983 */ /* 0x000ee20000300800 */
[----:B------:R-:W-:-:S05]  /*23fb0*/  IADD3 R0, R0, 0x34860, RZ ;  /* 0x0003486000007810 */ /* 0x000fca0007ffe0ff */
[----:B---3--:R-:W-:-:S04]  /*23fc0*/  IMAD R4, R4, 0x8, R0 ;  /* 0x0000000804047824 */ /* 0x008fc800078e0200 */
[----:B------:R-:W3:Y:S02]  /*23fd0*/  SYNCS.PHASECHK.TRANS64.TRYWAIT P0, [R4+URZ], R5 ;  /* 0x00000005040075a7 */ /* 0x000ee4000800017f */
[----:B---3--:R-:W-:Y:S05]  /*23fe0*/  @!P0 BRA `(.L_x_3095) ;  /* 0x0000002800b88947 */ /* 0x008fea0003800000 */
.L_x_3203:
[----:B------:R-:W-:-:S07]  /*23ff0*/  IMAD R3, R3, 0x8, R0 ;  /* 0x0000000803037824 */ /* 0x000fce00078e0200 */
.L_x_3096:
[----:B----4-:R4:W0:Y:S02]  /*24000*/  SYNCS.PHASECHK.TRANS64.TRYWAIT P0, [R3+URZ], R2 ;  /* 0x00000002030075a7 */ /* 0x010824000800017f */
[----:B0-----:R-:W-:Y:S05]  /*24010*/  @!P0 NANOSLEEP.SYNCS 0x989680 ;  /* 0x009896800000895d */ /* 0x001fea0003900000 */
[----:B------:R-:W0:Y:S02]  /*24020*/  @!P0 SYNCS.PHASECHK.TRANS64 P0, [R3+URZ], R2 ;  /* 0x00000002030085a7 */ /* 0x000e24000800007f */
[----:B0-----:R-:W-:Y:S05]  /*24030*/  @!P0 BRA `(.L_x_3096) ;  /* 0xfffffffc00f08947 */ /* 0x001fea000383ffff */
.L_x_2708:
[----:B------:R-:W-:Y:S05]  /*24040*/  BSYNC B9 ;  /* 0x0000000000097941 */ /* 0x000fea0003800000 */
.L_x_2705:
[----:B------:R-:W-:Y:S05]  /*24050*/  EXIT ;  /* 0x000000000000794d */ /* 0x000fea0003800000 */
.L_x_2726:
[----:B-1----:R1:W2:Y:S02]  /*24060*/  SYNCS.PHASECHK.TRANS64.TRYWAIT P5, [R3+URZ+0x34890], R0 ;  /* 0x03489000030075a7 */ /* 0x0022a400080a017f */
[----:B--2---:R-:W-:Y:S05]  /*24070*/  @!P5 NANOSLEEP.SYNCS 0x989680 ;  /* 0x009896800000d95d */ /* 0x004fea0003900000 */
[----:B------:R-:W2:Y:S02]  /*24080*/  @!P5 SYNCS.PHASECHK.TRANS64 P5, [R3+URZ+0x34890], R0 ;  /* 0x034890000300d5a7 */ /* 0x000ea400080a007f */
[----:B--2---:R-:W-:Y:S05]  /*24090*/  @!P5 BRA `(.L_x_2726) ;  /* 0xfffffffc00f0d947 */ /* 0x004fea000383ffff */
[----:B------:R-:W-:Y:S05]  /*240a0*/  BRA `(.L_x_3097) ;  /* 0xfffffdf400c07947 */ /* 0x000fea000383ffff */
.L_x_2780:
[----:B-1----:R1:W3:Y:S02]  /*240b0*/  SYNCS.PHASECHK.TRANS64.TRYWAIT P5, [R3+URZ+0x34890], R0 ;  /* 0x03489000030075a7 */ /* 0x0022e400080a017f */
[----:B---3--:R-:W-:Y:S05]  /*240c0*/  @!P5 NANOSLEEP.SYNCS 0x989680 ;  /* 0x009896800000d95d */ /* 0x008fea0003900000 */
[----:B------:R-:W3:Y:S02]  /*240d0*/  @!P5 SYNCS.PHASECHK.TRANS64 P5, [R3+URZ+0x34890], R0 ;  /* 0x034890000300d5a7 */ /* 0x000ee400080a007f */
[----:B---3--:R-:W-:Y:S05]  /*240e0*/  @!P5 BRA `(.L_x_2780) ;  /* 0xfffffffc00f0d947 */ /* 0x008fea000383ffff */
[----:B------:R-:W-:Y:S05]  /*240f0*/  BRA `(.L_x_3098) ;  /* 0xfffffe2800407947 */ /* 0x000fea000383ffff */
.L_x_2805:
[----:B-1----:R1:W2:Y:S02]  /*24100*/  SYNCS.PHASECHK.TRANS64.TRYWAIT P4, [R3+URZ+0x34890], R0 ;  /* 0x03489000030075a7 */ /* 0x0022a4000808017f */
[----:B--2---:R-:W-:Y:S05]  /*24110*/  @!P4 NANOSLEEP.SYNCS 0x989680 ;  /* 0x009896800000c95d */ /* 0x004fea0003900000 */
[----:B------:R-:W2:Y:S02]  /*24120*/  @!P4 SYNCS.PHASECHK.TRANS64 P4, [R3+URZ+0x34890], R0 ;  /* 0x034890000300c5a7 */ /* 0x000ea4000808007f */
[----:B--2---:R-:W-:Y:S05]  /*24130*/  @!P4 BRA `(.L_x_2805) ;  /* 0xfffffffc00f0c947 */ /* 0x004fea000383ffff */
[----:B------:R-:W-:Y:S05]  /*24140*/  BRA `(.L_x_3099) ;  /* 0xfffffe58005c7947 */ /* 0x000fea000383ffff */
.L_x_2811:
[----:B0-----:R0:W2:Y:S02]  /*24150*/  SYNCS.PHASECHK.TRANS64.TRYWAIT P4, [R3+URZ+0x348b0], R0 ;  /* 0x0348b000030075a7 */ /* 0x0010a4000808017f */
[----:B--2---:R-:W-:Y:S05]  /*24160*/  @!P4 NANOSLEEP.SYNCS 0x989680 ;  /* 0x009896800000c95d */ /* 0x004fea0003900000 */
[----:B------:R-:W2:Y:S02]  /*24170*/  @!P4 SYNCS.PHASECHK.TRANS64 P4, [R3+URZ+0x348b0], R0 ;  /* 0x0348b0000300c5a7 */ /* 0x000ea4000808007f */
[----:B--2---:R-:W-:Y:S05]  /*24180*/  @!P4 BRA `(.L_x_2811) ;  /* 0xfffffffc00f0c947 */ /* 0x004fea000383ffff */
[----:B------:R-:W-:Y:S05]  /*24190*/  BRA `(.L_x_3100) ;  /* 0xfffffe5c005c7947 */ /* 0x000fea000383ffff */
.L_x_2829:
        /* <DEDUP_REMOVED lines=8> */
.L_x_3102:
[----:B------:R-:W-:Y:S05]  /*24220*/  BSYNC B1 ;  /* 0x0000000000017941 */ /* 0x000fea0003800000 */
.L_x_3101:
[----:B------:R-:W-:Y:S01]  /*24230*/  MOV R13, R6 ;  /* 0x00000006000d7202 */ /* 0x000fe20000000f00 */
[----:B------:R-:W-:Y:S02]  /*24240*/  IMAD.MOV.U32 R12, RZ, RZ, RZ ;  /* 0x000000ffff0c7224 */ /* 0x000fe400078e00ff */
[----:B------:R-:W-:Y:S02]  /*24250*/  IMAD.MOV.U32 R11, RZ, RZ, 0x1c1f ;  /* 0x00001c1fff0b7424 */ /* 0x000fe400078e00ff */
[----:B------:R-:W-:Y:S02]  /*24260*/  IMAD.MOV.U32 R15, RZ, RZ, -0x1 ;  /* 0xffffffffff0f7424 */ /* 0x000fe400078e00ff */
[----:B------:R-:W-:-:S07]  /*24270*/  IMAD.MOV.U32 R3, RZ, RZ, R14 ;  /* 0x000000ffff037224 */ /* 0x000fce00078e000e */
[----:B------:R-:W-:Y:S05]  /*24280*/  WARPSYNC.COLLECTIVE R15, `(.L_x_3103) ;  /* 0x000000000f087348 */ /* 0x000fea0003c00000 */
[----:B------:R0:W1:Y:S02]  /*24290*/  SHFL.IDX P6, R14, R13, R12, R11 ;  /* 0x0000000c0d0e7389 */ /* 0x00006400000c000b */
[----:B01----:R-:W-:Y:S01]  /*242a0*/  ENDCOLLECTIVE ;  /* 0x000000000000791b */ /* 0x003fe20003800000 */
.L_x_3103:
[----:B------:R-:W-:Y:S01]  /*242b0*/  IMAD.MOV.U32 R13, RZ, RZ, R8 ;  /* 0x000000ffff0d7224 */ /* 0x000fe200078e0008 */
[----:B------:R-:W-:-:S07]  /*242c0*/  MOV R0, R14 ;  /* 0x0000000e00007202 */ /* 0x000fce0000000f00 */
[----:B------:R-:W-:Y:S05]  /*242d0*/  WARPSYNC.COLLECTIVE R15, `(.L_x_3104) ;  /* 0x000000000f087348 */ /* 0x000fea0003c00000 */
[----:B------:R0:W1:Y:S02]  /*242e0*/  SHFL.IDX P6, R14, R13, R12, R11 ;  /* 0x0000000c0d0e7389 */ /* 0x00006400000c000b */
[----:B01----:R-:W-:Y:S01]  /*242f0*/  ENDCOLLECTIVE ;  /* 0x000000000000791b */ /* 0x003fe20003800000 */
.L_x_3104:
[----:B------:R-:W-:Y:S02]  /*24300*/  IMAD.MOV.U32 R13, RZ, RZ, R4 ;  /* 0x000000ffff0d7224 */ /* 0x000fe400078e0004 */
[----:B------:R-:W-:-:S07]  /*24310*/  IMAD.MOV.U32 R5, RZ, RZ, R14 ;  /* 0x000000ffff057224 */ /* 0x000fce00078e000e */
[----:B------:R-:W-:Y:S05]  /*24320*/  WARPSYNC.COLLECTIVE R15, `(.L_x_3105) ;  /* 0x000000000f087348 */ /* 0x000fea0003c00000 */
[----:B------:R0:W1:Y:S02]  /*24330*/  SHFL.IDX P6, R14, R13, R12, R11 ;  /* 0x0000000c0d0e7389 */ /* 0x00006400000c000b */
[----:B01----:R-:W-:Y:S01]  /*24340*/  ENDCOLLECTIVE ;  /* 0x000000000000791b */ /* 0x003fe20003800000 */
.L_x_3105:
[----:B------:R-:W-:Y:S05]  /*24350*/  BRA `(.L_x_3106) ;  /* 0xfffffe6800c87947 */ /* 0x000fea000383ffff */
.L_x_2832:
[----:B------:R-:W-:Y:S01]  /*24360*/  BSSY B1, `(.L_x_3107) ;  /* 0x0000008000017945 */ /* 0x000fe20003800000 */
[----:B------:R-:W-:Y:S01]  /*24370*/  MOV R13, R7 ;  /* 0x00000007000d7202 */ /* 0x000fe20000000f00 */
[----:B------:R-:W-:Y:S02]  /*24380*/  IMAD.MOV.U32 R12, RZ, RZ, 0x1 ;  /* 0x00000001ff0c7424 */ /* 0x000fe400078e00ff */
[----:B------:R-:W-:Y:S02]  /*24390*/  IMAD.MOV.U32 R11, RZ, RZ, 0x1c1f ;  /* 0x00001c1fff0b7424 */ /* 0x000fe400078e00ff */
[----:B------:R-:W-:-:S07]  /*243a0*/  IMAD.MOV.U32 R15, RZ, RZ, -0x1 ;  /* 0xffffffffff0f7424 */ /* 0x000fce00078e00ff */
[----:B0---4-:R-:W-:Y:S05]  /*243b0*/  WARPSYNC.COLLECTIVE R15, `(.L_x_3108) ;  /* 0x000000000f087348 */ /* 0x011fea0003c00000 */
[----:B----4-:R1:W2:Y:S02]  /*243c0*/  SHFL.IDX P6, R14, R13, R12, R11 ;  /* 0x0000000c0d0e7389 */ /* 0x0102a400000c000b */
[----:B012---:R-:W-:Y:S01]  /*243d0*/  ENDCOLLECTIVE ;  /* 0x000000000000791b */ /* 0x007fe20003800000 */
.L_x_3108:
[----:B------:R-:W-:Y:S05]  /*243e0*/  BSYNC B1 ;  /* 0x0000000000017941 */ /* 0x000fea0003800000 */
.L_x_3107:
[----:B------:R-:W-:Y:S01]  /*243f0*/  IMAD.MOV.U32 R13, RZ, RZ, R6 ;  /* 0x000000ffff0d7224 */ /* 0x000fe200078e0006 */
[----:B------:R-:W-:Y:S01]  /*24400*/  MOV R15, 0xffffffff ;  /* 0xffffffff000f7802 */ /* 0x000fe20000000f00 */
[----:B------:R-:W-:Y:S01]  /*24410*/  IMAD.MOV.U32 R12, RZ, RZ, 0x1 ;  /* 0x00000001ff0c7424 */ /* 0x000fe200078e00ff */
[----:B------:R-:W-:Y:S01]  /*24420*/  MOV R3, R14 ;  /* 0x0000000e00037202 */ /* 0x000fe20000000f00 */
[----:B------:R-:W-:-:S07]  /*24430*/  IMAD.MOV.U32 R11, RZ, RZ, 0x1c1f ;  /* 0x00001c1fff0b7424 */ /* 0x000fce00078e00ff */
[----:B------:R-:W-:Y:S05]  /*24440*/  WARPSYNC.COLLECTIVE R15, `(.L_x_3109) ;  /* 0x000000000f087348 */ /* 0x000fea0003c00000 */
[----:B------:R0:W1:Y:S02]  /*24450*/  SHFL.IDX P6, R14, R13, R12, R11 ;  /* 0x0000000c0d0e7389 */ /* 0x00006400000c000b */
[----:B01----:R-:W-:Y:S01]  /*24460*/  ENDCOLLECTIVE ;  /* 0x000000000000791b */ /* 0x003fe20003800000 */
.L_x_3109:
[----:B------:R-:W-:Y:S02]  /*24470*/  IMAD.MOV.U32 R13, RZ, RZ, R8 ;  /* 0x000000ffff0d7224 */ /* 0x000fe400078e0008 */
[----:B------:R-:W-:-:S07]  /*24480*/  IMAD.MOV.U32 R0, RZ, RZ, R14 ;  /* 0x000000ffff007224 */ /* 0x000fce00078e000e */
[----:B------:R-:W-:Y:S05]  /*24490*/  WARPSYNC.COLLECTIVE R15, `(.L_x_3110) ;  /* 0x000000000f087348 */ /* 0x000fea0003c00000 */
[----:B------:R0:W1:Y:S02]  /*244a0*/  SHFL.IDX P6, R14, R13, R12, R11 ;  /* 0x0000000c0d0e7389 */ /* 0x00006400000c000b */
[----:B01----:R-:W-:Y:S01]  /*244b0*/  ENDCOLLECTIVE ;  /* 0x000000000000791b */ /* 0x003fe20003800000 */
.L_x_3110:
[----:B------:R-:W-:Y:S01]  /*244c0*/  MOV R13, R4 ;  /* 0x00000004000d7202 */ /* 0x000fe20000000f00 */
[----:B------:R-:W-:-:S07]  /*244d0*/  IMAD.MOV.U32 R5, RZ, RZ, R14 ;  /* 0x000000ffff057224 */ /* 0x000fce00078e000e */
[----:B------:R-:W-:Y:S05]  /*244e0*/  WARPSYNC.COLLECTIVE R15, `(.L_x_3111) ;  /* 0x000000000f087348 */ /* 0x000fea0003c00000 */
[----:B------:R0:W1:Y:S02]  /*244f0*/  SHFL.IDX P6, R14, R13, R12, R11 ;  /* 0x0000000c0d0e7389 */ /* 0x00006400000c000b */
[----:B01----:R-:W-:Y:S01]  /*24500*/  ENDCOLLECTIVE ;  /* 0x000000000000791b */ /* 0x003fe20003800000 */
.L_x_3111:
[----:B------:R-:W-:Y:S01]  /*24510*/  IMAD.MOV.U32 R4, RZ, RZ, R14 ;  /* 0x000000ffff047224 */ /* 0x000fe200078e000e */
[----:B------:R-:W-:Y:S06]  /*24520*/  BRA `(.L_x_3112) ;  /* 0xfffffe7000547947 */ /* 0x000fec000383ffff */
.L_x_2836:
[----:B0-----:R0:W1:Y:S02]  /*24530*/  SYNCS.PHASECHK.TRANS64.TRYWAIT P0, [R16+URZ+0x34800], R5 ;  /* 0x03480005100075a7 */ /* 0x001064000800017f */
[----:B-1----:R-:W-:Y:S05]  /*24540*/  @!P0 NANOSLEEP.SYNCS 0x989680 ;  /* 0x009896800000895d */ /* 0x002fea0003900000 */
[----:B------:R-:W1:Y:S02]  /*24550*/  @!P0 SYNCS.PHASECHK.TRANS64 P0, [R16+URZ+0x34800], R5 ;  /* 0x03480005100085a7 */ /* 0x000e64000800007f */
[----:B-1----:R-:W-:Y:S05]  /*24560*/  @!P0 BRA `(.L_x_2836) ;  /* 0xfffffffc00f08947 */ /* 0x002fea000383ffff */
[----:B------:R-:W-:Y:S05]  /*24570*/  BRA `(.L_x_3113) ;  /* 0xfffffe7800647947 */ /* 0x000fea000383ffff */
.L_x_2860:
        /* <DEDUP_REMOVED lines=8> */
.L_x_3115:
[----:B------:R-:W-:Y:S05]  /*24600*/  BSYNC B1 ;  /* 0x0000000000017941 */ /* 0x000fea0003800000 */
.L_x_3114:
[----:B------:R-:W-:Y:S01]  /*24610*/  IMAD.MOV.U32 R13, RZ, RZ, R6 ;  /* 0x000000ffff0d7224 */ /* 0x000fe200078e0006 */
[----:B------:R-:W-:Y:S01]  /*24620*/  MOV R12, RZ ;  /* 0x000000ff000c7202 */ /* 0x000fe20000000f00 */
[----:B------:R-:W-:Y:S02]  /*24630*/  IMAD.MOV.U32 R11, RZ, RZ, 0x1c1f ;  /* 0x00001c1fff0b7424 */ /* 0x000fe400078e00ff */
[----:B------:R-:W-:Y:S02]  /*24640*/  IMAD.MOV.U32 R15, RZ, RZ, -0x1 ;  /* 0xffffffffff0f7424 */ /* 0x000fe400078e00ff */
[----:B------:R-:W-:-:S07]  /*24650*/  IMAD.MOV.U32 R3, RZ, RZ, R14 ;  /* 0x000000ffff037224 */ /* 0x000fce00078e000e */
[----:B------:R-:W-:Y:S05]  /*24660*/  WARPSYNC.COLLECTIVE R15, `(.L_x_3116) ;  /* 0x000000000f087348 */ /* 0x000fea0003c00000 */
[----:B------:R0:W1:Y:S02]  /*24670*/  SHFL.IDX P6, R14, R13, R12, R11 ;  /* 0x0000000c0d0e7389 */ /* 0x00006400000c000b */
[----:B01----:R-:W-:Y:S01]  /*24680*/  ENDCOLLECTIVE ;  /* 0x000000000000791b */ /* 0x003fe20003800000 */
.L_x_3116:
[----:B------:R-:W-:Y:S01]  /*24690*/  MOV R13, R7 ;  /* 0x00000007000d7202 */ /* 0x000fe20000000f00 */
[----:B------:R-:W-:-:S07]  /*246a0*/  IMAD.MOV.U32 R0, RZ, RZ, R14 ;  /* 0x000000ffff007224 */ /* 0x000fce00078e000e */
[----:B------:R-:W-:Y:S05]  /*246b0*/  WARPSYNC.COLLECTIVE R15, `(.L_x_3117) ;  /* 0x000000000f087348 */ /* 0x000fea0003c00000 */
[----:B------:R0:W1:Y:S02]  /*246c0*/  SHFL.IDX P6, R14, R13, R12, R11 ;  /* 0x0000000c0d0e7389 */ /* 0x00006400000c000b */
[----:B01----:R-:W-:Y:S01]  /*246d0*/  ENDCOLLECTIVE ;  /* 0x000000000000791b */ /* 0x003fe20003800000 */
.L_x_3117:
[----:B------:R-:W-:Y:S02]  /*246e0*/  IMAD.MOV.U32 R13, RZ, RZ, R9 ;  /* 0x000000ffff0d7224 */ /* 0x000fe400078e0009 */
[----:B------:R-:W-:-:S07]  /*246f0*/  IMAD.MOV.U32 R5, RZ, RZ, R14 ;  /* 0x000000ffff057224 */ /* 0x000fce00078e000e */
[----:B------:R-:W-:Y:S05]  /*24700*/  WARPSYNC.COLLECTIVE R15, `(.L_x_3118) ;  /* 0x000000000f087348 */ /* 0x000fea0003c00000 */
[----:B------:R0:W1:Y:S02]  /*24710*/  SHFL.IDX P6, R14, R13, R12, R11 ;  /* 0x0000000c0d0e7389 */ /* 0x00006400000c000b */
[----:B01----:R-:W-:Y:S01]  /*24720*/  ENDCOLLECTIVE ;  /* 0x000000000000791b */ /* 0x003fe20003800000 */
.L_x_3118:
[----:B------:R-:W-:Y:S01]  /*24730*/  IMAD.MOV.U32 R12, RZ, RZ, R0 ;  /* 0x000000ffff0c7224 */ /* 0x000fe200078e0000 */
[----:B------:R-:W-:Y:S01]  /*24740*/  MOV R13, R3 ;  /* 0x00000003000d7202 */ /* 0x000fe20000000f00 */
[----:B------:R-:W-:Y:S06]  /*24750*/  BRA `(.L_x_3119) ;  /* 0xfffffe9c00347947 */ /* 0x000fec000383ffff */
.L_x_2863:
[----:B------:R-:W-:Y:S01]  /*24760*/  BSSY B1, `(.L_x_3120) ;  /* 0x0000008000017945 */ /* 0x000fe20003800000 */
[----:B------:R-:W-:Y:S01]  /*24770*/  IMAD.MOV.U32 R13, RZ, RZ, R8 ;  /* 0x000000ffff0d7224 */ /* 0x000fe200078e0008 */
[----:B------:R-:W-:Y:S01]  /*24780*/  MOV R15, 0xffffffff ;  /* 0xffffffff000f7802 */ /* 0x000fe20000000f00 */
[----:B------:R-:W-:Y:S02]  /*24790*/  IMAD.MOV.U32 R12, RZ, RZ, 0x1 ;  /* 0x00000001ff0c7424 */ /* 0x000fe400078e00ff */
[----:B------:R-:W-:-:S07]  /*247a0*/  IMAD.MOV.U32 R11, RZ, RZ, 0x1c1f ;  /* 0x00001c1fff0b7424 */ /* 0x000fce00078e00ff */
[----:B------:R-:W-:Y:S05]  /*247b0*/  WARPSYNC.COLLECTIVE R15, `(.L_x_3121) ;  /* 0x000000000f087348 */ /* 0x000fea0003c00000 */
[----:B------:R0:W1:Y:S02]  /*247c0*/  SHFL.IDX P6, R14, R13, R12, R11 ;  /* 0x0000000c0d0e7389 */ /* 0x00006400000c000b */
[----:B01----:R-:W-:Y:S01]  /*247d0*/  ENDCOLLECTIVE ;  /* 0x000000000000791b */ /* 0x003fe20003800000 */
.L_x_3121:
[----:B------:R-:W-:Y:S05]  /*247e0*/  BSYNC B1 ;  /* 0x0000000000017941 */ /* 0x000fea0003800000 */
.L_x_3120:
        /* <DEDUP_REMOVED lines=8> */
.L_x_3122:
[----:B------:R-:W-:Y:S02]  /*24870*/  IMAD.MOV.U32 R61, RZ, RZ, R3 ;  /* 0x000000ffff3d7224 */ /* 0x000fe400078e0003 */
[----:B------:R-:W-:Y:S02]  /*24880*/  IMAD.MOV.U32 R13, RZ, RZ, R7 ;  /* 0x000000ffff0d7224 */ /* 0x000fe400078e0007 */
[----:B------:R-:W-:-:S07]  /*24890*/  IMAD.MOV.U32 R0, RZ, RZ, R14 ;  /* 0x000000ffff007224 */ /* 0x000fce00078e000e */
[----:B------:R-:W-:Y:S05]  /*248a0*/  WARPSYNC.COLLECTIVE R15, `(.L_x_3123) ;  /* 0x000000000f087348 */ /* 0x000fea0003c00000 */
[----:B------:R0:W1:Y:S02]  /*248b0*/  SHFL.IDX P6, R14, R13, R12, R11 ;  /* 0x0000000c0d0e7389 */ /* 0x00006400000c000b */
[----:B01----:R-:W-:Y:S01]  /*248c0*/  ENDCOLLECTIVE ;  /* 0x000000000000791b */ /* 0x003fe20003800000 */
.L_x_3123:
[----:B------:R-:W-:Y:S02]  /*248d0*/  IMAD.MOV.U32 R60, RZ, RZ, R0 ;  /* 0x000000ffff3c7224 */ /* 0x000fe400078e0000 */
[----:B------:R-:W-:Y:S01]  /*248e0*/  IMAD.MOV.U32 R13, RZ, RZ, R9 ;  /* 0x000000ffff0d7224 */ /* 0x000fe200078e0009 */
[----:B------:R-:W-:-:S07]  /*248f0*/  MOV R7, R14 ;  /* 0x0000000e00077202 */ /* 0x000fce0000000f00 */
[----:B------:R-:W-:Y:S05]  /*24900*/  WARPSYNC.COLLECTIVE R15, `(.L_x_3124) ;  /* 0x000000000f087348 */ /* 0x000fea0003c00000 */
[----:B------:R0:W1:Y:S02]  /*24910*/  SHFL.IDX P6, R14, R13, R12, R11 ;  /* 0x0000000c0d0e7389 */ /* 0x00006400000c000b */
[----:B01----:R-:W-:Y:S01]  /*24920*/  ENDCOLLECTIVE ;  /* 0x000000000000791b */ /* 0x003fe20003800000 */
.L_x_3124:
[----:B------:R-:W-:Y:S05]  /*24930*/  BRA `(.L_x_3125) ;  /* 0xfffffea000447947 */ /* 0x000fea000383ffff */
.L_x_2867:
[----:B0-----:R0:W1:Y:S02]  /*24940*/  SYNCS.PHASECHK.TRANS64.TRYWAIT P0, [R16+URZ+0x34800], R21 ;  /* 0x03480015100075a7 */ /* 0x001064000800017f */
[----:B-1----:R-:W-:Y:S05]  /*24950*/  @!P0 NANOSLEEP.SYNCS 0x989680 ;  /* 0x009896800000895d */ /* 0x002fea0003900000 */
[----:B------:R-:W1:Y:S02]  /*24960*/  @!P0 SYNCS.PHASECHK.TRANS64 P0, [R16+URZ+0x34800], R21 ;  /* 0x03480015100085a7 */ /* 0x000e64000800007f */
[----:B-1----:R-:W-:Y:S05]  /*24970*/  @!P0 BRA `(.L_x_2867) ;  /* 0xfffffffc00f08947 */ /* 0x002fea000383ffff */
[----:B------:R-:W-:Y:S05]  /*24980*/  BRA `(.L_x_3126) ;  /* 0xfffffea400ac7947 */ /* 0x000fea000383ffff */
.L_x_2881:
[----:B-1----:R1:W2:Y:S02]  /*24990*/  SYNCS.PHASECHK.TRANS64.TRYWAIT P2, [R3+URZ+0x34830], R0 ;  /* 0x03483000030075a7 */ /* 0x0022a4000804017f */
[----:B--2---:R-:W-:Y:S05]  /*249a0*/  @!P2 NANOSLEEP.SYNCS 0x989680 ;  /* 0x009896800000a95d */ /* 0x004fea0003900000 */
[----:B------:R-:W2:Y:S02]  /*249b0*/  @!P2 SYNCS.PHASECHK.TRANS64 P2, [R3+URZ+0x34830], R0 ;  /* 0x034830000300a5a7 */ /* 0x000ea4000804007f */
[----:B--2---:R-:W-:Y:S05]  /*249c0*/  @!P2 BRA `(.L_x_2881) ;  /* 0xfffffffc00f0a947 */ /* 0x004fea000383ffff */
[----:B------:R-:W-:Y:S05]  /*249d0*/  BRA `(.L_x_2880) ;  /* 0xfffffecc00607947 */ /* 0x000fea000383ffff */
.L_x_2888:
[----:B-1----:R1:W2:Y:S02]  /*249e0*/  SYNCS.PHASECHK.TRANS64.TRYWAIT P3, [R15+URZ+0x34830], R0 ;  /* 0x034830000f0075a7 */ /* 0x0022a4000806017f */
[----:B--2---:R-:W-:Y:S05]  /*249f0*/  @!P3 NANOSLEEP.SYNCS 0x989680 ;  /* 0x009896800000b95d */ /* 0x004fea0003900000 */
[----:B------:R-:W2:Y:S02]  /*24a00*/  @!P3 SYNCS.PHASECHK.TRANS64 P3, [R15+URZ+0x34830], R0 ;  /* 0x034830000f00b5a7 */ /* 0x000ea4000806007f */
[----:B--2---:R-:W-:Y:S05]  /*24a10*/  @!P3 BRA `(.L_x_2888) ;  /* 0xfffffffc00f0b947 */ /* 0x004fea000383ffff */
[----:B------:R-:W-:Y:S05]  /*24a20*/  BRA `(.L_x_2887) ;  /* 0xfffffef400b47947 */ /* 0x000fea000383ffff */
.L_x_2893:
[----:B-1----:R1:W2:Y:S02]  /*24a30*/  SYNCS.PHASECHK.TRANS64.TRYWAIT P3, [R12+URZ+0x34850], R0 ;  /* 0x034850000c0075a7 */ /* 0x0022a4000806017f */
[----:B--2---:R-:W-:Y:S05]  /*24a40*/  @!P3 NANOSLEEP.SYNCS 0x989680 ;  /* 0x009896800000b95d */ /* 0x004fea0003900000 */
[----:B------:R-:W2:Y:S02]  /*24a50*/  @!P3 SYNCS.PHASECHK.TRANS64 P3, [R12+URZ+0x34850], R0 ;  /* 0x034850000c00b5a7 */ /* 0x000ea4000806007f */
[----:B--2---:R-:W-:Y:S05]  /*24a60*/  @!P3 BRA `(.L_x_2893) ;  /* 0xfffffffc00f0b947 */ /* 0x004fea000383ffff */
[----:B------:R-:W-:Y:S05]  /*24a70*/  BRA `(.L_x_2892) ;  /* 0xffffff0000ac7947 */ /* 0x000fea000383ffff */
.L_x_2901:
[----:B-1----:R1:W2:Y:S02]  /*24a80*/  SYNCS.PHASECHK.TRANS64.TRYWAIT P2, [R0+URZ+0x34830], R11 ;  /* 0x0348300b000075a7 */ /* 0x0022a4000804017f */
[----:B--2---:R-:W-:Y:S05]  /*24a90*/  @!P2 NANOSLEEP.SYNCS 0x989680 ;  /* 0x009896800000a95d */ /* 0x004fea0003900000 */
[----:B------:R-:W2:Y:S02]  /*24aa0*/  @!P2 SYNCS.PHASECHK.TRANS64 P2, [R0+URZ+0x34830], R11 ;  /* 0x0348300b0000a5a7 */ /* 0x000ea4000804007f */
[----:B--2---:R-:W-:Y:S05]  /*24ab0*/  @!P2 BRA `(.L_x_2901) ;  /* 0xfffffffc00f0a947 */ /* 0x004fea000383ffff */
[----:B------:R-:W-:Y:S05]  /*24ac0*/  BRA `(.L_x_2900) ;  /* 0xffffff2400407947 */ /* 0x000fea000383ffff */
.L_x_2906:
[----:B-1----:R1:W2:Y:S02]  /*24ad0*/  SYNCS.PHASECHK.TRANS64.TRYWAIT P2, [R15+URZ+0x34850], R0 ;  /* 0x034850000f0075a7 */ /* 0x0022a4000804017f */
[----:B--2---:R-:W-:Y:S05]  /*24ae0*/  @!P2 NANOSLEEP.SYNCS 0x989680 ;  /* 0x009896800000a95d */ /* 0x004fea0003900000 */
[----:B------:R-:W2:Y:S02]  /*24af0*/  @!P2 SYNCS.PHASECHK.TRANS64 P2, [R15+URZ+0x34850], R0 ;  /* 0x034850000f00a5a7 */ /* 0x000ea4000804007f */
[----:B--2---:R-:W-:Y:S05]  /*24b00*/  @!P2 BRA `(.L_x_2906) ;  /* 0xfffffffc00f0a947 */ /* 0x004fea000383ffff */
[----:B------:R-:W-:Y:S05]  /*24b10*/  BRA `(.L_x_2905) ;  /* 0xffffff3000387947 */ /* 0x000fea000383ffff */
.L_x_2912:
[----:B-1----:R1:W2:Y:S02]  /*24b20*/  SYNCS.PHASECHK.TRANS64.TRYWAIT P0, [R11+URZ+0x34850], R2 ;  /* 0x034850020b0075a7 */ /* 0x0022a4000800017f */
[----:B--2---:R-:W-:Y:S05]  /*24b30*/  @!P0 NANOSLEEP.SYNCS 0x989680 ;  /* 0x009896800000895d */ /* 0x004fea0003900000 */
[----:B------:R-:W2:Y:S02]  /*24b40*/  @!P0 SYNCS.PHASECHK.TRANS64 P0, [R11+URZ+0x34850], R2 ;  /* 0x034850020b0085a7 */ /* 0x000ea4000800007f */
[----:B--2---:R-:W-:Y:S05]  /*24b50*/  @!P0 BRA `(.L_x_2912) ;  /* 0xfffffffc00f08947 */ /* 0x004fea000383ffff */
[----:B------:R-:W-:Y:S05]  /*24b60*/  BRA `(.L_x_2911) ;  /* 0xffffff4c005c7947 */ /* 0x000fea000383ffff */
.L_x_2948:
[----:B------:R-:W1:Y:S01]  /*24b70*/  S2R R7, SR_TID.X ;  /* 0x0000000000077919 */ /* 0x000e620000002100 */
[----:B------:R-:W-:Y:S01]  /*24b80*/  BSSY B1, `(.L_x_3127) ;  /* 0x000000a000017945 */ /* 0x000fe20003800000 */
[----:B------:R-:W-:Y:S02]  /*24b90*/  IMAD.MOV.U32 R12, RZ, RZ, RZ ;  /* 0x000000ffff0c7224 */ /* 0x000fe400078e00ff */
[----:B------:R-:W-:Y:S02]  /*24ba0*/  IMAD.MOV.U32 R11, RZ, RZ, 0x1f ;  /* 0x0000001fff0b7424 */ /* 0x000fe400078e00ff */
[----:B------:R-:W-:Y:S01]  /*24bb0*/  IMAD.MOV.U32 R15, RZ, RZ, -0x1 ;  /* 0xffffffffff0f7424 */ /* 0x000fe200078e00ff */
[----:B-1----:R-:W-:-:S04]  /*24bc0*/  SHF.R.U32.HI R7, RZ, 0x5, R7 ;  /* 0x00000005ff077819 */ /* 0x002fc80000011607 */
[----:B------:R-:W-:-:S04]  /*24bd0*/  LOP3.LUT R7, R7, 0x3, RZ, 0xc0, !PT ;  /* 0x0000000307077812 */ /* 0x000fc800078ec0ff */
[----:B0-----:R-:W-:-:S07]  /*24be0*/  MOV R13, R7 ;  /* 0x00000007000d7202 */ /* 0x001fce0000000f00 */
[----:B------:R-:W-:Y:S05]  /*24bf0*/  WARPSYNC.COLLECTIVE R15, `(.L_x_3128) ;  /* 0x000000000f087348 */ /* 0x000fea0003c00000 */
[----:B------:R0:W1:Y:S02]  /*24c00*/  SHFL.IDX P6, R14, R13, R12, R11 ;  /* 0x0000000c0d0e7389 */ /* 0x00006400000c000b */
[----:B01----:R-:W-:Y:S01]  /*24c10*/  ENDCOLLECTIVE ;  /* 0x000000000000791b */ /* 0x003fe20003800000 */
.L_x_3128:
[----:B------:R-:W-:Y:S05]  /*24c20*/  BSYNC B1 ;  /* 0x0000000000017941 */ /* 0x000fea0003800000 */
.L_x_3127:
[----:B------:R-:W-:Y:S05]  /*24c30*/  BRA `(.L_x_3129) ;  /* 0xffffff8c00007947 */ /* 0x000fea000383ffff */
.L_x_2950:
[----:B------:R-:W-:Y:S01]  /*24c40*/  BSSY B1, `(.L_x_3130) ;  /* 0x0000006000017945 */ /* 0x000fe20003800000 */
[----:B------:R-:W-:-:S07]  /*24c50*/  MOV R15, 0xffffffff ;  /* 0xffffffff000f7802 */ /* 0x000fce0000000f00 */
[----:B01----:R-:W-:Y:S05]  /*24c60*/  WARPSYNC.COLLECTIVE R15, `(.L_x_3131) ;  /* 0x000000000f0c7348 */ /* 0x003fea0003c00000 */
[----:B------:R-:W-:Y:S02]  /*24c70*/  ELECT P6, UR62, PT ;  /* 0x00000000003e782f */ /* 0x000fe400038c0000 */
[----:B------:R-:W-:Y:S01]  /*24c80*/  MOV R14, UR62 ;  /* 0x0000003e000e7c02 */ /* 0x000fe20008000f00 */
[----:B01----:R-:W-:Y:S10]  /*24c90*/  ENDCOLLECTIVE ;  /* 0x000000000000791b */ /* 0x003ff40003800000 */
.L_x_3131:
[----:B------:R-:W-:Y:S05]  /*24ca0*/  BSYNC B1 ;  /* 0x0000000000017941 */ /* 0x000fea0003800000 */
.L_x_3130:
[----:B------:R-:W-:Y:S01]  /*24cb0*/  PLOP3.LUT P2, PT, P6, PT, PT, 0x80, 0x0 ;  /* 0x000000000000781c */ /* 0x000fe2000374f070 */
[----:B------:R-:W-:-:S12]  /*24cc0*/  BRA `(.L_x_2949) ;  /* 0xffffff8800f47947 */ /* 0x000fd8000383ffff */
.L_x_2952:
[----:B-1----:R-:W2:Y:S02]  /*24cd0*/  LDL R3, [R1+0x4] ;  /* 0x0000040001037983 */ /* 0x002ea40000100800 */
[----:B--2---:R1:W2:Y:S02]  /*24ce0*/  SYNCS.PHASECHK.TRANS64.TRYWAIT P0, [R3+URZ+0x34820], R2 ;  /* 0x03482002030075a7 */ /* 0x0042a4000800017f */
[----:B--2---:R-:W-:Y:S05]  /*24cf0*/  @!P0 NANOSLEEP.SYNCS 0x989680 ;  /* 0x009896800000895d */ /* 0x004fea0003900000 */
[----:B------:R-:W2:Y:S02]  /*24d00*/  @!P0 SYNCS.PHASECHK.TRANS64 P0, [R3+URZ+0x34820], R2 ;  /* 0x03482002030085a7 */ /* 0x000ea4000800007f */
[----:B--2---:R-:W-:Y:S05]  /*24d10*/  @!P0 BRA `(.L_x_2952) ;  /* 0xfffffffc00ec8947 */ /* 0x004fea000383ffff */
[----:B------:R-:W-:Y:S05]  /*24d20*/  BRA `(.L_x_3132) ;  /* 0xffffff8c00047947 */ /* 0x000fea000383ffff */
.L_x_2956:
[----:B-1----:R1:W2:Y:S02]  /*24d30*/  SYNCS.PHASECHK.TRANS64.TRYWAIT P0, [R4+URZ+0x348a0], R8 ;  /* 0x0348a008040075a7 */ /* 0x0022a4000800017f */
[----:B--2---:R-:W-:Y:S05]  /*24d40*/  @!P0 NANOSLEEP.SYNCS 0x989680 ;  /* 0x009896800000895d */ /* 0x004fea0003900000 */
[----:B------:R-:W2:Y:S02]  /*24d50*/  @!P0 SYNCS.PHASECHK.TRANS64 P0, [R4+URZ+0x348a0], R8 ;  /* 0x0348a008040085a7 */ /* 0x000ea4000800007f */
[----:B--2---:R-:W-:Y:S05]  /*24d60*/  @!P0 BRA `(.L_x_2956) ;  /* 0xfffffffc00f08947 */ /* 0x004fea000383ffff */
[----:B------:R-:W-:Y:S05]  /*24d70*/  BRA `(.L_x_3133) ;  /* 0xffffff8c00287947 */ /* 0x000fea000383ffff */
.L_x_2963:
[----:B--2---:R2:W3:Y:S02]  /*24d80*/  SYNCS.PHASECHK.TRANS64.TRYWAIT P0, [R4+URZ+0x348c0], R8 ;  /* 0x0348c008040075a7 */ /* 0x0044e4000800017f */
[----:B---3--:R-:W-:Y:S05]  /*24d90*/  @!P0 NANOSLEEP.SYNCS 0x989680 ;  /* 0x009896800000895d */ /* 0x008fea0003900000 */
[----:B------:R-:W3:Y:S02]  /*24da0*/  @!P0 SYNCS.PHASECHK.TRANS64 P0, [R4+URZ+0x348c0], R8 ;  /* 0x0348c008040085a7 */ /* 0x000ee4000800007f */
[----:B---3--:R-:W-:Y:S05]  /*24db0*/  @!P0 BRA `(.L_x_2963) ;  /* 0xfffffffc00f08947 */ /* 0x008fea000383ffff */
[----:B------:R-:W-:Y:S05]  /*24dc0*/  BRA `(.L_x_3134) ;  /* 0xffffff9000247947 */ /* 0x000fea000383ffff */
.L_x_2971:
[----:B-1----:R1:W2:Y:S02]  /*24dd0*/  SYNCS.PHASECHK.TRANS64.TRYWAIT P0, [R6+URZ+0x348a0], R5 ;  /* 0x0348a005060075a7 */ /* 0x0022a4000800017f */
[----:B--2---:R-:W-:Y:S05]  /*24de0*/  @!P0 NANOSLEEP.SYNCS 0x989680 ;  /* 0x009896800000895d */ /* 0x004fea0003900000 */
[----:B------:R-:W2:Y:S02]  /*24df0*/  @!P0 SYNCS.PHASECHK.TRANS64 P0, [R6+URZ+0x348a0], R5 ;  /* 0x0348a005060085a7 */ /* 0x000ea4000800007f */
[----:B--2---:R-:W-:Y:S05]  /*24e00*/  @!P0 BRA `(.L_x_2971) ;  /* 0xfffffffc00f08947 */ /* 0x004fea000383ffff */
[----:B------:R-:W-:Y:S05]  /*24e10*/  BRA `(.L_x_3135) ;  /* 0xffffff9400507947 */ /* 0x000fea000383ffff */
.L_x_2978:
[----:B--2---:R2:W3:Y:S02]  /*24e20*/  SYNCS.PHASECHK.TRANS64.TRYWAIT P0, [R6+URZ+0x348c0], R5 ;  /* 0x0348c005060075a7 */ /* 0x0044e4000800017f */
[----:B---3--:R-:W-:Y:S05]  /*24e30*/  @!P0 NANOSLEEP.SYNCS 0x989680 ;  /* 0x009896800000895d */ /* 0x008fea0003900000 */
[----:B------:R-:W3:Y:S02]  /*24e40*/  @!P0 SYNCS.PHASECHK.TRANS64 P0, [R6+URZ+0x348c0], R5 ;  /* 0x0348c005060085a7 */ /* 0x000ee4000800007f */
[----:B---3--:R-:W-:Y:S05]  /*24e50*/  @!P0 BRA `(.L_x_2978) ;  /* 0xfffffffc00f08947 */ /* 0x008fea000383ffff */
[----:B------:R-:W-:Y:S05]  /*24e60*/  BRA `(.L_x_3136) ;  /* 0xffffff9800487947 */ /* 0x000fea000383ffff */
.L_x_2992:
[----:B------:R-:W1:Y:S01]  /*24e70*/  S2R R5, SR_TID.X ;  /* 0x0000000000057919 */ /* 0x000e620000002100 */
[----:B------:R-:W-:Y:S01]  /*24e80*/  BSSY B0, `(.L_x_3137) ;  /* 0x000000a000007945 */ /* 0x000fe20003800000 */
[----:B------:R-:W-:Y:S01]  /*24e90*/  IMAD.MOV.U32 R12, RZ, RZ, RZ ;  /* 0x000000ffff0c7224 */ /* 0x000fe200078e00ff */
[----:B------:R-:W-:Y:S01]  /*24ea0*/  MOV R15, 0xffffffff ;  /* 0xffffffff000f7802 */ /* 0x000fe20000000f00 */
[----:B------:R-:W-:Y:S01]  /*24eb0*/  IMAD.MOV.U32 R11, RZ, RZ, 0x1f ;  /* 0x0000001fff0b7424 */ /* 0x000fe200078e00ff */
[----:B-1----:R-:W-:-:S04]  /*24ec0*/  SHF.R.U32.HI R5, RZ, 0x5, R5 ;  /* 0x00000005ff057819 */ /* 0x002fc80000011605 */
[----:B------:R-:W-:-:S05]  /*24ed0*/  LOP3.LUT R5, R5, 0x3, RZ, 0xc0, !PT ;  /* 0x0000000305057812 */ /* 0x000fca00078ec0ff */
[----:B0-----:R-:W-:-:S07]  /*24ee0*/  IMAD.MOV.U32 R13, RZ, RZ, R5 ;  /* 0x000000ffff0d7224 */ /* 0x001fce00078e0005 */
[----:B------:R-:W-:Y:S05]  /*24ef0*/  WARPSYNC.COLLECTIVE R15, `(.L_x_3138) ;  /* 0x000000000f087348 */ /* 0x000fea0003c00000 */
[----:B------:R0:W1:Y:S02]  /*24f00*/  SHFL.IDX P6, R14, R13, R12, R11 ;  /* 0x0000000c0d0e7389 */ /* 0x00006400000c000b */
[----:B01----:R-:W-:Y:S01]  /*24f10*/  ENDCOLLECTIVE ;  /* 0x000000000000791b */ /* 0x003fe20003800000 */
.L_x_3138:
[----:B------:R-:W-:Y:S05]  /*24f20*/  BSYNC B0 ;  /* 0x0000000000007941 */ /* 0x000fea0003800000 */
.L_x_3137:
[----:B------:R-:W-:Y:S05]  /*24f30*/  BRA `(.L_x_3139) ;  /* 0xffffffa000ec7947 */ /* 0x000fea000383ffff */
.L_x_2994:
[----:B------:R-:W-:Y:S01]  /*24f40*/  BSSY B0, `(.L_x_3140) ;  /* 0x0000006000007945 */ /* 0x000fe20003800000 */
[----:B------:R-:W-:-:S07]  /*24f50*/  IMAD.MOV.U32 R15, RZ, RZ, -0x1 ;  /* 0xffffffffff0f7424 */ /* 0x000fce00078e00ff */
[----:B01----:R-:W-:Y:S05]  /*24f60*/  WARPSYNC.COLLECTIVE R15, `(.L_x_3141) ;  /* 0x000000000f0c7348 */ /* 0x003fea0003c00000 */
[----:B------:R-:W-:Y:S02]  /*24f70*/  ELECT P6, UR62, PT ;  /* 0x00000000003e782f */ /* 0x000fe400038c0000 */
[----:B------:R-:W-:Y:S01]  /*24f80*/  MOV R14, UR62 ;  /* 0x0000003e000e7c02 */ /* 0x000fe20008000f00 */
[----:B01----:R-:W-:Y:S10]  /*24f90*/  ENDCOLLECTIVE ;  /* 0x000000000000791b */ /* 0x003ff40003800000 */
.L_x_3141:
[----:B------:R-:W-:Y:S05]  /*24fa0*/  BSYNC B0 ;  /* 0x0000000000007941 */ /* 0x000fea0003800000 */
.L_x_3140:
[----:B------:R-:W-:Y:S05]  /*24fb0*/  BRA `(.L_x_3142) ;  /* 0xffffffa000fc7947 */ /* 0x000fea000383ffff */
.L_x_2996:
[----:B-1----:R1:W2:Y:S02]  /*24fc0*/  SYNCS.PHASECHK.TRANS64.TRYWAIT P0, [R0+URZ+0x34840], R2 ;  /* 0x03484002000075a7 */ /* 0x0022a4000800017f */
[----:B--2---:R-:W-:Y:S05]  /*24fd0*/  @!P0 NANOSLEEP.SYNCS 0x989680 ;  /* 0x009896800000895d */ /* 0x004fea0003900000 */
[----:B------:R-:W2:Y:S02]  /*24fe0*/  @!P0 SYNCS.PHASECHK.TRANS64 P0, [R0+URZ+0x34840], R2 ;  /* 0x03484002000085a7 */ /* 0x000ea4000800007f */
[----:B--2---:R-:W-:Y:S05]  /*24ff0*/  @!P0 BRA `(.L_x_2996) ;  /* 0xfffffffc00f08947 */ /* 0x004fea000383ffff */
[----:B------:R-:W-:Y:S05]  /*25000*/  BRA `(.L_x_3143) ;  /* 0xffffffa400687947 */ /* 0x000fea000383ffff */
.L_x_3000:
[----:B------:R0:W5:Y:S01]  /*25010*/  LDL.LU R9, [R1+0x40] ;  /* 0x0000400001097983 */ /* 0x0001620000300800 */
[----:B------:R-:W-:Y:S01]  /*25020*/  IMAD.MOV.U32 R13, RZ, RZ, R2 ;  /* 0x000000ffff0d7224 */ /* 0x000fe200078e0002 */
[----:B------:R-:W-:Y:S01]  /*25030*/  MOV R11, 0x181f ;  /* 0x0000181f000b7802 */ /* 0x000fe20000000f00 */
[----:B------:R-:W-:Y:S02]  /*25040*/  IMAD.MOV.U32 R12, RZ, RZ, RZ ;  /* 0x000000ffff0c7224 */ /* 0x000fe400078e00ff */
[----:B------:R-:W-:-:S07]  /*25050*/  IMAD.MOV.U32 R15, RZ, RZ, -0x1 ;  /* 0xffffffffff0f7424 */ /* 0x000fce00078e00ff */
[----:B0----5:R-:W-:Y:S05]  /*25060*/  WARPSYNC.COLLECTIVE R15, `(.L_x_3144) ;  /* 0x000000000f087348 */ /* 0x021fea0003c00000 */
[----:B------:R1:W2:Y:S02]  /*25070*/  SHFL.IDX P6, R14, R13, R12, R11 ;  /* 0x0000000c0d0e7389 */ /* 0x0002a400000c000b */
[----:B012--5:R-:W-:Y:S01]  /*25080*/  ENDCOLLECTIVE ;  /* 0x000000000000791b */ /* 0x027fe20003800000 */
.L_x_3144:
[----:B------:R-:W-:Y:S02]  /*25090*/  IMAD.MOV.U32 R13, RZ, RZ, R3 ;  /* 0x000000ffff0d7224 */ /* 0x000fe400078e0003 */
[----:B------:R-:W-:-:S07]  /*250a0*/  IMAD.MOV.U32 R4, RZ, RZ, R14 ;  /* 0x000000ffff047224 */ /* 0x000fce00078e000e */
[----:B------:R-:W-:Y:S05]  /*250b0*/  WARPSYNC.COLLECTIVE R15, `(.L_x_3145) ;  /* 0x000000000f087348 */ /* 0x000fea0003c00000 */
[----:B------:R0:W1:Y:S02]  /*250c0*/  SHFL.IDX P6, R14, R13, R12, R11 ;  /* 0x0000000c0d0e7389 */ /* 0x00006400000c000b */
[----:B01----:R-:W-:Y:S01]  /*250d0*/  ENDCOLLECTIVE ;  /* 0x000000000000791b */ /* 0x003fe20003800000 */
.L_x_3145:
[----:B------:R-:W-:Y:S01]  /*250e0*/  IMAD R17, R17, 0x80, R10 ;  /* 0x0000008011117824 */ /* 0x000fe200078e020a */
[----:B------:R-:W-:Y:S01]  /*250f0*/  MOV R13, R2 ;  /* 0x00000002000d7202 */ /* 0x000fe20000000f00 */
[----:B------:R-:W-:Y:S02]  /*25100*/  IMAD R0, R9, R7, RZ ;  /* 0x0000000709007224 */ /* 0x000fe400078e02ff */
[----:B------:R0:W5:Y:S01]  /*25110*/  LDL R9, [R1+0x30] ;  /* 0x0000300001097983 */ /* 0x0001620000100800 */
[----:B------:R-:W-:Y:S01]  /*25120*/  IMAD.MOV.U32 R12, RZ, RZ, 0x1 ;  /* 0x00000001ff0c7424 */ /* 0x000fe200078e00ff */
[----:B------:R-:W-:Y:S01]  /*25130*/  MOV R5, R14 ;  /* 0x0000000e00057202 */ /* 0x000fe20000000f00 */
[C---:B------:R-:W-:Y:S01]  /*25140*/  VIADD R7, R17.reuse, 0x10 ;  /* 0x0000001011077836 */ /* 0x040fe20000000000 */
[----:B------:R-:W-:-:S13]  /*25150*/  ISETP.GE.AND P2, PT, R17, R0, PT ;  /* 0x000000001100720c */ /* 0x000fda0003f46270 */
[----:B0----5:R-:W-:Y:S05]  /*25160*/  WARPSYNC.COLLECTIVE R15, `(.L_x_3146) ;  /* 0x000000000f087348 */ /* 0x021fea0003c00000 */
[----:B------:R1:W2:Y:S02]  /*25170*/  SHFL.IDX P6, R14, R13, R12, R11 ;  /* 0x0000000c0d0e7389 */ /* 0x0002a400000c000b */
[----:B012--5:R-:W-:Y:S01]  /*25180*/  ENDCOLLECTIVE ;  /* 0x000000000000791b */ /* 0x027fe20003800000 */
.L_x_3146:
[----:B------:R-:W-:Y:S01]  /*25190*/  @!P2 LEA R5, P4, R8, R5, 0x1 ;  /* 0x000000050805a211 */ /* 0x000fe200078808ff */
[----:B------:R-:W-:-:S04]  /*251a0*/  IMAD.MOV.U32 R13, RZ, RZ, R3 ;  /* 0x000000ffff0d7224 */ /* 0x000fc800078e0003 */
[----:B------:R-:W-:-:S05]  /*251b0*/  @!P2 IMAD.X R4, RZ, RZ, R4, P4 ;  /* 0x000000ffff04a224 */ /* 0x000fca00020e0604 */
[----:B------:R-:W-:Y:S01]  /*251c0*/  @!P2 LOP3.LUT R5, R5, R4, RZ, 0x3c, !PT ;  /* 0x000000040505a212 */ /* 0x000fe200078e3cff */
[----:B------:R-:W-:-:S03]  /*251d0*/  IMAD.MOV.U32 R6, RZ, RZ, R14 ;  /* 0x000000ffff067224 */ /* 0x000fc600078e000e */
[----:B------:R-:W-:-:S07]  /*251e0*/  @!P2 LOP3.LUT R4, R5, R4, RZ, 0x3c, !PT ;  /* 0x000000040504a212 */ /* 0x000fce00078e3cff */
[----:B------:R-:W-:Y:S05]  /*251f0*/  WARPSYNC.COLLECTIVE R15, `(.L_x_3147) ;  /* 0x000000000f087348 */ /* 0x000fea0003c00000 */
[----:B------:R0:W1:Y:S02]  /*25200*/  SHFL.IDX P6, R14, R13, R12, R11 ;  /* 0x0000000c0d0e7389 */ /* 0x00006400000c000b */
[----:B01----:R-:W-:Y:S01]  /*25210*/  ENDCOLLECTIVE ;  /* 0x000000000000791b */ /* 0x003fe20003800000 */
.L_x_3147:
[----:B------:R-:W-:Y:S01]  /*25220*/  @!P2 LOP3.LUT R5, R5, R4, RZ, 0x3c, !PT ;  /* 0x000000040505a212 */ /* 0x000fe200078e3cff */
[----:B------:R-:W-:Y:S01]  /*25230*/  IMAD.MOV.U32 R13, RZ, RZ, R2 ;  /* 0x000000ffff0d7224 */ /* 0x000fe200078e0002 */
[----:B------:R-:W-:-:S03]  /*25240*/  MOV R12, 0x2 ;  /* 0x00000002000c7802 */ /* 0x000fc60000000f00 */
[----:B------:R-:W-:Y:S01]  /*25250*/  @!PT LDS RZ, [RZ] ;  /* 0x00000000fffff984 */ /* 0x000fe20000000800 */
[----:B------:R-:W-:Y:S01]  /*25260*/  @!PT LDS RZ, [RZ] ;  /* 0x00000000fffff984 */ /* 0x000fe20000000800 */
[----:B------:R-:W-:Y:S01]  /*25270*/  @!PT LDS RZ, [RZ] ;  /* 0x00000000fffff984 */ /* 0x000fe20000000800 */
[----:B------:R-:W-:Y:S04]  /*25280*/  @!P2 LDGSTS.E.BYPASS.LTC128B.128 [R9+0x10400], desc[UR60][R4.64], !P3 ;  /* 0x104000000409afae */ /* 0x000fe8000d901d7c */
[----:B------:R-:W-:Y:S04]  /*25290*/  @!P2 LDGSTS.E.BYPASS.LTC128B.128 [R9+0x14400], desc[UR60][R4.64+0x80], !P0 ;  /* 0x144000800409afae */ /* 0x000fe8000c101d7c */
[----:B------:R0:W-:Y:S01]  /*252a0*/  @!P2 LDGSTS.E.BYPASS.LTC128B.128 [R9+0x18400], desc[UR60][R4.64+0x100], !P1 ;  /* 0x184001000409afae */ /* 0x0001e2000c901d7c */
[----:B------:R-:W-:Y:S02]  /*252b0*/  ISETP.GE.AND P2, PT, R7, R0, PT ;  /* 0x000000000700720c */ /* 0x000fe40003f46270 */
[----:B0-----:R-:W-:-:S11]  /*252c0*/  MOV R4, R14 ;  /* 0x0000000e00047202 */ /* 0x001fd60000000f00 */
[----:B------:R-:W-:Y:S05]  /*252d0*/  WARPSYNC.COLLECTIVE R15, `(.L_x_3148) ;  /* 0x000000000f087348 */ /* 0x000fea0003c00000 */
[----:B------:R0:W1:Y:S02]  /*252e0*/  SHFL.IDX P6, R14, R13, R12, R11 ;  /* 0x0000000c0d0e7389 */ /* 0x00006400000c000b */
[----:B01----:R-:W-:Y:S01]  /*252f0*/  ENDCOLLECTIVE ;  /* 0x000000000000791b */ /* 0x003fe20003800000 */
.L_x_3148:
[----:B------:R-:W-:-:S05]  /*25300*/  @!P2 LEA R5, P4, R8, R4, 0x1 ;  /* 0x000000040805a211 */ /* 0x000fca00078808ff */
[----:B------:R-:W-:-:S05]  /*25310*/  @!P2 IMAD.X R4, RZ, RZ, R6, P4 ;  /* 0x000000ffff04a224 */ /* 0x000fca00020e0606 */
[----:B------:R-:W-:Y:S01]  /*25320*/  @!P2 LOP3.LUT R5, R5, R4, RZ, 0x3c, !PT ;  /* 0x000000040505a212 */ /* 0x000fe200078e3cff */
[----:B------:R-:W-:-:S03]  /*25330*/  IMAD.MOV.U32 R13, RZ, RZ, R3 ;  /* 0x000000ffff0d7224 */ /* 0x000fc600078e0003 */
[----:B------:R-:W-:-:S04]  /*25340*/  @!P2 LOP3.LUT R4, R5, R4, RZ, 0x3c, !PT ;  /* 0x000000040504a212 */ /* 0x000fc800078e3cff */
[----:B------:R-:W-:Y:S01]  /*25350*/  @!P2 LOP3.LUT R5, R5, R4, RZ, 0x3c, !PT ;  /* 0x000000040505a212 */ /* 0x000fe200078e3cff */
[----:B------:R-:W-:-:S04]  /*25360*/  IMAD.MOV.U32 R6, RZ, RZ, R14 ;  /* 0x000000ffff067224 */ /* 0x000fc800078e000e */
[----:B------:R-:W-:Y:S01]  /*25370*/  @!PT LDS RZ, [RZ] ;  /* 0x00000000fffff984 */ /* 0x000fe20000000800 */
[----:B------:R-:W-:Y:S01]  /*25380*/  @!PT LDS RZ, [RZ] ;  /* 0x00000000fffff984 */ /* 0x000fe20000000800 */
[----:B------:R-:W-:Y:S01]  /*25390*/  @!PT LDS RZ, [RZ] ;  /* 0x00000000fffff984 */ /* 0x000fe20000000800 */
[----:B------:R0:W-:Y:S03]  /*253a0*/  @!P2 LDGSTS.E.BYPASS.LTC128B.128 [R9+0x10c00], desc[UR60][R4.64], !P3 ;  /* 0x10c000000409afae */ /* 0x0001e6000d901d7c */
[----:B0-----:R-:W-:Y:S05]  /*253b0*/  WARPSYNC.COLLECTIVE R15, `(.L_x_3149) ;  /* 0x000000000f087348 */ /* 0x001fea0003c00000 */
[----:B------:R1:W2:Y:S02]  /*253c0*/  SHFL.IDX P6, R14, R13, R12, R11 ;  /* 0x0000000c0d0e7389 */ /* 0x0002a400000c000b */
[----:B012---:R-:W-:Y:S01]  /*253d0*/  ENDCOLLECTIVE ;  /* 0x000000000000791b */ /* 0x007fe20003800000 */
.L_x_3149:
[----:B------:R-:W-:Y:S01]  /*253e0*/  @!PT LDS RZ, [RZ] ;  /* 0x00000000fffff984 */ /* 0x000fe20000000800 */
[----:B------:R-:W-:Y:S01]  /*253f0*/  @!PT LDS RZ, [RZ] ;  /* 0x00000000fffff984 */ /* 0x000fe20000000800 */
[----:B------:R-:W-:Y:S01]  /*25400*/  @!PT LDS RZ, [RZ] ;  /* 0x00000000fffff984 */ /* 0x000fe20000000800 */
[----:B------:R-:W-:Y:S04]  /*25410*/  @!P2 LDGSTS.E.BYPASS.LTC128B.128 [R9+0x14c00], desc[UR60][R4.64+0x80], !P0 ;  /* 0x14c000800409afae */ /* 0x000fe8000c101d7c */
[----:B------:R0:W-:Y:S01]  /*25420*/  @!P2 LDGSTS.E.BYPASS.LTC128B.128 [R9+0x18c00], desc[UR60][R4.64+0x100], !P1 ;  /* 0x18c001000409afae */ /* 0x0001e2000c901d7c */
[----:B------:R-:W-:Y:S02]  /*25430*/  IMAD.MOV.U32 R13, RZ, RZ, R2 ;  /* 0x000000ffff0d7224 */ /* 0x000fe400078e0002 */
[----:B------:R-:W-:Y:S02]  /*25440*/  IMAD.MOV.U32 R12, RZ, RZ, 0x3 ;  /* 0x00000003ff0c7424 */ /* 0x000fe400078e00ff */
[----:B0-----:R-:W-:-:S05]  /*25450*/  VIADD R4, R17, 0x20 ;  /* 0x0000002011047836 */ /* 0x001fca0000000000 */
[----:B------:R-:W-:Y:S01]  /*25460*/  ISETP.GE.AND P2, PT, R4, R0, PT ;  /* 0x000000000400720c */ /* 0x000fe20003f46270 */
[----:B------:R-:W-:-:S12]  /*25470*/  IMAD.MOV.U32 R4, RZ, RZ, R14 ;  /* 0x000000ffff047224 */ /* 0x000fd800078e000e */
[----:B------:R-:W-:Y:S05]  /*25480*/  WARPSYNC.COLLECTIVE R15, `(.L_x_3150) ;  /* 0x000000000f087348 */ /* 0x000fea0003c00000 */
[----:B------:R0:W1:Y:S02]  /*25490*/  SHFL.IDX P6, R14, R13, R12, R11 ;  /* 0x0000000c0d0e7389 */ /* 0x00006400000c000b */
[----:B01----:R-:W-:Y:S01]  /*254a0*/  ENDCOLLECTIVE ;  /* 0x000000000000791b */ /* 0x003fe20003800000 */
.L_x_3150:
[----:B------:R-:W-:Y:S01]  /*254b0*/  @!P2 LEA R5, P4, R8, R4, 0x1 ;  /* 0x000000040805a211 */ /* 0x000fe200078808ff */
[----:B------:R-:W-:-:S03]  /*254c0*/  IMAD.MOV.U32 R13, RZ, RZ, R3 ;  /* 0x000000ffff0d7224 */ /* 0x000fc600078e0003 */
[----:B------:R-:W-:-:S04]  /*254d0*/  @!P2 IADD3.X R4, RZ, R6, RZ, P4, !PT ;  /* 0x00000006ff04a210 */ /* 0x000fc800027fe4ff */
[----:B------:R-:W-:-:S04]  /*254e0*/  @!P2 LOP3.LUT R5, R5, R4, RZ, 0x3c, !PT ;  /* 0x000000040505a212 */ /* 0x000fc800078e3cff */
[----:B------:R-:W-:Y:S02]  /*254f0*/  @!P2 LOP3.LUT R4, R5, R4, RZ, 0x3c, !PT ;  /* 0x000000040504a212 */ /* 0x000fe400078e3cff */
[----:B------:R-:W-:-:S07]  /*25500*/  MOV R6, R14 ;  /* 0x0000000e00067202 */ /* 0x000fce0000000f00 */
[----:B------:R-:W-:Y:S05]  /*25510*/  WARPSYNC.COLLECTIVE R15, `(.L_x_3151) ;  /* 0x000000000f087348 */ /* 0x000fea0003c00000 */
[----:B------:R0:W1:Y:S02]  /*25520*/  SHFL.IDX P6, R14, R13, R12, R11 ;  /* 0x0000000c0d0e7389 */ /* 0x00006400000c000b */
[----:B01----:R-:W-:Y:S01]  /*25530*/  ENDCOLLECTIVE ;  /* 0x000000000000791b */ /* 0x003fe20003800000 */
.L_x_3151:
[----:B------:R-:W-:-:S05]  /*25540*/  @!P2 LOP3.LUT R5, R5, R4, RZ, 0x3c, !PT ;  /* 0x000000040505a212 */ /* 0x000fca00078e3cff */
        /* <DEDUP_REMOVED lines=8> */
[----:B0-----:R-:W-:-:S05]  /*255d0*/  VIADD R4, R17, 0x30 ;  /* 0x0000003011047836 */ /* 0x001fca0000000000 */
[----:B------:R-:W-:Y:S01]  /*255e0*/  ISETP.GE.AND P2, PT, R4, R0, PT ;  /* 0x000000000400720c */ /* 0x000fe20003f46270 */
[----:B------:R-:W-:-:S12]  /*255f0*/  IMAD.MOV.U32 R4, RZ, RZ, R14 ;  /* 0x000000ffff047224 */ /* 0x000fd800078e000e */
[----:B------:R-:W-:Y:S05]  /*25600*/  WARPSYNC.COLLECTIVE R15, `(.L_x_3152) ;  /* 0x000000000f087348 */ /* 0x000fea0003c00000 */
[----:B------:R0:W1:Y:S02]  /*25610*/  SHFL.IDX P6, R14, R13, R12, R11 ;  /* 0x0000000c0d0e7389 */ /* 0x00006400000c000b */
[----:B01----:R-:W-:Y:S01]  /*25620*/  ENDCOLLECTIVE ;  /* 0x000000000000791b */ /* 0x003fe20003800000 */
.L_x_3152:
[----:B------:R-:W-:Y:S02]  /*25630*/  @!P2 LEA R5, P4, R8, R4, 0x1 ;  /* 0x000000040805a211 */ /* 0x000fe400078808ff */
[----:B------:R-:W-:-:S03]  /*25640*/  MOV R13, R3 ;  /* 0x00000003000d7202 */ /* 0x000fc60000000f00 */
[----:B------:R-:W-:-:S05]  /*25650*/  @!P2 IMAD.X R4, RZ, RZ, R6, P4 ;  /* 0x000000ffff04a224 */ /* 0x000fca00020e0606 */
[----:B------:R-:W-:Y:S01]  /*25660*/  @!P2 LOP3.LUT R5, R5, R4, RZ, 0x3c, !PT ;  /* 0x000000040505a212 */ /* 0x000fe200078e3cff */
[----:B------:R-:W-:-:S03]  /*25670*/  IMAD.MOV.U32 R6, RZ, RZ, R14 ;  /* 0x000000ffff067224 */ /* 0x000fc600078e000e */
[----:B------:R-:W-:-:S07]  /*25680*/  @!P2 LOP3.LUT R4, R5, R4, RZ, 0x3c, !PT ;  /* 0x000000040504a212 */ /* 0x000fce00078e3cff */
[----:B------:R-:W-:Y:S05]  /*25690*/  WARPSYNC.COLLECTIVE R15, `(.L_x_3153) ;  /* 0x000000000f087348 */ /* 0x000fea0003c00000 */
[----:B------:R0:W1:Y:S02]  /*256a0*/  SHFL.IDX P6, R14, R13, R12, R11 ;  /* 0x0000000c0d0e7389 */ /* 0x00006400000c000b */
[----:B01----:R-:W-:Y:S01]  /*256b0*/  ENDCOLLECTIVE ;  /* 0x000000000000791b */ /* 0x003fe20003800000 */
.L_x_3153:
[----:B------:R-:W-:-:S05]  /*256c0*/  @!P2 LOP3.LUT R5, R5, R4, RZ, 0x3c, !PT ;  /* 0x000000040505a212 */ /* 0x000fca00078e3cff */
[----:B------:R-:W-:Y:S01]  /*256d0*/  @!PT LDS RZ, [RZ] ;  /* 0x00000000fffff984 */ /* 0x000fe20000000800 */
[----:B------:R-:W-:Y:S01]  /*256e0*/  @!PT LDS RZ, [RZ] ;  /* 0x00000000fffff984 */ /* 0x000fe20000000800 */
[----:B------:R-:W-:Y:S01]  /*256f0*/  @!PT LDS RZ, [RZ] ;  /* 0x00000000fffff984 */ /* 0x000fe20000000800 */
[----:B------:R-:W-:Y:S04]  /*25700*/  @!P2 LDGSTS.E.BYPASS.LTC128B.128 [R9+0x11c00], desc[UR60][R4.64], !P3 ;  /* 0x11c000000409afae */ /* 0x000fe8000d901d7c */
[----:B------:R-:W-:Y:S01]  /*25710*/  @!P2 LDGSTS.E.BYPASS.LTC128B.128 [R9+0x15c00], desc[UR60][R4.64+0x80], !P0 ;  /* 0x15c000800409afae */ /* 0x000fe2000c101d7c */
[----:B------:R-:W-:Y:S01]  /*25720*/  MOV R13, R2 ;  /* 0x00000002000d7202 */ /* 0x000fe20000000f00 */
[----:B------:R-:W-:Y:S02]  /*25730*/  IMAD.MOV.U32 R12, RZ, RZ, 0x5 ;  /* 0x00000005ff0c7424 */ /* 0x000fe400078e00ff */
[----:B------:R0:W-:Y:S02]  /*25740*/  @!P2 LDGSTS.E.BYPASS.LTC128B.128 [R9+0x19c00], desc[UR60][R4.64+0x100], !P1 ;  /* 0x19c001000409afae */ /* 0x0001e4000c901d7c */
[----:B0-----:R-:W-:-:S04]  /*25750*/  IADD3 R4, R17, 0x40, RZ ;  /* 0x0000004011047810 */ /* 0x001fc80007ffe0ff */
[----:B------:R-:W-:Y:S01]  /*25760*/  ISETP.GE.AND P2, PT, R4, R0, PT ;  /* 0x000000000400720c */ /* 0x000fe20003f46270 */
[----:B------:R-:W-:-:S12]  /*25770*/  IMAD.MOV.U32 R4, RZ, RZ, R14 ;  /* 0x000000ffff047224 */ /* 0x000fd800078e000e */
[----:B------:R-:W-:Y:S05]  /*25780*/  WARPSYNC.COLLECTIVE R15, `(.L_x_3154) ;  /* 0x000000000f087348 */ /* 0x000fea0003c00000 */
[----:B------:R0:W1:Y:S02]  /*25790*/  SHFL.IDX P6, R14, R13, R12, R11 ;  /* 0x0000000c0d0e7389 */ /* 0x00006400000c000b */
[----:B01----:R-:W-:Y:S01]  /*257a0*/  ENDCOLLECTIVE ;  /* 0x000000000000791b */ /* 0x003fe20003800000 */
.L_x_3154:
        /* <DEDUP_REMOVED lines=9> */
.L_x_3155:
[----:B------:R-:W-:-:S05]  /*25840*/  @!P2 LOP3.LUT R5, R5, R4, RZ, 0x3c, !PT ;  /* 0x000000040505a212 */ /* 0x000fca00078e3cff */
[----:B------:R-:W-:Y:S01]  /*25850*/  @!PT LDS RZ, [RZ] ;  /* 0x00000000fffff984 */ /* 0x000fe20000000800 */
[----:B------:R-:W-:Y:S01]  /*25860*/  @!PT LDS RZ, [RZ] ;  /* 0x00000000fffff984 */ /* 0x000fe20000000800 */
[----:B------:R-:W-:Y:S01]  /*25870*/  @!PT LDS RZ, [RZ] ;  /* 0x00000000fffff984 */ /* 0x000fe20000000800 */
[----:B------:R-:W-:Y:S04]  /*25880*/  @!P2 LDGSTS.E.BYPASS.LTC128B.128 [R9+0x12400], desc[UR60][R4.64], !P3 ;  /* 0x124000000409afae */ /* 0x000fe8000d901d7c */
[----:B------:R-:W-:Y:S01]  /*25890*/  @!P2 LDGSTS.E.BYPASS.LTC128B.128 [R9+0x16400], desc[UR60][R4.64+0x80], !P0 ;  /* 0x164000800409afae */ /* 0x000fe2000c101d7c */
[----:B------:R-:W-:Y:S01]  /*258a0*/  IMAD.MOV.U32 R13, RZ, RZ, R2 ;  /* 0x000000ffff0d7224 */ /* 0x000fe200078e0002 */
[----:B------:R-:W-:Y:S02]  /*258b0*/  MOV R12, 0x6 ;  /* 0x00000006000c7802 */ /* 0x000fe40000000f00 */
[----:B------:R0:W-:Y:S02]  /*258c0*/  @!P2 LDGSTS.E.BYPASS.LTC128B.128 [R9+0x1a400], desc[UR60][R4.64+0x100], !P1 ;  /* 0x1a4001000409afae */ /* 0x0001e4000c901d7c */
[----:B0-----:R-:W-:-:S05]  /*258d0*/  VIADD R4, R17, 0x50 ;  /* 0x0000005011047836 */ /* 0x001fca0000000000 */
[----:B------:R-:W-:Y:S02]  /*258e0*/  ISETP.GE.AND P2, PT, R4, R0, PT ;  /* 0x000000000400720c */ /* 0x000fe40003f46270 */
[----:B------:R-:W-:-:S11]  /*258f0*/  MOV R4, R14 ;  /* 0x0000000e00047202 */ /* 0x000fd60000000f00 */
[----:B------:R-:W-:Y:S05]  /*25900*/  WARPSYNC.COLLECTIVE R15, `(.L_x_3156) ;  /* 0x000000000f087348 */ /* 0x000fea0003c00000 */
[----:B------:R0:W1:Y:S02]  /*25910*/  SHFL.IDX P6, R14, R13, R12, R11 ;  /* 0x0000000c0d0e7389 */ /* 0x00006400000c000b */
[----:B01----:R-:W-:Y:S01]  /*25920*/  ENDCOLLECTIVE ;  /* 0x000000000000791b */ /* 0x003fe20003800000 */
.L_x_3156:
[----:B------:R-:W-:-:S05]  /*25930*/  @!P2 LEA R5, P4, R8, R4, 0x1 ;  /* 0x000000040805a211 */ /* 0x000fca00078808ff */
[----:B------:R-:W-:Y:S02]  /*25940*/  @!P2 IMAD.X R4, RZ, RZ, R6, P4 ;  /* 0x000000ffff04a224 */ /* 0x000fe400020e0606 */
[----:B------:R-:W-:-:S03]  /*25950*/  IMAD.MOV.U32 R13, RZ, RZ, R3 ;  /* 0x000000ffff0d7224 */ /* 0x000fc600078e0003 */
[----:B------:R-:W-:-:S04]  /*25960*/  @!P2 LOP3.LUT R5, R5, R4, RZ, 0x3c, !PT ;  /* 0x000000040505a212 */ /* 0x000fc800078e3cff */
[----:B------:R-:W-:Y:S01]  /*25970*/  @!P2 LOP3.LUT R4, R5, R4, RZ, 0x3c, !PT ;  /* 0x000000040504a212 */ /* 0x000fe200078e3cff */
[----:B------:R-:W-:-:S07]  /*25980*/  IMAD.MOV.U32 R6, RZ, RZ, R14 ;  /* 0x000000ffff067224 */ /* 0x000fce00078e000e */
[----:B------:R-:W-:Y:S05]  /*25990*/  WARPSYNC.COLLECTIVE R15, `(.L_x_3157) ;  /* 0x000000000f087348 */ /* 0x000fea0003c00000 */
[----:B------:R0:W1:Y:S02]  /*259a0*/  SHFL.IDX P6, R14, R13, R12, R11 ;  /* 0x0000000c0d0e7389 */ /* 0x00006400000c000b */
[----:B01----:R-:W-:Y:S01]  /*259b0*/  ENDCOLLECTIVE ;  /* 0x000000000000791b */ /* 0x003fe20003800000 */
.L_x_3157:
        /* <DEDUP_REMOVED lines=15> */
.L_x_3158:
[----:B------:R-:W-:-:S04]  /*25ab0*/  @!P2 LEA R5, P4, R8, R4, 0x1 ;  /* 0x000000040805a211 */ /* 0x000fc800078808ff */
[----:B------:R-:W-:Y:S02]  /*25ac0*/  @!P2 IADD3.X R4, RZ, R6, RZ, P4, !PT ;  /* 0x00000006ff04a210 */ /* 0x000fe400027fe4ff */
[----:B------:R-:W-:Y:S02]  /*25ad0*/  MOV R13, R3 ;  /* 0x00000003000d7202 */ /* 0x000fe40000000f00 */
        /* <DEDUP_REMOVED lines=13> */
.L_x_3159:
[----:B------:R-:W-:Y:S01]  /*25bb0*/  IMAD.MOV.U32 R3, RZ, RZ, R14 ;  /* 0x000000ffff037224 */ /* 0x000fe200078e000e */
[----:B------:R-:W-:Y:S06]  /*25bc0*/  BRA `(.L_x_3160) ;  /* 0xffffffa800487947 */ /* 0x000fec000383ffff */
.L_x_3005:
[----:B0-----:R-:W4:Y:S02]  /*25bd0*/  LDL R2, [R1+0x4] ;  /* 0x0000040001027983 */ /* 0x001f240000100800 */
[----:B----4-:R0:W1:Y:S02]  /*25be0*/  SYNCS.PHASECHK.TRANS64.TRYWAIT P0, [R2+URZ+0x34820], R0 ;  /* 0x03482000020075a7 */ /* 0x010064000800017f */
[----:B-1----:R-:W-:Y:S05]  /*25bf0*/  @!P0 NANOSLEEP.SYNCS 0x989680 ;  /* 0x009896800000895d */ /* 0x002fea0003900000 */
[----:B------:R-:W1:Y:S02]  /*25c00*/  @!P0 SYNCS.PHASECHK.TRANS64 P0, [R2+URZ+0x34820], R0 ;  /* 0x03482000020085a7 */ /* 0x000e64000800007f */
[----:B-1----:R-:W-:Y:S05]  /*25c10*/  @!P0 BRA `(.L_x_3005) ;  /* 0xfffffffc00ec8947 */ /* 0x002fea000383ffff */
[----:B------:R-:W-:Y:S05]  /*25c20*/  BRA `(.L_x_3161) ;  /* 0xffffffa800c07947 */ /* 0x000fea000383ffff */
.L_x_3014:
[----:B-1----:R1:W2:Y:S02]  /*25c30*/  SYNCS.PHASECHK.TRANS64.TRYWAIT P0, [R3+URZ+0x34840], R0 ;  /* 0x03484000030075a7 */ /* 0x0022a4000800017f */
[----:B--2---:R-:W-:Y:S05]  /*25c40*/  @!P0 NANOSLEEP.SYNCS 0x989680 ;  /* 0x009896800000895d */ /* 0x004fea0003900000 */
[----:B------:R-:W2:Y:S02]  /*25c50*/  @!P0 SYNCS.PHASECHK.TRANS64 P0, [R3+URZ+0x34840], R0 ;  /* 0x03484000030085a7 */ /* 0x000ea4000800007f */
[----:B--2---:R-:W-:Y:S05]  /*25c60*/  @!P0 BRA `(.L_x_3014) ;  /* 0xfffffffc00f08947 */ /* 0x004fea000383ffff */
[----:B------:R-:W-:Y:S05]  /*25c70*/  BRA `(.L_x_3162) ;  /* 0xffffffac00847947 */ /* 0x000fea000383ffff */
.L_x_3021:
[----:B0-----:R0:W1:Y:S02]  /*25c80*/  SYNCS.PHASECHK.TRANS64.TRYWAIT P0, [R0+URZ+0x34860], R3 ;  /* 0x03486003000075a7 */ /* 0x001064000800017f */
[----:B-1----:R-:W-:Y:S05]  /*25c90*/  @!P0 NANOSLEEP.SYNCS 0x989680 ;  /* 0x009896800000895d */ /* 0x002fea0003900000 */
[----:B------:R-:W1:Y:S02]  /*25ca0*/  @!P0 SYNCS.PHASECHK.TRANS64 P0, [R0+URZ+0x34860], R3 ;  /* 0x03486003000085a7 */ /* 0x000e64000800007f */
[----:B-1----:R-:W-:Y:S05]  /*25cb0*/  @!P0 BRA `(.L_x_3021) ;  /* 0xfffffffc00f08947 */ /* 0x002fea000383ffff */
[----:B------:R-:W-:Y:S05]  /*25cc0*/  BRA `(.L_x_3163) ;  /* 0xffffffb0009c7947 */ /* 0x000fea000383ffff */
.L_x_3031:
[----:B--2---:R2:W3:Y:S02]  /*25cd0*/  SYNCS.PHASECHK.TRANS64.TRYWAIT P0, [R3+URZ+0x34840], R2 ;  /* 0x03484002030075a7 */ /* 0x0044e4000800017f */
[----:B---3--:R-:W-:Y:S05]  /*25ce0*/  @!P0 NANOSLEEP.SYNCS 0x989680 ;  /* 0x009896800000895d */ /* 0x008fea0003900000 */
[----:B------:R-:W3:Y:S02]  /*25cf0*/  @!P0 SYNCS.PHASECHK.TRANS64 P0, [R3+URZ+0x34840], R2 ;  /* 0x03484002030085a7 */ /* 0x000ee4000800007f */
[----:B---3--:R-:W-:Y:S05]  /*25d00*/  @!P0 BRA `(.L_x_3031) ;  /* 0xfffffffc00f08947 */ /* 0x008fea000383ffff */
[----:B------:R-:W-:Y:S05]  /*25d10*/  BRA `(.L_x_3164) ;  /* 0xffffffb800447947 */ /* 0x000fea000383ffff */
.L_x_3038:
[----:B0-----:R0:W2:Y:S02]  /*25d20*/  SYNCS.PHASECHK.TRANS64.TRYWAIT P0, [R2+URZ+0x34860], R3 ;  /* 0x03486003020075a7 */ /* 0x0010a4000800017f */
[----:B--2---:R-:W-:Y:S05]  /*25d30*/  @!P0 NANOSLEEP.SYNCS 0x989680 ;  /* 0x009896800000895d */ /* 0x004fea0003900000 */
[----:B------:R-:W2:Y:S02]  /*25d40*/  @!P0 SYNCS.PHASECHK.TRANS64 P0, [R2+URZ+0x34860], R3 ;  /* 0x03486003020085a7 */ /* 0x000ea4000800007f */
[----:B--2---:R-:W-:Y:S05]  /*25d50*/  @!P0 BRA `(.L_x_3038) ;  /* 0xfffffffc00f08947 */ /* 0x004fea000383ffff */
[----:B------:R-:W-:Y:S05]  /*25d60*/  BRA `(.L_x_3165) ;  /* 0xffffffbc005c7947 */ /* 0x000fea000383ffff */
.L_x_3048:
[----:B---3--:R3:W4:Y:S02]  /*25d70*/  SYNCS.PHASECHK.TRANS64.TRYWAIT P0, [R3+URZ+0x34840], R2 ;  /* 0x03484002030075a7 */ /* 0x008724000800017f */
[----:B----4-:R-:W-:Y:S05]  /*25d80*/  @!P0 NANOSLEEP.SYNCS 0x989680 ;  /* 0x009896800000895d */ /* 0x010fea0003900000 */
[----:B------:R-:W4:Y:S02]  /*25d90*/  @!P0 SYNCS.PHASECHK.TRANS64 P0, [R3+URZ+0x34840], R2 ;  /* 0x03484002030085a7 */ /* 0x000f24000800007f */
[----:B----4-:R-:W-:Y:S05]  /*25da0*/  @!P0 BRA `(.L_x_3048) ;  /* 0xfffffffc00f08947 */ /* 0x010fea000383ffff */
[----:B------:R-:W-:Y:S05]  /*25db0*/  BRA `(.L_x_3166) ;  /* 0xffffffc000e07947 */ /* 0x000fea000383ffff */
.L_x_3055:
[----:B0-----:R0:W2:Y:S02]  /*25dc0*/  SYNCS.PHASECHK.TRANS64.TRYWAIT P0, [R2+URZ+0x34860], R5 ;  /* 0x03486005020075a7 */ /* 0x0010a4000800017f */
[----:B--2---:R-:W-:Y:S05]  /*25dd0*/  @!P0 NANOSLEEP.SYNCS 0x989680 ;  /* 0x009896800000895d */ /* 0x004fea0003900000 */
[----:B------:R-:W2:Y:S02]  /*25de0*/  @!P0 SYNCS.PHASECHK.TRANS64 P0, [R2+URZ+0x34860], R5 ;  /* 0x03486005020085a7 */ /* 0x000ea4000800007f */
[----:B--2---:R-:W-:Y:S05]  /*25df0*/  @!P0 BRA `(.L_x_3055) ;  /* 0xfffffffc00f08947 */ /* 0x004fea000383ffff */
[----:B------:R-:W-:Y:S05]  /*25e00*/  BRA `(.L_x_3167) ;  /* 0xffffffc400f47947 */ /* 0x000fea000383ffff */
.L_x_3067:
[----:B--2---:R2:W4:Y:S02]  /*25e10*/  SYNCS.PHASECHK.TRANS64.TRYWAIT P0, [R0+URZ+0x34860], R2 ;  /* 0x03486002000075a7 */ /* 0x004524000800017f */
[----:B----4-:R-:W-:Y:S05]  /*25e20*/  @!P0 NANOSLEEP.SYNCS 0x989680 ;  /* 0x009896800000895d */ /* 0x010fea0003900000 */
[----:B------:R-:W4:Y:S02]  /*25e30*/  @!P0 SYNCS.PHASECHK.TRANS64 P0, [R0+URZ+0x34860], R2 ;  /* 0x03486002000085a7 */ /* 0x000f24000800007f */
[----:B----4-:R-:W-:Y:S05]  /*25e40*/  @!P0 BRA `(.L_x_3067) ;  /* 0xfffffffc00f08947 */ /* 0x010fea000383ffff */
[----:B------:R-:W-:Y:S05]  /*25e50*/  BRA `(.L_x_3168) ;  /* 0xffffffcc00587947 */ /* 0x000fea000383ffff */
.L_x_3075:
[----:B------:R-:W-:Y:S01]  /*25e60*/  BSSY B0, `(.L_x_3169) ;  /* 0x0000008000007945 */ /* 0x000fe20003800000 */
[----:B0-----:R-:W-:Y:S01]  /*25e70*/  IMAD.MOV.U32 R13, RZ, RZ, R16 ;  /* 0x000000ffff0d7224 */ /* 0x001fe200078e0010 */
[----:B------:R-:W-:Y:S01]  /*25e80*/  MOV R11, 0x1f ;  /* 0x0000001f000b7802 */ /* 0x000fe20000000f00 */
[----:B------:R-:W-:Y:S02]  /*25e90*/  IMAD.MOV.U32 R12, RZ, RZ, RZ ;  /* 0x000000ffff0c7224 */ /* 0x000fe400078e00ff */
[----:B------:R-:W-:-:S07]  /*25ea0*/  IMAD.MOV.U32 R15, RZ, RZ, -0x1 ;  /* 0xffffffffff0f7424 */ /* 0x000fce00078e00ff */
[----:B-12--5:R-:W-:Y:S05]  /*25eb0*/  WARPSYNC.COLLECTIVE R15, `(.L_x_3170) ;  /* 0x000000000f087348 */ /* 0x026fea0003c00000 */
[----:B------:R0:W3:Y:S02]  /*25ec0*/  SHFL.IDX P6, R14, R13, R12, R11 ;  /* 0x0000000c0d0e7389 */ /* 0x0000e400000c000b */
[----:B0123-5:R-:W-:Y:S01]  /*25ed0*/  ENDCOLLECTIVE ;  /* 0x000000000000791b */ /* 0x02ffe20003800000 */
.L_x_3170:
[----:B------:R-:W-:Y:S05]  /*25ee0*/  BSYNC B0 ;  /* 0x0000000000007941 */ /* 0x000fea0003800000 */
.L_x_3169:
[----:B------:R-:W-:Y:S01]  /*25ef0*/  IMAD.MOV.U32 R13, RZ, RZ, R16 ;  /* 0x000000ffff0d7224 */ /* 0x000fe200078e0010 */
[----:B------:R-:W-:Y:S01]  /*25f00*/  MOV R12, 0x1 ;  /* 0x00000001000c7802 */ /* 0x000fe20000000f00 */
[----:B------:R-:W-:Y:S01]  /*25f10*/  IMAD.MOV.U32 R11, RZ, RZ, 0x1f ;  /* 0x0000001fff0b7424 */ /* 0x000fe200078e00ff */
[----:B------:R-:W-:Y:S01]  /*25f20*/  IADD3 R4, R19, R6, RZ ;  /* 0x0000000613047210 */ /* 0x000fe20007ffe0ff */
[----:B------:R-:W-:Y:S01]  /*25f30*/  IMAD.MOV.U32 R15, RZ, RZ, -0x1 ;  /* 0xffffffffff0f7424 */ /* 0x000fe200078e00ff */
[----:B------:R-:W-:Y:S01]  /*25f40*/  LOP3.LUT P1, RZ, R7, 0x1, RZ, 0xc0, !PT ;  /* 0x0000000107ff7812 */ /* 0x000fe2000782c0ff */
[----:B------:R-:W-:-:S12]  /*25f50*/  IMAD.MOV.U32 R0, RZ, RZ, R14 ;  /* 0x000000ffff007224 */ /* 0x000fd800078e000e */
[----:B------:R-:W-:Y:S05]  /*25f60*/  WARPSYNC.COLLECTIVE R15, `(.L_x_3171) ;  /* 0x000000000f087348 */ /* 0x000fea0003c00000 */
[----:B------:R0:W1:Y:S02]  /*25f70*/  SHFL.IDX P6, R14, R13, R12, R11 ;  /* 0x0000000c0d0e7389 */ /* 0x00006400000c000b */
[----:B01----:R-:W-:Y:S01]  /*25f80*/  ENDCOLLECTIVE ;  /* 0x000000000000791b */ /* 0x003fe20003800000 */
.L_x_3171:
        /* <DEDUP_REMOVED lines=8> */
[C---:B------:R-:W-:Y:S01]  /*26010*/  ISETP.GE.U32.AND P3, PT, R6.reuse, 0x10, PT ;  /* 0x000000100600780c */ /* 0x040fe20003f66070 */
[----:B0-----:R-:W-:Y:S02]  /*26020*/  IMAD.MOV.U32 R3, RZ, RZ, RZ ;  /* 0x000000ffff037224 */ /* 0x001fe400078e00ff */
[----:B--2---:R-:W-:Y:S01]  /*26030*/  @!P0 IMAD.MOV.U32 R3, RZ, RZ, R2 ;  /* 0x000000ffff038224 */ /* 0x004fe200078e0002 */
[----:B------:R-:W-:-:S03]  /*26040*/  ISETP.GE.U32.AND P0, PT, R6, 0x2, PT ;  /* 0x000000020600780c */ /* 0x000fc60003f06070 */
[----:B------:R-:W-:-:S10]  /*26050*/  IMAD.MOV.U32 R13, RZ, RZ, R3 ;  /* 0x000000ffff0d7224 */ /* 0x000fd400078e0003 */
[----:B------:R-:W-:Y:S05]  /*26060*/  WARPSYNC.COLLECTIVE R15, `(.L_x_3172) ;  /* 0x000000000f087348 */ /* 0x000fea0003c00000 */
[----:B------:R0:W1:Y:S02]  /*26070*/  SHFL.UP P6, R14, R13, R12, R11 ;  /* 0x0400000c0d0e7389 */ /* 0x00006400000c000b */
[----:B01----:R-:W-:Y:S01]  /*26080*/  ENDCOLLECTIVE ;  /* 0x000000000000791b */ /* 0x003fe20003800000 */
.L_x_3172:
        /* <DEDUP_REMOVED lines=9> */
.L_x_3173:
        /* <DEDUP_REMOVED lines=8> */
.L_x_3174:
        /* <DEDUP_REMOVED lines=8> */
.L_x_3175:
        /* <DEDUP_REMOVED lines=8> */
.L_x_3176:
[----:B------:R-:W-:Y:S01]  /*262a0*/  MOV R12, 0x1f ;  /* 0x0000001f000c7802 */ /* 0x000fe20000000f00 */
        /* <DEDUP_REMOVED lines=8> */
.L_x_3177:
[----:B------:R-:W-:Y:S01]  /*26330*/  IMAD.MOV.U32 R16, RZ, RZ, R14 ;  /* 0x000000ffff107224 */ /* 0x000fe200078e000e */
[----:B------:R-:W-:Y:S06]  /*26340*/  BRA `(.L_x_3178) ;  /* 0xffffffcc00f07947 */ /* 0x000fec000383ffff */
.L_x_3080:
[----:B------:R-:W-:Y:S01]  /*26350*/  BSSY B0, `(.L_x_3179) ;  /* 0x0000008000007945 */ /* 0x000fe20003800000 */
[----:B0----5:R-:W-:Y:S01]  /*26360*/  IMAD.MOV.U32 R13, RZ, RZ, R3 ;  /* 0x000000ffff0d7224 */ /* 0x021fe200078e0003 */
[----:B------:R-:W-:Y:S01]  /*26370*/  MOV R12, 0x1 ;  /* 0x00000001000c7802 */ /* 0x000fe20000000f00 */
[----:B------:R-:W-:Y:S02]  /*26380*/  IMAD.MOV.U32 R11, RZ, RZ, RZ ;  /* 0x000000ffff0b7224 */ /* 0x000fe400078e00ff */
[----:B------:R-:W-:-:S07]  /*26390*/  IMAD.MOV.U32 R15, RZ, RZ, -0x1 ;  /* 0xffffffffff0f7424 */ /* 0x000fce00078e00ff */
[----:B-12---:R-:W-:Y:S05]  /*263a0*/  WARPSYNC.COLLECTIVE R15, `(.L_x_3180) ;  /* 0x000000000f087348 */ /* 0x006fea0003c00000 */
[----:B------:R0:W3:Y:S02]  /*263b0*/  SHFL.UP P6, R14, R13, R12, R11 ;  /* 0x0400000c0d0e7389 */ /* 0x0000e400000c000b */
[----:B0123--:R-:W-:Y:S01]  /*263c0*/  ENDCOLLECTIVE ;  /* 0x000000000000791b */ /* 0x00ffe20003800000 */
.L_x_3180:
[----:B------:R-:W-:Y:S05]  /*263d0*/  BSYNC B0 ;  /* 0x0000000000007941 */ /* 0x000fea0003800000 */
.L_x_3179:
[----:B------:R-:W2:Y:S01]  /*263e0*/  LDL R2, [R1+0x8] ;  /* 0x0000080001027983 */ /* 0x000ea20000100800 */
[----:B------:R-:W-:Y:S01]  /*263f0*/  IMAD.MOV.U32 R12, RZ, RZ, 0x2 ;  /* 0x00000002ff0c7424 */ /* 0x000fe200078e00ff */
[----:B------:R-:W-:Y:S01]  /*26400*/  MOV R15, 0xffffffff ;  /* 0xffffffff000f7802 */ /* 0x000fe20000000f00 */
[----:B------:R-:W-:Y:S01]  /*26410*/  IMAD.MOV.U32 R11, RZ, RZ, RZ ;  /* 0x000000ffff0b7224 */ /* 0x000fe200078e00ff */
        /* <DEDUP_REMOVED lines=8> */
.L_x_3181:
        /* <DEDUP_REMOVED lines=8> */
.L_x_3182:
        /* <DEDUP_REMOVED lines=8> */
.L_x_3183:
        /* <DEDUP_REMOVED lines=8> */
.L_x_3184:
        /* <DEDUP_REMOVED lines=9> */
.L_x_3185:
[----:B------:R-:W-:Y:S01]  /*266b0*/  IMAD.MOV.U32 R16, RZ, RZ, R14 ;  /* 0x000000ffff107224 */ /* 0x000fe200078e000e */
[----:B------:R-:W-:Y:S06]  /*266c0*/  BRA `(.L_x_3186) ;  /* 0xffffffcc00b07947 */ /* 0x000fec000383ffff */
.L_x_3082:
[----:B------:R-:W-:Y:S01]  /*266d0*/  BSSY B0, `(.L_x_3187) ;  /* 0x0000006000007945 */ /* 0x000fe20003800000 */
[----:B------:R-:W-:Y:S01]  /*266e0*/  PLOP3.LUT P6, PT, P6, PT, PT, 0x8, 0x0 ;  /* 0x000000000000781c */ /* 0x000fe200037ce170 */
[----:B------:R-:W-:-:S12]  /*266f0*/  IMAD.MOV.U32 R15, RZ, RZ, -0x1 ;  /* 0xffffffffff0f7424 */ /* 0x000fd800078e00ff */
[----:B012--5:R-:W-:Y:S05]  /*26700*/  WARPSYNC.COLLECTIVE R15, `(.L_x_3188) ;  /* 0x000000000f087348 */ /* 0x027fea0003c00000 */
[----:B------:R-:W-:Y:S01]  /*26710*/  VOTE.ANY R14, PT, P6 ;  /* 0x00000000000e7806 */ /* 0x000fe200030e0100 */
[----:B012--5:R-:W-:Y:S06]  /*26720*/  ENDCOLLECTIVE ;  /* 0x000000000000791b */ /* 0x027fec0003800000 */
.L_x_3188:
[----:B------:R-:W-:Y:S05]  /*26730*/  BSYNC B0 ;  /* 0x0000000000007941 */ /* 0x000fea0003800000 */
.L_x_3187:
[----:B------:R-:W-:Y:S01]  /*26740*/  MOV R5, R14 ;  /* 0x0000000e00057202 */ /* 0x000fe20000000f00 */
[----:B------:R-:W-:Y:S01]  /*26750*/  IMAD.MOV.U32 R13, RZ, RZ, R3 ;  /* 0x000000ffff0d7224 */ /* 0x000fe200078e0003 */
[----:B------:R-:W-:Y:S01]  /*26760*/  MOV R15, 0xffffffff ;  /* 0xffffffff000f7802 */ /* 0x000fe20000000f00 */
[----:B------:R-:W-:Y:S01]  /*26770*/  IMAD.MOV.U32 R11, RZ, RZ, 0x1f ;  /* 0x0000001fff0b7424 */ /* 0x000fe200078e00ff */
[----:B------:R-:W0:Y:S02]  /*26780*/  POPC R6, R5 ;  /* 0x0000000500067309 */ /* 0x000e240000000000 */
[----:B0-----:R-:W-:-:S07]  /*26790*/  IMAD.MOV.U32 R12, RZ, RZ, R6 ;  /* 0x000000ffff0c7224 */ /* 0x001fce00078e0006 */
[----:B------:R-:W-:Y:S05]  /*267a0*/  WARPSYNC.COLLECTIVE R15, `(.L_x_3189) ;  /* 0x000000000f087348 */ /* 0x000fea0003c00000 */
[----:B------:R0:W1:Y:S02]  /*267b0*/  SHFL.IDX P6, R14, R13, R12, R11 ;  /* 0x0000000c0d0e7389 */ /* 0x00006400000c000b */
[----:B01----:R-:W-:Y:S01]  /*267c0*/  ENDCOLLECTIVE ;  /* 0x000000000000791b */ /* 0x003fe20003800000 */
.L_x_3189:
[----:B------:R-:W-:Y:S01]  /*267d0*/  IMAD.MOV.U32 R17, RZ, RZ, R14 ;  /* 0x000000ffff117224 */ /* 0x000fe200078e000e */
[----:B------:R-:W-:Y:S06]  /*267e0*/  BRA `(.L_x_3190) ;  /* 0xffffffcc00a07947 */ /* 0x000fec000383ffff */
.L_x_3084:
[----:B------:R-:W-:Y:S01]  /*267f0*/  BSSY B0, `(.L_x_3191) ;  /* 0x0000007000007945 */ /* 0x000fe20003800000 */
[----:B0-----:R-:W-:Y:S01]  /*26800*/  IMAD.MOV.U32 R13, RZ, RZ, R2 ;  /* 0x000000ffff0d7224 */ /* 0x001fe200078e0002 */
[----:B------:R-:W-:Y:S01]  /*26810*/  MOV R15, 0xffffffff ;  /* 0xffffffff000f7802 */ /* 0x000fe20000000f00 */
[----:B------:R-:W-:-:S07]  /*26820*/  IMAD.MOV.U32 R11, RZ, RZ, 0x1f ;  /* 0x0000001fff0b7424 */ /* 0x000fce00078e00ff */
[----:B-12345:R-:W-:Y:S05]  /*26830*/  WARPSYNC.COLLECTIVE R15, `(.L_x_3192) ;  /* 0x000000000f087348 */ /* 0x03efea0003c00000 */
[----:B------:R0:W0:Y:S02]  /*26840*/  SHFL.IDX P6, R14, R13, R12, R11 ;  /* 0x0000000c0d0e7389 */ /* 0x00002400000c000b */
[----:B012345:R-:W-:Y:S01]  /*26850*/  ENDCOLLECTIVE ;  /* 0x000000000000791b */ /* 0x03ffe20003800000 */
.L_x_3192:
[----:B------:R-:W-:Y:S05]  /*26860*/  BSYNC B0 ;  /* 0x0000000000007941 */ /* 0x000fea0003800000 */
.L_x_3191:
[----:B------:R-:W-:Y:S01]  /*26870*/  IMAD.MOV.U32 R2, RZ, RZ, R14 ;  /* 0x000000ffff027224 */ /* 0x000fe200078e000e */
[----:B------:R-:W-:Y:S06]  /*26880*/  BRA `(.L_x_3193) ;  /* 0xffffffcc00947947 */ /* 0x000fec000383ffff */
.L_x_3088:
[----:B0-----:R0:W2:Y:S02]  /*26890*/  SYNCS.PHASECHK.TRANS64.TRYWAIT P0, [R0+URZ+0x34820], R3 ;  /* 0x03482003000075a7 */ /* 0x0010a4000800017f */
[----:B--2---:R-:W-:Y:S05]  /*268a0*/  @!P0 NANOSLEEP.SYNCS 0x989680 ;  /* 0x009896800000895d */ /* 0x004fea0003900000 */
[----:B------:R-:W2:Y:S02]  /*268b0*/  @!P0 SYNCS.PHASECHK.TRANS64 P0, [R0+URZ+0x34820], R3 ;  /* 0x03482003000085a7 */ /* 0x000ea4000800007f */
[----:B--2---:R-:W-:Y:S05]  /*268c0*/  @!P0 BRA `(.L_x_3088) ;  /* 0xfffffffc00f08947 */ /* 0x004fea000383ffff */
[----:B------:R-:W-:Y:S05]  /*268d0*/  BRA `(.L_x_3194) ;  /* 0xffffffd400187947 */ /* 0x000fea000383ffff */
.L_x_3089:
[----:B------:R-:W2:Y:S01]  /*268e0*/  S2R R2, SR_TID.X ;  /* 0x0000000000027919 */ /* 0x000ea20000002100 */
[----:B------:R-:W-:Y:S01]  /*268f0*/  BSSY B0, `(.L_x_3195) ;  /* 0x000000a000007945 */ /* 0x000fe20003800000 */
[----:B------:R-:W-:Y:S01]  /*26900*/  IMAD.MOV.U32 R12, RZ, RZ, RZ ;  /* 0x000000ffff0c7224 */ /* 0x000fe200078e00ff */
[----:B------:R-:W-:Y:S01]  /*26910*/  MOV R11, 0x1f ;  /* 0x0000001f000b7802 */ /* 0x000fe20000000f00 */
[----:B------:R-:W-:Y:S01]  /*26920*/  IMAD.MOV.U32 R15, RZ, RZ, -0x1 ;  /* 0xffffffffff0f7424 */ /* 0x000fe200078e00ff */
[----:B--2---:R-:W-:-:S04]  /*26930*/  SHF.R.U32.HI R2, RZ, 0x5, R2 ;  /* 0x00000005ff027819 */ /* 0x004fc80000011602 */
[----:B------:R-:W-:-:S05]  /*26940*/  LOP3.LUT R2, R2, 0x3, RZ, 0xc0, !PT ;  /* 0x0000000302027812 */ /* 0x000fca00078ec0ff */
[----:B------:R-:W-:-:S07]  /*26950*/  IMAD.MOV.U32 R13, RZ, RZ, R2 ;  /* 0x000000ffff0d7224 */ /* 0x000fce00078e0002 */
[----:B01---5:R-:W-:Y:S05]  /*26960*/  WARPSYNC.COLLECTIVE R15, `(.L_x_3196) ;  /* 0x000000000f087348 */ /* 0x023fea0003c00000 */
[----:B------:R2:W3:Y:S02]  /*26970*/  SHFL.IDX P6, R14, R13, R12, R11 ;  /* 0x0000000c0d0e7389 */ /* 0x0004e400000c000b */
[----:B0123-5:R-:W-:Y:S01]  /*26980*/  ENDCOLLECTIVE ;  /* 0x000000000000791b */ /* 0x02ffe20003800000 */
.L_x_3196:
[----:B------:R-:W-:Y:S05]  /*26990*/  BSYNC B0 ;  /* 0x0000000000007941 */ /* 0x000fea0003800000 */
.L_x_3195:
[----:B------:R-:W-:Y:S05]  /*269a0*/  BRA `(.L_x_3197) ;  /* 0xffffffd400007947 */ /* 0x000fea000383ffff */
.L_x_3090:
[----:B------:R-:W-:Y:S01]  /*269b0*/  BSSY B0, `(.L_x_3198) ;  /* 0x0000006000007945 */ /* 0x000fe20003800000 */
[----:B------:R-:W-:-:S07]  /*269c0*/  IMAD.MOV.U32 R15, RZ, RZ, -0x1 ;  /* 0xffffffffff0f7424 */ /* 0x000fce00078e00ff */
[----:B012--5:R-:W-:Y:S05]  /*269d0*/  WARPSYNC.COLLECTIVE R15, `(.L_x_3199) ;  /* 0x000000000f0c7348 */ /* 0x027fea0003c00000 */
[----:B------:R-:W-:Y:S02]  /*269e0*/  ELECT P6, UR62, PT ;  /* 0x00000000003e782f */ /* 0x000fe400038c0000 */
[----:B------:R-:W-:Y:S01]  /*269f0*/  MOV R14, UR62 ;  /* 0x0000003e000e7c02 */ /* 0x000fe20008000f00 */
[----:B012--5:R-:W-:Y:S10]  /*26a00*/  ENDCOLLECTIVE ;  /* 0x000000000000791b */ /* 0x027ff40003800000 */
.L_x_3199:
[----:B------:R-:W-:Y:S05]  /*26a10*/  BSYNC B0 ;  /* 0x0000000000007941 */ /* 0x000fea0003800000 */
.L_x_3198:
[----:B------:R-:W-:Y:S05]  /*26a20*/  BRA `(.L_x_3200) ;  /* 0xffffffd000f47947 */ /* 0x000fea000383ffff */
.L_x_3092:
[----:B0-----:R0:W2:Y:S02]  /*26a30*/  SYNCS.PHASECHK.TRANS64.TRYWAIT P0, [R6+URZ], R5 ;  /* 0x00000005060075a7 */ /* 0x0010a4000800017f */
[----:B--2---:R-:W-:Y:S05]  /*26a40*/  @!P0 NANOSLEEP.SYNCS 0x989680 ;  /* 0x009896800000895d */ /* 0x004fea0003900000 */
[----:B------:R-:W2:Y:S02]  /*26a50*/  @!P0 SYNCS.PHASECHK.TRANS64 P0, [R6+URZ], R5 ;  /* 0x00000005060085a7 */ /* 0x000ea4000800007f */
[----:B--2---:R-:W-:Y:S05]  /*26a60*/  @!P0 BRA `(.L_x_3092) ;  /* 0xfffffffc00f08947 */ /* 0x004fea000383ffff */
[----:B------:R-:W-:Y:S05]  /*26a70*/  BRA `(.L_x_3201) ;  /* 0xffffffd400387947 */ /* 0x000fea000383ffff */
.L_x_3093:
[----:B--2---:R2:W3:Y:S02]  /*26a80*/  SYNCS.PHASECHK.TRANS64.TRYWAIT P0, [R7+URZ], R2 ;  /* 0x00000002070075a7 */ /* 0x0044e4000800017f */
[----:B---3--:R-:W-:Y:S05]  /*26a90*/  @!P0 NANOSLEEP.SYNCS 0x989680 ;  /* 0x009896800000895d */ /* 0x008fea0003900000 */
[----:B------:R-:W3:Y:S02]  /*26aa0*/  @!P0 SYNCS.PHASECHK.TRANS64 P0, [R7+URZ], R2 ;  /* 0x00000002070085a7 */ /* 0x000ee4000800007f */
[----:B---3--:R-:W-:Y:S05]  /*26ab0*/  @!P0 BRA `(.L_x_3093) ;  /* 0xfffffffc00f08947 */ /* 0x008fea000383ffff */
[----:B------:R-:W-:Y:S05]  /*26ac0*/  BRA `(.L_x_3202) ;  /* 0xffffffd4002c7947 */ /* 0x000fea000383ffff */
.L_x_3095:
[----:B---3--:R3:W4:Y:S02]  /*26ad0*/  SYNCS.PHASECHK.TRANS64.TRYWAIT P0, [R4+URZ], R5 ;  /* 0x00000005040075a7 */ /* 0x008724000800017f */
[----:B----4-:R-:W-:Y:S05]  /*26ae0*/  @!P0 NANOSLEEP.SYNCS 0x989680 ;  /* 0x009896800000895d */ /* 0x010fea0003900000 */
[----:B------:R-:W4:Y:S02]  /*26af0*/  @!P0 SYNCS.PHASECHK.TRANS64 P0, [R4+URZ], R5 ;  /* 0x00000005040085a7 */ /* 0x000f24000800007f */
[----:B----4-:R-:W-:Y:S05]  /*26b00*/  @!P0 BRA `(.L_x_3095) ;  /* 0xfffffffc00f08947 */ /* 0x010fea000383ffff */
[----:B------:R-:W-:Y:S05]  /*26b10*/  BRA `(.L_x_3203) ;  /* 0xffffffd400347947 */ /* 0x000fea000383ffff */
.L_x_3204:
        /* <DEDUP_REMOVED lines=14> */
.L_x_15115:


//--------------------- .text._ZN7cutlass13device_kernelIN5flash11enable_sm90INS1_16FlashAttnFwdSm90INS1_25CollectiveMainloopFwdSm90ILi2EN4cute5tupleIJNS5_1CILi1EEES8_S8_EEENS6_IJNS7_ILi64EEESA_SA_EEELi512ENS_6half_tEfNS_4arch4Sm90ELb0ELb0ELb0ELb0ELb0ELb0ELb0ELb0ELb0ELb1ELb0ELb0EEENS1_21CollectiveEpilogueFwdINS6_IJSA_NS7_ILi512EEESA_EEES9_SC_SE_Li256ELb0ELb1ELb0ELb0EEENS1_29StaticPersistentTileSchedulerILb0EEEEEEEEEvNT_6ParamsE --------------------------
	.section	.text._ZN7cutlass13device_kernelIN5flash11enable_sm90INS1_16FlashAttnFwdSm90INS1_25CollectiveMainloopFwdSm90ILi2EN4cute5tupleIJNS5_1CILi1EEES8_S8_EEENS6_IJNS7_ILi64EEESA_SA_EEELi512ENS_6half_tEfNS_4arch4Sm90ELb0ELb0ELb0ELb0ELb0ELb0ELb0ELb0ELb0ELb1ELb0ELb0EEENS1_21CollectiveEpilogueFwdINS6_IJSA_NS7_ILi512EEESA_EEES9_SC_SE_Li256ELb0ELb1ELb0ELb0EEENS1_29StaticPersistentTileSchedulerILb0EEEEEEEEEvNT_6ParamsE,"ax",@progbits
	.align	128
.text._ZN7cutlass13device_kernelIN5flash11enable_sm90INS1_16FlashAttnFwdSm90INS1_25CollectiveMainloopFwdSm90ILi2EN4cute5tupleIJNS5_1CILi1EEES8_S8_EEENS6_IJNS7_ILi64EEESA_SA_EEELi512ENS_6half_tEfNS_4arch4Sm90ELb0ELb0ELb0ELb0ELb0ELb0ELb0ELb0ELb0ELb1ELb0ELb0EEENS1_21CollectiveEpilogueFwdINS6_IJSA_NS7_ILi512EEESA_EEES9_SC_SE_Li256ELb0ELb1ELb0ELb0EEENS1_29StaticPersistentTileSchedulerILb0EEEEEEEEEvNT_6ParamsE:
        .type           _ZN7cutlass13device_kernelIN5flash11enable_sm90INS1_16FlashAttnFwdSm90INS1_25CollectiveMainloopFwdSm90ILi2EN4cute5tupleIJNS5_1CILi1EEES8_S8_EEENS6_IJNS7_ILi64EEESA_SA_EEELi512ENS_6half_tEfNS_4arch4Sm90ELb0ELb0ELb0ELb0ELb0ELb0ELb0ELb0ELb0ELb1ELb0ELb0EEENS1_21CollectiveEpilogueFwdINS6_IJSA_NS7_ILi512EEESA_EEES9_SC_SE_Li256ELb0ELb1ELb0ELb0EEENS1_29StaticPersistentTileSchedulerILb0EEEEEEEEEvNT_6ParamsE,@function
        .size           _ZN7cutlass13device_kernelIN5flash11enable_sm90INS1_16FlashAttnFwdSm90INS1_25CollectiveMainloopFwdSm90ILi2EN4cute5tupleIJNS5_1CILi1EEES8_S8_EEENS6_IJNS7_ILi64EEESA_SA_EEELi512ENS_6half_tEfNS_4arch4Sm90ELb0ELb0ELb0ELb0ELb0ELb0ELb0ELb0ELb0ELb1ELb0ELb0EEENS1_21CollectiveEpilogueFwdINS6_IJSA_NS7_ILi512EEESA_EEES9_SC_SE_Li256ELb0ELb1ELb0ELb0EEENS1_29StaticPersistentTileSchedulerILb0EEEEEEEEEvNT_6ParamsE,(.L_x_15116 - _ZN7cutlass13device_kernelIN5flash11enable_sm90INS1_16FlashAttnFwdSm90INS1_25CollectiveMainloopFwdSm90ILi2EN4cute5tupleIJNS5_1CILi1EEES8_S8_EEENS6_IJNS7_ILi64EEESA_SA_EEELi512ENS_6half_tEfNS_4arch4Sm90ELb0ELb0ELb0ELb0ELb0ELb0ELb0ELb0ELb0ELb1ELb0ELb0EEENS1_21CollectiveEpilogueFwdINS6_IJSA_NS7_ILi512EEESA_EEES9_SC_SE_Li256ELb0ELb1ELb0ELb0EEENS1_29StaticPersistentTileSchedulerILb0EEEEEEEEEvNT_6ParamsE)
        .other          _ZN7cutlass13device_kernelIN5flash11enable_sm90INS1_16FlashAttnFwdSm90INS1_25CollectiveMainloopFwdSm90ILi2EN4cute5tupleIJNS5_1CILi1EEES8_S8_EEENS6_IJNS7_ILi64EEESA_SA_EEELi512ENS_6half_tEfNS_4arch4Sm90ELb0ELb0ELb0ELb0ELb0ELb0ELb0ELb0ELb0ELb1ELb0ELb0EEENS1_21CollectiveEpilogueFwdINS6_IJSA_NS7_ILi512EEESA_EEES9_SC_SE_Li256ELb0ELb1ELb0ELb0EEENS1_29StaticPersistentTileSchedulerILb0EEEEEEEEEvNT_6ParamsE,@"STO_CUDA_ENTRY STV_DEFAULT"
_ZN7cutlass13device_kernelIN5flash11enable_sm90INS1_16FlashAttnFwdSm90INS1_25CollectiveMainloopFwdSm90ILi2EN4cute5tupleIJNS5_1CILi1EEES8_S8_EEENS6_IJNS7_ILi64EEESA_SA_EEELi512ENS_6half_tEfNS_4arch4Sm90ELb0ELb0ELb0ELb0ELb0ELb0ELb0ELb0ELb0ELb1ELb0ELb0EEENS1_21CollectiveEpilogueFwdINS6_IJSA_NS7_ILi512EEESA_EEES9_SC_SE_Li256ELb0ELb1ELb0ELb0EEENS1_29StaticPersistentTileSchedulerILb0EEEEEEEEEvNT_6ParamsE:
        /* <DEDUP_REMOVED lines=18> */
.L_x_3206:
[----:B------:R-:W-:Y:S05]  /*0120*/  BSYNC B0 ;  /* 0x0000000000007941 */ /* 0x000fea0003800000 */
.L_x_3205:
        /* <DEDUP_REMOVED lines=32> */
[----:B0-----:R3:W4:Y:S01]  /*0330*/  SYNCS.EXCH.64 URZ, [UR6+0x28c30], UR4 ;  /* 0x028c3004063f75b2 */ /* 0x0017220008000100 */
[----:B------:R3:W0:Y:S01]  /*0340*/  SYNCS.EXCH.64 URZ, [UR6+0x28c40], UR4 ;  /* 0x028c4004063f75b2 */ /* 0x0006220008000100 */
[----:B------:R3:W0:Y:S01]  /*0350*/  SYNCS.EXCH.64 URZ, [UR6+0x28c38], UR4 ;  /* 0x028c3804063f75b2 */ /* 0x0006220008000100 */
[----:B------:R3:W0:Y:S02]  /*0360*/  SYNCS.EXCH.64 URZ, [UR6+0x28c48], UR4 ;  /* 0x028c4804063f75b2 */ /* 0x0006240008000100 */
[----:B---3--:R-:W-:Y:S01]  /*0370*/  NOP ;  /* 0x0000000000007918 */ /* 0x008fe20000000000 */
.L_x_3207:
        /* <DEDUP_REMOVED lines=22> */
.L_x_3208:
        /* <DEDUP_REMOVED lines=18> */
.L_x_3209:
        /* <DEDUP_REMOVED lines=22> */
.L_x_3210:
        /* <DEDUP_REMOVED lines=22> */
.L_x_3211:
[----:B------:R-:W-:Y:S01]  /*08c0*/  PLOP3.LUT P0, PT, PT, PT, UP0, 0x80, 0x0 ;  /* 0x000000000000781c */ /* 0x000fe20003f0f008 */
[----:B------:R-:W-:Y:S01]  /*08d0*/  UMOV UR37, 0x1 ;  /* 0x0000000100257882 */ /* 0x000fe20000000000 */
[----:B------:R-:W-:Y:S01]  /*08e0*/  NOP ;  /* 0x0000000000007918 */ /* 0x000fe20000000000 */
[----:B------:R-:W-:Y:S01]  /*08f0*/  USEL UR37, UR37, 0x2, !UP0 ;  /* 0x0000000225257887 */ /* 0x000fe2000c000000 */
[----:B------:R-:W-:Y:S01]  /*0900*/  ULDC.64 UR42, c[0x0][0x208] ;  /* 0x00008200002a7ab9 */ /* 0x000fe20000000a00 */
[----:B012-4-:R-:W-:Y:S08]  /*0910*/  BAR.SYNC.DEFER_BLOCKING 0x0 ;  /* 0x0000000000007b1d */ /* 0x017ff00000010000 */
[----:B------:R-:W-:Y:S05]  /*0920*/  @!P0 BRA `(.L_x_3212) ;  /* 0x0000007800a48947 */ /* 0x000fea0003800000 */
.L_x_3213:
[----:B------:R-:W-:-:S08]  /*0930*/  NOP ;  /* 0x0000000000007918 */ /* 0x000fd00000000000 */
[----:B------:R-:W0:Y:S02]  /*0940*/  USETMAXREG.TRY_ALLOC.CTAPOOL UP0, 0xf0 ;  /* 0x000000f0000079c8 */ /* 0x000e240008000600 */
[----:B0-----:R-:W-:-:S13]  /*0950*/  PLOP3.LUT P0, PT, PT, PT, UP0, 0x80, 0x0 ;  /* 0x000000000000781c */ /* 0x001fda0003f0f008 */
[----:B------:R-:W-:Y:S05]  /*0960*/  @!P0 BRA `(.L_x_3213) ;  /* 0xfffffffc00f08947 */ /* 0x000fea000383ffff */
[----:B------:R-:W-:Y:S01]  /*0970*/  LOP3.LUT R2, R0, 0xffffff80, RZ, 0xc0, !PT ;  /* 0xffffff8000027812 */ /* 0x000fe200078ec0ff */
[----:B------:R-:W0:Y:S03]  /*0980*/  S2UR UR47, SR_CTAID.X ;  /* 0x00000000002f79c3 */ /* 0x000e260000002500 */
[----:B------:R-:W-:-:S05]  /*0990*/  ISETP.NE.AND P0, PT, R2, 0x80, PT ;  /* 0x000000800200780c */ /* 0x000fca0003f05270 */
[----:B------:R-:W0:Y:S08]  /*09a0*/  LDC R2, c[0x0][0xc34] ;  /* 0x00030d00ff027b82 */ /* 0x000e300000000800 */
[----:B------:R-:W-:Y:S06]  /*09b0*/  @!P0 BAR.ARV 0x8, 0x100 ;  /* 0x0204000000008b1d */ /* 0x000fec0000002000 */
[----:B------:R-:W-:-:S13]  /*09c0*/  ISETP.GE.U32.AND P0, PT, R0, 0x100, PT ;  /* 0x000001000000780c */ /* 0x000fda0003f06070 */
[----:B------:R-:W-:Y:S06]  /*09d0*/  @P0 BAR.ARV 0xf, 0x100 ;  /* 0x03c4000000000b1d */ /* 0x000fec0000002000 */
[----:B0-----:R-:W-:-:S13]  /*09e0*/  ISETP.LE.AND P0, PT, R2, UR47, PT ;  /* 0x0000002f02007c0c */ /* 0x001fda000bf03270 */
[----:B------:R-:W-:Y:S05]  /*09f0*/  @P0 EXIT ;  /* 0x000000000000094d */ /* 0x000fea0003800000 */
[----:B------:R-:W-:Y:S01]  /*0a00*/  VIADD R0, R0, 0xffffff80 ;  /* 0xffffff8000007836 */ /* 0x000fe20000000000 */
[----:B------:R-:W0:Y:S01]  /*0a10*/  S2UR UR4, SR_CgaCtaId ;  /* 0x00000000000479c3 */ /* 0x000e220000008800 */
[----:B------:R-:W-:Y:S01]  /*0a20*/  UMOV UR41, 0x400 ;  /* 0x0000040000297882 */ /* 0x000fe20000000000 */
[----:B------:R-:W-:Y:S01]  /*0a30*/  IMAD.MOV.U32 R23, RZ, RZ, 0x20 ;  /* 0x00000020ff177424 */ /* 0x000fe200078e00ff */
[----:B------:R-:W-:Y:S01]  /*0a40*/  ULOP3.LUT UR40, UR37, 0x1, URZ, 0xfc, !UPT ;  /* 0x0000000125287892 */ /* 0x000fe2000f8efc3f */
[----:B------:R-:W-:Y:S01]  /*0a50*/  SHF.R.S32.HI R3, RZ, 0x1f, R0 ;  /* 0x0000001fff037819 */ /* 0x000fe20000011400 */
[----:B------:R-:W-:Y:S01]  /*0a60*/  UMOV UR36, URZ ;  /* 0x0000003f00247c82 */ /* 0x000fe20008000000 */
[----:B------:R-:W-:Y:S01]  /*0a70*/  UMOV UR38, URZ ;  /* 0x0000003f00267c82 */ /* 0x000fe20008000000 */
[----:B------:R-:W-:Y:S01]  /*0a80*/  UMOV UR39, URZ ;  /* 0x0000003f00277c82 */ /* 0x000fe20008000000 */
[CC--:B------:R-:W-:Y:S02]  /*0a90*/  LEA.HI R2, R3.reuse, R0.reuse, RZ, 0x4 ;  /* 0x0000000003027211 */ /* 0x0c0fe400078f20ff */
[----:B------:R-:W-:-:S02]  /*0aa0*/  LEA.HI R4, R3, R0, RZ, 0x5 ;  /* 0x0000000003047211 */ /* 0x000fc400078f28ff */
[----:B------:R-:W-:Y:S02]  /*0ab0*/  SHF.R.S32.HI R9, RZ, 0x4, R2 ;  /* 0x00000004ff097819 */ /* 0x000fe40000011402 */
[CC--:B------:R-:W-:Y:S02]  /*0ac0*/  LEA.HI R5, R3.reuse, R0.reuse, RZ, 0x7 ;  /* 0x0000000003057211 */ /* 0x0c0fe400078f38ff */
[C---:B------:R-:W-:Y:S02]  /*0ad0*/  LOP3.LUT R7, R2.reuse, 0xfffffff0, RZ, 0xc0, !PT ;  /* 0xfffffff002077812 */ /* 0x040fe400078ec0ff */
[----:B------:R-:W-:Y:S02]  /*0ae0*/  LEA.HI R2, R2, R9, RZ, 0x1 ;  /* 0x0000000902027211 */ /* 0x000fe400078f08ff */
[CC--:B------:R-:W-:Y:S01]  /*0af0*/  LEA.HI R6, R3.reuse, R0.reuse, RZ, 0x2 ;  /* 0x0000000003067211 */ /* 0x0c0fe200078f10ff */
[----:B------:R-:W-:Y:S01]  /*0b00*/  IMAD.IADD R7, R0, 0x1, -R7 ;  /* 0x0000000100077824 */ /* 0x000fe200078e0a07 */
[----:B------:R-:W-:-:S02]  /*0b10*/  LEA.HI R211, R3, R0, RZ, 0x3 ;  /* 0x0000000003d37211 */ /* 0x000fc400078f18ff */
[--C-:B------:R-:W-:Y:S01]  /*0b20*/  SHF.R.S32.HI R11, RZ, 0x5, R4.reuse ;  /* 0x00000005ff0b7819 */ /* 0x100fe20000011404 */
[----:B0-----:R-:W-:Y:S01]  /*0b30*/  ULEA UR41, UR4, UR41, 0x18 ;  /* 0x0000002904297291 */ /* 0x001fe2000f8ec03f */
[----:B------:R-:W-:Y:S02]  /*0b40*/  SHF.R.S32.HI R4, RZ, 0x1f, R4 ;  /* 0x0000001fff047819 */ /* 0x000fe40000011404 */
[----:B------:R-:W-:Y:S02]  /*0b50*/  LOP3.LUT R3, R5, 0xffffff80, RZ, 0xc0, !PT ;  /* 0xffffff8005037812 */ /* 0x000fe400078ec0ff */
[----:B------:R-:W-:Y:S02]  /*0b60*/  LOP3.LUT R2, R2, 0x1ffffffe, RZ, 0xc0, !PT ;  /* 0x1ffffffe02027812 */ /* 0x000fe400078ec0ff */
[----:B------:R-:W-:Y:S01]  /*0b70*/  LOP3.LUT R13, R6, 0xfffffffc, RZ, 0xc0, !PT ;  /* 0xfffffffc060d7812 */ /* 0x000fe200078ec0ff */
[----:B------:R-:W-:Y:S01]  /*0b80*/  IMAD.IADD R3, R0, 0x1, -R3 ;  /* 0x0000000100037824 */ /* 0x000fe200078e0a03 */
[----:B------:R-:W-:Y:S01]  /*0b90*/  LOP3.LUT R209, R211, 0xfffffff8, RZ, 0xc0, !PT ;  /* 0xfffffff8d3d17812 */ /* 0x000fe200078ec0ff */
[----:B------:R-:W-:Y:S01]  /*0ba0*/  IMAD.IADD R9, R9, 0x1, -R2 ;  /* 0x0000000109097824 */ /* 0x000fe200078e0a02 */
[----:B------:R-:W-:Y:S01]  /*0bb0*/  LEA.HI R4, R4, R11, RZ, 0x2 ;  /* 0x0000000b04047211 */ /* 0x000fe200078f10ff */
[C---:B------:R-:W-:Y:S01]  /*0bc0*/  IMAD.IADD R13, R0.reuse, 0x1, -R13 ;  /* 0x00000001000d7824 */ /* 0x040fe200078e0a0d */
[----:B------:R-:W-:Y:S01]  /*0bd0*/  SHF.R.S32.HI R210, RZ, 0x7, R5 ;  /* 0x00000007ffd27819 */ /* 0x000fe20000011405 */
[----:B------:R-:W-:Y:S01]  /*0be0*/  IMAD.IADD R209, R0, 0x1, -R209 ;  /* 0x0000000100d17824 */ /* 0x000fe200078e0ad1 */
[----:B------:R-:W-:Y:S01]  /*0bf0*/  LOP3.LUT R4, R4, 0x3ffffc, RZ, 0xc0, !PT ;  /* 0x003ffffc04047812 */ /* 0x000fe200078ec0ff */
[----:B------:R-:W-:Y:S01]  /*0c00*/  IMAD.SHL.U32 R9, R9, 0x8, RZ ;  /* 0x0000000809097824 */ /* 0x000fe200078e00ff */
[--C-:B------:R-:W-:Y:S01]  /*0c10*/  SHF.R.S32.HI R2, RZ, 0x1f, R7.reuse ;  /* 0x0000001fff027819 */ /* 0x100fe20000011407 */
[----:B------:R-:W-:Y:S01]  /*0c20*/  IMAD R15, R210, 0x100, R7 ;  /* 0x00000100d20f7824 */ /* 0x000fe200078e0207 */
[----:B------:R-:W-:Y:S01]  /*0c30*/  SHF.R.S32.HI R0, RZ, 0x1f, R3 ;  /* 0x0000001fff007819 */ /* 0x000fe20000011403 */
[----:B------:R-:W-:Y:S01]  /*0c40*/  IMAD.IADD R8, R11, 0x1, -R4 ;  /* 0x000000010b087824 */ /* 0x000fe200078e0a04 */
[----:B------:R-:W-:Y:S01]  /*0c50*/  LEA.HI R6, R2, R7, RZ, 0x3 ;  /* 0x0000000702067211 */ /* 0x000fe200078f18ff */
[----:B------:R-:W-:Y:S01]  /*0c60*/  IMAD.SHL.U32 R16, R209, 0x8, RZ ;  /* 0x00000008d1107824 */ /* 0x000fe200078e00ff */
[----:B------:R-:W-:Y:S01]  /*0c70*/  LEA.HI R2, R0, R3, RZ, 0x2 ;  /* 0x0000000300027211 */ /* 0x000fe200078f10ff */
[----:B------:R-:W-:Y:S01]  /*0c80*/  IMAD R12, R8, 0x10, R15 ;  /* 0x00000010080c7824 */ /* 0x000fe200078e020f */
[C---:B------:R-:W-:Y:S01]  /*0c90*/  LOP3.LUT R4, R6.reuse, 0xfffffff8, RZ, 0xc0, !PT ;  /* 0xfffffff806047812 */ /* 0x040fe200078ec0ff */
[----:B------:R-:W-:Y:S01]  /*0ca0*/  IMAD.SHL.U32 R6, R6, 0x40, RZ ;  /* 0x0000004006067824 */ /* 0x000fe200078e00ff */
[----:B------:R-:W-:Y:S01]  /*0cb0*/  LOP3.LUT R8, R2, 0x7ffffffc, RZ, 0xc0, !PT ;  /* 0x7ffffffc02087812 */ /* 0x000fe200078ec0ff */
[--C-:B------:R-:W-:Y:S01]  /*0cc0*/  IMAD.U32 R215, R12, 0x40, R9.reuse ;  /* 0x000000400cd77824 */ /* 0x100fe200078e0009 */
[----:B------:R-:W-:Y:S01]  /*0cd0*/  LEA.HI R10, R13, R13, RZ, 0x1 ;  /* 0x0000000d0d0a7211 */ /* 0x000fe200078f08ff */
[----:B------:R-:W-:Y:S01]  /*0ce0*/  IMAD.IADD R7, R7, 0x1, -R4 ;  /* 0x0000000107077824 */ /* 0x000fe200078e0a04 */
[----:B------:R-:W-:Y:S01]  /*0cf0*/  LEA.HI R4, R0, R3, RZ, 0x5 ;  /* 0x0000000300047211 */ /* 0x000fe200078f28ff */
[----:B------:R-:W-:Y:S01]  /*0d00*/  IMAD.IADD R17, R3, 0x1, -R8 ;  /* 0x0000000103117824 */ /* 0x000fe200078e0a08 */
[--C-:B------:R-:W-:Y:S01]  /*0d10*/  SHF.R.S32.HI R0, RZ, 0x2, R2.reuse ;  /* 0x00000002ff007819 */ /* 0x100fe20000011402 */
[----:B------:R-:W-:Y:S01]  /*0d20*/  VIADD R189, R16, 0x40 ;  /* 0x0000004010bd7836 */ /* 0x000fe20000000000 */
[----:B------:R-:W-:Y:S01]  /*0d30*/  SHF.R.S32.HI R3, RZ, 0x1f, R2 ;  /* 0x0000001fff037819 */ /* 0x000fe20000011402 */
[----:B------:R-:W-:Y:S01]  /*0d40*/  IMAD.SHL.U32 R2, R7, 0x40, RZ ;  /* 0x0000004007027824 */ /* 0x000fe200078e00ff */
[----:B------:R-:W-:Y:S01]  /*0d50*/  LOP3.LUT R6, R6, 0x7ffffe00, RZ, 0xc0, !PT ;  /* 0x7ffffe0006067812 */ /* 0x000fe200078ec0ff */
[C---:B------:R-:W-:Y:S01]  /*0d60*/  VIADD R188, R16.reuse, 0x80 ;  /* 0x0000008010bc7836 */ /* 0x040fe20000000000 */
[----:B------:R-:W-:Y:S01]  /*0d70*/  LEA.HI R3, R3, R0, RZ, 0x3 ;  /* 0x0000000003037211 */ /* 0x000fe200078f18ff */
[----:B------:R-:W-:Y:S01]  /*0d80*/  VIADD R187, R16, 0xc0 ;  /* 0x000000c010bb7836 */ /* 0x000fe20000000000 */
[----:B------:R-:W-:Y:S01]  /*0d90*/  LOP3.LUT R2, R2, 0x1c0, RZ, 0xc0, !PT ;  /* 0x000001c002027812 */ /* 0x000fe200078ec0ff */
[----:B------:R-:W-:Y:S01]  /*0da0*/  IMAD R6, R11, 0x400, R6 ;  /* 0x000004000b067824 */ /* 0x000fe200078e0206 */
[----:B------:R-:W-:Y:S01]  /*0db0*/  R2P PR, R7, 0x6 ;  /* 0x0000000607007804 */ /* 0x000fe20000000000 */
[----:B------:R-:W-:Y:S01]  /*0dc0*/  VIADD R186, R16, 0x100 ;  /* 0x0000010010ba7836 */ /* 0x000fe20000000000 */
[----:B------:R-:W-:Y:S01]  /*0dd0*/  LOP3.LUT R9, R2, 0x8, R9, 0xf8, !PT ;  /* 0x0000000802097812 */ /* 0x000fe200078ef809 */
[C---:B------:R-:W-:Y:S01]  /*0de0*/  VIADD R185, R16.reuse, 0x140 ;  /* 0x0000014010b97836 */ /* 0x040fe20000000000 */
[----:B------:R-:W-:Y:S01]  /*0df0*/  SHF.R.U32.HI R8, RZ, 0x3, R2 ;  /* 0x00000003ff087819 */ /* 0x000fe20000011602 */
[C---:B------:R-:W-:Y:S01]  /*0e00*/  VIADD R213, R16.reuse, 0x180 ;  /* 0x0000018010d57836 */ /* 0x040fe20000000000 */
[----:B------:R-:W-:Y:S01]  /*0e10*/  LOP3.LUT R3, R3, 0xfffffff8, RZ, 0xc0, !PT ;  /* 0xfffffff803037812 */ /* 0x000fe200078ec0ff */
[----:B------:R-:W-:Y:S01]  /*0e20*/  VIADD R212, R16, 0x1c0 ;  /* 0x000001c010d47836 */ /* 0x000fe20000000000 */
[----:B------:R-:W-:Y:S01]  /*0e30*/  LOP3.LUT R9, R9, R8, RZ, 0x3c, !PT ;  /* 0x0000000809097212 */ /* 0x000fe200078e3cff */
[----:B------:R-:W-:Y:S01]  /*0e40*/  IMAD.SHL.U32 R17, R17, 0x2, RZ ;  /* 0x0000000211117824 */ /* 0x000fe200078e00ff */
[----:B------:R-:W-:Y:S01]  /*0e50*/  LEA.HI R5, R5, R210, RZ, 0x1 ;  /* 0x000000d205057211 */ /* 0x000fe200078f08ff */
[----:B------:R-:W-:Y:S01]  /*0e60*/  IMAD.IADD R3, R0, 0x1, -R3 ;  /* 0x0000000100037824 */ /* 0x000fe200078e0a03 */
[----:B------:R-:W-:Y:S01]  /*0e70*/  LOP3.LUT R10, R10, 0x1ffffffe, RZ, 0xc0, !PT ;  /* 0x1ffffffe0a0a7812 */ /* 0x000fe200078ec0ff */
[----:B------:R-:W-:Y:S01]  /*0e80*/  IMAD.IADD R6, R6, 0x1, R9 ;  /* 0x0000000106067824 */ /* 0x000fe200078e0209 */
[----:B------:R-:W-:-:S02]  /*0e90*/  SHF.R.S32.HI R2, RZ, 0x5, R4 ;  /* 0x00000005ff027819 */ /* 0x000fc40000011404 */
[----:B------:R-:W-:Y:S01]  /*0ea0*/  LOP3.LUT R5, R5, 0xfffffe, RZ, 0xc0, !PT ;  /* 0x00fffffe05057812 */ /* 0x000fe200078ec0ff */
[----:B------:R-:W-:Y:S01]  /*0eb0*/  IMAD.IADD R13, R13, 0x1, -R10 ;  /* 0x000000010d0d7824 */ /* 0x000fe200078e0a0a */
[----:B------:R-:W-:Y:S01]  /*0ec0*/  LEA R22, R6, UR41, 0x1 ;  /* 0x0000002906167c11 */ /* 0x000fe2000f8e08ff */
[----:B------:R-:W-:Y:S01]  /*0ed0*/  IMAD R2, R2, 0x10, R3 ;  /* 0x0000001002027824 */ /* 0x000fe200078e0203 */
[----:B------:R-:W-:Y:S01]  /*0ee0*/  SEL R23, R23, 0xffffffe0, !P1 ;  /* 0xffffffe017177807 */ /* 0x000fe20004800000 */
[----:B------:R-:W-:Y:S01]  /*0ef0*/  IMAD.IADD R5, R210, 0x1, -R5 ;  /* 0x00000001d2057824 */ /* 0x000fe200078e0a05 */
[----:B------:R-:W-:Y:S01]  /*0f00*/  SHF.R.S32.HI R211, RZ, 0x3, R211 ;  /* 0x00000003ffd37819 */ /* 0x000fe200000114d3 */
[C---:B------:R-:W-:Y:S01]  /*0f10*/  VIADD R184, R22.reuse, 0x26800 ;  /* 0x0002680016b87836 */ /* 0x040fe20000000000 */
[----:B------:R-:W-:Y:S01]  /*0f20*/  SHF.R.S32.HI R222, RZ, 0x1f, R189 ;  /* 0x0000001fffde7819 */ /* 0x000fe200000114bd */
[----:B------:R-:W-:Y:S01]  /*0f30*/  VIADD R19, R22, 0x26840 ;  /* 0x0002684016137836 */ /* 0x000fe20000000000 */
[----:B------:R-:W-:Y:S01]  /*0f40*/  SHF.R.S32.HI R221, RZ, 0x1f, R188 ;  /* 0x0000001fffdd7819 */ /* 0x000fe200000114bc */
[C---:B------:R-:W-:Y:S01]  /*0f50*/  @P2 VIADD R19, R184.reuse, 0xffffffc0 ;  /* 0xffffffc0b8132836 */ /* 0x040fe20000000000 */
[----:B------:R-:W-:Y:S01]  /*0f60*/  SHF.R.S32.HI R220, RZ, 0x1f, R187 ;  /* 0x0000001fffdc7819 */ /* 0x000fe200000114bb */
[----:B------:R-:W-:Y:S01]  /*0f70*/  IMAD.IADD R184, R184, 0x1, R23 ;  /* 0x00000001b8b87824 */ /* 0x000fe200078e0217 */
[----:B------:R-:W-:Y:S01]  /*0f80*/  SHF.R.S32.HI R219, RZ, 0x1f, R186 ;  /* 0x0000001fffdb7819 */ /* 0x000fe200000114ba */
[----:B------:R-:W-:Y:S01]  /*0f90*/  IMAD.SHL.U32 R18, R5, 0x100, RZ ;  /* 0x0000010005127824 */ /* 0x000fe200078e00ff */
[----:B------:R-:W-:Y:S01]  /*0fa0*/  SHF.R.S32.HI R218, RZ, 0x1f, R185 ;  /* 0x0000001fffda7819 */ /* 0x000fe200000114b9 */
[----:B------:R-:W-:Y:S01]  /*0fb0*/  IMAD R214, R13, 0x8, R2 ;  /* 0x000000080dd67824 */ /* 0x000fe200078e0202 */
[----:B------:R-:W-:Y:S01]  /*0fc0*/  SHF.R.S32.HI R217, RZ, 0x1f, R213 ;  /* 0x0000001fffd97819 */ /* 0x000fe200000114d5 */
[----:B------:R-:W-:Y:S01]  /*0fd0*/  IMAD.IADD R23, R23, 0x1, R19 ;  /* 0x0000000117177824 */ /* 0x000fe200078e0213 */
[----:B------:R-:W-:-:S07]  /*0fe0*/  SHF.R.S32.HI R216, RZ, 0x1f, R212 ;  /* 0x0000001fffd87819 */ /* 0x000fce00000114d4 */
.L_x_3249:
[----:B------:R-:W-:Y:S01]  /*0ff0*/  ULDC UR4, c[0x0][0xc38] ;  /* 0x00030e0000047ab9 */ /* 0x000fe20000000800 */
[----:B------:R-:W-:Y:S01]  /*1000*/  ULDC UR50, c[0x0][0x424] ;  /* 0x0001090000327ab9 */ /* 0x000fe20000000800 */
[----:B------:R-:W-:Y:S01]  /*1010*/  UISETP.NE.AND UP1, UPT, UR4, 0x1, UPT ;  /* 0x000000010400788c */ /* 0x000fe2000bf25270 */
[----:B------:R-:W-:Y:S02]  /*1020*/  ULDC UR6, c[0x0][0x2f0] ;  /* 0x0000bc0000067ab9 */ /* 0x000fe40000000800 */
[----:B------:R-:W-:Y:S01]  /*1030*/  ULDC.64 UR4, c[0x0][0x418] ;  /* 0x0001060000047ab9 */ /* 0x000fe20000000a00 */
[----:B------:R-:W-:Y:S01]  /*1040*/  UMOV UR44, UR47 ;  /* 0x0000002f002c7c82 */ /* 0x000fe20008000000 */
[----:B------:R-:W-:Y:S01]  /*1050*/  UISETP.NE.U32.AND UP0, UPT, UR4, URZ, UPT ;  /* 0x0000003f0400728c */ /* 0x000fe2000bf05070 */
[----:B------:R-:W-:Y:S02]  /*1060*/  UMOV UR46, UR47 ;  /* 0x0000002f002e7c82 */ /* 0x000fe40008000000 */
[----:B------:R-:W-:Y:S01]  /*1070*/  ULDC UR4, c[0x0][0xc44] ;  /* 0x0003110000047ab9 */ /* 0x000fe20000000800 */
[----:B------:R-:W-:-:S02]  /*1080*/  UISETP.NE.AND.EX UP0, UPT, UR5, URZ, UPT, UP0 ;  /* 0x0000003f0500728c */ /* 0x000fc4000bf05300 */
[----:B------:R-:W-:Y:S02]  /*1090*/  UISETP.NE.AND UP2, UPT, UR4, 0x1, UPT ;  /* 0x000000010400788c */ /* 0x000fe4000bf45270 */
[----:B------:R-:W-:Y:S01]  /*10a0*/  USEL UR50, UR50, 0x1, UP0 ;  /* 0x0000000132327887 */ /* 0x000fe20008000000 */
[----:B------:R-:W-:Y:S01]  /*10b0*/  @UP1 ULDC UR4, c[0x0][0xc3c] ;  /* 0x00030f0000041ab9 */ /* 0x000fe20000000800 */
[----:B------:R-:W-:Y:S02]  /*10c0*/  UISETP.NE.AND UP0, UPT, UR48, 0x1, UPT ;  /* 0x000000013000788c */ /* 0x000fe4000bf05270 */
[----:B------:R-:W-:Y:S02]  /*10d0*/  UIMAD.WIDE.U32 UR4, UR47, UR4, URZ ;  /* 0x000000042f0472a5 */ /* 0x000fe4000f8e003f */
[----:B------:R-:W-:Y:S02]  /*10e0*/  UIMAD UR50, UR50, UR6, URZ ;  /* 0x00000006323272a4 */ /* 0x000fe4000f8e023f */
[----:B------:R-:W-:Y:S01]  /*10f0*/  PLOP3.LUT P0, PT, PT, PT, UP0, 0x80, 0x0 ;  /* 0x000000000000781c */ /* 0x000fe20003f0f008 */
[----:B------:R-:W-:Y:S01]  /*1100*/  @UP1 ULDC UR6, c[0x0][0xc40] ;  /* 0x0003100000061ab9 */ /* 0x000fe20000000800 */
[----:B------:R-:W-:Y:S01]  /*1110*/  @UP2 ULDC.64 UR8, c[0x0][0xc48] ;  /* 0x0003120000082ab9 */ /* 0x000fe20000000a00 */
[----:B------:R-:W-:-:S02]  /*1120*/  @UP1 USHF.R.U32.HI UR44, URZ, UR6, UR5 ;  /* 0x000000063f2c1299 */ /* 0x000fc40008011605 */
[----:B------:R-:W-:Y:S02]  /*1130*/  UIADD3 UR6, UR50, 0x3f, URZ ;  /* 0x0000003f32067890 */ /* 0x000fe4000fffe03f */
[----:B------:R-:W-:Y:S02]  /*1140*/  UIMAD.WIDE.U32 UR4, UR44, UR8, URZ ;  /* 0x000000082c0472a5 */ /* 0x000fe4000f8e003f */
[----:B------:R-:W-:Y:S01]  /*1150*/  USHF.R.S32.HI UR7, URZ, 0x1f, UR6 ;  /* 0x0000001f3f077899 */ /* 0x000fe20008011406 */
[----:B------:R-:W-:Y:S01]  /*1160*/  UMOV UR45, UR44 ;  /* 0x0000002c002d7c82 */ /* 0x000fe20008000000 */
[----:B------:R-:W-:Y:S02]  /*1170*/  @UP2 USHF.R.U32.HI UR45, URZ, UR9, UR5 ;  /* 0x000000093f2d2299 */ /* 0x000fe40008011605 */
[----:B------:R-:W-:-:S04]  /*1180*/  ULEA.HI UR7, UR7, UR6, URZ, 0x6 ;  /* 0x0000000607077291 */ /* 0x000fc8000f8f303f */
[----:B------:R-:W-:Y:S01]  /*1190*/  USHF.R.S32.HI UR49, URZ, 0x6, UR7 ;  /* 0x000000063f317899 */ /* 0x000fe20008011407 */
[----:B0123-5:R-:W-:Y:S11]  /*11a0*/  @!P0 BRA `(.L_x_3214) ;  /* 0x0000001800488947 */ /* 0x02fff60003800000 */
[----:B------:R-:W0:Y:S01]  /*11b0*/  SHFL.IDX PT, R0, R210, RZ, 0x1f ;  /* 0x00001fffd2007589 */ /* 0x000e2200000e0000 */
[----:B------:R-:W-:-:S06]  /*11c0*/  UISETP.NE.AND UP0, UPT, UR40, 0x3, UPT ;  /* 0x000000032800788c */ /* 0x000fcc000bf05270 */
[----:B------:R-:W-:Y:S02]  /*11d0*/  PLOP3.LUT P0, PT, PT, PT, UP0, 0x80, 0x0 ;  /* 0x000000000000781c */ /* 0x000fe40003f0f008 */
[----:B0-----:R-:W-:-:S13]  /*11e0*/  R2UR UR4, R0 ;  /* 0x00000000000472ca */ /* 0x001fda00000e0000 */
[----:B------:R-:W-:-:S04]  /*11f0*/  ULEA.HI UR5, UR4, UR4, URZ, 0x1 ;  /* 0x0000000404057291 */ /* 0x000fc8000f8f083f */
[----:B------:R-:W-:-:S04]  /*1200*/  ULOP3.LUT UR5, UR5, 0x1fffe, URZ, 0xc0, !UPT ;  /* 0x0001fffe05057892 */ /* 0x000fc8000f8ec03f */
[----:B------:R-:W-:-:S04]  /*1210*/  UIADD3 UR5, UR4, -UR5, URZ ;  /* 0x8000000504057290 */ /* 0x000fc8000fffe03f */
[----:B------:R-:W-:-:S04]  /*1220*/  ULEA UR5, UR5, UR41, 0xf ;  /* 0x0000002905057291 */ /* 0x000fc8000f8e783f */
[----:B------:R-:W-:-:S04]  /*1230*/  UIADD3 UR5, UR5, 0x400, URZ ;  /* 0x0000040005057890 */ /* 0x000fc8000fffe03f */
[----:B------:R-:W-:-:S04]  /*1240*/  USHF.R.U32.HI UR5, URZ, 0x4, UR5 ;  /* 0x000000043f057899 */ /* 0x000fc80008011605 */
[----:B------:R-:W-:-:S04]  /*1250*/  ULOP3.LUT UR5, UR5, 0x3fff, URZ, 0xc0, !UPT ;  /* 0x00003fff05057892 */ /* 0x000fc8000f8ec03f */
[----:B------:R-:W-:Y:S01]  /*1260*/  ULOP3.LUT UR20, UR5, 0x2000000, URZ, 0xfc, !UPT ;  /* 0x0200000005147892 */ /* 0x000fe2000f8efc3f */
[----:B------:R-:W-:Y:S11]  /*1270*/  @!P0 BRA `(.L_x_3215) ;  /* 0x0000000000048947 */ /* 0x000ff60003800000 */
[----:B------:R-:W-:Y:S01]  /*1280*/  BPT.TRAP 0x1 ;  /* 0x000000040000795c */ /* 0x000fe20000300000 */
.L_x_3215:
[----:B------:R-:W-:Y:S01]  /*1290*/  ULEA UR16, UR39, UR41, 0x3 ;  /* 0x0000002927107291 */ /* 0x000fe2000f8e183f */
[----:B------:R-:W-:-:S05]  /*12a0*/  IMAD.U32 R0, RZ, RZ, UR38 ;  /* 0x00000026ff007e24 */ /* 0x000fca000f8e00ff */
[----:B------:R-:W-:-:S04]  /*12b0*/  SHF.L.U32 R0, R0, 0x1f, RZ ;  /* 0x0000001f00007819 */ /* 0x000fc800000006ff */
[----:B------:R-:W0:Y:S02]  /*12c0*/  SYNCS.PHASECHK.TRANS64.TRYWAIT P0, [UR16+0x28c50], R0 ;  /* 0x028c5000ff0075a7 */ /* 0x000e240008000150 */
[----:B0-----:R-:W-:Y:S05]  /*12d0*/  @!P0 BRA `(.L_x_3216) ;  /* 0x000000bc00808947 */ /* 0x001fea0003800000 */
.L_x_3355:
[----:B------:R-:W-:Y:S01]  /*12e0*/  BAR.SYNC.DEFER_BLOCKING 0xe, 0x100 ;  /* 0x0384000000007b1d */ /* 0x000fe20000010000 */
[----:B------:R-:W-:Y:S01]  /*12f0*/  UIADD3 UR4, UR41, 0x26800, URZ ;  /* 0x0002680029047890 */ /* 0x000fe2000fffe03f */
[----:B0-----:R-:W-:Y:S01]  /*1300*/  IMAD.U32 R0, RZ, RZ, UR16 ;  /* 0x00000010ff007e24 */ /* 0x001fe2000f8e00ff */
[----:B------:R-:W-:Y:S02]  /*1310*/  ULEA UR12, UR39, UR20, 0xc ;  /* 0x00000014270c7291 */ /* 0x000fe4000f8e603f */
[----:B------:R-:W-:Y:S01]  /*1320*/  USHF.R.U32.HI UR4, URZ, 0x4, UR4 ;  /* 0x000000043f047899 */ /* 0x000fe20008011604 */
[----:B------:R-:W-:Y:S01]  /*1330*/  UMOV UR7, 0x40000040 ;  /* 0x4000004000077882 */ /* 0x000fe20000000000 */
[----:B------:R-:W-:Y:S02]  /*1340*/  UMOV UR5, 0x40000040 ;  /* 0x4000004000057882 */ /* 0x000fe40000000000 */
[----:B------:R-:W-:Y:S01]  /*1350*/  ULOP3.LUT UR4, UR4, 0x3fff, URZ, 0xc0, !UPT ;  /* 0x00003fff04047892 */ /* 0x000fe2000f8ec03f */
[----:B------:R-:W0:Y:S01]  /*1360*/  S2R R3, SR_TID.X ;  /* 0x0000000000037919 */ /* 0x000e220000002100 */
[----:B------:R-:W-:Y:S01]  /*1370*/  UMOV UR6, UR12 ;  /* 0x0000000c00067c82 */ /* 0x000fe20008000000 */
[----:B------:R-:W-:-:S02]  /*1380*/  UIADD3 UR10, UR12, 0x100, URZ ;  /* 0x000001000c0a7890 */ /* 0x000fc4000fffe03f */
[----:B------:R-:W-:Y:S01]  /*1390*/  ULOP3.LUT UR13, UR4, 0x10000, URZ, 0xfc, !UPT ;  /* 0x00010000040d7892 */ /* 0x000fe2000f8efc3f */
[----:B------:R-:W-:Y:S01]  /*13a0*/  UMOV UR11, 0x40000040 ;  /* 0x40000040000b7882 */ /* 0x000fe20000000000 */
[----:B------:R-:W-:Y:S02]  /*13b0*/  UMOV UR9, 0x40000040 ;  /* 0x4000004000097882 */ /* 0x000fe40000000000 */
[----:B------:R-:W-:Y:S02]  /*13c0*/  UIADD3 UR8, UR13, 0x4, URZ ;  /* 0x000000040d087890 */ /* 0x000fe4000fffe03f */
[----:B------:R-:W-:Y:S01]  /*13d0*/  UIADD3 UR14, UR12, 0x180, URZ ;  /* 0x000001800c0e7890 */ /* 0x000fe2000fffe03f */
[----:B------:R-:W-:Y:S01]  /*13e0*/  UMOV UR4, UR13 ;  /* 0x0000000d00047c82 */ /* 0x000fe20008000000 */
[----:B------:R-:W-:Y:S01]  /*13f0*/  UMOV UR15, 0x40000040 ;  /* 0x40000040000f7882 */ /* 0x000fe20000000000 */
[----:B------:R-:W-:Y:S01]  /*1400*/  WARPGROUP.ARRIVE ;  /* 0x00000000000079c5 */ /* 0x000fe20000000000 */
[----:B------:R-:W-:-:S05]  /*1410*/  UISETP.GE.AND UP0, UPT, UR50, 0x41, UPT ;  /* 0x000000413200788c */ /* 0x000fca000bf06270 */
[----:B------:R-:W-:Y:S01]  /*1420*/  HGMMA.64x256x16.F32 R24, gdesc[UR4].tnspB, RZ, !UPT, gsb0 ;  /* 0x43e00000041879f0 */ /* 0x000fe2000c0008ff */
[----:B------:R-:W-:Y:S02]  /*1430*/  UIADD3 UR6, UR12, 0x80, URZ ;  /* 0x000000800c067890 */ /* 0x000fe4000fffe03f */
[----:B------:R-:W-:Y:S01]  /*1440*/  UIADD3 UR4, UR13, 0x2, URZ ;  /* 0x000000020d047890 */ /* 0x000fe2000fffe03f */
[----:B------:R-:W-:Y:S01]  /*1450*/  UMOV UR7, 0x40000040 ;  /* 0x4000004000077882 */ /* 0x000fe20000000000 */
[----:B------:R-:W-:Y:S01]  /*1460*/  UMOV UR5, 0x40000040 ;  /* 0x4000004000057882 */ /* 0x000fe20000000000 */
[----:B------:R-:W-:-:S03]  /*1470*/  UIADD3 UR12, UR13, 0x6, URZ ;  /* 0x000000060d0c7890 */ /* 0x000fc6000fffe03f */
[----:B------:R-:W-:Y:S01]  /*1480*/  UMOV UR13, 0x40000040 ;  /* 0x40000040000d7882 */ /* 0x000fe20000000000 */
[----:B0-----:R-:W-:-:S04]  /*1490*/  LOP3.LUT R3, R3, 0x7f, RZ, 0xc0, !PT ;  /* 0x0000007f03037812 */ /* 0x001fc800078ec0ff */
[----:B------:R-:W-:-:S13]  /*14a0*/  ISETP.NE.AND P0, PT, R3, RZ, PT ;  /* 0x000000ff0300720c */ /* 0x000fda0003f05270 */
[----:B------:R-:W-:-:S05]  /*14b0*/  @!P0 VIADD R0, R0, 0x28c60 ;  /* 0x00028c6000008836 */ /* 0x000fca0000000000 */
[----:B------:R-:W-:Y:S01]  /*14c0*/  @!P0 PRMT R0, RZ, 0x654, R0 ;  /* 0x00000654ff008816 */ /* 0x000fe20000000000 */
[----:B------:R-:W-:Y:S02]  /*14d0*/  WARPGROUP.DEPBAR.LE gsb0, 0x0 ;  /* 0x00008000000079c5 */ /* 0x000fe40000010000 */
[----:B------:R-:W-:-:S06]  /*14e0*/  WARPGROUP.ARRIVE ;  /* 0x00000000000079c5 */ /* 0x000fcc0000000000 */
[----:B------:R-:W-:Y:S03]  /*14f0*/  HGMMA.64x256x16.F32 R24, gdesc[UR4].tnspB, R24, gsb0 ;  /* 0x43e00000041879f0 */ /* 0x000fe60008000818 */
[----:B------:R-:W-:Y:S02]  /*1500*/  WARPGROUP.DEPBAR.LE gsb0, 0x0 ;  /* 0x00008000000079c5 */ /* 0x000fe40000010000 */
[----:B------:R-:W-:-:S15]  /*1510*/  WARPGROUP.ARRIVE ;  /* 0x00000000000079c5 */ /* 0x000fde0000000000 */
[----:B------:R-:W-:-:S08]  /*1520*/  NOP ;  /* 0x0000000000007918 */ /* 0x000fd00000000000 */
[----:B------:R-:W-:Y:S03]  /*1530*/  HGMMA.64x256x16.F32 R24, gdesc[UR8].tnspB, R24, gsb0 ;  /* 0x43e00000081879f0 */ /* 0x000fe60008000818 */
[----:B------:R-:W-:Y:S02]  /*1540*/  WARPGROUP.DEPBAR.LE gsb0, 0x0 ;  /* 0x00008000000079c5 */ /* 0x000fe40000010000 */
[----:B------:R-:W-:-:S15]  /*1550*/  WARPGROUP.ARRIVE ;  /* 0x00000000000079c5 */ /* 0x000fde0000000000 */
[----:B------:R-:W-:-:S08]  /*1560*/  NOP ;  /* 0x0000000000007918 */ /* 0x000fd00000000000 */
[----:B------:R-:W-:Y:S03]  /*1570*/  HGMMA.64x256x16.F32 R24, gdesc[UR12].tnspB, R24, gsb0 ;  /* 0x43e000000c1879f0 */ /* 0x000fe60008000818 */
[----:B------:R-:W-:Y:S02]  /*1580*/  WARPGROUP.DEPBAR.LE gsb0, 0x0 ;  /* 0x00008000000079c5 */ /* 0x000fe40000010000 */
[----:B------:R-:W-:Y:S06]  /*1590*/  BAR.ARV 0xf, 0x100 ;  /* 0x03c4000000007b1d */ /* 0x000fec0000002000 */
[----:B------:R0:W-:Y:S01]  /*15a0*/  @!P0 SYNCS.ARRIVE.TRANS64.RED.A1T0 RZ, [R0+URZ], RZ ;  /* 0x000000ff00ff89a7 */ /* 0x0001e2000810043f */
[----:B------:R-:W-:-:S13]  /*15b0*/  PLOP3.LUT P0, PT, PT, PT, UP0, 0x80, 0x0 ;  /* 0x000000000000781c */ /* 0x000fda0003f0f008 */
[----:B0-----:R-:W-:Y:S05]  /*15c0*/  @!P0 BRA `(.L_x_3217) ;  /* 0x0000000c00048947 */ /* 0x001fea0003800000 */
[----:B------:R-:W-:-:S06]  /*15d0*/  UIADD3 UR49, UR49, -0x2, URZ ;  /* 0xfffffffe31317890 */ /* 0x000fcc000fffe03f */
[----:B------:R-:W-:-:S07]  /*15e0*/  IMAD.U32 R0, RZ, RZ, UR49 ;  /* 0x00000031ff007e24 */ /* 0x000fce000f8e00ff */
.L_x_3222:
[----:B------:R-:W-:Y:S01]  /*15f0*/  BAR.SYNC.DEFER_BLOCKING 0xe, 0x100 ;  /* 0x0384000000007b1d */ /* 0x000fe20000010000 */
[----:B0-----:R-:W-:Y:S01]  /*1600*/  IMAD.U32 R3, RZ, RZ, UR39 ;  /* 0x00000027ff037e24 */ /* 0x001fe2000f8e00ff */
[----:B------:R-:W-:Y:S01]  /*1610*/  UISETP.NE.AND UP1, UPT, UR40, 0x3, UPT ;  /* 0x000000032800788c */ /* 0x000fe2000bf25270 */
[C---:B------:R-:W-:Y:S01]  /*1620*/  ISETP.GT.AND P1, PT, R0.reuse, RZ, PT ;  /* 0x000000ff0000720c */ /* 0x040fe20003f24270 */
[----:B------:R-:W-:Y:S01]  /*1630*/  UIADD3 UR39, UR39, 0x1, URZ ;  /* 0x0000000127277890 */ /* 0x000fe2000fffe03f */
[----:B------:R-:W-:Y:S02]  /*1640*/  IMAD R3, R3, 0x40, R2 ;  /* 0x0000004003037824 */ /* 0x000fe400078e0202 */
[----:B------:R-:W-:Y:S01]  /*1650*/  VIADD R0, R0, 0xffffffff ;  /* 0xffffffff00007836 */ /* 0x000fe20000000000 */
[----:B------:R-:W-:Y:S01]  /*1660*/  PLOP3.LUT P2, PT, PT, PT, UP1, 0x80, 0x0 ;  /* 0x000000000000781c */ /* 0x000fe20003f4f018 */
[----:B------:R-:W-:Y:S01]  /*1670*/  UISETP.NE.AND UP0, UPT, UR39, 0x2, UPT ;  /* 0x000000022700788c */ /* 0x000fe2000bf05270 */
[----:B------:R-:W-:-:S03]  /*1680*/  LEA R3, R3, UR41, 0x2 ;  /* 0x0000002903037c11 */ /* 0x000fc6000f8e10ff */
[----:B------:R-:W-:Y:S02]  /*1690*/  USEL UR6, URZ, 0x1, UP0 ;  /* 0x000000013f067887 */ /* 0x000fe40008000000 */
[----:B------:R-:W-:Y:S02]  /*16a0*/  USEL UR39, UR39, URZ, UP0 ;  /* 0x0000003f27277287 */ /* 0x000fe40008000000 */
[----:B------:R-:W-:Y:S01]  /*16b0*/  ULOP3.LUT UR38, UR38, UR6, URZ, 0x3c, !UPT ;  /* 0x0000000626267292 */ /* 0x000fe2000f8e3c3f */
[----:B------:R-:W0:Y:S04]  /*16c0*/  LDS R4, [R3+0x28800] ;  /* 0x0288000003047984 */ /* 0x000e280000000800 */
[----:B------:R-:W1:Y:S01]  /*16d0*/  LDS R5, [R3+0x28820] ;  /* 0x0288200003057984 */ /* 0x000e620000000800 */
        /* <DEDUP_REMOVED lines=130> */
.L_x_3218:
[----:B------:R-:W-:Y:S01]  /*1f00*/  ULEA UR6, UR39, UR41, 0x3 ;  /* 0x0000002927067291 */ /* 0x000fe2000f8e183f */
[----:B------:R-:W-:-:S05]  /*1f10*/  IMAD.U32 R3, RZ, RZ, UR38 ;  /* 0x00000026ff037e24 */ /* 0x000fca000f8e00ff */
[----:B------:R-:W-:-:S04]  /*1f20*/  SHF.L.U32 R3, R3, 0x1f, RZ ;  /* 0x0000001f03037819 */ /* 0x000fc800000006ff */
[----:B------:R0:W1:Y:S01]  /*1f30*/  SYNCS.PHASECHK.TRANS64.TRYWAIT P0, [UR6+0x28c50], R3 ;  /* 0x028c5003ff0075a7 */ /* 0x0000620008000146 */
[----:B------:R-:W-:Y:S05]  /*1f40*/  @!P2 BRA `(.L_x_3219) ;  /* 0x000000000004a947 */ /* 0x000fea0003800000 */
[----:B------:R-:W-:Y:S01]  /*1f50*/  BPT.TRAP 0x1 ;  /* 0x000000040000795c */ /* 0x000fe20000300000 */
.L_x_3219:
[----:B-1----:R-:W-:Y:S05]  /*1f60*/  @P0 BRA `(.L_x_3220) ;  /* 0x0000000000080947 */ /* 0x002fea0003800000 */
[----:B------:R-:W1:Y:S02]  /*1f70*/  SYNCS.PHASECHK.TRANS64.TRYWAIT P0, [UR6+0x28c50], R3 ;  /* 0x028c5003ff0075a7 */ /* 0x000e640008000146 */
[----:B-1----:R-:W-:Y:S05]  /*1f80*/  @!P0 BRA `(.L_x_3221) ;  /* 0x000000b0006c8947 */ /* 0x002fea0003800000 */
.L_x_3220:
[----:B------:R-:W-:Y:S01]  /*1f90*/  UIADD3 UR6, UR41, 0x26800, URZ ;  /* 0x0002680029067890 */ /* 0x000fe2000fffe03f */
[----:B------:R-:W-:Y:S01]  /*1fa0*/  WARPGROUP.ARRIVE ;  /* 0x00000000000079c5 */ /* 0x000fe20000000000 */
[----:B------:R-:W-:-:S05]  /*1fb0*/  ULEA UR18, UR39, UR20, 0xc ;  /* 0x0000001427127291 */ /* 0x000fca000f8e603f */
[----:B-1----:R-:W1:Y:S01]  /*1fc0*/  S2R R4, SR_TID.X ;  /* 0x0000000000047919 */ /* 0x002e620000002100 */
[----:B------:R-:W-:Y:S01]  /*1fd0*/  USHF.R.U32.HI UR6, URZ, 0x4, UR6 ;  /* 0x000000043f067899 */ /* 0x000fe20008011606 */
[----:B0-----:R-:W-:Y:S01]  /*1fe0*/  IMAD.U32 R3, RZ, RZ, UR39 ;  /* 0x00000027ff037e24 */ /* 0x001fe2000f8e00ff */
[----:B------:R-:W-:Y:S01]  /*1ff0*/  UMOV UR19, 0x40000040 ;  /* 0x4000004000137882 */ /* 0x000fe20000000000 */
[----:B------:R-:W-:Y:S01]  /*2000*/  UMOV UR17, 0x40000040 ;  /* 0x4000004000117882 */ /* 0x000fe20000000000 */
[----:B------:R-:W-:Y:S01]  /*2010*/  ULOP3.LUT UR6, UR6, 0x3fff, URZ, 0xc0, !UPT ;  /* 0x00003fff06067892 */ /* 0x000fe2000f8ec03f */
[----:B------:R-:W-:Y:S01]  /*2020*/  UMOV UR7, 0x40000040 ;  /* 0x4000004000077882 */ /* 0x000fe20000000000 */
[----:B------:R-:W-:Y:S02]  /*2030*/  UIADD3 UR10, UR18, 0x100, URZ ;  /* 0x00000100120a7890 */ /* 0x000fe4000fffe03f */
[----:B------:R-:W-:Y:S02]  /*2040*/  ULOP3.LUT UR16, UR6, 0x10000, URZ, 0xfc, !UPT ;  /* 0x0001000006107892 */ /* 0x000fe4000f8efc3f */
[----:B------:R-:W-:Y:S01]  /*2050*/  UIADD3 UR6, UR18, 0x80, URZ ;  /* 0x0000008012067890 */ /* 0x000fe2000fffe03f */
[----:B------:R-:W-:Y:S01]  /*2060*/  UMOV UR11, 0x40000040 ;  /* 0x40000040000b7882 */ /* 0x000fe20000000000 */
[----:B------:R-:W-:Y:S01]  /*2070*/  UIADD3 UR14, UR18, 0x180, URZ ;  /* 0x00000180120e7890 */ /* 0x000fe2000fffe03f */
[----:B------:R-:W-:-:S04]  /*2080*/  UMOV UR15, 0x40000040 ;  /* 0x40000040000f7882 */ /* 0x000fc80000000000 */
[----:B------:R-:W-:Y:S01]  /*2090*/  HGMMA.64x256x16.F32 R24, gdesc[UR16].tnspB, R24, gsb0 ;  /* 0x43e00000101879f0 */ /* 0x000fe20008000818 */
[----:B-1----:R-:W-:-:S04]  /*20a0*/  LOP3.LUT R4, R4, 0x7f, RZ, 0xc0, !PT ;  /* 0x0000007f04047812 */ /* 0x002fc800078ec0ff */
[----:B------:R-:W-:-:S13]  /*20b0*/  ISETP.NE.AND P0, PT, R4, RZ, PT ;  /* 0x000000ff0400720c */ /* 0x000fda0003f05270 */
[----:B------:R-:W-:-:S05]  /*20c0*/  @!P0 LEA R3, R3, UR41, 0x3 ;  /* 0x0000002903038c11 */ /* 0x000fca000f8e18ff */
        /* <DEDUP_REMOVED lines=16> */
[----:B------:R-:W-:Y:S05]  /*21d0*/  @P1 BRA `(.L_x_3222) ;  /* 0xfffffff400041947 */ /* 0x000fea000383ffff */
.L_x_3217:
[----:B------:R-:W-:Y:S01]  /*21e0*/  BAR.SYNC.DEFER_BLOCKING 0xe, 0x100 ;  /* 0x0384000000007b1d */ /* 0x000fe20000010000 */
[----:B0-----:R-:W-:Y:S01]  /*21f0*/  IMAD.U32 R3, RZ, RZ, UR39 ;  /* 0x00000027ff037e24 */ /* 0x001fe2000f8e00ff */
[----:B------:R-:W-:Y:S01]  /*2200*/  UIADD3 UR39, UR39, 0x1, URZ ;  /* 0x0000000127277890 */ /* 0x000fe2000fffe03f */
[----:B------:R-:W-:Y:S02]  /*2210*/  IMAD.MOV.U32 R20, RZ, RZ, RZ ;  /* 0x000000ffff147224 */ /* 0x000fe400078e00ff */
[----:B------:R-:W-:Y:S01]  /*2220*/  IMAD R0, R3, 0x40, R2 ;  /* 0x0000004003007824 */ /* 0x000fe200078e0202 */
[----:B------:R-:W-:-:S04]  /*2230*/  UISETP.NE.AND UP0, UPT, UR39, 0x2, UPT ;  /* 0x000000022700788c */ /* 0x000fc8000bf05270 */
[----:B------:R-:W-:Y:S01]  /*2240*/  LEA R3, R0, UR41, 0x2 ;  /* 0x0000002900037c11 */ /* 0x000fe2000f8e10ff */
[----:B------:R-:W-:Y:S02]  /*2250*/  USEL UR4, URZ, 0x1, UP0 ;  /* 0x000000013f047887 */ /* 0x000fe40008000000 */
[----:B------:R-:W-:Y:S02]  /*2260*/  USEL UR39, UR39, URZ, UP0 ;  /* 0x0000003f27277287 */ /* 0x000fe40008000000 */
[----:B------:R-:W-:Y:S01]  /*2270*/  ULOP3.LUT UR38, UR38, UR4, URZ, 0x3c, !UPT ;  /* 0x0000000426267292 */ /* 0x000fe2000f8e3c3f */
[----:B------:R-:W0:Y:S04]  /*2280*/  LDS R4, [R3+0x28800] ;  /* 0x0288000003047984 */ /* 0x000e280000000800 */
[----:B------:R1:W2:Y:S02]  /*2290*/  LDS R0, [R3+0x28820] ;  /* 0x0288200003007984 */ /* 0x0002a40000000800 */
[----:B-1----:R-:W-:-:S02]  /*22a0*/  IMAD.MOV.U32 R3, RZ, RZ, RZ ;  /* 0x000000ffff037224 */ /* 0x002fc400078e00ff */
        /* <DEDUP_REMOVED lines=128> */
[----:B------:R-:W-:Y:S06]  /*2ab0*/  BAR.ARV 0xf, 0x100 ;  /* 0x03c4000000007b1d */ /* 0x000fec0000002000 */
[----:B------:R-:W-:Y:S05]  /*2ac0*/  BRA `(.L_x_3223) ;  /* 0x0000003800747947 */ /* 0x000fea0003800000 */
.L_x_3214:
[----:B------:R-:W0:Y:S02]  /*2ad0*/  SHFL.IDX PT, R0, R210, RZ, 0x1f ;  /* 0x00001fffd2007589 */ /* 0x000e2400000e0000 */
[----:B0-----:R-:W-:-:S13]  /*2ae0*/  R2UR UR4, R0 ;  /* 0x00000000000472ca */ /* 0x001fda00000e0000 */
[----:B------:R-:W-:-:S04]  /*2af0*/  ULEA.HI UR5, UR4, UR4, URZ, 0x1 ;  /* 0x0000000404057291 */ /* 0x000fc8000f8f083f */
[----:B------:R-:W-:-:S04]  /*2b00*/  ULOP3.LUT UR5, UR5, 0x1fffe, URZ, 0xc0, !UPT ;  /* 0x0001fffe05057892 */ /* 0x000fc8000f8ec03f */
[----:B------:R-:W-:Y:S02]  /*2b10*/  UIADD3 UR5, UR4, -UR5, URZ ;  /* 0x8000000504057290 */ /* 0x000fe4000fffe03f */
[----:B------:R-:W-:Y:S02]  /*2b20*/  UIADD3 UR4, UR41, 0x26800, URZ ;  /* 0x0002680029047890 */ /* 0x000fe4000fffe03f */
[----:B------:R-:W-:Y:S02]  /*2b30*/  ULEA UR5, UR5, UR41, 0xf ;  /* 0x0000002905057291 */ /* 0x000fe4000f8e783f */
[----:B------:R-:W-:Y:S02]  /*2b40*/  ULOP3.LUT UP0, URZ, UR4, 0x3ff, URZ, 0xc0, !UPT ;  /* 0x000003ff043f7892 */ /* 0x000fe4000f80c03f */
[----:B------:R-:W-:-:S04]  /*2b50*/  UIADD3 UR5, UR5, 0x400, URZ ;  /* 0x0000040005057890 */ /* 0x000fc8000fffe03f */
[----:B------:R-:W-:Y:S01]  /*2b60*/  PLOP3.LUT P0, PT, PT, PT, UP0, 0x80, 0x0 ;  /* 0x000000000000781c */ /* 0x000fe20003f0f008 */
[----:B------:R-:W-:-:S04]  /*2b70*/  USHF.R.U32.HI UR5, URZ, 0x4, UR5 ;  /* 0x000000043f057899 */ /* 0x000fc80008011605 */
[----:B------:R-:W-:-:S08]  /*2b80*/  ULOP3.LUT UR51, UR5, 0x3fff, URZ, 0xc0, !UPT ;  /* 0x00003fff05337892 */ /* 0x000fd0000f8ec03f */
        /* <DEDUP_REMOVED lines=17> */
.L_x_3224:
[----:B------:R-:W-:Y:S01]  /*2ca0*/  ULEA.HI UR4, UR36, UR36, URZ, 0x1 ;  /* 0x0000002424047291 */ /* 0x000fe2000f8f083f */
[----:B------:R-:W-:-:S03]  /*2cb0*/  IMAD.U32 R3, RZ, RZ, UR40 ;  /* 0x00000028ff037e24 */ /* 0x000fc6000f8e00ff */
[----:B------:R-:W-:Y:S02]  /*2cc0*/  ULOP3.LUT UR4, UR4, 0xfffffffe, URZ, 0xc0, !UPT ;  /* 0xfffffffe04047892 */ /* 0x000fe4000f8ec03f */
[----:B------:R-:W-:Y:S02]  /*2cd0*/  ISETP.NE.AND P0, PT, R3, 0x3, PT ;  /* 0x000000030300780c */ /* 0x000fe40003f05270 */
[----:B------:R-:W-:-:S06]  /*2ce0*/  UIADD3 UR4, UR36, -UR4, URZ ;  /* 0x8000000424047290 */ /* 0x000fcc000fffe03f */
[----:B------:R-:W-:-:S05]  /*2cf0*/  IMAD.U32 R0, RZ, RZ, UR4 ;  /* 0x00000004ff007e24 */ /* 0x000fca000f8e00ff */
[----:B------:R-:W-:-:S04]  /*2d00*/  SHF.L.U32 R0, R0, 0x1f, RZ ;  /* 0x0000001f00007819 */ /* 0x000fc800000006ff */
[----:B------:R-:W0:Y:S02]  /*2d10*/  SYNCS.PHASECHK.TRANS64.TRYWAIT P1, [UR41+0x28c00], R0 ;  /* 0x028c0000ff0075a7 */ /* 0x000e240008020169 */
[----:B0-----:R-:W-:Y:S05]  /*2d20*/  @!P1 BRA `(.L_x_3225) ;  /* 0x000000a4001c9947 */ /* 0x001fea0003800000 */
.L_x_3356:
[----:B------:R-:W-:Y:S05]  /*2d30*/  @!P0 BRA `(.L_x_3226) ;  /* 0x0000000000048947 */ /* 0x000fea0003800000 */
[----:B------:R-:W-:Y:S01]  /*2d40*/  BPT.TRAP 0x1 ;  /* 0x000000040000795c */ /* 0x000fe20000300000 */
.L_x_3226:
[----:B------:R-:W-:Y:S02]  /*2d50*/  IMAD.U32 R7, RZ, RZ, UR39 ;  /* 0x00000027ff077e24 */ /* 0x000fe4000f8e00ff */
[----:B------:R-:W-:-:S03]  /*2d60*/  IMAD.U32 R8, RZ, RZ, UR38 ;  /* 0x00000026ff087e24 */ /* 0x000fc6000f8e00ff */
[----:B------:R-:W-:Y:S02]  /*2d70*/  LEA R7, R7, UR41, 0x3 ;  /* 0x0000002907077c11 */ /* 0x000fe4000f8e18ff */
[----:B------:R-:W-:-:S04]  /*2d80*/  SHF.L.U32 R8, R8, 0x1f, RZ ;  /* 0x0000001f08087819 */ /* 0x000fc800000006ff */
[----:B------:R1:W2:Y:S01]  /*2d90*/  SYNCS.PHASECHK.TRANS64.TRYWAIT P1, [R7+URZ+0x28c30], R8 ;  /* 0x028c3008070075a7 */ /* 0x0002a2000802017f */
[----:B------:R-:W-:Y:S05]  /*2da0*/  @!P0 BRA `(.L_x_3227) ;  /* 0x0000000000048947 */ /* 0x000fea0003800000 */
[----:B------:R-:W-:Y:S01]  /*2db0*/  BPT.TRAP 0x1 ;  /* 0x000000040000795c */ /* 0x000fe20000300000 */
.L_x_3227:
[----:B--2---:R-:W-:Y:S05]  /*2dc0*/  @P1 BRA `(.L_x_3228) ;  /* 0x0000000000081947 */ /* 0x004fea0003800000 */
[----:B------:R-:W2:Y:S02]  /*2dd0*/  SYNCS.PHASECHK.TRANS64.TRYWAIT P1, [R7+URZ+0x28c30], R8 ;  /* 0x028c3008070075a7 */ /* 0x000ea4000802017f */
[----:B--2---:R-:W-:Y:S05]  /*2de0*/  @!P1 BRA `(.L_x_3229) ;  /* 0x000000a400049947 */ /* 0x004fea0003800000 */
.L_x_3228:
[----:B0-----:R-:W0:Y:S01]  /*2df0*/  S2R R0, SR_TID.X ;  /* 0x0000000000007919 */ /* 0x001e220000002100 */
[----:B------:R-:W-:-:S04]  /*2e00*/  UIADD3 UR4, UR41, 0x22400, URZ ;  /* 0x0002240029047890 */ /* 0x000fc8000fffe03f */
[----:B------:R-:W-:-:S04]  /*2e10*/  USHF.R.U32.HI UR4, URZ, 0x4, UR4 ;  /* 0x000000043f047899 */ /* 0x000fc80008011604 */
[----:B------:R-:W-:-:S06]  /*2e20*/  ULOP3.LUT UR4, UR4, 0x3fff, URZ, 0xc0, !UPT ;  /* 0x00003fff04047892 */ /* 0x000fcc000f8ec03f */
[----:B------:R-:W-:Y:S01]  /*2e30*/  IMAD.U32 R3, RZ, RZ, UR4 ;  /* 0x00000004ff037e24 */ /* 0x000fe2000f8e00ff */
[----:B------:R-:W-:Y:S05]  /*2e40*/  WARPSYNC.ALL ;  /* 0x0000000000007948 */ /* 0x000fea0003800000 */
[----:B------:R-:W-:Y:S02]  /*2e50*/  LOP3.LUT R3, R3, 0x10000, RZ, 0xfc, !PT ;  /* 0x0001000003037812 */ /* 0x000fe400078efcff */
[----:B0-----:R-:W-:-:S04]  /*2e60*/  LOP3.LUT R0, R0, 0x7f, RZ, 0xc0, !PT ;  /* 0x0000007f00007812 */ /* 0x001fc800078ec0ff */
[----:B------:R-:W-:Y:S02]  /*2e70*/  ISETP.NE.AND P1, PT, R0, RZ, PT ;  /* 0x000000ff0000720c */ /* 0x000fe40003f25270 */
[----:B------:R-:W-:Y:S01]  /*2e80*/  R2UR UR12, R3 ;  /* 0x00000000030c72ca */ /* 0x000fe200000e0000 */
[----:B------:R-:W-:Y:S01]  /*2e90*/  UIADD3 UR4, UR41, 0x20400, URZ ;  /* 0x0002040029047890 */ /* 0x000fe2000fffe03f */
[----:B------:R-:W-:Y:S01]  /*2ea0*/  WARPGROUP.ARRIVE ;  /* 0x00000000000079c5 */ /* 0x000fe20000000000 */
[----:B------:R-:W-:Y:S01]  /*2eb0*/  UMOV UR7, 0x40000040 ;  /* 0x4000004000077882 */ /* 0x000fe20000000000 */
[----:B------:R-:W-:Y:S01]  /*2ec0*/  UMOV UR5, 0x40000040 ;  /* 0x4000004000057882 */ /* 0x000fe20000000000 */
[----:B------:R-:W-:Y:S01]  /*2ed0*/  USHF.R.U32.HI UR4, URZ, 0x4, UR4 ;  /* 0x000000043f047899 */ /* 0x000fe20008011604 */
[----:B------:R-:W-:Y:S01]  /*2ee0*/  UMOV UR11, 0x40000040 ;  /* 0x40000040000b7882 */ /* 0x000fe20000000000 */
[----:B------:R-:W-:Y:S02]  /*2ef0*/  UMOV UR9, 0x40000040 ;  /* 0x4000004000097882 */ /* 0x000fe40000000000 */
[----:B------:R-:W-:Y:S01]  /*2f00*/  ULOP3.LUT UR4, UR4, 0x3fff, URZ, 0xc0, !UPT ;  /* 0x00003fff04047892 */ /* 0x000fe2000f8ec03f */
[----:B------:R-:W-:Y:S01]  /*2f10*/  UMOV UR15, 0x40000040 ;  /* 0x40000040000f7882 */ /* 0x000fe20000000000 */
[----:B------:R-:W-:-:S02]  /*2f20*/  ULDC UR20, c[0x0][0x988] ;  /* 0x0002620000147ab9 */ /* 0x000fc40000000800 */
[----:B------:R-:W-:Y:S02]  /*2f30*/  ULEA UR12, UR39, UR12, 0x9 ;  /* 0x0000000c270c7291 */ /* 0x000fe4000f8e483f */
[----:B------:R-:W-:Y:S02]  /*2f40*/  ULOP3.LUT UR13, UR4, 0x10000, URZ, 0xfc, !UPT ;  /* 0x00010000040d7892 */ /* 0x000fe4000f8efc3f */
[----:B------:R-:W-:Y:S02]  /*2f50*/  UIADD3 UR10, UR12, 0x4, URZ ;  /* 0x000000040c0a7890 */ /* 0x000fe4000fffe03f */
[----:B------:R-:W-:Y:S01]  /*2f60*/  UIADD3 UR8, UR13, 0x4, URZ ;  /* 0x000000040d087890 */ /* 0x000fe2000fffe03f */
[----:B------:R-:W-:Y:S02]  /*2f70*/  UMOV UR6, UR12 ;  /* 0x0000000c00067c82 */ /* 0x000fe40008000000 */
[----:B------:R-:W-:Y:S01]  /*2f80*/  UMOV UR4, UR13 ;  /* 0x0000000d00047c82 */ /* 0x000fe20008000000 */
[----:B------:R-:W-:Y:S01]  /*2f90*/  UIADD3 UR14, UR12, 0x6, URZ ;  /* 0x000000060c0e7890 */ /* 0x000fe2000fffe03f */
[----:B------:R-:W-:Y:S01]  /*2fa0*/  HGMMA.64x64x16.F32 R24, gdesc[UR4], RZ, !UPT, gsb0 ;  /* 0x00e00000041879f0 */ /* 0x000fe2000c0008ff */
[----:B------:R-:W-:-:S02]  /*2fb0*/  UIADD3 UR6, UR12, 0x2, URZ ;  /* 0x000000020c067890 */ /* 0x000fc4000fffe03f */
[----:B------:R-:W-:Y:S01]  /*2fc0*/  UIADD3 UR4, UR13, 0x2, URZ ;  /* 0x000000020d047890 */ /* 0x000fe2000fffe03f */
[----:B------:R-:W-:Y:S01]  /*2fd0*/  UMOV UR7, 0x40000040 ;  /* 0x4000004000077882 */ /* 0x000fe20000000000 */
[----:B------:R-:W-:Y:S01]  /*2fe0*/  UMOV UR5, 0x40000040 ;  /* 0x4000004000057882 */ /* 0x000fe20000000000 */
[----:B------:R-:W-:-:S03]  /*2ff0*/  UIADD3 UR12, UR13, 0x6, URZ ;  /* 0x000000060d0c7890 */ /* 0x000fc6000fffe03f */
[----:B------:R-:W-:Y:S01]  /*3000*/  UMOV UR13, 0x40000040 ;  /* 0x40000040000d7882 */ /* 0x000fe20000000000 */
[----:B------:R-:W-:Y:S02]  /*3010*/  WARPGROUP.DEPBAR.LE gsb0, 0x0 ;  /* 0x00008000000079c5 */ /* 0x000fe40000010000 */
[----:B------:R-:W-:-:S06]  /*3020*/  WARPGROUP.ARRIVE ;  /* 0x00000000000079c5 */ /* 0x000fcc0000000000 */
[----:B------:R-:W-:Y:S01]  /*3030*/  HGMMA.64x64x16.F32 R24, gdesc[UR4], R24, gsb0 ;  /* 0x00e00000041879f0 */ /* 0x000fe20008000818 */
[----:B------:R-:W-:-:S06]  /*3040*/  UIMAD UR6, UR49, -0x40, UR50 ;  /* 0xffffffc0310678a4 */ /* 0x000fcc000f8e0232 */
[----:B------:R-:W-:-:S05]  /*3050*/  IMAD.U32 R0, RZ, RZ, UR6 ;  /* 0x00000006ff007e24 */ /* 0x000fca000f8e00ff */
[----:B------:R-:W-:-:S04]  /*3060*/  IADD3 R0, -R17, 0x40, R0 ;  /* 0x0000004011007810 */ /* 0x000fc80007ffe100 */
[C---:B------:R-:W-:Y:S02]  /*3070*/  ISETP.GT.AND P6, PT, R0.reuse, RZ, PT ;  /* 0x000000ff0000720c */ /* 0x040fe40003fc4270 */
[C---:B------:R-:W-:Y:S02]  /*3080*/  ISETP.GT.AND P2, PT, R0.reuse, 0x1, PT ;  /* 0x000000010000780c */ /* 0x040fe40003f44270 */
[C---:B------:R-:W-:Y:S02]  /*3090*/  ISETP.GT.AND P3, PT, R0.reuse, 0x8, PT ;  /* 0x000000080000780c */ /* 0x040fe40003f64270 */
[C---:B------:R-:W-:Y:S02]  /*30a0*/  ISETP.GT.AND P4, PT, R0.reuse, 0x9, PT ;  /* 0x000000090000780c */ /* 0x040fe40003f84270 */
[----:B------:R-:W-:Y:S01]  /*30b0*/  ISETP.GT.AND P5, PT, R0, 0x10, PT ;  /* 0x000000100000780c */ /* 0x000fe20003fa4270 */
[----:B------:R-:W-:Y:S02]  /*30c0*/  WARPGROUP.DEPBAR.LE gsb0, 0x0 ;  /* 0x00008000000079c5 */ /* 0x000fe40000010000 */
[----:B------:R-:W-:-:S06]  /*30d0*/  WARPGROUP.ARRIVE ;  /* 0x00000000000079c5 */ /* 0x000fcc0000000000 */
[----:B------:R-:W-:Y:S03]  /*30e0*/  HGMMA.64x64x16.F32 R24, gdesc[UR8], R24, gsb0 ;  /* 0x00e00000081879f0 */ /* 0x000fe60008000818 */
[----:B------:R-:W-:Y:S02]  /*30f0*/  WARPGROUP.DEPBAR.LE gsb0, 0x0 ;  /* 0x00008000000079c5 */ /* 0x000fe40000010000 */
[----:B------:R-:W-:-:S06]  /*3100*/  WARPGROUP.ARRIVE ;  /* 0x00000000000079c5 */ /* 0x000fcc0000000000 */
[----:B------:R-:W-:Y:S03]  /*3110*/  HGMMA.64x64x16.F32 R24, gdesc[UR12], R24, gsb0 ;  /* 0x00e000000c1879f0 */ /* 0x000fe60008000818 */
        /* <DEDUP_REMOVED lines=52> */
[----:B------:R-:W-:-:S02]  /*3460*/  FMNMX.FTZ R0, R52, R5, !PT ;  /* 0x0000000534007209 */ /* 0x000fc40007810000 */
[----:B------:R-:W-:Y:S02]  /*3470*/  FSEL R47, R47, -INF , P2 ;  /* 0xff8000002f2f7808 */ /* 0x000fe40001000000 */
[----:B------:R-:W-:Y:S02]  /*3480*/  FMNMX.FTZ R6, R53, R0, !PT ;  /* 0x0000000035067209 */ /* 0x000fe40007810000 */
[----:B------:R-:W-:Y:S02]  /*3490*/  FSEL R50, R50, -INF , P3 ;  /* 0xff80000032327808 */ /* 0x000fe40001800000 */
[----:B------:R-:W-:Y:S01]  /*34a0*/  FSEL R51, R51, -INF , P4 ;  /* 0xff80000033337808 */ /* 0x000fe20002000000 */
[----:B------:R-:W0:Y:S01]  /*34b0*/  SHFL.BFLY PT, R5, R6, 0x2, 0x1f ;  /* 0x0c401f0006057f89 */ /* 0x000e2200000e0000 */
[----:B------:R-:W-:Y:S02]  /*34c0*/  FSEL R54, R54, -INF , P5 ;  /* 0xff80000036367808 */ /* 0x000fe40002800000 */
[----:B------:R-:W-:-:S02]  /*34d0*/  FSEL R55, R55, -INF , P6 ;  /* 0xff80000037377808 */ /* 0x000fc40003000000 */
        /* <DEDUP_REMOVED lines=12> */
[----:B------:R-:W-:Y:S01]  /*35a0*/  FMUL.FTZ R6, R0, UR20 ;  /* 0x0000001400067c20 */ /* 0x000fe20008410000 */
[----:B------:R-:W-:-:S04]  /*35b0*/  FMNMX.FTZ R5, R43, R4, !PT ;  /* 0x000000042b057209 */ /* 0x000fc80007810000 */
[----:B------:R-:W-:Y:S02]  /*35c0*/  FMNMX.FTZ R4, R46, R5, !PT ;  /* 0x000000052e047209 */ /* 0x000fe40007810000 */
[----:B------:R-:W-:Y:S02]  /*35d0*/  FSEL R6, R6, RZ, P2 ;  /* 0x000000ff06067208 */ /* 0x000fe40001000000 */
[----:B------:R-:W-:-:S03]  /*35e0*/  FMNMX.FTZ R5, R47, R4, !PT ;  /* 0x000000042f057209 */ /* 0x000fc60007810000 */
[--C-:B------:R-:W-:Y:S01]  /*35f0*/  FFMA.FTZ R24, R24, UR20, -R6.reuse ;  /* 0x0000001418187c23 */ /* 0x100fe20008010806 */
[----:B------:R-:W-:Y:S01]  /*3600*/  FMNMX.FTZ R4, R50, R5, !PT ;  /* 0x0000000532047209 */ /* 0x000fe20007810000 */
[--C-:B------:R-:W-:Y:S01]  /*3610*/  FFMA.FTZ R25, R25, UR20, -R6.reuse ;  /* 0x0000001419197c23 */ /* 0x100fe20008010806 */
[--C-:B------:R-:W-:Y:S01]  /*3620*/  FFMA.FTZ R28, R28, UR20, -R6.reuse ;  /* 0x000000141c1c7c23 */ /* 0x100fe20008010806 */
[--C-:B------:R-:W-:Y:S01]  /*3630*/  FFMA.FTZ R29, R29, UR20, -R6.reuse ;  /* 0x000000141d1d7c23 */ /* 0x100fe20008010806 */
[----:B------:R-:W-:Y:S01]  /*3640*/  FMNMX.FTZ R5, R51, R4, !PT ;  /* 0x0000000433057209 */ /* 0x000fe20007810000 */
[----:B------:R-:W-:Y:S01]  /*3650*/  MUFU.EX2 R24, R24 ;  /* 0x0000001800187308 */ /* 0x000fe20000000800 */
[--C-:B------:R-:W-:Y:S01]  /*3660*/  FFMA.FTZ R32, R32, UR20, -R6.reuse ;  /* 0x0000001420207c23 */ /* 0x100fe20008010806 */
[--C-:B------:R-:W-:Y:S01]  /*3670*/  FFMA.FTZ R33, R33, UR20, -R6.reuse ;  /* 0x0000001421217c23 */ /* 0x100fe20008010806 */
[----:B------:R-:W-:Y:S01]  /*3680*/  FMNMX.FTZ R4, R54, R5, !PT ;  /* 0x0000000536047209 */ /* 0x000fe20007810000 */
[--C-:B------:R-:W-:Y:S01]  /*3690*/  FFMA.FTZ R36, R36, UR20, -R6.reuse ;  /* 0x0000001424247c23 */ /* 0x100fe20008010806 */
[--C-:B------:R-:W-:Y:S01]  /*36a0*/  FFMA.FTZ R37, R37, UR20, -R6.reuse ;  /* 0x0000001425257c23 */ /* 0x100fe20008010806 */
[--C-:B------:R-:W-:Y:S01]  /*36b0*/  FFMA.FTZ R40, R40, UR20, -R6.reuse ;  /* 0x0000001428287c23 */ /* 0x100fe20008010806 */
[----:B------:R-:W-:Y:S01]  /*36c0*/  FMNMX.FTZ R4, R55, R4, !PT ;  /* 0x0000000437047209 */ /* 0x000fe20007810000 */
[----:B------:R-:W0:Y:S01]  /*36d0*/  MUFU.EX2 R25, R25 ;  /* 0x0000001900197308 */ /* 0x000e220000000800 */
[--C-:B------:R-:W-:Y:S01]  /*36e0*/  FFMA.FTZ R41, R41, UR20, -R6.reuse ;  /* 0x0000001429297c23 */ /* 0x100fe20008010806 */
[--C-:B------:R-:W-:Y:S01]  /*36f0*/  FFMA.FTZ R44, R44, UR20, -R6.reuse ;  /* 0x000000142c2c7c23 */ /* 0x100fe20008010806 */
[--C-:B------:R-:W-:Y:S01]  /*3700*/  FFMA.FTZ R45, R45, UR20, -R6.reuse ;  /* 0x000000142d2d7c23 */ /* 0x100fe20008010806 */
[----:B------:R-:W3:Y:S01]  /*3710*/  SHFL.BFLY PT, R5, R4, 0x2, 0x1f ;  /* 0x0c401f0004057f89 */ /* 0x000ee200000e0000 */
[--C-:B------:R-:W-:Y:S01]  /*3720*/  FFMA.FTZ R48, R48, UR20, -R6.reuse ;  /* 0x0000001430307c23 */ /* 0x100fe20008010806 */
[--C-:B------:R-:W-:Y:S01]  /*3730*/  FFMA.FTZ R49, R49, UR20, -R6.reuse ;  /* 0x0000001431317c23 */ /* 0x100fe20008010806 */
[--C-:B------:R-:W-:Y:S01]  /*3740*/  FFMA.FTZ R52, R52, UR20, -R6.reuse ;  /* 0x0000001434347c23 */ /* 0x100fe20008010806 */
[----:B------:R-:W-:Y:S01]  /*3750*/  MUFU.EX2 R28, R28 ;  /* 0x0000001c001c7308 */ /* 0x000fe20000000800 */
[----:B------:R-:W-:-:S07]  /*3760*/  FFMA.FTZ R6, R53, UR20, -R6 ;  /* 0x0000001435067c23 */ /* 0x000fce0008010806 */
[----:B------:R-:W4:Y:S01]  /*3770*/  MUFU.EX2 R29, R29 ;  /* 0x0000001d001d7308 */ /* 0x000f220000000800 */
[----:B0-----:R-:W-:-:S07]  /*3780*/  F2FP.F16.F32.PACK_AB R152, R25, R24 ;  /* 0x000000181998723e */ /* 0x001fce00000000ff */
[----:B------:R-:W-:Y:S01]  /*3790*/  MUFU.EX2 R32, R32 ;  /* 0x0000002000207308 */ /* 0x000fe20000000800 */
[----:B---3--:R-:W-:-:S07]  /*37a0*/  FMNMX.FTZ R5, R4, R5, !PT ;  /* 0x0000000504057209 */ /* 0x008fce0007810000 */
[----:B------:R-:W0:Y:S01]  /*37b0*/  MUFU.EX2 R33, R33 ;  /* 0x0000002100217308 */ /* 0x000e220000000800 */
[----:B------:R-:W3:Y:S01]  /*37c0*/  SHFL.BFLY PT, R4, R5, 0x1, 0x1f ;  /* 0x0c201f0005047f89 */ /* 0x000ee200000e0000 */
[----:B----4-:R-:W-:-:S06]  /*37d0*/  F2FP.F16.F32.PACK_AB R154, R29, R28 ;  /* 0x0000001c1d9a723e */ /* 0x010fcc00000000ff */
[----:B------:R4:W-:Y:S08]  /*37e0*/  MUFU.EX2 R9, R6 ;  /* 0x0000000600097308 */ /* 0x0009f00000000800 */
[----:B------:R-:W-:Y:S01]  /*37f0*/  MUFU.EX2 R36, R36 ;  /* 0x0000002400247308 */ /* 0x000fe20000000800 */
[----:B0-----:R-:W-:-:S07]  /*3800*/  F2FP.F16.F32.PACK_AB R156, R33, R32 ;  /* 0x00000020219c723e */ /* 0x001fce00000000ff */
[----:B------:R-:W0:Y:S01]  /*3810*/  MUFU.EX2 R37, R37 ;  /* 0x0000002500257308 */ /* 0x000e220000000800 */
[----:B---3--:R-:W-:-:S04]  /*3820*/  FMNMX.FTZ R4, R5, R4, !PT ;  /* 0x0000000405047209 */ /* 0x008fc80007810000 */
[C---:B------:R-:W-:Y:S01]  /*3830*/  FSETP.NEU.FTZ.AND P2, PT, R4.reuse, -INF , PT ;  /* 0xff8000000400780b */ /* 0x040fe20003f5d000 */
[----:B------:R-:W-:Y:S02]  /*3840*/  FMUL.FTZ R5, R4, UR20 ;  /* 0x0000001404057c20 */ /* 0x000fe40008410000 */
[----:B------:R-:W-:Y:S03]  /*3850*/  MUFU.EX2 R40, R40 ;  /* 0x0000002800287308 */ /* 0x000fe60000000800 */
[----:B------:R-:W-:Y:S01]  /*3860*/  FSEL R10, R5, RZ, P2 ;  /* 0x000000ff050a7208 */ /* 0x000fe20001000000 */
[----:B------:R-:W-:-:S04]  /*3870*/  FADD.FTZ R5, R24, R25 ;  /* 0x0000001918057221 */ /* 0x000fc80000010000 */
[--C-:B------:R-:W-:Y:S01]  /*3880*/  FFMA.FTZ R26, R26, UR20, -R10.reuse ;  /* 0x000000141a1a7c23 */ /* 0x100fe2000801080a */
[--C-:B------:R-:W-:Y:S01]  /*3890*/  FFMA.FTZ R27, R27, UR20, -R10.reuse ;  /* 0x000000141b1b7c23 */ /* 0x100fe2000801080a */
[--C-:B------:R-:W-:Y:S01]  /*38a0*/  FFMA.FTZ R30, R30, UR20, -R10.reuse ;  /* 0x000000141e1e7c23 */ /* 0x100fe2000801080a */
[--C-:B------:R-:W-:Y:S01]  /*38b0*/  FFMA.FTZ R31, R31, UR20, -R10.reuse ;  /* 0x000000141f1f7c23 */ /* 0x100fe2000801080a */
[--C-:B------:R-:W-:Y:S01]  /*38c0*/  FFMA.FTZ R34, R34, UR20, -R10.reuse ;  /* 0x0000001422227c23 */ /* 0x100fe2000801080a */
[--C-:B------:R-:W-:Y:S01]  /*38d0*/  FFMA.FTZ R35, R35, UR20, -R10.reuse ;  /* 0x0000001423237c23 */ /* 0x100fe2000801080a */
[----:B------:R-:W-:Y:S01]  /*38e0*/  MUFU.EX2 R26, R26 ;  /* 0x0000001a001a7308 */ /* 0x000fe20000000800 */
[--C-:B------:R-:W-:Y:S01]  /*38f0*/  FFMA.FTZ R38, R38, UR20, -R10.reuse ;  /* 0x0000001426267c23 */ /* 0x100fe2000801080a */
[----:B----4-:R-:W-:Y:S01]  /*3900*/  FADD.FTZ R6, R28, R5 ;  /* 0x000000051c067221 */ /* 0x010fe20000010000 */
[----:B------:R-:W-:Y:S02]  /*3910*/  @!P1 VIADD R5, R7, 0x28c40 ;  /* 0x00028c4007059836 */ /* 0x000fe40000000000 */
[--C-:B------:R-:W-:Y:S01]  /*3920*/  FFMA.FTZ R39, R39, UR20, -R10.reuse ;  /* 0x0000001427277c23 */ /* 0x100fe2000801080a */
[----:B------:R-:W-:Y:S01]  /*3930*/  FFMA.FTZ R42, R42, UR20, -R10 ;  /* 0x000000142a2a7c23 */ /* 0x000fe2000801080a */
[----:B------:R-:W-:Y:S01]  /*3940*/  FADD.FTZ R13, R29, R6 ;  /* 0x000000061d0d7221 */ /* 0x000fe20000010000 */
[--C-:B------:R-:W-:Y:S01]  /*3950*/  FFMA.FTZ R43, R43, UR20, -R10.reuse ;  /* 0x000000142b2b7c23 */ /* 0x100fe2000801080a */
[----:B------:R-:W3:Y:S01]  /*3960*/  MUFU.EX2 R27, R27 ;  /* 0x0000001b001b7308 */ /* 0x000ee20000000800 */
[----:B------:R-:W-:Y:S01]  /*3970*/  @!P1 PRMT R5, RZ, 0x654, R5 ;  /* 0x00000654ff059816 */ /* 0x000fe20000000005 */
[----:B------:R-:W-:Y:S01]  /*3980*/  FADD.FTZ R12, R32, R13 ;  /* 0x0000000d200c7221 */ /* 0x000fe20000010000 */
[--C-:B------:R-:W-:Y:S01]  /*3990*/  FFMA.FTZ R46, R46, UR20, -R10.reuse ;  /* 0x000000142e2e7c23 */ /* 0x100fe2000801080a */
[--C-:B------:R-:W-:Y:S01]  /*39a0*/  FFMA.FTZ R47, R47, UR20, -R10.reuse ;  /* 0x000000142f2f7c23 */ /* 0x100fe2000801080a */
[----:B------:R4:W-:Y:S01]  /*39b0*/  @!P1 SYNCS.ARRIVE.TRANS64.RED.A1T0 RZ, [R5+URZ], RZ ;  /* 0x000000ff05ff99a7 */ /* 0x0009e2000810043f */
[--C-:B------:R-:W-:Y:S01]  /*39c0*/  FFMA.FTZ R50, R50, UR20, -R10.reuse ;  /* 0x0000001432327c23 */ /* 0x100fe2000801080a */
[--C-:B------:R-:W-:Y:S01]  /*39d0*/  FFMA.FTZ R51, R51, UR20, -R10.reuse ;  /* 0x0000001433337c23 */ /* 0x100fe2000801080a */
[----:B------:R-:W5:Y:S01]  /*39e0*/  MUFU.EX2 R30, R30 ;  /* 0x0000001e001e7308 */ /* 0x000f620000000800 */
[--C-:B------:R-:W-:Y:S01]  /*39f0*/  FFMA.FTZ R54, R54, UR20, -R10.reuse ;  /* 0x0000001436367c23 */ /* 0x100fe2000801080a */
[----:B------:R-:W-:Y:S01]  /*3a00*/  FFMA.FTZ R10, R55, UR20, -R10 ;  /* 0x00000014370a7c23 */ /* 0x000fe2000801080a */
[----:B0-----:R-:W-:-:S05]  /*3a10*/  F2FP.F16.F32.PACK_AB R158, R37, R36 ;  /* 0x00000024259e723e */ /* 0x001fca00000000ff */
[----:B------:R-:W4:Y:S01]  /*3a20*/  MUFU.EX2 R31, R31 ;  /* 0x0000001f001f7308 */ /* 0x000f220000000800 */
[----:B---3--:R-:W-:Y:S01]  /*3a30*/  FADD.FTZ R11, R26, R27 ;  /* 0x0000001b1a0b7221 */ /* 0x008fe20000010000 */
[----:B------:R-:W-:-:S06]  /*3a40*/  F2FP.F16.F32.PACK_AB R153, R27, R26 ;  /* 0x0000001a1b99723e */ /* 0x000fcc00000000ff */
[----:B------:R-:W0:Y:S01]  /*3a50*/  MUFU.EX2 R34, R34 ;  /* 0x0000002200227308 */ /* 0x000e220000000800 */
[----:B-----5:R-:W-:Y:S01]  /*3a60*/  FADD.FTZ R6, R30, R11 ;  /* 0x0000000b1e067221 */ /* 0x020fe20000010000 */
[----:B------:R-:W-:-:S04]  /*3a70*/  FADD.FTZ R11, R33, R12 ;  /* 0x0000000c210b7221 */ /* 0x000fc80000010000 */
[----:B------:R-:W-:Y:S02]  /*3a80*/  FADD.FTZ R12, R36, R11 ;  /* 0x0000000b240c7221 */ /* 0x000fe40000010000 */
[----:B------:R-:W3:Y:S01]  /*3a90*/  MUFU.EX2 R35, R35 ;  /* 0x0000002300237308 */ /* 0x000ee20000000800 */
[----:B----4-:R-:W-:Y:S01]  /*3aa0*/  FADD.FTZ R5, R31, R6 ;  /* 0x000000061f057221 */ /* 0x010fe20000010000 */
[----:B------:R-:W-:Y:S01]  /*3ab0*/  FADD.FTZ R11, R37, R12 ;  /* 0x0000000c250b7221 */ /* 0x000fe20000010000 */
[----:B------:R-:W-:Y:S01]  /*3ac0*/  F2FP.F16.F32.PACK_AB R155, R31, R30 ;  /* 0x0000001e1f9b723e */ /* 0x000fe200000000ff */
[----:B------:R-:W-:Y:S02]  /*3ad0*/  BAR.SYNC.DEFER_BLOCKING 0xf, 0x100 ;  /* 0x03c4000000007b1d */ /* 0x000fe40000010000 */
[----:B------:R-:W-:Y:S01]  /*3ae0*/  FADD.FTZ R12, R40, R11 ;  /* 0x0000000b280c7221 */ /* 0x000fe20000010000 */
[----:B0-----:R-:W-:-:S03]  /*3af0*/  FADD.FTZ R6, R34, R5 ;  /* 0x0000000522067221 */ /* 0x001fc60000010000 */
[----:B------:R-:W0:Y:S01]  /*3b00*/  MUFU.EX2 R38, R38 ;  /* 0x0000002600267308 */ /* 0x000e220000000800 */
[----:B---3--:R-:W-:-:S07]  /*3b10*/  FADD.FTZ R5, R35, R6 ;  /* 0x0000000623057221 */ /* 0x008fce0000010000 */
[----:B------:R-:W3:Y:S01]  /*3b20*/  MUFU.EX2 R39, R39 ;  /* 0x0000002700277308 */ /* 0x000ee20000000800 */
[----:B------:R-:W-:-:S07]  /*3b30*/  F2FP.F16.F32.PACK_AB R157, R35, R34 ;  /* 0x00000022239d723e */ /* 0x000fce00000000ff */
[----:B------:R-:W4:Y:S01]  /*3b40*/  MUFU.EX2 R42, R42 ;  /* 0x0000002a002a7308 */ /* 0x000f220000000800 */
[----:B0-----:R-:W-:Y:S01]  /*3b50*/  FADD.FTZ R6, R38, R5 ;  /* 0x0000000526067221 */ /* 0x001fe20000010000 */
[----:B------:R0:W-:Y:S06]  /*3b60*/  STSM.16.M88.4 [R22+0x26800], R152 ;  /* 0x0268009816007844 */ /* 0x0001ec0000000200 */
[----:B------:R-:W5:Y:S01]  /*3b70*/  MUFU.EX2 R41, R41 ;  /* 0x0000002900297308 */ /* 0x000f620000000800 */
[C---:B---3--:R-:W-:Y:S01]  /*3b80*/  FADD.FTZ R11, R39.reuse, R6 ;  /* 0x00000006270b7221 */ /* 0x048fe20000010000 */
[----:B------:R-:W-:-:S05]  /*3b90*/  F2FP.F16.F32.PACK_AB R159, R39, R38 ;  /* 0x00000026279f723e */ /* 0x000fca00000000ff */
[----:B------:R0:W-:Y:S01]  /*3ba0*/  STSM.16.M88.4 [R184], R156 ;  /* 0x0000009cb8007844 */ /* 0x0001e20000000200 */
[----:B------:R-:W3:Y:S01]  /*3bb0*/  MUFU.EX2 R43, R43 ;  /* 0x0000002b002b7308 */ /* 0x000ee20000000800 */
[----:B----4-:R-:W-:-:S07]  /*3bc0*/  FADD.FTZ R6, R42, R11 ;  /* 0x0000000b2a067221 */ /* 0x010fce0000010000 */
[----:B------:R-:W4:Y:S01]  /*3bd0*/  MUFU.EX2 R44, R44 ;  /* 0x0000002c002c7308 */ /* 0x000f220000000800 */
[C---:B-----5:R-:W-:Y:S01]  /*3be0*/  FADD.FTZ R13, R41.reuse, R12 ;  /* 0x0000000c290d7221 */ /* 0x060fe20000010000 */
[----:B------:R-:W-:-:S06]  /*3bf0*/  F2FP.F16.F32.PACK_AB R160, R41, R40 ;  /* 0x0000002829a0723e */ /* 0x000fcc00000000ff */
[----:B------:R-:W-:Y:S01]  /*3c00*/  MUFU.EX2 R46, R46 ;  /* 0x0000002e002e7308 */ /* 0x000fe20000000800 */
[C---:B---3--:R-:W-:Y:S01]  /*3c10*/  FADD.FTZ R11, R43.reuse, R6 ;  /* 0x000000062b0b7221 */ /* 0x048fe20000010000 */
[----:B------:R-:W-:-:S06]  /*3c20*/  F2FP.F16.F32.PACK_AB R161, R43, R42 ;  /* 0x0000002a2ba1723e */ /* 0x000fcc00000000ff */
[----:B------:R-:W3:Y:S01]  /*3c30*/  MUFU.EX2 R45, R45 ;  /* 0x0000002d002d7308 */ /* 0x000ee20000000800 */
[----:B----4-:R-:W-:-:S07]  /*3c40*/  FADD.FTZ R6, R44, R13 ;  /* 0x0000000d2c067221 */ /* 0x010fce0000010000 */
[----:B------:R-:W4:Y:S08]  /*3c50*/  MUFU.EX2 R47, R47 ;  /* 0x0000002f002f7308 */ /* 0x000f300000000800 */
[----:B------:R-:W-:Y:S01]  /*3c60*/  MUFU.EX2 R48, R48 ;  /* 0x0000003000307308 */ /* 0x000fe20000000800 */
[C---:B---3--:R-:W-:Y:S01]  /*3c70*/  F2FP.F16.F32.PACK_AB R162, R45.reuse, R44 ;  /* 0x0000002c2da2723e */ /* 0x048fe200000000ff */
[----:B------:R-:W-:-:S06]  /*3c80*/  FADD.FTZ R45, R45, R6 ;  /* 0x000000062d2d7221 */ /* 0x000fcc0000010000 */
[----:B------:R-:W3:Y:S01]  /*3c90*/  MUFU.EX2 R49, R49 ;  /* 0x0000003100317308 */ /* 0x000ee20000000800 */
[----:B----4-:R-:W-:-:S05]  /*3ca0*/  F2FP.F16.F32.PACK_AB R163, R47, R46 ;  /* 0x0000002e2fa3723e */ /* 0x010fca00000000ff */
[----:B------:R0:W-:Y:S02]  /*3cb0*/  STSM.16.M88.4 [R19], R160 ;  /* 0x000000a013007844 */ /* 0x0001e40000000200 */
[----:B------:R-:W-:Y:S08]  /*3cc0*/  MUFU.EX2 R50, R50 ;  /* 0x0000003200327308 */ /* 0x000ff00000000800 */
[----:B------:R-:W4:Y:S01]  /*3cd0*/  MUFU.EX2 R51, R51 ;  /* 0x0000003300337308 */ /* 0x000f220000000800 */
[----:B---3--:R-:W-:Y:S01]  /*3ce0*/  F2FP.F16.F32.PACK_AB R164, R49, R48 ;  /* 0x0000003031a4723e */ /* 0x008fe200000000ff */
[----:B------:R-:W-:-:S04]  /*3cf0*/  FADD.FTZ R48, R48, R45 ;  /* 0x0000002d30307221 */ /* 0x000fc80000010000 */
[----:B------:R-:W-:Y:S02]  /*3d00*/  FADD.FTZ R49, R49, R48 ;  /* 0x0000003031317221 */ /* 0x000fe40000010000 */
[----:B------:R-:W3:Y:S08]  /*3d10*/  MUFU.EX2 R52, R52 ;  /* 0x0000003400347308 */ /* 0x000ef00000000800 */
[----:B------:R-:W-:Y:S01]  /*3d20*/  MUFU.EX2 R54, R54 ;  /* 0x0000003600367308 */ /* 0x000fe20000000800 */
[----:B----4-:R-:W-:-:S07]  /*3d30*/  F2FP.F16.F32.PACK_AB R165, R51, R50 ;  /* 0x0000003233a5723e */ /* 0x010fce00000000ff */
[----:B------:R4:W5:Y:S01]  /*3d40*/  MUFU.EX2 R5, R10 ;  /* 0x0000000a00057308 */ /* 0x0009620000000800 */
[----:B---3--:R-:W-:Y:S01]  /*3d50*/  F2FP.F16.F32.PACK_AB R166, R9, R52 ;  /* 0x0000003409a6723e */ /* 0x008fe200000000ff */
[----:B------:R-:W-:-:S04]  /*3d60*/  FADD.FTZ R6, R52, R49 ;  /* 0x0000003134067221 */ /* 0x000fc80000010000 */
[----:B------:R-:W-:Y:S01]  /*3d70*/  FADD.FTZ R6, R9, R6 ;  /* 0x0000000609067221 */ /* 0x000fe20000010000 */
[----:B----4-:R-:W-:-:S04]  /*3d80*/  FADD.FTZ R10, R46, R11 ;  /* 0x0000000b2e0a7221 */ /* 0x010fc80000010000 */
[----:B------:R-:W-:-:S04]  /*3d90*/  FADD.FTZ R47, R47, R10 ;  /* 0x0000000a2f2f7221 */ /* 0x000fc80000010000 */
[----:B------:R-:W-:Y:S01]  /*3da0*/  FADD.FTZ R50, R50, R47 ;  /* 0x0000002f32327221 */ /* 0x000fe20000010000 */
[----:B-----5:R-:W-:-:S03]  /*3db0*/  F2FP.F16.F32.PACK_AB R167, R5, R54 ;  /* 0x0000003605a7723e */ /* 0x020fc600000000ff */
[----:B------:R-:W-:Y:S02]  /*3dc0*/  FADD.FTZ R51, R51, R50 ;  /* 0x0000003233337221 */ /* 0x000fe40000010000 */
[----:B------:R0:W-:Y:S02]  /*3dd0*/  STSM.16.M88.4 [R23], R164 ;  /* 0x000000a417007844 */ /* 0x0001e40000000200 */
[----:B------:R-:W-:-:S04]  /*3de0*/  FADD.FTZ R54, R54, R51 ;  /* 0x0000003336367221 */ /* 0x000fc80000010000 */
[----:B------:R-:W-:Y:S01]  /*3df0*/  FADD.FTZ R5, R5, R54 ;  /* 0x0000003605057221 */ /* 0x000fe20000010000 */
[----:B------:R-:W-:Y:S06]  /*3e00*/  @!P0 BRA `(.L_x_3230) ;  /* 0x0000000000048947 */ /* 0x000fec0003800000 */
[----:B------:R-:W-:Y:S01]  /*3e10*/  BPT.TRAP 0x1 ;  /* 0x000000040000795c */ /* 0x000fe20000300000 */
.L_x_3230:
[----:B------:R3:W4:Y:S01]  /*3e20*/  SYNCS.PHASECHK.TRANS64.TRYWAIT P2, [R7+URZ+0x28c50], R8 ;  /* 0x028c5008070075a7 */ /* 0x000722000804017f */
[----:B------:R-:W-:Y:S05]  /*3e30*/  @!P0 BRA `(.L_x_3231) ;  /* 0x0000000000048947 */ /* 0x000fea0003800000 */
[----:B------:R-:W-:Y:S01]  /*3e40*/  BPT.TRAP 0x1 ;  /* 0x000000040000795c */ /* 0x000fe20000300000 */
.L_x_3231:
[----:B------:R-:W-:Y:S01]  /*3e50*/  ULOP3.LUT UR51, UR51, 0x2000000, URZ, 0xfc, !UPT ;  /* 0x0200000033337892 */ /* 0x000fe2000f8efc3f */
[----:B----4-:R-:W-:Y:S11]  /*3e60*/  @P2 BRA `(.L_x_3232) ;  /* 0x0000000000082947 */ /* 0x010ff60003800000 */
[----:B------:R-:W4:Y:S02]  /*3e70*/  SYNCS.PHASECHK.TRANS64.TRYWAIT P2, [R7+URZ+0x28c50], R8 ;  /* 0x028c5008070075a7 */ /* 0x000f24000804017f */
[----:B----4-:R-:W-:Y:S05]  /*3e80*/  @!P2 BRA `(.L_x_3233) ;  /* 0x0000009000f0a947 */ /* 0x010fea0003800000 */
.L_x_3232:
[----:B------:R-:W-:Y:S01]  /*3e90*/  ULEA UR10, UR39, UR51, 0xc ;  /* 0x00000033270a7291 */ /* 0x000fe2000f8e603f */
[----:B------:R-:W-:Y:S01]  /*3ea0*/  WARPGROUP.ARRIVE ;  /* 0x00000000000079c5 */ /* 0x000fe20000000000 */
[----:B------:R-:W-:Y:S01]  /*3eb0*/  UMOV UR7, 0x40000040 ;  /* 0x4000004000077882 */ /* 0x000fe20000000000 */
[----:B------:R-:W-:Y:S01]  /*3ec0*/  UISETP.GE.AND UP0, UPT, UR50, 0x41, UPT ;  /* 0x000000413200788c */ /* 0x000fe2000bf06270 */
[----:B-1234-:R-:W-:-:S03]  /*3ed0*/  @!P1 VIADD R7, R7, 0x28c60 ;  /* 0x00028c6007079836 */ /* 0x01efc60000000000 */
[----:B------:R-:W-:Y:S02]  /*3ee0*/  UMOV UR6, UR10 ;  /* 0x0000000a00067c82 */ /* 0x000fe40008000000 */
[----:B------:R-:W-:Y:S01]  /*3ef0*/  HGMMA.64x256x16.F32 R24, R152, gdesc[UR4].tnspB, RZ, !UPT, gsb0 ;  /* 0x43e0000498187df0 */ /* 0x000fe2000c0008ff */
[----:B------:R-:W-:Y:S01]  /*3f00*/  UIADD3 UR6, UR10, 0x80, URZ ;  /* 0x000000800a067890 */ /* 0x000fe2000fffe03f */
[----:B------:R-:W-:Y:S01]  /*3f10*/  PLOP3.LUT P2, PT, PT, PT, UP0, 0x80, 0x0 ;  /* 0x000000000000781c */ /* 0x000fe20003f4f008 */
[----:B------:R-:W-:Y:S01]  /*3f20*/  UMOV UR7, 0x40000040 ;  /* 0x4000004000077882 */ /* 0x000fe20000000000 */
[----:B------:R-:W-:Y:S01]  /*3f30*/  @!P1 PRMT R7, RZ, 0x654, R7 ;  /* 0x00000654ff079816 */ /* 0x000fe20000000007 */
[----:B------:R-:W-:Y:S02]  /*3f40*/  WARPGROUP.DEPBAR.LE gsb0, 0x0 ;  /* 0x00008000000079c5 */ /* 0x000fe40000010000 */
[----:B------:R-:W-:-:S15]  /*3f50*/  WARPGROUP.ARRIVE ;  /* 0x00000000000079c5 */ /* 0x000fde0000000000 */
[----:B------:R-:W-:-:S06]  /*3f60*/  NOP ;  /* 0x0000000000007918 */ /* 0x000fcc0000000000 */
[----:B------:R-:W-:Y:S01]  /*3f70*/  HGMMA.64x256x16.F32 R24, R156, gdesc[UR4].tnspB, R24, gsb0 ;  /* 0x43e000049c187df0 */ /* 0x000fe20008000818 */
[----:B------:R-:W-:Y:S01]  /*3f80*/  UIADD3 UR6, UR10, 0x100, URZ ;  /* 0x000001000a067890 */ /* 0x000fe2000fffe03f */
[----:B------:R-:W-:Y:S01]  /*3f90*/  UMOV UR7, 0x40000040 ;  /* 0x4000004000077882 */ /* 0x000fe20000000000 */
[----:B------:R-:W-:Y:S02]  /*3fa0*/  WARPGROUP.DEPBAR.LE gsb0, 0x0 ;  /* 0x00008000000079c5 */ /* 0x000fe40000010000 */
[----:B------:R-:W-:-:S15]  /*3fb0*/  WARPGROUP.ARRIVE ;  /* 0x00000000000079c5 */ /* 0x000fde0000000000 */
[----:B------:R-:W-:-:S08]  /*3fc0*/  NOP ;  /* 0x0000000000007918 */ /* 0x000fd00000000000 */
[----:B------:R-:W-:Y:S01]  /*3fd0*/  HGMMA.64x256x16.F32 R24, R160, gdesc[UR4].tnspB, R24, gsb0 ;  /* 0x43e00004a0187df0 */ /* 0x000fe20008000818 */
[----:B------:R-:W-:Y:S01]  /*3fe0*/  UIADD3 UR6, UR10, 0x180, URZ ;  /* 0x000001800a067890 */ /* 0x000fe2000fffe03f */
[----:B------:R-:W-:Y:S01]  /*3ff0*/  UMOV UR7, 0x40000040 ;  /* 0x4000004000077882 */ /* 0x000fe20000000000 */
[----:B------:R-:W-:Y:S02]  /*4000*/  WARPGROUP.DEPBAR.LE gsb0, 0x0 ;  /* 0x00008000000079c5 */ /* 0x000fe40000010000 */
[----:B------:R-:W-:-:S15]  /*4010*/  WARPGROUP.ARRIVE ;  /* 0x00000000000079c5 */ /* 0x000fde0000000000 */
[----:B------:R-:W-:-:S08]  /*4020*/  NOP ;  /* 0x0000000000007918 */ /* 0x000fd00000000000 */
[----:B------:R-:W-:Y:S03]  /*4030*/  HGMMA.64x256x16.F32 R24, R164, gdesc[UR4].tnspB, R24, gsb0 ;  /* 0x43e00004a4187df0 */ /* 0x000fe60008000818 */
[----:B------:R-:W-:Y:S02]  /*4040*/  WARPGROUP.DEPBAR.LE gsb0, 0x0 ;  /* 0x00008000000079c5 */ /* 0x000fe40000010000 */
[----:B------:R-:W-:Y:S01]  /*4050*/  @!PT LDS RZ, [RZ] ;  /* 0x00000000fffff984 */ /* 0x000fe20000000800 */
[----:B------:R-:W-:Y:S01]  /*4060*/  @!PT LDS RZ, [RZ] ;  /* 0x00000000fffff984 */ /* 0x000fe20000000800 */
[----:B------:R-:W-:Y:S01]  /*4070*/  @!PT LDS RZ, [RZ] ;  /* 0x00000000fffff984 */ /* 0x000fe20000000800 */
[----:B------:R-:W-:Y:S01]  /*4080*/  @!PT LDS RZ, [RZ] ;  /* 0x00000000fffff984 */ /* 0x000fe20000000800 */
[----:B------:R1:W-:Y:S06]  /*4090*/  MEMBAR.ALL.CTA ;  /* 0x0000000000007992 */ /* 0x0003ec0000008000 */
[----:B-1----:R-:W1:Y:S02]  /*40a0*/  FENCE.VIEW.ASYNC.S ;  /* 0x00000000000073c6 */ /* 0x002e640000000000 */
[----:B-1----:R-:W-:Y:S01]  /*40b0*/  NOP ;  /* 0x0000000000007918 */ /* 0x002fe20000000000 */
[----:B------:R-:W-:Y:S06]  /*40c0*/  BAR.ARV 0xe, 0x100 ;  /* 0x0384000000007b1d */ /* 0x000fec0000002000 */
[----:B------:R1:W-:Y:S01]  /*40d0*/  @!P1 SYNCS.ARRIVE.TRANS64.RED.A1T0 RZ, [R7+URZ], RZ ;  /* 0x000000ff07ff99a7 */ /* 0x0003e2000810043f */
[----:B------:R-:W-:Y:S05]  /*40e0*/  @!P2 BRA `(.L_x_3234) ;  /* 0x000000180044a947 */ /* 0x000fea0003800000 */
[----:B------:R-:W-:Y:S01]  /*40f0*/  IMAD.MOV.U32 R9, RZ, RZ, R4 ;  /* 0x000000ffff097224 */ /* 0x000fe200078e0004 */
[----:B------:R-:W-:Y:S01]  /*4100*/  UIADD3 UR49, UR49, -0x2, URZ ;  /* 0xfffffffe31317890 */ /* 0x000fe2000fffe03f */
[----:B------:R-:W-:Y:S01]  /*4110*/  IMAD.MOV.U32 R11, RZ, RZ, R0 ;  /* 0x000000ffff0b7224 */ /* 0x000fe200078e0000 */
[----:B------:R-:W-:Y:S01]  /*4120*/  UMOV UR21, UR39 ;  /* 0x0000002700157c82 */ /* 0x000fe20008000000 */
[----:B------:R-:W-:-:S09]  /*4130*/  ULDC UR20, c[0x0][0x988] ;  /* 0x0002620000147ab9 */ /* 0x000fd20000000800 */
.L_x_3243:
[----:B------:R-:W-:Y:S01]  /*4140*/  UIADD3 UR39, UR21, 0x1, URZ ;  /* 0x0000000115277890 */ /* 0x000fe2000fffe03f */
[----:B------:R-:W-:Y:S01]  /*4150*/  IMAD.U32 R0, RZ, RZ, UR49 ;  /* 0x00000031ff007e24 */ /* 0x000fe2000f8e00ff */
[----:B------:R-:W-:Y:S02]  /*4160*/  UIADD3 UR49, UR49, -0x1, URZ ;  /* 0xffffffff31317890 */ /* 0x000fe4000fffe03f */
[----:B------:R-:W-:Y:S02]  /*4170*/  UISETP.NE.AND UP0, UPT, UR39, 0x2, UPT ;  /* 0x000000022700788c */ /* 0x000fe4000bf05270 */
[----:B------:R-:W-:Y:S02]  /*4180*/  ISETP.GT.AND P2, PT, R0, RZ, PT ;  /* 0x000000ff0000720c */ /* 0x000fe40003f44270 */
[----:B------:R-:W-:Y:S02]  /*4190*/  USEL UR6, URZ, 0x1, UP0 ;  /* 0x000000013f067887 */ /* 0x000fe40008000000 */
[----:B------:R-:W-:-:S02]  /*41a0*/  USEL UR39, UR39, URZ, UP0 ;  /* 0x0000003f27277287 */ /* 0x000fc40008000000 */
[----:B------:R-:W-:Y:S01]  /*41b0*/  ULOP3.LUT UR38, UR38, UR6, URZ, 0x3c, !UPT ;  /* 0x0000000626267292 */ /* 0x000fe2000f8e3c3f */
[----:B--23--:R-:W-:Y:S11]  /*41c0*/  @!P0 BRA `(.L_x_3235) ;  /* 0x0000000000048947 */ /* 0x00cff60003800000 */
[----:B------:R-:W-:Y:S01]  /*41d0*/  BPT.TRAP 0x1 ;  /* 0x000000040000795c */ /* 0x000fe20000300000 */
.L_x_3235:
[----:B------:R-:W-:Y:S01]  /*41e0*/  ULEA UR22, UR39, UR41, 0x3 ;  /* 0x0000002927167291 */ /* 0x000fe2000f8e183f */
[----:B-1----:R-:W-:-:S05]  /*41f0*/  IMAD.U32 R7, RZ, RZ, UR38 ;  /* 0x00000026ff077e24 */ /* 0x002fca000f8e00ff */
[----:B------:R-:W-:-:S04]  /*4200*/  SHF.L.U32 R7, R7, 0x1f, RZ ;  /* 0x0000001f07077819 */ /* 0x000fc800000006ff */
[----:B------:R1:W2:Y:S01]  /*4210*/  SYNCS.PHASECHK.TRANS64.TRYWAIT P3, [UR22+0x28c30], R7 ;  /* 0x028c3007ff0075a7 */ /* 0x0002a20008060156 */
[----:B------:R-:W-:Y:S05]  /*4220*/  @!P0 BRA `(.L_x_3236) ;  /* 0x0000000000048947 */ /* 0x000fea0003800000 */
[----:B------:R-:W-:Y:S01]  /*4230*/  BPT.TRAP 0x1 ;  /* 0x000000040000795c */ /* 0x000fe20000300000 */
.L_x_3236:
[----:B--2---:R-:W-:Y:S05]  /*4240*/  @P3 BRA `(.L_x_3237) ;  /* 0x0000000000083947 */ /* 0x004fea0003800000 */
[----:B------:R-:W2:Y:S02]  /*4250*/  SYNCS.PHASECHK.TRANS64.TRYWAIT P3, [UR22+0x28c30], R7 ;  /* 0x028c3007ff0075a7 */ /* 0x000ea40008060156 */
[----:B--2---:R-:W-:Y:S05]  /*4260*/  @!P3 BRA `(.L_x_3238) ;  /* 0x00000090000cb947 */ /* 0x004fea0003800000 */
.L_x_3237:
[----:B------:R-:W-:Y:S01]  /*4270*/  R2UR UR18, R3 ;  /* 0x00000000031272ca */ /* 0x000fe200000e0000 */
[----:B------:R-:W-:Y:S01]  /*4280*/  UIADD3 UR6, UR41, 0x20400, URZ ;  /* 0x0002040029067890 */ /* 0x000fe2000fffe03f */
[----:B0-----:R-:W-:Y:S01]  /*4290*/  WARPGROUP.ARRIVE ;  /* 0x00000000000079c5 */ /* 0x001fe20000000000 */
[----:B------:R-:W-:Y:S01]  /*42a0*/  UMOV UR19, 0x40000040 ;  /* 0x4000004000137882 */ /* 0x000fe20000000000 */
[----:B------:R-:W-:Y:S01]  /*42b0*/  UMOV UR17, 0x40000040 ;  /* 0x4000004000117882 */ /* 0x000fe20000000000 */
[----:B------:R-:W-:Y:S01]  /*42c0*/  USHF.R.U32.HI UR6, URZ, 0x4, UR6 ;  /* 0x000000043f067899 */ /* 0x000fe20008011606 */
[----:B------:R-:W-:Y:S01]  /*42d0*/  UMOV UR7, 0x40000040 ;  /* 0x4000004000077882 */ /* 0x000fe20000000000 */
[----:B------:R-:W-:Y:S02]  /*42e0*/  UMOV UR11, 0x40000040 ;  /* 0x40000040000b7882 */ /* 0x000fe40000000000 */
[----:B------:R-:W-:Y:S01]  /*42f0*/  ULOP3.LUT UR6, UR6, 0x3fff, URZ, 0xc0, !UPT ;  /* 0x00003fff06067892 */ /* 0x000fe2000f8ec03f */
[----:B------:R-:W-:-:S03]  /*4300*/  UMOV UR15, 0x40000040 ;  /* 0x40000040000f7882 */ /* 0x000fc60000000000 */
[----:B------:R-:W-:Y:S02]  /*4310*/  ULEA UR18, UR39, UR18, 0x9 ;  /* 0x0000001227127291 */ /* 0x000fe4000f8e483f */
[----:B------:R-:W-:Y:S02]  /*4320*/  ULOP3.LUT UR16, UR6, 0x10000, URZ, 0xfc, !UPT ;  /* 0x0001000006107892 */ /* 0x000fe4000f8efc3f */
[----:B------:R-:W-:Y:S02]  /*4330*/  UIADD3 UR6, UR18, 0x2, URZ ;  /* 0x0000000212067890 */ /* 0x000fe4000fffe03f */
[----:B------:R-:W-:Y:S02]  /*4340*/  UIADD3 UR10, UR18, 0x4, URZ ;  /* 0x00000004120a7890 */ /* 0x000fe4000fffe03f */
[----:B------:R-:W-:-:S03]  /*4350*/  UIADD3 UR14, UR18, 0x6, URZ ;  /* 0x00000006120e7890 */ /* 0x000fc6000fffe03f */
[----:B------:R-:W-:Y:S03]  /*4360*/  HGMMA.64x64x16.F32 R152, gdesc[UR16], RZ, !UPT, gsb0 ;  /* 0x00e00000109879f0 */ /* 0x000fe6000c0008ff */
[----:B------:R-:W-:Y:S02]  /*4370*/  WARPGROUP.DEPBAR.LE gsb0, 0x0 ;  /* 0x00008000000079c5 */ /* 0x000fe40000010000 */
[----:B------:R-:W-:-:S06]  /*4380*/  WARPGROUP.ARRIVE ;  /* 0x00000000000079c5 */ /* 0x000fcc0000000000 */
[----:B------:R-:W-:Y:S03]  /*4390*/  HGMMA.64x64x16.F32 R152, gdesc[UR4], R152, gsb0 ;  /* 0x00e00000049879f0 */ /* 0x000fe60008000898 */
[----:B------:R-:W-:Y:S02]  /*43a0*/  WARPGROUP.DEPBAR.LE gsb0, 0x0 ;  /* 0x00008000000079c5 */ /* 0x000fe40000010000 */
[----:B------:R-:W-:-:S06]  /*43b0*/  WARPGROUP.ARRIVE ;  /* 0x00000000000079c5 */ /* 0x000fcc0000000000 */
[----:B------:R-:W-:Y:S03]  /*43c0*/  HGMMA.64x64x16.F32 R152, gdesc[UR8], R152, gsb0 ;  /* 0x00e00000089879f0 */ /* 0x000fe60008000898 */
[----:B------:R-:W-:Y:S02]  /*43d0*/  WARPGROUP.DEPBAR.LE gsb0, 0x0 ;  /* 0x00008000000079c5 */ /* 0x000fe40000010000 */
[----:B------:R-:W-:-:S06]  /*43e0*/  WARPGROUP.ARRIVE ;  /* 0x00000000000079c5 */ /* 0x000fcc0000000000 */
[----:B------:R-:W-:Y:S03]  /*43f0*/  HGMMA.64x64x16.F32 R152, gdesc[UR12], R152, gsb0 ;  /* 0x00e000000c9879f0 */ /* 0x000fe60008000898 */
[----:B------:R-:W-:Y:S02]  /*4400*/  WARPGROUP.DEPBAR.LE gsb0, 0x0 ;  /* 0x00008000000079c5 */ /* 0x000fe40000010000 */
[----:B--2---:R-:W-:-:S04]  /*4410*/  FMNMX.FTZ R0, R152, R11, !PT ;  /* 0x0000000b98007209 */ /* 0x004fc80007810000 */
        /* <DEDUP_REMOVED lines=15> */
[----:B------:R-:W-:-:S03]  /*4510*/  FMNMX.FTZ R0, R154, R9, !PT ;  /* 0x000000099a007209 */ /* 0x000fc60007810000 */
[----:B------:R-:W0:Y:S02]  /*4520*/  SHFL.BFLY PT, R13, R8, 0x2, 0x1f ;  /* 0x0c401f00080d7f89 */ /* 0x000e2400000e0000 */
        /* <DEDUP_REMOVED lines=10> */
[----:B------:R-:W-:-:S03]  /*45d0*/  FMNMX.FTZ R4, R170, R13, !PT ;  /* 0x0000000daa047209 */ /* 0x000fc60007810000 */
[C---:B------:R-:W-:Y:S01]  /*45e0*/  FMUL.FTZ R12, R0.reuse, UR20 ;  /* 0x00000014000c7c20 */ /* 0x040fe20008410000 */
[----:B------:R-:W-:Y:S01]  /*45f0*/  FMNMX.FTZ R13, R171, R4, !PT ;  /* 0x00000004ab0d7209 */ /* 0x000fe20007810000 */
[----:B------:R-:W-:Y:S02]  /*4600*/  FADD.FTZ R11, -R0, R11 ;  /* 0x0000000b000b7221 */ /* 0x000fe40000010100 */
[--C-:B------:R-:W-:Y:S01]  /*4610*/  FFMA.FTZ R152, R152, UR20, -R12.reuse ;  /* 0x0000001498987c23 */ /* 0x100fe2000801080c */
[----:B------:R-:W-:Y:S01]  /*4620*/  FMNMX.FTZ R4, R174, R13, !PT ;  /* 0x0000000dae047209 */ /* 0x000fe20007810000 */
[----:B------:R-:W-:Y:S01]  /*4630*/  FMUL.FTZ R11, R11, UR20 ;  /* 0x000000140b0b7c20 */ /* 0x000fe20008410000 */
[--C-:B------:R-:W-:Y:S01]  /*4640*/  FFMA.FTZ R13, R153, UR20, -R12.reuse ;  /* 0x00000014990d7c23 */ /* 0x100fe2000801080c */
[--C-:B------:R-:W-:Y:S01]  /*4650*/  FFMA.FTZ R153, R165, UR20, -R12.reuse ;  /* 0x00000014a5997c23 */ /* 0x100fe2000801080c */
[----:B------:R-:W-:Y:S01]  /*4660*/  FMNMX.FTZ R15, R175, R4, !PT ;  /* 0x00000004af0f7209 */ /* 0x000fe20007810000 */
[--C-:B------:R-:W-:Y:S01]  /*4670*/  FFMA.FTZ R8, R156, UR20, -R12.reuse ;  /* 0x000000149c087c23 */ /* 0x100fe2000801080c */
        /* <DEDUP_REMOVED lines=13> */
[----:B------:R-:W-:Y:S01]  /*4750*/  FFMA.FTZ R181, R181, UR20, -R12 ;  /* 0x00000014b5b57c23 */ /* 0x000fe2000801080c */
[----:B------:R-:W-:Y:S01]  /*4760*/  FMNMX.FTZ R4, R183, R4, !PT ;  /* 0x00000004b7047209 */ /* 0x000fe20007810000 */
[----:B------:R-:W0:Y:S04]  /*4770*/  MUFU.EX2 R11, R11 ;  /* 0x0000000b000b7308 */ /* 0x000e280000000800 */
[----:B------:R-:W2:Y:S04]  /*4780*/  SHFL.BFLY PT, R157, R4, 0x2, 0x1f ;  /* 0x0c401f00049d7f89 */ /* 0x000ea800000e0000 */
[----:B------:R-:W3:Y:S08]  /*4790*/  MUFU.EX2 R152, R152 ;  /* 0x0000009800987308 */ /* 0x000ef00000000800 */
[----:B------:R-:W4:Y:S01]  /*47a0*/  MUFU.EX2 R13, R13 ;  /* 0x0000000d000d7308 */ /* 0x000f220000000800 */
[-C--:B0-----:R-:W-:Y:S01]  /*47b0*/  FMUL.FTZ R24, R24, R11.reuse ;  /* 0x0000000b18187220 */ /* 0x081fe20000410000 */
[-C--:B------:R-:W-:Y:S01]  /*47c0*/  FMUL.FTZ R25, R25, R11.reuse ;  /* 0x0000000b19197220 */ /* 0x080fe20000410000 */
[-C--:B------:R-:W-:Y:S01]  /*47d0*/  FMUL.FTZ R28, R28, R11.reuse ;  /* 0x0000000b1c1c7220 */ /* 0x080fe20000410000 */
[-C--:B------:R-:W-:Y:S01]  /*47e0*/  FMUL.FTZ R29, R29, R11.reuse ;  /* 0x0000000b1d1d7220 */ /* 0x080fe20000410000 */
[-C--:B------:R-:W-:Y:S01]  /*47f0*/  FMUL.FTZ R32, R32, R11.reuse ;  /* 0x0000000b20207220 */ /* 0x080fe20000410000 */
[-C--:B------:R-:W-:Y:S01]  /*4800*/  FMUL.FTZ R33, R33, R11.reuse ;  /* 0x0000000b21217220 */ /* 0x080fe20000410000 */
[-C--:B------:R-:W-:Y:S01]  /*4810*/  FMUL.FTZ R36, R36, R11.reuse ;  /* 0x0000000b24247220 */ /* 0x080fe20000410000 */
[----:B------:R-:W0:Y:S01]  /*4820*/  MUFU.EX2 R8, R8 ;  /* 0x0000000800087308 */ /* 0x000e220000000800 */
[----:B---3--:R-:W-:Y:S01]  /*4830*/  FFMA.FTZ R6, R11, R6, R152 ;  /* 0x000000060b067223 */ /* 0x008fe20000010098 */
[-C--:B------:R-:W-:Y:S01]  /*4840*/  FMUL.FTZ R37, R37, R11.reuse ;  /* 0x0000000b25257220 */ /* 0x080fe20000410000 */
[----:B------:R-:W-:Y:S01]  /*4850*/  FMUL.FTZ R40, R40, R11 ;  /* 0x0000000b28287220 */ /* 0x000fe20000410000 */
[----:B--2---:R-:W-:Y:S01]  /*4860*/  FMNMX.FTZ R20, R4, R157, !PT ;  /* 0x0000009d04147209 */ /* 0x004fe20007810000 */
[----:B------:R-:W-:Y:S01]  /*4870*/  FFMA.FTZ R157, R169, UR20, -R12 ;  /* 0x00000014a99d7c23 */ /* 0x000fe2000801080c */
[-C--:B------:R-:W-:Y:S01]  /*4880*/  FMUL.FTZ R41, R41, R11.reuse ;  /* 0x0000000b29297220 */ /* 0x080fe20000410000 */
[-C--:B------:R-:W-:Y:S01]  /*4890*/  FMUL.FTZ R44, R44, R11.reuse ;  /* 0x0000000b2c2c7220 */ /* 0x080fe20000410000 */
[----:B------:R-:W2:Y:S01]  /*48a0*/  MUFU.EX2 R15, R15 ;  /* 0x0000000f000f7308 */ /* 0x000ea20000000800 */
[----:B------:R-:W3:Y:S01]  /*48b0*/  SHFL.BFLY PT, R169, R20, 0x1, 0x1f ;  /* 0x0c201f0014a97f89 */ /* 0x000ee200000e0000 */
[-C--:B------:R-:W-:Y:S01]  /*48c0*/  FMUL.FTZ R45, R45, R11.reuse ;  /* 0x0000000b2d2d7220 */ /* 0x080fe20000410000 */
[-C--:B------:R-:W-:Y:S01]  /*48d0*/  FMUL.FTZ R48, R48, R11.reuse ;  /* 0x0000000b30307220 */ /* 0x080fe20000410000 */
[-C--:B------:R-:W-:Y:S01]  /*48e0*/  FMUL.FTZ R49, R49, R11.reuse ;  /* 0x0000000b31317220 */ /* 0x080fe20000410000 */
[-C--:B------:R-:W-:Y:S01]  /*48f0*/  FMUL.FTZ R52, R52, R11.reuse ;  /* 0x0000000b34347220 */ /* 0x080fe20000410000 */
[-C--:B------:R-:W-:Y:S01]  /*4900*/  FMUL.FTZ R53, R53, R11.reuse ;  /* 0x0000000b35357220 */ /* 0x080fe20000410000 */
[-C--:B------:R-:W-:Y:S01]  /*4910*/  FMUL.FTZ R56, R56, R11.reuse ;  /* 0x0000000b38387220 */ /* 0x080fe20000410000 */
[----:B------:R-:W-:Y:S01]  /*4920*/  MUFU.EX2 R156, R156 ;  /* 0x0000009c009c7308 */ /* 0x000fe20000000800 */
[-C--:B------:R-:W-:Y:S01]  /*4930*/  FMUL.FTZ R57, R57, R11.reuse ;  /* 0x0000000b39397220 */ /* 0x080fe20000410000 */
        /* <DEDUP_REMOVED lines=13> */
[----:B------:R-:W-:Y:S01]  /*4a10*/  FMUL.FTZ R84, R84, R11 ;  /* 0x0000000b54547220 */ /* 0x000fe20000410000 */
[----:B------:R-:W-:Y:S01]  /*4a20*/  MUFU.EX2 R10, R10 ;  /* 0x0000000a000a7308 */ /* 0x000fe20000000800 */
[----:B---3--:R-:W-:Y:S01]  /*4a30*/  FMNMX.FTZ R4, R20, R169, !PT ;  /* 0x000000a914047209 */ /* 0x008fe20007810000 */
[-C--:B------:R-:W-:Y:S01]  /*4a40*/  FMUL.FTZ R85, R85, R11.reuse ;  /* 0x0000000b55557220 */ /* 0x080fe20000410000 */
[-C--:B------:R-:W-:Y:S01]  /*4a50*/  FMUL.FTZ R88, R88, R11.reuse ;  /* 0x0000000b58587220 */ /* 0x080fe20000410000 */
[-C--:B------:R-:W-:Y:S01]  /*4a60*/  FMUL.FTZ R89, R89, R11.reuse ;  /* 0x0000000b59597220 */ /* 0x080fe20000410000 */
[-C--:B------:R-:W-:Y:S01]  /*4a70*/  FMUL.FTZ R92, R92, R11.reuse ;  /* 0x0000000b5c5c7220 */ /* 0x080fe20000410000 */
[C---:B------:R-:W-:Y:S01]  /*4a80*/  FMUL.FTZ R177, R4.reuse, UR20 ;  /* 0x0000001404b17c20 */ /* 0x040fe20008410000 */
[----:B------:R-:W-:Y:S01]  /*4a90*/  FADD.FTZ R12, -R4, R9 ;  /* 0x00000009040c7221 */ /* 0x000fe20000010100 */
[----:B------:R3:W-:Y:S01]  /*4aa0*/  MUFU.EX2 R20, R180 ;  /* 0x000000b400147308 */ /* 0x0007e20000000800 */
[----:B------:R-:W-:Y:S01]  /*4ab0*/  FMUL.FTZ R93, R93, R11 ;  /* 0x0000000b5d5d7220 */ /* 0x000fe20000410000 */
[----:B------:R-:W-:Y:S01]  /*4ac0*/  FFMA.FTZ R169, R154, UR20, -R177 ;  /* 0x000000149aa97c23 */ /* 0x000fe200080108b1 */
[----:B------:R-:W-:-:S02]  /*4ad0*/  IMAD.MOV R154, RZ, RZ, -R18 ;  /* 0x000000ffff9a7224 */ /* 0x000fc400078e0a12 */
[----:B------:R-:W-:Y:S01]  /*4ae0*/  FMUL.FTZ R12, R12, UR20 ;  /* 0x000000140c0c7c20 */ /* 0x000fe20008410000 */
[--C-:B------:R-:W-:Y:S01]  /*4af0*/  FFMA.FTZ R168, R155, UR20, -R177.reuse ;  /* 0x000000149ba87c23 */ /* 0x100fe200080108b1 */
[--C-:B------:R-:W-:Y:S01]  /*4b00*/  FFMA.FTZ R155, R158, UR20, -R177.reuse ;  /* 0x000000149e9b7c23 */ /* 0x100fe200080108b1 */
[--C-:B------:R-:W-:Y:S01]  /*4b10*/  FFMA.FTZ R190, R171, UR20, -R177.reuse ;  /* 0x00000014abbe7c23 */ /* 0x100fe200080108b1 */
[----:B------:R-:W-:Y:S01]  /*4b20*/  ISETP.NE.AND P3, PT, R17, R154, PT ;  /* 0x0000009a1100720c */ /* 0x000fe20003f65270 */
[----:B------:R-:W-:Y:S01]  /*4b30*/  MUFU.EX2 R169, R169 ;  /* 0x000000a900a97308 */ /* 0x000fe20000000800 */
[--C-:B------:R-:W-:Y:S01]  /*4b40*/  FFMA.FTZ R171, R174, UR20, -R177.reuse ;  /* 0x00000014aeab7c23 */ /* 0x100fe200080108b1 */
[--C-:B------:R-:W-:Y:S01]  /*4b50*/  FFMA.FTZ R172, R159, UR20, -R177.reuse ;  /* 0x000000149fac7c23 */ /* 0x100fe200080108b1 */
[--C-:B------:R-:W-:Y:S01]  /*4b60*/  FFMA.FTZ R174, R175, UR20, -R177.reuse ;  /* 0x00000014afae7c23 */ /* 0x100fe200080108b1 */
[----:B------:R-:W-:Y:S02]  /*4b70*/  IMAD.U32 R175, RZ, RZ, UR21 ;  /* 0x00000015ffaf7e24 */ /* 0x000fe4000f8e00ff */
[--C-:B------:R-:W-:Y:S01]  /*4b80*/  FFMA.FTZ R159, R162, UR20, -R177.reuse ;  /* 0x00000014a29f7c23 */ /* 0x100fe200080108b1 */
[--C-:B---3--:R-:W-:Y:S01]  /*4b90*/  FFMA.FTZ R180, R167, UR20, -R177.reuse ;  /* 0x00000014a7b47c23 */ /* 0x108fe200080108b1 */
[--C-:B------:R-:W-:Y:S01]  /*4ba0*/  FFMA.FTZ R167, R170, UR20, -R177.reuse ;  /* 0x00000014aaa77c23 */ /* 0x100fe200080108b1 */
[----:B------:R-:W3:Y:S01]  /*4bb0*/  MUFU.EX2 R12, R12 ;  /* 0x0000000c000c7308 */ /* 0x000ee20000000800 */
[----:B------:R-:W-:Y:S01]  /*4bc0*/  FFMA.FTZ R176, R163, UR20, -R177 ;  /* 0x00000014a3b07c23 */ /* 0x000fe200080108b1 */
[----:B------:R-:W-:-:S02]  /*4bd0*/  IMAD.U32 R170, RZ, RZ, UR22 ;  /* 0x00000016ffaa7e24 */ /* 0x000fc4000f8e00ff */
[--C-:B------:R-:W-:Y:S01]  /*4be0*/  FFMA.FTZ R163, R166, UR20, -R177.reuse ;  /* 0x00000014a6a37c23 */ /* 0x100fe200080108b1 */
[----:B------:R-:W-:Y:S02]  /*4bf0*/  @!P3 IMAD R158, R175, 0x40, R2 ;  /* 0x00000040af9eb824 */ /* 0x000fe400078e0202 */
[----:B----4-:R-:W-:Y:S01]  /*4c00*/  FADD.FTZ R175, R13, R6 ;  /* 0x000000060daf7221 */ /* 0x010fe20000010000 */
[----:B------:R-:W-:Y:S02]  /*4c10*/  @!P1 VIADD R154, R170, 0x28c40 ;  /* 0x00028c40aa9a9836 */ /* 0x000fe40000000000 */
[----:B------:R-:W-:Y:S01]  /*4c20*/  FFMA.FTZ R173, R178, UR20, -R177 ;  /* 0x00000014b2ad7c23 */ /* 0x000fe200080108b1 */
[----:B------:R-:W4:Y:S01]  /*4c30*/  MUFU.EX2 R168, R168 ;  /* 0x000000a800a87308 */ /* 0x000f220000000800 */
[----:B0-----:R-:W-:Y:S01]  /*4c40*/  FADD.FTZ R6, R8, R175 ;  /* 0x000000af08067221 */ /* 0x001fe20000010000 */
[----:B------:R-:W-:Y:S01]  /*4c50*/  @!P3 LEA R158, R158, UR41, 0x2 ;  /* 0x000000299e9ebc11 */ /* 0x000fe2000f8e10ff */
[--C-:B------:R-:W-:Y:S01]  /*4c60*/  FFMA.FTZ R178, R179, UR20, -R177.reuse ;  /* 0x00000014b3b27c23 */ /* 0x100fe200080108b1 */
[----:B------:R-:W-:Y:S01]  /*4c70*/  @!P1 PRMT R154, RZ, 0x654, R154 ;  /* 0x00000654ff9a9816 */ /* 0x000fe2000000009a */
[----:B--2---:R-:W-:Y:S01]  /*4c80*/  FADD.FTZ R175, R15, R6 ;  /* 0x000000060faf7221 */ /* 0x004fe20000010000 */
[--C-:B------:R-:W-:Y:S01]  /*4c90*/  FFMA.FTZ R182, R182, UR20, -R177.reuse ;  /* 0x00000014b6b67c23 */ /* 0x100fe200080108b1 */
[----:B------:R-:W-:Y:S01]  /*4ca0*/  FFMA.FTZ R177, R183, UR20, -R177 ;  /* 0x00000014b7b17c23 */ /* 0x000fe200080108b1 */
[----:B------:R-:W0:Y:S01]  /*4cb0*/  MUFU.EX2 R155, R155 ;  /* 0x0000009b009b7308 */ /* 0x000e220000000800 */
[----:B---3--:R-:W-:Y:S01]  /*4cc0*/  FFMA.FTZ R5, R12, R5, R169 ;  /* 0x000000050c057223 */ /* 0x008fe200000100a9 */
[----:B------:R2:W-:Y:S01]  /*4cd0*/  @!P1 SYNCS.ARRIVE.TRANS64.RED.A1T0 RZ, [R154+URZ], RZ ;  /* 0x000000ff9aff99a7 */ /* 0x0005e2000810043f */
[----:B------:R-:W-:Y:S01]  /*4ce0*/  @!P3 STS [R158+0x28800], R11 ;  /* 0x0288000b9e00b388 */ /* 0x000fe20000000800 */
[-C--:B------:R-:W-:Y:S01]  /*4cf0*/  FMUL.FTZ R96, R96, R11.reuse ;  /* 0x0000000b60607220 */ /* 0x080fe20000410000 */
[-C--:B------:R-:W-:Y:S01]  /*4d00*/  FMUL.FTZ R97, R97, R11.reuse ;  /* 0x0000000b61617220 */ /* 0x080fe20000410000 */
[-C--:B------:R-:W-:Y:S01]  /*4d10*/  FMUL.FTZ R100, R100, R11.reuse ;  /* 0x0000000b64647220 */ /* 0x080fe20000410000 */
[----:B------:R3:W-:Y:S01]  /*4d20*/  @!P3 STS [R158+0x28820], R12 ;  /* 0x0288200c9e00b388 */ /* 0x0007e20000000800 */
[----:B------:R-:W5:Y:S01]  /*4d30*/  MUFU.EX2 R172, R172 ;  /* 0x000000ac00ac7308 */ /* 0x000f620000000800 */
[----:B----4-:R-:W-:Y:S01]  /*4d40*/  FADD.FTZ R6, R168, R5 ;  /* 0x00000005a8067221 */ /* 0x010fe20000010000 */
[----:B--2---:R-:W-:Y:S01]  /*4d50*/  FADD.FTZ R154, R156, R175 ;  /* 0x000000af9c9a7221 */ /* 0x004fe20000010000 */
[-C--:B------:R-:W-:Y:S01]  /*4d60*/  FMUL.FTZ R101, R101, R11.reuse ;  /* 0x0000000b65657220 */ /* 0x080fe20000410000 */
[-C--:B------:R-:W-:Y:S01]  /*4d70*/  FMUL.FTZ R104, R104, R11.reuse ;  /* 0x0000000b68687220 */ /* 0x080fe20000410000 */
[-C--:B------:R-:W-:Y:S01]  /*4d80*/  FMUL.FTZ R105, R105, R11.reuse ;  /* 0x0000000b69697220 */ /* 0x080fe20000410000 */
[----:B------:R-:W-:Y:S01]  /*4d90*/  FADD.FTZ R175, R21, R154 ;  /* 0x0000009a15af7221 */ /* 0x000fe20000010000 */
[-C--:B------:R-:W-:Y:S01]  /*4da0*/  FMUL.FTZ R108, R108, R11.reuse ;  /* 0x0000000b6c6c7220 */ /* 0x080fe20000410000 */
[----:B------:R-:W2:Y:S01]  /*4db0*/  MUFU.EX2 R159, R159 ;  /* 0x0000009f009f7308 */ /* 0x000ea20000000800 */
[----:B0-----:R-:W-:Y:S01]  /*4dc0*/  FADD.FTZ R5, R155, R6 ;  /* 0x000000069b057221 */ /* 0x001fe20000010000 */
[----:B------:R-:W-:Y:S01]  /*4dd0*/  FADD.FTZ R154, R10, R175 ;  /* 0x000000af0a9a7221 */ /* 0x000fe20000010000 */
[-C--:B------:R-:W-:Y:S01]  /*4de0*/  FMUL.FTZ R109, R109, R11.reuse ;  /* 0x0000000b6d6d7220 */ /* 0x080fe20000410000 */
[-C--:B------:R-:W-:Y:S01]  /*4df0*/  FMUL.FTZ R112, R112, R11.reuse ;  /* 0x0000000b70707220 */ /* 0x080fe20000410000 */
[-C--:B------:R-:W-:Y:S01]  /*4e00*/  FMUL.FTZ R113, R113, R11.reuse ;  /* 0x0000000b71717220 */ /* 0x080fe20000410000 */
[-C--:B------:R-:W-:Y:S01]  /*4e10*/  FMUL.FTZ R116, R116, R11.reuse ;  /* 0x0000000b74747220 */ /* 0x080fe20000410000 */
[-C--:B------:R-:W-:Y:S01]  /*4e20*/  FMUL.FTZ R117, R117, R11.reuse ;  /* 0x0000000b75757220 */ /* 0x080fe20000410000 */
[----:B------:R-:W0:Y:S01]  /*4e30*/  MUFU.EX2 R176, R176 ;  /* 0x000000b000b07308 */ /* 0x000e220000000800 */
[----:B-----5:R-:W-:Y:S01]  /*4e40*/  FADD.FTZ R6, R172, R5 ;  /* 0x00000005ac067221 */ /* 0x020fe20000010000 */
[-C--:B------:R-:W-:Y:S01]  /*4e50*/  FMUL.FTZ R120, R120, R11.reuse ;  /* 0x0000000b78787220 */ /* 0x080fe20000410000 */
[-C--:B------:R-:W-:Y:S01]  /*4e60*/  FMUL.FTZ R121, R121, R11.reuse ;  /* 0x0000000b79797220 */ /* 0x080fe20000410000 */
[-C--:B------:R-:W-:Y:S01]  /*4e70*/  FMUL.FTZ R124, R124, R11.reuse ;  /* 0x0000000b7c7c7220 */ /* 0x080fe20000410000 */
[-C--:B------:R-:W-:Y:S01]  /*4e80*/  FMUL.FTZ R125, R125, R11.reuse ;  /* 0x0000000b7d7d7220 */ /* 0x080fe20000410000 */
[-C--:B------:R-:W-:Y:S01]  /*4e90*/  FMUL.FTZ R128, R128, R11.reuse ;  /* 0x0000000b80807220 */ /* 0x080fe20000410000 */
[-C--:B------:R-:W-:Y:S01]  /*4ea0*/  FMUL.FTZ R129, R129, R11.reuse ;  /* 0x0000000b81817220 */ /* 0x080fe20000410000 */
[----:B------:R-:W4:Y:S01]  /*4eb0*/  MUFU.EX2 R153, R153 ;  /* 0x0000009900997308 */ /* 0x000f220000000800 */
[----:B--2---:R-:W-:Y:S01]  /*4ec0*/  FADD.FTZ R5, R159, R6 ;  /* 0x000000069f057221 */ /* 0x004fe20000010000 */
[-C--:B------:R-:W-:Y:S01]  /*4ed0*/  FMUL.FTZ R132, R132, R11.reuse ;  /* 0x0000000b84847220 */ /* 0x080fe20000410000 */
[-C--:B------:R-:W-:Y:S01]  /*4ee0*/  FMUL.FTZ R133, R133, R11.reuse ;  /* 0x0000000b85857220 */ /* 0x080fe20000410000 */
[-C--:B------:R-:W-:Y:S01]  /*4ef0*/  FMUL.FTZ R136, R136, R11.reuse ;  /* 0x0000000b88887220 */ /* 0x080fe20000410000 */
[-C--:B------:R-:W-:Y:S01]  /*4f00*/  FMUL.FTZ R137, R137, R11.reuse ;  /* 0x0000000b89897220 */ /* 0x080fe20000410000 */
[-C--:B------:R-:W-:Y:S01]  /*4f10*/  FMUL.FTZ R140, R140, R11.reuse ;  /* 0x0000000b8c8c7220 */ /* 0x080fe20000410000 */
[-C--:B------:R-:W-:Y:S01]  /*4f20*/  FMUL.FTZ R141, R141, R11.reuse ;  /* 0x0000000b8d8d7220 */ /* 0x080fe20000410000 */
[----:B------:R-:W2:Y:S01]  /*4f30*/  MUFU.EX2 R163, R163 ;  /* 0x000000a300a37308 */ /* 0x000ea20000000800 */
[----:B0-----:R-:W-:Y:S01]  /*4f40*/  FADD.FTZ R6, R176, R5 ;  /* 0x00000005b0067221 */ /* 0x001fe20000010000 */
[-C--:B------:R-:W-:Y:S01]  /*4f50*/  FMUL.FTZ R144, R144, R11.reuse ;  /* 0x0000000b90907220 */ /* 0x080fe20000410000 */
[-C--:B------:R-:W-:Y:S01]  /*4f60*/  FMUL.FTZ R145, R145, R11.reuse ;  /* 0x0000000b91917220 */ /* 0x080fe20000410000 */
[-C--:B------:R-:W-:Y:S01]  /*4f70*/  FMUL.FTZ R148, R148, R11.reuse ;  /* 0x0000000b94947220 */ /* 0x080fe20000410000 */
[----:B------:R-:W-:Y:S01]  /*4f80*/  FMUL.FTZ R149, R149, R11 ;  /* 0x0000000b95957220 */ /* 0x000fe20000410000 */
[----:B------:R-:W-:Y:S01]  /*4f90*/  F2FP.F16.F32.PACK_AB R152, R13, R152 ;  /* 0x000000980d98723e */ /* 0x000fe200000000ff */
[----:B------:R-:W-:Y:S01]  /*4fa0*/  FMUL.FTZ R26, R26, R12 ;  /* 0x0000000c1a1a7220 */ /* 0x000fe20000410000 */
[----:B------:R-:W0:Y:S01]  /*4fb0*/  MUFU.EX2 R160, R160 ;  /* 0x000000a000a07308 */ /* 0x000e220000000800 */
[C---:B----4-:R-:W-:Y:S01]  /*4fc0*/  FADD.FTZ R175, R153.reuse, R154 ;  /* 0x0000009a99af7221 */ /* 0x050fe20000010000 */
[----:B---3--:R-:W-:Y:S01]  /*4fd0*/  F2FP.F16.F32.PACK_AB R158, R153, R10 ;  /* 0x0000000a999e723e */ /* 0x008fe200000000ff */
[-C--:B------:R-:W-:Y:S01]  /*4fe0*/  FMUL.FTZ R27, R27, R12.reuse ;  /* 0x0000000c1b1b7220 */ /* 0x080fe20000410000 */
[----:B------:R-:W-:Y:S01]  /*4ff0*/  F2FP.F16.F32.PACK_AB R153, R168, R169 ;  /* 0x000000a9a899723e */ /* 0x000fe200000000ff */
[-C--:B------:R-:W-:Y:S01]  /*5000*/  FMUL.FTZ R30, R30, R12.reuse ;  /* 0x0000000c1e1e7220 */ /* 0x080fe20000410000 */
[----:B------:R-:W-:Y:S01]  /*5010*/  F2FP.F16.F32.PACK_AB R155, R172, R155 ;  /* 0x0000009bac9b723e */ /* 0x000fe200000000ff */
[----:B------:R-:W-:Y:S01]  /*5020*/  FMUL.FTZ R31, R31, R12 ;  /* 0x0000000c1f1f7220 */ /* 0x000fe20000410000 */
[----:B------:R-:W3:Y:S01]  /*5030*/  MUFU.EX2 R180, R180 ;  /* 0x000000b400b47308 */ /* 0x000ee20000000800 */
[----:B--2---:R-:W-:Y:S01]  /*5040*/  FADD.FTZ R5, R163, R6 ;  /* 0x00000006a3057221 */ /* 0x004fe20000010000 */
[----:B------:R-:W-:Y:S01]  /*5050*/  F2FP.F16.F32.PACK_AB R156, R21, R156 ;  /* 0x0000009c159c723e */ /* 0x000fe200000000ff */
        /* <DEDUP_REMOVED lines=10> */
[-C--:B------:R-:W-:Y:S01]  /*5100*/  FMUL.FTZ R50, R50, R12.reuse ;  /* 0x0000000c32327220 */ /* 0x080fe20000410000 */
[-C--:B------:R-:W-:Y:S01]  /*5110*/  FMUL.FTZ R51, R51, R12.reuse ;  /* 0x0000000c33337220 */ /* 0x080fe20000410000 */
[-C--:B------:R-:W-:Y:S01]  /*5120*/  FMUL.FTZ R54, R54, R12.reuse ;  /* 0x0000000c36367220 */ /* 0x080fe20000410000 */
[----:B------:R-:W0:Y:S01]  /*5130*/  MUFU.EX2 R167, R167 ;  /* 0x000000a700a77308 */ /* 0x000e220000000800 */
[----:B---3--:R-:W-:Y:S01]  /*5140*/  FADD.FTZ R6, R180, R5 ;  /* 0x00000005b4067221 */ /* 0x008fe20000010000 */
[-C--:B------:R-:W-:Y:S01]  /*5150*/  FMUL.FTZ R55, R55, R12.reuse ;  /* 0x0000000c37377220 */ /* 0x080fe20000410000 */
[-C--:B------:R-:W-:Y:S01]  /*5160*/  FMUL.FTZ R58, R58, R12.reuse ;  /* 0x0000000c3a3a7220 */ /* 0x080fe20000410000 */
[-C--:B------:R-:W-:Y:S01]  /*5170*/  FMUL.FTZ R59, R59, R12.reuse ;  /* 0x0000000c3b3b7220 */ /* 0x080fe20000410000 */
[-C--:B------:R-:W-:Y:S01]  /*5180*/  FMUL.FTZ R62, R62, R12.reuse ;  /* 0x0000000c3e3e7220 */ /* 0x080fe20000410000 */
[-C--:B------:R-:W-:Y:S01]  /*5190*/  FMUL.FTZ R63, R63, R12.reuse ;  /* 0x0000000c3f3f7220 */ /* 0x080fe20000410000 */
[----:B------:R-:W-:Y:S01]  /*51a0*/  FMUL.FTZ R66, R66, R12 ;  /* 0x0000000c42427220 */ /* 0x000fe20000410000 */
[----:B------:R-:W3:Y:S01]  /*51b0*/  MUFU.EX2 R14, R14 ;  /* 0x0000000e000e7308 */ /* 0x000ee20000000800 */
[C---:B--2---:R-:W-:Y:S01]  /*51c0*/  FADD.FTZ R175, R157.reuse, R154 ;  /* 0x0000009a9daf7221 */ /* 0x044fe20000010000 */
[----:B------:R-:W-:Y:S01]  /*51d0*/  F2FP.F16.F32.PACK_AB R160, R157, R160 ;  /* 0x000000a09da0723e */ /* 0x000fe200000000ff */
[-C--:B------:R-:W-:Y:S01]  /*51e0*/  FMUL.FTZ R67, R67, R12.reuse ;  /* 0x0000000c43437220 */ /* 0x080fe20000410000 */
[----:B------:R-:W-:Y:S01]  /*51f0*/  F2FP.F16.F32.PACK_AB R157, R176, R159 ;  /* 0x0000009fb09d723e */ /* 0x000fe200000000ff */
[-C--:B------:R-:W-:Y:S01]  /*5200*/  FMUL.FTZ R70, R70, R12.reuse ;  /* 0x0000000c46467220 */ /* 0x080fe20000410000 */
[----:B------:R-:W-:Y:S01]  /*5210*/  F2FP.F16.F32.PACK_AB R159, R180, R163 ;  /* 0x000000a3b49f723e */ /* 0x000fe200000000ff */
        /* <DEDUP_REMOVED lines=16> */
[-C--:B------:R-:W-:Y:S01]  /*5320*/  FMUL.FTZ R95, R95, R12.reuse ;  /* 0x0000000c5f5f7220 */ /* 0x080fe20000410000 */
[----:B------:R-:W3:Y:S01]  /*5330*/  MUFU.EX2 R171, R171 ;  /* 0x000000ab00ab7308 */ /* 0x000ee20000000800 */
[----:B--2---:R-:W-:Y:S01]  /*5340*/  FADD.FTZ R6, R190, R5 ;  /* 0x00000005be067221 */ /* 0x004fe20000010000 */
[-C--:B------:R-:W-:Y:S01]  /*5350*/  FMUL.FTZ R98, R98, R12.reuse ;  /* 0x0000000c62627220 */ /* 0x080fe20000410000 */
[-C--:B------:R-:W-:Y:S01]  /*5360*/  FMUL.FTZ R99, R99, R12.reuse ;  /* 0x0000000c63637220 */ /* 0x080fe20000410000 */
[-C--:B------:R-:W-:Y:S01]  /*5370*/  FMUL.FTZ R102, R102, R12.reuse ;  /* 0x0000000c66667220 */ /* 0x080fe20000410000 */
[-C--:B------:R-:W-:Y:S01]  /*5380*/  FMUL.FTZ R103, R103, R12.reuse ;  /* 0x0000000c67677220 */ /* 0x080fe20000410000 */
[-C--:B------:R-:W-:Y:S01]  /*5390*/  FMUL.FTZ R106, R106, R12.reuse ;  /* 0x0000000c6a6a7220 */ /* 0x080fe20000410000 */
[----:B------:R-:W-:Y:S01]  /*53a0*/  FMUL.FTZ R107, R107, R12 ;  /* 0x0000000c6b6b7220 */ /* 0x000fe20000410000 */
[----:B------:R-:W2:Y:S01]  /*53b0*/  MUFU.EX2 R164, R164 ;  /* 0x000000a400a47308 */ /* 0x000ea20000000800 */
[----:B0-----:R-:W-:Y:S01]  /*53c0*/  FADD.FTZ R11, R161, R154 ;  /* 0x0000009aa10b7221 */ /* 0x001fe20000010000 */
[----:B------:R-:W-:Y:S01]  /*53d0*/  F2FP.F16.F32.PACK_AB R154, R15, R8 ;  /* 0x000000080f9a723e */ /* 0x000fe200000000ff */
[----:B------:R-:W-:Y:S01]  /*53e0*/  BAR.SYNC.DEFER_BLOCKING 0xf, 0x100 ;  /* 0x03c4000000007b1d */ /* 0x000fe20000010000 */
[----:B------:R-:W-:Y:S01]  /*53f0*/  F2FP.F16.F32.PACK_AB R162, R161, R14 ;  /* 0x0000000ea1a2723e */ /* 0x000fe200000000ff */
[-C--:B------:R-:W-:Y:S01]  /*5400*/  FMUL.FTZ R110, R110, R12.reuse ;  /* 0x0000000c6e6e7220 */ /* 0x080fe20000410000 */
[----:B------:R-:W-:Y:S01]  /*5410*/  F2FP.F16.F32.PACK_AB R161, R190, R167 ;  /* 0x000000a7bea1723e */ /* 0x000fe200000000ff */
        /* <DEDUP_REMOVED lines=19> */
[C---:B0-----:R-:W-:Y:S01]  /*5550*/  FADD.FTZ R6, R174.reuse, R5 ;  /* 0x00000005ae067221 */ /* 0x041fe20000010000 */
[----:B------:R-:W-:Y:S01]  /*5560*/  F2FP.F16.F32.PACK_AB R163, R174, R171 ;  /* 0x000000abaea3723e */ /* 0x000fe200000000ff */
[----:B------:R0:W-:Y:S01]  /*5570*/  STSM.16.M88.4 [R22+0x26800], R152 ;  /* 0x0268009816007844 */ /* 0x0001e20000000200 */
[-C--:B------:R-:W-:Y:S01]  /*5580*/  FMUL.FTZ R139, R139, R12.reuse ;  /* 0x0000000c8b8b7220 */ /* 0x080fe20000410000 */
[-C--:B------:R-:W-:Y:S01]  /*5590*/  FMUL.FTZ R142, R142, R12.reuse ;  /* 0x0000000c8e8e7220 */ /* 0x080fe20000410000 */
[----:B------:R-:W-:Y:S01]  /*55a0*/  FMUL.FTZ R143, R143, R12 ;  /* 0x0000000c8f8f7220 */ /* 0x000fe20000410000 */
[----:B------:R0:W-:Y:S01]  /*55b0*/  STSM.16.M88.4 [R184], R156 ;  /* 0x0000009cb8007844 */ /* 0x0001e20000000200 */
[----:B------:R-:W4:Y:S01]  /*55c0*/  MUFU.EX2 R9, R181 ;  /* 0x000000b500097308 */ /* 0x000f220000000800 */
[C---:B---3--:R-:W-:Y:S01]  /*55d0*/  FADD.FTZ R11, R165.reuse, R8 ;  /* 0x00000008a50b7221 */ /* 0x048fe20000010000 */
[----:B------:R-:W-:Y:S01]  /*55e0*/  F2FP.F16.F32.PACK_AB R164, R165, R164 ;  /* 0x000000a4a5a4723e */ /* 0x000fe200000000ff */
[----:B------:R0:W-:Y:S01]  /*55f0*/  STSM.16.M88.4 [R19], R160 ;  /* 0x000000a013007844 */ /* 0x0001e20000000200 */
[-C--:B------:R-:W-:Y:S01]  /*5600*/  FMUL.FTZ R146, R146, R12.reuse ;  /* 0x0000000c92927220 */ /* 0x080fe20000410000 */
[----:B------:R-:W-:Y:S01]  /*5610*/  FADD.FTZ R8, R20, R11 ;  /* 0x0000000b14087221 */ /* 0x000fe20000010000 */
[-C--:B------:R-:W-:Y:S01]  /*5620*/  FMUL.FTZ R147, R147, R12.reuse ;  /* 0x0000000c93937220 */ /* 0x080fe20000410000 */
[-C--:B------:R-:W-:Y:S01]  /*5630*/  FMUL.FTZ R150, R150, R12.reuse ;  /* 0x0000000c96967220 */ /* 0x080fe20000410000 */
[----:B------:R-:W3:Y:S01]  /*5640*/  MUFU.EX2 R178, R178 ;  /* 0x000000b200b27308 */ /* 0x000ee20000000800 */
[----:B--2---:R-:W-:Y:S01]  /*5650*/  FADD.FTZ R5, R173, R6 ;  /* 0x00000006ad057221 */ /* 0x004fe20000010000 */
[----:B------:R-:W-:-:S06]  /*5660*/  FMUL.FTZ R151, R151, R12 ;  /* 0x0000000c97977220 */ /* 0x000fcc0000410000 */
[----:B------:R-:W2:Y:S01]  /*5670*/  MUFU.EX2 R182, R182 ;  /* 0x000000b600b67308 */ /* 0x000ea20000000800 */
[C---:B----4-:R-:W-:Y:S01]  /*5680*/  F2FP.F16.F32.PACK_AB R166, R9.reuse, R20 ;  /* 0x0000001409a6723e */ /* 0x050fe200000000ff */
[----:B------:R-:W-:-:S06]  /*5690*/  FADD.FTZ R6, R9, R8 ;  /* 0x0000000809067221 */ /* 0x000fcc0000010000 */
[----:B------:R-:W4:Y:S01]  /*56a0*/  MUFU.EX2 R177, R177 ;  /* 0x000000b100b17308 */ /* 0x000f220000000800 */
[C---:B---3--:R-:W-:Y:S01]  /*56b0*/  FADD.FTZ R5, R178.reuse, R5 ;  /* 0x00000005b2057221 */ /* 0x048fe20000010000 */
[----:B------:R-:W-:-:S03]  /*56c0*/  F2FP.F16.F32.PACK_AB R165, R178, R173 ;  /* 0x000000adb2a5723e */ /* 0x000fc600000000ff */
[----:B--2---:R-:W-:Y:S01]  /*56d0*/  FADD.FTZ R8, R182, R5 ;  /* 0x00000005b6087221 */ /* 0x004fe20000010000 */
[----:B----4-:R-:W-:-:S03]  /*56e0*/  F2FP.F16.F32.PACK_AB R167, R177, R182 ;  /* 0x000000b6b1a7723e */ /* 0x010fc600000000ff */
[----:B------:R-:W-:Y:S02]  /*56f0*/  FADD.FTZ R5, R177, R8 ;  /* 0x00000008b1057221 */ /* 0x000fe40000010000 */
[----:B------:R0:W-:Y:S01]  /*5700*/  STSM.16.M88.4 [R23], R164 ;  /* 0x000000a417007844 */ /* 0x0001e20000000200 */
[----:B------:R-:W-:Y:S05]  /*5710*/  @!P0 BRA `(.L_x_3239) ;  /* 0x0000000000048947 */ /* 0x000fea0003800000 */
[----:B------:R-:W-:Y:S01]  /*5720*/  BPT.TRAP 0x1 ;  /* 0x000000040000795c */ /* 0x000fe20000300000 */
.L_x_3239:
[----:B------:R2:W3:Y:S01]  /*5730*/  SYNCS.PHASECHK.TRANS64.TRYWAIT P3, [UR22+0x28c50], R7 ;  /* 0x028c5007ff0075a7 */ /* 0x0004e20008060156 */
[----:B------:R-:W-:Y:S05]  /*5740*/  @!P0 BRA `(.L_x_3240) ;  /* 0x0000000000048947 */ /* 0x000fea0003800000 */
[----:B------:R-:W-:Y:S01]  /*5750*/  BPT.TRAP 0x1 ;  /* 0x000000040000795c */ /* 0x000fe20000300000 */
.L_x_3240:
[----:B---3--:R-:W-:Y:S05]  /*5760*/  @P3 BRA `(.L_x_3241) ;  /* 0x0000000000083947 */ /* 0x008fea0003800000 */
[----:B------:R-:W3:Y:S02]  /*5770*/  SYNCS.PHASECHK.TRANS64.TRYWAIT P3, [UR22+0x28c50], R7 ;  /* 0x028c5007ff0075a7 */ /* 0x000ee40008060156 */
[----:B---3--:R-:W-:Y:S05]  /*5780*/  @!P3 BRA `(.L_x_3242) ;  /* 0x0000007800dcb947 */ /* 0x008fea0003800000 */
.L_x_3241:
[----:B------:R-:W-:Y:S01]  /*5790*/  ULEA UR10, UR39, UR51, 0xc ;  /* 0x00000033270a7291 */ /* 0x000fe2000f8e603f */
[----:B------:R-:W-:Y:S01]  /*57a0*/  WARPGROUP.ARRIVE ;  /* 0x00000000000079c5 */ /* 0x000fe20000000000 */
[----:B------:R-:W-:Y:S01]  /*57b0*/  UMOV UR7, 0x40000040 ;  /* 0x4000004000077882 */ /* 0x000fe20000000000 */
[----:B---3--:R-:W-:Y:S01]  /*57c0*/  @!P1 VIADD R170, R170, 0x28c60 ;  /* 0x00028c60aaaa9836 */ /* 0x008fe20000000000 */
[----:B------:R-:W-:Y:S01]  /*57d0*/  UMOV UR21, UR39 ;  /* 0x0000002700157c82 */ /* 0x000fe20008000000 */
[----:B------:R-:W-:Y:S02]  /*57e0*/  IMAD.MOV.U32 R9, RZ, RZ, R4 ;  /* 0x000000ffff097224 */ /* 0x000fe400078e0004 */
[----:B------:R-:W-:Y:S01]  /*57f0*/  UMOV UR6, UR10 ;  /* 0x0000000a00067c82 */ /* 0x000fe20008000000 */
[----:B------:R-:W-:Y:S01]  /*5800*/  @!P1 PRMT R170, RZ, 0x654, R170 ;  /* 0x00000654ffaa9816 */ /* 0x000fe200000000aa */
[----:B------:R-:W-:Y:S01]  /*5810*/  HGMMA.64x256x16.F32 R24, R152, gdesc[UR4].tnspB, R24, gsb0 ;  /* 0x43e0000498187df0 */ /* 0x000fe20008000818 */
[----:B------:R-:W-:Y:S01]  /*5820*/  UIADD3 UR6, UR10, 0x80, URZ ;  /* 0x000000800a067890 */ /* 0x000fe2000fffe03f */
[----:B------:R-:W-:Y:S01]  /*5830*/  IMAD.MOV.U32 R11, RZ, RZ, R0 ;  /* 0x000000ffff0b7224 */ /* 0x000fe200078e0000 */
[----:B------:R-:W-:Y:S01]  /*5840*/  UMOV UR7, 0x40000040 ;  /* 0x4000004000077882 */ /* 0x000fe20000000000 */
[----:B------:R-:W-:-:S02]  /*5850*/  WARPGROUP.DEPBAR.LE gsb0, 0x0 ;  /* 0x00008000000079c5 */ /* 0x000fc40000010000 */
[----:B------:R-:W-:-:S15]  /*5860*/  WARPGROUP.ARRIVE ;  /* 0x00000000000079c5 */ /* 0x000fde0000000000 */
[----:B------:R-:W-:-:S07]  /*5870*/  NOP ;  /* 0x0000000000007918 */ /* 0x000fce0000000000 */
        /* <DEDUP_REMOVED lines=19> */
[----:B---3--:R-:W3:Y:S02]  /*59b0*/  FENCE.VIEW.ASYNC.S ;  /* 0x00000000000073c6 */ /* 0x008ee40000000000 */
[----:B---3--:R-:W-:Y:S01]  /*59c0*/  NOP ;  /* 0x0000000000007918 */ /* 0x008fe20000000000 */
[----:B------:R-:W-:Y:S06]  /*59d0*/  BAR.ARV 0xe, 0x100 ;  /* 0x0384000000007b1d */ /* 0x000fec0000002000 */
[----:B------:R3:W-:Y:S01]  /*59e0*/  @!P1 SYNCS.ARRIVE.TRANS64.RED.A1T0 RZ, [R170+URZ], RZ ;  /* 0x000000ffaaff99a7 */ /* 0x0007e2000810043f */
[----:B------:R-:W-:Y:S05]  /*59f0*/  @P2 BRA `(.L_x_3243) ;  /* 0xffffffe400d02947 */ /* 0x000fea000383ffff */
.L_x_3234:
[----:B------:R-:W4:Y:S01]  /*5a00*/  SHFL.BFLY PT, R3, R6, 0x2, 0x1f ;  /* 0x0c401f0006037f89 */ /* 0x000f2200000e0000 */
[----:B------:R-:W-:Y:S01]  /*5a10*/  IMAD.MOV R14, RZ, RZ, -R18 ;  /* 0x000000ffff0e7224 */ /* 0x000fe200078e0a12 */
[----:B------:R-:W-:Y:S01]  /*5a20*/  UIADD3 UR36, UR36, 0x1, URZ ;  /* 0x0000000124247890 */ /* 0x000fe2000fffe03f */
[----:B------:R-:W-:Y:S01]  /*5a30*/  IMAD.U32 R9, RZ, RZ, UR20 ;  /* 0x00000014ff097e24 */ /* 0x000fe2000f8e00ff */
[----:B------:R-:W5:Y:S01]  /*5a40*/  SHFL.BFLY PT, R10, R5, 0x2, 0x1f ;  /* 0x0c401f00050a7f89 */ /* 0x000f6200000e0000 */
[----:B------:R-:W-:Y:S01]  /*5a50*/  IMAD.MOV.U32 R20, RZ, RZ, -0x800000 ;  /* 0xff800000ff147424 */ /* 0x000fe200078e00ff */
[----:B------:R-:W-:Y:S08]  /*5a60*/  BAR.ARV 0x8, 0x100 ;  /* 0x0204000000007b1d */ /* 0x000ff00000002000 */
[----:B------:R-:W-:Y:S01]  /*5a70*/  BAR.SYNC.DEFER_BLOCKING 0xf, 0x100 ;  /* 0x03c4000000007b1d */ /* 0x000fe20000010000 */
[----:B------:R-:W-:Y:S01]  /*5a80*/  ISETP.NE.AND P2, PT, R17, R14, PT ;  /* 0x0000000e1100720c */ /* 0x000fe20003f45270 */
[----:B------:R-:W-:-:S02]  /*5a90*/  IMAD.U32 R14, RZ, RZ, UR20 ;  /* 0x00000014ff0e7e24 */ /* 0x000fc4000f8e00ff */
[----:B----4-:R-:W-:Y:S01]  /*5aa0*/  FADD.FTZ R3, R3, R6 ;  /* 0x0000000603037221 */ /* 0x010fe20000010000 */
[----:B-----5:R-:W-:-:S04]  /*5ab0*/  FADD.FTZ R10, R10, R5 ;  /* 0x000000050a0a7221 */ /* 0x020fc80000010000 */
[----:B------:R-:W4:Y:S01]  /*5ac0*/  SHFL.BFLY PT, R8, R3, 0x1, 0x1f ;  /* 0x0c201f0003087f89 */ /* 0x000f2200000e0000 */
[----:B------:R-:W-:-:S03]  /*5ad0*/  IMAD.MOV.U32 R5, RZ, RZ, RZ ;  /* 0x000000ffff057224 */ /* 0x000fc600078e00ff */
[----:B-12---:R-:W1:Y:S01]  /*5ae0*/  SHFL.BFLY PT, R7, R10, 0x1, 0x1f ;  /* 0x0c201f000a077f89 */ /* 0x006e6200000e0000 */
[----:B----4-:R-:W-:Y:S01]  /*5af0*/  FADD.FTZ R12, R3, R8 ;  /* 0x00000008030c7221 */ /* 0x010fe20000010000 */
[----:B------:R-:W-:Y:S02]  /*5b00*/  IMAD.MOV.U32 R8, RZ, RZ, RZ ;  /* 0x000000ffff087224 */ /* 0x000fe400078e00ff */
[----:B------:R-:W-:Y:S02]  /*5b10*/  IMAD.U32 R3, RZ, RZ, UR39 ;  /* 0x00000027ff037e24 */ /* 0x000fe4000f8e00ff */
[----:B-1----:R-:W-:Y:S01]  /*5b20*/  FADD.FTZ R13, R10, R7 ;  /* 0x000000070a0d7221 */ /* 0x002fe20000010000 */
[----:B------:R-:W-:Y:S01]  /*5b30*/  FSETP.NE.FTZ.AND P0, PT, R12, RZ, PT ;  /* 0x000000ff0c00720b */ /* 0x000fe20003f15000 */
[----:B------:R-:W-:Y:S01]  /*5b40*/  UIADD3 UR39, UR39, 0x1, URZ ;  /* 0x0000000127277890 */ /* 0x000fe2000fffe03f */
[----:B------:R-:W-:Y:S02]  /*5b50*/  @!P2 IMAD R3, R3, 0x40, R2 ;  /* 0x000000400303a824 */ /* 0x000fe400078e0202 */
[----:B------:R-:W-:Y:S01]  /*5b60*/  FSETP.NE.FTZ.AND P1, PT, R13, RZ, PT ;  /* 0x000000ff0d00720b */ /* 0x000fe20003f35000 */
[----:B------:R-:W-:-:S02]  /*5b70*/  UISETP.NE.AND UP0, UPT, UR39, 0x2, UPT ;  /* 0x000000022700788c */ /* 0x000fc4000bf05270 */
[----:B------:R-:W-:Y:S01]  /*5b80*/  @!P2 LEA R11, R3, UR41, 0x2 ;  /* 0x00000029030bac11 */ /* 0x000fe2000f8e10ff */
[----:B------:R-:W-:Y:S01]  /*5b90*/  IMAD.MOV.U32 R3, RZ, RZ, -0x800000 ;  /* 0xff800000ff037424 */ /* 0x000fe200078e00ff */
[----:B------:R-:W-:Y:S02]  /*5ba0*/  USEL UR4, URZ, 0x1, UP0 ;  /* 0x000000013f047887 */ /* 0x000fe40008000000 */
[----:B------:R-:W-:Y:S02]  /*5bb0*/  USEL UR39, UR39, URZ, UP0 ;  /* 0x0000003f27277287 */ /* 0x000fe40008000000 */
[----:B------:R-:W1:Y:S01]  /*5bc0*/  @P0 MUFU.RCP R8, R12 ;  /* 0x0000000c00080308 */ /* 0x000e620000001000 */
[----:B------:R-:W-:Y:S01]  /*5bd0*/  @P0 FMUL.FTZ R9, R9, 0.69314718246459960938 ;  /* 0x3f31721809090820 */ /* 0x000fe20000410000 */
[----:B------:R-:W-:Y:S02]  /*5be0*/  ULOP3.LUT UR38, UR38, UR4, URZ, 0x3c, !UPT ;  /* 0x0000000426267292 */ /* 0x000fe4000f8e3c3f */
[----:B------:R-:W-:-:S04]  /*5bf0*/  @P1 FMUL.FTZ R14, R14, 0.69314718246459960938 ;  /* 0x3f3172180e0e1820 */ /* 0x000fc80000410000 */
[----:B------:R-:W-:Y:S08]  /*5c00*/  @P1 MUFU.RCP R5, R13 ;  /* 0x0000000d00051308 */ /* 0x000ff00000001000 */
[----:B------:R-:W2:Y:S01]  /*5c10*/  @P0 MUFU.LG2 R10, R12 ;  /* 0x0000000c000a0308 */ /* 0x000ea20000000c00 */
        /* <DEDUP_REMOVED lines=64> */
[----:B------:R0:W-:Y:S01]  /*6020*/  @!P2 STS [R11+0x28800], R8 ;  /* 0x028800080b00a388 */ /* 0x0001e20000000800 */
[----:B--2---:R-:W-:Y:S01]  /*6030*/  @P0 FMUL.FTZ R10, R10, 0.69314718246459960938 ;  /* 0x3f3172180a0a0820 */ /* 0x004fe20000410000 */
[-C--:B------:R-:W-:Y:S01]  /*6040*/  FMUL.FTZ R26, R26, R5.reuse ;  /* 0x000000051a1a7220 */ /* 0x080fe20000410000 */
[-C--:B------:R-:W-:Y:S01]  /*6050*/  FMUL.FTZ R27, R27, R5.reuse ;  /* 0x000000051b1b7220 */ /* 0x080fe20000410000 */
[----:B------:R1:W-:Y:S01]  /*6060*/  @!P2 STS [R11+0x28820], R5 ;  /* 0x028820050b00a388 */ /* 0x0003e20000000800 */
[-C--:B------:R-:W-:Y:S01]  /*6070*/  FMUL.FTZ R30, R30, R5.reuse ;  /* 0x000000051e1e7220 */ /* 0x080fe20000410000 */
[-C--:B------:R-:W-:Y:S01]  /*6080*/  FMUL.FTZ R31, R31, R5.reuse ;  /* 0x000000051f1f7220 */ /* 0x080fe20000410000 */
[-C--:B------:R-:W-:Y:S01]  /*6090*/  FMUL.FTZ R34, R34, R5.reuse ;  /* 0x0000000522227220 */ /* 0x080fe20000410000 */
[-C--:B------:R-:W-:Y:S01]  /*60a0*/  FMUL.FTZ R35, R35, R5.reuse ;  /* 0x0000000523237220 */ /* 0x080fe20000410000 */
[-C--:B------:R-:W-:Y:S01]  /*60b0*/  FMUL.FTZ R38, R38, R5.reuse ;  /* 0x0000000526267220 */ /* 0x080fe20000410000 */
[----:B0-----:R-:W1:Y:S01]  /*60c0*/  @P1 MUFU.LG2 R8, R13 ;  /* 0x0000000d00081308 */ /* 0x001e620000000c00 */
        /* <DEDUP_REMOVED lines=16> */
[----:B-1----:R-:W-:Y:S01]  /*61d0*/  @P1 FMUL.FTZ R11, R8, 0.69314718246459960938 ;  /* 0x3f317218080b1820 */ /* 0x002fe20000410000 */
        /* <DEDUP_REMOVED lines=35> */
[-C--:B---3--:R-:W-:Y:S01]  /*6410*/  FMUL.FTZ R170, R142, R5.reuse ;  /* 0x000000058eaa7220 */ /* 0x088fe20000410000 */
[-C--:B------:R-:W-:Y:S01]  /*6420*/  FMUL.FTZ R171, R143, R5.reuse ;  /* 0x000000058fab7220 */ /* 0x080fe20000410000 */
[-C--:B------:R-:W-:Y:S01]  /*6430*/  FMUL.FTZ R146, R146, R5.reuse ;  /* 0x0000000592927220 */ /* 0x080fe20000410000 */
[-C--:B------:R-:W-:Y:S01]  /*6440*/  FMUL.FTZ R147, R147, R5.reuse ;  /* 0x0000000593937220 */ /* 0x080fe20000410000 */
[-C--:B------:R-:W-:Y:S01]  /*6450*/  FMUL.FTZ R150, R150, R5.reuse ;  /* 0x0000000596967220 */ /* 0x080fe20000410000 */
[----:B------:R-:W-:Y:S01]  /*6460*/  FMUL.FTZ R151, R151, R5 ;  /* 0x0000000597977220 */ /* 0x000fe20000410000 */
[----:B------:R-:W-:Y:S01]  /*6470*/  @P0 FFMA.FTZ R20, R9, R0, R10 ;  /* 0x0000000009140223 */ /* 0x000fe2000001000a */
[----:B------:R-:W-:Y:S01]  /*6480*/  @P1 FFMA.FTZ R3, R14, R4, R11 ;  /* 0x000000040e031223 */ /* 0x000fe2000001000b */
[----:B------:R-:W-:Y:S06]  /*6490*/  BAR.ARV 0xe, 0x100 ;  /* 0x0384000000007b1d */ /* 0x000fec0000002000 */
.L_x_3223:
[----:B------:R-:W0:Y:S01]  /*64a0*/  S2UR UR6, SR_SWINHI ;  /* 0x00000000000679c3 */ /* 0x000e220000002f00 */
[----:B------:R-:W1:Y:S01]  /*64b0*/  SHFL.IDX PT, R0, R210, RZ, 0x1f ;  /* 0x00001fffd2007589 */ /* 0x000e6200000e0000 */
[----:B------:R-:W-:Y:S01]  /*64c0*/  IMAD R9, R211, 0x40, R16 ;  /* 0x00000040d3097824 */ /* 0x000fe200078e0210 */
[----:B------:R-:W-:Y:S01]  /*64d0*/  F2FP.F16.F32.PACK_AB R6, R6, R7 ;  /* 0x000000070606723e */ /* 0x000fe200000000ff */
[----:B------:R-:W-:Y:S01]  /*64e0*/  ULDC UR7, c[0x0][0xc44] ;  /* 0x0003110000077ab9 */ /* 0x000fe20000000800 */
[----:B------:R-:W-:Y:S01]  /*64f0*/  F2FP.F16.F32.PACK_AB R7, R31, R30 ;  /* 0x0000001e1f07723e */ /* 0x000fe200000000ff */
[----:B------:R-:W-:Y:S01]  /*6500*/  USHF.R.S32.HI UR11, URZ, 0x1f, UR45 ;  /* 0x0000001f3f0b7899 */ /* 0x000fe2000801142d */
        /* <DEDUP_REMOVED lines=8> */
[----:B------:R-:W-:Y:S01]  /*6590*/  F2FP.F16.F32.PACK_AB R153, R154, R153 ;  /* 0x000000999a99723e */ /* 0x000fe200000000ff */
[----:B------:R-:W-:Y:S01]  /*65a0*/  UMOV UR4, UR41 ;  /* 0x0000002900047c82 */ /* 0x000fe20008000000 */
[----:B0-----:R-:W-:Y:S01]  /*65b0*/  UMOV UR5, UR6 ;  /* 0x0000000600057c82 */ /* 0x001fe20008000000 */
[----:B-1----:R-:W-:Y:S01]  /*65c0*/  ISETP.NE.AND P0, PT, R0, RZ, PT ;  /* 0x000000ff0000720c */ /* 0x002fe20003f05270 */
[----:B------:R-:W-:Y:S01]  /*65d0*/  IMAD.U32 R110, RZ, RZ, UR4 ;  /* 0x00000004ff6e7e24 */ /* 0x000fe2000f8e00ff */
[----:B------:R-:W-:Y:S01]  /*65e0*/  F2FP.F16.F32.PACK_AB R152, R113, R112 ;  /* 0x000000707198723e */ /* 0x000fe200000000ff */
[----:B------:R-:W-:Y:S01]  /*65f0*/  IMAD.U32 R111, RZ, RZ, UR5 ;  /* 0x00000005ff6f7e24 */ /* 0x000fe2000f8e00ff */
[----:B------:R-:W-:Y:S01]  /*6600*/  F2FP.F16.F32.PACK_AB R154, R117, R116 ;  /* 0x00000074759a723e */ /* 0x000fe200000000ff */
[----:B------:R-:W-:Y:S01]  /*6610*/  UIADD3 UR5, -UR45, URZ, URZ ;  /* 0x0000003f2d057290 */ /* 0x000fe2000fffe13f */
[----:B------:R-:W-:Y:S01]  /*6620*/  F2FP.F16.F32.PACK_AB R155, R156, R155 ;  /* 0x0000009b9c9b723e */ /* 0x000fe200000000ff */
[--C-:B------:R-:W-:Y:S01]  /*6630*/  IMAD.WIDE R4, R215, 0x2, R110.reuse ;  /* 0x00000002d7047825 */ /* 0x100fe200078e026e */
[----:B------:R-:W-:Y:S01]  /*6640*/  F2FP.F16.F32.PACK_AB R120, R121, R120 ;  /* 0x000000787978723e */ /* 0x000fe200000000ff */
[----:B------:R-:W-:Y:S01]  /*6650*/  UIMAD UR7, UR7, UR5, UR44 ;  /* 0x00000005070772a4 */ /* 0x000fe2000f8e022c */
[----:B------:R-:W-:Y:S01]  /*6660*/  F2FP.F16.F32.PACK_AB R121, R158, R157 ;  /* 0x0000009d9e79723e */ /* 0x000fe200000000ff */
[----:B------:R-:W-:Y:S01]  /*6670*/  IMAD.WIDE R110, R9, 0x2, R110 ;  /* 0x00000002096e7825 */ /* 0x000fe200078e026e */
[C---:B------:R-:W-:Y:S01]  /*6680*/  IADD3 R33, P2, R4.reuse, 0x20, RZ ;  /* 0x0000002004217810 */ /* 0x040fe20007f5e0ff */
[----:B------:R-:W-:Y:S01]  /*6690*/  ULDC UR4, c[0x0][0xc] ;  /* 0x0000030000047ab9 */ /* 0x000fe20000000800 */
[C---:B------:R-:W-:Y:S01]  /*66a0*/  IADD3 R37, P3, R4.reuse, 0x40, RZ ;  /* 0x0000004004257810 */ /* 0x040fe20007f7e0ff */
[----:B------:R-:W-:Y:S01]  /*66b0*/  UIADD3 UR47, UR4, UR47, URZ ;  /* 0x0000002f042f7290 */ /* 0x000fe2000fffe03f */
[C---:B------:R-:W-:Y:S01]  /*66c0*/  IADD3 R41, P4, R4.reuse, 0x60, RZ ;  /* 0x0000006004297810 */ /* 0x040fe20007f9e0ff */
[--C-:B------:R-:W-:Y:S01]  /*66d0*/  IMAD.X R9, RZ, RZ, R5.reuse, P2 ;  /* 0x000000ffff097224 */ /* 0x100fe200010e0605 */
[C---:B------:R-:W-:Y:S01]  /*66e0*/  IADD3 R49, P6, R4.reuse, 0x2020, RZ ;  /* 0x0000202004317810 */ /* 0x040fe20007fde0ff */
[--C-:B------:R-:W-:Y:S01]  /*66f0*/  IMAD.X R11, RZ, RZ, R5.reuse, P3 ;  /* 0x000000ffff0b7224 */ /* 0x100fe200018e0605 */
[----:B------:R-:W-:Y:S01]  /*6700*/  LOP3.LUT R8, R33, 0x380, RZ, 0xc0, !PT ;  /* 0x0000038021087812 */ /* 0x000fe200078ec0ff */
[--C-:B------:R-:W-:Y:S01]  /*6710*/  IMAD.X R25, RZ, RZ, R5.reuse, P4 ;  /* 0x000000ffff197224 */ /* 0x100fe200020e0605 */
[----:B------:R-:W-:Y:S01]  /*6720*/  IADD3 R36, P3, R4, 0x4000, RZ ;  /* 0x0000400004247810 */ /* 0x000fe20007f7e0ff */
[--C-:B------:R-:W-:Y:S01]  /*6730*/  IMAD.X R53, RZ, RZ, R5.reuse, P6 ;  /* 0x000000ffff357224 */ /* 0x100fe200030e0605 */
[----:B------:R-:W-:Y:S01]  /*6740*/  LOP3.LUT R14, R41, 0x380, RZ, 0xc0, !PT ;  /* 0x00000380290e7812 */ /* 0x000fe200078ec0ff */
[----:B------:R-:W-:Y:S01]  /*6750*/  USHF.R.S32.HI UR10, URZ, 0x1f, UR7 ;  /* 0x0000001f3f0a7899 */ /* 0x000fe20008011407 */
[----:B------:R-:W-:Y:S01]  /*6760*/  SHF.R.U64 R8, R8, 0x3, RZ ;  /* 0x0000000308087819 */ /* 0x000fe200000012ff */
[----:B------:R-:W-:Y:S01]  /*6770*/  IMAD.X R123, RZ, RZ, R5, P3 ;  /* 0x000000ffff7b7224 */ /* 0x000fe200018e0605 */
[----:B------:R-:W-:-:S02]  /*6780*/  LOP3.LUT R32, R49, 0x380, RZ, 0xc0, !PT ;  /* 0x0000038031207812 */ /* 0x000fc400078ec0ff */
[----:B------:R-:W-:Y:S02]  /*6790*/  LOP3.LUT R10, R37, 0x380, RZ, 0xc0, !PT ;  /* 0x00000380250a7812 */ /* 0x000fe400078ec0ff */
[----:B------:R-:W-:Y:S02]  /*67a0*/  SHF.R.U64 R14, R14, 0x3, RZ ;  /* 0x000000030e0e7819 */ /* 0x000fe400000012ff */
[C---:B------:R-:W-:Y:S02]  /*67b0*/  IADD3 R57, P1, R4.reuse, 0x2040, RZ ;  /* 0x0000204004397810 */ /* 0x040fe40007f3e0ff */
[----:B------:R-:W-:Y:S02]  /*67c0*/  IADD3 R12, P3, R4, 0x6040, RZ ;  /* 0x00006040040c7810 */ /* 0x000fe40007f7e0ff */
[----:B------:R-:W-:Y:S01]  /*67d0*/  LOP3.LUT R8, R8, R33, RZ, 0x3c, !PT ;  /* 0x0000002108087212 */ /* 0x000fe200078e3cff */
[----:B------:R-:W-:Y:S01]  /*67e0*/  IMAD.X R115, RZ, RZ, R5, P1 ;  /* 0x000000ffff737224 */ /* 0x000fe200008e0605 */
[----:B------:R-:W-:-:S02]  /*67f0*/  SHF.R.U64 R32, R32, 0x3, RZ ;  /* 0x0000000320207819 */ /* 0x000fc400000012ff */
[----:B------:R-:W-:Y:S02]  /*6800*/  IADD3 R61, P2, R4, 0x2060, RZ ;  /* 0x00002060043d7810 */ /* 0x000fe40007f5e0ff */
[----:B------:R-:W-:Y:S02]  /*6810*/  LOP3.LUT R33, R36, 0x380, RZ, 0xc0, !PT ;  /* 0x0000038024217812 */ /* 0x000fe400078ec0ff */
[----:B------:R-:W-:Y:S01]  /*6820*/  SHF.R.U64 R10, R10, 0x3, RZ ;  /* 0x000000030a0a7819 */ /* 0x000fe200000012ff */
[----:B------:R-:W-:Y:S01]  /*6830*/  IMAD.X R119, RZ, RZ, R5, P2 ;  /* 0x000000ffff777224 */ /* 0x000fe200010e0605 */
[----:B------:R-:W-:Y:S02]  /*6840*/  LOP3.LUT R24, R14, R41, RZ, 0x3c, !PT ;  /* 0x000000290e187212 */ /* 0x000fe400078e3cff */
[----:B------:R-:W-:Y:S02]  /*6850*/  IADD3 R40, P4, R4, 0x4020, RZ ;  /* 0x0000402004287810 */ /* 0x000fe40007f9e0ff */
[----:B------:R-:W-:-:S02]  /*6860*/  LOP3.LUT R52, R32, R49, RZ, 0x3c, !PT ;  /* 0x0000003120347212 */ /* 0x000fc400078e3cff */
[----:B------:R-:W-:Y:S01]  /*6870*/  LOP3.LUT R41, R12, 0x380, RZ, 0xc0, !PT ;  /* 0x000003800c297812 */ /* 0x000fe200078ec0ff */
[--C-:B------:R-:W-:Y:S01]  /*6880*/  IMAD.X R127, RZ, RZ, R5.reuse, P4 ;  /* 0x000000ffff7f7224 */ /* 0x100fe200020e0605 */
[----:B------:R-:W-:Y:S02]  /*6890*/  LOP3.LUT R32, R61, 0x380, RZ, 0xc0, !PT ;  /* 0x000003803d207812 */ /* 0x000fe400078ec0ff */
[----:B------:R-:W-:Y:S02]  /*68a0*/  SHF.R.U64 R33, R33, 0x3, RZ ;  /* 0x0000000321217819 */ /* 0x000fe400000012ff */
[C---:B------:R-:W-:Y:S02]  /*68b0*/  IADD3 R44, P1, R4.reuse, 0x6000, RZ ;  /* 0x00006000042c7810 */ /* 0x040fe40007f3e0ff */
[----:B------:R-:W-:Y:S02]  /*68c0*/  IADD3 R73, P2, R4, 0x6020, RZ ;  /* 0x0000602004497810 */ /* 0x000fe40007f5e0ff */
[----:B------:R-:W-:Y:S01]  /*68d0*/  LOP3.LUT R10, R10, R37, RZ, 0x3c, !PT ;  /* 0x000000250a0a7212 */ /* 0x000fe200078e3cff */
[--C-:B------:R-:W-:Y:S01]  /*68e0*/  IMAD.X R139, RZ, RZ, R5.reuse, P1 ;  /* 0x000000ffff8b7224 */ /* 0x100fe200008e0605 */
[----:B------:R-:W-:Y:S01]  /*68f0*/  LOP3.LUT R37, R40, 0x380, RZ, 0xc0, !PT ;  /* 0x0000038028257812 */ /* 0x000fe200078ec0ff */
[----:B------:R-:W-:Y:S01]  /*6900*/  IMAD.X R143, RZ, RZ, R5, P2 ;  /* 0x000000ffff8f7224 */ /* 0x000fe200010e0605 */
[----:B------:R-:W-:-:S02]  /*6910*/  SHF.R.U64 R41, R41, 0x3, RZ ;  /* 0x0000000329297819 */ /* 0x000fc400000012ff */
[----:B------:R-:W-:Y:S02]  /*6920*/  LOP3.LUT R13, R4, 0x380, RZ, 0xc0, !PT ;  /* 0x00000380040d7812 */ /* 0x000fe400078ec0ff */
[----:B------:R-:W-:Y:S02]  /*6930*/  SHF.R.U64 R32, R32, 0x3, RZ ;  /* 0x0000000320207819 */ /* 0x000fe400000012ff */
[----:B------:R-:W-:Y:S02]  /*6940*/  LOP3.LUT R122, R33, R36, RZ, 0x3c, !PT ;  /* 0x00000024217a7212 */ /* 0x000fe400078e3cff */
[C---:B------:R-:W-:Y:S02]  /*6950*/  IADD3 R45, P5, R4.reuse, 0x2000, RZ ;  /* 0x00002000042d7810 */ /* 0x040fe40007fbe0ff */
[----:B------:R-:W-:Y:S02]  /*6960*/  IADD3 R69, P6, R4, 0x4060, RZ ;  /* 0x0000406004457810 */ /* 0x000fe40007fde0ff */
[----:B------:R-:W-:Y:S01]  /*6970*/  LOP3.LUT R33, R44, 0x380, RZ, 0xc0, !PT ;  /* 0x000003802c217812 */ /* 0x000fe200078ec0ff */
[--C-:B------:R-:W-:Y:S01]  /*6980*/  IMAD.X R29, RZ, RZ, R5.reuse, P5 ;  /* 0x000000ffff1d7224 */ /* 0x100fe200028e0605 */
[----:B------:R-:W-:Y:S01]  /*6990*/  SHF.R.U64 R37, R37, 0x3, RZ ;  /* 0x0000000325257819 */ /* 0x000fe200000012ff */
[----:B------:R-:W-:Y:S01]  /*69a0*/  IMAD.X R135, RZ, RZ, R5, P6 ;  /* 0x000000ffff877224 */ /* 0x000fe200030e0605 */
[----:B------:R-:W-:-:S02]  /*69b0*/  LOP3.LUT R12, R41, R12, RZ, 0x3c, !PT ;  /* 0x0000000c290c7212 */ /* 0x000fc400078e3cff */
[----:B------:R-:W-:Y:S02]  /*69c0*/  IADD3 R0, P4, R4, 0x6060, RZ ;  /* 0x0000606004007810 */ /* 0x000fe40007f9e0ff */
[----:B------:R-:W-:Y:S02]  /*69d0*/  SHF.R.U64 R13, R13, 0x3, RZ ;  /* 0x000000030d0d7819 */ /* 0x000fe400000012ff */
[----:B------:R-:W-:Y:S01]  /*69e0*/  LOP3.LUT R118, R32, R61, RZ, 0x3c, !PT ;  /* 0x0000003d20767212 */ /* 0x000fe200078e3cff */
[----:B------:R-:W-:Y:S01]  /*69f0*/  IMAD.X R15, RZ, RZ, R5, P4 ;  /* 0x000000ffff0f7224 */ /* 0x000fe200020e0605 */
[----:B------:R-:W-:Y:S02]  /*6a00*/  IADD3 R41, P2, R110, 0x3000, RZ ;  /* 0x000030006e297810 */ /* 0x000fe40007f5e0ff */
[----:B------:R-:W-:Y:S02]  /*6a10*/  LOP3.LUT R14, R57, 0x380, RZ, 0xc0, !PT ;  /* 0x00000380390e7812 */ /* 0x000fe400078ec0ff */
[----:B------:R-:W-:-:S02]  /*6a20*/  LOP3.LUT R32, R69, 0x380, RZ, 0xc0, !PT ;  /* 0x0000038045207812 */ /* 0x000fc400078ec0ff */
[----:B------:R-:W-:Y:S02]  /*6a30*/  LOP3.LUT R36, R73, 0x380, RZ, 0xc0, !PT ;  /* 0x0000038049247812 */ /* 0x000fe400078ec0ff */
[----:B------:R-:W-:Y:S02]  /*6a40*/  SHF.R.U64 R33, R33, 0x3, RZ ;  /* 0x0000000321217819 */ /* 0x000fe400000012ff */
[----:B------:R-:W-:Y:S02]  /*6a50*/  LOP3.LUT R28, R45, 0x380, RZ, 0xc0, !PT ;  /* 0x000003802d1c7812 */ /* 0x000fe400078ec0ff */
[----:B------:R-:W-:Y:S02]  /*6a60*/  IADD3 R65, P5, R4, 0x4040, RZ ;  /* 0x0000404004417810 */ /* 0x000fe40007fbe0ff */
[----:B------:R-:W-:Y:S02]  /*6a70*/  LOP3.LUT R126, R37, R40, RZ, 0x3c, !PT ;  /* 0x00000028257e7212 */ /* 0x000fe400078e3cff */
[----:B------:R-:W-:Y:S01]  /*6a80*/  LOP3.LUT R4, R13, R4, RZ, 0x3c, !PT ;  /* 0x000000040d047212 */ /* 0x000fe200078e3cff */
[--C-:B------:R-:W-:Y:S01]  /*6a90*/  IMAD.X R13, RZ, RZ, R5.reuse, P3 ;  /* 0x000000ffff0d7224 */ /* 0x100fe200018e0605 */
[----:B------:R-:W-:Y:S01]  /*6aa0*/  LOP3.LUT R40, R41, 0x380, RZ, 0xc0, !PT ;  /* 0x0000038029287812 */ /* 0x000fe200078ec0ff */
[----:B------:R-:W-:Y:S01]  /*6ab0*/  IMAD.X R131, RZ, RZ, R5, P5 ;  /* 0x000000ffff837224 */ /* 0x000fe200028e0605 */
[----:B------:R-:W-:-:S02]  /*6ac0*/  SHF.R.U64 R14, R14, 0x3, RZ ;  /* 0x000000030e0e7819 */ /* 0x000fc400000012ff */
[----:B------:R-:W-:Y:S02]  /*6ad0*/  SHF.R.U64 R32, R32, 0x3, RZ ;  /* 0x0000000320207819 */ /* 0x000fe400000012ff */
[----:B------:R-:W-:Y:S02]  /*6ae0*/  SHF.R.U64 R36, R36, 0x3, RZ ;  /* 0x0000000324247819 */ /* 0x000fe400000012ff */
[----:B------:R-:W-:Y:S02]  /*6af0*/  LOP3.LUT R138, R33, R44, RZ, 0x3c, !PT ;  /* 0x0000002c218a7212 */ /* 0x000fe400078e3cff */
[----:B------:R-:W-:Y:S02]  /*6b00*/  SHF.R.U64 R28, R28, 0x3, RZ ;  /* 0x000000031c1c7819 */ /* 0x000fe400000012ff */
[C---:B------:R-:W-:Y:S02]  /*6b10*/  IADD3 R33, P4, R110.reuse, 0x1000, RZ ;  /* 0x000010006e217810 */ /* 0x040fe40007f9e0ff */
[----:B------:R-:W-:-:S02]  /*6b20*/  IADD3 R37, P3, R110, 0x2000, RZ ;  /* 0x000020006e257810 */ /* 0x000fc40007f7e0ff */
[----:B------:R-:W-:Y:S02]  /*6b30*/  SHF.R.U64 R40, R40, 0x3, RZ ;  /* 0x0000000328287819 */ /* 0x000fe400000012ff */
[----:B------:R-:W-:Y:S02]  /*6b40*/  LOP3.LUT R114, R14, R57, RZ, 0x3c, !PT ;  /* 0x000000390e727212 */ /* 0x000fe400078e3cff */
[----:B------:R-:W-:Y:S02]  /*6b50*/  LOP3.LUT R134, R32, R69, RZ, 0x3c, !PT ;  /* 0x0000004520867212 */ /* 0x000fe400078e3cff */
[----:B------:R-:W-:Y:S02]  /*6b60*/  LOP3.LUT R142, R36, R73, RZ, 0x3c, !PT ;  /* 0x00000049248e7212 */ /* 0x000fe400078e3cff */
[----:B------:R-:W-:Y:S02]  /*6b70*/  LOP3.LUT R28, R28, R45, RZ, 0x3c, !PT ;  /* 0x0000002d1c1c7212 */ /* 0x000fe400078e3cff */
[----:B------:R-:W-:-:S02]  /*6b80*/  LOP3.LUT R14, R65, 0x380, RZ, 0xc0, !PT ;  /* 0x00000380410e7812 */ /* 0x000fc400078ec0ff */
[----:B------:R-:W-:Y:S02]  /*6b90*/  LOP3.LUT R32, R33, 0x380, RZ, 0xc0, !PT ;  /* 0x0000038021207812 */ /* 0x000fe400078ec0ff */
[----:B------:R-:W-:Y:S02]  /*6ba0*/  LOP3.LUT R36, R37, 0x380, RZ, 0xc0, !PT ;  /* 0x0000038025247812 */ /* 0x000fe400078ec0ff */
[----:B------:R-:W-:Y:S02]  /*6bb0*/  LOP3.LUT R45, R0, 0x380, RZ, 0xc0, !PT ;  /* 0x00000380002d7812 */ /* 0x000fe400078ec0ff */
[----:B------:R-:W-:Y:S01]  /*6bc0*/  LOP3.LUT R40, R40, R41, RZ, 0x3c, !PT ;  /* 0x0000002928287212 */ /* 0x000fe200078e3cff */
[----:B------:R-:W-:Y:S01]  /*6bd0*/  IMAD.X R41, RZ, RZ, R111, P2 ;  /* 0x000000ffff297224 */ /* 0x000fe200010e066f */
[----:B------:R-:W-:Y:S02]  /*6be0*/  SHF.R.U64 R14, R14, 0x3, RZ ;  /* 0x000000030e0e7819 */ /* 0x000fe400000012ff */
[----:B------:R-:W-:-:S02]  /*6bf0*/  SHF.R.U64 R32, R32, 0x3, RZ ;  /* 0x0000000320207819 */ /* 0x000fc400000012ff */
[----:B------:R-:W-:Y:S02]  /*6c00*/  SHF.R.U64 R36, R36, 0x3, RZ ;  /* 0x0000000324247819 */ /* 0x000fe400000012ff */
[----:B------:R-:W-:Y:S02]  /*6c10*/  IADD3 R69, P2, R110, 0x9000, RZ ;  /* 0x000090006e457810 */ /* 0x000fe40007f5e0ff */
[----:B------:R-:W-:Y:S02]  /*6c20*/  SHF.R.U64 R45, R45, 0x3, RZ ;  /* 0x000000032d2d7819 */ /* 0x000fe400000012ff */
[----:B------:R-:W-:Y:S02]  /*6c30*/  LOP3.LUT R130, R14, R65, RZ, 0x3c, !PT ;  /* 0x000000410e827212 */ /* 0x000fe400078e3cff */
[----:B------:R-:W-:Y:S01]  /*6c40*/  LOP3.LUT R32, R32, R33, RZ, 0x3c, !PT ;  /* 0x0000002120207212 */ /* 0x000fe200078e3cff */
[--C-:B------:R-:W-:Y:S01]  /*6c50*/  IMAD.X R33, RZ, RZ, R111.reuse, P4 ;  /* 0x000000ffff217224 */ /* 0x100fe200020e066f */
[----:B------:R-:W-:Y:S01]  /*6c60*/  LOP3.LUT R36, R36, R37, RZ, 0x3c, !PT ;  /* 0x0000002524247212 */ /* 0x000fe200078e3cff */
[----:B------:R-:W-:Y:S01]  /*6c70*/  IMAD.X R37, RZ, RZ, R111, P3 ;  /* 0x000000ffff257224 */ /* 0x000fe200018e066f */
[----:B------:R-:W-:-:S02]  /*6c80*/  LOP3.LUT R68, R69, 0x380, RZ, 0xc0, !PT ;  /* 0x0000038045447812 */ /* 0x000fc400078ec0ff */
[----:B------:R-:W-:Y:S02]  /*6c90*/  LOP3.LUT R14, R45, R0, RZ, 0x3c, !PT ;  /* 0x000000002d0e7212 */ /* 0x000fe400078e3cff */
[C---:B------:R-:W-:Y:S02]  /*6ca0*/  IADD3 R45, P1, R110.reuse, 0x4000, RZ ;  /* 0x000040006e2d7810 */ /* 0x040fe40007f3e0ff */
[C---:B------:R-:W-:Y:S02]  /*6cb0*/  IADD3 R49, P6, R110.reuse, 0x5000, RZ ;  /* 0x000050006e317810 */ /* 0x040fe40007fde0ff */
[C---:B------:R-:W-:Y:S02]  /*6cc0*/  IADD3 R57, P5, R110.reuse, 0x6000, RZ ;  /* 0x000060006e397810 */ /* 0x040fe40007fbe0ff */
[C---:B------:R-:W-:Y:S02]  /*6cd0*/  IADD3 R61, P4, R110.reuse, 0x7000, RZ ;  /* 0x000070006e3d7810 */ /* 0x040fe40007f9e0ff */
[----:B------:R-:W-:-:S02]  /*6ce0*/  IADD3 R65, P3, R110, 0x8000, RZ ;  /* 0x000080006e417810 */ /* 0x000fc40007f7e0ff */
[----:B------:R-:W-:Y:S02]  /*6cf0*/  SHF.R.U64 R68, R68, 0x3, RZ ;  /* 0x0000000344447819 */ /* 0x000fe400000012ff */
[----:B------:R-:W-:Y:S02]  /*6d00*/  LOP3.LUT R44, R45, 0x380, RZ, 0xc0, !PT ;  /* 0x000003802d2c7812 */ /* 0x000fe400078ec0ff */
[----:B------:R-:W-:Y:S02]  /*6d10*/  LOP3.LUT R48, R49, 0x380, RZ, 0xc0, !PT ;  /* 0x0000038031307812 */ /* 0x000fe400078ec0ff */
[----:B------:R-:W-:Y:S02]  /*6d20*/  LOP3.LUT R56, R57, 0x380, RZ, 0xc0, !PT ;  /* 0x0000038039387812 */ /* 0x000fe400078ec0ff */
[----:B------:R-:W-:Y:S02]  /*6d30*/  LOP3.LUT R60, R61, 0x380, RZ, 0xc0, !PT ;  /* 0x000003803d3c7812 */ /* 0x000fe400078ec0ff */
[----:B------:R-:W-:-:S02]  /*6d40*/  LOP3.LUT R64, R65, 0x380, RZ, 0xc0, !PT ;  /* 0x0000038041407812 */ /* 0x000fc400078ec0ff */
[----:B------:R-:W-:Y:S01]  /*6d50*/  LOP3.LUT R68, R68, R69, RZ, 0x3c, !PT ;  /* 0x0000004544447212 */ /* 0x000fe200078e3cff */
[----:B------:R-:W-:Y:S01]  /*6d60*/  IMAD.X R69, RZ, RZ, R111, P2 ;  /* 0x000000ffff457224 */ /* 0x000fe200010e066f */
[----:B------:R-:W-:Y:S02]  /*6d70*/  MOV R223, R4 ;  /* 0x0000000400df7202 */ /* 0x000fe40000000f00 */
[----:B------:R-:W-:Y:S02]  /*6d80*/  F2FP.F16.F32.PACK_AB R5, R27, R26 ;  /* 0x0000001a1b05723e */ /* 0x000fe400000000ff */
[----:B------:R-:W-:Y:S02]  /*6d90*/  LOP3.LUT R0, R110, 0x380, RZ, 0xc0, !PT ;  /* 0x000003806e007812 */ /* 0x000fe400078ec0ff */
[----:B------:R-:W-:Y:S02]  /*6da0*/  SHF.R.U64 R44, R44, 0x3, RZ ;  /* 0x000000032c2c7819 */ /* 0x000fe400000012ff */
[----:B------:R-:W-:-:S02]  /*6db0*/  SHF.R.U64 R48, R48, 0x3, RZ ;  /* 0x0000000330307819 */ /* 0x000fc400000012ff */
[----:B------:R-:W-:Y:S02]  /*6dc0*/  SHF.R.U64 R56, R56, 0x3, RZ ;  /* 0x0000000338387819 */ /* 0x000fe400000012ff */
[----:B------:R-:W-:Y:S02]  /*6dd0*/  SHF.R.U64 R60, R60, 0x3, RZ ;  /* 0x000000033c3c7819 */ /* 0x000fe400000012ff */
[----:B------:R-:W-:Y:S02]  /*6de0*/  SHF.R.U64 R64, R64, 0x3, RZ ;  /* 0x0000000340407819 */ /* 0x000fe400000012ff */
[----:B------:R-:W-:Y:S02]  /*6df0*/  IADD3 R27, P2, R110, 0xf000, RZ ;  /* 0x0000f0006e1b7810 */ /* 0x000fe40007f5e0ff */
[----:B------:R-:W-:Y:S01]  /*6e00*/  F2FP.F16.F32.PACK_AB R4, R206, R208 ;  /* 0x000000d0ce04723e */ /* 0x000fe200000000ff */
[----:B------:R-:W-:Y:S01]  /*6e10*/  BAR.SYNC.DEFER_BLOCKING 0x1, 0x100 ;  /* 0x0044000000007b1d */ /* 0x000fe20000010000 */
[----:B------:R-:W-:Y:S01]  /*6e20*/  SHF.R.U64 R31, R0, 0x3, RZ ;  /* 0x00000003001f7819 */ /* 0x000fe200000012ff */
[--C-:B------:R-:W-:Y:S01]  /*6e30*/  IMAD.X R93, RZ, RZ, R111.reuse, P2 ;  /* 0x000000ffff5d7224 */ /* 0x100fe200010e066f */
[----:B------:R-:W-:Y:S01]  /*6e40*/  LOP3.LUT R44, R44, R45, RZ, 0x3c, !PT ;  /* 0x0000002d2c2c7212 */ /* 0x000fe200078e3cff */
        /* <DEDUP_REMOVED lines=8> */
[----:B------:R-:W-:Y:S01]  /*6ed0*/  IMAD.X R65, RZ, RZ, R111, P3 ;  /* 0x000000ffff417224 */ /* 0x000fe200018e066f */
[----:B------:R-:W-:-:S02]  /*6ee0*/  LOP3.LUT R0, R27, 0x380, RZ, 0xc0, !PT ;  /* 0x000003801b007812 */ /* 0x000fc400078ec0ff */
[C---:B------:R-:W-:Y:S02]  /*6ef0*/  IADD3 R73, P1, R110.reuse, 0xa000, RZ ;  /* 0x0000a0006e497810 */ /* 0x040fe40007f3e0ff */
[C---:B------:R-:W-:Y:S02]  /*6f00*/  IADD3 R77, P6, R110.reuse, 0xb000, RZ ;  /* 0x0000b0006e4d7810 */ /* 0x040fe40007fde0ff */
[C---:B------:R-:W-:Y:S02]  /*6f10*/  IADD3 R81, P5, R110.reuse, 0xc000, RZ ;  /* 0x0000c0006e517810 */ /* 0x040fe40007fbe0ff */
[C---:B------:R-:W-:Y:S02]  /*6f20*/  IADD3 R85, P4, R110.reuse, 0xd000, RZ ;  /* 0x0000d0006e557810 */ /* 0x040fe40007f9e0ff */
[----:B------:R-:W-:Y:S01]  /*6f30*/  IADD3 R89, P3, R110, 0xe000, RZ ;  /* 0x0000e0006e597810 */ /* 0x000fe20007f7e0ff */
[----:B------:R0:W-:Y:S01]  /*6f40*/  STSM.16.M88.4 [R223], R4 ;  /* 0x00000004df007844 */ /* 0x0001e20000000200 */
[----:B------:R-:W-:-:S02]  /*6f50*/  LOP3.LUT R110, R31, R110, RZ, 0x3c, !PT ;  /* 0x0000006e1f6e7212 */ /* 0x000fc400078e3cff */
[----:B------:R-:W-:Y:S02]  /*6f60*/  SHF.R.U64 R0, R0, 0x3, RZ ;  /* 0x0000000300007819 */ /* 0x000fe400000012ff */
[----:B------:R-:W-:Y:S02]  /*6f70*/  MOV R31, R8 ;  /* 0x00000008001f7202 */ /* 0x000fe40000000f00 */
[----:B------:R-:W-:Y:S02]  /*6f80*/  MOV R30, R10 ;  /* 0x0000000a001e7202 */ /* 0x000fe40000000f00 */
[----:B------:R-:W-:Y:S02]  /*6f90*/  F2FP.F16.F32.PACK_AB R8, R201, R202 ;  /* 0x000000cac908723e */ /* 0x000fe400000000ff */
[----:B------:R-:W-:Y:S02]  /*6fa0*/  F2FP.F16.F32.PACK_AB R9, R43, R42 ;  /* 0x0000002a2b09723e */ /* 0x000fe400000000ff */
[----:B------:R-:W-:-:S02]  /*6fb0*/  F2FP.F16.F32.PACK_AB R10, R199, R200 ;  /* 0x000000c8c70a723e */ /* 0x000fc400000000ff */
[----:B------:R-:W-:Y:S02]  /*6fc0*/  F2FP.F16.F32.PACK_AB R11, R47, R46 ;  /* 0x0000002e2f0b723e */ /* 0x000fe400000000ff */
[----:B0-----:R-:W-:Y:S02]  /*6fd0*/  F2FP.F16.F32.PACK_AB R4, R205, R207 ;  /* 0x000000cfcd04723e */ /* 0x001fe400000000ff */
[----:B------:R-:W-:Y:S02]  /*6fe0*/  F2FP.F16.F32.PACK_AB R5, R35, R34 ;  /* 0x000000222305723e */ /* 0x000fe400000000ff */
[----:B------:R-:W-:Y:S02]  /*6ff0*/  F2FP.F16.F32.PACK_AB R6, R203, R204 ;  /* 0x000000cccb06723e */ /* 0x000fe400000000ff */
[----:B------:R-:W-:Y:S02]  /*7000*/  F2FP.F16.F32.PACK_AB R7, R39, R38 ;  /* 0x000000262707723e */ /* 0x000fe400000000ff */
[----:B------:R-:W-:-:S02]  /*7010*/  MOV R34, R12 ;  /* 0x0000000c00227202 */ /* 0x000fc40000000f00 */
[----:B------:R-:W-:Y:S01]  /*7020*/  MOV R35, R14 ;  /* 0x0000000e00237202 */ /* 0x000fe20000000f00 */
[----:B------:R0:W-:Y:S01]  /*7030*/  STSM.16.M88.4 [R31], R4 ;  /* 0x000000041f007844 */ /* 0x0001e20000000200 */
[----:B------:R-:W-:Y:S02]  /*7040*/  LOP3.LUT R92, R0, R27, RZ, 0x3c, !PT ;  /* 0x0000001b005c7212 */ /* 0x000fe400078e3cff */
[----:B------:R-:W-:Y:S01]  /*7050*/  MOV R206, R24 ;  /* 0x0000001800ce7202 */ /* 0x000fe20000000f00 */
[----:B------:R1:W-:Y:S01]  /*7060*/  STSM.16.M88.4 [R30], R8 ;  /* 0x000000081e007844 */ /* 0x0003e20000000200 */
[----:B------:R-:W-:Y:S02]  /*7070*/  F2FP.F16.F32.PACK_AB R12, R197, R198 ;  /* 0x000000c6c50c723e */ /* 0x000fe400000000ff */
[----:B------:R-:W-:Y:S02]  /*7080*/  F2FP.F16.F32.PACK_AB R13, R51, R50 ;  /* 0x00000032330d723e */ /* 0x000fe400000000ff */
[----:B------:R-:W-:-:S02]  /*7090*/  F2FP.F16.F32.PACK_AB R14, R195, R196 ;  /* 0x000000c4c30e723e */ /* 0x000fc400000000ff */
[----:B------:R-:W-:Y:S02]  /*70a0*/  F2FP.F16.F32.PACK_AB R15, R55, R54 ;  /* 0x00000036370f723e */ /* 0x000fe400000000ff */
[----:B------:R-:W-:Y:S02]  /*70b0*/  MOV R208, R28 ;  /* 0x0000001c00d07202 */ /* 0x000fe40000000f00 */
[----:B------:R-:W-:Y:S01]  /*70c0*/  F2FP.F16.F32.PACK_AB R24, R193, R194 ;  /* 0x000000c2c118723e */ /* 0x000fe200000000ff */
[----:B------:R-:W-:Y:S01]  /*70d0*/  STSM.16.M88.4 [R206], R12 ;  /* 0x0000000cce007844 */ /* 0x000fe20000000200 */
[----:B------:R-:W-:Y:S02]  /*70e0*/  F2FP.F16.F32.PACK_AB R25, R59, R58 ;  /* 0x0000003a3b19723e */ /* 0x000fe400000000ff */
[----:B------:R-:W-:Y:S02]  /*70f0*/  F2FP.F16.F32.PACK_AB R26, R191, R192 ;  /* 0x000000c0bf1a723e */ /* 0x000fe400000000ff */
[----:B------:R-:W-:-:S02]  /*7100*/  F2FP.F16.F32.PACK_AB R27, R63, R62 ;  /* 0x0000003e3f1b723e */ /* 0x000fc400000000ff */
[----:B------:R-:W-:Y:S02]  /*7110*/  MOV R52, R52 ;  /* 0x0000003400347202 */ /* 0x000fe40000000f00 */
[----:B0-----:R-:W-:Y:S01]  /*7120*/  F2FP.F16.F32.PACK_AB R4, R183, R190 ;  /* 0x000000beb704723e */ /* 0x001fe200000000ff */
[----:B------:R-:W-:Y:S01]  /*7130*/  STSM.16.M88.4 [R208], R24 ;  /* 0x00000018d0007844 */ /* 0x000fe20000000200 */
[----:B------:R-:W-:Y:S02]  /*7140*/  F2FP.F16.F32.PACK_AB R5, R67, R66 ;  /* 0x000000424305723e */ /* 0x000fe400000000ff */
[----:B------:R-:W-:Y:S02]  /*7150*/  F2FP.F16.F32.PACK_AB R6, R181, R182 ;  /* 0x000000b6b506723e */ /* 0x000fe400000000ff */
[----:B------:R-:W-:Y:S02]  /*7160*/  F2FP.F16.F32.PACK_AB R7, R71, R70 ;  /* 0x000000464707723e */ /* 0x000fe400000000ff */
[----:B------:R-:W-:-:S02]  /*7170*/  MOV R114, R114 ;  /* 0x0000007200727202 */ /* 0x000fc40000000f00 */
[----:B-1----:R-:W-:Y:S01]  /*7180*/  F2FP.F16.F32.PACK_AB R8, R179, R180 ;  /* 0x000000b4b308723e */ /* 0x002fe200000000ff */
[----:B------:R0:W-:Y:S01]  /*7190*/  STSM.16.M88.4 [R52], R4 ;  /* 0x0000000434007844 */ /* 0x0001e20000000200 */
[----:B------:R-:W-:Y:S02]  /*71a0*/  F2FP.F16.F32.PACK_AB R9, R75, R74 ;  /* 0x0000004a4b09723e */ /* 0x000fe400000000ff */
[----:B------:R-:W-:Y:S02]  /*71b0*/  F2FP.F16.F32.PACK_AB R10, R177, R178 ;  /* 0x000000b2b10a723e */ /* 0x000fe400000000ff */
[----:B------:R-:W-:Y:S02]  /*71c0*/  F2FP.F16.F32.PACK_AB R11, R79, R78 ;  /* 0x0000004e4f0b723e */ /* 0x000fe400000000ff */
[----:B------:R-:W-:Y:S02]  /*71d0*/  MOV R118, R118 ;  /* 0x0000007600767202 */ /* 0x000fe40000000f00 */
[----:B------:R-:W-:Y:S01]  /*71e0*/  F2FP.F16.F32.PACK_AB R28, R175, R176 ;  /* 0x000000b0af1c723e */ /* 0x000fe200000000ff */
[----:B------:R-:W-:Y:S01]  /*71f0*/  STSM.16.M88.4 [R114], R8 ;  /* 0x0000000872007844 */ /* 0x000fe20000000200 */
[----:B------:R-:W-:-:S02]  /*7200*/  F2FP.F16.F32.PACK_AB R29, R83, R82 ;  /* 0x00000052531d723e */ /* 0x000fc400000000ff */
[----:B------:R-:W-:Y:S02]  /*7210*/  F2FP.F16.F32.PACK_AB R30, R173, R174 ;  /* 0x000000aead1e723e */ /* 0x000fe400000000ff */
[----:B------:R-:W-:Y:S02]  /*7220*/  F2FP.F16.F32.PACK_AB R31, R87, R86 ;  /* 0x00000056571f723e */ /* 0x000fe400000000ff */
[----:B------:R-:W-:Y:S02]  /*7230*/  MOV R0, R122 ;  /* 0x0000007a00007202 */ /* 0x000fe40000000f00 */
[----:B0-----:R-:W-:Y:S01]  /*7240*/  F2FP.F16.F32.PACK_AB R52, R169, R172 ;  /* 0x000000aca934723e */ /* 0x001fe200000000ff */
[----:B------:R-:W-:Y:S01]  /*7250*/  STSM.16.M88.4 [R118], R28 ;  /* 0x0000001c76007844 */ /* 0x000fe20000000200 */
[----:B------:R-:W-:Y:S02]  /*7260*/  F2FP.F16.F32.PACK_AB R53, R91, R90 ;  /* 0x0000005a5b35723e */ /* 0x000fe400000000ff */
[----:B------:R-:W-:-:S02]  /*7270*/  F2FP.F16.F32.PACK_AB R54, R159, R167 ;  /* 0x000000a79f36723e */ /* 0x000fc400000000ff */
[----:B------:R-:W-:Y:S02]  /*7280*/  F2FP.F16.F32.PACK_AB R55, R95, R94 ;  /* 0x0000005e5f37723e */ /* 0x000fe400000000ff */
[----:B------:R-:W-:Y:S02]  /*7290*/  MOV R126, R126 ;  /* 0x0000007e007e7202 */ /* 0x000fe40000000f00 */
[----:B------:R-:W-:Y:S01]  /*72a0*/  MOV R130, R130 ;  /* 0x0000008200827202 */ /* 0x000fe20000000f00 */
[----:B------:R-:W-:Y:S01]  /*72b0*/  STSM.16.M88.4 [R0], R52 ;  /* 0x0000003400007844 */ /* 0x000fe20000000200 */
[----:B------:R-:W-:Y:S02]  /*72c0*/  MOV R134, R134 ;  /* 0x0000008600867202 */ /* 0x000fe40000000f00 */
[----:B------:R-:W-:Y:S01]  /*72d0*/  MOV R138, R138 ;  /* 0x0000008a008a7202 */ /* 0x000fe20000000f00 */
[----:B------:R-:W-:Y:S01]  /*72e0*/  STSM.16.M88.4 [R126], R96 ;  /* 0x000000607e007844 */ /* 0x000fe20000000200 */
[----:B------:R-:W-:-:S02]  /*72f0*/  F2FP.F16.F32.PACK_AB R122, R125, R124 ;  /* 0x0000007c7d7a723e */ /* 0x000fc400000000ff */
[----:B------:R-:W-:Y:S01]  /*7300*/  F2FP.F16.F32.PACK_AB R123, R161, R160 ;  /* 0x000000a0a17b723e */ /* 0x000fe200000000ff */
[----:B------:R0:W-:Y:S01]  /*7310*/  STSM.16.M88.4 [R130], R104 ;  /* 0x0000006882007844 */ /* 0x0001e20000000200 */
[----:B------:R-:W-:Y:S02]  /*7320*/  F2FP.F16.F32.PACK_AB R128, R129, R128 ;  /* 0x000000808180723e */ /* 0x000fe400000000ff */
[----:B------:R-:W-:Y:S01]  /*7330*/  MOV R142, R142 ;  /* 0x0000008e008e7202 */ /* 0x000fe20000000f00 */
[----:B------:R1:W-:Y:S01]  /*7340*/  STSM.16.M88.4 [R134], R152 ;  /* 0x0000009886007844 */ /* 0x0003e20000000200 */
[----:B------:R-:W-:Y:S02]  /*7350*/  F2FP.F16.F32.PACK_AB R129, R163, R162 ;  /* 0x000000a2a381723e */ /* 0x000fe400000000ff */
[----:B------:R-:W-:Y:S01]  /*7360*/  F2FP.F16.F32.PACK_AB R131, R165, R164 ;  /* 0x000000a4a583723e */ /* 0x000fe200000000ff */
[----:B------:R1:W-:Y:S01]  /*7370*/  STSM.16.M88.4 [R138], R120 ;  /* 0x000000788a007844 */ /* 0x0003e20000000200 */
[----:B------:R-:W-:-:S02]  /*7380*/  F2FP.F16.F32.PACK_AB R144, R145, R144 ;  /* 0x000000909190723e */ /* 0x000fc400000000ff */
[----:B------:R-:W-:Y:S02]  /*7390*/  F2FP.F16.F32.PACK_AB R4, R137, R136 ;  /* 0x000000888904723e */ /* 0x000fe400000000ff */
[----:B------:R-:W-:Y:S02]  /*73a0*/  F2FP.F16.F32.PACK_AB R5, R168, R166 ;  /* 0x000000a6a805723e */ /* 0x000fe400000000ff */
[----:B------:R-:W-:Y:S02]  /*73b0*/  F2FP.F16.F32.PACK_AB R6, R141, R140 ;  /* 0x0000008c8d06723e */ /* 0x000fe400000000ff */
[----:B0-----:R-:W-:Y:S02]  /*73c0*/  F2FP.F16.F32.PACK_AB R130, R133, R132 ;  /* 0x000000848582723e */ /* 0x001fe400000000ff */
[----:B------:R-:W-:Y:S02]  /*73d0*/  F2FP.F16.F32.PACK_AB R7, R171, R170 ;  /* 0x000000aaab07723e */ /* 0x000fe400000000ff */
[----:B------:R-:W-:Y:S01]  /*73e0*/  F2FP.F16.F32.PACK_AB R145, R147, R146 ;  /* 0x000000929391723e */ /* 0x000fe200000000ff */
[----:B------:R1:W-:Y:S01]  /*73f0*/  STSM.16.M88.4 [R142], R128 ;  /* 0x000000808e007844 */ /* 0x0003e20000000200 */
[----:B------:R-:W-:-:S02]  /*7400*/  LOP3.LUT R72, R73, 0x380, RZ, 0xc0, !PT ;  /* 0x0000038049487812 */ /* 0x000fc400078ec0ff */
[----:B------:R-:W-:Y:S01]  /*7410*/  LOP3.LUT R76, R77, 0x380, RZ, 0xc0, !PT ;  /* 0x000003804d4c7812 */ /* 0x000fe200078ec0ff */
[----:B------:R1:W-:Y:S01]  /*7420*/  STSM.16.M88.4 [R34], R4 ;  /* 0x0000000422007844 */ /* 0x0003e20000000200 */
[----:B------:R-:W-:Y:S02]  /*7430*/  LOP3.LUT R80, R81, 0x380, RZ, 0xc0, !PT ;  /* 0x0000038051507812 */ /* 0x000fe400078ec0ff */
[----:B------:R-:W-:Y:S02]  /*7440*/  LOP3.LUT R84, R85, 0x380, RZ, 0xc0, !PT ;  /* 0x0000038055547812 */ /* 0x000fe400078ec0ff */
[----:B------:R-:W-:Y:S02]  /*7450*/  LOP3.LUT R88, R89, 0x380, RZ, 0xc0, !PT ;  /* 0x0000038059587812 */ /* 0x000fe400078ec0ff */
[----:B------:R-:W-:Y:S02]  /*7460*/  F2FP.F16.F32.PACK_AB R146, R149, R148 ;  /* 0x000000949592723e */ /* 0x000fe400000000ff */
[----:B------:R-:W-:-:S02]  /*7470*/  F2FP.F16.F32.PACK_AB R147, R151, R150 ;  /* 0x000000969793723e */ /* 0x000fc400000000ff */
[----:B------:R-:W-:Y:S02]  /*7480*/  SHF.R.U64 R72, R72, 0x3, RZ ;  /* 0x0000000348487819 */ /* 0x000fe400000012ff */
[----:B------:R-:W-:Y:S01]  /*7490*/  SHF.R.U64 R76, R76, 0x3, RZ ;  /* 0x000000034c4c7819 */ /* 0x000fe200000012ff */
[----:B------:R1:W-:Y:S01]  /*74a0*/  STSM.16.M88.4 [R35], R144 ;  /* 0x0000009023007844 */ /* 0x0003e20000000200 */
[----:B------:R-:W-:Y:S02]  /*74b0*/  SHF.R.U64 R80, R80, 0x3, RZ ;  /* 0x0000000350507819 */ /* 0x000fe400000012ff */
[----:B------:R-:W-:Y:S02]  /*74c0*/  SHF.R.U64 R84, R84, 0x3, RZ ;  /* 0x0000000354547819 */ /* 0x000fe400000012ff */
[----:B------:R-:W-:Y:S02]  /*74d0*/  SHF.R.U64 R88, R88, 0x3, RZ ;  /* 0x0000000358587819 */ /* 0x000fe400000012ff */
        /* <DEDUP_REMOVED lines=10> */
[----:B------:R-:W-:Y:S06]  /*7580*/  BAR.SYNC.DEFER_BLOCKING 0x1, 0x100 ;  /* 0x0044000000007b1d */ /* 0x000fec0000010000 */
[----:B-1----:R-:W-:Y:S05]  /*7590*/  @P0 BRA `(.L_x_3244) ;  /* 0x0000000000cc0947 */ /* 0x002fea0003800000 */
[----:B------:R-:W0:Y:S01]  /*75a0*/  LDC R8, c[0x0][0xbe8] ;  /* 0x0002fa00ff087b82 */ /* 0x000e220000000800 */
[----:B------:R-:W-:Y:S01]  /*75b0*/  IMAD R0, RZ, RZ, -UR44 ;  /* 0x8000002cff007e24 */ /* 0x000fe2000f8e02ff */
[----:B------:R-:W-:Y:S01]  /*75c0*/  ULDC.64 UR8, c[0x0][0xb90] ;  /* 0x0002e40000087ab9 */ /* 0x000fe20000000a00 */
[----:B------:R-:W-:Y:S01]  /*75d0*/  IMAD.MOV R12, RZ, RZ, -R18 ;  /* 0x000000ffff0c7224 */ /* 0x000fe200078e0a12 */
[----:B------:R-:W-:Y:S02]  /*75e0*/  UIMAD UR6, UR10, UR8, URZ ;  /* 0x000000080a0672a4 */ /* 0x000fe4000f8e023f */
[----:B------:R-:W-:Y:S02]  /*75f0*/  UIMAD.WIDE.U32 UR4, UR7, UR8, URZ ;  /* 0x00000008070472a5 */ /* 0x000fe4000f8e003f */
[----:B------:R-:W1:Y:S01]  /*7600*/  LDC R13, c[0x0][0xc38] ;  /* 0x00030e00ff0d7b82 */ /* 0x000e620000000800 */
[----:B------:R-:W-:-:S04]  /*7610*/  UIMAD UR6, UR7, UR9, UR6 ;  /* 0x00000009070672a4 */ /* 0x000fc8000f8e0206 */
[----:B------:R-:W-:-:S03]  /*7620*/  UIADD3 UR6, UR5, UR6, URZ ;  /* 0x0000000605067290 */ /* 0x000fc6000fffe03f */
[----:B------:R-:W2:Y:S01]  /*7630*/  LDC.64 R10, c[0x0][0xb98] ;  /* 0x0002e600ff0a7b82 */ /* 0x000ea20000000a00 */
[----:B0-----:R-:W-:Y:S01]  /*7640*/  ISETP.NE.AND P0, PT, R8, 0x1, PT ;  /* 0x000000010800780c */ /* 0x001fe20003f05270 */
[----:B-1----:R-:W-:-:S04]  /*7650*/  IMAD R13, R13, R0, UR46 ;  /* 0x0000002e0d0d7e24 */ /* 0x002fc8000f8e0200 */
[----:B------:R-:W-:-:S08]  /*7660*/  IMAD R15, R13, 0x40, R214 ;  /* 0x000000400d0f7824 */ /* 0x000fd000078e02d6 */
[----:B------:R-:W0:Y:S01]  /*7670*/  @P0 LDC R4, c[0x0][0xbec] ;  /* 0x0002fb00ff040b82 */ /* 0x000e220000000800 */
[----:B------:R-:W-:Y:S02]  /*7680*/  IMAD R13, R13, 0x40, R2 ;  /* 0x000000400d0d7824 */ /* 0x000fe400078e0202 */
[----:B------:R-:W-:-:S05]  /*7690*/  IMAD.MOV.U32 R7, RZ, RZ, R15 ;  /* 0x000000ffff077224 */ /* 0x000fca00078e000f */
[----:B------:R-:W1:Y:S01]  /*76a0*/  @P0 LDC R5, c[0x0][0xbf0] ;  /* 0x0002fc00ff050b82 */ /* 0x000e620000000800 */
[----:B0-----:R-:W-:-:S04]  /*76b0*/  @P0 IMAD.HI.U32 R0, R15, R4, RZ ;  /* 0x000000040f000227 */ /* 0x001fc800078e00ff */
[----:B------:R-:W-:Y:S01]  /*76c0*/  IMAD.U32 R4, RZ, RZ, UR4 ;  /* 0x00000004ff047e24 */ /* 0x000fe2000f8e00ff */
[----:B-1----:R-:W-:Y:S01]  /*76d0*/  @P0 SHF.R.U32.HI R7, RZ, R5, R0 ;  /* 0x00000005ff070219 */ /* 0x002fe20000011600 */
[----:B------:R-:W-:Y:S01]  /*76e0*/  IMAD.U32 R5, RZ, RZ, UR5 ;  /* 0x00000005ff057e24 */ /* 0x000fe2000f8e00ff */
[----:B------:R-:W-:Y:S01]  /*76f0*/  ULDC.64 UR4, c[0x0][0xb88] ;  /* 0x0002e20000047ab9 */ /* 0x000fe20000000a00 */
[----:B------:R-:W-:Y:S02]  /*7700*/  IMAD.U32 R5, RZ, RZ, UR6 ;  /* 0x00000006ff057e24 */ /* 0x000fe4000f8e00ff */
[----:B------:R-:W-:Y:S02]  /*7710*/  IMAD.MOV R9, RZ, RZ, -R7 ;  /* 0x000000ffff097224 */ /* 0x000fe400078e0a07 */
[----:B--2---:R-:W-:Y:S02]  /*7720*/  IMAD R0, R10, UR11, RZ ;  /* 0x0000000b0a007c24 */ /* 0x004fe4000f8e02ff */
[----:B------:R-:W-:-:S02]  /*7730*/  IMAD R9, R8, R9, R15 ;  /* 0x0000000908097224 */ /* 0x000fc400078e020f */
[----:B------:R-:W-:-:S04]  /*7740*/  IMAD.WIDE.U32 R4, R10, UR45, R4 ;  /* 0x0000002d0a047c25 */ /* 0x000fc8000f8e0004 */
[----:B------:R-:W-:Y:S01]  /*7750*/  IMAD R6, R11, UR45, R0 ;  /* 0x0000002d0b067c24 */ /* 0x000fe2000f8e0200 */
[----:B------:R-:W-:Y:S02]  /*7760*/  SHF.R.S32.HI R11, RZ, 0x1f, R7 ;  /* 0x0000001fff0b7819 */ /* 0x000fe40000011407 */
[----:B------:R-:W-:Y:S02]  /*7770*/  SHF.R.S32.HI R0, RZ, 0x1f, R9 ;  /* 0x0000001fff007819 */ /* 0x000fe40000011409 */
[----:B------:R-:W-:-:S03]  /*7780*/  IADD3 R4, P0, R7, R4, RZ ;  /* 0x0000000407047210 */ /* 0x000fc60007f1e0ff */
[----:B------:R-:W-:Y:S01]  /*7790*/  IMAD R0, R0, UR4, RZ ;  /* 0x0000000400007c24 */ /* 0x000fe2000f8e02ff */
[----:B------:R-:W-:-:S03]  /*77a0*/  IADD3.X R5, R11, R5, R6, P0, !PT ;  /* 0x000000050b057210 */ /* 0x000fc600007fe406 */
[C---:B------:R-:W-:Y:S02]  /*77b0*/  IMAD R7, R9.reuse, UR5, R0 ;  /* 0x0000000509077c24 */ /* 0x040fe4000f8e0200 */
[----:B------:R-:W-:Y:S01]  /*77c0*/  IMAD.WIDE.U32 R4, R9, UR4, R4 ;  /* 0x0000000409047c25 */ /* 0x000fe2000f8e0004 */
[----:B------:R-:W-:-:S03]  /*77d0*/  ULDC.64 UR4, c[0x0][0xb50] ;  /* 0x0002d40000047ab9 */ /* 0x000fc60000000a00 */
[----:B------:R-:W-:Y:S01]  /*77e0*/  IMAD.IADD R5, R5, 0x1, R7 ;  /* 0x0000000105057824 */ /* 0x000fe200078e0207 */
[C---:B------:R-:W-:Y:S01]  /*77f0*/  LEA R10, P0, R4.reuse, UR4, 0x2 ;  /* 0x00000004040a7c11 */ /* 0x040fe2000f8010ff */
[----:B------:R-:W-:Y:S01]  /*7800*/  ULDC UR4, c[0x0][0xa88] ;  /* 0x0002a20000047ab9 */ /* 0x000fe20000000800 */
[----:B------:R-:W-:Y:S02]  /*7810*/  VIADD R9, R13, 0x8 ;  /* 0x000000080d097836 */ /* 0x000fe40000000000 */
[----:B------:R-:W-:Y:S01]  /*7820*/  LEA.HI.X R11, R4, UR5, R5, 0x2, P0 ;  /* 0x00000005040b7c11 */ /* 0x000fe200080f1405 */
[----:B------:R-:W-:Y:S01]  /*7830*/  SHFL.IDX PT, R6, R10, 0x1, 0x1c1f ;  /* 0x003c1f000a067f89 */ /* 0x000fe200000e0000 */
[----:B------:R-:W-:Y:S01]  /*7840*/  IMAD R0, R8, UR4, RZ ;  /* 0x0000000408007c24 */ /* 0x000fe2000f8e02ff */
[----:B------:R-:W-:Y:S02]  /*7850*/  ISETP.NE.AND P0, PT, R17, R12, PT ;  /* 0x0000000c1100720c */ /* 0x000fe40003f05270 */
[----:B------:R-:W-:Y:S02]  /*7860*/  SHFL.IDX PT, R4, R10, RZ, 0x1c1f ;  /* 0x001c1fff0a047589 */ /* 0x000fe400000e0000 */
[----:B------:R-:W-:-:S02]  /*7870*/  ISETP.GE.OR P1, PT, R13, R0, P0 ;  /* 0x000000000d00720c */ /* 0x000fc40000726670 */
[----:B------:R-:W0:Y:S01]  /*7880*/  SHFL.IDX PT, R5, R11, RZ, 0x1c1f ;  /* 0x001c1fff0b057589 */ /* 0x000e2200000e0000 */
[----:B------:R-:W-:-:S03]  /*7890*/  ISETP.GE.OR P0, PT, R9, R0, P0 ;  /* 0x000000000900720c */ /* 0x000fc60000706670 */
[----:B------:R-:W1:Y:S07]  /*78a0*/  SHFL.IDX PT, R7, R11, 0x1, 0x1c1f ;  /* 0x003c1f000b077f89 */ /* 0x000e6e00000e0000 */
[----:B0-----:R0:W-:Y:S04]  /*78b0*/  @!P1 ST.E desc[UR42][R4.64], R20 ;  /* 0x0000001404009985 */ /* 0x0011e8000c10192a */
[----:B-1----:R0:W-:Y:S02]  /*78c0*/  @!P0 ST.E desc[UR42][R6.64], R3 ;  /* 0x0000000306008985 */ /* 0x0021e4000c10192a */
.L_x_3244:
[----:B------:R-:W1:Y:S01]  /*78d0*/  LDC R10, c[0x0][0xbe8] ;  /* 0x0002fa00ff0a7b82 */ /* 0x000e620000000800 */
[----:B------:R-:W-:Y:S01]  /*78e0*/  ULDC UR12, c[0x0][0xac8] ;  /* 0x0002b200000c7ab9 */ /* 0x000fe20000000800 */
[----:B------:R-:W5:Y:S04]  /*78f0*/  LD.E.128 R108, desc[UR42][R110.64] ;  /* 0x0000002a6e6c7980 */ /* 0x000f68000c101d00 */
[----:B------:R-:W5:Y:S02]  /*7900*/  LD.E.128 R32, desc[UR42][R32.64] ;  /* 0x0000002a20207980 */ /* 0x000f64000c101d00 */
[----:B0-----:R-:W0:Y:S01]  /*7910*/  LDC R6, c[0x0][0xc38] ;  /* 0x00030e00ff067b82 */ /* 0x001e220000000800 */
[----:B------:R-:W-:Y:S01]  /*7920*/  ISETP.GE.AND P1, PT, R189, UR12, PT ;  /* 0x0000000cbd007c0c */ /* 0x000fe2000bf26270 */
[----:B------:R-:W-:Y:S01]  /*7930*/  IMAD R5, RZ, RZ, -UR44 ;  /* 0x8000002cff057e24 */ /* 0x000fe2000f8e02ff */
[----:B------:R-:W-:Y:S01]  /*7940*/  ULDC.64 UR8, c[0x0][0xae8] ;  /* 0x0002ba0000087ab9 */ /* 0x000fe20000000a00 */
[----:B------:R-:W5:Y:S04]  /*7950*/  LD.E.128 R36, desc[UR42][R36.64] ;  /* 0x0000002a24247980 */ /* 0x000f68000c101d00 */
[----:B------:R-:W2:Y:S01]  /*7960*/  LDC.64 R8, c[0x0][0xae0] ;  /* 0x0002b800ff087b82 */ /* 0x000ea20000000a00 */
[----:B------:R-:W5:Y:S04]  /*7970*/  LD.E.128 R40, desc[UR42][R40.64] ;  /* 0x0000002a28287980 */ /* 0x000f68000c101d00 */
[----:B------:R-:W5:Y:S01]  /*7980*/  LD.E.128 R44, desc[UR42][R44.64] ;  /* 0x0000002a2c2c7980 */ /* 0x000f62000c101d00 */
[----:B-1----:R-:W-:-:S03]  /*7990*/  ISETP.NE.AND P3, PT, R10, 0x1, PT ;  /* 0x000000010a00780c */ /* 0x002fc60003f65270 */
[----:B------:R-:W5:Y:S01]  /*79a0*/  LD.E.128 R48, desc[UR42][R48.64] ;  /* 0x0000002a30307980 */ /* 0x000f62000c101d00 */
[----:B------:R-:W-:Y:S02]  /*79b0*/  ISETP.GE.AND P0, PT, R188, UR12, PT ;  /* 0x0000000cbc007c0c */ /* 0x000fe4000bf06270 */
[----:B------:R-:W-:Y:S01]  /*79c0*/  SEL R3, RZ, 0xffffffff, P1 ;  /* 0xffffffffff037807 */ /* 0x000fe20000800000 */
[----:B------:R-:W5:Y:S01]  /*79d0*/  LD.E.128 R56, desc[UR42][R56.64] ;  /* 0x0000002a38387980 */ /* 0x000f62000c101d00 */
[----:B------:R-:W-:-:S03]  /*79e0*/  ISETP.GE.AND P2, PT, R16, UR12, PT ;  /* 0x0000000c10007c0c */ /* 0x000fc6000bf46270 */
[----:B------:R-:W5:Y:S02]  /*79f0*/  LD.E.128 R60, desc[UR42][R60.64] ;  /* 0x0000002a3c3c7980 */ /* 0x000f64000c101d00 */
[----:B------:R-:W1:Y:S01]  /*7a00*/  @P3 LDC R12, c[0x0][0xbec] ;  /* 0x0002fb00ff0c3b82 */ /* 0x000e620000000800 */
[----:B------:R-:W-:Y:S01]  /*7a10*/  SEL R4, RZ, 0xffffffff, P0 ;  /* 0xffffffffff047807 */ /* 0x000fe20000000000 */
[----:B------:R-:W-:Y:S01]  /*7a20*/  IMAD.SHL.U32 R3, R3, 0x2, RZ ;  /* 0x0000000203037824 */ /* 0x000fe200078e00ff */
[----:B------:R-:W-:Y:S01]  /*7a30*/  SEL R0, RZ, 0x1, P2 ;  /* 0x00000001ff007807 */ /* 0x000fe20001000000 */
[----:B------:R-:W5:Y:S04]  /*7a40*/  LD.E.128 R64, desc[UR42][R64.64] ;  /* 0x0000002a40407980 */ /* 0x000f68000c101d00 */
[----:B------:R-:W3:Y:S01]  /*7a50*/  @P3 LDC R7, c[0x0][0xbf0] ;  /* 0x0002fc00ff073b82 */ /* 0x000ee20000000800 */
[----:B------:R-:W-:Y:S01]  /*7a60*/  IMAD.SHL.U32 R4, R4, 0x4, RZ ;  /* 0x0000000404047824 */ /* 0x000fe200078e00ff */
[----:B------:R-:W-:Y:S01]  /*7a70*/  LOP3.LUT R3, R3, 0x2, R0, 0xe2, !PT ;  /* 0x0000000203037812 */ /* 0x000fe200078ee200 */
[----:B------:R-:W5:Y:S01]  /*7a80*/  LD.E.128 R68, desc[UR42][R68.64] ;  /* 0x0000002a44447980 */ /* 0x000f62000c101d00 */
[----:B------:R-:W-:Y:S01]  /*7a90*/  ISETP.GE.AND P0, PT, R187, UR12, PT ;  /* 0x0000000cbb007c0c */ /* 0x000fe2000bf06270 */
[----:B0-----:R-:W-:Y:S01]  /*7aa0*/  IMAD R24, R6, R5, UR46 ;  /* 0x0000002e06187e24 */ /* 0x001fe2000f8e0205 */
[----:B------:R-:W-:Y:S01]  /*7ab0*/  LOP3.LUT R3, R4, 0x4, R3, 0xe2, !PT ;  /* 0x0000000404037812 */ /* 0x000fe200078ee203 */
[----:B------:R-:W-:Y:S01]  /*7ac0*/  IMAD R0, R209, 0x20, R211 ;  /* 0x00000020d1007824 */ /* 0x000fe200078e02d3 */
[----:B------:R-:W-:Y:S01]  /*7ad0*/  SEL R4, RZ, 0xffffffff, P0 ;  /* 0xffffffffff047807 */ /* 0x000fe20000000000 */
[----:B------:R-:W5:Y:S02]  /*7ae0*/  LD.E.128 R72, desc[UR42][R72.64] ;  /* 0x0000002a48487980 */ /* 0x000f64000c101d00 */
[----:B------:R-:W-:-:S02]  /*7af0*/  IMAD R11, R24, 0x40, R0 ;  /* 0x00000040180b7824 */ /* 0x000fc400078e0200 */
[----:B------:R-:W-:Y:S01]  /*7b00*/  IMAD.SHL.U32 R4, R4, 0x8, RZ ;  /* 0x0000000804047824 */ /* 0x000fe200078e00ff */
[----:B------:R-:W-:Y:S01]  /*7b10*/  UIMAD UR6, UR10, UR8, URZ ;  /* 0x000000080a0672a4 */ /* 0x000fe2000f8e023f */
[----:B------:R-:W5:Y:S01]  /*7b20*/  LD.E.128 R76, desc[UR42][R76.64] ;  /* 0x0000002a4c4c7980 */ /* 0x000f62000c101d00 */
[----:B-1----:R-:W-:Y:S01]  /*7b30*/  @P3 IMAD.HI.U32 R0, R11, R12, RZ ;  /* 0x0000000c0b003227 */ /* 0x002fe200078e00ff */
[----:B------:R-:W-:Y:S02]  /*7b40*/  ISETP.GE.AND P1, PT, R186, UR12, PT ;  /* 0x0000000cba007c0c */ /* 0x000fe4000bf26270 */
[----:B------:R-:W-:Y:S01]  /*7b50*/  LOP3.LUT R3, R4, 0x8, R3, 0xe2, !PT ;  /* 0x0000000804037812 */ /* 0x000fe200078ee203 */
[----:B------:R-:W-:Y:S01]  /*7b60*/  IMAD.MOV.U32 R4, RZ, RZ, R11 ;  /* 0x000000ffff047224 */ /* 0x000fe200078e000b */
[----:B------:R-:W-:Y:S01]  /*7b70*/  UIMAD.WIDE.U32 UR4, UR7, UR8, URZ ;  /* 0x00000008070472a5 */ /* 0x000fe2000f8e003f */
[----:B------:R-:W5:Y:S01]  /*7b80*/  LD.E.128 R80, desc[UR42][R80.64] ;  /* 0x0000002a50507980 */ /* 0x000f62000c101d00 */
[----:B------:R-:W-:Y:S01]  /*7b90*/  UIMAD UR6, UR7, UR9, UR6 ;  /* 0x00000009070672a4 */ /* 0x000fe2000f8e0206 */
[----:B---3--:R-:W-:-:S02]  /*7ba0*/  @P3 SHF.R.U32.HI R4, RZ, R7, R0 ;  /* 0x00000007ff043219 */ /* 0x008fc40000011600 */
[----:B------:R-:W-:Y:S01]  /*7bb0*/  SEL R0, RZ, 0xffffffff, P1 ;  /* 0xffffffffff007807 */ /* 0x000fe20000800000 */
[----:B------:R-:W-:Y:S01]  /*7bc0*/  ULDC.64 UR8, c[0x0][0xaf0] ;  /* 0x0002bc0000087ab9 */ /* 0x000fe20000000a00 */
[----:B------:R-:W-:Y:S01]  /*7bd0*/  UIADD3 UR5, UR5, UR6, URZ ;  /* 0x0000000605057290 */ /* 0x000fe2000fffe03f */
[--C-:B------:R-:W-:Y:S01]  /*7be0*/  SHF.R.S32.HI R7, RZ, 0x1f, R4.reuse ;  /* 0x0000001fff077819 */ /* 0x100fe20000011404 */
[----:B------:R-:W-:Y:S01]  /*7bf0*/  UIMAD UR6, UR11, UR8, URZ ;  /* 0x000000080b0672a4 */ /* 0x000fe2000f8e023f */
[----:B------:R-:W-:Y:S01]  /*7c00*/  ISETP.GE.AND P0, PT, R185, UR12, PT ;  /* 0x0000000cb9007c0c */ /* 0x000fe2000bf06270 */
[----:B------:R-:W-:Y:S01]  /*7c10*/  IMAD.SHL.U32 R0, R0, 0x10, RZ ;  /* 0x0000001000007824 */ /* 0x000fe200078e00ff */
[----:B------:R-:W-:Y:S01]  /*7c20*/  UIMAD.WIDE.U32 UR4, UR45, UR8, UR4 ;  /* 0x000000082d0472a5 */ /* 0x000fe2000f8e0004 */
[----:B------:R-:W-:Y:S01]  /*7c30*/  IMAD.MOV R6, RZ, RZ, -R4 ;  /* 0x000000ffff067224 */ /* 0x000fe200078e0a04 */
[----:B------:R-:W-:Y:S01]  /*7c40*/  UIMAD UR6, UR45, UR9, UR6 ;  /* 0x000000092d0672a4 */ /* 0x000fe2000f8e0206 */
[----:B------:R-:W-:Y:S01]  /*7c50*/  SEL R5, RZ, 0xffffffff, P0 ;  /* 0xffffffffff057807 */ /* 0x000fe20000000000 */
[----:B--2---:R-:W-:Y:S01]  /*7c60*/  IMAD R7, R7, R8, RZ ;  /* 0x0000000807077224 */ /* 0x004fe200078e02ff */
[----:B------:R-:W-:Y:S01]  /*7c70*/  LOP3.LUT R0, R0, 0x10, R3, 0xe2, !PT ;  /* 0x0000001000007812 */ /* 0x000fe200078ee203 */
[----:B------:R-:W-:Y:S01]  /*7c80*/  IMAD R3, R10, R6, R11 ;  /* 0x000000060a037224 */ /* 0x000fe200078e020b */
[----:B------:R-:W-:Y:S01]  /*7c90*/  UIADD3 UR5, UR5, UR6, URZ ;  /* 0x0000000605057290 */ /* 0x000fe2000fffe03f */
[----:B------:R-:W-:Y:S01]  /*7ca0*/  IMAD R9, R4, R9, R7 ;  /* 0x0000000904097224 */ /* 0x000fe200078e0207 */
[----:B------:R-:W5:Y:S01]  /*7cb0*/  LD.E.128 R84, desc[UR42][R84.64] ;  /* 0x0000002a54547980 */ /* 0x000f62000c101d00 */
[----:B------:R-:W-:Y:S01]  /*7cc0*/  IMAD.SHL.U32 R7, R5, 0x20, RZ ;  /* 0x0000002005077824 */ /* 0x000fe200078e00ff */
[----:B------:R-:W-:-:S02]  /*7cd0*/  ISETP.GE.AND P0, PT, R213, UR12, PT ;  /* 0x0000000cd5007c0c */ /* 0x000fc4000bf06270 */
[----:B------:R-:W5:Y:S01]  /*7ce0*/  LD.E.128 R88, desc[UR42][R88.64] ;  /* 0x0000002a58587980 */ /* 0x000f62000c101d00 */
[----:B------:R-:W-:Y:S01]  /*7cf0*/  SHF.R.S32.HI R6, RZ, 0x1f, R3 ;  /* 0x0000001fff067819 */ /* 0x000fe20000011403 */
[----:B------:R-:W-:Y:S01]  /*7d00*/  IMAD.WIDE.U32 R4, R4, R8, UR4 ;  /* 0x0000000404047e25 */ /* 0x000fe2000f8e0008 */
[----:B------:R-:W-:Y:S01]  /*7d10*/  LOP3.LUT R0, R7, 0x20, R0, 0xe2, !PT ;  /* 0x0000002007007812 */ /* 0x000fe200078ee200 */
[----:B------:R-:W-:Y:S01]  /*7d20*/  ULDC.64 UR4, c[0x0][0xad8] ;  /* 0x0002b60000047ab9 */ /* 0x000fe20000000a00 */
[----:B------:R-:W5:Y:S01]  /*7d30*/  LD.E.128 R92, desc[UR42][R92.64] ;  /* 0x0000002a5c5c7980 */ /* 0x000f62000c101d00 */
[----:B------:R-:W-:Y:S01]  /*7d40*/  SEL R7, RZ, 0x40, P0 ;  /* 0x00000040ff077807 */ /* 0x000fe20000000000 */
[----:B------:R-:W-:Y:S01]  /*7d50*/  IMAD R6, R6, UR4, RZ ;  /* 0x0000000406067c24 */ /* 0x000fe2000f8e02ff */
[----:B------:R-:W-:Y:S01]  /*7d60*/  ISETP.GE.AND P0, PT, R212, UR12, PT ;  /* 0x0000000cd4007c0c */ /* 0x000fe2000bf06270 */
[----:B------:R-:W-:Y:S01]  /*7d70*/  @!PT LDS RZ, [RZ] ;  /* 0x00000000fffff984 */ /* 0x000fe20000000800 */
[----:B------:R-:W-:Y:S01]  /*7d80*/  @!PT LDS RZ, [RZ] ;  /* 0x00000000fffff984 */ /* 0x000fe20000000800 */
[----:B------:R-:W-:Y:S01]  /*7d90*/  @!PT LDS RZ, [RZ] ;  /* 0x00000000fffff984 */ /* 0x000fe20000000800 */
[----:B------:R-:W-:Y:S01]  /*7da0*/  @!PT LDS RZ, [RZ] ;  /* 0x00000000fffff984 */ /* 0x000fe20000000800 */
[----:B------:R0:W-:Y:S06]  /*7db0*/  MEMBAR.ALL.CTA ;  /* 0x0000000000007992 */ /* 0x0001ec0000008000 */
[----:B0-----:R-:W0:Y:S01]  /*7dc0*/  FENCE.VIEW.ASYNC.S ;  /* 0x00000000000073c6 */ /* 0x001e220000000000 */
[----:B------:R-:W-:Y:S01]  /*7dd0*/  LOP3.LUT R0, R0, R7, RZ, 0xfc, !PT ;  /* 0x0000000700007212 */ /* 0x000fe200078efcff */
[----:B------:R-:W-:Y:S01]  /*7de0*/  IMAD R7, R3, UR5, R6 ;  /* 0x0000000503077c24 */ /* 0x000fe2000f8e0206 */
[----:B------:R-:W-:Y:S01]  /*7df0*/  ULDC UR5, c[0x0][0xa88] ;  /* 0x0002a20000057ab9 */ /* 0x000fe20000000800 */
[----:B------:R-:W-:Y:S01]  /*7e00*/  IMAD.IADD R5, R5, 0x1, R9 ;  /* 0x0000000105057824 */ /* 0x000fe200078e0209 */
[----:B------:R-:W-:Y:S01]  /*7e10*/  ULDC.64 UR6, c[0x0][0xa80] ;  /* 0x0002a00000067ab9 */ /* 0x000fe20000000a00 */
[----:B------:R-:W-:Y:S01]  /*7e20*/  IMAD R25, R10, UR5, RZ ;  /* 0x000000050a197c24 */ /* 0x000fe2000f8e02ff */
[----:B------:R-:W-:Y:S01]  /*7e30*/  BSSY B0, `(.L_x_3245) ;  /* 0x000002e000007945 */ /* 0x000fe20003800000 */
[----:B------:R-:W-:-:S02]  /*7e40*/  IMAD R24, R24, 0x40, R211 ;  /* 0x0000004018187824 */ /* 0x000fc400078e02d3 */
[----:B------:R-:W-:Y:S01]  /*7e50*/  IMAD.WIDE.U32 R4, R3, UR4, R4 ;  /* 0x0000000403047c25 */ /* 0x000fe2000f8e0004 */
[----:B------:R-:W-:Y:S01]  /*7e60*/  SEL R3, RZ, 0x80, P0 ;  /* 0x00000080ff037807 */ /* 0x000fe20000000000 */
[----:B------:R-:W-:Y:S01]  /*7e70*/  UIADD3 UR4, UR41, 0x28c20, URZ ;  /* 0x00028c2029047890 */ /* 0x000fe2000fffe03f */
[----:B------:R-:W-:Y:S01]  /*7e80*/  ISETP.GE.AND P0, PT, R24, R25, PT ;  /* 0x000000191800720c */ /* 0x000fe20003f06270 */
[----:B------:R-:W-:Y:S01]  /*7e90*/  IMAD.IADD R5, R5, 0x1, R7 ;  /* 0x0000000105057824 */ /* 0x000fe200078e0207 */
[----:B------:R-:W-:Y:S01]  /*7ea0*/  LEA R20, P1, R4, UR6, 0x1 ;  /* 0x0000000604147c11 */ /* 0x000fe2000f8208ff */
[----:B------:R-:W-:Y:S01]  /*7eb0*/  UPRMT UR4, URZ, 0x654, UR4 ;  /* 0x000006543f047896 */ /* 0x000fe20008000004 */
[----:B------:R-:W-:Y:S02]  /*7ec0*/  LOP3.LUT R3, R0, R3, RZ, 0xfc, !PT ;  /* 0x0000000300037212 */ /* 0x000fe400078efcff */
[----:B------:R-:W-:Y:S01]  /*7ed0*/  LEA.HI.X R21, R4, UR7, R5, 0x1, P1 ;  /* 0x0000000704157c11 */ /* 0x000fe200088f0c05 */
[----:B0-----:R0:W1:Y:S04]  /*7ee0*/  SHFL.IDX PT, R6, R20, RZ, 0x181f ;  /* 0x00181fff14067589 */ /* 0x00106800000e0000 */
[----:B------:R0:W2:Y:S01]  /*7ef0*/  SHFL.IDX PT, R7, R21, RZ, 0x181f ;  /* 0x00181fff15077589 */ /* 0x0000a200000e0000 */
[----:B------:R-:W-:Y:S01]  /*7f00*/  SYNCS.ARRIVE.TRANS64.RED.A1T0 RZ, [UR4], RZ ;  /* 0x000000ffffff79a7 */ /* 0x000fe20008100404 */
[----:B------:R-:W-:Y:S05]  /*7f10*/  @P0 BRA `(.L_x_3246) ;  /* 0x00000000007c0947 */ /* 0x000fea0003800000 */
[----:B------:R-:W-:Y:S02]  /*7f20*/  ISETP.GE.AND P1, PT, R189, UR12, PT ;  /* 0x0000000cbd007c0c */ /* 0x000fe4000bf26270 */
[----:B------:R-:W-:Y:S02]  /*7f30*/  ISETP.GE.AND P0, PT, R16, UR12, PT ;  /* 0x0000000c10007c0c */ /* 0x000fe4000bf06270 */
[----:B------:R-:W-:Y:S02]  /*7f40*/  ISETP.GE.AND P5, PT, R188, UR12, PT ;  /* 0x0000000cbc007c0c */ /* 0x000fe4000bfa6270 */
[----:B------:R-:W-:-:S07]  /*7f50*/  ISETP.GE.AND P3, PT, R187, UR12, PT ;  /* 0x0000000cbb007c0c */ /* 0x000fce000bf66270 */
[CC--:B-1----:R-:W-:Y:S02]  /*7f60*/  @!P1 LEA R8, P2, R189.reuse, R6.reuse, 0x1 ;  /* 0x00000006bd089211 */ /* 0x0c2fe400078408ff */
[----:B--2---:R-:W-:Y:S02]  /*7f70*/  @!P0 IMAD.WIDE R4, R16, 0x2, R6 ;  /* 0x0000000210048825 */ /* 0x004fe400078e0206 */
[----:B------:R-:W-:Y:S02]  /*7f80*/  @!P1 LEA.HI.X R9, R189, R7, R222, 0x1, P2 ;  /* 0x00000007bd099211 */ /* 0x000fe400010f0cde */
[----:B------:R-:W-:Y:S01]  /*7f90*/  ISETP.GE.AND P2, PT, R186, UR12, PT ;  /* 0x0000000cba007c0c */ /* 0x000fe2000bf46270 */
[----:B-----5:R1:W-:Y:S01]  /*7fa0*/  @!P0 ST.E.128 desc[UR42][R4.64], R108 ;  /* 0x0000006c04008985 */ /* 0x0203e2000c101d2a */
[----:B------:R-:W-:Y:S02]  /*7fb0*/  @!P5 LEA R10, P4, R188, R6, 0x1 ;  /* 0x00000006bc0ad211 */ /* 0x000fe400078808ff */
[----:B------:R-:W-:Y:S01]  /*7fc0*/  LOP3.LUT P0, RZ, R0, 0x40, RZ, 0xc0, !PT ;  /* 0x0000004000ff7812 */ /* 0x000fe2000780c0ff */
[----:B------:R2:W-:Y:S01]  /*7fd0*/  @!P1 ST.E.128 desc[UR42][R8.64], R36 ;  /* 0x0000002408009985 */ /* 0x0005e2000c101d2a */
[----:B------:R-:W-:-:S02]  /*7fe0*/  ISETP.GE.AND P1, PT, R185, UR12, PT ;  /* 0x0000000cb9007c0c */ /* 0x000fc4000bf26270 */
[-C--:B------:R-:W-:Y:S02]  /*7ff0*/  @!P5 LEA.HI.X R11, R188, R7.reuse, R221, 0x1, P4 ;  /* 0x00000007bc0bd211 */ /* 0x080fe400020f0cdd */
[----:B------:R-:W-:Y:S02]  /*8000*/  LOP3.LUT P4, RZ, R3, 0x80, RZ, 0xc0, !PT ;  /* 0x0000008003ff7812 */ /* 0x000fe4000788c0ff */
[CC--:B------:R-:W-:Y:S01]  /*8010*/  @!P3 LEA R12, P6, R187.reuse, R6.reuse, 0x1 ;  /* 0x00000006bb0cb211 */ /* 0x0c0fe200078c08ff */
[----:B------:R3:W-:Y:S03]  /*8020*/  @!P5 ST.E.128 desc[UR42][R10.64], R44 ;  /* 0x0000002c0a00d985 */ /* 0x0007e6000c101d2a */
[----:B------:R-:W-:Y:S02]  /*8030*/  @!P3 LEA.HI.X R13, R187, R7, R220, 0x1, P6 ;  /* 0x00000007bb0db211 */ /* 0x000fe400030f0cdc */
[----:B-1----:R-:W-:-:S03]  /*8040*/  @!P2 LEA R4, P5, R186, R6, 0x1 ;  /* 0x00000006ba04a211 */ /* 0x002fc600078a08ff */
[----:B------:R3:W-:Y:S01]  /*8050*/  @!P3 ST.E.128 desc[UR42][R12.64], R56 ;  /* 0x000000380c00b985 */ /* 0x0007e2000c101d2a */
[-C--:B------:R-:W-:Y:S02]  /*8060*/  @P0 LEA R14, P3, R213, R6.reuse, 0x1 ;  /* 0x00000006d50e0211 */ /* 0x080fe400078608ff */
[CC--:B--2---:R-:W-:Y:S02]  /*8070*/  @!P1 LEA R8, P6, R185.reuse, R6.reuse, 0x1 ;  /* 0x00000006b9089211 */ /* 0x0c4fe400078c08ff */
[-C--:B------:R-:W-:Y:S02]  /*8080*/  @!P2 LEA.HI.X R5, R186, R7.reuse, R219, 0x1, P5 ;  /* 0x00000007ba05a211 */ /* 0x080fe400028f0cdb */
[----:B------:R-:W-:Y:S02]  /*8090*/  @P4 LEA R6, P5, R212, R6, 0x1 ;  /* 0x00000006d4064211 */ /* 0x000fe400078a08ff */
[-C--:B------:R-:W-:Y:S01]  /*80a0*/  @!P1 LEA.HI.X R9, R185, R7.reuse, R218, 0x1, P6 ;  /* 0x00000007b9099211 */ /* 0x080fe200030f0cda */
[----:B------:R3:W-:Y:S01]  /*80b0*/  @!P2 ST.E.128 desc[UR42][R4.64], R64 ;  /* 0x000000400400a985 */ /* 0x0007e2000c101d2a */
[----:B------:R-:W-:-:S02]  /*80c0*/  @P0 LEA.HI.X R15, R213, R7, R217, 0x1, P3 ;  /* 0x00000007d50f0211 */ /* 0x000fc400018f0cd9 */
[----:B------:R-:W-:Y:S01]  /*80d0*/  @P4 LEA.HI.X R7, R212, R7, R216, 0x1, P5 ;  /* 0x00000007d4074211 */ /* 0x000fe200028f0cd8 */
[----:B------:R3:W-:Y:S04]  /*80e0*/  @!P1 ST.E.128 desc[UR42][R8.64], R72 ;  /* 0x0000004808009985 */ /* 0x0007e8000c101d2a */
[----:B------:R3:W-:Y:S04]  /*80f0*/  @P0 ST.E.128 desc[UR42][R14.64], R80 ;  /* 0x000000500e000985 */ /* 0x0007e8000c101d2a */
[----:B------:R3:W-:Y:S02]  /*8100*/  @P4 ST.E.128 desc[UR42][R6.64], R88 ;  /* 0x0000005806004985 */ /* 0x0007e4000c101d2a */
.L_x_3246:
[----:B------:R-:W-:Y:S05]  /*8110*/  BSYNC B0 ;  /* 0x0000000000007941 */ /* 0x000fea0003800000 */
.L_x_3245:
[----:B---3--:R-:W-:Y:S01]  /*8120*/  VIADD R4, R24, 0x20 ;  /* 0x0000002018047836 */ /* 0x008fe20000000000 */
[----:B--2---:R2:W3:Y:S01]  /*8130*/  SHFL.IDX PT, R7, R21, 0x1, 0x181f ;  /* 0x00381f0015077f89 */ /* 0x0044e200000e0000 */
[----:B------:R-:W-:Y:S03]  /*8140*/  BSSY B0, `(.L_x_3247) ;  /* 0x0000023000007945 */ /* 0x000fe60003800000 */
[----:B------:R-:W-:Y:S01]  /*8150*/  ISETP.GE.AND P0, PT, R4, R25, PT ;  /* 0x000000190400720c */ /* 0x000fe20003f06270 */
[----:B-1----:R2:W1:-:S12]  /*8160*/  SHFL.IDX PT, R6, R20, 0x1, 0x181f ;  /* 0x00381f0014067f89 */ /* 0x00245800000e0000 */
[----:B--2---:R-:W-:Y:S05]  /*8170*/  @P0 BRA `(.L_x_3248) ;  /* 0x00000000007c0947 */ /* 0x004fea0003800000 */
[----:B------:R-:W-:Y:S02]  /*8180*/  ISETP.GE.AND P2, PT, R189, UR12, PT ;  /* 0x0000000cbd007c0c */ /* 0x000fe4000bf46270 */
[----:B------:R-:W-:Y:S02]  /*8190*/  ISETP.GE.AND P3, PT, R16, UR12, PT ;  /* 0x0000000c10007c0c */ /* 0x000fe4000bf66270 */
[----:B------:R-:W-:Y:S02]  /*81a0*/  ISETP.GE.AND P5, PT, R188, UR12, PT ;  /* 0x0000000cbc007c0c */ /* 0x000fe4000bfa6270 */
[----:B------:R-:W-:Y:S02]  /*81b0*/  ISETP.GE.AND P4, PT, R187, UR12, PT ;  /* 0x0000000cbb007c0c */ /* 0x000fe4000bf86270 */
[----:B------:R-:W-:-:S05]  /*81c0*/  LOP3.LUT P1, RZ, R0, 0x40, RZ, 0xc0, !PT ;  /* 0x0000004000ff7812 */ /* 0x000fca000782c0ff */
[CC--:B-1----:R-:W-:Y:S02]  /*81d0*/  @!P2 LEA R8, P0, R189.reuse, R6.reuse, 0x1 ;  /* 0x00000006bd08a211 */ /* 0x0c2fe400078008ff */
[----:B---3--:R-:W-:Y:S02]  /*81e0*/  @!P3 IMAD.WIDE R4, R16, 0x2, R6 ;  /* 0x000000021004b825 */ /* 0x008fe400078e0206 */
[-C--:B------:R-:W-:Y:S02]  /*81f0*/  @!P2 LEA.HI.X R9, R189, R7.reuse, R222, 0x1, P0 ;  /* 0x00000007bd09a211 */ /* 0x080fe400000f0cde */
[----:B------:R-:W-:Y:S01]  /*8200*/  @!P5 LEA R10, P0, R188, R6, 0x1 ;  /* 0x00000006bc0ad211 */ /* 0x000fe200078008ff */
[----:B-----5:R1:W-:Y:S01]  /*8210*/  @!P3 ST.E.128 desc[UR42][R4.64], R32 ;  /* 0x000000200400b985 */ /* 0x0203e2000c101d2a */
[----:B------:R-:W-:Y:S02]  /*8220*/  ISETP.GE.AND P3, PT, R186, UR12, PT ;  /* 0x0000000cba007c0c */ /* 0x000fe4000bf66270 */
[----:B------:R-:W-:Y:S01]  /*8230*/  @!P5 LEA.HI.X R11, R188, R7, R221, 0x1, P0 ;  /* 0x00000007bc0bd211 */ /* 0x000fe200000f0cdd */
[----:B------:R2:W-:Y:S01]  /*8240*/  @!P2 ST.E.128 desc[UR42][R8.64], R40 ;  /* 0x000000280800a985 */ /* 0x0005e2000c101d2a */
[----:B------:R-:W-:-:S02]  /*8250*/  ISETP.GE.AND P2, PT, R185, UR12, PT ;  /* 0x0000000cb9007c0c */ /* 0x000fc4000bf46270 */
[----:B------:R-:W-:Y:S01]  /*8260*/  LOP3.LUT P0, RZ, R3, 0x80, RZ, 0xc0, !PT ;  /* 0x0000008003ff7812 */ /* 0x000fe2000780c0ff */
[----:B------:R2:W-:Y:S01]  /*8270*/  @!P5 ST.E.128 desc[UR42][R10.64], R48 ;  /* 0x000000300a00d985 */ /* 0x0005e2000c101d2a */
[----:B------:R-:W-:-:S04]  /*8280*/  @!P4 LEA R12, P6, R187, R6, 0x1 ;  /* 0x00000006bb0cc211 */ /* 0x000fc800078c08ff */
[----:B------:R-:W-:Y:S02]  /*8290*/  @!P4 LEA.HI.X R13, R187, R7, R220, 0x1, P6 ;  /* 0x00000007bb0dc211 */ /* 0x000fe400030f0cdc */
[----:B------:R-:W-:-:S03]  /*82a0*/  @!P3 LEA R14, P5, R186, R6, 0x1 ;  /* 0x00000006ba0eb211 */ /* 0x000fc600078a08ff */
[----:B------:R2:W-:Y:S01]  /*82b0*/  @!P4 ST.E.128 desc[UR42][R12.64], R60 ;  /* 0x0000003c0c00c985 */ /* 0x0005e2000c101d2a */
[-C--:B-1----:R-:W-:Y:S02]  /*82c0*/  @!P2 LEA R4, P6, R185, R6.reuse, 0x1 ;  /* 0x00000006b904a211 */ /* 0x082fe400078c08ff */
[-C--:B0-----:R-:W-:Y:S02]  /*82d0*/  @P1 LEA R20, P4, R213, R6.reuse, 0x1 ;  /* 0x00000006d5141211 */ /* 0x081fe400078808ff */
        /* <DEDUP_REMOVED lines=9> */
.L_x_3248:
[----:B------:R-:W-:Y:S05]  /*8370*/  BSYNC B0 ;  /* 0x0000000000007941 */ /* 0x000fea0003800000 */
.L_x_3247:
[----:B------:R-:W4:Y:S02]  /*8380*/  LDC R0, c[0x0][0xc34] ;  /* 0x00030d00ff007b82 */ /* 0x000f240000000800 */
[----:B----4-:R-:W-:-:S13]  /*8390*/  ISETP.LE.AND P0, PT, R0, UR47, PT ;  /* 0x0000002f00007c0c */ /* 0x010fda000bf03270 */
[----:B------:R-:W-:Y:S05]  /*83a0*/  @!P0 BRA `(.L_x_3249) ;  /* 0xffffff8c00108947 */ /* 0x000fea000383ffff */
[----:B------:R-:W-:Y:S05]  /*83b0*/  EXIT ;  /* 0x000000000000794d */ /* 0x000fea0003800000 */
.L_x_3212:
[----:B------:R-:W-:-:S08]  /*83c0*/  NOP ;  /* 0x0000000000007918 */ /* 0x000fd00000000000 */
[----:B------:R-:W0:-:S00]  /*83d0*/  USETMAXREG.DEALLOC.CTAPOOL 0x18 ;  /* 0x00000018000079c8 */ /* 0x000e0000080e0500 */
[----:B------:R-:W1:Y:S01]  /*83e0*/  S2UR UR5, SR_CTAID.X ;  /* 0x00000000000579c3 */ /* 0x000e620000002500 */
[----:B0-----:R-:W-:Y:S02]  /*83f0*/  IMAD.MOV.U32 R2, RZ, RZ, 0x1 ;  /* 0x00000001ff027424 */ /* 0x001fe400078e00ff */
[----:B------:R-:W-:-:S05]  /*8400*/  IMAD.MOV.U32 R18, RZ, RZ, RZ ;  /* 0x000000ffff127224 */ /* 0x000fca00078e00ff */
[----:B------:R-:W1:Y:S02]  /*8410*/  LDC R3, c[0x0][0xc34] ;  /* 0x00030d00ff037b82 */ /* 0x000e640000000800 */
[----:B-1----:R-:W-:Y:S01]  /*8420*/  ISETP.LE.AND P0, PT, R3, UR5, PT ;  /* 0x0000000503007c0c */ /* 0x002fe2000bf03270 */
[----:B------:R-:W-:-:S05]  /*8430*/  IMAD.MOV.U32 R3, RZ, RZ, 0x1 ;  /* 0x00000001ff037424 */ /* 0x000fca00078e00ff */
[----:B------:R0:W-:Y:S07]  /*8440*/  STL [R1], R3 ;  /* 0x0000000301007387 */ /* 0x0001ee0000100800 */
[----:B------:R-:W-:Y:S05]  /*8450*/  @P0 BRA `(.L_x_3250) ;  /* 0x0000004800480947 */ /* 0x000fea0003800000 */
[----:B------:R-:W1:Y:S01]  /*8460*/  S2UR UR4, SR_CgaCtaId ;  /* 0x00000000000479c3 */ /* 0x000e620000008800 */
[C---:B------:R-:W-:Y:S01]  /*8470*/  IMAD.SHL.U32 R2, R0.reuse, 0x8, RZ ;  /* 0x0000000800027824 */ /* 0x040fe200078e00ff */
[----:B------:R-:W-:Y:S01]  /*8480*/  LOP3.LUT R5, R0, 0x7f, RZ, 0xc0, !PT ;  /* 0x0000007f00057812 */ /* 0x000fe200078ec0ff */
[----:B------:R-:W-:Y:S01]  /*8490*/  UMOV UR36, 0x400 ;  /* 0x0000040000247882 */ /* 0x000fe20000000000 */
[----:B------:R-:W-:Y:S01]  /*84a0*/  IMAD.MOV.U32 R18, RZ, RZ, RZ ;  /* 0x000000ffff127224 */ /* 0x000fe200078e00ff */
[----:B------:R-:W-:Y:S01]  /*84b0*/  ULDC.64 UR40, c[0x0][0x198] ;  /* 0x0000660000287ab9 */ /* 0x000fe20000000a00 */
[----:B0-----:R-:W-:Y:S01]  /*84c0*/  LOP3.LUT R3, R2, 0x1f8, RZ, 0xc0, !PT ;  /* 0x000001f802037812 */ /* 0x001fe200078ec0ff */
[----:B------:R-:W-:Y:S01]  /*84d0*/  IMAD.U32 R2, RZ, RZ, UR5 ;  /* 0x00000005ff027e24 */ /* 0x000fe2000f8e00ff */
[----:B------:R-:W-:Y:S02]  /*84e0*/  ULDC UR38, c[0x0][0xc] ;  /* 0x0000030000267ab9 */ /* 0x000fe40000000800 */
[----:B------:R-:W-:Y:S01]  /*84f0*/  LOP3.LUT R4, R3, 0x38, R0, 0x78, !PT ;  /* 0x0000003803047812 */ /* 0x000fe200078e7800 */
[----:B------:R-:W-:Y:S01]  /*8500*/  IMAD.SHL.U32 R3, R5, 0x8, RZ ;  /* 0x0000000805037824 */ /* 0x000fe200078e00ff */
[----:B------:R-:W-:-:S04]  /*8510*/  SHF.R.U32.HI R5, RZ, 0x3, R5 ;  /* 0x00000003ff057819 */ /* 0x000fc80000011605 */
[----:B------:R-:W-:Y:S01]  /*8520*/  LOP3.LUT R3, R4, 0x200, R3, 0xf8, !PT ;  /* 0x0000020004037812 */ /* 0x000fe200078ef803 */
[----:B------:R-:W-:-:S05]  /*8530*/  IMAD.SHL.U32 R4, R0, 0x10, RZ ;  /* 0x0000001000047824 */ /* 0x000fca00078e00ff */
[----:B------:R-:W-:Y:S01]  /*8540*/  LOP3.LUT R0, R5, 0x70, R4, 0xf8, !PT ;  /* 0x0000007005007812 */ /* 0x000fe200078ef804 */
[----:B------:R-:W-:Y:S01]  /*8550*/  IMAD.MOV.U32 R0, RZ, RZ, 0x1 ;  /* 0x00000001ff007424 */ /* 0x000fe200078e00ff */
[----:B-1----:R-:W-:-:S06]  /*8560*/  ULEA UR36, UR4, UR36, 0x18 ;  /* 0x0000002404247291 */ /* 0x002fcc000f8ec03f */
[----:B------:R-:W-:-:S05]  /*8570*/  LEA R3, R3, UR36, 0x1 ;  /* 0x0000002403037c11 */ /* 0x000fca000f8e08ff */
[----:B------:R0:W-:Y:S04]  /*8580*/  STL [R1+0x28], R3 ;  /* 0x0000280301007387 */ /* 0x0001e80000100800 */
[----:B------:R0:W-:Y:S04]  /*8590*/  STL [R1+0x20], R2 ;  /* 0x0000200201007387 */ /* 0x0001e80000100800 */
[----:B------:R0:W-:Y:S04]  /*85a0*/  STL [R1], R0 ;  /* 0x0000000001007387 */ /* 0x0001e80000100800 */
[----:B------:R0:W-:Y:S02]  /*85b0*/  STL [R1+0x30], RZ ;  /* 0x000030ff01007387 */ /* 0x0001e40000100800 */
.L_x_3342:
[----:B------:R-:W2:Y:S01]  /*85c0*/  LDL R4, [R1+0x20] ;  /* 0x0000200001047983 */ /* 0x000ea20000100800 */
[----:B0-----:R-:W0:Y:S01]  /*85d0*/  LDC R0, c[0x0][0xc38] ;  /* 0x00030e00ff007b82 */ /* 0x001e220000000800 */
[----:B------:R-:W-:Y:S05]  /*85e0*/  YIELD ;  /* 0x0000000000007946 */ /* 0x000fea0003800000 */
[----:B------:R-:W-:Y:S02]  /*85f0*/  ULDC.64 UR4, c[0x0][0x418] ;  /* 0x0001060000047ab9 */ /* 0x000fe40000000a00 */
[----:B-1----:R-:W1:Y:S01]  /*8600*/  LDC R17, c[0x0][0xc44] ;  /* 0x00031100ff117b82 */ /* 0x002e620000000800 */
        /* <DEDUP_REMOVED lines=11> */
[----:B--2---:R-:W-:-:S04]  /*86c0*/  @P0 IMAD.HI.U32 R0, R4, R0, RZ ;  /* 0x0000000004000227 */ /* 0x004fc800078e00ff */
[----:B------:R-:W-:Y:S01]  /*86d0*/  IMAD.MOV.U32 R6, RZ, RZ, R4 ;  /* 0x000000ffff067224 */ /* 0x000fe200078e0004 */
[----:B0-----:R-:W-:Y:S02]  /*86e0*/  @P0 SHF.R.U32.HI R6, RZ, R5, R0 ;  /* 0x00000005ff060219 */ /* 0x001fe40000011600 */
[----:B------:R-:W-:-:S03]  /*86f0*/  PLOP3.LUT P0, PT, PT, PT, UP0, 0x80, 0x0 ;  /* 0x000000000000781c */ /* 0x000fc60003f0f008 */
[----:B-1----:R-:W-:Y:S01]  /*8700*/  @P1 IMAD.HI.U32 R2, R6, R2, RZ ;  /* 0x0000000206021227 */ /* 0x002fe200078e00ff */
[----:B------:R0:W-:Y:S03]  /*8710*/  STL [R1+0x18], R6 ;  /* 0x0000180601007387 */ /* 0x0001e60000100800 */
[----:B------:R-:W-:Y:S01]  /*8720*/  IMAD.MOV.U32 R19, RZ, RZ, R6 ;  /* 0x000000ffff137224 */ /* 0x000fe200078e0006 */
[----:B------:R-:W-:Y:S02]  /*8730*/  @P1 SHF.R.U32.HI R19, RZ, R3, R2 ;  /* 0x00000003ff131219 */ /* 0x000fe40000011602 */
[----:B------:R-:W1:Y:S03]  /*8740*/  LDC R2, c[0x0][0x2f0] ;  /* 0x0000bc00ff027b82 */ /* 0x000e660000000800 */
[----:B------:R-:W-:Y:S01]  /*8750*/  IMAD.MOV R0, RZ, RZ, -R19 ;  /* 0x000000ffff007224 */ /* 0x000fe200078e0a13 */
[----:B------:R0:W-:Y:S03]  /*8760*/  STL [R1+0x10], R19 ;  /* 0x0000101301007387 */ /* 0x0001e60000100800 */
[----:B------:R-:W-:-:S02]  /*8770*/  IMAD R17, R17, R0, R6 ;  /* 0x0000000011117224 */ /* 0x000fc400078e0206 */
[----:B-1----:R-:W-:-:S04]  /*8780*/  IMAD R4, R2, UR4, RZ ;  /* 0x0000000402047c24 */ /* 0x002fc8000f8e02ff */
[----:B------:R-:W-:Y:S01]  /*8790*/  VIADD R0, R4, 0x3f ;  /* 0x0000003f04007836 */ /* 0x000fe20000000000 */
[----:B------:R0:W-:Y:S04]  /*87a0*/  STL [R1+0x2c], R4 ;  /* 0x00002c0401007387 */ /* 0x0001e80000100800 */
        /* <DEDUP_REMOVED lines=21> */
.L_x_3251:
        /* <DEDUP_REMOVED lines=9> */
[----:B0-----:R-:W-:Y:S02]  /*8990*/  IMAD.U32 R4, RZ, RZ, UR6 ;  /* 0x00000006ff047e24 */ /* 0x001fe4000f8e00ff */
        /* <DEDUP_REMOVED lines=9> */
[----:B--2---:R-:W-:Y:S05]  /*8a30*/  CALL.ABS.NOINC R2 ;  /* 0x0000000002007343 */ /* 0x004fea0003c00000 */
.L_x_3253:
        /* <DEDUP_REMOVED lines=15> */
.L_x_3252:
[----:B------:R-:W-:Y:S01]  /*8b30*/  ULDC.64 UR4, c[0x0][0x9f8] ;  /* 0x00027e0000047ab9 */ /* 0x000fe20000000a00 */
[----:B------:R-:W2:Y:S01]  /*8b40*/  LDL R16, [R1+0x1c] ;  /* 0x00001c0001107983 */ /* 0x000ea20000100800 */
[----:B------:R-:W-:-:S04]  /*8b50*/  ISETP.NE.U32.AND P0, PT, RZ, UR4, PT ;  /* 0x00000004ff007c0c */ /* 0x000fc8000bf05070 */
[----:B------:R-:W-:-:S13]  /*8b60*/  ISETP.NE.AND.EX P0, PT, RZ, UR5, PT, P0 ;  /* 0x00000005ff007c0c */ /* 0x000fda000bf05300 */
[----:B------:R-:W1:Y:S02]  /*8b70*/  @P0 LDC.64 R2, c[0x0][0x9f8] ;  /* 0x00027e00ff020b82 */ /* 0x000e640000000a00 */
[----:B-1----:R-:W-:-:S05]  /*8b80*/  @P0 IMAD.WIDE R2, R19, 0x4, R2 ;  /* 0x0000000413020825 */ /* 0x002fca00078e0202 */
[----:B0-----:R0:W3:Y:S01]  /*8b90*/  @P0 LDG.E R19, desc[UR42][R2.64] ;  /* 0x0000002a02130981 */ /* 0x0010e2000c1e1900 */
[----:B------:R-:W-:Y:S01]  /*8ba0*/  UMOV UR4, 0xffffffff ;  /* 0xffffffff00047882 */ /* 0x000fe20000000000 */
[----:B0-----:R-:W0:Y:S02]  /*8bb0*/  LDC.64 R2, c[0x0][0x418] ;  /* 0x00010600ff027b82 */ /* 0x001e240000000a00 */
[----:B0-----:R-:W-:-:S04]  /*8bc0*/  ISETP.NE.U32.AND P0, PT, R2, RZ, PT ;  /* 0x000000ff0200720c */ /* 0x001fc80003f05070 */
[----:B------:R-:W-:-:S04]  /*8bd0*/  ISETP.NE.AND.EX P1, PT, R3, RZ, PT, P0 ;  /* 0x000000ff0300720c */ /* 0x000fc80003f25300 */
[----:B------:R-:W-:Y:S01]  /*8be0*/  P2R R0, PR, RZ, 0x2 ;  /* 0x00000002ff007803 */ /* 0x000fe20000000000 */
[----:B--2---:R-:W-:-:S05]  /*8bf0*/  VIADD R8, R16, 0xffffffff ;  /* 0xffffffff10087836 */ /* 0x004fca0000000000 */
[----:B------:R0:W-:Y:S04]  /*8c00*/  STL [R1+0x14], R8 ;  /* 0x0000140801007387 */ /* 0x0001e80000100800 */
[----:B------:R0:W-:Y:S01]  /*8c10*/  STL [R1+0xc], R0 ;  /* 0x00000c0001007387 */ /* 0x0001e20000100800 */
[----:B---3--:R-:W-:Y:S02]  /*8c20*/  SHF.R.S32.HI R7, RZ, 0x1f, R19 ;  /* 0x0000001fff077819 */ /* 0x008fe40000011413 */
[----:B------:R-:W-:-:S03]  /*8c30*/  SEL R16, R19, RZ, !P1 ;  /* 0x000000ff13107207 */ /* 0x000fc60004800000 */
[----:B------:R0:W-:Y:S01]  /*8c40*/  STL [R1+0x4], R7 ;  /* 0x0000040701007387 */ /* 0x0001e20000100800 */
[----:B------:R-:W-:Y:S05]  /*8c50*/  BRA.DIV UR4, `(.L_x_3254) ;  /* 0x0000004604bc7947 */ /* 0x000fea000b800000 */
[----:B0-----:R-:W0:Y:S02]  /*8c60*/  S2R R0, SR_TID.X ;  /* 0x0000000000007919 */ /* 0x001e240000002100 */
[----:B0-----:R-:W-:-:S04]  /*8c70*/  SHF.R.U32.HI R0, RZ, 0x5, R0 ;  /* 0x00000005ff007819 */ /* 0x001fc80000011600 */
[----:B------:R-:W-:-:S05]  /*8c80*/  LOP3.LUT R0, R0, 0x3, RZ, 0xc0, !PT ;  /* 0x0000000300007812 */ /* 0x000fca00078ec0ff */
[----:B------:R0:W1:Y:S02]  /*8c90*/  SHFL.IDX PT, R14, R0, RZ, 0x1f ;  /* 0x00001fff000e7589 */ /* 0x00006400000e0000 */
.L_x_3359:
[----:B------:R-:W-:Y:S02]  /*8ca0*/  PLOP3.LUT P2, PT, PT, PT, PT, 0x8, 0x0 ;  /* 0x000000000000781c */ /* 0x000fe40003f4e170 */
[----:B-1----:R-:W-:Y:S02]  /*8cb0*/  ISETP.NE.AND P0, PT, R14, RZ, PT ;  /* 0x000000ff0e00720c */ /* 0x002fe40003f05270 */
[----:B0-----:R-:W-:-:S05]  /*8cc0*/  P2R R0, PR, RZ, 0x4 ;  /* 0x00000004ff007803 */ /* 0x001fca0000000000 */
[----:B------:R0:W-:Y:S06]  /*8cd0*/  STL [R1+0x8], R0 ;  /* 0x0000080001007387 */ /* 0x0001ec0000100800 */
[----:B------:R-:W-:Y:S05]  /*8ce0*/  @P0 BRA `(.L_x_3255) ;  /* 0x0000000000f80947 */ /* 0x000fea0003800000 */
[----:B------:R-:W-:-:S03]  /*8cf0*/  UMOV UR4, 0xffffffff ;  /* 0xffffffff00047882 */ /* 0x000fc60000000000 */
[----:B------:R-:W-:Y:S05]  /*8d00*/  BRA.DIV UR4, `(.L_x_3256) ;  /* 0x0000004604c47947 */ /* 0x000fea000b800000 */
[----:B------:R-:W-:-:S13]  /*8d10*/  ELECT P6, URZ, PT ;  /* 0x00000000003f782f */ /* 0x000fda00038c0000 */
.L_x_3362:
[----:B------:R-:W-:Y:S05]  /*8d20*/  @!P6 BRA `(.L_x_3255) ;  /* 0x0000000000e8e947 */ /* 0x000fea0003800000 */
[----:B------:R1:W-:Y:S01]  /*8d30*/  STL [R1+0x24], R8 ;  /* 0x0000240801007387 */ /* 0x0003e20000100800 */
[----:B------:R-:W-:Y:S01]  /*8d40*/  IMAD.MOV.U32 R16, RZ, RZ, R19 ;  /* 0x000000ffff107224 */ /* 0x000fe200078e0013 */
[----:B------:R-:W-:Y:S06]  /*8d50*/  @!P1 BRA `(.L_x_3257) ;  /* 0x00000000004c9947 */ /* 0x000fec0003800000 */
[----:B------:R-:W2:Y:S01]  /*8d60*/  LDC R6, c[0x0][0x43c] ;  /* 0x00010f00ff067b82 */ /* 0x000ea20000000800 */
[----:B0-----:R-:W-:Y:S01]  /*8d70*/  IMAD.MOV.U32 R0, RZ, RZ, R8 ;  /* 0x000000ffff007224 */ /* 0x001fe200078e0008 */
[----:B------:R-:W-:Y:S01]  /*8d80*/  ULDC.64 UR4, c[0x0][0x428] ;  /* 0x00010a0000047ab9 */ /* 0x000fe20000000a00 */
[----:B--2---:R-:W-:-:S13]  /*8d90*/  ISETP.NE.AND P0, PT, R6, 0x1, PT ;  /* 0x000000010600780c */ /* 0x004fda0003f05270 */
        /* <DEDUP_REMOVED lines=11> */
[----:B------:R-:W-:-:S04]  /*8e50*/  IMAD R0, R19, UR5, R6 ;  /* 0x0000000513007c24 */ /* 0x000fc8000f8e0206 */
[----:B------:R-:W-:-:S05]  /*8e60*/  IMAD.IADD R0, R5, 0x1, R0 ;  /* 0x0000000105007824 */ /* 0x000fca00078e0200 */
[----:B------:R-:W-:-:S05]  /*8e70*/  LEA.HI.X R3, R4, R3, R0, 0x2, P0 ;  /* 0x0000000304037211 */ /* 0x000fca00000f1400 */
[----:B------:R2:W5:Y:S02]  /*8e80*/  LDG.E R16, desc[UR42][R2.64] ;  /* 0x0000002a02107981 */ /* 0x000564000c1e1900 */
.L_x_3257:
[----:B--2---:R-:W2:Y:S01]  /*8e90*/  LDL R2, [R1] ;  /* 0x0000000001027983 */ /* 0x004ea20000100800 */
[----:B0-----:R-:W-:Y:S02]  /*8ea0*/  LEA R0, R18, UR36, 0x3 ;  /* 0x0000002412007c11 */ /* 0x001fe4000f8e18ff */
[----:B--2---:R-:W-:-:S04]  /*8eb0*/  SHF.L.U32 R2, R2, 0x1f, RZ ;  /* 0x0000001f02027819 */ /* 0x004fc800000006ff */
[----:B------:R-:W0:Y:S02]  /*8ec0*/  SYNCS.PHASECHK.TRANS64.TRYWAIT P0, [R0+URZ+0x28c40], R2 ;  /* 0x028c4002000075a7 */ /* 0x000e24000800017f */
[----:B0-----:R-:W-:Y:S05]  /*8ed0*/  @!P0 BRA `(.L_x_3258) ;  /* 0x0000004400708947 */ /* 0x001fea0003800000 */
.L_x_3363:
        /* <DEDUP_REMOVED lines=11> */
.L_x_3259:
[----:B0-----:R-:W2:Y:S01]  /*8f90*/  LDL R2, [R1+0x24] ;  /* 0x0000240001027983 */ /* 0x001ea20000100800 */
[----:B------:R-:W-:Y:S01]  /*8fa0*/  R2UR UR8, R18 ;  /* 0x00000000120872ca */ /* 0x000fe200000e0000 */
[----:B------:R-:W-:Y:S01]  /*8fb0*/  UIADD3 UR4, UP0, UR40, 0x370, URZ ;  /* 0x0000037028047890 */ /* 0x000fe2000ff1e03f */
[----:B------:R-:W-:Y:S01]  /*8fc0*/  R2UR UR9, R0 ;  /* 0x00000000000972ca */ /* 0x000fe200000e0000 */
[----:B------:R-:W-:Y:S01]  /*8fd0*/  UMOV UR6, 0x0 ;  /* 0x0000000000067882 */ /* 0x000fe20000000000 */
[----:B------:R-:W-:Y:S01]  /*8fe0*/  R2UR UR12, R17 ;  /* 0x00000000110c72ca */ /* 0x000fe200000e0000 */
[----:B------:R-:W-:Y:S01]  /*8ff0*/  UIADD3.X UR5, URZ, UR41, URZ, UP0, !UPT ;  /* 0x000000293f057290 */ /* 0x000fe200087fe43f */
[----:B-----5:R-:W-:Y:S01]  /*9000*/  R2UR UR13, R16 ;  /* 0x00000000100d72ca */ /* 0x020fe200000e0000 */
[----:B------:R-:W-:Y:S01]  /*9010*/  UMOV UR7, 0x14f00000 ;  /* 0x14f0000000077882 */ /* 0x000fe20000000000 */
[----:B------:R-:W-:Y:S01]  /*9020*/  PLOP3.LUT P0, PT, PT, PT, PT, 0x80, 0x0 ;  /* 0x000000000000781c */ /* 0x000fe20003f0f070 */
[----:B------:R-:W-:-:S03]  /*9030*/  UMOV UR10, URZ ;  /* 0x0000003f000a7c82 */ /* 0x000fc60008000000 */
[----:B------:R-:W-:Y:S01]  /*9040*/  P2R R0, PR, RZ, 0x1 ;  /* 0x00000001ff007803 */ /* 0x000fe20000000000 */
[----:B------:R-:W-:Y:S02]  /*9050*/  ULEA UR8, UR8, UR36, 0xd ;  /* 0x0000002408087291 */ /* 0x000fe4000f8e683f */
[----:B------:R-:W-:Y:S02]  /*9060*/  UIADD3 UR9, UR9, 0x28c30, URZ ;  /* 0x00028c3009097890 */ /* 0x000fe4000fffe03f */
[----:B------:R-:W-:Y:S01]  /*9070*/  UIADD3 UR8, UR8, 0x22400, URZ ;  /* 0x0002240008087890 */ /* 0x000fe2000fffe03f */
[----:B------:R3:W-:Y:S01]  /*9080*/  STL [R1+0x8], R0 ;  /* 0x0000080001007387 */ /* 0x0007e20000100800 */
[----:B--2---:R-:W-:-:S13]  /*9090*/  R2UR UR11, R2 ;  /* 0x00000000020b72ca */ /* 0x004fda00000e0000 */
[----:B------:R-:W-:-:S09]  /*90a0*/  USHF.L.U32 UR11, UR11, 0x6, URZ ;  /* 0x000000060b0b7899 */ /* 0x000fd2000800063f */
[----:B------:R3:W-:Y:S02]  /*90b0*/  UTMALDG.4D [UR8], [UR4], desc[UR6] ;  /* 0x00000608040075b4 */ /* 0x0007e40008019000 */
[----:B---3--:R-:W-:Y:S01]  /*90c0*/  NOP ;  /* 0x0000000000007918 */ /* 0x008fe20000000000 */
.L_x_3255:
        /* <DEDUP_REMOVED lines=22> */
.L_x_3260:
[----:B------:R-:W2:Y:S01]  /*9230*/  LDL.LU R5, [R1+0x10] ;  /* 0x0000100001057983 */ /* 0x000ea20000300800 */
[----:B0-----:R-:W-:Y:S01]  /*9240*/  SHF.R.S32.HI R0, RZ, 0x1f, R17 ;  /* 0x0000001fff007819 */ /* 0x001fe20000011411 */
[----:B------:R-:W-:Y:S01]  /*9250*/  ULDC.64 UR4, c[0x0][0x2d8] ;  /* 0x0000b60000047ab9 */ /* 0x000fe20000000a00 */
[----:B-1----:R-:W0:Y:S01]  /*9260*/  LDC R8, c[0x0][0x448] ;  /* 0x00011200ff087b82 */ /* 0x002e220000000800 */
[----:B------:R-:W3:Y:S01]  /*9270*/  LDL.LU R4, [R1+0x18] ;  /* 0x0000180001047983 */ /* 0x000ee20000300800 */
[----:B------:R-:W-:-:S03]  /*9280*/  ULDC UR6, c[0x0][0x2b8] ;  /* 0x0000ae0000067ab9 */ /* 0x000fc60000000800 */
[----:B------:R-:W4:Y:S01]  /*9290*/  LDL R9, [R1+0x20] ;  /* 0x0000200001097983 */ /* 0x000f220000100800 */
[----:B------:R-:W-:Y:S02]  /*92a0*/  IMAD R0, R0, UR4, RZ ;  /* 0x0000000400007c24 */ /* 0x000fe4000f8e02ff */
[----:B------:R-:W-:-:S04]  /*92b0*/  IMAD.WIDE.U32 R2, R17, UR4, RZ ;  /* 0x0000000411027c25 */ /* 0x000fc8000f8e00ff */
[----:B------:R-:W-:Y:S01]  /*92c0*/  IMAD R0, R17, UR5, R0 ;  /* 0x0000000511007c24 */ /* 0x000fe2000f8e0200 */
[----:B------:R-:W-:-:S03]  /*92d0*/  ULDC.64 UR4, c[0x0][0x2e0] ;  /* 0x0000b80000047ab9 */ /* 0x000fc60000000a00 */
[----:B------:R-:W-:Y:S01]  /*92e0*/  IMAD.IADD R3, R3, 0x1, R0 ;  /* 0x0000000103037824 */ /* 0x000fe200078e0200 */
[----:B0-----:R-:W-:-:S13]  /*92f0*/  ISETP.NE.AND P0, PT, R8, 0x1, PT ;  /* 0x000000010800780c */ /* 0x001fda0003f05270 */
[----:B------:R-:W0:Y:S08]  /*9300*/  @P0 LDC R6, c[0x0][0x44c] ;  /* 0x00011300ff060b82 */ /* 0x000e300000000800 */
[----:B------:R-:W1:Y:S01]  /*9310*/  @P0 LDC R7, c[0x0][0x450] ;  /* 0x00011400ff070b82 */ /* 0x000e620000000800 */
[----:B--2---:R-:W-:Y:S01]  /*9320*/  SHF.R.S32.HI R0, RZ, 0x1f, R5 ;  /* 0x0000001fff007819 */ /* 0x004fe20000011405 */
[----:B------:R-:W-:-:S04]  /*9330*/  IMAD.WIDE.U32 R2, R5, UR4, R2 ;  /* 0x0000000405027c25 */ /* 0x000fc8000f8e0002 */
[----:B---3--:R-:W-:Y:S02]  /*9340*/  IMAD.MOV R4, RZ, RZ, -R4 ;  /* 0x000000ffff047224 */ /* 0x008fe400078e0a04 */
[----:B------:R-:W-:Y:S01]  /*9350*/  IMAD R0, R0, UR4, RZ ;  /* 0x0000000400007c24 */ /* 0x000fe2000f8e02ff */
[----:B------:R-:W-:Y:S02]  /*9360*/  ULDC UR4, c[0x0][0xc38] ;  /* 0x00030e0000047ab9 */ /* 0x000fe40000000800 */
[----:B----4-:R-:W-:Y:S02]  /*9370*/  IMAD R4, R4, UR4, R9 ;  /* 0x0000000404047c24 */ /* 0x010fe4000f8e0209 */
[----:B------:R2:W5:Y:S01]  /*9380*/  LDL R9, [R1+0x28] ;  /* 0x0000280001097983 */ /* 0x0005620000100800 */
[----:B------:R-:W-:Y:S01]  /*9390*/  IMAD R0, R5, UR5, R0 ;  /* 0x0000000505007c24 */ /* 0x000fe2000f8e0200 */
[----:B------:R-:W-:Y:S01]  /*93a0*/  ULDC.64 UR4, c[0x0][0x2d0] ;  /* 0x0000b40000047ab9 */ /* 0x000fe20000000a00 */
[----:B------:R-:W3:Y:S02]  /*93b0*/  S2R R5, SR_TID.X ;  /* 0x0000000000057919 */ /* 0x000ee40000002100 */
[----:B------:R-:W-:Y:S01]  /*93c0*/  IMAD.IADD R3, R3, 0x1, R0 ;  /* 0x0000000103037824 */ /* 0x000fe200078e0200 */
[----:B---3--:R-:W-:-:S04]  /*93d0*/  LOP3.LUT R5, R5, 0x7f, RZ, 0xc0, !PT ;  /* 0x0000007f05057812 */ /* 0x008fc800078ec0ff */
[----:B------:R-:W-:Y:S02]  /*93e0*/  SHF.R.U32.HI R10, RZ, 0x3, R5 ;  /* 0x00000003ff0a7819 */ /* 0x000fe40000011605 */
[----:B------:R-:W3:Y:S02]  /*93f0*/  S2R R5, SR_TID.X ;  /* 0x0000000000057919 */ /* 0x000ee40000002100 */
[----:B---3--:R-:W-:-:S05]  /*9400*/  IMAD.SHL.U32 R5, R5, 0x10, RZ ;  /* 0x0000001005057824 */ /* 0x008fca00078e00ff */
[----:B------:R-:W-:-:S05]  /*9410*/  LOP3.LUT R5, R10, 0x70, R5, 0xf8, !PT ;  /* 0x000000700a057812 */ /* 0x000fca00078ef805 */
[----:B------:R-:W-:Y:S01]  /*9420*/  IMAD R0, R4, 0x40, R5 ;  /* 0x0000004004007824 */ /* 0x000fe200078e0205 */
[----:B------:R-:W3:Y:S03]  /*9430*/  S2R R10, SR_TID.X ;  /* 0x00000000000a7919 */ /* 0x000ee60000002100 */
        /* <DEDUP_REMOVED lines=9> */
[----:B------:R-:W-:Y:S01]  /*94d0*/  SHF.R.S32.HI R5, RZ, 0x1f, R0 ;  /* 0x0000001fff057819 */ /* 0x000fe20000011400 */
[----:B------:R-:W-:Y:S02]  /*94e0*/  ULDC.64 UR4, c[0x0][0x2c8] ;  /* 0x0000b20000047ab9 */ /* 0x000fe40000000a00 */
[----:B------:R-:W-:Y:S02]  /*94f0*/  IMAD.IADD R3, R3, 0x1, R6 ;  /* 0x0000000103037824 */ /* 0x000fe400078e0206 */
[----:B------:R-:W-:Y:S02]  /*9500*/  IMAD R5, R5, UR4, RZ ;  /* 0x0000000405057c24 */ /* 0x000fe4000f8e02ff */
[----:B------:R-:W-:-:S04]  /*9510*/  IMAD.WIDE.U32 R2, R0, UR4, R2 ;  /* 0x0000000400027c25 */ /* 0x000fc8000f8e0002 */
[----:B---3--:R-:W-:Y:S02]  /*9520*/  IMAD.SHL.U32 R10, R10, 0x8, RZ ;  /* 0x000000080a0a7824 */ /* 0x008fe400078e00ff */
[----:B------:R-:W-:Y:S01]  /*9530*/  IMAD R5, R0, UR5, R5 ;  /* 0x0000000500057c24 */ /* 0x000fe2000f8e0205 */
[----:B------:R-:W-:Y:S02]  /*9540*/  ULDC.64 UR4, c[0x0][0x280] ;  /* 0x0000a00000047ab9 */ /* 0x000fe40000000a00 */
[----:B------:R-:W-:Y:S01]  /*9550*/  LOP3.LUT R10, R10, 0x38, RZ, 0xc0, !PT ;  /* 0x000000380a0a7812 */ /* 0x000fe200078ec0ff */
[----:B------:R-:W-:Y:S01]  /*9560*/  IMAD.IADD R5, R3, 0x1, R5 ;  /* 0x0000000103057824 */ /* 0x000fe200078e0205 */
[----:B------:R-:W-:Y:S01]  /*9570*/  LEA R0, P1, R2, UR4, 0x1 ;  /* 0x0000000402007c11 */ /* 0x000fe2000f8208ff */
[----:B------:R-:W-:Y:S01]  /*9580*/  UMOV UR4, 0xffffffff ;  /* 0xffffffff00047882 */ /* 0x000fe20000000000 */
[----:B------:R-:W-:Y:S02]  /*9590*/  ISETP.GE.AND P0, PT, R10, UR6, PT ;  /* 0x000000060a007c0c */ /* 0x000fe4000bf06270 */
[----:B------:R-:W-:Y:S01]  /*95a0*/  LEA.HI.X R2, R2, UR5, R5, 0x1, P1 ;  /* 0x0000000502027c11 */ /* 0x000fe200088f0c05 */
[----:B--2---:R-:W-:Y:S10]  /*95b0*/  BRA.DIV UR4, `(.L_x_3261) ;  /* 0x0000003e04cc7947 */ /* 0x004ff4000b800000 */
[----:B------:R-:W0:Y:S01]  /*95c0*/  S2R R6, SR_TID.X ;  /* 0x0000000000067919 */ /* 0x000e220000002100 */
[----:B------:R-:W-:Y:S02]  /*95d0*/  ULDC UR4, c[0x0][0x288] ;  /* 0x0000a20000047ab9 */ /* 0x000fe40000000800 */
[----:B------:R-:W-:Y:S01]  /*95e0*/  IMAD R3, R8, UR4, RZ ;  /* 0x0000000408037c24 */ /* 0x000fe2000f8e02ff */
[----:B------:R-:W1:Y:S01]  /*95f0*/  SHFL.IDX PT, R7, R0, RZ, 0x181f ;  /* 0x00181fff00077589 */ /* 0x000e6200000e0000 */
[----:B0-----:R-:W-:-:S04]  /*9600*/  LOP3.LUT R6, R6, 0x7f, RZ, 0xc0, !PT ;  /* 0x0000007f06067812 */ /* 0x001fc800078ec0ff */
[----:B------:R-:W-:Y:S02]  /*9610*/  SHF.R.U32.HI R11, RZ, 0x3, R6 ;  /* 0x00000003ff0b7819 */ /* 0x000fe40000011606 */
[----:B------:R-:W0:Y:S03]  /*9620*/  SHFL.IDX PT, R6, R2, RZ, 0x181f ;  /* 0x00181fff02067589 */ /* 0x000e2600000e0000 */
[----:B------:R-:W-:-:S04]  /*9630*/  IMAD R4, R4, 0x40, R11 ;  /* 0x0000004004047824 */ /* 0x000fc800078e020b */
        /* <DEDUP_REMOVED lines=8> */
[----:B-----5:R0:W-:Y:S01]  /*96c0*/  @!P1 LDGSTS.E.BYPASS.LTC128B.128 [R9+0x20400], desc[UR42][R6.64], !P0 ;  /* 0x2040000006099fae */ /* 0x0201e2000c101d6a */
[----:B------:R-:W-:Y:S01]  /*96d0*/  ISETP.GE.AND P1, PT, R5, R3, PT ;  /* 0x000000030500720c */ /* 0x000fe20003f26270 */
[----:B------:R-:W-:Y:S02]  /*96e0*/  VIADD R5, R4, 0x20 ;  /* 0x0000002004057836 */ /* 0x000fe40000000000 */
[----:B0-----:R-:W0:Y:S04]  /*96f0*/  SHFL.IDX PT, R7, R0, 0x1, 0x181f ;  /* 0x00381f0000077f89 */ /* 0x001e2800000e0000 */
[----:B------:R-:W1:Y:S06]  /*9700*/  SHFL.IDX PT, R6, R2, 0x1, 0x181f ;  /* 0x00381f0002067f89 */ /* 0x000e6c00000e0000 */
[----:B0-----:R-:W-:-:S05]  /*9710*/  @!P1 LEA R7, P2, R10, R7, 0x1 ;  /* 0x000000070a079211 */ /* 0x001fca00078408ff */
[----:B-1----:R-:W-:-:S05]  /*9720*/  @!P1 IMAD.X R6, RZ, RZ, R6, P2 ;  /* 0x000000ffff069224 */ /* 0x002fca00010e0606 */
[----:B------:R-:W-:-:S04]  /*9730*/  @!P1 LOP3.LUT R7, R7, R6, RZ, 0x3c, !PT ;  /* 0x0000000607079212 */ /* 0x000fc800078e3cff */
[----:B------:R-:W-:-:S04]  /*9740*/  @!P1 LOP3.LUT R6, R7, R6, RZ, 0x3c, !PT ;  /* 0x0000000607069212 */ /* 0x000fc800078e3cff */
[----:B------:R-:W-:-:S05]  /*9750*/  @!P1 LOP3.LUT R7, R7, R6, RZ, 0x3c, !PT ;  /* 0x0000000607079212 */ /* 0x000fca00078e3cff */
        /* <DEDUP_REMOVED lines=11> */
[----:B--2---:R0:W-:Y:S02]  /*9810*/  @!P1 LDGSTS.E.BYPASS.LTC128B.128 [R9+0x21400], desc[UR42][R6.64], !P0 ;  /* 0x2140000006099fae */ /* 0x0041e4000c101d6a */
.L_x_3372:
[----:B01----:R-:W2:Y:S01]  /*9820*/  LDL R6, [R1+0x30] ;  /* 0x0000300001067983 */ /* 0x003ea20000100800 */
[----:B------:R-:W-:-:S05]  /*9830*/  VIADD R4, R4, 0x30 ;  /* 0x0000003004047836 */ /* 0x000fca0000000000 */
[----:B------:R-:W-:-:S13]  /*9840*/  ISETP.GE.AND P1, PT, R4, R3, PT ;  /* 0x000000030400720c */ /* 0x000fda0003f26270 */
[----:B------:R-:W-:-:S05]  /*9850*/  @!P1 LEA R2, P2, R10, R0, 0x1 ;  /* 0x000000000a029211 */ /* 0x000fca00078408ff */
[----:B------:R-:W-:-:S05]  /*9860*/  @!P1 IMAD.X R3, RZ, RZ, R5, P2 ;  /* 0x000000ffff039224 */ /* 0x000fca00010e0605 */
[----:B------:R-:W-:Y:S01]  /*9870*/  @!PT LDS RZ, [RZ] ;  /* 0x00000000fffff984 */ /* 0x000fe20000000800 */
[----:B------:R-:W-:Y:S01]  /*9880*/  @!PT LDS RZ, [RZ] ;  /* 0x00000000fffff984 */ /* 0x000fe20000000800 */
[----:B------:R-:W-:Y:S01]  /*9890*/  @!PT LDS RZ, [RZ] ;  /* 0x00000000fffff984 */ /* 0x000fe20000000800 */
[----:B------:R0:W-:Y:S01]  /*98a0*/  @!P1 LDGSTS.E.BYPASS.LTC128B.128 [R9+0x21c00], desc[UR42][R2.64], !P0 ;  /* 0x21c0000002099fae */ /* 0x0001e2000c101d6a */
[----:B------:R-:W-:Y:S01]  /*98b0*/  NOP ;  /* 0x0000000000007918 */ /* 0x000fe20000000000 */
[----:B------:R-:W-:Y:S02]  /*98c0*/  SYNCS.ARRIVE.TRANS64.RED.A0T1 RZ, [UR36+0x28c00], RZ ;  /* 0x028c00ffffff79a7 */ /* 0x000fe40008200424 */
[----:B------:R-:W-:Y:S01]  /*98d0*/  ARRIVES.LDGSTSBAR.64.TRANSCNT [UR36+0x28c00] ;  /* 0x028c0000ff0079b0 */ /* 0x000fe20008000aa4 */
[----:B--2---:R-:W-:-:S04]  /*98e0*/  LOP3.LUT R0, R6, 0x1, RZ, 0xc, !PT ;  /* 0x0000000106007812 */ /* 0x004fc800078e0cff */
[----:B------:R-:W-:Y:S01]  /*98f0*/  SHF.L.U32 R0, R0, 0x1f, RZ ;  /* 0x0000001f00007819 */ /* 0x000fe200000006ff */
[----:B------:R-:W-:Y:S01]  /*9900*/  NOP ;  /* 0x0000000000007918 */ /* 0x000fe20000000000 */
[----:B------:R-:W-:Y:S01]  /*9910*/  SYNCS.ARRIVE.TRANS64.A1T0 RZ, [UR36+0x28c00], RZ ;  /* 0x028c00ffffff79a7 */ /* 0x000fe20008100024 */
[----:B------:R-:W-:Y:S01]  /*9920*/  BSSY B0, `(.L_x_3262) ;  /* 0x0000003000007945 */ /* 0x000fe20003800000 */
[----:B------:R-:W1:Y:S03]  /*9930*/  SYNCS.PHASECHK.TRANS64.TRYWAIT P0, [UR36+0x28c20], R0 ;  /* 0x028c2000ff0075a7 */ /* 0x000e660008000164 */
[----:B01----:R-:W-:Y:S05]  /*9940*/  @!P0 BRA `(.L_x_3263) ;  /* 0x00000040003c8947 */ /* 0x003fea0003800000 */
.L_x_3373:
[----:B------:R-:W-:Y:S05]  /*9950*/  BSYNC B0 ;  /* 0x0000000000007941 */ /* 0x000fea0003800000 */
.L_x_3262:
[----:B------:R-:W2:Y:S01]  /*9960*/  LDL R2, [R1+0x8] ;  /* 0x0000080001027983 */ /* 0x000ea20000100800 */
[----:B------:R-:W-:Y:S01]  /*9970*/  BSSY B0, `(.L_x_3264) ;  /* 0x0000095000007945 */ /* 0x000fe20003800000 */
[----:B--2---:R-:W-:-:S13]  /*9980*/  ISETP.NE.AND P0, PT, R2, RZ, PT ;  /* 0x000000ff0200720c */ /* 0x004fda0003f05270 */
[----:B------:R-:W-:Y:S05]  /*9990*/  @!P0 BRA `(.L_x_3265) ;  /* 0x0000000800488947 */ /* 0x000fea0003800000 */
[----:B------:R-:W2:Y:S01]  /*99a0*/  LDL R4, [R1] ;  /* 0x0000000001047983 */ /* 0x000ea20000100800 */
[----:B0-----:R-:W-:Y:S01]  /*99b0*/  LEA R3, R18, UR36, 0x3 ;  /* 0x0000002412037c11 */ /* 0x001fe2000f8e18ff */
[----:B------:R-:W-:Y:S01]  /*99c0*/  BSSY B1, `(.L_x_3266) ;  /* 0x0000007000017945 */ /* 0x000fe20003800000 */
[----:B------:R-:W0:Y:S02]  /*99d0*/  S2R R2, SR_TID.X ;  /* 0x0000000000027919 */ /* 0x000e240000002100 */
[----:B0-----:R-:W-:-:S04]  /*99e0*/  LOP3.LUT R2, R2, 0x7f, RZ, 0xc0, !PT ;  /* 0x0000007f02027812 */ /* 0x001fc800078ec0ff */
[----:B------:R-:W-:Y:S02]  /*99f0*/  ISETP.NE.AND P1, PT, R2, RZ, PT ;  /* 0x000000ff0200720c */ /* 0x000fe40003f25270 */
[----:B--2---:R-:W-:-:S04]  /*9a00*/  SHF.L.U32 R0, R4, 0x1f, RZ ;  /* 0x0000001f04007819 */ /* 0x004fc800000006ff */
[----:B------:R-:W0:Y:S02]  /*9a10*/  SYNCS.PHASECHK.TRANS64.TRYWAIT P0, [R3+URZ+0x28c60], R0 ;  /* 0x028c6000030075a7 */ /* 0x000e24000800017f */
[----:B0-----:R-:W-:Y:S05]  /*9a20*/  @!P0 BRA `(.L_x_3267) ;  /* 0x00000040001c8947 */ /* 0x001fea0003800000 */
.L_x_3374:
[----:B------:R-:W-:Y:S05]  /*9a30*/  BSYNC B1 ;  /* 0x0000000000017941 */ /* 0x000fea0003800000 */
.L_x_3266:
        /* <DEDUP_REMOVED lines=9> */
.L_x_3269:
[----:B------:R-:W-:Y:S05]  /*9ad0*/  BSYNC B1 ;  /* 0x0000000000017941 */ /* 0x000fea0003800000 */
.L_x_3268:
[----:B0-----:R-:W2:Y:S01]  /*9ae0*/  LDL R0, [R1+0x24] ;  /* 0x0000240001007983 */ /* 0x001ea20000100800 */
[----:B------:R-:W-:Y:S01]  /*9af0*/  LEA R2, R18, UR36, 0x10 ;  /* 0x0000002412027c11 */ /* 0x000fe2000f8e80ff */
[----:B------:R-:W-:Y:S01]  /*9b00*/  UIADD3 UR4, UP0, UR40, 0x470, URZ ;  /* 0x0000047028047890 */ /* 0x000fe2000ff1e03f */
[----:B------:R-:W-:Y:S01]  /*9b10*/  VIADD R3, R3, 0x28c50 ;  /* 0x00028c5003037836 */ /* 0x000fe20000000000 */
[----:B------:R-:W-:Y:S01]  /*9b20*/  PLOP3.LUT P0, PT, PT, PT, PT, 0x80, 0x0 ;  /* 0x000000000000781c */ /* 0x000fe20003f0f070 */
[----:B------:R-:W-:Y:S01]  /*9b30*/  UMOV UR6, 0x0 ;  /* 0x0000000000067882 */ /* 0x000fe20000000000 */
[----:B------:R-:W-:Y:S01]  /*9b40*/  VIADD R4, R2, 0x400 ;  /* 0x0000040002047836 */ /* 0x000fe20000000000 */
[----:B------:R-:W-:Y:S01]  /*9b50*/  UIADD3.X UR5, URZ, UR41, URZ, UP0, !UPT ;  /* 0x000000293f057290 */ /* 0x000fe200087fe43f */
[----:B------:R-:W-:Y:S01]  /*9b60*/  UMOV UR7, 0x14f00000 ;  /* 0x14f0000000077882 */ /* 0x000fe20000000000 */
[----:B------:R-:W-:Y:S01]  /*9b70*/  UMOV UR10, URZ ;  /* 0x0000003f000a7c82 */ /* 0x000fe20008000000 */
[----:B--2---:R-:W-:-:S09]  /*9b80*/  IMAD.SHL.U32 R0, R0, 0x40, RZ ;  /* 0x0000004000007824 */ /* 0x004fd200078e00ff */
.L_x_3270:
        /* <DEDUP_REMOVED lines=15> */
.L_x_3271:
        /* <DEDUP_REMOVED lines=15> */
.L_x_3272:
        /* <DEDUP_REMOVED lines=15> */
.L_x_3273:
        /* <DEDUP_REMOVED lines=15> */
.L_x_3274:
        /* <DEDUP_REMOVED lines=15> */
.L_x_3275:
        /* <DEDUP_REMOVED lines=15> */
.L_x_3276:
        /* <DEDUP_REMOVED lines=15> */
.L_x_3277:
        /* <DEDUP_REMOVED lines=10> */
.L_x_3265:
[----:B------:R-:W-:Y:S05]  /*a2c0*/  BSYNC B0 ;  /* 0x0000000000007941 */ /* 0x000fea0003800000 */
.L_x_3264:
[----:B------:R-:W2:Y:S04]  /*a2d0*/  LDL.LU R4, [R1+0x2c] ;  /* 0x00002c0001047983 */ /* 0x000ea80000300800 */
[----:B------:R-:W3:Y:S01]  /*a2e0*/  LDL.LU R7, [R1] ;  /* 0x0000000001077983 */ /* 0x000ee20000300800 */
[----:B------:R-:W-:-:S05]  /*a2f0*/  VIADD R18, R18, 0x1 ;  /* 0x0000000112127836 */ /* 0x000fca0000000000 */
[----:B------:R-:W-:-:S04]  /*a300*/  ISETP.NE.AND P0, PT, R18, 0x2, PT ;  /* 0x000000021200780c */ /* 0x000fc80003f05270 */
[----:B0-----:R-:W-:Y:S02]  /*a310*/  SEL R0, RZ, 0x1, P0 ;  /* 0x00000001ff007807 */ /* 0x001fe40000000000 */
[----:B------:R-:W-:Y:S02]  /*a320*/  SEL R18, R18, RZ, P0 ;  /* 0x000000ff12127207 */ /* 0x000fe40000000000 */
[----:B--2---:R-:W-:Y:S02]  /*a330*/  ISETP.GE.AND P1, PT, R4, 0x41, PT ;  /* 0x000000410400780c */ /* 0x004fe40003f26270 */
[----:B---3--:R-:W-:-:S05]  /*a340*/  LOP3.LUT R7, R7, R0, RZ, 0x3c, !PT ;  /* 0x0000000007077212 */ /* 0x008fca00078e3cff */
[----:B------:R0:W-:Y:S06]  /*a350*/  STL [R1], R7 ;  /* 0x0000000701007387 */ /* 0x0001ec0000100800 */
[----:B------:R-:W-:Y:S05]  /*a360*/  @!P1 BRA `(.L_x_3278) ;  /* 0x00000028005c9947 */ /* 0x000fea0003800000 */
[----:B------:R-:W2:Y:S01]  /*a370*/  LDL R4, [R1+0x1c] ;  /* 0x00001c0001047983 */ /* 0x000ea20000100800 */
[----:B------:R-:W-:Y:S02]  /*a380*/  IMAD.MOV.U32 R0, RZ, RZ, 0x1 ;  /* 0x00000001ff007424 */ /* 0x000fe400078e00ff */
[----:B--2---:R-:W-:-:S05]  /*a390*/  IMAD.MOV R6, RZ, RZ, -R4 ;  /* 0x000000ffff067224 */ /* 0x004fca00078e0a04 */
[----:B------:R-:W-:-:S05]  /*a3a0*/  VIADDMNMX R6, R6, R0, 0xffffffff, !PT ;  /* 0xffffffff06067446 */ /* 0x000fca0007800100 */
[----:B------:R-:W-:-:S05]  /*a3b0*/  IMAD.IADD R0, R4, 0x1, R6 ;  /* 0x0000000104007824 */ /* 0x000fca00078e0206 */
[----:B------:R-:W-:-:S04]  /*a3c0*/  LOP3.LUT R0, R0, 0x1, RZ, 0xc0, !PT ;  /* 0x0000000100007812 */ /* 0x000fc800078ec0ff */
[----:B------:R-:W-:Y:S01]  /*a3d0*/  ISETP.NE.U32.AND P0, PT, R0, 0x1, PT ;  /* 0x000000010000780c */ /* 0x000fe20003f05070 */
[----:B------:R-:W-:-:S12]  /*a3e0*/  VIADD R0, R4, 0xfffffffe ;  /* 0xfffffffe04007836 */ /* 0x000fd80000000000 */
[----:B------:R-:W-:Y:S05]  /*a3f0*/  @P0 BRA `(.L_x_3279) ;  /* 0x0000000c00600947 */ /* 0x000fea0003800000 */
[----:B------:R-:W2:Y:S01]  /*a400*/  LDL R4, [R1+0x8] ;  /* 0x0000080001047983 */ /* 0x000ea20000100800 */
[----:B------:R-:W-:Y:S01]  /*a410*/  BSSY B0, `(.L_x_3280) ;  /* 0x00000cd000007945 */ /* 0x000fe20003800000 */
[----:B--2---:R-:W-:-:S13]  /*a420*/  ISETP.NE.AND P2, PT, R4, RZ, PT ;  /* 0x000000ff0400720c */ /* 0x004fda0003f45270 */
[----:B------:R-:W-:Y:S05]  /*a430*/  @!P2 BRA `(.L_x_3281) ;  /* 0x0000000c0028a947 */ /* 0x000fea0003800000 */
[----:B------:R-:W2:Y:S02]  /*a440*/  LDL R4, [R1+0xc] ;  /* 0x00000c0001047983 */ /* 0x000ea40000100800 */
[----:B--2---:R-:W-:-:S13]  /*a450*/  ISETP.NE.AND P2, PT, R4, RZ, PT ;  /* 0x000000ff0400720c */ /* 0x004fda0003f45270 */
[----:B------:R-:W-:Y:S05]  /*a460*/  @!P2 BRA `(.L_x_3282) ;  /* 0x00000000004ca947 */ /* 0x000fea0003800000 */
[----:B------:R-:W2:Y:S01]  /*a470*/  LDL R8, [R1+0x4] ;  /* 0x0000040001087983 */ /* 0x000ea20000100800 */
[----:B------:R-:W1:Y:S01]  /*a480*/  LDC R5, c[0x0][0x43c] ;  /* 0x00010f00ff057b82 */ /* 0x000e620000000800 */
[----:B------:R-:W-:Y:S01]  /*a490*/  ULDC.64 UR4, c[0x0][0x428] ;  /* 0x00010a0000047ab9 */ /* 0x000fe20000000a00 */
[----:B-1----:R-:W-:-:S13]  /*a4a0*/  ISETP.NE.AND P0, PT, R5, 0x1, PT ;  /* 0x000000010500780c */ /* 0x002fda0003f05270 */
[----:B------:R-:W1:Y:S02]  /*a4b0*/  @P0 LDC.64 R2, c[0x0][0x440] ;  /* 0x00011000ff020b82 */ /* 0x000e640000000a00 */
[----:B-1----:R-:W-:-:S04]  /*a4c0*/  @P0 IMAD.HI.U32 R4, R0, R2, RZ ;  /* 0x0000000200040227 */ /* 0x002fc800078e00ff */
[----:B------:R-:W-:Y:S01]  /*a4d0*/  IMAD.MOV.U32 R2, RZ, RZ, R0 ;  /* 0x000000ffff027224 */ /* 0x000fe200078e0000 */
[----:B------:R-:W-:-:S05]  /*a4e0*/  @P0 SHF.R.U32.HI R2, RZ, R3, R4 ;  /* 0x00000003ff020219 */ /* 0x000fca0000011604 */
[----:B------:R-:W-:-:S04]  /*a4f0*/  IMAD.MOV R3, RZ, RZ, -R2 ;  /* 0x000000ffff037224 */ /* 0x000fc800078e0a02 */
[----:B------:R-:W-:Y:S01]  /*a500*/  IMAD R0, R5, R3, R0 ;  /* 0x0000000305007224 */ /* 0x000fe200078e0200 */
[----:B------:R-:W-:-:S03]  /*a510*/  SHF.R.S32.HI R3, RZ, 0x1f, R2 ;  /* 0x0000001fff037819 */ /* 0x000fc60000011402 */
[----:B------:R-:W-:-:S04]  /*a520*/  IMAD.WIDE.U32 R2, R19, UR4, R2 ;  /* 0x0000000413027c25 */ /* 0x000fc8000f8e0002 */
[----:B--2---:R-:W-:-:S04]  /*a530*/  IMAD R4, R8, UR4, RZ ;  /* 0x0000000408047c24 */ /* 0x004fc8000f8e02ff */
[----:B------:R-:W-:Y:S01]  /*a540*/  IMAD R4, R19, UR5, R4 ;  /* 0x0000000513047c24 */ /* 0x000fe2000f8e0204 */
[----:B------:R-:W-:-:S03]  /*a550*/  ULDC.64 UR4, c[0x0][0x418] ;  /* 0x0001060000047ab9 */ /* 0x000fc60000000a00 */
[----:B------:R-:W-:Y:S01]  /*a560*/  IMAD.IADD R3, R4, 0x1, R3 ;  /* 0x0000000104037824 */ /* 0x000fe200078e0203 */
[----:B------:R-:W-:-:S04]  /*a570*/  LEA R4, P0, R2, UR4, 0x2 ;  /* 0x0000000402047c11 */ /* 0x000fc8000f8010ff */
[----:B------:R-:W-:-:S05]  /*a580*/  LEA.HI.X R5, R2, UR5, R3, 0x2, P0 ;  /* 0x0000000502057c11 */ /* 0x000fca00080f1403 */
[----:B------:R1:W5:Y:S04]  /*a590*/  LDG.E R16, desc[UR42][R4.64] ;  /* 0x0000002a04107981 */ /* 0x000368000c1e1900 */
.L_x_3282:
[----:B------:R-:W-:Y:S01]  /*a5a0*/  LEA R3, R18, UR36, 0x3 ;  /* 0x0000002412037c11 */ /* 0x000fe2000f8e18ff */
[----:B-1----:R-:W1:Y:S01]  /*a5b0*/  S2R R4, SR_TID.X ;  /* 0x0000000000047919 */ /* 0x002e620000002100 */
[----:B------:R-:W-:Y:S01]  /*a5c0*/  SHF.L.U32 R2, R7, 0x1f, RZ ;  /* 0x0000001f07027819 */ /* 0x000fe200000006ff */
[----:B------:R-:W-:Y:S03]  /*a5d0*/  BSSY B1, `(.L_x_3283) ;  /* 0x0000005000017945 */ /* 0x000fe60003800000 */
[----:B------:R-:W2:Y:S01]  /*a5e0*/  SYNCS.PHASECHK.TRANS64.TRYWAIT P0, [R3+URZ+0x28c40], R2 ;  /* 0x028c4002030075a7 */ /* 0x000ea2000800017f */
[----:B-1----:R-:W-:-:S04]  /*a5f0*/  LOP3.LUT R4, R4, 0x7f, RZ, 0xc0, !PT ;  /* 0x0000007f04047812 */ /* 0x002fc800078ec0ff */
[----:B------:R-:W-:Y:S01]  /*a600*/  ISETP.NE.AND P1, PT, R4, RZ, PT ;  /* 0x000000ff0400720c */ /* 0x000fe20003f25270 */
[----:B--2---:R-:W-:-:S12]  /*a610*/  @!P0 BRA `(.L_x_3284) ;  /* 0x0000003400348947 */ /* 0x004fd80003800000 */
.L_x_3375:
[----:B------:R-:W-:Y:S05]  /*a620*/  BSYNC B1 ;  /* 0x0000000000017941 */ /* 0x000fea0003800000 */
.L_x_3283:
[----:B------:R-:W-:Y:S04]  /*a630*/  BSSY B1, `(.L_x_3285) ;  /* 0x0000009000017945 */ /* 0x000fe80003800000 */
[----:B------:R-:W-:Y:S05]  /*a640*/  @P1 BRA `(.L_x_3286) ;  /* 0x00000000001c1947 */ /* 0x000fea0003800000 */
[----:B------:R-:W2:Y:S01]  /*a650*/  S2R R5, SR_TID.X ;  /* 0x0000000000057919 */ /* 0x000ea20000002100 */
[----:B------:R-:W-:-:S04]  /*a660*/  IMAD.MOV.U32 R4, RZ, RZ, 0x2000 ;  /* 0x00002000ff047424 */ /* 0x000fc800078e00ff */
[----:B------:R3:W-:Y:S01]  /*a670*/  SYNCS.ARRIVE.TRANS64 RZ, [R3+URZ+0x28c30], R4 ;  /* 0x028c300403ff79a7 */ /* 0x0007e2000800003f */
[----:B--2---:R-:W-:-:S04]  /*a680*/  LOP3.LUT R5, R5, 0x1f, RZ, 0xc0, !PT ;  /* 0x0000001f05057812 */ /* 0x004fc800078ec0ff */
[----:B------:R-:W-:-:S13]  /*a690*/  ISETP.NE.AND P0, PT, R5, RZ, PT ;  /* 0x000000ff0500720c */ /* 0x000fda0003f05270 */
[----:B---3--:R-:W-:Y:S05]  /*a6a0*/  @!P0 BRA `(.L_x_3286) ;  /* 0x0000000000048947 */ /* 0x008fea0003800000 */
[----:B------:R-:W-:Y:S01]  /*a6b0*/  BPT.TRAP 0x1 ;  /* 0x000000040000795c */ /* 0x000fe20000300000 */
.L_x_3286:
[----:B------:R-:W-:Y:S05]  /*a6c0*/  BSYNC B1 ;  /* 0x0000000000017941 */ /* 0x000fea0003800000 */
.L_x_3285:
[----:B0-----:R-:W-:Y:S01]  /*a6d0*/  IMAD.MOV.U32 R7, RZ, RZ, RZ ;  /* 0x000000ffff077224 */ /* 0x001fe200078e00ff */
[----:B------:R-:W-:Y:S01]  /*a6e0*/  LEA R4, R18, UR36, 0xd ;  /* 0x0000002412047c11 */ /* 0x000fe2000f8e68ff */
[----:B------:R-:W-:Y:S01]  /*a6f0*/  UIADD3 UR4, UP0, UR40, 0x370, URZ ;  /* 0x0000037028047890 */ /* 0x000fe2000ff1e03f */
[----:B------:R-:W-:Y:S01]  /*a700*/  PLOP3.LUT P0, PT, PT, PT, PT, 0x80, 0x0 ;  /* 0x000000000000781c */ /* 0x000fe20003f0f070 */
[----:B------:R-:W-:Y:S01]  /*a710*/  IMAD.SHL.U32 R0, R0, 0x40, RZ ;  /* 0x0000004000007824 */ /* 0x000fe200078e00ff */
[----:B------:R-:W-:Y:S01]  /*a720*/  R2UR UR10, R7 ;  /* 0x00000000070a72ca */ /* 0x000fe200000e0000 */
[----:B------:R-:W-:Y:S01]  /*a730*/  VIADD R4, R4, 0x22400 ;  /* 0x0002240004047836 */ /* 0x000fe20000000000 */
[----:B------:R-:W-:Y:S01]  /*a740*/  UIADD3.X UR5, URZ, UR41, URZ, UP0, !UPT ;  /* 0x000000293f057290 */ /* 0x000fe200087fe43f */
[----:B------:R-:W-:Y:S01]  /*a750*/  VIADD R5, R3, 0x28c30 ;  /* 0x00028c3003057836 */ /* 0x000fe20000000000 */
[----:B------:R-:W-:Y:S01]  /*a760*/  UMOV UR6, 0x0 ;  /* 0x0000000000067882 */ /* 0x000fe20000000000 */
[----:B------:R-:W-:-:S10]  /*a770*/  UMOV UR7, 0x14f00000 ;  /* 0x14f0000000077882 */ /* 0x000fd40000000000 */
.L_x_3287:
        /* <DEDUP_REMOVED lines=10> */
[----:B------:R-:W0:Y:S01]  /*a820*/  SYNCS.PHASECHK.TRANS64.TRYWAIT P0, [R3+URZ+0x28c60], R2 ;  /* 0x028c6002030075a7 */ /* 0x000e22000800017f */
[----:B------:R-:W-:Y:S04]  /*a830*/  BSSY B1, `(.L_x_3288) ;  /* 0x0000002000017945 */ /* 0x000fe80003800000 */
[----:B0-----:R-:W-:Y:S05]  /*a840*/  @!P0 BRA `(.L_x_3289) ;  /* 0x0000003000bc8947 */ /* 0x001fea0003800000 */
.L_x_3376:
[----:B------:R-:W-:Y:S05]  /*a850*/  BSYNC B1 ;  /* 0x0000000000017941 */ /* 0x000fea0003800000 */
.L_x_3288:
[----:B------:R-:W-:Y:S01]  /*a860*/  BSSY B1, `(.L_x_3290) ;  /* 0x000000b000017945 */ /* 0x000fe20003800000 */
[----:B------:R-:W-:Y:S02]  /*a870*/  IMAD.MOV.U32 R8, RZ, RZ, 0x0 ;  /* 0x00000000ff087424 */ /* 0x000fe400078e00ff */
[----:B------:R-:W-:Y:S01]  /*a880*/  IMAD.MOV.U32 R9, RZ, RZ, 0x14f00000 ;  /* 0x14f00000ff097424 */ /* 0x000fe200078e00ff */
[----:B------:R-:W-:Y:S06]  /*a890*/  @P1 BRA `(.L_x_3291) ;  /* 0x00000000001c1947 */ /* 0x000fec0003800000 */
[----:B------:R-:W2:Y:S01]  /*a8a0*/  S2R R4, SR_TID.X ;  /* 0x0000000000047919 */ /* 0x000ea20000002100 */
[----:B01----:R-:W-:-:S04]  /*a8b0*/  IMAD.MOV.U32 R2, RZ, RZ, 0x10000 ;  /* 0x00010000ff027424 */ /* 0x003fc800078e00ff */
[----:B------:R3:W-:Y:S01]  /*a8c0*/  SYNCS.ARRIVE.TRANS64 RZ, [R3+URZ+0x28c50], R2 ;  /* 0x028c500203ff79a7 */ /* 0x0007e2000800003f */
[----:B--2---:R-:W-:-:S04]  /*a8d0*/  LOP3.LUT R4, R4, 0x1f, RZ, 0xc0, !PT ;  /* 0x0000001f04047812 */ /* 0x004fc800078ec0ff */
[----:B------:R-:W-:-:S13]  /*a8e0*/  ISETP.NE.AND P0, PT, R4, RZ, PT ;  /* 0x000000ff0400720c */ /* 0x000fda0003f05270 */
[----:B---3--:R-:W-:Y:S05]  /*a8f0*/  @!P0 BRA `(.L_x_3291) ;  /* 0x0000000000048947 */ /* 0x008fea0003800000 */
[----:B------:R-:W-:Y:S01]  /*a900*/  BPT.TRAP 0x1 ;  /* 0x000000040000795c */ /* 0x000fe20000300000 */
.L_x_3291:
[----:B------:R-:W-:Y:S05]  /*a910*/  BSYNC B1 ;  /* 0x0000000000017941 */ /* 0x000fea0003800000 */
.L_x_3290:
[----:B------:R-:W-:Y:S01]  /*a920*/  R2UR UR10, R7 ;  /* 0x00000000070a72ca */ /* 0x000fe200000e0000 */
[----:B------:R-:W-:Y:S01]  /*a930*/  UIADD3 UR4, UP0, UR40, 0x470, URZ ;  /* 0x0000047028047890 */ /* 0x000fe2000ff1e03f */
[----:B------:R-:W-:Y:S01]  /*a940*/  R2UR UR6, R8 ;  /* 0x00000000080672ca */ /* 0x000fe200000e0000 */
[----:B01----:R-:W-:Y:S01]  /*a950*/  VIADD R3, R3, 0x28c50 ;  /* 0x00028c5003037836 */ /* 0x003fe20000000000 */
[----:B------:R-:W-:Y:S01]  /*a960*/  R2UR UR7, R9 ;  /* 0x00000000090772ca */ /* 0x000fe200000e0000 */
[----:B------:R-:W-:Y:S01]  /*a970*/  UIADD3.X UR5, URZ, UR41, URZ, UP0, !UPT ;  /* 0x000000293f057290 */ /* 0x000fe200087fe43f */
[----:B------:R-:W-:Y:S02]  /*a980*/  LEA R2, R18, UR36, 0x10 ;  /* 0x0000002412027c11 */ /* 0x000fe4000f8e80ff */
[----:B------:R-:W-:-:S03]  /*a990*/  PLOP3.LUT P0, PT, PT, PT, PT, 0x80, 0x0 ;  /* 0x000000000000781c */ /* 0x000fc60003f0f070 */
[----:B------:R-:W-:-:S10]  /*a9a0*/  VIADD R4, R2, 0x400 ;  /* 0x0000040002047836 */ /* 0x000fd40000000000 */
.L_x_3292:
        /* <DEDUP_REMOVED lines=12> */
[----:B------:R-:W-:Y:S01]  /*aa70*/  R2UR UR7, R9 ;  /* 0x00000000090772ca */ /* 0x000fe200000e0000 */
[----:B------:R-:W-:Y:S01]  /*aa80*/  UMOV UR10, 0x40 ;  /* 0x00000040000a7882 */ /* 0x000fe20000000000 */
[----:B------:R-:W-:-:S13]  /*aa90*/  PLOP3.LUT P0, PT, PT, PT, PT, 0x80, 0x0 ;  /* 0x000000000000781c */ /* 0x000fda0003f0f070 */
.L_x_3293:
        /* <DEDUP_REMOVED lines=15> */
.L_x_3294:
        /* <DEDUP_REMOVED lines=15> */
.L_x_3295:
        /* <DEDUP_REMOVED lines=15> */
.L_x_3296:
        /* <DEDUP_REMOVED lines=15> */
.L_x_3297:
        /* <DEDUP_REMOVED lines=15> */
.L_x_3298:
        /* <DEDUP_REMOVED lines=15> */
.L_x_3299:
        /* <DEDUP_REMOVED lines=10> */
.L_x_3281:
[----:B------:R-:W-:Y:S05]  /*b0e0*/  BSYNC B0 ;  /* 0x0000000000007941 */ /* 0x000fea0003800000 */
.L_x_3280:
[----:B------:R-:W2:Y:S04]  /*b0f0*/  LDL.LU R5, [R1] ;  /* 0x0000000001057983 */ /* 0x000ea80000300800 */
[----:B------:R-:W3:Y:S01]  /*b100*/  LDL.LU R4, [R1+0x1c] ;  /* 0x00001c0001047983 */ /* 0x000ee20000300800 */
[----:B------:R-:W-:-:S05]  /*b110*/  VIADD R18, R18, 0x1 ;  /* 0x0000000112127836 */ /* 0x000fca0000000000 */
[----:B------:R-:W-:-:S04]  /*b120*/  ISETP.NE.AND P0, PT, R18, 0x2, PT ;  /* 0x000000021200780c */ /* 0x000fc80003f05270 */
[----:B------:R-:W-:Y:S02]  /*b130*/  SEL R0, RZ, 0x1, P0 ;  /* 0x00000001ff007807 */ /* 0x000fe40000000000 */
[----:B------:R-:W-:Y:S02]  /*b140*/  SEL R18, R18, RZ, P0 ;  /* 0x000000ff12127207 */ /* 0x000fe40000000000 */
[----:B--2---:R-:W-:Y:S01]  /*b150*/  LOP3.LUT R5, R5, R0, RZ, 0x3c, !PT ;  /* 0x0000000005057212 */ /* 0x004fe200078e3cff */
[----:B---3--:R-:W-:-:S04]  /*b160*/  VIADD R0, R4, 0xfffffffd ;  /* 0xfffffffd04007836 */ /* 0x008fc80000000000 */
[----:B------:R1:W-:Y:S03]  /*b170*/  STL [R1], R5 ;  /* 0x0000000501007387 */ /* 0x0003e60000100800 */
.L_x_3279:
[----:B------:R-:W2:Y:S01]  /*b180*/  LDL.LU R2, [R1+0x14] ;  /* 0x0000140001027983 */ /* 0x000ea20000300800 */
[----:B------:R-:W-:Y:S01]  /*b190*/  IMAD.MOV R6, RZ, RZ, -R6 ;  /* 0x000000ffff067224 */ /* 0x000fe200078e0a06 */
[----:B------:R-:W-:Y:S04]  /*b1a0*/  BSSY B0, `(.L_x_3278) ;  /* 0x00001b3000007945 */ /* 0x000fe80003800000 */
[----:B--2---:R-:W-:-:S13]  /*b1b0*/  ISETP.NE.AND P0, PT, R2, R6, PT ;  /* 0x000000060200720c */ /* 0x004fda0003f05270 */
[----:B------:R-:W-:Y:S05]  /*b1c0*/  @!P0 BRA `(.L_x_3300) ;  /* 0x0000001800c08947 */ /* 0x000fea0003800000 */
.L_x_3341:
[----:B--2---:R-:W2:Y:S01]  /*b1d0*/  LDL R2, [R1+0x8] ;  /* 0x0000080001027983 */ /* 0x004ea20000100800 */
[----:B------:R-:W-:Y:S01]  /*b1e0*/  BSSY B1, `(.L_x_3301) ;  /* 0x00000cf000017945 */ /* 0x000fe20003800000 */
[----:B--2---:R-:W-:-:S13]  /*b1f0*/  ISETP.NE.AND P0, PT, R2, RZ, PT ;  /* 0x000000ff0200720c */ /* 0x004fda0003f05270 */
[----:B------:R-:W-:Y:S05]  /*b200*/  @!P0 BRA `(.L_x_3302) ;  /* 0x0000000c00308947 */ /* 0x000fea0003800000 */
[----:B------:R-:W2:Y:S01]  /*b210*/  LDL R2, [R1+0xc] ;  /* 0x00000c0001027983 */ /* 0x000ea20000100800 */
[----:B------:R-:W-:Y:S01]  /*b220*/  IMAD.MOV.U32 R6, RZ, RZ, R0 ;  /* 0x000000ffff067224 */ /* 0x000fe200078e0000 */
[----:B--2---:R-:W-:-:S13]  /*b230*/  ISETP.NE.AND P0, PT, R2, RZ, PT ;  /* 0x000000ff0200720c */ /* 0x004fda0003f05270 */
[----:B------:R-:W-:Y:S05]  /*b240*/  @!P0 BRA `(.L_x_3303) ;  /* 0x00000000004c8947 */ /* 0x000fea0003800000 */
[----:B-1----:R-:W2:Y:S01]  /*b250*/  LDL R5, [R1+0x4] ;  /* 0x0000040001057983 */ /* 0x002ea20000100800 */
        /* <DEDUP_REMOVED lines=18> */
.L_x_3303:
[----:B------:R-:W3:Y:S01]  /*b380*/  LDL R2, [R1] ;  /* 0x0000000001027983 */ /* 0x000ee20000100800 */
[----:B--2---:R-:W-:Y:S01]  /*b390*/  LEA R4, R18, UR36, 0x3 ;  /* 0x0000002412047c11 */ /* 0x004fe2000f8e18ff */
[----:B------:R-:W-:Y:S01]  /*b3a0*/  BSSY B2, `(.L_x_3304) ;  /* 0x0000007000027945 */ /* 0x000fe20003800000 */
[----:B------:R-:W2:Y:S02]  /*b3b0*/  S2R R3, SR_TID.X ;  /* 0x0000000000037919 */ /* 0x000ea40000002100 */
[----:B--2---:R-:W-:-:S04]  /*b3c0*/  LOP3.LUT R3, R3, 0x7f, RZ, 0xc0, !PT ;  /* 0x0000007f03037812 */ /* 0x004fc800078ec0ff */
[----:B------:R-:W-:Y:S02]  /*b3d0*/  ISETP.NE.AND P1, PT, R3, RZ, PT ;  /* 0x000000ff0300720c */ /* 0x000fe40003f25270 */
[----:B---3--:R-:W-:-:S04]  /*b3e0*/  SHF.L.U32 R2, R2, 0x1f, RZ ;  /* 0x0000001f02027819 */ /* 0x008fc800000006ff */
[----:B------:R-:W2:Y:S02]  /*b3f0*/  SYNCS.PHASECHK.TRANS64.TRYWAIT P0, [R4+URZ+0x28c40], R2 ;  /* 0x028c4002040075a7 */ /* 0x000ea4000800017f */
[----:B--2---:R-:W-:Y:S05]  /*b400*/  @!P0 BRA `(.L_x_3305) ;  /* 0x0000002400e08947 */ /* 0x004fea0003800000 */
.L_x_3377:
[----:B------:R-:W-:Y:S05]  /*b410*/  BSYNC B2 ;  /* 0x0000000000027941 */ /* 0x000fea0003800000 */
.L_x_3304:
[----:B------:R-:W-:Y:S04]  /*b420*/  BSSY B2, `(.L_x_3306) ;  /* 0x0000009000027945 */ /* 0x000fe80003800000 */
[----:B------:R-:W-:Y:S05]  /*b430*/  @P1 BRA `(.L_x_3307) ;  /* 0x00000000001c1947 */ /* 0x000fea0003800000 */
[----:B-1----:R-:W1:Y:S01]  /*b440*/  S2R R5, SR_TID.X ;  /* 0x0000000000057919 */ /* 0x002e620000002100 */
[----:B------:R-:W-:-:S04]  /*b450*/  IMAD.MOV.U32 R3, RZ, RZ, 0x2000 ;  /* 0x00002000ff037424 */ /* 0x000fc800078e00ff */
[----:B------:R3:W-:Y:S01]  /*b460*/  SYNCS.ARRIVE.TRANS64 RZ, [R4+URZ+0x28c30], R3 ;  /* 0x028c300304ff79a7 */ /* 0x0007e2000800003f */
[----:B-1----:R-:W-:-:S04]  /*b470*/  LOP3.LUT R5, R5, 0x1f, RZ, 0xc0, !PT ;  /* 0x0000001f05057812 */ /* 0x002fc800078ec0ff */
[----:B------:R-:W-:-:S13]  /*b480*/  ISETP.NE.AND P0, PT, R5, RZ, PT ;  /* 0x000000ff0500720c */ /* 0x000fda0003f05270 */
[----:B---3--:R-:W-:Y:S05]  /*b490*/  @!P0 BRA `(.L_x_3307) ;  /* 0x0000000000048947 */ /* 0x008fea0003800000 */
[----:B------:R-:W-:Y:S01]  /*b4a0*/  BPT.TRAP 0x1 ;  /* 0x000000040000795c */ /* 0x000fe20000300000 */
.L_x_3307:
[----:B------:R-:W-:Y:S05]  /*b4b0*/  BSYNC B2 ;  /* 0x0000000000027941 */ /* 0x000fea0003800000 */
.L_x_3306:
[----:B-1----:R-:W-:Y:S01]  /*b4c0*/  IMAD.MOV.U32 R5, RZ, RZ, RZ ;  /* 0x000000ffff057224 */ /* 0x002fe200078e00ff */
[----:B------:R-:W-:Y:S01]  /*b4d0*/  LEA R3, R18, UR36, 0xd ;  /* 0x0000002412037c11 */ /* 0x000fe2000f8e68ff */
[----:B------:R-:W-:Y:S01]  /*b4e0*/  UIADD3 UR4, UP0, UR40, 0x370, URZ ;  /* 0x0000037028047890 */ /* 0x000fe2000ff1e03f */
[----:B------:R-:W-:Y:S01]  /*b4f0*/  PLOP3.LUT P0, PT, PT, PT, PT, 0x80, 0x0 ;  /* 0x000000000000781c */ /* 0x000fe20003f0f070 */
[----:B------:R-:W-:Y:S01]  /*b500*/  IMAD.SHL.U32 R6, R6, 0x40, RZ ;  /* 0x0000004006067824 */ /* 0x000fe200078e00ff */
[----:B------:R-:W-:Y:S01]  /*b510*/  R2UR UR10, R5 ;  /* 0x00000000050a72ca */ /* 0x000fe200000e0000 */
[----:B------:R-:W-:Y:S01]  /*b520*/  VIADD R3, R3, 0x22400 ;  /* 0x0002240003037836 */ /* 0x000fe20000000000 */
[----:B------:R-:W-:Y:S01]  /*b530*/  UIADD3.X UR5, URZ, UR41, URZ, UP0, !UPT ;  /* 0x000000293f057290 */ /* 0x000fe200087fe43f */
[----:B0-----:R-:W-:Y:S01]  /*b540*/  VIADD R7, R4, 0x28c30 ;  /* 0x00028c3004077836 */ /* 0x001fe20000000000 */
[----:B------:R-:W-:Y:S01]  /*b550*/  UMOV UR6, 0x0 ;  /* 0x0000000000067882 */ /* 0x000fe20000000000 */
[----:B------:R-:W-:-:S10]  /*b560*/  UMOV UR7, 0x14f00000 ;  /* 0x14f0000000077882 */ /* 0x000fd40000000000 */
.L_x_3308:
        /* <DEDUP_REMOVED lines=13> */
.L_x_3378:
[----:B------:R-:W-:Y:S05]  /*b640*/  BSYNC B2 ;  /* 0x0000000000027941 */ /* 0x000fea0003800000 */
.L_x_3309:
[----:B------:R-:W-:Y:S01]  /*b650*/  BSSY B2, `(.L_x_3311) ;  /* 0x000000b000027945 */ /* 0x000fe20003800000 */
[----:B0-2---:R-:W-:Y:S02]  /*b660*/  IMAD.MOV.U32 R2, RZ, RZ, 0x0 ;  /* 0x00000000ff027424 */ /* 0x005fe400078e00ff */
[----:B------:R-:W-:Y:S01]  /*b670*/  IMAD.MOV.U32 R3, RZ, RZ, 0x14f00000 ;  /* 0x14f00000ff037424 */ /* 0x000fe200078e00ff */
[----:B------:R-:W-:Y:S06]  /*b680*/  @P1 BRA `(.L_x_3312) ;  /* 0x00000000001c1947 */ /* 0x000fec0003800000 */
[----:B------:R-:W0:Y:S01]  /*b690*/  S2R R8, SR_TID.X ;  /* 0x0000000000087919 */ /* 0x000e220000002100 */
[----:B------:R-:W-:-:S04]  /*b6a0*/  IMAD.MOV.U32 R7, RZ, RZ, 0x10000 ;  /* 0x00010000ff077424 */ /* 0x000fc800078e00ff */
[----:B------:R1:W-:Y:S01]  /*b6b0*/  SYNCS.ARRIVE.TRANS64 RZ, [R4+URZ+0x28c50], R7 ;  /* 0x028c500704ff79a7 */ /* 0x0003e2000800003f */
[----:B0-----:R-:W-:-:S04]  /*b6c0*/  LOP3.LUT R8, R8, 0x1f, RZ, 0xc0, !PT ;  /* 0x0000001f08087812 */ /* 0x001fc800078ec0ff */
[----:B------:R-:W-:-:S13]  /*b6d0*/  ISETP.NE.AND P0, PT, R8, RZ, PT ;  /* 0x000000ff0800720c */ /* 0x000fda0003f05270 */
[----:B-1----:R-:W-:Y:S05]  /*b6e0*/  @!P0 BRA `(.L_x_3312) ;  /* 0x0000000000048947 */ /* 0x002fea0003800000 */
[----:B------:R-:W-:Y:S01]  /*b6f0*/  BPT.TRAP 0x1 ;  /* 0x000000040000795c */ /* 0x000fe20000300000 */
.L_x_3312:
[----:B------:R-:W-:Y:S05]  /*b700*/  BSYNC B2 ;  /* 0x0000000000027941 */ /* 0x000fea0003800000 */
.L_x_3311:
        /* <DEDUP_REMOVED lines=8> */
[----:B------:R-:W-:-:S10]  /*b790*/  VIADD R7, R5, 0x400 ;  /* 0x0000040005077836 */ /* 0x000fd40000000000 */
.L_x_3313:
        /* <DEDUP_REMOVED lines=15> */
.L_x_3314:
        /* <DEDUP_REMOVED lines=15> */
.L_x_3315:
        /* <DEDUP_REMOVED lines=15> */
.L_x_3316:
        /* <DEDUP_REMOVED lines=15> */
.L_x_3317:
        /* <DEDUP_REMOVED lines=15> */
.L_x_3318:
        /* <DEDUP_REMOVED lines=15> */
.L_x_3319:
        /* <DEDUP_REMOVED lines=15> */
.L_x_3320:
        /* <DEDUP_REMOVED lines=10> */
.L_x_3302:
[----:B------:R-:W-:Y:S05]  /*bed0*/  BSYNC B1 ;  /* 0x0000000000017941 */ /* 0x000fea0003800000 */
.L_x_3301:
[----:B------:R-:W2:Y:S04]  /*bee0*/  LDL R3, [R1+0x8] ;  /* 0x0000080001037983 */ /* 0x000ea80000100800 */
[----:B------:R-:W3:Y:S01]  /*bef0*/  LDL.LU R2, [R1] ;  /* 0x0000000001027983 */ /* 0x000ee20000300800 */
[----:B0-----:R-:W-:Y:S01]  /*bf00*/  VIADD R7, R18, 0x1 ;  /* 0x0000000112077836 */ /* 0x001fe20000000000 */
        /* <DEDUP_REMOVED lines=8> */
[----:B------:R-:W-:Y:S01]  /*bf90*/  VIADD R8, R0, 0xffffffff ;  /* 0xffffffff00087836 */ /* 0x000fe20000000000 */
[----:B--2---:R-:W-:-:S13]  /*bfa0*/  ISETP.NE.AND P2, PT, R2, RZ, PT ;  /* 0x000000ff0200720c */ /* 0x004fda0003f45270 */
[----:B------:R-:W-:Y:S05]  /*bfb0*/  @!P2 BRA `(.L_x_3323) ;  /* 0x00000000004ca947 */ /* 0x000fea0003800000 */
[----:B------:R-:W2:Y:S01]  /*bfc0*/  LDL R9, [R1+0x4] ;  /* 0x0000040001097983 */ /* 0x000ea20000100800 */
[----:B------:R-:W0:Y:S01]  /*bfd0*/  LDC R4, c[0x0][0x43c] ;  /* 0x00010f00ff047b82 */ /* 0x000e220000000800 */
[----:B------:R-:W-:Y:S01]  /*bfe0*/  ULDC.64 UR4, c[0x0][0x428] ;  /* 0x00010a0000047ab9 */ /* 0x000fe20000000a00 */
[----:B0-----:R-:W-:-:S13]  /*bff0*/  ISETP.NE.AND P0, PT, R4, 0x1, PT ;  /* 0x000000010400780c */ /* 0x001fda0003f05270 */
        /* <DEDUP_REMOVED lines=15> */
.L_x_3323:
[----:B0-----:R-:W-:Y:S01]  /*c0f0*/  LEA R4, R7, UR36, 0x3 ;  /* 0x0000002407047c11 */ /* 0x001fe2000f8e18ff */
[----:B------:R-:W0:Y:S01]  /*c100*/  S2R R3, SR_TID.X ;  /* 0x0000000000037919 */ /* 0x000e220000002100 */
[----:B------:R-:W-:Y:S01]  /*c110*/  SHF.L.U32 R2, R6, 0x1f, RZ ;  /* 0x0000001f06027819 */ /* 0x000fe200000006ff */
[----:B------:R-:W-:Y:S03]  /*c120*/  BSSY B2, `(.L_x_3324) ;  /* 0x0000005000027945 */ /* 0x000fe60003800000 */
[----:B------:R-:W2:Y:S01]  /*c130*/  SYNCS.PHASECHK.TRANS64.TRYWAIT P0, [R4+URZ+0x28c40], R2 ;  /* 0x028c4002040075a7 */ /* 0x000ea2000800017f */
[----:B0-----:R-:W-:-:S04]  /*c140*/  LOP3.LUT R3, R3, 0x7f, RZ, 0xc0, !PT ;  /* 0x0000007f03037812 */ /* 0x001fc800078ec0ff */
[----:B------:R-:W-:Y:S01]  /*c150*/  ISETP.NE.AND P1, PT, R3, RZ, PT ;  /* 0x000000ff0300720c */ /* 0x000fe20003f25270 */
[----:B--2---:R-:W-:-:S12]  /*c160*/  @!P0 BRA `(.L_x_3325) ;  /* 0x0000001800b08947 */ /* 0x004fd80003800000 */
.L_x_3379:
[----:B------:R-:W-:Y:S05]  /*c170*/  BSYNC B2 ;  /* 0x0000000000027941 */ /* 0x000fea0003800000 */
.L_x_3324:
[----:B------:R-:W-:Y:S04]  /*c180*/  BSSY B2, `(.L_x_3326) ;  /* 0x0000009000027945 */ /* 0x000fe80003800000 */
[----:B------:R-:W-:Y:S05]  /*c190*/  @P1 BRA `(.L_x_3327) ;  /* 0x00000000001c1947 */ /* 0x000fea0003800000 */
[----:B-1----:R-:W1:Y:S01]  /*c1a0*/  S2R R5, SR_TID.X ;  /* 0x0000000000057919 */ /* 0x002e620000002100 */
[----:B------:R-:W-:-:S04]  /*c1b0*/  IMAD.MOV.U32 R3, RZ, RZ, 0x2000 ;  /* 0x00002000ff037424 */ /* 0x000fc800078e00ff */
[----:B------:R2:W-:Y:S01]  /*c1c0*/  SYNCS.ARRIVE.TRANS64 RZ, [R4+URZ+0x28c30], R3 ;  /* 0x028c300304ff79a7 */ /* 0x0005e2000800003f */
[----:B-1----:R-:W-:-:S04]  /*c1d0*/  LOP3.LUT R5, R5, 0x1f, RZ, 0xc0, !PT ;  /* 0x0000001f05057812 */ /* 0x002fc800078ec0ff */
[----:B------:R-:W-:-:S13]  /*c1e0*/  ISETP.NE.AND P0, PT, R5, RZ, PT ;  /* 0x000000ff0500720c */ /* 0x000fda0003f05270 */
[----:B--2---:R-:W-:Y:S05]  /*c1f0*/  @!P0 BRA `(.L_x_3327) ;  /* 0x0000000000048947 */ /* 0x004fea0003800000 */
[----:B------:R-:W-:Y:S01]  /*c200*/  BPT.TRAP 0x1 ;  /* 0x000000040000795c */ /* 0x000fe20000300000 */
.L_x_3327:
[----:B------:R-:W-:Y:S05]  /*c210*/  BSYNC B2 ;  /* 0x0000000000027941 */ /* 0x000fea0003800000 */
.L_x_3326:
        /* <DEDUP_REMOVED lines=11> */
.L_x_3328:
        /* <DEDUP_REMOVED lines=13> */
.L_x_3380:
[----:B------:R-:W-:Y:S05]  /*c3a0*/  BSYNC B2 ;  /* 0x0000000000027941 */ /* 0x000fea0003800000 */
.L_x_3329:
[----:B------:R-:W-:Y:S01]  /*c3b0*/  BSSY B2, `(.L_x_3331) ;  /* 0x000000b000027945 */ /* 0x000fe20003800000 */
[----:B01----:R-:W-:Y:S02]  /*c3c0*/  IMAD.MOV.U32 R2, RZ, RZ, 0x0 ;  /* 0x00000000ff027424 */ /* 0x003fe400078e00ff */
        /* <DEDUP_REMOVED lines=9> */
.L_x_3332:
[----:B------:R-:W-:Y:S05]  /*c460*/  BSYNC B2 ;  /* 0x0000000000027941 */ /* 0x000fea0003800000 */
.L_x_3331:
        /* <DEDUP_REMOVED lines=9> */
.L_x_3333:
        /* <DEDUP_REMOVED lines=15> */
.L_x_3334:
        /* <DEDUP_REMOVED lines=15> */
.L_x_3335:
        /* <DEDUP_REMOVED lines=15> */
.L_x_3336:
        /* <DEDUP_REMOVED lines=15> */
.L_x_3337:
        /* <DEDUP_REMOVED lines=15> */
.L_x_3338:
        /* <DEDUP_REMOVED lines=15> */
.L_x_3339:
        /* <DEDUP_REMOVED lines=15> */
.L_x_3340:
        /* <DEDUP_REMOVED lines=10> */
.L_x_3322:
[----:B------:R-:W-:Y:S05]  /*cc30*/  BSYNC B1 ;  /* 0x0000000000017941 */ /* 0x000fea0003800000 */
.L_x_3321:
[----:B------:R-:W-:Y:S01]  /*cc40*/  VIADD R7, R7, 0x1 ;  /* 0x0000000107077836 */ /* 0x000fe20000000000 */
[C---:B------:R-:W-:Y:S01]  /*cc50*/  ISETP.GT.AND P1, PT, R0.reuse, 0x1, PT ;  /* 0x000000010000780c */ /* 0x040fe20003f24270 */
[----:B------:R-:W-:-:S03]  /*cc60*/  VIADD R0, R0, 0xfffffffe ;  /* 0xfffffffe00007836 */ /* 0x000fc60000000000 */
[----:B------:R-:W-:-:S04]  /*cc70*/  ISETP.NE.AND P0, PT, R7, 0x2, PT ;  /* 0x000000020700780c */ /* 0x000fc80003f05270 */
[----:B------:R-:W-:Y:S02]  /*cc80*/  SEL R3, RZ, 0x1, P0 ;  /* 0x00000001ff037807 */ /* 0x000fe40000000000 */
[----:B------:R-:W-:Y:S02]  /*cc90*/  SEL R18, R7, RZ, P0 ;  /* 0x000000ff07127207 */ /* 0x000fe40000000000 */
[----:B------:R-:W-:-:S05]  /*cca0*/  LOP3.LUT R2, R6, R3, RZ, 0x3c, !PT ;  /* 0x0000000306027212 */ /* 0x000fca00078e3cff */
[----:B------:R2:W-:Y:S01]  /*ccb0*/  STL [R1], R2 ;  /* 0x0000000201007387 */ /* 0x0005e20000100800 */
[----:B------:R-:W-:Y:S05]  /*ccc0*/  @P1 BRA `(.L_x_3341) ;  /* 0xffffffe400401947 */ /* 0x000fea000383ffff */
.L_x_3300:
[----:B------:R-:W-:Y:S05]  /*ccd0*/  BSYNC B0 ;  /* 0x0000000000007941 */ /* 0x000fea0003800000 */
.L_x_3278:
[----:B--2---:R-:W2:Y:S01]  /*cce0*/  LDL.LU R2, [R1+0x20] ;  /* 0x0000200001027983 */ /* 0x004ea20000300800 */
[----:B------:R-:W-:-:S03]  /*ccf0*/  ULDC UR4, c[0x0][0xc34] ;  /* 0x00030d0000047ab9 */ /* 0x000fc60000000800 */
[----:B------:R-:W3:Y:S01]  /*cd00*/  LDL.LU R0, [R1+0x30] ;  /* 0x0000300001007983 */ /* 0x000ee20000300800 */
[----:B--2---:R-:W-:Y:S02]  /*cd10*/  VIADD R2, R2, UR38 ;  /* 0x0000002602027c36 */ /* 0x004fe40008000000 */
[----:B---3--:R-:W-:-:S03]  /*cd20*/  VIADD R0, R0, 0x1 ;  /* 0x0000000100007836 */ /* 0x008fc60000000000 */
[----:B------:R2:W-:Y:S01]  /*cd30*/  STL [R1+0x20], R2 ;  /* 0x0000200201007387 */ /* 0x0005e20000100800 */
[----:B------:R-:W-:-:S03]  /*cd40*/  ISETP.GE.AND P0, PT, R2, UR4, PT ;  /* 0x0000000402007c0c */ /* 0x000fc6000bf06270 */
[----:B------:R2:W-:Y:S10]  /*cd50*/  STL [R1+0x30], R0 ;  /* 0x0000300001007387 */ /* 0x0005f40000100800 */
[----:B--2---:R-:W-:Y:S05]  /*cd60*/  @!P0 BRA `(.L_x_3342) ;  /* 0xffffffb800148947 */ /* 0x004fea000383ffff */
[----:B------:R-:W-:-:S07]  /*cd70*/  LOP3.LUT R2, R0, 0x1, RZ, 0xc, !PT ;  /* 0x0000000100027812 */ /* 0x000fce00078e0cff */
.L_x_3250:
[----:B0-----:R-:W0:Y:S01]  /*cd80*/  S2R R3, SR_CgaCtaId ;  /* 0x0000000000037919 */ /* 0x001e220000008800 */
[----:B------:R-:W-:Y:S01]  /*cd90*/  MOV R0, 0x400 ;  /* 0x0000040000007802 */ /* 0x000fe20000000f00 */
[----:B------:R-:W-:Y:S03]  /*cda0*/  BSSY B0, `(.L_x_3343) ;  /* 0x0000005000007945 */ /* 0x000fe60003800000 */
[----:B0-----:R-:W-:Y:S02]  /*cdb0*/  LEA R0, R3, R0, 0x18 ;  /* 0x0000000003007211 */ /* 0x001fe400078ec0ff */
[----:B------:R-:W-:-:S04]  /*cdc0*/  SHF.L.U32 R3, R2, 0x1f, RZ ;  /* 0x0000001f02037819 */ /* 0x000fc800000006ff */
[----:B------:R-:W0:Y:S02]  /*cdd0*/  SYNCS.PHASECHK.TRANS64.TRYWAIT P0, [R0+URZ+0x28c20], R3 ;  /* 0x028c2003000075a7 */ /* 0x000e24000800017f */
[----:B0-----:R-:W-:Y:S05]  /*cde0*/  @!P0 BRA `(.L_x_3344) ;  /* 0x0000000c00b88947 */ /* 0x001fea0003800000 */
.L_x_3381:
[----:B------:R-:W-:Y:S05]  /*cdf0*/  BSYNC B0 ;  /* 0x0000000000007941 */ /* 0x000fea0003800000 */
.L_x_3343:
[----:B------:R-:W-:-:S03]  /*ce00*/  UMOV UR4, 0xffffffff ;  /* 0xffffffff00047882 */ /* 0x000fc60000000000 */
[----:B------:R-:W-:Y:S05]  /*ce10*/  BRA.DIV UR4, `(.L_x_3345) ;  /* 0x0000000e04c07947 */ /* 0x000fea000b800000 */
[----:B------:R-:W2:Y:S02]  /*ce20*/  S2R R2, SR_TID.X ;  /* 0x0000000000027919 */ /* 0x000ea40000002100 */
[----:B--2---:R-:W-:-:S04]  /*ce30*/  SHF.R.U32.HI R2, RZ, 0x5, R2 ;  /* 0x00000005ff027819 */ /* 0x004fc80000011602 */
[----:B------:R-:W-:-:S05]  /*ce40*/  LOP3.LUT R2, R2, 0x3, RZ, 0xc0, !PT ;  /* 0x0000000302027812 */ /* 0x000fca00078ec0ff */
[----:B------:R2:W3:Y:S02]  /*ce50*/  SHFL.IDX PT, R14, R2, RZ, 0x1f ;  /* 0x00001fff020e7589 */ /* 0x0004e400000e0000 */
.L_x_3384:
[----:B---3--:R-:W-:Y:S01]  /*ce60*/  ISETP.NE.AND P0, PT, R14, RZ, PT ;  /* 0x000000ff0e00720c */ /* 0x008fe20003f05270 */
[----:B------:R-:W-:-:S12]  /*ce70*/  BSSY B0, `(.L_x_3346) ;  /* 0x0000025000007945 */ /* 0x000fd80003800000 */
[----:B------:R-:W-:Y:S05]  /*ce80*/  @P0 BRA `(.L_x_3347) ;  /* 0x00000000008c0947 */ /* 0x000fea0003800000 */
[----:B------:R-:W-:-:S03]  /*ce90*/  UMOV UR4, 0xffffffff ;  /* 0xffffffff00047882 */ /* 0x000fc60000000000 */
[----:B------:R-:W-:Y:S05]  /*cea0*/  BRA.DIV UR4, `(.L_x_3348) ;  /* 0x0000000e04d07947 */ /* 0x000fea000b800000 */
[----:B------:R-:W-:-:S13]  /*ceb0*/  ELECT P6, URZ, PT ;  /* 0x00000000003f782f */ /* 0x000fda00038c0000 */
.L_x_3387:
[----:B------:R-:W-:Y:S05]  /*cec0*/  @!P6 BRA `(.L_x_3347) ;  /* 0x00000000007ce947 */ /* 0x000fea0003800000 */
[----:B------:R-:W-:-:S06]  /*ced0*/  ULOP3.LUT UR4, UR37, 0x2, URZ, 0xfc, !UPT ;  /* 0x0000000225047892 */ /* 0x000fcc000f8efc3f */
[----:B--2---:R-:W-:-:S05]  /*cee0*/  IMAD.U32 R2, RZ, RZ, UR4 ;  /* 0x00000004ff027e24 */ /* 0x004fca000f8e00ff */
[----:B------:R-:W-:-:S13]  /*cef0*/  ISETP.NE.AND P2, PT, R2, 0x3, PT ;  /* 0x000000030200780c */ /* 0x000fda0003f45270 */
[----:B------:R-:W-:Y:S05]  /*cf00*/  @!P2 BRA `(.L_x_3349) ;  /* 0x000000000004a947 */ /* 0x000fea0003800000 */
[----:B------:R-:W-:Y:S01]  /*cf10*/  BPT.TRAP 0x1 ;  /* 0x000000040000795c */ /* 0x000fe20000300000 */
.L_x_3349:
[----:B------:R-:W1:Y:S01]  /*cf20*/  LDL.LU R7, [R1] ;  /* 0x0000000001077983 */ /* 0x000e620000300800 */
[----:B0-----:R-:W-:Y:S02]  /*cf30*/  VIADD R3, R0, 0x28c40 ;  /* 0x00028c4000037836 */ /* 0x001fe40000000000 */
[C---:B------:R-:W-:Y:S02]  /*cf40*/  VIADD R2, R18.reuse, 0x1 ;  /* 0x0000000112027836 */ /* 0x040fe40000000000 */
[----:B------:R-:W-:-:S03]  /*cf50*/  IMAD R6, R18, 0x8, R3 ;  /* 0x0000000812067824 */ /* 0x000fc600078e0203 */
[----:B------:R-:W-:-:S04]  /*cf60*/  ISETP.NE.AND P1, PT, R2, 0x2, PT ;  /* 0x000000020200780c */ /* 0x000fc80003f25270 */
[----:B------:R-:W-:Y:S02]  /*cf70*/  SEL R4, RZ, 0x1, P1 ;  /* 0x00000001ff047807 */ /* 0x000fe40000800000 */
[C---:B-1----:R-:W-:Y:S02]  /*cf80*/  SHF.L.U32 R5, R7.reuse, 0x1f, RZ ;  /* 0x0000001f07057819 */ /* 0x042fe400000006ff */
[----:B------:R-:W-:Y:S02]  /*cf90*/  LOP3.LUT R7, R7, R4, RZ, 0x3c, !PT ;  /* 0x0000000407077212 */ /* 0x000fe400078e3cff */
[----:B------:R-:W0:Y:S01]  /*cfa0*/  SYNCS.PHASECHK.TRANS64.TRYWAIT P0, [R6+URZ], R5 ;  /* 0x00000005060075a7 */ /* 0x000e22000800017f */
[----:B------:R-:W-:Y:S02]  /*cfb0*/  SEL R4, R2, RZ, P1 ;  /* 0x000000ff02047207 */ /* 0x000fe40000800000 */
[----:B------:R-:W-:-:S03]  /*cfc0*/  SHF.L.U32 R2, R7, 0x1f, RZ ;  /* 0x0000001f07027819 */ /* 0x000fc600000006ff */
[----:B------:R-:W-:Y:S01]  /*cfd0*/  IMAD R3, R4, 0x8, R3 ;  /* 0x0000000804037824 */ /* 0x000fe200078e0203 */
[----:B0-----:R-:W-:Y:S06]  /*cfe0*/  @!P0 BRA `(.L_x_3350) ;  /* 0x0000000c00a08947 */ /* 0x001fec0003800000 */
.L_x_3388:
[----:B------:R-:W1:Y:S02]  /*cff0*/  SYNCS.PHASECHK.TRANS64.TRYWAIT P0, [R3+URZ], R2 ;  /* 0x00000002030075a7 */ /* 0x000e64000800017f */
[----:B-1----:R-:W-:Y:S05]  /*d000*/  @!P0 BRA `(.L_x_3351) ;  /* 0x0000000c00ac8947 */ /* 0x002fea0003800000 */
.L_x_3389:
[----:B------:R-:W-:Y:S05]  /*d010*/  @!P2 BRA `(.L_x_3352) ;  /* 0x000000000004a947 */ /* 0x000fea0003800000 */
[----:B------:R-:W-:Y:S01]  /*d020*/  BPT.TRAP 0x1 ;  /* 0x000000040000795c */ /* 0x000fe20000300000 */
.L_x_3352:
[----:B-1----:R-:W-:-:S04]  /*d030*/  VIADD R3, R0, 0x28c60 ;  /* 0x00028c6000037836 */ /* 0x002fc80000000000 */
[----:B------:R-:W-:-:S04]  /*d040*/  IMAD R18, R18, 0x8, R3 ;  /* 0x0000000812127824 */ /* 0x000fc800078e0203 */
[----:B------:R-:W1:Y:S02]  /*d050*/  SYNCS.PHASECHK.TRANS64.TRYWAIT P0, [R18+URZ], R5 ;  /* 0x00000005120075a7 */ /* 0x000e64000800017f */
[----:B-1----:R-:W-:Y:S05]  /*d060*/  @!P0 BRA `(.L_x_3353) ;  /* 0x0000000c00a88947 */ /* 0x002fea0003800000 */
.L_x_3390:
[----:B------:R-:W-:-:S07]  /*d070*/  IMAD R3, R4, 0x8, R3 ;  /* 0x0000000804037824 */ /* 0x000fce00078e0203 */
.L_x_3354:
[----:B--2---:R2:W3:Y:S02]  /*d080*/  SYNCS.PHASECHK.TRANS64.TRYWAIT P0, [R3+URZ], R2 ;  /* 0x00000002030075a7 */ /* 0x0044e4000800017f */
[----:B---3--:R-:W-:Y:S05]  /*d090*/  @!P0 NANOSLEEP.SYNCS 0x989680 ;  /* 0x009896800000895d */ /* 0x008fea0003900000 */
[----:B------:R-:W3:Y:S02]  /*d0a0*/  @!P0 SYNCS.PHASECHK.TRANS64 P0, [R3+URZ], R2 ;  /* 0x00000002030085a7 */ /* 0x000ee4000800007f */
[----:B---3--:R-:W-:Y:S05]  /*d0b0*/  @!P0 BRA `(.L_x_3354) ;  /* 0xfffffffc00f08947 */ /* 0x008fea000383ffff */
.L_x_3347:
[----:B------:R-:W-:Y:S05]  /*d0c0*/  BSYNC B0 ;  /* 0x0000000000007941 */ /* 0x000fea0003800000 */
.L_x_3346:
[----:B------:R-:W-:Y:S05]  /*d0d0*/  EXIT ;  /* 0x000000000000794d */ /* 0x000fea0003800000 */
.L_x_3216:
[----:B0-----:R-:W-:-:S04]  /*d0e0*/  IMAD.U32 R3, RZ, RZ, UR16 ;  /* 0x00000010ff037e24 */ /* 0x001fc8000f8e00ff */
[----:B------:R0:W1:Y:S03]  /*d0f0*/  SYNCS.PHASECHK.TRANS64.TRYWAIT P0, [R3+URZ+0x28c50], R0 ;  /* 0x028c5000030075a7 */ /* 0x000066000800017f */
[----:B-1----:R-:W-:Y:S05]  /*d100*/  @!P0 NANOSLEEP.SYNCS 0x989680 ;  /* 0x009896800000895d */ /* 0x002fea0003900000 */
[----:B------:R-:W1:Y:S02]  /*d110*/  @!P0 SYNCS.PHASECHK.TRANS64 P0, [R3+URZ+0x28c50], R0 ;  /* 0x028c5000030085a7 */ /* 0x000e64000800007f */
[----:B-1----:R-:W-:Y:S05]  /*d120*/  @!P0 BRA `(.L_x_3216) ;  /* 0xfffffffc00ec8947 */ /* 0x002fea000383ffff */
[----:B------:R-:W-:Y:S05]  /*d130*/  BRA `(.L_x_3355) ;  /* 0xffffff4000687947 */ /* 0x000fea000383ffff */
.L_x_3221:
[----:B-1----:R-:W-:-:S04]  /*d140*/  IMAD.U32 R4, RZ, RZ, UR6 ;  /* 0x00000006ff047e24 */ /* 0x002fc8000f8e00ff */
[----:B------:R1:W2:Y:S03]  /*d150*/  SYNCS.PHASECHK.TRANS64.TRYWAIT P0, [R4+URZ+0x28c50], R3 ;  /* 0x028c5003040075a7 */ /* 0x0002a6000800017f */
[----:B--2---:R-:W-:Y:S05]  /*d160*/  @!P0 NANOSLEEP.SYNCS 0x989680 ;  /* 0x009896800000895d */ /* 0x004fea0003900000 */
[----:B------:R-:W2:Y:S02]  /*d170*/  @!P0 SYNCS.PHASECHK.TRANS64 P0, [R4+URZ+0x28c50], R3 ;  /* 0x028c5003040085a7 */ /* 0x000ea4000800007f */
[----:B--2---:R-:W-:Y:S05]  /*d180*/  @!P0 BRA `(.L_x_3221) ;  /* 0xfffffffc00ec8947 */ /* 0x004fea000383ffff */
[----:B------:R-:W-:Y:S05]  /*d190*/  BRA `(.L_x_3220) ;  /* 0xffffff4c007c7947 */ /* 0x000fea000383ffff */
.L_x_3225:
[----:B0-----:R-:W-:-:S04]  /*d1a0*/  IMAD.U32 R3, RZ, RZ, UR41 ;  /* 0x00000029ff037e24 */ /* 0x001fc8000f8e00ff */
[----:B------:R0:W1:Y:S03]  /*d1b0*/  SYNCS.PHASECHK.TRANS64.TRYWAIT P1, [R3+URZ+0x28c00], R0 ;  /* 0x028c0000030075a7 */ /* 0x000066000802017f */
[----:B-1----:R-:W-:Y:S05]  /*d1c0*/  @!P1 NANOSLEEP.SYNCS 0x989680 ;  /* 0x009896800000995d */ /* 0x002fea0003900000 */
[----:B------:R-:W1:Y:S02]  /*d1d0*/  @!P1 SYNCS.PHASECHK.TRANS64 P1, [R3+URZ+0x28c00], R0 ;  /* 0x028c0000030095a7 */ /* 0x000e64000802007f */
[----:B-1----:R-:W-:Y:S05]  /*d1e0*/  @!P1 BRA `(.L_x_3225) ;  /* 0xfffffffc00ec9947 */ /* 0x002fea000383ffff */
[----:B------:R-:W-:Y:S05]  /*d1f0*/  BRA `(.L_x_3356) ;  /* 0xffffff5800cc7947 */ /* 0x000fea000383ffff */
.L_x_3229:
[----:B--2---:R2:W3:Y:S02]  /*d200*/  SYNCS.PHASECHK.TRANS64.TRYWAIT P1, [R7+URZ+0x28c30], R8 ;  /* 0x028c3008070075a7 */ /* 0x0044e4000802017f */
[----:B---3--:R-:W-:Y:S05]  /*d210*/  @!P1 NANOSLEEP.SYNCS 0x989680 ;  /* 0x009896800000995d */ /* 0x008fea0003900000 */
[----:B------:R-:W3:Y:S02]  /*d220*/  @!P1 SYNCS.PHASECHK.TRANS64 P1, [R7+URZ+0x28c30], R8 ;  /* 0x028c3008070095a7 */ /* 0x000ee4000802007f */
[----:B---3--:R-:W-:Y:S05]  /*d230*/  @!P1 BRA `(.L_x_3229) ;  /* 0xfffffffc00f09947 */ /* 0x008fea000383ffff */
[----:B------:R-:W-:Y:S05]  /*d240*/  BRA `(.L_x_3228) ;  /* 0xffffff5800e87947 */ /* 0x000fea000383ffff */
.L_x_3233:
[----:B----4-:R4:W0:Y:S02]  /*d250*/  SYNCS.PHASECHK.TRANS64.TRYWAIT P2, [R7+URZ+0x28c50], R8 ;  /* 0x028c5008070075a7 */ /* 0x010824000804017f */
[----:B0-----:R-:W-:Y:S05]  /*d260*/  @!P2 NANOSLEEP.SYNCS 0x989680 ;  /* 0x009896800000a95d */ /* 0x001fea0003900000 */
[----:B------:R-:W0:Y:S02]  /*d270*/  @!P2 SYNCS.PHASECHK.TRANS64 P2, [R7+URZ+0x28c50], R8 ;  /* 0x028c50080700a5a7 */ /* 0x000e24000804007f */
[----:B0-----:R-:W-:Y:S05]  /*d280*/  @!P2 BRA `(.L_x_3233) ;  /* 0xfffffffc00f0a947 */ /* 0x001fea000383ffff */
[----:B------:R-:W-:Y:S05]  /*d290*/  BRA `(.L_x_3232) ;  /* 0xffffff6800fc7947 */ /* 0x000fea000383ffff */
.L_x_3238:
[----:B--2---:R-:W-:-:S04]  /*d2a0*/  IMAD.U32 R0, RZ, RZ, UR22 ;  /* 0x00000016ff007e24 */ /* 0x004fc8000f8e00ff */
[----:B------:R2:W3:Y:S03]  /*d2b0*/  SYNCS.PHASECHK.TRANS64.TRYWAIT P3, [R0+URZ+0x28c30], R7 ;  /* 0x028c3007000075a7 */ /* 0x0004e6000806017f */
[----:B---3--:R-:W-:Y:S05]  /*d2c0*/  @!P3 NANOSLEEP.SYNCS 0x989680 ;  /* 0x009896800000b95d */ /* 0x008fea0003900000 */
[----:B------:R-:W3:Y:S02]  /*d2d0*/  @!P3 SYNCS.PHASECHK.TRANS64 P3, [R0+URZ+0x28c30], R7 ;  /* 0x028c30070000b5a7 */ /* 0x000ee4000806007f */
[----:B---3--:R-:W-:Y:S05]  /*d2e0*/  @!P3 BRA `(.L_x_3238) ;  /* 0xfffffffc00ecb947 */ /* 0x008fea000383ffff */
[----:B------:R-:W-:Y:S05]  /*d2f0*/  BRA `(.L_x_3237) ;  /* 0xffffff6c00dc7947 */ /* 0x000fea000383ffff */
.L_x_3242:
[----:B---3--:R3:W4:Y:S02]  /*d300*/  SYNCS.PHASECHK.TRANS64.TRYWAIT P3, [R170+URZ+0x28c50], R7 ;  /* 0x028c5007aa0075a7 */ /* 0x008724000806017f */
[----:B----4-:R-:W-:Y:S05]  /*d310*/  @!P3 NANOSLEEP.SYNCS 0x989680 ;  /* 0x009896800000b95d */ /* 0x010fea0003900000 */
[----:B------:R-:W4:Y:S02]  /*d320*/  @!P3 SYNCS.PHASECHK.TRANS64 P3, [R170+URZ+0x28c50], R7 ;  /* 0x028c5007aa00b5a7 */ /* 0x000f24000806007f */
[----:B----4-:R-:W-:Y:S05]  /*d330*/  @!P3 BRA `(.L_x_3242) ;  /* 0xfffffffc00f0b947 */ /* 0x010fea000383ffff */
[----:B------:R-:W-:Y:S05]  /*d340*/  BRA `(.L_x_3241) ;  /* 0xffffff8400107947 */ /* 0x000fea000383ffff */
.L_x_3254:
[----:B0-----:R-:W0:Y:S01]  /*d350*/  S2R R0, SR_TID.X ;  /* 0x0000000000007919 */ /* 0x001e220000002100 */
[----:B------:R-:W-:Y:S01]  /*d360*/  BSSY B0, `(.L_x_3357) ;  /* 0x000000a000007945 */ /* 0x000fe20003800000 */
[----:B------:R-:W-:Y:S02]  /*d370*/  IMAD.MOV.U32 R12, RZ, RZ, RZ ;  /* 0x000000ffff0c7224 */ /* 0x000fe400078e00ff */
[----:B------:R-:W-:Y:S02]  /*d380*/  IMAD.MOV.U32 R11, RZ, RZ, 0x1f ;  /* 0x0000001fff0b7424 */ /* 0x000fe400078e00ff */
[----:B------:R-:W-:Y:S01]  /*d390*/  IMAD.MOV.U32 R15, RZ, RZ, -0x1 ;  /* 0xffffffffff0f7424 */ /* 0x000fe200078e00ff */
[----:B0-----:R-:W-:-:S04]  /*d3a0*/  SHF.R.U32.HI R0, RZ, 0x5, R0 ;  /* 0x00000005ff007819 */ /* 0x001fc80000011600 */
[----:B------:R-:W-:-:S05]  /*d3b0*/  LOP3.LUT R0, R0, 0x3, RZ, 0xc0, !PT ;  /* 0x0000000300007812 */ /* 0x000fca00078ec0ff */
[----:B------:R-:W-:-:S07]  /*d3c0*/  IMAD.MOV.U32 R13, RZ, RZ, R0 ;  /* 0x000000ffff0d7224 */ /* 0x000fce00078e0000 */
[----:B------:R-:W-:Y:S05]  /*d3d0*/  WARPSYNC.COLLECTIVE R15, `(.L_x_3358) ;  /* 0x000000000f087348 */ /* 0x000fea0003c00000 */
[----:B------:R0:W1:Y:S02]  /*d3e0*/  SHFL.IDX P6, R14, R13, R12, R11 ;  /* 0x0000000c0d0e7389 */ /* 0x00006400000c000b */
[----:B01----:R-:W-:Y:S01]  /*d3f0*/  ENDCOLLECTIVE ;  /* 0x000000000000791b */ /* 0x003fe20003800000 */
.L_x_3358:
[----:B------:R-:W-:Y:S05]  /*d400*/  BSYNC B0 ;  /* 0x0000000000007941 */ /* 0x000fea0003800000 */
.L_x_3357:
[----:B------:R-:W-:Y:S05]  /*d410*/  BRA `(.L_x_3359) ;  /* 0xffffffb800207947 */ /* 0x000fea000383ffff */
.L_x_3256:
[----:B------:R-:W-:Y:S01]  /*d420*/  BSSY B0, `(.L_x_3360) ;  /* 0x0000006000007945 */ /* 0x000fe20003800000 */
[----:B------:R-:W-:-:S07]  /*d430*/  IMAD.MOV.U32 R15, RZ, RZ, -0x1 ;  /* 0xffffffffff0f7424 */ /* 0x000fce00078e00ff */
[----:B0-----:R-:W-:Y:S05]  /*d440*/  WARPSYNC.COLLECTIVE R15, `(.L_x_3361) ;  /* 0x000000000f0c7348 */ /* 0x001fea0003c00000 */
[----:B------:R-:W-:Y:S02]  /*d450*/  ELECT P6, UR62, PT ;  /* 0x00000000003e782f */ /* 0x000fe400038c0000 */
[----:B------:R-:W-:Y:S01]  /*d460*/  MOV R14, UR62 ;  /* 0x0000003e000e7c02 */ /* 0x000fe20008000f00 */
[----:B0-----:R-:W-:Y:S10]  /*d470*/  ENDCOLLECTIVE ;  /* 0x000000000000791b */ /* 0x001ff40003800000 */
.L_x_3361:
[----:B------:R-:W-:Y:S05]  /*d480*/  BSYNC B0 ;  /* 0x0000000000007941 */ /* 0x000fea0003800000 */
.L_x_3360:
[----:B------:R-:W-:Y:S05]  /*d490*/  BRA `(.L_x_3362) ;  /* 0xffffffb800207947 */ /* 0x000fea000383ffff */
.L_x_3258:
[----:B0-----:R0:W2:Y:S02]  /*d4a0*/  SYNCS.PHASECHK.TRANS64.TRYWAIT P0, [R0+URZ+0x28c40], R2 ;  /* 0x028c4002000075a7 */ /* 0x0010a4000800017f */
[----:B--2---:R-:W-:Y:S05]  /*d4b0*/  @!P0 NANOSLEEP.SYNCS 0x989680 ;  /* 0x009896800000895d */ /* 0x004fea0003900000 */
[----:B------:R-:W2:Y:S02]  /*d4c0*/  @!P0 SYNCS.PHASECHK.TRANS64 P0, [R0+URZ+0x28c40], R2 ;  /* 0x028c4002000085a7 */ /* 0x000ea4000800007f */
[----:B--2---:R-:W-:Y:S05]  /*d4d0*/  @!P0 BRA `(.L_x_3258) ;  /* 0xfffffffc00f08947 */ /* 0x004fea000383ffff */
[----:B------:R-:W-:Y:S05]  /*d4e0*/  BRA `(.L_x_3363) ;  /* 0xffffffb8007c7947 */ /* 0x000fea000383ffff */
.L_x_3261:
        /* <DEDUP_REMOVED lines=8> */
.L_x_3364:
[----:B------:R-:W-:Y:S01]  /*d570*/  IMAD.MOV.U32 R13, RZ, RZ, R0 ;  /* 0x000000ffff0d7224 */ /* 0x000fe200078e0000 */
[----:B------:R-:W-:Y:S01]  /*d580*/  LOP3.LUT R7, R7, 0x7f, RZ, 0xc0, !PT ;  /* 0x0000007f07077812 */ /* 0x000fe200078ec0ff */
[----:B------:R-:W-:-:S07]  /*d590*/  IMAD.MOV.U32 R6, RZ, RZ, R14 ;  /* 0x000000ffff067224 */ /* 0x000fce00078e000e */
[----:B------:R-:W-:Y:S05]  /*d5a0*/  WARPSYNC.COLLECTIVE R15, `(.L_x_3365) ;  /* 0x000000000f087348 */ /* 0x000fea0003c00000 */
[----:B------:R0:W1:Y:S02]  /*d5b0*/  SHFL.IDX P6, R14, R13, R12, R11 ;  /* 0x0000000c0d0e7389 */ /* 0x00006400000c000b */
[----:B01----:R-:W-:Y:S01]  /*d5c0*/  ENDCOLLECTIVE ;  /* 0x000000000000791b */ /* 0x003fe20003800000 */
.L_x_3365:
[----:B------:R-:W-:Y:S01]  /*d5d0*/  SHF.R.U32.HI R5, RZ, 0x3, R7 ;  /* 0x00000003ff057819 */ /* 0x000fe20000011607 */
[----:B------:R-:W-:Y:S02]  /*d5e0*/  ULDC UR4, c[0x0][0x288] ;  /* 0x0000a20000047ab9 */ /* 0x000fe40000000800 */
[----:B------:R-:W-:Y:S02]  /*d5f0*/  IMAD R3, R8, UR4, RZ ;  /* 0x0000000408037c24 */ /* 0x000fe4000f8e02ff */
[----:B------:R-:W-:-:S04]  /*d600*/  IMAD R4, R4, 0x40, R5 ;  /* 0x0000004004047824 */ /* 0x000fc800078e0205 */
        /* <DEDUP_REMOVED lines=8> */
.L_x_3366:
        /* <DEDUP_REMOVED lines=9> */
[----:B------:R0:W-:Y:S01]  /*d720*/  @!P1 LDGSTS.E.BYPASS.LTC128B.128 [R9+0x20400], desc[UR42][R6.64], !P0 ;  /* 0x2040000006099fae */ /* 0x0001e2000c101d6a */
[----:B------:R-:W-:Y:S01]  /*d730*/  ISETP.GE.AND P1, PT, R5, R3, PT ;  /* 0x000000030500720c */ /* 0x000fe20003f26270 */
[----:B------:R-:W-:Y:S02]  /*d740*/  VIADD R5, R4, 0x20 ;  /* 0x0000002004057836 */ /* 0x000fe40000000000 */
[----:B0-----:R-:W-:-:S10]  /*d750*/  IMAD.MOV.U32 R6, RZ, RZ, R14 ;  /* 0x000000ffff067224 */ /* 0x001fd400078e000e */
[----:B------:R-:W-:Y:S05]  /*d760*/  WARPSYNC.COLLECTIVE R15, `(.L_x_3367) ;  /* 0x000000000f087348 */ /* 0x000fea0003c00000 */
[----:B------:R0:W1:Y:S02]  /*d770*/  SHFL.IDX P6, R14, R13, R12, R11 ;  /* 0x0000000c0d0e7389 */ /* 0x00006400000c000b */
[----:B01----:R-:W-:Y:S01]  /*d780*/  ENDCOLLECTIVE ;  /* 0x000000000000791b */ /* 0x003fe20003800000 */
.L_x_3367:
[----:B------:R-:W-:Y:S02]  /*d790*/  IMAD.MOV.U32 R13, RZ, RZ, R2 ;  /* 0x000000ffff0d7224 */ /* 0x000fe400078e0002 */
[----:B------:R-:W-:Y:S02]  /*d7a0*/  IMAD.MOV.U32 R12, RZ, RZ, 0x2 ;  /* 0x00000002ff0c7424 */ /* 0x000fe400078e00ff */
[----:B------:R-:W-:-:S07]  /*d7b0*/  IMAD.MOV.U32 R7, RZ, RZ, R14 ;  /* 0x000000ffff077224 */ /* 0x000fce00078e000e */
[----:B------:R-:W-:Y:S05]  /*d7c0*/  WARPSYNC.COLLECTIVE R15, `(.L_x_3368) ;  /* 0x000000000f087348 */ /* 0x000fea0003c00000 */
[----:B------:R0:W1:Y:S02]  /*d7d0*/  SHFL.IDX P6, R14, R13, R12, R11 ;  /* 0x0000000c0d0e7389 */ /* 0x00006400000c000b */
[----:B01----:R-:W-:Y:S01]  /*d7e0*/  ENDCOLLECTIVE ;  /* 0x000000000000791b */ /* 0x003fe20003800000 */
.L_x_3368:
        /* <DEDUP_REMOVED lines=11> */
[----:B0-----:R-:W-:-:S12]  /*d8a0*/  IMAD.MOV.U32 R6, RZ, RZ, R14 ;  /* 0x000000ffff067224 */ /* 0x001fd800078e000e */
[----:B------:R-:W-:Y:S05]  /*d8b0*/  WARPSYNC.COLLECTIVE R15, `(.L_x_3369) ;  /* 0x000000000f087348 */ /* 0x000fea0003c00000 */
[----:B------:R0:W1:Y:S02]  /*d8c0*/  SHFL.IDX P6, R14, R13, R12, R11 ;  /* 0x0000000c0d0e7389 */ /* 0x00006400000c000b */
[----:B01----:R-:W-:Y:S01]  /*d8d0*/  ENDCOLLECTIVE ;  /* 0x000000000000791b */ /* 0x003fe20003800000 */
.L_x_3369:
[----:B------:R-:W-:Y:S02]  /*d8e0*/  IMAD.MOV.U32 R13, RZ, RZ, R2 ;  /* 0x000000ffff0d7224 */ /* 0x000fe400078e0002 */
[----:B------:R-:W-:Y:S02]  /*d8f0*/  IMAD.MOV.U32 R12, RZ, RZ, 0x3 ;  /* 0x00000003ff0c7424 */ /* 0x000fe400078e00ff */
[----:B------:R-:W-:-:S07]  /*d900*/  IMAD.MOV.U32 R7, RZ, RZ, R14 ;  /* 0x000000ffff077224 */ /* 0x000fce00078e000e */
[----:B------:R-:W-:Y:S05]  /*d910*/  WARPSYNC.COLLECTIVE R15, `(.L_x_3370) ;  /* 0x000000000f087348 */ /* 0x000fea0003c00000 */
[----:B------:R0:W1:Y:S02]  /*d920*/  SHFL.IDX P6, R14, R13, R12, R11 ;  /* 0x0000000c0d0e7389 */ /* 0x00006400000c000b */
[----:B01----:R-:W-:Y:S01]  /*d930*/  ENDCOLLECTIVE ;  /* 0x000000000000791b */ /* 0x003fe20003800000 */
.L_x_3370:
        /* <DEDUP_REMOVED lines=10> */
.L_x_3371:
[----:B------:R-:W-:Y:S01]  /*d9e0*/  @!PT LDS RZ, [RZ] ;  /* 0x00000000fffff984 */ /* 0x000fe20000000800 */
[----:B------:R-:W-:Y:S01]  /*d9f0*/  @!PT LDS RZ, [RZ] ;  /* 0x00000000fffff984 */ /* 0x000fe20000000800 */
[----:B------:R-:W-:Y:S01]  /*da00*/  @!PT LDS RZ, [RZ] ;  /* 0x00000000fffff984 */ /* 0x000fe20000000800 */
[----:B------:R1:W-:Y:S01]  /*da10*/  @!P1 LDGSTS.E.BYPASS.LTC128B.128 [R9+0x21400], desc[UR42][R6.64], !P0 ;  /* 0x2140000006099fae */ /* 0x0003e2000c101d6a */
[----:B------:R-:W-:Y:S01]  /*da20*/  IMAD.MOV.U32 R0, RZ, RZ, R14 ;  /* 0x000000ffff007224 */ /* 0x000fe200078e000e */
[----:B------:R-:W-:Y:S06]  /*da30*/  BRA `(.L_x_3372) ;  /* 0xffffffbc00787947 */ /* 0x000fec000383ffff */
.L_x_3263:
[----:B0-----:R-:W-:-:S04]  /*da40*/  IMAD.U32 R3, RZ, RZ, UR36 ;  /* 0x00000024ff037e24 */ /* 0x001fc8000f8e00ff */
[----:B------:R0:W1:Y:S03]  /*da50*/  SYNCS.PHASECHK.TRANS64.TRYWAIT P0, [R3+URZ+0x28c20], R0 ;  /* 0x028c2000030075a7 */ /* 0x000066000800017f */
[----:B-1----:R-:W-:Y:S05]  /*da60*/  @!P0 NANOSLEEP.SYNCS 0x989680 ;  /* 0x009896800000895d */ /* 0x002fea0003900000 */
[----:B------:R-:W1:Y:S02]  /*da70*/  @!P0 SYNCS.PHASECHK.TRANS64 P0, [R3+URZ+0x28c20], R0 ;  /* 0x028c2000030085a7 */ /* 0x000e64000800007f */
[----:B-1----:R-:W-:Y:S05]  /*da80*/  @!P0 BRA `(.L_x_3263) ;  /* 0xfffffffc00ec8947 */ /* 0x002fea000383ffff */
[----:B------:R-:W-:Y:S05]  /*da90*/  BRA `(.L_x_3373) ;  /* 0xffffffbc00ac7947 */ /* 0x000fea000383ffff */
.L_x_3267:
[----:B0-----:R0:W1:Y:S02]  /*daa0*/  SYNCS.PHASECHK.TRANS64.TRYWAIT P0, [R3+URZ+0x28c60], R0 ;  /* 0x028c6000030075a7 */ /* 0x001064000800017f */
[----:B-1----:R-:W-:Y:S05]  /*dab0*/  @!P0 NANOSLEEP.SYNCS 0x989680 ;  /* 0x009896800000895d */ /* 0x002fea0003900000 */
[----:B------:R-:W1:Y:S02]  /*dac0*/  @!P0 SYNCS.PHASECHK.TRANS64 P0, [R3+URZ+0x28c60], R0 ;  /* 0x028c6000030085a7 */ /* 0x000e64000800007f */
[----:B-1----:R-:W-:Y:S05]  /*dad0*/  @!P0 BRA `(.L_x_3267) ;  /* 0xfffffffc00f08947 */ /* 0x002fea000383ffff */
[----:B------:R-:W-:Y:S05]  /*dae0*/  BRA `(.L_x_3374) ;  /* 0xffffffbc00d07947 */ /* 0x000fea000383ffff */
.L_x_3284:
[----:B-1----:R1:W2:Y:S02]  /*daf0*/  SYNCS.PHASECHK.TRANS64.TRYWAIT P0, [R3+URZ+0x28c40], R2 ;  /* 0x028c4002030075a7 */ /* 0x0022a4000800017f */
[----:B--2---:R-:W-:Y:S05]  /*db00*/  @!P0 NANOSLEEP.SYNCS 0x989680 ;  /* 0x009896800000895d */ /* 0x004fea0003900000 */
[----:B------:R-:W2:Y:S02]  /*db10*/  @!P0 SYNCS.PHASECHK.TRANS64 P0, [R3+URZ+0x28c40], R2 ;  /* 0x028c4002030085a7 */ /* 0x000ea4000800007f */
[----:B--2---:R-:W-:Y:S05]  /*db20*/  @!P0 BRA `(.L_x_3284) ;  /* 0xfffffffc00f08947 */ /* 0x004fea000383ffff */
[----:B------:R-:W-:Y:S05]  /*db30*/  BRA `(.L_x_3375) ;  /* 0xffffffc800b87947 */ /* 0x000fea000383ffff */
.L_x_3289:
[----:B0-----:R0:W2:Y:S02]  /*db40*/  SYNCS.PHASECHK.TRANS64.TRYWAIT P0, [R3+URZ+0x28c60], R2 ;  /* 0x028c6002030075a7 */ /* 0x0010a4000800017f */
[----:B--2---:R-:W-:Y:S05]  /*db50*/  @!P0 NANOSLEEP.SYNCS 0x989680 ;  /* 0x009896800000895d */ /* 0x004fea0003900000 */
[----:B------:R-:W2:Y:S02]  /*db60*/  @!P0 SYNCS.PHASECHK.TRANS64 P0, [R3+URZ+0x28c60], R2 ;  /* 0x028c6002030085a7 */ /* 0x000ea4000800007f */
[----:B--2---:R-:W-:Y:S05]  /*db70*/  @!P0 BRA `(.L_x_3289) ;  /* 0xfffffffc00f08947 */ /* 0x004fea000383ffff */
[----:B------:R-:W-:Y:S05]  /*db80*/  BRA `(.L_x_3376) ;  /* 0xffffffcc00307947 */ /* 0x000fea000383ffff */
.L_x_3305:
[----:B--2---:R2:W3:Y:S02]  /*db90*/  SYNCS.PHASECHK.TRANS64.TRYWAIT P0, [R4+URZ+0x28c40], R2 ;  /* 0x028c4002040075a7 */ /* 0x0044e4000800017f */
[----:B---3--:R-:W-:Y:S05]  /*dba0*/  @!P0 NANOSLEEP.SYNCS 0x989680 ;  /* 0x009896800000895d */ /* 0x008fea0003900000 */
[----:B------:R-:W3:Y:S02]  /*dbb0*/  @!P0 SYNCS.PHASECHK.TRANS64 P0, [R4+URZ+0x28c40], R2 ;  /* 0x028c4002040085a7 */ /* 0x000ee4000800007f */
[----:B---3--:R-:W-:Y:S05]  /*dbc0*/  @!P0 BRA `(.L_x_3305) ;  /* 0xfffffffc00f08947 */ /* 0x008fea000383ffff */
[----:B------:R-:W-:Y:S05]  /*dbd0*/  BRA `(.L_x_3377) ;  /* 0xffffffd8000c7947 */ /* 0x000fea000383ffff */
.L_x_3310:
[----:B0-----:R0:W1:Y:S02]  /*dbe0*/  SYNCS.PHASECHK.TRANS64.TRYWAIT P0, [R4+URZ+0x28c60], R2 ;  /* 0x028c6002040075a7 */ /* 0x001064000800017f */
[----:B-1----:R-:W-:Y:S05]  /*dbf0*/  @!P0 NANOSLEEP.SYNCS 0x989680 ;  /* 0x009896800000895d */ /* 0x002fea0003900000 */
[----:B------:R-:W1:Y:S02]  /*dc00*/  @!P0 SYNCS.PHASECHK.TRANS64 P0, [R4+URZ+0x28c60], R2 ;  /* 0x028c6002040085a7 */ /* 0x000e64000800007f */
[----:B-1----:R-:W-:Y:S05]  /*dc10*/  @!P0 BRA `(.L_x_3310) ;  /* 0xfffffffc00f08947 */ /* 0x002fea000383ffff */
[----:B------:R-:W-:Y:S05]  /*dc20*/  BRA `(.L_x_3378) ;  /* 0xffffffd800847947 */ /* 0x000fea000383ffff */
.L_x_3325:
[----:B0-----:R0:W2:Y:S02]  /*dc30*/  SYNCS.PHASECHK.TRANS64.TRYWAIT P0, [R4+URZ+0x28c40], R2 ;  /* 0x028c4002040075a7 */ /* 0x0010a4000800017f */
[----:B--2---:R-:W-:Y:S05]  /*dc40*/  @!P0 NANOSLEEP.SYNCS 0x989680 ;  /* 0x009896800000895d */ /* 0x004fea0003900000 */
[----:B------:R-:W2:Y:S02]  /*dc50*/  @!P0 SYNCS.PHASECHK.TRANS64 P0, [R4+URZ+0x28c40], R2 ;  /* 0x028c4002040085a7 */ /* 0x000ea4000800007f */
[----:B--2---:R-:W-:Y:S05]  /*dc60*/  @!P0 BRA `(.L_x_3325) ;  /* 0xfffffffc00f08947 */ /* 0x004fea000383ffff */
[----:B------:R-:W-:Y:S05]  /*dc70*/  BRA `(.L_x_3379) ;  /* 0xffffffe4003c7947 */ /* 0x000fea000383ffff */
.L_x_3330:
[----:B-1----:R1:W2:Y:S02]  /*dc80*/  SYNCS.PHASECHK.TRANS64.TRYWAIT P0, [R4+URZ+0x28c60], R2 ;  /* 0x028c6002040075a7 */ /* 0x0022a4000800017f */
[----:B--2---:R-:W-:Y:S05]  /*dc90*/  @!P0 NANOSLEEP.SYNCS 0x989680 ;  /* 0x009896800000895d */ /* 0x004fea0003900000 */
[----:B------:R-:W2:Y:S02]  /*dca0*/  @!P0 SYNCS.PHASECHK.TRANS64 P0, [R4+URZ+0x28c60], R2 ;  /* 0x028c6002040085a7 */ /* 0x000ea4000800007f */
[----:B--2---:R-:W-:Y:S05]  /*dcb0*/  @!P0 BRA `(.L_x_3330) ;  /* 0xfffffffc00f08947 */ /* 0x004fea000383ffff */
[----:B------:R-:W-:Y:S05]  /*dcc0*/  BRA `(.L_x_3380) ;  /* 0xffffffe400b47947 */ /* 0x000fea000383ffff */
.L_x_3344:
[----:B0-----:R0:W2:Y:S02]  /*dcd0*/  SYNCS.PHASECHK.TRANS64.TRYWAIT P0, [R0+URZ+0x28c20], R3 ;  /* 0x028c2003000075a7 */ /* 0x0010a4000800017f */
[----:B--2---:R-:W-:Y:S05]  /*dce0*/  @!P0 NANOSLEEP.SYNCS 0x989680 ;  /* 0x009896800000895d */ /* 0x004fea0003900000 */
[----:B------:R-:W2:Y:S02]  /*dcf0*/  @!P0 SYNCS.PHASECHK.TRANS64 P0, [R0+URZ+0x28c20], R3 ;  /* 0x028c2003000085a7 */ /* 0x000ea4000800007f */
[----:B--2---:R-:W-:Y:S05]  /*dd00*/  @!P0 BRA `(.L_x_3344) ;  /* 0xfffffffc00f08947 */ /* 0x004fea000383ffff */
[----:B------:R-:W-:Y:S05]  /*dd10*/  BRA `(.L_x_3381) ;  /* 0xfffffff000347947 */ /* 0x000fea000383ffff */
.L_x_3345:
        /* <DEDUP_REMOVED lines=11> */
.L_x_3383:
[----:B------:R-:W-:Y:S05]  /*ddd0*/  BSYNC B0 ;  /* 0x0000000000007941 */ /* 0x000fea0003800000 */
.L_x_3382:
[----:B------:R-:W-:Y:S05]  /*dde0*/  BRA `(.L_x_3384) ;  /* 0xfffffff0001c7947 */ /* 0x000fea000383ffff */
.L_x_3348:
[----:B------:R-:W-:Y:S01]  /*ddf0*/  BSSY B1, `(.L_x_3385) ;  /* 0x0000006000017945 */ /* 0x000fe20003800000 */
[----:B------:R-:W-:-:S07]  /*de00*/  IMAD.MOV.U32 R15, RZ, RZ, -0x1 ;  /* 0xffffffffff0f7424 */ /* 0x000fce00078e00ff */
[----:B012---:R-:W-:Y:S05]  /*de10*/  WARPSYNC.COLLECTIVE R15, `(.L_x_3386) ;  /* 0x000000000f0c7348 */ /* 0x007fea0003c00000 */
[----:B------:R-:W-:Y:S02]  /*de20*/  ELECT P6, UR62, PT ;  /* 0x00000000003e782f */ /* 0x000fe400038c0000 */
[----:B------:R-:W-:Y:S01]  /*de30*/  MOV R14, UR62 ;  /* 0x0000003e000e7c02 */ /* 0x000fe20008000f00 */
[----:B012---:R-:W-:Y:S10]  /*de40*/  ENDCOLLECTIVE ;  /* 0x000000000000791b */ /* 0x007ff40003800000 */
.L_x_3386:
[----:B------:R-:W-:Y:S05]  /*de50*/  BSYNC B1 ;  /* 0x0000000000017941 */ /* 0x000fea0003800000 */
.L_x_3385:
[----:B------:R-:W-:Y:S05]  /*de60*/  BRA `(.L_x_3387) ;  /* 0xfffffff000147947 */ /* 0x000fea000383ffff */
.L_x_3350:
[----:B0-----:R0:W1:Y:S02]  /*de70*/  SYNCS.PHASECHK.TRANS64.TRYWAIT P0, [R6+URZ], R5 ;  /* 0x00000005060075a7 */ /* 0x001064000800017f */
[----:B-1----:R-:W-:Y:S05]  /*de80*/  @!P0 NANOSLEEP.SYNCS 0x989680 ;  /* 0x009896800000895d */ /* 0x002fea0003900000 */
[----:B------:R-:W1:Y:S02]  /*de90*/  @!P0 SYNCS.PHASECHK.TRANS64 P0, [R6+URZ], R5 ;  /* 0x00000005060085a7 */ /* 0x000e64000800007f */
[----:B-1----:R-:W-:Y:S05]  /*dea0*/  @!P0 BRA `(.L_x_3350) ;  /* 0xfffffffc00f08947 */ /* 0x002fea000383ffff */
[----:B------:R-:W-:Y:S05]  /*deb0*/  BRA `(.L_x_3388) ;  /* 0xfffffff0004c7947 */ /* 0x000fea000383ffff */
.L_x_3351:
[----:B-1----:R1:W2:Y:S02]  /*dec0*/  SYNCS.PHASECHK.TRANS64.TRYWAIT P0, [R3+URZ], R2 ;  /* 0x00000002030075a7 */ /* 0x0022a4000800017f */
[----:B--2---:R-:W-:Y:S05]  /*ded0*/  @!P0 NANOSLEEP.SYNCS 0x989680 ;  /* 0x009896800000895d */ /* 0x004fea0003900000 */
[----:B------:R-:W2:Y:S02]  /*dee0*/  @!P0 SYNCS.PHASECHK.TRANS64 P0, [R3+URZ], R2 ;  /* 0x00000002030085a7 */ /* 0x000ea4000800007f */
[----:B--2---:R-:W-:Y:S05]  /*def0*/  @!P0 BRA `(.L_x_3351) ;  /* 0xfffffffc00f08947 */ /* 0x004fea000383ffff */
[----:B------:R-:W-:Y:S05]  /*df00*/  BRA `(.L_x_3389) ;  /* 0xfffffff000407947 */ /* 0x000fea000383ffff */
.L_x_3353:
[----:B-1----:R1:W2:Y:S02]  /*df10*/  SYNCS.PHASECHK.TRANS64.TRYWAIT P0, [R18+URZ], R5 ;  /* 0x00000005120075a7 */ /* 0x0022a4000800017f */
[----:B--2---:R-:W-:Y:S05]  /*df20*/  @!P0 NANOSLEEP.SYNCS 0x989680 ;  /* 0x009896800000895d */ /* 0x004fea0003900000 */
[----:B------:R-:W2:Y:S02]  /*df30*/  @!P0 SYNCS.PHASECHK.TRANS64 P0, [R18+URZ], R5 ;  /* 0x00000005120085a7 */ /* 0x000ea4000800007f */
[----:B--2---:R-:W-:Y:S05]  /*df40*/  @!P0 BRA `(.L_x_3353) ;  /* 0xfffffffc00f08947 */ /* 0x004fea000383ffff */
[----:B------:R-:W-:Y:S05]  /*df50*/  BRA `(.L_x_3390) ;  /* 0xfffffff000447947 */ /* 0x000fea000383ffff */
.L_x_3391:
        /* <DEDUP_REMOVED lines=10> */
.L_x_15116:


//--------------------- .text._ZN7cutlass13device_kernelIN5flash11enable_sm90INS1_16FlashAttnFwdSm90INS1_25CollectiveMainloopFwdSm90ILi2EN4cute5tupleIJNS5_1CILi1EEES8_S8_EEENS6_IJNS7_ILi64EEESA_SA_EEELi512ENS_6half_tEfNS_4arch4Sm90ELb0ELb0ELb0ELb0ELb0ELb0ELb1ELb0ELb0ELb1ELb0ELb0EEENS1_21CollectiveEpilogueFwdINS6_IJSA_NS7_ILi512EEESA_EEES9_SC_SE_Li256ELb0ELb1ELb0ELb0EEENS1_29StaticPersistentTileSchedulerILb0EEEEEEEEEvNT_6ParamsE --------------------------
	.section	.text._ZN7cutlass13device_kernelIN5flash11enable_sm90INS1_16FlashAttnFwdSm90INS1_25CollectiveMainloopFwdSm90ILi2EN4cute5tupleIJNS5_1CILi1EEES8_S8_EEENS6_IJNS7_ILi64EEESA_SA_EEELi512ENS_6half_tEfNS_4arch4Sm90ELb0ELb0ELb0ELb0ELb0ELb0ELb1ELb0ELb0ELb1ELb0ELb0EEENS1_21CollectiveEpilogueFwdINS6_IJSA_NS7_ILi512EEESA_EEES9_SC_SE_Li256ELb0ELb1ELb0ELb0EEENS1_29StaticPersistentTileSchedulerILb0EEEEEEEEEvNT_6ParamsE,"ax",@progbits
	.align	128
.text._ZN7cutlass13device_kernelIN5flash11enable_sm90INS1_16FlashAttnFwdSm90INS1_25CollectiveMainloopFwdSm90ILi2EN4cute5tupleIJNS5_1CILi1EEES8_S8_EEENS6_IJNS7_ILi64EEESA_SA_EEELi512ENS_6half_tEfNS_4arch4Sm90ELb0ELb0ELb0ELb0ELb0ELb0ELb1ELb0ELb0ELb1ELb0ELb0EEENS1_21CollectiveEpilogueFwdINS6_IJSA_NS7_ILi512EEESA_EEES9_SC_SE_Li256ELb0ELb1ELb0ELb0EEENS1_29StaticPersistentTileSchedulerILb0EEEEEEEEEvNT_6ParamsE:
        .type           _ZN7cutlass13device_kernelIN5flash11enable_sm90INS1_16FlashAttnFwdSm90INS1_25CollectiveMainloopFwdSm90ILi2EN4cute5tupleIJNS5_1CILi1EEES8_S8_EEENS6_IJNS7_ILi64EEESA_SA_EEELi512ENS_6half_tEfNS_4arch4Sm90ELb0ELb0ELb0ELb0ELb0ELb0ELb1ELb0ELb0ELb1ELb0ELb0EEENS1_21CollectiveEpilogueFwdINS6_IJSA_NS7_ILi512EEESA_EEES9_SC_SE_Li256ELb0ELb1ELb0ELb0EEENS1_29StaticPersistentTileSchedulerILb0EEEEEEEEEvNT_6ParamsE,@function
        .size           _ZN7cutlass13device_kernelIN5flash11enable_sm90INS1_16FlashAttnFwdSm90INS1_25CollectiveMainloopFwdSm90ILi2EN4cute5tupleIJNS5_1CILi1EEES8_S8_EEENS6_IJNS7_ILi64EEESA_SA_EEELi512ENS_6half_tEfNS_4arch4Sm90ELb0ELb0ELb0ELb0ELb0ELb0ELb1ELb0ELb0ELb1ELb0ELb0EEENS1_21CollectiveEpilogueFwdINS6_IJSA_NS7_ILi512EEESA_EEES9_SC_SE_Li256ELb0ELb1ELb0ELb0EEENS1_29StaticPersistentTileSchedulerILb0EEEEEEEEEvNT_6ParamsE,(.L_x_15117 - _ZN7cutlass13device_kernelIN5flash11enable_sm90INS1_16FlashAttnFwdSm90INS1_25CollectiveMainloopFwdSm90ILi2EN4cute5tupleIJNS5_1CILi1EEES8_S8_EEENS6_IJNS7_ILi64EEESA_SA_EEELi512ENS_6half_tEfNS_4arch4Sm90ELb0ELb0ELb0ELb0ELb0ELb0ELb1ELb0ELb0ELb1ELb0ELb0EEENS1_21CollectiveEpilogueFwdINS6_IJSA_NS7_ILi512EEESA_EEES9_SC_SE_Li256ELb0ELb1ELb0ELb0EEENS1_29StaticPersistentTileSchedulerILb0EEEEEEEEEvNT_6ParamsE)
        .other          _ZN7cutlass13device_kernelIN5flash11enable_sm90INS1_16FlashAttnFwdSm90INS1_25CollectiveMainloopFwdSm90ILi2EN4cute5tupleIJNS5_1CILi1EEES8_S8_EEENS6_IJNS7_ILi64EEESA_SA_EEELi512ENS_6half_tEfNS_4arch4Sm90ELb0ELb0ELb0ELb0ELb0ELb0ELb1ELb0ELb0ELb1ELb0ELb0EEENS1_21CollectiveEpilogueFwdINS6_IJSA_NS7_ILi512EEESA_EEES9_SC_SE_Li256ELb0ELb1ELb0ELb0EEENS1_29StaticPersistentTileSchedulerILb0EEEEEEEEEvNT_6ParamsE,@"STO_CUDA_ENTRY STV_DEFAULT"
_ZN7cutlass13device_kernelIN5flash11enable_sm90INS1_16FlashAttnFwdSm90INS1_25CollectiveMainloopFwdSm90ILi2EN4cute5tupleIJNS5_1CILi1EEES8_S8_EEENS6_IJNS7_ILi64EEESA_SA_EEELi512ENS_6half_tEfNS_4arch4Sm90ELb0ELb0ELb0ELb0ELb0ELb0ELb1ELb0ELb0ELb1ELb0ELb0EEENS1_21CollectiveEpilogueFwdINS6_IJSA_NS7_ILi512EEESA_EEES9_SC_SE_Li256ELb0ELb1ELb0ELb0EEENS1_29StaticPersistentTileSchedulerILb0EEEEEEEEEvNT_6ParamsE:
        /* <DEDUP_REMOVED lines=17> */
.L_x_3393:
[----:B------:R-:W-:Y:S05]  /*0110*/  BSYNC B0 ;  /* 0x0000000000007941 */ /* 0x000fea0003800000 */
.L_x_3392:
[----:B------:R-:W-:Y:S01]  /*0120*/  SHF.R.U32.HI R4, RZ, 0x7, R0 ;  /* 0x00000007ff047819 */ /* 0x000fe20000011600 */
[----:B------:R-:W-:Y:S01]  /*0130*/  VOTEU.ANY UP0, P0 ;  /* 0x00000000003f7886 */ /* 0x000fe20000000100 */
[----:B------:R-:W0:Y:S01]  /*0140*/  SHFL.IDX PT, R3, R2, RZ, 0x1f ;  /* 0x00001fff02037589 */ /* 0x000e2200000e0000 */
[----:B------:R-:W-:Y:S01]  /*0150*/  UMOV UR4, 0x80 ;  /* 0x0000008000047882 */ /* 0x000fe20000000000 */
[----:B------:R-:W-:Y:S01]  /*0160*/  UMOV UR7, 0x100 ;  /* 0x0000010000077882 */ /* 0x000fe20000000000 */
[----:B------:R-:W-:Y:S01]  /*0170*/  VOTEU.ANY UP1, P0 ;  /* 0x00000000003f7886 */ /* 0x000fe20000020100 */
[----:B------:R-:W1:Y:S01]  /*0180*/  SHFL.IDX PT, R4, R4, RZ, 0x1f ;  /* 0x00001fff04047589 */ /* 0x000e6200000e0000 */
[----:B------:R-:W2:Y:S01]  /*0190*/  @UP0 S2UR UR8, SR_CgaCtaId ;  /* 0x00000000000809c3 */ /* 0x000ea20000008800 */
[----:B------:R-:W-:Y:S01]  /*01a0*/  @UP0 UMOV UR6, 0x400 ;  /* 0x0000040000060882 */ /* 0x000fe20000000000 */
[----:B------:R-:W-:-:S04]  /*01b0*/  @UP0 UIADD3 UR4, -UR4, 0x100000, URZ ;  /* 0x0010000004040890 */ /* 0x000fc8000fffe13f */
[----:B------:R-:W-:Y:S02]  /*01c0*/  @UP0 USHF.L.U32 UR5, UR4, 0xb, URZ ;  /* 0x0000000b04050899 */ /* 0x000fe4000800063f */
[----:B------:R-:W-:Y:S01]  /*01d0*/  @UP0 USHF.L.U32 UR4, UR4, 0x1, URZ ;  /* 0x0000000104040899 */ /* 0x000fe2000800063f */
[----:B------:R-:W-:Y:S01]  /*01e0*/  VOTEU.ANY UP2, P0 ;  /* 0x00000000003f7886 */ /* 0x000fe20000040100 */
[----:B0-----:R-:W-:Y:S01]  /*01f0*/  ISETP.NE.AND P1, PT, R3, RZ, PT ;  /* 0x000000ff0300720c */ /* 0x001fe20003f25270 */
[----:B-1----:R0:W-:Y:S01]  /*0200*/  STL [R1], R4 ;  /* 0x0000000401007387 */ /* 0x0021e20000100800 */
[----:B--2---:R-:W-:Y:S02]  /*0210*/  @UP0 ULEA UR8, UR8, UR6, 0x18 ;  /* 0x0000000608080291 */ /* 0x004fe4000f8ec03f */
[----:B------:R-:W-:-:S04]  /*0220*/  @UP0 UIADD3 UR6, -UR7, 0x100000, URZ ;  /* 0x0010000007060890 */ /* 0x000fc8000fffe13f */
[----:B------:R-:W-:Y:S02]  /*0230*/  @UP0 USHF.L.U32 UR7, UR6, 0xb, URZ ;  /* 0x0000000b06070899 */ /* 0x000fe4000800063f */
[----:B------:R-:W-:Y:S01]  /*0240*/  @UP0 USHF.L.U32 UR6, UR6, 0x1, URZ ;  /* 0x0000000106060899 */ /* 0x000fe2000800063f */
[----:B------:R-:W-:Y:S01]  /*0250*/  VOTEU.ANY UP0, P0 ;  /* 0x00000000003f7886 */ /* 0x000fe20000000100 */
[----:B------:R-:W1:Y:S04]  /*0260*/  FENCE.VIEW.ASYNC.S ;  /* 0x00000000000073c6 */ /* 0x000e680000000000 */
[----:B-1----:R0:W1:Y:S01]  /*0270*/  @UP0 SYNCS.EXCH.64 URZ, [UR8+0x38800], UR4 ;  /* 0x03880004083f05b2 */ /* 0x0020620008000100 */
[----:B------:R0:W2:Y:S05]  /*0280*/  @UP1 SYNCS.EXCH.64 URZ, [UR8+0x38810], UR4 ;  /* 0x03881004083f15b2 */ /* 0x0000aa0008000100 */
[----:B------:R0:W3:Y:S02]  /*0290*/  @UP2 SYNCS.EXCH.64 URZ, [UR8+0x38820], UR6 ;  /* 0x03882006083f25b2 */ /* 0x0000e40008000100 */
[----:B0-----:R-:W-:Y:S05]  /*02a0*/  @P1 BRA `(.L_x_3394) ;  /* 0x0000000000381947 */ /* 0x001fea0003800000 */
[----:B------:R-:W0:Y:S01]  /*02b0*/  S2UR UR5, SR_CgaCtaId ;  /* 0x00000000000579c3 */ /* 0x000e220000008800 */
        /* <DEDUP_REMOVED lines=11> */
[----:B------:R0:W0:Y:S01]  /*0370*/  SYNCS.EXCH.64 URZ, [UR6+0x38848], UR4 ;  /* 0x03884804063f75b2 */ /* 0x0000220008000100 */
[----:B------:R-:W-:Y:S01]  /*0380*/  NOP ;  /* 0x0000000000007918 */ /* 0x000fe20000000000 */
.L_x_3394:
[----:B------:R-:W5:Y:S01]  /*0390*/  SHFL.IDX PT, R3, R2, RZ, 0x1f ;  /* 0x00001fff02037589 */ /* 0x000f6200000e0000 */
[----:B------:R-:W-:Y:S01]  /*03a0*/  NOP ;  /* 0x0000000000007918 */ /* 0x000fe20000000000 */
[----:B-----5:R-:W-:-:S13]  /*03b0*/  ISETP.NE.AND P0, PT, R3, RZ, PT ;  /* 0x000000ff0300720c */ /* 0x020fda0003f05270 */
        /* <DEDUP_REMOVED lines=19> */
.L_x_3395:
[----:B------:R-:W5:Y:S01]  /*04f0*/  SHFL.IDX PT, R3, R2, RZ, 0x1f ;  /* 0x00001fff02037589 */ /* 0x000f6200000e0000 */
[----:B------:R-:W-:Y:S01]  /*0500*/  NOP ;  /* 0x0000000000007918 */ /* 0x000fe20000000000 */
[----:B-----5:R-:W-:-:S13]  /*0510*/  ISETP.NE.AND P0, PT, R3, RZ, PT ;  /* 0x000000ff0300720c */ /* 0x020fda0003f05270 */
        /* <DEDUP_REMOVED lines=13> */
[----:B------:R0:W0:Y:S01]  /*05f0*/  SYNCS.EXCH.64 URZ, [UR6+0x38888], UR4 ;  /* 0x03888804063f75b2 */ /* 0x0000220008000100 */
[----:B------:R-:W-:Y:S01]  /*0600*/  NOP ;  /* 0x0000000000007918 */ /* 0x000fe20000000000 */
.L_x_3396:
        /* <DEDUP_REMOVED lines=22> */
.L_x_3397:
        /* <DEDUP_REMOVED lines=22> */
.L_x_3398:
[----:B------:R-:W-:Y:S01]  /*08d0*/  ISETP.NE.AND P0, PT, R4, RZ, PT ;  /* 0x000000ff0400720c */ /* 0x000fe20003f05270 */
[----:B------:R-:W-:Y:S01]  /*08e0*/  NOP ;  /* 0x0000000000007918 */ /* 0x000fe20000000000 */
[----:B------:R-:W-:Y:S01]  /*08f0*/  ULDC.64 UR38, c[0x0][0x208] ;  /* 0x0000820000267ab9 */ /* 0x000fe20000000a00 */
[----:B01234-:R-:W-:Y:S10]  /*0900*/  BAR.SYNC.DEFER_BLOCKING 0x0 ;  /* 0x0000000000007b1d */ /* 0x01fff40000010000 */
[----:B------:R-:W-:Y:S05]  /*0910*/  @!P0 BRA `(.L_x_3399) ;  /* 0x0000009800948947 */ /* 0x000fea0003800000 */
.L_x_3400:
        /* <DEDUP_REMOVED lines=17> */
[----:B------:R-:W-:Y:S01]  /*0a30*/  UMOV UR36, URZ ;  /* 0x0000003f00247c82 */ /* 0x000fe20008000000 */
[----:B------:R-:W-:Y:S01]  /*0a40*/  SHF.R.S32.HI R3, RZ, 0x1f, R0 ;  /* 0x0000001fff037819 */ /* 0x000fe20000011400 */
[----:B------:R-:W-:-:S03]  /*0a50*/  IMAD.MOV.U32 R201, RZ, RZ, RZ ;  /* 0x000000ffffc97224 */ /* 0x000fc600078e00ff */
[CC--:B------:R-:W-:Y:S02]  /*0a60*/  LEA.HI R5, R3.reuse, R0.reuse, RZ, 0x5 ;  /* 0x0000000003057211 */ /* 0x0c0fe400078f28ff */
[CC--:B------:R-:W-:Y:S02]  /*0a70*/  LEA.HI R4, R3.reuse, R0.reuse, RZ, 0x4 ;  /* 0x0000000003047211 */ /* 0x0c0fe400078f20ff */
[--C-:B------:R-:W-:Y:S02]  /*0a80*/  SHF.R.S32.HI R10, RZ, 0x5, R5.reuse ;  /* 0x00000005ff0a7819 */ /* 0x100fe40000011405 */
[----:B------:R-:W-:Y:S02]  /*0a90*/  SHF.R.S32.HI R9, RZ, 0x1f, R5 ;  /* 0x0000001fff097819 */ /* 0x000fe40000011405 */
[----:B------:R-:W-:Y:S02]  /*0aa0*/  LEA.HI R6, R3, R0, RZ, 0x2 ;  /* 0x0000000003067211 */ /* 0x000fe400078f10ff */
[----:B------:R-:W-:-:S02]  /*0ab0*/  LOP3.LUT R5, R4, 0xfffffff0, RZ, 0xc0, !PT ;  /* 0xfffffff004057812 */ /* 0x000fc400078ec0ff */
[----:B------:R-:W-:Y:S02]  /*0ac0*/  LOP3.LUT R11, R6, 0xfffffffc, RZ, 0xc0, !PT ;  /* 0xfffffffc060b7812 */ /* 0x000fe400078ec0ff */
[----:B------:R-:W-:Y:S01]  /*0ad0*/  SHF.R.S32.HI R7, RZ, 0x4, R4 ;  /* 0x00000004ff077819 */ /* 0x000fe20000011404 */
[C---:B------:R-:W-:Y:S01]  /*0ae0*/  IMAD.IADD R6, R0.reuse, 0x1, -R5 ;  /* 0x0000000100067824 */ /* 0x040fe200078e0a05 */
[CC--:B------:R-:W-:Y:S01]  /*0af0*/  LEA.HI R2, R3.reuse, R0.reuse, RZ, 0x7 ;  /* 0x0000000003027211 */ /* 0x0c0fe200078f38ff */
[----:B------:R-:W-:Y:S01]  /*0b00*/  IMAD.IADD R11, R0, 0x1, -R11 ;  /* 0x00000001000b7824 */ /* 0x000fe200078e0a0b */
[----:B------:R-:W-:Y:S01]  /*0b10*/  LEA.HI R214, R3, R0, RZ, 0x3 ;  /* 0x0000000003d67211 */ /* 0x000fe200078f18ff */
[----:B0-----:R-:W-:Y:S01]  /*0b20*/  ULEA UR37, UR4, UR37, 0x18 ;  /* 0x0000002504257291 */ /* 0x001fe2000f8ec03f */
[----:B------:R-:W-:Y:S02]  /*0b30*/  LEA.HI R4, R4, R7, RZ, 0x1 ;  /* 0x0000000704047211 */ /* 0x000fe400078f08ff */
[----:B------:R-:W-:-:S02]  /*0b40*/  LEA.HI R9, R9, R10, RZ, 0x2 ;  /* 0x0000000a09097211 */ /* 0x000fc400078f10ff */
[----:B------:R-:W-:Y:S02]  /*0b50*/  SHF.R.S32.HI R5, RZ, 0x1f, R6 ;  /* 0x0000001fff057819 */ /* 0x000fe40000011406 */
[----:B------:R-:W-:Y:S02]  /*0b60*/  LOP3.LUT R3, R2, 0xffffff80, RZ, 0xc0, !PT ;  /* 0xffffff8002037812 */ /* 0x000fe400078ec0ff */
[----:B------:R-:W-:Y:S02]  /*0b70*/  LOP3.LUT R13, R214, 0xfffffff8, RZ, 0xc0, !PT ;  /* 0xfffffff8d60d7812 */ /* 0x000fe400078ec0ff */
[----:B------:R-:W-:Y:S01]  /*0b80*/  LOP3.LUT R4, R4, 0x1ffffffe, RZ, 0xc0, !PT ;  /* 0x1ffffffe04047812 */ /* 0x000fe200078ec0ff */
[C---:B------:R-:W-:Y:S01]  /*0b90*/  IMAD.IADD R3, R0.reuse, 0x1, -R3 ;  /* 0x0000000100037824 */ /* 0x040fe200078e0a03 */
[----:B------:R-:W-:Y:S01]  /*0ba0*/  SHF.R.S32.HI R213, RZ, 0x7, R2 ;  /* 0x00000007ffd57819 */ /* 0x000fe20000011402 */
[----:B------:R-:W-:Y:S01]  /*0bb0*/  IMAD.IADD R212, R0, 0x1, -R13 ;  /* 0x0000000100d47824 */ /* 0x000fe200078e0a0d */
[----:B------:R-:W-:Y:S01]  /*0bc0*/  LOP3.LUT R9, R9, 0x3ffffc, RZ, 0xc0, !PT ;  /* 0x003ffffc09097812 */ /* 0x000fe200078ec0ff */
[----:B------:R-:W-:Y:S01]  /*0bd0*/  IMAD.IADD R8, R7, 0x1, -R4 ;  /* 0x0000000107087824 */ /* 0x000fe200078e0a04 */
[----:B------:R-:W-:Y:S01]  /*0be0*/  LEA.HI R5, R5, R6, RZ, 0x3 ;  /* 0x0000000605057211 */ /* 0x000fe200078f18ff */
[----:B------:R-:W-:Y:S01]  /*0bf0*/  IMAD R0, R213, 0x100, R6 ;  /* 0x00000100d5007824 */ /* 0x000fe200078e0206 */
[----:B------:R-:W-:Y:S01]  /*0c00*/  LEA.HI R7, R11, R11, RZ, 0x1 ;  /* 0x0000000b0b077211 */ /* 0x000fe200078f08ff */
[----:B------:R-:W-:Y:S01]  /*0c10*/  IMAD.IADD R9, R10, 0x1, -R9 ;  /* 0x000000010a097824 */ /* 0x000fe200078e0a09 */
[----:B------:R-:W-:Y:S01]  /*0c20*/  SHF.R.S32.HI R214, RZ, 0x3, R214 ;  /* 0x00000003ffd67819 */ /* 0x000fe200000114d6 */
[C---:B------:R-:W-:Y:S01]  /*0c30*/  IMAD.SHL.U32 R4, R5.reuse, 0x40, RZ ;  /* 0x0000004005047824 */ /* 0x040fe200078e00ff */
[----:B------:R-:W-:Y:S01]  /*0c40*/  LOP3.LUT R5, R5, 0xfffffff8, RZ, 0xc0, !PT ;  /* 0xfffffff805057812 */ /* 0x000fe200078ec0ff */
[----:B------:R-:W-:Y:S01]  /*0c50*/  IMAD R13, R9, 0x10, R0 ;  /* 0x00000010090d7824 */ /* 0x000fe200078e0200 */
[----:B------:R-:W-:Y:S01]  /*0c60*/  LOP3.LUT R12, R7, 0x1ffffffe, RZ, 0xc0, !PT ;  /* 0x1ffffffe070c7812 */ /* 0x000fe200078ec0ff */
[----:B------:R-:W-:Y:S01]  /*0c70*/  IMAD.SHL.U32 R8, R8, 0x8, RZ ;  /* 0x0000000808087824 */ /* 0x000fe200078e00ff */
[----:B------:R-:W-:Y:S01]  /*0c80*/  LOP3.LUT R9, R4, 0x7ffffe00, RZ, 0xc0, !PT ;  /* 0x7ffffe0004097812 */ /* 0x000fe200078ec0ff */
[----:B------:R-:W-:Y:S01]  /*0c90*/  IMAD.IADD R7, R6, 0x1, -R5 ;  /* 0x0000000106077824 */ /* 0x000fe200078e0a05 */
[----:B------:R-:W-:Y:S01]  /*0ca0*/  SHF.R.S32.HI R0, RZ, 0x1f, R3 ;  /* 0x0000001fff007819 */ /* 0x000fe20000011403 */
[----:B------:R-:W-:-:S02]  /*0cb0*/  IMAD.U32 R218, R13, 0x40, R8 ;  /* 0x000000400dda7824 */ /* 0x000fc400078e0008 */
[----:B------:R-:W-:Y:S01]  /*0cc0*/  IMAD R10, R10, 0x400, R9 ;  /* 0x000004000a0a7824 */ /* 0x000fe200078e0209 */
[CC--:B------:R-:W-:Y:S01]  /*0cd0*/  LEA.HI R4, R0.reuse, R3.reuse, RZ, 0x2 ;  /* 0x0000000300047211 */ /* 0x0c0fe200078f10ff */
[----:B------:R-:W-:Y:S01]  /*0ce0*/  IMAD.SHL.U32 R9, R7, 0x40, RZ ;  /* 0x0000004007097824 */ /* 0x000fe200078e00ff */
[----:B------:R-:W-:Y:S01]  /*0cf0*/  LEA.HI R0, R0, R3, RZ, 0x5 ;  /* 0x0000000300007211 */ /* 0x000fe200078f28ff */
[----:B------:R-:W-:Y:S01]  /*0d00*/  IMAD.SHL.U32 R17, R212, 0x8, RZ ;  /* 0x00000008d4117824 */ /* 0x000fe200078e00ff */
[----:B------:R-:W-:Y:S01]  /*0d10*/  SHF.R.S32.HI R5, RZ, 0x2, R4 ;  /* 0x00000002ff057819 */ /* 0x000fe20000011404 */
[----:B------:R-:W-:Y:S01]  /*0d20*/  IMAD.IADD R217, R11, 0x1, -R12 ;  /* 0x000000010bd97824 */ /* 0x000fe200078e0a0c */
[----:B------:R-:W-:Y:S01]  /*0d30*/  LOP3.LUT R9, R9, 0x1c0, RZ, 0xc0, !PT ;  /* 0x000001c009097812 */ /* 0x000fe200078ec0ff */
[C---:B------:R-:W-:Y:S01]  /*0d40*/  VIADD R190, R17.reuse, 0x40 ;  /* 0x0000004011be7836 */ /* 0x040fe20000000000 */
[----:B------:R-:W-:Y:S01]  /*0d50*/  SHF.R.S32.HI R6, RZ, 0x1f, R4 ;  /* 0x0000001fff067819 */ /* 0x000fe20000011404 */
[----:B------:R-:W-:Y:S01]  /*0d60*/  VIADD R189, R17, 0x80 ;  /* 0x0000008011bd7836 */ /* 0x000fe20000000000 */
[----:B------:R-:W-:Y:S01]  /*0d70*/  LOP3.LUT R8, R9, 0x8, R8, 0xf8, !PT ;  /* 0x0000000809087812 */ /* 0x000fe200078ef808 */
[C---:B------:R-:W-:Y:S01]  /*0d80*/  VIADD R188, R17.reuse, 0xc0 ;  /* 0x000000c011bc7836 */ /* 0x040fe20000000000 */
[----:B------:R-:W-:Y:S01]  /*0d90*/  LEA.HI R6, R6, R5, RZ, 0x3 ;  /* 0x0000000506067211 */ /* 0x000fe200078f18ff */
[C---:B------:R-:W-:Y:S01]  /*0da0*/  VIADD R187, R17.reuse, 0x100 ;  /* 0x0000010011bb7836 */ /* 0x040fe20000000000 */
[----:B------:R-:W-:Y:S01]  /*0db0*/  SHF.R.U32.HI R9, RZ, 0x3, R9 ;  /* 0x00000003ff097819 */ /* 0x000fe20000011609 */
[C---:B------:R-:W-:Y:S01]  /*0dc0*/  VIADD R186, R17.reuse, 0x140 ;  /* 0x0000014011ba7836 */ /* 0x040fe20000000000 */
[----:B------:R-:W-:Y:S01]  /*0dd0*/  LOP3.LUT R6, R6, 0xfffffff8, RZ, 0xc0, !PT ;  /* 0xfffffff806067812 */ /* 0x000fe200078ec0ff */
[C---:B------:R-:W-:Y:S01]  /*0de0*/  VIADD R216, R17.reuse, 0x180 ;  /* 0x0000018011d87836 */ /* 0x040fe20000000000 */
[----:B------:R-:W-:Y:S01]  /*0df0*/  LOP3.LUT R9, R8, R9, RZ, 0x3c, !PT ;  /* 0x0000000908097212 */ /* 0x000fe200078e3cff */
[----:B------:R-:W-:Y:S01]  /*0e00*/  VIADD R215, R17, 0x1c0 ;  /* 0x000001c011d77836 */ /* 0x000fe20000000000 */
[----:B------:R-:W-:Y:S01]  /*0e10*/  SHF.R.S32.HI R0, RZ, 0x5, R0 ;  /* 0x00000005ff007819 */ /* 0x000fe20000011400 */
[----:B------:R-:W-:Y:S01]  /*0e20*/  IMAD.IADD R5, R5, 0x1, -R6 ;  /* 0x0000000105057824 */ /* 0x000fe200078e0a06 */
[----:B------:R-:W-:Y:S01]  /*0e30*/  R2P PR, R7, 0x6 ;  /* 0x0000000607007804 */ /* 0x000fe20000000000 */
[----:B------:R-:W-:Y:S01]  /*0e40*/  IMAD.IADD R9, R10, 0x1, R9 ;  /* 0x000000010a097824 */ /* 0x000fe200078e0209 */
[----:B------:R-:W-:Y:S01]  /*0e50*/  LOP3.LUT R4, R4, 0x7ffffffc, RZ, 0xc0, !PT ;  /* 0x7ffffffc04047812 */ /* 0x000fe200078ec0ff */
[----:B------:R-:W-:Y:S01]  /*0e60*/  IMAD R16, R0, 0x10, R5 ;  /* 0x0000001000107824 */ /* 0x000fe200078e0205 */
[----:B------:R-:W-:Y:S01]  /*0e70*/  LEA.HI R0, R2, R213, RZ, 0x1 ;  /* 0x000000d502007211 */ /* 0x000fe200078f08ff */
[----:B------:R-:W-:Y:S01]  /*0e80*/  IMAD.MOV.U32 R2, RZ, RZ, RZ ;  /* 0x000000ffff027224 */ /* 0x000fe200078e00ff */
[----:B------:R-:W-:Y:S01]  /*0e90*/  LEA R23, R9, UR37, 0x1 ;  /* 0x0000002509177c11 */ /* 0x000fe2000f8e08ff */
[----:B------:R-:W-:Y:S01]  /*0ea0*/  IMAD.IADD R4, R3, 0x1, -R4 ;  /* 0x0000000103047824 */ /* 0x000fe200078e0a04 */
[----:B------:R-:W-:Y:S01]  /*0eb0*/  LOP3.LUT R0, R0, 0xfffffe, RZ, 0xc0, !PT ;  /* 0x00fffffe00007812 */ /* 0x000fe200078ec0ff */
[----:B------:R-:W-:Y:S01]  /*0ec0*/  IMAD R217, R217, 0x8, R16 ;  /* 0x00000008d9d97824 */ /* 0x000fe200078e0210 */
[----:B------:R-:W-:Y:S01]  /*0ed0*/  SEL R184, R184, 0xffffffe0, !P1 ;  /* 0xffffffe0b8b87807 */ /* 0x000fe20004800000 */
[C---:B------:R-:W-:Y:S01]  /*0ee0*/  VIADD R185, R23.reuse, 0x36400 ;  /* 0x0003640017b97836 */ /* 0x040fe20000000000 */
[----:B------:R-:W-:Y:S01]  /*0ef0*/  SHF.R.S32.HI R225, RZ, 0x1f, R190 ;  /* 0x0000001fffe17819 */ /* 0x000fe200000114be */
[----:B------:R-:W-:Y:S01]  /*0f00*/  VIADD R22, R23, 0x36440 ;  /* 0x0003644017167836 */ /* 0x000fe20000000000 */
[----:B------:R-:W-:Y:S01]  /*0f10*/  SHF.R.S32.HI R224, RZ, 0x1f, R189 ;  /* 0x0000001fffe07819 */ /* 0x000fe200000114bd */
[----:B------:R-:W-:Y:S01]  /*0f20*/  IMAD.IADD R0, R213, 0x1, -R0 ;  /* 0x00000001d5007824 */ /* 0x000fe200078e0a00 */
[----:B------:R-:W-:Y:S01]  /*0f30*/  SHF.R.S32.HI R223, RZ, 0x1f, R188 ;  /* 0x0000001fffdf7819 */ /* 0x000fe200000114bc */
[C---:B------:R-:W-:Y:S01]  /*0f40*/  @P2 VIADD R22, R185.reuse, 0xffffffc0 ;  /* 0xffffffc0b9162836 */ /* 0x040fe20000000000 */
[----:B------:R-:W-:Y:S01]  /*0f50*/  SHF.R.S32.HI R222, RZ, 0x1f, R187 ;  /* 0x0000001fffde7819 */ /* 0x000fe200000114bb */
[----:B------:R-:W-:Y:S01]  /*0f60*/  IMAD.IADD R185, R185, 0x1, R184 ;  /* 0x00000001b9b97824 */ /* 0x000fe200078e02b8 */
[----:B------:R-:W-:Y:S01]  /*0f70*/  SHF.R.S32.HI R221, RZ, 0x1f, R186 ;  /* 0x0000001fffdd7819 */ /* 0x000fe200000114ba */
[----:B------:R-:W-:Y:S01]  /*0f80*/  IMAD.SHL.U32 R19, R0, 0x100, RZ ;  /* 0x0000010000137824 */ /* 0x000fe200078e00ff */
[----:B------:R-:W-:Y:S01]  /*0f90*/  SHF.R.S32.HI R220, RZ, 0x1f, R216 ;  /* 0x0000001fffdc7819 */ /* 0x000fe200000114d8 */
[----:B------:R-:W-:Y:S01]  /*0fa0*/  IMAD.SHL.U32 R18, R4, 0x2, RZ ;  /* 0x0000000204127824 */ /* 0x000fe200078e00ff */
[----:B------:R-:W-:Y:S01]  /*0fb0*/  SHF.R.S32.HI R219, RZ, 0x1f, R215 ;  /* 0x0000001fffdb7819 */ /* 0x000fe200000114d7 */
[----:B------:R-:W-:-:S07]  /*0fc0*/  IMAD.IADD R184, R184, 0x1, R22 ;  /* 0x00000001b8b87824 */ /* 0x000fce00078e0216 */
.L_x_3431:
[----:B--2---:R-:W2:Y:S01]  /*0fd0*/  LDL R0, [R1] ;  /* 0x0000000001007983 */ /* 0x004ea20000100800 */
[----:B------:R-:W-:Y:S01]  /*0fe0*/  ULDC UR4, c[0x0][0xd38] ;  /* 0x00034e0000047ab9 */ /* 0x000fe20000000800 */
[----:B0-----:R-:W0:Y:S01]  /*0ff0*/  LDC R152, c[0x0][0x2f0] ;  /* 0x0000bc00ff987b82 */ /* 0x001e220000000800 */
[----:B------:R-:W-:Y:S01]  /*1000*/  UISETP.NE.AND UP2, UPT, UR4, 0x1, UPT ;  /* 0x000000010400788c */ /* 0x000fe2000bf45270 */
[----:B------:R-:W-:Y:S02]  /*1010*/  ULDC.64 UR6, c[0x0][0x418] ;  /* 0x0001060000067ab9 */ /* 0x000fe40000000a00 */
[----:B------:R-:W-:Y:S01]  /*1020*/  ULDC UR4, c[0x0][0xd44] ;  /* 0x0003510000047ab9 */ /* 0x000fe20000000800 */
[----:B------:R-:W-:Y:S02]  /*1030*/  UISETP.NE.U32.AND UP0, UPT, UR6, URZ, UPT ;  /* 0x0000003f0600728c */ /* 0x000fe4000bf05070 */
[----:B------:R-:W-:Y:S01]  /*1040*/  UISETP.NE.AND UP1, UPT, UR4, 0x1, UPT ;  /* 0x000000010400788c */ /* 0x000fe2000bf25270 */
[----:B------:R-:W-:Y:S01]  /*1050*/  UMOV UR41, UR40 ;  /* 0x0000002800297c82 */ /* 0x000fe20008000000 */
[----:B------:R-:W-:-:S03]  /*1060*/  UISETP.NE.AND.EX UP0, UPT, UR7, URZ, UPT, UP0 ;  /* 0x0000003f0700728c */ /* 0x000fc6000bf05300 */
[----:B------:R-:W-:Y:S01]  /*1070*/  @UP2 ULDC UR4, c[0x0][0xd3c] ;  /* 0x00034f0000042ab9 */ /* 0x000fe20000000800 */
[----:B------:R-:W-:Y:S01]  /*1080*/  @UP2 ULDC UR6, c[0x0][0xd40] ;  /* 0x0003500000062ab9 */ /* 0x000fe20000000800 */
[----:B------:R-:W-:Y:S02]  /*1090*/  UIMAD.WIDE.U32 UR4, UR40, UR4, URZ ;  /* 0x00000004280472a5 */ /* 0x000fe4000f8e003f */
[----:B------:R-:W-:Y:S02]  /*10a0*/  UMOV UR43, UR40 ;  /* 0x00000028002b7c82 */ /* 0x000fe40008000000 */
[----:B------:R-:W-:-:S03]  /*10b0*/  @UP2 USHF.R.U32.HI UR41, URZ, UR6, UR5 ;  /* 0x000000063f292299 */ /* 0x000fc60008011605 */
[----:B------:R-:W-:Y:S02]  /*10c0*/  @UP1 ULDC.64 UR6, c[0x0][0xd48] ;  /* 0x0003520000061ab9 */ /* 0x000fe40000000a00 */
[----:B------:R-:W-:Y:S02]  /*10d0*/  UIMAD.WIDE.U32 UR4, UR41, UR6, URZ ;  /* 0x00000006290472a5 */ /* 0x000fe4000f8e003f */
[----:B------:R-:W-:Y:S01]  /*10e0*/  UMOV UR42, UR41 ;  /* 0x00000029002a7c82 */ /* 0x000fe20008000000 */
[----:B------:R-:W-:Y:S01]  /*10f0*/  ULDC UR6, c[0x0][0x424] ;  /* 0x0001090000067ab9 */ /* 0x000fe20000000800 */
[----:B------:R-:W-:Y:S02]  /*1100*/  @UP1 USHF.R.U32.HI UR42, URZ, UR7, UR5 ;  /* 0x000000073f2a1299 */ /* 0x000fe40008011605 */
[----:B------:R-:W-:-:S06]  /*1110*/  USEL UR6, UR6, 0x1, UP0 ;  /* 0x0000000106067887 */ /* 0x000fcc0008000000 */
[----:B0-----:R-:W-:Y:S01]  /*1120*/  IMAD R152, R152, UR6, RZ ;  /* 0x0000000698987c24 */ /* 0x001fe2000f8e02ff */
[----:B--2---:R-:W-:-:S13]  /*1130*/  ISETP.NE.AND P0, PT, R0, 0x1, PT ;  /* 0x000000010000780c */ /* 0x004fda0003f05270 */
[----:B-1-3-5:R-:W-:Y:S05]  /*1140*/  @!P0 BRA `(.L_x_3401) ;  /* 0x0000001400d88947 */ /* 0x02afea0003800000 */
[----:B------:R-:W0:Y:S01]  /*1150*/  SHFL.IDX PT, R0, R213, RZ, 0x1f ;  /* 0x00001fffd5007589 */ /* 0x000e2200000e0000 */
[----:B------:R-:W-:Y:S01]  /*1160*/  UMOV UR7, 0x40000040 ;  /* 0x4000004000077882 */ /* 0x000fe20000000000 */
[----:B------:R-:W-:Y:S01]  /*1170*/  UMOV UR9, 0x40000040 ;  /* 0x4000004000097882 */ /* 0x000fe20000000000 */
[----:B------:R-:W-:Y:S01]  /*1180*/  UMOV UR11, 0x40000040 ;  /* 0x40000040000b7882 */ /* 0x000fe20000000000 */
[----:B------:R-:W-:Y:S01]  /*1190*/  BAR.SYNC.DEFER_BLOCKING 0xe, 0x100 ;  /* 0x0384000000007b1d */ /* 0x000fe20000010000 */
[----:B------:R-:W-:-:S05]  /*11a0*/  ISETP.GE.AND P0, PT, R152, 0x41, PT ;  /* 0x000000419800780c */ /* 0x000fca0003f06270 */
[----:B------:R-:W-:Y:S01]  /*11b0*/  UMOV UR13, 0x40000040 ;  /* 0x40000040000d7882 */ /* 0x000fe20000000000 */
[----:B------:R-:W-:Y:S01]  /*11c0*/  UMOV UR15, 0x40000040 ;  /* 0x40000040000f7882 */ /* 0x000fe20000000000 */
[----:B------:R-:W-:Y:S01]  /*11d0*/  UMOV UR17, 0x40000040 ;  /* 0x4000004000117882 */ /* 0x000fe20000000000 */
[----:B------:R-:W-:Y:S01]  /*11e0*/  UMOV UR19, 0x40000040 ;  /* 0x4000004000137882 */ /* 0x000fe20000000000 */
[----:B------:R-:W1:Y:S01]  /*11f0*/  S2R R3, SR_TID.X ;  /* 0x0000000000037919 */ /* 0x000e620000002100 */
[----:B0-----:R-:W-:Y:S01]  /*1200*/  R2UR UR4, R0 ;  /* 0x00000000000472ca */ /* 0x001fe200000e0000 */
[----:B------:R-:W-:Y:S01]  /*1210*/  IMAD.U32 R0, RZ, RZ, UR36 ;  /* 0x00000024ff007e24 */ /* 0x000fe2000f8e00ff */
[----:B------:R-:W-:-:S11]  /*1220*/  WARPGROUP.ARRIVE ;  /* 0x00000000000079c5 */ /* 0x000fd60000000000 */
[----:B------:R-:W-:-:S04]  /*1230*/  ULEA.HI UR5, UR4, UR4, URZ, 0x1 ;  /* 0x0000000404057291 */ /* 0x000fc8000f8f083f */
[----:B------:R-:W-:-:S04]  /*1240*/  ULOP3.LUT UR5, UR5, 0x1fffe, URZ, 0xc0, !UPT ;  /* 0x0001fffe05057892 */ /* 0x000fc8000f8ec03f */
[----:B------:R-:W-:Y:S01]  /*1250*/  UIADD3 UR5, UR4, -UR5, URZ ;  /* 0x8000000504057290 */ /* 0x000fe2000fffe03f */
[----:B-1----:R-:W-:Y:S01]  /*1260*/  LOP3.LUT R3, R3, 0x7f, RZ, 0xc0, !PT ;  /* 0x0000007f03037812 */ /* 0x002fe200078ec0ff */
[----:B------:R-:W-:Y:S02]  /*1270*/  UIADD3 UR4, UR37, 0x36400, URZ ;  /* 0x0003640025047890 */ /* 0x000fe4000fffe03f */
[----:B------:R-:W-:Y:S01]  /*1280*/  ULEA UR5, UR5, UR37, 0xf ;  /* 0x0000002505057291 */ /* 0x000fe2000f8e783f */
[----:B------:R-:W-:Y:S01]  /*1290*/  ISETP.NE.AND P1, PT, R3, RZ, PT ;  /* 0x000000ff0300720c */ /* 0x000fe20003f25270 */
[----:B------:R-:W-:Y:S02]  /*12a0*/  USHF.R.U32.HI UR4, URZ, 0x4, UR4 ;  /* 0x000000043f047899 */ /* 0x000fe40008011604 */
[----:B------:R-:W-:Y:S02]  /*12b0*/  UIADD3 UR5, UR5, 0x400, URZ ;  /* 0x0000040005057890 */ /* 0x000fe4000fffe03f */
[----:B------:R-:W-:-:S02]  /*12c0*/  ULOP3.LUT UR4, UR4, 0x3fff, URZ, 0xc0, !UPT ;  /* 0x00003fff04047892 */ /* 0x000fc4000f8ec03f */
[----:B------:R-:W-:Y:S02]  /*12d0*/  USHF.R.U32.HI UR5, URZ, 0x4, UR5 ;  /* 0x000000043f057899 */ /* 0x000fe40008011605 */
[----:B------:R-:W-:Y:S02]  /*12e0*/  ULOP3.LUT UR4, UR4, 0x10000, URZ, 0xfc, !UPT ;  /* 0x0001000004047892 */ /* 0x000fe4000f8efc3f */
[----:B------:R-:W-:Y:S02]  /*12f0*/  ULOP3.LUT UR5, UR5, 0x3fff, URZ, 0xc0, !UPT ;  /* 0x00003fff05057892 */ /* 0x000fe4000f8ec03f */
[----:B------:R-:W-:Y:S01]  /*1300*/  UIADD3 UR8, UR4, 0x2, URZ ;  /* 0x0000000204087890 */ /* 0x000fe2000fffe03f */
[----:B------:R-:W-:Y:S01]  /*1310*/  @!P1 LEA R0, R0, UR37, 0x3 ;  /* 0x0000002500009c11 */ /* 0x000fe2000f8e18ff */
[----:B------:R-:W-:Y:S02]  /*1320*/  ULOP3.LUT UR20, UR5, 0x2000000, URZ, 0xfc, !UPT ;  /* 0x0200000005147892 */ /* 0x000fe4000f8efc3f */
[----:B------:R-:W-:-:S02]  /*1330*/  UIADD3 UR12, UR4, 0x4, URZ ;  /* 0x00000004040c7890 */ /* 0x000fc4000fffe03f */
[----:B------:R-:W-:Y:S01]  /*1340*/  ULEA UR6, UR36, UR20, 0xc ;  /* 0x0000001424067291 */ /* 0x000fe2000f8e603f */
[----:B------:R-:W-:Y:S01]  /*1350*/  @!P1 VIADD R0, R0, 0x38860 ;  /* 0x0003886000009836 */ /* 0x000fe20000000000 */
[----:B------:R-:W-:Y:S01]  /*1360*/  UMOV UR5, 0x40000040 ;  /* 0x4000004000057882 */ /* 0x000fe20000000000 */
[----:B------:R-:W-:Y:S02]  /*1370*/  UIADD3 UR16, UR4, 0x6, URZ ;  /* 0x0000000604107890 */ /* 0x000fe4000fffe03f */
[----:B------:R-:W-:Y:S01]  /*1380*/  UIADD3 UR10, UR6, 0x80, URZ ;  /* 0x00000080060a7890 */ /* 0x000fe2000fffe03f */
[----:B------:R-:W-:Y:S01]  /*1390*/  @!P1 PRMT R0, RZ, 0x654, R0 ;  /* 0x00000654ff009816 */ /* 0x000fe20000000000 */
[----:B------:R-:W-:Y:S02]  /*13a0*/  UIADD3 UR14, UR6, 0x100, URZ ;  /* 0x00000100060e7890 */ /* 0x000fe4000fffe03f */
[----:B------:R-:W-:Y:S01]  /*13b0*/  HGMMA.64x256x16.F32 R24, gdesc[UR4].tnspB, RZ, !UPT, gsb0 ;  /* 0x43e00000041879f0 */ /* 0x000fe2000c0008ff */
[----:B------:R-:W-:-:S02]  /*13c0*/  UIADD3 UR18, UR6, 0x180, URZ ;  /* 0x0000018006127890 */ /* 0x000fc4000fffe03f */
        /* <DEDUP_REMOVED lines=15> */
[----:B------:R-:W-:Y:S05]  /*14c0*/  @!P0 BRA `(.L_x_3402) ;  /* 0x0000000800bc8947 */ /* 0x000fea0003800000 */
[----:B------:R-:W-:-:S05]  /*14d0*/  VIADD R152, R152, 0x3f ;  /* 0x0000003f98987836 */ /* 0x000fca0000000000 */
[----:B------:R-:W-:-:S04]  /*14e0*/  SHF.R.S32.HI R3, RZ, 0x1f, R152 ;  /* 0x0000001fff037819 */ /* 0x000fc80000011498 */
[----:B------:R-:W-:-:S04]  /*14f0*/  LEA.HI R3, R3, R152, RZ, 0x6 ;  /* 0x0000009803037211 */ /* 0x000fc800078f30ff */
[----:B------:R-:W-:-:S07]  /*1500*/  LEA.HI.SX32 R3, R3, 0xfffffffe, 0x1a ;  /* 0xfffffffe03037811 */ /* 0x000fce00078fd2ff */
.L_x_3403:
[----:B------:R-:W-:Y:S01]  /*1510*/  BAR.SYNC.DEFER_BLOCKING 0xe, 0x100 ;  /* 0x0384000000007b1d */ /* 0x000fe20000010000 */
[----:B------:R-:W-:Y:S01]  /*1520*/  IMAD.U32 R5, RZ, RZ, UR36 ;  /* 0x00000024ff057e24 */ /* 0x000fe2000f8e00ff */
[----:B------:R-:W-:Y:S01]  /*1530*/  UIADD3 UR36, UR36, 0x1, URZ ;  /* 0x0000000124247890 */ /* 0x000fe2000fffe03f */
[C---:B------:R-:W-:Y:S01]  /*1540*/  ISETP.GT.AND P0, PT, R3.reuse, RZ, PT ;  /* 0x000000ff0300720c */ /* 0x040fe20003f04270 */
[----:B------:R-:W-:Y:S02]  /*1550*/  VIADD R3, R3, 0xffffffff ;  /* 0xffffffff03037836 */ /* 0x000fe40000000000 */
[----:B01----:R-:W-:Y:S01]  /*1560*/  IMAD R0, R5, 0x40, R16 ;  /* 0x0000004005007824 */ /* 0x003fe200078e0210 */
[----:B------:R-:W-:Y:S01]  /*1570*/  UISETP.NE.AND UP0, UPT, UR36, 0x2, UPT ;  /* 0x000000022400788c */ /* 0x000fe2000bf05270 */
[----:B------:R-:W-:Y:S01]  /*1580*/  UMOV UR7, 0x40000040 ;  /* 0x4000004000077882 */ /* 0x000fe20000000000 */
[----:B------:R-:W-:Y:S02]  /*1590*/  UMOV UR11, 0x40000040 ;  /* 0x40000040000b7882 */ /* 0x000fe40000000000 */
[----:B------:R-:W-:Y:S01]  /*15a0*/  LEA R0, R0, UR37, 0x2 ;  /* 0x0000002500007c11 */ /* 0x000fe2000f8e10ff */
[----:B------:R-:W-:Y:S01]  /*15b0*/  USEL UR36, UR36, URZ, UP0 ;  /* 0x0000003f24247287 */ /* 0x000fe20008000000 */
[----:B------:R-:W-:Y:S01]  /*15c0*/  UMOV UR15, 0x40000040 ;  /* 0x40000040000f7882 */ /* 0x000fe20000000000 */
[----:B------:R-:W-:-:S02]  /*15d0*/  UMOV UR19, 0x40000040 ;  /* 0x4000004000137882 */ /* 0x000fc40000000000 */
[----:B------:R-:W-:-:S04]  /*15e0*/  ULEA UR6, UR36, UR20, 0xc ;  /* 0x0000001424067291 */ /* 0x000fc8000f8e603f */
[----:B------:R-:W-:Y:S02]  /*15f0*/  UIADD3 UR10, UR6, 0x80, URZ ;  /* 0x00000080060a7890 */ /* 0x000fe4000fffe03f */
[----:B------:R-:W-:Y:S01]  /*1600*/  UIADD3 UR14, UR6, 0x100, URZ ;  /* 0x00000100060e7890 */ /* 0x000fe2000fffe03f */
[----:B------:R-:W0:Y:S01]  /*1610*/  LDS R4, [R0+0x38400] ;  /* 0x0384000000047984 */ /* 0x000e220000000800 */
[----:B------:R-:W-:-:S03]  /*1620*/  UIADD3 UR18, UR6, 0x180, URZ ;  /* 0x0000018006127890 */ /* 0x000fc6000fffe03f */
[----:B------:R1:W2:Y:S02]  /*1630*/  LDS R5, [R0+0x38420] ;  /* 0x0384200000057984 */ /* 0x0002a40000000800 */
[----:B-1----:R-:W-:-:S05]  /*1640*/  IMAD.U32 R0, RZ, RZ, UR36 ;  /* 0x00000024ff007e24 */ /* 0x002fca000f8e00ff */
[----:B------:R-:W-:-:S05]  /*1650*/  @!P1 LEA R0, R0, UR37, 0x3 ;  /* 0x0000002500009c11 */ /* 0x000fca000f8e18ff */
[----:B------:R-:W-:-:S05]  /*1660*/  @!P1 VIADD R0, R0, 0x38860 ;  /* 0x0003886000009836 */ /* 0x000fca0000000000 */
[----:B------:R-:W-:Y:S01]  /*1670*/  @!P1 PRMT R0, RZ, 0x654, R0 ;  /* 0x00000654ff009816 */ /* 0x000fe20000000000 */
        /* <DEDUP_REMOVED lines=127> */
[----:B------:R-:W-:-:S06]  /*1e70*/  FMUL.FTZ R151, R151, R5 ;  /* 0x0000000597977220 */ /* 0x000fcc0000410000 */
[----:B------:R-:W-:-:S06]  /*1e80*/  WARPGROUP.ARRIVE ;  /* 0x00000000000079c5 */ /* 0x000fcc0000000000 */
[----:B------:R-:W-:Y:S01]  /*1e90*/  HGMMA.64x256x16.F32 R24, gdesc[UR4].tnspB, R24, gsb0 ;  /* 0x43e00000041879f0 */ /* 0x000fe20008000818 */
[----:B------:R-:W-:-:S06]  /*1ea0*/  USEL UR6, URZ, 0x1, UP0 ;  /* 0x000000013f067887 */ /* 0x000fcc0008000000 */
[----:B------:R-:W-:Y:S01]  /*1eb0*/  LOP3.LUT R2, R2, UR6, RZ, 0x3c, !PT ;  /* 0x0000000602027c12 */ /* 0x000fe2000f8e3cff */
[----:B------:R-:W-:Y:S02]  /*1ec0*/  WARPGROUP.DEPBAR.LE gsb0, 0x0 ;  /* 0x00008000000079c5 */ /* 0x000fe40000010000 */
[----:B------:R-:W-:-:S15]  /*1ed0*/  WARPGROUP.ARRIVE ;  /* 0x00000000000079c5 */ /* 0x000fde0000000000 */
[----:B------:R-:W-:-:S03]  /*1ee0*/  NOP ;  /* 0x0000000000007918 */ /* 0x000fc60000000000 */
        /* <DEDUP_REMOVED lines=13> */
.L_x_3402:
[----:B------:R-:W-:Y:S01]  /*1fc0*/  BAR.SYNC.DEFER_BLOCKING 0xe, 0x100 ;  /* 0x0384000000007b1d */ /* 0x000fe20000010000 */
[----:B------:R-:W-:Y:S01]  /*1fd0*/  IMAD.U32 R3, RZ, RZ, UR36 ;  /* 0x00000024ff037e24 */ /* 0x000fe2000f8e00ff */
[----:B------:R-:W-:Y:S01]  /*1fe0*/  UIADD3 UR36, UR36, 0x1, URZ ;  /* 0x0000000124247890 */ /* 0x000fe2000fffe03f */
[----:B------:R-:W-:Y:S02]  /*1ff0*/  IMAD.MOV.U32 R20, RZ, RZ, RZ ;  /* 0x000000ffff147224 */ /* 0x000fe400078e00ff */
[----:B01----:R-:W-:Y:S01]  /*2000*/  IMAD R0, R3, 0x40, R16 ;  /* 0x0000004003007824 */ /* 0x003fe200078e0210 */
[----:B------:R-:W-:-:S04]  /*2010*/  UISETP.NE.AND UP0, UPT, UR36, 0x2, UPT ;  /* 0x000000022400788c */ /* 0x000fc8000bf05270 */
[----:B------:R-:W-:Y:S01]  /*2020*/  LEA R4, R0, UR37, 0x2 ;  /* 0x0000002500047c11 */ /* 0x000fe2000f8e10ff */
[----:B------:R-:W-:Y:S02]  /*2030*/  USEL UR4, URZ, 0x1, UP0 ;  /* 0x000000013f047887 */ /* 0x000fe40008000000 */
[----:B------:R-:W-:-:S04]  /*2040*/  USEL UR36, UR36, URZ, UP0 ;  /* 0x0000003f24247287 */ /* 0x000fc80008000000 */
[----:B------:R-:W-:Y:S01]  /*2050*/  LOP3.LUT R2, R2, UR4, RZ, 0x3c, !PT ;  /* 0x0000000402027c12 */ /* 0x000fe2000f8e3cff */
        /* <DEDUP_REMOVED lines=130> */
[----:B------:R-:W-:Y:S01]  /*2880*/  IMAD.MOV.U32 R3, RZ, RZ, RZ ;  /* 0x000000ffff037224 */ /* 0x000fe200078e00ff */
[----:B------:R-:W-:Y:S06]  /*2890*/  BAR.ARV 0xf, 0x100 ;  /* 0x03c4000000007b1d */ /* 0x000fec0000002000 */
[----:B------:R-:W-:Y:S05]  /*28a0*/  BRA `(.L_x_3404) ;  /* 0x0000005800e87947 */ /* 0x000fea0003800000 */
.L_x_3401:
[----:B------:R-:W0:Y:S02]  /*28b0*/  SHFL.IDX PT, R0, R213, RZ, 0x1f ;  /* 0x00001fffd5007589 */ /* 0x000e2400000e0000 */
[----:B0-----:R-:W-:Y:S01]  /*28c0*/  R2UR UR4, R0 ;  /* 0x00000000000472ca */ /* 0x001fe200000e0000 */
[----:B------:R-:W-:-:S05]  /*28d0*/  VIADD R0, R152, 0x3f ;  /* 0x0000003f98007836 */ /* 0x000fca0000000000 */
[----:B------:R-:W-:-:S04]  /*28e0*/  SHF.R.S32.HI R3, RZ, 0x1f, R0 ;  /* 0x0000001fff037819 */ /* 0x000fc80000011400 */
[----:B------:R-:W-:-:S03]  /*28f0*/  LEA.HI R3, R3, R0, RZ, 0x6 ;  /* 0x0000000003037211 */ /* 0x000fc600078f30ff */
[----:B------:R-:W-:Y:S01]  /*2900*/  ULEA.HI UR5, UR4, UR4, URZ, 0x1 ;  /* 0x0000000404057291 */ /* 0x000fe2000f8f083f */
[----:B------:R-:W-:-:S03]  /*2910*/  SHF.R.S32.HI R153, RZ, 0x6, R3 ;  /* 0x00000006ff997819 */ /* 0x000fc60000011403 */
        /* <DEDUP_REMOVED lines=26> */
.L_x_3405:
[----:B------:R-:W2:Y:S01]  /*2ac0*/  LDL R20, [R1] ;  /* 0x0000000001147983 */ /* 0x000ea20000100800 */
[----:B------:R-:W-:-:S04]  /*2ad0*/  LEA.HI R0, R201, R201, RZ, 0x1 ;  /* 0x000000c9c9007211 */ /* 0x000fc800078f08ff */
[----:B------:R-:W-:-:S05]  /*2ae0*/  LOP3.LUT R0, R0, 0xfffffffe, RZ, 0xc0, !PT ;  /* 0xfffffffe00007812 */ /* 0x000fca00078ec0ff */
[----:B------:R-:W-:-:S05]  /*2af0*/  IMAD.IADD R0, R201, 0x1, -R0 ;  /* 0x00000001c9007824 */ /* 0x000fca00078e0a00 */
[----:B------:R-:W-:-:S04]  /*2b00*/  SHF.L.U32 R0, R0, 0x1f, RZ ;  /* 0x0000001f00007819 */ /* 0x000fc800000006ff */
[----:B------:R-:W0:Y:S01]  /*2b10*/  SYNCS.PHASECHK.TRANS64.TRYWAIT P1, [UR37+0x38800], R0 ;  /* 0x03880000ff0075a7 */ /* 0x000e220008020165 */
[----:B--2---:R-:W-:Y:S01]  /*2b20*/  ISETP.NE.AND P0, PT, R20, RZ, PT ;  /* 0x000000ff1400720c */ /* 0x004fe20003f05270 */
[----:B0-----:R-:W-:-:S12]  /*2b30*/  @!P1 BRA `(.L_x_3406) ;  /* 0x000000d400409947 */ /* 0x001fd80003800000 */
.L_x_3539:
[----:B------:R-:W-:Y:S05]  /*2b40*/  @P0 BRA `(.L_x_3407) ;  /* 0x0000000000040947 */ /* 0x000fea0003800000 */
[----:B------:R-:W-:Y:S01]  /*2b50*/  BPT.TRAP 0x1 ;  /* 0x000000040000795c */ /* 0x000fe20000300000 */
.L_x_3407:
[----:B------:R-:W-:Y:S01]  /*2b60*/  IMAD.U32 R6, RZ, RZ, UR36 ;  /* 0x00000024ff067e24 */ /* 0x000fe2000f8e00ff */
[----:B------:R-:W-:-:S04]  /*2b70*/  SHF.L.U32 R5, R2, 0x1f, RZ ;  /* 0x0000001f02057819 */ /* 0x000fc800000006ff */
[----:B------:R-:W-:-:S04]  /*2b80*/  LEA R6, R6, UR37, 0x3 ;  /* 0x0000002506067c11 */ /* 0x000fc8000f8e18ff */
[----:B------:R1:W2:Y:S01]  /*2b90*/  SYNCS.PHASECHK.TRANS64.TRYWAIT P1, [R6+URZ+0x38830], R5 ;  /* 0x03883005060075a7 */ /* 0x0002a2000802017f */
[----:B------:R-:W-:Y:S05]  /*2ba0*/  @P0 BRA `(.L_x_3408) ;  /* 0x0000000000040947 */ /* 0x000fea0003800000 */
[----:B------:R-:W-:Y:S01]  /*2bb0*/  BPT.TRAP 0x1 ;  /* 0x000000040000795c */ /* 0x000fe20000300000 */
.L_x_3408:
[----:B--2---:R-:W-:Y:S05]  /*2bc0*/  @P1 BRA `(.L_x_3409) ;  /* 0x0000000000081947 */ /* 0x004fea0003800000 */
[----:B------:R-:W2:Y:S02]  /*2bd0*/  SYNCS.PHASECHK.TRANS64.TRYWAIT P1, [R6+URZ+0x38830], R5 ;  /* 0x03883005060075a7 */ /* 0x000ea4000802017f */
[----:B--2---:R-:W-:Y:S05]  /*2be0*/  @!P1 BRA `(.L_x_3410) ;  /* 0x000000d4002c9947 */ /* 0x004fea0003800000 */
.L_x_3409:
[----:B------:R-:W-:-:S04]  /*2bf0*/  UIADD3 UR4, UR37, 0x22400, URZ ;  /* 0x0002240025047890 */ /* 0x000fc8000fffe03f */
[----:B------:R-:W-:-:S04]  /*2c00*/  USHF.R.U32.HI UR4, URZ, 0x4, UR4 ;  /* 0x000000043f047899 */ /* 0x000fc80008011604 */
[----:B------:R-:W-:-:S06]  /*2c10*/  ULOP3.LUT UR4, UR4, 0x3fff, URZ, 0xc0, !UPT ;  /* 0x00003fff04047892 */ /* 0x000fcc000f8ec03f */
[----:B0-----:R-:W-:Y:S01]  /*2c20*/  IMAD.U32 R3, RZ, RZ, UR4 ;  /* 0x00000004ff037e24 */ /* 0x001fe2000f8e00ff */
[----:B------:R-:W-:Y:S05]  /*2c30*/  WARPSYNC.ALL ;  /* 0x0000000000007948 */ /* 0x000fea0003800000 */
[----:B------:R-:W-:-:S04]  /*2c40*/  LOP3.LUT R3, R3, 0x10000, RZ, 0xfc, !PT ;  /* 0x0001000003037812 */ /* 0x000fc800078efcff */
        /* <DEDUP_REMOVED lines=10> */
[----:B------:R-:W-:-:S02]  /*2cf0*/  UMOV UR13, 0x40000040 ;  /* 0x40000040000d7882 */ /* 0x000fc40000000000 */
[----:B------:R-:W-:Y:S02]  /*2d00*/  ULEA UR6, UR36, UR6, 0x9 ;  /* 0x0000000624067291 */ /* 0x000fe4000f8e483f */
[----:B------:R-:W-:Y:S02]  /*2d10*/  ULOP3.LUT UR4, UR4, 0x10000, URZ, 0xfc, !UPT ;  /* 0x0001000004047892 */ /* 0x000fe4000f8efc3f */
[----:B------:R-:W-:Y:S02]  /*2d20*/  UIADD3 UR10, UR6, 0x2, URZ ;  /* 0x00000002060a7890 */ /* 0x000fe4000fffe03f */
[----:B------:R-:W-:Y:S02]  /*2d30*/  UIADD3 UR8, UR4, 0x2, URZ ;  /* 0x0000000204087890 */ /* 0x000fe4000fffe03f */
[----:B------:R-:W-:Y:S02]  /*2d40*/  UIADD3 UR14, UR6, 0x4, URZ ;  /* 0x00000004060e7890 */ /* 0x000fe4000fffe03f */
[----:B------:R-:W-:-:S02]  /*2d50*/  UIADD3 UR12, UR4, 0x4, URZ ;  /* 0x00000004040c7890 */ /* 0x000fc4000fffe03f */
[----:B------:R-:W-:Y:S01]  /*2d60*/  HGMMA.64x64x16.F32 R24, gdesc[UR4], RZ, !UPT, gsb0 ;  /* 0x00e00000041879f0 */ /* 0x000fe2000c0008ff */
[----:B------:R-:W-:Y:S02]  /*2d70*/  UIADD3 UR18, UR6, 0x6, URZ ;  /* 0x0000000606127890 */ /* 0x000fe4000fffe03f */
[----:B------:R-:W-:Y:S01]  /*2d80*/  UIADD3 UR16, UR4, 0x6, URZ ;  /* 0x0000000604107890 */ /* 0x000fe2000fffe03f */
[----:B------:R-:W-:Y:S01]  /*2d90*/  UMOV UR19, 0x40000040 ;  /* 0x4000004000137882 */ /* 0x000fe20000000000 */
[----:B------:R-:W-:Y:S01]  /*2da0*/  UMOV UR17, 0x40000040 ;  /* 0x4000004000117882 */ /* 0x000fe20000000000 */
        /* <DEDUP_REMOVED lines=10> */
[----:B------:R-:W0:Y:S02]  /*2e50*/  SYNCS.PHASECHK.TRANS64.TRYWAIT P1, [UR37+0x38810], R0 ;  /* 0x03881000ff0075a7 */ /* 0x000e240008020165 */
[----:B0-----:R-:W-:Y:S05]  /*2e60*/  @!P1 BRA `(.L_x_3411) ;  /* 0x000000d000a09947 */ /* 0x001fea0003800000 */
.L_x_3540:
[----:B------:R-:W-:Y:S05]  /*2e70*/  @P0 BRA `(.L_x_3412) ;  /* 0x0000000000040947 */ /* 0x000fea0003800000 */
[----:B------:R-:W-:Y:S01]  /*2e80*/  BPT.TRAP 0x1 ;  /* 0x000000040000795c */ /* 0x000fe20000300000 */
.L_x_3412:
[----:B------:R3:W4:Y:S01]  /*2e90*/  SYNCS.PHASECHK.TRANS64.TRYWAIT P1, [R6+URZ+0x38850], R5 ;  /* 0x03885005060075a7 */ /* 0x000722000802017f */
[----:B------:R-:W-:Y:S05]  /*2ea0*/  @P0 BRA `(.L_x_3413) ;  /* 0x0000000000040947 */ /* 0x000fea0003800000 */
[----:B------:R-:W-:Y:S01]  /*2eb0*/  BPT.TRAP 0x1 ;  /* 0x000000040000795c */ /* 0x000fe20000300000 */
.L_x_3413:
[----:B----4-:R-:W-:Y:S05]  /*2ec0*/  @P1 BRA `(.L_x_3414) ;  /* 0x0000000000081947 */ /* 0x010fea0003800000 */
[----:B------:R-:W4:Y:S02]  /*2ed0*/  SYNCS.PHASECHK.TRANS64.TRYWAIT P1, [R6+URZ+0x38850], R5 ;  /* 0x03885005060075a7 */ /* 0x000f24000802017f */
[----:B----4-:R-:W-:Y:S05]  /*2ee0*/  @!P1 BRA `(.L_x_3415) ;  /* 0x000000d000989947 */ /* 0x010fea0003800000 */
.L_x_3414:
[----:B------:R-:W-:Y:S01]  /*2ef0*/  UIADD3 UR4, UR37, 0x400, URZ ;  /* 0x0000040025047890 */ /* 0x000fe2000fffe03f */
[----:B------:R-:W-:Y:S01]  /*2f00*/  WARPGROUP.ARRIVE ;  /* 0x00000000000079c5 */ /* 0x000fe20000000000 */
[----:B------:R-:W-:-:S05]  /*2f10*/  UIADD3 UR5, UR37, 0x26400, URZ ;  /* 0x0002640025057890 */ /* 0x000fca000fffe03f */
[----:B0-----:R-:W0:Y:S01]  /*2f20*/  S2R R0, SR_TID.X ;  /* 0x0000000000007919 */ /* 0x001e220000002100 */
[----:B------:R-:W-:Y:S01]  /*2f30*/  USHF.R.U32.HI UR4, URZ, 0x4, UR4 ;  /* 0x000000043f047899 */ /* 0x000fe20008011604 */
[----:B-1234-:R-:W-:Y:S01]  /*2f40*/  IMAD R5, R153, -0x40, R152 ;  /* 0xffffffc099057824 */ /* 0x01efe200078e0298 */
[----:B------:R-:W-:Y:S01]  /*2f50*/  USHF.R.U32.HI UR5, URZ, 0x4, UR5 ;  /* 0x000000043f057899 */ /* 0x000fe20008011605 */
[----:B------:R-:W1:Y:S01]  /*2f60*/  S2R R57, SR_TID.X ;  /* 0x0000000000397919 */ /* 0x000e620000002100 */
[----:B------:R-:W-:Y:S02]  /*2f70*/  ULOP3.LUT UR4, UR4, 0x3fff, URZ, 0xc0, !UPT ;  /* 0x00003fff04047892 */ /* 0x000fe4000f8ec03f */
[----:B------:R-:W-:Y:S01]  /*2f80*/  ULOP3.LUT UR5, UR5, 0x3fff, URZ, 0xc0, !UPT ;  /* 0x00003fff05057892 */ /* 0x000fe2000f8ec03f */
[----:B------:R-:W-:Y:S01]  /*2f90*/  IADD3 R5, -R18, 0x40, R5 ;  /* 0x0000004012057810 */ /* 0x000fe20007ffe105 */
[----:B------:R-:W-:Y:S02]  /*2fa0*/  ULOP3.LUT UR4, UR4, 0x10000, URZ, 0xfc, !UPT ;  /* 0x0001000004047892 */ /* 0x000fe4000f8efc3f */
[----:B------:R-:W-:Y:S01]  /*2fb0*/  ULOP3.LUT UR6, UR5, 0x10000, URZ, 0xfc, !UPT ;  /* 0x0001000005067892 */ /* 0x000fe2000f8efc3f */
[C---:B------:R-:W-:Y:S01]  /*2fc0*/  ISETP.GT.AND P5, PT, R5.reuse, RZ, PT ;  /* 0x000000ff0500720c */ /* 0x040fe20003fa4270 */
[----:B------:R-:W-:Y:S01]  /*2fd0*/  ULEA UR5, UR36, UR4, 0xc ;  /* 0x0000000424057291 */ /* 0x000fe2000f8e603f */
[C---:B------:R-:W-:Y:S01]  /*2fe0*/  ISETP.GT.AND P4, PT, R5.reuse, 0x1, PT ;  /* 0x000000010500780c */ /* 0x040fe20003f84270 */
[----:B------:R-:W-:Y:S01]  /*2ff0*/  UMOV UR21, 0x40000040 ;  /* 0x4000004000157882 */ /* 0x000fe20000000000 */
[----:B------:R-:W-:Y:S01]  /*3000*/  UMOV UR23, 0x40000040 ;  /* 0x4000004000177882 */ /* 0x000fe20000000000 */
[----:B------:R-:W-:Y:S01]  /*3010*/  UIADD3 UR14, UR6, 0x800, URZ ;  /* 0x00000800060e7890 */ /* 0x000fe2000fffe03f */
[C---:B------:R-:W-:Y:S01]  /*3020*/  ISETP.GT.AND P3, PT, R5.reuse, 0x8, PT ;  /* 0x000000080500780c */ /* 0x040fe20003f64270 */
[----:B------:R-:W-:Y:S01]  /*3030*/  UMOV UR20, UR6 ;  /* 0x0000000600147c82 */ /* 0x000fe20008000000 */
[----:B------:R-:W-:Y:S01]  /*3040*/  UMOV UR22, UR5 ;  /* 0x0000000500167c82 */ /* 0x000fe20008000000 */
[----:B------:R-:W-:Y:S01]  /*3050*/  UIADD3 UR15, UR5, 0x800, URZ ;  /* 0x00000800050f7890 */ /* 0x000fe2000fffe03f */
[----:B------:R-:W-:Y:S01]  /*3060*/  HGMMA.64x64x16.F32 R24, gdesc[UR20], R24, gsb0 ;  /* 0x00e00000141879f0 */ /* 0x000fe20008000818 */
[----:B------:R-:W-:Y:S01]  /*3070*/  UIADD3 UR20, UR6, 0x2, URZ ;  /* 0x0000000206147890 */ /* 0x000fe2000fffe03f */
[C---:B------:R-:W-:Y:S01]  /*3080*/  ISETP.GT.AND P2, PT, R5.reuse, 0x9, PT ;  /* 0x000000090500780c */ /* 0x040fe20003f44270 */
[----:B------:R-:W-:Y:S01]  /*3090*/  UIADD3 UR22, UR5, 0x2, URZ ;  /* 0x0000000205167890 */ /* 0x000fe2000fffe03f */
[C---:B------:R-:W-:Y:S01]  /*30a0*/  ISETP.GT.AND P1, PT, R5.reuse, 0x10, PT ;  /* 0x000000100500780c */ /* 0x040fe20003f24270 */
[----:B------:R-:W-:Y:S01]  /*30b0*/  UMOV UR21, 0x40000040 ;  /* 0x4000004000157882 */ /* 0x000fe20000000000 */
[----:B------:R-:W-:Y:S01]  /*30c0*/  UMOV UR23, 0x40000040 ;  /* 0x4000004000177882 */ /* 0x000fe20000000000 */
[----:B------:R-:W-:-:S02]  /*30d0*/  ISETP.GT.AND P6, PT, R5, 0x11, PT ;  /* 0x000000110500780c */ /* 0x000fc40003fc4270 */
[----:B0-----:R-:W-:Y:S02]  /*30e0*/  SHF.R.U32.HI R0, RZ, 0x7, R0 ;  /* 0x00000007ff007819 */ /* 0x001fe40000011600 */
[----:B-1----:R-:W-:-:S04]  /*30f0*/  LOP3.LUT R57, R57, 0x7f, RZ, 0xc0, !PT ;  /* 0x0000007f39397812 */ /* 0x002fc800078ec0ff */
[----:B------:R-:W0:Y:S02]  /*3100*/  SHFL.IDX PT, R0, R0, RZ, 0x1f ;  /* 0x00001fff00007589 */ /* 0x000e2400000e0000 */
[----:B0-----:R-:W-:-:S13]  /*3110*/  R2UR UR7, R0 ;  /* 0x00000000000772ca */ /* 0x001fda00000e0000 */
[----:B------:R-:W-:-:S03]  /*3120*/  UISETP.GT.AND UP0, UPT, UR7, 0x7f, UPT ;  /* 0x0000007f0700788c */ /* 0x000fc6000bf04270 */
[----:B------:R-:W-:Y:S01]  /*3130*/  UMOV UR7, 0x4 ;  /* 0x0000000400077882 */ /* 0x000fe20000000000 */
[----:B------:R-:W-:Y:S02]  /*3140*/  USEL UR11, URZ, 0x2, !UP0 ;  /* 0x000000023f0b7887 */ /* 0x000fe4000c000000 */
[----:B------:R-:W-:Y:S02]  /*3150*/  USEL UR10, UR7, 0x2, UP0 ;  /* 0x00000002070a7887 */ /* 0x000fe40008000000 */
[----:B------:R-:W-:Y:S01]  /*3160*/  USEL UR7, UR7, 0x6, !UP0 ;  /* 0x0000000607077887 */ /* 0x000fe2000c000000 */
[----:B------:R-:W-:Y:S02]  /*3170*/  WARPGROUP.DEPBAR.LE gsb0, 0x0 ;  /* 0x00008000000079c5 */ /* 0x000fe40000010000 */
[----:B------:R-:W-:-:S06]  /*3180*/  WARPGROUP.ARRIVE ;  /* 0x00000000000079c5 */ /* 0x000fcc0000000000 */
[----:B------:R-:W-:Y:S01]  /*3190*/  HGMMA.64x64x16.F32 R24, gdesc[UR20], R24, gsb0 ;  /* 0x00e00000141879f0 */ /* 0x000fe20008000818 */
[----:B------:R-:W-:Y:S02]  /*31a0*/  UIADD3 UR20, UR6, 0x4, URZ ;  /* 0x0000000406147890 */ /* 0x000fe4000fffe03f */
[----:B------:R-:W-:Y:S01]  /*31b0*/  UIADD3 UR22, UR5, 0x4, URZ ;  /* 0x0000000405167890 */ /* 0x000fe2000fffe03f */
[----:B------:R-:W-:Y:S01]  /*31c0*/  UMOV UR21, 0x40000040 ;  /* 0x4000004000157882 */ /* 0x000fe20000000000 */
[----:B------:R-:W-:Y:S01]  /*31d0*/  UMOV UR23, 0x40000040 ;  /* 0x4000004000177882 */ /* 0x000fe20000000000 */
        /* <DEDUP_REMOVED lines=94> */
[----:B------:R-:W-:Y:S02]  /*37c0*/  UIADD3 UR20, UR11, UR14, URZ ;  /* 0x0000000e0b147290 */ /* 0x000fe4000fffe03f */
[----:B------:R-:W-:Y:S01]  /*37d0*/  UIADD3 UR22, UR11, UR15, URZ ;  /* 0x0000000f0b167290 */ /* 0x000fe2000fffe03f */
        /* <DEDUP_REMOVED lines=16> */
[----:B------:R-:W-:Y:S01]  /*38e0*/  UMOV UR14, 0x28 ;  /* 0x00000028000e7882 */ /* 0x000fe20000000000 */
[----:B------:R-:W-:Y:S01]  /*38f0*/  UMOV UR15, 0xa00 ;  /* 0x00000a00000f7882 */ /* 0x000fe20000000000 */
[----:B------:R-:W-:Y:S02]  /*3900*/  USEL UR14, UR14, 0x26, UP0 ;  /* 0x000000260e0e7887 */ /* 0x000fe40008000000 */
[----:B------:R-:W-:-:S02]  /*3910*/  USEL UR15, UR15, 0x980, UP0 ;  /* 0x000009800f0f7887 */ /* 0x000fc40008000000 */
[----:B------:R-:W-:Y:S02]  /*3920*/  ULOP3.LUT UR14, UR14, 0x6, URZ, 0xc0, !UPT ;  /* 0x000000060e0e7892 */ /* 0x000fe4000f8ec03f */
[----:B------:R-:W-:Y:S01]  /*3930*/  ULOP3.LUT UR15, UR15, 0xa00, URZ, 0xc0, !UPT ;  /* 0x00000a000f0f7892 */ /* 0x000fe2000f8ec03f */
[----:B------:R-:W-:Y:S02]  /*3940*/  WARPGROUP.DEPBAR.LE gsb0, 0x0 ;  /* 0x00008000000079c5 */ /* 0x000fe40000010000 */
[----:B------:R-:W-:-:S06]  /*3950*/  WARPGROUP.ARRIVE ;  /* 0x00000000000079c5 */ /* 0x000fcc0000000000 */
[----:B------:R-:W-:Y:S01]  /*3960*/  HGMMA.64x64x16.F32 R24, gdesc[UR20], R24, gsb0 ;  /* 0x00e00000141879f0 */ /* 0x000fe20008000818 */
[----:B------:R-:W-:Y:S02]  /*3970*/  UIADD3 UR20, UR14, UR15, UR6 ;  /* 0x0000000f0e147290 */ /* 0x000fe4000fffe006 */
[----:B------:R-:W-:Y:S01]  /*3980*/  UIADD3 UR22, UR14, UR15, UR5 ;  /* 0x0000000f0e167290 */ /* 0x000fe2000fffe005 */
[----:B------:R-:W-:Y:S01]  /*3990*/  UMOV UR21, 0x40000040 ;  /* 0x4000004000157882 */ /* 0x000fe20000000000 */
[----:B------:R-:W-:Y:S01]  /*39a0*/  UMOV UR23, 0x40000040 ;  /* 0x4000004000177882 */ /* 0x000fe20000000000 */
[----:B------:R-:W-:Y:S02]  /*39b0*/  UIADD3 UR14, UR6, 0xa00, URZ ;  /* 0x00000a00060e7890 */ /* 0x000fe4000fffe03f */
[----:B------:R-:W-:Y:S01]  /*39c0*/  UIADD3 UR15, UR5, 0xa00, URZ ;  /* 0x00000a00050f7890 */ /* 0x000fe2000fffe03f */
        /* <DEDUP_REMOVED lines=87> */
[----:B------:R-:W-:Y:S02]  /*3f40*/  UMOV UR10, 0x1000 ;  /* 0x00001000000a7882 */ /* 0x000fe40000000000 */
[----:B------:R-:W-:-:S04]  /*3f50*/  USEL UR10, UR10, 0xf80, UP0 ;  /* 0x00000f800a0a7887 */ /* 0x000fc80008000000 */
[----:B------:R-:W-:Y:S01]  /*3f60*/  ULOP3.LUT UR10, UR10, 0x1e00, URZ, 0xc0, !UPT ;  /* 0x00001e000a0a7892 */ /* 0x000fe2000f8ec03f */
        /* <DEDUP_REMOVED lines=9> */
[----:B------:R-:W-:-:S04]  /*4000*/  USEL UR7, UR7, 0x3e, UP0 ;  /* 0x0000003e07077887 */ /* 0x000fc80008000000 */
        /* <DEDUP_REMOVED lines=8> */
[----:B------:R-:W-:Y:S01]  /*4090*/  ULDC UR5, c[0x0][0xa80] ;  /* 0x0002a00000057ab9 */ /* 0x000fe20000000800 */
[----:B------:R-:W-:-:S04]  /*40a0*/  ULOP3.LUT UR7, UR44, 0x2000000, URZ, 0xfc, !UPT ;  /* 0x020000002c077892 */ /* 0x000fc8000f8efc3f */
[----:B------:R-:W-:-:S04]  /*40b0*/  ULEA UR10, UR36, UR7, 0xc ;  /* 0x00000007240a7291 */ /* 0x000fc8000f8e603f */
[----:B------:R-:W-:Y:S01]  /*40c0*/  UIADD3 UR14, UR10, 0x80, URZ ;  /* 0x000000800a0e7890 */ /* 0x000fe2000fffe03f */
        /* <DEDUP_REMOVED lines=57> */
[----:B------:R-:W-:Y:S01]  /*4460*/  FSEL R50, R50, -INF , P5 ;  /* 0xff80000032327808 */ /* 0x000fe20002800000 */
[----:B------:R-:W0:Y:S01]  /*4470*/  SHFL.BFLY PT, R5, R8, 0x2, 0x1f ;  /* 0x0c401f0008057f89 */ /* 0x000e2200000e0000 */
[----:B------:R-:W-:Y:S02]  /*4480*/  FSEL R54, R54, -INF , P3 ;  /* 0xff80000036367808 */ /* 0x000fe40001800000 */
[----:B------:R-:W-:Y:S02]  /*4490*/  FSEL R70, R55, -INF , P2 ;  /* 0xff80000037467808 */ /* 0x000fe40001000000 */
[----:B------:R-:W-:Y:S02]  /*44a0*/  ISETP.GE.AND P2, PT, R152, 0x41, PT ;  /* 0x000000419800780c */ /* 0x000fe40003f46270 */
[----:B0-----:R-:W-:-:S02]  /*44b0*/  FMNMX.FTZ R9, R8, R5, !PT ;  /* 0x0000000508097209 */ /* 0x001fc40007810000 */
[----:B------:R-:W-:-:S03]  /*44c0*/  FMNMX.FTZ R5, R26, R27, !PT ;  /* 0x0000001b1a057209 */ /* 0x000fc60007810000 */
[----:B------:R-:W0:Y:S01]  /*44d0*/  SHFL.BFLY PT, R0, R9, 0x1, 0x1f ;  /* 0x0c201f0009007f89 */ /* 0x000e2200000e0000 */
[----:B------:R-:W-:-:S04]  /*44e0*/  FMNMX.FTZ R5, R30, R5, !PT ;  /* 0x000000051e057209 */ /* 0x000fc80007810000 */
[----:B------:R-:W-:-:S04]  /*44f0*/  FMNMX.FTZ R5, R32, R5, !PT ;  /* 0x0000000520057209 */ /* 0x000fc80007810000 */
[----:B------:R-:W-:-:S04]  /*4500*/  FMNMX.FTZ R5, R34, R5, !PT ;  /* 0x0000000522057209 */ /* 0x000fc80007810000 */
[----:B------:R-:W-:-:S04]  /*4510*/  FMNMX.FTZ R5, R36, R5, !PT ;  /* 0x0000000524057209 */ /* 0x000fc80007810000 */
[----:B------:R-:W-:Y:S01]  /*4520*/  FMNMX.FTZ R7, R38, R5, !PT ;  /* 0x0000000526077209 */ /* 0x000fe20007810000 */
[----:B------:R-:W-:-:S03]  /*4530*/  IMAD.U32 R5, RZ, RZ, UR5 ;  /* 0x00000005ff057e24 */ /* 0x000fc6000f8e00ff */
        /* <DEDUP_REMOVED lines=8> */
[----:B------:R-:W-:-:S03]  /*45c0*/  FMNMX.FTZ R9, R48, R7, !PT ;  /* 0x0000000730097209 */ /* 0x000fc60007810000 */
[-CC-:B------:R-:W-:Y:S01]  /*45d0*/  FFMA.FTZ R10, R24, R5.reuse, -R29.reuse ;  /* 0x00000005180a7223 */ /* 0x180fe2000001081d */
[----:B------:R-:W-:Y:S01]  /*45e0*/  FSEL R24, R51, -INF , P4 ;  /* 0xff80000033187808 */ /* 0x000fe20002000000 */
[--C-:B------:R-:W-:Y:S01]  /*45f0*/  FFMA.FTZ R8, R25, R5, -R29.reuse ;  /* 0x0000000519087223 */ /* 0x100fe2000001081d */
[----:B------:R-:W-:Y:S01]  /*4600*/  FMNMX.FTZ R9, R50, R9, !PT ;  /* 0x0000000932097209 */ /* 0x000fe20007810000 */
[----:B------:R0:W-:Y:S01]  /*4610*/  MUFU.EX2 R7, R10 ;  /* 0x0000000a00077308 */ /* 0x0001e20000000800 */
        /* <DEDUP_REMOVED lines=8> */
[-CC-:B0-----:R-:W-:Y:S01]  /*46a0*/  FFMA.FTZ R10, R4, R5.reuse, -R29.reuse ;  /* 0x00000005040a7223 */ /* 0x181fe2000001081d */
[--C-:B------:R-:W-:Y:S01]  /*46b0*/  FFMA.FTZ R21, R62, R5, -R29.reuse ;  /* 0x000000053e157223 */ /* 0x100fe2000001081d */
[----:B------:R-:W-:Y:S01]  /*46c0*/  FMNMX.FTZ R15, R70, R9, !PT ;  /* 0x00000009460f7209 */ /* 0x000fe20007810000 */
[-CC-:B------:R-:W-:Y:S01]  /*46d0*/  FFMA.FTZ R154, R64, R5.reuse, -R29.reuse ;  /* 0x00000005409a7223 */ /* 0x180fe2000001081d */
[-CC-:B------:R-:W-:Y:S01]  /*46e0*/  FFMA.FTZ R155, R66, R5.reuse, -R29.reuse ;  /* 0x00000005429b7223 */ /* 0x180fe2000001081d */
[-CC-:B------:R-:W-:Y:S01]  /*46f0*/  FFMA.FTZ R172, R68, R5.reuse, -R29.reuse ;  /* 0x0000000544ac7223 */ /* 0x180fe2000001081d */
[-CC-:B------:R-:W-:Y:S01]  /*4700*/  FFMA.FTZ R173, R52, R5.reuse, -R29.reuse ;  /* 0x0000000534ad7223 */ /* 0x180fe2000001081d */
[----:B------:R-:W0:Y:S01]  /*4710*/  SHFL.BFLY PT, R4, R15, 0x2, 0x1f ;  /* 0x0c401f000f047f89 */ /* 0x000e2200000e0000 */
[--C-:B------:R-:W-:Y:S01]  /*4720*/  FFMA.FTZ R174, R72, R5, -R29.reuse ;  /* 0x0000000548ae7223 */ /* 0x100fe2000001081d */
[----:B------:R-:W1:Y:S08]  /*4730*/  MUFU.EX2 R8, R8 ;  /* 0x0000000800087308 */ /* 0x000e700000000800 */
[----:B------:R-:W-:Y:S08]  /*4740*/  MUFU.EX2 R9, R28 ;  /* 0x0000001c00097308 */ /* 0x000ff00000000800 */
[----:B------:R-:W2:Y:S01]  /*4750*/  MUFU.EX2 R10, R10 ;  /* 0x0000000a000a7308 */ /* 0x000ea20000000800 */
[----:B-1----:R-:W-:Y:S01]  /*4760*/  F2FP.F16.F32.PACK_AB R156, R8, R7 ;  /* 0x00000007089c723e */ /* 0x002fe200000000ff */
[----:B------:R-:W-:Y:S01]  /*4770*/  FADD.FTZ R8, R7, R8 ;  /* 0x0000000807087221 */ /* 0x000fe20000010000 */
[----:B0-----:R-:W-:Y:S01]  /*4780*/  FMNMX.FTZ R25, R15, R4, !PT ;  /* 0x000000040f197209 */ /* 0x001fe20007810000 */
[----:B------:R-:W-:-:S04]  /*4790*/  FFMA.FTZ R15, R58, R5, -R29 ;  /* 0x000000053a0f7223 */ /* 0x000fc8000001081d */
[----:B------:R-:W-:Y:S01]  /*47a0*/  MUFU.EX2 R11, R11 ;  /* 0x0000000b000b7308 */ /* 0x000fe20000000800 */
[----:B------:R-:W0:Y:S07]  /*47b0*/  SHFL.BFLY PT, R4, R25, 0x1, 0x1f ;  /* 0x0c201f0019047f89 */ /* 0x000e2e00000e0000 */
[----:B------:R-:W1:Y:S01]  /*47c0*/  MUFU.EX2 R12, R12 ;  /* 0x0000000c000c7308 */ /* 0x000e620000000800 */
[----:B--2---:R-:W-:Y:S01]  /*47d0*/  F2FP.F16.F32.PACK_AB R158, R10, R9 ;  /* 0x000000090a9e723e */ /* 0x004fe200000000ff */
[----:B------:R-:W-:-:S04]  /*47e0*/  FADD.FTZ R9, R9, R8 ;  /* 0x0000000809097221 */ /* 0x000fc80000010000 */
[----:B------:R-:W-:Y:S02]  /*47f0*/  FADD.FTZ R10, R10, R9 ;  /* 0x000000090a0a7221 */ /* 0x000fe40000010000 */
[----:B------:R-:W-:Y:S08]  /*4800*/  MUFU.EX2 R13, R13 ;  /* 0x0000000d000d7308 */ /* 0x000ff00000000800 */
[----:B------:R-:W2:Y:S01]  /*4810*/  MUFU.EX2 R14, R14 ;  /* 0x0000000e000e7308 */ /* 0x000ea20000000800 */
[----:B-1----:R-:W-:Y:S01]  /*4820*/  F2FP.F16.F32.PACK_AB R160, R12, R11 ;  /* 0x0000000b0ca0723e */ /* 0x002fe200000000ff */
[----:B------:R-:W-:Y:S01]  /*4830*/  FADD.FTZ R11, R11, R10 ;  /* 0x0000000a0b0b7221 */ /* 0x000fe20000010000 */
[----:B0-----:R-:W-:-:S03]  /*4840*/  FMNMX.FTZ R4, R25, R4, !PT ;  /* 0x0000000419047209 */ /* 0x001fc60007810000 */
[----:B------:R-:W-:Y:S01]  /*4850*/  FADD.FTZ R12, R12, R11 ;  /* 0x0000000b0c0c7221 */ /* 0x000fe20000010000 */
[C---:B------:R-:W-:Y:S01]  /*4860*/  FSETP.NEU.FTZ.AND P1, PT, R4.reuse, -INF , PT ;  /* 0xff8000000400780b */ /* 0x040fe20003f3d000 */
[-C--:B------:R-:W-:Y:S01]  /*4870*/  FMUL.FTZ R25, R4, R5.reuse ;  /* 0x0000000504197220 */ /* 0x080fe20000410000 */
[----:B------:R-:W-:Y:S04]  /*4880*/  MUFU.EX2 R15, R15 ;  /* 0x0000000f000f7308 */ /* 0x000fe80000000800 */
[----:B------:R-:W-:Y:S02]  /*4890*/  FSEL R25, R25, RZ, P1 ;  /* 0x000000ff19197208 */ /* 0x000fe40000800000 */
[----:B------:R-:W-:Y:S02]  /*48a0*/  ISETP.NE.AND P1, PT, R57, RZ, PT ;  /* 0x000000ff3900720c */ /* 0x000fe40003f25270 */
        /* <DEDUP_REMOVED lines=11> */
[----:B------:R-:W-:-:S02]  /*4960*/  @!P1 VIADD R24, R6, 0x38840 ;  /* 0x0003884006189836 */ /* 0x000fc40000000000 */
[-CC-:B------:R-:W-:Y:S01]  /*4970*/  FFMA.FTZ R192, R44, R5.reuse, -R25.reuse ;  /* 0x000000052cc07223 */ /* 0x180fe20000010819 */
[-CC-:B------:R-:W-:Y:S01]  /*4980*/  FFMA.FTZ R191, R46, R5.reuse, -R25.reuse ;  /* 0x000000052ebf7223 */ /* 0x180fe20000010819 */
[-CC-:B------:R-:W-:Y:S01]  /*4990*/  FFMA.FTZ R194, R48, R5.reuse, -R25.reuse ;  /* 0x0000000530c27223 */ /* 0x180fe20000010819 */
[-CC-:B------:R-:W-:Y:S01]  /*49a0*/  FFMA.FTZ R193, R50, R5.reuse, -R25.reuse ;  /* 0x0000000532c17223 */ /* 0x180fe20000010819 */
[----:B------:R-:W-:Y:S01]  /*49b0*/  @!P1 PRMT R24, RZ, 0x654, R24 ;  /* 0x00000654ff189816 */ /* 0x000fe20000000018 */
[-CC-:B------:R-:W-:Y:S01]  /*49c0*/  FFMA.FTZ R195, R54, R5.reuse, -R25.reuse ;  /* 0x0000000536c37223 */ /* 0x180fe20000010819 */
[----:B------:R-:W-:Y:S01]  /*49d0*/  FFMA.FTZ R198, R70, R5, -R25 ;  /* 0x0000000546c67223 */ /* 0x000fe20000010819 */
[----:B------:R-:W-:Y:S01]  /*49e0*/  MUFU.EX2 R175, R175 ;  /* 0x000000af00af7308 */ /* 0x000fe20000000800 */
[----:B------:R1:W-:Y:S01]  /*49f0*/  @!P1 SYNCS.ARRIVE.TRANS64.RED.A1T0 RZ, [R24+URZ], RZ ;  /* 0x000000ff18ff99a7 */ /* 0x0003e2000810043f */
[----:B--2---:R-:W-:Y:S01]  /*4a00*/  F2FP.F16.F32.PACK_AB R162, R14, R13 ;  /* 0x0000000d0ea2723e */ /* 0x004fe200000000ff */
[----:B------:R-:W-:Y:S01]  /*4a10*/  FADD.FTZ R13, R13, R12 ;  /* 0x0000000c0d0d7221 */ /* 0x000fe20000010000 */
[----:B0-----:R-:W-:Y:S01]  /*4a20*/  F2FP.F16.F32.PACK_AB R164, R20, R15 ;  /* 0x0000000f14a4723e */ /* 0x001fe200000000ff */
[----:B------:R-:W-:-:S02]  /*4a30*/  @!P1 VIADD R6, R6, 0x38860 ;  /* 0x0003886006069836 */ /* 0x000fc40000000000 */
[----:B------:R-:W-:Y:S01]  /*4a40*/  FADD.FTZ R14, R14, R13 ;  /* 0x0000000d0e0e7221 */ /* 0x000fe20000010000 */
[----:B------:R-:W0:Y:S02]  /*4a50*/  MUFU.EX2 R176, R176 ;  /* 0x000000b000b07308 */ /* 0x000e240000000800 */
[----:B------:R-:W-:Y:S01]  /*4a60*/  @!P1 PRMT R6, RZ, 0x654, R6 ;  /* 0x00000654ff069816 */ /* 0x000fe20000000006 */
[----:B------:R-:W-:-:S04]  /*4a70*/  FADD.FTZ R15, R15, R14 ;  /* 0x0000000e0f0f7221 */ /* 0x000fc80000010000 */
[----:B------:R-:W-:Y:S01]  /*4a80*/  FADD.FTZ R20, R20, R15 ;  /* 0x0000000f14147221 */ /* 0x000fe20000010000 */
[----:B------:R-:W-:Y:S08]  /*4a90*/  MUFU.EX2 R177, R177 ;  /* 0x000000b100b17308 */ /* 0x000ff00000000800 */
[----:B------:R-:W2:Y:S01]  /*4aa0*/  MUFU.EX2 R178, R178 ;  /* 0x000000b200b27308 */ /* 0x000ea20000000800 */
[----:B0-----:R-:W-:Y:S01]  /*4ab0*/  F2FP.F16.F32.PACK_AB R157, R176, R175 ;  /* 0x000000afb09d723e */ /* 0x001fe200000000ff */
[----:B------:R-:W-:-:S06]  /*4ac0*/  FADD.FTZ R176, R175, R176 ;  /* 0x000000b0afb07221 */ /* 0x000fcc0000010000 */
[----:B------:R-:W-:Y:S08]  /*4ad0*/  MUFU.EX2 R179, R179 ;  /* 0x000000b300b37308 */ /* 0x000ff00000000800 */
[----:B------:R-:W0:Y:S01]  /*4ae0*/  MUFU.EX2 R180, R180 ;  /* 0x000000b400b47308 */ /* 0x000e220000000800 */
[----:B--2---:R-:W-:Y:S01]  /*4af0*/  F2FP.F16.F32.PACK_AB R159, R178, R177 ;  /* 0x000000b1b29f723e */ /* 0x004fe200000000ff */
[----:B------:R-:W-:Y:S01]  /*4b00*/  BAR.SYNC.DEFER_BLOCKING 0xf, 0x100 ;  /* 0x03c4000000007b1d */ /* 0x000fe20000010000 */
[----:B------:R-:W-:-:S04]  /*4b10*/  FADD.FTZ R177, R177, R176 ;  /* 0x000000b0b1b17221 */ /* 0x000fc80000010000 */
[----:B------:R-:W-:Y:S01]  /*4b20*/  FADD.FTZ R178, R178, R177 ;  /* 0x000000b1b2b27221 */ /* 0x000fe20000010000 */
[----:B------:R-:W-:Y:S08]  /*4b30*/  MUFU.EX2 R181, R181 ;  /* 0x000000b500b57308 */ /* 0x000ff00000000800 */
[----:B------:R-:W2:Y:S01]  /*4b40*/  MUFU.EX2 R182, R182 ;  /* 0x000000b600b67308 */ /* 0x000ea20000000800 */
[----:B0-----:R-:W-:Y:S01]  /*4b50*/  F2FP.F16.F32.PACK_AB R161, R180, R179 ;  /* 0x000000b3b4a1723e */ /* 0x001fe200000000ff */
[----:B------:R-:W-:-:S04]  /*4b60*/  FADD.FTZ R179, R179, R178 ;  /* 0x000000b2b3b37221 */ /* 0x000fc80000010000 */
[----:B------:R-:W-:Y:S02]  /*4b70*/  FADD.FTZ R180, R180, R179 ;  /* 0x000000b3b4b47221 */ /* 0x000fe40000010000 */
[----:B------:R-:W-:Y:S01]  /*4b80*/  MUFU.EX2 R21, R21 ;  /* 0x0000001500157308 */ /* 0x000fe20000000800 */
[----:B------:R0:W-:Y:S07]  /*4b90*/  STSM.16.M88.4 [R23+0x36400], R156 ;  /* 0x0364009c17007844 */ /* 0x0001ee0000000200 */
[----:B------:R-:W3:Y:S01]  /*4ba0*/  MUFU.EX2 R154, R154 ;  /* 0x0000009a009a7308 */ /* 0x000ee20000000800 */
[----:B--2---:R-:W-:Y:S01]  /*4bb0*/  F2FP.F16.F32.PACK_AB R163, R182, R181 ;  /* 0x000000b5b6a3723e */ /* 0x004fe200000000ff */
[----:B------:R-:W-:-:S04]  /*4bc0*/  FADD.FTZ R181, R181, R180 ;  /* 0x000000b4b5b57221 */ /* 0x000fc80000010000 */
[----:B------:R0:W-:Y:S01]  /*4bd0*/  STSM.16.M88.4 [R185], R160 ;  /* 0x000000a0b9007844 */ /* 0x0001e20000000200 */
[----:B------:R-:W-:Y:S01]  /*4be0*/  FADD.FTZ R182, R182, R181 ;  /* 0x000000b5b6b67221 */ /* 0x000fe20000010000 */
[----:B------:R-:W-:Y:S08]  /*4bf0*/  MUFU.EX2 R183, R183 ;  /* 0x000000b700b77308 */ /* 0x000ff00000000800 */
[----:B------:R-:W2:Y:S01]  /*4c00*/  MUFU.EX2 R192, R192 ;  /* 0x000000c000c07308 */ /* 0x000ea20000000800 */
[----:B---3--:R-:W-:Y:S01]  /*4c10*/  F2FP.F16.F32.PACK_AB R166, R154, R21 ;  /* 0x000000159aa6723e */ /* 0x008fe200000000ff */
[----:B------:R-:W-:-:S04]  /*4c20*/  FADD.FTZ R21, R21, R20 ;  /* 0x0000001415157221 */ /* 0x000fc80000010000 */
[----:B------:R-:W-:Y:S02]  /*4c30*/  FADD.FTZ R154, R154, R21 ;  /* 0x000000159a9a7221 */ /* 0x000fe40000010000 */
[----:B------:R-:W-:Y:S08]  /*4c40*/  MUFU.EX2 R191, R191 ;  /* 0x000000bf00bf7308 */ /* 0x000ff00000000800 */
[----:B------:R-:W3:Y:S01]  /*4c50*/  MUFU.EX2 R194, R194 ;  /* 0x000000c200c27308 */ /* 0x000ee20000000800 */
[----:B--2---:R-:W-:Y:S01]  /*4c60*/  F2FP.F16.F32.PACK_AB R165, R192, R183 ;  /* 0x000000b7c0a5723e */ /* 0x004fe200000000ff */
[----:B------:R-:W-:-:S04]  /*4c70*/  FADD.FTZ R183, R183, R182 ;  /* 0x000000b6b7b77221 */ /* 0x000fc80000010000 */
[----:B------:R-:W-:Y:S02]  /*4c80*/  FADD.FTZ R192, R192, R183 ;  /* 0x000000b7c0c07221 */ /* 0x000fe40000010000 */
[----:B------:R-:W-:Y:S08]  /*4c90*/  MUFU.EX2 R155, R155 ;  /* 0x0000009b009b7308 */ /* 0x000ff00000000800 */
[----:B------:R-:W2:Y:S01]  /*4ca0*/  MUFU.EX2 R172, R172 ;  /* 0x000000ac00ac7308 */ /* 0x000ea20000000800 */
[----:B---3--:R-:W-:Y:S01]  /*4cb0*/  F2FP.F16.F32.PACK_AB R167, R194, R191 ;  /* 0x000000bfc2a7723e */ /* 0x008fe200000000ff */
[----:B------:R-:W-:-:S04]  /*4cc0*/  FADD.FTZ R191, R191, R192 ;  /* 0x000000c0bfbf7221 */ /* 0x000fc80000010000 */
[----:B------:R0:W-:Y:S01]  /*4cd0*/  STSM.16.M88.4 [R22], R164 ;  /* 0x000000a416007844 */ /* 0x0001e20000000200 */
[----:B------:R-:W-:Y:S01]  /*4ce0*/  FADD.FTZ R194, R194, R191 ;  /* 0x000000bfc2c27221 */ /* 0x000fe20000010000 */
        /* <DEDUP_REMOVED lines=8> */
[----:B------:R-:W-:-:S06]  /*4d70*/  FADD.FTZ R173, R173, R172 ;  /* 0x000000acadad7221 */ /* 0x000fcc0000010000 */
[----:B------:R-:W3:Y:S08]  /*4d80*/  MUFU.EX2 R195, R195 ;  /* 0x000000c300c37308 */ /* 0x000ef00000000800 */
[----:B------:R-:W4:Y:S01]  /*4d90*/  MUFU.EX2 R198, R198 ;  /* 0x000000c600c67308 */ /* 0x000f220000000800 */
[----:B--2---:R-:W-:Y:S01]  /*4da0*/  F2FP.F16.F32.PACK_AB R169, R196, R193 ;  /* 0x000000c1c4a9723e */ /* 0x004fe200000000ff */
[----:B------:R-:W-:-:S04]  /*4db0*/  FADD.FTZ R193, R193, R194 ;  /* 0x000000c2c1c17221 */ /* 0x000fc80000010000 */
[----:B------:R-:W-:-:S04]  /*4dc0*/  FADD.FTZ R196, R196, R193 ;  /* 0x000000c1c4c47221 */ /* 0x000fc80000010000 */
[----:B---3--:R-:W-:Y:S01]  /*4dd0*/  FADD.FTZ R7, R195, R196 ;  /* 0x000000c4c3077221 */ /* 0x008fe20000010000 */
[----:B----4-:R-:W-:-:S03]  /*4de0*/  F2FP.F16.F32.PACK_AB R171, R198, R195 ;  /* 0x000000c3c6ab723e */ /* 0x010fc600000000ff */
[----:B------:R-:W-:Y:S02]  /*4df0*/  FADD.FTZ R7, R198, R7 ;  /* 0x00000007c6077221 */ /* 0x000fe40000010000 */
[----:B------:R0:W-:Y:S01]  /*4e00*/  STSM.16.M88.4 [R184], R168 ;  /* 0x000000a8b8007844 */ /* 0x0001e20000000200 */
[----:B-1----:R-:W-:-:S06]  /*4e10*/  WARPGROUP.ARRIVE ;  /* 0x00000000000079c5 */ /* 0x002fcc0000000000 */
[----:B------:R-:W-:Y:S01]  /*4e20*/  HGMMA.64x256x16.F32 R24, R156, gdesc[UR8].tnspB, RZ, !UPT, gsb0 ;  /* 0x43e000089c187df0 */ /* 0x000fe2000c0008ff */
[----:B------:R-:W-:Y:S02]  /*4e30*/  UMOV UR11, 0x40000040 ;  /* 0x40000040000b7882 */ /* 0x000fe40000000000 */
[----:B------:R-:W-:Y:S02]  /*4e40*/  WARPGROUP.DEPBAR.LE gsb0, 0x0 ;  /* 0x00008000000079c5 */ /* 0x000fe40000010000 */
[----:B------:R-:W-:-:S15]  /*4e50*/  WARPGROUP.ARRIVE ;  /* 0x00000000000079c5 */ /* 0x000fde0000000000 */
[----:B------:R-:W-:-:S08]  /*4e60*/  NOP ;  /* 0x0000000000007918 */ /* 0x000fd00000000000 */
[----:B------:R-:W-:Y:S01]  /*4e70*/  HGMMA.64x256x16.F32 R24, R160, gdesc[UR12].tnspB, R24, gsb0 ;  /* 0x43e0000ca0187df0 */ /* 0x000fe20008000818 */
[----:B------:R-:W-:Y:S01]  /*4e80*/  UIADD3 UR14, UR10, 0x100, URZ ;  /* 0x000001000a0e7890 */ /* 0x000fe2000fffe03f */
[----:B------:R-:W-:Y:S01]  /*4e90*/  UMOV UR15, 0x40000040 ;  /* 0x40000040000f7882 */ /* 0x000fe20000000000 */
[----:B------:R-:W-:Y:S01]  /*4ea0*/  UIADD3 UR10, UR10, 0x180, URZ ;  /* 0x000001800a0a7890 */ /* 0x000fe2000fffe03f */
[----:B------:R-:W-:Y:S02]  /*4eb0*/  WARPGROUP.DEPBAR.LE gsb0, 0x0 ;  /* 0x00008000000079c5 */ /* 0x000fe40000010000 */
[----:B------:R-:W-:-:S15]  /*4ec0*/  WARPGROUP.ARRIVE ;  /* 0x00000000000079c5 */ /* 0x000fde0000000000 */
[----:B------:R-:W-:-:S07]  /*4ed0*/  NOP ;  /* 0x0000000000007918 */ /* 0x000fce0000000000 */
[----:B------:R-:W-:Y:S03]  /*4ee0*/  HGMMA.64x256x16.F32 R24, R164, gdesc[UR12].tnspB, R24, gsb0 ;  /* 0x43e0000ca4187df0 */ /* 0x000fe60008000818 */
        /* <DEDUP_REMOVED lines=13> */
[----:B------:R1:W-:Y:S02]  /*4fc0*/  @!P1 SYNCS.ARRIVE.TRANS64.RED.A1T0 RZ, [R6+URZ], RZ ;  /* 0x000000ff06ff99a7 */ /* 0x0003e4000810043f */
[----:B-1----:R-:W-:Y:S01]  /*4fd0*/  FADD.FTZ R6, R174, R173 ;  /* 0x000000adae067221 */ /* 0x002fe20000010000 */
[----:B0-----:R-:W-:Y:S06]  /*4fe0*/  @!P2 BRA `(.L_x_3416) ;  /* 0x000000280078a947 */ /* 0x001fec0003800000 */
[----:B------:R-:W-:Y:S01]  /*4ff0*/  VIADD R8, R153, 0xfffffffe ;  /* 0xfffffffe99087836 */ /* 0x000fe20000000000 */
[----:B------:R-:W-:Y:S01]  /*5000*/  UMOV UR24, UR36 ;  /* 0x0000002400187c82 */ /* 0x000fe20008000000 */
[----:B------:R-:W-:Y:S02]  /*5010*/  IMAD.MOV.U32 R191, RZ, RZ, R4 ;  /* 0x000000ffffbf7224 */ /* 0x000fe400078e0004 */
[----:B------:R-:W-:-:S07]  /*5020*/  IMAD.MOV.U32 R9, RZ, RZ, R0 ;  /* 0x000000ffff097224 */ /* 0x000fce00078e0000 */
.L_x_3425:
[----:B------:R-:W-:Y:S01]  /*5030*/  UIADD3 UR36, UR24, 0x1, URZ ;  /* 0x0000000118247890 */ /* 0x000fe2000fffe03f */
[C---:B------:R-:W-:Y:S01]  /*5040*/  ISETP.GT.AND P2, PT, R8.reuse, RZ, PT ;  /* 0x000000ff0800720c */ /* 0x040fe20003f44270 */
[----:B------:R-:W-:Y:S02]  /*5050*/  VIADD R8, R8, 0xffffffff ;  /* 0xffffffff08087836 */ /* 0x000fe40000000000 */
[----:B------:R-:W-:-:S04]  /*5060*/  UISETP.NE.AND UP0, UPT, UR36, 0x2, UPT ;  /* 0x000000022400788c */ /* 0x000fc8000bf05270 */
[----:B------:R-:W-:Y:S02]  /*5070*/  USEL UR5, URZ, 0x1, UP0 ;  /* 0x000000013f057887 */ /* 0x000fe40008000000 */
[----:B------:R-:W-:-:S04]  /*5080*/  USEL UR36, UR36, URZ, UP0 ;  /* 0x0000003f24247287 */ /* 0x000fc80008000000 */
[----:B------:R-:W-:Y:S01]  /*5090*/  LOP3.LUT R2, R2, UR5, RZ, 0x3c, !PT ;  /* 0x0000000502027c12 */ /* 0x000fe2000f8e3cff */
[----:B-1----:R-:W-:Y:S07]  /*50a0*/  @P0 BRA `(.L_x_3417) ;  /* 0x0000000000040947 */ /* 0x002fee0003800000 */
[----:B------:R-:W-:Y:S01]  /*50b0*/  BPT.TRAP 0x1 ;  /* 0x000000040000795c */ /* 0x000fe20000300000 */
.L_x_3417:
[----:B------:R-:W-:Y:S01]  /*50c0*/  ULEA UR5, UR36, UR37, 0x3 ;  /* 0x0000002524057291 */ /* 0x000fe2000f8e183f */
[----:B------:R-:W-:-:S08]  /*50d0*/  SHF.L.U32 R0, R2, 0x1f, RZ ;  /* 0x0000001f02007819 */ /* 0x000fd000000006ff */
[----:B------:R0:W1:Y:S01]  /*50e0*/  SYNCS.PHASECHK.TRANS64.TRYWAIT P3, [UR5+0x38830], R0 ;  /* 0x03883000ff0075a7 */ /* 0x0000620008060145 */
[----:B------:R-:W-:Y:S05]  /*50f0*/  @P0 BRA `(.L_x_3418) ;  /* 0x0000000000040947 */ /* 0x000fea0003800000 */
[----:B------:R-:W-:Y:S01]  /*5100*/  BPT.TRAP 0x1 ;  /* 0x000000040000795c */ /* 0x000fe20000300000 */
.L_x_3418:
[----:B-1----:R-:W-:Y:S05]  /*5110*/  @P3 BRA `(.L_x_3419) ;  /* 0x0000000000083947 */ /* 0x002fea0003800000 */
[----:B------:R-:W1:Y:S02]  /*5120*/  SYNCS.PHASECHK.TRANS64.TRYWAIT P3, [UR5+0x38830], R0 ;  /* 0x03883000ff0075a7 */ /* 0x000e640008060145 */
[----:B-1----:R-:W-:Y:S05]  /*5130*/  @!P3 BRA `(.L_x_3420) ;  /* 0x000000b00018b947 */ /* 0x002fea0003800000 */
.L_x_3419:
        /* <DEDUP_REMOVED lines=26> */
[----:B------:R-:W-:Y:S05]  /*52e0*/  @P0 BRA `(.L_x_3421) ;  /* 0x0000000000040947 */ /* 0x000fea0003800000 */
[----:B------:R-:W-:Y:S01]  /*52f0*/  BPT.TRAP 0x1 ;  /* 0x000000040000795c */ /* 0x000fe20000300000 */
.L_x_3421:
[----:B------:R2:W3:Y:S01]  /*5300*/  SYNCS.PHASECHK.TRANS64.TRYWAIT P3, [UR5+0x38850], R0 ;  /* 0x03885000ff0075a7 */ /* 0x0004e20008060145 */
[----:B------:R-:W-:Y:S05]  /*5310*/  @P0 BRA `(.L_x_3422) ;  /* 0x0000000000040947 */ /* 0x000fea0003800000 */
[----:B------:R-:W-:Y:S01]  /*5320*/  BPT.TRAP 0x1 ;  /* 0x000000040000795c */ /* 0x000fe20000300000 */
.L_x_3422:
[----:B---3--:R-:W-:Y:S05]  /*5330*/  @P3 BRA `(.L_x_3423) ;  /* 0x0000000000083947 */ /* 0x008fea0003800000 */
[----:B------:R-:W3:Y:S02]  /*5340*/  SYNCS.PHASECHK.TRANS64.TRYWAIT P3, [UR5+0x38850], R0 ;  /* 0x03885000ff0075a7 */ /* 0x000ee40008060145 */
[----:B---3--:R-:W-:Y:S05]  /*5350*/  @!P3 BRA `(.L_x_3424) ;  /* 0x000000ac00a8b947 */ /* 0x008fea0003800000 */
.L_x_3423:
[----:B------:R-:W-:Y:S01]  /*5360*/  UIADD3 UR10, UR37, 0x26400, URZ ;  /* 0x00026400250a7890 */ /* 0x000fe2000fffe03f */
[----:B------:R-:W-:Y:S01]  /*5370*/  WARPGROUP.ARRIVE ;  /* 0x00000000000079c5 */ /* 0x000fe20000000000 */
[----:B------:R-:W-:-:S05]  /*5380*/  UIADD3 UR14, UR6, 0x200, URZ ;  /* 0x00000200060e7890 */ /* 0x000fca000fffe03f */
[----:B------:R-:W3:Y:S01]  /*5390*/  S2R R4, SR_TID.X ;  /* 0x0000000000047919 */ /* 0x000ee20000002100 */
[----:B------:R-:W-:Y:S02]  /*53a0*/  USHF.R.U32.HI UR10, URZ, 0x4, UR10 ;  /* 0x000000043f0a7899 */ /* 0x000fe4000801160a */
[----:B------:R-:W-:Y:S02]  /*53b0*/  UIADD3 UR11, UR6, 0x202, URZ ;  /* 0x00000202060b7890 */ /* 0x000fe4000fffe03f */
[----:B------:R-:W-:Y:S02]  /*53c0*/  ULOP3.LUT UR15, UR10, 0x3fff, URZ, 0xc0, !UPT ;  /* 0x00003fff0a0f7892 */ /* 0x000fe4000f8ec03f */
[----:B------:R-:W-:Y:S02]  /*53d0*/  ULEA UR10, UR36, UR4, 0xc ;  /* 0x00000004240a7291 */ /* 0x000fe4000f8e603f */
[----:B------:R-:W-:Y:S01]  /*53e0*/  ULOP3.LUT UR6, UR15, 0x10000, URZ, 0xfc, !UPT ;  /* 0x000100000f067892 */ /* 0x000fe2000f8efc3f */
[----:B------:R-:W-:Y:S01]  /*53f0*/  UMOV UR23, 0x40000040 ;  /* 0x4000004000177882 */ /* 0x000fe20000000000 */
[----:B------:R-:W-:Y:S01]  /*5400*/  UMOV UR21, 0x40000040 ;  /* 0x4000004000157882 */ /* 0x000fe20000000000 */
[----:B------:R-:W-:-:S02]  /*5410*/  UIADD3 UR18, UR10, 0x800, URZ ;  /* 0x000008000a127890 */ /* 0x000fc4000fffe03f */
[----:B------:R-:W-:Y:S02]  /*5420*/  UMOV UR22, UR10 ;  /* 0x0000000a00167c82 */ /* 0x000fe40008000000 */
[----:B------:R-:W-:Y:S01]  /*5430*/  UMOV UR20, UR6 ;  /* 0x0000000600147c82 */ /* 0x000fe20008000000 */
[----:B------:R-:W-:Y:S01]  /*5440*/  UIADD3 UR19, UR6, 0x800, URZ ;  /* 0x0000080006137890 */ /* 0x000fe2000fffe03f */
[----:B------:R-:W-:Y:S01]  /*5450*/  HGMMA.64x64x16.F32 R152, gdesc[UR20], R152, gsb0 ;  /* 0x00e00000149879f0 */ /* 0x000fe20008000898 */
[----:B------:R-:W-:Y:S02]  /*5460*/  UIADD3 UR22, UR10, 0x2, URZ ;  /* 0x000000020a167890 */ /* 0x000fe4000fffe03f */
[----:B------:R-:W-:Y:S01]  /*5470*/  UIADD3 UR20, UR6, 0x2, URZ ;  /* 0x0000000206147890 */ /* 0x000fe2000fffe03f */
[----:B------:R-:W-:Y:S01]  /*5480*/  UMOV UR23, 0x40000040 ;  /* 0x4000004000177882 */ /* 0x000fe20000000000 */
[----:B------:R-:W-:Y:S01]  /*5490*/  UMOV UR21, 0x40000040 ;  /* 0x4000004000157882 */ /* 0x000fe20000000000 */
[----:B---3--:R-:W-:-:S05]  /*54a0*/  SHF.R.U32.HI R4, RZ, 0x7, R4 ;  /* 0x00000007ff047819 */ /* 0x008fca0000011604 */
[----:B012---:R-:W0:Y:S01]  /*54b0*/  SHFL.IDX PT, R0, R4, RZ, 0x1f ;  /* 0x00001fff04007589 */ /* 0x007e2200000e0000 */
        /* <DEDUP_REMOVED lines=17> */
[----:B------:R-:W-:Y:S01]  /*55d0*/  UIADD3 UR22, UR10, 0x200, URZ ;  /* 0x000002000a167890 */ /* 0x000fe2000fffe03f */
[----:B------:R-:W-:Y:S01]  /*55e0*/  UMOV UR20, UR14 ;  /* 0x0000000e00147c82 */ /* 0x000fe20008000000 */
        /* <DEDUP_REMOVED lines=228> */
[----:B------:R-:W-:Y:S01]  /*6430*/  ULEA UR10, UR36, UR7, 0xc ;  /* 0x00000007240a7291 */ /* 0x000fe2000f8e603f */
[----:B------:R-:W-:-:S03]  /*6440*/  UMOV UR11, 0x40000040 ;  /* 0x40000040000b7882 */ /* 0x000fc60000000000 */
[----:B------:R-:W-:Y:S01]  /*6450*/  UIADD3 UR14, UR10, 0x80, URZ ;  /* 0x000000800a0e7890 */ /* 0x000fe2000fffe03f */
[----:B------:R-:W-:Y:S02]  /*6460*/  WARPGROUP.DEPBAR.LE gsb0, 0x0 ;  /* 0x00008000000079c5 */ /* 0x000fe40000010000 */
[----:B------:R-:W-:-:S06]  /*6470*/  WARPGROUP.ARRIVE ;  /* 0x00000000000079c5 */ /* 0x000fcc0000000000 */
[----:B------:R-:W-:Y:S03]  /*6480*/  HGMMA.64x64x16.F32 R152, gdesc[UR20], R152, gsb0 ;  /* 0x00e00000149879f0 */ /* 0x000fe60008000898 */
[----:B------:R-:W-:Y:S02]  /*6490*/  WARPGROUP.DEPBAR.LE gsb0, 0x0 ;  /* 0x00008000000079c5 */ /* 0x000fe40000010000 */
        /* <DEDUP_REMOVED lines=25> */
[----:B------:R-:W-:Y:S01]  /*6630*/  FMNMX.FTZ R11, R167, R4, !PT ;  /* 0x00000004a70b7209 */ /* 0x000fe20007810000 */
[----:B------:R-:W0:Y:S02]  /*6640*/  LDC R5, c[0x0][0xa80] ;  /* 0x0002a000ff057b82 */ /* 0x000e240000000800 */
[----:B------:R-:W1:Y:S01]  /*6650*/  SHFL.BFLY PT, R13, R12, 0x1, 0x1f ;  /* 0x0c201f000c0d7f89 */ /* 0x000e6200000e0000 */
[----:B------:R-:W-:-:S04]  /*6660*/  FMNMX.FTZ R4, R170, R11, !PT ;  /* 0x0000000baa047209 */ /* 0x000fc80007810000 */
[----:B------:R-:W-:-:S04]  /*6670*/  FMNMX.FTZ R11, R171, R4, !PT ;  /* 0x00000004ab0b7209 */ /* 0x000fc80007810000 */
[----:B------:R-:W-:Y:S02]  /*6680*/  FMNMX.FTZ R4, R174, R11, !PT ;  /* 0x0000000bae047209 */ /* 0x000fe40007810000 */
[----:B-1----:R-:W-:Y:S02]  /*6690*/  FMNMX.FTZ R0, R12, R13, !PT ;  /* 0x0000000d0c007209 */ /* 0x002fe40007810000 */
[----:B------:R-:W-:-:S03]  /*66a0*/  FMNMX.FTZ R13, R175, R4, !PT ;  /* 0x00000004af0d7209 */ /* 0x000fc60007810000 */
[----:B0-----:R-:W-:Y:S01]  /*66b0*/  FMUL.FTZ R192, R0, R5 ;  /* 0x0000000500c07220 */ /* 0x001fe20000410000 */
[----:B------:R-:W-:Y:S01]  /*66c0*/  FMNMX.FTZ R4, R178, R13, !PT ;  /* 0x0000000db2047209 */ /* 0x000fe20007810000 */
[----:B------:R-:W-:Y:S02]  /*66d0*/  FADD.FTZ R10, -R0, R9 ;  /* 0x00000009000a7221 */ /* 0x000fe40000010100 */
[-CC-:B------:R-:W-:Y:S01]  /*66e0*/  FFMA.FTZ R11, R153, R5.reuse, -R192.reuse ;  /* 0x00000005990b7223 */ /* 0x180fe200000108c0 */
[----:B------:R-:W-:Y:S01]  /*66f0*/  FMNMX.FTZ R13, R179, R4, !PT ;  /* 0x00000004b30d7209 */ /* 0x000fe20007810000 */
[-C--:B------:R-:W-:Y:S01]  /*6700*/  FMUL.FTZ R9, R10, R5.reuse ;  /* 0x000000050a097220 */ /* 0x080fe20000410000 */
        /* <DEDUP_REMOVED lines=9> */
[-CC-:B------:R-:W-:Y:S01]  /*67a0*/  FFMA.FTZ R168, R168, R5.reuse, -R192.reuse ;  /* 0x00000005a8a87223 */ /* 0x180fe200000108c0 */
[-CC-:B------:R-:W-:Y:S01]  /*67b0*/  FFMA.FTZ R169, R169, R5.reuse, -R192.reuse ;  /* 0x00000005a9a97223 */ /* 0x180fe200000108c0 */
[----:B------:R-:W0:Y:S01]  /*67c0*/  SHFL.BFLY PT, R153, R4, 0x2, 0x1f ;  /* 0x0c401f0004997f89 */ /* 0x000e2200000e0000 */
[-CC-:B------:R-:W-:Y:S01]  /*67d0*/  FFMA.FTZ R172, R172, R5.reuse, -R192.reuse ;  /* 0x00000005acac7223 */ /* 0x180fe200000108c0 */
[-CC-:B------:R-:W-:Y:S01]  /*67e0*/  FFMA.FTZ R173, R173, R5.reuse, -R192.reuse ;  /* 0x00000005adad7223 */ /* 0x180fe200000108c0 */
[-CC-:B------:R-:W-:Y:S01]  /*67f0*/  FFMA.FTZ R176, R176, R5.reuse, -R192.reuse ;  /* 0x00000005b0b07223 */ /* 0x180fe200000108c0 */
[-CC-:B------:R-:W-:Y:S01]  /*6800*/  FFMA.FTZ R177, R177, R5.reuse, -R192.reuse ;  /* 0x00000005b1b17223 */ /* 0x180fe200000108c0 */
[-CC-:B------:R-:W-:Y:S01]  /*6810*/  FFMA.FTZ R180, R180, R5.reuse, -R192.reuse ;  /* 0x00000005b4b47223 */ /* 0x180fe200000108c0 */
[----:B------:R-:W-:Y:S01]  /*6820*/  FFMA.FTZ R181, R181, R5, -R192 ;  /* 0x00000005b5b57223 */ /* 0x000fe200000108c0 */
[----:B------:R-:W1:Y:S08]  /*6830*/  MUFU.EX2 R9, R9 ;  /* 0x0000000900097308 */ /* 0x000e700000000800 */
[----:B------:R-:W-:Y:S08]  /*6840*/  MUFU.EX2 R10, R10 ;  /* 0x0000000a000a7308 */ /* 0x000ff00000000800 */
[----:B------:R-:W2:Y:S01]  /*6850*/  MUFU.EX2 R11, R11 ;  /* 0x0000000b000b7308 */ /* 0x000ea20000000800 */
[----:B0-----:R-:W-:Y:S01]  /*6860*/  FMNMX.FTZ R153, R4, R153, !PT ;  /* 0x0000009904997209 */ /* 0x001fe20007810000 */
[-C--:B-1----:R-:W-:Y:S01]  /*6870*/  FMUL.FTZ R24, R24, R9.reuse ;  /* 0x0000000918187220 */ /* 0x082fe20000410000 */
[-C--:B------:R-:W-:Y:S01]  /*6880*/  FMUL.FTZ R25, R25, R9.reuse ;  /* 0x0000000919197220 */ /* 0x080fe20000410000 */
[-C--:B------:R-:W-:Y:S01]  /*6890*/  FMUL.FTZ R28, R28, R9.reuse ;  /* 0x000000091c1c7220 */ /* 0x080fe20000410000 */
[-C--:B------:R-:W-:Y:S01]  /*68a0*/  FMUL.FTZ R29, R29, R9.reuse ;  /* 0x000000091d1d7220 */ /* 0x080fe20000410000 */
[----:B------:R-:W0:Y:S01]  /*68b0*/  SHFL.BFLY PT, R4, R153, 0x1, 0x1f ;  /* 0x0c201f0099047f89 */ /* 0x000e2200000e0000 */
        /* <DEDUP_REMOVED lines=23> */
[----:B0-----:R-:W-:Y:S01]  /*6a30*/  FMNMX.FTZ R4, R153, R4, !PT ;  /* 0x0000000499047209 */ /* 0x001fe20007810000 */
[----:B------:R-:W-:Y:S01]  /*6a40*/  IMAD.MOV R153, RZ, RZ, -R19 ;  /* 0x000000ffff997224 */ /* 0x000fe200078e0a13 */
[----:B------:R-:W-:Y:S01]  /*6a50*/  MUFU.EX2 R15, R15 ;  /* 0x0000000f000f7308 */ /* 0x000fe20000000800 */
[-C--:B------:R-:W-:Y:S01]  /*6a60*/  FMUL.FTZ R72, R72, R9.reuse ;  /* 0x0000000948487220 */ /* 0x080fe20000410000 */
[----:B------:R-:W-:Y:S01]  /*6a70*/  FMUL.FTZ R73, R73, R9 ;  /* 0x0000000949497220 */ /* 0x000fe20000410000 */
[----:B------:R-:W-:Y:S01]  /*6a80*/  FADD.FTZ R152, -R4, R191 ;  /* 0x000000bf04987221 */ /* 0x000fe20000010100 */
[----:B------:R-:W-:Y:S01]  /*6a90*/  ISETP.NE.AND P3, PT, R18, R153, PT ;  /* 0x000000991200720c */ /* 0x000fe20003f65270 */
[-C--:B------:R-:W-:Y:S01]  /*6aa0*/  FMUL.FTZ R76, R76, R9.reuse ;  /* 0x000000094c4c7220 */ /* 0x080fe20000410000 */
[----:B------:R-:W-:Y:S01]  /*6ab0*/  FMUL.FTZ R77, R77, R9 ;  /* 0x000000094d4d7220 */ /* 0x000fe20000410000 */
[-C--:B------:R-:W-:Y:S01]  /*6ac0*/  FMUL.FTZ R192, R152, R5.reuse ;  /* 0x0000000598c07220 */ /* 0x080fe20000410000 */
[----:B------:R-:W-:Y:S01]  /*6ad0*/  FMUL.FTZ R152, R4, R5 ;  /* 0x0000000504987220 */ /* 0x000fe20000410000 */
[----:B------:R-:W-:Y:S01]  /*6ae0*/  MUFU.EX2 R20, R20 ;  /* 0x0000001400147308 */ /* 0x000fe20000000800 */
[-C--:B------:R-:W-:Y:S01]  /*6af0*/  FMUL.FTZ R80, R80, R9.reuse ;  /* 0x0000000950507220 */ /* 0x080fe20000410000 */
[----:B------:R-:W-:Y:S01]  /*6b00*/  FMUL.FTZ R81, R81, R9 ;  /* 0x0000000951517220 */ /* 0x000fe20000410000 */
[-CC-:B------:R-:W-:Y:S01]  /*6b10*/  FFMA.FTZ R194, R155, R5.reuse, -R152.reuse ;  /* 0x000000059bc27223 */ /* 0x180fe20000010898 */
[----:B------:R-:W-:Y:S01]  /*6b20*/  FFMA.FTZ R199, R179, R5, -R152 ;  /* 0x00000005b3c77223 */ /* 0x000fe20000010898 */
[----:B------:R-:W-:-:S02]  /*6b30*/  IMAD.U32 R179, RZ, RZ, UR5 ;  /* 0x00000005ffb37e24 */ /* 0x000fc4000f8e00ff */
[-CC-:B------:R-:W-:Y:S01]  /*6b40*/  FFMA.FTZ R191, R154, R5.reuse, -R152.reuse ;  /* 0x000000059abf7223 */ /* 0x180fe20000010898 */
[----:B------:R-:W-:Y:S01]  /*6b50*/  IMAD.U32 R155, RZ, RZ, UR24 ;  /* 0x00000018ff9b7e24 */ /* 0x000fe2000f8e00ff */
[----:B------:R-:W0:Y:S01]  /*6b60*/  MUFU.EX2 R192, R192 ;  /* 0x000000c000c07308 */ /* 0x000e220000000800 */
[----:B------:R-:W-:Y:S02]  /*6b70*/  @!P1 VIADD R153, R179, 0x38840 ;  /* 0x00038840b3999836 */ /* 0x000fe40000000000 */
[-C--:B------:R-:W-:Y:S01]  /*6b80*/  FFMA.FTZ R193, R158, R5.reuse, -R152 ;  /* 0x000000059ec17223 */ /* 0x080fe20000010898 */
[----:B------:R-:W-:Y:S02]  /*6b90*/  @!P3 IMAD R154, R155, 0x40, R16 ;  /* 0x000000409b9ab824 */ /* 0x000fe400078e0210 */
[-CC-:B------:R-:W-:Y:S01]  /*6ba0*/  FFMA.FTZ R196, R159, R5.reuse, -R152.reuse ;  /* 0x000000059fc47223 */ /* 0x180fe20000010898 */
[-CC-:B------:R-:W-:Y:S01]  /*6bb0*/  FFMA.FTZ R195, R162, R5.reuse, -R152.reuse ;  /* 0x00000005a2c37223 */ /* 0x180fe20000010898 */
[----:B------:R-:W-:Y:S01]  /*6bc0*/  @!P1 PRMT R153, RZ, 0x654, R153 ;  /* 0x00000654ff999816 */ /* 0x000fe20000000099 */
[-CC-:B------:R-:W-:Y:S01]  /*6bd0*/  FFMA.FTZ R198, R163, R5.reuse, -R152.reuse ;  /* 0x00000005a3c67223 */ /* 0x180fe20000010898 */
[----:B------:R-:W-:Y:S01]  /*6be0*/  @!P3 LEA R154, R154, UR37, 0x2 ;  /* 0x000000259a9abc11 */ /* 0x000fe2000f8e10ff */
[-CC-:B------:R-:W-:Y:S01]  /*6bf0*/  FFMA.FTZ R197, R166, R5.reuse, -R152.reuse ;  /* 0x00000005a6c57223 */ /* 0x180fe20000010898 */
[-CC-:B------:R-:W-:Y:S01]  /*6c00*/  FFMA.FTZ R200, R167, R5.reuse, -R152.reuse ;  /* 0x00000005a7c87223 */ /* 0x180fe20000010898 */
[-CC-:B------:R-:W-:Y:S01]  /*6c10*/  FFMA.FTZ R170, R170, R5.reuse, -R152.reuse ;  /* 0x00000005aaaa7223 */ /* 0x180fe20000010898 */
[-CC-:B------:R-:W-:Y:S01]  /*6c20*/  FFMA.FTZ R171, R171, R5.reuse, -R152.reuse ;  /* 0x00000005abab7223 */ /* 0x180fe20000010898 */
[-CC-:B------:R-:W-:Y:S01]  /*6c30*/  FFMA.FTZ R174, R174, R5.reuse, -R152.reuse ;  /* 0x00000005aeae7223 */ /* 0x180fe20000010898 */
[-CC-:B------:R-:W-:Y:S01]  /*6c40*/  FFMA.FTZ R175, R175, R5.reuse, -R152.reuse ;  /* 0x00000005afaf7223 */ /* 0x180fe20000010898 */
[----:B------:R1:W-:Y:S01]  /*6c50*/  @!P1 SYNCS.ARRIVE.TRANS64.RED.A1T0 RZ, [R153+URZ], RZ ;  /* 0x000000ff99ff99a7 */ /* 0x0003e2000810043f */
[-CC-:B------:R-:W-:Y:S01]  /*6c60*/  FFMA.FTZ R178, R178, R5.reuse, -R152.reuse ;  /* 0x00000005b2b27223 */ /* 0x180fe20000010898 */
[-CC-:B------:R-:W-:Y:S01]  /*6c70*/  FFMA.FTZ R182, R182, R5.reuse, -R152.reuse ;  /* 0x00000005b6b67223 */ /* 0x180fe20000010898 */
[----:B------:R-:W-:Y:S01]  /*6c80*/  FFMA.FTZ R183, R183, R5, -R152 ;  /* 0x00000005b7b77223 */ /* 0x000fe20000010898 */
[----:B------:R-:W-:Y:S01]  /*6c90*/  @!P3 STS [R154+0x38400], R9 ;  /* 0x038400099a00b388 */ /* 0x000fe20000000800 */
[----:B------:R-:W-:Y:S01]  /*6ca0*/  MUFU.EX2 R191, R191 ;  /* 0x000000bf00bf7308 */ /* 0x000fe20000000800 */
[----:B--2---:R-:W-:Y:S01]  /*6cb0*/  F2FP.F16.F32.PACK_AB R152, R11, R10 ;  /* 0x0000000a0b98723e */ /* 0x004fe200000000ff */
[----:B0-----:R-:W-:Y:S01]  /*6cc0*/  FMUL.FTZ R26, R26, R192 ;  /* 0x000000c01a1a7220 */ /* 0x001fe20000410000 */
[----:B------:R0:W-:Y:S01]  /*6cd0*/  @!P3 STS [R154+0x38420], R192 ;  /* 0x038420c09a00b388 */ /* 0x0001e20000000800 */
[----:B------:R-:W-:Y:S01]  /*6ce0*/  F2FP.F16.F32.PACK_AB R156, R15, R14 ;  /* 0x0000000e0f9c723e */ /* 0x000fe200000000ff */
[-C--:B------:R-:W-:Y:S01]  /*6cf0*/  FMUL.FTZ R27, R27, R192.reuse ;  /* 0x000000c01b1b7220 */ /* 0x080fe20000410000 */
[-C--:B------:R-:W-:Y:S01]  /*6d00*/  FMUL.FTZ R30, R30, R192.reuse ;  /* 0x000000c01e1e7220 */ /* 0x080fe20000410000 */
[-C--:B------:R-:W-:Y:S01]  /*6d10*/  FMUL.FTZ R31, R31, R192.reuse ;  /* 0x000000c01f1f7220 */ /* 0x080fe20000410000 */
[----:B------:R-:W1:Y:S01]  /*6d20*/  MUFU.EX2 R194, R194 ;  /* 0x000000c200c27308 */ /* 0x000e620000000800 */
[-C--:B------:R-:W-:Y:S01]  /*6d30*/  FMUL.FTZ R34, R34, R192.reuse ;  /* 0x000000c022227220 */ /* 0x080fe20000410000 */
[-C--:B------:R-:W-:Y:S01]  /*6d40*/  FMUL.FTZ R35, R35, R192.reuse ;  /* 0x000000c023237220 */ /* 0x080fe20000410000 */
[-C--:B------:R-:W-:Y:S01]  /*6d50*/  FMUL.FTZ R38, R38, R192.reuse ;  /* 0x000000c026267220 */ /* 0x080fe20000410000 */
[----:B------:R-:W-:Y:S01]  /*6d60*/  FMUL.FTZ R39, R39, R192 ;  /* 0x000000c027277220 */ /* 0x000fe20000410000 */
[----:B0-----:R-:W-:Y:S01]  /*6d70*/  F2FP.F16.F32.PACK_AB R154, R13, R12 ;  /* 0x0000000c0d9a723e */ /* 0x001fe200000000ff */
        /* <DEDUP_REMOVED lines=10> */
[----:B------:R-:W0:Y:S01]  /*6e20*/  MUFU.EX2 R196, R196 ;  /* 0x000000c400c47308 */ /* 0x000e220000000800 */
[----:B-1----:R-:W-:Y:S01]  /*6e30*/  F2FP.F16.F32.PACK_AB R153, R194, R191 ;  /* 0x000000bfc299723e */ /* 0x002fe200000000ff */
[-C--:B------:R-:W-:Y:S01]  /*6e40*/  FMUL.FTZ R59, R59, R192.reuse ;  /* 0x000000c03b3b7220 */ /* 0x080fe20000410000 */
[-C--:B------:R-:W-:Y:S01]  /*6e50*/  FMUL.FTZ R62, R62, R192.reuse ;  /* 0x000000c03e3e7220 */ /* 0x080fe20000410000 */
[-C--:B------:R-:W-:Y:S01]  /*6e60*/  FMUL.FTZ R63, R63, R192.reuse ;  /* 0x000000c03f3f7220 */ /* 0x080fe20000410000 */
[-C--:B------:R-:W-:Y:S01]  /*6e70*/  FMUL.FTZ R66, R66, R192.reuse ;  /* 0x000000c042427220 */ /* 0x080fe20000410000 */
[-C--:B------:R-:W-:Y:S01]  /*6e80*/  FMUL.FTZ R67, R67, R192.reuse ;  /* 0x000000c043437220 */ /* 0x080fe20000410000 */
[-C--:B------:R-:W-:Y:S01]  /*6e90*/  FMUL.FTZ R70, R70, R192.reuse ;  /* 0x000000c046467220 */ /* 0x080fe20000410000 */
[----:B------:R-:W1:Y:S01]  /*6ea0*/  MUFU.EX2 R21, R21 ;  /* 0x0000001500157308 */ /* 0x000e620000000800 */
        /* <DEDUP_REMOVED lines=8> */
[----:B0-----:R-:W-:Y:S01]  /*6f30*/  F2FP.F16.F32.PACK_AB R155, R196, R193 ;  /* 0x000000c1c49b723e */ /* 0x001fe200000000ff */
[----:B------:R-:W-:Y:S01]  /*6f40*/  BAR.SYNC.DEFER_BLOCKING 0xf, 0x100 ;  /* 0x03c4000000007b1d */ /* 0x000fe20000010000 */
[-C--:B------:R-:W-:Y:S01]  /*6f50*/  FMUL.FTZ R84, R84, R9.reuse ;  /* 0x0000000954547220 */ /* 0x080fe20000410000 */
[-C--:B------:R-:W-:Y:S01]  /*6f60*/  FMUL.FTZ R85, R85, R9.reuse ;  /* 0x0000000955557220 */ /* 0x080fe20000410000 */
[-C--:B------:R-:W-:Y:S01]  /*6f70*/  FMUL.FTZ R86, R86, R192.reuse ;  /* 0x000000c056567220 */ /* 0x080fe20000410000 */
[----:B------:R-:W-:Y:S01]  /*6f80*/  FMUL.FTZ R87, R87, R192 ;  /* 0x000000c057577220 */ /* 0x000fe20000410000 */
        /* <DEDUP_REMOVED lines=17> */
[----:B------:R-:W1:Y:S01]  /*70a0*/  MUFU.EX2 R200, R200 ;  /* 0x000000c800c87308 */ /* 0x000e620000000800 */
[----:B0-----:R-:W-:Y:S01]  /*70b0*/  F2FP.F16.F32.PACK_AB R157, R198, R195 ;  /* 0x000000c3c69d723e */ /* 0x001fe200000000ff */
        /* <DEDUP_REMOVED lines=57> */
[----:B------:R-:W-:Y:S01]  /*7450*/  FMUL.FTZ R149, R149, R9 ;  /* 0x0000000995957220 */ /* 0x000fe20000410000 */
[-C--:B------:R-:W-:Y:S01]  /*7460*/  FMUL.FTZ R150, R150, R192.reuse ;  /* 0x000000c096967220 */ /* 0x080fe20000410000 */
[----:B------:R-:W-:Y:S01]  /*7470*/  FMUL.FTZ R151, R151, R192 ;  /* 0x000000c097977220 */ /* 0x000fe20000410000 */
[----:B------:R1:W-:Y:S01]  /*7480*/  STSM.16.M88.4 [R23+0x36400], R152 ;  /* 0x0364009817007844 */ /* 0x0003e20000000200 */
[----:B------:R-:W-:Y:S01]  /*7490*/  FFMA.FTZ R6, R9, R6, R10 ;  /* 0x0000000609067223 */ /* 0x000fe2000001000a */
[----:B------:R-:W2:Y:S01]  /*74a0*/  MUFU.EX2 R175, R175 ;  /* 0x000000af00af7308 */ /* 0x000ea20000000800 */
[----:B0-----:R-:W-:Y:S01]  /*74b0*/  F2FP.F16.F32.PACK_AB R161, R171, R170 ;  /* 0x000000aaaba1723e */ /* 0x001fe200000000ff */
[----:B------:R1:W-:Y:S01]  /*74c0*/  STSM.16.M88.4 [R185], R156 ;  /* 0x0000009cb9007844 */ /* 0x0003e20000000200 */
[----:B------:R-:W-:Y:S01]  /*74d0*/  FFMA.FTZ R7, R192, R7, R191 ;  /* 0x00000007c0077223 */ /* 0x000fe200000100bf */
[----:B------:R-:W-:Y:S01]  /*74e0*/  FADD.FTZ R11, R11, R6 ;  /* 0x000000060b0b7221 */ /* 0x000fe20000010000 */
[----:B------:R-:W-:Y:S01]  /*74f0*/  @!P1 VIADD R179, R179, 0x38860 ;  /* 0x00038860b3b39836 */ /* 0x000fe20000000000 */
[----:B------:R-:W-:Y:S01]  /*7500*/  UMOV UR24, UR36 ;  /* 0x0000002400187c82 */ /* 0x000fe20008000000 */
[----:B------:R-:W-:Y:S01]  /*7510*/  FADD.FTZ R194, R194, R7 ;  /* 0x00000007c2c27221 */ /* 0x000fe20000010000 */
[----:B------:R-:W-:Y:S01]  /*7520*/  MUFU.EX2 R176, R176 ;  /* 0x000000b000b07308 */ /* 0x000fe20000000800 */
[----:B------:R-:W-:Y:S01]  /*7530*/  FADD.FTZ R12, R12, R11 ;  /* 0x0000000b0c0c7221 */ /* 0x000fe20000010000 */
[----:B------:R-:W-:Y:S01]  /*7540*/  @!P1 PRMT R179, RZ, 0x654, R179 ;  /* 0x00000654ffb39816 */ /* 0x000fe200000000b3 */
[----:B------:R-:W-:Y:S01]  /*7550*/  FADD.FTZ R193, R193, R194 ;  /* 0x000000c2c1c17221 */ /* 0x000fe20000010000 */
[----:B------:R-:W-:-:S02]  /*7560*/  IMAD.MOV.U32 R191, RZ, RZ, R4 ;  /* 0x000000ffffbf7224 */ /* 0x000fc400078e0004 */
[----:B------:R-:W-:Y:S01]  /*7570*/  FADD.FTZ R13, R13, R12 ;  /* 0x0000000c0d0d7221 */ /* 0x000fe20000010000 */
[----:B------:R-:W-:Y:S02]  /*7580*/  IMAD.MOV.U32 R9, RZ, RZ, R0 ;  /* 0x000000ffff097224 */ /* 0x000fe400078e0000 */
[----:B------:R-:W-:Y:S01]  /*7590*/  FADD.FTZ R196, R196, R193 ;  /* 0x000000c1c4c47221 */ /* 0x000fe20000010000 */
[----:B------:R-:W0:Y:S01]  /*75a0*/  MUFU.EX2 R177, R177 ;  /* 0x000000b100b17308 */ /* 0x000e220000000800 */
[----:B--2---:R-:W-:Y:S01]  /*75b0*/  F2FP.F16.F32.PACK_AB R163, R175, R174 ;  /* 0x000000aeafa3723e */ /* 0x004fe200000000ff */
[----:B------:R-:W-:Y:S01]  /*75c0*/  FADD.FTZ R14, R14, R13 ;  /* 0x0000000d0e0e7221 */ /* 0x000fe20000010000 */
[----:B------:R-:W-:-:S03]  /*75d0*/  FADD.FTZ R195, R195, R196 ;  /* 0x000000c4c3c37221 */ /* 0x000fc60000010000 */
[----:B------:R1:W-:Y:S01]  /*75e0*/  STSM.16.M88.4 [R22], R160 ;  /* 0x000000a016007844 */ /* 0x0003e20000000200 */
[----:B------:R-:W-:Y:S01]  /*75f0*/  FADD.FTZ R15, R15, R14 ;  /* 0x0000000e0f0f7221 */ /* 0x000fe20000010000 */
[----:B------:R-:W-:Y:S01]  /*7600*/  MUFU.EX2 R180, R180 ;  /* 0x000000b400b47308 */ /* 0x000fe20000000800 */
[----:B------:R-:W-:Y:S02]  /*7610*/  FADD.FTZ R198, R198, R195 ;  /* 0x000000c3c6c67221 */ /* 0x000fe40000010000 */
[----:B------:R-:W-:Y:S02]  /*7620*/  FADD.FTZ R20, R20, R15 ;  /* 0x0000000f14147221 */ /* 0x000fe40000010000 */
[----:B------:R-:W-:Y:S02]  /*7630*/  FADD.FTZ R197, R197, R198 ;  /* 0x000000c6c5c57221 */ /* 0x000fe40000010000 */
[----:B------:R-:W-:Y:S01]  /*7640*/  FADD.FTZ R21, R21, R20 ;  /* 0x0000001415157221 */ /* 0x000fe20000010000 */
[----:B------:R-:W2:Y:S01]  /*7650*/  MUFU.EX2 R181, R181 ;  /* 0x000000b500b57308 */ /* 0x000ea20000000800 */
[----:B0-----:R-:W-:Y:S01]  /*7660*/  F2FP.F16.F32.PACK_AB R164, R177, R176 ;  /* 0x000000b0b1a4723e */ /* 0x001fe200000000ff */
[----:B------:R-:W-:Y:S01]  /*7670*/  FADD.FTZ R197, R200, R197 ;  /* 0x000000c5c8c57221 */ /* 0x000fe20000010000 */
[----:B------:R-:W-:-:S03]  /*7680*/  FADD.FTZ R168, R168, R21 ;  /* 0x00000015a8a87221 */ /* 0x000fc60000010000 */
[----:B------:R-:W-:Y:S01]  /*7690*/  FADD.FTZ R170, R170, R197 ;  /* 0x000000c5aaaa7221 */ /* 0x000fe20000010000 */
[----:B------:R-:W-:Y:S01]  /*76a0*/  FADD.FTZ R169, R169, R168 ;  /* 0x000000a8a9a97221 */ /* 0x000fe20000010000 */
[----:B------:R-:W-:Y:S02]  /*76b0*/  MUFU.EX2 R178, R178 ;  /* 0x000000b200b27308 */ /* 0x000fe40000000800 */
[----:B------:R-:W-:Y:S01]  /*76c0*/  FADD.FTZ R171, R171, R170 ;  /* 0x000000aaabab7221 */ /* 0x000fe20000010000 */
[----:B------:R-:W-:-:S03]  /*76d0*/  FADD.FTZ R172, R172, R169 ;  /* 0x000000a9acac7221 */ /* 0x000fc60000010000 */
[----:B------:R-:W-:Y:S01]  /*76e0*/  FADD.FTZ R174, R174, R171 ;  /* 0x000000abaeae7221 */ /* 0x000fe20000010000 */
[----:B------:R-:W-:Y:S01]  /*76f0*/  FADD.FTZ R173, R173, R172 ;  /* 0x000000acadad7221 */ /* 0x000fe20000010000 */
[----:B------:R-:W0:Y:S01]  /*7700*/  MUFU.EX2 R199, R199 ;  /* 0x000000c700c77308 */ /* 0x000e220000000800 */
[----:B--2---:R-:W-:Y:S01]  /*7710*/  F2FP.F16.F32.PACK_AB R166, R181, R180 ;  /* 0x000000b4b5a6723e */ /* 0x004fe200000000ff */
[----:B------:R-:W-:Y:S01]  /*7720*/  FADD.FTZ R175, R175, R174 ;  /* 0x000000aeafaf7221 */ /* 0x000fe20000010000 */
[----:B------:R-:W-:-:S04]  /*7730*/  FADD.FTZ R176, R176, R173 ;  /* 0x000000adb0b07221 */ /* 0x000fc80000010000 */
[----:B------:R-:W-:Y:S01]  /*7740*/  FADD.FTZ R177, R177, R176 ;  /* 0x000000b0b1b17221 */ /* 0x000fe20000010000 */
[----:B------:R-:W-:Y:S03]  /*7750*/  MUFU.EX2 R182, R182 ;  /* 0x000000b600b67308 */ /* 0x000fe60000000800 */
[----:B------:R-:W-:-:S04]  /*7760*/  FADD.FTZ R6, R180, R177 ;  /* 0x000000b1b4067221 */ /* 0x000fc80000010000 */
[----:B------:R-:W-:Y:S01]  /*7770*/  FADD.FTZ R6, R181, R6 ;  /* 0x00000006b5067221 */ /* 0x000fe20000010000 */
[----:B------:R-:W2:Y:S01]  /*7780*/  MUFU.EX2 R183, R183 ;  /* 0x000000b700b77308 */ /* 0x000ea20000000800 */
[----:B0-----:R-:W-:Y:S01]  /*7790*/  F2FP.F16.F32.PACK_AB R165, R199, R178 ;  /* 0x000000b2c7a5723e */ /* 0x001fe200000000ff */
[----:B------:R-:W-:-:S04]  /*77a0*/  FADD.FTZ R178, R178, R175 ;  /* 0x000000afb2b27221 */ /* 0x000fc80000010000 */
[----:B------:R-:W-:Y:S01]  /*77b0*/  FADD.FTZ R199, R199, R178 ;  /* 0x000000b2c7c77221 */ /* 0x000fe20000010000 */
[----:B--2---:R-:W-:-:S03]  /*77c0*/  F2FP.F16.F32.PACK_AB R167, R183, R182 ;  /* 0x000000b6b7a7723e */ /* 0x004fc600000000ff */
[----:B------:R-:W-:Y:S02]  /*77d0*/  FADD.FTZ R182, R182, R199 ;  /* 0x000000c7b6b67221 */ /* 0x000fe40000010000 */
[----:B------:R1:W-:Y:S01]  /*77e0*/  STSM.16.M88.4 [R184], R164 ;  /* 0x000000a4b8007844 */ /* 0x0003e20000000200 */
[----:B------:R-:W-:Y:S01]  /*77f0*/  WARPGROUP.ARRIVE ;  /* 0x00000000000079c5 */ /* 0x000fe20000000000 */
[----:B------:R-:W-:-:S05]  /*7800*/  FADD.FTZ R7, R183, R182 ;  /* 0x000000b6b7077221 */ /* 0x000fca0000010000 */
[----:B------:R-:W-:Y:S01]  /*7810*/  HGMMA.64x256x16.F32 R24, R152, gdesc[UR8].tnspB, R24, gsb0 ;  /* 0x43e0000898187df0 */ /* 0x000fe20008000818 */
        /* <DEDUP_REMOVED lines=22> */
[----:B0-----:R-:W0:Y:S02]  /*7980*/  FENCE.VIEW.ASYNC.S ;  /* 0x00000000000073c6 */ /* 0x001e240000000000 */
[----:B0-----:R-:W-:Y:S01]  /*7990*/  NOP ;  /* 0x0000000000007918 */ /* 0x001fe20000000000 */
[----:B------:R-:W-:Y:S06]  /*79a0*/  BAR.ARV 0xe, 0x100 ;  /* 0x0384000000007b1d */ /* 0x000fec0000002000 */
[----:B------:R1:W-:Y:S01]  /*79b0*/  @!P1 SYNCS.ARRIVE.TRANS64.RED.A1T0 RZ, [R179+URZ], RZ ;  /* 0x000000ffb3ff99a7 */ /* 0x0003e2000810043f */
[----:B------:R-:W-:Y:S05]  /*79c0*/  @P2 BRA `(.L_x_3425) ;  /* 0xffffffd400982947 */ /* 0x000fea000383ffff */
.L_x_3416:
[----:B------:R-:W0:Y:S01]  /*79d0*/  SHFL.BFLY PT, R3, R6, 0x2, 0x1f ;  /* 0x0c401f0006037f89 */ /* 0x000e2200000e0000 */
[----:B------:R-:W-:Y:S02]  /*79e0*/  IMAD.MOV R15, RZ, RZ, -R19 ;  /* 0x000000ffff0f7224 */ /* 0x000fe400078e0a13 */
[----:B------:R-:W-:Y:S01]  /*79f0*/  IMAD.MOV.U32 R11, RZ, RZ, RZ ;  /* 0x000000ffff0b7224 */ /* 0x000fe200078e00ff */
[----:B------:R-:W2:Y:S01]  /*7a00*/  SHFL.BFLY PT, R10, R7, 0x2, 0x1f ;  /* 0x0c401f00070a7f89 */ /* 0x000ea200000e0000 */
[----:B------:R-:W-:Y:S01]  /*7a10*/  IMAD.MOV.U32 R20, RZ, RZ, -0x800000 ;  /* 0xff800000ff147424 */ /* 0x000fe200078e00ff */
[----:B------:R-:W-:Y:S08]  /*7a20*/  BAR.ARV 0x8, 0x100 ;  /* 0x0204000000007b1d */ /* 0x000ff00000002000 */
[----:B------:R-:W-:Y:S01]  /*7a30*/  BAR.SYNC.DEFER_BLOCKING 0xf, 0x100 ;  /* 0x03c4000000007b1d */ /* 0x000fe20000010000 */
[----:B------:R-:W-:Y:S01]  /*7a40*/  ISETP.NE.AND P2, PT, R18, R15, PT ;  /* 0x0000000f1200720c */ /* 0x000fe20003f45270 */
[----:B------:R-:W-:-:S02]  /*7a50*/  VIADD R201, R201, 0x1 ;  /* 0x00000001c9c97836 */ /* 0x000fc40000000000 */
[----:B0-----:R-:W-:Y:S01]  /*7a60*/  FADD.FTZ R3, R3, R6 ;  /* 0x0000000603037221 */ /* 0x001fe20000010000 */
[----:B------:R-:W-:Y:S02]  /*7a70*/  IMAD.MOV.U32 R6, RZ, RZ, RZ ;  /* 0x000000ffff067224 */ /* 0x000fe400078e00ff */
[----:B--2---:R-:W-:Y:S02]  /*7a80*/  FADD.FTZ R10, R10, R7 ;  /* 0x000000070a0a7221 */ /* 0x004fe40000010000 */
[----:B------:R-:W0:Y:S04]  /*7a90*/  SHFL.BFLY PT, R8, R3, 0x1, 0x1f ;  /* 0x0c201f0003087f89 */ /* 0x000e2800000e0000 */
[----:B------:R-:W2:Y:S01]  /*7aa0*/  SHFL.BFLY PT, R9, R10, 0x1, 0x1f ;  /* 0x0c201f000a097f89 */ /* 0x000ea200000e0000 */
[----:B0-----:R-:W-:Y:S01]  /*7ab0*/  FADD.FTZ R13, R3, R8 ;  /* 0x00000008030d7221 */ /* 0x001fe20000010000 */
[----:B------:R-:W-:Y:S01]  /*7ac0*/  IMAD.U32 R3, RZ, RZ, UR36 ;  /* 0x00000024ff037e24 */ /* 0x000fe2000f8e00ff */
[----:B------:R-:W-:Y:S01]  /*7ad0*/  UIADD3 UR36, UR36, 0x1, URZ ;  /* 0x0000000124247890 */ /* 0x000fe2000fffe03f */
[----:B--2---:R-:W-:-:S02]  /*7ae0*/  FADD.FTZ R8, R10, R9 ;  /* 0x000000090a087221 */ /* 0x004fc40000010000 */
[----:B------:R-:W-:Y:S01]  /*7af0*/  FSETP.NE.FTZ.AND P0, PT, R13, RZ, PT ;  /* 0x000000ff0d00720b */ /* 0x000fe20003f15000 */
[----:B------:R-:W-:Y:S01]  /*7b00*/  @!P2 IMAD R3, R3, 0x40, R16 ;  /* 0x000000400303a824 */ /* 0x000fe200078e0210 */
[----:B------:R-:W-:Y:S01]  /*7b10*/  UISETP.NE.AND UP0, UPT, UR36, 0x2, UPT ;  /* 0x000000022400788c */ /* 0x000fe2000bf05270 */
[----:B------:R-:W-:-:S03]  /*7b20*/  FSETP.NE.FTZ.AND P1, PT, R8, RZ, PT ;  /* 0x000000ff0800720b */ /* 0x000fc60003f35000 */
[----:B------:R-:W-:Y:S01]  /*7b30*/  @!P2 LEA R12, R3, UR37, 0x2 ;  /* 0x00000025030cac11 */ /* 0x000fe2000f8e10ff */
[----:B------:R-:W-:Y:S01]  /*7b40*/  USEL UR4, URZ, 0x1, UP0 ;  /* 0x000000013f047887 */ /* 0x000fe20008000000 */
[----:B------:R-:W-:Y:S01]  /*7b50*/  IMAD.MOV.U32 R3, RZ, RZ, -0x800000 ;  /* 0xff800000ff037424 */ /* 0x000fe200078e00ff */
[----:B------:R-:W-:-:S04]  /*7b60*/  USEL UR36, UR36, URZ, UP0 ;  /* 0x0000003f24247287 */ /* 0x000fc80008000000 */
[----:B------:R-:W0:Y:S01]  /*7b70*/  @P0 MUFU.RCP R11, R13 ;  /* 0x0000000d000b0308 */ /* 0x000e220000001000 */
[C---:B------:R-:W-:Y:S01]  /*7b80*/  @P0 FMUL.FTZ R9, R5.reuse, 0.69314718246459960938 ;  /* 0x3f31721805090820 */ /* 0x040fe20000410000 */
[----:B------:R-:W-:Y:S01]  /*7b90*/  LOP3.LUT R2, R2, UR4, RZ, 0x3c, !PT ;  /* 0x0000000402027c12 */ /* 0x000fe2000f8e3cff */
[----:B------:R-:W-:-:S05]  /*7ba0*/  @P1 FMUL.FTZ R14, R5, 0.69314718246459960938 ;  /* 0x3f317218050e1820 */ /* 0x000fca0000410000 */
[----:B------:R-:W2:Y:S08]  /*7bb0*/  @P1 MUFU.RCP R6, R8 ;  /* 0x0000000800061308 */ /* 0x000eb00000001000 */
[----:B------:R-:W3:Y:S01]  /*7bc0*/  @P0 MUFU.LG2 R10, R13 ;  /* 0x0000000d000a0308 */ /* 0x000ee20000000c00 */
[----:B0-----:R0:W-:Y:S01]  /*7bd0*/  @!P2 STS [R12+0x38400], R11 ;  /* 0x0384000b0c00a388 */ /* 0x0011e20000000800 */
[-C--:B-1----:R-:W-:Y:S01]  /*7be0*/  FMUL.FTZ R154, R92, R11.reuse ;  /* 0x0000000b5c9a7220 */ /* 0x082fe20000410000 */
[-C--:B------:R-:W-:Y:S01]  /*7bf0*/  FMUL.FTZ R208, R24, R11.reuse ;  /* 0x0000000b18d07220 */ /* 0x080fe20000410000 */
[-C--:B------:R-:W-:Y:S01]  /*7c00*/  FMUL.FTZ R205, R25, R11.reuse ;  /* 0x0000000b19cd7220 */ /* 0x080fe20000410000 */
[-C--:B------:R-:W-:Y:S01]  /*7c10*/  FMUL.FTZ R204, R28, R11.reuse ;  /* 0x0000000b1ccc7220 */ /* 0x080fe20000410000 */
[-C--:B------:R-:W-:Y:S01]  /*7c20*/  FMUL.FTZ R7, R29, R11.reuse ;  /* 0x0000000b1d077220 */ /* 0x080fe20000410000 */
[-C--:B------:R-:W-:Y:S01]  /*7c30*/  FMUL.FTZ R211, R32, R11.reuse ;  /* 0x0000000b20d37220 */ /* 0x080fe20000410000 */
[----:B------:R-:W1:Y:S01]  /*7c40*/  @P1 MUFU.LG2 R8, R8 ;  /* 0x0000000800081308 */ /* 0x000e620000000c00 */
[----:B--2---:R0:W-:Y:S01]  /*7c50*/  @!P2 STS [R12+0x38420], R6 ;  /* 0x038420060c00a388 */ /* 0x0041e20000000800 */
[-C--:B------:R-:W-:Y:S01]  /*7c60*/  FMUL.FTZ R210, R33, R11.reuse ;  /* 0x0000000b21d27220 */ /* 0x080fe20000410000 */
[-C--:B------:R-:W-:Y:S01]  /*7c70*/  FMUL.FTZ R209, R36, R11.reuse ;  /* 0x0000000b24d17220 */ /* 0x080fe20000410000 */
[-C--:B------:R-:W-:Y:S01]  /*7c80*/  FMUL.FTZ R207, R37, R11.reuse ;  /* 0x0000000b25cf7220 */ /* 0x080fe20000410000 */
[-C--:B------:R-:W-:Y:S01]  /*7c90*/  FMUL.FTZ R206, R40, R11.reuse ;  /* 0x0000000b28ce7220 */ /* 0x080fe20000410000 */
[-C--:B------:R-:W-:Y:S01]  /*7ca0*/  FMUL.FTZ R203, R41, R11.reuse ;  /* 0x0000000b29cb7220 */ /* 0x080fe20000410000 */
[-C--:B------:R-:W-:Y:S01]  /*7cb0*/  FMUL.FTZ R202, R44, R11.reuse ;  /* 0x0000000b2cca7220 */ /* 0x080fe20000410000 */
[-C--:B------:R-:W-:Y:S01]  /*7cc0*/  FMUL.FTZ R200, R45, R11.reuse ;  /* 0x0000000b2dc87220 */ /* 0x080fe20000410000 */
[----:B---3--:R-:W-:Y:S01]  /*7cd0*/  @P0 FMUL.FTZ R10, R10, 0.69314718246459960938 ;  /* 0x3f3172180a0a0820 */ /* 0x008fe20000410000 */
        /* <DEDUP_REMOVED lines=116> */
[----:B------:R-:W-:Y:S01]  /*8420*/  @P0 FFMA.FTZ R20, R9, R0, R10 ;  /* 0x0000000009140223 */ /* 0x000fe2000001000a */
[----:B------:R-:W-:Y:S01]  /*8430*/  @P1 FFMA.FTZ R3, R14, R4, R5 ;  /* 0x000000040e031223 */ /* 0x000fe20000010005 */
[----:B0-----:R-:W-:Y:S06]  /*8440*/  BAR.ARV 0xe, 0x100 ;  /* 0x0384000000007b1d */ /* 0x001fec0000002000 */
.L_x_3404:
[----:B------:R-:W0:Y:S01]  /*8450*/  S2UR UR6, SR_SWINHI ;  /* 0x00000000000679c3 */ /* 0x000e220000002f00 */
[----:B------:R-:W-:Y:S01]  /*8460*/  IMAD R9, R214, 0x40, R17 ;  /* 0x00000040d6097824 */ /* 0x000fe200078e0211 */
[----:B------:R-:W1:Y:S01]  /*8470*/  SHFL.IDX PT, R0, R213, RZ, 0x1f ;  /* 0x00001fffd5007589 */ /* 0x000e6200000e0000 */
        /* <DEDUP_REMOVED lines=15> */
[----:B------:R-:W-:Y:S01]  /*8570*/  F2FP.F16.F32.PACK_AB R128, R129, R128 ;  /* 0x000000808180723e */ /* 0x000fe200000000ff */
[----:B------:R-:W-:Y:S01]  /*8580*/  IMAD.U32 R114, RZ, RZ, UR4 ;  /* 0x00000004ff727e24 */ /* 0x000fe2000f8e00ff */
[----:B------:R-:W-:Y:S01]  /*8590*/  BAR.SYNC.DEFER_BLOCKING 0x1, 0x100 ;  /* 0x0044000000007b1d */ /* 0x000fe20000010000 */
[----:B------:R-:W-:Y:S01]  /*85a0*/  IMAD.U32 R115, RZ, RZ, UR5 ;  /* 0x00000005ff737e24 */ /* 0x000fe2000f8e00ff */
[----:B-1----:R-:W-:Y:S01]  /*85b0*/  ISETP.NE.AND P0, PT, R0, RZ, PT ;  /* 0x000000ff0000720c */ /* 0x002fe20003f05270 */
[----:B------:R-:W-:Y:S01]  /*85c0*/  UIADD3 UR5, -UR42, URZ, URZ ;  /* 0x0000003f2a057290 */ /* 0x000fe2000fffe13f */
[----:B------:R-:W-:Y:S01]  /*85d0*/  F2FP.F16.F32.PACK_AB R129, R163, R162 ;  /* 0x000000a2a381723e */ /* 0x000fe200000000ff */
[----:B------:R-:W-:Y:S01]  /*85e0*/  IMAD.WIDE R4, R218, 0x2, R114 ;  /* 0x00000002da047825 */ /* 0x000fe200078e0272 */
[----:B------:R-:W-:Y:S01]  /*85f0*/  ULDC UR4, c[0x0][0xc] ;  /* 0x0000030000047ab9 */ /* 0x000fe20000000800 */
[----:B------:R-:W-:-:S02]  /*8600*/  UIMAD UR7, UR7, UR5, UR41 ;  /* 0x00000005070772a4 */ /* 0x000fc4000f8e0229 */
[----:B------:R-:W-:Y:S01]  /*8610*/  IMAD.WIDE R114, R9, 0x2, R114 ;  /* 0x0000000209727825 */ /* 0x000fe200078e0272 */
[C---:B------:R-:W-:Y:S01]  /*8620*/  IADD3 R37, P3, R4.reuse, 0x40, RZ ;  /* 0x0000004004257810 */ /* 0x040fe20007f7e0ff */
[----:B------:R-:W-:Y:S01]  /*8630*/  UIADD3 UR40, UR4, UR40, URZ ;  /* 0x0000002804287290 */ /* 0x000fe2000fffe03f */
[C---:B------:R-:W-:Y:S01]  /*8640*/  IADD3 R33, P2, R4.reuse, 0x20, RZ ;  /* 0x0000002004217810 */ /* 0x040fe20007f5e0ff */
[----:B------:R-:W-:Y:S01]  /*8650*/  USHF.R.S32.HI UR10, URZ, 0x1f, UR7 ;  /* 0x0000001f3f0a7899 */ /* 0x000fe20008011407 */
[----:B------:R-:W-:Y:S01]  /*8660*/  LOP3.LUT R10, R37, 0x380, RZ, 0xc0, !PT ;  /* 0x00000380250a7812 */ /* 0x000fe200078ec0ff */
[--C-:B------:R-:W-:Y:S01]  /*8670*/  IMAD.X R11, RZ, RZ, R5.reuse, P3 ;  /* 0x000000ffff0b7224 */ /* 0x100fe200018e0605 */
[----:B------:R-:W-:Y:S01]  /*8680*/  IADD3 R53, P6, R4, 0x2020, RZ ;  /* 0x0000202004357810 */ /* 0x000fe20007fde0ff */
[--C-:B------:R-:W-:Y:S01]  /*8690*/  IMAD.X R9, RZ, RZ, R5.reuse, P2 ;  /* 0x000000ffff097224 */ /* 0x100fe200010e0605 */
[----:B------:R-:W-:Y:S02]  /*86a0*/  SHF.R.U64 R10, R10, 0x3, RZ ;  /* 0x000000030a0a7819 */ /* 0x000fe400000012ff */
[----:B------:R-:W-:Y:S01]  /*86b0*/  IADD3 R40, P2, R4, 0x2060, RZ ;  /* 0x0000206004287810 */ /* 0x000fe20007f5e0ff */
[----:B------:R-:W-:Y:S01]  /*86c0*/  IMAD.X R49, RZ, RZ, R5, P6 ;  /* 0x000000ffff317224 */ /* 0x000fe200030e0605 */
[----:B------:R-:W-:-:S02]  /*86d0*/  LOP3.LUT R10, R10, R37, RZ, 0x3c, !PT ;  /* 0x000000250a0a7212 */ /* 0x000fc400078e3cff */
[----:B------:R-:W-:Y:S01]  /*86e0*/  LOP3.LUT R37, R40, 0x380, RZ, 0xc0, !PT ;  /* 0x0000038028257812 */ /* 0x000fe200078ec0ff */
[--C-:B------:R-:W-:Y:S01]  /*86f0*/  IMAD.X R123, RZ, RZ, R5.reuse, P2 ;  /* 0x000000ffff7b7224 */ /* 0x100fe200010e0605 */
[C---:B------:R-:W-:Y:S02]  /*8700*/  IADD3 R41, P4, R4.reuse, 0x60, RZ ;  /* 0x0000006004297810 */ /* 0x040fe40007f9e0ff */
[----:B------:R-:W-:Y:S02]  /*8710*/  LOP3.LUT R8, R33, 0x380, RZ, 0xc0, !PT ;  /* 0x0000038021087812 */ /* 0x000fe400078ec0ff */
[----:B------:R-:W-:Y:S01]  /*8720*/  SHF.R.U64 R37, R37, 0x3, RZ ;  /* 0x0000000325257819 */ /* 0x000fe200000012ff */
[----:B------:R-:W-:Y:S01]  /*8730*/  IMAD.X R25, RZ, RZ, R5, P4 ;  /* 0x000000ffff197224 */ /* 0x000fe200020e0605 */
[C---:B------:R-:W-:Y:S02]  /*8740*/  IADD3 R52, P6, R4.reuse, 0x4060, RZ ;  /* 0x0000406004347810 */ /* 0x040fe40007fde0ff */
[----:B------:R-:W-:-:S02]  /*8750*/  IADD3 R45, P5, R4, 0x2000, RZ ;  /* 0x00002000042d7810 */ /* 0x000fc40007fbe0ff */
[C---:B------:R-:W-:Y:S01]  /*8760*/  IADD3 R57, P3, R4.reuse, 0x4000, RZ ;  /* 0x0000400004397810 */ /* 0x040fe20007f7e0ff */
[--C-:B------:R-:W-:Y:S01]  /*8770*/  IMAD.X R139, RZ, RZ, R5.reuse, P6 ;  /* 0x000000ffff8b7224 */ /* 0x100fe200030e0605 */
[C---:B------:R-:W-:Y:S01]  /*8780*/  IADD3 R44, P4, R4.reuse, 0x4020, RZ ;  /* 0x00004020042c7810 */ /* 0x040fe20007f9e0ff */
[--C-:B------:R-:W-:Y:S01]  /*8790*/  IMAD.X R29, RZ, RZ, R5.reuse, P5 ;  /* 0x000000ffff1d7224 */ /* 0x100fe200028e0605 */
[----:B------:R-:W-:Y:S01]  /*87a0*/  IADD3 R14, P2, R4, 0x6020, RZ ;  /* 0x00006020040e7810 */ /* 0x000fe20007f5e0ff */
[--C-:B------:R-:W-:Y:S01]  /*87b0*/  IMAD.X R127, RZ, RZ, R5.reuse, P3 ;  /* 0x000000ffff7f7224 */ /* 0x100fe200018e0605 */
[----:B------:R-:W-:Y:S01]  /*87c0*/  SHF.R.U64 R8, R8, 0x3, RZ ;  /* 0x0000000308087819 */ /* 0x000fe200000012ff */
[--C-:B------:R-:W-:Y:S01]  /*87d0*/  IMAD.X R131, RZ, RZ, R5.reuse, P4 ;  /* 0x000000ffff837224 */ /* 0x100fe200020e0605 */
[----:B------:R-:W-:Y:S01]  /*87e0*/  LOP3.LUT R122, R37, R40, RZ, 0x3c, !PT ;  /* 0x00000028257a7212 */ /* 0x000fe200078e3cff */
[----:B------:R-:W-:Y:S01]  /*87f0*/  IMAD.X R147, RZ, RZ, R5, P2 ;  /* 0x000000ffff937224 */ /* 0x000fe200010e0605 */
[----:B------:R-:W-:-:S02]  /*8800*/  IADD3 R36, P1, R4, 0x2040, RZ ;  /* 0x0000204004247810 */ /* 0x000fc40007f3e0ff */
[----:B------:R-:W-:Y:S02]  /*8810*/  LOP3.LUT R37, R52, 0x380, RZ, 0xc0, !PT ;  /* 0x0000038034257812 */ /* 0x000fe400078ec0ff */
[----:B------:R-:W-:Y:S01]  /*8820*/  LOP3.LUT R15, R4, 0x380, RZ, 0xc0, !PT ;  /* 0x00000380040f7812 */ /* 0x000fe200078ec0ff */
[----:B------:R-:W-:Y:S01]  /*8830*/  IMAD.X R119, RZ, RZ, R5, P1 ;  /* 0x000000ffff777224 */ /* 0x000fe200008e0605 */
[----:B------:R-:W-:Y:S02]  /*8840*/  LOP3.LUT R28, R45, 0x380, RZ, 0xc0, !PT ;  /* 0x000003802d1c7812 */ /* 0x000fe400078ec0ff */
[----:B------:R-:W-:Y:S02]  /*8850*/  LOP3.LUT R8, R8, R33, RZ, 0x3c, !PT ;  /* 0x0000002108087212 */ /* 0x000fe400078e3cff */
[----:B------:R-:W-:Y:S02]  /*8860*/  LOP3.LUT R33, R36, 0x380, RZ, 0xc0, !PT ;  /* 0x0000038024217812 */ /* 0x000fe400078ec0ff */
[----:B------:R-:W-:-:S02]  /*8870*/  SHF.R.U64 R37, R37, 0x3, RZ ;  /* 0x0000000325257819 */ /* 0x000fc400000012ff */
[C---:B------:R-:W-:Y:S02]  /*8880*/  IADD3 R12, P3, R4.reuse, 0x6040, RZ ;  /* 0x00006040040c7810 */ /* 0x040fe40007f7e0ff */
[----:B------:R-:W-:Y:S02]  /*8890*/  IADD3 R6, P4, R4, 0x6060, RZ ;  /* 0x0000606004067810 */ /* 0x000fe40007f9e0ff */
[----:B------:R-:W-:Y:S01]  /*88a0*/  SHF.R.U64 R15, R15, 0x3, RZ ;  /* 0x000000030f0f7819 */ /* 0x000fe200000012ff */
[----:B------:R-:W-:Y:S01]  /*88b0*/  IMAD.X R13, RZ, RZ, R5, P3 ;  /* 0x000000ffff0d7224 */ /* 0x000fe200018e0605 */
[----:B------:R-:W-:Y:S02]  /*88c0*/  SHF.R.U64 R28, R28, 0x3, RZ ;  /* 0x000000031c1c7819 */ /* 0x000fe400000012ff */
[----:B------:R-:W-:Y:S02]  /*88d0*/  IADD3 R73, P2, R114, 0x3000, RZ ;  /* 0x0000300072497810 */ /* 0x000fe40007f5e0ff */
[----:B------:R-:W-:-:S02]  /*88e0*/  LOP3.LUT R32, R53, 0x380, RZ, 0xc0, !PT ;  /* 0x0000038035207812 */ /* 0x000fc400078ec0ff */
[C---:B------:R-:W-:Y:S02]  /*88f0*/  IADD3 R61, P5, R4.reuse, 0x4040, RZ ;  /* 0x00004040043d7810 */ /* 0x040fe40007fbe0ff */
[----:B------:R-:W-:Y:S02]  /*8900*/  IADD3 R0, P1, R4, 0x6000, RZ ;  /* 0x0000600004007810 */ /* 0x000fe40007f3e0ff */
[----:B------:R-:W-:Y:S01]  /*8910*/  SHF.R.U64 R33, R33, 0x3, RZ ;  /* 0x0000000321217819 */ /* 0x000fe200000012ff */
[--C-:B------:R-:W-:Y:S01]  /*8920*/  IMAD.X R135, RZ, RZ, R5.reuse, P5 ;  /* 0x000000ffff877224 */ /* 0x100fe200028e0605 */
[----:B------:R-:W-:Y:S01]  /*8930*/  LOP3.LUT R138, R37, R52, RZ, 0x3c, !PT ;  /* 0x00000034258a7212 */ /* 0x000fe200078e3cff */
[--C-:B------:R-:W-:Y:S01]  /*8940*/  IMAD.X R143, RZ, RZ, R5.reuse, P1 ;  /* 0x000000ffff8f7224 */ /* 0x100fe200008e0605 */
[----:B------:R-:W-:Y:S01]  /*8950*/  LOP3.LUT R4, R15, R4, RZ, 0x3c, !PT ;  /* 0x000000040f047212 */ /* 0x000fe200078e3cff */
[----:B------:R-:W-:Y:S01]  /*8960*/  IMAD.X R15, RZ, RZ, R5, P4 ;  /* 0x000000ffff0f7224 */ /* 0x000fe200020e0605 */
[----:B------:R-:W-:-:S02]  /*8970*/  LOP3.LUT R28, R28, R45, RZ, 0x3c, !PT ;  /* 0x0000002d1c1c7212 */ /* 0x000fc400078e3cff */
[----:B------:R-:W-:Y:S02]  /*8980*/  LOP3.LUT R37, R14, 0x380, RZ, 0xc0, !PT ;  /* 0x000003800e257812 */ /* 0x000fe400078ec0ff */
[----:B------:R-:W-:Y:S02]  /*8990*/  LOP3.LUT R72, R73, 0x380, RZ, 0xc0, !PT ;  /* 0x0000038049487812 */ /* 0x000fe400078ec0ff */
[----:B------:R-:W-:Y:S02]  /*89a0*/  LOP3.LUT R45, R6, 0x380, RZ, 0xc0, !PT ;  /* 0x00000380062d7812 */ /* 0x000fe400078ec0ff */
[----:B------:R-:W-:Y:S02]  /*89b0*/  SHF.R.U64 R32, R32, 0x3, RZ ;  /* 0x0000000320207819 */ /* 0x000fe400000012ff */
[C---:B------:R-:W-:Y:S02]  /*89c0*/  IADD3 R81, P4, R114.reuse, 0x1000, RZ ;  /* 0x0000100072517810 */ /* 0x040fe40007f9e0ff */
[----:B------:R-:W-:-:S02]  /*89d0*/  IADD3 R77, P3, R114, 0x2000, RZ ;  /* 0x00002000724d7810 */ /* 0x000fc40007f7e0ff */
[----:B------:R-:W-:Y:S02]  /*89e0*/  LOP3.LUT R118, R33, R36, RZ, 0x3c, !PT ;  /* 0x0000002421767212 */ /* 0x000fe400078e3cff */
[----:B------:R-:W-:Y:S02]  /*89f0*/  LOP3.LUT R33, R44, 0x380, RZ, 0xc0, !PT ;  /* 0x000003802c217812 */ /* 0x000fe400078ec0ff */
[----:B------:R-:W-:Y:S02]  /*8a00*/  SHF.R.U64 R37, R37, 0x3, RZ ;  /* 0x0000000325257819 */ /* 0x000fe400000012ff */
[----:B------:R-:W-:Y:S02]  /*8a10*/  SHF.R.U64 R72, R72, 0x3, RZ ;  /* 0x0000000348487819 */ /* 0x000fe400000012ff */
[----:B------:R-:W-:Y:S02]  /*8a20*/  SHF.R.U64 R45, R45, 0x3, RZ ;  /* 0x000000032d2d7819 */ /* 0x000fe400000012ff */
[----:B------:R-:W-:-:S02]  /*8a30*/  LOP3.LUT R48, R32, R53, RZ, 0x3c, !PT ;  /* 0x0000003520307212 */ /* 0x000fc400078e3cff */
[----:B------:R-:W-:Y:S02]  /*8a40*/  LOP3.LUT R80, R81, 0x380, RZ, 0xc0, !PT ;  /* 0x0000038051507812 */ /* 0x000fe400078ec0ff */
[----:B------:R-:W-:Y:S02]  /*8a50*/  LOP3.LUT R76, R77, 0x380, RZ, 0xc0, !PT ;  /* 0x000003804d4c7812 */ /* 0x000fe400078ec0ff */
[----:B------:R-:W-:Y:S02]  /*8a60*/  LOP3.LUT R32, R57, 0x380, RZ, 0xc0, !PT ;  /* 0x0000038039207812 */ /* 0x000fe400078ec0ff */
[----:B------:R-:W-:Y:S02]  /*8a70*/  LOP3.LUT R36, R61, 0x380, RZ, 0xc0, !PT ;  /* 0x000003803d247812 */ /* 0x000fe400078ec0ff */
[----:B------:R-:W-:Y:S02]  /*8a80*/  SHF.R.U64 R33, R33, 0x3, RZ ;  /* 0x0000000321217819 */ /* 0x000fe400000012ff */
[----:B------:R-:W-:-:S02]  /*8a90*/  LOP3.LUT R146, R37, R14, RZ, 0x3c, !PT ;  /* 0x0000000e25927212 */ /* 0x000fc400078e3cff */
[----:B------:R-:W-:Y:S01]  /*8aa0*/  LOP3.LUT R72, R72, R73, RZ, 0x3c, !PT ;  /* 0x0000004948487212 */ /* 0x000fe200078e3cff */
[----:B------:R-:W-:Y:S01]  /*8ab0*/  IMAD.X R73, RZ, RZ, R115, P2 ;  /* 0x000000ffff497224 */ /* 0x000fe200010e0673 */
[----:B------:R-:W-:Y:S02]  /*8ac0*/  LOP3.LUT R14, R45, R6, RZ, 0x3c, !PT ;  /* 0x000000062d0e7212 */ /* 0x000fe400078e3cff */
[----:B------:R-:W-:Y:S02]  /*8ad0*/  SHF.R.U64 R80, R80, 0x3, RZ ;  /* 0x0000000350507819 */ /* 0x000fe400000012ff */
[----:B------:R-:W-:Y:S02]  /*8ae0*/  SHF.R.U64 R76, R76, 0x3, RZ ;  /* 0x000000034c4c7819 */ /* 0x000fe400000012ff */
[----:B------:R-:W-:Y:S02]  /*8af0*/  IADD3 R45, P2, R114, 0x9000, RZ ;  /* 0x00009000722d7810 */ /* 0x000fe40007f5e0ff */
[----:B------:R-:W-:-:S02]  /*8b00*/  SHF.R.U64 R32, R32, 0x3, RZ ;  /* 0x0000000320207819 */ /* 0x000fc400000012ff */
[----:B------:R-:W-:Y:S02]  /*8b10*/  SHF.R.U64 R36, R36, 0x3, RZ ;  /* 0x0000000324247819 */ /* 0x000fe400000012ff */
[----:B------:R-:W-:Y:S02]  /*8b20*/  LOP3.LUT R24, R41, 0x380, RZ, 0xc0, !PT ;  /* 0x0000038029187812 */ /* 0x000fe400078ec0ff */
[----:B------:R-:W-:Y:S02]  /*8b30*/  LOP3.LUT R130, R33, R44, RZ, 0x3c, !PT ;  /* 0x0000002c21827212 */ /* 0x000fe400078e3cff */
[----:B------:R-:W-:Y:S02]  /*8b40*/  LOP3.LUT R33, R0, 0x380, RZ, 0xc0, !PT ;  /* 0x0000038000217812 */ /* 0x000fe400078ec0ff */
[----:B------:R-:W-:Y:S01]  /*8b50*/  LOP3.LUT R80, R80, R81, RZ, 0x3c, !PT ;  /* 0x0000005150507212 */ /* 0x000fe200078e3cff */
[--C-:B------:R-:W-:Y:S01]  /*8b60*/  IMAD.X R81, RZ, RZ, R115.reuse, P4 ;  /* 0x000000ffff517224 */ /* 0x100fe200020e0673 */
[----:B------:R-:W-:Y:S01]  /*8b70*/  LOP3.LUT R76, R76, R77, RZ, 0x3c, !PT ;  /* 0x0000004d4c4c7212 */ /* 0x000fe200078e3cff */
[----:B------:R-:W-:Y:S01]  /*8b80*/  IMAD.X R77, RZ, RZ, R115, P3 ;  /* 0x000000ffff4d7224 */ /* 0x000fe200018e0673 */
[----:B------:R-:W-:-:S02]  /*8b90*/  LOP3.LUT R44, R45, 0x380, RZ, 0xc0, !PT ;  /* 0x000003802d2c7812 */ /* 0x000fc400078ec0ff */
[----:B------:R-:W-:Y:S02]  /*8ba0*/  LOP3.LUT R126, R32, R57, RZ, 0x3c, !PT ;  /* 0x00000039207e7212 */ /* 0x000fe400078e3cff */
[----:B------:R-:W-:Y:S02]  /*8bb0*/  LOP3.LUT R134, R36, R61, RZ, 0x3c, !PT ;  /* 0x0000003d24867212 */ /* 0x000fe400078e3cff */
[----:B------:R-:W-:Y:S02]  /*8bc0*/  SHF.R.U64 R24, R24, 0x3, RZ ;  /* 0x0000000318187819 */ /* 0x000fe400000012ff */
[C---:B------:R-:W-:Y:S02]  /*8bd0*/  IADD3 R69, P1, R114.reuse, 0x4000, RZ ;  /* 0x0000400072457810 */ /* 0x040fe40007f3e0ff */
[C---:B------:R-:W-:Y:S02]  /*8be0*/  IADD3 R65, P6, R114.reuse, 0x5000, RZ ;  /* 0x0000500072417810 */ /* 0x040fe40007fde0ff */
[----:B------:R-:W-:-:S02]  /*8bf0*/  IADD3 R61, P5, R114, 0x6000, RZ ;  /* 0x00006000723d7810 */ /* 0x000fc40007fbe0ff */
[C---:B------:R-:W-:Y:S02]  /*8c00*/  IADD3 R57, P4, R114.reuse, 0x7000, RZ ;  /* 0x0000700072397810 */ /* 0x040fe40007f9e0ff */
[----:B------:R-:W-:Y:S02]  /*8c10*/  IADD3 R53, P3, R114, 0x8000, RZ ;  /* 0x0000800072357810 */ /* 0x000fe40007f7e0ff */
[----:B------:R-:W-:Y:S02]  /*8c20*/  SHF.R.U64 R33, R33, 0x3, RZ ;  /* 0x0000000321217819 */ /* 0x000fe400000012ff */
[----:B------:R-:W-:Y:S02]  /*8c30*/  SHF.R.U64 R44, R44, 0x3, RZ ;  /* 0x000000032c2c7819 */ /* 0x000fe400000012ff */
[----:B------:R-:W-:Y:S02]  /*8c40*/  LOP3.LUT R24, R24, R41, RZ, 0x3c, !PT ;  /* 0x0000002918187212 */ /* 0x000fe400078e3cff */
[----:B------:R-:W-:-:S02]  /*8c50*/  LOP3.LUT R68, R69, 0x380, RZ, 0xc0, !PT ;  /* 0x0000038045447812 */ /* 0x000fc400078ec0ff */
[----:B------:R-:W-:Y:S02]  /*8c60*/  LOP3.LUT R64, R65, 0x380, RZ, 0xc0, !PT ;  /* 0x0000038041407812 */ /* 0x000fe400078ec0ff */
[----:B------:R-:W-:Y:S02]  /*8c70*/  LOP3.LUT R60, R61, 0x380, RZ, 0xc0, !PT ;  /* 0x000003803d3c7812 */ /* 0x000fe400078ec0ff */
[----:B------:R-:W-:Y:S02]  /*8c80*/  LOP3.LUT R56, R57, 0x380, RZ, 0xc0, !PT ;  /* 0x0000038039387812 */ /* 0x000fe400078ec0ff */
[----:B------:R-:W-:Y:S02]  /*8c90*/  LOP3.LUT R52, R53, 0x380, RZ, 0xc0, !PT ;  /* 0x0000038035347812 */ /* 0x000fe400078ec0ff */
[----:B------:R-:W-:Y:S02]  /*8ca0*/  LOP3.LUT R41, R12, 0x380, RZ, 0xc0, !PT ;  /* 0x000003800c297812 */ /* 0x000fe400078ec0ff */
[----:B------:R-:W-:-:S02]  /*8cb0*/  LOP3.LUT R142, R33, R0, RZ, 0x3c, !PT ;  /* 0x00000000218e7212 */ /* 0x000fc400078e3cff */
[----:B------:R-:W-:Y:S02]  /*8cc0*/  F2FP.F16.F32.PACK_AB R6, R7, R204 ;  /* 0x000000cc0706723e */ /* 0x000fe400000000ff */
[----:B------:R-:W-:Y:S01]  /*8cd0*/  LOP3.LUT R44, R44, R45, RZ, 0x3c, !PT ;  /* 0x0000002d2c2c7212 */ /* 0x000fe200078e3cff */
[----:B------:R-:W-:Y:S01]  /*8ce0*/  IMAD.X R45, RZ, RZ, R115, P2 ;  /* 0x000000ffff2d7224 */ /* 0x000fe200010e0673 */
[----:B------:R-:W-:Y:S02]  /*8cf0*/  MOV R0, R4 ;  /* 0x0000000400007202 */ /* 0x000fe40000000f00 */
[----:B------:R-:W-:Y:S02]  /*8d00*/  F2FP.F16.F32.PACK_AB R7, R31, R30 ;  /* 0x0000001e1f07723e */ /* 0x000fe400000000ff */
[----:B------:R-:W-:Y:S02]  /*8d10*/  F2FP.F16.F32.PACK_AB R5, R27, R26 ;  /* 0x0000001a1b05723e */ /* 0x000fe400000000ff */
[----:B------:R-:W-:-:S02]  /*8d20*/  LOP3.LUT R31, R114, 0x380, RZ, 0xc0, !PT ;  /* 0x00000380721f7812 */ /* 0x000fc400078ec0ff */
[----:B------:R-:W-:Y:S02]  /*8d30*/  SHF.R.U64 R68, R68, 0x3, RZ ;  /* 0x0000000344447819 */ /* 0x000fe400000012ff */
[----:B------:R-:W-:Y:S02]  /*8d40*/  SHF.R.U64 R64, R64, 0x3, RZ ;  /* 0x0000000340407819 */ /* 0x000fe400000012ff */
[----:B------:R-:W-:Y:S02]  /*8d50*/  SHF.R.U64 R60, R60, 0x3, RZ ;  /* 0x000000033c3c7819 */ /* 0x000fe400000012ff */
[----:B------:R-:W-:Y:S02]  /*8d60*/  SHF.R.U64 R56, R56, 0x3, RZ ;  /* 0x0000000338387819 */ /* 0x000fe400000012ff */
[----:B------:R-:W-:Y:S02]  /*8d70*/  SHF.R.U64 R52, R52, 0x3, RZ ;  /* 0x0000000334347819 */ /* 0x000fe400000012ff */
[----:B------:R-:W-:-:S02]  /*8d80*/  IADD3 R27, P2, R114, 0xf000, RZ ;  /* 0x0000f000721b7810 */ /* 0x000fc40007f5e0ff */
[----:B------:R-:W-:Y:S02]  /*8d90*/  SHF.R.U64 R41, R41, 0x3, RZ ;  /* 0x0000000329297819 */ /* 0x000fe400000012ff */
[----:B------:R-:W-:Y:S01]  /*8da0*/  F2FP.F16.F32.PACK_AB R4, R205, R208 ;  /* 0x000000d0cd04723e */ /* 0x000fe200000000ff */
[--C-:B------:R-:W-:Y:S01]  /*8db0*/  IMAD.X R111, RZ, RZ, R115.reuse, P2 ;  /* 0x000000ffff6f7224 */ /* 0x100fe200010e0673 */
        /* <DEDUP_REMOVED lines=11> */
[----:B------:R-:W-:Y:S01]  /*8e70*/  LOP3.LUT R26, R27, 0x380, RZ, 0xc0, !PT ;  /* 0x000003801b1a7812 */ /* 0x000fe200078ec0ff */
[----:B------:R0:W-:Y:S01]  /*8e80*/  STSM.16.M88.4 [R0], R4 ;  /* 0x0000000400007844 */ /* 0x0001e20000000200 */
[----:B------:R-:W-:-:S02]  /*8e90*/  LOP3.LUT R12, R41, R12, RZ, 0x3c, !PT ;  /* 0x0000000c290c7212 */ /* 0x000fc400078e3cff */
[C---:B------:R-:W-:Y:S02]  /*8ea0*/  IADD3 R41, P1, R114.reuse, 0xa000, RZ ;  /* 0x0000a00072297810 */ /* 0x040fe40007f3e0ff */
[C---:B------:R-:W-:Y:S02]  /*8eb0*/  IADD3 R37, P6, R114.reuse, 0xb000, RZ ;  /* 0x0000b00072257810 */ /* 0x040fe40007fde0ff */
[C---:B------:R-:W-:Y:S02]  /*8ec0*/  IADD3 R33, P5, R114.reuse, 0xc000, RZ ;  /* 0x0000c00072217810 */ /* 0x040fe40007fbe0ff */
[C---:B------:R-:W-:Y:S02]  /*8ed0*/  IADD3 R89, P4, R114.reuse, 0xd000, RZ ;  /* 0x0000d00072597810 */ /* 0x040fe40007f9e0ff */
[----:B------:R-:W-:Y:S02]  /*8ee0*/  IADD3 R85, P3, R114, 0xe000, RZ ;  /* 0x0000e00072557810 */ /* 0x000fe40007f7e0ff */
[----:B------:R-:W-:-:S02]  /*8ef0*/  LOP3.LUT R114, R31, R114, RZ, 0x3c, !PT ;  /* 0x000000721f727212 */ /* 0x000fc400078e3cff */
[----:B------:R-:W-:Y:S02]  /*8f00*/  SHF.R.U64 R26, R26, 0x3, RZ ;  /* 0x000000031a1a7819 */ /* 0x000fe400000012ff */
[----:B------:R-:W-:Y:S02]  /*8f10*/  MOV R31, R8 ;  /* 0x00000008001f7202 */ /* 0x000fe40000000f00 */
[----:B0-----:R-:W-:Y:S02]  /*8f20*/  F2FP.F16.F32.PACK_AB R4, R210, R211 ;  /* 0x000000d3d204723e */ /* 0x001fe400000000ff */
[----:B------:R-:W-:Y:S02]  /*8f30*/  F2FP.F16.F32.PACK_AB R5, R35, R34 ;  /* 0x000000222305723e */ /* 0x000fe400000000ff */
[----:B------:R-:W-:Y:S02]  /*8f40*/  F2FP.F16.F32.PACK_AB R6, R207, R209 ;  /* 0x000000d1cf06723e */ /* 0x000fe400000000ff */
[----:B------:R-:W-:-:S02]  /*8f50*/  F2FP.F16.F32.PACK_AB R7, R39, R38 ;  /* 0x000000262707723e */ /* 0x000fc400000000ff */
[----:B------:R-:W-:Y:S02]  /*8f60*/  MOV R30, R10 ;  /* 0x0000000a001e7202 */ /* 0x000fe40000000f00 */
[----:B------:R-:W-:Y:S01]  /*8f70*/  F2FP.F16.F32.PACK_AB R8, R203, R206 ;  /* 0x000000cecb08723e */ /* 0x000fe200000000ff */
[----:B------:R0:W-:Y:S01]  /*8f80*/  STSM.16.M88.4 [R31], R4 ;  /* 0x000000041f007844 */ /* 0x0001e20000000200 */
[----:B------:R-:W-:Y:S02]  /*8f90*/  F2FP.F16.F32.PACK_AB R9, R43, R42 ;  /* 0x0000002a2b09723e */ /* 0x000fe400000000ff */
[----:B------:R-:W-:Y:S02]  /*8fa0*/  F2FP.F16.F32.PACK_AB R10, R200, R202 ;  /* 0x000000cac80a723e */ /* 0x000fe400000000ff */
[----:B------:R-:W-:Y:S02]  /*8fb0*/  F2FP.F16.F32.PACK_AB R11, R47, R46 ;  /* 0x0000002e2f0b723e */ /* 0x000fe400000000ff */
[----:B------:R-:W-:-:S02]  /*8fc0*/  MOV R34, R12 ;  /* 0x0000000c00227202 */ /* 0x000fc40000000f00 */
[----:B------:R-:W-:Y:S01]  /*8fd0*/  MOV R35, R14 ;  /* 0x0000000e00237202 */ /* 0x000fe20000000f00 */
[----:B------:R1:W-:Y:S01]  /*8fe0*/  STSM.16.M88.4 [R30], R8 ;  /* 0x000000081e007844 */ /* 0x0003e20000000200 */
[----:B------:R-:W-:Y:S02]  /*8ff0*/  LOP3.LUT R110, R26, R27, RZ, 0x3c, !PT ;  /* 0x0000001b1a6e7212 */ /* 0x000fe400078e3cff */
[----:B------:R-:W-:Y:S02]  /*9000*/  MOV R0, R24 ;  /* 0x0000001800007202 */ /* 0x000fe40000000f00 */
        /* <DEDUP_REMOVED lines=24> */
[----:B------:R1:W-:Y:S01]  /*9190*/  STSM.16.M88.4 [R118], R8 ;  /* 0x0000000876007844 */ /* 0x0003e20000000200 */
        /* <DEDUP_REMOVED lines=13> */
[----:B------:R-:W-:Y:S01]  /*9270*/  F2FP.F16.F32.PACK_AB R4, R113, R112 ;  /* 0x000000707104723e */ /* 0x000fe200000000ff */
[----:B------:R0:W-:Y:S01]  /*9280*/  STSM.16.M88.4 [R130], R96 ;  /* 0x0000006082007844 */ /* 0x0001e20000000200 */
[----:B------:R-:W-:-:S02]  /*9290*/  F2FP.F16.F32.PACK_AB R5, R153, R152 ;  /* 0x000000989905723e */ /* 0x000fc400000000ff */
[----:B------:R-:W-:Y:S01]  /*92a0*/  F2FP.F16.F32.PACK_AB R6, R117, R116 ;  /* 0x000000747506723e */ /* 0x000fe200000000ff */
[----:B------:R-:W-:Y:S01]  /*92b0*/  STSM.16.M88.4 [R134], R104 ;  /* 0x0000006886007844 */ /* 0x000fe20000000200 */
[----:B------:R-:W-:Y:S02]  /*92c0*/  F2FP.F16.F32.PACK_AB R7, R156, R155 ;  /* 0x0000009b9c07723e */ /* 0x000fe400000000ff */
[----:B------:R-:W-:Y:S02]  /*92d0*/  MOV R142, R142 ;  /* 0x0000008e008e7202 */ /* 0x000fe40000000f00 */
[----:B------:R-:W-:Y:S01]  /*92e0*/  F2FP.F16.F32.PACK_AB R156, R121, R120 ;  /* 0x00000078799c723e */ /* 0x000fe200000000ff */
[----:B------:R2:W-:Y:S01]  /*92f0*/  STSM.16.M88.4 [R138], R4 ;  /* 0x000000048a007844 */ /* 0x0005e20000000200 */
[----:B------:R-:W-:Y:S02]  /*9300*/  MOV R146, R146 ;  /* 0x0000009200927202 */ /* 0x000fe40000000f00 */
[----:B------:R-:W-:Y:S01]  /*9310*/  F2FP.F16.F32.PACK_AB R131, R165, R164 ;  /* 0x000000a4a583723e */ /* 0x000fe200000000ff */
[----:B------:R3:W-:Y:S01]  /*9320*/  STSM.16.M88.4 [R142], R156 ;  /* 0x0000009c8e007844 */ /* 0x0007e20000000200 */
[----:B-1----:R-:W-:-:S02]  /*9330*/  F2FP.F16.F32.PACK_AB R8, R137, R136 ;  /* 0x000000888908723e */ /* 0x002fc400000000ff */
[----:B0-----:R-:W-:Y:S02]  /*9340*/  F2FP.F16.F32.PACK_AB R130, R133, R132 ;  /* 0x000000848582723e */ /* 0x001fe400000000ff */
[----:B------:R-:W-:Y:S02]  /*9350*/  F2FP.F16.F32.PACK_AB R9, R167, R166 ;  /* 0x000000a6a709723e */ /* 0x000fe400000000ff */
[----:B------:R-:W-:Y:S01]  /*9360*/  F2FP.F16.F32.PACK_AB R10, R141, R140 ;  /* 0x0000008c8d0a723e */ /* 0x000fe200000000ff */
[----:B------:R3:W-:Y:S01]  /*9370*/  STSM.16.M88.4 [R146], R128 ;  /* 0x0000008092007844 */ /* 0x0007e20000000200 */
[----:B------:R-:W-:Y:S02]  /*9380*/  F2FP.F16.F32.PACK_AB R11, R169, R168 ;  /* 0x000000a8a90b723e */ /* 0x000fe400000000ff */
[----:B------:R-:W-:Y:S02]  /*9390*/  LOP3.LUT R40, R41, 0x380, RZ, 0xc0, !PT ;  /* 0x0000038029287812 */ /* 0x000fe400078ec0ff */
[----:B------:R-:W-:Y:S01]  /*93a0*/  LOP3.LUT R36, R37, 0x380, RZ, 0xc0, !PT ;  /* 0x0000038025247812 */ /* 0x000fe200078ec0ff */
[----:B------:R3:W-:Y:S01]  /*93b0*/  STSM.16.M88.4 [R34], R8 ;  /* 0x0000000822007844 */ /* 0x0007e20000000200 */
[----:B------:R-:W-:-:S02]  /*93c0*/  LOP3.LUT R32, R33, 0x380, RZ, 0xc0, !PT ;  /* 0x0000038021207812 */ /* 0x000fc400078ec0ff */
[----:B------:R-:W-:Y:S02]  /*93d0*/  LOP3.LUT R88, R89, 0x380, RZ, 0xc0, !PT ;  /* 0x0000038059587812 */ /* 0x000fe400078ec0ff */
[----:B------:R-:W-:Y:S02]  /*93e0*/  LOP3.LUT R84, R85, 0x380, RZ, 0xc0, !PT ;  /* 0x0000038055547812 */ /* 0x000fe400078ec0ff */
[----:B--2---:R-:W-:Y:S02]  /*93f0*/  F2FP.F16.F32.PACK_AB R4, R145, R144 ;  /* 0x000000909104723e */ /* 0x004fe400000000ff */
[----:B------:R-:W-:Y:S02]  /*9400*/  F2FP.F16.F32.PACK_AB R5, R171, R170 ;  /* 0x000000aaab05723e */ /* 0x000fe400000000ff */
        /* <DEDUP_REMOVED lines=19> */
[----:B---3--:R-:W-:Y:S05]  /*9540*/  @P0 BRA `(.L_x_3426) ;  /* 0x0000000000cc0947 */ /* 0x008fea0003800000 */
[----:B------:R-:W0:Y:S01]  /*9550*/  LDC R8, c[0x0][0xce8] ;  /* 0x00033a00ff087b82 */ /* 0x000e220000000800 */
[----:B------:R-:W-:Y:S01]  /*9560*/  IMAD R0, RZ, RZ, -UR41 ;  /* 0x80000029ff007e24 */ /* 0x000fe2000f8e02ff */
[----:B------:R-:W-:Y:S02]  /*9570*/  ULDC.64 UR8, c[0x0][0xc90] ;  /* 0x0003240000087ab9 */ /* 0x000fe40000000a00 */
        /* <DEDUP_REMOVED lines=10> */
[----:B------:R-:W-:-:S07]  /*9620*/  IMAD.MOV.U32 R7, RZ, RZ, R13 ;  /* 0x000000ffff077224 */ /* 0x000fce00078e000d */
        /* <DEDUP_REMOVED lines=12> */
[----:B------:R-:W-:Y:S01]  /*96f0*/  SHF.R.S32.HI R11, RZ, 0x1f, R7 ;  /* 0x0000001fff0b7819 */ /* 0x000fe20000011407 */
[----:B------:R-:W-:Y:S01]  /*9700*/  IMAD R13, R12, 0x40, R16 ;  /* 0x000000400c0d7824 */ /* 0x000fe200078e0210 */
        /* <DEDUP_REMOVED lines=9> */
[----:B------:R-:W-:Y:S01]  /*97a0*/  IMAD.MOV R9, RZ, RZ, -R19 ;  /* 0x000000ffff097224 */ /* 0x000fe200078e0a13 */
[----:B------:R-:W-:Y:S02]  /*97b0*/  ULDC UR4, c[0x0][0xb88] ;  /* 0x0002e20000047ab9 */ /* 0x000fe40000000800 */
[----:B------:R-:W-:Y:S01]  /*97c0*/  LEA.HI.X R11, R4, UR5, R5, 0x2, P0 ;  /* 0x00000005040b7c11 */ /* 0x000fe200080f1405 */
[----:B------:R-:W-:Y:S01]  /*97d0*/  SHFL.IDX PT, R6, R10, 0x1, 0x1c1f ;  /* 0x003c1f000a067f89 */ /* 0x000fe200000e0000 */
[----:B------:R-:W-:Y:S01]  /*97e0*/  IMAD R0, R8, UR4, RZ ;  /* 0x0000000408007c24 */ /* 0x000fe2000f8e02ff */
[----:B------:R-:W-:Y:S01]  /*97f0*/  ISETP.NE.AND P0, PT, R18, R9, PT ;  /* 0x000000091200720c */ /* 0x000fe20003f05270 */
[C---:B------:R-:W-:Y:S01]  /*9800*/  VIADD R9, R13.reuse, 0x8 ;  /* 0x000000080d097836 */ /* 0x040fe20000000000 */
[----:B------:R-:W-:Y:S02]  /*9810*/  SHFL.IDX PT, R4, R10, RZ, 0x1c1f ;  /* 0x001c1fff0a047589 */ /* 0x000fe400000e0000 */
[----:B------:R-:W-:-:S02]  /*9820*/  ISETP.GE.OR P1, PT, R13, R0, P0 ;  /* 0x000000000d00720c */ /* 0x000fc40000726670 */
[----:B------:R-:W0:Y:S01]  /*9830*/  SHFL.IDX PT, R5, R11, RZ, 0x1c1f ;  /* 0x001c1fff0b057589 */ /* 0x000e2200000e0000 */
[----:B------:R-:W-:-:S03]  /*9840*/  ISETP.GE.OR P0, PT, R9, R0, P0 ;  /* 0x000000000900720c */ /* 0x000fc60000706670 */
[----:B------:R-:W1:Y:S07]  /*9850*/  SHFL.IDX PT, R7, R11, 0x1, 0x1c1f ;  /* 0x003c1f000b077f89 */ /* 0x000e6e00000e0000 */
[----:B0-----:R0:W-:Y:S04]  /*9860*/  @!P1 ST.E desc[UR38][R4.64], R20 ;  /* 0x0000001404009985 */ /* 0x0011e8000c101926 */
[----:B-1----:R0:W-:Y:S02]  /*9870*/  @!P0 ST.E desc[UR38][R6.64], R3 ;  /* 0x0000000306008985 */ /* 0x0021e4000c101926 */
.L_x_3426:
        /* <DEDUP_REMOVED lines=36> */
[----:B------:R-:W-:Y:S01]  /*9ac0*/  ISETP.GE.AND P1, PT, R187, UR12, PT ;  /* 0x0000000cbb007c0c */ /* 0x000fe2000bf26270 */
[----:B------:R-:W5:Y:S01]  /*9ad0*/  LD.E.128 R36, desc[UR38][R36.64] ;  /* 0x0000002624247980 */ /* 0x000f62000c101d00 */
[----:B-1----:R-:W-:Y:S02]  /*9ae0*/  @P3 IMAD.HI.U32 R0, R11, R12, RZ ;  /* 0x0000000c0b003227 */ /* 0x002fe400078e00ff */
[----:B------:R-:W-:Y:S01]  /*9af0*/  LOP3.LUT R3, R4, 0x8, R3, 0xe2, !PT ;  /* 0x0000000804037812 */ /* 0x000fe200078ee203 */
[----:B------:R-:W-:Y:S01]  /*9b00*/  UIMAD UR6, UR10, UR8, URZ ;  /* 0x000000080a0672a4 */ /* 0x000fe2000f8e023f */
[----:B------:R-:W-:Y:S01]  /*9b10*/  IMAD.MOV.U32 R4, RZ, RZ, R11 ;  /* 0x000000ffff047224 */ /* 0x000fe200078e000b */
[----:B------:R-:W5:Y:S01]  /*9b20*/  LD.E.128 R32, desc[UR38][R32.64] ;  /* 0x0000002620207980 */ /* 0x000f62000c101d00 */
[----:B---3--:R-:W-:-:S03]  /*9b30*/  @P3 SHF.R.U32.HI R4, RZ, R7, R0 ;  /* 0x00000007ff043219 */ /* 0x008fc60000011600 */
[----:B------:R-:W5:Y:S01]  /*9b40*/  LD.E.128 R88, desc[UR38][R88.64] ;  /* 0x0000002658587980 */ /* 0x000f62000c101d00 */
[----:B------:R-:W-:Y:S01]  /*9b50*/  SEL R0, RZ, 0xffffffff, P1 ;  /* 0xffffffffff007807 */ /* 0x000fe20000800000 */
[----:B------:R-:W-:Y:S01]  /*9b60*/  UIMAD.WIDE.U32 UR4, UR7, UR8, URZ ;  /* 0x00000008070472a5 */ /* 0x000fe2000f8e003f */
[--C-:B------:R-:W-:Y:S01]  /*9b70*/  SHF.R.S32.HI R7, RZ, 0x1f, R4.reuse ;  /* 0x0000001fff077819 */ /* 0x100fe20000011404 */
[----:B------:R-:W-:Y:S01]  /*9b80*/  UIMAD UR6, UR7, UR9, UR6 ;  /* 0x00000009070672a4 */ /* 0x000fe2000f8e0206 */
[----:B------:R-:W-:Y:S01]  /*9b90*/  ISETP.GE.AND P0, PT, R186, UR12, PT ;  /* 0x0000000cba007c0c */ /* 0x000fe2000bf06270 */
[----:B------:R-:W-:Y:S01]  /*9ba0*/  IMAD.SHL.U32 R0, R0, 0x10, RZ ;  /* 0x0000001000007824 */ /* 0x000fe200078e00ff */
[----:B------:R-:W-:Y:S01]  /*9bb0*/  ULDC.64 UR8, c[0x0][0xbf0] ;  /* 0x0002fc0000087ab9 */ /* 0x000fe20000000a00 */
[----:B------:R-:W-:Y:S01]  /*9bc0*/  UIADD3 UR5, UR5, UR6, URZ ;  /* 0x0000000605057290 */ /* 0x000fe2000fffe03f */
[----:B------:R-:W-:Y:S01]  /*9bd0*/  IMAD.MOV R6, RZ, RZ, -R4 ;  /* 0x000000ffff067224 */ /* 0x000fe200078e0a04 */
[----:B------:R-:W-:Y:S01]  /*9be0*/  UIMAD UR6, UR11, UR8, URZ ;  /* 0x000000080b0672a4 */ /* 0x000fe2000f8e023f */
[----:B------:R-:W-:Y:S01]  /*9bf0*/  SEL R5, RZ, 0xffffffff, P0 ;  /* 0xffffffffff057807 */ /* 0x000fe20000000000 */
[----:B--2---:R-:W-:Y:S01]  /*9c00*/  IMAD R7, R7, R8, RZ ;  /* 0x0000000807077224 */ /* 0x004fe200078e02ff */
[----:B------:R-:W-:Y:S01]  /*9c10*/  LOP3.LUT R0, R0, 0x10, R3, 0xe2, !PT ;  /* 0x0000001000007812 */ /* 0x000fe200078ee203 */
[----:B------:R-:W-:Y:S01]  /*9c20*/  IMAD R3, R10, R6, R11 ;  /* 0x000000060a037224 */ /* 0x000fe200078e020b */
[----:B------:R-:W-:Y:S01]  /*9c30*/  UIMAD UR6, UR42, UR9, UR6 ;  /* 0x000000092a0672a4 */ /* 0x000fe2000f8e0206 */
[----:B------:R-:W-:Y:S01]  /*9c40*/  IMAD R9, R4, R9, R7 ;  /* 0x0000000904097224 */ /* 0x000fe200078e0207 */
[----:B------:R-:W-:Y:S01]  /*9c50*/  UIMAD.WIDE.U32 UR42, UR42, UR8, UR4 ;  /* 0x000000082a2a72a5 */ /* 0x000fe2000f8e0004 */
[----:B------:R-:W-:Y:S01]  /*9c60*/  IMAD.SHL.U32 R7, R5, 0x20, RZ ;  /* 0x0000002005077824 */ /* 0x000fe200078e00ff */
[----:B------:R-:W-:Y:S01]  /*9c70*/  ISETP.GE.AND P0, PT, R216, UR12, PT ;  /* 0x0000000cd8007c0c */ /* 0x000fe2000bf06270 */
[----:B------:R-:W-:Y:S01]  /*9c80*/  ULDC.64 UR4, c[0x0][0xbd8] ;  /* 0x0002f60000047ab9 */ /* 0x000fe20000000a00 */
[----:B------:R-:W-:Y:S01]  /*9c90*/  SHF.R.S32.HI R6, RZ, 0x1f, R3 ;  /* 0x0000001fff067819 */ /* 0x000fe20000011403 */
[----:B------:R-:W-:Y:S01]  /*9ca0*/  UIADD3 UR43, UR43, UR6, URZ ;  /* 0x000000062b2b7290 */ /* 0x000fe2000fffe03f */
[----:B------:R-:W-:Y:S01]  /*9cb0*/  LOP3.LUT R0, R7, 0x20, R0, 0xe2, !PT ;  /* 0x0000002007007812 */ /* 0x000fe200078ee200 */
[----:B------:R-:W5:Y:S01]  /*9cc0*/  LD.E.128 R84, desc[UR38][R84.64] ;  /* 0x0000002654547980 */ /* 0x000f62000c101d00 */
[----:B------:R-:W-:Y:S01]  /*9cd0*/  SEL R7, RZ, 0x40, P0 ;  /* 0x00000040ff077807 */ /* 0x000fe20000000000 */
[----:B------:R-:W-:Y:S01]  /*9ce0*/  IMAD R6, R6, UR4, RZ ;  /* 0x0000000406067c24 */ /* 0x000fe2000f8e02ff */
[----:B------:R-:W-:Y:S01]  /*9cf0*/  ULDC.64 UR6, c[0x0][0xb80] ;  /* 0x0002e00000067ab9 */ /* 0x000fe20000000a00 */
[----:B------:R-:W5:Y:S01]  /*9d00*/  LD.E.128 R108, desc[UR38][R110.64] ;  /* 0x000000266e6c7980 */ /* 0x000f62000c101d00 */
[----:B------:R-:W-:Y:S01]  /*9d10*/  IMAD.WIDE.U32 R4, R4, R8, UR42 ;  /* 0x0000002a04047e25 */ /* 0x000fe2000f8e0008 */
[----:B------:R-:W-:Y:S01]  /*9d20*/  LOP3.LUT R0, R0, R7, RZ, 0xfc, !PT ;  /* 0x0000000700007212 */ /* 0x000fe200078efcff */
[----:B------:R-:W-:Y:S01]  /*9d30*/  BSSY B0, `(.L_x_3427) ;  /* 0x0000039000007945 */ /* 0x000fe20003800000 */
[----:B------:R-:W-:Y:S01]  /*9d40*/  @!PT LDS RZ, [RZ] ;  /* 0x00000000fffff984 */ /* 0x000fe20000000800 */
[----:B------:R-:W-:Y:S01]  /*9d50*/  @!PT LDS RZ, [RZ] ;  /* 0x00000000fffff984 */ /* 0x000fe20000000800 */
[----:B------:R-:W-:Y:S01]  /*9d60*/  @!PT LDS RZ, [RZ] ;  /* 0x00000000fffff984 */ /* 0x000fe20000000800 */
[----:B------:R-:W-:Y:S01]  /*9d70*/  @!PT LDS RZ, [RZ] ;  /* 0x00000000fffff984 */ /* 0x000fe20000000800 */
[----:B------:R0:W-:Y:S06]  /*9d80*/  MEMBAR.ALL.CTA ;  /* 0x0000000000007992 */ /* 0x0001ec0000008000 */
[----:B0-----:R-:W0:Y:S01]  /*9d90*/  FENCE.VIEW.ASYNC.S ;  /* 0x00000000000073c6 */ /* 0x001e220000000000 */
[----:B------:R-:W-:Y:S01]  /*9da0*/  IMAD R7, R3, UR5, R6 ;  /* 0x0000000503077c24 */ /* 0x000fe2000f8e0206 */
[----:B------:R-:W-:Y:S01]  /*9db0*/  ULDC UR5, c[0x0][0xb88] ;  /* 0x0002e20000057ab9 */ /* 0x000fe20000000800 */
[----:B------:R-:W-:Y:S01]  /*9dc0*/  IMAD.IADD R5, R5, 0x1, R9 ;  /* 0x0000000105057824 */ /* 0x000fe200078e0209 */
[----:B------:R-:W-:Y:S01]  /*9dd0*/  ISETP.GE.AND P0, PT, R215, UR12, PT ;  /* 0x0000000cd7007c0c */ /* 0x000fe2000bf06270 */
[----:B------:R-:W-:-:S02]  /*9de0*/  IMAD R25, R10, UR5, RZ ;  /* 0x000000050a197c24 */ /* 0x000fc4000f8e02ff */
[----:B------:R-:W-:Y:S02]  /*9df0*/  IMAD R24, R13, 0x40, R214 ;  /* 0x000000400d187824 */ /* 0x000fe400078e02d6 */
        /* <DEDUP_REMOVED lines=44> */
.L_x_3428:
[----:B------:R-:W-:Y:S05]  /*a0c0*/  BSYNC B0 ;  /* 0x0000000000007941 */ /* 0x000fea0003800000 */
.L_x_3427:
        /* <DEDUP_REMOVED lines=37> */
.L_x_3430:
[----:B------:R-:W-:Y:S05]  /*a320*/  BSYNC B0 ;  /* 0x0000000000007941 */ /* 0x000fea0003800000 */
.L_x_3429:
[----:B------:R-:W4:Y:S02]  /*a330*/  LDC R0, c[0x0][0xd34] ;  /* 0x00034d00ff007b82 */ /* 0x000f240000000800 */
[----:B----4-:R-:W-:-:S13]  /*a340*/  ISETP.LE.AND P0, PT, R0, UR40, PT ;  /* 0x0000002800007c0c */ /* 0x010fda000bf03270 */
[----:B------:R-:W-:Y:S05]  /*a350*/  @!P0 BRA `(.L_x_3431) ;  /* 0xffffff6c001c8947 */ /* 0x000fea000383ffff */
[----:B------:R-:W-:Y:S05]  /*a360*/  EXIT ;  /* 0x000000000000794d */ /* 0x000fea0003800000 */
.L_x_3399:
        /* <DEDUP_REMOVED lines=27> */
[----:B------:R-:W-:Y:S01]  /*a520*/  LEA R4, R3, UR36, 0x1 ;  /* 0x0000002403047c11 */ /* 0x000fe2000f8e08ff */
[----:B------:R-:W-:-:S04]  /*a530*/  IMAD.U32 R3, RZ, RZ, UR5 ;  /* 0x00000005ff037e24 */ /* 0x000fc8000f8e00ff */
[----:B------:R0:W-:Y:S04]  /*a540*/  STL [R1+0x4], R4 ;  /* 0x0000040401007387 */ /* 0x0001e80000100800 */
[----:B------:R1:W-:Y:S04]  /*a550*/  STL [R1+0x24], R3 ;  /* 0x0000240301007387 */ /* 0x0003e80000100800 */
[----:B------:R2:W-:Y:S01]  /*a560*/  STL [R1+0x8], R0 ;  /* 0x0000080001007387 */ /* 0x0005e20000100800 */
[----:B0-----:R-:W-:-:S03]  /*a570*/  LOP3.LUT R4, R2, 0x80, RZ, 0xfc, !PT ;  /* 0x0000008002047812 */ /* 0x001fc600078efcff */
[----:B------:R0:W-:Y:S01]  /*a580*/  STL [R1+0x50], RZ ;  /* 0x000050ff01007387 */ /* 0x0001e20000100800 */
[C---:B------:R-:W-:Y:S02]  /*a590*/  LOP3.LUT R4, R2.reuse, 0x140, RZ, 0xfc, !PT ;  /* 0x0000014002047812 */ /* 0x040fe400078efcff */
[C---:B-1----:R-:W-:Y:S02]  /*a5a0*/  LOP3.LUT R3, R2.reuse, 0xc0, RZ, 0xfc, !PT ;  /* 0x000000c002037812 */ /* 0x042fe400078efcff */
[C---:B------:R-:W-:Y:S02]  /*a5b0*/  LOP3.LUT R3, R2.reuse, 0x180, RZ, 0xfc, !PT ;  /* 0x0000018002037812 */ /* 0x040fe400078efcff */
[C---:B--2---:R-:W-:Y:S02]  /*a5c0*/  LOP3.LUT R0, R2.reuse, 0x40, RZ, 0xfc, !PT ;  /* 0x0000004002007812 */ /* 0x044fe400078efcff */
[C---:B------:R-:W-:Y:S02]  /*a5d0*/  LOP3.LUT R0, R2.reuse, 0x100, RZ, 0xfc, !PT ;  /* 0x0000010002007812 */ /* 0x040fe400078efcff */
[----:B0-----:R-:W-:-:S07]  /*a5e0*/  LOP3.LUT R0, R2, 0x1c0, RZ, 0xfc, !PT ;  /* 0x000001c002007812 */ /* 0x001fce00078efcff */
.L_x_3528:
        /* <DEDUP_REMOVED lines=11> */
[----:B0-----:R-:W-:-:S13]  /*a6a0*/  ISETP.NE.AND P0, PT, R0, 0x1, PT ;  /* 0x000000010000780c */ /* 0x001fda0003f05270 */
[----:B------:R-:W2:Y:S08]  /*a6b0*/  @P0 LDC R2, c[0x0][0xd3c] ;  /* 0x00034f00ff020b82 */ /* 0x000eb00000000800 */
[----:B------:R-:W0:Y:S01]  /*a6c0*/  @P0 LDC R0, c[0x0][0xd40] ;  /* 0x00035000ff000b82 */ /* 0x000e220000000800 */
[----:B--2---:R-:W-:-:S04]  /*a6d0*/  @P0 IMAD.HI.U32 R2, R3, R2, RZ ;  /* 0x0000000203020227 */ /* 0x004fc800078e00ff */
[----:B------:R-:W-:Y:S01]  /*a6e0*/  IMAD.MOV.U32 R4, RZ, RZ, R3 ;  /* 0x000000ffff047224 */ /* 0x000fe200078e0003 */
[----:B0-----:R-:W-:Y:S02]  /*a6f0*/  @P0 SHF.R.U32.HI R4, RZ, R0, R2 ;  /* 0x00000000ff040219 */ /* 0x001fe40000011602 */
[----:B-1----:R-:W-:-:S03]  /*a700*/  ISETP.NE.AND P0, PT, R17, 0x1, PT ;  /* 0x000000011100780c */ /* 0x002fc60003f05270 */
[----:B------:R-:W-:Y:S01]  /*a710*/  IMAD.MOV.U32 R5, RZ, RZ, R4 ;  /* 0x000000ffff057224 */ /* 0x000fe200078e0004 */
[----:B------:R-:W-:Y:S09]  /*a720*/  STL [R1+0x14], R4 ;  /* 0x0000140401007387 */ /* 0x000ff20000100800 */
[----:B------:R-:W0:Y:S02]  /*a730*/  @P0 LDC.64 R2, c[0x0][0xd48] ;  /* 0x00035200ff020b82 */ /* 0x000e240000000a00 */
[----:B0-----:R-:W-:-:S05]  /*a740*/  @P0 IMAD.HI.U32 R2, R4, R2, RZ ;  /* 0x0000000204020227 */ /* 0x001fca00078e00ff */
[----:B------:R-:W-:Y:S02]  /*a750*/  @P0 SHF.R.U32.HI R5, RZ, R3, R2 ;  /* 0x00000003ff050219 */ /* 0x000fe40000011602 */
[----:B------:R-:W-:-:S03]  /*a760*/  PLOP3.LUT P0, PT, PT, PT, UP0, 0x80, 0x0 ;  /* 0x000000000000781c */ /* 0x000fc60003f0f008 */
[----:B------:R-:W-:Y:S01]  /*a770*/  IMAD.MOV R0, RZ, RZ, -R5 ;  /* 0x000000ffff007224 */ /* 0x000fe200078e0a05 */
[----:B------:R-:W-:Y:S03]  /*a780*/  STL [R1+0x10], R5 ;  /* 0x0000100501007387 */ /* 0x000fe60000100800 */
[----:B------:R-:W-:Y:S02]  /*a790*/  IMAD R17, R17, R0, R4 ;  /* 0x0000000011117224 */ /* 0x000fe400078e0204 */
[----:B------:R-:W0:Y:S02]  /*a7a0*/  LDC R0, c[0x0][0x2f0] ;  /* 0x0000bc00ff007b82 */ /* 0x000e240000000800 */
[----:B0-----:R-:W-:-:S04]  /*a7b0*/  IMAD R2, R0, UR4, RZ ;  /* 0x0000000400027c24 */ /* 0x001fc8000f8e02ff */
[----:B------:R-:W-:Y:S01]  /*a7c0*/  VIADD R0, R2, 0x3f ;  /* 0x0000003f02007836 */ /* 0x000fe20000000000 */
[----:B------:R0:W-:Y:S04]  /*a7d0*/  STL [R1+0x4c], R2 ;  /* 0x00004c0201007387 */ /* 0x0001e80000100800 */
[----:B0-----:R-:W-:-:S04]  /*a7e0*/  SHF.R.S32.HI R2, RZ, 0x1f, R0 ;  /* 0x0000001fff027819 */ /* 0x001fc80000011400 */
        /* <DEDUP_REMOVED lines=20> */
.L_x_3433:
        /* <DEDUP_REMOVED lines=20> */
.L_x_3435:
        /* <DEDUP_REMOVED lines=15> */
.L_x_3434:
[----:B------:R-:W2:Y:S01]  /*ab60*/  LDL R2, [R1+0x20] ;  /* 0x0000200001027983 */ /* 0x000ea20000100800 */
[----:B------:R-:W-:-:S03]  /*ab70*/  ULDC.64 UR4, c[0x0][0xaf0] ;  /* 0x0002bc0000047ab9 */ /* 0x000fc60000000a00 */
[----:B0-----:R-:W3:Y:S01]  /*ab80*/  LDL R0, [R1+0x10] ;  /* 0x0000100001007983 */ /* 0x001ee20000100800 */
[----:B------:R-:W-:-:S04]  /*ab90*/  ISETP.NE.U32.AND P0, PT, RZ, UR4, PT ;  /* 0x00000004ff007c0c */ /* 0x000fc8000bf05070 */
[----:B------:R-:W-:Y:S01]  /*aba0*/  ISETP.NE.AND.EX P0, PT, RZ, UR5, PT, P0 ;  /* 0x00000005ff007c0c */ /* 0x000fe2000bf05300 */
[----:B--2---:R-:W-:-:S12]  /*abb0*/  IMAD.MOV.U32 R16, RZ, RZ, R2 ;  /* 0x000000ffff107224 */ /* 0x004fd800078e0002 */
[----:B------:R-:W0:Y:S01]  /*abc0*/  @P0 LDC.64 R2, c[0x0][0xaf0] ;  /* 0x0002bc00ff020b82 */ /* 0x000e220000000a00 */
[----:B---3--:R-:W-:Y:S02]  /*abd0*/  IMAD.MOV.U32 R7, RZ, RZ, R0 ;  /* 0x000000ffff077224 */ /* 0x008fe400078e0000 */
[----:B0-----:R-:W-:-:S05]  /*abe0*/  @P0 IMAD.WIDE R2, R0, 0x4, R2 ;  /* 0x0000000400020825 */ /* 0x001fca00078e0202 */
[----:B------:R0:W2:Y:S01]  /*abf0*/  @P0 LDG.E R7, desc[UR38][R2.64] ;  /* 0x0000002602070981 */ /* 0x0000a2000c1e1900 */
[----:B------:R-:W-:Y:S01]  /*ac00*/  VIADD R9, R16, 0xffffffff ;  /* 0xffffffff10097836 */ /* 0x000fe20000000000 */
[----:B------:R-:W-:Y:S01]  /*ac10*/  UMOV UR4, 0xffffffff ;  /* 0xffffffff00047882 */ /* 0x000fe20000000000 */
[----:B------:R-:W-:Y:S01]  /*ac20*/  LOP3.LUT R18, R18, 0xfffffffe, RZ, 0xc0, !PT ;  /* 0xfffffffe12127812 */ /* 0x000fe200078ec0ff */
[----:B0-----:R-:W0:Y:S02]  /*ac30*/  LDC.64 R2, c[0x0][0x418] ;  /* 0x00010600ff027b82 */ /* 0x001e240000000a00 */
[----:B0-----:R-:W-:-:S04]  /*ac40*/  ISETP.NE.U32.AND P0, PT, R2, RZ, PT ;  /* 0x000000ff0200720c */ /* 0x001fc80003f05070 */
[----:B------:R-:W-:-:S13]  /*ac50*/  ISETP.NE.AND.EX P1, PT, R3, RZ, PT, P0 ;  /* 0x000000ff0300720c */ /* 0x000fda0003f25300 */
[----:B------:R-:W-:Y:S02]  /*ac60*/  @P1 LOP3.LUT R18, R18, 0x1, RZ, 0xfc, !PT ;  /* 0x0000000112121812 */ /* 0x000fe400078efcff */
[----:B--2---:R-:W-:Y:S01]  /*ac70*/  SHF.R.S32.HI R8, RZ, 0x1f, R7 ;  /* 0x0000001fff087819 */ /* 0x004fe20000011407 */
        /* <DEDUP_REMOVED lines=8> */
[----:B------:R1:W2:Y:S02]  /*ad00*/  SHFL.IDX PT, R14, R0, RZ, 0x1f ;  /* 0x00001fff000e7589 */ /* 0x0002a400000e0000 */
.L_x_3543:
        /* <DEDUP_REMOVED lines=8> */
.L_x_3546:
[----:B------:R-:W-:Y:S05]  /*ad90*/  @!P6 BRA `(.L_x_3437) ;  /* 0x0000000000e4e947 */ /* 0x000fea0003800000 */
[----:B------:R2:W-:Y:S01]  /*ada0*/  STL [R1+0x40], R9 ;  /* 0x0000400901007387 */ /* 0x0005e20000100800 */
[----:B------:R-:W-:Y:S01]  /*adb0*/  IMAD.MOV.U32 R16, RZ, RZ, R7 ;  /* 0x000000ffff107224 */ /* 0x000fe200078e0007 */
[----:B------:R-:W-:Y:S06]  /*adc0*/  @!P1 BRA `(.L_x_3439) ;  /* 0x0000000000489947 */ /* 0x000fec0003800000 */
[----:B------:R-:W3:Y:S01]  /*add0*/  LDC R6, c[0x0][0x43c] ;  /* 0x00010f00ff067b82 */ /* 0x000ee20000000800 */
[----:B------:R-:W-:Y:S01]  /*ade0*/  ULDC.64 UR4, c[0x0][0x428] ;  /* 0x00010a0000047ab9 */ /* 0x000fe20000000a00 */
[----:B---3--:R-:W-:-:S13]  /*adf0*/  ISETP.NE.AND P0, PT, R6, 0x1, PT ;  /* 0x000000010600780c */ /* 0x008fda0003f05270 */
[----:B------:R-:W1:Y:S02]  /*ae00*/  @P0 LDC.64 R4, c[0x0][0x440] ;  /* 0x00011000ff040b82 */ /* 0x000e640000000a00 */
[----:B-1----:R-:W-:-:S04]  /*ae10*/  @P0 IMAD.HI.U32 R0, R9, R4, RZ ;  /* 0x0000000409000227 */ /* 0x002fc800078e00ff */
[----:B------:R-:W-:Y:S01]  /*ae20*/  IMAD.MOV.U32 R4, RZ, RZ, R9 ;  /* 0x000000ffff047224 */ /* 0x000fe200078e0009 */
[----:B------:R-:W-:-:S04]  /*ae30*/  @P0 SHF.R.U32.HI R4, RZ, R5, R0 ;  /* 0x00000005ff040219 */ /* 0x000fc80000011600 */
[--C-:B------:R-:W-:Y:S01]  /*ae40*/  SHF.R.S32.HI R5, RZ, 0x1f, R4.reuse ;  /* 0x0000001fff057819 */ /* 0x100fe20000011404 */
[----:B------:R-:W-:-:S04]  /*ae50*/  IMAD.MOV R0, RZ, RZ, -R4 ;  /* 0x000000ffff007224 */ /* 0x000fc800078e0a04 */
[----:B------:R-:W-:Y:S02]  /*ae60*/  IMAD R0, R6, R0, R9 ;  /* 0x0000000006007224 */ /* 0x000fe400078e0209 */
[----:B------:R-:W-:-:S03]  /*ae70*/  IMAD.WIDE.U32 R4, R7, UR4, R4 ;  /* 0x0000000407047c25 */ /* 0x000fc6000f8e0004 */
[----:B------:R1:W-:Y:S01]  /*ae80*/  STL [R1+0x40], R0 ;  /* 0x0000400001007387 */ /* 0x0003e20000100800 */
[----:B------:R-:W-:Y:S01]  /*ae90*/  LEA R2, P0, R4, R2, 0x2 ;  /* 0x0000000204027211 */ /* 0x000fe200078010ff */
[----:B-1----:R-:W-:-:S04]  /*aea0*/  IMAD R0, R8, UR4, RZ ;  /* 0x0000000408007c24 */ /* 0x002fc8000f8e02ff */
[----:B------:R-:W-:-:S04]  /*aeb0*/  IMAD R0, R7, UR5, R0 ;  /* 0x0000000507007c24 */ /* 0x000fc8000f8e0200 */
[----:B------:R-:W-:-:S05]  /*aec0*/  IMAD.IADD R0, R5, 0x1, R0 ;  /* 0x0000000105007824 */ /* 0x000fca00078e0200 */
[----:B------:R-:W-:-:S05]  /*aed0*/  LEA.HI.X R3, R4, R3, R0, 0x2, P0 ;  /* 0x0000000304037211 */ /* 0x000fca00000f1400 */
[----:B------:R3:W5:Y:S02]  /*aee0*/  LDG.E R16, desc[UR38][R2.64] ;  /* 0x0000002602107981 */ /* 0x000764000c1e1900 */
.L_x_3439:
[----:B---3--:R-:W3:Y:S01]  /*aef0*/  LDL R2, [R1+0x8] ;  /* 0x0000080001027983 */ /* 0x008ee20000100800 */
[----:B-1----:R-:W-:Y:S02]  /*af00*/  LEA R0, R19, UR36, 0x3 ;  /* 0x0000002413007c11 */ /* 0x002fe4000f8e18ff */
[----:B---3--:R-:W-:-:S04]  /*af10*/  SHF.L.U32 R2, R2, 0x1f, RZ ;  /* 0x0000001f02027819 */ /* 0x008fc800000006ff */
[----:B------:R-:W1:Y:S02]  /*af20*/  SYNCS.PHASECHK.TRANS64.TRYWAIT P0, [R0+URZ+0x38840], R2 ;  /* 0x03884002000075a7 */ /* 0x000e64000800017f */
[----:B-1----:R-:W-:Y:S05]  /*af30*/  @!P0 BRA `(.L_x_3440) ;  /* 0x00000054001c8947 */ /* 0x002fea0003800000 */
.L_x_3547:
[----:B------:R-:W3:Y:S02]  /*af40*/  S2R R3, SR_TID.X ;  /* 0x0000000000037919 */ /* 0x000ee40000002100 */
[----:B---3--:R-:W-:-:S04]  /*af50*/  LOP3.LUT R3, R3, 0x7f, RZ, 0xc0, !PT ;  /* 0x0000007f03037812 */ /* 0x008fc800078ec0ff */
[----:B------:R-:W-:-:S13]  /*af60*/  ISETP.NE.AND P0, PT, R3, RZ, PT ;  /* 0x000000ff0300720c */ /* 0x000fda0003f05270 */
        /* <DEDUP_REMOVED lines=8> */
.L_x_3441:
[----:B-1----:R-:W3:Y:S01]  /*aff0*/  LDL R2, [R1+0x40] ;  /* 0x0000400001027983 */ /* 0x002ee20000100800 */
        /* <DEDUP_REMOVED lines=8> */
[----:B------:R-:W-:Y:S01]  /*b080*/  UMOV UR10, URZ ;  /* 0x0000003f000a7c82 */ /* 0x000fe20008000000 */
[----:B------:R-:W-:-:S02]  /*b090*/  PLOP3.LUT P0, PT, PT, PT, PT, 0x80, 0x0 ;  /* 0x000000000000781c */ /* 0x000fc40003f0f070 */
[----:B------:R-:W-:Y:S02]  /*b0a0*/  LOP3.LUT R18, R18, 0xfffffffd, RZ, 0xc0, !PT ;  /* 0xfffffffd12127812 */ /* 0x000fe400078ec0ff */
[----:B------:R-:W-:Y:S02]  /*b0b0*/  ULEA UR8, UR8, UR36, 0xd ;  /* 0x0000002408087291 */ /* 0x000fe4000f8e683f */
[----:B------:R-:W-:Y:S02]  /*b0c0*/  UIADD3 UR9, UR9, 0x38830, URZ ;  /* 0x0003883009097890 */ /* 0x000fe4000fffe03f */
[----:B------:R-:W-:-:S05]  /*b0d0*/  UIADD3 UR8, UR8, 0x22400, URZ ;  /* 0x0002240008087890 */ /* 0x000fca000fffe03f */
[----:B------:R-:W-:Y:S02]  /*b0e0*/  @P0 LOP3.LUT R18, R18, 0x2, RZ, 0xfc, !PT ;  /* 0x0000000212120812 */ /* 0x000fe400078efcff */
[----:B---3--:R-:W-:-:S13]  /*b0f0*/  R2UR UR11, R2 ;  /* 0x00000000020b72ca */ /* 0x008fda00000e0000 */
[----:B------:R-:W-:-:S09]  /*b100*/  USHF.L.U32 UR11, UR11, 0x6, URZ ;  /* 0x000000060b0b7899 */ /* 0x000fd2000800063f */
[----:B------:R3:W-:Y:S02]  /*b110*/  UTMALDG.4D [UR8], [UR4], desc[UR6] ;  /* 0x00000608040075b4 */ /* 0x0007e40008019000 */
[----:B---3--:R-:W-:Y:S01]  /*b120*/  NOP ;  /* 0x0000000000007918 */ /* 0x008fe20000000000 */
.L_x_3437:
[----:B-1----:R-:W3:Y:S01]  /*b130*/  LDL R0, [R1+0x10] ;  /* 0x0000100001007983 */ /* 0x002ee20000100800 */
[----:B------:R-:W-:Y:S05]  /*b140*/  WARPSYNC.ALL ;  /* 0x0000000000007948 */ /* 0x000fea0003800000 */
[----:B------:R-:W-:Y:S01]  /*b150*/  UIADD3 UR4, UR36, 0x20400, URZ ;  /* 0x0002040024047890 */ /* 0x000fe2000fffe03f */
[----:B------:R-:W-:-:S03]  /*b160*/  SHF.R.S32.HI R2, RZ, 0x1f, R17 ;  /* 0x0000001fff027819 */ /* 0x000fc60000011411 */
[----:B------:R-:W-:Y:S01]  /*b170*/  ULOP3.LUT UP0, URZ, UR4, 0x3ff, URZ, 0xc0, !UPT ;  /* 0x000003ff043f7892 */ /* 0x000fe2000f80c03f */
[----:B------:R-:W-:Y:S05]  /*b180*/  BAR.SYNC.DEFER_BLOCKING 0x8, 0x100 ;  /* 0x0204000000007b1d */ /* 0x000fea0000010000 */
[----:B------:R-:W-:Y:S02]  /*b190*/  PLOP3.LUT P0, PT, PT, PT, UP0, 0x80, 0x0 ;  /* 0x000000000000781c */ /* 0x000fe40003f0f008 */
[----:B---3--:R-:W-:-:S05]  /*b1a0*/  SHF.R.S32.HI R0, RZ, 0x1f, R0 ;  /* 0x0000001fff007819 */ /* 0x008fca0000011400 */
[----:B------:R1:W-:Y:S04]  /*b1b0*/  STL [R1+0x44], R0 ;  /* 0x0000440001007387 */ /* 0x0003e80000100800 */
[----:B------:R1:W-:Y:S02]  /*b1c0*/  STL [R1+0x30], R2 ;  /* 0x0000300201007387 */ /* 0x0003e40000100800 */
[----:B------:R-:W-:Y:S05]  /*b1d0*/  @!P0 BRA `(.L_x_3442) ;  /* 0x0000000000408947 */ /* 0x000fea0003800000 */
[----:B-1----:R-:W-:Y:S01]  /*b1e0*/  MOV R2, 0x0 ;  /* 0x0000000000027802 */ /* 0x002fe20000000f00 */
[----:B------:R-:W-:Y:S01]  /*b1f0*/  ULDC.64 UR4, c[0x4][0x118] ;  /* 0x0100460000047ab9 */ /* 0x000fe20000000a00 */
[----:B------:R-:W-:Y:S01]  /*b200*/  ULDC.64 UR6, c[0x4][0x120] ;  /* 0x0100480000067ab9 */ /* 0x000fe20000000a00 */
[----:B------:R-:W-:Y:S01]  /*b210*/  ULDC.64 UR8, c[0x4][0x58] ;  /* 0x0100160000087ab9 */ /* 0x000fe20000000a00 */
[----:B------:R-:W-:Y:S02]  /*b220*/  IMAD.U32 R4, RZ, RZ, UR4 ;  /* 0x00000004ff047e24 */ /* 0x000fe4000f8e00ff */
[----:B------:R-:W1:Y:S01]  /*b230*/  LDC.64 R2, c[0x4][R2] ;  /* 0x0100000002027b82 */ /* 0x000e620000000a00 */
        /* <DEDUP_REMOVED lines=9> */
[----:B-12---:R-:W-:Y:S05]  /*b2d0*/  CALL.ABS.NOINC R2 ;  /* 0x0000000002007343 */ /* 0x006fea0003c00000 */
.L_x_3442:
[----:B------:R-:W3:Y:S01]  /*b2e0*/  LDL.LU R4, [R1+0x14] ;  /* 0x0000140001047983 */ /* 0x000ee20000300800 */
[----:B0-----:R-:W0:Y:S01]  /*b2f0*/  LDC R7, c[0x0][0x448] ;  /* 0x00011200ff077b82 */ /* 0x001e220000000800 */
[----:B------:R-:W-:Y:S01]  /*b300*/  ULDC UR4, c[0x0][0xd38] ;  /* 0x00034e0000047ab9 */ /* 0x000fe20000000800 */
[----:B------:R-:W-:Y:S01]  /*b310*/  ULDC.64 UR6, c[0x0][0x280] ;  /* 0x0000a00000067ab9 */ /* 0x000fe20000000a00 */
[----:B------:R-:W4:Y:S04]  /*b320*/  LDL R5, [R1+0x24] ;  /* 0x0000240001057983 */ /* 0x000f280000100800 */
[----:B------:R-:W4:Y:S04]  /*b330*/  LDL R8, [R1+0x30] ;  /* 0x0000300001087983 */ /* 0x000f280000100800 */
[----:B------:R-:W4:Y:S04]  /*b340*/  LDL R10, [R1+0x44] ;  /* 0x00004400010a7983 */ /* 0x000f280000100800 */
[----:B--2---:R-:W2:Y:S01]  /*b350*/  LDL R9, [R1+0x10] ;  /* 0x0000100001097983 */ /* 0x004ea20000100800 */
[----:B-1----:R-:W1:Y:S01]  /*b360*/  S2R R0, SR_TID.X ;  /* 0x0000000000007919 */ /* 0x002e620000002100 */
[----:B0-----:R-:W-:-:S13]  /*b370*/  ISETP.NE.AND P0, PT, R7, 0x1, PT ;  /* 0x000000010700780c */ /* 0x001fda0003f05270 */
[----:B------:R-:W0:Y:S08]  /*b380*/  @P0 LDC R2, c[0x0][0x44c] ;  /* 0x00011300ff020b82 */ /* 0x000e300000000800 */
[----:B------:R-:W0:Y:S01]  /*b390*/  @P0 LDC R3, c[0x0][0x450] ;  /* 0x00011400ff030b82 */ /* 0x000e220000000800 */
[----:B-1----:R-:W-:-:S04]  /*b3a0*/  LOP3.LUT R0, R0, 0x7f, RZ, 0xc0, !PT ;  /* 0x0000007f00007812 */ /* 0x002fc800078ec0ff */
[----:B------:R-:W-:Y:S02]  /*b3b0*/  SHF.R.U32.HI R6, RZ, 0x3, R0 ;  /* 0x00000003ff067819 */ /* 0x000fe40000011600 */
[----:B------:R-:W1:Y:S02]  /*b3c0*/  S2R R0, SR_TID.X ;  /* 0x0000000000007919 */ /* 0x000e640000002100 */
[----:B-1----:R-:W-:-:S05]  /*b3d0*/  IMAD.SHL.U32 R0, R0, 0x10, RZ ;  /* 0x0000001000007824 */ /* 0x002fca00078e00ff */
[----:B------:R-:W-:Y:S01]  /*b3e0*/  LOP3.LUT R0, R6, 0x70, R0, 0xf8, !PT ;  /* 0x0000007006007812 */ /* 0x000fe200078ef800 */
[----:B---3--:R-:W-:-:S04]  /*b3f0*/  IMAD.MOV R4, RZ, RZ, -R4 ;  /* 0x000000ffff047224 */ /* 0x008fc800078e0a04 */
[----:B----4-:R-:W-:Y:S01]  /*b400*/  IMAD R4, R4, UR4, R5 ;  /* 0x0000000404047c24 */ /* 0x010fe2000f8e0205 */
[----:B------:R-:W-:-:S03]  /*b410*/  ULDC.64 UR4, c[0x0][0x2d8] ;  /* 0x0000b60000047ab9 */ /* 0x000fc60000000a00 */
[----:B------:R-:W-:Y:S02]  /*b420*/  IMAD R6, R4, 0x40, R0 ;  /* 0x0000004004067824 */ /* 0x000fe400078e0200 */
[----:B------:R-:W-:Y:S02]  /*b430*/  IMAD R5, R8, UR4, RZ ;  /* 0x0000000408057c24 */ /* 0x000fe4000f8e02ff */
[----:B0-----:R-:W-:-:S04]  /*b440*/  @P0 IMAD.HI.U32 R2, R6, R2, RZ ;  /* 0x0000000206020227 */ /* 0x001fc800078e00ff */
[----:B------:R-:W-:Y:S01]  /*b450*/  IMAD.MOV.U32 R0, RZ, RZ, R6 ;  /* 0x000000ffff007224 */ /* 0x000fe200078e0006 */
[----:B------:R-:W-:Y:S01]  /*b460*/  @P0 SHF.R.U32.HI R0, RZ, R3, R2 ;  /* 0x00000003ff000219 */ /* 0x000fe20000011602 */
[C---:B------:R-:W-:Y:S02]  /*b470*/  IMAD R5, R17.reuse, UR5, R5 ;  /* 0x0000000511057c24 */ /* 0x040fe4000f8e0205 */
[----:B------:R-:W-:Y:S01]  /*b480*/  IMAD.WIDE.U32 R2, R17, UR4, RZ ;  /* 0x0000000411027c25 */ /* 0x000fe2000f8e00ff */
[----:B------:R-:W-:-:S03]  /*b490*/  ULDC.64 UR4, c[0x0][0x2e0] ;  /* 0x0000b80000047ab9 */ /* 0x000fc60000000a00 */
[----:B------:R-:W-:Y:S02]  /*b4a0*/  IMAD.IADD R3, R3, 0x1, R5 ;  /* 0x0000000103037824 */ /* 0x000fe400078e0205 */
[----:B------:R-:W-:Y:S01]  /*b4b0*/  IMAD R5, R10, UR4, RZ ;  /* 0x000000040a057c24 */ /* 0x000fe2000f8e02ff */
[----:B------:R0:W-:Y:S01]  /*b4c0*/  STL [R1+0x18], R6 ;  /* 0x0000180601007387 */ /* 0x0001e20000100800 */
[----:B--2---:R-:W-:-:S04]  /*b4d0*/  IMAD.WIDE.U32 R2, R9, UR4, R2 ;  /* 0x0000000409027c25 */ /* 0x004fc8000f8e0002 */
[----:B------:R-:W-:Y:S01]  /*b4e0*/  IMAD R5, R9, UR5, R5 ;  /* 0x0000000509057c24 */ /* 0x000fe2000f8e0205 */
[----:B------:R-:W1:Y:S01]  /*b4f0*/  S2R R10, SR_TID.X ;  /* 0x00000000000a7919 */ /* 0x000e620000002100 */
[----:B------:R-:W-:Y:S01]  /*b500*/  ULDC.64 UR4, c[0x0][0x2d0] ;  /* 0x0000b40000047ab9 */ /* 0x000fe20000000a00 */
[----:B------:R0:W5:Y:S01]  /*b510*/  LDL R9, [R1+0x4] ;  /* 0x0000040001097983 */ /* 0x0001620000100800 */
[----:B------:R-:W-:Y:S01]  /*b520*/  IMAD.IADD R3, R3, 0x1, R5 ;  /* 0x0000000103037824 */ /* 0x000fe200078e0205 */
[----:B------:R-:W-:-:S05]  /*b530*/  SHF.R.S32.HI R5, RZ, 0x1f, R0 ;  /* 0x0000001fff057819 */ /* 0x000fca0000011400 */
[----:B------:R-:W-:Y:S02]  /*b540*/  IMAD R5, R5, UR4, RZ ;  /* 0x0000000405057c24 */ /* 0x000fe4000f8e02ff */
[----:B------:R-:W-:-:S04]  /*b550*/  IMAD.WIDE.U32 R2, R0, UR4, R2 ;  /* 0x0000000400027c25 */ /* 0x000fc8000f8e0002 */
[----:B------:R-:W-:Y:S01]  /*b560*/  IMAD R5, R0, UR5, R5 ;  /* 0x0000000500057c24 */ /* 0x000fe2000f8e0205 */
[----:B------:R-:W-:Y:S01]  /*b570*/  ULDC.64 UR4, c[0x0][0x2c8] ;  /* 0x0000b20000047ab9 */ /* 0x000fe20000000a00 */
[----:B------:R-:W-:-:S04]  /*b580*/  IMAD.MOV R0, RZ, RZ, -R0 ;  /* 0x000000ffff007224 */ /* 0x000fc800078e0a00 */
[----:B------:R-:W-:Y:S02]  /*b590*/  IMAD R0, R7, R0, R6 ;  /* 0x0000000007007224 */ /* 0x000fe400078e0206 */
[----:B------:R-:W-:-:S03]  /*b5a0*/  IMAD.IADD R3, R3, 0x1, R5 ;  /* 0x0000000103037824 */ /* 0x000fc600078e0205 */
[----:B------:R-:W-:Y:S01]  /*b5b0*/  SHF.R.S32.HI R5, RZ, 0x1f, R0 ;  /* 0x0000001fff057819 */ /* 0x000fe20000011400 */
[----:B------:R-:W-:-:S04]  /*b5c0*/  IMAD.WIDE.U32 R2, R0, UR4, R2 ;  /* 0x0000000400027c25 */ /* 0x000fc8000f8e0002 */
[----:B------:R-:W-:Y:S01]  /*b5d0*/  IMAD R5, R5, UR4, RZ ;  /* 0x0000000405057c24 */ /* 0x000fe2000f8e02ff */
[----:B------:R-:W-:Y:S01]  /*b5e0*/  ULDC UR4, c[0x0][0x2b8] ;  /* 0x0000ae0000047ab9 */ /* 0x000fe20000000800 */
[----:B-1----:R-:W-:Y:S02]  /*b5f0*/  IMAD.SHL.U32 R10, R10, 0x8, RZ ;  /* 0x000000080a0a7824 */ /* 0x002fe400078e00ff */
[----:B------:R-:W-:-:S03]  /*b600*/  IMAD R5, R0, UR5, R5 ;  /* 0x0000000500057c24 */ /* 0x000fc6000f8e0205 */
[----:B------:R-:W-:Y:S01]  /*b610*/  LOP3.LUT R10, R10, 0x38, RZ, 0xc0, !PT ;  /* 0x000000380a0a7812 */ /* 0x000fe200078ec0ff */
[----:B------:R-:W-:Y:S01]  /*b620*/  IMAD.IADD R5, R3, 0x1, R5 ;  /* 0x0000000103057824 */ /* 0x000fe200078e0205 */
[----:B------:R-:W-:Y:S02]  /*b630*/  LEA R0, P1, R2, UR6, 0x1 ;  /* 0x0000000602007c11 */ /* 0x000fe4000f8208ff */
[----:B------:R-:W-:Y:S01]  /*b640*/  ISETP.GE.AND P0, PT, R10, UR4, PT ;  /* 0x000000040a007c0c */ /* 0x000fe2000bf06270 */
[----:B------:R-:W-:Y:S01]  /*b650*/  UMOV UR4, 0xffffffff ;  /* 0xffffffff00047882 */ /* 0x000fe20000000000 */
[----:B------:R-:W-:Y:S02]  /*b660*/  LEA.HI.X R2, R2, UR7, R5, 0x1, P1 ;  /* 0x0000000702027c11 */ /* 0x000fe400088f0c05 */
        /* <DEDUP_REMOVED lines=10> */
[----:B------:R-:W-:Y:S01]  /*b710*/  ISETP.GE.AND P1, PT, R11, R3, PT ;  /* 0x000000030b00720c */ /* 0x000fe20003f26270 */
[----:B------:R-:W-:Y:S04]  /*b720*/  STL [R1+0x14], R11 ;  /* 0x0000140b01007387 */ /* 0x000fe80000100800 */
[----:B------:R2:W-:Y:S08]  /*b730*/  STL [R1+0x28], R7 ;  /* 0x0000280701007387 */ /* 0x0005f00000100800 */
[----:B-1----:R-:W-:-:S05]  /*b740*/  @!P1 LEA R5, P2, R10, R5, 0x1 ;  /* 0x000000050a059211 */ /* 0x002fca00078408ff */
[----:B0-----:R-:W-:Y:S02]  /*b750*/  @!P1 IMAD.X R4, RZ, RZ, R6, P2 ;  /* 0x000000ffff049224 */ /* 0x001fe400010e0606 */
[----:B------:R-:W-:Y:S03]  /*b760*/  SHFL.IDX PT, R6, R2, 0x1, 0x181f ;  /* 0x00381f0002067f89 */ /* 0x000fe600000e0000 */
[----:B------:R-:W-:-:S04]  /*b770*/  @!P1 LOP3.LUT R5, R5, R4, RZ, 0x3c, !PT ;  /* 0x0000000405059212 */ /* 0x000fc800078e3cff */
[----:B------:R-:W-:-:S04]  /*b780*/  @!P1 LOP3.LUT R4, R5, R4, RZ, 0x3c, !PT ;  /* 0x0000000405049212 */ /* 0x000fc800078e3cff */
[----:B------:R-:W-:-:S05]  /*b790*/  @!P1 LOP3.LUT R5, R5, R4, RZ, 0x3c, !PT ;  /* 0x0000000405059212 */ /* 0x000fca00078e3cff */
[----:B-----5:R0:W-:Y:S01]  /*b7a0*/  @!P1 LDGSTS.E.BYPASS.LTC128B.128 [R9+0x20400], desc[UR38][R4.64], !P0 ;  /* 0x2040000004099fae */ /* 0x0201e2000c101d66 */
[----:B------:R-:W-:Y:S01]  /*b7b0*/  ISETP.GE.AND P1, PT, R7, R3, PT ;  /* 0x000000030700720c */ /* 0x000fe20003f26270 */
[----:B--2---:R-:W-:-:S05]  /*b7c0*/  VIADD R7, R11, 0x20 ;  /* 0x000000200b077836 */ /* 0x004fca0000000000 */
[----:B------:R-:W-:Y:S04]  /*b7d0*/  STL [R1+0x2c], R7 ;  /* 0x00002c0701007387 */ /* 0x000fe80000100800 */
[----:B0-----:R-:W0:Y:S03]  /*b7e0*/  SHFL.IDX PT, R4, R0, 0x1, 0x181f ;  /* 0x00381f0000047f89 */ /* 0x001e2600000e0000 */
[----:B0-----:R-:W-:-:S05]  /*b7f0*/  @!P1 LEA R5, P2, R10, R4, 0x1 ;  /* 0x000000040a059211 */ /* 0x001fca00078408ff */
[----:B------:R-:W-:Y:S02]  /*b800*/  @!P1 IMAD.X R4, RZ, RZ, R6, P2 ;  /* 0x000000ffff049224 */ /* 0x000fe400010e0606 */
[----:B------:R-:W-:Y:S03]  /*b810*/  SHFL.IDX PT, R6, R2, 0x2, 0x181f ;  /* 0x00581f0002067f89 */ /* 0x000fe600000e0000 */
[----:B------:R-:W-:-:S04]  /*b820*/  @!P1 LOP3.LUT R5, R5, R4, RZ, 0x3c, !PT ;  /* 0x0000000405059212 */ /* 0x000fc800078e3cff */
[----:B------:R-:W-:-:S04]  /*b830*/  @!P1 LOP3.LUT R4, R5, R4, RZ, 0x3c, !PT ;  /* 0x0000000405049212 */ /* 0x000fc800078e3cff */
[----:B------:R-:W-:-:S05]  /*b840*/  @!P1 LOP3.LUT R5, R5, R4, RZ, 0x3c, !PT ;  /* 0x0000000405059212 */ /* 0x000fca00078e3cff */
[----:B------:R0:W-:Y:S01]  /*b850*/  @!P1 LDGSTS.E.BYPASS.LTC128B.128 [R9+0x20c00], desc[UR38][R4.64], !P0 ;  /* 0x20c0000004099fae */ /* 0x0001e2000c101d66 */
[----:B------:R-:W-:-:S03]  /*b860*/  ISETP.GE.AND P1, PT, R7, R3, PT ;  /* 0x000000030700720c */ /* 0x000fc60003f26270 */
[----:B0-----:R-:W0:Y:S04]  /*b870*/  SHFL.IDX PT, R4, R0, 0x2, 0x181f ;  /* 0x00581f0000047f89 */ /* 0x001e2800000e0000 */
[----:B------:R-:W1:Y:S06]  /*b880*/  SHFL.IDX PT, R0, R0, 0x3, 0x181f ;  /* 0x00781f0000007f89 */ /* 0x000e6c00000e0000 */
[----:B0-----:R-:W-:-:S05]  /*b890*/  @!P1 LEA R5, P2, R10, R4, 0x1 ;  /* 0x000000040a059211 */ /* 0x001fca00078408ff */
[----:B------:R-:W-:-:S05]  /*b8a0*/  @!P1 IMAD.X R4, RZ, RZ, R6, P2 ;  /* 0x000000ffff049224 */ /* 0x000fca00010e0606 */
[----:B------:R-:W-:-:S04]  /*b8b0*/  @!P1 LOP3.LUT R5, R5, R4, RZ, 0x3c, !PT ;  /* 0x0000000405059212 */ /* 0x000fc800078e3cff */
[----:B------:R-:W-:-:S04]  /*b8c0*/  @!P1 LOP3.LUT R4, R5, R4, RZ, 0x3c, !PT ;  /* 0x0000000405049212 */ /* 0x000fc800078e3cff */
[----:B------:R-:W-:-:S05]  /*b8d0*/  @!P1 LOP3.LUT R5, R5, R4, RZ, 0x3c, !PT ;  /* 0x0000000405059212 */ /* 0x000fca00078e3cff */
[----:B------:R0:W-:Y:S04]  /*b8e0*/  @!P1 LDGSTS.E.BYPASS.LTC128B.128 [R9+0x21400], desc[UR38][R4.64], !P0 ;  /* 0x2140000004099fae */ /* 0x0001e8000c101d66 */
[----:B01----:R0:W2:Y:S02]  /*b8f0*/  SHFL.IDX PT, R4, R2, 0x3, 0x181f ;  /* 0x00781f0002047f89 */ /* 0x0030a400000e0000 */
.L_x_3556:
[----:B0-----:R-:W3:Y:S02]  /*b900*/  LDL R2, [R1+0x14] ;  /* 0x0000140001027983 */ /* 0x001ee40000100800 */
[----:B---3--:R-:W-:-:S05]  /*b910*/  VIADD R2, R2, 0x30 ;  /* 0x0000003002027836 */ /* 0x008fca0000000000 */
[----:B------:R-:W-:Y:S01]  /*b920*/  ISETP.GE.AND P1, PT, R2, R3, PT ;  /* 0x000000030200720c */ /* 0x000fe20003f26270 */
[----:B------:R0:W-:-:S12]  /*b930*/  STL [R1+0x48], R2 ;  /* 0x0000480201007387 */ /* 0x0001d80000100800 */
[----:B0-----:R-:W-:-:S05]  /*b940*/  @!P1 LEA R2, P2, R10, R0, 0x1 ;  /* 0x000000000a029211 */ /* 0x001fca00078408ff */
[----:B--2---:R-:W-:-:S05]  /*b950*/  @!P1 IMAD.X R3, RZ, RZ, R4, P2 ;  /* 0x000000ffff039224 */ /* 0x004fca00010e0604 */
[----:B------:R-:W-:Y:S01]  /*b960*/  @!PT LDS RZ, [RZ] ;  /* 0x00000000fffff984 */ /* 0x000fe20000000800 */
[----:B------:R-:W-:Y:S01]  /*b970*/  @!PT LDS RZ, [RZ] ;  /* 0x00000000fffff984 */ /* 0x000fe20000000800 */
[----:B------:R-:W-:Y:S01]  /*b980*/  @!PT LDS RZ, [RZ] ;  /* 0x00000000fffff984 */ /* 0x000fe20000000800 */
[----:B------:R0:W-:Y:S01]  /*b990*/  @!P1 LDGSTS.E.BYPASS.LTC128B.128 [R9+0x21c00], desc[UR38][R2.64], !P0 ;  /* 0x21c0000002099fae */ /* 0x0001e2000c101d66 */
[----:B------:R-:W-:Y:S01]  /*b9a0*/  NOP ;  /* 0x0000000000007918 */ /* 0x000fe20000000000 */
[----:B------:R-:W-:Y:S02]  /*b9b0*/  SYNCS.ARRIVE.TRANS64.RED.A0T1 RZ, [UR36+0x38800], RZ ;  /* 0x038800ffffff79a7 */ /* 0x000fe40008200424 */
[----:B------:R-:W-:Y:S01]  /*b9c0*/  ARRIVES.LDGSTSBAR.64.TRANSCNT [UR36+0x38800] ;  /* 0x03880000ff0079b0 */ /* 0x000fe20008000aa4 */
[----:B------:R-:W-:Y:S01]  /*b9d0*/  NOP ;  /* 0x0000000000007918 */ /* 0x000fe20000000000 */
[----:B------:R-:W-:Y:S01]  /*b9e0*/  ULDC.64 UR4, c[0x0][0x3d8] ;  /* 0x0000f60000047ab9 */ /* 0x000fe20000000a00 */
[----:B------:R-:W-:Y:S01]  /*b9f0*/  UIADD3 UR6, UR36, 0x26400, URZ ;  /* 0x0002640024067890 */ /* 0x000fe2000fffe03f */
[----:B------:R-:W-:Y:S01]  /*ba00*/  IMAD R0, R8, UR4, RZ ;  /* 0x0000000408007c24 */ /* 0x000fe2000f8e02ff */
[----:B------:R-:W-:Y:S01]  /*ba10*/  SYNCS.ARRIVE.TRANS64.A1T0 RZ, [UR36+0x38800], RZ ;  /* 0x038800ffffff79a7 */ /* 0x000fe20008100024 */
[----:B0-----:R-:W-:Y:S01]  /*ba20*/  IMAD.WIDE.U32 R2, R17, UR4, RZ ;  /* 0x0000000411027c25 */ /* 0x001fe2000f8e00ff */
[----:B------:R-:W-:-:S03]  /*ba30*/  ULOP3.LUT UP0, URZ, UR6, 0x3ff, URZ, 0xc0, !UPT ;  /* 0x000003ff063f7892 */ /* 0x000fc6000f80c03f */
[----:B------:R-:W-:Y:S01]  /*ba40*/  IMAD R0, R17, UR5, R0 ;  /* 0x0000000511007c24 */ /* 0x000fe2000f8e0200 */
[----:B------:R0:W-:Y:S02]  /*ba50*/  STL.64 [R1+0x38], R2 ;  /* 0x0000380201007387 */ /* 0x0001e40000100a00 */
[----:B------:R-:W-:Y:S01]  /*ba60*/  PLOP3.LUT P0, PT, PT, PT, UP0, 0x80, 0x0 ;  /* 0x000000000000781c */ /* 0x000fe20003f0f008 */
[----:B------:R-:W-:-:S05]  /*ba70*/  IMAD.IADD R0, R3, 0x1, R0 ;  /* 0x0000000103007824 */ /* 0x000fca00078e0200 */
[----:B------:R0:W-:Y:S07]  /*ba80*/  STL [R1+0x30], R0 ;  /* 0x0000300001007387 */ /* 0x0001ee0000100800 */
[----:B------:R-:W-:Y:S05]  /*ba90*/  @!P0 BRA `(.L_x_3444) ;  /* 0x0000000000408947 */ /* 0x000fea0003800000 */
[----:B0-----:R-:W-:Y:S01]  /*baa0*/  MOV R2, 0x0 ;  /* 0x0000000000027802 */ /* 0x001fe20000000f00 */
        /* <DEDUP_REMOVED lines=15> */
.L_x_3444:
[----:B------:R-:W2:Y:S01]  /*bba0*/  LDL.LU R5, [R1+0x30] ;  /* 0x0000300001057983 */ /* 0x000ea20000300800 */
[----:B------:R-:W1:Y:S01]  /*bbb0*/  LDC R8, c[0x0][0x448] ;  /* 0x00011200ff087b82 */ /* 0x000e620000000800 */
[----:B------:R-:W-:Y:S02]  /*bbc0*/  ULDC.64 UR4, c[0x0][0x3e0] ;  /* 0x0000f80000047ab9 */ /* 0x000fe40000000a00 */
[----:B0-----:R-:W2:Y:S04]  /*bbd0*/  LDL.LU.64 R2, [R1+0x38] ;  /* 0x0000380001027983 */ /* 0x001ea80000300a00 */
[----:B------:R-:W3:Y:S04]  /*bbe0*/  LDL.LU R0, [R1+0x44] ;  /* 0x0000440001007983 */ /* 0x000ee80000300800 */
[----:B------:R-:W4:Y:S04]  /*bbf0*/  LDL.LU R4, [R1+0x10] ;  /* 0x0000100001047983 */ /* 0x000f280000300800 */
[----:B------:R-:W5:Y:S01]  /*bc00*/  LDL.LU R6, [R1+0x18] ;  /* 0x0000180001067983 */ /* 0x000f620000300800 */
[----:B------:R-:W-:Y:S01]  /*bc10*/  LOP3.LUT R18, R18, 0xffffffef, RZ, 0xc0, !PT ;  /* 0xffffffef12127812 */ /* 0x000fe200078ec0ff */
[----:B------:R-:W0:Y:S01]  /*bc20*/  S2R R7, SR_TID.X ;  /* 0x0000000000077919 */ /* 0x000e220000002100 */
[----:B------:R-:W0:Y:S01]  /*bc30*/  S2R R9, SR_TID.X ;  /* 0x0000000000097919 */ /* 0x000e220000002100 */
[----:B-1----:R-:W-:Y:S01]  /*bc40*/  ISETP.NE.AND P0, PT, R8, 0x1, PT ;  /* 0x000000010800780c */ /* 0x002fe20003f05270 */
[----:B0-----:R-:W-:-:S02]  /*bc50*/  IMAD.SHL.U32 R7, R7, 0x8, RZ ;  /* 0x0000000807077824 */ /* 0x001fc400078e00ff */
[----:B------:R-:W-:-:S03]  /*bc60*/  IMAD.SHL.U32 R9, R9, 0x8, RZ ;  /* 0x0000000809097824 */ /* 0x000fc600078e00ff */
[----:B------:R-:W-:-:S04]  /*bc70*/  LOP3.LUT R7, R7, 0x38, RZ, 0xc0, !PT ;  /* 0x0000003807077812 */ /* 0x000fc800078ec0ff */
[C---:B------:R-:W-:Y:S02]  /*bc80*/  LOP3.LUT R10, R7.reuse, 0x80, RZ, 0xfc, !PT ;  /* 0x00000080070a7812 */ /* 0x040fe400078efcff */
[----:B------:R-:W-:Y:S02]  /*bc90*/  LOP3.LUT R7, R7, 0x40, RZ, 0xfc, !PT ;  /* 0x0000004007077812 */ /* 0x000fe400078efcff */
[----:B------:R-:W-:Y:S01]  /*bca0*/  LOP3.LUT R9, R9, 0x38, RZ, 0xc0, !PT ;  /* 0x0000003809097812 */ /* 0x000fe200078ec0ff */
[----:B--2---:R-:W-:Y:S02]  /*bcb0*/  IMAD.MOV.U32 R3, RZ, RZ, R5 ;  /* 0x000000ffff037224 */ /* 0x004fe400078e0005 */
[----:B------:R-:W0:Y:S01]  /*bcc0*/  @P0 LDC R5, c[0x0][0x450] ;  /* 0x00011400ff050b82 */ /* 0x000e220000000800 */
[----:B---3--:R-:W-:-:S04]  /*bcd0*/  IMAD R0, R0, UR4, RZ ;  /* 0x0000000400007c24 */ /* 0x008fc8000f8e02ff */
[C---:B----4-:R-:W-:Y:S02]  /*bce0*/  IMAD R0, R4.reuse, UR5, R0 ;  /* 0x0000000504007c24 */ /* 0x050fe4000f8e0200 */
[----:B------:R-:W-:Y:S01]  /*bcf0*/  IMAD.WIDE.U32 R2, R4, UR4, R2 ;  /* 0x0000000404027c25 */ /* 0x000fe2000f8e0002 */
[----:B------:R-:W-:-:S03]  /*bd00*/  ULDC.64 UR4, c[0x0][0x3d0] ;  /* 0x0000f40000047ab9 */ /* 0x000fc60000000a00 */
[----:B------:R-:W-:Y:S02]  /*bd10*/  IMAD.IADD R3, R3, 0x1, R0 ;  /* 0x0000000103037824 */ /* 0x000fe400078e0200 */
[----:B------:R-:W1:Y:S01]  /*bd20*/  @P0 LDC R0, c[0x0][0x44c] ;  /* 0x00011300ff000b82 */ /* 0x000e620000000800 */
[----:B-----5:R-:W-:Y:S02]  /*bd30*/  IMAD.MOV.U32 R4, RZ, RZ, R6 ;  /* 0x000000ffff047224 */ /* 0x020fe400078e0006 */
[----:B-1----:R-:W-:-:S05]  /*bd40*/  @P0 IMAD.HI.U32 R0, R6, R0, RZ ;  /* 0x0000000006000227 */ /* 0x002fca00078e00ff */
[----:B0-----:R-:W-:-:S04]  /*bd50*/  @P0 SHF.R.U32.HI R4, RZ, R5, R0 ;  /* 0x00000005ff040219 */ /* 0x001fc80000011600 */
[--C-:B------:R-:W-:Y:S01]  /*bd60*/  SHF.R.S32.HI R5, RZ, 0x1f, R4.reuse ;  /* 0x0000001fff057819 */ /* 0x100fe20000011404 */
[----:B------:R-:W-:Y:S02]  /*bd70*/  IMAD.MOV R0, RZ, RZ, -R4 ;  /* 0x000000ffff007224 */ /* 0x000fe400078e0a04 */
[----:B------:R-:W-:-:S04]  /*bd80*/  IMAD.WIDE.U32 R2, R4, UR4, R2 ;  /* 0x0000000404027c25 */ /* 0x000fc8000f8e0002 */
[----:B------:R-:W-:Y:S02]  /*bd90*/  IMAD R0, R8, R0, R6 ;  /* 0x0000000008007224 */ /* 0x000fe400078e0206 */
[----:B------:R-:W-:-:S04]  /*bda0*/  IMAD R5, R5, UR4, RZ ;  /* 0x0000000405057c24 */ /* 0x000fc8000f8e02ff */
[----:B------:R-:W-:Y:S01]  /*bdb0*/  IMAD R5, R4, UR5, R5 ;  /* 0x0000000504057c24 */ /* 0x000fe2000f8e0205 */
[----:B------:R-:W-:Y:S01]  /*bdc0*/  SHF.R.S32.HI R4, RZ, 0x1f, R0 ;  /* 0x0000001fff047819 */ /* 0x000fe20000011400 */
[----:B------:R-:W-:Y:S02]  /*bdd0*/  ULDC.64 UR4, c[0x0][0x3c8] ;  /* 0x0000f20000047ab9 */ /* 0x000fe40000000a00 */
[----:B------:R-:W-:Y:S02]  /*bde0*/  IMAD.IADD R3, R3, 0x1, R5 ;  /* 0x0000000103037824 */ /* 0x000fe400078e0205 */
[----:B------:R-:W-:Y:S02]  /*bdf0*/  IMAD R4, R4, UR4, RZ ;  /* 0x0000000404047c24 */ /* 0x000fe4000f8e02ff */
[----:B------:R-:W-:-:S04]  /*be00*/  IMAD.WIDE.U32 R2, R0, UR4, R2 ;  /* 0x0000000400027c25 */ /* 0x000fc8000f8e0002 */
[----:B------:R-:W-:Y:S01]  /*be10*/  IMAD R4, R0, UR5, R4 ;  /* 0x0000000500047c24 */ /* 0x000fe2000f8e0204 */
[----:B------:R-:W-:Y:S02]  /*be20*/  ULDC.64 UR4, c[0x0][0x390] ;  /* 0x0000e40000047ab9 */ /* 0x000fe40000000a00 */
[----:B------:R-:W-:Y:S01]  /*be30*/  LEA R0, P0, R2, UR4, 0x1 ;  /* 0x0000000402007c11 */ /* 0x000fe2000f8008ff */
[----:B------:R-:W-:Y:S01]  /*be40*/  ULDC UR4, c[0x0][0x3b8] ;  /* 0x0000ee0000047ab9 */ /* 0x000fe20000000800 */
[----:B------:R-:W-:Y:S01]  /*be50*/  IMAD.IADD R6, R3, 0x1, R4 ;  /* 0x0000000103067824 */ /* 0x000fe200078e0204 */
[----:B------:R-:W-:Y:S02]  /*be60*/  ISETP.GE.AND P1, PT, R7, UR4, PT ;  /* 0x0000000407007c0c */ /* 0x000fe4000bf26270 */
[----:B------:R-:W0:Y:S01]  /*be70*/  S2R R7, SR_TID.X ;  /* 0x0000000000077919 */ /* 0x000e220000002100 */
[----:B------:R-:W-:Y:S02]  /*be80*/  ISETP.GE.AND P2, PT, R10, UR4, PT ;  /* 0x000000040a007c0c */ /* 0x000fe4000bf46270 */
[----:B------:R-:W-:-:S02]  /*be90*/  LEA.HI.X R6, R2, UR5, R6, 0x1, P0 ;  /* 0x0000000502067c11 */ /* 0x000fc400080f0c06 */
[----:B------:R-:W-:Y:S02]  /*bea0*/  ISETP.GE.AND P3, PT, R9, UR4, PT ;  /* 0x0000000409007c0c */ /* 0x000fe4000bf66270 */
[----:B------:R-:W-:Y:S02]  /*beb0*/  SEL R2, RZ, 0x4, P2 ;  /* 0x00000004ff027807 */ /* 0x000fe40001000000 */
[----:B------:R-:W-:Y:S02]  /*bec0*/  SEL R4, RZ, 0x1, P3 ;  /* 0x00000001ff047807 */ /* 0x000fe40001800000 */
[----:B------:R-:W-:-:S04]  /*bed0*/  SEL R3, RZ, 0x2, P1 ;  /* 0x00000002ff037807 */ /* 0x000fc80000800000 */
[----:B------:R-:W-:-:S03]  /*bee0*/  IADD3 R2, R2, R3, R4 ;  /* 0x0000000302027210 */ /* 0x000fc60007ffe004 */
[----:B------:R-:W-:-:S04]  /*bef0*/  @P3 LOP3.LUT R18, R18, 0x10, RZ, 0xfc, !PT ;  /* 0x0000001012123812 */ /* 0x000fc800078efcff */
[----:B------:R-:W-:-:S04]  /*bf00*/  LOP3.LUT R18, R18, 0xfffffffb, RZ, 0xc0, !PT ;  /* 0xfffffffb12127812 */ /* 0x000fc800078ec0ff */
[----:B------:R-:W-:-:S04]  /*bf10*/  @P2 LOP3.LUT R18, R18, 0x4, RZ, 0xfc, !PT ;  /* 0x0000000412122812 */ /* 0x000fc800078efcff */
[----:B------:R-:W-:Y:S01]  /*bf20*/  LOP3.LUT R18, R18, 0xfffffff7, RZ, 0xc0, !PT ;  /* 0xfffffff712127812 */ /* 0x000fe200078ec0ff */
[----:B0-----:R-:W-:-:S03]  /*bf30*/  IMAD.SHL.U32 R7, R7, 0x8, RZ ;  /* 0x0000000807077824 */ /* 0x001fc600078e00ff */
[----:B------:R-:W-:Y:S02]  /*bf40*/  @P1 LOP3.LUT R18, R18, 0x8, RZ, 0xfc, !PT ;  /* 0x0000000812121812 */ /* 0x000fe400078efcff */
[----:B------:R-:W-:-:S04]  /*bf50*/  LOP3.LUT R7, R7, 0x38, RZ, 0xc0, !PT ;  /* 0x0000003807077812 */ /* 0x000fc800078ec0ff */
[C---:B------:R-:W-:Y:S02]  /*bf60*/  LOP3.LUT R10, R7.reuse, 0x100, RZ, 0xfc, !PT ;  /* 0x00000100070a7812 */ /* 0x040fe400078efcff */
[----:B------:R-:W-:Y:S02]  /*bf70*/  LOP3.LUT R7, R7, 0xc0, RZ, 0xfc, !PT ;  /* 0x000000c007077812 */ /* 0x000fe400078efcff */
[----:B------:R-:W-:Y:S02]  /*bf80*/  ISETP.GE.AND P0, PT, R10, UR4, PT ;  /* 0x000000040a007c0c */ /* 0x000fe4000bf06270 */
[----:B------:R-:W0:Y:S01]  /*bf90*/  S2R R10, SR_TID.X ;  /* 0x00000000000a7919 */ /* 0x000e220000002100 */
[----:B------:R-:W-:Y:S02]  /*bfa0*/  ISETP.GE.AND P5, PT, R7, UR4, PT ;  /* 0x0000000407007c0c */ /* 0x000fe4000bfa6270 */
[----:B------:R-:W-:Y:S01]  /*bfb0*/  SEL R4, RZ, 0x10, P0 ;  /* 0x00000010ff047807 */ /* 0x000fe20000000000 */
[----:B------:R-:W1:Y:S01]  /*bfc0*/  S2R R7, SR_TID.X ;  /* 0x0000000000077919 */ /* 0x000e620000002100 */
[----:B------:R-:W-:-:S04]  /*bfd0*/  SEL R3, RZ, 0x8, P5 ;  /* 0x00000008ff037807 */ /* 0x000fc80002800000 */
[----:B------:R-:W-:Y:S01]  /*bfe0*/  IADD3 R2, R4, R2, R3 ;  /* 0x0000000204027210 */ /* 0x000fe20007ffe003 */
[----:B0-----:R-:W-:Y:S02]  /*bff0*/  IMAD.SHL.U32 R10, R10, 0x8, RZ ;  /* 0x000000080a0a7824 */ /* 0x001fe400078e00ff */
[----:B-1----:R-:W-:-:S03]  /*c000*/  IMAD.SHL.U32 R7, R7, 0x8, RZ ;  /* 0x0000000807077824 */ /* 0x002fc600078e00ff */
[----:B------:R-:W-:-:S04]  /*c010*/  LOP3.LUT R10, R10, 0x38, RZ, 0xc0, !PT ;  /* 0x000000380a0a7812 */ /* 0x000fc800078ec0ff */
[----:B------:R-:W-:Y:S02]  /*c020*/  LOP3.LUT R11, R10, 0x180, RZ, 0xfc, !PT ;  /* 0x000001800a0b7812 */ /* 0x000fe400078efcff */
[----:B------:R-:W-:Y:S02]  /*c030*/  LOP3.LUT R7, R7, 0x38, RZ, 0xc0, !PT ;  /* 0x0000003807077812 */ /* 0x000fe400078ec0ff */
[----:B------:R-:W-:Y:S02]  /*c040*/  ISETP.GE.AND P1, PT, R11, UR4, PT ;  /* 0x000000040b007c0c */ /* 0x000fe4000bf26270 */
[C---:B------:R-:W-:Y:S02]  /*c050*/  LOP3.LUT R10, R7.reuse, 0x140, RZ, 0xfc, !PT ;  /* 0x00000140070a7812 */ /* 0x040fe400078efcff */
[----:B------:R-:W-:Y:S02]  /*c060*/  SEL R5, RZ, 0x40, P1 ;  /* 0x00000040ff057807 */ /* 0x000fe40000800000 */
[----:B------:R-:W-:-:S02]  /*c070*/  LOP3.LUT R7, R7, 0x1c0, RZ, 0xfc, !PT ;  /* 0x000001c007077812 */ /* 0x000fc400078efcff */
[----:B------:R-:W-:Y:S02]  /*c080*/  ISETP.GE.AND P1, PT, R10, UR4, PT ;  /* 0x000000040a007c0c */ /* 0x000fe4000bf26270 */
[----:B------:R-:W-:Y:S01]  /*c090*/  ISETP.GE.AND P2, PT, R7, UR4, PT ;  /* 0x0000000407007c0c */ /* 0x000fe2000bf46270 */
[----:B------:R-:W-:Y:S01]  /*c0a0*/  UMOV UR4, 0xffffffff ;  /* 0xffffffff00047882 */ /* 0x000fe20000000000 */
[----:B------:R-:W-:Y:S02]  /*c0b0*/  SEL R3, RZ, 0x20, P1 ;  /* 0x00000020ff037807 */ /* 0x000fe40000800000 */
[----:B------:R-:W-:Y:S02]  /*c0c0*/  SEL R7, RZ, 0x80, P2 ;  /* 0x00000080ff077807 */ /* 0x000fe40001000000 */
[----:B------:R-:W-:-:S05]  /*c0d0*/  IADD3 R5, R5, R2, R3 ;  /* 0x0000000205057210 */ /* 0x000fca0007ffe003 */
[----:B------:R-:W-:Y:S01]  /*c0e0*/  IMAD.IADD R7, R5, 0x1, R7 ;  /* 0x0000000105077824 */ /* 0x000fe200078e0207 */
[----:B------:R-:W-:Y:S06]  /*c0f0*/  BRA.DIV UR4, `(.L_x_3445) ;  /* 0x0000004a04247947 */ /* 0x000fec000b800000 */
[----:B------:R-:W2:Y:S01]  /*c100*/  LDL.LU R3, [R1+0x14] ;  /* 0x0000140001037983 */ /* 0x000ea20000300800 */
[----:B------:R-:W-:-:S03]  /*c110*/  ULDC UR4, c[0x0][0x288] ;  /* 0x0000a20000047ab9 */ /* 0x000fc60000000800 */
[----:B------:R-:W3:Y:S04]  /*c120*/  LDL.LU R2, [R1+0x28] ;  /* 0x0000280001027983 */ /* 0x000ee80000300800 */
[----:B------:R-:W4:Y:S01]  /*c130*/  LDL R11, [R1+0x4] ;  /* 0x00000400010b7983 */ /* 0x000f220000100800 */
[----:B------:R-:W-:Y:S01]  /*c140*/  IMAD R4, R8, UR4, RZ ;  /* 0x0000000408047c24 */ /* 0x000fe2000f8e02ff */
[----:B------:R-:W-:Y:S02]  /*c150*/  LOP3.LUT R18, R18, 0xfffffdff, RZ, 0xc0, !PT ;  /* 0xfffffdff12127812 */ /* 0x000fe400078ec0ff */
[----:B------:R-:W5:Y:S02]  /*c160*/  LDL.LU R13, [R1+0x2c] ;  /* 0x00002c00010d7983 */ /* 0x000f640000300800 */
[----:B------:R-:W-:Y:S01]  /*c170*/  @P0 LOP3.LUT R18, R18, 0x200, RZ, 0xfc, !PT ;  /* 0x0000020012120812 */ /* 0x000fe200078efcff */
[----:B------:R-:W0:Y:S03]  /*c180*/  S2R R12, SR_TID.X ;  /* 0x00000000000c7919 */ /* 0x000e260000002100 */
[----:B------:R-:W-:-:S02]  /*c190*/  LOP3.LUT P0, RZ, R18, 0x10, RZ, 0xc0, !PT ;  /* 0x0000001012ff7812 */ /* 0x000fc4000780c0ff */
[----:B------:R-:W-:-:S04]  /*c1a0*/  LOP3.LUT R18, R18, 0xfffffeff, RZ, 0xc0, !PT ;  /* 0xfffffeff12127812 */ /* 0x000fc800078ec0ff */
[----:B------:R-:W-:-:S04]  /*c1b0*/  @P1 LOP3.LUT R18, R18, 0x100, RZ, 0xfc, !PT ;  /* 0x0000010012121812 */ /* 0x000fc800078efcff */
[----:B------:R-:W-:Y:S01]  /*c1c0*/  LOP3.LUT P1, RZ, R18, 0x8, RZ, 0xc0, !PT ;  /* 0x0000000812ff7812 */ /* 0x000fe2000782c0ff */
[----:B0-----:R-:W-:-:S05]  /*c1d0*/  IMAD.SHL.U32 R12, R12, 0x8, RZ ;  /* 0x000000080c0c7824 */ /* 0x001fca00078e00ff */
[----:B------:R-:W-:Y:S02]  /*c1e0*/  LOP3.LUT R12, R12, 0x38, RZ, 0xc0, !PT ;  /* 0x000000380c0c7812 */ /* 0x000fe400078ec0ff */
[----:B------:R-:W-:Y:S01]  /*c1f0*/  LOP3.LUT R18, R18, 0xffffff7f, RZ, 0xc0, !PT ;  /* 0xffffff7f12127812 */ /* 0x000fe200078ec0ff */
[----:B------:R-:W-:Y:S01]  /*c200*/  SHFL.IDX PT, R14, R0, 0x1, 0x181f ;  /* 0x00381f00000e7f89 */ /* 0x000fe200000e0000 */
[----:B--2---:R-:W-:-:S03]  /*c210*/  ISETP.GE.AND P2, PT, R3, R4, PT ;  /* 0x000000040300720c */ /* 0x004fc60003f46270 */
[----:B------:R-:W0:Y:S01]  /*c220*/  SHFL.IDX PT, R3, R0, RZ, 0x181f ;  /* 0x00181fff00037589 */ /* 0x000e2200000e0000 */
[----:B---3--:R-:W-:-:S03]  /*c230*/  ISETP.GE.AND P3, PT, R2, R4, PT ;  /* 0x000000040200720c */ /* 0x008fc60003f66270 */
[----:B------:R-:W1:Y:S06]  /*c240*/  SHFL.IDX PT, R2, R6, RZ, 0x181f ;  /* 0x00181fff06027589 */ /* 0x000e6c00000e0000 */
[----:B0-----:R-:W-:-:S05]  /*c250*/  @!P2 LEA R3, P6, R12, R3, 0x1 ;  /* 0x000000030c03a211 */ /* 0x001fca00078c08ff */
[----:B-1----:R-:W-:-:S05]  /*c260*/  @!P2 IMAD.X R2, RZ, RZ, R2, P6 ;  /* 0x000000ffff02a224 */ /* 0x002fca00030e0602 */
[-C--:B------:R-:W-:Y:S02]  /*c270*/  @!P2 LOP3.LUT R3, R3, R2.reuse, RZ, 0x3c, !PT ;  /* 0x000000020303a212 */ /* 0x080fe400078e3cff */
[----:B------:R-:W-:Y:S02]  /*c280*/  @!P2 LOP3.LUT R8, R5, 0x40, RZ, 0xc0, !PT ;  /* 0x000000400508a812 */ /* 0x000fe400078ec0ff */
[C---:B------:R-:W-:Y:S02]  /*c290*/  @!P2 LOP3.LUT R2, R3.reuse, R2, RZ, 0x3c, !PT ;  /* 0x000000020302a212 */ /* 0x040fe400078e3cff */
[----:B------:R-:W-:Y:S02]  /*c2a0*/  @P3 LOP3.LUT R18, R18, 0x80, RZ, 0xfc, !PT ;  /* 0x0000008012123812 */ /* 0x000fe400078efcff */
[----:B------:R-:W-:Y:S02]  /*c2b0*/  @!P2 LOP3.LUT R3, R3, R2, RZ, 0x3c, !PT ;  /* 0x000000020303a212 */ /* 0x000fe400078e3cff */
[----:B------:R-:W-:-:S02]  /*c2c0*/  @!P2 SHF.R.U32.HI R8, RZ, 0x2, R8 ;  /* 0x00000002ff08a819 */ /* 0x000fc40000011608 */
[----:B------:R-:W-:Y:S01]  /*c2d0*/  LOP3.LUT P6, RZ, R18, 0x4, RZ, 0xc0, !PT ;  /* 0x0000000412ff7812 */ /* 0x000fe200078cc0ff */
[----:B----4-:R-:W-:Y:S01]  /*c2e0*/  @!P2 LDGSTS.E.BYPASS.LTC128B.128 [R11+0x26400], desc[UR38][R2.64], !P0 ;  /* 0x26400000020bafae */ /* 0x010fe2000c101d66 */
[----:B------:R-:W-:Y:S02]  /*c2f0*/  @!P2 ISETP.NE.U32.AND P3, PT, R8, RZ, PT ;  /* 0x000000ff0800a20c */ /* 0x000fe40003f65070 */
[----:B------:R-:W-:Y:S01]  /*c300*/  @!P2 LOP3.LUT R8, R7, 0x80, RZ, 0xc0, !PT ;  /* 0x000000800708a812 */ /* 0x000fe200078ec0ff */
[----:B------:R-:W-:Y:S01]  /*c310*/  @!P2 LDGSTS.E.BYPASS.LTC128B.128 [R11+0x28400], desc[UR38][R2.64+0x80], !P1 ;  /* 0x28400080020bafae */ /* 0x000fe2000c901d66 */
[C---:B------:R-:W-:Y:S02]  /*c320*/  LOP3.LUT P0, RZ, R18.reuse, 0x200, RZ, 0xc0, !PT ;  /* 0x0000020012ff7812 */ /* 0x040fe4000780c0ff */
[----:B------:R-:W-:Y:S02]  /*c330*/  LOP3.LUT P1, RZ, R18, 0x100, RZ, 0xc0, !PT ;  /* 0x0000010012ff7812 */ /* 0x000fe4000782c0ff */
[----:B------:R-:W-:-:S03]  /*c340*/  @!P2 SHF.R.U32.HI R8, RZ, 0x3, R8 ;  /* 0x00000003ff08a819 */ /* 0x000fc60000011608 */
[----:B------:R-:W-:Y:S01]  /*c350*/  @!P2 LDGSTS.E.BYPASS.LTC128B.128 [R11+0x2a400], desc[UR38][R2.64+0x100], !P6 ;  /* 0x2a400100020bafae */ /* 0x000fe2000f101d66 */
[----:B------:R-:W-:-:S03]  /*c360*/  @!P2 ISETP.NE.U32.AND P4, PT, R8, RZ, PT ;  /* 0x000000ff0800a20c */ /* 0x000fc60003f85070 */
[----:B------:R-:W0:Y:S04]  /*c370*/  SHFL.IDX PT, R8, R6, 0x1, 0x181f ;  /* 0x00381f0006087f89 */ /* 0x000e2800000e0000 */
[----:B------:R-:W-:Y:S04]  /*c380*/  @!P2 LDGSTS.E.BYPASS.LTC128B.128 [R11+0x2c400], desc[UR38][R2.64+0x180], !P5 ;  /* 0x2c400180020bafae */ /* 0x000fe8000e901d66 */
[----:B------:R-:W-:Y:S04]  /*c390*/  @!P2 LDGSTS.E.BYPASS.LTC128B.128 [R11+0x2e400], desc[UR38][R2.64+0x200], !P0 ;  /* 0x2e400200020bafae */ /* 0x000fe8000c101d66 */
[----:B------:R-:W-:Y:S04]  /*c3a0*/  @!P2 LDGSTS.E.BYPASS.LTC128B.128 [R11+0x30400], desc[UR38][R2.64+0x280], !P1 ;  /* 0x30400280020bafae */ /* 0x000fe8000c901d66 */
[----:B------:R-:W-:Y:S01]  /*c3b0*/  @!P2 LDGSTS.E.BYPASS.LTC128B.128 [R11+0x32400], desc[UR38][R2.64+0x300], P3 ;  /* 0x32400300020bafae */ /* 0x000fe20009901d66 */
[----:B------:R-:W-:-:S03]  /*c3c0*/  LOP3.LUT P3, RZ, R18, 0x80, RZ, 0xc0, !PT ;  /* 0x0000008012ff7812 */ /* 0x000fc6000786c0ff */
[----:B------:R1:W-:Y:S10]  /*c3d0*/  @!P2 LDGSTS.E.BYPASS.LTC128B.128 [R11+0x34400], desc[UR38][R2.64+0x380], P4 ;  /* 0x34400380020bafae */ /* 0x0003f4000a101d66 */
[----:B------:R-:W-:-:S05]  /*c3e0*/  @!P3 LEA R9, P4, R12, R14, 0x1 ;  /* 0x0000000e0c09b211 */ /* 0x000fca00078808ff */
[----:B0-----:R-:W-:Y:S01]  /*c3f0*/  @!P3 IMAD.X R10, RZ, RZ, R8, P4 ;  /* 0x000000ffff0ab224 */ /* 0x001fe200020e0608 */
[C---:B------:R-:W-:Y:S02]  /*c400*/  LOP3.LUT P4, RZ, R18.reuse, 0x10, RZ, 0xc0, !PT ;  /* 0x0000001012ff7812 */ /* 0x040fe4000788c0ff */
[----:B------:R-:W-:Y:S01]  /*c410*/  @!P3 LOP3.LUT R8, R5, 0x40, RZ, 0xc0, !PT ;  /* 0x000000400508b812 */ /* 0x000fe200078ec0ff */
[----:B-1----:R-:W-:Y:S01]  /*c420*/  @!P3 IMAD.MOV.U32 R2, RZ, RZ, R9 ;  /* 0x000000ffff02b224 */ /* 0x002fe200078e0009 */
[----:B------:R-:W-:Y:S01]  /*c430*/  LOP3.LUT P2, RZ, R18, 0x8, RZ, 0xc0, !PT ;  /* 0x0000000812ff7812 */ /* 0x000fe2000784c0ff */
[----:B------:R-:W-:Y:S01]  /*c440*/  @!P3 IMAD.MOV.U32 R3, RZ, RZ, R10 ;  /* 0x000000ffff03b224 */ /* 0x000fe200078e000a */
[----:B------:R-:W-:-:S07]  /*c450*/  @!P3 SHF.R.U32.HI R8, RZ, 0x2, R8 ;  /* 0x00000002ff08b819 */ /* 0x000fce0000011608 */
[----:B------:R-:W-:Y:S01]  /*c460*/  @!P3 LDGSTS.E.BYPASS.LTC128B.128 [R11+0x26c00], desc[UR38][R2.64], !P4 ;  /* 0x26c00000020bbfae */ /* 0x000fe2000e101d66 */
[----:B------:R-:W-:Y:S02]  /*c470*/  @!P3 ISETP.NE.U32.AND P4, PT, R8, RZ, PT ;  /* 0x000000ff0800b20c */ /* 0x000fe40003f85070 */
[----:B------:R-:W-:Y:S01]  /*c480*/  @!P3 LOP3.LUT R8, R7, 0x80, RZ, 0xc0, !PT ;  /* 0x000000800708b812 */ /* 0x000fe200078ec0ff */
[----:B------:R-:W-:Y:S03]  /*c490*/  @!P3 LDGSTS.E.BYPASS.LTC128B.128 [R11+0x28c00], desc[UR38][R2.64+0x80], !P2 ;  /* 0x28c00080020bbfae */ /* 0x000fe6000d101d66 */
[----:B------:R-:W-:Y:S01]  /*c4a0*/  @!P3 SHF.R.U32.HI R8, RZ, 0x3, R8 ;  /* 0x00000003ff08b819 */ /* 0x000fe20000011608 */
[----:B------:R-:W-:Y:S04]  /*c4b0*/  @!P3 LDGSTS.E.BYPASS.LTC128B.128 [R11+0x2ac00], desc[UR38][R2.64+0x100], !P6 ;  /* 0x2ac00100020bbfae */ /* 0x000fe8000f101d66 */
[----:B------:R-:W-:Y:S04]  /*c4c0*/  @!P3 LDGSTS.E.BYPASS.LTC128B.128 [R11+0x2cc00], desc[UR38][R2.64+0x180], !P5 ;  /* 0x2cc00180020bbfae */ /* 0x000fe8000e901d66 */
[----:B------:R-:W-:Y:S04]  /*c4d0*/  @!P3 LDGSTS.E.BYPASS.LTC128B.128 [R11+0x2ec00], desc[UR38][R2.64+0x200], !P0 ;  /* 0x2ec00200020bbfae */ /* 0x000fe8000c101d66 */
[----:B------:R-:W-:Y:S04]  /*c4e0*/  @!P3 LDGSTS.E.BYPASS.LTC128B.128 [R11+0x30c00], desc[UR38][R2.64+0x280], !P1 ;  /* 0x30c00280020bbfae */ /* 0x000fe8000c901d66 */
[----:B------:R-:W-:Y:S01]  /*c4f0*/  @!P3 LDGSTS.E.BYPASS.LTC128B.128 [R11+0x32c00], desc[UR38][R2.64+0x300], P4 ;  /* 0x32c00300020bbfae */ /* 0x000fe2000a101d66 */
[----:B------:R-:W-:-:S13]  /*c500*/  @!P3 ISETP.NE.U32.AND P4, PT, R8, RZ, PT ;  /* 0x000000ff0800b20c */ /* 0x000fda0003f85070 */
[----:B------:R0:W-:Y:S01]  /*c510*/  @!P3 LDGSTS.E.BYPASS.LTC128B.128 [R11+0x34c00], desc[UR38][R2.64+0x380], P4 ;  /* 0x34c00380020bbfae */ /* 0x0001e2000a101d66 */
[----:B-----5:R-:W-:-:S03]  /*c520*/  ISETP.GE.AND P2, PT, R13, R4, PT ;  /* 0x000000040d00720c */ /* 0x020fc60003f46270 */
[----:B0-----:R-:W0:Y:S04]  /*c530*/  SHFL.IDX PT, R3, R0, 0x2, 0x181f ;  /* 0x00581f0000037f89 */ /* 0x001e2800000e0000 */
[----:B------:R-:W1:Y:S06]  /*c540*/  SHFL.IDX PT, R2, R6, 0x2, 0x181f ;  /* 0x00581f0006027f89 */ /* 0x000e6c00000e0000 */
[----:B------:R-:W-:-:S02]  /*c550*/  @!P2 LOP3.LUT R8, R5, 0x40, RZ, 0xc0, !PT ;  /* 0x000000400508a812 */ /* 0x000fc400078ec0ff */
[----:B0-----:R-:W-:-:S05]  /*c560*/  @!P2 LEA R3, P4, R12, R3, 0x1 ;  /* 0x000000030c03a211 */ /* 0x001fca00078808ff */
[----:B-1----:R-:W-:Y:S01]  /*c570*/  @!P2 IMAD.X R2, RZ, RZ, R2, P4 ;  /* 0x000000ffff02a224 */ /* 0x002fe200020e0602 */
[----:B------:R-:W-:-:S04]  /*c580*/  LOP3.LUT P4, RZ, R18, 0x10, RZ, 0xc0, !PT ;  /* 0x0000001012ff7812 */ /* 0x000fc8000788c0ff */
[----:B------:R-:W-:-:S04]  /*c590*/  @!P2 LOP3.LUT R3, R3, R2, RZ, 0x3c, !PT ;  /* 0x000000020303a212 */ /* 0x000fc800078e3cff */
[C---:B------:R-:W-:Y:S02]  /*c5a0*/  @!P2 LOP3.LUT R2, R3.reuse, R2, RZ, 0x3c, !PT ;  /* 0x000000020302a212 */ /* 0x040fe400078e3cff */
[----:B------:R-:W-:Y:S02]  /*c5b0*/  LOP3.LUT P3, RZ, R18, 0x8, RZ, 0xc0, !PT ;  /* 0x0000000812ff7812 */ /* 0x000fe4000786c0ff */
[----:B------:R-:W-:Y:S02]  /*c5c0*/  @!P2 LOP3.LUT R3, R3, R2, RZ, 0x3c, !PT ;  /* 0x000000020303a212 */ /* 0x000fe400078e3cff */
[----:B------:R-:W-:-:S03]  /*c5d0*/  @!P2 SHF.R.U32.HI R8, RZ, 0x2, R8 ;  /* 0x00000002ff08a819 */ /* 0x000fc60000011608 */
[----:B------:R0:W-:Y:S01]  /*c5e0*/  @!P2 LDGSTS.E.BYPASS.LTC128B.128 [R11+0x27400], desc[UR38][R2.64], !P4 ;  /* 0x27400000020bafae */ /* 0x0001e2000e101d66 */
[----:B------:R-:W-:Y:S02]  /*c5f0*/  @!P2 ISETP.NE.U32.AND P4, PT, R8, RZ, PT ;  /* 0x000000ff0800a20c */ /* 0x000fe40003f85070 */
[----:B------:R-:W-:-:S03]  /*c600*/  @!P2 LOP3.LUT R8, R7, 0x80, RZ, 0xc0, !PT ;  /* 0x000000800708a812 */ /* 0x000fc600078ec0ff */
[----:B------:R0:W-:Y:S01]  /*c610*/  @!P2 LDGSTS.E.BYPASS.LTC128B.128 [R11+0x29400], desc[UR38][R2.64+0x80], !P3 ;  /* 0x29400080020bafae */ /* 0x0001e2000d901d66 */
[----:B------:R-:W-:-:S03]  /*c620*/  @!P2 SHF.R.U32.HI R8, RZ, 0x3, R8 ;  /* 0x00000003ff08a819 */ /* 0x000fc60000011608 */
[----:B------:R0:W-:Y:S04]  /*c630*/  @!P2 LDGSTS.E.BYPASS.LTC128B.128 [R11+0x2b400], desc[UR38][R2.64+0x100], !P6 ;  /* 0x2b400100020bafae */ /* 0x0001e8000f101d66 */
[----:B------:R0:W-:Y:S04]  /*c640*/  @!P2 LDGSTS.E.BYPASS.LTC128B.128 [R11+0x2d400], desc[UR38][R2.64+0x180], !P5 ;  /* 0x2d400180020bafae */ /* 0x0001e8000e901d66 */
[----:B------:R0:W-:Y:S04]  /*c650*/  @!P2 LDGSTS.E.BYPASS.LTC128B.128 [R11+0x2f400], desc[UR38][R2.64+0x200], !P0 ;  /* 0x2f400200020bafae */ /* 0x0001e8000c101d66 */
[----:B------:R0:W-:Y:S04]  /*c660*/  @!P2 LDGSTS.E.BYPASS.LTC128B.128 [R11+0x31400], desc[UR38][R2.64+0x280], !P1 ;  /* 0x31400280020bafae */ /* 0x0001e8000c901d66 */
[----:B------:R0:W-:Y:S01]  /*c670*/  @!P2 LDGSTS.E.BYPASS.LTC128B.128 [R11+0x33400], desc[UR38][R2.64+0x300], P4 ;  /* 0x33400300020bafae */ /* 0x0001e2000a101d66 */
[----:B------:R-:W-:-:S03]  /*c680*/  @!P2 ISETP.NE.U32.AND P4, PT, R8, RZ, PT ;  /* 0x000000ff0800a20c */ /* 0x000fc60003f85070 */
[----:B------:R-:W1:Y:S04]  /*c690*/  SHFL.IDX PT, R6, R6, 0x3, 0x181f ;  /* 0x00781f0006067f89 */ /* 0x000e6800000e0000 */
[----:B------:R-:W2:Y:S06]  /*c6a0*/  SHFL.IDX PT, R0, R0, 0x3, 0x181f ;  /* 0x00781f0000007f89 */ /* 0x000eac00000e0000 */
[----:B------:R0:W-:Y:S02]  /*c6b0*/  @!P2 LDGSTS.E.BYPASS.LTC128B.128 [R11+0x35400], desc[UR38][R2.64+0x380], P4 ;  /* 0x35400380020bafae */ /* 0x0001e4000a101d66 */
.L_x_3566:
[----:B0-----:R-:W3:Y:S01]  /*c6c0*/  LDL.LU R2, [R1+0x48] ;  /* 0x0000480001027983 */ /* 0x001ee20000300800 */
[----:B------:R-:W-:Y:S01]  /*c6d0*/  BSSY B0, `(.L_x_3446) ;  /* 0x000001d000007945 */ /* 0x000fe20003800000 */
[----:B---3--:R-:W-:-:S13]  /*c6e0*/  ISETP.GE.AND P2, PT, R2, R4, PT ;  /* 0x000000040200720c */ /* 0x008fda0003f46270 */
[----:B------:R-:W-:Y:S05]  /*c6f0*/  @P2 BRA `(.L_x_3447) ;  /* 0x0000000000682947 */ /* 0x000fea0003800000 */
[----:B------:R-:W3:Y:S01]  /*c700*/  LDL R8, [R1+0x4] ;  /* 0x0000040001087983 */ /* 0x000ee20000100800 */
[C---:B------:R-:W-:Y:S02]  /*c710*/  LOP3.LUT P6, RZ, R18.reuse, 0x10, RZ, 0xc0, !PT ;  /* 0x0000001012ff7812 */ /* 0x040fe400078cc0ff */
[C---:B------:R-:W-:Y:S01]  /*c720*/  LOP3.LUT P4, RZ, R18.reuse, 0x8, RZ, 0xc0, !PT ;  /* 0x0000000812ff7812 */ /* 0x040fe2000788c0ff */
[----:B------:R-:W0:Y:S01]  /*c730*/  S2R R2, SR_TID.X ;  /* 0x0000000000027919 */ /* 0x000e220000002100 */
[----:B------:R-:W-:Y:S02]  /*c740*/  LOP3.LUT P3, RZ, R18, 0x4, RZ, 0xc0, !PT ;  /* 0x0000000412ff7812 */ /* 0x000fe4000786c0ff */
[----:B------:R-:W-:Y:S02]  /*c750*/  LOP3.LUT R5, R5, 0x40, RZ, 0xc0, !PT ;  /* 0x0000004005057812 */ /* 0x000fe400078ec0ff */
[----:B------:R-:W-:Y:S02]  /*c760*/  LOP3.LUT R7, R7, 0x80, RZ, 0xc0, !PT ;  /* 0x0000008007077812 */ /* 0x000fe400078ec0ff */
[----:B------:R-:W-:-:S02]  /*c770*/  SHF.R.U32.HI R5, RZ, 0x2, R5 ;  /* 0x00000002ff057819 */ /* 0x000fc40000011605 */
[----:B------:R-:W-:Y:S01]  /*c780*/  SHF.R.U32.HI R7, RZ, 0x3, R7 ;  /* 0x00000003ff077819 */ /* 0x000fe20000011607 */
[----:B0-----:R-:W-:-:S05]  /*c790*/  IMAD.SHL.U32 R2, R2, 0x8, RZ ;  /* 0x0000000802027824 */ /* 0x001fca00078e00ff */
[----:B------:R-:W-:-:S04]  /*c7a0*/  LOP3.LUT R2, R2, 0x38, RZ, 0xc0, !PT ;  /* 0x0000003802027812 */ /* 0x000fc800078ec0ff */
[----:B--2---:R-:W-:-:S05]  /*c7b0*/  LEA R2, P2, R2, R0, 0x1 ;  /* 0x0000000002027211 */ /* 0x004fca00078408ff */
[----:B-1----:R-:W-:Y:S01]  /*c7c0*/  IMAD.X R3, RZ, RZ, R6, P2 ;  /* 0x000000ffff037224 */ /* 0x002fe200010e0606 */
[----:B------:R-:W-:-:S04]  /*c7d0*/  ISETP.NE.U32.AND P2, PT, R5, RZ, PT ;  /* 0x000000ff0500720c */ /* 0x000fc80003f45070 */
[----:B------:R-:W-:Y:S01]  /*c7e0*/  @!PT LDS RZ, [RZ] ;  /* 0x00000000fffff984 */ /* 0x000fe20000000800 */
[----:B------:R-:W-:Y:S01]  /*c7f0*/  @!PT LDS RZ, [RZ] ;  /* 0x00000000fffff984 */ /* 0x000fe20000000800 */
[----:B------:R-:W-:Y:S01]  /*c800*/  @!PT LDS RZ, [RZ] ;  /* 0x00000000fffff984 */ /* 0x000fe20000000800 */
[----:B---3--:R0:W-:Y:S04]  /*c810*/  LDGSTS.E.BYPASS.LTC128B.128 [R8+0x27c00], desc[UR38][R2.64], !P6 ;  /* 0x27c0000002087fae */ /* 0x0081e8000f101d66 */
[----:B------:R0:W-:Y:S04]  /*c820*/  LDGSTS.E.BYPASS.LTC128B.128 [R8+0x29c00], desc[UR38][R2.64+0x80], !P4 ;  /* 0x29c0008002087fae */ /* 0x0001e8000e101d66 */
[----:B------:R0:W-:Y:S01]  /*c830*/  LDGSTS.E.BYPASS.LTC128B.128 [R8+0x2bc00], desc[UR38][R2.64+0x100], !P3 ;  /* 0x2bc0010002087fae */ /* 0x0001e2000d901d66 */
[----:B------:R-:W-:-:S03]  /*c840*/  ISETP.NE.U32.AND P3, PT, R7, RZ, PT ;  /* 0x000000ff0700720c */ /* 0x000fc60003f65070 */
[----:B------:R0:W-:Y:S04]  /*c850*/  LDGSTS.E.BYPASS.LTC128B.128 [R8+0x2dc00], desc[UR38][R2.64+0x180], !P5 ;  /* 0x2dc0018002087fae */ /* 0x0001e8000e901d66 */
[----:B------:R0:W-:Y:S04]  /*c860*/  LDGSTS.E.BYPASS.LTC128B.128 [R8+0x2fc00], desc[UR38][R2.64+0x200], !P0 ;  /* 0x2fc0020002087fae */ /* 0x0001e8000c101d66 */
[----:B------:R0:W-:Y:S04]  /*c870*/  LDGSTS.E.BYPASS.LTC128B.128 [R8+0x31c00], desc[UR38][R2.64+0x280], !P1 ;  /* 0x31c0028002087fae */ /* 0x0001e8000c901d66 */
[----:B------:R0:W-:Y:S04]  /*c880*/  LDGSTS.E.BYPASS.LTC128B.128 [R8+0x33c00], desc[UR38][R2.64+0x300], P2 ;  /* 0x33c0030002087fae */ /* 0x0001e80009101d66 */
[----:B------:R0:W-:Y:S02]  /*c890*/  LDGSTS.E.BYPASS.LTC128B.128 [R8+0x35c00], desc[UR38][R2.64+0x380], P3 ;  /* 0x35c0038002087fae */ /* 0x0001e40009901d66 */
.L_x_3447:
[----:B------:R-:W-:Y:S05]  /*c8a0*/  BSYNC B0 ;  /* 0x0000000000007941 */ /* 0x000fea0003800000 */
.L_x_3446:
[----:B0-----:R-:W2:Y:S01]  /*c8b0*/  LDL R2, [R1+0x50] ;  /* 0x0000500001027983 */ /* 0x001ea20000100800 */
        /* <DEDUP_REMOVED lines=8> */
[----:B------:R-:W0:Y:S03]  /*c940*/  SYNCS.PHASECHK.TRANS64.TRYWAIT P0, [UR36+0x38820], R0 ;  /* 0x03882000ff0075a7 */ /* 0x000e260008000164 */
[----:B0-----:R-:W-:Y:S05]  /*c950*/  @!P0 BRA `(.L_x_3449) ;  /* 0x0000004800608947 */ /* 0x001fea0003800000 */
.L_x_3567:
[----:B------:R-:W-:Y:S05]  /*c960*/  BSYNC B0 ;  /* 0x0000000000007941 */ /* 0x000fea0003800000 */
.L_x_3448:
[----:B------:R-:W-:Y:S01]  /*c970*/  LOP3.LUT P0, RZ, R18, 0x2, RZ, 0xc0, !PT ;  /* 0x0000000212ff7812 */ /* 0x000fe2000780c0ff */
[----:B------:R-:W-:-:S12]  /*c980*/  BSSY B0, `(.L_x_3450) ;  /* 0x0000094000007945 */ /* 0x000fd80003800000 */
[----:B------:R-:W-:Y:S05]  /*c990*/  @!P0 BRA `(.L_x_3451) ;  /* 0x0000000800488947 */ /* 0x000fea0003800000 */
[----:B------:R-:W2:Y:S01]  /*c9a0*/  LDL R4, [R1+0x8] ;  /* 0x0000080001047983 */ /* 0x000ea20000100800 */
        /* <DEDUP_REMOVED lines=8> */
.L_x_3568:
[----:B------:R-:W-:Y:S05]  /*ca30*/  BSYNC B1 ;  /* 0x0000000000017941 */ /* 0x000fea0003800000 */
.L_x_3452:
        /* <DEDUP_REMOVED lines=9> */
.L_x_3455:
[----:B------:R-:W-:Y:S05]  /*cad0*/  BSYNC B1 ;  /* 0x0000000000017941 */ /* 0x000fea0003800000 */
.L_x_3454:
        /* <DEDUP_REMOVED lines=11> */
.L_x_3456:
        /* <DEDUP_REMOVED lines=15> */
.L_x_3457:
        /* <DEDUP_REMOVED lines=15> */
.L_x_3458:
        /* <DEDUP_REMOVED lines=15> */
.L_x_3459:
        /* <DEDUP_REMOVED lines=15> */
.L_x_3460:
        /* <DEDUP_REMOVED lines=15> */
.L_x_3461:
        /* <DEDUP_REMOVED lines=15> */
.L_x_3462:
        /* <DEDUP_REMOVED lines=15> */
.L_x_3463:
        /* <DEDUP_REMOVED lines=10> */
.L_x_3451:
[----:B------:R-:W-:Y:S05]  /*d2c0*/  BSYNC B0 ;  /* 0x0000000000007941 */ /* 0x000fea0003800000 */
.L_x_3450:
[----:B------:R-:W2:Y:S04]  /*d2d0*/  LDL.LU R4, [R1+0x4c] ;  /* 0x00004c0001047983 */ /* 0x000ea80000300800 */
[----:B------:R-:W3:Y:S01]  /*d2e0*/  LDL.LU R7, [R1+0x8] ;  /* 0x0000080001077983 */ /* 0x000ee20000300800 */
[----:B------:R-:W-:-:S05]  /*d2f0*/  VIADD R19, R19, 0x1 ;  /* 0x0000000113137836 */ /* 0x000fca0000000000 */
[----:B------:R-:W-:-:S04]  /*d300*/  ISETP.NE.AND P0, PT, R19, 0x2, PT ;  /* 0x000000021300780c */ /* 0x000fc80003f05270 */
[----:B0-----:R-:W-:Y:S02]  /*d310*/  SEL R0, RZ, 0x1, P0 ;  /* 0x00000001ff007807 */ /* 0x001fe40000000000 */
[----:B------:R-:W-:Y:S02]  /*d320*/  SEL R19, R19, RZ, P0 ;  /* 0x000000ff13137207 */ /* 0x000fe40000000000 */
[----:B--2---:R-:W-:Y:S02]  /*d330*/  ISETP.GE.AND P1, PT, R4, 0x41, PT ;  /* 0x000000410400780c */ /* 0x004fe40003f26270 */
[----:B---3--:R-:W-:-:S05]  /*d340*/  LOP3.LUT R7, R7, R0, RZ, 0x3c, !PT ;  /* 0x0000000007077212 */ /* 0x008fca00078e3cff */
[----:B------:R0:W-:Y:S06]  /*d350*/  STL [R1+0x8], R7 ;  /* 0x0000080701007387 */ /* 0x0001ec0000100800 */
[----:B------:R-:W-:Y:S05]  /*d360*/  @!P1 BRA `(.L_x_3464) ;  /* 0x0000002800509947 */ /* 0x000fea0003800000 */
[----:B------:R-:W1:Y:S01]  /*d370*/  LDL R4, [R1+0x20] ;  /* 0x0000200001047983 */ /* 0x000e620000100800 */
[----:B------:R-:W-:Y:S02]  /*d380*/  IMAD.MOV.U32 R0, RZ, RZ, 0x1 ;  /* 0x00000001ff007424 */ /* 0x000fe400078e00ff */
[----:B-1----:R-:W-:-:S05]  /*d390*/  IMAD.MOV R6, RZ, RZ, -R4 ;  /* 0x000000ffff067224 */ /* 0x002fca00078e0a04 */
[----:B------:R-:W-:-:S05]  /*d3a0*/  VIADDMNMX R6, R6, R0, 0xffffffff, !PT ;  /* 0xffffffff06067446 */ /* 0x000fca0007800100 */
[----:B------:R-:W-:-:S05]  /*d3b0*/  IMAD.IADD R0, R4, 0x1, R6 ;  /* 0x0000000104007824 */ /* 0x000fca00078e0206 */
[----:B------:R-:W-:-:S04]  /*d3c0*/  LOP3.LUT R0, R0, 0x1, RZ, 0xc0, !PT ;  /* 0x0000000100007812 */ /* 0x000fc800078ec0ff */
[----:B------:R-:W-:Y:S01]  /*d3d0*/  ISETP.NE.U32.AND P0, PT, R0, 0x1, PT ;  /* 0x000000010000780c */ /* 0x000fe20003f05070 */
[----:B------:R-:W-:-:S12]  /*d3e0*/  VIADD R0, R4, 0xfffffffe ;  /* 0xfffffffe04007836 */ /* 0x000fd80000000000 */
[----:B------:R-:W-:Y:S05]  /*d3f0*/  @P0 BRA `(.L_x_3465) ;  /* 0x0000000c005c0947 */ /* 0x000fea0003800000 */
[----:B------:R-:W-:Y:S01]  /*d400*/  LOP3.LUT P2, RZ, R18, 0x2, RZ, 0xc0, !PT ;  /* 0x0000000212ff7812 */ /* 0x000fe2000784c0ff */
[----:B------:R-:W-:-:S12]  /*d410*/  BSSY B0, `(.L_x_3466) ;  /* 0x00000cc000007945 */ /* 0x000fd80003800000 */
[----:B------:R-:W-:Y:S05]  /*d420*/  @!P2 BRA `(.L_x_3467) ;  /* 0x0000000c0028a947 */ /* 0x000fea0003800000 */
[----:B------:R-:W-:-:S13]  /*d430*/  LOP3.LUT P2, RZ, R18, 0x1, RZ, 0xc0, !PT ;  /* 0x0000000112ff7812 */ /* 0x000fda000784c0ff */
[----:B------:R-:W-:Y:S05]  /*d440*/  @!P2 BRA `(.L_x_3468) ;  /* 0x000000000050a947 */ /* 0x000fea0003800000 */
[----:B------:R-:W2:Y:S01]  /*d450*/  LDL R9, [R1+0xc] ;  /* 0x00000c0001097983 */ /* 0x000ea20000100800 */
[----:B------:R-:W1:Y:S01]  /*d460*/  LDC R5, c[0x0][0x43c] ;  /* 0x00010f00ff057b82 */ /* 0x000e620000000800 */
[----:B------:R-:W-:Y:S02]  /*d470*/  ULDC.64 UR4, c[0x0][0x428] ;  /* 0x00010a0000047ab9 */ /* 0x000fe40000000a00 */
[----:B------:R-:W3:Y:S01]  /*d480*/  LDL R8, [R1] ;  /* 0x0000000001087983 */ /* 0x000ee20000100800 */
[----:B-1----:R-:W-:-:S13]  /*d490*/  ISETP.NE.AND P0, PT, R5, 0x1, PT ;  /* 0x000000010500780c */ /* 0x002fda0003f05270 */
[----:B------:R-:W1:Y:S02]  /*d4a0*/  @P0 LDC.64 R2, c[0x0][0x440] ;  /* 0x00011000ff020b82 */ /* 0x000e640000000a00 */
[----:B-1----:R-:W-:-:S04]  /*d4b0*/  @P0 IMAD.HI.U32 R4, R0, R2, RZ ;  /* 0x0000000200040227 */ /* 0x002fc800078e00ff */
        /* <DEDUP_REMOVED lines=13> */
.L_x_3468:
        /* <DEDUP_REMOVED lines=8> */
.L_x_3569:
[----:B------:R-:W-:Y:S05]  /*d610*/  BSYNC B1 ;  /* 0x0000000000017941 */ /* 0x000fea0003800000 */
.L_x_3469:
        /* <DEDUP_REMOVED lines=9> */
.L_x_3472:
[----:B------:R-:W-:Y:S05]  /*d6b0*/  BSYNC B1 ;  /* 0x0000000000017941 */ /* 0x000fea0003800000 */
.L_x_3471:
        /* <DEDUP_REMOVED lines=11> */
.L_x_3473:
        /* <DEDUP_REMOVED lines=13> */
.L_x_3570:
[----:B------:R-:W-:Y:S05]  /*d840*/  BSYNC B1 ;  /* 0x0000000000017941 */ /* 0x000fea0003800000 */
.L_x_3474:
        /* <DEDUP_REMOVED lines=11> */
.L_x_3477:
[----:B------:R-:W-:Y:S05]  /*d900*/  BSYNC B1 ;  /* 0x0000000000017941 */ /* 0x000fea0003800000 */
.L_x_3476:
        /* <DEDUP_REMOVED lines=9> */
.L_x_3478:
        /* <DEDUP_REMOVED lines=15> */
.L_x_3479:
        /* <DEDUP_REMOVED lines=15> */
.L_x_3480:
        /* <DEDUP_REMOVED lines=15> */
.L_x_3481:
        /* <DEDUP_REMOVED lines=15> */
.L_x_3482:
        /* <DEDUP_REMOVED lines=15> */
.L_x_3483:
        /* <DEDUP_REMOVED lines=15> */
.L_x_3484:
        /* <DEDUP_REMOVED lines=15> */
.L_x_3485:
        /* <DEDUP_REMOVED lines=10> */
.L_x_3467:
[----:B------:R-:W-:Y:S05]  /*e0d0*/  BSYNC B0 ;  /* 0x0000000000007941 */ /* 0x000fea0003800000 */
.L_x_3466:
[----:B------:R-:W2:Y:S04]  /*e0e0*/  LDL.LU R5, [R1+0x8] ;  /* 0x0000080001057983 */ /* 0x000ea80000300800 */
[----:B------:R-:W3:Y:S01]  /*e0f0*/  LDL.LU R4, [R1+0x20] ;  /* 0x0000200001047983 */ /* 0x000ee20000300800 */
[----:B------:R-:W-:-:S05]  /*e100*/  VIADD R19, R19, 0x1 ;  /* 0x0000000113137836 */ /* 0x000fca0000000000 */
[----:B------:R-:W-:-:S04]  /*e110*/  ISETP.NE.AND P0, PT, R19, 0x2, PT ;  /* 0x000000021300780c */ /* 0x000fc80003f05270 */
[----:B------:R-:W-:Y:S02]  /*e120*/  SEL R0, RZ, 0x1, P0 ;  /* 0x00000001ff007807 */ /* 0x000fe40000000000 */
[----:B------:R-:W-:Y:S02]  /*e130*/  SEL R19, R19, RZ, P0 ;  /* 0x000000ff13137207 */ /* 0x000fe40000000000 */
[----:B--2---:R-:W-:Y:S01]  /*e140*/  LOP3.LUT R5, R5, R0, RZ, 0x3c, !PT ;  /* 0x0000000005057212 */ /* 0x004fe200078e3cff */
[----:B---3--:R-:W-:-:S04]  /*e150*/  VIADD R0, R4, 0xfffffffd ;  /* 0xfffffffd04007836 */ /* 0x008fc80000000000 */
[----:B------:R1:W-:Y:S03]  /*e160*/  STL [R1+0x8], R5 ;  /* 0x0000080501007387 */ /* 0x0003e60000100800 */
.L_x_3465:
[----:B------:R-:W2:Y:S01]  /*e170*/  LDL.LU R2, [R1+0x1c] ;  /* 0x00001c0001027983 */ /* 0x000ea20000300800 */
[----:B------:R-:W-:Y:S01]  /*e180*/  IMAD.MOV R6, RZ, RZ, -R6 ;  /* 0x000000ffff067224 */ /* 0x000fe200078e0a06 */
[----:B------:R-:W-:Y:S04]  /*e190*/  BSSY B0, `(.L_x_3464) ;  /* 0x00001b1000007945 */ /* 0x000fe80003800000 */
[----:B--2---:R-:W-:-:S13]  /*e1a0*/  ISETP.NE.AND P0, PT, R2, R6, PT ;  /* 0x000000060200720c */ /* 0x004fda0003f05270 */
[----:B------:R-:W-:Y:S05]  /*e1b0*/  @!P0 BRA `(.L_x_3486) ;  /* 0x0000001800b88947 */ /* 0x000fea0003800000 */
.L_x_3527:
[----:B------:R-:W-:Y:S01]  /*e1c0*/  LOP3.LUT P0, RZ, R18, 0x2, RZ, 0xc0, !PT ;  /* 0x0000000212ff7812 */ /* 0x000fe2000780c0ff */
[----:B------:R-:W-:-:S12]  /*e1d0*/  BSSY B1, `(.L_x_3487) ;  /* 0x00000ce000017945 */ /* 0x000fd80003800000 */
[----:B--2---:R-:W-:Y:S05]  /*e1e0*/  @!P0 BRA `(.L_x_3488) ;  /* 0x0000000c00308947 */ /* 0x004fea0003800000 */
[----:B------:R-:W-:Y:S01]  /*e1f0*/  LOP3.LUT P0, RZ, R18, 0x1, RZ, 0xc0, !PT ;  /* 0x0000000112ff7812 */ /* 0x000fe2000780c0ff */
[----:B------:R-:W-:-:S12]  /*e200*/  IMAD.MOV.U32 R6, RZ, RZ, R0 ;  /* 0x000000ffff067224 */ /* 0x000fd800078e0000 */
[----:B------:R-:W-:Y:S05]  /*e210*/  @!P0 BRA `(.L_x_3489) ;  /* 0x0000000000508947 */ /* 0x000fea0003800000 */
[----:B0-----:R-:W2:Y:S01]  /*e220*/  LDL R7, [R1+0xc] ;  /* 0x00000c0001077983 */ /* 0x001ea20000100800 */
[----:B------:R-:W0:Y:S01]  /*e230*/  LDC R6, c[0x0][0x43c] ;  /* 0x00010f00ff067b82 */ /* 0x000e220000000800 */
[----:B------:R-:W-:Y:S02]  /*e240*/  ULDC.64 UR4, c[0x0][0x428] ;  /* 0x00010a0000047ab9 */ /* 0x000fe40000000a00 */
[----:B-1----:R-:W3:Y:S01]  /*e250*/  LDL R5, [R1] ;  /* 0x0000000001057983 */ /* 0x002ee20000100800 */
        /* <DEDUP_REMOVED lines=16> */
.L_x_3489:
[----:B------:R-:W3:Y:S01]  /*e360*/  LDL R2, [R1+0x8] ;  /* 0x0000080001027983 */ /* 0x000ee20000100800 */
        /* <DEDUP_REMOVED lines=8> */
.L_x_3571:
[----:B------:R-:W-:Y:S05]  /*e3f0*/  BSYNC B2 ;  /* 0x0000000000027941 */ /* 0x000fea0003800000 */
.L_x_3490:
        /* <DEDUP_REMOVED lines=9> */
.L_x_3493:
[----:B------:R-:W-:Y:S05]  /*e490*/  BSYNC B2 ;  /* 0x0000000000027941 */ /* 0x000fea0003800000 */
.L_x_3492:
        /* <DEDUP_REMOVED lines=11> */
.L_x_3494:
        /* <DEDUP_REMOVED lines=13> */
.L_x_3572:
[----:B------:R-:W-:Y:S05]  /*e620*/  BSYNC B2 ;  /* 0x0000000000027941 */ /* 0x000fea0003800000 */
.L_x_3495:
        /* <DEDUP_REMOVED lines=11> */
.L_x_3498:
[----:B------:R-:W-:Y:S05]  /*e6e0*/  BSYNC B2 ;  /* 0x0000000000027941 */ /* 0x000fea0003800000 */
.L_x_3497:
        /* <DEDUP_REMOVED lines=9> */
.L_x_3499:
        /* <DEDUP_REMOVED lines=15> */
.L_x_3500:
        /* <DEDUP_REMOVED lines=15> */
.L_x_3501:
        /* <DEDUP_REMOVED lines=15> */
.L_x_3502:
        /* <DEDUP_REMOVED lines=15> */
.L_x_3503:
        /* <DEDUP_REMOVED lines=15> */
.L_x_3504:
        /* <DEDUP_REMOVED lines=15> */
.L_x_3505:
        /* <DEDUP_REMOVED lines=15> */
.L_x_3506:
        /* <DEDUP_REMOVED lines=10> */
.L_x_3488:
[----:B------:R-:W-:Y:S05]  /*eeb0*/  BSYNC B1 ;  /* 0x0000000000017941 */ /* 0x000fea0003800000 */
.L_x_3487:
[----:B------:R-:W2:Y:S01]  /*eec0*/  LDL.LU R2, [R1+0x8] ;  /* 0x0000080001027983 */ /* 0x000ea20000300800 */
[----:B------:R-:W-:Y:S01]  /*eed0*/  LOP3.LUT P2, RZ, R18, 0x2, RZ, 0xc0, !PT ;  /* 0x0000000212ff7812 */ /* 0x000fe2000784c0ff */
[----:B0-----:R-:W-:Y:S01]  /*eee0*/  VIADD R7, R19, 0x1 ;  /* 0x0000000113077836 */ /* 0x001fe20000000000 */
[----:B------:R-:W-:Y:S04]  /*eef0*/  BSSY B1, `(.L_x_3507) ;  /* 0x00000d1000017945 */ /* 0x000fe80003800000 */
[----:B------:R-:W-:-:S04]  /*ef00*/  ISETP.NE.AND P0, PT, R7, 0x2, PT ;  /* 0x000000020700780c */ /* 0x000fc80003f05270 */
[----:B------:R-:W-:Y:S02]  /*ef10*/  SEL R6, RZ, 0x1, P0 ;  /* 0x00000001ff067807 */ /* 0x000fe40000000000 */
[----:B------:R-:W-:Y:S02]  /*ef20*/  SEL R7, R7, RZ, P0 ;  /* 0x000000ff07077207 */ /* 0x000fe40000000000 */
[----:B--2---:R-:W-:Y:S01]  /*ef30*/  LOP3.LUT R6, R2, R6, RZ, 0x3c, !PT ;  /* 0x0000000602067212 */ /* 0x004fe200078e3cff */
[----:B------:R-:W-:Y:S06]  /*ef40*/  @!P2 BRA `(.L_x_3508) ;  /* 0x0000000c002ca947 */ /* 0x000fec0003800000 */
[----:B------:R-:W-:Y:S01]  /*ef50*/  LOP3.LUT P2, RZ, R18, 0x1, RZ, 0xc0, !PT ;  /* 0x0000000112ff7812 */ /* 0x000fe2000784c0ff */
[----:B------:R-:W-:-:S12]  /*ef60*/  VIADD R8, R0, 0xffffffff ;  /* 0xffffffff00087836 */ /* 0x000fd80000000000 */
[----:B------:R-:W-:Y:S05]  /*ef70*/  @!P2 BRA `(.L_x_3509) ;  /* 0x000000000050a947 */ /* 0x000fea0003800000 */
[----:B------:R-:W2:Y:S01]  /*ef80*/  LDL R10, [R1+0xc] ;  /* 0x00000c00010a7983 */ /* 0x000ea20000100800 */
[----:B------:R-:W0:Y:S01]  /*ef90*/  LDC R4, c[0x0][0x43c] ;  /* 0x00010f00ff047b82 */ /* 0x000e220000000800 */
[----:B------:R-:W-:Y:S02]  /*efa0*/  ULDC.64 UR4, c[0x0][0x428] ;  /* 0x00010a0000047ab9 */ /* 0x000fe40000000a00 */
[----:B------:R-:W3:Y:S01]  /*efb0*/  LDL R9, [R1] ;  /* 0x0000000001097983 */ /* 0x000ee20000100800 */
[----:B0-----:R-:W-:-:S13]  /*efc0*/  ISETP.NE.AND P0, PT, R4, 0x1, PT ;  /* 0x000000010400780c */ /* 0x001fda0003f05270 */
        /* <DEDUP_REMOVED lines=15> */
.L_x_3509:
        /* <DEDUP_REMOVED lines=8> */
.L_x_3573:
[----:B------:R-:W-:Y:S05]  /*f140*/  BSYNC B2 ;  /* 0x0000000000027941 */ /* 0x000fea0003800000 */
.L_x_3510:
        /* <DEDUP_REMOVED lines=9> */
.L_x_3513:
[----:B------:R-:W-:Y:S05]  /*f1e0*/  BSYNC B2 ;  /* 0x0000000000027941 */ /* 0x000fea0003800000 */
.L_x_3512:
        /* <DEDUP_REMOVED lines=11> */
.L_x_3514:
        /* <DEDUP_REMOVED lines=13> */
.L_x_3574:
[----:B------:R-:W-:Y:S05]  /*f370*/  BSYNC B2 ;  /* 0x0000000000027941 */ /* 0x000fea0003800000 */
.L_x_3515:
        /* <DEDUP_REMOVED lines=11> */
.L_x_3518:
[----:B------:R-:W-:Y:S05]  /*f430*/  BSYNC B2 ;  /* 0x0000000000027941 */ /* 0x000fea0003800000 */
.L_x_3517:
        /* <DEDUP_REMOVED lines=9> */
.L_x_3519:
        /* <DEDUP_REMOVED lines=15> */
.L_x_3520:
        /* <DEDUP_REMOVED lines=15> */
.L_x_3521:
        /* <DEDUP_REMOVED lines=15> */
.L_x_3522:
        /* <DEDUP_REMOVED lines=15> */
.L_x_3523:
        /* <DEDUP_REMOVED lines=15> */
.L_x_3524:
        /* <DEDUP_REMOVED lines=15> */
.L_x_3525:
        /* <DEDUP_REMOVED lines=15> */
.L_x_3526:
        /* <DEDUP_REMOVED lines=10> */
.L_x_3508:
[----:B------:R-:W-:Y:S05]  /*fc00*/  BSYNC B1 ;  /* 0x0000000000017941 */ /* 0x000fea0003800000 */
.L_x_3507:
[----:B------:R-:W-:Y:S01]  /*fc10*/  VIADD R7, R7, 0x1 ;  /* 0x0000000107077836 */ /* 0x000fe20000000000 */
[C---:B------:R-:W-:Y:S01]  /*fc20*/  ISETP.GT.AND P1, PT, R0.reuse, 0x1, PT ;  /* 0x000000010000780c */ /* 0x040fe20003f24270 */
[----:B------:R-:W-:-:S03]  /*fc30*/  VIADD R0, R0, 0xfffffffe ;  /* 0xfffffffe00007836 */ /* 0x000fc60000000000 */
[----:B------:R-:W-:-:S04]  /*fc40*/  ISETP.NE.AND P0, PT, R7, 0x2, PT ;  /* 0x000000020700780c */ /* 0x000fc80003f05270 */
[----:B------:R-:W-:Y:S02]  /*fc50*/  SEL R2, RZ, 0x1, P0 ;  /* 0x00000001ff027807 */ /* 0x000fe40000000000 */
[----:B------:R-:W-:Y:S02]  /*fc60*/  SEL R19, R7, RZ, P0 ;  /* 0x000000ff07137207 */ /* 0x000fe40000000000 */
[----:B------:R-:W-:-:S05]  /*fc70*/  LOP3.LUT R2, R6, R2, RZ, 0x3c, !PT ;  /* 0x0000000206027212 */ /* 0x000fca00078e3cff */
[----:B------:R2:W-:Y:S01]  /*fc80*/  STL [R1+0x8], R2 ;  /* 0x0000080201007387 */ /* 0x0005e20000100800 */
[----:B------:R-:W-:Y:S05]  /*fc90*/  @P1 BRA `(.L_x_3527) ;  /* 0xffffffe400481947 */ /* 0x000fea000383ffff */
.L_x_3486:
[----:B------:R-:W-:Y:S05]  /*fca0*/  BSYNC B0 ;  /* 0x0000000000007941 */ /* 0x000fea0003800000 */
.L_x_3464:
        /* <DEDUP_REMOVED lines=10> */
.L_x_3432:
[----:B0-----:R-:W0:Y:S01]  /*fd50*/  S2R R3, SR_CgaCtaId ;  /* 0x0000000000037919 */ /* 0x001e220000008800 */
[----:B------:R-:W-:Y:S01]  /*fd60*/  MOV R0, 0x400 ;  /* 0x0000040000007802 */ /* 0x000fe20000000f00 */
[----:B------:R-:W-:Y:S01]  /*fd70*/  BSSY B0, `(.L_x_3529) ;  /* 0x0000005000007945 */ /* 0x000fe20003800000 */
[----:B------:R-:W-:Y:S02]  /*fd80*/  SHF.L.U32 R2, R2, 0x1f, RZ ;  /* 0x0000001f02027819 */ /* 0x000fe400000006ff */
[----:B0-----:R-:W-:-:S04]  /*fd90*/  LEA R9, R3, R0, 0x18 ;  /* 0x0000000003097211 */ /* 0x001fc800078ec0ff */
[----:B------:R-:W0:Y:S02]  /*fda0*/  SYNCS.PHASECHK.TRANS64.TRYWAIT P0, [R9+URZ+0x38820], R2 ;  /* 0x03882002090075a7 */ /* 0x000e24000800017f */
[----:B0-----:R-:W-:Y:S05]  /*fdb0*/  @!P0 BRA `(.L_x_3530) ;  /* 0x0000001400ec8947 */ /* 0x001fea0003800000 */
.L_x_3575:
[----:B------:R-:W-:Y:S05]  /*fdc0*/  BSYNC B0 ;  /* 0x0000000000007941 */ /* 0x000fea0003800000 */
.L_x_3529:
[----:B------:R-:W-:-:S03]  /*fdd0*/  UMOV UR4, 0xffffffff ;  /* 0xffffffff00047882 */ /* 0x000fc60000000000 */
[----:B------:R-:W-:Y:S05]  /*fde0*/  BRA.DIV UR4, `(.L_x_3531) ;  /* 0x0000001604f47947 */ /* 0x000fea000b800000 */
[----:B------:R-:W2:Y:S02]  /*fdf0*/  S2R R0, SR_TID.X ;  /* 0x0000000000007919 */ /* 0x000ea40000002100 */
[----:B--2---:R-:W-:-:S04]  /*fe00*/  SHF.R.U32.HI R0, RZ, 0x5, R0 ;  /* 0x00000005ff007819 */ /* 0x004fc80000011600 */
[----:B------:R-:W-:-:S05]  /*fe10*/  LOP3.LUT R0, R0, 0x3, RZ, 0xc0, !PT ;  /* 0x0000000300007812 */ /* 0x000fca00078ec0ff */
[----:B------:R2:W3:Y:S02]  /*fe20*/  SHFL.IDX PT, R14, R0, RZ, 0x1f ;  /* 0x00001fff000e7589 */ /* 0x0004e400000e0000 */
.L_x_3578:
[----:B---3--:R-:W-:Y:S01]  /*fe30*/  ISETP.NE.AND P0, PT, R14, RZ, PT ;  /* 0x000000ff0e00720c */ /* 0x008fe20003f05270 */
[----:B------:R-:W-:-:S12]  /*fe40*/  BSSY B0, `(.L_x_3532) ;  /* 0x000001e000007945 */ /* 0x000fd80003800000 */
[----:B------:R-:W-:Y:S05]  /*fe50*/  @P0 BRA `(.L_x_3533) ;  /* 0x0000000000700947 */ /* 0x000fea0003800000 */
[----:B------:R-:W-:-:S03]  /*fe60*/  UMOV UR4, 0xffffffff ;  /* 0xffffffff00047882 */ /* 0x000fc60000000000 */
[----:B------:R-:W-:Y:S05]  /*fe70*/  BRA.DIV UR4, `(.L_x_3534) ;  /* 0x0000001a04047947 */ /* 0x000fea000b800000 */
[----:B------:R-:W-:-:S13]  /*fe80*/  ELECT P6, URZ, PT ;  /* 0x00000000003f782f */ /* 0x000fda00038c0000 */
.L_x_3581:
[----:B------:R-:W-:Y:S05]  /*fe90*/  @!P6 BRA `(.L_x_3533) ;  /* 0x000000000060e947 */ /* 0x000fea0003800000 */
[----:B-1----:R-:W3:Y:S01]  /*fea0*/  LDL.LU R6, [R1+0x8] ;  /* 0x0000080001067983 */ /* 0x002ee20000300800 */
[----:B--2---:R-:W-:Y:S02]  /*feb0*/  VIADD R0, R9, 0x38840 ;  /* 0x0003884009007836 */ /* 0x004fe40000000000 */
[C---:B0-----:R-:W-:Y:S02]  /*fec0*/  VIADD R2, R19.reuse, 0x1 ;  /* 0x0000000113027836 */ /* 0x041fe40000000000 */
        /* <DEDUP_REMOVED lines=10> */
.L_x_3582:
[----:B------:R-:W1:Y:S01]  /*ff70*/  SYNCS.PHASECHK.TRANS64.TRYWAIT P0, [R7+URZ], R2 ;  /* 0x00000002070075a7 */ /* 0x000e62000800017f */
[----:B------:R-:W-:-:S04]  /*ff80*/  VIADD R0, R9, 0x38860 ;  /* 0x0003886009007836 */ /* 0x000fc80000000000 */
[----:B------:R-:W-:Y:S01]  /*ff90*/  IMAD R19, R19, 0x8, R0 ;  /* 0x0000000813137824 */ /* 0x000fe200078e0200 */
[----:B-1----:R-:W-:Y:S06]  /*ffa0*/  @!P0 BRA `(.L_x_3536) ;  /* 0x0000001400ec8947 */ /* 0x002fec0003800000 */
.L_x_3583:
[----:B------:R-:W2:Y:S02]  /*ffb0*/  SYNCS.PHASECHK.TRANS64.TRYWAIT P0, [R19+URZ], R4 ;  /* 0x00000004130075a7 */ /* 0x000ea4000800017f */
[----:B--2---:R-:W-:Y:S05]  /*ffc0*/  @!P0 BRA `(.L_x_3537) ;  /* 0x0000001400f88947 */ /* 0x004fea0003800000 */
.L_x_3584:
[----:B------:R-:W-:-:S07]  /*ffd0*/  IMAD R3, R3, 0x8, R0 ;  /* 0x0000000803037824 */ /* 0x000fce00078e0200 */
.L_x_3538:
[----:B---3--:R3:W4:Y:S02]  /*ffe0*/  SYNCS.PHASECHK.TRANS64.TRYWAIT P0, [R3+URZ], R2 ;  /* 0x00000002030075a7 */ /* 0x008724000800017f */
[----:B----4-:R-:W-:Y:S05]  /*fff0*/  @!P0 NANOSLEEP.SYNCS 0x989680 ;  /* 0x009896800000895d */ /* 0x010fea0003900000 */
[----:B------:R-:W4:Y:S02]  /*10000*/  @!P0 SYNCS.PHASECHK.TRANS64 P0, [R3+URZ], R2 ;  /* 0x00000002030085a7 */ /* 0x000f24000800007f */
[----:B----4-:R-:W-:Y:S05]  /*10010*/  @!P0 BRA `(.L_x_3538) ;  /* 0xfffffffc00f08947 */ /* 0x010fea000383ffff */
.L_x_3533:
[----:B------:R-:W-:Y:S05]  /*10020*/  BSYNC B0 ;  /* 0x0000000000007941 */ /* 0x000fea0003800000 */
.L_x_3532:
[----:B------:R-:W-:Y:S05]  /*10030*/  EXIT ;  /* 0x000000000000794d */ /* 0x000fea0003800000 */
.L_x_3406:
[----:B0-----:R-:W-:-:S04]  /*10040*/  IMAD.U32 R3, RZ, RZ, UR37 ;  /* 0x00000025ff037e24 */ /* 0x001fc8000f8e00ff */
[----:B------:R0:W1:Y:S03]  /*10050*/  SYNCS.PHASECHK.TRANS64.TRYWAIT P1, [R3+URZ+0x38800], R0 ;  /* 0x03880000030075a7 */ /* 0x000066000802017f */
[----:B-1----:R-:W-:Y:S05]  /*10060*/  @!P1 NANOSLEEP.SYNCS 0x989680 ;  /* 0x009896800000995d */ /* 0x002fea0003900000 */
[----:B------:R-:W1:Y:S02]  /*10070*/  @!P1 SYNCS.PHASECHK.TRANS64 P1, [R3+URZ+0x38800], R0 ;  /* 0x03880000030095a7 */ /* 0x000e64000802007f */
[----:B-1----:R-:W-:Y:S05]  /*10080*/  @!P1 BRA `(.L_x_3406) ;  /* 0xfffffffc00ec9947 */ /* 0x002fea000383ffff */
[----:B------:R-:W-:Y:S05]  /*10090*/  BRA `(.L_x_3539) ;  /* 0xffffff2800a87947 */ /* 0x000fea000383ffff */
.L_x_3410:
[----:B--2---:R2:W3:Y:S02]  /*100a0*/  SYNCS.PHASECHK.TRANS64.TRYWAIT P1, [R6+URZ+0x38830], R5 ;  /* 0x03883005060075a7 */ /* 0x0044e4000802017f */
[----:B---3--:R-:W-:Y:S05]  /*100b0*/  @!P1 NANOSLEEP.SYNCS 0x989680 ;  /* 0x009896800000995d */ /* 0x008fea0003900000 */
[----:B------:R-:W3:Y:S02]  /*100c0*/  @!P1 SYNCS.PHASECHK.TRANS64 P1, [R6+URZ+0x38830], R5 ;  /* 0x03883005060095a7 */ /* 0x000ee4000802007f */
[----:B---3--:R-:W-:Y:S05]  /*100d0*/  @!P1 BRA `(.L_x_3410) ;  /* 0xfffffffc00f09947 */ /* 0x008fea000383ffff */
[----:B------:R-:W-:Y:S05]  /*100e0*/  BRA `(.L_x_3409) ;  /* 0xffffff2800c07947 */ /* 0x000fea000383ffff */
.L_x_3411:
[----:B0-----:R-:W-:-:S04]  /*100f0*/  IMAD.U32 R7, RZ, RZ, UR37 ;  /* 0x00000025ff077e24 */ /* 0x001fc8000f8e00ff */
[----:B------:R0:W3:Y:S03]  /*10100*/  SYNCS.PHASECHK.TRANS64.TRYWAIT P1, [R7+URZ+0x38810], R0 ;  /* 0x03881000070075a7 */ /* 0x0000e6000802017f */
[----:B---3--:R-:W-:Y:S05]  /*10110*/  @!P1 NANOSLEEP.SYNCS 0x989680 ;  /* 0x009896800000995d */ /* 0x008fea0003900000 */
[----:B------:R-:W3:Y:S02]  /*10120*/  @!P1 SYNCS.PHASECHK.TRANS64 P1, [R7+URZ+0x38810], R0 ;  /* 0x03881000070095a7 */ /* 0x000ee4000802007f */
[----:B---3--:R-:W-:Y:S05]  /*10130*/  @!P1 BRA `(.L_x_3411) ;  /* 0xfffffffc00ec9947 */ /* 0x008fea000383ffff */
[----:B------:R-:W-:Y:S05]  /*10140*/  BRA `(.L_x_3540) ;  /* 0xffffff2c00487947 */ /* 0x000fea000383ffff */
.L_x_3415:
[----:B----4-:R4:W0:Y:S02]  /*10150*/  SYNCS.PHASECHK.TRANS64.TRYWAIT P1, [R6+URZ+0x38850], R5 ;  /* 0x03885005060075a7 */ /* 0x010824000802017f */
[----:B0-----:R-:W-:Y:S05]  /*10160*/  @!P1 NANOSLEEP.SYNCS 0x989680 ;  /* 0x009896800000995d */ /* 0x001fea0003900000 */
[----:B------:R-:W0:Y:S02]  /*10170*/  @!P1 SYNCS.PHASECHK.TRANS64 P1, [R6+URZ+0x38850], R5 ;  /* 0x03885005060095a7 */ /* 0x000e24000802007f */
[----:B0-----:R-:W-:Y:S05]  /*10180*/  @!P1 BRA `(.L_x_3415) ;  /* 0xfffffffc00f09947 */ /* 0x001fea000383ffff */
[----:B------:R-:W-:Y:S05]  /*10190*/  BRA `(.L_x_3414) ;  /* 0xffffff2c00547947 */ /* 0x000fea000383ffff */
.L_x_3420:
[----:B-1----:R-:W-:-:S04]  /*101a0*/  IMAD.U32 R5, RZ, RZ, UR5 ;  /* 0x00000005ff057e24 */ /* 0x002fc8000f8e00ff */
[----:B------:R1:W2:Y:S03]  /*101b0*/  SYNCS.PHASECHK.TRANS64.TRYWAIT P3, [R5+URZ+0x38830], R0 ;  /* 0x03883000050075a7 */ /* 0x0002a6000806017f */
[----:B--2---:R-:W-:Y:S05]  /*101c0*/  @!P3 NANOSLEEP.SYNCS 0x989680 ;  /* 0x009896800000b95d */ /* 0x004fea0003900000 */
[----:B------:R-:W2:Y:S02]  /*101d0*/  @!P3 SYNCS.PHASECHK.TRANS64 P3, [R5+URZ+0x38830], R0 ;  /* 0x038830000500b5a7 */ /* 0x000ea4000806007f */
[----:B--2---:R-:W-:Y:S05]  /*101e0*/  @!P3 BRA `(.L_x_3420) ;  /* 0xfffffffc00ecb947 */ /* 0x004fea000383ffff */
[----:B------:R-:W-:Y:S05]  /*101f0*/  BRA `(.L_x_3419) ;  /* 0xffffff4c00d07947 */ /* 0x000fea000383ffff */
.L_x_3424:
[----:B-1----:R-:W-:-:S04]  /*10200*/  IMAD.U32 R5, RZ, RZ, UR5 ;  /* 0x00000005ff057e24 */ /* 0x002fc8000f8e00ff */
[----:B------:R1:W3:Y:S03]  /*10210*/  SYNCS.PHASECHK.TRANS64.TRYWAIT P3, [R5+URZ+0x38850], R0 ;  /* 0x03885000050075a7 */ /* 0x0002e6000806017f */
[----:B---3--:R-:W-:Y:S05]  /*10220*/  @!P3 NANOSLEEP.SYNCS 0x989680 ;  /* 0x009896800000b95d */ /* 0x008fea0003900000 */
[----:B------:R-:W3:Y:S02]  /*10230*/  @!P3 SYNCS.PHASECHK.TRANS64 P3, [R5+URZ+0x38850], R0 ;  /* 0x038850000500b5a7 */ /* 0x000ee4000806007f */
[----:B---3--:R-:W-:Y:S05]  /*10240*/  @!P3 BRA `(.L_x_3424) ;  /* 0xfffffffc00ecb947 */ /* 0x008fea000383ffff */
[----:B------:R-:W-:Y:S05]  /*10250*/  BRA `(.L_x_3423) ;  /* 0xffffff5000407947 */ /* 0x000fea000383ffff */
.L_x_3436:
        /* <DEDUP_REMOVED lines=11> */
.L_x_3542:
[----:B------:R-:W-:Y:S05]  /*10310*/  BSYNC B0 ;  /* 0x0000000000007941 */ /* 0x000fea0003800000 */
.L_x_3541:
[----:B------:R-:W-:Y:S05]  /*10320*/  BRA `(.L_x_3543) ;  /* 0xffffffa800787947 */ /* 0x000fea000383ffff */
.L_x_3438:
[----:B------:R-:W-:Y:S01]  /*10330*/  BSSY B0, `(.L_x_3544) ;  /* 0x0000006000007945 */ /* 0x000fe20003800000 */
[----:B------:R-:W-:-:S07]  /*10340*/  IMAD.MOV.U32 R15, RZ, RZ, -0x1 ;  /* 0xffffffffff0f7424 */ /* 0x000fce00078e00ff */
[----:B01----:R-:W-:Y:S05]  /*10350*/  WARPSYNC.COLLECTIVE R15, `(.L_x_3545) ;  /* 0x000000000f0c7348 */ /* 0x003fea0003c00000 */
[----:B------:R-:W-:Y:S02]  /*10360*/  ELECT P6, UR62, PT ;  /* 0x00000000003e782f */ /* 0x000fe400038c0000 */
[----:B------:R-:W-:Y:S01]  /*10370*/  MOV R14, UR62 ;  /* 0x0000003e000e7c02 */ /* 0x000fe20008000f00 */
[----:B01----:R-:W-:Y:S10]  /*10380*/  ENDCOLLECTIVE ;  /* 0x000000000000791b */ /* 0x003ff40003800000 */
.L_x_3545:
[----:B------:R-:W-:Y:S05]  /*10390*/  BSYNC B0 ;  /* 0x0000000000007941 */ /* 0x000fea0003800000 */
.L_x_3544:
[----:B------:R-:W-:Y:S05]  /*103a0*/  BRA `(.L_x_3546) ;  /* 0xffffffa800787947 */ /* 0x000fea000383ffff */
.L_x_3440:
[----:B-1----:R1:W3:Y:S02]  /*103b0*/  SYNCS.PHASECHK.TRANS64.TRYWAIT P0, [R0+URZ+0x38840], R2 ;  /* 0x03884002000075a7 */ /* 0x0022e4000800017f */
[----:B---3--:R-:W-:Y:S05]  /*103c0*/  @!P0 NANOSLEEP.SYNCS 0x989680 ;  /* 0x009896800000895d */ /* 0x008fea0003900000 */
[----:B------:R-:W3:Y:S02]  /*103d0*/  @!P0 SYNCS.PHASECHK.TRANS64 P0, [R0+URZ+0x38840], R2 ;  /* 0x03884002000085a7 */ /* 0x000ee4000800007f */
[----:B---3--:R-:W-:Y:S05]  /*103e0*/  @!P0 BRA `(.L_x_3440) ;  /* 0xfffffffc00f08947 */ /* 0x008fea000383ffff */
[----:B------:R-:W-:Y:S05]  /*103f0*/  BRA `(.L_x_3547) ;  /* 0xffffffa800d07947 */ /* 0x000fea000383ffff */
.L_x_3443:
        /* <DEDUP_REMOVED lines=8> */
.L_x_3548:
[----:B------:R-:W-:Y:S01]  /*10480*/  IMAD.MOV.U32 R13, RZ, RZ, R0 ;  /* 0x000000ffff0d7224 */ /* 0x000fe200078e0000 */
[----:B------:R-:W-:Y:S01]  /*10490*/  LOP3.LUT R5, R5, 0x7f, RZ, 0xc0, !PT ;  /* 0x0000007f05057812 */ /* 0x000fe200078ec0ff */
[----:B------:R-:W-:-:S07]  /*104a0*/  IMAD.MOV.U32 R6, RZ, RZ, R14 ;  /* 0x000000ffff067224 */ /* 0x000fce00078e000e */
[----:B------:R-:W-:Y:S05]  /*104b0*/  WARPSYNC.COLLECTIVE R15, `(.L_x_3549) ;  /* 0x000000000f087348 */ /* 0x000fea0003c00000 */
[----:B------:R0:W1:Y:S02]  /*104c0*/  SHFL.IDX P6, R14, R13, R12, R11 ;  /* 0x0000000c0d0e7389 */ /* 0x00006400000c000b */
[----:B01----:R-:W-:Y:S01]  /*104d0*/  ENDCOLLECTIVE ;  /* 0x000000000000791b */ /* 0x003fe20003800000 */
.L_x_3549:
[----:B------:R-:W-:Y:S02]  /*104e0*/  ULDC UR4, c[0x0][0x288] ;  /* 0x0000a20000047ab9 */ /* 0x000fe40000000800 */
[----:B------:R-:W-:Y:S01]  /*104f0*/  IMAD R3, R7, UR4, RZ ;  /* 0x0000000407037c24 */ /* 0x000fe2000f8e02ff */
[----:B------:R-:W-:Y:S01]  /*10500*/  SHF.R.U32.HI R15, RZ, 0x3, R5 ;  /* 0x00000003ff0f7819 */ /* 0x000fe20000011605 */
[----:B------:R-:W-:Y:S02]  /*10510*/  IMAD.MOV.U32 R13, RZ, RZ, R2 ;  /* 0x000000ffff0d7224 */ /* 0x000fe400078e0002 */
[----:B------:R-:W-:Y:S02]  /*10520*/  IMAD.MOV.U32 R12, RZ, RZ, 0x1 ;  /* 0x00000001ff0c7424 */ /* 0x000fe400078e00ff */
[----:B------:R-:W-:Y:S02]  /*10530*/  IMAD R7, R4, 0x40, R15 ;  /* 0x0000004004077824 */ /* 0x000fe400078e020f */
[----:B------:R-:W-:-:S02]  /*10540*/  IMAD.MOV.U32 R15, RZ, RZ, -0x1 ;  /* 0xffffffffff0f7424 */ /* 0x000fc400078e00ff */
[----:B------:R-:W-:Y:S01]  /*10550*/  IMAD.MOV.U32 R5, RZ, RZ, R14 ;  /* 0x000000ffff057224 */ /* 0x000fe200078e000e */
[----:B------:R-:W-:-:S13]  /*10560*/  ISETP.GE.AND P1, PT, R7, R3, PT ;  /* 0x000000030700720c */ /* 0x000fda0003f26270 */
[----:B------:R-:W-:Y:S05]  /*10570*/  WARPSYNC.COLLECTIVE R15, `(.L_x_3550) ;  /* 0x000000000f087348 */ /* 0x000fea0003c00000 */
[----:B------:R0:W1:Y:S02]  /*10580*/  SHFL.IDX P6, R14, R13, R12, R11 ;  /* 0x0000000c0d0e7389 */ /* 0x00006400000c000b */
[----:B01----:R-:W-:Y:S01]  /*10590*/  ENDCOLLECTIVE ;  /* 0x000000000000791b */ /* 0x003fe20003800000 */
.L_x_3550:
[----:B------:R0:W-:Y:S01]  /*105a0*/  STL [R1+0x14], R7 ;  /* 0x0000140701007387 */ /* 0x0001e20000100800 */
[----:B------:R-:W-:Y:S01]  /*105b0*/  @!P1 LEA R5, P2, R10, R5, 0x1 ;  /* 0x000000050a059211 */ /* 0x000fe200078408ff */
[----:B------:R-:W-:-:S04]  /*105c0*/  IMAD.MOV.U32 R13, RZ, RZ, R0 ;  /* 0x000000ffff0d7224 */ /* 0x000fc800078e0000 */
[----:B------:R-:W-:-:S05]  /*105d0*/  @!P1 IMAD.X R4, RZ, RZ, R6, P2 ;  /* 0x000000ffff049224 */ /* 0x000fca00010e0606 */
[----:B------:R-:W-:Y:S01]  /*105e0*/  @!P1 LOP3.LUT R5, R5, R4, RZ, 0x3c, !PT ;  /* 0x0000000405059212 */ /* 0x000fe200078e3cff */
[----:B0-----:R-:W-:-:S07]  /*105f0*/  IMAD.MOV.U32 R6, RZ, RZ, R14 ;  /* 0x000000ffff067224 */ /* 0x001fce00078e000e */
[----:B------:R-:W-:Y:S05]  /*10600*/  WARPSYNC.COLLECTIVE R15, `(.L_x_3551) ;  /* 0x000000000f087348 */ /* 0x000fea0003c00000 */
[----:B------:R0:W1:Y:S02]  /*10610*/  SHFL.IDX P6, R14, R13, R12, R11 ;  /* 0x0000000c0d0e7389 */ /* 0x00006400000c000b */
[----:B01----:R-:W-:Y:S01]  /*10620*/  ENDCOLLECTIVE ;  /* 0x000000000000791b */ /* 0x003fe20003800000 */
.L_x_3551:
[----:B------:R-:W-:-:S04]  /*10630*/  @!P1 LOP3.LUT R4, R5, R4, RZ, 0x3c, !PT ;  /* 0x0000000405049212 */ /* 0x000fc800078e3cff */
[----:B------:R-:W-:-:S05]  /*10640*/  @!P1 LOP3.LUT R5, R5, R4, RZ, 0x3c, !PT ;  /* 0x0000000405059212 */ /* 0x000fca00078e3cff */
[----:B------:R-:W-:Y:S01]  /*10650*/  @!PT LDS RZ, [RZ] ;  /* 0x00000000fffff984 */ /* 0x000fe20000000800 */
[----:B------:R-:W-:Y:S01]  /*10660*/  @!PT LDS RZ, [RZ] ;  /* 0x00000000fffff984 */ /* 0x000fe20000000800 */
[----:B------:R-:W-:Y:S01]  /*10670*/  @!PT LDS RZ, [RZ] ;  /* 0x00000000fffff984 */ /* 0x000fe20000000800 */
[----:B------:R0:W-:Y:S01]  /*10680*/  @!P1 LDGSTS.E.BYPASS.LTC128B.128 [R9+0x20400], desc[UR38][R4.64], !P0 ;  /* 0x2040000004099fae */ /* 0x0001e2000c101d66 */
[----:B------:R-:W-:Y:S02]  /*10690*/  IMAD.MOV.U32 R13, RZ, RZ, R2 ;  /* 0x000000ffff0d7224 */ /* 0x000fe400078e0002 */
[----:B------:R-:W-:Y:S02]  /*106a0*/  IMAD.MOV.U32 R12, RZ, RZ, 0x2 ;  /* 0x00000002ff0c7424 */ /* 0x000fe400078e00ff */
[----:B0-----:R-:W-:Y:S02]  /*106b0*/  VIADD R5, R7, 0x10 ;  /* 0x0000001007057836 */ /* 0x001fe40000000000 */
[----:B------:R-:W-:-:S07]  /*106c0*/  IMAD.MOV.U32 R4, RZ, RZ, R14 ;  /* 0x000000ffff047224 */ /* 0x000fce00078e000e */
[----:B------:R-:W-:Y:S05]  /*106d0*/  WARPSYNC.COLLECTIVE R15, `(.L_x_3552) ;  /* 0x000000000f087348 */ /* 0x000fea0003c00000 */
[----:B------:R0:W1:Y:S02]  /*106e0*/  SHFL.IDX P6, R14, R13, R12, R11 ;  /* 0x0000000c0d0e7389 */ /* 0x00006400000c000b */
[----:B01----:R-:W-:Y:S01]  /*106f0*/  ENDCOLLECTIVE ;  /* 0x000000000000791b */ /* 0x003fe20003800000 */
.L_x_3552:
[----:B------:R-:W-:Y:S01]  /*10700*/  ISETP.GE.AND P1, PT, R5, R3, PT ;  /* 0x000000030500720c */ /* 0x000fe20003f26270 */
[----:B------:R-:W-:Y:S01]  /*10710*/  VIADD R7, R7, 0x20 ;  /* 0x0000002007077836 */ /* 0x000fe20000000000 */
[----:B------:R0:W-:Y:S04]  /*10720*/  STL [R1+0x28], R5 ;  /* 0x0000280501007387 */ /* 0x0001e80000100800 */
[----:B------:R1:W-:Y:S07]  /*10730*/  STL [R1+0x2c], R7 ;  /* 0x00002c0701007387 */ /* 0x0003ee0000100800 */
[----:B0-----:R-:W-:Y:S01]  /*10740*/  @!P1 LEA R5, P2, R10, R4, 0x1 ;  /* 0x000000040a059211 */ /* 0x001fe200078408ff */
[----:B------:R-:W-:-:S04]  /*10750*/  IMAD.MOV.U32 R13, RZ, RZ, R0 ;  /* 0x000000ffff0d7224 */ /* 0x000fc800078e0000 */
[----:B------:R-:W-:Y:S02]  /*10760*/  @!P1 IMAD.X R4, RZ, RZ, R6, P2 ;  /* 0x000000ffff049224 */ /* 0x000fe400010e0606 */
[----:B------:R-:W-:-:S03]  /*10770*/  IMAD.MOV.U32 R6, RZ, RZ, R14 ;  /* 0x000000ffff067224 */ /* 0x000fc600078e000e */
[----:B-1----:R-:W-:-:S07]  /*10780*/  @!P1 LOP3.LUT R5, R5, R4, RZ, 0x3c, !PT ;  /* 0x0000000405059212 */ /* 0x002fce00078e3cff */
[----:B------:R-:W-:Y:S05]  /*10790*/  WARPSYNC.COLLECTIVE R15, `(.L_x_3553) ;  /* 0x000000000f087348 */ /* 0x000fea0003c00000 */
[----:B------:R0:W1:Y:S02]  /*107a0*/  SHFL.IDX P6, R14, R13, R12, R11 ;  /* 0x0000000c0d0e7389 */ /* 0x00006400000c000b */
[----:B01----:R-:W-:Y:S01]  /*107b0*/  ENDCOLLECTIVE ;  /* 0x000000000000791b */ /* 0x003fe20003800000 */
.L_x_3553:
[----:B------:R-:W-:-:S04]  /*107c0*/  @!P1 LOP3.LUT R4, R5, R4, RZ, 0x3c, !PT ;  /* 0x0000000405049212 */ /* 0x000fc800078e3cff */
[----:B------:R-:W-:-:S05]  /*107d0*/  @!P1 LOP3.LUT R5, R5, R4, RZ, 0x3c, !PT ;  /* 0x0000000405059212 */ /* 0x000fca00078e3cff */
[----:B------:R-:W-:Y:S01]  /*107e0*/  @!PT LDS RZ, [RZ] ;  /* 0x00000000fffff984 */ /* 0x000fe20000000800 */
[----:B------:R-:W-:Y:S01]  /*107f0*/  @!PT LDS RZ, [RZ] ;  /* 0x00000000fffff984 */ /* 0x000fe20000000800 */
[----:B------:R-:W-:Y:S01]  /*10800*/  @!PT LDS RZ, [RZ] ;  /* 0x00000000fffff984 */ /* 0x000fe20000000800 */
[----:B------:R0:W-:Y:S01]  /*10810*/  @!P1 LDGSTS.E.BYPASS.LTC128B.128 [R9+0x20c00], desc[UR38][R4.64], !P0 ;  /* 0x20c0000004099fae */ /* 0x0001e2000c101d66 */
[----:B------:R-:W-:Y:S01]  /*10820*/  ISETP.GE.AND P1, PT, R7, R3, PT ;  /* 0x000000030700720c */ /* 0x000fe20003f26270 */
[----:B------:R-:W-:Y:S02]  /*10830*/  IMAD.MOV.U32 R13, RZ, RZ, R2 ;  /* 0x000000ffff0d7224 */ /* 0x000fe400078e0002 */
[----:B------:R-:W-:Y:S02]  /*10840*/  IMAD.MOV.U32 R12, RZ, RZ, 0x3 ;  /* 0x00000003ff0c7424 */ /* 0x000fe400078e00ff */
[----:B0-----:R-:W-:-:S08]  /*10850*/  IMAD.MOV.U32 R4, RZ, RZ, R14 ;  /* 0x000000ffff047224 */ /* 0x001fd000078e000e */
[----:B------:R-:W-:Y:S05]  /*10860*/  WARPSYNC.COLLECTIVE R15, `(.L_x_3554) ;  /* 0x000000000f087348 */ /* 0x000fea0003c00000 */
[----:B------:R0:W1:Y:S02]  /*10870*/  SHFL.IDX P6, R14, R13, R12, R11 ;  /* 0x0000000c0d0e7389 */ /* 0x00006400000c000b */
[----:B01----:R-:W-:Y:S01]  /*10880*/  ENDCOLLECTIVE ;  /* 0x000000000000791b */ /* 0x003fe20003800000 */
.L_x_3554:
        /* <DEDUP_REMOVED lines=9> */
[----:B------:R0:W-:Y:S02]  /*10920*/  @!P1 LDGSTS.E.BYPASS.LTC128B.128 [R9+0x21400], desc[UR38][R4.64], !P0 ;  /* 0x2140000004099fae */ /* 0x0001e4000c101d66 */
[----:B0-----:R-:W-:-:S07]  /*10930*/  IMAD.MOV.U32 R4, RZ, RZ, R14 ;  /* 0x000000ffff047224 */ /* 0x001fce00078e000e */
[----:B------:R-:W-:Y:S05]  /*10940*/  WARPSYNC.COLLECTIVE R15, `(.L_x_3555) ;  /* 0x000000000f087348 */ /* 0x000fea0003c00000 */
[----:B------:R0:W1:Y:S02]  /*10950*/  SHFL.IDX P6, R14, R13, R12, R11 ;  /* 0x0000000c0d0e7389 */ /* 0x00006400000c000b */
[----:B01----:R-:W-:Y:S01]  /*10960*/  ENDCOLLECTIVE ;  /* 0x000000000000791b */ /* 0x003fe20003800000 */
.L_x_3555:
[----:B------:R-:W-:Y:S01]  /*10970*/  IMAD.MOV.U32 R0, RZ, RZ, R14 ;  /* 0x000000ffff007224 */ /* 0x000fe200078e000e */
[----:B------:R-:W-:Y:S06]  /*10980*/  BRA `(.L_x_3556) ;  /* 0xffffffac00dc7947 */ /* 0x000fec000383ffff */
.L_x_3445:
[----:B------:R-:W-:Y:S01]  /*10990*/  BSSY B0, `(.L_x_3557) ;  /* 0x0000008000007945 */ /* 0x000fe20003800000 */
[----:B------:R-:W-:Y:S02]  /*109a0*/  IMAD.MOV.U32 R13, RZ, RZ, R6 ;  /* 0x000000ffff0d7224 */ /* 0x000fe400078e0006 */
[----:B------:R-:W-:Y:S02]  /*109b0*/  IMAD.MOV.U32 R12, RZ, RZ, RZ ;  /* 0x000000ffff0c7224 */ /* 0x000fe400078e00ff */
[----:B------:R-:W-:Y:S02]  /*109c0*/  IMAD.MOV.U32 R11, RZ, RZ, 0x181f ;  /* 0x0000181fff0b7424 */ /* 0x000fe400078e00ff */
[----:B------:R-:W-:-:S07]  /*109d0*/  IMAD.MOV.U32 R15, RZ, RZ, -0x1 ;  /* 0xffffffffff0f7424 */ /* 0x000fce00078e00ff */
[----:B------:R-:W-:Y:S05]  /*109e0*/  WARPSYNC.COLLECTIVE R15, `(.L_x_3558) ;  /* 0x000000000f087348 */ /* 0x000fea0003c00000 */
[----:B------:R0:W1:Y:S02]  /*109f0*/  SHFL.IDX P6, R14, R13, R12, R11 ;  /* 0x0000000c0d0e7389 */ /* 0x00006400000c000b */
[----:B01----:R-:W-:Y:S01]  /*10a00*/  ENDCOLLECTIVE ;  /* 0x000000000000791b */ /* 0x003fe20003800000 */
.L_x_3558:
[----:B------:R-:W-:Y:S05]  /*10a10*/  BSYNC B0 ;  /* 0x0000000000007941 */ /* 0x000fea0003800000 */
.L_x_3557:
[----:B------:R-:W-:Y:S01]  /*10a20*/  IMAD.MOV.U32 R13, RZ, RZ, R0 ;  /* 0x000000ffff0d7224 */ /* 0x000fe200078e0000 */
[----:B------:R0:W5:Y:S01]  /*10a30*/  LDL.LU R10, [R1+0x2c] ;  /* 0x00002c00010a7983 */ /* 0x0001620000300800 */
[----:B------:R-:W-:Y:S02]  /*10a40*/  IMAD.MOV.U32 R12, RZ, RZ, RZ ;  /* 0x000000ffff0c7224 */ /* 0x000fe400078e00ff */
[----:B------:R-:W-:Y:S01]  /*10a50*/  IMAD.MOV.U32 R11, RZ, RZ, 0x181f ;  /* 0x0000181fff0b7424 */ /* 0x000fe200078e00ff */
[----:B------:R0:W-:Y:S01]  /*10a60*/  STL [R1+0x54], R16 ;  /* 0x0000541001007387 */ /* 0x0001e20000100800 */
[----:B------:R-:W-:Y:S02]  /*10a70*/  IMAD.MOV.U32 R15, RZ, RZ, -0x1 ;  /* 0xffffffffff0f7424 */ /* 0x000fe400078e00ff */
[----:B------:R-:W-:-:S07]  /*10a80*/  IMAD.MOV.U32 R2, RZ, RZ, R14 ;  /* 0x000000ffff027224 */ /* 0x000fce00078e000e */
[----:B0----5:R-:W-:Y:S05]  /*10a90*/  WARPSYNC.COLLECTIVE R15, `(.L_x_3559) ;  /* 0x000000000f087348 */ /* 0x021fea0003c00000 */
[----:B------:R1:W2:Y:S02]  /*10aa0*/  SHFL.IDX P6, R14, R13, R12, R11 ;  /* 0x0000000c0d0e7389 */ /* 0x0002a400000c000b */
[----:B012--5:R-:W-:Y:S01]  /*10ab0*/  ENDCOLLECTIVE ;  /* 0x000000000000791b */ /* 0x027fe20003800000 */
.L_x_3559:
[----:B------:R-:W-:Y:S01]  /*10ac0*/  ULDC UR4, c[0x0][0x288] ;  /* 0x0000a20000047ab9 */ /* 0x000fe20000000800 */
[----:B------:R-:W2:Y:S01]  /*10ad0*/  LDL R16, [R1+0x4] ;  /* 0x0000040001107983 */ /* 0x000ea20000100800 */
[----:B------:R-:W-:Y:S01]  /*10ae0*/  LOP3.LUT R18, R18, 0xfffffeff, RZ, 0xc0, !PT ;  /* 0xfffffeff12127812 */ /* 0x000fe200078ec0ff */
[----:B------:R-:W-:-:S03]  /*10af0*/  IMAD R4, R8, UR4, RZ ;  /* 0x0000000408047c24 */ /* 0x000fc6000f8e02ff */
[----:B------:R-:W-:-:S04]  /*10b00*/  @P1 LOP3.LUT R18, R18, 0x100, RZ, 0xfc, !PT ;  /* 0x0000010012121812 */ /* 0x000fc800078efcff */
[C---:B------:R-:W-:Y:S01]  /*10b10*/  LOP3.LUT P1, RZ, R18.reuse, 0x10, RZ, 0xc0, !PT ;  /* 0x0000001012ff7812 */ /* 0x040fe2000782c0ff */
[----:B------:R-:W3:Y:S04]  /*10b20*/  LDL.LU R11, [R1+0x14] ;  /* 0x00001400010b7983 */ /* 0x000ee80000300800 */
[----:B------:R-:W4:Y:S01]  /*10b30*/  LDL.LU R15, [R1+0x28] ;  /* 0x00002800010f7983 */ /* 0x000f220000300800 */
[----:B------:R-:W-:Y:S01]  /*10b40*/  LOP3.LUT R18, R18, 0xffffff7f, RZ, 0xc0, !PT ;  /* 0xffffff7f12127812 */ /* 0x000fe200078ec0ff */
[----:B------:R-:W-:Y:S02]  /*10b50*/  IMAD.MOV.U32 R13, RZ, RZ, R6 ;  /* 0x000000ffff0d7224 */ /* 0x000fe400078e0006 */
[----:B------:R-:W-:Y:S02]  /*10b60*/  IMAD.MOV.U32 R12, RZ, RZ, 0x1 ;  /* 0x00000001ff0c7424 */ /* 0x000fe400078e00ff */
[----:B------:R-:W-:Y:S01]  /*10b70*/  IMAD.MOV.U32 R3, RZ, RZ, R14 ;  /* 0x000000ffff037224 */ /* 0x000fe200078e000e */
[----:B------:R-:W-:-:S13]  /*10b80*/  ISETP.GE.AND P3, PT, R10, R4, PT ;  /* 0x000000040a00720c */ /* 0x000fda0003f66270 */
[----:B------:R-:W-:-:S04]  /*10b90*/  @P3 LOP3.LUT R18, R18, 0x80, RZ, 0xfc, !PT ;  /* 0x0000008012123812 */ /* 0x000fc800078efcff */
[----:B------:R-:W-:Y:S02]  /*10ba0*/  LOP3.LUT P3, RZ, R18, 0x4, RZ, 0xc0, !PT ;  /* 0x0000000412ff7812 */ /* 0x000fe4000786c0ff */
[-C--:B---3--:R-:W-:Y:S01]  /*10bb0*/  ISETP.GE.AND P4, PT, R11, R4.reuse, PT ;  /* 0x000000040b00720c */ /* 0x088fe20003f86270 */
[----:B------:R-:W-:Y:S01]  /*10bc0*/  IMAD.MOV.U32 R11, RZ, RZ, 0x181f ;  /* 0x0000181fff0b7424 */ /* 0x000fe200078e00ff */
[----:B----4-:R-:W-:Y:S01]  /*10bd0*/  ISETP.GE.AND P2, PT, R15, R4, PT ;  /* 0x000000040f00720c */ /* 0x010fe20003f46270 */
[----:B------:R-:W-:-:S10]  /*10be0*/  IMAD.MOV.U32 R15, RZ, RZ, -0x1 ;  /* 0xffffffffff0f7424 */ /* 0x000fd400078e00ff */
[----:B------:R-:W-:Y:S02]  /*10bf0*/  @!P4 LEA R3, P6, R9, R3, 0x1 ;  /* 0x000000030903c211 */ /* 0x000fe400078c08ff */
[----:B------:R-:W-:-:S03]  /*10c00*/  @!P4 LOP3.LUT R8, R5, 0x40, RZ, 0xc0, !PT ;  /* 0x000000400508c812 */ /* 0x000fc600078ec0ff */
[----:B------:R-:W-:Y:S01]  /*10c10*/  @!P4 IMAD.X R2, RZ, RZ, R2, P6 ;  /* 0x000000ffff02c224 */ /* 0x000fe200030e0602 */
[----:B------:R-:W-:Y:S02]  /*10c20*/  LOP3.LUT P6, RZ, R18, 0x8, RZ, 0xc0, !PT ;  /* 0x0000000812ff7812 */ /* 0x000fe400078cc0ff */
[----:B------:R-:W-:Y:S02]  /*10c30*/  @!P4 SHF.R.U32.HI R8, RZ, 0x2, R8 ;  /* 0x00000002ff08c819 */ /* 0x000fe40000011608 */
[----:B------:R-:W-:-:S04]  /*10c40*/  @!P4 LOP3.LUT R3, R3, R2, RZ, 0x3c, !PT ;  /* 0x000000020303c212 */ /* 0x000fc800078e3cff */
[----:B------:R-:W-:-:S04]  /*10c50*/  @!P4 LOP3.LUT R2, R3, R2, RZ, 0x3c, !PT ;  /* 0x000000020302c212 */ /* 0x000fc800078e3cff */
[----:B------:R-:W-:-:S05]  /*10c60*/  @!P4 LOP3.LUT R3, R3, R2, RZ, 0x3c, !PT ;  /* 0x000000020303c212 */ /* 0x000fca00078e3cff */
[----:B------:R-:W-:Y:S01]  /*10c70*/  @!PT LDS RZ, [RZ] ;  /* 0x00000000fffff984 */ /* 0x000fe20000000800 */
[----:B------:R-:W-:Y:S01]  /*10c80*/  @!PT LDS RZ, [RZ] ;  /* 0x00000000fffff984 */ /* 0x000fe20000000800 */
[----:B------:R-:W-:Y:S01]  /*10c90*/  @!PT LDS RZ, [RZ] ;  /* 0x00000000fffff984 */ /* 0x000fe20000000800 */
[----:B--2---:R0:W-:Y:S01]  /*10ca0*/  @!P4 LDGSTS.E.BYPASS.LTC128B.128 [R16+0x26400], desc[UR38][R2.64], !P1 ;  /* 0x264000000210cfae */ /* 0x0041e2000c901d66 */
[----:B------:R-:W-:-:S03]  /*10cb0*/  LOP3.LUT P1, RZ, R18, 0x100, RZ, 0xc0, !PT ;  /* 0x0000010012ff7812 */ /* 0x000fc6000782c0ff */
[----:B------:R0:W-:Y:S01]  /*10cc0*/  @!P4 LDGSTS.E.BYPASS.LTC128B.128 [R16+0x28400], desc[UR38][R2.64+0x80], !P6 ;  /* 0x284000800210cfae */ /* 0x0001e2000f101d66 */
[----:B------:R-:W-:Y:S02]  /*10cd0*/  @!P4 ISETP.NE.U32.AND P6, PT, R8, RZ, PT ;  /* 0x000000ff0800c20c */ /* 0x000fe40003fc5070 */
[----:B------:R-:W-:Y:S01]  /*10ce0*/  @!P4 LOP3.LUT R8, R7, 0x80, RZ, 0xc0, !PT ;  /* 0x000000800708c812 */ /* 0x000fe200078ec0ff */
[----:B------:R0:W-:Y:S03]  /*10cf0*/  @!P4 LDGSTS.E.BYPASS.LTC128B.128 [R16+0x2a400], desc[UR38][R2.64+0x100], !P3 ;  /* 0x2a4001000210cfae */ /* 0x0001e6000d901d66 */
[----:B------:R-:W-:Y:S01]  /*10d00*/  @!P4 SHF.R.U32.HI R8, RZ, 0x3, R8 ;  /* 0x00000003ff08c819 */ /* 0x000fe20000011608 */
[----:B------:R0:W-:Y:S04]  /*10d10*/  @!P4 LDGSTS.E.BYPASS.LTC128B.128 [R16+0x2c400], desc[UR38][R2.64+0x180], !P5 ;  /* 0x2c4001800210cfae */ /* 0x0001e8000e901d66 */
[----:B------:R0:W-:Y:S04]  /*10d20*/  @!P4 LDGSTS.E.BYPASS.LTC128B.128 [R16+0x2e400], desc[UR38][R2.64+0x200], !P0 ;  /* 0x2e4002000210cfae */ /* 0x0001e8000c101d66 */
[----:B------:R0:W-:Y:S04]  /*10d30*/  @!P4 LDGSTS.E.BYPASS.LTC128B.128 [R16+0x30400], desc[UR38][R2.64+0x280], !P1 ;  /* 0x304002800210cfae */ /* 0x0001e8000c901d66 */
[----:B------:R0:W-:Y:S01]  /*10d40*/  @!P4 LDGSTS.E.BYPASS.LTC128B.128 [R16+0x32400], desc[UR38][R2.64+0x300], P6 ;  /* 0x324003000210cfae */ /* 0x0001e2000b101d66 */
[----:B------:R-:W-:-:S13]  /*10d50*/  @!P4 ISETP.NE.U32.AND P6, PT, R8, RZ, PT ;  /* 0x000000ff0800c20c */ /* 0x000fda0003fc5070 */
[----:B------:R0:W-:Y:S02]  /*10d60*/  @!P4 LDGSTS.E.BYPASS.LTC128B.128 [R16+0x34400], desc[UR38][R2.64+0x380], P6 ;  /* 0x344003800210cfae */ /* 0x0001e4000b101d66 */
[----:B0-----:R-:W-:Y:S05]  /*10d70*/  WARPSYNC.COLLECTIVE R15, `(.L_x_3560) ;  /* 0x000000000f087348 */ /* 0x001fea0003c00000 */
[----:B------:R1:W2:Y:S02]  /*10d80*/  SHFL.IDX P6, R14, R13, R12, R11 ;  /* 0x0000000c0d0e7389 */ /* 0x0002a400000c000b */
[----:B012---:R-:W-:Y:S01]  /*10d90*/  ENDCOLLECTIVE ;  /* 0x000000000000791b */ /* 0x007fe20003800000 */
.L_x_3560:
[----:B------:R-:W-:Y:S02]  /*10da0*/  IMAD.MOV.U32 R13, RZ, RZ, R0 ;  /* 0x000000ffff0d7224 */ /* 0x000fe400078e0000 */
[----:B------:R-:W-:-:S07]  /*10db0*/  IMAD.MOV.U32 R8, RZ, RZ, R14 ;  /* 0x000000ffff087224 */ /* 0x000fce00078e000e */
[----:B------:R-:W-:Y:S05]  /*10dc0*/  WARPSYNC.COLLECTIVE R15, `(.L_x_3561) ;  /* 0x000000000f087348 */ /* 0x000fea0003c00000 */
[----:B------:R0:W1:Y:S02]  /*10dd0*/  SHFL.IDX P6, R14, R13, R12, R11 ;  /* 0x0000000c0d0e7389 */ /* 0x00006400000c000b */
[----:B01----:R-:W-:Y:S01]  /*10de0*/  ENDCOLLECTIVE ;  /* 0x000000000000791b */ /* 0x003fe20003800000 */
.L_x_3561:
[----:B------:R-:W-:Y:S02]  /*10df0*/  IMAD.MOV.U32 R13, RZ, RZ, R6 ;  /* 0x000000ffff0d7224 */ /* 0x000fe400078e0006 */
[----:B------:R-:W-:Y:S01]  /*10e00*/  IMAD.MOV.U32 R12, RZ, RZ, 0x2 ;  /* 0x00000002ff0c7424 */ /* 0x000fe200078e00ff */
[----:B------:R-:W-:Y:S02]  /*10e10*/  @!P2 LEA R9, P4, R9, R14, 0x1 ;  /* 0x0000000e0909a211 */ /* 0x000fe400078808ff */
[----:B------:R-:W-:-:S03]  /*10e20*/  LOP3.LUT P6, RZ, R18, 0x8, RZ, 0xc0, !PT ;  /* 0x0000000812ff7812 */ /* 0x000fc600078cc0ff */
[----:B------:R-:W-:Y:S01]  /*10e30*/  @!P2 IMAD.X R10, RZ, RZ, R8, P4 ;  /* 0x000000ffff0aa224 */ /* 0x000fe200020e0608 */
[----:B------:R-:W-:Y:S01]  /*10e40*/  LOP3.LUT P4, RZ, R18, 0x10, RZ, 0xc0, !PT ;  /* 0x0000001012ff7812 */ /* 0x000fe2000788c0ff */
[----:B------:R-:W-:Y:S01]  /*10e50*/  @!P2 IMAD.MOV.U32 R2, RZ, RZ, R9 ;  /* 0x000000ffff02a224 */ /* 0x000fe200078e0009 */
[----:B------:R-:W-:Y:S01]  /*10e60*/  @!P2 LOP3.LUT R8, R5, 0x40, RZ, 0xc0, !PT ;  /* 0x000000400508a812 */ /* 0x000fe200078ec0ff */
[----:B------:R-:W-:Y:S02]  /*10e70*/  @!P2 IMAD.MOV.U32 R3, RZ, RZ, R10 ;  /* 0x000000ffff03a224 */ /* 0x000fe400078e000a */
[----:B------:R-:W0:Y:S01]  /*10e80*/  S2R R10, SR_TID.X ;  /* 0x00000000000a7919 */ /* 0x000e220000002100 */
[----:B------:R-:W-:-:S07]  /*10e90*/  @!P2 SHF.R.U32.HI R8, RZ, 0x2, R8 ;  /* 0x00000002ff08a819 */ /* 0x000fce0000011608 */
[----:B------:R-:W-:Y:S01]  /*10ea0*/  @!PT LDS RZ, [RZ] ;  /* 0x00000000fffff984 */ /* 0x000fe20000000800 */
[----:B------:R-:W-:Y:S01]  /*10eb0*/  @!PT LDS RZ, [RZ] ;  /* 0x00000000fffff984 */ /* 0x000fe20000000800 */
[----:B------:R-:W-:Y:S01]  /*10ec0*/  @!PT LDS RZ, [RZ] ;  /* 0x00000000fffff984 */ /* 0x000fe20000000800 */
[----:B------:R1:W-:Y:S01]  /*10ed0*/  @!P2 LDGSTS.E.BYPASS.LTC128B.128 [R16+0x26c00], desc[UR38][R2.64], !P4 ;  /* 0x26c000000210afae */ /* 0x0003e2000e101d66 */
[----:B------:R-:W-:Y:S02]  /*10ee0*/  @!P2 ISETP.NE.U32.AND P4, PT, R8, RZ, PT ;  /* 0x000000ff0800a20c */ /* 0x000fe40003f85070 */
[----:B------:R-:W-:Y:S01]  /*10ef0*/  @!P2 LOP3.LUT R8, R7, 0x80, RZ, 0xc0, !PT ;  /* 0x000000800708a812 */ /* 0x000fe200078ec0ff */
[----:B------:R1:W-:Y:S03]  /*10f00*/  @!P2 LDGSTS.E.BYPASS.LTC128B.128 [R16+0x28c00], desc[UR38][R2.64+0x80], !P6 ;  /* 0x28c000800210afae */ /* 0x0003e6000f101d66 */
[----:B------:R-:W-:-:S07]  /*10f10*/  @!P2 SHF.R.U32.HI R8, RZ, 0x3, R8 ;  /* 0x00000003ff08a819 */ /* 0x000fce0000011608 */
[----:B01----:R-:W-:Y:S05]  /*10f20*/  WARPSYNC.COLLECTIVE R15, `(.L_x_3562) ;  /* 0x000000000f087348 */ /* 0x003fea0003c00000 */
[----:B------:R2:W3:Y:S02]  /*10f30*/  SHFL.IDX P6, R14, R13, R12, R11 ;  /* 0x0000000c0d0e7389 */ /* 0x0004e400000c000b */
[----:B0123--:R-:W-:Y:S01]  /*10f40*/  ENDCOLLECTIVE ;  /* 0x000000000000791b */ /* 0x00ffe20003800000 */
.L_x_3562:
[----:B------:R-:W-:Y:S01]  /*10f50*/  @!PT LDS RZ, [RZ] ;  /* 0x00000000fffff984 */ /* 0x000fe20000000800 */
[----:B------:R-:W-:Y:S01]  /*10f60*/  @!PT LDS RZ, [RZ] ;  /* 0x00000000fffff984 */ /* 0x000fe20000000800 */
[----:B------:R-:W-:Y:S01]  /*10f70*/  @!PT LDS RZ, [RZ] ;  /* 0x00000000fffff984 */ /* 0x000fe20000000800 */
[----:B------:R-:W-:Y:S01]  /*10f80*/  @!P2 LDGSTS.E.BYPASS.LTC128B.128 [R16+0x2ac00], desc[UR38][R2.64+0x100], !P3 ;  /* 0x2ac001000210afae */ /* 0x000fe2000d901d66 */
[----:B------:R-:W-:-:S03]  /*10f90*/  LOP3.LUT P3, RZ, R18, 0x80, RZ, 0xc0, !PT ;  /* 0x0000008012ff7812 */ /* 0x000fc6000786c0ff */
[----:B------:R-:W-:Y:S04]  /*10fa0*/  @!P2 LDGSTS.E.BYPASS.LTC128B.128 [R16+0x2cc00], desc[UR38][R2.64+0x180], !P5 ;  /* 0x2cc001800210afae */ /* 0x000fe8000e901d66 */
[----:B------:R-:W-:Y:S01]  /*10fb0*/  @!P2 LDGSTS.E.BYPASS.LTC128B.128 [R16+0x2ec00], desc[UR38][R2.64+0x200], !P0 ;  /* 0x2ec002000210afae */ /* 0x000fe2000c101d66 */
[----:B------:R-:W-:-:S03]  /*10fc0*/  IMAD.MOV.U32 R13, RZ, RZ, R0 ;  /* 0x000000ffff0d7224 */ /* 0x000fc600078e0000 */
[----:B------:R-:W-:Y:S01]  /*10fd0*/  @!P2 LDGSTS.E.BYPASS.LTC128B.128 [R16+0x30c00], desc[UR38][R2.64+0x280], !P1 ;  /* 0x30c002800210afae */ /* 0x000fe2000c901d66 */
[----:B------:R-:W-:-:S03]  /*10fe0*/  IMAD.SHL.U32 R10, R10, 0x8, RZ ;  /* 0x000000080a0a7824 */ /* 0x000fc600078e00ff */
[----:B------:R-:W-:Y:S01]  /*10ff0*/  @!P2 LDGSTS.E.BYPASS.LTC128B.128 [R16+0x32c00], desc[UR38][R2.64+0x300], P4 ;  /* 0x32c003000210afae */ /* 0x000fe2000a101d66 */
[----:B------:R-:W-:Y:S02]  /*11000*/  @!P2 ISETP.NE.U32.AND P4, PT, R8, RZ, PT ;  /* 0x000000ff0800a20c */ /* 0x000fe40003f85070 */
[----:B------:R-:W-:Y:S02]  /*11010*/  LOP3.LUT R10, R10, 0x38, RZ, 0xc0, !PT ;  /* 0x000000380a0a7812 */ /* 0x000fe400078ec0ff */
[----:B------:R-:W-:-:S04]  /*11020*/  @!P3 LOP3.LUT R8, R5, 0x40, RZ, 0xc0, !PT ;  /* 0x000000400508b812 */ /* 0x000fc800078ec0ff */
[----:B------:R-:W-:-:S05]  /*11030*/  @!P3 SHF.R.U32.HI R8, RZ, 0x2, R8 ;  /* 0x00000002ff08b819 */ /* 0x000fca0000011608 */
[----:B------:R0:W-:Y:S01]  /*11040*/  @!P2 LDGSTS.E.BYPASS.LTC128B.128 [R16+0x34c00], desc[UR38][R2.64+0x380], P4 ;  /* 0x34c003800210afae */ /* 0x0001e2000a101d66 */
[----:B------:R-:W-:Y:S01]  /*11050*/  LOP3.LUT P2, RZ, R18, 0x4, RZ, 0xc0, !PT ;  /* 0x0000000412ff7812 */ /* 0x000fe2000784c0ff */
[----:B0-----:R-:W-:-:S12]  /*11060*/  IMAD.MOV.U32 R2, RZ, RZ, R14 ;  /* 0x000000ffff027224 */ /* 0x001fd800078e000e */
[----:B------:R-:W-:Y:S05]  /*11070*/  WARPSYNC.COLLECTIVE R15, `(.L_x_3563) ;  /* 0x000000000f087348 */ /* 0x000fea0003c00000 */
[----:B------:R0:W1:Y:S02]  /*11080*/  SHFL.IDX P6, R14, R13, R12, R11 ;  /* 0x0000000c0d0e7389 */ /* 0x00006400000c000b */
[----:B01----:R-:W-:Y:S01]  /*11090*/  ENDCOLLECTIVE ;  /* 0x000000000000791b */ /* 0x003fe20003800000 */
.L_x_3563:
[----:B------:R-:W-:Y:S01]  /*110a0*/  IMAD.MOV.U32 R3, RZ, RZ, R14 ;  /* 0x000000ffff037224 */ /* 0x000fe200078e000e */
[----:B------:R-:W-:-:S04]  /*110b0*/  LOP3.LUT P6, RZ, R18, 0x8, RZ, 0xc0, !PT ;  /* 0x0000000812ff7812 */ /* 0x000fc800078cc0ff */
[----:B------:R-:W-:-:S05]  /*110c0*/  @!P3 LEA R3, P4, R10, R3, 0x1 ;  /* 0x000000030a03b211 */ /* 0x000fca00078808ff */
[----:B------:R-:W-:Y:S01]  /*110d0*/  @!P3 IMAD.X R2, RZ, RZ, R2, P4 ;  /* 0x000000ffff02b224 */ /* 0x000fe200020e0602 */
[----:B------:R-:W-:-:S04]  /*110e0*/  LOP3.LUT P4, RZ, R18, 0x10, RZ, 0xc0, !PT ;  /* 0x0000001012ff7812 */ /* 0x000fc8000788c0ff */
[----:B------:R-:W-:-:S04]  /*110f0*/  @!P3 LOP3.LUT R3, R3, R2, RZ, 0x3c, !PT ;  /* 0x000000020303b212 */ /* 0x000fc800078e3cff */
[----:B------:R-:W-:-:S04]  /*11100*/  @!P3 LOP3.LUT R2, R3, R2, RZ, 0x3c, !PT ;  /* 0x000000020302b212 */ /* 0x000fc800078e3cff */
[----:B------:R-:W-:-:S05]  /*11110*/  @!P3 LOP3.LUT R3, R3, R2, RZ, 0x3c, !PT ;  /* 0x000000020303b212 */ /* 0x000fca00078e3cff */
[----:B------:R-:W-:Y:S01]  /*11120*/  @!PT LDS RZ, [RZ] ;  /* 0x00000000fffff984 */ /* 0x000fe20000000800 */
[----:B------:R-:W-:Y:S01]  /*11130*/  @!PT LDS RZ, [RZ] ;  /* 0x00000000fffff984 */ /* 0x000fe20000000800 */
[----:B------:R-:W-:Y:S01]  /*11140*/  @!PT LDS RZ, [RZ] ;  /* 0x00000000fffff984 */ /* 0x000fe20000000800 */
        /* <DEDUP_REMOVED lines=8> */
[----:B------:R0:W-:Y:S04]  /*111d0*/  @!P3 LDGSTS.E.BYPASS.LTC128B.128 [R16+0x31400], desc[UR38][R2.64+0x280], !P1 ;  /* 0x314002800210bfae */ /* 0x0001e8000c901d66 */
[----:B------:R0:W-:Y:S01]  /*111e0*/  @!P3 LDGSTS.E.BYPASS.LTC128B.128 [R16+0x33400], desc[UR38][R2.64+0x300], P4 ;  /* 0x334003000210bfae */ /* 0x0001e2000a101d66 */
[----:B------:R-:W-:-:S13]  /*111f0*/  @!P3 ISETP.NE.U32.AND P4, PT, R8, RZ, PT ;  /* 0x000000ff0800b20c */ /* 0x000fda0003f85070 */
[----:B------:R0:W-:Y:S04]  /*11200*/  @!P3 LDGSTS.E.BYPASS.LTC128B.128 [R16+0x35400], desc[UR38][R2.64+0x380], P4 ;  /* 0x354003800210bfae */ /* 0x0001e8000a101d66 */
[----:B------:R0:W5:Y:S01]  /*11210*/  LDL.LU R16, [R1+0x54] ;  /* 0x0000540001107983 */ /* 0x0001620000300800 */
[----:B------:R-:W-:Y:S02]  /*11220*/  IMAD.MOV.U32 R13, RZ, RZ, R6 ;  /* 0x000000ffff0d7224 */ /* 0x000fe400078e0006 */
[----:B------:R-:W-:-:S07]  /*11230*/  IMAD.MOV.U32 R12, RZ, RZ, 0x3 ;  /* 0x00000003ff0c7424 */ /* 0x000fce00078e00ff */
[----:B0----5:R-:W-:Y:S05]  /*11240*/  WARPSYNC.COLLECTIVE R15, `(.L_x_3564) ;  /* 0x000000000f087348 */ /* 0x021fea0003c00000 */
[----:B------:R1:W2:Y:S02]  /*11250*/  SHFL.IDX P6, R14, R13, R12, R11 ;  /* 0x0000000c0d0e7389 */ /* 0x0002a400000c000b */
[----:B012--5:R-:W-:Y:S01]  /*11260*/  ENDCOLLECTIVE ;  /* 0x000000000000791b */ /* 0x027fe20003800000 */
.L_x_3564:
[----:B------:R-:W-:Y:S02]  /*11270*/  IMAD.MOV.U32 R13, RZ, RZ, R0 ;  /* 0x000000ffff0d7224 */ /* 0x000fe400078e0000 */
[----:B------:R-:W-:-:S07]  /*11280*/  IMAD.MOV.U32 R6, RZ, RZ, R14 ;  /* 0x000000ffff067224 */ /* 0x000fce00078e000e */
[----:B------:R-:W-:Y:S05]  /*11290*/  WARPSYNC.COLLECTIVE R15, `(.L_x_3565) ;  /* 0x000000000f087348 */ /* 0x000fea0003c00000 */
[----:B------:R0:W1:Y:S02]  /*112a0*/  SHFL.IDX P6, R14, R13, R12, R11 ;  /* 0x0000000c0d0e7389 */ /* 0x00006400000c000b */
[----:B01----:R-:W-:Y:S01]  /*112b0*/  ENDCOLLECTIVE ;  /* 0x000000000000791b */ /* 0x003fe20003800000 */
.L_x_3565:
[----:B------:R-:W-:Y:S01]  /*112c0*/  IMAD.MOV.U32 R0, RZ, RZ, R14 ;  /* 0x000000ffff007224 */ /* 0x000fe200078e000e */
[----:B------:R-:W-:Y:S06]  /*112d0*/  BRA `(.L_x_3566) ;  /* 0xffffffb000f87947 */ /* 0x000fec000383ffff */
.L_x_3449:
[----:B0-----:R-:W-:-:S04]  /*112e0*/  IMAD.U32 R3, RZ, RZ, UR36 ;  /* 0x00000024ff037e24 */ /* 0x001fc8000f8e00ff */
[----:B------:R0:W2:Y:S03]  /*112f0*/  SYNCS.PHASECHK.TRANS64.TRYWAIT P0, [R3+URZ+0x38820], R0 ;  /* 0x03882000030075a7 */ /* 0x0000a6000800017f */
[----:B--2---:R-:W-:Y:S05]  /*11300*/  @!P0 NANOSLEEP.SYNCS 0x989680 ;  /* 0x009896800000895d */ /* 0x004fea0003900000 */
[----:B------:R-:W2:Y:S02]  /*11310*/  @!P0 SYNCS.PHASECHK.TRANS64 P0, [R3+URZ+0x38820], R0 ;  /* 0x03882000030085a7 */ /* 0x000ea4000800007f */
[----:B--2---:R-:W-:Y:S05]  /*11320*/  @!P0 BRA `(.L_x_3449) ;  /* 0xfffffffc00ec8947 */ /* 0x004fea000383ffff */
[----:B------:R-:W-:Y:S05]  /*11330*/  BRA `(.L_x_3567) ;  /* 0xffffffb400887947 */ /* 0x000fea000383ffff */
.L_x_3453:
[----:B0-----:R0:W2:Y:S02]  /*11340*/  SYNCS.PHASECHK.TRANS64.TRYWAIT P0, [R3+URZ+0x38860], R0 ;  /* 0x03886000030075a7 */ /* 0x0010a4000800017f */
[----:B--2---:R-:W-:Y:S05]  /*11350*/  @!P0 NANOSLEEP.SYNCS 0x989680 ;  /* 0x009896800000895d */ /* 0x004fea0003900000 */
[----:B------:R-:W2:Y:S02]  /*11360*/  @!P0 SYNCS.PHASECHK.TRANS64 P0, [R3+URZ+0x38860], R0 ;  /* 0x03886000030085a7 */ /* 0x000ea4000800007f */
[----:B--2---:R-:W-:Y:S05]  /*11370*/  @!P0 BRA `(.L_x_3453) ;  /* 0xfffffffc00f08947 */ /* 0x004fea000383ffff */
[----:B------:R-:W-:Y:S05]  /*11380*/  BRA `(.L_x_3568) ;  /* 0xffffffb400a87947 */ /* 0x000fea000383ffff */
.L_x_3470:
[----:B-1----:R1:W2:Y:S02]  /*11390*/  SYNCS.PHASECHK.TRANS64.TRYWAIT P0, [R3+URZ+0x38840], R2 ;  /* 0x03884002030075a7 */ /* 0x0022a4000800017f */
[----:B--2---:R-:W-:Y:S05]  /*113a0*/  @!P0 NANOSLEEP.SYNCS 0x989680 ;  /* 0x009896800000895d */ /* 0x004fea0003900000 */
[----:B------:R-:W2:Y:S02]  /*113b0*/  @!P0 SYNCS.PHASECHK.TRANS64 P0, [R3+URZ+0x38840], R2 ;  /* 0x03884002030085a7 */ /* 0x000ea4000800007f */
[----:B--2---:R-:W-:Y:S05]  /*113c0*/  @!P0 BRA `(.L_x_3470) ;  /* 0xfffffffc00f08947 */ /* 0x004fea000383ffff */
[----:B------:R-:W-:Y:S05]  /*113d0*/  BRA `(.L_x_3569) ;  /* 0xffffffc0008c7947 */ /* 0x000fea000383ffff */
.L_x_3475:
[----:B0-----:R0:W2:Y:S02]  /*113e0*/  SYNCS.PHASECHK.TRANS64.TRYWAIT P0, [R3+URZ+0x38860], R2 ;  /* 0x03886002030075a7 */ /* 0x0010a4000800017f */
[----:B--2---:R-:W-:Y:S05]  /*113f0*/  @!P0 NANOSLEEP.SYNCS 0x989680 ;  /* 0x009896800000895d */ /* 0x004fea0003900000 */
[----:B------:R-:W2:Y:S02]  /*11400*/  @!P0 SYNCS.PHASECHK.TRANS64 P0, [R3+URZ+0x38860], R2 ;  /* 0x03886002030085a7 */ /* 0x000ea4000800007f */
[----:B--2---:R-:W-:Y:S05]  /*11410*/  @!P0 BRA `(.L_x_3475) ;  /* 0xfffffffc00f08947 */ /* 0x004fea000383ffff */
[----:B------:R-:W-:Y:S05]  /*11420*/  BRA `(.L_x_3570) ;  /* 0xffffffc400047947 */ /* 0x000fea000383ffff */
.L_x_3491:
[----:B--2---:R2:W3:Y:S02]  /*11430*/  SYNCS.PHASECHK.TRANS64.TRYWAIT P0, [R4+URZ+0x38840], R2 ;  /* 0x03884002040075a7 */ /* 0x0044e4000800017f */
[----:B---3--:R-:W-:Y:S05]  /*11440*/  @!P0 NANOSLEEP.SYNCS 0x989680 ;  /* 0x009896800000895d */ /* 0x008fea0003900000 */
[----:B------:R-:W3:Y:S02]  /*11450*/  @!P0 SYNCS.PHASECHK.TRANS64 P0, [R4+URZ+0x38840], R2 ;  /* 0x03884002040085a7 */ /* 0x000ee4000800007f */
[----:B---3--:R-:W-:Y:S05]  /*11460*/  @!P0 BRA `(.L_x_3491) ;  /* 0xfffffffc00f08947 */ /* 0x008fea000383ffff */
[----:B------:R-:W-:Y:S05]  /*11470*/  BRA `(.L_x_3571) ;  /* 0xffffffcc00dc7947 */ /* 0x000fea000383ffff */
.L_x_3496:
[----:B0-----:R0:W1:Y:S02]  /*11480*/  SYNCS.PHASECHK.TRANS64.TRYWAIT P0, [R4+URZ+0x38860], R2 ;  /* 0x03886002040075a7 */ /* 0x001064000800017f */
[----:B-1----:R-:W-:Y:S05]  /*11490*/  @!P0 NANOSLEEP.SYNCS 0x989680 ;  /* 0x009896800000895d */ /* 0x002fea0003900000 */
[----:B------:R-:W1:Y:S02]  /*114a0*/  @!P0 SYNCS.PHASECHK.TRANS64 P0, [R4+URZ+0x38860], R2 ;  /* 0x03886002040085a7 */ /* 0x000e64000800007f */
[----:B-1----:R-:W-:Y:S05]  /*114b0*/  @!P0 BRA `(.L_x_3496) ;  /* 0xfffffffc00f08947 */ /* 0x002fea000383ffff */
[----:B------:R-:W-:Y:S05]  /*114c0*/  BRA `(.L_x_3572) ;  /* 0xffffffd000547947 */ /* 0x000fea000383ffff */
.L_x_3511:
[----:B0-----:R0:W2:Y:S02]  /*114d0*/  SYNCS.PHASECHK.TRANS64.TRYWAIT P0, [R4+URZ+0x38840], R2 ;  /* 0x03884002040075a7 */ /* 0x0010a4000800017f */
[----:B--2---:R-:W-:Y:S05]  /*114e0*/  @!P0 NANOSLEEP.SYNCS 0x989680 ;  /* 0x009896800000895d */ /* 0x004fea0003900000 */
[----:B------:R-:W2:Y:S02]  /*114f0*/  @!P0 SYNCS.PHASECHK.TRANS64 P0, [R4+URZ+0x38840], R2 ;  /* 0x03884002040085a7 */ /* 0x000ea4000800007f */
[----:B--2---:R-:W-:Y:S05]  /*11500*/  @!P0 BRA `(.L_x_3511) ;  /* 0xfffffffc00f08947 */ /* 0x004fea000383ffff */
[----:B------:R-:W-:Y:S05]  /*11510*/  BRA `(.L_x_3573) ;  /* 0xffffffdc00087947 */ /* 0x000fea000383ffff */
.L_x_3516:
[----:B-1----:R1:W2:Y:S02]  /*11520*/  SYNCS.PHASECHK.TRANS64.TRYWAIT P0, [R4+URZ+0x38860], R2 ;  /* 0x03886002040075a7 */ /* 0x0022a4000800017f */
[----:B--2---:R-:W-:Y:S05]  /*11530*/  @!P0 NANOSLEEP.SYNCS 0x989680 ;  /* 0x009896800000895d */ /* 0x004fea0003900000 */
[----:B------:R-:W2:Y:S02]  /*11540*/  @!P0 SYNCS.PHASECHK.TRANS64 P0, [R4+URZ+0x38860], R2 ;  /* 0x03886002040085a7 */ /* 0x000ea4000800007f */
[----:B--2---:R-:W-:Y:S05]  /*11550*/  @!P0 BRA `(.L_x_3516) ;  /* 0xfffffffc00f08947 */ /* 0x004fea000383ffff */
[----:B------:R-:W-:Y:S05]  /*11560*/  BRA `(.L_x_3574) ;  /* 0xffffffdc00807947 */ /* 0x000fea000383ffff */
.L_x_3530:
[----:B0-----:R0:W2:Y:S02]  /*11570*/  SYNCS.PHASECHK.TRANS64.TRYWAIT P0, [R9+URZ+0x38820], R2 ;  /* 0x03882002090075a7 */ /* 0x0010a4000800017f */
[----:B--2---:R-:W-:Y:S05]  /*11580*/  @!P0 NANOSLEEP.SYNCS 0x989680 ;  /* 0x009896800000895d */ /* 0x004fea0003900000 */
[----:B------:R-:W2:Y:S02]  /*11590*/  @!P0 SYNCS.PHASECHK.TRANS64 P0, [R9+URZ+0x38820], R2 ;  /* 0x03882002090085a7 */ /* 0x000ea4000800007f */
[----:B--2---:R-:W-:Y:S05]  /*115a0*/  @!P0 BRA `(.L_x_3530) ;  /* 0xfffffffc00f08947 */ /* 0x004fea000383ffff */
[----:B------:R-:W-:Y:S05]  /*115b0*/  BRA `(.L_x_3575) ;  /* 0xffffffe800007947 */ /* 0x000fea000383ffff */
.L_x_3531:
        /* <DEDUP_REMOVED lines=11> */
.L_x_3577:
[----:B------:R-:W-:Y:S05]  /*11670*/  BSYNC B0 ;  /* 0x0000000000007941 */ /* 0x000fea0003800000 */
.L_x_3576:
[----:B------:R-:W-:Y:S05]  /*11680*/  BRA `(.L_x_3578) ;  /* 0xffffffe400e87947 */ /* 0x000fea000383ffff */
.L_x_3534:
[----:B------:R-:W-:Y:S01]  /*11690*/  BSSY B1, `(.L_x_3579) ;  /* 0x0000006000017945 */ /* 0x000fe20003800000 */
[----:B------:R-:W-:-:S07]  /*116a0*/  IMAD.MOV.U32 R15, RZ, RZ, -0x1 ;  /* 0xffffffffff0f7424 */ /* 0x000fce00078e00ff */
[----:B012---:R-:W-:Y:S05]  /*116b0*/  WARPSYNC.COLLECTIVE R15, `(.L_x_3580) ;  /* 0x000000000f0c7348 */ /* 0x007fea0003c00000 */
[----:B------:R-:W-:Y:S02]  /*116c0*/  ELECT P6, UR62, PT ;  /* 0x00000000003e782f */ /* 0x000fe400038c0000 */
[----:B------:R-:W-:Y:S01]  /*116d0*/  MOV R14, UR62 ;  /* 0x0000003e000e7c02 */ /* 0x000fe20008000f00 */
[----:B012---:R-:W-:Y:S10]  /*116e0*/  ENDCOLLECTIVE ;  /* 0x000000000000791b */ /* 0x007ff40003800000 */
.L_x_3580:
[----:B------:R-:W-:Y:S05]  /*116f0*/  BSYNC B1 ;  /* 0x0000000000017941 */ /* 0x000fea0003800000 */
.L_x_3579:
[----:B------:R-:W-:Y:S05]  /*11700*/  BRA `(.L_x_3581) ;  /* 0xffffffe400e07947 */ /* 0x000fea000383ffff */
.L_x_3535:
[----:B0-----:R0:W1:Y:S02]  /*11710*/  SYNCS.PHASECHK.TRANS64.TRYWAIT P0, [R5+URZ], R4 ;  /* 0x00000004050075a7 */ /* 0x001064000800017f */
[----:B-1----:R-:W-:Y:S05]  /*11720*/  @!P0 NANOSLEEP.SYNCS 0x989680 ;  /* 0x009896800000895d */ /* 0x002fea0003900000 */
[----:B------:R-:W1:Y:S02]  /*11730*/  @!P0 SYNCS.PHASECHK.TRANS64 P0, [R5+URZ], R4 ;  /* 0x00000004050085a7 */ /* 0x000e64000800007f */
[----:B-1----:R-:W-:Y:S05]  /*11740*/  @!P0 BRA `(.L_x_3535) ;  /* 0xfffffffc00f08947 */ /* 0x002fea000383ffff */
[----:B------:R-:W-:Y:S05]  /*11750*/  BRA `(.L_x_3582) ;  /* 0xffffffe800047947 */ /* 0x000fea000383ffff */
.L_x_3536:
[----:B-1----:R1:W2:Y:S02]  /*11760*/  SYNCS.PHASECHK.TRANS64.TRYWAIT P0, [R7+URZ], R2 ;  /* 0x00000002070075a7 */ /* 0x0022a4000800017f */
[----:B--2---:R-:W-:Y:S05]  /*11770*/  @!P0 NANOSLEEP.SYNCS 0x989680 ;  /* 0x009896800000895d */ /* 0x004fea0003900000 */
[----:B------:R-:W2:Y:S02]  /*11780*/  @!P0 SYNCS.PHASECHK.TRANS64 P0, [R7+URZ], R2 ;  /* 0x00000002070085a7 */ /* 0x000ea4000800007f */
[----:B--2---:R-:W-:Y:S05]  /*11790*/  @!P0 BRA `(.L_x_3536) ;  /* 0xfffffffc00f08947 */ /* 0x004fea000383ffff */
[----:B------:R-:W-:Y:S05]  /*117a0*/  BRA `(.L_x_3583) ;  /* 0xffffffe800007947 */ /* 0x000fea000383ffff */
.L_x_3537:
[----:B--2---:R2:W3:Y:S02]  /*117b0*/  SYNCS.PHASECHK.TRANS64.TRYWAIT P0, [R19+URZ], R4 ;  /* 0x00000004130075a7 */ /* 0x0044e4000800017f */
[----:B---3--:R-:W-:Y:S05]  /*117c0*/  @!P0 NANOSLEEP.SYNCS 0x989680 ;  /* 0x009896800000895d */ /* 0x008fea0003900000 */
[----:B------:R-:W3:Y:S02]  /*117d0*/  @!P0 SYNCS.PHASECHK.TRANS64 P0, [R19+URZ], R4 ;  /* 0x00000004130085a7 */ /* 0x000ee4000800007f */
[----:B---3--:R-:W-:Y:S05]  /*117e0*/  @!P0 BRA `(.L_x_3537) ;  /* 0xfffffffc00f08947 */ /* 0x008fea000383ffff */
[----:B------:R-:W-:Y:S05]  /*117f0*/  BRA `(.L_x_3584) ;  /* 0xffffffe400f47947 */ /* 0x000fea000383ffff */
.L_x_3585:
        /* <DEDUP_REMOVED lines=16> */
.L_x_15117:


//--------------------- .text._ZN7cutlass13device_kernelIN5flash11enable_sm90INS1_16FlashAttnFwdSm90INS1_25CollectiveMainloopFwdSm90ILi2EN4cute5tupleIJNS5_1CILi1EEES8_S8_EEENS6_IJNS7_ILi64EEESA_SA_EEELi512ENS_6half_tEfNS_4arch4Sm90ELb0ELb0ELb0ELb1ELb0ELb0ELb0ELb0ELb0ELb1ELb0ELb0EEENS1_21CollectiveEpilogueFwdINS6_IJSA_NS7_ILi512EEESA_EEES9_SC_SE_Li256ELb1ELb1ELb0ELb0EEENS1_36VarlenDynamicPersistentTileSchedulerILi64ELi64ELi256ELi128ELb0ELb1ELb1ELb0ELb1ELb1EEEEEEEEEvNT_6ParamsE --------------------------
	.section	.text._ZN7cutlass13device_kernelIN5flash11enable_sm90INS1_16FlashAttnFwdSm90INS1_25CollectiveMainloopFwdSm90ILi2EN4cute5tupleIJNS5_1CILi1EEES8_S8_EEENS6_IJNS7_ILi64EEESA_SA_EEELi512ENS_6half_tEfNS_4arch4Sm90ELb0ELb0ELb0ELb1ELb0ELb0ELb0ELb0ELb0ELb1ELb0ELb0EEENS1_21CollectiveEpilogueFwdINS6_IJSA_NS7_ILi512EEESA_EEES9_SC_SE_Li256ELb1ELb1ELb0ELb0EEENS1_36VarlenDynamicPersistentTileSchedulerILi64ELi64ELi256ELi128ELb0ELb1ELb1ELb0ELb1ELb1EEEEEEEEEvNT_6ParamsE,"ax",@progbits
	.align	128
.text._ZN7cutlass13device_kernelIN5flash11enable_sm90INS1_16FlashAttnFwdSm90INS1_25CollectiveMainloopFwdSm90ILi2EN4cute5tupleIJNS5_1CILi1EEES8_S8_EEENS6_IJNS7_ILi64EEESA_SA_EEELi512ENS_6half_tEfNS_4arch4Sm90ELb0ELb0ELb0ELb1ELb0ELb0ELb0ELb0ELb0ELb1ELb0ELb0EEENS1_21CollectiveEpilogueFwdINS6_IJSA_NS7_ILi512EEESA_EEES9_SC_SE_Li256ELb1ELb1ELb0ELb0EEENS1_36VarlenDynamicPersistentTileSchedulerILi64ELi64ELi256ELi128ELb0ELb1ELb1ELb0ELb1ELb1EEEEEEEEEvNT_6ParamsE:
        .type           _ZN7cutlass13device_kernelIN5flash11enable_sm90INS1_16FlashAttnFwdSm90INS1_25CollectiveMainloopFwdSm90ILi2EN4cute5tupleIJNS5_1CILi1EEES8_S8_EEENS6_IJNS7_ILi64EEESA_SA_EEELi512ENS_6half_tEfNS_4arch4Sm90ELb0ELb0ELb0ELb1ELb0ELb0ELb0ELb0ELb0ELb1ELb0ELb0EEENS1_21CollectiveEpilogueFwdINS6_IJSA_NS7_ILi512EEESA_EEES9_SC_SE_Li256ELb1ELb1ELb0ELb0EEENS1_36VarlenDynamicPersistentTileSchedulerILi64ELi64ELi256ELi128ELb0ELb1ELb1ELb0ELb1ELb1EEEEEEEEEvNT_6ParamsE,@function
        .size           _ZN7cutlass13device_kernelIN5flash11enable_sm90INS1_16FlashAttnFwdSm90INS1_25CollectiveMainloopFwdSm90ILi2EN4cute5tupleIJNS5_1CILi1EEES8_S8_EEENS6_IJNS7_ILi64EEESA_SA_EEELi512ENS_6half_tEfNS_4arch4Sm90ELb0ELb0ELb0ELb1ELb0ELb0ELb0ELb0ELb0ELb1ELb0ELb0EEENS1_21CollectiveEpilogueFwdINS6_IJSA_NS7_ILi512EEESA_EEES9_SC_SE_Li256ELb1ELb1ELb0ELb0EEENS1_36VarlenDynamicPersistentTileSchedulerILi64ELi64ELi256ELi128ELb0ELb1ELb1ELb0ELb1ELb1EEEEEEEEEvNT_6ParamsE,(.L_x_15118 - _ZN7cutlass13device_kernelIN5flash11enable_sm90INS1_16FlashAttnFwdSm90INS1_25CollectiveMainloopFwdSm90ILi2EN4cute5tupleIJNS5_1CILi1EEES8_S8_EEENS6_IJNS7_ILi64EEESA_SA_EEELi512ENS_6half_tEfNS_4arch4Sm90ELb0ELb0ELb0ELb1ELb0ELb0ELb0ELb0ELb0ELb1ELb0ELb0EEENS1_21CollectiveEpilogueFwdINS6_IJSA_NS7_ILi512EEESA_EEES9_SC_SE_Li256ELb1ELb1ELb0ELb0EEENS1_36VarlenDynamicPersistentTileSchedulerILi64ELi64ELi256ELi128ELb0ELb1ELb1ELb0ELb1ELb1EEEEEEEEEvNT_6ParamsE)
        .other          _ZN7cutlass13device_kernelIN5flash11enable_sm90INS1_16FlashAttnFwdSm90INS1_25CollectiveMainloopFwdSm90ILi2EN4cute5tupleIJNS5_1CILi1EEES8_S8_EEENS6_IJNS7_ILi64EEESA_SA_EEELi512ENS_6half_tEfNS_4arch4Sm90ELb0ELb0ELb0ELb1ELb0ELb0ELb0ELb0ELb0ELb1ELb0ELb0EEENS1_21CollectiveEpilogueFwdINS6_IJSA_NS7_ILi512EEESA_EEES9_SC_SE_Li256ELb1ELb1ELb0ELb0EEENS1_36VarlenDynamicPersistentTileSchedulerILi64ELi64ELi256ELi128ELb0ELb1ELb1ELb0ELb1ELb1EEEEEEEEEvNT_6ParamsE,@"STO_CUDA_ENTRY STV_DEFAULT"
_ZN7cutlass13device_kernelIN5flash11enable_sm90INS1_16FlashAttnFwdSm90INS1_25CollectiveMainloopFwdSm90ILi2EN4cute5tupleIJNS5_1CILi1EEES8_S8_EEENS6_IJNS7_ILi64EEESA_SA_EEELi512ENS_6half_tEfNS_4arch4Sm90ELb0ELb0ELb0ELb1ELb0ELb0ELb0ELb0ELb0ELb1ELb0ELb0EEENS1_21CollectiveEpilogueFwdINS6_IJSA_NS7_ILi512EEESA_EEES9_SC_SE_Li256ELb1ELb1ELb0ELb0EEENS1_36VarlenDynamicPersistentTileSchedulerILi64ELi64ELi256ELi128ELb0ELb1ELb1ELb0ELb1ELb1EEEEEEEEEvNT_6ParamsE:
        /* <DEDUP_REMOVED lines=18> */
.L_x_3587:
[----:B------:R-:W-:Y:S05]  /*0120*/  BSYNC B0 ;  /* 0x0000000000007941 */ /* 0x000fea0003800000 */
.L_x_3586:
        /* <DEDUP_REMOVED lines=37> */
.L_x_3588:
        /* <DEDUP_REMOVED lines=22> */
.L_x_3589:
        /* <DEDUP_REMOVED lines=18> */
.L_x_3590:
        /* <DEDUP_REMOVED lines=22> */
.L_x_3591:
        /* <DEDUP_REMOVED lines=22> */
.L_x_3592:
[----:B------:R-:W-:Y:S01]  /*08c0*/  PLOP3.LUT P0, PT, PT, PT, UP0, 0x80, 0x0 ;  /* 0x000000000000781c */ /* 0x000fe20003f0f008 */
[----:B------:R-:W-:Y:S01]  /*08d0*/  UMOV UR36, 0x1 ;  /* 0x0000000100247882 */ /* 0x000fe20000000000 */
[----:B------:R-:W-:Y:S01]  /*08e0*/  NOP ;  /* 0x0000000000007918 */ /* 0x000fe20000000000 */
[----:B------:R-:W-:Y:S01]  /*08f0*/  USEL UR36, UR36, 0x2, !UP0 ;  /* 0x0000000224247887 */ /* 0x000fe2000c000000 */
[----:B------:R-:W-:Y:S01]  /*0900*/  ULDC.64 UR40, c[0x0][0x208] ;  /* 0x0000820000287ab9 */ /* 0x000fe20000000a00 */
[----:B012-4-:R-:W-:Y:S08]  /*0910*/  BAR.SYNC.DEFER_BLOCKING 0x0 ;  /* 0x0000000000007b1d */ /* 0x017ff00000010000 */
[----:B------:R-:W-:Y:S05]  /*0920*/  @!P0 BRA `(.L_x_3593) ;  /* 0x0000009000748947 */ /* 0x000fea0003800000 */
.L_x_3594:
[----:B------:R-:W-:-:S08]  /*0930*/  NOP ;  /* 0x0000000000007918 */ /* 0x000fd00000000000 */
[----:B------:R-:W0:Y:S02]  /*0940*/  USETMAXREG.TRY_ALLOC.CTAPOOL UP0, 0xf0 ;  /* 0x000000f0000079c8 */ /* 0x000e240008000600 */
[----:B0-----:R-:W-:-:S13]  /*0950*/  PLOP3.LUT P0, PT, PT, PT, UP0, 0x80, 0x0 ;  /* 0x000000000000781c */ /* 0x001fda0003f0f008 */
[----:B------:R-:W-:Y:S05]  /*0960*/  @!P0 BRA `(.L_x_3594) ;  /* 0xfffffffc00f08947 */ /* 0x000fea000383ffff */
[----:B------:R-:W0:Y:S01]  /*0970*/  S2R R2, SR_TID.X ;  /* 0x0000000000027919 */ /* 0x000e220000002100 */
[----:B------:R-:W1:Y:S01]  /*0980*/  S2UR UR4, SR_CgaCtaId ;  /* 0x00000000000479c3 */ /* 0x000e620000008800 */
[----:B------:R-:W-:Y:S02]  /*0990*/  UMOV UR42, 0x400 ;  /* 0x00000400002a7882 */ /* 0x000fe40000000000 */
[----:B-1----:R-:W-:-:S03]  /*09a0*/  ULEA UR42, UR4, UR42, 0x18 ;  /* 0x0000002a042a7291 */ /* 0x002fc6000f8ec03f */
[----:B------:R-:W-:Y:S01]  /*09b0*/  ULDC UR4, c[0x0][0xc3c] ;  /* 0x00030f0000047ab9 */ /* 0x000fe20000000800 */
[----:B0-----:R-:W-:-:S04]  /*09c0*/  LOP3.LUT R0, R2, 0xffffff80, RZ, 0xc0, !PT ;  /* 0xffffff8002007812 */ /* 0x001fc800078ec0ff */
[----:B------:R-:W-:-:S13]  /*09d0*/  ISETP.NE.AND P0, PT, R0, 0x80, PT ;  /* 0x000000800000780c */ /* 0x000fda0003f05270 */
[----:B------:R-:W-:Y:S06]  /*09e0*/  @!P0 BAR.ARV 0x8, 0x100 ;  /* 0x0204000000008b1d */ /* 0x000fec0000002000 */
[----:B------:R-:W-:-:S13]  /*09f0*/  ISETP.GE.U32.AND P0, PT, R2, 0x100, PT ;  /* 0x000001000200780c */ /* 0x000fda0003f06070 */
[----:B------:R-:W-:Y:S08]  /*0a00*/  @P0 BAR.ARV 0xf, 0x100 ;  /* 0x03c4000000000b1d */ /* 0x000ff00000002000 */
[----:B------:R-:W-:Y:S06]  /*0a10*/  BAR.SYNC.DEFER_BLOCKING 0x5, 0x180 ;  /* 0x0146000000007b1d */ /* 0x000fec0000010000 */
[----:B------:R-:W0:Y:S02]  /*0a20*/  LDS.128 R16, [UR42+0x28cd0] ;  /* 0x028cd02aff107984 */ /* 0x000e240008000c00 */
[----:B------:R-:W-:Y:S06]  /*0a30*/  BAR.ARV 0x4, 0x180 ;  /* 0x0106000000007b1d */ /* 0x000fec0000002000 */
[----:B0-----:R-:W-:-:S13]  /*0a40*/  ISETP.GE.AND P0, PT, R19, UR4, PT ;  /* 0x0000000413007c0c */ /* 0x001fda000bf06270 */
[----:B------:R-:W-:Y:S05]  /*0a50*/  @P0 EXIT ;  /* 0x000000000000094d */ /* 0x000fea0003800000 */
[----:B------:R-:W-:Y:S01]  /*0a60*/  VIADD R197, R2, 0xffffff80 ;  /* 0xffffff8002c57836 */ /* 0x000fe20000000000 */
[----:B------:R-:W-:Y:S01]  /*0a70*/  R2UR UR5, R17 ;  /* 0x00000000110572ca */ /* 0x000fe200000e0000 */
[----:B------:R-:W-:Y:S01]  /*0a80*/  IMAD.MOV.U32 R23, RZ, RZ, 0x20 ;  /* 0x00000020ff177424 */ /* 0x000fe200078e00ff */
[----:B------:R-:W-:Y:S01]  /*0a90*/  R2UR UR6, R18 ;  /* 0x00000000120672ca */ /* 0x000fe200000e0000 */
        /* <DEDUP_REMOVED lines=8> */
[----:B------:R-:W-:Y:S02]  /*0b20*/  LEA.HI R7, R0, R197, RZ, 0x2 ;  /* 0x000000c500077211 */ /* 0x000fe400078f10ff */
[----:B------:R-:W-:Y:S02]  /*0b30*/  LEA.HI R4, R2, R3, RZ, 0x1 ;  /* 0x0000000302047211 */ /* 0x000fe400078f08ff */
[--C-:B------:R-:W-:Y:S02]  /*0b40*/  SHF.R.S32.HI R11, RZ, 0x5, R5.reuse ;  /* 0x00000005ff0b7819 */ /* 0x100fe40000011405 */
[----:B------:R-:W-:Y:S02]  /*0b50*/  LOP3.LUT R4, R4, 0x1ffffffe, RZ, 0xc0, !PT ;  /* 0x1ffffffe04047812 */ /* 0x000fe400078ec0ff */
[----:B------:R-:W-:-:S02]  /*0b60*/  SHF.R.S32.HI R6, RZ, 0x1f, R5 ;  /* 0x0000001fff067819 */ /* 0x000fc40000011405 */
[----:B------:R-:W-:Y:S01]  /*0b70*/  LOP3.LUT R8, R7, 0xfffffffc, RZ, 0xc0, !PT ;  /* 0xfffffffc07087812 */ /* 0x000fe200078ec0ff */
[----:B------:R-:W-:Y:S01]  /*0b80*/  IMAD.IADD R9, R3, 0x1, -R4 ;  /* 0x0000000103097824 */ /* 0x000fe200078e0a04 */
[----:B------:R-:W-:Y:S02]  /*0b90*/  LOP3.LUT R4, R2, 0xfffffff0, RZ, 0xc0, !PT ;  /* 0xfffffff002047812 */ /* 0x000fe400078ec0ff */
[----:B------:R-:W-:Y:S01]  /*0ba0*/  LEA.HI R3, R0, R197, RZ, 0x7 ;  /* 0x000000c500037211 */ /* 0x000fe200078f38ff */
[C---:B------:R-:W-:Y:S01]  /*0bb0*/  IMAD.IADD R10, R197.reuse, 0x1, -R8 ;  /* 0x00000001c50a7824 */ /* 0x040fe200078e0a08 */
[----:B------:R-:W-:Y:S01]  /*0bc0*/  LEA.HI R6, R6, R11, RZ, 0x2 ;  /* 0x0000000b06067211 */ /* 0x000fe200078f10ff */
[----:B------:R-:W-:Y:S01]  /*0bd0*/  IMAD.IADD R7, R197, 0x1, -R4 ;  /* 0x00000001c5077824 */ /* 0x000fe200078e0a04 */
[----:B------:R-:W-:Y:S01]  /*0be0*/  LOP3.LUT R2, R3, 0xffffff80, RZ, 0xc0, !PT ;  /* 0xffffff8003027812 */ /* 0x000fe200078ec0ff */
[----:B------:R-:W-:Y:S01]  /*0bf0*/  IMAD.SHL.U32 R9, R9, 0x8, RZ ;  /* 0x0000000809097824 */ /* 0x000fe200078e00ff */
[----:B------:R-:W-:-:S02]  /*0c00*/  SHF.R.S32.HI R192, RZ, 0x7, R3 ;  /* 0x00000007ffc07819 */ /* 0x000fc40000011403 */
[--C-:B------:R-:W-:Y:S01]  /*0c10*/  SHF.R.S32.HI R4, RZ, 0x1f, R7.reuse ;  /* 0x0000001fff047819 */ /* 0x100fe20000011407 */
[----:B------:R-:W-:Y:S01]  /*0c20*/  IMAD.IADD R2, R197, 0x1, -R2 ;  /* 0x00000001c5027824 */ /* 0x000fe200078e0a02 */
[----:B------:R-:W-:Y:S01]  /*0c30*/  LOP3.LUT R6, R6, 0x3ffffc, RZ, 0xc0, !PT ;  /* 0x003ffffc06067812 */ /* 0x000fe200078ec0ff */
[----:B------:R-:W-:Y:S01]  /*0c40*/  IMAD R15, R192, 0x100, R7 ;  /* 0x00000100c00f7824 */ /* 0x000fe200078e0207 */
[----:B------:R-:W-:Y:S02]  /*0c50*/  LEA.HI R12, R10, R10, RZ, 0x1 ;  /* 0x0000000a0a0c7211 */ /* 0x000fe400078f08ff */
[----:B------:R-:W-:Y:S01]  /*0c60*/  LEA.HI R8, R4, R7, RZ, 0x3 ;  /* 0x0000000704087211 */ /* 0x000fe200078f18ff */
[----:B------:R-:W-:Y:S01]  /*0c70*/  IMAD.IADD R4, R11, 0x1, -R6 ;  /* 0x000000010b047824 */ /* 0x000fe200078e0a06 */
[----:B------:R-:W-:Y:S02]  /*0c80*/  SHF.R.S32.HI R5, RZ, 0x1f, R2 ;  /* 0x0000001fff057819 */ /* 0x000fe40000011402 */
[----:B------:R-:W-:Y:S01]  /*0c90*/  LOP3.LUT R13, R12, 0x1ffffffe, RZ, 0xc0, !PT ;  /* 0x1ffffffe0c0d7812 */ /* 0x000fe200078ec0ff */
[----:B------:R-:W-:Y:S01]  /*0ca0*/  IMAD R196, R4, 0x10, R15 ;  /* 0x0000001004c47824 */ /* 0x000fe200078e020f */
[----:B------:R-:W-:-:S02]  /*0cb0*/  LEA.HI R4, R5, R2, RZ, 0x2 ;  /* 0x0000000205047211 */ /* 0x000fc400078f10ff */
[----:B------:R-:W-:Y:S01]  /*0cc0*/  LOP3.LUT R6, R8, 0xfffffff8, RZ, 0xc0, !PT ;  /* 0xfffffff808067812 */ /* 0x000fe200078ec0ff */
[----:B------:R-:W-:Y:S01]  /*0cd0*/  IMAD.IADD R195, R10, 0x1, -R13 ;  /* 0x000000010ac37824 */ /* 0x000fe200078e0a0d */
[----:B------:R-:W-:Y:S01]  /*0ce0*/  LOP3.LUT R13, R4, 0x7ffffffc, RZ, 0xc0, !PT ;  /* 0x7ffffffc040d7812 */ /* 0x000fe200078ec0ff */
[----:B------:R-:W-:Y:S01]  /*0cf0*/  IMAD.SHL.U32 R8, R8, 0x40, RZ ;  /* 0x0000004008087824 */ /* 0x000fe200078e00ff */
[----:B------:R-:W-:Y:S01]  /*0d00*/  LEA.HI R0, R0, R197, RZ, 0x3 ;  /* 0x000000c500007211 */ /* 0x000fe200078f18ff */
[----:B------:R-:W-:Y:S01]  /*0d10*/  IMAD.IADD R7, R7, 0x1, -R6 ;  /* 0x0000000107077824 */ /* 0x000fe200078e0a06 */
[----:B------:R-:W-:Y:S01]  /*0d20*/  LEA.HI R6, R5, R2, RZ, 0x5 ;  /* 0x0000000205067211 */ /* 0x000fe200078f28ff */
[----:B------:R-:W-:Y:S01]  /*0d30*/  IMAD.IADD R13, R2, 0x1, -R13 ;  /* 0x00000001020d7824 */ /* 0x000fe200078e0a0d */
[----:B------:R-:W-:Y:S01]  /*0d40*/  LOP3.LUT R8, R8, 0x7ffffe00, RZ, 0xc0, !PT ;  /* 0x7ffffe0008087812 */ /* 0x000fe200078ec0ff */
[----:B------:R-:W-:Y:S01]  /*0d50*/  IMAD.SHL.U32 R2, R7, 0x40, RZ ;  /* 0x0000004007027824 */ /* 0x000fe200078e00ff */
[--C-:B------:R-:W-:Y:S01]  /*0d60*/  SHF.R.S32.HI R5, RZ, 0x2, R4.reuse ;  /* 0x00000002ff057819 */ /* 0x100fe20000011404 */
[----:B------:R-:W-:Y:S01]  /*0d70*/  IMAD.U32 R196, R196, 0x40, R9 ;  /* 0x00000040c4c47824 */ /* 0x000fe200078e0009 */
[----:B------:R-:W-:Y:S01]  /*0d80*/  SHF.R.S32.HI R4, RZ, 0x1f, R4 ;  /* 0x0000001fff047819 */ /* 0x000fe20000011404 */
[----:B------:R-:W-:Y:S01]  /*0d90*/  IMAD R8, R11, 0x400, R8 ;  /* 0x000004000b087824 */ /* 0x000fe200078e0208 */
[----:B------:R-:W-:Y:S01]  /*0da0*/  LOP3.LUT R2, R2, 0x1c0, RZ, 0xc0, !PT ;  /* 0x000001c002027812 */ /* 0x000fe200078ec0ff */
[----:B------:R-:W-:Y:S01]  /*0db0*/  IMAD.SHL.U32 R17, R13, 0x2, RZ ;  /* 0x000000020d117824 */ /* 0x000fe200078e00ff */
[----:B------:R-:W-:-:S02]  /*0dc0*/  LOP3.LUT R190, R0, 0xfffffff8, RZ, 0xc0, !PT ;  /* 0xfffffff800be7812 */ /* 0x000fc400078ec0ff */
[----:B------:R-:W-:Y:S02]  /*0dd0*/  LOP3.LUT R9, R2, 0x8, R9, 0xf8, !PT ;  /* 0x0000000802097812 */ /* 0x000fe400078ef809 */
[----:B------:R-:W-:Y:S01]  /*0de0*/  SHF.R.U32.HI R2, RZ, 0x3, R2 ;  /* 0x00000003ff027819 */ /* 0x000fe20000011602 */
[----:B------:R-:W-:Y:S01]  /*0df0*/  IMAD.IADD R190, R197, 0x1, -R190 ;  /* 0x00000001c5be7824 */ /* 0x000fe200078e0abe */
[----:B------:R-:W-:Y:S02]  /*0e00*/  LEA.HI R4, R4, R5, RZ, 0x3 ;  /* 0x0000000504047211 */ /* 0x000fe400078f18ff */
[----:B------:R-:W-:Y:S01]  /*0e10*/  LOP3.LUT R9, R9, R2, RZ, 0x3c, !PT ;  /* 0x0000000209097212 */ /* 0x000fe200078e3cff */
[----:B------:R-:W-:Y:S01]  /*0e20*/  IMAD.SHL.U32 R2, R190, 0x8, RZ ;  /* 0x00000008be027824 */ /* 0x000fe200078e00ff */
[----:B------:R-:W-:Y:S01]  /*0e30*/  R2P PR, R7, 0x6 ;  /* 0x0000000607007804 */ /* 0x000fe20000000000 */
[----:B------:R-:W-:Y:S01]  /*0e40*/  IMAD.MOV.U32 R7, RZ, RZ, R19 ;  /* 0x000000ffff077224 */ /* 0x000fe200078e0013 */
[----:B------:R-:W-:Y:S01]  /*0e50*/  LOP3.LUT R4, R4, 0xfffffff8, RZ, 0xc0, !PT ;  /* 0xfffffff804047812 */ /* 0x000fe200078ec0ff */
[----:B------:R-:W-:Y:S01]  /*0e60*/  IMAD.IADD R8, R8, 0x1, R9 ;  /* 0x0000000108087824 */ /* 0x000fe200078e0209 */
[----:B------:R-:W-:Y:S01]  /*0e70*/  LEA.HI R3, R3, R192, RZ, 0x1 ;  /* 0x000000c003037211 */ /* 0x000fe200078f08ff */
[----:B------:R-:W-:Y:S01]  /*0e80*/  VIADD R189, R2, 0x40 ;  /* 0x0000004002bd7836 */ /* 0x000fe20000000000 */
[----:B------:R-:W-:Y:S01]  /*0e90*/  SHF.R.S32.HI R6, RZ, 0x5, R6 ;  /* 0x00000005ff067819 */ /* 0x000fe20000011406 */
[----:B------:R-:W-:Y:S01]  /*0ea0*/  IMAD.IADD R5, R5, 0x1, -R4 ;  /* 0x0000000105057824 */ /* 0x000fe200078e0a04 */
[----:B------:R-:W-:Y:S01]  /*0eb0*/  LEA R19, R8, UR42, 0x1 ;  /* 0x0000002a08137c11 */ /* 0x000fe2000f8e08ff */
[C---:B------:R-:W-:Y:S01]  /*0ec0*/  VIADD R188, R2.reuse, 0x80 ;  /* 0x0000008002bc7836 */ /* 0x040fe20000000000 */
[----:B------:R-:W-:Y:S01]  /*0ed0*/  LOP3.LUT R3, R3, 0xfffffe, RZ, 0xc0, !PT ;  /* 0x00fffffe03037812 */ /* 0x000fe200078ec0ff */
[C---:B------:R-:W-:Y:S01]  /*0ee0*/  VIADD R187, R2.reuse, 0xc0 ;  /* 0x000000c002bb7836 */ /* 0x040fe20000000000 */
[----:B------:R-:W-:Y:S01]  /*0ef0*/  SEL R23, R23, 0xffffffe0, !P1 ;  /* 0xffffffe017177807 */ /* 0x000fe20004800000 */
[C---:B------:R-:W-:Y:S01]  /*0f00*/  VIADD R184, R19.reuse, 0x26800 ;  /* 0x0002680013b87836 */ /* 0x040fe20000000000 */
[----:B------:R-:W-:Y:S01]  /*0f10*/  SHF.R.S32.HI R191, RZ, 0x3, R0 ;  /* 0x00000003ffbf7819 */ /* 0x000fe20000011400 */
[C---:B------:R-:W-:Y:S01]  /*0f20*/  VIADD R186, R2.reuse, 0x100 ;  /* 0x0000010002ba7836 */ /* 0x040fe20000000000 */
[----:B------:R-:W-:Y:S01]  /*0f30*/  SHF.R.S32.HI R204, RZ, 0x1f, R189 ;  /* 0x0000001fffcc7819 */ /* 0x000fe200000114bd */
[C---:B------:R-:W-:Y:S01]  /*0f40*/  VIADD R185, R2.reuse, 0x140 ;  /* 0x0000014002b97836 */ /* 0x040fe20000000000 */
[----:B------:R-:W-:Y:S01]  /*0f50*/  SHF.R.S32.HI R203, RZ, 0x1f, R188 ;  /* 0x0000001fffcb7819 */ /* 0x000fe200000114bc */
[C---:B------:R-:W-:Y:S01]  /*0f60*/  VIADD R194, R2.reuse, 0x180 ;  /* 0x0000018002c27836 */ /* 0x040fe20000000000 */
[----:B------:R-:W-:Y:S01]  /*0f70*/  SHF.R.S32.HI R202, RZ, 0x1f, R187 ;  /* 0x0000001fffca7819 */ /* 0x000fe200000114bb */
[----:B------:R-:W-:Y:S01]  /*0f80*/  VIADD R193, R2, 0x1c0 ;  /* 0x000001c002c17836 */ /* 0x000fe20000000000 */
[----:B------:R-:W-:Y:S01]  /*0f90*/  SHF.R.S32.HI R201, RZ, 0x1f, R186 ;  /* 0x0000001fffc97819 */ /* 0x000fe200000114ba */
[----:B------:R-:W-:Y:S01]  /*0fa0*/  VIADD R22, R19, 0x26840 ;  /* 0x0002684013167836 */ /* 0x000fe20000000000 */
[----:B------:R-:W-:Y:S01]  /*0fb0*/  SHF.R.S32.HI R200, RZ, 0x1f, R185 ;  /* 0x0000001fffc87819 */ /* 0x000fe200000114b9 */
[----:B------:R-:W-:Y:S01]  /*0fc0*/  IMAD R16, R6, 0x10, R5 ;  /* 0x0000001006107824 */ /* 0x000fe200078e0205 */
[----:B------:R-:W-:Y:S01]  /*0fd0*/  SHF.R.S32.HI R199, RZ, 0x1f, R194 ;  /* 0x0000001fffc77819 */ /* 0x000fe200000114c2 */
[----:B------:R-:W-:Y:S01]  /*0fe0*/  IMAD.IADD R3, R192, 0x1, -R3 ;  /* 0x00000001c0037824 */ /* 0x000fe200078e0a03 */
[----:B------:R-:W-:Y:S01]  /*0ff0*/  SHF.R.S32.HI R198, RZ, 0x1f, R193 ;  /* 0x0000001fffc67819 */ /* 0x000fe200000114c1 */
[----:B------:R-:W-:-:S02]  /*1000*/  @P2 VIADD R22, R184, 0xffffffc0 ;  /* 0xffffffc0b8162836 */ /* 0x000fc40000000000 */
[----:B------:R-:W-:Y:S02]  /*1010*/  IMAD.IADD R184, R184, 0x1, R23 ;  /* 0x00000001b8b87824 */ /* 0x000fe400078e0217 */
[----:B------:R-:W-:Y:S02]  /*1020*/  IMAD.SHL.U32 R18, R3, 0x100, RZ ;  /* 0x0000010003127824 */ /* 0x000fe400078e00ff */
[----:B------:R-:W-:Y:S02]  /*1030*/  IMAD R195, R195, 0x8, R16 ;  /* 0x00000008c3c37824 */ /* 0x000fe400078e0210 */
[----:B------:R-:W-:-:S07]  /*1040*/  IMAD.IADD R23, R23, 0x1, R22 ;  /* 0x0000000117177824 */ /* 0x000fce00078e0216 */
.L_x_3638:
[----:B0-2-4-:R-:W0:Y:S01]  /*1050*/  LDC.64 R4, c[0x0][0xc88] ;  /* 0x00032200ff047b82 */ /* 0x015e220000000a00 */
[----:B------:R-:W-:Y:S01]  /*1060*/  ULDC.64 UR8, c[0x0][0xa28] ;  /* 0x00028a0000087ab9 */ /* 0x000fe20000000a00 */
[----:B------:R-:W-:Y:S01]  /*1070*/  ULDC.64 UR10, c[0x0][0x418] ;  /* 0x00010600000a7ab9 */ /* 0x000fe20000000a00 */
[----:B------:R-:W-:Y:S01]  /*1080*/  IMAD.MOV.U32 R3, RZ, RZ, RZ ;  /* 0x000000ffff037224 */ /* 0x000fe200078e00ff */
[----:B------:R-:W-:Y:S01]  /*1090*/  ULDC UR4, c[0x0][0x424] ;  /* 0x0001090000047ab9 */ /* 0x000fe20000000800 */
[----:B------:R-:W-:Y:S01]  /*10a0*/  ULDC UR7, c[0x0][0x2f0] ;  /* 0x0000bc0000077ab9 */ /* 0x000fe20000000800 */
[----:B0-----:R-:W-:-:S06]  /*10b0*/  IMAD.WIDE R4, R7, 0x4, R4 ;  /* 0x0000000407047825 */ /* 0x001fcc00078e0204 */
[----:B------:R-:W2:Y:S01]  /*10c0*/  LDG.E R4, desc[UR40][R4.64] ;  /* 0x0000002804047981 */ /* 0x000ea2000c1e1900 */
[----:B------:R-:W-:-:S04]  /*10d0*/  UISETP.NE.U32.AND UP0, UPT, UR8, URZ, UPT ;  /* 0x0000003f0800728c */ /* 0x000fc8000bf05070 */
[----:B------:R-:W-:-:S06]  /*10e0*/  UISETP.NE.AND.EX UP0, UPT, UR9, URZ, UPT, UP0 ;  /* 0x0000003f0900728c */ /* 0x000fcc000bf05300 */
[----:B------:R-:W-:Y:S02]  /*10f0*/  PLOP3.LUT P0, PT, PT, PT, UP0, 0x80, 0x0 ;  /* 0x000000000000781c */ /* 0x000fe40003f0f008 */
[----:B--2---:R-:W-:-:S13]  /*1100*/  R2UR UR43, R4 ;  /* 0x00000000042b72ca */ /* 0x004fda00000e0000 */
[----:B------:R-:W-:Y:S02]  /*1110*/  USHF.R.S32.HI UR44, URZ, 0x1f, UR43 ;  /* 0x0000001f3f2c7899 */ /* 0x000fe4000801142b */
[----:B------:R-:W-:-:S04]  /*1120*/  @UP0 ULEA UR8, UP1, UR43, UR8, 0x2 ;  /* 0x000000082b080291 */ /* 0x000fc8000f82103f */
[----:B------:R-:W-:Y:S02]  /*1130*/  @UP0 ULEA.HI.X UR9, UR43, UR9, UR44, 0x2, UP1 ;  /* 0x000000092b090291 */ /* 0x000fe400088f142c */
[----:B------:R-:W-:-:S04]  /*1140*/  IMAD.U32 R6, RZ, RZ, UR8 ;  /* 0x00000008ff067e24 */ /* 0x000fc8000f8e00ff */
[----:B------:R-:W-:Y:S01]  /*1150*/  IMAD.U32 R7, RZ, RZ, UR9 ;  /* 0x00000009ff077e24 */ /* 0x000fe2000f8e00ff */
[----:B------:R-:W-:Y:S02]  /*1160*/  ULDC.64 UR8, c[0x0][0xa20] ;  /* 0x0002880000087ab9 */ /* 0x000fe40000000a00 */
[----:B------:R-:W-:Y:S02]  /*1170*/  UISETP.NE.U32.AND UP0, UPT, UR8, URZ, UPT ;  /* 0x0000003f0800728c */ /* 0x000fe4000bf05070 */
[----:B------:R-:W-:Y:S01]  /*1180*/  UISETP.NE.U32.AND UP1, UPT, UR10, URZ, UPT ;  /* 0x0000003f0a00728c */ /* 0x000fe2000bf25070 */
[----:B------:R0:W5:Y:S01]  /*1190*/  @P0 LDG.E R3, desc[UR40][R6.64] ;  /* 0x0000002806030981 */ /* 0x000162000c1e1900 */
[----:B------:R-:W-:Y:S02]  /*11a0*/  UISETP.NE.AND.EX UP0, UPT, UR9, URZ, UPT, UP0 ;  /* 0x0000003f0900728c */ /* 0x000fe4000bf05300 */
[----:B------:R-:W-:-:S04]  /*11b0*/  UISETP.NE.AND.EX UP1, UPT, UR11, URZ, UPT, UP1 ;  /* 0x0000003f0b00728c */ /* 0x000fc8000bf25310 */
[----:B------:R-:W-:Y:S01]  /*11c0*/  USEL UR4, UR4, 0x1, UP1 ;  /* 0x0000000104047887 */ /* 0x000fe20008800000 */
[----:B------:R-:W-:-:S03]  /*11d0*/  PLOP3.LUT P0, PT, PT, PT, UP0, 0x80, 0x0 ;  /* 0x000000000000781c */ /* 0x000fc60003f0f008 */
[----:B------:R-:W-:Y:S02]  /*11e0*/  UIMAD UR4, UR4, UR7, URZ ;  /* 0x00000007040472a4 */ /* 0x000fe4000f8e023f */
[----:B------:R-:W-:-:S04]  /*11f0*/  @UP0 ULEA UR8, UP1, UR43, UR8, 0x2 ;  /* 0x000000082b080291 */ /* 0x000fc8000f82103f */
[----:B------:R-:W-:Y:S01]  /*1200*/  @UP0 ULEA.HI.X UR9, UR43, UR9, UR44, 0x2, UP1 ;  /* 0x000000092b090291 */ /* 0x000fe200088f142c */
[----:B------:R-:W-:Y:S02]  /*1210*/  IMAD.U32 R152, RZ, RZ, UR4 ;  /* 0x00000004ff987e24 */ /* 0x000fe4000f8e00ff */
[----:B------:R-:W-:-:S03]  /*1220*/  IMAD.U32 R4, RZ, RZ, UR8 ;  /* 0x00000008ff047e24 */ /* 0x000fc6000f8e00ff */
[----:B------:R-:W-:-:S05]  /*1230*/  IMAD.U32 R5, RZ, RZ, UR9 ;  /* 0x00000009ff057e24 */ /* 0x000fca000f8e00ff */
[----:B------:R0:W5:Y:S01]  /*1240*/  @P0 LDG.E R152, desc[UR40][R4.64] ;  /* 0x0000002804980981 */ /* 0x000162000c1e1900 */
[----:B------:R-:W-:Y:S01]  /*1250*/  UMOV UR45, UR5 ;  /* 0x00000005002d7c82 */ /* 0x000fe20008000000 */
[----:B------:R-:W-:Y:S01]  /*1260*/  UMOV UR46, UR6 ;  /* 0x00000006002e7c82 */ /* 0x000fe20008000000 */
[----:B-1-3--:R-:W-:Y:S05]  /*1270*/  @P0 BRA `(.L_x_3595) ;  /* 0x00000000002c0947 */ /* 0x00afea0003800000 */
[----:B------:R-:W-:Y:S02]  /*1280*/  ULDC.64 UR4, c[0x0][0xa08] ;  /* 0x0002820000047ab9 */ /* 0x000fe40000000a00 */
[----:B------:R-:W-:-:S04]  /*1290*/  ISETP.NE.U32.AND P0, PT, RZ, UR4, PT ;  /* 0x00000004ff007c0c */ /* 0x000fc8000bf05070 */
[----:B------:R-:W-:-:S13]  /*12a0*/  ISETP.NE.AND.EX P0, PT, RZ, UR5, PT, P0 ;  /* 0x00000005ff007c0c */ /* 0x000fda000bf05300 */
[----:B------:R-:W-:Y:S05]  /*12b0*/  @!P0 BRA `(.L_x_3595) ;  /* 0x00000000001c8947 */ /* 0x000fea0003800000 */
[----:B------:R-:W-:Y:S02]  /*12c0*/  ULDC.64 UR4, c[0x0][0xa08] ;  /* 0x0002820000047ab9 */ /* 0x000fe40000000a00 */
[----:B------:R-:W-:-:S06]  /*12d0*/  UIMAD.WIDE UR4, UR43, 0x4, UR4 ;  /* 0x000000042b0478a5 */ /* 0x000fcc000f8e0204 */
[----:B0-----:R-:W-:Y:S02]  /*12e0*/  IMAD.U32 R4, RZ, RZ, UR4 ;  /* 0x00000004ff047e24 */ /* 0x001fe4000f8e00ff */
[----:B------:R-:W-:-:S05]  /*12f0*/  IMAD.U32 R5, RZ, RZ, UR5 ;  /* 0x00000005ff057e24 */ /* 0x000fca000f8e00ff */
[----:B-----5:R-:W2:Y:S04]  /*1300*/  LDG.E R152, desc[UR40][R4.64] ;  /* 0x0000002804987981 */ /* 0x020ea8000c1e1900 */
[----:B------:R-:W2:Y:S02]  /*1310*/  LDG.E R7, desc[UR40][R4.64+0x4] ;  /* 0x0000042804077981 */ /* 0x000ea4000c1e1900 */
[----:B--2---:R-:W-:-:S07]  /*1320*/  IMAD.IADD R152, R7, 0x1, -R152 ;  /* 0x0000000107987824 */ /* 0x004fce00078e0a98 */
.L_x_3595:
[----:B------:R-:W-:Y:S01]  /*1330*/  UISETP.NE.AND UP0, UPT, UR48, 0x1, UPT ;  /* 0x000000013000788c */ /* 0x000fe2000bf05270 */
[----:B-----5:R-:W-:Y:S01]  /*1340*/  IMAD.IADD R152, R152, 0x1, -R3 ;  /* 0x0000000198987824 */ /* 0x020fe200078e0a03 */
[----:B------:R-:W-:Y:S01]  /*1350*/  CS2R R20, SRZ ;  /* 0x0000000000147805 */ /* 0x000fe2000001ff00 */
[----:B------:R-:W-:Y:S01]  /*1360*/  IMAD.MOV.U32 R0, RZ, RZ, RZ ;  /* 0x000000ffff007224 */ /* 0x000fe200078e00ff */
[----:B------:R-:W-:Y:S01]  /*1370*/  CS2R R150, SRZ ;  /* 0x0000000000967805 */ /* 0x000fe2000001ff00 */
[----:B------:R-:W-:Y:S01]  /*1380*/  VIADD R3, R152, 0x3f ;  /* 0x0000003f98037836 */ /* 0x000fe20000000000 */
[----:B------:R-:W-:Y:S02]  /*1390*/  PLOP3.LUT P0, PT, PT, PT, UP0, 0x80, 0x0 ;  /* 0x000000000000781c */ /* 0x000fe40003f0f008 */
[----:B------:R-:W-:Y:S02]  /*13a0*/  CS2R R148, SRZ ;  /* 0x0000000000947805 */ /* 0x000fe4000001ff00 */
[----:B------:R-:W-:-:S02]  /*13b0*/  CS2R R146, SRZ ;  /* 0x0000000000927805 */ /* 0x000fc4000001ff00 */
[----:B------:R-:W-:Y:S02]  /*13c0*/  CS2R R144, SRZ ;  /* 0x0000000000907805 */ /* 0x000fe4000001ff00 */
[----:B0-----:R-:W-:Y:S02]  /*13d0*/  SHF.R.S32.HI R4, RZ, 0x1f, R3 ;  /* 0x0000001fff047819 */ /* 0x001fe40000011403 */
[----:B------:R-:W-:Y:S02]  /*13e0*/  CS2R R142, SRZ ;  /* 0x00000000008e7805 */ /* 0x000fe4000001ff00 */
[----:B------:R-:W-:Y:S02]  /*13f0*/  CS2R R140, SRZ ;  /* 0x00000000008c7805 */ /* 0x000fe4000001ff00 */
[----:B------:R-:W-:Y:S02]  /*1400*/  CS2R R138, SRZ ;  /* 0x00000000008a7805 */ /* 0x000fe4000001ff00 */
[----:B------:R-:W-:-:S02]  /*1410*/  LEA.HI R4, R4, R3, RZ, 0x6 ;  /* 0x0000000304047211 */ /* 0x000fc400078f30ff */
        /* <DEDUP_REMOVED lines=54> */
[----:B------:R-:W-:Y:S01]  /*1780*/  CS2R R10, SRZ ;  /* 0x00000000000a7805 */ /* 0x000fe2000001ff00 */
[----:B------:R-:W-:Y:S01]  /*1790*/  IMAD.MOV.U32 R24, RZ, RZ, RZ ;  /* 0x000000ffff187224 */ /* 0x000fe200078e00ff */
[----:B------:R-:W-:Y:S01]  /*17a0*/  CS2R R8, SRZ ;  /* 0x0000000000087805 */ /* 0x000fe2000001ff00 */
[----:B------:R-:W-:Y:S01]  /*17b0*/  IMAD.MOV.U32 R172, RZ, RZ, RZ ;  /* 0x000000ffffac7224 */ /* 0x000fe200078e00ff */
[----:B------:R-:W-:Y:S01]  /*17c0*/  SHF.R.S32.HI R173, RZ, 0x6, R4 ;  /* 0x00000006ffad7819 */ /* 0x000fe20000011404 */
[----:B------:R-:W-:Y:S06]  /*17d0*/  @!P0 BRA `(.L_x_3596) ;  /* 0x0000001800508947 */ /* 0x000fec0003800000 */
[----:B------:R-:W-:Y:S02]  /*17e0*/  ISETP.GE.AND P1, PT, R152, 0x1, PT ;  /* 0x000000019800780c */ /* 0x000fe40003f26270 */
[----:B------:R-:W-:-:S11]  /*17f0*/  PLOP3.LUT P0, PT, PT, PT, PT, 0x80, 0x0 ;  /* 0x000000000000781c */ /* 0x000fd60003f0f070 */
[----:B------:R-:W-:Y:S05]  /*1800*/  @!P1 BRA `(.L_x_3597) ;  /* 0x0000005000bc9947 */ /* 0x000fea0003800000 */
        /* <DEDUP_REMOVED lines=14> */
.L_x_3598:
[----:B------:R-:W-:Y:S01]  /*18f0*/  ULEA UR16, UR39, UR42, 0x3 ;  /* 0x0000002a27107291 */ /* 0x000fe2000f8e183f */
[----:B------:R-:W-:-:S05]  /*1900*/  IMAD.U32 R0, RZ, RZ, UR38 ;  /* 0x00000026ff007e24 */ /* 0x000fca000f8e00ff */
[----:B------:R-:W-:-:S04]  /*1910*/  SHF.L.U32 R0, R0, 0x1f, RZ ;  /* 0x0000001f00007819 */ /* 0x000fc800000006ff */
[----:B------:R-:W0:Y:S02]  /*1920*/  SYNCS.PHASECHK.TRANS64.TRYWAIT P0, [UR16+0x28c50], R0 ;  /* 0x028c5000ff0075a7 */ /* 0x000e240008000150 */
[----:B0-----:R-:W-:Y:S05]  /*1930*/  @!P0 BRA `(.L_x_3599) ;  /* 0x000000ec00a08947 */ /* 0x001fea0003800000 */
.L_x_3779:
        /* <DEDUP_REMOVED lines=18> */
[----:B------:R-:W-:-:S06]  /*1a60*/  WARPGROUP.ARRIVE ;  /* 0x00000000000079c5 */ /* 0x000fcc0000000000 */
        /* <DEDUP_REMOVED lines=25> */
[----:B------:R-:W-:-:S13]  /*1c00*/  ISETP.GE.AND P0, PT, R152, 0x41, PT ;  /* 0x000000419800780c */ /* 0x000fda0003f06270 */
[----:B0-----:R-:W-:Y:S05]  /*1c10*/  @!P0 BRA `(.L_x_3600) ;  /* 0x0000000c00008947 */ /* 0x001fea0003800000 */
[----:B------:R-:W-:-:S07]  /*1c20*/  VIADD R173, R173, 0xfffffffe ;  /* 0xfffffffeadad7836 */ /* 0x000fce0000000000 */
.L_x_3605:
[----:B------:R-:W-:Y:S01]  /*1c30*/  BAR.SYNC.DEFER_BLOCKING 0xe, 0x100 ;  /* 0x0384000000007b1d */ /* 0x000fe20000010000 */
[----:B------:R-:W-:Y:S01]  /*1c40*/  IMAD.U32 R3, RZ, RZ, UR39 ;  /* 0x00000027ff037e24 */ /* 0x000fe2000f8e00ff */
[----:B------:R-:W-:Y:S01]  /*1c50*/  UISETP.NE.AND UP1, UPT, UR47, 0x3, UPT ;  /* 0x000000032f00788c */ /* 0x000fe2000bf25270 */
[----:B------:R-:W-:Y:S01]  /*1c60*/  ISETP.GT.AND P1, PT, R173, RZ, PT ;  /* 0x000000ffad00720c */ /* 0x000fe20003f24270 */
[----:B------:R-:W-:Y:S01]  /*1c70*/  UIADD3 UR39, UR39, 0x1, URZ ;  /* 0x0000000127277890 */ /* 0x000fe2000fffe03f */
[----:B0-----:R-:W-:Y:S02]  /*1c80*/  IMAD R0, R3, 0x40, R16 ;  /* 0x0000004003007824 */ /* 0x001fe400078e0210 */
        /* <DEDUP_REMOVED lines=139> */
.L_x_3601:
[----:B------:R-:W-:Y:S01]  /*2540*/  ULEA UR6, UR39, UR42, 0x3 ;  /* 0x0000002a27067291 */ /* 0x000fe2000f8e183f */
[----:B------:R-:W-:-:S05]  /*2550*/  IMAD.U32 R0, RZ, RZ, UR38 ;  /* 0x00000026ff007e24 */ /* 0x000fca000f8e00ff */
[----:B------:R-:W-:-:S04]  /*2560*/  SHF.L.U32 R0, R0, 0x1f, RZ ;  /* 0x0000001f00007819 */ /* 0x000fc800000006ff */
[----:B------:R0:W1:Y:S01]  /*2570*/  SYNCS.PHASECHK.TRANS64.TRYWAIT P0, [UR6+0x28c50], R0 ;  /* 0x028c5000ff0075a7 */ /* 0x0000620008000146 */
[----:B------:R-:W-:Y:S05]  /*2580*/  @!P2 BRA `(.L_x_3602) ;  /* 0x000000000004a947 */ /* 0x000fea0003800000 */
[----:B------:R-:W-:Y:S01]  /*2590*/  BPT.TRAP 0x1 ;  /* 0x000000040000795c */ /* 0x000fe20000300000 */
.L_x_3602:
[----:B-1----:R-:W-:Y:S05]  /*25a0*/  @P0 BRA `(.L_x_3603) ;  /* 0x0000000000080947 */ /* 0x002fea0003800000 */
[----:B------:R-:W1:Y:S02]  /*25b0*/  SYNCS.PHASECHK.TRANS64.TRYWAIT P0, [UR6+0x28c50], R0 ;  /* 0x028c5000ff0075a7 */ /* 0x000e640008000146 */
[----:B-1----:R-:W-:Y:S05]  /*25c0*/  @!P0 BRA `(.L_x_3604) ;  /* 0x000000e000948947 */ /* 0x002fea0003800000 */
.L_x_3603:
        /* <DEDUP_REMOVED lines=37> */
.L_x_3600:
[----:B------:R-:W-:Y:S01]  /*2820*/  BAR.SYNC.DEFER_BLOCKING 0xe, 0x100 ;  /* 0x0384000000007b1d */ /* 0x000fe20000010000 */
[----:B------:R-:W-:Y:S01]  /*2830*/  IMAD.U32 R3, RZ, RZ, UR39 ;  /* 0x00000027ff037e24 */ /* 0x000fe2000f8e00ff */
[----:B------:R-:W-:Y:S01]  /*2840*/  UIADD3 UR39, UR39, 0x1, URZ ;  /* 0x0000000127277890 */ /* 0x000fe2000fffe03f */
[----:B------:R-:W-:Y:S01]  /*2850*/  PLOP3.LUT P0, PT, PT, PT, PT, 0x8, 0x0 ;  /* 0x000000000000781c */ /* 0x000fe20003f0e170 */
[----:B------:R-:W-:Y:S02]  /*2860*/  IMAD.MOV.U32 R20, RZ, RZ, RZ ;  /* 0x000000ffff147224 */ /* 0x000fe400078e00ff */
[----:B0-----:R-:W-:Y:S01]  /*2870*/  IMAD R0, R3, 0x40, R16 ;  /* 0x0000004003007824 */ /* 0x001fe200078e0210 */
[----:B------:R-:W-:-:S04]  /*2880*/  UISETP.NE.AND UP0, UPT, UR39, 0x2, UPT ;  /* 0x000000022700788c */ /* 0x000fc8000bf05270 */
[----:B------:R-:W-:Y:S01]  /*2890*/  LEA R3, R0, UR42, 0x2 ;  /* 0x0000002a00037c11 */ /* 0x000fe2000f8e10ff */
        /* <DEDUP_REMOVED lines=136> */
.L_x_3596:
[----:B------:R-:W-:Y:S02]  /*3120*/  ISETP.GE.AND P1, PT, R152, 0x1, PT ;  /* 0x000000019800780c */ /* 0x000fe40003f26270 */
[----:B------:R-:W-:-:S11]  /*3130*/  PLOP3.LUT P0, PT, PT, PT, PT, 0x80, 0x0 ;  /* 0x000000000000781c */ /* 0x000fd60003f0f070 */
[----:B------:R-:W-:Y:S05]  /*3140*/  @!P1 BRA `(.L_x_3597) ;  /* 0x00000038006c9947 */ /* 0x000fea0003800000 */
        /* <DEDUP_REMOVED lines=29> */
.L_x_3606:
        /* <DEDUP_REMOVED lines=9> */
.L_x_3780:
[----:B------:R-:W-:Y:S05]  /*33b0*/  @!P0 BRA `(.L_x_3608) ;  /* 0x0000000000048947 */ /* 0x000fea0003800000 */
[----:B------:R-:W-:Y:S01]  /*33c0*/  BPT.TRAP 0x1 ;  /* 0x000000040000795c */ /* 0x000fe20000300000 */
.L_x_3608:
[----:B------:R-:W-:Y:S02]  /*33d0*/  IMAD.U32 R7, RZ, RZ, UR39 ;  /* 0x00000027ff077e24 */ /* 0x000fe4000f8e00ff */
[----:B------:R-:W-:-:S03]  /*33e0*/  IMAD.U32 R8, RZ, RZ, UR38 ;  /* 0x00000026ff087e24 */ /* 0x000fc6000f8e00ff */
[----:B------:R-:W-:Y:S02]  /*33f0*/  LEA R7, R7, UR42, 0x3 ;  /* 0x0000002a07077c11 */ /* 0x000fe4000f8e18ff */
[----:B------:R-:W-:-:S04]  /*3400*/  SHF.L.U32 R8, R8, 0x1f, RZ ;  /* 0x0000001f08087819 */ /* 0x000fc800000006ff */
[----:B------:R1:W2:Y:S01]  /*3410*/  SYNCS.PHASECHK.TRANS64.TRYWAIT P1, [R7+URZ+0x28c30], R8 ;  /* 0x028c3008070075a7 */ /* 0x0002a2000802017f */
[----:B------:R-:W-:Y:S05]  /*3420*/  @!P0 BRA `(.L_x_3609) ;  /* 0x0000000000048947 */ /* 0x000fea0003800000 */
[----:B------:R-:W-:Y:S01]  /*3430*/  BPT.TRAP 0x1 ;  /* 0x000000040000795c */ /* 0x000fe20000300000 */
.L_x_3609:
[----:B--2---:R-:W-:Y:S05]  /*3440*/  @P1 BRA `(.L_x_3610) ;  /* 0x0000000000081947 */ /* 0x004fea0003800000 */
[----:B------:R-:W2:Y:S02]  /*3450*/  SYNCS.PHASECHK.TRANS64.TRYWAIT P1, [R7+URZ+0x28c30], R8 ;  /* 0x028c3008070075a7 */ /* 0x000ea4000802017f */
[----:B--2---:R-:W-:Y:S05]  /*3460*/  @!P1 BRA `(.L_x_3611) ;  /* 0x000000d4001c9947 */ /* 0x004fea0003800000 */
.L_x_3610:
[----:B0-----:R-:W0:Y:S01]  /*3470*/  S2R R0, SR_TID.X ;  /* 0x0000000000007919 */ /* 0x001e220000002100 */
[----:B------:R-:W-:-:S04]  /*3480*/  UIADD3 UR4, UR42, 0x22400, URZ ;  /* 0x000224002a047890 */ /* 0x000fc8000fffe03f */
[----:B------:R-:W-:-:S04]  /*3490*/  USHF.R.U32.HI UR4, URZ, 0x4, UR4 ;  /* 0x000000043f047899 */ /* 0x000fc80008011604 */
[----:B------:R-:W-:Y:S01]  /*34a0*/  ULOP3.LUT UR4, UR4, 0x3fff, URZ, 0xc0, !UPT ;  /* 0x00003fff04047892 */ /* 0x000fe2000f8ec03f */
[----:B0-----:R-:W-:-:S05]  /*34b0*/  LOP3.LUT R3, R0, 0x7f, RZ, 0xc0, !PT ;  /* 0x0000007f00037812 */ /* 0x001fca00078ec0ff */
[----:B------:R-:W-:Y:S01]  /*34c0*/  IMAD.U32 R0, RZ, RZ, UR4 ;  /* 0x00000004ff007e24 */ /* 0x000fe2000f8e00ff */
[----:B------:R-:W-:Y:S05]  /*34d0*/  WARPSYNC.ALL ;  /* 0x0000000000007948 */ /* 0x000fea0003800000 */
[----:B------:R-:W-:Y:S02]  /*34e0*/  ISETP.NE.AND P1, PT, R3, RZ, PT ;  /* 0x000000ff0300720c */ /* 0x000fe40003f25270 */
[----:B------:R-:W-:-:S04]  /*34f0*/  LOP3.LUT R0, R0, 0x10000, RZ, 0xfc, !PT ;  /* 0x0001000000007812 */ /* 0x000fc800078efcff */
[----:B------:R-:W-:Y:S01]  /*3500*/  R2UR UR12, R0 ;  /* 0x00000000000c72ca */ /* 0x000fe200000e0000 */
[----:B------:R-:W-:Y:S01]  /*3510*/  UIADD3 UR4, UR42, 0x20400, URZ ;  /* 0x000204002a047890 */ /* 0x000fe2000fffe03f */
[----:B------:R-:W-:Y:S01]  /*3520*/  WARPGROUP.ARRIVE ;  /* 0x00000000000079c5 */ /* 0x000fe20000000000 */
[----:B------:R-:W-:Y:S01]  /*3530*/  UMOV UR7, 0x40000040 ;  /* 0x4000004000077882 */ /* 0x000fe20000000000 */
[----:B------:R-:W-:Y:S01]  /*3540*/  UMOV UR5, 0x40000040 ;  /* 0x4000004000057882 */ /* 0x000fe20000000000 */
[----:B------:R-:W-:Y:S01]  /*3550*/  USHF.R.U32.HI UR4, URZ, 0x4, UR4 ;  /* 0x000000043f047899 */ /* 0x000fe20008011604 */
[----:B------:R-:W-:Y:S01]  /*3560*/  IMAD R4, R173, -0x40, R152 ;  /* 0xffffffc0ad047824 */ /* 0x000fe200078e0298 */
[----:B------:R-:W-:Y:S01]  /*3570*/  UMOV UR11, 0x40000040 ;  /* 0x40000040000b7882 */ /* 0x000fe20000000000 */
[----:B------:R-:W-:Y:S01]  /*3580*/  UMOV UR9, 0x40000040 ;  /* 0x4000004000097882 */ /* 0x000fe20000000000 */
[----:B------:R-:W-:Y:S01]  /*3590*/  ULOP3.LUT UR4, UR4, 0x3fff, URZ, 0xc0, !UPT ;  /* 0x00003fff04047892 */ /* 0x000fe2000f8ec03f */
[----:B------:R-:W-:Y:S01]  /*35a0*/  UMOV UR15, 0x40000040 ;  /* 0x40000040000f7882 */ /* 0x000fe20000000000 */
[----:B------:R-:W-:-:S02]  /*35b0*/  IADD3 R4, -R17, 0x40, R4 ;  /* 0x0000004011047810 */ /* 0x000fc40007ffe104 */
[----:B------:R-:W-:Y:S02]  /*35c0*/  ULEA UR12, UR39, UR12, 0x9 ;  /* 0x0000000c270c7291 */ /* 0x000fe4000f8e483f */
[----:B------:R-:W-:Y:S01]  /*35d0*/  ULOP3.LUT UR13, UR4, 0x10000, URZ, 0xfc, !UPT ;  /* 0x00010000040d7892 */ /* 0x000fe2000f8efc3f */
[C---:B------:R-:W-:Y:S01]  /*35e0*/  ISETP.GT.AND P6, PT, R4.reuse, RZ, PT ;  /* 0x000000ff0400720c */ /* 0x040fe20003fc4270 */
[----:B------:R-:W-:Y:S01]  /*35f0*/  UIADD3 UR10, UR12, 0x4, URZ ;  /* 0x000000040c0a7890 */ /* 0x000fe2000fffe03f */
[C---:B------:R-:W-:Y:S01]  /*3600*/  ISETP.GT.AND P2, PT, R4.reuse, 0x1, PT ;  /* 0x000000010400780c */ /* 0x040fe20003f44270 */
[----:B------:R-:W-:Y:S01]  /*3610*/  UIADD3 UR8, UR13, 0x4, URZ ;  /* 0x000000040d087890 */ /* 0x000fe2000fffe03f */
[C---:B------:R-:W-:Y:S01]  /*3620*/  ISETP.GT.AND P3, PT, R4.reuse, 0x8, PT ;  /* 0x000000080400780c */ /* 0x040fe20003f64270 */
[----:B------:R-:W-:Y:S01]  /*3630*/  UMOV UR6, UR12 ;  /* 0x0000000c00067c82 */ /* 0x000fe20008000000 */
[----:B------:R-:W-:Y:S01]  /*3640*/  UMOV UR4, UR13 ;  /* 0x0000000d00047c82 */ /* 0x000fe20008000000 */
[----:B------:R-:W-:Y:S01]  /*3650*/  UIADD3 UR14, UR12, 0x6, URZ ;  /* 0x000000060c0e7890 */ /* 0x000fe2000fffe03f */
[----:B------:R-:W-:Y:S01]  /*3660*/  HGMMA.64x64x16.F32 R24, gdesc[UR4], RZ, !UPT, gsb0 ;  /* 0x00e00000041879f0 */ /* 0x000fe2000c0008ff */
[----:B------:R-:W-:Y:S01]  /*3670*/  UIADD3 UR6, UR12, 0x2, URZ ;  /* 0x000000020c067890 */ /* 0x000fe2000fffe03f */
[C---:B------:R-:W-:Y:S01]  /*3680*/  ISETP.GT.AND P4, PT, R4.reuse, 0x9, PT ;  /* 0x000000090400780c */ /* 0x040fe20003f84270 */
[----:B------:R-:W-:Y:S01]  /*3690*/  UIADD3 UR4, UR13, 0x2, URZ ;  /* 0x000000020d047890 */ /* 0x000fe2000fffe03f */
[----:B------:R-:W-:Y:S01]  /*36a0*/  ISETP.GT.AND P5, PT, R4, 0x10, PT ;  /* 0x000000100400780c */ /* 0x000fe20003fa4270 */
[----:B------:R-:W-:Y:S01]  /*36b0*/  UMOV UR7, 0x40000040 ;  /* 0x4000004000077882 */ /* 0x000fe20000000000 */
[----:B------:R-:W-:Y:S01]  /*36c0*/  UMOV UR5, 0x40000040 ;  /* 0x4000004000057882 */ /* 0x000fe20000000000 */
[----:B------:R-:W-:Y:S01]  /*36d0*/  UIADD3 UR12, UR13, 0x6, URZ ;  /* 0x000000060d0c7890 */ /* 0x000fe2000fffe03f */
[----:B------:R-:W-:-:S02]  /*36e0*/  ULDC UR20, c[0x0][0x988] ;  /* 0x0002620000147ab9 */ /* 0x000fc40000000800 */
        /* <DEDUP_REMOVED lines=218> */
.L_x_3612:
[----:B------:R3:W4:Y:S01]  /*4490*/  SYNCS.PHASECHK.TRANS64.TRYWAIT P2, [R7+URZ+0x28c50], R8 ;  /* 0x028c5008070075a7 */ /* 0x000722000804017f */
[----:B------:R-:W-:Y:S05]  /*44a0*/  @!P0 BRA `(.L_x_3613) ;  /* 0x0000000000048947 */ /* 0x000fea0003800000 */
[----:B------:R-:W-:Y:S01]  /*44b0*/  BPT.TRAP 0x1 ;  /* 0x000000040000795c */ /* 0x000fe20000300000 */
.L_x_3613:
[----:B------:R-:W-:Y:S01]  /*44c0*/  ULOP3.LUT UR49, UR49, 0x2000000, URZ, 0xfc, !UPT ;  /* 0x0200000031317892 */ /* 0x000fe2000f8efc3f */
[----:B----4-:R-:W-:Y:S11]  /*44d0*/  @P2 BRA `(.L_x_3614) ;  /* 0x0000000000082947 */ /* 0x010ff60003800000 */
[----:B------:R-:W4:Y:S02]  /*44e0*/  SYNCS.PHASECHK.TRANS64.TRYWAIT P2, [R7+URZ+0x28c50], R8 ;  /* 0x028c5008070075a7 */ /* 0x000f24000804017f */
[----:B----4-:R-:W-:Y:S05]  /*44f0*/  @!P2 BRA `(.L_x_3615) ;  /* 0x000000c4000ca947 */ /* 0x010fea0003800000 */
.L_x_3614:
[----:B------:R-:W-:Y:S01]  /*4500*/  ULEA UR10, UR39, UR49, 0xc ;  /* 0x00000031270a7291 */ /* 0x000fe2000f8e603f */
[----:B------:R-:W-:Y:S01]  /*4510*/  WARPGROUP.ARRIVE ;  /* 0x00000000000079c5 */ /* 0x000fe20000000000 */
[----:B------:R-:W-:Y:S01]  /*4520*/  UMOV UR7, 0x40000040 ;  /* 0x4000004000077882 */ /* 0x000fe20000000000 */
[----:B------:R-:W-:Y:S01]  /*4530*/  UMOV UR11, 0x40000040 ;  /* 0x40000040000b7882 */ /* 0x000fe20000000000 */
[----:B------:R-:W-:Y:S01]  /*4540*/  ISETP.GE.AND P2, PT, R152, 0x41, PT ;  /* 0x000000419800780c */ /* 0x000fe20003f46270 */
[----:B-1234-:R-:W-:Y:S02]  /*4550*/  @!P1 VIADD R7, R7, 0x28c60 ;  /* 0x00028c6007079836 */ /* 0x01efe40000000000 */
[----:B------:R-:W-:Y:S02]  /*4560*/  UMOV UR6, UR10 ;  /* 0x0000000a00067c82 */ /* 0x000fe40008000000 */
[----:B------:R-:W-:Y:S01]  /*4570*/  HGMMA.64x256x16.F32 R24, R156, gdesc[UR4].tnspB, RZ, !UPT, gsb0 ;  /* 0x43e000049c187df0 */ /* 0x000fe2000c0008ff */
[----:B------:R-:W-:Y:S01]  /*4580*/  UIADD3 UR6, UR10, 0x80, URZ ;  /* 0x000000800a067890 */ /* 0x000fe2000fffe03f */
[----:B------:R-:W-:Y:S01]  /*4590*/  @!P1 PRMT R7, RZ, 0x654, R7 ;  /* 0x00000654ff079816 */ /* 0x000fe20000000007 */
[----:B------:R-:W-:Y:S01]  /*45a0*/  UMOV UR7, 0x40000040 ;  /* 0x4000004000077882 */ /* 0x000fe20000000000 */
[----:B------:R-:W-:-:S02]  /*45b0*/  WARPGROUP.DEPBAR.LE gsb0, 0x0 ;  /* 0x00008000000079c5 */ /* 0x000fc40000010000 */
[----:B------:R-:W-:-:S15]  /*45c0*/  WARPGROUP.ARRIVE ;  /* 0x00000000000079c5 */ /* 0x000fde0000000000 */
[----:B------:R-:W-:-:S07]  /*45d0*/  NOP ;  /* 0x0000000000007918 */ /* 0x000fce0000000000 */
        /* <DEDUP_REMOVED lines=23> */
[----:B-1----:R-:W-:Y:S01]  /*4750*/  VIADD R7, R173, 0xfffffffe ;  /* 0xfffffffead077836 */ /* 0x002fe20000000000 */
[----:B------:R-:W-:Y:S01]  /*4760*/  UMOV UR21, UR39 ;  /* 0x0000002700157c82 */ /* 0x000fe20008000000 */
[----:B------:R-:W-:Y:S01]  /*4770*/  IMAD.MOV.U32 R9, RZ, RZ, R4 ;  /* 0x000000ffff097224 */ /* 0x000fe200078e0004 */
[----:B------:R-:W-:Y:S01]  /*4780*/  ULDC UR20, c[0x0][0x988] ;  /* 0x0002620000147ab9 */ /* 0x000fe20000000800 */
[----:B------:R-:W-:-:S07]  /*4790*/  IMAD.MOV.U32 R10, RZ, RZ, R3 ;  /* 0x000000ffff0a7224 */ /* 0x000fce00078e0003 */
.L_x_3625:
[----:B------:R-:W-:Y:S01]  /*47a0*/  UIADD3 UR39, UR21, 0x1, URZ ;  /* 0x0000000115277890 */ /* 0x000fe2000fffe03f */
[C---:B------:R-:W-:Y:S01]  /*47b0*/  ISETP.GT.AND P2, PT, R7.reuse, RZ, PT ;  /* 0x000000ff0700720c */ /* 0x040fe20003f44270 */
[----:B------:R-:W-:Y:S02]  /*47c0*/  VIADD R7, R7, 0xffffffff ;  /* 0xffffffff07077836 */ /* 0x000fe40000000000 */
[----:B------:R-:W-:-:S04]  /*47d0*/  UISETP.NE.AND UP0, UPT, UR39, 0x2, UPT ;  /* 0x000000022700788c */ /* 0x000fc8000bf05270 */
[----:B------:R-:W-:Y:S02]  /*47e0*/  USEL UR6, URZ, 0x1, UP0 ;  /* 0x000000013f067887 */ /* 0x000fe40008000000 */
[----:B------:R-:W-:Y:S02]  /*47f0*/  USEL UR39, UR39, URZ, UP0 ;  /* 0x0000003f27277287 */ /* 0x000fe40008000000 */
[----:B------:R-:W-:Y:S01]  /*4800*/  ULOP3.LUT UR38, UR38, UR6, URZ, 0x3c, !UPT ;  /* 0x0000000626267292 */ /* 0x000fe2000f8e3c3f */
[----:B0123--:R-:W-:Y:S11]  /*4810*/  @!P0 BRA `(.L_x_3617) ;  /* 0x0000000000048947 */ /* 0x00fff60003800000 */
[----:B------:R-:W-:Y:S01]  /*4820*/  BPT.TRAP 0x1 ;  /* 0x000000040000795c */ /* 0x000fe20000300000 */
.L_x_3617:
[----:B------:R-:W-:Y:S01]  /*4830*/  ULEA UR22, UR39, UR42, 0x3 ;  /* 0x0000002a27167291 */ /* 0x000fe2000f8e183f */
[----:B------:R-:W-:-:S05]  /*4840*/  IMAD.U32 R8, RZ, RZ, UR38 ;  /* 0x00000026ff087e24 */ /* 0x000fca000f8e00ff */
[----:B------:R-:W-:-:S04]  /*4850*/  SHF.L.U32 R8, R8, 0x1f, RZ ;  /* 0x0000001f08087819 */ /* 0x000fc800000006ff */
[----:B------:R1:W2:Y:S01]  /*4860*/  SYNCS.PHASECHK.TRANS64.TRYWAIT P3, [UR22+0x28c30], R8 ;  /* 0x028c3008ff0075a7 */ /* 0x0002a20008060156 */
[----:B------:R-:W-:Y:S05]  /*4870*/  @!P0 BRA `(.L_x_3618) ;  /* 0x0000000000048947 */ /* 0x000fea0003800000 */
[----:B------:R-:W-:Y:S01]  /*4880*/  BPT.TRAP 0x1 ;  /* 0x000000040000795c */ /* 0x000fe20000300000 */
.L_x_3618:
[----:B--2---:R-:W-:Y:S05]  /*4890*/  @P3 BRA `(.L_x_3619) ;  /* 0x0000000000083947 */ /* 0x004fea0003800000 */
[----:B------:R-:W2:Y:S02]  /*48a0*/  SYNCS.PHASECHK.TRANS64.TRYWAIT P3, [UR22+0x28c30], R8 ;  /* 0x028c3008ff0075a7 */ /* 0x000ea40008060156 */
[----:B--2---:R-:W-:Y:S05]  /*48b0*/  @!P3 BRA `(.L_x_3620) ;  /* 0x000000c00030b947 */ /* 0x004fea0003800000 */
.L_x_3619:
        /* <DEDUP_REMOVED lines=26> */
[----:B------:R-:W-:-:S04]  /*4a60*/  FMNMX.FTZ R4, R152, R10, !PT ;  /* 0x0000000a98047209 */ /* 0x000fc80007810000 */
        /* <DEDUP_REMOVED lines=32> */
[--C-:B------:R-:W-:Y:S01]  /*4c70*/  FFMA.FTZ R156, R160, UR20, -R14.reuse ;  /* 0x00000014a09c7c23 */ /* 0x100fe2000801080e */
[--C-:B------:R-:W-:Y:S01]  /*4c80*/  FFMA.FTZ R160, R168, UR20, -R14.reuse ;  /* 0x00000014a8a07c23 */ /* 0x100fe2000801080e */
[----:B------:R-:W-:Y:S01]  /*4c90*/  FMUL.FTZ R10, R10, UR20 ;  /* 0x000000140a0a7c20 */ /* 0x000fe20008410000 */
[----:B------:R-:W-:Y:S01]  /*4ca0*/  FMNMX.FTZ R4, R174, R13, !PT ;  /* 0x0000000dae047209 */ /* 0x000fe20007810000 */
[--C-:B------:R-:W-:Y:S01]  /*4cb0*/  FFMA.FTZ R164, R164, UR20, -R14.reuse ;  /* 0x00000014a4a47c23 */ /* 0x100fe2000801080e */
[--C-:B------:R-:W-:Y:S01]  /*4cc0*/  FFMA.FTZ R152, R152, UR20, -R14.reuse ;  /* 0x0000001498987c23 */ /* 0x100fe2000801080e */
[----:B------:R-:W0:Y:S01]  /*4cd0*/  MUFU.EX2 R11, R10 ;  /* 0x0000000a000b7308 */ /* 0x000e220000000800 */
[----:B------:R-:W-:Y:S01]  /*4ce0*/  FMNMX.FTZ R15, R175, R4, !PT ;  /* 0x00000004af0f7209 */ /* 0x000fe20007810000 */
[--C-:B------:R-:W-:Y:S01]  /*4cf0*/  FFMA.FTZ R13, R153, UR20, -R14.reuse ;  /* 0x00000014990d7c23 */ /* 0x100fe2000801080e */
[--C-:B------:R-:W-:Y:S01]  /*4d00*/  FFMA.FTZ R21, R161, UR20, -R14.reuse ;  /* 0x00000014a1157c23 */ /* 0x100fe2000801080e */
[--C-:B------:R-:W-:Y:S01]  /*4d10*/  FFMA.FTZ R153, R165, UR20, -R14.reuse ;  /* 0x00000014a5997c23 */ /* 0x100fe2000801080e */
[----:B------:R-:W-:Y:S01]  /*4d20*/  FMNMX.FTZ R4, R178, R15, !PT ;  /* 0x0000000fb2047209 */ /* 0x000fe20007810000 */
[--C-:B------:R-:W-:Y:S01]  /*4d30*/  FFMA.FTZ R20, R172, UR20, -R14.reuse ;  /* 0x00000014ac147c23 */ /* 0x100fe2000801080e */
[--C-:B------:R-:W-:Y:S01]  /*4d40*/  FFMA.FTZ R161, R173, UR20, -R14.reuse ;  /* 0x00000014ada17c23 */ /* 0x100fe2000801080e */
[----:B------:R-:W-:Y:S01]  /*4d50*/  MUFU.EX2 R10, R12 ;  /* 0x0000000c000a7308 */ /* 0x000fe20000000800 */
[----:B------:R-:W-:Y:S01]  /*4d60*/  FMNMX.FTZ R15, R179, R4, !PT ;  /* 0x00000004b30f7209 */ /* 0x000fe20007810000 */
[--C-:B------:R-:W-:Y:S01]  /*4d70*/  FFMA.FTZ R165, R177, UR20, -R14.reuse ;  /* 0x00000014b1a57c23 */ /* 0x100fe2000801080e */
[--C-:B------:R-:W-:Y:S01]  /*4d80*/  FFMA.FTZ R180, R180, UR20, -R14.reuse ;  /* 0x00000014b4b47c23 */ /* 0x100fe2000801080e */
[--C-:B------:R-:W-:Y:S01]  /*4d90*/  FFMA.FTZ R181, R181, UR20, -R14.reuse ;  /* 0x00000014b5b57c23 */ /* 0x100fe2000801080e */
[----:B------:R-:W-:Y:S01]  /*4da0*/  FMNMX.FTZ R4, R182, R15, !PT ;  /* 0x0000000fb6047209 */ /* 0x000fe20007810000 */
[----:B------:R-:W-:-:S02]  /*4db0*/  FFMA.FTZ R15, R157, UR20, -R14 ;  /* 0x000000149d0f7c23 */ /* 0x000fc4000801080e */
[----:B------:R2:W-:Y:S01]  /*4dc0*/  MUFU.EX2 R12, R164 ;  /* 0x000000a4000c7308 */ /* 0x0005e20000000800 */
[----:B------:R-:W-:Y:S01]  /*4dd0*/  FMNMX.FTZ R4, R183, R4, !PT ;  /* 0x00000004b7047209 */ /* 0x000fe20007810000 */
[-C--:B0-----:R-:W-:Y:S01]  /*4de0*/  FMUL.FTZ R24, R24, R11.reuse ;  /* 0x0000000b18187220 */ /* 0x081fe20000410000 */
[-C--:B------:R-:W-:Y:S01]  /*4df0*/  FMUL.FTZ R25, R25, R11.reuse ;  /* 0x0000000b19197220 */ /* 0x080fe20000410000 */
[-C--:B------:R-:W-:Y:S01]  /*4e00*/  FMUL.FTZ R28, R28, R11.reuse ;  /* 0x0000000b1c1c7220 */ /* 0x080fe20000410000 */
[-C--:B------:R-:W-:Y:S01]  /*4e10*/  FMUL.FTZ R29, R29, R11.reuse ;  /* 0x0000000b1d1d7220 */ /* 0x080fe20000410000 */
[----:B------:R-:W0:Y:S01]  /*4e20*/  SHFL.BFLY PT, R157, R4, 0x2, 0x1f ;  /* 0x0c401f00049d7f89 */ /* 0x000e2200000e0000 */
[-C--:B------:R-:W-:Y:S01]  /*4e30*/  FMUL.FTZ R32, R32, R11.reuse ;  /* 0x0000000b20207220 */ /* 0x080fe20000410000 */
[----:B------:R-:W3:Y:S01]  /*4e40*/  MUFU.EX2 R152, R152 ;  /* 0x0000009800987308 */ /* 0x000ee20000000800 */
[----:B--2---:R-:W-:Y:S01]  /*4e50*/  FFMA.FTZ R164, R176, UR20, -R14 ;  /* 0x00000014b0a47c23 */ /* 0x004fe2000801080e */
[-C--:B------:R-:W-:Y:S01]  /*4e60*/  FMUL.FTZ R33, R33, R11.reuse ;  /* 0x0000000b21217220 */ /* 0x080fe20000410000 */
[-C--:B------:R-:W-:Y:S01]  /*4e70*/  FMUL.FTZ R36, R36, R11.reuse ;  /* 0x0000000b24247220 */ /* 0x080fe20000410000 */
[-C--:B------:R-:W-:Y:S01]  /*4e80*/  FMUL.FTZ R37, R37, R11.reuse ;  /* 0x0000000b25257220 */ /* 0x080fe20000410000 */
[-C--:B------:R-:W-:Y:S01]  /*4e90*/  FMUL.FTZ R40, R40, R11.reuse ;  /* 0x0000000b28287220 */ /* 0x080fe20000410000 */
[-C--:B------:R-:W-:Y:S01]  /*4ea0*/  FMUL.FTZ R41, R41, R11.reuse ;  /* 0x0000000b29297220 */ /* 0x080fe20000410000 */
[-C--:B------:R-:W-:Y:S01]  /*4eb0*/  FMUL.FTZ R44, R44, R11.reuse ;  /* 0x0000000b2c2c7220 */ /* 0x080fe20000410000 */
[----:B------:R-:W2:Y:S01]  /*4ec0*/  MUFU.EX2 R13, R13 ;  /* 0x0000000d000d7308 */ /* 0x000ea20000000800 */
[-C--:B------:R-:W-:Y:S01]  /*4ed0*/  FMUL.FTZ R45, R45, R11.reuse ;  /* 0x0000000b2d2d7220 */ /* 0x080fe20000410000 */
[-C--:B------:R-:W-:Y:S01]  /*4ee0*/  FMUL.FTZ R48, R48, R11.reuse ;  /* 0x0000000b30307220 */ /* 0x080fe20000410000 */
[-C--:B------:R-:W-:Y:S01]  /*4ef0*/  FMUL.FTZ R49, R49, R11.reuse ;  /* 0x0000000b31317220 */ /* 0x080fe20000410000 */
[-C--:B------:R-:W-:Y:S01]  /*4f00*/  FMUL.FTZ R52, R52, R11.reuse ;  /* 0x0000000b34347220 */ /* 0x080fe20000410000 */
[-C--:B------:R-:W-:Y:S01]  /*4f10*/  FMUL.FTZ R53, R53, R11.reuse ;  /* 0x0000000b35357220 */ /* 0x080fe20000410000 */
[-C--:B------:R-:W-:Y:S01]  /*4f20*/  FMUL.FTZ R56, R56, R11.reuse ;  /* 0x0000000b38387220 */ /* 0x080fe20000410000 */
[-C--:B------:R-:W-:Y:S01]  /*4f30*/  FMUL.FTZ R57, R57, R11.reuse ;  /* 0x0000000b39397220 */ /* 0x080fe20000410000 */
[----:B------:R-:W4:Y:S01]  /*4f40*/  MUFU.EX2 R15, R15 ;  /* 0x0000000f000f7308 */ /* 0x000f220000000800 */
[----:B---3--:R-:W-:Y:S01]  /*4f50*/  FFMA.FTZ R6, R11, R6, R152 ;  /* 0x000000060b067223 */ /* 0x008fe20000010098 */
[-C--:B------:R-:W-:Y:S01]  /*4f60*/  FMUL.FTZ R60, R60, R11.reuse ;  /* 0x0000000b3c3c7220 */ /* 0x080fe20000410000 */
[-C--:B------:R-:W-:Y:S01]  /*4f70*/  FMUL.FTZ R61, R61, R11.reuse ;  /* 0x0000000b3d3d7220 */ /* 0x080fe20000410000 */
[-C--:B------:R-:W-:Y:S01]  /*4f80*/  FMUL.FTZ R64, R64, R11.reuse ;  /* 0x0000000b40407220 */ /* 0x080fe20000410000 */
[----:B------:R-:W-:Y:S01]  /*4f90*/  FMUL.FTZ R65, R65, R11 ;  /* 0x0000000b41417220 */ /* 0x000fe20000410000 */
[----:B0-----:R-:W-:Y:S01]  /*4fa0*/  FMNMX.FTZ R168, R4, R157, !PT ;  /* 0x0000009d04a87209 */ /* 0x001fe20007810000 */
[----:B------:R-:W-:Y:S01]  /*4fb0*/  FFMA.FTZ R157, R169, UR20, -R14 ;  /* 0x00000014a99d7c23 */ /* 0x000fe2000801080e */
[----:B------:R-:W-:Y:S01]  /*4fc0*/  MUFU.EX2 R156, R156 ;  /* 0x0000009c009c7308 */ /* 0x000fe20000000800 */
[-C--:B------:R-:W-:Y:S01]  /*4fd0*/  FMUL.FTZ R68, R68, R11.reuse ;  /* 0x0000000b44447220 */ /* 0x080fe20000410000 */
[-C--:B------:R-:W-:Y:S01]  /*4fe0*/  FMUL.FTZ R69, R69, R11.reuse ;  /* 0x0000000b45457220 */ /* 0x080fe20000410000 */
[----:B------:R-:W0:Y:S01]  /*4ff0*/  SHFL.BFLY PT, R169, R168, 0x1, 0x1f ;  /* 0x0c201f00a8a97f89 */ /* 0x000e2200000e0000 */
        /* <DEDUP_REMOVED lines=22> */
[----:B------:R-:W-:Y:S01]  /*5160*/  FMUL.FTZ R109, R109, R11 ;  /* 0x0000000b6d6d7220 */ /* 0x000fe20000410000 */
[----:B0-----:R-:W-:Y:S01]  /*5170*/  FMNMX.FTZ R4, R168, R169, !PT ;  /* 0x000000a9a8047209 */ /* 0x001fe20007810000 */
[-C--:B------:R-:W-:Y:S01]  /*5180*/  FMUL.FTZ R112, R112, R11.reuse ;  /* 0x0000000b70707220 */ /* 0x080fe20000410000 */
[-C--:B------:R-:W-:Y:S01]  /*5190*/  FMUL.FTZ R113, R113, R11.reuse ;  /* 0x0000000b71717220 */ /* 0x080fe20000410000 */
[-C--:B------:R-:W-:Y:S01]  /*51a0*/  FMUL.FTZ R116, R116, R11.reuse ;  /* 0x0000000b74747220 */ /* 0x080fe20000410000 */
[-C--:B------:R-:W-:Y:S01]  /*51b0*/  FMUL.FTZ R117, R117, R11.reuse ;  /* 0x0000000b75757220 */ /* 0x080fe20000410000 */
[C---:B------:R-:W-:Y:S01]  /*51c0*/  FADD.FTZ R14, -R4.reuse, R9 ;  /* 0x00000009040e7221 */ /* 0x040fe20000010100 */
[----:B------:R-:W-:Y:S01]  /*51d0*/  FMUL.FTZ R177, R4, UR20 ;  /* 0x0000001404b17c20 */ /* 0x000fe20008410000 */
[----:B------:R0:W-:Y:S01]  /*51e0*/  MUFU.EX2 R168, R180 ;  /* 0x000000b400a87308 */ /* 0x0001e20000000800 */
[----:B------:R-:W-:Y:S01]  /*51f0*/  FMUL.FTZ R120, R120, R11 ;  /* 0x0000000b78787220 */ /* 0x000fe20000410000 */
[----:B------:R-:W-:Y:S01]  /*5200*/  FMUL.FTZ R14, R14, UR20 ;  /* 0x000000140e0e7c20 */ /* 0x000fe20008410000 */
[--C-:B------:R-:W-:Y:S01]  /*5210*/  FFMA.FTZ R169, R154, UR20, -R177.reuse ;  /* 0x000000149aa97c23 */ /* 0x100fe200080108b1 */
[--C-:B------:R-:W-:Y:S01]  /*5220*/  FFMA.FTZ R172, R155, UR20, -R177.reuse ;  /* 0x000000149bac7c23 */ /* 0x100fe200080108b1 */
[--C-:B------:R-:W-:Y:S01]  /*5230*/  FFMA.FTZ R155, R158, UR20, -R177.reuse ;  /* 0x000000149e9b7c23 */ /* 0x100fe200080108b1 */
[--C-:B------:R-:W-:Y:S01]  /*5240*/  FFMA.FTZ R176, R159, UR20, -R177.reuse ;  /* 0x000000149fb07c23 */ /* 0x100fe200080108b1 */
[--C-:B------:R-:W-:Y:S01]  /*5250*/  FFMA.FTZ R173, R174, UR20, -R177.reuse ;  /* 0x00000014aead7c23 */ /* 0x100fe200080108b1 */
[----:B------:R-:W-:Y:S01]  /*5260*/  MUFU.EX2 R14, R14 ;  /* 0x0000000e000e7308 */ /* 0x000fe20000000800 */
[--C-:B------:R-:W-:Y:S01]  /*5270*/  FFMA.FTZ R174, R175, UR20, -R177.reuse ;  /* 0x00000014afae7c23 */ /* 0x100fe200080108b1 */
[--C-:B------:R-:W-:Y:S01]  /*5280*/  FFMA.FTZ R159, R162, UR20, -R177.reuse ;  /* 0x00000014a29f7c23 */ /* 0x100fe200080108b1 */
[--C-:B------:R-:W-:Y:S01]  /*5290*/  FFMA.FTZ R175, R178, UR20, -R177.reuse ;  /* 0x00000014b2af7c23 */ /* 0x100fe200080108b1 */
[--C-:B------:R-:W-:Y:S01]  /*52a0*/  FFMA.FTZ R206, R167, UR20, -R177.reuse ;  /* 0x00000014a7ce7c23 */ /* 0x100fe200080108b1 */
[--C-:B------:R-:W-:Y:S01]  /*52b0*/  FFMA.FTZ R178, R179, UR20, -R177.reuse ;  /* 0x00000014b3b27c23 */ /* 0x100fe200080108b1 */
[--C-:B------:R-:W-:Y:S01]  /*52c0*/  FFMA.FTZ R167, R170, UR20, -R177.reuse ;  /* 0x00000014aaa77c23 */ /* 0x100fe200080108b1 */
[----:B------:R-:W-:Y:S01]  /*52d0*/  IMAD.MOV R154, RZ, RZ, -R18 ;  /* 0x000000ffff9a7224 */ /* 0x000fe200078e0a12 */
[----:B------:R-:W3:Y:S01]  /*52e0*/  MUFU.EX2 R169, R169 ;  /* 0x000000a900a97308 */ /* 0x000ee20000000800 */
[----:B--2---:R-:W-:Y:S01]  /*52f0*/  FADD.FTZ R179, R13, R6 ;  /* 0x000000060db37221 */ /* 0x004fe20000010000 */
[--C-:B------:R-:W-:Y:S01]  /*5300*/  FFMA.FTZ R170, R171, UR20, -R177.reuse ;  /* 0x00000014abaa7c23 */ /* 0x100fe200080108b1 */
[----:B0-----:R-:W-:Y:S01]  /*5310*/  FFMA.FTZ R180, R163, UR20, -R177 ;  /* 0x00000014a3b47c23 */ /* 0x001fe200080108b1 */
[----:B------:R-:W-:-:S02]  /*5320*/  IMAD.U32 R171, RZ, RZ, UR22 ;  /* 0x00000016ffab7e24 */ /* 0x000fc4000f8e00ff */
[----:B------:R-:W-:Y:S01]  /*5330*/  FADD.FTZ R6, R10, R179 ;  /* 0x000000b30a067221 */ /* 0x000fe20000010000 */
[----:B------:R-:W-:Y:S01]  /*5340*/  ISETP.NE.AND P3, PT, R17, R154, PT ;  /* 0x0000009a1100720c */ /* 0x000fe20003f65270 */
[--C-:B------:R-:W-:Y:S01]  /*5350*/  FFMA.FTZ R163, R166, UR20, -R177.reuse ;  /* 0x00000014a6a37c23 */ /* 0x100fe200080108b1 */
[----:B------:R-:W0:Y:S01]  /*5360*/  MUFU.EX2 R172, R172 ;  /* 0x000000ac00ac7308 */ /* 0x000e220000000800 */
[----:B------:R-:W-:Y:S02]  /*5370*/  @!P1 VIADD R154, R171, 0x28c40 ;  /* 0x00028c40ab9a9836 */ /* 0x000fe40000000000 */
[----:B----4-:R-:W-:Y:S01]  /*5380*/  FADD.FTZ R179, R15, R6 ;  /* 0x000000060fb37221 */ /* 0x010fe20000010000 */
[--C-:B------:R-:W-:Y:S01]  /*5390*/  FFMA.FTZ R182, R182, UR20, -R177.reuse ;  /* 0x00000014b6b67c23 */ /* 0x100fe200080108b1 */
[----:B------:R-:W-:Y:S01]  /*53a0*/  FFMA.FTZ R177, R183, UR20, -R177 ;  /* 0x00000014b7b17c23 */ /* 0x000fe200080108b1 */
[-C--:B------:R-:W-:Y:S01]  /*53b0*/  FMUL.FTZ R121, R121, R11.reuse ;  /* 0x0000000b79797220 */ /* 0x080fe20000410000 */
[----:B------:R-:W-:Y:S01]  /*53c0*/  @!P1 PRMT R154, RZ, 0x654, R154 ;  /* 0x00000654ff9a9816 */ /* 0x000fe2000000009a */
[----:B------:R-:W-:Y:S01]  /*53d0*/  FMUL.FTZ R124, R124, R11 ;  /* 0x0000000b7c7c7220 */ /* 0x000fe20000410000 */
[----:B------:R-:W2:Y:S01]  /*53e0*/  MUFU.EX2 R155, R155 ;  /* 0x0000009b009b7308 */ /* 0x000ea20000000800 */
[----:B---3--:R-:W-:Y:S01]  /*53f0*/  FFMA.FTZ R5, R14, R5, R169 ;  /* 0x000000050e057223 */ /* 0x008fe200000100a9 */
[----:B------:R3:W-:Y:S01]  /*5400*/  @!P1 SYNCS.ARRIVE.TRANS64.RED.A1T0 RZ, [R154+URZ], RZ ;  /* 0x000000ff9aff99a7 */ /* 0x0007e2000810043f */
[-C--:B------:R-:W-:Y:S01]  /*5410*/  FMUL.FTZ R125, R125, R11.reuse ;  /* 0x0000000b7d7d7220 */ /* 0x080fe20000410000 */
[-C--:B------:R-:W-:Y:S01]  /*5420*/  FMUL.FTZ R128, R128, R11.reuse ;  /* 0x0000000b80807220 */ /* 0x080fe20000410000 */
[-C--:B------:R-:W-:Y:S01]  /*5430*/  FMUL.FTZ R129, R129, R11.reuse ;  /* 0x0000000b81817220 */ /* 0x080fe20000410000 */
[-C--:B------:R-:W-:Y:S01]  /*5440*/  FMUL.FTZ R132, R132, R11.reuse ;  /* 0x0000000b84847220 */ /* 0x080fe20000410000 */
[-C--:B------:R-:W-:Y:S01]  /*5450*/  FMUL.FTZ R133, R133, R11.reuse ;  /* 0x0000000b85857220 */ /* 0x080fe20000410000 */
[----:B------:R-:W4:Y:S01]  /*5460*/  MUFU.EX2 R176, R176 ;  /* 0x000000b000b07308 */ /* 0x000f220000000800 */
[----:B0-----:R-:W-:Y:S01]  /*5470*/  FADD.FTZ R6, R172, R5 ;  /* 0x00000005ac067221 */ /* 0x001fe20000010000 */
[----:B---3--:R-:W-:Y:S01]  /*5480*/  FADD.FTZ R154, R156, R179 ;  /* 0x000000b39c9a7221 */ /* 0x008fe20000010000 */
[-C--:B------:R-:W-:Y:S01]  /*5490*/  FMUL.FTZ R136, R136, R11.reuse ;  /* 0x0000000b88887220 */ /* 0x080fe20000410000 */
[-C--:B------:R-:W-:Y:S01]  /*54a0*/  FMUL.FTZ R137, R137, R11.reuse ;  /* 0x0000000b89897220 */ /* 0x080fe20000410000 */
[-C--:B------:R-:W-:Y:S01]  /*54b0*/  FMUL.FTZ R140, R140, R11.reuse ;  /* 0x0000000b8c8c7220 */ /* 0x080fe20000410000 */
[----:B------:R-:W-:Y:S01]  /*54c0*/  FADD.FTZ R179, R21, R154 ;  /* 0x0000009a15b37221 */ /* 0x000fe20000010000 */
[-C--:B------:R-:W-:Y:S01]  /*54d0*/  FMUL.FTZ R141, R141, R11.reuse ;  /* 0x0000000b8d8d7220 */ /* 0x080fe20000410000 */
[----:B------:R-:W0:Y:S01]  /*54e0*/  MUFU.EX2 R159, R159 ;  /* 0x0000009f009f7308 */ /* 0x000e220000000800 */
[----:B--2---:R-:W-:Y:S01]  /*54f0*/  FADD.FTZ R5, R155, R6 ;  /* 0x000000069b057221 */ /* 0x004fe20000010000 */
[----:B------:R-:W-:Y:S01]  /*5500*/  FADD.FTZ R154, R12, R179 ;  /* 0x000000b30c9a7221 */ /* 0x000fe20000010000 */
[-C--:B------:R-:W-:Y:S01]  /*5510*/  FMUL.FTZ R144, R144, R11.reuse ;  /* 0x0000000b90907220 */ /* 0x080fe20000410000 */
[-C--:B------:R-:W-:Y:S01]  /*5520*/  FMUL.FTZ R145, R145, R11.reuse ;  /* 0x0000000b91917220 */ /* 0x080fe20000410000 */
[-C--:B------:R-:W-:Y:S01]  /*5530*/  FMUL.FTZ R148, R148, R11.reuse ;  /* 0x0000000b94947220 */ /* 0x080fe20000410000 */
[----:B------:R-:W-:Y:S01]  /*5540*/  FADD.FTZ R179, R153, R154 ;  /* 0x0000009a99b37221 */ /* 0x000fe20000010000 */
[----:B------:R-:W-:Y:S01]  /*5550*/  FMUL.FTZ R149, R149, R11 ;  /* 0x0000000b95957220 */ /* 0x000fe20000410000 */
[----:B------:R-:W2:Y:S01]  /*5560*/  MUFU.EX2 R180, R180 ;  /* 0x000000b400b47308 */ /* 0x000ea20000000800 */
[----:B----4-:R-:W-:Y:S01]  /*5570*/  FADD.FTZ R6, R176, R5 ;  /* 0x00000005b0067221 */ /* 0x010fe20000010000 */
[----:B------:R-:W-:Y:S01]  /*5580*/  FADD.FTZ R154, R160, R179 ;  /* 0x000000b3a09a7221 */ /* 0x000fe20000010000 */
[----:B------:R-:W-:Y:S01]  /*5590*/  F2FP.F16.F32.PACK_AB R152, R13, R152 ;  /* 0x000000980d98723e */ /* 0x000fe200000000ff */
[-C--:B------:R-:W-:Y:S01]  /*55a0*/  FMUL.FTZ R26, R26, R14.reuse ;  /* 0x0000000e1a1a7220 */ /* 0x080fe20000410000 */
[----:B------:R-:W-:Y:S01]  /*55b0*/  F2FP.F16.F32.PACK_AB R155, R176, R155 ;  /* 0x0000009bb09b723e */ /* 0x000fe200000000ff */
[----:B------:R-:W-:Y:S01]  /*55c0*/  FMUL.FTZ R27, R27, R14 ;  /* 0x0000000e1b1b7220 */ /* 0x000fe20000410000 */
[----:B------:R-:W-:Y:S01]  /*55d0*/  F2FP.F16.F32.PACK_AB R156, R21, R156 ;  /* 0x0000009c159c723e */ /* 0x000fe200000000ff */
[----:B------:R-:W3:Y:S01]  /*55e0*/  MUFU.EX2 R163, R163 ;  /* 0x000000a300a37308 */ /* 0x000ee20000000800 */
        /* <DEDUP_REMOVED lines=16> */
[----:B---3--:R-:W-:Y:S01]  /*56f0*/  FADD.FTZ R5, R163, R6 ;  /* 0x00000006a3057221 */ /* 0x008fe20000010000 */
[-C--:B------:R-:W-:Y:S01]  /*5700*/  FMUL.FTZ R54, R54, R14.reuse ;  /* 0x0000000e36367220 */ /* 0x080fe20000410000 */
[-C--:B------:R-:W-:Y:S01]  /*5710*/  FMUL.FTZ R55, R55, R14.reuse ;  /* 0x0000000e37377220 */ /* 0x080fe20000410000 */
[-C--:B------:R-:W-:Y:S01]  /*5720*/  FMUL.FTZ R58, R58, R14.reuse ;  /* 0x0000000e3a3a7220 */ /* 0x080fe20000410000 */
[-C--:B------:R-:W-:Y:S01]  /*5730*/  FMUL.FTZ R59, R59, R14.reuse ;  /* 0x0000000e3b3b7220 */ /* 0x080fe20000410000 */
[-C--:B------:R-:W-:Y:S01]  /*5740*/  FMUL.FTZ R62, R62, R14.reuse ;  /* 0x0000000e3e3e7220 */ /* 0x080fe20000410000 */
[-C--:B------:R-:W-:Y:S01]  /*5750*/  FMUL.FTZ R63, R63, R14.reuse ;  /* 0x0000000e3f3f7220 */ /* 0x080fe20000410000 */
[----:B------:R3:W4:Y:S01]  /*5760*/  MUFU.EX2 R9, R181 ;  /* 0x000000b500097308 */ /* 0x0007220000000800 */
[----:B0-----:R-:W-:Y:S01]  /*5770*/  FADD.FTZ R6, R206, R5 ;  /* 0x00000005ce067221 */ /* 0x001fe20000010000 */
[-C--:B------:R-:W-:Y:S01]  /*5780*/  FMUL.FTZ R66, R66, R14.reuse ;  /* 0x0000000e42427220 */ /* 0x080fe20000410000 */
[-C--:B------:R-:W-:Y:S01]  /*5790*/  FMUL.FTZ R67, R67, R14.reuse ;  /* 0x0000000e43437220 */ /* 0x080fe20000410000 */
[-C--:B------:R-:W-:Y:S01]  /*57a0*/  FMUL.FTZ R70, R70, R14.reuse ;  /* 0x0000000e46467220 */ /* 0x080fe20000410000 */
[-C--:B------:R-:W-:Y:S01]  /*57b0*/  FMUL.FTZ R71, R71, R14.reuse ;  /* 0x0000000e47477220 */ /* 0x080fe20000410000 */
[-C--:B------:R-:W-:Y:S01]  /*57c0*/  FMUL.FTZ R74, R74, R14.reuse ;  /* 0x0000000e4a4a7220 */ /* 0x080fe20000410000 */
[----:B------:R-:W-:Y:S01]  /*57d0*/  FMUL.FTZ R75, R75, R14 ;  /* 0x0000000e4b4b7220 */ /* 0x000fe20000410000 */
[----:B------:R-:W0:Y:S01]  /*57e0*/  MUFU.EX2 R167, R167 ;  /* 0x000000a700a77308 */ /* 0x000e220000000800 */
[----:B---3--:R-:W-:-:S02]  /*57f0*/  IMAD.U32 R181, RZ, RZ, UR21 ;  /* 0x00000015ffb57e24 */ /* 0x008fc4000f8e00ff */
[C---:B--2---:R-:W-:Y:S01]  /*5800*/  FADD.FTZ R179, R157.reuse, R154 ;  /* 0x0000009a9db37221 */ /* 0x044fe20000010000 */
[----:B------:R-:W-:Y:S01]  /*5810*/  F2FP.F16.F32.PACK_AB R160, R157, R160 ;  /* 0x000000a09da0723e */ /* 0x000fe200000000ff */
[-C--:B------:R-:W-:Y:S01]  /*5820*/  FMUL.FTZ R78, R78, R14.reuse ;  /* 0x0000000e4e4e7220 */ /* 0x080fe20000410000 */
[----:B------:R-:W-:Y:S01]  /*5830*/  @!P3 IMAD R158, R181, 0x40, R16 ;  /* 0x00000040b59eb824 */ /* 0x000fe200078e0210 */
[----:B------:R-:W-:Y:S01]  /*5840*/  F2FP.F16.F32.PACK_AB R157, R180, R159 ;  /* 0x0000009fb49d723e */ /* 0x000fe200000000ff */
[-C--:B------:R-:W-:Y:S01]  /*5850*/  FMUL.FTZ R79, R79, R14.reuse ;  /* 0x0000000e4f4f7220 */ /* 0x080fe20000410000 */
[----:B------:R-:W2:Y:S01]  /*5860*/  MUFU.EX2 R20, R20 ;  /* 0x0000001400147308 */ /* 0x000ea20000000800 */
[----:B------:R-:W-:Y:S01]  /*5870*/  F2FP.F16.F32.PACK_AB R159, R206, R163 ;  /* 0x000000a3ce9f723e */ /* 0x000fe200000000ff */
[-C--:B------:R-:W-:Y:S01]  /*5880*/  FMUL.FTZ R82, R82, R14.reuse ;  /* 0x0000000e52527220 */ /* 0x080fe20000410000 */
[----:B------:R-:W-:Y:S01]  /*5890*/  @!P3 LEA R158, R158, UR42, 0x2 ;  /* 0x0000002a9e9ebc11 */ /* 0x000fe2000f8e10ff */
[----:B------:R-:W-:Y:S01]  /*58a0*/  FMUL.FTZ R83, R83, R14 ;  /* 0x0000000e53537220 */ /* 0x000fe20000410000 */
[----:B----4-:R-:W-:Y:S01]  /*58b0*/  F2FP.F16.F32.PACK_AB R166, R9, R168 ;  /* 0x000000a809a6723e */ /* 0x010fe200000000ff */
[-C--:B------:R-:W-:Y:S01]  /*58c0*/  FMUL.FTZ R86, R86, R14.reuse ;  /* 0x0000000e56567220 */ /* 0x080fe20000410000 */
[-C--:B------:R-:W-:Y:S01]  /*58d0*/  FMUL.FTZ R87, R87, R14.reuse ;  /* 0x0000000e57577220 */ /* 0x080fe20000410000 */
[----:B------:R-:W3:Y:S01]  /*58e0*/  MUFU.EX2 R170, R170 ;  /* 0x000000aa00aa7308 */ /* 0x000ee20000000800 */
[----:B------:R-:W-:Y:S01]  /*58f0*/  @!P3 STS [R158+0x28800], R11 ;  /* 0x0288000b9e00b388 */ /* 0x000fe20000000800 */
[----:B0-----:R-:W-:Y:S01]  /*5900*/  FADD.FTZ R5, R167, R6 ;  /* 0x00000006a7057221 */ /* 0x001fe20000010000 */
[-C--:B------:R-:W-:Y:S01]  /*5910*/  FMUL.FTZ R90, R90, R14.reuse ;  /* 0x0000000e5a5a7220 */ /* 0x080fe20000410000 */
[-C--:B------:R-:W-:Y:S01]  /*5920*/  FMUL.FTZ R91, R91, R14.reuse ;  /* 0x0000000e5b5b7220 */ /* 0x080fe20000410000 */
[----:B------:R0:W-:Y:S01]  /*5930*/  @!P3 STS [R158+0x28820], R14 ;  /* 0x0288200e9e00b388 */ /* 0x0001e20000000800 */
        /* <DEDUP_REMOVED lines=8> */
[----:B------:R-:W-:Y:S01]  /*59c0*/  FMUL.FTZ R106, R106, R14 ;  /* 0x0000000e6a6a7220 */ /* 0x000fe20000410000 */
[----:B0-----:R-:W-:Y:S01]  /*59d0*/  F2FP.F16.F32.PACK_AB R158, R153, R12 ;  /* 0x0000000c999e723e */ /* 0x001fe200000000ff */
[----:B------:R-:W0:Y:S01]  /*59e0*/  MUFU.EX2 R173, R173 ;  /* 0x000000ad00ad7308 */ /* 0x000e220000000800 */
[----:B---3--:R-:W-:Y:S01]  /*59f0*/  FADD.FTZ R6, R170, R5 ;  /* 0x00000005aa067221 */ /* 0x008fe20000010000 */
[----:B------:R-:W-:Y:S01]  /*5a00*/  F2FP.F16.F32.PACK_AB R153, R172, R169 ;  /* 0x000000a9ac99723e */ /* 0x000fe200000000ff */
[-C--:B------:R-:W-:Y:S01]  /*5a10*/  FMUL.FTZ R107, R107, R14.reuse ;  /* 0x0000000e6b6b7220 */ /* 0x080fe20000410000 */
[-C--:B------:R-:W-:Y:S01]  /*5a20*/  FMUL.FTZ R110, R110, R14.reuse ;  /* 0x0000000e6e6e7220 */ /* 0x080fe20000410000 */
[-C--:B------:R-:W-:Y:S01]  /*5a30*/  FMUL.FTZ R111, R111, R14.reuse ;  /* 0x0000000e6f6f7220 */ /* 0x080fe20000410000 */
[-C--:B------:R-:W-:Y:S01]  /*5a40*/  FMUL.FTZ R114, R114, R14.reuse ;  /* 0x0000000e72727220 */ /* 0x080fe20000410000 */
[----:B------:R-:W-:Y:S01]  /*5a50*/  FMUL.FTZ R115, R115, R14 ;  /* 0x0000000e73737220 */ /* 0x000fe20000410000 */
[----:B------:R-:W2:Y:S01]  /*5a60*/  MUFU.EX2 R164, R164 ;  /* 0x000000a400a47308 */ /* 0x000ea20000000800 */
[----:B----4-:R-:W-:Y:S01]  /*5a70*/  FADD.FTZ R11, R161, R154 ;  /* 0x0000009aa10b7221 */ /* 0x010fe20000010000 */
[----:B------:R-:W-:Y:S01]  /*5a80*/  F2FP.F16.F32.PACK_AB R154, R15, R10 ;  /* 0x0000000a0f9a723e */ /* 0x000fe200000000ff */
[----:B------:R-:W-:Y:S01]  /*5a90*/  BAR.SYNC.DEFER_BLOCKING 0xf, 0x100 ;  /* 0x03c4000000007b1d */ /* 0x000fe20000010000 */
[----:B------:R-:W-:Y:S01]  /*5aa0*/  F2FP.F16.F32.PACK_AB R162, R161, R20 ;  /* 0x00000014a1a2723e */ /* 0x000fe200000000ff */
[-C--:B------:R-:W-:Y:S01]  /*5ab0*/  FMUL.FTZ R118, R118, R14.reuse ;  /* 0x0000000e76767220 */ /* 0x080fe20000410000 */
[----:B------:R-:W-:Y:S01]  /*5ac0*/  F2FP.F16.F32.PACK_AB R161, R170, R167 ;  /* 0x000000a7aaa1723e */ /* 0x000fe200000000ff */
[-C--:B------:R-:W-:Y:S01]  /*5ad0*/  FMUL.FTZ R119, R119, R14.reuse ;  /* 0x0000000e77777220 */ /* 0x080fe20000410000 */
[-C--:B------:R-:W-:Y:S01]  /*5ae0*/  FMUL.FTZ R122, R122, R14.reuse ;  /* 0x0000000e7a7a7220 */ /* 0x080fe20000410000 */
        /* <DEDUP_REMOVED lines=17> */
[C---:B---3--:R-:W-:Y:S01]  /*5c00*/  FADD.FTZ R6, R174.reuse, R5 ;  /* 0x00000005ae067221 */ /* 0x048fe20000010000 */
[----:B------:R-:W-:Y:S01]  /*5c10*/  F2FP.F16.F32.PACK_AB R163, R174, R173 ;  /* 0x000000adaea3723e */ /* 0x000fe200000000ff */
[----:B------:R3:W-:Y:S01]  /*5c20*/  STSM.16.M88.4 [R19+0x26800], R152 ;  /* 0x0268009813007844 */ /* 0x0007e20000000200 */
[-C--:B------:R-:W-:Y:S01]  /*5c30*/  FMUL.FTZ R147, R147, R14.reuse ;  /* 0x0000000e93937220 */ /* 0x080fe20000410000 */
[-C--:B------:R-:W-:Y:S01]  /*5c40*/  FMUL.FTZ R150, R150, R14.reuse ;  /* 0x0000000e96967220 */ /* 0x080fe20000410000 */
[----:B------:R-:W-:Y:S01]  /*5c50*/  FMUL.FTZ R151, R151, R14 ;  /* 0x0000000e97977220 */ /* 0x000fe20000410000 */
[----:B------:R3:W-:Y:S01]  /*5c60*/  STSM.16.M88.4 [R184], R156 ;  /* 0x0000009cb8007844 */ /* 0x0007e20000000200 */
[----:B------:R-:W4:Y:S01]  /*5c70*/  MUFU.EX2 R178, R178 ;  /* 0x000000b200b27308 */ /* 0x000f220000000800 */
[C---:B0-----:R-:W-:Y:S01]  /*5c80*/  FADD.FTZ R11, R165.reuse, R10 ;  /* 0x0000000aa50b7221 */ /* 0x041fe20000010000 */
[----:B------:R-:W-:Y:S01]  /*5c90*/  F2FP.F16.F32.PACK_AB R164, R165, R164 ;  /* 0x000000a4a5a4723e */ /* 0x000fe200000000ff */
[----:B------:R3:W-:Y:S02]  /*5ca0*/  STSM.16.M88.4 [R22], R160 ;  /* 0x000000a016007844 */ /* 0x0007e40000000200 */
[----:B------:R-:W-:-:S03]  /*5cb0*/  FADD.FTZ R10, R168, R11 ;  /* 0x0000000ba80a7221 */ /* 0x000fc60000010000 */
[----:B------:R-:W0:Y:S01]  /*5cc0*/  MUFU.EX2 R182, R182 ;  /* 0x000000b600b67308 */ /* 0x000e220000000800 */
[----:B--2---:R-:W-:Y:S01]  /*5cd0*/  FADD.FTZ R5, R175, R6 ;  /* 0x00000006af057221 */ /* 0x004fe20000010000 */
[----:B------:R-:W-:-:S06]  /*5ce0*/  FADD.FTZ R6, R9, R10 ;  /* 0x0000000a09067221 */ /* 0x000fcc0000010000 */
[----:B------:R-:W2:Y:S01]  /*5cf0*/  MUFU.EX2 R177, R177 ;  /* 0x000000b100b17308 */ /* 0x000ea20000000800 */
[C---:B----4-:R-:W-:Y:S01]  /*5d00*/  FADD.FTZ R5, R178.reuse, R5 ;  /* 0x00000005b2057221 */ /* 0x050fe20000010000 */
[----:B------:R-:W-:-:S03]  /*5d10*/  F2FP.F16.F32.PACK_AB R165, R178, R175 ;  /* 0x000000afb2a5723e */ /* 0x000fc600000000ff */
[----:B0-----:R-:W-:Y:S01]  /*5d20*/  FADD.FTZ R10, R182, R5 ;  /* 0x00000005b60a7221 */ /* 0x001fe20000010000 */
[----:B--2---:R-:W-:-:S03]  /*5d30*/  F2FP.F16.F32.PACK_AB R167, R177, R182 ;  /* 0x000000b6b1a7723e */ /* 0x004fc600000000ff */
[----:B------:R-:W-:Y:S02]  /*5d40*/  FADD.FTZ R5, R177, R10 ;  /* 0x0000000ab1057221 */ /* 0x000fe40000010000 */
[----:B------:R3:W-:Y:S01]  /*5d50*/  STSM.16.M88.4 [R23], R164 ;  /* 0x000000a417007844 */ /* 0x0007e20000000200 */
[----:B------:R-:W-:Y:S05]  /*5d60*/  @!P0 BRA `(.L_x_3621) ;  /* 0x0000000000048947 */ /* 0x000fea0003800000 */
[----:B------:R-:W-:Y:S01]  /*5d70*/  BPT.TRAP 0x1 ;  /* 0x000000040000795c */ /* 0x000fe20000300000 */
.L_x_3621:
[----:B------:R0:W2:Y:S01]  /*5d80*/  SYNCS.PHASECHK.TRANS64.TRYWAIT P3, [UR22+0x28c50], R8 ;  /* 0x028c5008ff0075a7 */ /* 0x0000a20008060156 */
[----:B------:R-:W-:Y:S05]  /*5d90*/  @!P0 BRA `(.L_x_3622) ;  /* 0x0000000000048947 */ /* 0x000fea0003800000 */
[----:B------:R-:W-:Y:S01]  /*5da0*/  BPT.TRAP 0x1 ;  /* 0x000000040000795c */ /* 0x000fe20000300000 */
.L_x_3622:
[----:B--2---:R-:W-:Y:S05]  /*5db0*/  @P3 BRA `(.L_x_3623) ;  /* 0x0000000000083947 */ /* 0x004fea0003800000 */
[----:B------:R-:W2:Y:S02]  /*5dc0*/  SYNCS.PHASECHK.TRANS64.TRYWAIT P3, [UR22+0x28c50], R8 ;  /* 0x028c5008ff0075a7 */ /* 0x000ea40008060156 */
[----:B--2---:R-:W-:Y:S05]  /*5dd0*/  @!P3 BRA `(.L_x_3624) ;  /* 0x000000ac0000b947 */ /* 0x004fea0003800000 */
.L_x_3623:
[----:B------:R-:W-:Y:S01]  /*5de0*/  ULEA UR10, UR39, UR49, 0xc ;  /* 0x00000031270a7291 */ /* 0x000fe2000f8e603f */
[----:B------:R-:W-:Y:S01]  /*5df0*/  WARPGROUP.ARRIVE ;  /* 0x00000000000079c5 */ /* 0x000fe20000000000 */
[----:B------:R-:W-:Y:S01]  /*5e00*/  UMOV UR7, 0x40000040 ;  /* 0x4000004000077882 */ /* 0x000fe20000000000 */
[----:B--2---:R-:W-:Y:S01]  /*5e10*/  @!P1 VIADD R171, R171, 0x28c60 ;  /* 0x00028c60abab9836 */ /* 0x004fe20000000000 */
        /* <DEDUP_REMOVED lines=30> */
[----:B--2---:R-:W2:Y:S02]  /*6000*/  FENCE.VIEW.ASYNC.S ;  /* 0x00000000000073c6 */ /* 0x004ea40000000000 */
[----:B--2---:R-:W-:Y:S01]  /*6010*/  NOP ;  /* 0x0000000000007918 */ /* 0x004fe20000000000 */
[----:B------:R-:W-:Y:S06]  /*6020*/  BAR.ARV 0xe, 0x100 ;  /* 0x0384000000007b1d */ /* 0x000fec0000002000 */
[----:B------:R2:W-:Y:S01]  /*6030*/  @!P1 SYNCS.ARRIVE.TRANS64.RED.A1T0 RZ, [R171+URZ], RZ ;  /* 0x000000ffabff99a7 */ /* 0x0005e2000810043f */
[----:B------:R-:W-:Y:S05]  /*6040*/  @P2 BRA `(.L_x_3625) ;  /* 0xffffffe400d42947 */ /* 0x000fea000383ffff */
.L_x_3616:
[----:B-1----:R-:W1:Y:S01]  /*6050*/  SHFL.BFLY PT, R7, R6, 0x2, 0x1f ;  /* 0x0c401f0006077f89 */ /* 0x002e6200000e0000 */
[----:B------:R-:W-:Y:S01]  /*6060*/  IMAD.MOV.U32 R20, RZ, RZ, -0x800000 ;  /* 0xff800000ff147424 */ /* 0x000fe200078e00ff */
[----:B------:R-:W-:Y:S02]  /*6070*/  UIADD3 UR37, UR37, 0x1, URZ ;  /* 0x0000000125257890 */ /* 0x000fe4000fffe03f */
[----:B0-----:R-:W0:Y:S01]  /*6080*/  SHFL.BFLY PT, R8, R5, 0x2, 0x1f ;  /* 0x0c401f0005087f89 */ /* 0x001e2200000e0000 */
[----:B------:R-:W-:Y:S08]  /*6090*/  BAR.ARV 0x8, 0x100 ;  /* 0x0204000000007b1d */ /* 0x000ff00000002000 */
[----:B------:R-:W-:Y:S01]  /*60a0*/  BAR.SYNC.DEFER_BLOCKING 0xf, 0x100 ;  /* 0x03c4000000007b1d */ /* 0x000fe20000010000 */
[----:B-1----:R-:W-:Y:S01]  /*60b0*/  FADD.FTZ R7, R7, R6 ;  /* 0x0000000607077221 */ /* 0x002fe20000010000 */
[----:B0-----:R-:W-:-:S04]  /*60c0*/  FADD.FTZ R8, R8, R5 ;  /* 0x0000000508087221 */ /* 0x001fc80000010000 */
[----:B------:R-:W0:Y:S01]  /*60d0*/  SHFL.BFLY PT, R0, R7, 0x1, 0x1f ;  /* 0x0c201f0007007f89 */ /* 0x000e2200000e0000 */
[----:B------:R-:W-:-:S03]  /*60e0*/  IMAD.MOV.U32 R5, RZ, RZ, RZ ;  /* 0x000000ffff057224 */ /* 0x000fc600078e00ff */
[----:B------:R-:W1:Y:S01]  /*60f0*/  SHFL.BFLY PT, R9, R8, 0x1, 0x1f ;  /* 0x0c201f0008097f89 */ /* 0x000e6200000e0000 */
[----:B0-----:R-:W-:Y:S01]  /*6100*/  FADD.FTZ R11, R7, R0 ;  /* 0x00000000070b7221 */ /* 0x001fe20000010000 */
[----:B------:R-:W-:Y:S02]  /*6110*/  IMAD.MOV R0, RZ, RZ, -R18 ;  /* 0x000000ffff007224 */ /* 0x000fe400078e0a12 */
[----:B-1----:R-:W-:Y:S02]  /*6120*/  FADD.FTZ R15, R8, R9 ;  /* 0x00000009080f7221 */ /* 0x002fe40000010000 */
[----:B------:R-:W-:Y:S01]  /*6130*/  FSETP.NE.FTZ.AND P1, PT, R11, RZ, PT ;  /* 0x000000ff0b00720b */ /* 0x000fe20003f35000 */
[----:B------:R-:W-:Y:S01]  /*6140*/  IMAD.U32 R9, RZ, RZ, UR39 ;  /* 0x00000027ff097e24 */ /* 0x000fe2000f8e00ff */
[----:B------:R-:W-:Y:S01]  /*6150*/  ISETP.NE.AND P0, PT, R17, R0, PT ;  /* 0x000000001100720c */ /* 0x000fe20003f05270 */
[----:B------:R-:W-:Y:S01]  /*6160*/  IMAD.MOV.U32 R0, RZ, RZ, RZ ;  /* 0x000000ffff007224 */ /* 0x000fe200078e00ff */
[----:B------:R-:W-:Y:S01]  /*6170*/  FSETP.NE.FTZ.AND P2, PT, R15, RZ, PT ;  /* 0x000000ff0f00720b */ /* 0x000fe20003f55000 */
[----:B------:R-:W-:-:S04]  /*6180*/  UIADD3 UR39, UR39, 0x1, URZ ;  /* 0x0000000127277890 */ /* 0x000fc8000fffe03f */
[----:B------:R-:W-:-:S04]  /*6190*/  UISETP.NE.AND UP0, UPT, UR39, 0x2, UPT ;  /* 0x000000022700788c */ /* 0x000fc8000bf05270 */
[----:B------:R-:W0:Y:S01]  /*61a0*/  @P1 MUFU.RCP R0, R11 ;  /* 0x0000000b00001308 */ /* 0x000e220000001000 */
[----:B------:R-:W-:Y:S01]  /*61b0*/  USEL UR4, URZ, 0x1, UP0 ;  /* 0x000000013f047887 */ /* 0x000fe20008000000 */
[----:B------:R-:W-:Y:S01]  /*61c0*/  @!P0 IMAD R6, R9, 0x40, R16 ;  /* 0x0000004009068824 */ /* 0x000fe200078e0210 */
[----:B------:R-:W-:Y:S01]  /*61d0*/  USEL UR39, UR39, URZ, UP0 ;  /* 0x0000003f27277287 */ /* 0x000fe20008000000 */
[----:B------:R-:W-:Y:S01]  /*61e0*/  IMAD.U32 R9, RZ, RZ, UR20 ;  /* 0x00000014ff097e24 */ /* 0x000fe2000f8e00ff */
[----:B------:R-:W-:Y:S02]  /*61f0*/  ULOP3.LUT UR38, UR38, UR4, URZ, 0x3c, !UPT ;  /* 0x0000000426267292 */ /* 0x000fe4000f8e3c3f */
[----:B------:R-:W-:Y:S01]  /*6200*/  @!P0 LEA R6, R6, UR42, 0x2 ;  /* 0x0000002a06068c11 */ /* 0x000fe2000f8e10ff */
[----:B------:R-:W1:Y:S08]  /*6210*/  @P2 MUFU.RCP R5, R15 ;  /* 0x0000000f00052308 */ /* 0x000e700000001000 */
[----:B------:R-:W4:Y:S01]  /*6220*/  @P1 MUFU.LG2 R7, R11 ;  /* 0x0000000b00071308 */ /* 0x000f220000000c00 */
[-C--:B0-----:R-:W-:Y:S01]  /*6230*/  FMUL.FTZ R8, R25, R0.reuse ;  /* 0x0000000019087220 */ /* 0x081fe20000410000 */
[----:B------:R-:W-:Y:S01]  /*6240*/  @!P0 STS [R6+0x28800], R0 ;  /* 0x0288000006008388 */ /* 0x000fe20000000800 */
[-C--:B------:R-:W-:Y:S01]  /*6250*/  FMUL.FTZ R172, R24, R0.reuse ;  /* 0x0000000018ac7220 */ /* 0x080fe20000410000 */
[----:B------:R-:W-:Y:S01]  /*6260*/  FMUL.FTZ R24, R28, R0 ;  /* 0x000000001c187220 */ /* 0x000fe20000410000 */
[----:B------:R-:W-:-:S02]  /*6270*/  IMAD.U32 R28, RZ, RZ, UR20 ;  /* 0x00000014ff1c7e24 */ /* 0x000fc4000f8e00ff */
[-C--:B------:R-:W-:Y:S01]  /*6280*/  FMUL.FTZ R10, R29, R0.reuse ;  /* 0x000000001d0a7220 */ /* 0x080fe20000410000 */
[-C--:B------:R-:W-:Y:S01]  /*6290*/  FMUL.FTZ R169, R32, R0.reuse ;  /* 0x0000000020a97220 */ /* 0x080fe20000410000 */
[----:B------:R-:W0:Y:S01]  /*62a0*/  @P2 MUFU.LG2 R25, R15 ;  /* 0x0000000f00192308 */ /* 0x000e220000000c00 */
[----:B-1----:R1:W-:Y:S01]  /*62b0*/  @!P0 STS [R6+0x28820], R5 ;  /* 0x0288200506008388 */ /* 0x0023e20000000800 */
[----:B------:R-:W-:Y:S01]  /*62c0*/  @P2 FMUL.FTZ R28, R28, 0.69314718246459960938 ;  /* 0x3f3172181c1c2820 */ /* 0x000fe20000410000 */
[-C--:B---3--:R-:W-:Y:S01]  /*62d0*/  FMUL.FTZ R160, R33, R0.reuse ;  /* 0x0000000021a07220 */ /* 0x088fe20000410000 */
[-C--:B------:R-:W-:Y:S01]  /*62e0*/  FMUL.FTZ R162, R36, R0.reuse ;  /* 0x0000000024a27220 */ /* 0x080fe20000410000 */
[-C--:B------:R-:W-:Y:S01]  /*62f0*/  FMUL.FTZ R153, R37, R0.reuse ;  /* 0x0000000025997220 */ /* 0x080fe20000410000 */
[-C--:B------:R-:W-:Y:S01]  /*6300*/  FMUL.FTZ R154, R40, R0.reuse ;  /* 0x00000000289a7220 */ /* 0x080fe20000410000 */
[-C--:B------:R-:W-:Y:S01]  /*6310*/  FMUL.FTZ R12, R41, R0.reuse ;  /* 0x00000000290c7220 */ /* 0x080fe20000410000 */
[-C--:B------:R-:W-:Y:S01]  /*6320*/  FMUL.FTZ R14, R44, R0.reuse ;  /* 0x000000002c0e7220 */ /* 0x080fe20000410000 */
[----:B----4-:R-:W-:Y:S01]  /*6330*/  @P1 FMUL.FTZ R7, R7, 0.69314718246459960938 ;  /* 0x3f31721807071820 */ /* 0x010fe20000410000 */
[-C--:B------:R-:W-:Y:S01]  /*6340*/  FMUL.FTZ R45, R45, R0.reuse ;  /* 0x000000002d2d7220 */ /* 0x080fe20000410000 */
[----:B-1----:R-:W-:Y:S01]  /*6350*/  @P1 FMUL.FTZ R6, R9, 0.69314718246459960938 ;  /* 0x3f31721809061820 */ /* 0x002fe20000410000 */
[-C--:B------:R-:W-:Y:S01]  /*6360*/  FMUL.FTZ R48, R48, R0.reuse ;  /* 0x0000000030307220 */ /* 0x080fe20000410000 */
[-C--:B------:R-:W-:Y:S01]  /*6370*/  FMUL.FTZ R49, R49, R0.reuse ;  /* 0x0000000031317220 */ /* 0x080fe20000410000 */
[-C--:B------:R-:W-:Y:S01]  /*6380*/  FMUL.FTZ R52, R52, R0.reuse ;  /* 0x0000000034347220 */ /* 0x080fe20000410000 */
[-C--:B------:R-:W-:Y:S01]  /*6390*/  FMUL.FTZ R53, R53, R0.reuse ;  /* 0x0000000035357220 */ /* 0x080fe20000410000 */
[-C--:B------:R-:W-:Y:S01]  /*63a0*/  FMUL.FTZ R56, R56, R0.reuse ;  /* 0x0000000038387220 */ /* 0x080fe20000410000 */
[----:B0-----:R-:W-:Y:S01]  /*63b0*/  @P2 FMUL.FTZ R25, R25, 0.69314718246459960938 ;  /* 0x3f31721819192820 */ /* 0x001fe20000410000 */
        /* <DEDUP_REMOVED lines=47> */
[----:B------:R-:W-:-:S02]  /*66b0*/  IMAD.MOV.U32 R0, RZ, RZ, -0x800000 ;  /* 0xff800000ff007424 */ /* 0x000fc400078e00ff */
[-C--:B------:R-:W-:Y:S01]  /*66c0*/  FMUL.FTZ R9, R26, R5.reuse ;  /* 0x000000051a097220 */ /* 0x080fe20000410000 */
[-C--:B------:R-:W-:Y:S01]  /*66d0*/  FMUL.FTZ R11, R30, R5.reuse ;  /* 0x000000051e0b7220 */ /* 0x080fe20000410000 */
[-C--:B------:R-:W-:Y:S01]  /*66e0*/  FMUL.FTZ R13, R42, R5.reuse ;  /* 0x000000052a0d7220 */ /* 0x080fe20000410000 */
[-C--:B------:R-:W-:Y:S01]  /*66f0*/  FMUL.FTZ R15, R46, R5.reuse ;  /* 0x000000052e0f7220 */ /* 0x080fe20000410000 */
        /* <DEDUP_REMOVED lines=64> */
.L_x_3597:
[----:B------:R-:W0:Y:S08]  /*6b00*/  S2UR UR4, SR_CgaCtaId ;  /* 0x00000000000479c3 */ /* 0x000e300000008800 */
[----:B------:R-:W-:Y:S06]  /*6b10*/  BAR.SYNC.DEFER_BLOCKING 0x5, 0x180 ;  /* 0x0146000000007b1d */ /* 0x000fec0000010000 */
[----:B------:R-:W-:Y:S01]  /*6b20*/  UMOV UR42, 0x400 ;  /* 0x00000400002a7882 */ /* 0x000fe20000000000 */
[----:B------:R-:W-:Y:S01]  /*6b30*/  BSSY B0, `(.L_x_3626) ;  /* 0x00002f8000007945 */ /* 0x000fe20003800000 */
[----:B0-----:R-:W-:-:S09]  /*6b40*/  ULEA UR42, UR4, UR42, 0x18 ;  /* 0x0000002a042a7291 */ /* 0x001fd2000f8ec03f */
[----:B------:R-:W0:Y:S02]  /*6b50*/  LDS.128 R4, [UR42+0x28cd0] ;  /* 0x028cd02aff047984 */ /* 0x000e240008000c00 */
[----:B0-----:R-:W-:Y:S02]  /*6b60*/  R2UR UR5, R5 ;  /* 0x00000000050572ca */ /* 0x001fe400000e0000 */
[----:B------:R-:W-:Y:S01]  /*6b70*/  R2UR UR6, R6 ;  /* 0x00000000060672ca */ /* 0x000fe200000e0000 */
[----:B------:R-:W-:Y:S06]  /*6b80*/  BAR.ARV 0x4, 0x180 ;  /* 0x0106000000007b1d */ /* 0x000fec0000002000 */
[----:B------:R-:W-:Y:S08]  /*6b90*/  @P0 BRA `(.L_x_3627) ;  /* 0x0000002000300947 */ /* 0x000ff00003800000 */
[----:B------:R-:W0:Y:S08]  /*6ba0*/  S2UR UR4, SR_SWINHI ;  /* 0x00000000000479c3 */ /* 0x000e300000002f00 */
[----:B------:R-:W-:Y:S01]  /*6bb0*/  BAR.SYNC.DEFER_BLOCKING 0x1, 0x100 ;  /* 0x0044000000007b1d */ /* 0x000fe20000010000 */
        /* <DEDUP_REMOVED lines=10> */
[----:B------:R-:W-:Y:S01]  /*6c60*/  F2FP.F16.F32.PACK_AB R56, R57, R56 ;  /* 0x000000383938723e */ /* 0x000fe200000000ff */
[----:B------:R-:W-:Y:S01]  /*6c70*/  UMOV UR8, UR42 ;  /* 0x0000002a00087c82 */ /* 0x000fe20008000000 */
[----:B0-----:R-:W-:Y:S01]  /*6c80*/  UMOV UR9, UR4 ;  /* 0x0000000400097c82 */ /* 0x001fe20008000000 */
[----:B------:R-:W-:Y:S01]  /*6c90*/  F2FP.F16.F32.PACK_AB R50, R53, R52 ;  /* 0x000000343532723e */ /* 0x000fe200000000ff */
[----:B------:R-:W-:Y:S01]  /*6ca0*/  IMAD.U32 R174, RZ, RZ, UR8 ;  /* 0x00000008ffae7e24 */ /* 0x000fe2000f8e00ff */
[----:B------:R-:W-:Y:S01]  /*6cb0*/  F2FP.F16.F32.PACK_AB R51, R55, R54 ;  /* 0x000000363733723e */ /* 0x000fe200000000ff */
[----:B------:R-:W-:Y:S01]  /*6cc0*/  IMAD.U32 R175, RZ, RZ, UR9 ;  /* 0x00000009ffaf7e24 */ /* 0x000fe2000f8e00ff */
[----:B------:R-:W-:Y:S01]  /*6cd0*/  F2FP.F16.F32.PACK_AB R57, R59, R58 ;  /* 0x0000003a3b39723e */ /* 0x000fe200000000ff */
[----:B------:R-:W-:Y:S01]  /*6ce0*/  ULDC.64 UR8, c[0x0][0xc00] ;  /* 0x0003000000087ab9 */ /* 0x000fe20000000a00 */
[----:B------:R-:W-:Y:S01]  /*6cf0*/  F2FP.F16.F32.PACK_AB R64, R65, R64 ;  /* 0x000000404140723e */ /* 0x000fe200000000ff */
[----:B------:R-:W-:Y:S01]  /*6d00*/  IMAD.WIDE R126, R196, 0x2, R174 ;  /* 0x00000002c47e7825 */ /* 0x000fe200078e02ae */
[----:B------:R-:W-:Y:S01]  /*6d10*/  F2FP.F16.F32.PACK_AB R58, R61, R60 ;  /* 0x0000003c3d3a723e */ /* 0x000fe200000000ff */
[----:B------:R-:W-:Y:S01]  /*6d20*/  UISETP.NE.U32.AND UP0, UPT, UR8, URZ, UPT ;  /* 0x0000003f0800728c */ /* 0x000fe2000bf05070 */
[----:B------:R-:W-:-:S02]  /*6d30*/  F2FP.F16.F32.PACK_AB R59, R63, R62 ;  /* 0x0000003e3f3b723e */ /* 0x000fc400000000ff */
[C---:B------:R-:W-:Y:S01]  /*6d40*/  IADD3 R173, P1, R126.reuse, 0x20, RZ ;  /* 0x000000207ead7810 */ /* 0x040fe20007f3e0ff */
[----:B------:R-:W-:Y:S01]  /*6d50*/  UISETP.NE.AND.EX UP0, UPT, UR9, URZ, UPT, UP0 ;  /* 0x0000003f0900728c */ /* 0x000fe2000bf05300 */
[C---:B------:R-:W-:Y:S02]  /*6d60*/  LOP3.LUT R5, R126.reuse, 0x380, RZ, 0xc0, !PT ;  /* 0x000003807e057812 */ /* 0x040fe400078ec0ff */
[C---:B------:R-:W-:Y:S01]  /*6d70*/  IADD3 R177, P0, R126.reuse, 0x40, RZ ;  /* 0x000000407eb17810 */ /* 0x040fe20007f1e0ff */
[--C-:B------:R-:W-:Y:S01]  /*6d80*/  IMAD.X R29, RZ, RZ, R127.reuse, P1 ;  /* 0x000000ffff1d7224 */ /* 0x100fe200008e067f */
[C---:B------:R-:W-:Y:S01]  /*6d90*/  IADD3 R179, P4, R126.reuse, 0x60, RZ ;  /* 0x000000607eb37810 */ /* 0x040fe20007f9e0ff */
[----:B------:R-:W-:Y:S01]  /*6da0*/  ULDC.64 UR8, c[0x0][0xc00] ;  /* 0x0003000000087ab9 */ /* 0x000fe20000000a00 */
[C---:B------:R-:W-:Y:S01]  /*6db0*/  IADD3 R181, P3, R126.reuse, 0x2000, RZ ;  /* 0x000020007eb57810 */ /* 0x040fe20007f7e0ff */
[--C-:B------:R-:W-:Y:S01]  /*6dc0*/  IMAD.X R33, RZ, RZ, R127.reuse, P0 ;  /* 0x000000ffff217224 */ /* 0x100fe200000e067f */
        /* <DEDUP_REMOVED lines=10> */
[----:B------:R-:W-:Y:S01]  /*6e70*/  LOP3.LUT R28, R173, 0x380, RZ, 0xc0, !PT ;  /* 0x00000380ad1c7812 */ /* 0x000fe200078ec0ff */
[----:B------:R-:W-:Y:S01]  /*6e80*/  IMAD.X R103, RZ, RZ, R127, P1 ;  /* 0x000000ffff677224 */ /* 0x000fe200008e067f */
[----:B------:R-:W-:Y:S01]  /*6e90*/  LOP3.LUT R32, R177, 0x380, RZ, 0xc0, !PT ;  /* 0x00000380b1207812 */ /* 0x000fe200078ec0ff */
[----:B------:R-:W-:Y:S01]  /*6ea0*/  UIMAD.WIDE UR8, UR43, 0x4, UR8 ;  /* 0x000000042b0878a5 */ /* 0x000fe2000f8e0208 */
[----:B------:R-:W-:-:S02]  /*6eb0*/  LOP3.LUT R36, R179, 0x380, RZ, 0xc0, !PT ;  /* 0x00000380b3247812 */ /* 0x000fc400078ec0ff */
[C---:B------:R-:W-:Y:S02]  /*6ec0*/  IADD3 R106, P0, R126.reuse, 0x4020, RZ ;  /* 0x000040207e6a7810 */ /* 0x040fe40007f1e0ff */
[C---:B------:R-:W-:Y:S02]  /*6ed0*/  IADD3 R110, P4, R126.reuse, 0x4040, RZ ;  /* 0x000040407e6e7810 */ /* 0x040fe40007f9e0ff */
        /* <DEDUP_REMOVED lines=12> */
[----:B------:R-:W-:Y:S01]  /*6fa0*/  LOP3.LUT R40, R181, 0x380, RZ, 0xc0, !PT ;  /* 0x00000380b5287812 */ /* 0x000fe200078ec0ff */
[----:B------:R-:W-:Y:S01]  /*6fb0*/  IMAD.X R25, RZ, RZ, R127, P1 ;  /* 0x000000ffff197224 */ /* 0x000fe200008e067f */
[----:B------:R-:W-:-:S02]  /*6fc0*/  SHF.R.U64 R28, R28, 0x3, RZ ;  /* 0x000000031c1c7819 */ /* 0x000fc400000012ff */
[----:B------:R-:W-:Y:S02]  /*6fd0*/  SHF.R.U64 R32, R32, 0x3, RZ ;  /* 0x0000000320207819 */ /* 0x000fe400000012ff */
[----:B------:R-:W-:Y:S02]  /*6fe0*/  SHF.R.U64 R36, R36, 0x3, RZ ;  /* 0x0000000324247819 */ /* 0x000fe400000012ff */
[----:B------:R-:W-:Y:S02]  /*6ff0*/  LOP3.LUT R90, R183, 0x380, RZ, 0xc0, !PT ;  /* 0x00000380b75a7812 */ /* 0x000fe400078ec0ff */
[----:B------:R-:W-:Y:S02]  /*7000*/  LOP3.LUT R94, R205, 0x380, RZ, 0xc0, !PT ;  /* 0x00000380cd5e7812 */ /* 0x000fe400078ec0ff */
[----:B------:R-:W-:Y:S02]  /*7010*/  SHF.R.U64 R40, R40, 0x3, RZ ;  /* 0x0000000328287819 */ /* 0x000fe400000012ff */
[----:B------:R-:W-:-:S02]  /*7020*/  LOP3.LUT R98, R207, 0x380, RZ, 0xc0, !PT ;  /* 0x00000380cf627812 */ /* 0x000fc400078ec0ff */
[----:B------:R-:W-:Y:S02]  /*7030*/  MOV R126, R126 ;  /* 0x0000007e007e7202 */ /* 0x000fe40000000f00 */
[----:B------:R-:W-:Y:S02]  /*7040*/  LOP3.LUT R28, R28, R173, RZ, 0x3c, !PT ;  /* 0x000000ad1c1c7212 */ /* 0x000fe400078e3cff */
[----:B------:R-:W-:Y:S01]  /*7050*/  LOP3.LUT R102, R209, 0x380, RZ, 0xc0, !PT ;  /* 0x00000380d1667812 */ /* 0x000fe200078ec0ff */
[----:B------:R0:W-:Y:S01]  /*7060*/  STSM.16.M88.4 [R126], R8 ;  /* 0x000000087e007844 */ /* 0x0001e20000000200 */
[----:B------:R-:W-:Y:S02]  /*7070*/  LOP3.LUT R32, R32, R177, RZ, 0x3c, !PT ;  /* 0x000000b120207212 */ /* 0x000fe400078e3cff */
[----:B------:R-:W-:Y:S02]  /*7080*/  LOP3.LUT R36, R36, R179, RZ, 0x3c, !PT ;  /* 0x000000b324247212 */ /* 0x000fe400078e3cff */
[----:B------:R-:W-:-:S02]  /*7090*/  SHF.R.U64 R90, R90, 0x3, RZ ;  /* 0x000000035a5a7819 */ /* 0x000fc400000012ff */
[----:B------:R-:W-:Y:S02]  /*70a0*/  LOP3.LUT R173, R106, 0x380, RZ, 0xc0, !PT ;  /* 0x000003806aad7812 */ /* 0x000fe400078ec0ff */
[----:B------:R-:W-:Y:S02]  /*70b0*/  LOP3.LUT R27, R3, 0x380, RZ, 0xc0, !PT ;  /* 0x00000380031b7812 */ /* 0x000fe400078ec0ff */
[----:B------:R-:W-:Y:S02]  /*70c0*/  SHF.R.U64 R94, R94, 0x3, RZ ;  /* 0x000000035e5e7819 */ /* 0x000fe400000012ff */
[----:B------:R-:W-:Y:S02]  /*70d0*/  LOP3.LUT R177, R110, 0x380, RZ, 0xc0, !PT ;  /* 0x000003806eb17812 */ /* 0x000fe400078ec0ff */
[----:B------:R-:W-:Y:S02]  /*70e0*/  LOP3.LUT R179, R114, 0x380, RZ, 0xc0, !PT ;  /* 0x0000038072b37812 */ /* 0x000fe400078ec0ff */
[----:B------:R-:W-:-:S02]  /*70f0*/  LOP3.LUT R127, R6, 0x380, RZ, 0xc0, !PT ;  /* 0x00000380067f7812 */ /* 0x000fc400078ec0ff */
[----:B------:R-:W-:Y:S02]  /*7100*/  LOP3.LUT R40, R40, R181, RZ, 0x3c, !PT ;  /* 0x000000b528287212 */ /* 0x000fe400078e3cff */
[----:B------:R-:W-:Y:S02]  /*7110*/  SHF.R.U64 R98, R98, 0x3, RZ ;  /* 0x0000000362627819 */ /* 0x000fe400000012ff */
[----:B------:R-:W-:Y:S02]  /*7120*/  SHF.R.U64 R102, R102, 0x3, RZ ;  /* 0x0000000366667819 */ /* 0x000fe400000012ff */
[----:B------:R-:W-:Y:S02]  /*7130*/  LOP3.LUT R181, R118, 0x380, RZ, 0xc0, !PT ;  /* 0x0000038076b57812 */ /* 0x000fe400078ec0ff */
[----:B------:R-:W-:Y:S02]  /*7140*/  LOP3.LUT R122, R4, 0x380, RZ, 0xc0, !PT ;  /* 0x00000380047a7812 */ /* 0x000fe400078ec0ff */
[----:B------:R-:W-:-:S02]  /*7150*/  LOP3.LUT R90, R90, R183, RZ, 0x3c, !PT ;  /* 0x000000b75a5a7212 */ /* 0x000fc400078e3cff */
[----:B------:R-:W-:Y:S02]  /*7160*/  SHF.R.U64 R173, R173, 0x3, RZ ;  /* 0x00000003adad7819 */ /* 0x000fe400000012ff */
[----:B------:R-:W-:Y:S02]  /*7170*/  SHF.R.U64 R24, R27, 0x3, RZ ;  /* 0x000000031b187819 */ /* 0x000fe400000012ff */
[----:B------:R-:W-:Y:S02]  /*7180*/  MOV R31, R28 ;  /* 0x0000001c001f7202 */ /* 0x000fe40000000f00 */
[----:B0-----:R-:W-:Y:S02]  /*7190*/  F2FP.F16.F32.PACK_AB R8, R160, R169 ;  /* 0x000000a9a008723e */ /* 0x001fe400000000ff */
[----:B------:R-:W-:Y:S02]  /*71a0*/  F2FP.F16.F32.PACK_AB R9, R35, R34 ;  /* 0x000000222309723e */ /* 0x000fe400000000ff */
[----:B------:R-:W-:-:S02]  /*71b0*/  F2FP.F16.F32.PACK_AB R10, R153, R162 ;  /* 0x000000a2990a723e */ /* 0x000fc400000000ff */
[----:B------:R-:W-:Y:S02]  /*71c0*/  F2FP.F16.F32.PACK_AB R11, R39, R38 ;  /* 0x00000026270b723e */ /* 0x000fe400000000ff */
[----:B------:R-:W-:Y:S02]  /*71d0*/  LOP3.LUT R94, R94, R205, RZ, 0x3c, !PT ;  /* 0x000000cd5e5e7212 */ /* 0x000fe400078e3cff */
[----:B------:R-:W-:Y:S01]  /*71e0*/  SHF.R.U64 R177, R177, 0x3, RZ ;  /* 0x00000003b1b17819 */ /* 0x000fe200000012ff */
[----:B------:R-:W-:Y:S01]  /*71f0*/  STSM.16.M88.4 [R31], R8 ;  /* 0x000000081f007844 */ /* 0x000fe20000000200 */
[----:B------:R-:W-:Y:S02]  /*7200*/  SHF.R.U64 R179, R179, 0x3, RZ ;  /* 0x00000003b3b37819 */ /* 0x000fe400000012ff */
[----:B------:R-:W-:Y:S02]  /*7210*/  SHF.R.U64 R127, R127, 0x3, RZ ;  /* 0x000000037f7f7819 */ /* 0x000fe400000012ff */
[----:B------:R-:W-:-:S02]  /*7220*/  MOV R32, R32 ;  /* 0x0000002000207202 */ /* 0x000fc40000000f00 */
[----:B------:R-:W-:Y:S02]  /*7230*/  LOP3.LUT R98, R98, R207, RZ, 0x3c, !PT ;  /* 0x000000cf62627212 */ /* 0x000fe400078e3cff */
[----:B------:R-:W-:Y:S01]  /*7240*/  MOV R36, R36 ;  /* 0x0000002400247202 */ /* 0x000fe20000000f00 */
[----:B------:R-:W-:Y:S01]  /*7250*/  STSM.16.M88.4 [R32], R12 ;  /* 0x0000000c20007844 */ /* 0x000fe20000000200 */
[----:B------:R-:W-:Y:S02]  /*7260*/  LOP3.LUT R102, R102, R209, RZ, 0x3c, !PT ;  /* 0x000000d166667212 */ /* 0x000fe400078e3cff */
[----:B------:R-:W-:Y:S01]  /*7270*/  SHF.R.U64 R181, R181, 0x3, RZ ;  /* 0x00000003b5b57819 */ /* 0x000fe200000012ff */
[----:B------:R-:W-:Y:S01]  /*7280*/  STSM.16.M88.4 [R36], R48 ;  /* 0x0000003024007844 */ /* 0x000fe20000000200 */
[----:B------:R-:W-:Y:S02]  /*7290*/  SHF.R.U64 R27, R122, 0x3, RZ ;  /* 0x000000037a1b7819 */ /* 0x000fe400000012ff */
[----:B------:R-:W-:-:S02]  /*72a0*/  MOV R40, R40 ;  /* 0x0000002800287202 */ /* 0x000fc40000000f00 */
[----:B------:R-:W-:Y:S02]  /*72b0*/  F2FP.F16.F32.PACK_AB R65, R67, R66 ;  /* 0x000000424341723e */ /* 0x000fe400000000ff */
[----:B------:R-:W-:Y:S01]  /*72c0*/  F2FP.F16.F32.PACK_AB R72, R73, R72 ;  /* 0x000000484948723e */ /* 0x000fe200000000ff */
[----:B------:R-:W-:Y:S01]  /*72d0*/  STSM.16.M88.4 [R40], R56 ;  /* 0x0000003828007844 */ /* 0x000fe20000000200 */
[----:B------:R-:W-:Y:S02]  /*72e0*/  LOP3.LUT R106, R173, R106, RZ, 0x3c, !PT ;  /* 0x0000006aad6a7212 */ /* 0x000fe400078e3cff */
[----:B------:R-:W-:Y:S02]  /*72f0*/  LOP3.LUT R122, R24, R3, RZ, 0x3c, !PT ;  /* 0x00000003187a7212 */ /* 0x000fe400078e3cff */
[----:B------:R-:W-:Y:S02]  /*7300*/  MOV R29, R90 ;  /* 0x0000005a001d7202 */ /* 0x000fe40000000f00 */
[----:B------:R-:W-:-:S02]  /*7310*/  F2FP.F16.F32.PACK_AB R66, R69, R68 ;  /* 0x000000444542723e */ /* 0x000fc400000000ff */
[----:B------:R-:W-:Y:S02]  /*7320*/  F2FP.F16.F32.PACK_AB R67, R71, R70 ;  /* 0x000000464743723e */ /* 0x000fe400000000ff */
[----:B------:R-:W-:Y:S02]  /*7330*/  F2FP.F16.F32.PACK_AB R73, R75, R74 ;  /* 0x0000004a4b49723e */ /* 0x000fe400000000ff */
[----:B------:R-:W-:Y:S01]  /*7340*/  F2FP.F16.F32.PACK_AB R80, R81, R80 ;  /* 0x000000505150723e */ /* 0x000fe200000000ff */
[----:B------:R-:W-:Y:S01]  /*7350*/  STSM.16.M88.4 [R29], R64 ;  /* 0x000000401d007844 */ /* 0x000fe20000000200 */
[----:B------:R-:W-:Y:S02]  /*7360*/  LOP3.LUT R110, R177, R110, RZ, 0x3c, !PT ;  /* 0x0000006eb16e7212 */ /* 0x000fe400078e3cff */
[----:B------:R-:W-:Y:S02]  /*7370*/  LOP3.LUT R114, R179, R114, RZ, 0x3c, !PT ;  /* 0x00000072b3727212 */ /* 0x000fe400078e3cff */
[----:B------:R-:W-:-:S02]  /*7380*/  LOP3.LUT R24, R127, R6, RZ, 0x3c, !PT ;  /* 0x000000067f187212 */ /* 0x000fc400078e3cff */
[----:B------:R-:W-:Y:S02]  /*7390*/  MOV R94, R94 ;  /* 0x0000005e005e7202 */ /* 0x000fe40000000f00 */
[----:B------:R-:W-:Y:S02]  /*73a0*/  F2FP.F16.F32.PACK_AB R74, R77, R76 ;  /* 0x0000004c4d4a723e */ /* 0x000fe400000000ff */
[----:B------:R-:W-:Y:S02]  /*73b0*/  F2FP.F16.F32.PACK_AB R75, R79, R78 ;  /* 0x0000004e4f4b723e */ /* 0x000fe400000000ff */
[----:B------:R-:W-:Y:S02]  /*73c0*/  F2FP.F16.F32.PACK_AB R81, R83, R82 ;  /* 0x000000525351723e */ /* 0x000fe400000000ff */
[----:B------:R-:W-:Y:S01]  /*73d0*/  MOV R6, R98 ;  /* 0x0000006200067202 */ /* 0x000fe20000000f00 */
[----:B------:R-:W-:Y:S01]  /*73e0*/  STSM.16.M88.4 [R94], R72 ;  /* 0x000000485e007844 */ /* 0x000fe20000000200 */
[----:B------:R-:W-:-:S02]  /*73f0*/  F2FP.F16.F32.PACK_AB R82, R85, R84 ;  /* 0x000000545552723e */ /* 0x000fc400000000ff */
[----:B------:R-:W-:Y:S02]  /*7400*/  F2FP.F16.F32.PACK_AB R83, R87, R86 ;  /* 0x000000565753723e */ /* 0x000fe400000000ff */
[----:B------:R-:W-:Y:S02]  /*7410*/  F2FP.F16.F32.PACK_AB R88, R89, R88 ;  /* 0x000000585958723e */ /* 0x000fe400000000ff */
[----:B------:R-:W-:Y:S01]  /*7420*/  LOP3.LUT R118, R181, R118, RZ, 0x3c, !PT ;  /* 0x00000076b5767212 */ /* 0x000fe200078e3cff */
[----:B------:R-:W-:Y:S01]  /*7430*/  STSM.16.M88.4 [R6], R80 ;  /* 0x0000005006007844 */ /* 0x000fe20000000200 */
[----:B------:R-:W-:Y:S02]  /*7440*/  MOV R102, R102 ;  /* 0x0000006600667202 */ /* 0x000fe40000000f00 */
[----:B------:R-:W-:Y:S02]  /*7450*/  F2FP.F16.F32.PACK_AB R89, R26, R21 ;  /* 0x000000151a59723e */ /* 0x000fe400000000ff */
[----:B------:R-:W-:-:S02]  /*7460*/  F2FP.F16.F32.PACK_AB R90, R93, R92 ;  /* 0x0000005c5d5a723e */ /* 0x000fc400000000ff */
[----:B------:R-:W-:Y:S02]  /*7470*/  F2FP.F16.F32.PACK_AB R91, R42, R30 ;  /* 0x0000001e2a5b723e */ /* 0x000fe400000000ff */
[----:B------:R-:W-:Y:S02]  /*7480*/  F2FP.F16.F32.PACK_AB R96, R97, R96 ;  /* 0x000000606160723e */ /* 0x000fe400000000ff */
[----:B------:R-:W-:Y:S01]  /*7490*/  MOV R106, R106 ;  /* 0x0000006a006a7202 */ /* 0x000fe20000000f00 */
[----:B------:R-:W-:Y:S01]  /*74a0*/  STSM.16.M88.4 [R102], R88 ;  /* 0x0000005866007844 */ /* 0x000fe20000000200 */
[----:B------:R-:W-:Y:S02]  /*74b0*/  F2FP.F16.F32.PACK_AB R97, R46, R44 ;  /* 0x0000002c2e61723e */ /* 0x000fe400000000ff */
[----:B------:R-:W-:Y:S02]  /*74c0*/  F2FP.F16.F32.PACK_AB R98, R101, R100 ;  /* 0x000000646562723e */ /* 0x000fe400000000ff */
[----:B------:R-:W-:-:S02]  /*74d0*/  F2FP.F16.F32.PACK_AB R99, R156, R155 ;  /* 0x0000009b9c63723e */ /* 0x000fc400000000ff */
[----:B------:R-:W-:Y:S02]  /*74e0*/  F2FP.F16.F32.PACK_AB R157, R158, R157 ;  /* 0x0000009d9e9d723e */ /* 0x000fe400000000ff */
[----:B------:R-:W-:Y:S01]  /*74f0*/  LOP3.LUT R4, R27, R4, RZ, 0x3c, !PT ;  /* 0x000000041b047212 */ /* 0x000fe200078e3cff */
[----:B------:R-:W-:Y:S01]  /*7500*/  STSM.16.M88.4 [R106], R96 ;  /* 0x000000606a007844 */ /* 0x000fe20000000200 */
[----:B------:R-:W-:Y:S02]  /*7510*/  MOV R110, R110 ;  /* 0x0000006e006e7202 */ /* 0x000fe40000000f00 */
        /* <DEDUP_REMOVED lines=11> */
[----:B------:R-:W-:Y:S01]  /*75d0*/  F2FP.F16.F32.PACK_AB R128, R129, R128 ;  /* 0x000000808180723e */ /* 0x000fe200000000ff */
[----:B------:R0:W-:Y:S01]  /*75e0*/  STSM.16.M88.4 [R3], R112 ;  /* 0x0000007003007844 */ /* 0x0001e20000000200 */
[----:B------:R-:W-:Y:S02]  /*75f0*/  MOV R118, R118 ;  /* 0x0000007600767202 */ /* 0x000fe40000000f00 */
[----:B------:R-:W-:Y:S02]  /*7600*/  F2FP.F16.F32.PACK_AB R121, R168, R167 ;  /* 0x000000a7a879723e */ /* 0x000fe400000000ff */
[----:B------:R-:W-:Y:S02]  /*7610*/  F2FP.F16.F32.PACK_AB R122, R125, R124 ;  /* 0x0000007c7d7a723e */ /* 0x000fe400000000ff */
[----:B------:R-:W-:-:S02]  /*7620*/  F2FP.F16.F32.PACK_AB R123, R171, R170 ;  /* 0x000000aaab7b723e */ /* 0x000fc400000000ff */
[----:B------:R-:W-:Y:S02]  /*7630*/  F2FP.F16.F32.PACK_AB R129, R131, R130 ;  /* 0x000000828381723e */ /* 0x000fe400000000ff */
[----:B------:R-:W-:Y:S01]  /*7640*/  F2FP.F16.F32.PACK_AB R136, R137, R136 ;  /* 0x000000888988723e */ /* 0x000fe200000000ff */
[----:B------:R-:W-:Y:S01]  /*7650*/  STSM.16.M88.4 [R118], R120 ;  /* 0x0000007876007844 */ /* 0x000fe20000000200 */
[----:B------:R-:W-:Y:S02]  /*7660*/  F2FP.F16.F32.PACK_AB R130, R133, R132 ;  /* 0x000000848582723e */ /* 0x000fe400000000ff */
[----:B------:R-:W-:Y:S02]  /*7670*/  F2FP.F16.F32.PACK_AB R131, R135, R134 ;  /* 0x000000868783723e */ /* 0x000fe400000000ff */
[----:B------:R-:W-:Y:S02]  /*7680*/  F2FP.F16.F32.PACK_AB R137, R139, R138 ;  /* 0x0000008a8b89723e */ /* 0x000fe400000000ff */
[----:B------:R-:W-:Y:S01]  /*7690*/  F2FP.F16.F32.PACK_AB R144, R145, R144 ;  /* 0x000000909190723e */ /* 0x000fe200000000ff */
[----:B------:R-:W-:Y:S01]  /*76a0*/  STSM.16.M88.4 [R28], R128 ;  /* 0x000000801c007844 */ /* 0x000fe20000000200 */
[----:B------:R-:W-:Y:S01]  /*76b0*/  MOV R27, R4 ;  /* 0x00000004001b7202 */ /* 0x000fe20000000f00 */
[----:B------:R-:W-:Y:S01]  /*76c0*/  IMAD.U32 R4, RZ, RZ, UR8 ;  /* 0x00000008ff047e24 */ /* 0x000fe2000f8e00ff */
[----:B------:R-:W-:Y:S01]  /*76d0*/  F2FP.F16.F32.PACK_AB R138, R141, R140 ;  /* 0x0000008c8d8a723e */ /* 0x000fe200000000ff */
[----:B------:R-:W-:Y:S01]  /*76e0*/  IMAD.U32 R5, RZ, RZ, UR9 ;  /* 0x00000009ff057e24 */ /* 0x000fe2000f8e00ff */
[----:B------:R-:W-:Y:S01]  /*76f0*/  F2FP.F16.F32.PACK_AB R139, R143, R142 ;  /* 0x0000008e8f8b723e */ /* 0x000fe200000000ff */
[----:B------:R-:W-:Y:S01]  /*7700*/  ULDC.64 UR8, c[0x0][0xc08] ;  /* 0x0003020000087ab9 */ /* 0x000fe20000000a00 */
[----:B------:R-:W-:-:S02]  /*7710*/  F2FP.F16.F32.PACK_AB R145, R147, R146 ;  /* 0x000000929391723e */ /* 0x000fc400000000ff */
[----:B------:R-:W-:Y:S01]  /*7720*/  MOV R24, R24 ;  /* 0x0000001800187202 */ /* 0x000fe20000000f00 */
[----:B------:R-:W-:Y:S01]  /*7730*/  STSM.16.M88.4 [R27], R136 ;  /* 0x000000881b007844 */ /* 0x000fe20000000200 */
[----:B------:R-:W-:Y:S02]  /*7740*/  F2FP.F16.F32.PACK_AB R146, R149, R148 ;  /* 0x000000949592723e */ /* 0x000fe400000000ff */
[----:B------:R-:W-:Y:S01]  /*7750*/  F2FP.F16.F32.PACK_AB R147, R151, R150 ;  /* 0x000000969793723e */ /* 0x000fe200000000ff */
[----:B------:R-:W-:Y:S01]  /*7760*/  UISETP.NE.U32.AND UP1, UPT, UR8, URZ, UPT ;  /* 0x0000003f0800728c */ /* 0x000fe2000bf25070 */
[----:B------:R-:W-:-:S03]  /*7770*/  PLOP3.LUT P0, PT, PT, PT, UP0, 0x80, 0x0 ;  /* 0x000000000000781c */ /* 0x000fc60003f0f008 */
[----:B------:R1:W-:Y:S01]  /*7780*/  STSM.16.M88.4 [R24], R144 ;  /* 0x0000009018007844 */ /* 0x0003e20000000200 */
[----:B------:R-:W-:Y:S01]  /*7790*/  BAR.SYNC.DEFER_BLOCKING 0x1, 0x100 ;  /* 0x0044000000007b1d */ /* 0x000fe20000010000 */
[----:B------:R-:W-:Y:S01]  /*77a0*/  UISETP.NE.AND.EX UP1, UPT, UR9, URZ, UPT, UP1 ;  /* 0x0000003f0900728c */ /* 0x000fe2000bf25310 */
[----:B0-----:R-:W-:-:S05]  /*77b0*/  IMAD R3, R191, 0x40, R2 ;  /* 0x00000040bf037824 */ /* 0x001fca00078e0202 */
[----:B------:R-:W-:-:S05]  /*77c0*/  PLOP3.LUT P6, PT, PT, PT, UP1, 0x80, 0x0 ;  /* 0x000000000000781c */ /* 0x000fca0003fcf018 */
[----:B------:R-:W-:-:S04]  /*77d0*/  @UP1 ULEA UR8, UP2, UR43, UR8, 0x2 ;  /* 0x000000082b081291 */ /* 0x000fc8000f84103f */
[----:B------:R-:W-:Y:S01]  /*77e0*/  @UP1 ULEA.HI.X UR9, UR43, UR9, UR44, 0x2, UP2 ;  /* 0x000000092b091291 */ /* 0x000fe200090f142c */
[----:B------:R-:W-:Y:S01]  /*77f0*/  IMAD.WIDE R174, R3, 0x2, R174 ;  /* 0x0000000203ae7825 */ /* 0x000fe200078e02ae */
[----:B------:R-:W-:-:S03]  /*7800*/  ULDC UR4, c[0x0][0xa88] ;  /* 0x0002a20000047ab9 */ /* 0x000fc60000000800 */
[----:B------:R-:W-:Y:S01]  /*7810*/  IMAD.U32 R3, RZ, RZ, UR4 ;  /* 0x00000004ff037e24 */ /* 0x000fe2000f8e00ff */
[----:B------:R-:W2:Y:S01]  /*7820*/  @P0 LDG.E R6, desc[UR40][R4.64] ;  /* 0x0000002804060981 */ /* 0x000ea2000c1e1900 */
[----:B------:R-:W-:Y:S01]  /*7830*/  IMAD.U32 R10, RZ, RZ, UR8 ;  /* 0x00000008ff0a7e24 */ /* 0x000fe2000f8e00ff */
[C---:B------:R-:W-:Y:S01]  /*7840*/  IADD3 R13, P2, R174.reuse, 0x1000, RZ ;  /* 0x00001000ae0d7810 */ /* 0x040fe20007f5e0ff */
[----:B------:R-:W-:Y:S01]  /*7850*/  IMAD.U32 R11, RZ, RZ, UR9 ;  /* 0x00000009ff0b7e24 */ /* 0x000fe2000f8e00ff */
[C---:B------:R-:W-:Y:S02]  /*7860*/  IADD3 R25, P1, R174.reuse, 0x2000, RZ ;  /* 0x00002000ae197810 */ /* 0x040fe40007f3e0ff */
[----:B------:R-:W-:Y:S02]  /*7870*/  P2R R8, PR, RZ, 0x4 ;  /* 0x00000004ff087803 */ /* 0x000fe40000000000 */
[----:B------:R0:W5:Y:S01]  /*7880*/  @P6 LDG.E R3, desc[UR40][R10.64] ;  /* 0x000000280a036981 */ /* 0x000162000c1e1900 */
[----:B------:R-:W-:-:S02]  /*7890*/  IADD3 R29, P2, R174, 0x3000, RZ ;  /* 0x00003000ae1d7810 */ /* 0x000fc40007f5e0ff */
[C---:B------:R-:W-:Y:S02]  /*78a0*/  IADD3 R33, P3, R174.reuse, 0x4000, RZ ;  /* 0x00004000ae217810 */ /* 0x040fe40007f7e0ff */
[C---:B------:R-:W-:Y:S02]  /*78b0*/  IADD3 R37, P4, R174.reuse, 0x5000, RZ ;  /* 0x00005000ae257810 */ /* 0x040fe40007f9e0ff */
[----:B------:R-:W-:Y:S02]  /*78c0*/  IADD3 R41, P5, R174, 0x6000, RZ ;  /* 0x00006000ae297810 */ /* 0x000fe40007fbe0ff */
[----:B------:R-:W-:Y:S02]  /*78d0*/  LOP3.LUT R12, R13, 0x380, RZ, 0xc0, !PT ;  /* 0x000003800d0c7812 */ /* 0x000fe400078ec0ff */
[----:B-1----:R-:W-:Y:S02]  /*78e0*/  LOP3.LUT R24, R25, 0x380, RZ, 0xc0, !PT ;  /* 0x0000038019187812 */ /* 0x002fe400078ec0ff */
[----:B------:R-:W-:-:S02]  /*78f0*/  LOP3.LUT R28, R29, 0x380, RZ, 0xc0, !PT ;  /* 0x000003801d1c7812 */ /* 0x000fc400078ec0ff */
[----:B------:R-:W-:Y:S02]  /*7900*/  LOP3.LUT R32, R33, 0x380, RZ, 0xc0, !PT ;  /* 0x0000038021207812 */ /* 0x000fe400078ec0ff */
[----:B------:R-:W-:Y:S02]  /*7910*/  LOP3.LUT R36, R37, 0x380, RZ, 0xc0, !PT ;  /* 0x0000038025247812 */ /* 0x000fe400078ec0ff */
[----:B------:R-:W-:Y:S01]  /*7920*/  LOP3.LUT R40, R41, 0x380, RZ, 0xc0, !PT ;  /* 0x0000038029287812 */ /* 0x000fe200078ec0ff */
[----:B------:R-:W-:Y:S01]  /*7930*/  UMOV UR4, URZ ;  /* 0x0000003f00047c82 */ /* 0x000fe20008000000 */
[----:B------:R-:W-:Y:S02]  /*7940*/  SHF.R.U64 R12, R12, 0x3, RZ ;  /* 0x000000030c0c7819 */ /* 0x000fe400000012ff */
[----:B------:R-:W-:Y:S02]  /*7950*/  SHF.R.U64 R24, R24, 0x3, RZ ;  /* 0x0000000318187819 */ /* 0x000fe400000012ff */
[----:B------:R-:W-:-:S02]  /*7960*/  SHF.R.U64 R28, R28, 0x3, RZ ;  /* 0x000000031c1c7819 */ /* 0x000fc400000012ff */
[----:B------:R-:W-:Y:S02]  /*7970*/  SHF.R.U64 R32, R32, 0x3, RZ ;  /* 0x0000000320207819 */ /* 0x000fe400000012ff */
[----:B------:R-:W-:Y:S02]  /*7980*/  SHF.R.U64 R36, R36, 0x3, RZ ;  /* 0x0000000324247819 */ /* 0x000fe400000012ff */
[----:B------:R-:W-:Y:S02]  /*7990*/  SHF.R.U64 R40, R40, 0x3, RZ ;  /* 0x0000000328287819 */ /* 0x000fe400000012ff */
[----:B------:R-:W-:Y:S02]  /*79a0*/  LOP3.LUT R12, R12, R13, RZ, 0x3c, !PT ;  /* 0x0000000d0c0c7212 */ /* 0x000fe400078e3cff */
[----:B------:R-:W-:Y:S02]  /*79b0*/  LOP3.LUT R24, R24, R25, RZ, 0x3c, !PT ;  /* 0x0000001918187212 */ /* 0x000fe400078e3cff */
[----:B------:R-:W-:-:S02]  /*79c0*/  LOP3.LUT R28, R28, R29, RZ, 0x3c, !PT ;  /* 0x0000001d1c1c7212 */ /* 0x000fc400078e3cff */
[----:B------:R-:W-:Y:S02]  /*79d0*/  LOP3.LUT R32, R32, R33, RZ, 0x3c, !PT ;  /* 0x0000002120207212 */ /* 0x000fe400078e3cff */
[----:B------:R-:W-:Y:S02]  /*79e0*/  LOP3.LUT R36, R36, R37, RZ, 0x3c, !PT ;  /* 0x0000002524247212 */ /* 0x000fe400078e3cff */
[----:B------:R-:W-:Y:S02]  /*79f0*/  LOP3.LUT R40, R40, R41, RZ, 0x3c, !PT ;  /* 0x0000002928287212 */ /* 0x000fe400078e3cff */
[----:B--2---:R-:W-:Y:S01]  /*7a00*/  @P0 R2UR UR4, R6 ;  /* 0x00000000060402ca */ /* 0x004fe200000e0000 */
[----:B0-----:R-:W-:-:S14]  /*7a10*/  @P6 BRA `(.L_x_3628) ;  /* 0x0000000000106947 */ /* 0x001fdc0003800000 */
[----:B------:R-:W-:Y:S05]  /*7a20*/  @!P0 BRA `(.L_x_3628) ;  /* 0x00000000000c8947 */ /* 0x000fea0003800000 */
[----:B------:R-:W2:Y:S04]  /*7a30*/  LDG.E R6, desc[UR40][R4.64] ;  /* 0x0000002804067981 */ /* 0x000ea8000c1e1900 */
[----:B-----5:R-:W2:Y:S02]  /*7a40*/  LDG.E R3, desc[UR40][R4.64+0x4] ;  /* 0x0000042804037981 */ /* 0x020ea4000c1e1900 */
[----:B--2---:R-:W-:-:S07]  /*7a50*/  IMAD.IADD R3, R3, 0x1, -R6 ;  /* 0x0000000103037824 */ /* 0x004fce00078e0a06 */
.L_x_3628:
[----:B------:R-:W0:Y:S01]  /*7a60*/  SHFL.IDX PT, R4, R192, RZ, 0x1f ;  /* 0x00001fffc0047589 */ /* 0x000e2200000e0000 */
[----:B------:R-:W-:Y:S01]  /*7a70*/  ISETP.NE.AND P6, PT, R8, RZ, PT ;  /* 0x000000ff0800720c */ /* 0x000fe20003fc5270 */
[--C-:B------:R-:W-:Y:S01]  /*7a80*/  IMAD.X R25, RZ, RZ, R175.reuse, P1 ;  /* 0x000000ffff197224 */ /* 0x100fe200008e06af */
[C---:B------:R-:W-:Y:S01]  /*7a90*/  IADD3 R45, P0, R174.reuse, 0x7000, RZ ;  /* 0x00007000ae2d7810 */ /* 0x040fe20007f1e0ff */
[--C-:B------:R-:W-:Y:S01]  /*7aa0*/  IMAD.X R29, RZ, RZ, R175.reuse, P2 ;  /* 0x000000ffff1d7224 */ /* 0x100fe200010e06af */
[C---:B------:R-:W-:Y:S01]  /*7ab0*/  IADD3 R53, P1, R174.reuse, 0x9000, RZ ;  /* 0x00009000ae357810 */ /* 0x040fe20007f3e0ff */
[--C-:B------:R-:W-:Y:S01]  /*7ac0*/  IMAD.X R13, RZ, RZ, R175.reuse, P6 ;  /* 0x000000ffff0d7224 */ /* 0x100fe200030e06af */
[----:B------:R-:W-:Y:S01]  /*7ad0*/  IADD3 R49, P6, R174, 0x8000, RZ ;  /* 0x00008000ae317810 */ /* 0x000fe20007fde0ff */
[--C-:B------:R-:W-:Y:S01]  /*7ae0*/  IMAD.X R33, RZ, RZ, R175.reuse, P3 ;  /* 0x000000ffff217224 */ /* 0x100fe200018e06af */
[----:B------:R-:W-:Y:S01]  /*7af0*/  LOP3.LUT R44, R45, 0x380, RZ, 0xc0, !PT ;  /* 0x000003802d2c7812 */ /* 0x000fe200078ec0ff */
[--C-:B------:R-:W-:Y:S01]  /*7b00*/  IMAD.X R37, RZ, RZ, R175.reuse, P4 ;  /* 0x000000ffff257224 */ /* 0x100fe200020e06af */
[----:B------:R-:W-:Y:S01]  /*7b10*/  LOP3.LUT R48, R49, 0x380, RZ, 0xc0, !PT ;  /* 0x0000038031307812 */ /* 0x000fe200078ec0ff */
[--C-:B------:R-:W-:Y:S01]  /*7b20*/  IMAD.X R41, RZ, RZ, R175.reuse, P5 ;  /* 0x000000ffff297224 */ /* 0x100fe200028e06af */
[----:B------:R-:W-:Y:S01]  /*7b30*/  LOP3.LUT R52, R53, 0x380, RZ, 0xc0, !PT ;  /* 0x0000038035347812 */ /* 0x000fe200078ec0ff */
[----:B------:R-:W-:Y:S01]  /*7b40*/  USHF.R.S32.HI UR14, URZ, 0x1f, UR4 ;  /* 0x0000001f3f0e7899 */ /* 0x000fe20008011404 */
[----:B------:R-:W-:Y:S01]  /*7b50*/  SHF.R.U64 R48, R48, 0x3, RZ ;  /* 0x0000000330307819 */ /* 0x000fe200000012ff */
[----:B------:R-:W-:Y:S01]  /*7b60*/  USHF.R.S32.HI UR15, URZ, 0x1f, UR46 ;  /* 0x0000001f3f0f7899 */ /* 0x000fe2000801142e */
[----:B------:R-:W-:Y:S01]  /*7b70*/  SHF.R.U64 R44, R44, 0x3, RZ ;  /* 0x000000032c2c7819 */ /* 0x000fe200000012ff */
[----:B------:R-:W-:Y:S01]  /*7b80*/  USEL UR43, UR43, URZ, !UP0 ;  /* 0x0000003f2b2b7287 */ /* 0x000fe2000c000000 */
[----:B------:R-:W-:Y:S01]  /*7b90*/  SHF.R.U64 R52, R52, 0x3, RZ ;  /* 0x0000000334347819 */ /* 0x000fe200000012ff */
[----:B------:R-:W-:Y:S01]  /*7ba0*/  USEL UR44, UR44, URZ, !UP0 ;  /* 0x0000003f2c2c7287 */ /* 0x000fe2000c000000 */
[----:B------:R-:W-:Y:S01]  /*7bb0*/  LOP3.LUT R48, R48, R49, RZ, 0x3c, !PT ;  /* 0x0000003130307212 */ /* 0x000fe200078e3cff */
[--C-:B------:R-:W-:Y:S01]  /*7bc0*/  IMAD.X R49, RZ, RZ, R175.reuse, P6 ;  /* 0x000000ffff317224 */ /* 0x100fe200030e06af */
[----:B------:R-:W-:Y:S01]  /*7bd0*/  LOP3.LUT R44, R44, R45, RZ, 0x3c, !PT ;  /* 0x0000002d2c2c7212 */ /* 0x000fe200078e3cff */
[----:B------:R-:W-:Y:S01]  /*7be0*/  IMAD.X R45, RZ, RZ, R175, P0 ;  /* 0x000000ffff2d7224 */ /* 0x000fe200000e06af */
[----:B0-----:R-:W-:-:S02]  /*7bf0*/  ISETP.NE.AND P6, PT, R4, RZ, PT ;  /* 0x000000ff0400720c */ /* 0x001fc40003fc5270 */
[----:B------:R-:W-:Y:S01]  /*7c00*/  LOP3.LUT R52, R52, R53, RZ, 0x3c, !PT ;  /* 0x0000003534347212 */ /* 0x000fe200078e3cff */
[----:B------:R-:W-:Y:S01]  /*7c10*/  IMAD.X R53, RZ, RZ, R175, P1 ;  /* 0x000000ffff357224 */ /* 0x000fe200008e06af */
[C---:B------:R-:W-:Y:S02]  /*7c20*/  IADD3 R61, P2, R174.reuse, 0xa000, RZ ;  /* 0x0000a000ae3d7810 */ /* 0x040fe40007f5e0ff */
[C---:B------:R-:W-:Y:S02]  /*7c30*/  IADD3 R57, P3, R174.reuse, 0xb000, RZ ;  /* 0x0000b000ae397810 */ /* 0x040fe40007f7e0ff */
[C---:B------:R-:W-:Y:S02]  /*7c40*/  IADD3 R69, P4, R174.reuse, 0xc000, RZ ;  /* 0x0000c000ae457810 */ /* 0x040fe40007f9e0ff */
[C---:B------:R-:W-:Y:S02]  /*7c50*/  IADD3 R65, P5, R174.reuse, 0xd000, RZ ;  /* 0x0000d000ae417810 */ /* 0x040fe40007fbe0ff */
[----:B------:R-:W-:-:S02]  /*7c60*/  IADD3 R77, P0, R174, 0xe000, RZ ;  /* 0x0000e000ae4d7810 */ /* 0x000fc40007f1e0ff */
[----:B------:R-:W-:Y:S02]  /*7c70*/  IADD3 R5, P1, R174, 0xf000, RZ ;  /* 0x0000f000ae057810 */ /* 0x000fe40007f3e0ff */
[----:B------:R-:W-:Y:S02]  /*7c80*/  LOP3.LUT R60, R61, 0x380, RZ, 0xc0, !PT ;  /* 0x000003803d3c7812 */ /* 0x000fe400078ec0ff */
[----:B------:R-:W-:Y:S01]  /*7c90*/  LOP3.LUT R56, R57, 0x380, RZ, 0xc0, !PT ;  /* 0x0000038039387812 */ /* 0x000fe200078ec0ff */
[----:B------:R-:W-:Y:S01]  /*7ca0*/  IMAD.X R73, RZ, RZ, R175, P1 ;  /* 0x000000ffff497224 */ /* 0x000fe200008e06af */
[----:B------:R-:W-:Y:S02]  /*7cb0*/  LOP3.LUT R68, R69, 0x380, RZ, 0xc0, !PT ;  /* 0x0000038045447812 */ /* 0x000fe400078ec0ff */
[----:B------:R-:W-:Y:S02]  /*7cc0*/  LOP3.LUT R64, R65, 0x380, RZ, 0xc0, !PT ;  /* 0x0000038041407812 */ /* 0x000fe400078ec0ff */
[----:B------:R-:W-:-:S02]  /*7cd0*/  LOP3.LUT R76, R77, 0x380, RZ, 0xc0, !PT ;  /* 0x000003804d4c7812 */ /* 0x000fc400078ec0ff */
[----:B------:R-:W-:Y:S02]  /*7ce0*/  LOP3.LUT R9, R174, 0x380, RZ, 0xc0, !PT ;  /* 0x00000380ae097812 */ /* 0x000fe400078ec0ff */
[----:B------:R-:W-:Y:S02]  /*7cf0*/  LOP3.LUT R4, R5, 0x380, RZ, 0xc0, !PT ;  /* 0x0000038005047812 */ /* 0x000fe400078ec0ff */
[----:B------:R-:W-:Y:S02]  /*7d00*/  SHF.R.U64 R60, R60, 0x3, RZ ;  /* 0x000000033c3c7819 */ /* 0x000fe400000012ff */
[----:B------:R-:W-:Y:S02]  /*7d10*/  SHF.R.U64 R56, R56, 0x3, RZ ;  /* 0x0000000338387819 */ /* 0x000fe400000012ff */
[----:B------:R-:W-:Y:S02]  /*7d20*/  SHF.R.U64 R68, R68, 0x3, RZ ;  /* 0x0000000344447819 */ /* 0x000fe400000012ff */
[----:B------:R-:W-:-:S02]  /*7d30*/  SHF.R.U64 R64, R64, 0x3, RZ ;  /* 0x0000000340407819 */ /* 0x000fc400000012ff */
        /* <DEDUP_REMOVED lines=13> */
[----:B------:R-:W-:-:S02]  /*7e10*/  LOP3.LUT R174, R9, R174, RZ, 0x3c, !PT ;  /* 0x000000ae09ae7212 */ /* 0x000fc400078e3cff */
[----:B------:R-:W-:Y:S01]  /*7e20*/  LOP3.LUT R72, R4, R5, RZ, 0x3c, !PT ;  /* 0x0000000504487212 */ /* 0x000fe200078e3cff */
[----:B------:R-:W-:Y:S06]  /*7e30*/  @P6 BRA `(.L_x_3629) ;  /* 0x0000000000c46947 */ /* 0x000fec0003800000 */
[----:B------:R-:W0:Y:S01]  /*7e40*/  LDC R10, c[0x0][0xbe8] ;  /* 0x0002fa00ff0a7b82 */ /* 0x000e220000000800 */
[----:B------:R-:W-:Y:S01]  /*7e50*/  IMAD.U32 R8, RZ, RZ, UR45 ;  /* 0x0000002dff087e24 */ /* 0x000fe2000f8e00ff */
[----:B------:R-:W-:Y:S01]  /*7e60*/  ULDC.64 UR10, c[0x0][0xb90] ;  /* 0x0002e400000a7ab9 */ /* 0x000fe20000000a00 */
[----:B------:R-:W-:Y:S01]  /*7e70*/  UMOV UR8, UR4 ;  /* 0x0000000400087c82 */ /* 0x000fe20008000000 */
[----:B------:R-:W-:Y:S01]  /*7e80*/  UIMAD UR7, UR15, UR10, URZ ;  /* 0x0000000a0f0772a4 */ /* 0x000fe2000f8e023f */
[----:B------:R-:W-:Y:S01]  /*7e90*/  IMAD R8, R8, 0x40, R195 ;  /* 0x0000004008087824 */ /* 0x000fe200078e02c3 */
[----:B------:R-:W-:Y:S01]  /*7ea0*/  UMOV UR9, UR14 ;  /* 0x0000000e00097c82 */ /* 0x000fe20008000000 */
[----:B------:R-:W-:Y:S01]  /*7eb0*/  ULDC.64 UR12, c[0x0][0xb98] ;  /* 0x0002e600000c7ab9 */ /* 0x000fe20000000a00 */
[----:B------:R-:W-:Y:S01]  /*7ec0*/  UIMAD.WIDE.U32 UR8, UR46, UR10, UR8 ;  /* 0x0000000a2e0872a5 */ /* 0x000fe2000f8e0008 */
[----:B------:R-:W-:Y:S01]  /*7ed0*/  IMAD.MOV.U32 R4, RZ, RZ, R8 ;  /* 0x000000ffff047224 */ /* 0x000fe200078e0008 */
[----:B------:R-:W-:Y:S01]  /*7ee0*/  UIMAD UR7, UR46, UR11, UR7 ;  /* 0x0000000b2e0772a4 */ /* 0x000fe2000f8e0207 */
[----:B------:R-:W-:Y:S01]  /*7ef0*/  IMAD.U32 R15, RZ, RZ, UR45 ;  /* 0x0000002dff0f7e24 */ /* 0x000fe2000f8e00ff */
[----:B------:R-:W-:-:S02]  /*7f00*/  UIMAD UR10, UR44, UR12, URZ ;  /* 0x0000000c2c0a72a4 */ /* 0x000fc4000f8e023f */
[----:B------:R-:W-:Y:S01]  /*7f10*/  UIADD3 UR9, UR9, UR7, URZ ;  /* 0x0000000709097290 */ /* 0x000fe2000fffe03f */
[----:B------:R-:W-:Y:S01]  /*7f20*/  IMAD R26, R15, 0x40, R16 ;  /* 0x000000400f1a7824 */ /* 0x000fe200078e0210 */
[----:B------:R-:W-:Y:S02]  /*7f30*/  UIMAD UR10, UR43, UR13, UR10 ;  /* 0x0000000d2b0a72a4 */ /* 0x000fe4000f8e020a */
[----:B------:R-:W-:Y:S01]  /*7f40*/  UIMAD.WIDE.U32 UR8, UR43, UR12, UR8 ;  /* 0x0000000c2b0872a5 */ /* 0x000fe2000f8e0008 */
[----:B0-----:R-:W-:Y:S01]  /*7f50*/  ISETP.NE.AND P0, PT, R10, 0x1, PT ;  /* 0x000000010a00780c */ /* 0x001fe20003f05270 */
[----:B-----5:R-:W-:-:S12]  /*7f60*/  IMAD R15, R3, R10, RZ ;  /* 0x0000000a030f7224 */ /* 0x020fd800078e02ff */
[----:B------:R-:W0:Y:S08]  /*7f70*/  @P0 LDC R5, c[0x0][0xbec] ;  /* 0x0002fb00ff050b82 */ /* 0x000e300000000800 */
[----:B------:R-:W1:Y:S01]  /*7f80*/  @P0 LDC R6, c[0x0][0xbf0] ;  /* 0x0002fc00ff060b82 */ /* 0x000e620000000800 */
[----:B0-----:R-:W-:-:S05]  /*7f90*/  @P0 IMAD.HI.U32 R5, R8, R5, RZ ;  /* 0x0000000508050227 */ /* 0x001fca00078e00ff */
[----:B-1----:R-:W-:-:S04]  /*7fa0*/  @P0 SHF.R.U32.HI R4, RZ, R6, R5 ;  /* 0x00000006ff040219 */ /* 0x002fc80000011605 */
[--C-:B------:R-:W-:Y:S01]  /*7fb0*/  SHF.R.S32.HI R5, RZ, 0x1f, R4.reuse ;  /* 0x0000001fff057819 */ /* 0x100fe20000011404 */
[----:B------:R-:W-:Y:S01]  /*7fc0*/  IMAD.MOV R9, RZ, RZ, -R4 ;  /* 0x000000ffff097224 */ /* 0x000fe200078e0a04 */
[----:B------:R-:W-:-:S03]  /*7fd0*/  IADD3 R4, P0, R4, UR8, RZ ;  /* 0x0000000804047c10 */ /* 0x000fc6000ff1e0ff */
[----:B------:R-:W-:Y:S02]  /*7fe0*/  IMAD R9, R10, R9, R8 ;  /* 0x000000090a097224 */ /* 0x000fe400078e0208 */
[----:B------:R-:W-:-:S03]  /*7ff0*/  IMAD.U32 R8, RZ, RZ, UR10 ;  /* 0x0000000aff087e24 */ /* 0x000fc6000f8e00ff */
[----:B------:R-:W-:Y:S02]  /*8000*/  SHF.R.S32.HI R6, RZ, 0x1f, R9 ;  /* 0x0000001fff067819 */ /* 0x000fe40000011409 */
[----:B------:R-:W-:Y:S01]  /*8010*/  IADD3.X R5, R5, UR9, R8, P0, !PT ;  /* 0x0000000905057c10 */ /* 0x000fe200087fe408 */
[----:B------:R-:W-:Y:S02]  /*8020*/  ULDC.64 UR8, c[0x0][0xb88] ;  /* 0x0002e20000087ab9 */ /* 0x000fe40000000a00 */
[----:B------:R-:W-:Y:S02]  /*8030*/  IMAD R6, R6, UR8, RZ ;  /* 0x0000000806067c24 */ /* 0x000fe4000f8e02ff */
[----:B------:R-:W-:-:S04]  /*8040*/  IMAD.WIDE.U32 R4, R9, UR8, R4 ;  /* 0x0000000809047c25 */ /* 0x000fc8000f8e0004 */
[----:B------:R-:W-:Y:S01]  /*8050*/  IMAD R9, R9, UR9, R6 ;  /* 0x0000000909097c24 */ /* 0x000fe2000f8e0206 */
[----:B------:R-:W-:Y:S01]  /*8060*/  ULDC.64 UR8, c[0x0][0xb50] ;  /* 0x0002d40000087ab9 */ /* 0x000fe20000000a00 */
[----:B------:R-:W-:Y:S01]  /*8070*/  IMAD.MOV R6, RZ, RZ, -R18 ;  /* 0x000000ffff067224 */ /* 0x000fe200078e0a12 */
[----:B------:R-:W-:Y:S01]  /*8080*/  LEA R11, P0, R4, UR8, 0x2 ;  /* 0x00000008040b7c11 */ /* 0x000fe2000f8010ff */
[----:B------:R-:W-:-:S04]  /*8090*/  IMAD.IADD R5, R5, 0x1, R9 ;  /* 0x0000000105057824 */ /* 0x000fc800078e0209 */
[----:B------:R-:W-:Y:S01]  /*80a0*/  SHFL.IDX PT, R8, R11, 0x1, 0x1c1f ;  /* 0x003c1f000b087f89 */ /* 0x000fe200000e0000 */
[----:B------:R-:W-:Y:S02]  /*80b0*/  LEA.HI.X R14, R4, UR9, R5, 0x2, P0 ;  /* 0x00000009040e7c11 */ /* 0x000fe400080f1405 */
[----:B------:R-:W-:Y:S01]  /*80c0*/  ISETP.NE.AND P0, PT, R17, R6, PT ;  /* 0x000000061100720c */ /* 0x000fe20003f05270 */
[----:B------:R-:W-:Y:S01]  /*80d0*/  SHFL.IDX PT, R4, R11, RZ, 0x1c1f ;  /* 0x001c1fff0b047589 */ /* 0x000fe200000e0000 */
[C---:B------:R-:W-:Y:S02]  /*80e0*/  VIADD R6, R26.reuse, 0x8 ;  /* 0x000000081a067836 */ /* 0x040fe40000000000 */
[-C--:B------:R-:W-:Y:S01]  /*80f0*/  ISETP.GE.OR P1, PT, R26, R15.reuse, P0 ;  /* 0x0000000f1a00720c */ /* 0x080fe20000726670 */
[----:B------:R-:W0:Y:S02]  /*8100*/  SHFL.IDX PT, R5, R14, RZ, 0x1c1f ;  /* 0x001c1fff0e057589 */ /* 0x000e2400000e0000 */
[----:B------:R-:W-:-:S02]  /*8110*/  ISETP.GE.OR P0, PT, R6, R15, P0 ;  /* 0x0000000f0600720c */ /* 0x000fc40000706670 */
[----:B------:R-:W1:Y:S08]  /*8120*/  SHFL.IDX PT, R9, R14, 0x1, 0x1c1f ;  /* 0x003c1f000e097f89 */ /* 0x000e7000000e0000 */
[----:B0-----:R0:W-:Y:S04]  /*8130*/  @!P1 ST.E desc[UR40][R4.64], R20 ;  /* 0x0000001404009985 */ /* 0x0011e8000c101928 */
[----:B-1----:R0:W-:Y:S02]  /*8140*/  @!P0 ST.E desc[UR40][R8.64], R0 ;  /* 0x0000000008008985 */ /* 0x0021e4000c101928 */
.L_x_3629:
[----:B------:R-:W1:Y:S01]  /*8150*/  LDC R82, c[0x0][0xbe8] ;  /* 0x0002fa00ff527b82 */ /* 0x000e620000000800 */
[----:B------:R-:W-:Y:S01]  /*8160*/  ULDC UR12, c[0x0][0xac8] ;  /* 0x0002b200000c7ab9 */ /* 0x000fe20000000800 */
[----:B------:R-:W-:Y:S01]  /*8170*/  ULDC.64 UR10, c[0x0][0xaa0] ;  /* 0x0002a800000a7ab9 */ /* 0x000fe20000000a00 */
[----:B------:R-:W-:Y:S01]  /*8180*/  ISETP.GE.AND P0, PT, R189, UR12, PT ;  /* 0x0000000cbd007c0c */ /* 0x000fe2000bf06270 */
[----:B0-----:R0:W5:Y:S01]  /*8190*/  LD.E.128 R8, desc[UR40][R174.64] ;  /* 0x00000028ae087980 */ /* 0x001162000c101d00 */
[----:B------:R-:W-:Y:S02]  /*81a0*/  ISETP.GE.AND P1, PT, R2, UR12, PT ;  /* 0x0000000c02007c0c */ /* 0x000fe4000bf26270 */
[----:B------:R-:W-:Y:S01]  /*81b0*/  SEL R4, RZ, 0xffffffff, P0 ;  /* 0xffffffffff047807 */ /* 0x000fe20000000000 */
[----:B------:R-:W5:Y:S01]  /*81c0*/  LD.E.128 R12, desc[UR40][R12.64] ;  /* 0x000000280c0c7980 */ /* 0x000f62000c101d00 */
[----:B------:R-:W-:-:S03]  /*81d0*/  ISETP.GE.AND P0, PT, R188, UR12, PT ;  /* 0x0000000cbc007c0c */ /* 0x000fc6000bf06270 */
[----:B------:R-:W5:Y:S04]  /*81e0*/  LD.E.128 R24, desc[UR40][R24.64] ;  /* 0x0000002818187980 */ /* 0x000f68000c101d00 */
[----:B------:R-:W5:Y:S04]  /*81f0*/  LD.E.128 R28, desc[UR40][R28.64] ;  /* 0x000000281c1c7980 */ /* 0x000f68000c101d00 */
[----:B------:R-:W5:Y:S01]  /*8200*/  LD.E.128 R32, desc[UR40][R32.64] ;  /* 0x0000002820207980 */ /* 0x000f62000c101d00 */
[----:B-1----:R-:W-:Y:S01]  /*8210*/  ISETP.NE.AND P2, PT, R82, 0x1, PT ;  /* 0x000000015200780c */ /* 0x002fe20003f45270 */
[----:B------:R-:W-:Y:S01]  /*8220*/  IMAD.SHL.U32 R5, R4, 0x2, RZ ;  /* 0x0000000204057824 */ /* 0x000fe200078e00ff */
[----:B------:R-:W-:Y:S01]  /*8230*/  SEL R0, RZ, 0x1, P1 ;  /* 0x00000001ff007807 */ /* 0x000fe20000800000 */
[----:B------:R-:W5:Y:S01]  /*8240*/  LD.E.128 R36, desc[UR40][R36.64] ;  /* 0x0000002824247980 */ /* 0x000f62000c101d00 */
[----:B------:R-:W-:-:S02]  /*8250*/  SEL R4, RZ, 0xffffffff, P0 ;  /* 0xffffffffff047807 */ /* 0x000fc40000000000 */
[----:B------:R-:W-:Y:S01]  /*8260*/  LOP3.LUT R0, R5, 0x2, R0, 0xe2, !PT ;  /* 0x0000000205007812 */ /* 0x000fe200078ee200 */
[----:B------:R-:W5:Y:S04]  /*8270*/  LD.E.128 R40, desc[UR40][R40.64] ;  /* 0x0000002828287980 */ /* 0x000f68000c101d00 */
[----:B------:R-:W5:Y:S02]  /*8280*/  LD.E.128 R44, desc[UR40][R44.64] ;  /* 0x000000282c2c7980 */ /* 0x000f64000c101d00 */
[----:B------:R-:W1:Y:S01]  /*8290*/  @P2 LDC R21, c[0x0][0xbec] ;  /* 0x0002fb00ff152b82 */ /* 0x000e620000000800 */
[----:B------:R-:W-:Y:S01]  /*82a0*/  IMAD.SHL.U32 R5, R4, 0x4, RZ ;  /* 0x0000000404057824 */ /* 0x000fe200078e00ff */
[----:B------:R-:W-:Y:S01]  /*82b0*/  ISETP.GE.AND P0, PT, R187, UR12, PT ;  /* 0x0000000cbb007c0c */ /* 0x000fe2000bf06270 */
[----:B------:R-:W-:Y:S01]  /*82c0*/  UIMAD UR7, UR14, UR10, URZ ;  /* 0x0000000a0e0772a4 */ /* 0x000fe2000f8e023f */
[----:B------:R-:W5:Y:S04]  /*82d0*/  LD.E.128 R48, desc[UR40][R48.64] ;  /* 0x0000002830307980 */ /* 0x000f68000c101d00 */
[----:B------:R-:W2:Y:S01]  /*82e0*/  @P2 LDC R81, c[0x0][0xbf0] ;  /* 0x0002fc00ff512b82 */ /* 0x000ea20000000800 */
[----:B------:R-:W-:Y:S01]  /*82f0*/  LOP3.LUT R4, R5, 0x4, R0, 0xe2, !PT ;  /* 0x0000000405047812 */ /* 0x000fe200078ee200 */
[----:B------:R-:W-:Y:S01]  /*8300*/  IMAD R0, R190, 0x20, R191 ;  /* 0x00000020be007824 */ /* 0x000fe200078e02bf */
[----:B------:R-:W-:Y:S01]  /*8310*/  SEL R5, RZ, 0xffffffff, P0 ;  /* 0xffffffffff057807 */ /* 0x000fe20000000000 */
[----:B------:R-:W-:Y:S01]  /*8320*/  IMAD.U32 R83, RZ, RZ, UR45 ;  /* 0x0000002dff537e24 */ /* 0x000fe2000f8e00ff */
[----:B------:R-:W-:Y:S01]  /*8330*/  UIMAD.WIDE.U32 UR8, UR4, UR10, URZ ;  /* 0x0000000a040872a5 */ /* 0x000fe2000f8e003f */
[----:B------:R-:W-:Y:S01]  /*8340*/  ISETP.GE.AND P0, PT, R186, UR12, PT ;  /* 0x0000000cba007c0c */ /* 0x000fe2000bf06270 */
[----:B------:R-:W-:Y:S01]  /*8350*/  UIMAD UR7, UR4, UR11, UR7 ;  /* 0x0000000b040772a4 */ /* 0x000fe2000f8e0207 */
[----:B------:R-:W-:Y:S01]  /*8360*/  IMAD.SHL.U32 R5, R5, 0x8, RZ ;  /* 0x0000000805057824 */ /* 0x000fe200078e00ff */
[----:B------:R-:W5:Y:S01]  /*8370*/  LD.E.128 R52, desc[UR40][R52.64] ;  /* 0x0000002834347980 */ /* 0x000f62000c101d00 */
[----:B------:R-:W-:Y:S01]  /*8380*/  ULDC.64 UR10, c[0x0][0xae8] ;  /* 0x0002ba00000a7ab9 */ /* 0x000fe20000000a00 */
[----:B------:R-:W-:Y:S01]  /*8390*/  IMAD R80, R83, 0x40, R0 ;  /* 0x0000004053507824 */ /* 0x000fe200078e0200 */
[----:B------:R-:W-:Y:S01]  /*83a0*/  UIADD3 UR9, UR9, UR7, URZ ;  /* 0x0000000709097290 */ /* 0x000fe2000fffe03f */
[----:B------:R-:W-:Y:S01]  /*83b0*/  SEL R0, RZ, 0xffffffff, P0 ;  /* 0xffffffffff007807 */ /* 0x000fe20000000000 */
[----:B------:R-:W-:Y:S01]  /*83c0*/  UIMAD UR4, UR15, UR10, URZ ;  /* 0x0000000a0f0472a4 */ /* 0x000fe2000f8e023f */
[----:B------:R-:W-:Y:S01]  /*83d0*/  LOP3.LUT R4, R5, 0x8, R4, 0xe2, !PT ;  /* 0x0000000805047812 */ /* 0x000fe200078ee204 */
[----:B------:R-:W-:Y:S01]  /*83e0*/  UIMAD.WIDE.U32 UR8, UR46, UR10, UR8 ;  /* 0x0000000a2e0872a5 */ /* 0x000fe2000f8e0008 */
[----:B------:R-:W5:Y:S01]  /*83f0*/  LD.E.128 R60, desc[UR40][R60.64] ;  /* 0x000000283c3c7980 */ /* 0x000f62000c101d00 */
[----:B------:R-:W-:Y:S01]  /*8400*/  UIMAD UR4, UR46, UR11, UR4 ;  /* 0x0000000b2e0472a4 */ /* 0x000fe2000f8e0204 */
[----:B------:R-:W-:-:S02]  /*8410*/  IMAD.SHL.U32 R5, R0, 0x10, RZ ;  /* 0x0000001000057824 */ /* 0x000fc400078e00ff */
[----:B-1----:R-:W-:Y:S01]  /*8420*/  @P2 IMAD.HI.U32 R0, R80, R21, RZ ;  /* 0x0000001550002227 */ /* 0x002fe200078e00ff */
[----:B------:R-:W-:Y:S01]  /*8430*/  ULDC.64 UR10, c[0x0][0xaf0] ;  /* 0x0002bc00000a7ab9 */ /* 0x000fe20000000a00 */
[----:B------:R-:W-:Y:S01]  /*8440*/  UIADD3 UR9, UR9, UR4, URZ ;  /* 0x0000000409097290 */ /* 0x000fe2000fffe03f */
[----:B------:R-:W5:Y:S01]  /*8450*/  LD.E.128 R56, desc[UR40][R56.64] ;  /* 0x0000002838387980 */ /* 0x000f62000c101d00 */
[----:B------:R-:W-:Y:S01]  /*8460*/  UIMAD UR4, UR44, UR10, URZ ;  /* 0x0000000a2c0472a4 */ /* 0x000fe2000f8e023f */
[----:B------:R-:W-:Y:S01]  /*8470*/  IMAD.MOV.U32 R21, RZ, RZ, R80 ;  /* 0x000000ffff157224 */ /* 0x000fe200078e0050 */
[----:B--2---:R-:W-:Y:S01]  /*8480*/  @P2 SHF.R.U32.HI R21, RZ, R81, R0 ;  /* 0x00000051ff152219 */ /* 0x004fe20000011600 */
[----:B------:R-:W-:Y:S01]  /*8490*/  UIMAD.WIDE.U32 UR8, UR43, UR10, UR8 ;  /* 0x0000000a2b0872a5 */ /* 0x000fe2000f8e0008 */
[----:B------:R-:W5:Y:S01]  /*84a0*/  LD.E.128 R68, desc[UR40][R68.64] ;  /* 0x0000002844447980 */ /* 0x000f62000c101d00 */
[----:B------:R-:W-:Y:S01]  /*84b0*/  UIMAD UR4, UR43, UR11, UR4 ;  /* 0x0000000b2b0472a4 */ /* 0x000fe2000f8e0204 */
[----:B------:R-:W-:Y:S01]  /*84c0*/  ISETP.GE.AND P0, PT, R185, UR12, PT ;  /* 0x0000000cb9007c0c */ /* 0x000fe2000bf06270 */
[--C-:B------:R-:W-:Y:S01]  /*84d0*/  IMAD.MOV R81, RZ, RZ, -R21.reuse ;  /* 0x000000ffff517224 */ /* 0x100fe200078e0a15 */
[----:B------:R-:W-:Y:S01]  /*84e0*/  SHF.R.S32.HI R20, RZ, 0x1f, R21 ;  /* 0x0000001fff147819 */ /* 0x000fe20000011415 */
[----:B------:R-:W-:Y:S01]  /*84f0*/  UIADD3 UR4, UR9, UR4, URZ ;  /* 0x0000000409047290 */ /* 0x000fe2000fffe03f */
[----:B------:R-:W-:Y:S01]  /*8500*/  LOP3.LUT R6, R5, 0x10, R4, 0xe2, !PT ;  /* 0x0000001005067812 */ /* 0x000fe200078ee204 */
[----:B------:R-:W-:Y:S01]  /*8510*/  IMAD.U32 R4, RZ, RZ, UR8 ;  /* 0x00000008ff047e24 */ /* 0x000fe2000f8e00ff */
[----:B------:R-:W-:Y:S01]  /*8520*/  SEL R0, RZ, 0xffffffff, P0 ;  /* 0xffffffffff007807 */ /* 0x000fe20000000000 */
[----:B------:R-:W-:Y:S01]  /*8530*/  IMAD.U32 R5, RZ, RZ, UR9 ;  /* 0x00000009ff057e24 */ /* 0x000fe2000f8e00ff */
[----:B------:R-:W-:Y:S01]  /*8540*/  ULDC.64 UR8, c[0x0][0xae0] ;  /* 0x0002b80000087ab9 */ /* 0x000fe20000000a00 */
[----:B------:R-:W-:Y:S01]  /*8550*/  IMAD R81, R82, R81, R80 ;  /* 0x0000005152517224 */ /* 0x000fe200078e0250 */
[----:B------:R-:W5:Y:S01]  /*8560*/  LD.E.128 R64, desc[UR40][R64.64] ;  /* 0x0000002840407980 */ /* 0x000f62000c101d00 */
[----:B------:R-:W-:-:S02]  /*8570*/  IMAD.U32 R5, RZ, RZ, UR4 ;  /* 0x00000004ff057e24 */ /* 0x000fc4000f8e00ff */
[----:B------:R-:W-:Y:S01]  /*8580*/  IMAD R20, R20, UR8, RZ ;  /* 0x0000000814147c24 */ /* 0x000fe2000f8e02ff */
[----:B------:R-:W-:Y:S01]  /*8590*/  ISETP.GE.AND P0, PT, R194, UR12, PT ;  /* 0x0000000cc2007c0c */ /* 0x000fe2000bf06270 */
[----:B------:R-:W-:Y:S01]  /*85a0*/  IMAD.SHL.U32 R85, R0, 0x20, RZ ;  /* 0x0000002000557824 */ /* 0x000fe200078e00ff */
[----:B------:R-:W-:Y:S01]  /*85b0*/  SHF.R.S32.HI R0, RZ, 0x1f, R81 ;  /* 0x0000001fff007819 */ /* 0x000fe20000011451 */
[----:B------:R-:W5:Y:S01]  /*85c0*/  LD.E.128 R76, desc[UR40][R76.64] ;  /* 0x000000284c4c7980 */ /* 0x000f62000c101d00 */
[C---:B------:R-:W-:Y:S02]  /*85d0*/  IMAD R83, R21.reuse, UR9, R20 ;  /* 0x0000000915537c24 */ /* 0x040fe4000f8e0214 */
[----:B------:R-:W-:Y:S01]  /*85e0*/  IMAD.WIDE.U32 R4, R21, UR8, R4 ;  /* 0x0000000815047c25 */ /* 0x000fe2000f8e0004 */
[----:B------:R-:W5:Y:S01]  /*85f0*/  LD.E.128 R72, desc[UR40][R72.64] ;  /* 0x0000002848487980 */ /* 0x000f62000c101d00 */
[----:B------:R-:W-:Y:S01]  /*8600*/  ULDC.64 UR8, c[0x0][0xad8] ;  /* 0x0002b60000087ab9 */ /* 0x000fe20000000a00 */
[----:B------:R-:W-:Y:S01]  /*8610*/  LOP3.LUT R6, R85, 0x20, R6, 0xe2, !PT ;  /* 0x0000002055067812 */ /* 0x000fe200078ee206 */
[----:B------:R-:W-:Y:S01]  /*8620*/  IMAD R0, R0, UR8, RZ ;  /* 0x0000000800007c24 */ /* 0x000fe2000f8e02ff */
[----:B------:R-:W-:Y:S01]  /*8630*/  @!PT LDS RZ, [RZ] ;  /* 0x00000000fffff984 */ /* 0x000fe20000000800 */
[----:B------:R-:W-:Y:S01]  /*8640*/  @!PT LDS RZ, [RZ] ;  /* 0x00000000fffff984 */ /* 0x000fe20000000800 */
[----:B------:R-:W-:Y:S01]  /*8650*/  @!PT LDS RZ, [RZ] ;  /* 0x00000000fffff984 */ /* 0x000fe20000000800 */
[----:B------:R-:W-:Y:S01]  /*8660*/  @!PT LDS RZ, [RZ] ;  /* 0x00000000fffff984 */ /* 0x000fe20000000800 */
[----:B------:R1:W-:Y:S06]  /*8670*/  MEMBAR.ALL.CTA ;  /* 0x0000000000007992 */ /* 0x0003ec0000008000 */
[----:B-1----:R-:W1:Y:S01]  /*8680*/  FENCE.VIEW.ASYNC.S ;  /* 0x00000000000073c6 */ /* 0x002e620000000000 */
[----:B------:R-:W-:Y:S01]  /*8690*/  SEL R21, RZ, 0x40, P0 ;  /* 0x00000040ff157807 */ /* 0x000fe20000000000 */
[----:B------:R-:W-:Y:S01]  /*86a0*/  IMAD.U32 R20, RZ, RZ, UR45 ;  /* 0x0000002dff147e24 */ /* 0x000fe2000f8e00ff */
[----:B------:R-:W-:Y:S01]  /*86b0*/  ISETP.GE.AND P0, PT, R193, UR12, PT ;  /* 0x0000000cc1007c0c */ /* 0x000fe2000bf06270 */
[----:B------:R-:W-:Y:S01]  /*86c0*/  IMAD.IADD R5, R5, 0x1, R83 ;  /* 0x0000000105057824 */ /* 0x000fe200078e0253 */
[----:B------:R-:W-:Y:S01]  /*86d0*/  LOP3.LUT R6, R6, R21, RZ, 0xfc, !PT ;  /* 0x0000001506067212 */ /* 0x000fe200078efcff */
[----:B------:R-:W-:Y:S01]  /*86e0*/  IMAD R21, R81, UR9, R0 ;  /* 0x0000000951157c24 */ /* 0x000fe2000f8e0200 */
[----:B------:R-:W-:Y:S01]  /*86f0*/  UIADD3 UR4, UR42, 0x28c20, URZ ;  /* 0x00028c202a047890 */ /* 0x000fe2000fffe03f */
[----:B-----5:R-:W-:Y:S01]  /*8700*/  IMAD R89, R3, R82, RZ ;  /* 0x0000005203597224 */ /* 0x020fe200078e02ff */
[----:B------:R-:W-:Y:S01]  /*8710*/  SEL R3, RZ, 0x80, P0 ;  /* 0x00000080ff037807 */ /* 0x000fe20000000000 */
[----:B------:R-:W-:Y:S01]  /*8720*/  IMAD R0, R20, 0x40, R191 ;  /* 0x0000004014007824 */ /* 0x000fe200078e02bf */
[----:B------:R-:W-:Y:S01]  /*8730*/  UPRMT UR4, URZ, 0x654, UR4 ;  /* 0x000006543f047896 */ /* 0x000fe20008000004 */
[----:B------:R-:W-:Y:S01]  /*8740*/  IMAD.WIDE.U32 R4, R81, UR8, R4 ;  /* 0x0000000851047c25 */ /* 0x000fe2000f8e0004 */
[----:B------:R-:W-:Y:S01]  /*8750*/  ULDC.64 UR8, c[0x0][0xa80] ;  /* 0x0002a00000087ab9 */ /* 0x000fe20000000a00 */
[----:B------:R-:W-:Y:S01]  /*8760*/  BSSY B1, `(.L_x_3630) ;  /* 0x0000029000017945 */ /* 0x000fe20003800000 */
[----:B------:R-:W-:Y:S01]  /*8770*/  ISETP.GE.AND P0, PT, R0, R89, PT ;  /* 0x000000590000720c */ /* 0x000fe20003f06270 */
[----:B------:R-:W-:Y:S01]  /*8780*/  IMAD.IADD R5, R5, 0x1, R21 ;  /* 0x0000000105057824 */ /* 0x000fe200078e0215 */
[----:B------:R-:W-:-:S02]  /*8790*/  LEA R86, P1, R4, UR8, 0x1 ;  /* 0x0000000804567c11 */ /* 0x000fc4000f8208ff */
[----:B------:R-:W-:Y:S02]  /*87a0*/  LOP3.LUT R3, R6, R3, RZ, 0xfc, !PT ;  /* 0x0000000306037212 */ /* 0x000fe400078efcff */
[----:B------:R-:W-:Y:S01]  /*87b0*/  LEA.HI.X R87, R4, UR9, R5, 0x1, P1 ;  /* 0x0000000904577c11 */ /* 0x000fe200088f0c05 */
[----:B-1----:R0:W1:Y:S01]  /*87c0*/  SHFL.IDX PT, R20, R86, RZ, 0x181f ;  /* 0x00181fff56147589 */ /* 0x00206200000e0000 */
[----:B------:R-:W-:Y:S03]  /*87d0*/  SYNCS.ARRIVE.TRANS64.RED.A1T0 RZ, [UR4], RZ ;  /* 0x000000ffffff79a7 */ /* 0x000fe60008100404 */
[----:B------:R0:W2:Y:S02]  /*87e0*/  SHFL.IDX PT, R21, R87, RZ, 0x181f ;  /* 0x00181fff57157589 */ /* 0x0000a400000e0000 */
        /* <DEDUP_REMOVED lines=9> */
[----:B------:R1:W-:Y:S01]  /*8880*/  @!P0 ST.E.128 desc[UR40][R4.64], R8 ;  /* 0x0000000804008985 */ /* 0x0003e2000c101d28 */
        /* <DEDUP_REMOVED lines=11> */
[-C--:B------:R-:W-:Y:S02]  /*8940*/  @!P1 LEA R8, P6, R185, R20.reuse, 0x1 ;  /* 0x00000014b9089211 */ /* 0x080fe400078c08ff */
[-C--:B------:R-:W-:Y:S02]  /*8950*/  @P0 LEA R10, P3, R194, R20.reuse, 0x1 ;  /* 0x00000014c20a0211 */ /* 0x080fe400078608ff */
        /* <DEDUP_REMOVED lines=9> */
.L_x_3631:
[----:B------:R-:W-:Y:S05]  /*89f0*/  BSYNC B1 ;  /* 0x0000000000017941 */ /* 0x000fea0003800000 */
.L_x_3630:
[----:B------:R-:W-:Y:S01]  /*8a00*/  VIADD R0, R0, 0x20 ;  /* 0x0000002000007836 */ /* 0x000fe20000000000 */
[----:B---3--:R4:W3:Y:S04]  /*8a10*/  SHFL.IDX PT, R9, R87, 0x1, 0x181f ;  /* 0x00381f0057097f89 */ /* 0x0088e800000e0000 */
[----:B------:R-:W-:Y:S01]  /*8a20*/  ISETP.GE.AND P0, PT, R0, R89, PT ;  /* 0x000000590000720c */ /* 0x000fe20003f06270 */
[----:B------:R4:W0:-:S12]  /*8a30*/  SHFL.IDX PT, R8, R86, 0x1, 0x181f ;  /* 0x00381f0056087f89 */ /* 0x00081800000e0000 */
[----:B----4-:R-:W-:Y:S05]  /*8a40*/  @P0 BRA `(.L_x_3632) ;  /* 0x0000001000180947 */ /* 0x010fea0003800000 */
[----:B------:R-:W-:Y:S02]  /*8a50*/  ISETP.GE.AND P0, PT, R2, UR12, PT ;  /* 0x0000000c02007c0c */ /* 0x000fe4000bf06270 */
[----:B------:R-:W-:Y:S02]  /*8a60*/  ISETP.GE.AND P5, PT, R189, UR12, PT ;  /* 0x0000000cbd007c0c */ /* 0x000fe4000bfa6270 */
[----:B------:R-:W-:Y:S02]  /*8a70*/  ISETP.GE.AND P3, PT, R188, UR12, PT ;  /* 0x0000000cbc007c0c */ /* 0x000fe4000bf66270 */
[----:B------:R-:W-:Y:S02]  /*8a80*/  ISETP.GE.AND P2, PT, R187, UR12, PT ;  /* 0x0000000cbb007c0c */ /* 0x000fe4000bf46270 */
[----:B------:R-:W-:-:S05]  /*8a90*/  ISETP.GE.AND P1, PT, R186, UR12, PT ;  /* 0x0000000cba007c0c */ /* 0x000fca000bf26270 */
[----:B0--3--:R-:W-:Y:S02]  /*8aa0*/  @!P0 IMAD.WIDE R4, R2, 0x2, R8 ;  /* 0x0000000202048825 */ /* 0x009fe400078e0208 */
[-C--:B------:R-:W-:Y:S02]  /*8ab0*/  @!P5 LEA R10, P4, R189, R8.reuse, 0x1 ;  /* 0x00000008bd0ad211 */ /* 0x080fe400078808ff */
[----:B-1----:R-:W-:Y:S01]  /*8ac0*/  @!P3 LEA R20, P6, R188, R8, 0x1 ;  /* 0x00000008bc14b211 */ /* 0x002fe200078c08ff */
[----:B------:R0:W-:Y:S01]  /*8ad0*/  @!P0 ST.E.128 desc[UR40][R4.64], R12 ;  /* 0x0000000c04008985 */ /* 0x0001e2000c101d28 */
[----:B------:R-:W-:Y:S02]  /*8ae0*/  ISETP.GE.AND P0, PT, R185, UR12, PT ;  /* 0x0000000cb9007c0c */ /* 0x000fe4000bf06270 */
[----:B------:R-:W-:Y:S02]  /*8af0*/  @!P5 LEA.HI.X R11, R189, R9, R204, 0x1, P4 ;  /* 0x00000009bd0bd211 */ /* 0x000fe400020f0ccc */
[----:B------:R-:W-:-:S02]  /*8b00*/  LOP3.LUT P4, RZ, R6, 0x40, RZ, 0xc0, !PT ;  /* 0x0000004006ff7812 */ /* 0x000fc4000788c0ff */
[----:B--2---:R-:W-:Y:S01]  /*8b10*/  @!P3 LEA.HI.X R21, R188, R9, R203, 0x1, P6 ;  /* 0x00000009bc15b211 */ /* 0x004fe200030f0ccb */
[----:B------:R4:W-:Y:S01]  /*8b20*/  @!P5 ST.E.128 desc[UR40][R10.64], R28 ;  /* 0x0000001c0a00d985 */ /* 0x0009e2000c101d28 */
[----:B------:R-:W-:-:S03]  /*8b30*/  @!P2 LEA R24, P5, R187, R8, 0x1 ;  /* 0x00000008bb18a211 */ /* 0x000fc600078a08ff */
[----:B------:R4:W-:Y:S01]  /*8b40*/  @!P3 ST.E.128 desc[UR40][R20.64], R36 ;  /* 0x000000241400b985 */ /* 0x0009e2000c101d28 */
[----:B------:R-:W-:Y:S02]  /*8b50*/  @!P2 LEA.HI.X R25, R187, R9, R202, 0x1, P5 ;  /* 0x00000009bb19a211 */ /* 0x000fe400028f0cca */
[----:B0-----:R-:W-:-:S03]  /*8b60*/  @!P1 LEA R4, P6, R186, R8, 0x1 ;  /* 0x00000008ba049211 */ /* 0x001fc600078c08ff */
[----:B------:R4:W-:Y:S01]  /*8b70*/  @!P2 ST.E.128 desc[UR40][R24.64], R44 ;  /* 0x0000002c1800a985 */ /* 0x0009e2000c101d28 */
[CC--:B------:R-:W-:Y:S02]  /*8b80*/  @!P0 LEA R12, P3, R185.reuse, R8.reuse, 0x1 ;  /* 0x00000008b90c8211 */ /* 0x0c0fe400078608ff */
[----:B------:R-:W-:Y:S02]  /*8b90*/  @P4 LEA R14, P5, R194, R8, 0x1 ;  /* 0x00000008c20e4211 */ /* 0x000fe400078a08ff */
[-C--:B------:R-:W-:Y:S02]  /*8ba0*/  @!P1 LEA.HI.X R5, R186, R9.reuse, R201, 0x1, P6 ;  /* 0x00000009ba059211 */ /* 0x080fe400030f0cc9 */
[-C--:B------:R-:W-:Y:S02]  /*8bb0*/  @!P0 LEA.HI.X R13, R185, R9.reuse, R200, 0x1, P3 ;  /* 0x00000009b90d8211 */ /* 0x080fe400018f0cc8 */
[----:B------:R-:W-:Y:S01]  /*8bc0*/  @P4 LEA.HI.X R15, R194, R9, R199, 0x1, P5 ;  /* 0x00000009c20f4211 */ /* 0x000fe200028f0cc7 */
[----:B------:R4:W-:Y:S04]  /*8bd0*/  @!P1 ST.E.128 desc[UR40][R4.64], R52 ;  /* 0x0000003404009985 */ /* 0x0009e8000c101d28 */
[----:B------:R4:W-:Y:S01]  /*8be0*/  @!P0 ST.E.128 desc[UR40][R12.64], R56 ;  /* 0x000000380c008985 */ /* 0x0009e2000c101d28 */
[----:B------:R-:W-:-:S03]  /*8bf0*/  LOP3.LUT P0, RZ, R3, 0x80, RZ, 0xc0, !PT ;  /* 0x0000008003ff7812 */ /* 0x000fc6000780c0ff */
[----:B------:R4:W-:Y:S10]  /*8c00*/  @P4 ST.E.128 desc[UR40][R14.64], R64 ;  /* 0x000000400e004985 */ /* 0x0009f4000c101d28 */
[----:B------:R-:W-:Y:S05]  /*8c10*/  @!P0 BRA `(.L_x_3632) ;  /* 0x0000000c00a48947 */ /* 0x000fea0003800000 */
[----:B----4-:R-:W-:-:S04]  /*8c20*/  LEA R4, P0, R193, R8, 0x1 ;  /* 0x00000008c1047211 */ /* 0x010fc800078008ff */
[----:B------:R-:W-:-:S05]  /*8c30*/  LEA.HI.X R5, R193, R9, R198, 0x1, P0 ;  /* 0x00000009c1057211 */ /* 0x000fca00000f0cc6 */
[----:B------:R0:W-:Y:S01]  /*8c40*/  ST.E.128 desc[UR40][R4.64], R72 ;  /* 0x0000004804007985 */ /* 0x0001e2000c101d28 */
[----:B------:R-:W-:Y:S05]  /*8c50*/  BRA `(.L_x_3632) ;  /* 0x0000000c00947947 */ /* 0x000fea0003800000 */
.L_x_3627:
[----:B------:R-:W-:Y:S01]  /*8c60*/  ULDC.64 UR10, c[0x0][0xc00] ;  /* 0x00030000000a7ab9 */ /* 0x000fe20000000a00 */
[----:B------:R-:W-:Y:S01]  /*8c70*/  USHF.L.U32 UR8, UR43, 0x2, URZ ;  /* 0x000000022b087899 */ /* 0x000fe2000800063f */
[----:B------:R-:W0:Y:S01]  /*8c80*/  LDC R13, c[0x0][0xbe8] ;  /* 0x0002fa00ff0d7b82 */ /* 0x000e220000000800 */
[----:B------:R-:W-:Y:S02]  /*8c90*/  UISETP.NE.U32.AND UP0, UPT, UR10, URZ, UPT ;  /* 0x0000003f0a00728c */ /* 0x000fe4000bf05070 */
[----:B------:R-:W-:Y:S02]  /*8ca0*/  USHF.L.U64.HI UR9, UR43, 0x2, UR44 ;  /* 0x000000022b097899 */ /* 0x000fe4000801022c */
[----:B------:R-:W-:Y:S02]  /*8cb0*/  UISETP.NE.AND.EX UP0, UPT, UR11, URZ, UPT, UP0 ;  /* 0x0000003f0b00728c */ /* 0x000fe4000bf05300 */
[----:B------:R-:W-:-:S04]  /*8cc0*/  UIADD3 UR4, UP1, UR8, UR10, URZ ;  /* 0x0000000a08047290 */ /* 0x000fc8000ff3e03f */
[----:B------:R-:W-:Y:S01]  /*8cd0*/  PLOP3.LUT P1, PT, PT, PT, UP0, 0x80, 0x0 ;  /* 0x000000000000781c */ /* 0x000fe20003f2f008 */
[----:B------:R-:W-:Y:S01]  /*8ce0*/  UIADD3.X UR7, UR9, UR11, URZ, UP1, !UPT ;  /* 0x0000000b09077290 */ /* 0x000fe20008ffe43f */
[----:B------:R-:W-:Y:S02]  /*8cf0*/  IMAD.U32 R4, RZ, RZ, UR4 ;  /* 0x00000004ff047e24 */ /* 0x000fe4000f8e00ff */
[----:B------:R-:W-:Y:S02]  /*8d00*/  ULDC.64 UR10, c[0x0][0xc08] ;  /* 0x00030200000a7ab9 */ /* 0x000fe40000000a00 */
[----:B------:R-:W-:Y:S01]  /*8d10*/  UISETP.NE.U32.AND UP1, UPT, UR10, URZ, UPT ;  /* 0x0000003f0a00728c */ /* 0x000fe2000bf25070 */
[----:B------:R-:W-:-:S03]  /*8d20*/  IMAD.U32 R5, RZ, RZ, UR7 ;  /* 0x00000007ff057e24 */ /* 0x000fc6000f8e00ff */
[----:B------:R-:W-:-:S03]  /*8d30*/  UISETP.NE.AND.EX UP1, UPT, UR11, URZ, UPT, UP1 ;  /* 0x0000003f0b00728c */ /* 0x000fc6000bf25310 */
[----:B------:R-:W2:Y:S01]  /*8d40*/  @P1 LDG.E R3, desc[UR40][R4.64] ;  /* 0x0000002804031981 */ /* 0x000ea2000c1e1900 */
[----:B------:R-:W-:Y:S02]  /*8d50*/  ULDC UR4, c[0x0][0xa88] ;  /* 0x0002a20000047ab9 */ /* 0x000fe40000000800 */
[----:B------:R-:W-:Y:S01]  /*8d60*/  PLOP3.LUT P2, PT, PT, PT, UP1, 0x80, 0x0 ;  /* 0x000000000000781c */ /* 0x000fe20003f4f018 */
[----:B------:R-:W-:-:S04]  /*8d70*/  IMAD.U32 R0, RZ, RZ, UR4 ;  /* 0x00000004ff007e24 */ /* 0x000fc8000f8e00ff */
[----:B------:R-:W-:-:S04]  /*8d80*/  @UP1 UIADD3 UR8, UP2, UR8, UR10, URZ ;  /* 0x0000000a08081290 */ /* 0x000fc8000ff5e03f */
[----:B------:R-:W-:Y:S02]  /*8d90*/  @UP1 UIADD3.X UR9, UR9, UR11, URZ, UP2, !UPT ;  /* 0x0000000b09091290 */ /* 0x000fe400097fe43f */
[----:B------:R-:W-:-:S04]  /*8da0*/  IMAD.U32 R8, RZ, RZ, UR8 ;  /* 0x00000008ff087e24 */ /* 0x000fc8000f8e00ff */
[----:B------:R-:W-:-:S05]  /*8db0*/  IMAD.U32 R9, RZ, RZ, UR9 ;  /* 0x00000009ff097e24 */ /* 0x000fca000f8e00ff */
[----:B------:R1:W5:Y:S01]  /*8dc0*/  @P2 LDG.E R0, desc[UR40][R8.64] ;  /* 0x0000002808002981 */ /* 0x000362000c1e1900 */
[----:B------:R-:W-:Y:S01]  /*8dd0*/  UMOV UR4, URZ ;  /* 0x0000003f00047c82 */ /* 0x000fe20008000000 */
[----:B------:R-:W-:Y:S01]  /*8de0*/  USHF.R.S32.HI UR11, URZ, 0x1f, UR46 ;  /* 0x0000001f3f0b7899 */ /* 0x000fe2000801142e */
[----:B------:R-:W-:Y:S02]  /*8df0*/  ISETP.GE.AND P0, PT, R197, 0x40, PT ;  /* 0x00000040c500780c */ /* 0x000fe40003f06270 */
[----:B--2---:R-:W-:-:S13]  /*8e00*/  @P1 R2UR UR4, R3 ;  /* 0x00000000030412ca */ /* 0x004fda00000e0000 */
[----:B------:R-:W-:Y:S01]  /*8e10*/  USHF.R.S32.HI UR10, URZ, 0x1f, UR4 ;  /* 0x0000001f3f0a7899 */ /* 0x000fe20008011404 */
[----:B01----:R-:W-:Y:S11]  /*8e20*/  @P2 BRA `(.L_x_3633) ;  /* 0x0000000000102947 */ /* 0x003ff60003800000 */
[----:B------:R-:W-:Y:S05]  /*8e30*/  @!P1 BRA `(.L_x_3633) ;  /* 0x00000000000c9947 */ /* 0x000fea0003800000 */
[----:B------:R-:W2:Y:S04]  /*8e40*/  LDG.E R3, desc[UR40][R4.64] ;  /* 0x0000002804037981 */ /* 0x000ea8000c1e1900 */
[----:B-----5:R-:W2:Y:S02]  /*8e50*/  LDG.E R0, desc[UR40][R4.64+0x4] ;  /* 0x0000042804007981 */ /* 0x020ea4000c1e1900 */
[----:B--2---:R-:W-:-:S07]  /*8e60*/  IMAD.IADD R0, R0, 0x1, -R3 ;  /* 0x0000000100007824 */ /* 0x004fce00078e0a03 */
.L_x_3633:
[----:B------:R-:W-:Y:S01]  /*8e70*/  USEL UR43, UR43, URZ, !UP0 ;  /* 0x0000003f2b2b7287 */ /* 0x000fe2000c000000 */
[----:B------:R-:W-:Y:S01]  /*8e80*/  BSSY B1, `(.L_x_3634) ;  /* 0x000002d000017945 */ /* 0x000fe20003800000 */
[----:B------:R-:W-:-:S03]  /*8e90*/  USEL UR44, UR44, URZ, !UP0 ;  /* 0x0000003f2c2c7287 */ /* 0x000fc6000c000000 */
[----:B------:R-:W-:Y:S09]  /*8ea0*/  @P0 BRA `(.L_x_3635) ;  /* 0x0000000000a80947 */ /* 0x000ff20003800000 */
[----:B------:R-:W0:Y:S01]  /*8eb0*/  S2R R4, SR_TID.X ;  /* 0x0000000000047919 */ /* 0x000e220000002100 */
[----:B------:R-:W1:Y:S01]  /*8ec0*/  LDC R6, c[0x0][0xbe8] ;  /* 0x0002fa00ff067b82 */ /* 0x000e620000000800 */
        /* <DEDUP_REMOVED lines=8> */
[----:B------:R-:W-:Y:S01]  /*8f50*/  UMOV UR8, UR4 ;  /* 0x0000000400087c82 */ /* 0x000fe20008000000 */
[----:B------:R-:W-:Y:S01]  /*8f60*/  UIMAD UR7, UR11, UR12, URZ ;  /* 0x0000000c0b0772a4 */ /* 0x000fe2000f8e023f */
[----:B------:R-:W-:Y:S02]  /*8f70*/  UMOV UR9, UR10 ;  /* 0x0000000a00097c82 */ /* 0x000fe40008000000 */
[----:B------:R-:W-:Y:S02]  /*8f80*/  UIMAD.WIDE.U32 UR8, UR46, UR12, UR8 ;  /* 0x0000000c2e0872a5 */ /* 0x000fe4000f8e0008 */
[----:B------:R-:W-:-:S03]  /*8f90*/  UIMAD UR7, UR46, UR13, UR7 ;  /* 0x0000000d2e0772a4 */ /* 0x000fc6000f8e0207 */
[----:B------:R-:W-:Y:S02]  /*8fa0*/  ULDC.64 UR12, c[0x0][0xb98] ;  /* 0x0002e600000c7ab9 */ /* 0x000fe40000000a00 */
[----:B------:R-:W0:Y:S01]  /*8fb0*/  @P0 LDC R4, c[0x0][0xbec] ;  /* 0x0002fb00ff040b82 */ /* 0x000e220000000800 */
[----:B------:R-:W-:Y:S02]  /*8fc0*/  UIADD3 UR9, UR9, UR7, URZ ;  /* 0x0000000709097290 */ /* 0x000fe4000fffe03f */
[----:B------:R-:W-:Y:S02]  /*8fd0*/  UIMAD UR7, UR44, UR12, URZ ;  /* 0x0000000c2c0772a4 */ /* 0x000fe4000f8e023f */
[----:B------:R-:W-:Y:S02]  /*8fe0*/  UIMAD.WIDE.U32 UR8, UR43, UR12, UR8 ;  /* 0x0000000c2b0872a5 */ /* 0x000fe4000f8e0008 */
[----:B------:R-:W-:Y:S01]  /*8ff0*/  UIMAD UR7, UR43, UR13, UR7 ;  /* 0x0000000d2b0772a4 */ /* 0x000fe2000f8e0207 */
[----:B------:R-:W1:Y:S02]  /*9000*/  @P0 LDC R8, c[0x0][0xbf0] ;  /* 0x0002fc00ff080b82 */ /* 0x000e640000000800 */
        /* <DEDUP_REMOVED lines=20> */
.L_x_3635:
[----:B------:R-:W-:Y:S05]  /*9150*/  BSYNC B1 ;  /* 0x0000000000017941 */ /* 0x000fea0003800000 */
.L_x_3634:
[----:B------:R-:W-:Y:S01]  /*9160*/  ISETP.NE.AND P0, PT, R13, 0x1, PT ;  /* 0x000000010d00780c */ /* 0x000fe20003f05270 */
[----:B------:R-:W-:Y:S01]  /*9170*/  ULDC UR14, c[0x0][0xac8] ;  /* 0x0002b200000e7ab9 */ /* 0x000fe20000000800 */
[----:B------:R-:W-:Y:S01]  /*9180*/  ULDC.64 UR12, c[0x0][0xaa0] ;  /* 0x0002a800000c7ab9 */ /* 0x000fe20000000a00 */
[----:B------:R-:W-:Y:S01]  /*9190*/  ISETP.GE.AND P1, PT, R189, UR14, PT ;  /* 0x0000000ebd007c0c */ /* 0x000fe2000bf26270 */
[----:B------:R-:W-:Y:S01]  /*91a0*/  UIMAD UR7, UR10, UR12, URZ ;  /* 0x0000000c0a0772a4 */ /* 0x000fe2000f8e023f */
[----:B------:R-:W-:Y:S01]  /*91b0*/  ISETP.GE.AND P2, PT, R2, UR14, PT ;  /* 0x0000000e02007c0c */ /* 0x000fe2000bf46270 */
[----:B------:R-:W-:Y:S01]  /*91c0*/  UIMAD.WIDE.U32 UR8, UR4, UR12, URZ ;  /* 0x0000000c040872a5 */ /* 0x000fe2000f8e003f */
[----:B------:R-:W-:Y:S01]  /*91d0*/  SEL R4, RZ, 0xffffffff, P1 ;  /* 0xffffffffff047807 */ /* 0x000fe20000800000 */
[----:B------:R-:W-:Y:S01]  /*91e0*/  UIMAD UR7, UR4, UR13, UR7 ;  /* 0x0000000d040772a4 */ /* 0x000fe2000f8e0207 */
[----:B0-----:R-:W-:Y:S01]  /*91f0*/  SEL R3, RZ, 0x1, P2 ;  /* 0x00000001ff037807 */ /* 0x001fe20001000000 */
[----:B------:R-:W-:Y:S01]  /*9200*/  IMAD.U32 R8, RZ, RZ, UR45 ;  /* 0x0000002dff087e24 */ /* 0x000fe2000f8e00ff */
[----:B------:R-:W-:Y:S01]  /*9210*/  ULDC.64 UR12, c[0x0][0xae8] ;  /* 0x0002ba00000c7ab9 */ /* 0x000fe20000000a00 */
[----:B------:R-:W-:Y:S01]  /*9220*/  IMAD.SHL.U32 R4, R4, 0x2, RZ ;  /* 0x0000000204047824 */ /* 0x000fe200078e00ff */
[----:B------:R-:W0:Y:S01]  /*9230*/  @P0 LDC R5, c[0x0][0xbec] ;  /* 0x0002fb00ff050b82 */ /* 0x000e220000000800 */
[----:B------:R-:W-:Y:S01]  /*9240*/  ISETP.GE.AND P2, PT, R188, UR14, PT ;  /* 0x0000000ebc007c0c */ /* 0x000fe2000bf46270 */
[----:B------:R-:W-:Y:S01]  /*9250*/  UIADD3 UR9, UR9, UR7, URZ ;  /* 0x0000000709097290 */ /* 0x000fe2000fffe03f */
[----:B------:R-:W-:Y:S01]  /*9260*/  ISETP.GE.AND P1, PT, R187, UR14, PT ;  /* 0x0000000ebb007c0c */ /* 0x000fe2000bf26270 */
[----:B------:R-:W-:Y:S01]  /*9270*/  UIMAD UR4, UR11, UR12, URZ ;  /* 0x0000000c0b0472a4 */ /* 0x000fe2000f8e023f */
[----:B------:R-:W-:Y:S01]  /*9280*/  LOP3.LUT R4, R4, 0x2, R3, 0xe2, !PT ;  /* 0x0000000204047812 */ /* 0x000fe200078ee203 */
[----:B------:R-:W-:Y:S01]  /*9290*/  IMAD R3, R190, 0x20, R191 ;  /* 0x00000020be037824 */ /* 0x000fe200078e02bf */
[----:B------:R-:W-:Y:S01]  /*92a0*/  SEL R6, RZ, 0xffffffff, P2 ;  /* 0xffffffffff067807 */ /* 0x000fe20001000000 */
[----:B------:R-:W1:Y:S01]  /*92b0*/  @P0 LDC R9, c[0x0][0xbf0] ;  /* 0x0002fc00ff090b82 */ /* 0x000e620000000800 */
[----:B------:R-:W-:Y:S01]  /*92c0*/  UIMAD UR4, UR46, UR13, UR4 ;  /* 0x0000000d2e0472a4 */ /* 0x000fe2000f8e0204 */
[----:B------:R-:W-:Y:S01]  /*92d0*/  IMAD R8, R8, 0x40, R3 ;  /* 0x0000004008087824 */ /* 0x000fe200078e0203 */
[----:B------:R-:W-:Y:S01]  /*92e0*/  UIMAD.WIDE.U32 UR8, UR46, UR12, UR8 ;  /* 0x0000000c2e0872a5 */ /* 0x000fe2000f8e0008 */
[----:B------:R-:W-:Y:S01]  /*92f0*/  IMAD.SHL.U32 R15, R6, 0x4, RZ ;  /* 0x00000004060f7824 */ /* 0x000fe200078e00ff */
[----:B------:R-:W-:Y:S01]  /*9300*/  ULDC.64 UR10, c[0x0][0xaf0] ;  /* 0x0002bc00000a7ab9 */ /* 0x000fe20000000a00 */
[----:B------:R-:W-:Y:S01]  /*9310*/  SEL R11, RZ, 0xffffffff, P1 ;  /* 0xffffffffff0b7807 */ /* 0x000fe20000800000 */
[----:B------:R-:W-:Y:S01]  /*9320*/  UIADD3 UR9, UR9, UR4, URZ ;  /* 0x0000000409097290 */ /* 0x000fe2000fffe03f */
[----:B------:R-:W-:Y:S01]  /*9330*/  IMAD.MOV.U32 R3, RZ, RZ, R8 ;  /* 0x000000ffff037224 */ /* 0x000fe200078e0008 */
[----:B------:R-:W-:Y:S01]  /*9340*/  UIMAD UR4, UR44, UR10, URZ ;  /* 0x0000000a2c0472a4 */ /* 0x000fe2000f8e023f */
[----:B------:R-:W-:Y:S01]  /*9350*/  LOP3.LUT R10, R15, 0x4, R4, 0xe2, !PT ;  /* 0x000000040f0a7812 */ /* 0x000fe200078ee204 */
[----:B------:R-:W-:Y:S01]  /*9360*/  UIMAD.WIDE.U32 UR8, UR43, UR10, UR8 ;  /* 0x0000000a2b0872a5 */ /* 0x000fe2000f8e0008 */
[----:B------:R-:W-:Y:S01]  /*9370*/  IMAD.SHL.U32 R11, R11, 0x8, RZ ;  /* 0x000000080b0b7824 */ /* 0x000fe200078e00ff */
[----:B------:R-:W-:Y:S01]  /*9380*/  UIMAD UR4, UR43, UR11, UR4 ;  /* 0x0000000b2b0472a4 */ /* 0x000fe2000f8e0204 */
[----:B-----5:R-:W-:Y:S01]  /*9390*/  IMAD R27, R0, R13, RZ ;  /* 0x0000000d001b7224 */ /* 0x020fe200078e02ff */
[----:B------:R-:W-:Y:S01]  /*93a0*/  ISETP.GE.AND P2, PT, R193, UR14, PT ;  /* 0x0000000ec1007c0c */ /* 0x000fe2000bf46270 */
[----:B0-----:R-:W-:Y:S01]  /*93b0*/  @P0 IMAD.HI.U32 R6, R8, R5, RZ ;  /* 0x0000000508060227 */ /* 0x001fe200078e00ff */
[----:B------:R-:W-:Y:S01]  /*93c0*/  UIADD3 UR4, UR9, UR4, URZ ;  /* 0x0000000409047290 */ /* 0x000fe2000fffe03f */
[----:B------:R-:W-:Y:S01]  /*93d0*/  LOP3.LUT R10, R11, 0x8, R10, 0xe2, !PT ;  /* 0x000000080b0a7812 */ /* 0x000fe200078ee20a */
[----:B------:R-:W-:Y:S01]  /*93e0*/  BSSY B1, `(.L_x_3636) ;  /* 0x0000048000017945 */ /* 0x000fe20003800000 */
[----:B------:R-:W-:-:S02]  /*93f0*/  IMAD.U32 R4, RZ, RZ, UR8 ;  /* 0x00000008ff047e24 */ /* 0x000fc4000f8e00ff */
[----:B------:R-:W-:Y:S01]  /*9400*/  IMAD.U32 R5, RZ, RZ, UR9 ;  /* 0x00000009ff057e24 */ /* 0x000fe2000f8e00ff */
[----:B------:R-:W-:Y:S01]  /*9410*/  ULDC.64 UR8, c[0x0][0xae0] ;  /* 0x0002b80000087ab9 */ /* 0x000fe20000000a00 */
[----:B-1----:R-:W-:Y:S01]  /*9420*/  @P0 SHF.R.U32.HI R3, RZ, R9, R6 ;  /* 0x00000009ff030219 */ /* 0x002fe20000011606 */
[----:B------:R-:W-:Y:S01]  /*9430*/  IMAD.U32 R5, RZ, RZ, UR4 ;  /* 0x00000004ff057e24 */ /* 0x000fe2000f8e00ff */
[----:B------:R-:W-:Y:S02]  /*9440*/  ISETP.GE.AND P0, PT, R186, UR14, PT ;  /* 0x0000000eba007c0c */ /* 0x000fe4000bf06270 */
[--C-:B------:R-:W-:Y:S01]  /*9450*/  SHF.R.S32.HI R6, RZ, 0x1f, R3.reuse ;  /* 0x0000001fff067819 */ /* 0x100fe20000011403 */
[----:B------:R-:W-:Y:S01]  /*9460*/  IMAD.MOV R9, RZ, RZ, -R3 ;  /* 0x000000ffff097224 */ /* 0x000fe200078e0a03 */
[----:B------:R-:W-:Y:S01]  /*9470*/  SEL R11, RZ, 0xffffffff, P0 ;  /* 0xffffffffff0b7807 */ /* 0x000fe20000000000 */
[----:B------:R-:W-:Y:S01]  /*9480*/  IMAD.WIDE.U32 R4, R3, UR8, R4 ;  /* 0x0000000803047c25 */ /* 0x000fe2000f8e0004 */
[----:B------:R-:W-:-:S03]  /*9490*/  ISETP.GE.AND P0, PT, R185, UR14, PT ;  /* 0x0000000eb9007c0c */ /* 0x000fc6000bf06270 */
[----:B------:R-:W-:Y:S02]  /*94a0*/  IMAD R6, R6, UR8, RZ ;  /* 0x0000000806067c24 */ /* 0x000fe4000f8e02ff */
[----:B------:R-:W-:Y:S01]  /*94b0*/  IMAD R9, R13, R9, R8 ;  /* 0x000000090d097224 */ /* 0x000fe200078e0208 */
[----:B------:R-:W-:Y:S01]  /*94c0*/  SEL R8, RZ, 0xffffffff, P0 ;  /* 0xffffffffff087807 */ /* 0x000fe20000000000 */
[----:B------:R-:W-:Y:S01]  /*94d0*/  IMAD.SHL.U32 R15, R11, 0x10, RZ ;  /* 0x000000100b0f7824 */ /* 0x000fe200078e00ff */
[----:B------:R-:W-:Y:S01]  /*94e0*/  ISETP.GE.AND P0, PT, R194, UR14, PT ;  /* 0x0000000ec2007c0c */ /* 0x000fe2000bf06270 */
[----:B------:R-:W-:Y:S01]  /*94f0*/  IMAD R11, R3, UR9, R6 ;  /* 0x00000009030b7c24 */ /* 0x000fe2000f8e0206 */
[----:B------:R-:W-:Y:S01]  /*9500*/  SHF.R.S32.HI R3, RZ, 0x1f, R9 ;  /* 0x0000001fff037819 */ /* 0x000fe20000011409 */
[----:B------:R-:W-:Y:S01]  /*9510*/  ULDC.64 UR8, c[0x0][0xad8] ;  /* 0x0002b60000087ab9 */ /* 0x000fe20000000a00 */
[----:B------:R-:W-:Y:S01]  /*9520*/  IMAD.U32 R6, RZ, RZ, UR45 ;  /* 0x0000002dff067e24 */ /* 0x000fe2000f8e00ff */
[----:B------:R-:W-:Y:S01]  /*9530*/  LOP3.LUT R10, R15, 0x10, R10, 0xe2, !PT ;  /* 0x000000100f0a7812 */ /* 0x000fe200078ee20a */
[----:B------:R-:W-:-:S02]  /*9540*/  IMAD.IADD R5, R5, 0x1, R11 ;  /* 0x0000000105057824 */ /* 0x000fc400078e020b */
[----:B------:R-:W-:Y:S02]  /*9550*/  IMAD R0, R3, UR8, RZ ;  /* 0x0000000803007c24 */ /* 0x000fe4000f8e02ff */
[----:B------:R-:W-:-:S04]  /*9560*/  IMAD.WIDE.U32 R4, R9, UR8, R4 ;  /* 0x0000000809047c25 */ /* 0x000fc8000f8e0004 */
[----:B------:R-:W-:Y:S01]  /*9570*/  IMAD R3, R9, UR9, R0 ;  /* 0x0000000909037c24 */ /* 0x000fe2000f8e0200 */
[----:B------:R-:W-:Y:S01]  /*9580*/  SEL R9, RZ, 0x40, P0 ;  /* 0x00000040ff097807 */ /* 0x000fe20000000000 */
[----:B------:R-:W-:Y:S01]  /*9590*/  IMAD R0, R6, 0x40, R191 ;  /* 0x0000004006007824 */ /* 0x000fe200078e02bf */
[----:B------:R-:W-:Y:S01]  /*95a0*/  ULDC.64 UR8, c[0x0][0xa80] ;  /* 0x0002a00000087ab9 */ /* 0x000fe20000000a00 */
[----:B------:R-:W-:Y:S01]  /*95b0*/  IMAD.SHL.U32 R15, R8, 0x20, RZ ;  /* 0x00000020080f7824 */ /* 0x000fe200078e00ff */
[----:B------:R-:W-:Y:S01]  /*95c0*/  LEA R6, P1, R4, UR8, 0x1 ;  /* 0x0000000804067c11 */ /* 0x000fe2000f8208ff */
[----:B------:R-:W-:Y:S01]  /*95d0*/  IMAD.IADD R3, R5, 0x1, R3 ;  /* 0x0000000105037824 */ /* 0x000fe200078e0203 */
[----:B------:R-:W-:Y:S02]  /*95e0*/  ISETP.GE.AND P0, PT, R0, R27, PT ;  /* 0x0000001b0000720c */ /* 0x000fe40003f06270 */
[----:B------:R-:W-:Y:S01]  /*95f0*/  LOP3.LUT R10, R15, 0x20, R10, 0xe2, !PT ;  /* 0x000000200f0a7812 */ /* 0x000fe200078ee20a */
[----:B------:R0:W1:Y:S01]  /*9600*/  SHFL.IDX PT, R8, R6, RZ, 0x181f ;  /* 0x00181fff06087589 */ /* 0x00006200000e0000 */
[----:B------:R-:W-:-:S02]  /*9610*/  LEA.HI.X R3, R4, UR9, R3, 0x1, P1 ;  /* 0x0000000904037c11 */ /* 0x000fc400088f0c03 */
[----:B------:R-:W-:Y:S02]  /*9620*/  LOP3.LUT R24, R10, R9, RZ, 0xfc, !PT ;  /* 0x000000090a187212 */ /* 0x000fe400078efcff */
[----:B------:R-:W-:Y:S01]  /*9630*/  SEL R5, RZ, 0x80, P2 ;  /* 0x00000080ff057807 */ /* 0x000fe20001000000 */
[----:B------:R0:W2:Y:S03]  /*9640*/  SHFL.IDX PT, R9, R3, RZ, 0x181f ;  /* 0x00181fff03097589 */ /* 0x0000a600000e0000 */
[----:B------:R-:W-:Y:S01]  /*9650*/  LOP3.LUT R25, R24, R5, RZ, 0xfc, !PT ;  /* 0x0000000518197212 */ /* 0x000fe200078efcff */
[----:B------:R-:W-:Y:S06]  /*9660*/  @P0 BRA `(.L_x_3637) ;  /* 0x00000000007c0947 */ /* 0x000fec0003800000 */
[----:B------:R-:W-:Y:S02]  /*9670*/  ISETP.GE.AND P2, PT, R189, UR14, PT ;  /* 0x0000000ebd007c0c */ /* 0x000fe4000bf46270 */
[----:B------:R-:W-:Y:S02]  /*9680*/  ISETP.GE.AND P1, PT, R2, UR14, PT ;  /* 0x0000000e02007c0c */ /* 0x000fe4000bf26270 */
[----:B------:R-:W-:Y:S02]  /*9690*/  ISETP.GE.AND P5, PT, R188, UR14, PT ;  /* 0x0000000ebc007c0c */ /* 0x000fe4000bfa6270 */
[----:B------:R-:W-:-:S07]  /*96a0*/  ISETP.GE.AND P3, PT, R187, UR14, PT ;  /* 0x0000000ebb007c0c */ /* 0x000fce000bf66270 */
[CC--:B-1----:R-:W-:Y:S02]  /*96b0*/  @!P2 LEA R10, P0, R189.reuse, R8.reuse, 0x1 ;  /* 0x00000008bd0aa211 */ /* 0x0c2fe400078008ff */
[----:B--2---:R-:W-:Y:S02]  /*96c0*/  @!P1 IMAD.WIDE R4, R2, 0x2, R8 ;  /* 0x0000000202049825 */ /* 0x004fe400078e0208 */
[----:B------:R-:W-:Y:S02]  /*96d0*/  @!P2 LEA.HI.X R11, R189, R9, R204, 0x1, P0 ;  /* 0x00000009bd0ba211 */ /* 0x000fe400000f0ccc */
[----:B------:R-:W-:Y:S01]  /*96e0*/  @!P5 LEA R12, P4, R188, R8, 0x1 ;  /* 0x00000008bc0cd211 */ /* 0x000fe200078808ff */
[----:B------:R-:W-:Y:S01]  /*96f0*/  @!P1 ST.E.128 desc[UR40][R4.64], RZ ;  /* 0x000000ff04009985 */ /* 0x000fe2000c101d28 */
[----:B------:R-:W-:Y:S02]  /*9700*/  ISETP.GE.AND P1, PT, R185, UR14, PT ;  /* 0x0000000eb9007c0c */ /* 0x000fe4000bf26270 */
[----:B------:R-:W-:Y:S01]  /*9710*/  LOP3.LUT P0, RZ, R24, 0x40, RZ, 0xc0, !PT ;  /* 0x0000004018ff7812 */ /* 0x000fe2000780c0ff */
[----:B------:R1:W-:Y:S01]  /*9720*/  @!P2 ST.E.128 desc[UR40][R10.64], RZ ;  /* 0x000000ff0a00a985 */ /* 0x0003e2000c101d28 */
[----:B------:R-:W-:-:S02]  /*9730*/  ISETP.GE.AND P2, PT, R186, UR14, PT ;  /* 0x0000000eba007c0c */ /* 0x000fc4000bf46270 */
[-C--:B------:R-:W-:Y:S02]  /*9740*/  @!P5 LEA.HI.X R13, R188, R9.reuse, R203, 0x1, P4 ;  /* 0x00000009bc0dd211 */ /* 0x080fe400020f0ccb */
[----:B------:R-:W-:Y:S02]  /*9750*/  LOP3.LUT P4, RZ, R25, 0x80, RZ, 0xc0, !PT ;  /* 0x0000008019ff7812 */ /* 0x000fe4000788c0ff */
[CC--:B------:R-:W-:Y:S01]  /*9760*/  @!P3 LEA R14, P6, R187.reuse, R8.reuse, 0x1 ;  /* 0x00000008bb0eb211 */ /* 0x0c0fe200078c08ff */
[----:B------:R3:W-:Y:S03]  /*9770*/  @!P5 ST.E.128 desc[UR40][R12.64], RZ ;  /* 0x000000ff0c00d985 */ /* 0x0007e6000c101d28 */
[----:B------:R-:W-:Y:S02]  /*9780*/  @!P3 LEA.HI.X R15, R187, R9, R202, 0x1, P6 ;  /* 0x00000009bb0fb211 */ /* 0x000fe400030f0cca */
[----:B-1----:R-:W-:-:S02]  /*9790*/  @!P1 LEA R10, P6, R185, R8, 0x1 ;  /* 0x00000008b90a9211 */ /* 0x002fc400078c08ff */
[-C--:B------:R-:W-:Y:S01]  /*97a0*/  @!P2 LEA R4, P5, R186, R8.reuse, 0x1 ;  /* 0x00000008ba04a211 */ /* 0x080fe200078a08ff */
[----:B------:R3:W-:Y:S01]  /*97b0*/  @!P3 ST.E.128 desc[UR40][R14.64], RZ ;  /* 0x000000ff0e00b985 */ /* 0x0007e2000c101d28 */
[-C--:B------:R-:W-:Y:S02]  /*97c0*/  @P0 LEA R20, P3, R194, R8.reuse, 0x1 ;  /* 0x00000008c2140211 */ /* 0x080fe400078608ff */
[-C--:B------:R-:W-:Y:S02]  /*97d0*/  @!P2 LEA.HI.X R5, R186, R9.reuse, R201, 0x1, P5 ;  /* 0x00000009ba05a211 */ /* 0x080fe400028f0cc9 */
[----:B------:R-:W-:Y:S02]  /*97e0*/  @P4 LEA R8, P5, R193, R8, 0x1 ;  /* 0x00000008c1084211 */ /* 0x000fe400078a08ff */
[-C--:B------:R-:W-:Y:S01]  /*97f0*/  @!P1 LEA.HI.X R11, R185, R9.reuse, R200, 0x1, P6 ;  /* 0x00000009b90b9211 */ /* 0x080fe200030f0cc8 */
[----:B------:R3:W-:Y:S01]  /*9800*/  @!P2 ST.E.128 desc[UR40][R4.64], RZ ;  /* 0x000000ff0400a985 */ /* 0x0007e2000c101d28 */
[----:B------:R-:W-:-:S02]  /*9810*/  @P0 LEA.HI.X R21, R194, R9, R199, 0x1, P3 ;  /* 0x00000009c2150211 */ /* 0x000fc400018f0cc7 */
[----:B------:R-:W-:Y:S01]  /*9820*/  @P4 LEA.HI.X R9, R193, R9, R198, 0x1, P5 ;  /* 0x00000009c1094211 */ /* 0x000fe200028f0cc6 */
[----:B------:R3:W-:Y:S04]  /*9830*/  @!P1 ST.E.128 desc[UR40][R10.64], RZ ;  /* 0x000000ff0a009985 */ /* 0x0007e8000c101d28 */
[----:B------:R3:W-:Y:S04]  /*9840*/  @P0 ST.E.128 desc[UR40][R20.64], RZ ;  /* 0x000000ff14000985 */ /* 0x0007e8000c101d28 */
[----:B------:R3:W-:Y:S02]  /*9850*/  @P4 ST.E.128 desc[UR40][R8.64], RZ ;  /* 0x000000ff08004985 */ /* 0x0007e4000c101d28 */
.L_x_3637:
[----:B------:R-:W-:Y:S05]  /*9860*/  BSYNC B1 ;  /* 0x0000000000017941 */ /* 0x000fea0003800000 */
.L_x_3636:
[----:B------:R-:W-:Y:S01]  /*9870*/  VIADD R0, R0, 0x20 ;  /* 0x0000002000007836 */ /* 0x000fe20000000000 */
[----:B--23--:R2:W3:Y:S04]  /*9880*/  SHFL.IDX PT, R9, R3, 0x1, 0x181f ;  /* 0x00381f0003097f89 */ /* 0x00c4e800000e0000 */
        /* <DEDUP_REMOVED lines=12> */
[----:B------:R1:W-:Y:S01]  /*9950*/  @!P3 ST.E.128 desc[UR40][R4.64], RZ ;  /* 0x000000ff0400b985 */ /* 0x0003e2000c101d28 */
[----:B------:R-:W-:Y:S02]  /*9960*/  ISETP.GE.AND P3, PT, R186, UR14, PT ;  /* 0x0000000eba007c0c */ /* 0x000fe4000bf66270 */
[----:B------:R-:W-:Y:S01]  /*9970*/  @!P5 LEA.HI.X R13, R188, R9, R203, 0x1, P0 ;  /* 0x00000009bc0dd211 */ /* 0x000fe200000f0ccb */
[----:B------:R2:W-:Y:S01]  /*9980*/  @!P2 ST.E.128 desc[UR40][R10.64], RZ ;  /* 0x000000ff0a00a985 */ /* 0x0005e2000c101d28 */
[----:B------:R-:W-:-:S02]  /*9990*/  ISETP.GE.AND P2, PT, R185, UR14, PT ;  /* 0x0000000eb9007c0c */ /* 0x000fc4000bf46270 */
[----:B------:R-:W-:Y:S01]  /*99a0*/  LOP3.LUT P0, RZ, R25, 0x80, RZ, 0xc0, !PT ;  /* 0x0000008019ff7812 */ /* 0x000fe2000780c0ff */
[----:B------:R2:W-:Y:S01]  /*99b0*/  @!P5 ST.E.128 desc[UR40][R12.64], RZ ;  /* 0x000000ff0c00d985 */ /* 0x0005e2000c101d28 */
[----:B------:R-:W-:-:S04]  /*99c0*/  @!P4 LEA R14, P6, R187, R8, 0x1 ;  /* 0x00000008bb0ec211 */ /* 0x000fc800078c08ff */
[----:B------:R-:W-:Y:S02]  /*99d0*/  @!P4 LEA.HI.X R15, R187, R9, R202, 0x1, P6 ;  /* 0x00000009bb0fc211 */ /* 0x000fe400030f0cca */
[----:B------:R-:W-:-:S03]  /*99e0*/  @!P3 LEA R20, P5, R186, R8, 0x1 ;  /* 0x00000008ba14b211 */ /* 0x000fc600078a08ff */
[----:B------:R2:W-:Y:S01]  /*99f0*/  @!P4 ST.E.128 desc[UR40][R14.64], RZ ;  /* 0x000000ff0e00c985 */ /* 0x0005e2000c101d28 */
[-C--:B-1----:R-:W-:Y:S02]  /*9a00*/  @!P2 LEA R4, P6, R185, R8.reuse, 0x1 ;  /* 0x00000008b904a211 */ /* 0x082fe400078c08ff */
        /* <DEDUP_REMOVED lines=10> */
.L_x_3632:
[----:B------:R-:W-:Y:S05]  /*9ab0*/  BSYNC B0 ;  /* 0x0000000000007941 */ /* 0x000fea0003800000 */
.L_x_3626:
[----:B------:R-:W-:Y:S02]  /*9ac0*/  ULDC UR4, c[0x0][0xc3c] ;  /* 0x00030f0000047ab9 */ /* 0x000fe40000000800 */
[----:B------:R-:W-:-:S13]  /*9ad0*/  ISETP.GE.AND P0, PT, R7, UR4, PT ;  /* 0x0000000407007c0c */ /* 0x000fda000bf06270 */
[----:B------:R-:W-:Y:S05]  /*9ae0*/  @!P0 BRA `(.L_x_3638) ;  /* 0xffffff7400588947 */ /* 0x000fea000383ffff */
[----:B------:R-:W-:Y:S05]  /*9af0*/  EXIT ;  /* 0x000000000000794d */ /* 0x000fea0003800000 */
.L_x_3593:
[----:B------:R-:W-:-:S08]  /*9b00*/  NOP ;  /* 0x0000000000007918 */ /* 0x000fd00000000000 */
[----:B------:R-:W0:-:S00]  /*9b10*/  USETMAXREG.DEALLOC.CTAPOOL 0x18 ;  /* 0x00000018000079c8 */ /* 0x000e0000080e0500 */
[----:B0-----:R-:W-:-:S06]  /*9b20*/  LOP3.LUT R0, R0, 0x3, RZ, 0xc0, !PT ;  /* 0x0000000300007812 */ /* 0x001fcc00078ec0ff */
[----:B------:R-:W0:Y:S02]  /*9b30*/  SHFL.IDX PT, R0, R0, RZ, 0x1f ;  /* 0x00001fff00007589 */ /* 0x000e2400000e0000 */
[----:B0-----:R-:W-:Y:S01]  /*9b40*/  ISETP.NE.AND P0, PT, R0, RZ, PT ;  /* 0x000000ff0000720c */ /* 0x001fe20003f05270 */
[----:B------:R-:W-:-:S03]  /*9b50*/  IMAD.MOV.U32 R0, RZ, RZ, RZ ;  /* 0x000000ffff007224 */ /* 0x000fc600078e00ff */
[----:B------:R-:W-:-:S05]  /*9b60*/  P2R R2, PR, RZ, 0x1 ;  /* 0x00000001ff027803 */ /* 0x000fca0000000000 */
[----:B------:R0:W-:Y:S04]  /*9b70*/  STL [R1+0x58], R2 ;  /* 0x0000580201007387 */ /* 0x0001e80000100800 */
        /* <DEDUP_REMOVED lines=8> */
.L_x_3639:
        /* <DEDUP_REMOVED lines=42> */
.L_x_3645:
        /* <DEDUP_REMOVED lines=12> */
.L_x_3644:
[----:B------:R-:W-:Y:S05]  /*9f60*/  BSYNC B0 ;  /* 0x0000000000007941 */ /* 0x000fea0003800000 */
.L_x_3643:
        /* <DEDUP_REMOVED lines=22> */
.L_x_3641:
        /* <DEDUP_REMOVED lines=16> */
.L_x_3646:
[----:B-1----:R-:W-:Y:S01]  /*a1d0*/  IMAD R16, R16, UR5, R7 ;  /* 0x0000000510107c24 */ /* 0x002fe2000f8e0207 */
[----:B------:R-:W-:Y:S01]  /*a1e0*/  IABS R6, R0 ;  /* 0x0000000000067213 */ /* 0x000fe20000000000 */
[----:B------:R-:W-:Y:S02]  /*a1f0*/  IMAD R7, R11, R4, RZ ;  /* 0x000000040b077224 */ /* 0x000fe400078e02ff */
[----:B0-----:R-:W-:Y:S02]  /*a200*/  IMAD.MOV.U32 R2, RZ, RZ, RZ ;  /* 0x000000ffff027224 */ /* 0x001fe400078e00ff */
[----:B------:R-:W-:Y:S02]  /*a210*/  IMAD.MOV R6, RZ, RZ, -R6 ;  /* 0x000000ffff067224 */ /* 0x000fe400078e0a06 */
[----:B------:R-:W-:Y:S01]  /*a220*/  IMAD.HI.U32 R2, R3, R7, R2 ;  /* 0x0000000703027227 */ /* 0x000fe200078e0002 */
[----:B------:R-:W-:-:S03]  /*a230*/  IADD3 R7, -R16, UR6, RZ ;  /* 0x0000000610077c10 */ /* 0x000fc6000fffe1ff */
[----:B------:R-:W-:Y:S01]  /*a240*/  VIADD R19, R19, UR4 ;  /* 0x0000000413137c36 */ /* 0x000fe20008000000 */
        /* <DEDUP_REMOVED lines=17> */
.L_x_3642:
[----:B------:R-:W-:Y:S02]  /*a360*/  IMAD.MOV.U32 R17, RZ, RZ, RZ ;  /* 0x000000ffff117224 */ /* 0x000fe400078e00ff */
[----:B------:R-:W-:Y:S02]  /*a370*/  IMAD.U32 R16, RZ, RZ, UR6 ;  /* 0x00000006ff107e24 */ /* 0x000fe4000f8e00ff */
[----:B------:R-:W-:-:S07]  /*a380*/  IMAD.MOV.U32 R18, RZ, RZ, RZ ;  /* 0x000000ffff127224 */ /* 0x000fce00078e00ff */
.L_x_3647:
[----:B------:R-:W-:-:S13]  /*a390*/  ISETP.NE.AND P0, PT, R5, RZ, PT ;  /* 0x000000ff0500720c */ /* 0x000fda0003f05270 */
[----:B------:R-:W0:Y:S01]  /*a3a0*/  @!P0 S2R R3, SR_CgaCtaId ;  /* 0x0000000000038919 */ /* 0x000e220000008800 */
[----:B------:R-:W-:-:S04]  /*a3b0*/  @!P0 MOV R0, 0x400 ;  /* 0x0000040000008802 */ /* 0x000fc80000000f00 */
[----:B0-----:R-:W-:-:S05]  /*a3c0*/  @!P0 LEA R0, R3, R0, 0x18 ;  /* 0x0000000003008211 */ /* 0x001fca00078ec0ff */
[----:B------:R0:W-:Y:S01]  /*a3d0*/  @!P0 STS.128 [R0+0x28cd0], R16 ;  /* 0x028cd01000008388 */ /* 0x0001e20000000c00 */
[----:B------:R-:W-:Y:S06]  /*a3e0*/  BAR.ARV 0x5, 0x180 ;  /* 0x0146000000007b1d */ /* 0x000fec0000002000 */
.L_x_3640:
        /* <DEDUP_REMOVED lines=16> */
[----:B------:R-:W-:-:S04]  /*a4f0*/  LOP3.LUT R2, R0, 0x1f8, RZ, 0xc0, !PT ;  /* 0x000001f800027812 */ /* 0x000fc800078ec0ff */
        /* <DEDUP_REMOVED lines=8> */
[----:B------:R0:W-:Y:S01]  /*a580*/  STL [R1+0x4], R4 ;  /* 0x0000040401007387 */ /* 0x0001e20000100800 */
[----:B------:R-:W-:-:S03]  /*a590*/  IMAD.MOV.U32 R0, RZ, RZ, 0x1 ;  /* 0x00000001ff007424 */ /* 0x000fc600078e00ff */
[----:B------:R0:W-:Y:S04]  /*a5a0*/  STL [R1+0x50], R2 ;  /* 0x0000500201007387 */ /* 0x0001e80000100800 */
[----:B------:R0:W-:Y:S04]  /*a5b0*/  STL [R1+0x8], RZ ;  /* 0x000008ff01007387 */ /* 0x0001e80000100800 */
[----:B------:R0:W-:Y:S04]  /*a5c0*/  STL [R1+0x10], R0 ;  /* 0x0000100001007387 */ /* 0x0001e80000100800 */
[----:B------:R0:W-:Y:S02]  /*a5d0*/  STL [R1+0x3c], RZ ;  /* 0x00003cff01007387 */ /* 0x0001e40000100800 */
.L_x_3766:
[----:B012---:R-:W0:Y:S02]  /*a5e0*/  LDC.64 R2, c[0x0][0xc88] ;  /* 0x00032200ff027b82 */ /* 0x007e240000000a00 */
[----:B0-----:R-:W-:-:S05]  /*a5f0*/  IMAD.WIDE R2, R19, 0x4, R2 ;  /* 0x0000000413027825 */ /* 0x001fca00078e0202 */
[----:B------:R-:W2:Y:S01]  /*a600*/  LDG.E R11, desc[UR40][R2.64] ;  /* 0x00000028020b7981 */ /* 0x000ea2000c1e1900 */
[----:B------:R-:W-:Y:S05]  /*a610*/  YIELD ;  /* 0x0000000000007946 */ /* 0x000fea0003800000 */
[----:B------:R-:W-:Y:S01]  /*a620*/  ULDC.64 UR4, c[0x0][0xa28] ;  /* 0x00028a0000047ab9 */ /* 0x000fe20000000a00 */
[----:B---3--:R-:W-:Y:S01]  /*a630*/  IMAD.MOV.U32 R0, RZ, RZ, RZ ;  /* 0x000000ffff007224 */ /* 0x008fe200078e00ff */
        /* <DEDUP_REMOVED lines=14> */
[----:B-----5:R1:W5:Y:S01]  /*a720*/  @P0 LDG.E R0, desc[UR40][R2.64] ;  /* 0x0000002802000981 */ /* 0x020362000c1e1900 */
[----:B------:R-:W-:Y:S01]  /*a730*/  ISETP.NE.AND.EX P1, PT, RZ, UR5, PT, P1 ;  /* 0x00000005ff007c0c */ /* 0x000fe2000bf25310 */
[----:B------:R-:W-:Y:S01]  /*a740*/  IMAD.MOV.U32 R8, RZ, RZ, RZ ;  /* 0x000000ffff087224 */ /* 0x000fe200078e00ff */
        /* <DEDUP_REMOVED lines=29> */
[----:B------:R-:W2:Y:S04]  /*a920*/  LDG.E R7, desc[UR40][R2.64] ;  /* 0x0000002802077981 */ /* 0x000ea8000c1e1900 */
[----:B------:R-:W2:Y:S02]  /*a930*/  LDG.E R2, desc[UR40][R2.64+0x4] ;  /* 0x0000042802027981 */ /* 0x000ea4000c1e1900 */
[----:B--2---:R-:W-:-:S05]  /*a940*/  IMAD.IADD R2, R2, 0x1, -R7 ;  /* 0x0000000102027824 */ /* 0x004fca00078e0a07 */
[----:B------:R1:W-:Y:S02]  /*a950*/  STL [R1+0x38], R2 ;  /* 0x0000380201007387 */ /* 0x0003e40000100800 */
.L_x_3649:
        /* <DEDUP_REMOVED lines=8> */
[----:B------:R-:W-:-:S04]  /*a9e0*/  IADD3 R6, P0, R10, UR4, RZ ;  /* 0x000000040a067c10 */ /* 0x000fc8000ff1e0ff */
[----:B------:R-:W-:-:S05]  /*a9f0*/  IADD3.X R7, R9, UR5, RZ, P0, !PT ;  /* 0x0000000509077c10 */ /* 0x000fca00087fe4ff */
[----:B------:R1:W5:Y:S01]  /*aa00*/  LDG.E R6, desc[UR40][R6.64] ;  /* 0x0000002806067981 */ /* 0x000362000c1e1900 */
[----:B------:R-:W-:Y:S05]  /*aa10*/  BRA `(.L_x_3651) ;  /* 0x0000000000107947 */ /* 0x000fea0003800000 */
.L_x_3650:
[----:B------:R-:W-:Y:S05]  /*aa20*/  @!P0 BRA `(.L_x_3651) ;  /* 0x00000000000c8947 */ /* 0x000fea0003800000 */
[----:B------:R-:W2:Y:S04]  /*aa30*/  LDG.E R6, desc[UR40][R4.64] ;  /* 0x0000002804067981 */ /* 0x000ea8000c1e1900 */
[----:B------:R-:W2:Y:S02]  /*aa40*/  LDG.E R4, desc[UR40][R4.64+0x4] ;  /* 0x0000042804047981 */ /* 0x000ea4000c1e1900 */
[----:B--2---:R-:W-:-:S07]  /*aa50*/  IMAD.IADD R6, R4, 0x1, -R6 ;  /* 0x0000000104067824 */ /* 0x004fce00078e0a06 */
.L_x_3651:
        /* <DEDUP_REMOVED lines=16> */
[----:B------:R-:W3:Y:S01]  /*ab60*/  LDC.64 R2, c[0x0][0xc60] ;  /* 0x00031800ff027b82 */ /* 0x000ee20000000a00 */
[----:B------:R-:W2:Y:S02]  /*ab70*/  FLO.U32 R0, UR4 ;  /* 0x0000000400007d00 */ /* 0x000ea400080e0000 */
[----:B--2---:R-:W-:-:S06]  /*ab80*/  ISETP.EQ.U32.AND P0, PT, R0, R5, PT ;  /* 0x000000050000720c */ /* 0x004fcc0003f02070 */
[----:B------:R-:W3:Y:S07]  /*ab90*/  POPC R5, UR4 ;  /* 0x0000000400057d09 */ /* 0x000eee0008000000 */
[----:B---3--:R-:W2:Y:S01]  /*aba0*/  @P0 ATOMG.E.ADD.STRONG.GPU PT, R3, desc[UR40][R2.64], R5 ;  /* 0x00000005020309a8 */ /* 0x008ea200081ee1e8 */
[----:B------:R-:W3:Y:S02]  /*abb0*/  S2R R4, SR_LTMASK ;  /* 0x0000000000047919 */ /* 0x000ee40000003900 */
[----:B---3--:R-:W-:-:S04]  /*abc0*/  LOP3.LUT R4, R4, UR4, RZ, 0xc0, !PT ;  /* 0x0000000404047c12 */ /* 0x008fc8000f8ec0ff */
[----:B-1----:R-:W1:Y:S01]  /*abd0*/  POPC R7, R4 ;  /* 0x0000000400077309 */ /* 0x002e620000000000 */
[----:B--2---:R-:W1:Y:S02]  /*abe0*/  SHFL.IDX PT, R0, R3, R0, 0x1f ;  /* 0x00001f0003007589 */ /* 0x004e6400000e0000 */
[----:B-1----:R-:W-:Y:S01]  /*abf0*/  IADD3 R16, R0, UR37, R7 ;  /* 0x0000002500107c10 */ /* 0x002fe2000fffe007 */
[----:B------:R-:W-:Y:S06]  /*ac00*/  BRA `(.L_x_3654) ;  /* 0x0000004c00687947 */ /* 0x000fec0003800000 */
.L_x_3653:
        /* <DEDUP_REMOVED lines=21> */
.L_x_3656:
[----:B------:R-:W-:Y:S05]  /*ad60*/  BSYNC B6 ;  /* 0x0000000000067941 */ /* 0x000fea0003800000 */
.L_x_3655:
        /* <DEDUP_REMOVED lines=21> */
.L_x_3659:
        /* <DEDUP_REMOVED lines=16> */
.L_x_3658:
[----:B------:R-:W-:Y:S05]  /*afc0*/  BSYNC B6 ;  /* 0x0000000000067941 */ /* 0x000fea0003800000 */
.L_x_3657:
[----:B------:R-:W2:Y:S01]  /*afd0*/  LDL.LU R2, [R1] ;  /* 0x0000000001027983 */ /* 0x000ea20000300800 */
[----:B------:R-:W-:-:S03]  /*afe0*/  ULDC.64 UR4, c[0x0][0x9f8] ;  /* 0x00027e0000047ab9 */ /* 0x000fc60000000a00 */
[----:B------:R-:W3:Y:S04]  /*aff0*/  LDL.LU R4, [R1+0x14] ;  /* 0x0000140001047983 */ /* 0x000ee80000300800 */
[----:B-1----:R-:W4:Y:S01]  /*b000*/  LDL R7, [R1+0xc] ;  /* 0x00000c0001077983 */ /* 0x002f220000100800 */
        /* <DEDUP_REMOVED lines=22> */
.L_x_3783:
[----:B------:R-:W-:Y:S01]  /*b170*/  PLOP3.LUT P1, PT, PT, PT, PT, 0x8, 0x0 ;  /* 0x000000000000781c */ /* 0x000fe20003f2e170 */
[----:B------:R3:W-:Y:S01]  /*b180*/  STL [R1], R0 ;  /* 0x0000000001007387 */ /* 0x0007e20000100800 */
[----:B--2---:R-:W-:Y:S02]  /*b190*/  ISETP.NE.AND P0, PT, R14, RZ, PT ;  /* 0x000000ff0e00720c */ /* 0x004fe40003f05270 */
[----:B---3--:R-:W-:-:S05]  /*b1a0*/  P2R R0, PR, RZ, 0x2 ;  /* 0x00000002ff007803 */ /* 0x008fca0000000000 */
[----:B------:R2:W-:Y:S06]  /*b1b0*/  STL [R1+0x18], R0 ;  /* 0x0000180001007387 */ /* 0x0005ec0000100800 */
[----:B------:R-:W-:Y:S05]  /*b1c0*/  @P0 BRA `(.L_x_3661) ;  /* 0x00000004001c0947 */ /* 0x000fea0003800000 */
[----:B------:R-:W-:-:S03]  /*b1d0*/  UMOV UR4, 0xffffffff ;  /* 0xffffffff00047882 */ /* 0x000fc60000000000 */
[----:B------:R-:W-:Y:S05]  /*b1e0*/  BRA.DIV UR4, `(.L_x_3662) ;  /* 0x0000005a04447947 */ /* 0x000fea000b800000 */
[----:B------:R-:W-:-:S13]  /*b1f0*/  ELECT P6, URZ, PT ;  /* 0x00000000003f782f */ /* 0x000fda00038c0000 */
.L_x_3786:
[----:B------:R-:W-:Y:S05]  /*b200*/  @!P6 BRA `(.L_x_3661) ;  /* 0x00000004000ce947 */ /* 0x000fea0003800000 */
[----:B------:R3:W-:Y:S01]  /*b210*/  STL [R1+0x40], R9 ;  /* 0x0000400901007387 */ /* 0x0007e20000100800 */
[----:B------:R-:W-:-:S04]  /*b220*/  ISETP.NE.U32.AND P0, PT, R2, RZ, PT ;  /* 0x000000ff0200720c */ /* 0x000fc80003f05070 */
[----:B------:R-:W-:-:S13]  /*b230*/  ISETP.NE.AND.EX P0, PT, R3, RZ, PT, P0 ;  /* 0x000000ff0300720c */ /* 0x000fda0003f05300 */
[----:B---3--:R-:W-:Y:S05]  /*b240*/  @!P0 BRA `(.L_x_3663) ;  /* 0x0000000000508947 */ /* 0x008fea0003800000 */
[----:B------:R-:W3:Y:S01]  /*b250*/  LDC R6, c[0x0][0x43c] ;  /* 0x00010f00ff067b82 */ /* 0x000ee20000000800 */
[----:B--2---:R-:W-:Y:S01]  /*b260*/  IMAD.MOV.U32 R0, RZ, RZ, R9 ;  /* 0x000000ffff007224 */ /* 0x004fe200078e0009 */
[----:B------:R-:W-:Y:S01]  /*b270*/  ULDC.64 UR4, c[0x0][0x428] ;  /* 0x00010a0000047ab9 */ /* 0x000fe20000000a00 */
[----:B---3--:R-:W-:-:S13]  /*b280*/  ISETP.NE.AND P0, PT, R6, 0x1, PT ;  /* 0x000000010600780c */ /* 0x008fda0003f05270 */
[----:B-1----:R-:W1:Y:S02]  /*b290*/  @P0 LDC.64 R4, c[0x0][0x440] ;  /* 0x00011000ff040b82 */ /* 0x002e640000000a00 */
        /* <DEDUP_REMOVED lines=15> */
.L_x_3663:
[----:B------:R-:W4:Y:S04]  /*b390*/  LDL R7, [R1+0x4] ;  /* 0x0000040001077983 */ /* 0x000f280000100800 */
[----:B--23--:R-:W4:Y:S04]  /*b3a0*/  LDL R0, [R1+0x8] ;  /* 0x0000080001007983 */ /* 0x00cf280000100800 */
[----:B------:R-:W2:Y:S01]  /*b3b0*/  LDL R2, [R1+0x10] ;  /* 0x0000100001027983 */ /* 0x000ea20000100800 */
[----:B----4-:R-:W-:Y:S01]  /*b3c0*/  IMAD R0, R0, 0x8, R7 ;  /* 0x0000000800007824 */ /* 0x010fe200078e0207 */
[----:B--2---:R-:W-:-:S04]  /*b3d0*/  SHF.L.U32 R2, R2, 0x1f, RZ ;  /* 0x0000001f02027819 */ /* 0x004fc800000006ff */
[----:B------:R-:W2:Y:S02]  /*b3e0*/  SYNCS.PHASECHK.TRANS64.TRYWAIT P0, [R0+URZ+0x28c40], R2 ;  /* 0x028c4002000075a7 */ /* 0x000ea4000800017f */
[----:B--2---:R-:W-:Y:S05]  /*b3f0*/  @!P0 BRA `(.L_x_3664) ;  /* 0x0000005400e08947 */ /* 0x004fea0003800000 */
.L_x_3787:
        /* <DEDUP_REMOVED lines=11> */
.L_x_3665:
[----:B------:R-:W3:Y:S04]  /*b4b0*/  LDL R5, [R1+0x4] ;  /* 0x0000040001057983 */ /* 0x000ee80000100800 */
[----:B-1----:R-:W3:Y:S04]  /*b4c0*/  LDL R4, [R1+0x8] ;  /* 0x0000080001047983 */ /* 0x002ee80000100800 */
[----:B------:R-:W4:Y:S04]  /*b4d0*/  LDL R6, [R1+0x40] ;  /* 0x0000400001067983 */ /* 0x000f280000100800 */
[----:B------:R-:W5:Y:S04]  /*b4e0*/  LDL R3, [R1+0x1c] ;  /* 0x00001c0001037983 */ /* 0x000f680000100800 */
[----:B--2---:R-:W2:Y:S01]  /*b4f0*/  LDL R2, [R1] ;  /* 0x0000000001027983 */ /* 0x004ea20000100800 */
[----:B------:R-:W-:Y:S01]  /*b500*/  R2UR UR9, R0 ;  /* 0x00000000000972ca */ /* 0x000fe200000e0000 */
[----:B------:R-:W-:Y:S01]  /*b510*/  UIADD3 UR6, UP0, UR38, 0x370, URZ ;  /* 0x0000037026067890 */ /* 0x000fe2000ff1e03f */
[----:B------:R-:W-:-:S02]  /*b520*/  R2UR UR12, R18 ;  /* 0x00000000120c72ca */ /* 0x000fc400000e0000 */
[----:B------:R-:W-:Y:S01]  /*b530*/  PLOP3.LUT P0, PT, PT, PT, PT, 0x80, 0x0 ;  /* 0x000000000000781c */ /* 0x000fe20003f0f070 */
[----:B------:R-:W-:-:S08]  /*b540*/  UIADD3.X UR7, URZ, UR39, URZ, UP0, !UPT ;  /* 0x000000273f077290 */ /* 0x000fd000087fe43f */
[----:B------:R-:W-:Y:S01]  /*b550*/  UIADD3 UR9, UR9, 0x28c30, URZ ;  /* 0x00028c3009097890 */ /* 0x000fe2000fffe03f */
[----:B------:R-:W-:Y:S01]  /*b560*/  UMOV UR5, 0x14f00000 ;  /* 0x14f0000000057882 */ /* 0x000fe20000000000 */
[----:B------:R-:W-:Y:S01]  /*b570*/  UMOV UR10, URZ ;  /* 0x0000003f000a7c82 */ /* 0x000fe20008000000 */
[----:B---3--:R-:W-:Y:S01]  /*b580*/  IMAD R0, R4, 0x2000, R5 ;  /* 0x0000200004007824 */ /* 0x008fe200078e0205 */
[----:B----4-:R-:W-:-:S04]  /*b590*/  R2UR UR11, R6 ;  /* 0x00000000060b72ca */ /* 0x010fc800000e0000 */
[----:B------:R-:W-:Y:S02]  /*b5a0*/  R2UR UR8, R0 ;  /* 0x00000000000872ca */ /* 0x000fe400000e0000 */
[----:B-----5:R-:W-:Y:S02]  /*b5b0*/  R2UR UR4, R3 ;  /* 0x00000000030472ca */ /* 0x020fe400000e0000 */
[----:B--2---:R-:W-:Y:S02]  /*b5c0*/  R2UR UR13, R2 ;  /* 0x00000000020d72ca */ /* 0x004fe400000e0000 */
[----:B------:R-:W-:-:S07]  /*b5d0*/  P2R R0, PR, RZ, 0x1 ;  /* 0x00000001ff007803 */ /* 0x000fce0000000000 */
[----:B------:R-:W-:Y:S02]  /*b5e0*/  UIADD3 UR8, UR8, 0x22400, URZ ;  /* 0x0002240008087890 */ /* 0x000fe4000fffe03f */
[----:B------:R-:W-:Y:S01]  /*b5f0*/  ULEA UR11, UR11, UR4, 0x6 ;  /* 0x000000040b0b7291 */ /* 0x000fe2000f8e303f */
[----:B------:R3:W-:Y:S02]  /*b600*/  STL [R1+0x18], R0 ;  /* 0x0000180001007387 */ /* 0x0007e40000100800 */
[----:B------:R-:W-:-:S06]  /*b610*/  UMOV UR4, 0x0 ;  /* 0x0000000000047882 */ /* 0x000fcc0000000000 */
[----:B------:R3:W-:Y:S01]  /*b620*/  UTMALDG.4D [UR8], [UR6], desc[UR4] ;  /* 0x00000408060075b4 */ /* 0x0007e20008019000 */
[----:B------:R-:W-:Y:S02]  /*b630*/  NOP ;  /* 0x0000000000007918 */ /* 0x000fe40000000000 */
.L_x_3661:
[----:B------:R-:W4:Y:S04]  /*b640*/  LDL R2, [R1+0x4] ;  /* 0x0000040001027983 */ /* 0x000f280000100800 */
[----:B------:R-:W2:Y:S04]  /*b650*/  LDL.LU R3, [R1+0x2c] ;  /* 0x00002c0001037983 */ /* 0x000ea80000300800 */
[----:B------:R-:W5:Y:S04]  /*b660*/  LDL.LU R5, [R1+0x20] ;  /* 0x0000200001057983 */ /* 0x000f680000300800 */
[----:B-1----:R-:W5:Y:S01]  /*b670*/  LDL.LU R4, [R1+0x34] ;  /* 0x0000340001047983 */ /* 0x002f620000300800 */
[----:B------:R-:W-:Y:S05]  /*b680*/  WARPSYNC.ALL ;  /* 0x0000000000007948 */ /* 0x000fea0003800000 */
[----:B---3--:R-:W-:Y:S01]  /*b690*/  ULDC.64 UR4, c[0x0][0x298] ;  /* 0x0000a60000047ab9 */ /* 0x008fe20000000a00 */
[----:B------:R-:W-:Y:S01]  /*b6a0*/  ULDC.64 UR6, c[0x0][0xa00] ;  /* 0x0002800000067ab9 */ /* 0x000fe20000000a00 */
[----:B------:R-:W-:Y:S01]  /*b6b0*/  BSSY B6, `(.L_x_3666) ;  /* 0x0000024000067945 */ /* 0x000fe20003800000 */
[----:B------:R-:W-:Y:S01]  /*b6c0*/  BAR.SYNC.DEFER_BLOCKING 0x8, 0x100 ;  /* 0x0204000000007b1d */ /* 0x000fe20000010000 */
[----:B------:R-:W-:-:S04]  /*b6d0*/  ISETP.NE.U32.AND P0, PT, RZ, UR6, PT ;  /* 0x00000006ff007c0c */ /* 0x000fc8000bf05070 */
[----:B------:R-:W-:Y:S01]  /*b6e0*/  ISETP.NE.AND.EX P0, PT, RZ, UR7, PT, P0 ;  /* 0x00000007ff007c0c */ /* 0x000fe2000bf05300 */
[----:B----4-:R-:W-:Y:S01]  /*b6f0*/  VIADD R2, R2, 0x20400 ;  /* 0x0002040002027836 */ /* 0x010fe20000000000 */
[----:B--2---:R-:W-:-:S04]  /*b700*/  SHF.R.S32.HI R0, RZ, 0x1f, R3 ;  /* 0x0000001fff007819 */ /* 0x004fc80000011403 */
[----:B------:R-:W-:Y:S02]  /*b710*/  LOP3.LUT P1, RZ, R2, 0x3ff, RZ, 0xc0, !PT ;  /* 0x000003ff02ff7812 */ /* 0x000fe4000782c0ff */
[----:B-----5:R-:W-:Y:S01]  /*b720*/  SEL R5, R5, RZ, !P0 ;  /* 0x000000ff05057207 */ /* 0x020fe20004000000 */
[----:B------:R-:W-:Y:S01]  /*b730*/  IMAD R0, R0, UR4, RZ ;  /* 0x0000000400007c24 */ /* 0x000fe2000f8e02ff */
[----:B------:R-:W-:-:S03]  /*b740*/  SEL R4, R4, RZ, !P0 ;  /* 0x000000ff04047207 */ /* 0x000fc60004000000 */
        /* <DEDUP_REMOVED lines=26> */
.L_x_3667:
[----:B------:R-:W-:Y:S05]  /*b8f0*/  BSYNC B6 ;  /* 0x0000000000067941 */ /* 0x000fea0003800000 */
.L_x_3666:
[----:B--2---:R-:W2:Y:S01]  /*b900*/  LDL.LU R5, [R1+0x2c] ;  /* 0x00002c0001057983 */ /* 0x004ea20000300800 */
[----:B------:R-:W-:Y:S01]  /*b910*/  ULDC.64 UR4, c[0x0][0x2d8] ;  /* 0x0000b60000047ab9 */ /* 0x000fe20000000a00 */
[----:B------:R-:W1:Y:S01]  /*b920*/  LDC R7, c[0x0][0x448] ;  /* 0x00011200ff077b82 */ /* 0x000e620000000800 */
[----:B------:R-:W-:Y:S01]  /*b930*/  ULDC UR6, c[0x0][0x2b8] ;  /* 0x0000ae0000067ab9 */ /* 0x000fe20000000800 */
[----:B------:R-:W2:Y:S04]  /*b940*/  LDL.LU.64 R2, [R1+0x48] ;  /* 0x0000480001027983 */ /* 0x000ea80000300a00 */
[----:B------:R-:W3:Y:S04]  /*b950*/  LDL.LU R0, [R1+0x34] ;  /* 0x0000340001007983 */ /* 0x000ee80000300800 */
[----:B------:R-:W4:Y:S04]  /*b960*/  LDL.LU R6, [R1+0x54] ;  /* 0x0000540001067983 */ /* 0x000f280000300800 */
[----:B------:R-:W4:Y:S04]  /*b970*/  LDL.LU R4, [R1+0x20] ;  /* 0x0000200001047983 */ /* 0x000f280000300800 */
[----:B------:R0:W5:Y:S01]  /*b980*/  LDL R9, [R1+0x50] ;  /* 0x0000500001097983 */ /* 0x0001620000100800 */
[----:B-1----:R-:W-:Y:S01]  /*b990*/  ISETP.NE.AND P0, PT, R7, 0x1, PT ;  /* 0x000000010700780c */ /* 0x002fe20003f05270 */
[----:B------:R-:W1:Y:S02]  /*b9a0*/  S2R R8, SR_TID.X ;  /* 0x0000000000087919 */ /* 0x000e640000002100 */
[C---:B-1----:R-:W-:Y:S01]  /*b9b0*/  IMAD.SHL.U32 R10, R8.reuse, 0x8, RZ ;  /* 0x00000008080a7824 */ /* 0x042fe200078e00ff */
[----:B------:R-:W-:-:S04]  /*b9c0*/  LOP3.LUT R8, R8, 0x7f, RZ, 0xc0, !PT ;  /* 0x0000007f08087812 */ /* 0x000fc800078ec0ff */
[----:B------:R-:W-:Y:S02]  /*b9d0*/  LOP3.LUT R10, R10, 0x38, RZ, 0xc0, !PT ;  /* 0x000000380a0a7812 */ /* 0x000fe400078ec0ff */
[----:B------:R-:W-:Y:S01]  /*b9e0*/  SHF.R.U32.HI R8, RZ, 0x3, R8 ;  /* 0x00000003ff087819 */ /* 0x000fe20000011608 */
[----:B--2---:R-:W-:Y:S02]  /*b9f0*/  IMAD.MOV.U32 R3, RZ, RZ, R5 ;  /* 0x000000ffff037224 */ /* 0x004fe400078e0005 */
[----:B------:R-:W1:Y:S01]  /*ba00*/  S2R R5, SR_TID.X ;  /* 0x0000000000057919 */ /* 0x000e620000002100 */
[----:B---3--:R-:W-:Y:S02]  /*ba10*/  IMAD R0, R0, UR4, RZ ;  /* 0x0000000400007c24 */ /* 0x008fe4000f8e02ff */
[----:B------:R-:W-:-:S04]  /*ba20*/  IMAD.WIDE.U32 R2, R18, UR4, R2 ;  /* 0x0000000412027c25 */ /* 0x000fc8000f8e0002 */
[----:B------:R-:W-:Y:S01]  /*ba30*/  IMAD R0, R18, UR5, R0 ;  /* 0x0000000512007c24 */ /* 0x000fe2000f8e0200 */
[----:B------:R-:W-:-:S03]  /*ba40*/  ULDC.64 UR4, c[0x0][0x2e0] ;  /* 0x0000b80000047ab9 */ /* 0x000fc60000000a00 */
[----:B------:R-:W-:Y:S02]  /*ba50*/  IMAD.IADD R3, R3, 0x1, R0 ;  /* 0x0000000103037824 */ /* 0x000fe400078e0200 */
[----:B----4-:R-:W-:Y:S02]  /*ba60*/  IMAD R0, R6, UR4, RZ ;  /* 0x0000000406007c24 */ /* 0x010fe4000f8e02ff */
[C---:B------:R-:W-:Y:S01]  /*ba70*/  IMAD.WIDE.U32 R2, R4.reuse, UR4, R2 ;  /* 0x0000000404027c25 */ /* 0x040fe2000f8e0002 */
[----:B------:R-:W2:Y:S03]  /*ba80*/  @P0 LDC R6, c[0x0][0x450] ;  /* 0x00011400ff060b82 */ /* 0x000ea60000000800 */
[----:B------:R-:W-:Y:S01]  /*ba90*/  IMAD R0, R4, UR5, R0 ;  /* 0x0000000504007c24 */ /* 0x000fe2000f8e0200 */
[----:B------:R-:W-:Y:S01]  /*baa0*/  ULDC.64 UR4, c[0x0][0x2d0] ;  /* 0x0000b40000047ab9 */ /* 0x000fe20000000a00 */
[----:B------:R-:W3:Y:S02]  /*bab0*/  S2R R4, SR_TID.X ;  /* 0x0000000000047919 */ /* 0x000ee40000002100 */
[----:B------:R-:W-:Y:S01]  /*bac0*/  IMAD.IADD R3, R3, 0x1, R0 ;  /* 0x0000000103037824 */ /* 0x000fe200078e0200 */
[----:B-1----:R-:W-:-:S04]  /*bad0*/  LOP3.LUT R5, R5, 0x7f, RZ, 0xc0, !PT ;  /* 0x0000007f05057812 */ /* 0x002fc800078ec0ff */
[----:B------:R-:W-:Y:S01]  /*bae0*/  SHF.R.U32.HI R5, RZ, 0x3, R5 ;  /* 0x00000003ff057819 */ /* 0x000fe20000011605 */
[----:B---3--:R-:W-:-:S05]  /*baf0*/  IMAD.SHL.U32 R4, R4, 0x10, RZ ;  /* 0x0000001004047824 */ /* 0x008fca00078e00ff */
[----:B------:R-:W-:Y:S02]  /*bb00*/  LOP3.LUT R4, R5, 0x70, R4, 0xf8, !PT ;  /* 0x0000007005047812 */ /* 0x000fe400078ef804 */
[----:B------:R-:W1:Y:S03]  /*bb10*/  @P0 LDC R5, c[0x0][0x44c] ;  /* 0x00011300ff050b82 */ /* 0x000e660000000800 */
[----:B------:R-:W-:-:S04]  /*bb20*/  IMAD R0, R17, 0x40, R4 ;  /* 0x0000004011007824 */ /* 0x000fc800078e0204 */
[----:B------:R-:W-:Y:S02]  /*bb30*/  IMAD.MOV.U32 R4, RZ, RZ, R0 ;  /* 0x000000ffff047224 */ /* 0x000fe400078e0000 */
[----:B-1----:R-:W-:-:S05]  /*bb40*/  @P0 IMAD.HI.U32 R5, R0, R5, RZ ;  /* 0x0000000500050227 */ /* 0x002fca00078e00ff */
[----:B--2---:R-:W-:-:S05]  /*bb50*/  @P0 SHF.R.U32.HI R4, RZ, R6, R5 ;  /* 0x00000006ff040219 */ /* 0x004fca0000011605 */
        /* <DEDUP_REMOVED lines=8> */
[----:B------:R-:W-:-:S05]  /*bbe0*/  SHF.R.S32.HI R4, RZ, 0x1f, R0 ;  /* 0x0000001fff047819 */ /* 0x000fca0000011400 */
[----:B------:R-:W-:Y:S02]  /*bbf0*/  IMAD R6, R4, UR4, RZ ;  /* 0x0000000404067c24 */ /* 0x000fe4000f8e02ff */
[----:B------:R-:W-:-:S04]  /*bc00*/  IMAD.WIDE.U32 R4, R0, UR4, R2 ;  /* 0x0000000400047c25 */ /* 0x000fc8000f8e0002 */
[----:B------:R-:W-:Y:S01]  /*bc10*/  IMAD R0, R0, UR5, R6 ;  /* 0x0000000500007c24 */ /* 0x000fe2000f8e0206 */
[----:B------:R-:W-:Y:S02]  /*bc20*/  ULDC.64 UR4, c[0x0][0x280] ;  /* 0x0000a00000047ab9 */ /* 0x000fe40000000a00 */
[----:B------:R-:W-:Y:S01]  /*bc30*/  LEA R3, P1, R4, UR4, 0x1 ;  /* 0x0000000404037c11 */ /* 0x000fe2000f8208ff */
[----:B------:R-:W-:Y:S01]  /*bc40*/  IMAD.IADD R0, R5, 0x1, R0 ;  /* 0x0000000105007824 */ /* 0x000fe200078e0200 */
[----:B------:R-:W-:Y:S01]  /*bc50*/  UMOV UR4, 0xffffffff ;  /* 0xffffffff00047882 */ /* 0x000fe20000000000 */
[----:B------:R-:W-:-:S03]  /*bc60*/  ISETP.GE.AND P0, PT, R10, UR6, PT ;  /* 0x000000060a007c0c */ /* 0x000fc6000bf06270 */
[----:B------:R-:W-:Y:S01]  /*bc70*/  LEA.HI.X R2, R4, UR5, R0, 0x1, P1 ;  /* 0x0000000504027c11 */ /* 0x000fe200088f0c00 */
[----:B0-----:R-:W-:Y:S09]  /*bc80*/  BRA.DIV UR4, `(.L_x_3668) ;  /* 0x0000004e04d07947 */ /* 0x001ff2000b800000 */
[----:B------:R-:W2:Y:S01]  /*bc90*/  LDL.LU R5, [R1+0x38] ;  /* 0x0000380001057983 */ /* 0x000ea20000300800 */
        /* <DEDUP_REMOVED lines=11> */
[----:B-----5:R0:W-:Y:S02]  /*bd50*/  @!P1 LDGSTS.E.BYPASS.LTC128B.128 [R9+0x20400], desc[UR40][R4.64], !P0 ;  /* 0x2040000004099fae */ /* 0x0201e4000c101d68 */
        /* <DEDUP_REMOVED lines=19> */
[----:B------:R0:W-:Y:S04]  /*be90*/  @!P1 LDGSTS.E.BYPASS.LTC128B.128 [R9+0x21400], desc[UR40][R4.64], !P0 ;  /* 0x2140000004099fae */ /* 0x0001e8000c101d68 */
[----:B01----:R0:W2:Y:S02]  /*bea0*/  SHFL.IDX PT, R4, R2, 0x3, 0x181f ;  /* 0x00781f0002047f89 */ /* 0x0030a400000e0000 */
.L_x_3796:
[----:B------:R1:W5:Y:S01]  /*beb0*/  LDL R8, [R1+0x4] ;  /* 0x0000040001087983 */ /* 0x0003620000100800 */
[----:B------:R-:W-:-:S05]  /*bec0*/  VIADD R17, R17, 0x30 ;  /* 0x0000003011117836 */ /* 0x000fca0000000000 */
[----:B------:R-:W-:-:S13]  /*bed0*/  ISETP.GE.AND P1, PT, R17, R0, PT ;  /* 0x000000001100720c */ /* 0x000fda0003f26270 */
[----:B0-----:R-:W-:-:S05]  /*bee0*/  @!P1 LEA R2, P2, R10, R3, 0x1 ;  /* 0x000000030a029211 */ /* 0x001fca00078408ff */
[----:B--2---:R-:W-:-:S05]  /*bef0*/  @!P1 IMAD.X R3, RZ, RZ, R4, P2 ;  /* 0x000000ffff039224 */ /* 0x004fca00010e0604 */
[----:B------:R-:W-:Y:S01]  /*bf00*/  @!PT LDS RZ, [RZ] ;  /* 0x00000000fffff984 */ /* 0x000fe20000000800 */
[----:B------:R-:W-:Y:S01]  /*bf10*/  @!PT LDS RZ, [RZ] ;  /* 0x00000000fffff984 */ /* 0x000fe20000000800 */
[----:B------:R-:W-:Y:S01]  /*bf20*/  @!PT LDS RZ, [RZ] ;  /* 0x00000000fffff984 */ /* 0x000fe20000000800 */
[----:B------:R1:W-:Y:S01]  /*bf30*/  @!P1 LDGSTS.E.BYPASS.LTC128B.128 [R9+0x21c00], desc[UR40][R2.64], !P0 ;  /* 0x21c0000002099fae */ /* 0x0003e2000c101d68 */
[----:B------:R-:W-:Y:S01]  /*bf40*/  PLOP3.LUT P0, PT, PT, PT, PT, 0x80, 0x0 ;  /* 0x000000000000781c */ /* 0x000fe20003f0f070 */
[----:B------:R-:W-:-:S12]  /*bf50*/  NOP ;  /* 0x0000000000007918 */ /* 0x000fd80000000000 */
.L_x_3669:
[----:B-1----:R-:W2:Y:S01]  /*bf60*/  LDL R2, [R1+0x4] ;  /* 0x0000040001027983 */ /* 0x002ea20000100800 */
        /* <DEDUP_REMOVED lines=18> */
.L_x_3797:
[----:B------:R-:W-:Y:S05]  /*c090*/  BSYNC B0 ;  /* 0x0000000000007941 */ /* 0x000fea0003800000 */
.L_x_3670:
[----:B0-----:R-:W2:Y:S01]  /*c0a0*/  LDL R2, [R1+0x18] ;  /* 0x0000180001027983 */ /* 0x001ea20000100800 */
[----:B------:R-:W-:Y:S01]  /*c0b0*/  BSSY B0, `(.L_x_3672) ;  /* 0x00000a3000007945 */ /* 0x000fe20003800000 */
[----:B--2---:R-:W-:-:S13]  /*c0c0*/  ISETP.NE.AND P0, PT, R2, RZ, PT ;  /* 0x000000ff0200720c */ /* 0x004fda0003f05270 */
[----:B------:R-:W-:Y:S05]  /*c0d0*/  @!P0 BRA `(.L_x_3673) ;  /* 0x0000000800808947 */ /* 0x000fea0003800000 */
[----:B------:R-:W2:Y:S04]  /*c0e0*/  LDL R3, [R1+0x4] ;  /* 0x0000040001037983 */ /* 0x000ea80000100800 */
[----:B------:R-:W3:Y:S01]  /*c0f0*/  LDL R4, [R1+0x10] ;  /* 0x0000100001047983 */ /* 0x000ee20000100800 */
[----:B------:R-:W0:Y:S01]  /*c100*/  S2R R2, SR_TID.X ;  /* 0x0000000000027919 */ /* 0x000e220000002100 */
[----:B--2---:R-:W-:Y:S02]  /*c110*/  IMAD.MOV.U32 R5, RZ, RZ, R3 ;  /* 0x000000ffff057224 */ /* 0x004fe400078e0003 */
[----:B------:R-:W2:Y:S01]  /*c120*/  LDL R3, [R1+0x8] ;  /* 0x0000080001037983 */ /* 0x000ea20000100800 */
[----:B---3--:R-:W-:Y:S01]  /*c130*/  SHF.L.U32 R0, R4, 0x1f, RZ ;  /* 0x0000001f04007819 */ /* 0x008fe200000006ff */
[----:B------:R-:W-:Y:S01]  /*c140*/  BSSY B1, `(.L_x_3674) ;  /* 0x0000006000017945 */ /* 0x000fe20003800000 */
[----:B0-----:R-:W-:-:S04]  /*c150*/  LOP3.LUT R2, R2, 0x7f, RZ, 0xc0, !PT ;  /* 0x0000007f02027812 */ /* 0x001fc800078ec0ff */
[----:B------:R-:W-:Y:S01]  /*c160*/  ISETP.NE.AND P1, PT, R2, RZ, PT ;  /* 0x000000ff0200720c */ /* 0x000fe20003f25270 */
[----:B--2---:R-:W-:-:S04]  /*c170*/  IMAD R3, R3, 0x8, R5 ;  /* 0x0000000803037824 */ /* 0x004fc800078e0205 */
[----:B------:R-:W0:Y:S02]  /*c180*/  SYNCS.PHASECHK.TRANS64.TRYWAIT P0, [R3+URZ+0x28c60], R0 ;  /* 0x028c6000030075a7 */ /* 0x000e24000800017f */
[----:B0-----:R-:W-:Y:S06]  /*c190*/  @!P0 BRA `(.L_x_3675) ;  /* 0x0000004c00ec8947 */ /* 0x001fec0003800000 */
.L_x_3798:
[----:B------:R-:W-:Y:S05]  /*c1a0*/  BSYNC B1 ;  /* 0x0000000000017941 */ /* 0x000fea0003800000 */
.L_x_3674:
        /* <DEDUP_REMOVED lines=9> */
.L_x_3677:
[----:B------:R-:W-:Y:S05]  /*c240*/  BSYNC B1 ;  /* 0x0000000000017941 */ /* 0x000fea0003800000 */
.L_x_3676:
[----:B------:R-:W2:Y:S04]  /*c250*/  LDL R5, [R1+0x4] ;  /* 0x0000040001057983 */ /* 0x000ea80000100800 */
[----:B------:R-:W2:Y:S04]  /*c260*/  LDL R2, [R1+0x8] ;  /* 0x0000080001027983 */ /* 0x000ea80000100800 */
[----:B------:R-:W3:Y:S04]  /*c270*/  LDL R4, [R1+0x1c] ;  /* 0x00001c0001047983 */ /* 0x000ee80000100800 */
[----:B0-----:R-:W3:Y:S01]  /*c280*/  LDL R0, [R1+0x40] ;  /* 0x0000400001007983 */ /* 0x001ee20000100800 */
[----:B------:R-:W-:Y:S01]  /*c290*/  UIADD3 UR4, UP0, UR38, 0x470, URZ ;  /* 0x0000047026047890 */ /* 0x000fe2000ff1e03f */
[----:B------:R-:W-:Y:S01]  /*c2a0*/  VIADD R3, R3, 0x28c50 ;  /* 0x00028c5003037836 */ /* 0x000fe20000000000 */
[----:B------:R-:W-:Y:S01]  /*c2b0*/  PLOP3.LUT P0, PT, PT, PT, PT, 0x80, 0x0 ;  /* 0x000000000000781c */ /* 0x000fe20003f0f070 */
[----:B------:R-:W-:Y:S01]  /*c2c0*/  UMOV UR6, 0x0 ;  /* 0x0000000000067882 */ /* 0x000fe20000000000 */
[----:B------:R-:W-:Y:S01]  /*c2d0*/  UIADD3.X UR5, URZ, UR39, URZ, UP0, !UPT ;  /* 0x000000273f057290 */ /* 0x000fe200087fe43f */
[----:B------:R-:W-:Y:S01]  /*c2e0*/  UMOV UR7, 0x14f00000 ;  /* 0x14f0000000077882 */ /* 0x000fe20000000000 */
[----:B------:R-:W-:Y:S01]  /*c2f0*/  UMOV UR10, URZ ;  /* 0x0000003f000a7c82 */ /* 0x000fe20008000000 */
[----:B--2---:R-:W-:-:S02]  /*c300*/  IMAD R2, R2, 0x10000, R5 ;  /* 0x0001000002027824 */ /* 0x004fc400078e0205 */
[----:B---3--:R-:W-:Y:S02]  /*c310*/  IMAD R0, R0, 0x40, R4 ;  /* 0x0000004000007824 */ /* 0x008fe400078e0204 */
[----:B------:R-:W-:-:S07]  /*c320*/  VIADD R4, R2, 0x400 ;  /* 0x0000040002047836 */ /* 0x000fce0000000000 */
.L_x_3678:
        /* <DEDUP_REMOVED lines=16> */
.L_x_3679:
        /* <DEDUP_REMOVED lines=16> */
.L_x_3680:
        /* <DEDUP_REMOVED lines=16> */
.L_x_3681:
        /* <DEDUP_REMOVED lines=16> */
.L_x_3682:
        /* <DEDUP_REMOVED lines=16> */
.L_x_3683:
        /* <DEDUP_REMOVED lines=16> */
.L_x_3684:
        /* <DEDUP_REMOVED lines=16> */
.L_x_3685:
        /* <DEDUP_REMOVED lines=11> */
.L_x_3673:
[----:B------:R-:W-:Y:S05]  /*cae0*/  BSYNC B0 ;  /* 0x0000000000007941 */ /* 0x000fea0003800000 */
.L_x_3672:
[----:B------:R-:W2:Y:S01]  /*caf0*/  LDL.LU R4, [R1+0x30] ;  /* 0x0000300001047983 */ /* 0x000ea20000300800 */
        /* <DEDUP_REMOVED lines=14> */
[----:B------:R-:W3:Y:S04]  /*cbe0*/  LDL.LU R4, [R1+0x8] ;  /* 0x0000080001047983 */ /* 0x000ee80000300800 */
[----:B------:R-:W4:Y:S01]  /*cbf0*/  LDL.LU R7, [R1+0x10] ;  /* 0x0000100001077983 */ /* 0x000f220000300800 */
[----:B------:R-:W-:Y:S01]  /*cc00*/  BSSY B1, `(.L_x_3690) ;  /* 0x00000e5000017945 */ /* 0x000fe20003800000 */
[----:B--2---:R-:W-:Y:S01]  /*cc10*/  ISETP.NE.AND P2, PT, R5, RZ, PT ;  /* 0x000000ff0500720c */ /* 0x004fe20003f45270 */
[----:B---3--:R-:W-:-:S05]  /*cc20*/  VIADD R2, R4, 0x1 ;  /* 0x0000000104027836 */ /* 0x008fca0000000000 */
[----:B------:R-:W-:-:S04]  /*cc30*/  ISETP.NE.AND P0, PT, R2, 0x2, PT ;  /* 0x000000020200780c */ /* 0x000fc80003f05270 */
[----:B------:R-:W-:Y:S02]  /*cc40*/  SEL R3, RZ, 0x1, P0 ;  /* 0x00000001ff037807 */ /* 0x000fe40000000000 */
[----:B-----5:R-:W-:Y:S02]  /*cc50*/  SEL R8, R2, RZ, P0 ;  /* 0x000000ff02087207 */ /* 0x020fe40000000000 */
[----:B----4-:R-:W-:-:S05]  /*cc60*/  LOP3.LUT R7, R7, R3, RZ, 0x3c, !PT ;  /* 0x0000000307077212 */ /* 0x010fca00078e3cff */
[----:B------:R0:W-:Y:S04]  /*cc70*/  STL [R1+0x10], R7 ;  /* 0x0000100701007387 */ /* 0x0001e80000100800 */
[----:B------:R0:W-:Y:S01]  /*cc80*/  STL [R1+0x8], R8 ;  /* 0x0000080801007387 */ /* 0x0001e20000100800 */
[----:B------:R-:W-:Y:S05]  /*cc90*/  @!P2 BRA `(.L_x_3691) ;  /* 0x0000000c006ca947 */ /* 0x000fea0003800000 */
[----:B------:R-:W-:Y:S02]  /*cca0*/  ULDC.64 UR4, c[0x0][0x418] ;  /* 0x0001060000047ab9 */ /* 0x000fe40000000a00 */
[----:B------:R-:W-:-:S04]  /*ccb0*/  ISETP.NE.U32.AND P0, PT, RZ, UR4, PT ;  /* 0x00000004ff007c0c */ /* 0x000fc8000bf05070 */
[----:B------:R-:W-:-:S13]  /*ccc0*/  ISETP.NE.AND.EX P0, PT, RZ, UR5, PT, P0 ;  /* 0x00000005ff007c0c */ /* 0x000fda000bf05300 */
[----:B------:R-:W-:Y:S05]  /*ccd0*/  @!P0 BRA `(.L_x_3692) ;  /* 0x0000000000508947 */ /* 0x000fea0003800000 */
[----:B------:R-:W2:Y:S01]  /*cce0*/  LDL R10, [R1+0x14] ;  /* 0x00001400010a7983 */ /* 0x000ea20000100800 */
[----:B------:R-:W1:Y:S01]  /*ccf0*/  LDC R5, c[0x0][0x43c] ;  /* 0x00010f00ff057b82 */ /* 0x000e620000000800 */
[----:B------:R-:W-:Y:S02]  /*cd00*/  ULDC.64 UR6, c[0x0][0x428] ;  /* 0x00010a0000067ab9 */ /* 0x000fe40000000a00 */
[----:B------:R-:W3:Y:S01]  /*cd10*/  LDL R9, [R1+0xc] ;  /* 0x00000c0001097983 */ /* 0x000ee20000100800 */
        /* <DEDUP_REMOVED lines=14> */
[----:B------:R-:W2:Y:S04]  /*ce00*/  LDG.E R2, desc[UR40][R4.64] ;  /* 0x0000002804027981 */ /* 0x000ea8000c1e1900 */
[----:B--2---:R1:W-:Y:S02]  /*ce10*/  STL [R1], R2 ;  /* 0x0000000201007387 */ /* 0x0043e40000100800 */
.L_x_3692:
[----:B-1----:R-:W2:Y:S01]  /*ce20*/  LDL R2, [R1+0x4] ;  /* 0x0000040001027983 */ /* 0x002ea20000100800 */
[----:B------:R-:W1:Y:S02]  /*ce30*/  S2R R3, SR_TID.X ;  /* 0x0000000000037919 */ /* 0x000e640000002100 */
[----:B-1----:R-:W-:Y:S01]  /*ce40*/  LOP3.LUT R4, R3, 0x7f, RZ, 0xc0, !PT ;  /* 0x0000007f03047812 */ /* 0x002fe200078ec0ff */
[----:B------:R-:W-:Y:S03]  /*ce50*/  BSSY B3, `(.L_x_3693) ;  /* 0x0000006000037945 */ /* 0x000fe60003800000 */
[----:B------:R-:W-:Y:S01]  /*ce60*/  ISETP.NE.AND P1, PT, R4, RZ, PT ;  /* 0x000000ff0400720c */ /* 0x000fe20003f25270 */
[----:B--2---:R-:W-:Y:S01]  /*ce70*/  IMAD R3, R8, 0x8, R2 ;  /* 0x0000000808037824 */ /* 0x004fe200078e0202 */
[----:B------:R-:W-:-:S04]  /*ce80*/  SHF.L.U32 R2, R7, 0x1f, RZ ;  /* 0x0000001f07027819 */ /* 0x000fc800000006ff */
[----:B------:R-:W1:Y:S02]  /*ce90*/  SYNCS.PHASECHK.TRANS64.TRYWAIT P0, [R3+URZ+0x28c40], R2 ;  /* 0x028c4002030075a7 */ /* 0x000e64000800017f */
[----:B-1----:R-:W-:Y:S05]  /*cea0*/  @!P0 BRA `(.L_x_3694) ;  /* 0x0000004000bc8947 */ /* 0x002fea0003800000 */
.L_x_3799:
[----:B------:R-:W-:Y:S05]  /*ceb0*/  BSYNC B3 ;  /* 0x0000000000037941 */ /* 0x000fea0003800000 */
.L_x_3693:
[----:B------:R-:W-:Y:S04]  /*cec0*/  BSSY B3, `(.L_x_3695) ;  /* 0x0000009000037945 */ /* 0x000fe80003800000 */
[----:B------:R-:W-:Y:S05]  /*ced0*/  @P1 BRA `(.L_x_3696) ;  /* 0x00000000001c1947 */ /* 0x000fea0003800000 */
[----:B------:R-:W2:Y:S02]  /*cee0*/  S2R R4, SR_TID.X ;  /* 0x0000000000047919 */ /* 0x000ea40000002100 */
[----:B--2---:R-:W-:Y:S01]  /*cef0*/  LOP3.LUT R5, R4, 0x1f, RZ, 0xc0, !PT ;  /* 0x0000001f04057812 */ /* 0x004fe200078ec0ff */
[----:B------:R-:W-:-:S03]  /*cf00*/  IMAD.MOV.U32 R4, RZ, RZ, 0x2000 ;  /* 0x00002000ff047424 */ /* 0x000fc600078e00ff */
[----:B------:R-:W-:Y:S01]  /*cf10*/  ISETP.NE.AND P0, PT, R5, RZ, PT ;  /* 0x000000ff0500720c */ /* 0x000fe20003f05270 */
[----:B------:R2:W-:-:S12]  /*cf20*/  SYNCS.ARRIVE.TRANS64 RZ, [R3+URZ+0x28c30], R4 ;  /* 0x028c300403ff79a7 */ /* 0x0005d8000800003f */
[----:B--2---:R-:W-:Y:S05]  /*cf30*/  @!P0 BRA `(.L_x_3696) ;  /* 0x0000000000048947 */ /* 0x004fea0003800000 */
[----:B------:R-:W-:Y:S01]  /*cf40*/  BPT.TRAP 0x1 ;  /* 0x000000040000795c */ /* 0x000fe20000300000 */
.L_x_3696:
[----:B------:R-:W-:Y:S05]  /*cf50*/  BSYNC B3 ;  /* 0x0000000000037941 */ /* 0x000fea0003800000 */
.L_x_3695:
[----:B0-----:R-:W2:Y:S04]  /*cf60*/  LDL R8, [R1+0x4] ;  /* 0x0000040001087983 */ /* 0x001ea80000100800 */
[----:B------:R-:W2:Y:S04]  /*cf70*/  LDL R4, [R1+0x8] ;  /* 0x0000080001047983 */ /* 0x000ea80000100800 */
[----:B------:R-:W3:Y:S01]  /*cf80*/  LDL R5, [R1+0x1c] ;  /* 0x00001c0001057983 */ /* 0x000ee20000100800 */
[----:B------:R-:W-:Y:S01]  /*cf90*/  IMAD.MOV.U32 R7, RZ, RZ, RZ ;  /* 0x000000ffff077224 */ /* 0x000fe200078e00ff */
[----:B------:R-:W-:Y:S01]  /*cfa0*/  UIADD3 UR4, UP0, UR38, 0x370, URZ ;  /* 0x0000037026047890 */ /* 0x000fe2000ff1e03f */
[----:B------:R-:W-:Y:S01]  /*cfb0*/  PLOP3.LUT P0, PT, PT, PT, PT, 0x80, 0x0 ;  /* 0x000000000000781c */ /* 0x000fe20003f0f070 */
[----:B------:R-:W-:Y:S01]  /*cfc0*/  UMOV UR6, 0x0 ;  /* 0x0000000000067882 */ /* 0x000fe20000000000 */
[----:B------:R-:W-:Y:S01]  /*cfd0*/  UMOV UR7, 0x14f00000 ;  /* 0x14f0000000077882 */ /* 0x000fe20000000000 */
[----:B------:R-:W-:Y:S01]  /*cfe0*/  R2UR UR10, R7 ;  /* 0x00000000070a72ca */ /* 0x000fe200000e0000 */
[----:B------:R-:W-:Y:S01]  /*cff0*/  UIADD3.X UR5, URZ, UR39, URZ, UP0, !UPT ;  /* 0x000000273f057290 */ /* 0x000fe200087fe43f */
[----:B--2---:R-:W-:-:S02]  /*d000*/  IMAD R4, R4, 0x2000, R8 ;  /* 0x0000200004047824 */ /* 0x004fc400078e0208 */
[----:B---3--:R-:W-:Y:S02]  /*d010*/  IMAD R0, R0, 0x40, R5 ;  /* 0x0000004000007824 */ /* 0x008fe400078e0205 */
[----:B------:R-:W-:Y:S02]  /*d020*/  VIADD R4, R4, 0x22400 ;  /* 0x0002240004047836 */ /* 0x000fe40000000000 */
[----:B------:R-:W-:-:S07]  /*d030*/  VIADD R5, R3, 0x28c30 ;  /* 0x00028c3003057836 */ /* 0x000fce0000000000 */
.L_x_3697:
        /* <DEDUP_REMOVED lines=11> */
[----:B------:R-:W0:Y:S01]  /*d0f0*/  SYNCS.PHASECHK.TRANS64.TRYWAIT P0, [R3+URZ+0x28c60], R2 ;  /* 0x028c6002030075a7 */ /* 0x000e22000800017f */
[----:B------:R-:W-:Y:S04]  /*d100*/  BSSY B3, `(.L_x_3698) ;  /* 0x0000002000037945 */ /* 0x000fe80003800000 */
[----:B0-----:R-:W-:Y:S05]  /*d110*/  @!P0 BRA `(.L_x_3699) ;  /* 0x0000004000348947 */ /* 0x001fea0003800000 */
.L_x_3800:
[----:B------:R-:W-:Y:S05]  /*d120*/  BSYNC B3 ;  /* 0x0000000000037941 */ /* 0x000fea0003800000 */
.L_x_3698:
        /* <DEDUP_REMOVED lines=11> */
.L_x_3701:
[----:B------:R-:W-:Y:S05]  /*d1e0*/  BSYNC B3 ;  /* 0x0000000000037941 */ /* 0x000fea0003800000 */
.L_x_3700:
[----:B------:R-:W2:Y:S04]  /*d1f0*/  LDL R4, [R1+0x4] ;  /* 0x0000040001047983 */ /* 0x000ea80000100800 */
[----:B01----:R-:W2:Y:S01]  /*d200*/  LDL R2, [R1+0x8] ;  /* 0x0000080001027983 */ /* 0x003ea20000100800 */
        /* <DEDUP_REMOVED lines=9> */
.L_x_3702:
        /* <DEDUP_REMOVED lines=13> */
[----:B------:R-:W-:Y:S01]  /*d370*/  R2UR UR7, R9 ;  /* 0x00000000090772ca */ /* 0x000fe200000e0000 */
[----:B------:R-:W-:Y:S01]  /*d380*/  UMOV UR10, 0x40 ;  /* 0x00000040000a7882 */ /* 0x000fe20000000000 */
[----:B------:R-:W-:-:S13]  /*d390*/  PLOP3.LUT P0, PT, PT, PT, PT, 0x80, 0x0 ;  /* 0x000000000000781c */ /* 0x000fda0003f0f070 */
.L_x_3703:
        /* <DEDUP_REMOVED lines=16> */
.L_x_3704:
        /* <DEDUP_REMOVED lines=16> */
.L_x_3705:
        /* <DEDUP_REMOVED lines=16> */
.L_x_3706:
        /* <DEDUP_REMOVED lines=16> */
.L_x_3707:
        /* <DEDUP_REMOVED lines=16> */
.L_x_3708:
        /* <DEDUP_REMOVED lines=16> */
.L_x_3709:
        /* <DEDUP_REMOVED lines=10> */
[----:B-1----:R-:W-:Y:S05]  /*da40*/  @P0 BRA.U.ANY `(.L_x_3709) ;  /* 0xfffffffd00d40947 */ /* 0x002fea000393ffff */
.L_x_3691:
[----:B------:R-:W-:Y:S05]  /*da50*/  BSYNC B1 ;  /* 0x0000000000017941 */ /* 0x000fea0003800000 */
.L_x_3690:
[----:B------:R-:W2:Y:S02]  /*da60*/  LDL.LU R4, [R1+0x28] ;  /* 0x0000280001047983 */ /* 0x000ea40000300800 */
[----:B--2---:R-:W-:-:S07]  /*da70*/  VIADD R0, R4, 0xfffffffd ;  /* 0xfffffffd04007836 */ /* 0x004fce0000000000 */
.L_x_3689:
[----:B------:R-:W-:Y:S05]  /*da80*/  BSYNC B2 ;  /* 0x0000000000027941 */ /* 0x000fea0003800000 */
.L_x_3688:
[----:B------:R-:W2:Y:S01]  /*da90*/  LDL.LU R2, [R1+0x24] ;  /* 0x0000240001027983 */ /* 0x000ea20000300800 */
[----:B------:R-:W-:-:S05]  /*daa0*/  IMAD.MOV R6, RZ, RZ, -R6 ;  /* 0x000000ffff067224 */ /* 0x000fca00078e0a06 */
[----:B--2---:R-:W-:-:S13]  /*dab0*/  ISETP.NE.AND P0, PT, R2, R6, PT ;  /* 0x000000060200720c */ /* 0x004fda0003f05270 */
[----:B------:R-:W-:Y:S05]  /*dac0*/  @!P0 BRA `(.L_x_3687) ;  /* 0x0000001c00488947 */ /* 0x000fea0003800000 */
.L_x_3750:
[----:B------:R-:W2:Y:S04]  /*dad0*/  LDL R4, [R1+0x18] ;  /* 0x0000180001047983 */ /* 0x000ea80000100800 */
[----:B------:R-:W3:Y:S04]  /*dae0*/  LDL.LU R3, [R1+0x8] ;  /* 0x0000080001037983 */ /* 0x000ee80000300800 */
[----:B------:R-:W4:Y:S01]  /*daf0*/  LDL.LU R2, [R1+0x10] ;  /* 0x0000100001027983 */ /* 0x000f220000300800 */
[----:B------:R-:W-:Y:S05]  /*db00*/  YIELD ;  /* 0x0000000000007946 */ /* 0x000fea0003800000 */
[----:B------:R-:W-:Y:S01]  /*db10*/  BSSY B1, `(.L_x_3710) ;  /* 0x00000e2000017945 */ /* 0x000fe20003800000 */
[----:B--2---:R-:W-:Y:S01]  /*db20*/  ISETP.NE.AND P1, PT, R4, RZ, PT ;  /* 0x000000ff0400720c */ /* 0x004fe20003f25270 */
[----:B---3--:R-:W-:-:S05]  /*db30*/  VIADD R6, R3, 0x1 ;  /* 0x0000000103067836 */ /* 0x008fca0000000000 */
[----:B------:R-:W-:-:S04]  /*db40*/  ISETP.NE.AND P0, PT, R6, 0x2, PT ;  /* 0x000000020600780c */ /* 0x000fc80003f05270 */
[----:B0-----:R-:W-:Y:S02]  /*db50*/  SEL R7, RZ, 0x1, P0 ;  /* 0x00000001ff077807 */ /* 0x001fe40000000000 */
[----:B------:R-:W-:Y:S02]  /*db60*/  SEL R6, R6, RZ, P0 ;  /* 0x000000ff06067207 */ /* 0x000fe40000000000 */
[----:B----4-:R-:W-:Y:S01]  /*db70*/  LOP3.LUT R7, R2, R7, RZ, 0x3c, !PT ;  /* 0x0000000702077212 */ /* 0x010fe200078e3cff */
[----:B------:R-:W-:Y:S06]  /*db80*/  @!P1 BRA `(.L_x_3711) ;  /* 0x0000000c00689947 */ /* 0x000fec0003800000 */
[----:B------:R-:W-:Y:S01]  /*db90*/  ULDC.64 UR4, c[0x0][0x418] ;  /* 0x0001060000047ab9 */ /* 0x000fe20000000a00 */
[----:B-----5:R-:W-:Y:S01]  /*dba0*/  IMAD.MOV.U32 R8, RZ, RZ, R0 ;  /* 0x000000ffff087224 */ /* 0x020fe200078e0000 */
        /* <DEDUP_REMOVED lines=23> */
.L_x_3712:
[----:B0-----:R-:W2:Y:S01]  /*dd20*/  LDL R2, [R1+0x4] ;  /* 0x0000040001027983 */ /* 0x001ea20000100800 */
[----:B------:R-:W0:Y:S01]  /*dd30*/  S2R R3, SR_TID.X ;  /* 0x0000000000037919 */ /* 0x000e220000002100 */
[----:B------:R-:W-:Y:S01]  /*dd40*/  BSSY B2, `(.L_x_3713) ;  /* 0x0000007000027945 */ /* 0x000fe20003800000 */
[----:B0-----:R-:W-:-:S04]  /*dd50*/  LOP3.LUT R3, R3, 0x7f, RZ, 0xc0, !PT ;  /* 0x0000007f03037812 */ /* 0x001fc800078ec0ff */
[----:B------:R-:W-:Y:S01]  /*dd60*/  ISETP.NE.AND P1, PT, R3, RZ, PT ;  /* 0x000000ff0300720c */ /* 0x000fe20003f25270 */
[----:B--2---:R-:W-:Y:S01]  /*dd70*/  IMAD R4, R6, 0x8, R2 ;  /* 0x0000000806047824 */ /* 0x004fe200078e0202 */
[----:B------:R-:W-:-:S04]  /*dd80*/  SHF.L.U32 R2, R7, 0x1f, RZ ;  /* 0x0000001f07027819 */ /* 0x000fc800000006ff */
[----:B------:R-:W0:Y:S02]  /*dd90*/  SYNCS.PHASECHK.TRANS64.TRYWAIT P0, [R4+URZ+0x28c40], R2 ;  /* 0x028c4002040075a7 */ /* 0x000e24000800017f */
[----:B0-----:R-:W-:Y:S05]  /*dda0*/  @!P0 BRA `(.L_x_3714) ;  /* 0x0000003400248947 */ /* 0x001fea0003800000 */
.L_x_3801:
[----:B------:R-:W-:Y:S05]  /*ddb0*/  BSYNC B2 ;  /* 0x0000000000027941 */ /* 0x000fea0003800000 */
.L_x_3713:
[----:B------:R-:W-:Y:S04]  /*ddc0*/  BSSY B2, `(.L_x_3715) ;  /* 0x0000009000027945 */ /* 0x000fe80003800000 */
[----:B------:R-:W-:Y:S05]  /*ddd0*/  @P1 BRA `(.L_x_3716) ;  /* 0x00000000001c1947 */ /* 0x000fea0003800000 */
[----:B------:R-:W1:Y:S02]  /*dde0*/  S2R R3, SR_TID.X ;  /* 0x0000000000037919 */ /* 0x000e640000002100 */
[----:B-1----:R-:W-:Y:S01]  /*ddf0*/  LOP3.LUT R5, R3, 0x1f, RZ, 0xc0, !PT ;  /* 0x0000001f03057812 */ /* 0x002fe200078ec0ff */
[----:B------:R-:W-:-:S03]  /*de00*/  IMAD.MOV.U32 R3, RZ, RZ, 0x2000 ;  /* 0x00002000ff037424 */ /* 0x000fc600078e00ff */
[----:B------:R-:W-:Y:S01]  /*de10*/  ISETP.NE.AND P0, PT, R5, RZ, PT ;  /* 0x000000ff0500720c */ /* 0x000fe20003f05270 */
[----:B------:R1:W-:-:S12]  /*de20*/  SYNCS.ARRIVE.TRANS64 RZ, [R4+URZ+0x28c30], R3 ;  /* 0x028c300304ff79a7 */ /* 0x0003d8000800003f */
[----:B-1----:R-:W-:Y:S05]  /*de30*/  @!P0 BRA `(.L_x_3716) ;  /* 0x0000000000048947 */ /* 0x002fea0003800000 */
[----:B------:R-:W-:Y:S01]  /*de40*/  BPT.TRAP 0x1 ;  /* 0x000000040000795c */ /* 0x000fe20000300000 */
.L_x_3716:
[----:B------:R-:W-:Y:S05]  /*de50*/  BSYNC B2 ;  /* 0x0000000000027941 */ /* 0x000fea0003800000 */
.L_x_3715:
        /* <DEDUP_REMOVED lines=13> */
.L_x_3717:
        /* <DEDUP_REMOVED lines=11> */
[----:B------:R-:W1:Y:S01]  /*dfe0*/  SYNCS.PHASECHK.TRANS64.TRYWAIT P0, [R4+URZ+0x28c60], R2 ;  /* 0x028c6002040075a7 */ /* 0x000e62000800017f */
[----:B------:R-:W-:Y:S04]  /*dff0*/  BSSY B2, `(.L_x_3718) ;  /* 0x0000002000027945 */ /* 0x000fe80003800000 */
[----:B-1----:R-:W-:Y:S05]  /*e000*/  @!P0 BRA `(.L_x_3719) ;  /* 0x0000003000a08947 */ /* 0x002fea0003800000 */
.L_x_3802:
[----:B------:R-:W-:Y:S05]  /*e010*/  BSYNC B2 ;  /* 0x0000000000027941 */ /* 0x000fea0003800000 */
.L_x_3718:
[----:B------:R-:W-:Y:S01]  /*e020*/  BSSY B2, `(.L_x_3720) ;  /* 0x000000b000027945 */ /* 0x000fe20003800000 */
[----:B01----:R-:W-:Y:S02]  /*e030*/  IMAD.MOV.U32 R2, RZ, RZ, 0x0 ;  /* 0x00000000ff027424 */ /* 0x003fe400078e00ff */
[----:B------:R-:W-:Y:S01]  /*e040*/  IMAD.MOV.U32 R3, RZ, RZ, 0x14f00000 ;  /* 0x14f00000ff037424 */ /* 0x000fe200078e00ff */
[----:B------:R-:W-:Y:S06]  /*e050*/  @P1 BRA `(.L_x_3721) ;  /* 0x00000000001c1947 */ /* 0x000fec0003800000 */
[----:B------:R-:W0:Y:S02]  /*e060*/  S2R R5, SR_TID.X ;  /* 0x0000000000057919 */ /* 0x000e240000002100 */
[----:B0-----:R-:W-:Y:S01]  /*e070*/  LOP3.LUT R10, R5, 0x1f, RZ, 0xc0, !PT ;  /* 0x0000001f050a7812 */ /* 0x001fe200078ec0ff */
[----:B------:R-:W-:-:S03]  /*e080*/  IMAD.MOV.U32 R5, RZ, RZ, 0x10000 ;  /* 0x00010000ff057424 */ /* 0x000fc600078e00ff */
[----:B------:R-:W-:Y:S01]  /*e090*/  ISETP.NE.AND P0, PT, R10, RZ, PT ;  /* 0x000000ff0a00720c */ /* 0x000fe20003f05270 */
[----:B------:R0:W-:-:S12]  /*e0a0*/  SYNCS.ARRIVE.TRANS64 RZ, [R4+URZ+0x28c50], R5 ;  /* 0x028c500504ff79a7 */ /* 0x0001d8000800003f */
[----:B0-----:R-:W-:Y:S05]  /*e0b0*/  @!P0 BRA `(.L_x_3721) ;  /* 0x0000000000048947 */ /* 0x001fea0003800000 */
[----:B------:R-:W-:Y:S01]  /*e0c0*/  BPT.TRAP 0x1 ;  /* 0x000000040000795c */ /* 0x000fe20000300000 */
.L_x_3721:
[----:B------:R-:W-:Y:S05]  /*e0d0*/  BSYNC B2 ;  /* 0x0000000000027941 */ /* 0x000fea0003800000 */
.L_x_3720:
[----:B------:R-:W2:Y:S01]  /*e0e0*/  LDL R5, [R1+0x4] ;  /* 0x0000040001057983 */ /* 0x000ea20000100800 */
        /* <DEDUP_REMOVED lines=9> */
.L_x_3722:
        /* <DEDUP_REMOVED lines=16> */
.L_x_3723:
        /* <DEDUP_REMOVED lines=16> */
.L_x_3724:
        /* <DEDUP_REMOVED lines=16> */
.L_x_3725:
        /* <DEDUP_REMOVED lines=16> */
.L_x_3726:
        /* <DEDUP_REMOVED lines=16> */
.L_x_3727:
        /* <DEDUP_REMOVED lines=16> */
.L_x_3728:
        /* <DEDUP_REMOVED lines=16> */
.L_x_3729:
        /* <DEDUP_REMOVED lines=11> */
.L_x_3711:
[----:B------:R-:W-:Y:S05]  /*e930*/  BSYNC B1 ;  /* 0x0000000000017941 */ /* 0x000fea0003800000 */
.L_x_3710:
[----:B------:R-:W2:Y:S01]  /*e940*/  LDL R2, [R1+0x18] ;  /* 0x0000180001027983 */ /* 0x000ea20000100800 */
[----:B------:R-:W-:Y:S01]  /*e950*/  VIADD R6, R6, 0x1 ;  /* 0x0000000106067836 */ /* 0x000fe20000000000 */
[----:B------:R-:W-:Y:S04]  /*e960*/  BSSY B1, `(.L_x_3730) ;  /* 0x00000e5000017945 */ /* 0x000fe80003800000 */
[----:B------:R-:W-:-:S04]  /*e970*/  ISETP.NE.AND P0, PT, R6, 0x2, PT ;  /* 0x000000020600780c */ /* 0x000fc80003f05270 */
[----:B-----5:R-:W-:Y:S02]  /*e980*/  SEL R8, R6, RZ, P0 ;  /* 0x000000ff06087207 */ /* 0x020fe40000000000 */
[----:B--2---:R-:W-:Y:S02]  /*e990*/  ISETP.NE.AND P2, PT, R2, RZ, PT ;  /* 0x000000ff0200720c */ /* 0x004fe40003f45270 */
[----:B------:R-:W-:-:S04]  /*e9a0*/  SEL R2, RZ, 0x1, P0 ;  /* 0x00000001ff027807 */ /* 0x000fc80000000000 */
[----:B------:R-:W-:-:S05]  /*e9b0*/  LOP3.LUT R7, R7, R2, RZ, 0x3c, !PT ;  /* 0x0000000207077212 */ /* 0x000fca00078e3cff */
[----:B------:R0:W-:Y:S04]  /*e9c0*/  STL [R1+0x10], R7 ;  /* 0x0000100701007387 */ /* 0x0001e80000100800 */
[----:B------:R0:W-:Y:S01]  /*e9d0*/  STL [R1+0x8], R8 ;  /* 0x0000080801007387 */ /* 0x0001e20000100800 */
[----:B------:R-:W-:Y:S05]  /*e9e0*/  @!P2 BRA `(.L_x_3731) ;  /* 0x0000000c0070a947 */ /* 0x000fea0003800000 */
[----:B------:R-:W-:Y:S01]  /*e9f0*/  ULDC.64 UR4, c[0x0][0x418] ;  /* 0x0001060000047ab9 */ /* 0x000fe20000000a00 */
[----:B------:R-:W-:Y:S01]  /*ea00*/  VIADD R6, R0, 0xffffffff ;  /* 0xffffffff00067836 */ /* 0x000fe20000000000 */
        /* <DEDUP_REMOVED lines=23> */
.L_x_3732:
[----:B-1----:R-:W2:Y:S01]  /*eb80*/  LDL R2, [R1+0x4] ;  /* 0x0000040001027983 */ /* 0x002ea20000100800 */
[----:B------:R-:W1:Y:S01]  /*eb90*/  S2R R3, SR_TID.X ;  /* 0x0000000000037919 */ /* 0x000e620000002100 */
[----:B------:R-:W-:Y:S01]  /*eba0*/  BSSY B2, `(.L_x_3733) ;  /* 0x0000007000027945 */ /* 0x000fe20003800000 */
[----:B-1----:R-:W-:-:S04]  /*ebb0*/  LOP3.LUT R3, R3, 0x7f, RZ, 0xc0, !PT ;  /* 0x0000007f03037812 */ /* 0x002fc800078ec0ff */
[----:B------:R-:W-:Y:S01]  /*ebc0*/  ISETP.NE.AND P1, PT, R3, RZ, PT ;  /* 0x000000ff0300720c */ /* 0x000fe20003f25270 */
[----:B--2---:R-:W-:Y:S01]  /*ebd0*/  IMAD R4, R8, 0x8, R2 ;  /* 0x0000000808047824 */ /* 0x004fe200078e0202 */
[----:B------:R-:W-:-:S04]  /*ebe0*/  SHF.L.U32 R2, R7, 0x1f, RZ ;  /* 0x0000001f07027819 */ /* 0x000fc800000006ff */
[----:B------:R-:W1:Y:S02]  /*ebf0*/  SYNCS.PHASECHK.TRANS64.TRYWAIT P0, [R4+URZ+0x28c40], R2 ;  /* 0x028c4002040075a7 */ /* 0x000e64000800017f */
[----:B-1----:R-:W-:Y:S05]  /*ec00*/  @!P0 BRA `(.L_x_3734) ;  /* 0x0000002400b48947 */ /* 0x002fea0003800000 */
.L_x_3803:
[----:B------:R-:W-:Y:S05]  /*ec10*/  BSYNC B2 ;  /* 0x0000000000027941 */ /* 0x000fea0003800000 */
.L_x_3733:
        /* <DEDUP_REMOVED lines=9> */
.L_x_3736:
[----:B------:R-:W-:Y:S05]  /*ecb0*/  BSYNC B2 ;  /* 0x0000000000027941 */ /* 0x000fea0003800000 */
.L_x_3735:
        /* <DEDUP_REMOVED lines=14> */
.L_x_3737:
        /* <DEDUP_REMOVED lines=14> */
.L_x_3804:
[----:B------:R-:W-:Y:S05]  /*ee80*/  BSYNC B2 ;  /* 0x0000000000027941 */ /* 0x000fea0003800000 */
.L_x_3738:
        /* <DEDUP_REMOVED lines=11> */
.L_x_3741:
[----:B------:R-:W-:Y:S05]  /*ef40*/  BSYNC B2 ;  /* 0x0000000000027941 */ /* 0x000fea0003800000 */
.L_x_3740:
[----:B------:R-:W2:Y:S04]  /*ef50*/  LDL R8, [R1+0x4] ;  /* 0x0000040001087983 */ /* 0x000ea80000100800 */
        /* <DEDUP_REMOVED lines=10> */
.L_x_3742:
        /* <DEDUP_REMOVED lines=16> */
.L_x_3743:
        /* <DEDUP_REMOVED lines=16> */
.L_x_3744:
        /* <DEDUP_REMOVED lines=16> */
.L_x_3745:
        /* <DEDUP_REMOVED lines=16> */
.L_x_3746:
        /* <DEDUP_REMOVED lines=16> */
.L_x_3747:
        /* <DEDUP_REMOVED lines=16> */
.L_x_3748:
        /* <DEDUP_REMOVED lines=16> */
.L_x_3749:
        /* <DEDUP_REMOVED lines=11> */
.L_x_3731:
[----:B------:R-:W-:Y:S05]  /*f7b0*/  BSYNC B1 ;  /* 0x0000000000017941 */ /* 0x000fea0003800000 */
.L_x_3730:
[C---:B------:R-:W-:Y:S01]  /*f7c0*/  ISETP.GT.AND P0, PT, R0.reuse, 0x1, PT ;  /* 0x000000010000780c */ /* 0x040fe20003f04270 */
[----:B------:R-:W-:-:S12]  /*f7d0*/  VIADD R0, R0, 0xfffffffe ;  /* 0xfffffffe00007836 */ /* 0x000fd80000000000 */
[----:B------:R-:W-:Y:S05]  /*f7e0*/  @P0 BRA `(.L_x_3750) ;  /* 0xffffffe000b80947 */ /* 0x000fea000383ffff */
.L_x_3687:
[----:B------:R-:W-:Y:S05]  /*f7f0*/  BSYNC B0 ;  /* 0x0000000000007941 */ /* 0x000fea0003800000 */
.L_x_3686:
[----:B------:R-:W2:Y:S04]  /*f800*/  LDL.LU R4, [R1+0x8] ;  /* 0x0000080001047983 */ /* 0x000ea80000300800 */
[----:B------:R-:W3:Y:S01]  /*f810*/  LDL.LU R3, [R1+0x10] ;  /* 0x0000100001037983 */ /* 0x000ee20000300800 */
[----:B------:R-:W1:Y:S01]  /*f820*/  S2R R2, SR_TID.X ;  /* 0x0000000000027919 */ /* 0x000e620000002100 */
[----:B------:R-:W-:Y:S01]  /*f830*/  BSSY B0, `(.L_x_3751) ;  /* 0x0000015000007945 */ /* 0x000fe20003800000 */
[----:B-1----:R-:W-:-:S04]  /*f840*/  LOP3.LUT R2, R2, 0x7f, RZ, 0xc0, !PT ;  /* 0x0000007f02027812 */ /* 0x002fc800078ec0ff */
[----:B------:R-:W-:Y:S01]  /*f850*/  ISETP.NE.AND P1, PT, R2, RZ, PT ;  /* 0x000000ff0200720c */ /* 0x000fe20003f25270 */
[----:B--2---:R-:W-:-:S05]  /*f860*/  VIADD R0, R4, 0x1 ;  /* 0x0000000104007836 */ /* 0x004fca0000000000 */
[----:B------:R-:W-:-:S04]  /*f870*/  ISETP.NE.AND P0, PT, R0, 0x2, PT ;  /* 0x000000020000780c */ /* 0x000fc80003f05270 */
[----:B------:R-:W-:-:S04]  /*f880*/  SEL R2, RZ, 0x1, P0 ;  /* 0x00000001ff027807 */ /* 0x000fc80000000000 */
[----:B---3--:R-:W-:-:S05]  /*f890*/  LOP3.LUT R3, R3, R2, RZ, 0x3c, !PT ;  /* 0x0000000203037212 */ /* 0x008fca00078e3cff */
[----:B------:R1:W-:Y:S01]  /*f8a0*/  STL [R1+0x10], R3 ;  /* 0x0000100301007387 */ /* 0x0003e20000100800 */
[----:B------:R-:W-:Y:S05]  /*f8b0*/  @P1 BRA `(.L_x_3752) ;  /* 0x0000000000301947 */ /* 0x000fea0003800000 */
[----:B------:R-:W2:Y:S01]  /*f8c0*/  S2R R5, SR_LANEID ;  /* 0x0000000000057919 */ /* 0x000ea20000000000 */
[----:B------:R-:W-:Y:S01]  /*f8d0*/  VOTEU.ANY UR4, UPT, PT ;  /* 0x0000000000047886 */ /* 0x000fe200038e0100 */
[----:B-1----:R-:W1:Y:S01]  /*f8e0*/  LDC.64 R2, c[0x0][0xc60] ;  /* 0x00031800ff027b82 */ /* 0x002e620000000a00 */
[----:B------:R-:W2:Y:S02]  /*f8f0*/  FLO.U32 R4, UR4 ;  /* 0x0000000400047d00 */ /* 0x000ea400080e0000 */
[----:B--2---:R-:W-:-:S06]  /*f900*/  ISETP.EQ.U32.AND P1, PT, R4, R5, PT ;  /* 0x000000050400720c */ /* 0x004fcc0003f22070 */
[----:B------:R-:W1:Y:S07]  /*f910*/  POPC R5, UR4 ;  /* 0x0000000400057d09 */ /* 0x000e6e0008000000 */
[----:B-1----:R-:W2:Y:S01]  /*f920*/  @P1 ATOMG.E.ADD.STRONG.GPU PT, R3, desc[UR40][R2.64], R5 ;  /* 0x00000005020319a8 */ /* 0x002ea200081ee1e8 */
[----:B------:R-:W1:Y:S02]  /*f930*/  S2R R6, SR_LTMASK ;  /* 0x0000000000067919 */ /* 0x000e640000003900 */
[----:B-1----:R-:W-:-:S04]  /*f940*/  LOP3.LUT R6, R6, UR4, RZ, 0xc0, !PT ;  /* 0x0000000406067c12 */ /* 0x002fc8000f8ec0ff */
[----:B0-----:R-:W0:Y:S01]  /*f950*/  POPC R7, R6 ;  /* 0x0000000600077309 */ /* 0x001e220000000000 */
[----:B--2---:R-:W0:Y:S02]  /*f960*/  SHFL.IDX PT, R4, R3, R4, 0x1f ;  /* 0x00001f0403047589 */ /* 0x004e2400000e0000 */
[----:B0-----:R-:W-:-:S07]  /*f970*/  IADD3 R16, R4, UR37, R7 ;  /* 0x0000002504107c10 */ /* 0x001fce000fffe007 */
.L_x_3752:
[----:B------:R-:W-:Y:S05]  /*f980*/  BSYNC B0 ;  /* 0x0000000000007941 */ /* 0x000fea0003800000 */
.L_x_3751:
[----:B------:R-:W-:-:S05]  /*f990*/  SEL R0, R0, RZ, P0 ;  /* 0x000000ff00007207 */ /* 0x000fca0000000000 */
[----:B------:R2:W-:Y:S02]  /*f9a0*/  STL [R1+0x8], R0 ;  /* 0x0000080001007387 */ /* 0x0005e40000100800 */
.L_x_3654:
[----:B------:R-:W-:Y:S05]  /*f9b0*/  BSYNC B7 ;  /* 0x0000000000077941 */ /* 0x000fea0003800000 */
.L_x_3652:
[----:B--2---:R-:W2:Y:S02]  /*f9c0*/  LDL R0, [R1+0x58] ;  /* 0x0000580001007983 */ /* 0x004ea40000100800 */
[----:B--2---:R-:W-:-:S13]  /*f9d0*/  ISETP.NE.AND P0, PT, R0, RZ, PT ;  /* 0x000000ff0000720c */ /* 0x004fda0003f05270 */
[----:B------:R-:W-:Y:S05]  /*f9e0*/  @!P0 BRA `(.L_x_3753) ;  /* 0x0000000000288947 */ /* 0x000fea0003800000 */
[----:B------:R-:W-:Y:S05]  /*f9f0*/  WARPSYNC.ALL ;  /* 0x0000000000007948 */ /* 0x000fea0003800000 */
[----:B------:R-:W2:Y:S08]  /*fa00*/  S2UR UR5, SR_CgaCtaId ;  /* 0x00000000000579c3 */ /* 0x000eb00000008800 */
[----:B------:R-:W-:Y:S06]  /*fa10*/  BAR.SYNC.DEFER_BLOCKING 0x5, 0x180 ;  /* 0x0146000000007b1d */ /* 0x000fec0000010000 */
[----:B------:R-:W-:-:S02]  /*fa20*/  UMOV UR4, 0x400 ;  /* 0x0000040000047882 */ /* 0x000fc40000000000 */
[----:B--2---:R-:W-:-:S06]  /*fa30*/  ULEA UR4, UR5, UR4, 0x18 ;  /* 0x0000000405047291 */ /* 0x004fcc000f8ec03f */
[----:B------:R-:W-:-:S05]  /*fa40*/  IMAD.U32 R0, RZ, RZ, UR4 ;  /* 0x00000004ff007e24 */ /* 0x000fca000f8e00ff */
[----:B------:R3:W4:Y:S04]  /*fa50*/  LDS.128 R16, [R0+0x28cd0] ;  /* 0x028cd00000107984 */ /* 0x0007280000000c00 */
[----:B------:R3:W-:Y:S01]  /*fa60*/  STL [R1+0x4], R0 ;  /* 0x0000040001007387 */ /* 0x0007e20000100800 */
[----:B------:R-:W-:Y:S06]  /*fa70*/  BAR.ARV 0x4, 0x180 ;  /* 0x0106000000007b1d */ /* 0x000fec0000002000 */
[----:B------:R-:W-:Y:S05]  /*fa80*/  BRA `(.L_x_3754) ;  /* 0x0000000800487947 */ /* 0x000fea0003800000 */
.L_x_3753:
[----:B------:R-:W2:Y:S01]  /*fa90*/  S2R R0, SR_TID.X ;  /* 0x0000000000007919 */ /* 0x000ea20000002100 */
[----:B------:R-:W-:Y:S01]  /*faa0*/  UMOV UR4, 0xffffffff ;  /* 0xffffffff00047882 */ /* 0x000fe20000000000 */
[----:B--2---:R-:W-:-:S04]  /*fab0*/  LOP3.LUT R6, R0, 0x1f, RZ, 0xc0, !PT ;  /* 0x0000001f00067812 */ /* 0x004fc800078ec0ff */
[----:B------:R-:W-:Y:S01]  /*fac0*/  ISETP.NE.AND P0, PT, R6, 0x1f, PT ;  /* 0x0000001f0600780c */ /* 0x000fe20003f05270 */
[----:B------:R-:W-:-:S12]  /*fad0*/  BRA.DIV UR4, `(.L_x_3755) ;  /* 0x0000001a04287947 */ /* 0x000fd8000b800000 */
[----:B------:R-:W-:Y:S01]  /*fae0*/  IMAD.IADD R5, R19, 0x1, R6 ;  /* 0x0000000113057824 */ /* 0x000fe200078e0206 */
[----:B------:R-:W-:-:S04]  /*faf0*/  ULDC UR4, c[0x0][0xc3c] ;  /* 0x00030f0000047ab9 */ /* 0x000fc80000000800 */
[----:B------:R-:W-:-:S13]  /*fb00*/  ISETP.GE.OR P1, PT, R5, UR4, !P0 ;  /* 0x0000000405007c0c */ /* 0x000fda000c726670 */
[----:B-1----:R-:W1:Y:S02]  /*fb10*/  @!P1 LDC.64 R2, c[0x0][0xc80] ;  /* 0x00032000ff029b82 */ /* 0x002e640000000a00 */
[----:B-1----:R-:W-:-:S06]  /*fb20*/  @!P1 IMAD.WIDE R2, R5, 0x4, R2 ;  /* 0x0000000405029825 */ /* 0x002fcc00078e0202 */
[----:B------:R1:W2:Y:S01]  /*fb30*/  @!P1 LDG.E R3, desc[UR40][R2.64] ;  /* 0x0000002802039981 */ /* 0x0002a2000c1e1900 */
[C---:B------:R-:W-:Y:S02]  /*fb40*/  ISETP.GE.U32.AND P2, PT, R6.reuse, 0x2, PT ;  /* 0x000000020600780c */ /* 0x040fe40003f46070 */
[C---:B------:R-:W-:Y:S01]  /*fb50*/  ISETP.GE.U32.AND P3, PT, R6.reuse, 0x4, PT ;  /* 0x000000040600780c */ /* 0x040fe20003f66070 */
[----:B------:R-:W-:Y:S01]  /*fb60*/  SHFL.IDX PT, R0, R16, RZ, 0x1f ;  /* 0x00001fff10007589 */ /* 0x000fe200000e0000 */
[C---:B------:R-:W-:Y:S02]  /*fb70*/  ISETP.GE.U32.AND P4, PT, R6.reuse, 0x8, PT ;  /* 0x000000080600780c */ /* 0x040fe40003f86070 */
[C---:B------:R-:W-:Y:S01]  /*fb80*/  ISETP.GE.U32.AND P5, PT, R6.reuse, 0x10, PT ;  /* 0x000000100600780c */ /* 0x040fe20003fa6070 */
[----:B------:R-:W-:Y:S01]  /*fb90*/  SHFL.IDX PT, R4, R16, 0x1, 0x1f ;  /* 0x00201f0010047f89 */ /* 0x000fe200000e0000 */
[----:B-1----:R-:W-:Y:S02]  /*fba0*/  IMAD.MOV.U32 R2, RZ, RZ, RZ ;  /* 0x000000ffff027224 */ /* 0x002fe400078e00ff */
[----:B--2---:R-:W-:Y:S01]  /*fbb0*/  @!P1 IMAD.MOV.U32 R2, RZ, RZ, R3 ;  /* 0x000000ffff029224 */ /* 0x004fe200078e0003 */
[----:B------:R-:W-:-:S04]  /*fbc0*/  ISETP.NE.AND P1, PT, R6, RZ, PT ;  /* 0x000000ff0600720c */ /* 0x000fc80003f25270 */
        /* <DEDUP_REMOVED lines=16> */
.L_x_3814:
[----:B------:R-:W-:Y:S02]  /*fcd0*/  ULDC UR4, c[0x0][0xc38] ;  /* 0x00030e0000047ab9 */ /* 0x000fe40000000800 */
[----:B------:R-:W-:-:S04]  /*fce0*/  IMAD.U32 R16, RZ, RZ, UR4 ;  /* 0x00000004ff107e24 */ /* 0x000fc8000f8e00ff */
[----:B--2---:R-:W-:-:S04]  /*fcf0*/  IMAD R6, R14, R16, RZ ;  /* 0x000000100e067224 */ /* 0x004fc800078e02ff */
[----:B------:R-:W-:-:S05]  /*fd00*/  IMAD.IADD R4, R4, 0x1, R6 ;  /* 0x0000000104047824 */ /* 0x000fca00078e0206 */
[----:B------:R-:W-:-:S13]  /*fd10*/  ISETP.GT.AND P6, PT, R4, R0, PT ;  /* 0x000000000400720c */ /* 0x000fda0003fc4270 */
[----:B------:R-:W-:Y:S05]  /*fd20*/  @P6 BRA `(.L_x_3756) ;  /* 0x00000000009c6947 */ /* 0x000fea0003800000 */
.L_x_3761:
[----:B------:R-:W2:Y:S01]  /*fd30*/  LDC R6, c[0x0][0xc3c] ;  /* 0x00030f00ff067b82 */ /* 0x000ea20000000800 */
[----:B------:R-:W-:-:S05]  /*fd40*/  VIADD R19, R19, 0x1f ;  /* 0x0000001f13137836 */ /* 0x000fca0000000000 */
[----:B--2---:R-:W-:-:S13]  /*fd50*/  ISETP.GE.AND P6, PT, R19, R6, PT ;  /* 0x000000061300720c */ /* 0x004fda0003fc6270 */
[----:B------:R-:W-:Y:S05]  /*fd60*/  @P6 BRA `(.L_x_3757) ;  /* 0x0000000400446947 */ /* 0x000fea0003800000 */
[----:B------:R-:W2:Y:S01]  /*fd70*/  S2R R2, SR_TID.X ;  /* 0x0000000000027919 */ /* 0x000ea20000002100 */
[----:B------:R-:W-:Y:S01]  /*fd80*/  BSSY B0, `(.L_x_3758) ;  /* 0x0000009000007945 */ /* 0x000fe20003800000 */
[----:B--2---:R-:W-:-:S05]  /*fd90*/  LOP3.LUT R2, R2, 0x1f, RZ, 0xc0, !PT ;  /* 0x0000001f02027812 */ /* 0x004fca00078ec0ff */
[----:B------:R-:W-:Y:S02]  /*fda0*/  IMAD.IADD R5, R19, 0x1, R2 ;  /* 0x0000000113057824 */ /* 0x000fe400078e0202 */
[----:B------:R-:W-:-:S03]  /*fdb0*/  IMAD.MOV.U32 R2, RZ, RZ, RZ ;  /* 0x000000ffff027224 */ /* 0x000fc600078e00ff */
[----:B------:R-:W-:-:S13]  /*fdc0*/  ISETP.GE.OR P6, PT, R5, R6, !P0 ;  /* 0x000000060500720c */ /* 0x000fda00047c6670 */
[----:B------:R-:W-:Y:S05]  /*fdd0*/  @P6 BRA `(.L_x_3759) ;  /* 0x00000000000c6947 */ /* 0x000fea0003800000 */
[----:B-1----:R-:W1:Y:S02]  /*fde0*/  LDC.64 R2, c[0x0][0xc80] ;  /* 0x00032000ff027b82 */ /* 0x002e640000000a00 */
[----:B-1----:R-:W-:-:S06]  /*fdf0*/  IMAD.WIDE R2, R5, 0x4, R2 ;  /* 0x0000000405027825 */ /* 0x002fcc00078e0202 */
[----:B------:R2:W5:Y:S02]  /*fe00*/  LDG.E R2, desc[UR40][R2.64] ;  /* 0x0000002802027981 */ /* 0x000564000c1e1900 */
.L_x_3759:
[----:B------:R-:W-:Y:S05]  /*fe10*/  BSYNC B0 ;  /* 0x0000000000007941 */ /* 0x000fea0003800000 */
.L_x_3758:
[----:B------:R-:W-:-:S03]  /*fe20*/  UMOV UR4, 0xffffffff ;  /* 0xffffffff00047882 */ /* 0x000fc60000000000 */
[----:B------:R-:W-:Y:S05]  /*fe30*/  BRA.DIV UR4, `(.L_x_3760) ;  /* 0x0000001a04747947 */ /* 0x000fea000b800000 */
[----:B-----5:R-:W1:Y:S02]  /*fe40*/  SHFL.UP PT, R14, R2, 0x1, RZ ;  /* 0x04200000020e7989 */ /* 0x020e6400000e00ff */
[----:B-12---:R-:W-:-:S05]  /*fe50*/  SEL R3, R14, RZ, P1 ;  /* 0x000000ff0e037207 */ /* 0x006fca0000800000 */
        /* <DEDUP_REMOVED lines=14> */
.L_x_3822:
[----:B------:R-:W-:Y:S02]  /*ff40*/  ULDC UR4, c[0x0][0xc38] ;  /* 0x00030e0000047ab9 */ /* 0x000fe40000000800 */
[----:B------:R-:W-:-:S04]  /*ff50*/  IMAD.U32 R16, RZ, RZ, UR4 ;  /* 0x00000004ff107e24 */ /* 0x000fc8000f8e00ff */
[----:B--2---:R-:W-:-:S04]  /*ff60*/  IMAD R6, R14, R16, RZ ;  /* 0x000000100e067224 */ /* 0x004fc800078e02ff */
[----:B------:R-:W-:-:S05]  /*ff70*/  IMAD.IADD R4, R6, 0x1, R4 ;  /* 0x0000000106047824 */ /* 0x000fca00078e0204 */
[----:B------:R-:W-:-:S13]  /*ff80*/  ISETP.GT.AND P6, PT, R4, R0, PT ;  /* 0x000000000400720c */ /* 0x000fda0003fc4270 */
[----:B------:R-:W-:Y:S05]  /*ff90*/  @!P6 BRA `(.L_x_3761) ;  /* 0xfffffffc0064e947 */ /* 0x000fea000383ffff */
.L_x_3756:
[----:B------:R-:W-:Y:S01]  /*ffa0*/  IMAD.IADD R6, R4, 0x1, -R6 ;  /* 0x0000000104067824 */ /* 0x000fe200078e0a06 */
[----:B------:R-:W-:-:S03]  /*ffb0*/  UMOV UR4, 0xffffffff ;  /* 0xffffffff00047882 */ /* 0x000fc60000000000 */
[----:B------:R-:W-:-:S05]  /*ffc0*/  IMAD R5, R3, R16, R6 ;  /* 0x0000001003057224 */ /* 0x000fca00078e0206 */
[----:B------:R-:W-:Y:S01]  /*ffd0*/  ISETP.GT.AND P6, PT, R5, R0, PT ;  /* 0x000000000500720c */ /* 0x000fe20003fc4270 */
[----:B------:R-:W-:-:S12]  /*ffe0*/  BRA.DIV UR4, `(.L_x_3762) ;  /* 0x0000001a04c87947 */ /* 0x000fd8000b800000 */
[----:B------:R-:W-:-:S04]  /*fff0*/  VOTE.ANY R5, PT, !P6 ;  /* 0x0000000000057806 */ /* 0x000fc800070e0100 */
[----:B------:R-:W2:Y:S02]  /*10000*/  POPC R4, R5 ;  /* 0x0000000500047309 */ /* 0x000ea40000000000 */
[----:B--2---:R2:W3:Y:S02]  /*10010*/  SHFL.IDX PT, R17, R2, R4, 0x1f ;  /* 0x00001f0402117589 */ /* 0x0044e400000e0000 */
.L_x_3826:
[----:B------:R-:W-:Y:S01]  /*10020*/  ISETP.NE.AND P0, PT, R5, RZ, PT ;  /* 0x000000ff0500720c */ /* 0x000fe20003f05270 */
[----:B------:R-:W-:-:S12]  /*10030*/  IMAD.MOV.U32 R14, RZ, RZ, RZ ;  /* 0x000000ffff0e7224 */ /* 0x000fd800078e00ff */
[----:B------:R-:W-:Y:S05]  /*10040*/  @!P0 BRA `(.L_x_3763) ;  /* 0x0000000000108947 */ /* 0x000fea0003800000 */
[----:B------:R-:W-:Y:S01]  /*10050*/  UMOV UR4, 0xffffffff ;  /* 0xffffffff00047882 */ /* 0x000fe20000000000 */
[----:B0-----:R-:W-:Y:S02]  /*10060*/  VIADD R12, R4, 0xffffffff ;  /* 0xffffffff040c7836 */ /* 0x001fe40000000000 */
[----:B------:R-:W-:Y:S05]  /*10070*/  BRA.DIV UR4, `(.L_x_3764) ;  /* 0x0000001a04ec7947 */ /* 0x000fea000b800000 */
[----:B------:R4:W0:Y:S02]  /*10080*/  SHFL.IDX PT, R14, R3, R12, 0x1f ;  /* 0x00001f0c030e7589 */ /* 0x00082400000e0000 */
.L_x_3763:
[----:B---3--:R-:W-:Y:S01]  /*10090*/  IABS R5, R17 ;  /* 0x0000001100057213 */ /* 0x008fe20000000000 */
[----:B0-----:R-:W-:Y:S02]  /*100a0*/  IMAD R16, R14, R16, R6 ;  /* 0x000000100e107224 */ /* 0x001fe400078e0206 */
[----:B------:R-:W-:Y:S01]  /*100b0*/  IMAD.IADD R19, R4, 0x1, R19 ;  /* 0x0000000104137824 */ /* 0x000fe200078e0213 */
[----:B------:R-:W0:Y:S01]  /*100c0*/  I2F.RP R7, R5 ;  /* 0x0000000500077306 */ /* 0x000e220000209400 */
[----:B------:R-:W-:-:S07]  /*100d0*/  IMAD.IADD R0, R0, 0x1, -R16 ;  /* 0x0000000100007824 */ /* 0x000fce00078e0a10 */
[----:B0-----:R-:W0:Y:S02]  /*100e0*/  MUFU.RCP R7, R7 ;  /* 0x0000000700077308 */ /* 0x001e240000001000 */
[----:B0----5:R-:W-:-:S06]  /*100f0*/  VIADD R8, R7, 0xffffffe ;  /* 0x0ffffffe07087836 */ /* 0x021fcc0000000000 */
[----:B-1--4-:R-:W2:Y:S02]  /*10100*/  F2I.FTZ.U32.TRUNC.NTZ R3, R8 ;  /* 0x0000000800037305 */ /* 0x012ea4000021f000 */
[----:B--2---:R-:W-:-:S04]  /*10110*/  IMAD.MOV R2, RZ, RZ, -R3 ;  /* 0x000000ffff027224 */ /* 0x004fc800078e0a03 */
[----:B------:R-:W-:Y:S02]  /*10120*/  IMAD R6, R2, R5, RZ ;  /* 0x0000000502067224 */ /* 0x000fe400078e02ff */
[----:B------:R-:W-:-:S04]  /*10130*/  IMAD.MOV.U32 R2, RZ, RZ, RZ ;  /* 0x000000ffff027224 */ /* 0x000fc800078e00ff */
[----:B------:R-:W-:Y:S01]  /*10140*/  IMAD.HI.U32 R2, R3, R6, R2 ;  /* 0x0000000603027227 */ /* 0x000fe200078e0002 */
[----:B------:R-:W-:Y:S02]  /*10150*/  IABS R6, R17 ;  /* 0x0000001100067213 */ /* 0x000fe40000000000 */
[----:B------:R-:W-:-:S03]  /*10160*/  IABS R3, R0 ;  /* 0x0000000000037213 */ /* 0x000fc60000000000 */
[----:B------:R-:W-:Y:S02]  /*10170*/  IMAD.MOV R6, RZ, RZ, -R6 ;  /* 0x000000ffff067224 */ /* 0x000fe400078e0a06 */
        /* <DEDUP_REMOVED lines=10> */
[----:B------:R-:W-:Y:S01]  /*10220*/  @!P2 IMAD.MOV R2, RZ, RZ, -R2 ;  /* 0x000000ffff02a224 */ /* 0x000fe200078e0a02 */
[----:B------:R-:W-:-:S05]  /*10230*/  @!P1 LOP3.LUT R2, RZ, R17, RZ, 0x33, !PT ;  /* 0x00000011ff029212 */ /* 0x000fca00078e33ff */
[--C-:B------:R-:W-:Y:S02]  /*10240*/  IMAD.MOV R3, RZ, RZ, -R2.reuse ;  /* 0x000000ffff037224 */ /* 0x100fe400078e0a02 */
[----:B------:R-:W-:Y:S02]  /*10250*/  IMAD.MOV.U32 R18, RZ, RZ, R2 ;  /* 0x000000ffff127224 */ /* 0x000fe400078e0002 */
[----:B------:R-:W-:Y:S01]  /*10260*/  IMAD R17, R17, R3, R0 ;  /* 0x0000000311117224 */ /* 0x000fe200078e0200 */
[----:B------:R-:W-:Y:S06]  /*10270*/  BRA `(.L_x_3765) ;  /* 0x00000000001c7947 */ /* 0x000fec0003800000 */
.L_x_3757:
[----:B------:R-:W-:Y:S01]  /*10280*/  UMOV UR4, URZ ;  /* 0x0000003f00047c82 */ /* 0x000fe20008000000 */
[----:B------:R-:W-:Y:S01]  /*10290*/  UMOV UR5, URZ ;  /* 0x0000003f00057c82 */ /* 0x000fe20008000000 */
[----:B------:R-:W-:Y:S01]  /*102a0*/  ULDC UR6, c[0x0][0xc3c] ;  /* 0x00030f0000067ab9 */ /* 0x000fe20000000800 */
[----:B------:R-:W-:Y:S02]  /*102b0*/  IMAD.MOV.U32 R16, RZ, RZ, R0 ;  /* 0x000000ffff107224 */ /* 0x000fe400078e0000 */
[----:B------:R-:W-:Y:S02]  /*102c0*/  IMAD.U32 R17, RZ, RZ, UR4 ;  /* 0x00000004ff117e24 */ /* 0x000fe4000f8e00ff */
[----:B------:R-:W-:Y:S02]  /*102d0*/  IMAD.U32 R18, RZ, RZ, UR5 ;  /* 0x00000005ff127e24 */ /* 0x000fe4000f8e00ff */
[----:B------:R-:W-:-:S07]  /*102e0*/  IMAD.U32 R19, RZ, RZ, UR6 ;  /* 0x00000006ff137e24 */ /* 0x000fce000f8e00ff */
.L_x_3765:
[----:B------:R2:W3:Y:S01]  /*102f0*/  LDL R2, [R1+0x4] ;  /* 0x0000040001027983 */ /* 0x0004e20000100800 */
[----:B------:R-:W4:Y:S01]  /*10300*/  S2R R0, SR_TID.X ;  /* 0x0000000000007919 */ /* 0x000f220000002100 */
[----:B------:R-:W-:Y:S05]  /*10310*/  WARPSYNC.ALL ;  /* 0x0000000000007948 */ /* 0x000fea0003800000 */
[----:B----4-:R-:W-:Y:S01]  /*10320*/  LOP3.LUT R0, R0, 0x1f, RZ, 0xc0, !PT ;  /* 0x0000001f00007812 */ /* 0x010fe200078ec0ff */
[----:B------:R-:W-:Y:S03]  /*10330*/  BAR.SYNC.DEFER_BLOCKING 0x4, 0x180 ;  /* 0x0106000000007b1d */ /* 0x000fe60000010000 */
[----:B------:R-:W-:-:S13]  /*10340*/  ISETP.NE.AND P0, PT, R0, RZ, PT ;  /* 0x000000ff0000720c */ /* 0x000fda0003f05270 */
[----:B-1----:R-:W3:Y:S01]  /*10350*/  @!P0 S2R R3, SR_CgaCtaId ;  /* 0x0000000000038919 */ /* 0x002ee20000008800 */
[----:B------:R-:W-:-:S04]  /*10360*/  @!P0 MOV R0, 0x400 ;  /* 0x0000040000008802 */ /* 0x000fc80000000f00 */
[----:B---3--:R-:W-:-:S05]  /*10370*/  @!P0 LEA R2, R3, R0, 0x18 ;  /* 0x0000000003028211 */ /* 0x008fca00078ec0ff */
[----:B------:R2:W-:Y:S04]  /*10380*/  @!P0 STS.128 [R2+0x28cd0], R16 ;  /* 0x028cd01002008388 */ /* 0x0005e80000000c00 */
[----:B------:R2:W-:Y:S01]  /*10390*/  @!P0 STL [R1+0x4], R2 ;  /* 0x0000040201008387 */ /* 0x0005e20000100800 */
[----:B------:R-:W-:Y:S06]  /*103a0*/  BAR.ARV 0x5, 0x180 ;  /* 0x0146000000007b1d */ /* 0x000fec0000002000 */
.L_x_3754:
[----:B------:R-:W-:Y:S02]  /*103b0*/  ULDC UR4, c[0x0][0xc3c] ;  /* 0x00030f0000047ab9 */ /* 0x000fe40000000800 */
[----:B----4-:R-:W-:-:S13]  /*103c0*/  ISETP.GE.AND P0, PT, R19, UR4, PT ;  /* 0x0000000413007c0c */ /* 0x010fda000bf06270 */
[----:B------:R-:W-:Y:S05]  /*103d0*/  @!P0 BRA `(.L_x_3766) ;  /* 0xffffffa000808947 */ /* 0x000fea000383ffff */
[----:B------:R-:W-:Y:S05]  /*103e0*/  BSYNC B8 ;  /* 0x0000000000087941 */ /* 0x000fea0003800000 */
.L_x_3648:
[----:B---3--:R-:W3:Y:S01]  /*103f0*/  LDL.LU R0, [R1+0x3c] ;  /* 0x00003c0001007983 */ /* 0x008ee20000300800 */
[----:B------:R-:W-:Y:S01]  /*10400*/  BSSY B0, `(.L_x_3767) ;  /* 0x000000b000007945 */ /* 0x000fe20003800000 */
[----:B------:R-:W4:Y:S01]  /*10410*/  S2R R5, SR_CgaCtaId ;  /* 0x0000000000057919 */ /* 0x000f220000008800 */
[----:B---3--:R-:W-:-:S05]  /*10420*/  VIADD R0, R0, 0x1 ;  /* 0x0000000100007836 */ /* 0x008fca0000000000 */
[----:B--2---:R-:W-:-:S04]  /*10430*/  LEA.HI R2, R0, R0, RZ, 0x1 ;  /* 0x0000000000027211 */ /* 0x004fc800078f08ff */
[----:B-1----:R-:W-:-:S05]  /*10440*/  LOP3.LUT R3, R2, 0xfffffffe, RZ, 0xc0, !PT ;  /* 0xfffffffe02037812 */ /* 0x002fca00078ec0ff */
[----:B------:R-:W-:Y:S01]  /*10450*/  IMAD.IADD R3, R0, 0x1, -R3 ;  /* 0x0000000100037824 */ /* 0x000fe200078e0a03 */
[----:B------:R-:W-:-:S04]  /*10460*/  MOV R0, 0x400 ;  /* 0x0000040000007802 */ /* 0x000fc80000000f00 */
[----:B----4-:R-:W-:Y:S02]  /*10470*/  LEA R0, R5, R0, 0x18 ;  /* 0x0000000005007211 */ /* 0x010fe400078ec0ff */
[----:B------:R-:W-:-:S04]  /*10480*/  SHF.L.U32 R3, R3, 0x1f, RZ ;  /* 0x0000001f03037819 */ /* 0x000fc800000006ff */
[----:B------:R-:W1:Y:S02]  /*10490*/  SYNCS.PHASECHK.TRANS64.TRYWAIT P0, [R0+URZ+0x28c20], R3 ;  /* 0x028c2003000075a7 */ /* 0x000e64000800017f */
[----:B-1----:R-:W-:Y:S05]  /*104a0*/  @!P0 BRA `(.L_x_3768) ;  /* 0x0000001800048947 */ /* 0x002fea0003800000 */
.L_x_3829:
[----:B------:R-:W-:Y:S05]  /*104b0*/  BSYNC B0 ;  /* 0x0000000000007941 */ /* 0x000fea0003800000 */
.L_x_3767:
[----:B------:R-:W-:-:S03]  /*104c0*/  UMOV UR4, 0xffffffff ;  /* 0xffffffff00047882 */ /* 0x000fc60000000000 */
[----:B------:R-:W-:Y:S05]  /*104d0*/  BRA.DIV UR4, `(.L_x_3769) ;  /* 0x0000001a040c7947 */ /* 0x000fea000b800000 */
[----:B------:R-:W2:Y:S02]  /*104e0*/  S2R R2, SR_TID.X ;  /* 0x0000000000027919 */ /* 0x000ea40000002100 */
[----:B--2---:R-:W-:-:S04]  /*104f0*/  SHF.R.U32.HI R2, RZ, 0x5, R2 ;  /* 0x00000005ff027819 */ /* 0x004fc80000011602 */
[----:B------:R-:W-:-:S05]  /*10500*/  LOP3.LUT R2, R2, 0x3, RZ, 0xc0, !PT ;  /* 0x0000000302027812 */ /* 0x000fca00078ec0ff */
[----:B------:R2:W3:Y:S02]  /*10510*/  SHFL.IDX PT, R14, R2, RZ, 0x1f ;  /* 0x00001fff020e7589 */ /* 0x0004e400000e0000 */
.L_x_3832:
[----:B---3--:R-:W-:Y:S01]  /*10520*/  ISETP.NE.AND P0, PT, R14, RZ, PT ;  /* 0x000000ff0e00720c */ /* 0x008fe20003f05270 */
[----:B------:R-:W-:-:S12]  /*10530*/  BSSY B0, `(.L_x_3770) ;  /* 0x0000027000007945 */ /* 0x000fd80003800000 */
[----:B------:R-:W-:Y:S05]  /*10540*/  @P0 BRA `(.L_x_3771) ;  /* 0x0000000000940947 */ /* 0x000fea0003800000 */
[----:B------:R-:W-:-:S03]  /*10550*/  UMOV UR4, 0xffffffff ;  /* 0xffffffff00047882 */ /* 0x000fc60000000000 */
[----:B------:R-:W-:Y:S05]  /*10560*/  BRA.DIV UR4, `(.L_x_3772) ;  /* 0x0000001a041c7947 */ /* 0x000fea000b800000 */
[----:B------:R-:W-:-:S13]  /*10570*/  ELECT P6, URZ, PT ;  /* 0x00000000003f782f */ /* 0x000fda00038c0000 */
.L_x_3835:
[----:B------:R-:W-:Y:S05]  /*10580*/  @!P6 BRA `(.L_x_3771) ;  /* 0x000000000084e947 */ /* 0x000fea0003800000 */
[----:B------:R-:W-:-:S06]  /*10590*/  ULOP3.LUT UR4, UR36, 0x2, URZ, 0xfc, !UPT ;  /* 0x0000000224047892 */ /* 0x000fcc000f8efc3f */
[----:B--2---:R-:W-:-:S05]  /*105a0*/  IMAD.U32 R2, RZ, RZ, UR4 ;  /* 0x00000004ff027e24 */ /* 0x004fca000f8e00ff */
[----:B------:R-:W-:-:S13]  /*105b0*/  ISETP.NE.AND P2, PT, R2, 0x3, PT ;  /* 0x000000030200780c */ /* 0x000fda0003f45270 */
[----:B------:R-:W-:Y:S05]  /*105c0*/  @!P2 BRA `(.L_x_3773) ;  /* 0x000000000004a947 */ /* 0x000fea0003800000 */
[----:B------:R-:W-:Y:S01]  /*105d0*/  BPT.TRAP 0x1 ;  /* 0x000000040000795c */ /* 0x000fe20000300000 */
.L_x_3773:
[----:B-1----:R-:W2:Y:S04]  /*105e0*/  LDL R3, [R1+0x8] ;  /* 0x0000080001037983 */ /* 0x002ea80000100800 */
[----:B0-----:R-:W3:Y:S01]  /*105f0*/  LDL.LU R7, [R1+0x10] ;  /* 0x0000100001077983 */ /* 0x001ee20000300800 */
        /* <DEDUP_REMOVED lines=12> */
.L_x_3836:
[----:B------:R-:W1:Y:S02]  /*106c0*/  SYNCS.PHASECHK.TRANS64.TRYWAIT P0, [R7+URZ], R2 ;  /* 0x00000002070075a7 */ /* 0x000e64000800017f */
[----:B-1----:R-:W-:Y:S05]  /*106d0*/  @!P0 BRA `(.L_x_3775) ;  /* 0x0000001400f48947 */ /* 0x002fea0003800000 */
.L_x_3837:
[----:B------:R-:W-:Y:S05]  /*106e0*/  @!P2 BRA `(.L_x_3776) ;  /* 0x000000000004a947 */ /* 0x000fea0003800000 */
[----:B------:R-:W-:Y:S01]  /*106f0*/  BPT.TRAP 0x1 ;  /* 0x000000040000795c */ /* 0x000fe20000300000 */
.L_x_3776:
[----:B------:R-:W2:Y:S01]  /*10700*/  LDL.LU R4, [R1+0x8] ;  /* 0x0000080001047983 */ /* 0x000ea20000300800 */
[----:B------:R-:W-:-:S04]  /*10710*/  VIADD R0, R0, 0x28c60 ;  /* 0x00028c6000007836 */ /* 0x000fc80000000000 */
[----:B--2---:R-:W-:-:S04]  /*10720*/  IMAD R4, R4, 0x8, R0 ;  /* 0x0000000804047824 */ /* 0x004fc800078e0200 */
[----:B------:R-:W2:Y:S02]  /*10730*/  SYNCS.PHASECHK.TRANS64.TRYWAIT P0, [R4+URZ], R5 ;  /* 0x00000005040075a7 */ /* 0x000ea4000800017f */
[----:B--2---:R-:W-:Y:S05]  /*10740*/  @!P0 BRA `(.L_x_3777) ;  /* 0x0000001400ec8947 */ /* 0x004fea0003800000 */
.L_x_3838:
[----:B------:R-:W-:-:S07]  /*10750*/  IMAD R3, R3, 0x8, R0 ;  /* 0x0000000803037824 */ /* 0x000fce00078e0200 */
.L_x_3778:
[----:B---3--:R3:W4:Y:S02]  /*10760*/  SYNCS.PHASECHK.TRANS64.TRYWAIT P0, [R3+URZ], R2 ;  /* 0x00000002030075a7 */ /* 0x008724000800017f */
[----:B----4-:R-:W-:Y:S05]  /*10770*/  @!P0 NANOSLEEP.SYNCS 0x989680 ;  /* 0x009896800000895d */ /* 0x010fea0003900000 */
[----:B------:R-:W4:Y:S02]  /*10780*/  @!P0 SYNCS.PHASECHK.TRANS64 P0, [R3+URZ], R2 ;  /* 0x00000002030085a7 */ /* 0x000f24000800007f */
[----:B----4-:R-:W-:Y:S05]  /*10790*/  @!P0 BRA `(.L_x_3778) ;  /* 0xfffffffc00f08947 */ /* 0x010fea000383ffff */
.L_x_3771:
[----:B------:R-:W-:Y:S05]  /*107a0*/  BSYNC B0 ;  /* 0x0000000000007941 */ /* 0x000fea0003800000 */
.L_x_3770:
[----:B------:R-:W-:Y:S05]  /*107b0*/  EXIT ;  /* 0x000000000000794d */ /* 0x000fea0003800000 */
.L_x_3599:
[----:B0-----:R-:W-:-:S04]  /*107c0*/  IMAD.U32 R3, RZ, RZ, UR16 ;  /* 0x00000010ff037e24 */ /* 0x001fc8000f8e00ff */
[----:B------:R0:W1:Y:S03]  /*107d0*/  SYNCS.PHASECHK.TRANS64.TRYWAIT P0, [R3+URZ+0x28c50], R0 ;  /* 0x028c5000030075a7 */ /* 0x000066000800017f */
[----:B-1----:R-:W-:Y:S05]  /*107e0*/  @!P0 NANOSLEEP.SYNCS 0x989680 ;  /* 0x009896800000895d */ /* 0x002fea0003900000 */
[----:B------:R-:W1:Y:S02]  /*107f0*/  @!P0 SYNCS.PHASECHK.TRANS64 P0, [R3+URZ+0x28c50], R0 ;  /* 0x028c5000030085a7 */ /* 0x000e64000800007f */
[----:B-1----:R-:W-:Y:S05]  /*10800*/  @!P0 BRA `(.L_x_3599) ;  /* 0xfffffffc00ec8947 */ /* 0x002fea000383ffff */
[----:B------:R-:W-:Y:S05]  /*10810*/  BRA `(.L_x_3779) ;  /* 0xffffff1000487947 */ /* 0x000fea000383ffff */
.L_x_3604:
[----:B-1----:R-:W-:-:S04]  /*10820*/  IMAD.U32 R3, RZ, RZ, UR6 ;  /* 0x00000006ff037e24 */ /* 0x002fc8000f8e00ff */
[----:B------:R1:W2:Y:S03]  /*10830*/  SYNCS.PHASECHK.TRANS64.TRYWAIT P0, [R3+URZ+0x28c50], R0 ;  /* 0x028c5000030075a7 */ /* 0x0002a6000800017f */
[----:B--2---:R-:W-:Y:S05]  /*10840*/  @!P0 NANOSLEEP.SYNCS 0x989680 ;  /* 0x009896800000895d */ /* 0x004fea0003900000 */
[----:B------:R-:W2:Y:S02]  /*10850*/  @!P0 SYNCS.PHASECHK.TRANS64 P0, [R3+URZ+0x28c50], R0 ;  /* 0x028c5000030085a7 */ /* 0x000ea4000800007f */
[----:B--2---:R-:W-:Y:S05]  /*10860*/  @!P0 BRA `(.L_x_3604) ;  /* 0xfffffffc00ec8947 */ /* 0x004fea000383ffff */
[----:B------:R-:W-:Y:S05]  /*10870*/  BRA `(.L_x_3603) ;  /* 0xffffff1c00547947 */ /* 0x000fea000383ffff */
.L_x_3607:
[----:B0-----:R-:W-:-:S04]  /*10880*/  IMAD.U32 R3, RZ, RZ, UR42 ;  /* 0x0000002aff037e24 */ /* 0x001fc8000f8e00ff */
[----:B------:R0:W1:Y:S03]  /*10890*/  SYNCS.PHASECHK.TRANS64.TRYWAIT P1, [R3+URZ+0x28c00], R0 ;  /* 0x028c0000030075a7 */ /* 0x000066000802017f */
[----:B-1----:R-:W-:Y:S05]  /*108a0*/  @!P1 NANOSLEEP.SYNCS 0x989680 ;  /* 0x009896800000995d */ /* 0x002fea0003900000 */
[----:B------:R-:W1:Y:S02]  /*108b0*/  @!P1 SYNCS.PHASECHK.TRANS64 P1, [R3+URZ+0x28c00], R0 ;  /* 0x028c0000030095a7 */ /* 0x000e64000802007f */
[----:B-1----:R-:W-:Y:S05]  /*108c0*/  @!P1 BRA `(.L_x_3607) ;  /* 0xfffffffc00ec9947 */ /* 0x002fea000383ffff */
[----:B------:R-:W-:Y:S05]  /*108d0*/  BRA `(.L_x_3780) ;  /* 0xffffff2800b47947 */ /* 0x000fea000383ffff */
.L_x_3611:
[----:B--2---:R2:W3:Y:S02]  /*108e0*/  SYNCS.PHASECHK.TRANS64.TRYWAIT P1, [R7+URZ+0x28c30], R8 ;  /* 0x028c3008070075a7 */ /* 0x0044e4000802017f */
[----:B---3--:R-:W-:Y:S05]  /*108f0*/  @!P1 NANOSLEEP.SYNCS 0x989680 ;  /* 0x009896800000995d */ /* 0x008fea0003900000 */
[----:B------:R-:W3:Y:S02]  /*10900*/  @!P1 SYNCS.PHASECHK.TRANS64 P1, [R7+URZ+0x28c30], R8 ;  /* 0x028c3008070095a7 */ /* 0x000ee4000802007f */
[----:B---3--:R-:W-:Y:S05]  /*10910*/  @!P1 BRA `(.L_x_3611) ;  /* 0xfffffffc00f09947 */ /* 0x008fea000383ffff */
[----:B------:R-:W-:Y:S05]  /*10920*/  BRA `(.L_x_3610) ;  /* 0xffffff2800d07947 */ /* 0x000fea000383ffff */
.L_x_3615:
[----:B----4-:R4:W0:Y:S02]  /*10930*/  SYNCS.PHASECHK.TRANS64.TRYWAIT P2, [R7+URZ+0x28c50], R8 ;  /* 0x028c5008070075a7 */ /* 0x010824000804017f */
[----:B0-----:R-:W-:Y:S05]  /*10940*/  @!P2 NANOSLEEP.SYNCS 0x989680 ;  /* 0x009896800000a95d */ /* 0x001fea0003900000 */
[----:B------:R-:W0:Y:S02]  /*10950*/  @!P2 SYNCS.PHASECHK.TRANS64 P2, [R7+URZ+0x28c50], R8 ;  /* 0x028c50080700a5a7 */ /* 0x000e24000804007f */
[----:B0-----:R-:W-:Y:S05]  /*10960*/  @!P2 BRA `(.L_x_3615) ;  /* 0xfffffffc00f0a947 */ /* 0x001fea000383ffff */
[----:B------:R-:W-:Y:S05]  /*10970*/  BRA `(.L_x_3614) ;  /* 0xffffff3800e07947 */ /* 0x000fea000383ffff */
.L_x_3620:
[----:B--2---:R-:W-:-:S04]  /*10980*/  IMAD.U32 R3, RZ, RZ, UR22 ;  /* 0x00000016ff037e24 */ /* 0x004fc8000f8e00ff */
[----:B------:R2:W3:Y:S03]  /*10990*/  SYNCS.PHASECHK.TRANS64.TRYWAIT P3, [R3+URZ+0x28c30], R8 ;  /* 0x028c3008030075a7 */ /* 0x0004e6000806017f */
[----:B---3--:R-:W-:Y:S05]  /*109a0*/  @!P3 NANOSLEEP.SYNCS 0x989680 ;  /* 0x009896800000b95d */ /* 0x008fea0003900000 */
[----:B------:R-:W3:Y:S02]  /*109b0*/  @!P3 SYNCS.PHASECHK.TRANS64 P3, [R3+URZ+0x28c30], R8 ;  /* 0x028c30080300b5a7 */ /* 0x000ee4000806007f */
[----:B---3--:R-:W-:Y:S05]  /*109c0*/  @!P3 BRA `(.L_x_3620) ;  /* 0xfffffffc00ecb947 */ /* 0x008fea000383ffff */
[----:B------:R-:W-:Y:S05]  /*109d0*/  BRA `(.L_x_3619) ;  /* 0xffffff3c00b87947 */ /* 0x000fea000383ffff */
.L_x_3624:
[----:B--2---:R2:W4:Y:S02]  /*109e0*/  SYNCS.PHASECHK.TRANS64.TRYWAIT P3, [R171+URZ+0x28c50], R8 ;  /* 0x028c5008ab0075a7 */ /* 0x004524000806017f */
[----:B----4-:R-:W-:Y:S05]  /*109f0*/  @!P3 NANOSLEEP.SYNCS 0x989680 ;  /* 0x009896800000b95d */ /* 0x010fea0003900000 */
[----:B------:R-:W4:Y:S02]  /*10a00*/  @!P3 SYNCS.PHASECHK.TRANS64 P3, [R171+URZ+0x28c50], R8 ;  /* 0x028c5008ab00b5a7 */ /* 0x000f24000806007f */
[----:B----4-:R-:W-:Y:S05]  /*10a10*/  @!P3 BRA `(.L_x_3624) ;  /* 0xfffffffc00f0b947 */ /* 0x010fea000383ffff */
[----:B------:R-:W-:Y:S05]  /*10a20*/  BRA `(.L_x_3623) ;  /* 0xffffff5000ec7947 */ /* 0x000fea000383ffff */
.L_x_3660:
        /* <DEDUP_REMOVED lines=11> */
.L_x_3782:
[----:B------:R-:W-:Y:S05]  /*10ae0*/  BSYNC B0 ;  /* 0x0000000000007941 */ /* 0x000fea0003800000 */
.L_x_3781:
[----:B------:R-:W-:Y:S05]  /*10af0*/  BRA `(.L_x_3783) ;  /* 0xffffffa4009c7947 */ /* 0x000fea000383ffff */
.L_x_3662:
[----:B------:R-:W-:Y:S01]  /*10b00*/  BSSY B0, `(.L_x_3784) ;  /* 0x0000006000007945 */ /* 0x000fe20003800000 */
[----:B------:R-:W-:-:S07]  /*10b10*/  IMAD.MOV.U32 R15, RZ, RZ, -0x1 ;  /* 0xffffffffff0f7424 */ /* 0x000fce00078e00ff */
[----:B012---:R-:W-:Y:S05]  /*10b20*/  WARPSYNC.COLLECTIVE R15, `(.L_x_3785) ;  /* 0x000000000f0c7348 */ /* 0x007fea0003c00000 */
[----:B------:R-:W-:Y:S02]  /*10b30*/  ELECT P6, UR62, PT ;  /* 0x00000000003e782f */ /* 0x000fe400038c0000 */
[----:B------:R-:W-:Y:S01]  /*10b40*/  MOV R14, UR62 ;  /* 0x0000003e000e7c02 */ /* 0x000fe20008000f00 */
[----:B012---:R-:W-:Y:S10]  /*10b50*/  ENDCOLLECTIVE ;  /* 0x000000000000791b */ /* 0x007ff40003800000 */
.L_x_3785:
[----:B------:R-:W-:Y:S05]  /*10b60*/  BSYNC B0 ;  /* 0x0000000000007941 */ /* 0x000fea0003800000 */
.L_x_3784:
[----:B------:R-:W-:Y:S05]  /*10b70*/  BRA `(.L_x_3786) ;  /* 0xffffffa400a07947 */ /* 0x000fea000383ffff */
.L_x_3664:
[----:B--2---:R2:W3:Y:S02]  /*10b80*/  SYNCS.PHASECHK.TRANS64.TRYWAIT P0, [R0+URZ+0x28c40], R2 ;  /* 0x028c4002000075a7 */ /* 0x0044e4000800017f */
[----:B---3--:R-:W-:Y:S05]  /*10b90*/  @!P0 NANOSLEEP.SYNCS 0x989680 ;  /* 0x009896800000895d */ /* 0x008fea0003900000 */
[----:B------:R-:W3:Y:S02]  /*10ba0*/  @!P0 SYNCS.PHASECHK.TRANS64 P0, [R0+URZ+0x28c40], R2 ;  /* 0x028c4002000085a7 */ /* 0x000ee4000800007f */
[----:B---3--:R-:W-:Y:S05]  /*10bb0*/  @!P0 BRA `(.L_x_3664) ;  /* 0xfffffffc00f08947 */ /* 0x008fea000383ffff */
[----:B------:R-:W-:Y:S05]  /*10bc0*/  BRA `(.L_x_3787) ;  /* 0xffffffa8000c7947 */ /* 0x000fea000383ffff */
.L_x_3668:
[----:B------:R-:W2:Y:S01]  /*10bd0*/  LDL.LU R11, [R1+0x38] ;  /* 0x00003800010b7983 */ /* 0x000ea20000300800 */
[----:B------:R-:W-:Y:S02]  /*10be0*/  IMAD.MOV.U32 R13, RZ, RZ, R2 ;  /* 0x000000ffff0d7224 */ /* 0x000fe400078e0002 */
[----:B------:R-:W-:Y:S02]  /*10bf0*/  IMAD.MOV.U32 R12, RZ, RZ, RZ ;  /* 0x000000ffff0c7224 */ /* 0x000fe400078e00ff */
[----:B------:R-:W-:Y:S02]  /*10c00*/  IMAD.MOV.U32 R15, RZ, RZ, -0x1 ;  /* 0xffffffffff0f7424 */ /* 0x000fe400078e00ff */
[----:B------:R-:W-:Y:S02]  /*10c10*/  IMAD R17, R17, 0x40, R8 ;  /* 0x0000004011117824 */ /* 0x000fe400078e0208 */
[----:B--2---:R-:W-:Y:S02]  /*10c20*/  IMAD R0, R11, R7, RZ ;  /* 0x000000070b007224 */ /* 0x004fe400078e02ff */
[----:B------:R-:W-:-:S02]  /*10c30*/  IMAD.MOV.U32 R11, RZ, RZ, 0x181f ;  /* 0x0000181fff0b7424 */ /* 0x000fc400078e00ff */
[C---:B------:R-:W-:Y:S01]  /*10c40*/  VIADD R7, R17.reuse, 0x10 ;  /* 0x0000001011077836 */ /* 0x040fe20000000000 */
[----:B------:R-:W-:-:S13]  /*10c50*/  ISETP.GE.AND P1, PT, R17, R0, PT ;  /* 0x000000001100720c */ /* 0x000fda0003f26270 */
[----:B-----5:R-:W-:Y:S05]  /*10c60*/  WARPSYNC.COLLECTIVE R15, `(.L_x_3788) ;  /* 0x000000000f087348 */ /* 0x020fea0003c00000 */
[----:B------:R0:W1:Y:S02]  /*10c70*/  SHFL.IDX P6, R14, R13, R12, R11 ;  /* 0x0000000c0d0e7389 */ /* 0x00006400000c000b */
[----:B01---5:R-:W-:Y:S01]  /*10c80*/  ENDCOLLECTIVE ;  /* 0x000000000000791b */ /* 0x023fe20003800000 */
.L_x_3788:
[----:B------:R-:W-:Y:S02]  /*10c90*/  IMAD.MOV.U32 R13, RZ, RZ, R3 ;  /* 0x000000ffff0d7224 */ /* 0x000fe400078e0003 */
[----:B------:R-:W-:-:S07]  /*10ca0*/  IMAD.MOV.U32 R4, RZ, RZ, R14 ;  /* 0x000000ffff047224 */ /* 0x000fce00078e000e */
[----:B------:R-:W-:Y:S05]  /*10cb0*/  WARPSYNC.COLLECTIVE R15, `(.L_x_3789) ;  /* 0x000000000f087348 */ /* 0x000fea0003c00000 */
[----:B------:R0:W1:Y:S02]  /*10cc0*/  SHFL.IDX P6, R14, R13, R12, R11 ;  /* 0x0000000c0d0e7389 */ /* 0x00006400000c000b */
[----:B01----:R-:W-:Y:S01]  /*10cd0*/  ENDCOLLECTIVE ;  /* 0x000000000000791b */ /* 0x003fe20003800000 */
.L_x_3789:
[----:B------:R-:W-:Y:S02]  /*10ce0*/  IMAD.MOV.U32 R13, RZ, RZ, R2 ;  /* 0x000000ffff0d7224 */ /* 0x000fe400078e0002 */
[----:B------:R-:W-:Y:S02]  /*10cf0*/  IMAD.MOV.U32 R12, RZ, RZ, 0x1 ;  /* 0x00000001ff0c7424 */ /* 0x000fe400078e00ff */
[----:B------:R-:W-:-:S07]  /*10d00*/  IMAD.MOV.U32 R5, RZ, RZ, R14 ;  /* 0x000000ffff057224 */ /* 0x000fce00078e000e */
[----:B------:R-:W-:Y:S05]  /*10d10*/  WARPSYNC.COLLECTIVE R15, `(.L_x_3790) ;  /* 0x000000000f087348 */ /* 0x000fea0003c00000 */
[----:B------:R0:W1:Y:S02]  /*10d20*/  SHFL.IDX P6, R14, R13, R12, R11 ;  /* 0x0000000c0d0e7389 */ /* 0x00006400000c000b */
[----:B01----:R-:W-:Y:S01]  /*10d30*/  ENDCOLLECTIVE ;  /* 0x000000000000791b */ /* 0x003fe20003800000 */
.L_x_3790:
        /* <DEDUP_REMOVED lines=10> */
.L_x_3791:
        /* <DEDUP_REMOVED lines=11> */
.L_x_3792:
        /* <DEDUP_REMOVED lines=10> */
.L_x_3793:
[----:B------:R-:W-:Y:S01]  /*10f30*/  @!PT LDS RZ, [RZ] ;  /* 0x00000000fffff984 */ /* 0x000fe20000000800 */
[----:B------:R-:W-:Y:S01]  /*10f40*/  @!PT LDS RZ, [RZ] ;  /* 0x00000000fffff984 */ /* 0x000fe20000000800 */
[----:B------:R-:W-:Y:S01]  /*10f50*/  @!PT LDS RZ, [RZ] ;  /* 0x00000000fffff984 */ /* 0x000fe20000000800 */
[----:B------:R0:W-:Y:S01]  /*10f60*/  @!P1 LDGSTS.E.BYPASS.LTC128B.128 [R9+0x20c00], desc[UR40][R4.64], !P0 ;  /* 0x20c0000004099fae */ /* 0x0001e2000c101d68 */
[----:B------:R-:W-:Y:S02]  /*10f70*/  IMAD.MOV.U32 R13, RZ, RZ, R2 ;  /* 0x000000ffff0d7224 */ /* 0x000fe400078e0002 */
[----:B0-----:R-:W-:Y:S02]  /*10f80*/  VIADD R4, R17, 0x20 ;  /* 0x0000002011047836 */ /* 0x001fe40000000000 */
[----:B------:R-:W-:-:S03]  /*10f90*/  IMAD.MOV.U32 R12, RZ, RZ, 0x3 ;  /* 0x00000003ff0c7424 */ /* 0x000fc600078e00ff */
[----:B------:R-:W-:Y:S01]  /*10fa0*/  ISETP.GE.AND P1, PT, R4, R0, PT ;  /* 0x000000000400720c */ /* 0x000fe20003f26270 */
[----:B------:R-:W-:-:S12]  /*10fb0*/  IMAD.MOV.U32 R4, RZ, RZ, R14 ;  /* 0x000000ffff047224 */ /* 0x000fd800078e000e */
[----:B------:R-:W-:Y:S05]  /*10fc0*/  WARPSYNC.COLLECTIVE R15, `(.L_x_3794) ;  /* 0x000000000f087348 */ /* 0x000fea0003c00000 */
[----:B------:R0:W1:Y:S02]  /*10fd0*/  SHFL.IDX P6, R14, R13, R12, R11 ;  /* 0x0000000c0d0e7389 */ /* 0x00006400000c000b */
[----:B01----:R-:W-:Y:S01]  /*10fe0*/  ENDCOLLECTIVE ;  /* 0x000000000000791b */ /* 0x003fe20003800000 */
.L_x_3794:
[----:B------:R-:W-:-:S05]  /*10ff0*/  @!P1 LEA R5, P2, R10, R4, 0x1 ;  /* 0x000000040a059211 */ /* 0x000fca00078408ff */
[----:B------:R-:W-:Y:S02]  /*11000*/  @!P1 IMAD.X R4, RZ, RZ, R6, P2 ;  /* 0x000000ffff049224 */ /* 0x000fe400010e0606 */
[----:B------:R-:W-:-:S03]  /*11010*/  IMAD.MOV.U32 R13, RZ, RZ, R3 ;  /* 0x000000ffff0d7224 */ /* 0x000fc600078e0003 */
[----:B------:R-:W-:-:S04]  /*11020*/  @!P1 LOP3.LUT R5, R5, R4, RZ, 0x3c, !PT ;  /* 0x0000000405059212 */ /* 0x000fc800078e3cff */
        /* <DEDUP_REMOVED lines=10> */
.L_x_3795:
[----:B------:R-:W-:Y:S01]  /*110d0*/  IMAD.MOV.U32 R3, RZ, RZ, R14 ;  /* 0x000000ffff037224 */ /* 0x000fe200078e000e */
[----:B------:R-:W-:Y:S06]  /*110e0*/  BRA `(.L_x_3796) ;  /* 0xffffffac00707947 */ /* 0x000fec000383ffff */
.L_x_3671:
[----:B0-----:R-:W2:Y:S02]  /*110f0*/  LDL R2, [R1+0x4] ;  /* 0x0000040001027983 */ /* 0x001ea40000100800 */
[----:B--2---:R0:W1:Y:S02]  /*11100*/  SYNCS.PHASECHK.TRANS64.TRYWAIT P0, [R2+URZ+0x28c20], R0 ;  /* 0x028c2000020075a7 */ /* 0x004064000800017f */
[----:B-1----:R-:W-:Y:S05]  /*11110*/  @!P0 NANOSLEEP.SYNCS 0x989680 ;  /* 0x009896800000895d */ /* 0x002fea0003900000 */
[----:B------:R-:W1:Y:S02]  /*11120*/  @!P0 SYNCS.PHASECHK.TRANS64 P0, [R2+URZ+0x28c20], R0 ;  /* 0x028c2000020085a7 */ /* 0x000e64000800007f */
[----:B-1----:R-:W-:Y:S05]  /*11130*/  @!P0 BRA `(.L_x_3671) ;  /* 0xfffffffc00ec8947 */ /* 0x002fea000383ffff */
[----:B------:R-:W-:Y:S05]  /*11140*/  BRA `(.L_x_3797) ;  /* 0xffffffac00d07947 */ /* 0x000fea000383ffff */
.L_x_3675:
[----:B0-----:R0:W1:Y:S02]  /*11150*/  SYNCS.PHASECHK.TRANS64.TRYWAIT P0, [R3+URZ+0x28c60], R0 ;  /* 0x028c6000030075a7 */ /* 0x001064000800017f */
[----:B-1----:R-:W-:Y:S05]  /*11160*/  @!P0 NANOSLEEP.SYNCS 0x989680 ;  /* 0x009896800000895d */ /* 0x002fea0003900000 */
[----:B------:R-:W1:Y:S02]  /*11170*/  @!P0 SYNCS.PHASECHK.TRANS64 P0, [R3+URZ+0x28c60], R0 ;  /* 0x028c6000030085a7 */ /* 0x000e64000800007f */
[----:B-1----:R-:W-:Y:S05]  /*11180*/  @!P0 BRA `(.L_x_3675) ;  /* 0xfffffffc00f08947 */ /* 0x002fea000383ffff */
[----:B------:R-:W-:Y:S05]  /*11190*/  BRA `(.L_x_3798) ;  /* 0xffffffb000007947 */ /* 0x000fea000383ffff */
.L_x_3694:
[----:B-1----:R1:W2:Y:S02]  /*111a0*/  SYNCS.PHASECHK.TRANS64.TRYWAIT P0, [R3+URZ+0x28c40], R2 ;  /* 0x028c4002030075a7 */ /* 0x0022a4000800017f */
[----:B--2---:R-:W-:Y:S05]  /*111b0*/  @!P0 NANOSLEEP.SYNCS 0x989680 ;  /* 0x009896800000895d */ /* 0x004fea0003900000 */
[----:B------:R-:W2:Y:S02]  /*111c0*/  @!P0 SYNCS.PHASECHK.TRANS64 P0, [R3+URZ+0x28c40], R2 ;  /* 0x028c4002030085a7 */ /* 0x000ea4000800007f */
[----:B--2---:R-:W-:Y:S05]  /*111d0*/  @!P0 BRA `(.L_x_3694) ;  /* 0xfffffffc00f08947 */ /* 0x004fea000383ffff */
[----:B------:R-:W-:Y:S05]  /*111e0*/  BRA `(.L_x_3799) ;  /* 0xffffffbc00307947 */ /* 0x000fea000383ffff */
.L_x_3699:
[----:B0-----:R0:W2:Y:S02]  /*111f0*/  SYNCS.PHASECHK.TRANS64.TRYWAIT P0, [R3+URZ+0x28c60], R2 ;  /* 0x028c6002030075a7 */ /* 0x0010a4000800017f */
[----:B--2---:R-:W-:Y:S05]  /*11200*/  @!P0 NANOSLEEP.SYNCS 0x989680 ;  /* 0x009896800000895d */ /* 0x004fea0003900000 */
[----:B------:R-:W2:Y:S02]  /*11210*/  @!P0 SYNCS.PHASECHK.TRANS64 P0, [R3+URZ+0x28c60], R2 ;  /* 0x028c6002030085a7 */ /* 0x000ea4000800007f */
[----:B--2---:R-:W-:Y:S05]  /*11220*/  @!P0 BRA `(.L_x_3699) ;  /* 0xfffffffc00f08947 */ /* 0x004fea000383ffff */
[----:B------:R-:W-:Y:S05]  /*11230*/  BRA `(.L_x_3800) ;  /* 0xffffffbc00b87947 */ /* 0x000fea000383ffff */
.L_x_3714:
[----:B0-----:R0:W1:Y:S02]  /*11240*/  SYNCS.PHASECHK.TRANS64.TRYWAIT P0, [R4+URZ+0x28c40], R2 ;  /* 0x028c4002040075a7 */ /* 0x001064000800017f */
[----:B-1----:R-:W-:Y:S05]  /*11250*/  @!P0 NANOSLEEP.SYNCS 0x989680 ;  /* 0x009896800000895d */ /* 0x002fea0003900000 */
[----:B------:R-:W1:Y:S02]  /*11260*/  @!P0 SYNCS.PHASECHK.TRANS64 P0, [R4+URZ+0x28c40], R2 ;  /* 0x028c4002040085a7 */ /* 0x000e64000800007f */
[----:B-1----:R-:W-:Y:S05]  /*11270*/  @!P0 BRA `(.L_x_3714) ;  /* 0xfffffffc00f08947 */ /* 0x002fea000383ffff */
[----:B------:R-:W-:Y:S05]  /*11280*/  BRA `(.L_x_3801) ;  /* 0xffffffc800c87947 */ /* 0x000fea000383ffff */
.L_x_3719:
[----:B-1----:R1:W2:Y:S02]  /*11290*/  SYNCS.PHASECHK.TRANS64.TRYWAIT P0, [R4+URZ+0x28c60], R2 ;  /* 0x028c6002040075a7 */ /* 0x0022a4000800017f */
[----:B--2---:R-:W-:Y:S05]  /*112a0*/  @!P0 NANOSLEEP.SYNCS 0x989680 ;  /* 0x009896800000895d */ /* 0x004fea0003900000 */
[----:B------:R-:W2:Y:S02]  /*112b0*/  @!P0 SYNCS.PHASECHK.TRANS64 P0, [R4+URZ+0x28c60], R2 ;  /* 0x028c6002040085a7 */ /* 0x000ea4000800007f */
[----:B--2---:R-:W-:Y:S05]  /*112c0*/  @!P0 BRA `(.L_x_3719) ;  /* 0xfffffffc00f08947 */ /* 0x004fea000383ffff */
[----:B------:R-:W-:Y:S05]  /*112d0*/  BRA `(.L_x_3802) ;  /* 0xffffffcc004c7947 */ /* 0x000fea000383ffff */
.L_x_3734:
[----:B-1----:R1:W2:Y:S02]  /*112e0*/  SYNCS.PHASECHK.TRANS64.TRYWAIT P0, [R4+URZ+0x28c40], R2 ;  /* 0x028c4002040075a7 */ /* 0x0022a4000800017f */
[----:B--2---:R-:W-:Y:S05]  /*112f0*/  @!P0 NANOSLEEP.SYNCS 0x989680 ;  /* 0x009896800000895d */ /* 0x004fea0003900000 */
[----:B------:R-:W2:Y:S02]  /*11300*/  @!P0 SYNCS.PHASECHK.TRANS64 P0, [R4+URZ+0x28c40], R2 ;  /* 0x028c4002040085a7 */ /* 0x000ea4000800007f */
[----:B--2---:R-:W-:Y:S05]  /*11310*/  @!P0 BRA `(.L_x_3734) ;  /* 0xfffffffc00f08947 */ /* 0x004fea000383ffff */
[----:B------:R-:W-:Y:S05]  /*11320*/  BRA `(.L_x_3803) ;  /* 0xffffffd800387947 */ /* 0x000fea000383ffff */
.L_x_3739:
[----:B0-----:R0:W2:Y:S02]  /*11330*/  SYNCS.PHASECHK.TRANS64.TRYWAIT P0, [R4+URZ+0x28c60], R2 ;  /* 0x028c6002040075a7 */ /* 0x0010a4000800017f */
[----:B--2---:R-:W-:Y:S05]  /*11340*/  @!P0 NANOSLEEP.SYNCS 0x989680 ;  /* 0x009896800000895d */ /* 0x004fea0003900000 */
[----:B------:R-:W2:Y:S02]  /*11350*/  @!P0 SYNCS.PHASECHK.TRANS64 P0, [R4+URZ+0x28c60], R2 ;  /* 0x028c6002040085a7 */ /* 0x000ea4000800007f */
[----:B--2---:R-:W-:Y:S05]  /*11360*/  @!P0 BRA `(.L_x_3739) ;  /* 0xfffffffc00f08947 */ /* 0x004fea000383ffff */
[----:B------:R-:W-:Y:S05]  /*11370*/  BRA `(.L_x_3804) ;  /* 0xffffffd800c07947 */ /* 0x000fea000383ffff */
.L_x_3755:
[----:B------:R-:W-:Y:S01]  /*11380*/  BSSY B0, `(.L_x_3805) ;  /* 0x0000008000007945 */ /* 0x000fe20003800000 */
[----:B------:R-:W-:Y:S02]  /*11390*/  IMAD.MOV.U32 R13, RZ, RZ, R16 ;  /* 0x000000ffff0d7224 */ /* 0x000fe400078e0010 */
[----:B0-----:R-:W-:Y:S02]  /*113a0*/  IMAD.MOV.U32 R12, RZ, RZ, RZ ;  /* 0x000000ffff0c7224 */ /* 0x001fe400078e00ff */
[----:B------:R-:W-:Y:S02]  /*113b0*/  IMAD.MOV.U32 R11, RZ, RZ, 0x1f ;  /* 0x0000001fff0b7424 */ /* 0x000fe400078e00ff */
[----:B------:R-:W-:-:S07]  /*113c0*/  IMAD.MOV.U32 R15, RZ, RZ, -0x1 ;  /* 0xffffffffff0f7424 */ /* 0x000fce00078e00ff */
[----:B-1---5:R-:W-:Y:S05]  /*113d0*/  WARPSYNC.COLLECTIVE R15, `(.L_x_3806) ;  /* 0x000000000f087348 */ /* 0x022fea0003c00000 */
[----:B------:R0:W2:Y:S02]  /*113e0*/  SHFL.IDX P6, R14, R13, R12, R11 ;  /* 0x0000000c0d0e7389 */ /* 0x0000a400000c000b */
[----:B012--5:R-:W-:Y:S01]  /*113f0*/  ENDCOLLECTIVE ;  /* 0x000000000000791b */ /* 0x027fe20003800000 */
.L_x_3806:
[----:B------:R-:W-:Y:S05]  /*11400*/  BSYNC B0 ;  /* 0x0000000000007941 */ /* 0x000fea0003800000 */
.L_x_3805:
        /* <DEDUP_REMOVED lines=9> */
.L_x_3807:
        /* <DEDUP_REMOVED lines=18> */
.L_x_3808:
[----:B------:R-:W-:Y:S01]  /*115c0*/  IMAD.MOV.U32 R12, RZ, RZ, 0x2 ;  /* 0x00000002ff0c7424 */ /* 0x000fe200078e00ff */
[----:B------:R-:W-:-:S05]  /*115d0*/  SEL R5, R14, RZ, P1 ;  /* 0x000000ff0e057207 */ /* 0x000fca0000800000 */
[----:B------:R-:W-:-:S04]  /*115e0*/  IMAD.IADD R3, R2, 0x1, R5 ;  /* 0x0000000102037824 */ /* 0x000fc800078e0205 */
[----:B------:R-:W-:-:S07]  /*115f0*/  IMAD.MOV.U32 R13, RZ, RZ, R3 ;  /* 0x000000ffff0d7224 */ /* 0x000fce00078e0003 */
[----:B------:R-:W-:Y:S05]  /*11600*/  WARPSYNC.COLLECTIVE R15, `(.L_x_3809) ;  /* 0x000000000f087348 */ /* 0x000fea0003c00000 */
[----:B------:R0:W1:Y:S02]  /*11610*/  SHFL.UP P6, R14, R13, R12, R11 ;  /* 0x0400000c0d0e7389 */ /* 0x00006400000c000b */
[----:B01----:R-:W-:Y:S01]  /*11620*/  ENDCOLLECTIVE ;  /* 0x000000000000791b */ /* 0x003fe20003800000 */
.L_x_3809:
[----:B------:R-:W-:Y:S01]  /*11630*/  IMAD.MOV.U32 R12, RZ, RZ, 0x4 ;  /* 0x00000004ff0c7424 */ /* 0x000fe200078e00ff */
[----:B------:R-:W-:-:S05]  /*11640*/  SEL R14, R14, RZ, P2 ;  /* 0x000000ff0e0e7207 */ /* 0x000fca0001000000 */
[----:B------:R-:W-:-:S04]  /*11650*/  IMAD.IADD R3, R3, 0x1, R14 ;  /* 0x0000000103037824 */ /* 0x000fc800078e020e */
[----:B------:R-:W-:-:S07]  /*11660*/  IMAD.MOV.U32 R13, RZ, RZ, R3 ;  /* 0x000000ffff0d7224 */ /* 0x000fce00078e0003 */
[----:B------:R-:W-:Y:S05]  /*11670*/  WARPSYNC.COLLECTIVE R15, `(.L_x_3810) ;  /* 0x000000000f087348 */ /* 0x000fea0003c00000 */
[----:B------:R0:W1:Y:S02]  /*11680*/  SHFL.UP P6, R14, R13, R12, R11 ;  /* 0x0400000c0d0e7389 */ /* 0x00006400000c000b */
[----:B01----:R-:W-:Y:S01]  /*11690*/  ENDCOLLECTIVE ;  /* 0x000000000000791b */ /* 0x003fe20003800000 */
.L_x_3810:
[----:B------:R-:W-:Y:S01]  /*116a0*/  IMAD.MOV.U32 R12, RZ, RZ, 0x8 ;  /* 0x00000008ff0c7424 */ /* 0x000fe200078e00ff */
[----:B------:R-:W-:-:S05]  /*116b0*/  SEL R14, R14, RZ, P3 ;  /* 0x000000ff0e0e7207 */ /* 0x000fca0001800000 */
[----:B------:R-:W-:-:S04]  /*116c0*/  IMAD.IADD R3, R3, 0x1, R14 ;  /* 0x0000000103037824 */ /* 0x000fc800078e020e */
[----:B------:R-:W-:-:S07]  /*116d0*/  IMAD.MOV.U32 R13, RZ, RZ, R3 ;  /* 0x000000ffff0d7224 */ /* 0x000fce00078e0003 */
[----:B------:R-:W-:Y:S05]  /*116e0*/  WARPSYNC.COLLECTIVE R15, `(.L_x_3811) ;  /* 0x000000000f087348 */ /* 0x000fea0003c00000 */
[----:B------:R0:W1:Y:S02]  /*116f0*/  SHFL.UP P6, R14, R13, R12, R11 ;  /* 0x0400000c0d0e7389 */ /* 0x00006400000c000b */
[----:B01----:R-:W-:Y:S01]  /*11700*/  ENDCOLLECTIVE ;  /* 0x000000000000791b */ /* 0x003fe20003800000 */
.L_x_3811:
[----:B------:R-:W-:Y:S01]  /*11710*/  IMAD.MOV.U32 R12, RZ, RZ, 0x10 ;  /* 0x00000010ff0c7424 */ /* 0x000fe200078e00ff */
[----:B------:R-:W-:-:S05]  /*11720*/  SEL R14, R14, RZ, P4 ;  /* 0x000000ff0e0e7207 */ /* 0x000fca0002000000 */
[----:B------:R-:W-:-:S04]  /*11730*/  IMAD.IADD R3, R3, 0x1, R14 ;  /* 0x0000000103037824 */ /* 0x000fc800078e020e */
[----:B------:R-:W-:-:S07]  /*11740*/  IMAD.MOV.U32 R13, RZ, RZ, R3 ;  /* 0x000000ffff0d7224 */ /* 0x000fce00078e0003 */
[----:B------:R-:W-:Y:S05]  /*11750*/  WARPSYNC.COLLECTIVE R15, `(.L_x_3812) ;  /* 0x000000000f087348 */ /* 0x000fea0003c00000 */
[----:B------:R0:W1:Y:S02]  /*11760*/  SHFL.UP P6, R14, R13, R12, R11 ;  /* 0x0400000c0d0e7389 */ /* 0x00006400000c000b */
[----:B01----:R-:W-:Y:S01]  /*11770*/  ENDCOLLECTIVE ;  /* 0x000000000000791b */ /* 0x003fe20003800000 */
.L_x_3812:
        /* <DEDUP_REMOVED lines=8> */
.L_x_3813:
[----:B------:R-:W-:Y:S05]  /*11800*/  BRA `(.L_x_3814) ;  /* 0xffffffe400307947 */ /* 0x000fea000383ffff */
.L_x_3760:
[----:B------:R-:W-:Y:S01]  /*11810*/  BSSY B0, `(.L_x_3815) ;  /* 0x0000008000007945 */ /* 0x000fe20003800000 */
[----:B-----5:R-:W-:Y:S02]  /*11820*/  IMAD.MOV.U32 R13, RZ, RZ, R2 ;  /* 0x000000ffff0d7224 */ /* 0x020fe400078e0002 */
[----:B0-----:R-:W-:Y:S02]  /*11830*/  IMAD.MOV.U32 R12, RZ, RZ, 0x1 ;  /* 0x00000001ff0c7424 */ /* 0x001fe400078e00ff */
[----:B------:R-:W-:Y:S02]  /*11840*/  IMAD.MOV.U32 R11, RZ, RZ, RZ ;  /* 0x000000ffff0b7224 */ /* 0x000fe400078e00ff */
[----:B------:R-:W-:-:S07]  /*11850*/  IMAD.MOV.U32 R15, RZ, RZ, -0x1 ;  /* 0xffffffffff0f7424 */ /* 0x000fce00078e00ff */
[----:B-12---:R-:W-:Y:S05]  /*11860*/  WARPSYNC.COLLECTIVE R15, `(.L_x_3816) ;  /* 0x000000000f087348 */ /* 0x006fea0003c00000 */
[----:B------:R0:W3:Y:S02]  /*11870*/  SHFL.UP P6, R14, R13, R12, R11 ;  /* 0x0400000c0d0e7389 */ /* 0x0000e400000c000b */
[----:B0123--:R-:W-:Y:S01]  /*11880*/  ENDCOLLECTIVE ;  /* 0x000000000000791b */ /* 0x00ffe20003800000 */
.L_x_3816:
[----:B------:R-:W-:Y:S05]  /*11890*/  BSYNC B0 ;  /* 0x0000000000007941 */ /* 0x000fea0003800000 */
.L_x_3815:
        /* <DEDUP_REMOVED lines=9> */
.L_x_3817:
[----:B------:R-:W-:Y:S01]  /*11930*/  IMAD.MOV.U32 R12, RZ, RZ, 0x4 ;  /* 0x00000004ff0c7424 */ /* 0x000fe200078e00ff */
[----:B------:R-:W-:-:S05]  /*11940*/  SEL R14, R14, RZ, P2 ;  /* 0x000000ff0e0e7207 */ /* 0x000fca0001000000 */
[----:B------:R-:W-:-:S04]  /*11950*/  IMAD.IADD R3, R3, 0x1, R14 ;  /* 0x0000000103037824 */ /* 0x000fc800078e020e */
[----:B------:R-:W-:-:S07]  /*11960*/  IMAD.MOV.U32 R13, RZ, RZ, R3 ;  /* 0x000000ffff0d7224 */ /* 0x000fce00078e0003 */
[----:B------:R-:W-:Y:S05]  /*11970*/  WARPSYNC.COLLECTIVE R15, `(.L_x_3818) ;  /* 0x000000000f087348 */ /* 0x000fea0003c00000 */
[----:B------:R0:W1:Y:S02]  /*11980*/  SHFL.UP P6, R14, R13, R12, R11 ;  /* 0x0400000c0d0e7389 */ /* 0x00006400000c000b */
[----:B01----:R-:W-:Y:S01]  /*11990*/  ENDCOLLECTIVE ;  /* 0x000000000000791b */ /* 0x003fe20003800000 */
.L_x_3818:
[----:B------:R-:W-:Y:S01]  /*119a0*/  IMAD.MOV.U32 R12, RZ, RZ, 0x8 ;  /* 0x00000008ff0c7424 */ /* 0x000fe200078e00ff */
[----:B------:R-:W-:-:S05]  /*119b0*/  SEL R14, R14, RZ, P3 ;  /* 0x000000ff0e0e7207 */ /* 0x000fca0001800000 */
[----:B------:R-:W-:-:S04]  /*119c0*/  IMAD.IADD R3, R3, 0x1, R14 ;  /* 0x0000000103037824 */ /* 0x000fc800078e020e */
[----:B------:R-:W-:-:S07]  /*119d0*/  IMAD.MOV.U32 R13, RZ, RZ, R3 ;  /* 0x000000ffff0d7224 */ /* 0x000fce00078e0003 */
[----:B------:R-:W-:Y:S05]  /*119e0*/  WARPSYNC.COLLECTIVE R15, `(.L_x_3819) ;  /* 0x000000000f087348 */ /* 0x000fea0003c00000 */
[----:B------:R0:W1:Y:S02]  /*119f0*/  SHFL.UP P6, R14, R13, R12, R11 ;  /* 0x0400000c0d0e7389 */ /* 0x00006400000c000b */
[----:B01----:R-:W-:Y:S01]  /*11a00*/  ENDCOLLECTIVE ;  /* 0x000000000000791b */ /* 0x003fe20003800000 */
.L_x_3819:
[----:B------:R-:W-:Y:S01]  /*11a10*/  IMAD.MOV.U32 R12, RZ, RZ, 0x10 ;  /* 0x00000010ff0c7424 */ /* 0x000fe200078e00ff */
[----:B------:R-:W-:-:S05]  /*11a20*/  SEL R14, R14, RZ, P4 ;  /* 0x000000ff0e0e7207 */ /* 0x000fca0002000000 */
[----:B------:R-:W-:-:S04]  /*11a30*/  IMAD.IADD R3, R3, 0x1, R14 ;  /* 0x0000000103037824 */ /* 0x000fc800078e020e */
[----:B------:R-:W-:-:S07]  /*11a40*/  IMAD.MOV.U32 R13, RZ, RZ, R3 ;  /* 0x000000ffff0d7224 */ /* 0x000fce00078e0003 */
[----:B------:R-:W-:Y:S05]  /*11a50*/  WARPSYNC.COLLECTIVE R15, `(.L_x_3820) ;  /* 0x000000000f087348 */ /* 0x000fea0003c00000 */
[----:B------:R0:W1:Y:S02]  /*11a60*/  SHFL.UP P6, R14, R13, R12, R11 ;  /* 0x0400000c0d0e7389 */ /* 0x00006400000c000b */
[----:B01----:R-:W-:Y:S01]  /*11a70*/  ENDCOLLECTIVE ;  /* 0x000000000000791b */ /* 0x003fe20003800000 */
.L_x_3820:
        /* <DEDUP_REMOVED lines=8> */
.L_x_3821:
[----:B------:R-:W-:Y:S05]  /*11b00*/  BRA `(.L_x_3822) ;  /* 0xffffffe4000c7947 */ /* 0x000fea000383ffff */
.L_x_3762:
[----:B------:R-:W-:Y:S01]  /*11b10*/  BSSY B0, `(.L_x_3823) ;  /* 0x0000006000007945 */ /* 0x000fe20003800000 */
[----:B------:R-:W-:Y:S01]  /*11b20*/  PLOP3.LUT P6, PT, P6, PT, PT, 0x8, 0x0 ;  /* 0x000000000000781c */ /* 0x000fe200037ce170 */
[----:B------:R-:W-:-:S12]  /*11b30*/  IMAD.MOV.U32 R15, RZ, RZ, -0x1 ;  /* 0xffffffffff0f7424 */ /* 0x000fd800078e00ff */
[----:B01---5:R-:W-:Y:S05]  /*11b40*/  WARPSYNC.COLLECTIVE R15, `(.L_x_3824) ;  /* 0x000000000f087348 */ /* 0x023fea0003c00000 */
[----:B------:R-:W-:Y:S01]  /*11b50*/  VOTE.ANY R14, PT, P6 ;  /* 0x00000000000e7806 */ /* 0x000fe200030e0100 */
[----:B01---5:R-:W-:Y:S06]  /*11b60*/  ENDCOLLECTIVE ;  /* 0x000000000000791b */ /* 0x023fec0003800000 */
.L_x_3824:
[----:B------:R-:W-:Y:S05]  /*11b70*/  BSYNC B0 ;  /* 0x0000000000007941 */ /* 0x000fea0003800000 */
.L_x_3823:
        /* <DEDUP_REMOVED lines=9> */
.L_x_3825:
[----:B------:R-:W-:Y:S01]  /*11c10*/  IMAD.MOV.U32 R17, RZ, RZ, R14 ;  /* 0x000000ffff117224 */ /* 0x000fe200078e000e */
[----:B------:R-:W-:Y:S06]  /*11c20*/  BRA `(.L_x_3826) ;  /* 0xffffffe000fc7947 */ /* 0x000fec000383ffff */
.L_x_3764:
[----:B------:R-:W-:Y:S01]  /*11c30*/  BSSY B0, `(.L_x_3827) ;  /* 0x0000007000007945 */ /* 0x000fe20003800000 */
[----:B------:R-:W-:Y:S02]  /*11c40*/  IMAD.MOV.U32 R13, RZ, RZ, R3 ;  /* 0x000000ffff0d7224 */ /* 0x000fe400078e0003 */
[----:B------:R-:W-:Y:S02]  /*11c50*/  IMAD.MOV.U32 R11, RZ, RZ, 0x1f ;  /* 0x0000001fff0b7424 */ /* 0x000fe400078e00ff */
[----:B------:R-:W-:-:S07]  /*11c60*/  IMAD.MOV.U32 R15, RZ, RZ, -0x1 ;  /* 0xffffffffff0f7424 */ /* 0x000fce00078e00ff */
[----:B-123-5:R-:W-:Y:S05]  /*11c70*/  WARPSYNC.COLLECTIVE R15, `(.L_x_3828) ;  /* 0x000000000f087348 */ /* 0x02efea0003c00000 */
[----:B------:R0:W4:Y:S02]  /*11c80*/  SHFL.IDX P6, R14, R13, R12, R11 ;  /* 0x0000000c0d0e7389 */ /* 0x00012400000c000b */
[----:B012345:R-:W-:Y:S01]  /*11c90*/  ENDCOLLECTIVE ;  /* 0x000000000000791b */ /* 0x03ffe20003800000 */
.L_x_3828:
[----:B------:R-:W-:Y:S05]  /*11ca0*/  BSYNC B0 ;  /* 0x0000000000007941 */ /* 0x000fea0003800000 */
.L_x_3827:
[----:B------:R-:W-:Y:S05]  /*11cb0*/  BRA `(.L_x_3763) ;  /* 0xffffffe000f47947 */ /* 0x000fea000383ffff */
.L_x_3768:
[----:B-1----:R1:W2:Y:S02]  /*11cc0*/  SYNCS.PHASECHK.TRANS64.TRYWAIT P0, [R0+URZ+0x28c20], R3 ;  /* 0x028c2003000075a7 */ /* 0x0022a4000800017f */
[----:B--2---:R-:W-:Y:S05]  /*11cd0*/  @!P0 NANOSLEEP.SYNCS 0x989680 ;  /* 0x009896800000895d */ /* 0x004fea0003900000 */
[----:B------:R-:W2:Y:S02]  /*11ce0*/  @!P0 SYNCS.PHASECHK.TRANS64 P0, [R0+URZ+0x28c20], R3 ;  /* 0x028c2003000085a7 */ /* 0x000ea4000800007f */
[----:B--2---:R-:W-:Y:S05]  /*11cf0*/  @!P0 BRA `(.L_x_3768) ;  /* 0xfffffffc00f08947 */ /* 0x004fea000383ffff */
[----:B------:R-:W-:Y:S05]  /*11d00*/  BRA `(.L_x_3829) ;  /* 0xffffffe400e87947 */ /* 0x000fea000383ffff */
.L_x_3769:
[----:B------:R-:W2:Y:S01]  /*11d10*/  S2R R2, SR_TID.X ;  /* 0x0000000000027919 */ /* 0x000ea20000002100 */
[----:B------:R-:W-:Y:S01]  /*11d20*/  BSSY B0, `(.L_x_3830) ;  /* 0x000000a000007945 */ /* 0x000fe20003800000 */
[----:B0-----:R-:W-:Y:S02]  /*11d30*/  IMAD.MOV.U32 R12, RZ, RZ, RZ ;  /* 0x000000ffff0c7224 */ /* 0x001fe400078e00ff */
[----:B------:R-:W-:Y:S02]  /*11d40*/  IMAD.MOV.U32 R11, RZ, RZ, 0x1f ;  /* 0x0000001fff0b7424 */ /* 0x000fe400078e00ff */
[----:B------:R-:W-:Y:S01]  /*11d50*/  IMAD.MOV.U32 R15, RZ, RZ, -0x1 ;  /* 0xffffffffff0f7424 */ /* 0x000fe200078e00ff */
[----:B--2---:R-:W-:-:S04]  /*11d60*/  SHF.R.U32.HI R2, RZ, 0x5, R2 ;  /* 0x00000005ff027819 */ /* 0x004fc80000011602 */
[----:B------:R-:W-:-:S05]  /*11d70*/  LOP3.LUT R2, R2, 0x3, RZ, 0xc0, !PT ;  /* 0x0000000302027812 */ /* 0x000fca00078ec0ff */
[----:B------:R-:W-:-:S07]  /*11d80*/  IMAD.MOV.U32 R13, RZ, RZ, R2 ;  /* 0x000000ffff0d7224 */ /* 0x000fce00078e0002 */
[----:B-1---5:R-:W-:Y:S05]  /*11d90*/  WARPSYNC.COLLECTIVE R15, `(.L_x_3831) ;  /* 0x000000000f087348 */ /* 0x022fea0003c00000 */
[----:B------:R0:W2:Y:S02]  /*11da0*/  SHFL.IDX P6, R14, R13, R12, R11 ;  /* 0x0000000c0d0e7389 */ /* 0x0000a400000c000b */
[----:B012--5:R-:W-:Y:S01]  /*11db0*/  ENDCOLLECTIVE ;  /* 0x000000000000791b */ /* 0x027fe20003800000 */
.L_x_3831:
[----:B------:R-:W-:Y:S05]  /*11dc0*/  BSYNC B0 ;  /* 0x0000000000007941 */ /* 0x000fea0003800000 */
.L_x_3830:
[----:B------:R-:W-:Y:S05]  /*11dd0*/  BRA `(.L_x_3832) ;  /* 0xffffffe400d07947 */ /* 0x000fea000383ffff */
.L_x_3772:
[----:B------:R-:W-:Y:S01]  /*11de0*/  BSSY B1, `(.L_x_3833) ;  /* 0x0000006000017945 */ /* 0x000fe20003800000 */
[----:B------:R-:W-:-:S07]  /*11df0*/  IMAD.MOV.U32 R15, RZ, RZ, -0x1 ;  /* 0xffffffffff0f7424 */ /* 0x000fce00078e00ff */
[----:B012--5:R-:W-:Y:S05]  /*11e00*/  WARPSYNC.COLLECTIVE R15, `(.L_x_3834) ;  /* 0x000000000f0c7348 */ /* 0x027fea0003c00000 */
[----:B------:R-:W-:Y:S02]  /*11e10*/  ELECT P6, UR62, PT ;  /* 0x00000000003e782f */ /* 0x000fe400038c0000 */
[----:B------:R-:W-:Y:S01]  /*11e20*/  MOV R14, UR62 ;  /* 0x0000003e000e7c02 */ /* 0x000fe20008000f00 */
[----:B012--5:R-:W-:Y:S10]  /*11e30*/  ENDCOLLECTIVE ;  /* 0x000000000000791b */ /* 0x027ff40003800000 */
.L_x_3834:
[----:B------:R-:W-:Y:S05]  /*11e40*/  BSYNC B1 ;  /* 0x0000000000017941 */ /* 0x000fea0003800000 */
.L_x_3833:
[----:B------:R-:W-:Y:S05]  /*11e50*/  BRA `(.L_x_3835) ;  /* 0xffffffe400c87947 */ /* 0x000fea000383ffff */
.L_x_3774:
[----:B0-----:R0:W1:Y:S02]  /*11e60*/  SYNCS.PHASECHK.TRANS64.TRYWAIT P0, [R6+URZ], R5 ;  /* 0x00000005060075a7 */ /* 0x001064000800017f */
[----:B-1----:R-:W-:Y:S05]  /*11e70*/  @!P0 NANOSLEEP.SYNCS 0x989680 ;  /* 0x009896800000895d */ /* 0x002fea0003900000 */
[----:B------:R-:W1:Y:S02]  /*11e80*/  @!P0 SYNCS.PHASECHK.TRANS64 P0, [R6+URZ], R5 ;  /* 0x00000005060085a7 */ /* 0x000e64000800007f */
[----:B-1----:R-:W-:Y:S05]  /*11e90*/  @!P0 BRA `(.L_x_3774) ;  /* 0xfffffffc00f08947 */ /* 0x002fea000383ffff */
[----:B------:R-:W-:Y:S05]  /*11ea0*/  BRA `(.L_x_3836) ;  /* 0xffffffe800047947 */ /* 0x000fea000383ffff */
.L_x_3775:
[----:B-1----:R1:W2:Y:S02]  /*11eb0*/  SYNCS.PHASECHK.TRANS64.TRYWAIT P0, [R7+URZ], R2 ;  /* 0x00000002070075a7 */ /* 0x0022a4000800017f */
[----:B--2---:R-:W-:Y:S05]  /*11ec0*/  @!P0 NANOSLEEP.SYNCS 0x989680 ;  /* 0x009896800000895d */ /* 0x004fea0003900000 */
[----:B------:R-:W2:Y:S02]  /*11ed0*/  @!P0 SYNCS.PHASECHK.TRANS64 P0, [R7+URZ], R2 ;  /* 0x00000002070085a7 */ /* 0x000ea4000800007f */
[----:B--2---:R-:W-:Y:S05]  /*11ee0*/  @!P0 BRA `(.L_x_3775) ;  /* 0xfffffffc00f08947 */ /* 0x004fea000383ffff */
[----:B------:R-:W-:Y:S05]  /*11ef0*/  BRA `(.L_x_3837) ;  /* 0xffffffe400f87947 */ /* 0x000fea000383ffff */
.L_x_3777:
[----:B--2---:R2:W3:Y:S02]  /*11f00*/  SYNCS.PHASECHK.TRANS64.TRYWAIT P0, [R4+URZ], R5 ;  /* 0x00000005040075a7 */ /* 0x0044e4000800017f */
[----:B---3--:R-:W-:Y:S05]  /*11f10*/  @!P0 NANOSLEEP.SYNCS 0x989680 ;  /* 0x009896800000895d */ /* 0x008fea0003900000 */
[----:B------:R-:W3:Y:S02]  /*11f20*/  @!P0 SYNCS.PHASECHK.TRANS64 P0, [R4+URZ], R5 ;  /* 0x00000005040085a7 */ /* 0x000ee4000800007f */
[----:B---3--:R-:W-:Y:S05]  /*11f30*/  @!P0 BRA `(.L_x_3777) ;  /* 0xfffffffc00f08947 */ /* 0x008fea000383ffff */
[----:B------:R-:W-:Y:S05]  /*11f40*/  BRA `(.L_x_3838) ;  /* 0xffffffe800007947 */ /* 0x000fea000383ffff */
.L_x_3839:
        /* <DEDUP_REMOVED lines=11> */
.L_x_15118:


//--------------------- .text._ZN7cutlass13device_kernelIN5flash11enable_sm90INS1_16FlashAttnFwdSm90INS1_25CollectiveMainloopFwdSm90ILi2EN4cute5tupleIJNS5_1CILi1EEES8_S8_EEENS6_IJNS7_ILi64EEESA_SA_EEELi512ENS_6half_tEfNS_4arch4Sm90ELb0ELb0ELb0ELb1ELb0ELb1ELb0ELb0ELb0ELb1ELb0ELb0EEENS1_21CollectiveEpilogueFwdINS6_IJSA_NS7_ILi512EEESA_EEES9_SC_SE_Li256ELb1ELb1ELb0ELb0EEENS1_36VarlenDynamicPersistentTileSchedulerILi64ELi64ELi256ELi128ELb0ELb1ELb1ELb0ELb1ELb1EEEEEEEEEvNT_6ParamsE --------------------------
	.section	.text._ZN7cutlass13device_kernelIN5flash11enable_sm90INS1_16FlashAttnFwdSm90INS1_25CollectiveMainloopFwdSm90ILi2EN4cute5tupleIJNS5_1CILi1EEES8_S8_EEENS6_IJNS7_ILi64EEESA_SA_EEELi512ENS_6half_tEfNS_4arch4Sm90ELb0ELb0ELb0ELb1ELb0ELb1ELb0ELb0ELb0ELb1ELb0ELb0EEENS1_21CollectiveEpilogueFwdINS6_IJSA_NS7_ILi512EEESA_EEES9_SC_SE_Li256ELb1ELb1ELb0ELb0EEENS1_36VarlenDynamicPersistentTileSchedulerILi64ELi64ELi256ELi128ELb0ELb1ELb1ELb0ELb1ELb1EEEEEEEEEvNT_6ParamsE,"ax",@progbits
	.align	128
.text._ZN7cutlass13device_kernelIN5flash11enable_sm90INS1_16FlashAttnFwdSm90INS1_25CollectiveMainloopFwdSm90ILi2EN4cute5tupleIJNS5_1CILi1EEES8_S8_EEENS6_IJNS7_ILi64EEESA_SA_EEELi512ENS_6half_tEfNS_4arch4Sm90ELb0ELb0ELb0ELb1ELb0ELb1ELb0ELb0ELb0ELb1ELb0ELb0EEENS1_21CollectiveEpilogueFwdINS6_IJSA_NS7_ILi512EEESA_EEES9_SC_SE_Li256ELb1ELb1ELb0ELb0EEENS1_36VarlenDynamicPersistentTileSchedulerILi64ELi64ELi256ELi128ELb0ELb1ELb1ELb0ELb1ELb1EEEEEEEEEvNT_6ParamsE:
        .type           _ZN7cutlass13device_kernelIN5flash11enable_sm90INS1_16FlashAttnFwdSm90INS1_25CollectiveMainloopFwdSm90ILi2EN4cute5tupleIJNS5_1CILi1EEES8_S8_EEENS6_IJNS7_ILi64EEESA_SA_EEELi512ENS_6half_tEfNS_4arch4Sm90ELb0ELb0ELb0ELb1ELb0ELb1ELb0ELb0ELb0ELb1ELb0ELb0EEENS1_21CollectiveEpilogueFwdINS6_IJSA_NS7_ILi512EEESA_EEES9_SC_SE_Li256ELb1ELb1ELb0ELb0EEENS1_36VarlenDynamicPersistentTileSchedulerILi64ELi64ELi256ELi128ELb0ELb1ELb1ELb0ELb1ELb1EEEEEEEEEvNT_6ParamsE,@function
        .size           _ZN7cutlass13device_kernelIN5flash11enable_sm90INS1_16FlashAttnFwdSm90INS1_25CollectiveMainloopFwdSm90ILi2EN4cute5tupleIJNS5_1CILi1EEES8_S8_EEENS6_IJNS7_ILi64EEESA_SA_EEELi512ENS_6half_tEfNS_4arch4Sm90ELb0ELb0ELb0ELb1ELb0ELb1ELb0ELb0ELb0ELb1ELb0ELb0EEENS1_21CollectiveEpilogueFwdINS6_IJSA_NS7_ILi512EEESA_EEES9_SC_SE_Li256ELb1ELb1ELb0ELb0EEENS1_36VarlenDynamicPersistentTileSchedulerILi64ELi64ELi256ELi128ELb0ELb1ELb1ELb0ELb1ELb1EEEEEEEEEvNT_6ParamsE,(.L_x_15119 - _ZN7cutlass13device_kernelIN5flash11enable_sm90INS1_16FlashAttnFwdSm90INS1_25CollectiveMainloopFwdSm90ILi2EN4cute5tupleIJNS5_1CILi1EEES8_S8_EEENS6_IJNS7_ILi64EEESA_SA_EEELi512ENS_6half_tEfNS_4arch4Sm90ELb0ELb0ELb0ELb1ELb0ELb1ELb0ELb0ELb0ELb1ELb0ELb0EEENS1_21CollectiveEpilogueFwdINS6_IJSA_NS7_ILi512EEESA_EEES9_SC_SE_Li256ELb1ELb1ELb0ELb0EEENS1_36VarlenDynamicPersistentTileSchedulerILi64ELi64ELi256ELi128ELb0ELb1ELb1ELb0ELb1ELb1EEEEEEEEEvNT_6ParamsE)
        .other          _ZN7cutlass13device_kernelIN5flash11enable_sm90INS1_16FlashAttnFwdSm90INS1_25CollectiveMainloopFwdSm90ILi2EN4cute5tupleIJNS5_1CILi1EEES8_S8_EEENS6_IJNS7_ILi64EEESA_SA_EEELi512ENS_6half_tEfNS_4arch4Sm90ELb0ELb0ELb0ELb1ELb0ELb1ELb0ELb0ELb0ELb1ELb0ELb0EEENS1_21CollectiveEpilogueFwdINS6_IJSA_NS7_ILi512EEESA_EEES9_SC_SE_Li256ELb1ELb1ELb0ELb0EEENS1_36VarlenDynamicPersistentTileSchedulerILi64ELi64ELi256ELi128ELb0ELb1ELb1ELb0ELb1ELb1EEEEEEEEEvNT_6ParamsE,@"STO_CUDA_ENTRY STV_DEFAULT"
_ZN7cutlass13device_kernelIN5flash11enable_sm90INS1_16FlashAttnFwdSm90INS1_25CollectiveMainloopFwdSm90ILi2EN4cute5tupleIJNS5_1CILi1EEES8_S8_EEENS6_IJNS7_ILi64EEESA_SA_EEELi512ENS_6half_tEfNS_4arch4Sm90ELb0ELb0ELb0ELb1ELb0ELb1ELb0ELb0ELb0ELb1ELb0ELb0EEENS1_21CollectiveEpilogueFwdINS6_IJSA_NS7_ILi512EEESA_EEES9_SC_SE_Li256ELb1ELb1ELb0ELb0EEENS1_36VarlenDynamicPersistentTileSchedulerILi64ELi64ELi256ELi128ELb0ELb1ELb1ELb0ELb1ELb1EEEEEEEEEvNT_6ParamsE:
        /* <DEDUP_REMOVED lines=23> */
.L_x_3841:
[----:B------:R-:W-:Y:S05]  /*0170*/  BSYNC B0 ;  /* 0x0000000000007941 */ /* 0x000fea0003800000 */
.L_x_3840:
        /* <DEDUP_REMOVED lines=20> */
[----:B-1----:R0:W1:Y:S06]  /*02c0*/  @UP0 SYNCS.EXCH.64 URZ, [UR8+0x28c00], UR4 ;  /* 0x028c0004083f05b2 */ /* 0x00206c0008000100 */
[----:B------:R0:W2:Y:S02]  /*02d0*/  @UP1 SYNCS.EXCH.64 URZ, [UR8+0x28c20], UR6 ;  /* 0x028c2006083f15b2 */ /* 0x0000a40008000100 */
        /* <DEDUP_REMOVED lines=10> */
[----:B0-----:R0:W3:Y:S01]  /*0380*/  SYNCS.EXCH.64 URZ, [UR6+0x28c30], UR4 ;  /* 0x028c3004063f75b2 */ /* 0x0010e20008000100 */
[----:B------:R0:W4:Y:S01]  /*0390*/  SYNCS.EXCH.64 URZ, [UR6+0x28c40], UR4 ;  /* 0x028c4004063f75b2 */ /* 0x0001220008000100 */
[----:B------:R0:W0:Y:S01]  /*03a0*/  SYNCS.EXCH.64 URZ, [UR6+0x28c38], UR4 ;  /* 0x028c3804063f75b2 */ /* 0x0000220008000100 */
[----:B------:R0:W0:Y:S01]  /*03b0*/  SYNCS.EXCH.64 URZ, [UR6+0x28c48], UR4 ;  /* 0x028c4804063f75b2 */ /* 0x0000220008000100 */
[----:B------:R-:W-:Y:S01]  /*03c0*/  NOP ;  /* 0x0000000000007918 */ /* 0x000fe20000000000 */
.L_x_3842:
        /* <DEDUP_REMOVED lines=22> */
.L_x_3843:
        /* <DEDUP_REMOVED lines=18> */
.L_x_3844:
        /* <DEDUP_REMOVED lines=22> */
.L_x_3845:
        /* <DEDUP_REMOVED lines=22> */
.L_x_3846:
[----:B------:R-:W-:Y:S01]  /*0910*/  IMAD.MOV.U32 R2, RZ, RZ, 0x1 ;  /* 0x00000001ff027424 */ /* 0x000fe200078e00ff */
[----:B------:R-:W-:Y:S01]  /*0920*/  ISETP.NE.AND P0, PT, R3, RZ, PT ;  /* 0x000000ff0300720c */ /* 0x000fe20003f05270 */
[----:B------:R-:W-:Y:S01]  /*0930*/  NOP ;  /* 0x0000000000007918 */ /* 0x000fe20000000000 */
[----:B------:R-:W-:Y:S01]  /*0940*/  ULDC.64 UR40, c[0x0][0x208] ;  /* 0x0000820000287ab9 */ /* 0x000fe20000000a00 */
[----:B------:R-:W-:Y:S01]  /*0950*/  BSSY B9, `(.L_x_3847) ;  /* 0x00016f2000097945 */ /* 0x000fe20003800000 */
[----:B------:R-:W-:-:S05]  /*0960*/  SEL R2, R2, 0x2, !P0 ;  /* 0x0000000202027807 */ /* 0x000fca0004000000 */
[----:B------:R0:W-:Y:S02]  /*0970*/  STL [R1+0x60], R2 ;  /* 0x0000600201007387 */ /* 0x0001e40000100800 */
[----:B01234-:R-:W-:Y:S06]  /*0980*/  BAR.SYNC.DEFER_BLOCKING 0x0 ;  /* 0x0000000000007b1d */ /* 0x01ffec0000010000 */
[----:B------:R-:W-:Y:S05]  /*0990*/  @!P0 BRA `(.L_x_3848) ;  /* 0x000000e400388947 */ /* 0x000fea0003800000 */
.L_x_3849:
[----:B------:R-:W-:-:S08]  /*09a0*/  NOP ;  /* 0x0000000000007918 */ /* 0x000fd00000000000 */
[----:B------:R-:W0:Y:S02]  /*09b0*/  USETMAXREG.TRY_ALLOC.CTAPOOL UP0, 0xf0 ;  /* 0x000000f0000079c8 */ /* 0x000e240008000600 */
[----:B0-----:R-:W-:-:S13]  /*09c0*/  PLOP3.LUT P0, PT, PT, PT, UP0, 0x80, 0x0 ;  /* 0x000000000000781c */ /* 0x001fda0003f0f008 */
[----:B------:R-:W-:Y:S05]  /*09d0*/  @!P0 BRA `(.L_x_3849) ;  /* 0xfffffffc00f08947 */ /* 0x000fea000383ffff */
[----:B------:R-:W0:Y:S01]  /*09e0*/  S2R R0, SR_TID.X ;  /* 0x0000000000007919 */ /* 0x000e220000002100 */
[----:B------:R-:W1:Y:S01]  /*09f0*/  S2UR UR5, SR_CgaCtaId ;  /* 0x00000000000579c3 */ /* 0x000e620000008800 */
[----:B------:R-:W-:Y:S02]  /*0a00*/  UMOV UR4, 0x400 ;  /* 0x0000040000047882 */ /* 0x000fe40000000000 */
[----:B-1----:R-:W-:-:S06]  /*0a10*/  ULEA UR4, UR5, UR4, 0x18 ;  /* 0x0000000405047291 */ /* 0x002fcc000f8ec03f */
[----:B------:R-:W-:Y:S01]  /*0a20*/  IMAD.U32 R2, RZ, RZ, UR4 ;  /* 0x00000004ff027e24 */ /* 0x000fe2000f8e00ff */
[----:B0-----:R-:W-:Y:S01]  /*0a30*/  SHF.R.U32.HI R0, RZ, 0x7, R0 ;  /* 0x00000007ff007819 */ /* 0x001fe20000011600 */
[----:B------:R-:W-:-:S03]  /*0a40*/  ULDC UR4, c[0x0][0xc3c] ;  /* 0x00030f0000047ab9 */ /* 0x000fc60000000800 */
[----:B------:R-:W-:Y:S02]  /*0a50*/  ISETP.NE.AND P0, PT, R0, 0x1, PT ;  /* 0x000000010000780c */ /* 0x000fe40003f05270 */
[----:B------:R-:W0:Y:S11]  /*0a60*/  S2R R0, SR_TID.X ;  /* 0x0000000000007919 */ /* 0x000e360000002100 */
[----:B------:R-:W-:Y:S06]  /*0a70*/  @!P0 BAR.ARV 0x8, 0x100 ;  /* 0x0204000000008b1d */ /* 0x000fec0000002000 */
[----:B0-----:R-:W-:-:S13]  /*0a80*/  ISETP.GE.U32.AND P0, PT, R0, 0x100, PT ;  /* 0x000001000000780c */ /* 0x001fda0003f06070 */
[----:B------:R-:W-:Y:S08]  /*0a90*/  @P0 BAR.ARV 0xf, 0x100 ;  /* 0x03c4000000000b1d */ /* 0x000ff00000002000 */
[----:B------:R-:W-:Y:S06]  /*0aa0*/  BAR.SYNC.DEFER_BLOCKING 0x5, 0x180 ;  /* 0x0146000000007b1d */ /* 0x000fec0000010000 */
[----:B------:R-:W0:Y:S02]  /*0ab0*/  LDS.128 R24, [R2+0x28cd0] ;  /* 0x028cd00002187984 */ /* 0x000e240000000c00 */
[----:B------:R-:W-:Y:S06]  /*0ac0*/  BAR.ARV 0x4, 0x180 ;  /* 0x0106000000007b1d */ /* 0x000fec0000002000 */
[----:B0-----:R-:W-:-:S13]  /*0ad0*/  ISETP.GE.AND P0, PT, R27, UR4, PT ;  /* 0x000000041b007c0c */ /* 0x001fda000bf06270 */
[----:B------:R-:W-:Y:S05]  /*0ae0*/  @P0 BRA `(.L_x_3850) ;  /* 0x0000016c00600947 */ /* 0x000fea0003800000 */
[----:B------:R-:W2:Y:S01]  /*0af0*/  LDL.LU R16, [R1+0x60] ;  /* 0x0000600001107983 */ /* 0x000ea20000300800 */
[----:B------:R-:W-:-:S05]  /*0b00*/  VIADD R234, R0, 0xffffff80 ;  /* 0xffffff8000ea7836 */ /* 0x000fca0000000000 */
[----:B------:R-:W-:-:S04]  /*0b10*/  SHF.R.S32.HI R3, RZ, 0x1f, R234 ;  /* 0x0000001fff037819 */ /* 0x000fc800000114ea */
[CC--:B------:R-:W-:Y:S02]  /*0b20*/  LEA.HI R0, R3.reuse, R234.reuse, RZ, 0x7 ;  /* 0x000000ea03007211 */ /* 0x0c0fe400078f38ff */
[CC--:B------:R-:W-:Y:S02]  /*0b30*/  LEA.HI R6, R3.reuse, R234.reuse, RZ, 0x4 ;  /* 0x000000ea03067211 */ /* 0x0c0fe400078f20ff */
[----:B------:R-:W-:Y:S02]  /*0b40*/  LOP3.LUT R5, R0, 0xffffff80, RZ, 0xc0, !PT ;  /* 0xffffff8000057812 */ /* 0x000fe400078ec0ff */
[----:B------:R-:W-:Y:S02]  /*0b50*/  LOP3.LUT R7, R6, 0xfffffff0, RZ, 0xc0, !PT ;  /* 0xfffffff006077812 */ /* 0x000fe400078ec0ff */
[----:B------:R-:W-:Y:S01]  /*0b60*/  LEA.HI R4, R3, R234, RZ, 0x5 ;  /* 0x000000ea03047211 */ /* 0x000fe200078f28ff */
[C---:B------:R-:W-:Y:S01]  /*0b70*/  IMAD.IADD R5, R234.reuse, 0x1, -R5 ;  /* 0x00000001ea057824 */ /* 0x040fe200078e0a05 */
[----:B------:R-:W-:Y:S01]  /*0b80*/  SHF.R.S32.HI R13, RZ, 0x4, R6 ;  /* 0x00000004ff0d7819 */ /* 0x000fe20000011406 */
[----:B------:R-:W-:Y:S01]  /*0b90*/  IMAD.IADD R10, R234, 0x1, -R7 ;  /* 0x00000001ea0a7824 */ /* 0x000fe200078e0a07 */
[----:B------:R-:W-:-:S02]  /*0ba0*/  SHF.R.S32.HI R192, RZ, 0x5, R4 ;  /* 0x00000005ffc07819 */ /* 0x000fc40000011404 */
[----:B------:R-:W-:Y:S02]  /*0bb0*/  SHF.R.S32.HI R11, RZ, 0x1f, R4 ;  /* 0x0000001fff0b7819 */ /* 0x000fe40000011404 */
[----:B------:R-:W-:Y:S02]  /*0bc0*/  SHF.R.S32.HI R4, RZ, 0x1f, R5 ;  /* 0x0000001fff047819 */ /* 0x000fe40000011405 */
[----:B------:R-:W-:Y:S02]  /*0bd0*/  SHF.R.S32.HI R7, RZ, 0x1f, R10 ;  /* 0x0000001fff077819 */ /* 0x000fe4000001140a */
[----:B------:R-:W-:Y:S02]  /*0be0*/  LEA.HI R8, R6, R13, RZ, 0x1 ;  /* 0x0000000d06087211 */ /* 0x000fe400078f08ff */
[----:B------:R-:W-:Y:S02]  /*0bf0*/  LEA.HI R6, R4, R5, RZ, 0x2 ;  /* 0x0000000504067211 */ /* 0x000fe400078f10ff */
[----:B------:R-:W-:-:S02]  /*0c00*/  LEA.HI R9, R7, R10, RZ, 0x3 ;  /* 0x0000000a07097211 */ /* 0x000fc400078f18ff */
[----:B------:R-:W-:Y:S02]  /*0c10*/  LOP3.LUT R12, R8, 0x1ffffffe, RZ, 0xc0, !PT ;  /* 0x1ffffffe080c7812 */ /* 0x000fe400078ec0ff */
[--C-:B------:R-:W-:Y:S02]  /*0c20*/  SHF.R.S32.HI R7, RZ, 0x2, R6.reuse ;  /* 0x00000002ff077819 */ /* 0x100fe40000011406 */
[----:B------:R-:W-:-:S04]  /*0c30*/  SHF.R.S32.HI R8, RZ, 0x1f, R6 ;  /* 0x0000001fff087819 */ /* 0x000fc80000011406 */
[----:B------:R-:W-:Y:S02]  /*0c40*/  LEA.HI R8, R8, R7, RZ, 0x3 ;  /* 0x0000000708087211 */ /* 0x000fe400078f18ff */
[----:B------:R-:W-:Y:S02]  /*0c50*/  LEA.HI R4, R4, R5, RZ, 0x5 ;  /* 0x0000000504047211 */ /* 0x000fe400078f28ff */
[----:B------:R-:W-:Y:S02]  /*0c60*/  LOP3.LUT R8, R8, 0xfffffff8, RZ, 0xc0, !PT ;  /* 0xfffffff808087812 */ /* 0x000fe400078ec0ff */
[----:B------:R-:W-:Y:S02]  /*0c70*/  LEA.HI R14, R11, R192, RZ, 0x2 ;  /* 0x000000c00b0e7211 */ /* 0x000fe400078f10ff */
[----:B------:R-:W-:Y:S01]  /*0c80*/  LOP3.LUT R11, R9, 0xfffffff8, RZ, 0xc0, !PT ;  /* 0xfffffff8090b7812 */ /* 0x000fe200078ec0ff */
[----:B------:R-:W-:Y:S01]  /*0c90*/  IMAD.IADD R191, R7, 0x1, -R8 ;  /* 0x0000000107bf7824 */ /* 0x000fe200078e0a08 */
[----:B------:R-:W-:-:S02]  /*0ca0*/  SHF.R.S32.HI R4, RZ, 0x5, R4 ;  /* 0x00000005ff047819 */ /* 0x000fc40000011404 */
[----:B------:R-:W-:Y:S01]  /*0cb0*/  SHF.R.S32.HI R213, RZ, 0x7, R0 ;  /* 0x00000007ffd57819 */ /* 0x000fe20000011400 */
[----:B------:R-:W-:Y:S01]  /*0cc0*/  IMAD.IADD R11, R10, 0x1, -R11 ;  /* 0x000000010a0b7824 */ /* 0x000fe200078e0a0b */
[----:B------:R-:W-:Y:S01]  /*0cd0*/  LOP3.LUT R15, R14, 0x3ffffc, RZ, 0xc0, !PT ;  /* 0x003ffffc0e0f7812 */ /* 0x000fe200078ec0ff */
[----:B------:R-:W-:Y:S01]  /*0ce0*/  IMAD R191, R4, 0x10, R191 ;  /* 0x0000001004bf7824 */ /* 0x000fe200078e02bf */
[-C--:B------:R-:W-:Y:S01]  /*0cf0*/  LEA.HI R4, R3, R234.reuse, RZ, 0x2 ;  /* 0x000000ea03047211 */ /* 0x080fe200078f10ff */
[----:B------:R-:W-:Y:S01]  /*0d00*/  IMAD R14, R213, 0x100, R10 ;  /* 0x00000100d50e7824 */ /* 0x000fe200078e020a */
[----:B------:R-:W-:Y:S01]  /*0d10*/  LEA.HI R3, R3, R234, RZ, 0x3 ;  /* 0x000000ea03037211 */ /* 0x000fe200078f18ff */
[----:B------:R-:W-:Y:S02]  /*0d20*/  IMAD.IADD R15, R192, 0x1, -R15 ;  /* 0x00000001c00f7824 */ /* 0x000fe400078e0a0f */
[----:B------:R-:W-:Y:S02]  /*0d30*/  IMAD.IADD R12, R13, 0x1, -R12 ;  /* 0x000000010d0c7824 */ /* 0x000fe400078e0a0c */
[----:B------:R-:W-:Y:S01]  /*0d40*/  IMAD.SHL.U32 R10, R11, 0x40, RZ ;  /* 0x000000400b0a7824 */ /* 0x000fe200078e00ff */
[----:B------:R-:W-:Y:S01]  /*0d50*/  SHF.R.S32.HI R23, RZ, 0x2, R4 ;  /* 0x00000002ff177819 */ /* 0x000fe20000011404 */
[----:B------:R-:W-:Y:S01]  /*0d60*/  IMAD R14, R15, 0x10, R14 ;  /* 0x000000100f0e7824 */ /* 0x000fe200078e020e */
[----:B------:R-:W-:Y:S01]  /*0d70*/  SHF.R.S32.HI R211, RZ, 0x3, R3 ;  /* 0x00000003ffd37819 */ /* 0x000fe20000011403 */
[----:B------:R-:W-:Y:S01]  /*0d80*/  IMAD.SHL.U32 R13, R12, 0x8, RZ ;  /* 0x000000080c0d7824 */ /* 0x000fe200078e00ff */
[----:B------:R-:W-:Y:S01]  /*0d90*/  LOP3.LUT R10, R10, 0x1c0, RZ, 0xc0, !PT ;  /* 0x000001c00a0a7812 */ /* 0x000fe200078ec0ff */
[----:B------:R-:W-:Y:S01]  /*0da0*/  IMAD.SHL.U32 R9, R9, 0x40, RZ ;  /* 0x0000004009097824 */ /* 0x000fe200078e00ff */
[----:B------:R-:W-:Y:S01]  /*0db0*/  LOP3.LUT R6, R6, 0x7ffffffc, RZ, 0xc0, !PT ;  /* 0x7ffffffc06067812 */ /* 0x000fe200078ec0ff */
[----:B------:R-:W-:Y:S01]  /*0dc0*/  VIADD R226, R23, 0x20 ;  /* 0x0000002017e27836 */ /* 0x000fe20000000000 */
[----:B------:R-:W-:Y:S01]  /*0dd0*/  LOP3.LUT R3, R3, 0xfffffff8, RZ, 0xc0, !PT ;  /* 0xfffffff803037812 */ /* 0x000fe200078ec0ff */
[--C-:B------:R-:W-:Y:S01]  /*0de0*/  IMAD.U32 R223, R14, 0x40, R13.reuse ;  /* 0x000000400edf7824 */ /* 0x100fe200078e000d */
[----:B------:R-:W-:Y:S01]  /*0df0*/  LOP3.LUT R13, R10, 0x8, R13, 0xf8, !PT ;  /* 0x000000080a0d7812 */ /* 0x000fe200078ef80d */
[----:B------:R-:W-:Y:S01]  /*0e00*/  IMAD.IADD R6, R5, 0x1, -R6 ;  /* 0x0000000105067824 */ /* 0x000fe200078e0a06 */
[----:B------:R-:W-:Y:S01]  /*0e10*/  SHF.R.U32.HI R10, RZ, 0x3, R10 ;  /* 0x00000003ff0a7819 */ /* 0x000fe2000001160a */
[----:B------:R-:W-:Y:S01]  /*0e20*/  IMAD.IADD R210, R234, 0x1, -R3 ;  /* 0x00000001ead27824 */ /* 0x000fe200078e0a03 */
[----:B------:R-:W-:-:S02]  /*0e30*/  LOP3.LUT R9, R9, 0x7ffffe00, RZ, 0xc0, !PT ;  /* 0x7ffffe0009097812 */ /* 0x000fc400078ec0ff */
[----:B------:R-:W-:Y:S02]  /*0e40*/  LOP3.LUT R5, R4, 0xfffffffc, RZ, 0xc0, !PT ;  /* 0xfffffffc04057812 */ /* 0x000fe400078ec0ff */
[----:B------:R-:W-:Y:S02]  /*0e50*/  LEA.HI R0, R0, R213, RZ, 0x1 ;  /* 0x000000d500007211 */ /* 0x000fe400078f08ff */
[----:B------:R-:W-:Y:S01]  /*0e60*/  SHF.R.S32.HI R3, RZ, 0x1f, R226 ;  /* 0x0000001fff037819 */ /* 0x000fe200000114e2 */
[----:B------:R-:W-:Y:S01]  /*0e70*/  IMAD R9, R192, 0x400, R9 ;  /* 0x00000400c0097824 */ /* 0x000fe200078e0209 */
[----:B------:R-:W-:Y:S01]  /*0e80*/  LOP3.LUT R10, R13, R10, RZ, 0x3c, !PT ;  /* 0x0000000a0d0a7212 */ /* 0x000fe200078e3cff */
[----:B------:R-:W-:Y:S01]  /*0e90*/  IMAD.IADD R5, R234, 0x1, -R5 ;  /* 0x00000001ea057824 */ /* 0x000fe200078e0a05 */
[----:B------:R-:W-:Y:S01]  /*0ea0*/  LOP3.LUT R0, R0, 0xfffffe, RZ, 0xc0, !PT ;  /* 0x00fffffe00007812 */ /* 0x000fe200078ec0ff */
[----:B------:R-:W-:Y:S01]  /*0eb0*/  IMAD.SHL.U32 R220, R226, 0x40, RZ ;  /* 0x00000040e2dc7824 */ /* 0x000fe200078e00ff */
[----:B------:R-:W-:Y:S01]  /*0ec0*/  LEA.HI R3, R3, R226, RZ, 0x3 ;  /* 0x000000e203037211 */ /* 0x000fe200078f18ff */
[----:B------:R-:W-:Y:S01]  /*0ed0*/  IMAD.IADD R9, R9, 0x1, R10 ;  /* 0x0000000109097824 */ /* 0x000fe200078e020a */
[----:B------:R-:W-:Y:S01]  /*0ee0*/  R2P PR, R11, 0x6 ;  /* 0x000000060b007804 */ /* 0x000fe20000000000 */
[----:B------:R-:W-:Y:S01]  /*0ef0*/  IMAD.IADD R0, R213, 0x1, -R0 ;  /* 0x00000001d5007824 */ /* 0x000fe200078e0a00 */
[----:B------:R-:W-:Y:S01]  /*0f00*/  SHF.R.S32.HI R4, RZ, 0x1f, R4 ;  /* 0x0000001fff047819 */ /* 0x000fe20000011404 */
[----:B------:R-:W-:Y:S01]  /*0f10*/  IMAD.SHL.U32 R3, R3, 0x40, RZ ;  /* 0x0000004003037824 */ /* 0x000fe200078e00ff */
[C---:B------:R-:W-:Y:S01]  /*0f20*/  LEA.HI R7, R5.reuse, R5, RZ, 0x1 ;  /* 0x0000000505077211 */ /* 0x040fe200078f08ff */
[----:B------:R-:W-:Y:S01]  /*0f30*/  IMAD.SHL.U32 R186, R5, 0x4, RZ ;  /* 0x0000000405ba7824 */ /* 0x000fe200078e00ff */
[----:B------:R-:W-:Y:S01]  /*0f40*/  LOP3.LUT R220, R220, 0x1c0, RZ, 0xc0, !PT ;  /* 0x000001c0dcdc7812 */ /* 0x000fe200078ec0ff */
[----:B------:R-:W-:-:S02]  /*0f50*/  IMAD R195, R9, 0x2, R2 ;  /* 0x0000000209c37824 */ /* 0x000fc400078e0202 */
[----:B------:R-:W-:Y:S01]  /*0f60*/  IMAD.MOV.U32 R197, RZ, RZ, 0x20 ;  /* 0x00000020ffc57424 */ /* 0x000fe200078e00ff */
[----:B------:R-:W-:Y:S01]  /*0f70*/  LEA.HI R4, R4, R23, RZ, 0x3 ;  /* 0x0000001704047211 */ /* 0x000fe200078f18ff */
[----:B------:R-:W-:Y:S01]  /*0f80*/  IMAD.SHL.U32 R194, R0, 0x100, RZ ;  /* 0x0000010000c27824 */ /* 0x000fe200078e00ff */
[----:B------:R-:W-:Y:S01]  /*0f90*/  LOP3.LUT R8, R7, 0x1ffffffe, RZ, 0xc0, !PT ;  /* 0x1ffffffe07087812 */ /* 0x000fe200078ec0ff */
[----:B------:R-:W-:Y:S01]  /*0fa0*/  IMAD.SHL.U32 R189, R210, 0x8, RZ ;  /* 0x00000008d2bd7824 */ /* 0x000fe200078e00ff */
[----:B------:R-:W-:Y:S01]  /*0fb0*/  SHF.R.U32.HI R235, RZ, 0x3, R220 ;  /* 0x00000003ffeb7819 */ /* 0x000fe200000116dc */
[----:B------:R-:W-:Y:S01]  /*0fc0*/  VIADD R190, R186, 0x10 ;  /* 0x00000010babe7836 */ /* 0x000fe20000000000 */
[----:B------:R-:W-:Y:S01]  /*0fd0*/  LOP3.LUT R221, R3, 0xfffffe00, RZ, 0xc0, !PT ;  /* 0xfffffe0003dd7812 */ /* 0x000fe200078ec0ff */
[----:B------:R-:W-:Y:S01]  /*0fe0*/  VIADD R198, R195, 0x26800 ;  /* 0x00026800c3c67836 */ /* 0x000fe20000000000 */
[----:B------:R-:W-:Y:S01]  /*0ff0*/  SEL R197, R197, 0xffffffe0, !P1 ;  /* 0xffffffe0c5c57807 */ /* 0x000fe20004800000 */
[C---:B------:R-:W-:Y:S01]  /*1000*/  VIADD R207, R189.reuse, 0x40 ;  /* 0x00000040bdcf7836 */ /* 0x040fe20000000000 */
[----:B------:R-:W-:Y:S01]  /*1010*/  LOP3.LUT R4, R4, 0xfffffff8, RZ, 0xc0, !PT ;  /* 0xfffffff804047812 */ /* 0x000fe200078ec0ff */
[C---:B------:R-:W-:Y:S01]  /*1020*/  VIADD R206, R189.reuse, 0x80 ;  /* 0x00000080bdce7836 */ /* 0x040fe20000000000 */
[----:B------:R-:W-:Y:S01]  /*1030*/  SHF.R.S32.HI R217, RZ, 0x1f, R190 ;  /* 0x0000001fffd97819 */ /* 0x000fe200000114be */
[----:B------:R-:W-:-:S02]  /*1040*/  VIADD R205, R189, 0xc0 ;  /* 0x000000c0bdcd7836 */ /* 0x000fc40000000000 */
[C---:B------:R-:W-:Y:S02]  /*1050*/  VIADD R204, R189.reuse, 0x100 ;  /* 0x00000100bdcc7836 */ /* 0x040fe40000000000 */
[C---:B------:R-:W-:Y:S02]  /*1060*/  VIADD R203, R189.reuse, 0x140 ;  /* 0x00000140bdcb7836 */ /* 0x040fe40000000000 */
[C---:B------:R-:W-:Y:S02]  /*1070*/  VIADD R215, R189.reuse, 0x180 ;  /* 0x00000180bdd77836 */ /* 0x040fe40000000000 */
[----:B------:R-:W-:Y:S02]  /*1080*/  VIADD R214, R189, 0x1c0 ;  /* 0x000001c0bdd67836 */ /* 0x000fe40000000000 */
[----:B------:R-:W-:Y:S02]  /*1090*/  VIADD R196, R195, 0x26840 ;  /* 0x00026840c3c47836 */ /* 0x000fe40000000000 */
[----:B------:R-:W-:-:S02]  /*10a0*/  IMAD.IADD R8, R5, 0x1, -R8 ;  /* 0x0000000105087824 */ /* 0x000fc400078e0a08 */
[C---:B------:R-:W-:Y:S01]  /*10b0*/  @P2 VIADD R196, R198.reuse, 0xffffffc0 ;  /* 0xffffffc0c6c42836 */ /* 0x040fe20000000000 */
[----:B------:R-:W-:Y:S01]  /*10c0*/  CS2R R18, SRZ ;  /* 0x0000000000127805 */ /* 0x000fe2000001ff00 */
[----:B------:R-:W-:Y:S01]  /*10d0*/  IMAD.IADD R198, R198, 0x1, R197 ;  /* 0x00000001c6c67824 */ /* 0x000fe200078e02c5 */
[----:B------:R-:W-:Y:S01]  /*10e0*/  SHF.R.S32.HI R233, RZ, 0x1f, R207 ;  /* 0x0000001fffe97819 */ /* 0x000fe200000114cf */
[----:B------:R-:W-:Y:S01]  /*10f0*/  IMAD.MOV.U32 R208, RZ, RZ, RZ ;  /* 0x000000ffffd07224 */ /* 0x000fe200078e00ff */
[----:B------:R-:W-:Y:S01]  /*1100*/  SHF.R.S32.HI R232, RZ, 0x1f, R206 ;  /* 0x0000001fffe87819 */ /* 0x000fe200000114ce */
[----:B------:R-:W-:Y:S01]  /*1110*/  IMAD.MOV.U32 R185, RZ, RZ, RZ ;  /* 0x000000ffffb97224 */ /* 0x000fe200078e00ff */
[----:B------:R-:W-:Y:S01]  /*1120*/  SHF.R.S32.HI R231, RZ, 0x1f, R205 ;  /* 0x0000001fffe77819 */ /* 0x000fe200000114cd */
[----:B------:R-:W-:Y:S01]  /*1130*/  IMAD.MOV.U32 R22, RZ, RZ, RZ ;  /* 0x000000ffff167224 */ /* 0x000fe200078e00ff */
[----:B------:R-:W-:Y:S01]  /*1140*/  SHF.R.S32.HI R230, RZ, 0x1f, R204 ;  /* 0x0000001fffe67819 */ /* 0x000fe200000114cc */
[----:B------:R-:W-:Y:S01]  /*1150*/  IMAD.IADD R188, R23, 0x1, -R4 ;  /* 0x0000000117bc7824 */ /* 0x000fe200078e0a04 */
[----:B------:R-:W-:Y:S01]  /*1160*/  SHF.R.S32.HI R229, RZ, 0x1f, R203 ;  /* 0x0000001fffe57819 */ /* 0x000fe200000114cb */
[----:B------:R-:W-:Y:S01]  /*1170*/  IMAD.SHL.U32 R218, R190, 0x2, RZ ;  /* 0x00000002beda7824 */ /* 0x000fe200078e00ff */
[----:B------:R-:W-:Y:S01]  /*1180*/  SHF.R.S32.HI R228, RZ, 0x1f, R215 ;  /* 0x0000001fffe47819 */ /* 0x000fe200000114d7 */
[----:B------:R-:W-:Y:S01]  /*1190*/  IMAD.SHL.U32 R193, R6, 0x2, RZ ;  /* 0x0000000206c17824 */ /* 0x000fe200078e00ff */
[----:B------:R-:W-:Y:S01]  /*11a0*/  SHF.R.S32.HI R227, RZ, 0x1f, R214 ;  /* 0x0000001fffe37819 */ /* 0x000fe200000114d6 */
[----:B------:R-:W-:Y:S01]  /*11b0*/  IMAD R222, R8, 0x8, R191 ;  /* 0x0000000808de7824 */ /* 0x000fe200078e02bf */
[----:B------:R-:W-:Y:S01]  /*11c0*/  SHF.L.U64.HI R217, R190, 0x1, R217 ;  /* 0x00000001bed97819 */ /* 0x000fe200000102d9 */
[----:B------:R-:W-:Y:S01]  /*11d0*/  IMAD.IADD R197, R197, 0x1, R196 ;  /* 0x00000001c5c57824 */ /* 0x000fe200078e02c4 */
[----:B--2---:R-:W-:Y:S01]  /*11e0*/  LOP3.LUT R184, R16, 0x1, RZ, 0xfc, !PT ;  /* 0x0000000110b87812 */ /* 0x004fe200078efcff */
[----:B------:R-:W-:-:S05]  /*11f0*/  IMAD.SHL.U32 R16, R5, 0x8, RZ ;  /* 0x0000000805107824 */ /* 0x000fca00078e00ff */
[----:B------:R-:W-:-:S04]  /*1200*/  LOP3.LUT R0, R220, 0x38, R16, 0xf8, !PT ;  /* 0x00000038dc007812 */ /* 0x000fc800078ef810 */
[----:B------:R-:W-:-:S05]  /*1210*/  LOP3.LUT R219, R221, R0, R235, 0xf6, !PT ;  /* 0x00000000dddb7212 */ /* 0x000fca00078ef6eb */
[----:B------:R-:W-:-:S07]  /*1220*/  IMAD R219, R219, 0x2, R2 ;  /* 0x00000002dbdb7824 */ /* 0x000fce00078e0202 */
.L_x_3969:
[----:B01-3--:R-:W0:Y:S01]  /*1230*/  LDC.64 R4, c[0x0][0xc88] ;  /* 0x00032200ff047b82 */ /* 0x00be220000000a00 */
[----:B------:R-:W-:Y:S01]  /*1240*/  ULDC.64 UR4, c[0x0][0xa28] ;  /* 0x00028a0000047ab9 */ /* 0x000fe20000000a00 */
[----:B------:R-:W-:Y:S01]  /*1250*/  ULDC.64 UR8, c[0x0][0xa18] ;  /* 0x0002860000087ab9 */ /* 0x000fe20000000a00 */
[----:B------:R-:W-:Y:S01]  /*1260*/  ULDC.64 UR6, c[0x0][0xa08] ;  /* 0x0002820000067ab9 */ /* 0x000fe20000000a00 */
[----:B0-----:R-:W-:-:S05]  /*1270*/  IMAD.WIDE R4, R27, 0x4, R4 ;  /* 0x000000041b047825 */ /* 0x001fca00078e0204 */
[----:B--2---:R-:W2:Y:S01]  /*1280*/  LDG.E R202, desc[UR40][R4.64] ;  /* 0x0000002804ca7981 */ /* 0x004ea2000c1e1900 */
        /* <DEDUP_REMOVED lines=20> */
[----:B----4-:R-:W-:-:S03]  /*13d0*/  @P1 IADD3.X R7, R201, UR9, RZ, P2, !PT ;  /* 0x00000009c9071c10 */ /* 0x010fc600097fe4ff */
        /* <DEDUP_REMOVED lines=12> */
[----:B------:R-:W-:Y:S02]  /*14a0*/  IMAD.MOV.U32 R209, RZ, RZ, R25 ;  /* 0x000000ffffd17224 */ /* 0x000fe400078e0019 */
        /* <DEDUP_REMOVED lines=12> */
.L_x_3851:
[----:B------:R-:W-:Y:S02]  /*1570*/  IMAD.U32 R46, RZ, RZ, UR5 ;  /* 0x00000005ff2e7e24 */ /* 0x000fe4000f8e00ff */
[----:B------:R-:W-:Y:S01]  /*1580*/  IMAD.U32 R28, RZ, RZ, UR4 ;  /* 0x00000004ff1c7e24 */ /* 0x000fe2000f8e00ff */
[----:B------:R-:W-:Y:S06]  /*1590*/  @!P2 BRA `(.L_x_3852) ;  /* 0x000000000010a947 */ /* 0x000fec0003800000 */
[----:B------:R-:W-:-:S04]  /*15a0*/  IADD3 R4, P0, R200, UR8, RZ ;  /* 0x00000008c8047c10 */ /* 0x000fc8000ff1e0ff */
[----:B------:R-:W-:-:S05]  /*15b0*/  IADD3.X R5, R201, UR9, RZ, P0, !PT ;  /* 0x00000009c9057c10 */ /* 0x000fca00087fe4ff */
[----:B------:R0:W5:Y:S01]  /*15c0*/  LDG.E R28, desc[UR40][R4.64] ;  /* 0x00000028041c7981 */ /* 0x000162000c1e1900 */
[----:B------:R-:W-:Y:S05]  /*15d0*/  BRA `(.L_x_3853) ;  /* 0x0000000000107947 */ /* 0x000fea0003800000 */
.L_x_3852:
[----:B------:R-:W-:Y:S05]  /*15e0*/  @!P0 BRA `(.L_x_3853) ;  /* 0x00000000000c8947 */ /* 0x000fea0003800000 */
[----:B------:R-:W2:Y:S04]  /*15f0*/  LDG.E R5, desc[UR40][R8.64] ;  /* 0x0000002808057981 */ /* 0x000ea8000c1e1900 */
[----:B------:R-:W2:Y:S02]  /*1600*/  LDG.E R28, desc[UR40][R8.64+0x4] ;  /* 0x00000428081c7981 */ /* 0x000ea4000c1e1900 */
[----:B--2---:R-:W-:-:S07]  /*1610*/  IMAD.IADD R28, R28, 0x1, -R5 ;  /* 0x000000011c1c7824 */ /* 0x004fce00078e0a05 */
.L_x_3853:
[----:B------:R-:W-:Y:S02]  /*1620*/  ULDC.64 UR4, c[0x0][0xa10] ;  /* 0x0002840000047ab9 */ /* 0x000fe40000000a00 */
[----:B------:R-:W-:-:S04]  /*1630*/  ISETP.NE.U32.AND P0, PT, RZ, UR4, PT ;  /* 0x00000004ff007c0c */ /* 0x000fc8000bf05070 */
[----:B------:R-:W-:Y:S01]  /*1640*/  ISETP.NE.AND.EX P0, PT, RZ, UR5, PT, P0 ;  /* 0x00000005ff007c0c */ /* 0x000fe2000bf05300 */
[----:B-----5:R-:W-:Y:S01]  /*1650*/  IMAD.IADD R11, R28, 0x1, -R3 ;  /* 0x000000011c0b7824 */ /* 0x020fe200078e0a03 */
[----:B------:R-:W-:-:S11]  /*1660*/  ULDC.64 UR4, c[0x0][0xa30] ;  /* 0x00028c0000047ab9 */ /* 0x000fd60000000a00 */
[----:B0-----:R-:W0:Y:S02]  /*1670*/  @P0 LDC.64 R4, c[0x0][0xa10] ;  /* 0x00028400ff040b82 */ /* 0x001e240000000a00 */
[----:B0-----:R-:W-:-:S05]  /*1680*/  @P0 IMAD.WIDE R4, R29, 0x4, R4 ;  /* 0x000000041d040825 */ /* 0x001fca00078e0204 */
[----:B------:R-:W2:Y:S04]  /*1690*/  @P0 LDG.E R0, desc[UR40][R4.64] ;  /* 0x0000002804000981 */ /* 0x000ea8000c1e1900 */
[----:B------:R-:W2:Y:S01]  /*16a0*/  @P0 LDG.E R9, desc[UR40][R4.64+0x4] ;  /* 0x0000042804090981 */ /* 0x000ea2000c1e1900 */
[----:B------:R-:W-:Y:S01]  /*16b0*/  IMAD.MOV R44, RZ, RZ, -R11 ;  /* 0x000000ffff2c7224 */ /* 0x000fe200078e0a0b */
[----:B------:R-:W-:Y:S01]  /*16c0*/  ISETP.NE.U32.AND P1, PT, RZ, UR4, PT ;  /* 0x00000004ff007c0c */ /* 0x000fe2000bf25070 */
[----:B------:R-:W-:-:S03]  /*16d0*/  IMAD.MOV.U32 R27, RZ, RZ, R28 ;  /* 0x000000ffff1b7224 */ /* 0x000fc600078e001c */
[----:B------:R-:W-:Y:S02]  /*16e0*/  VIMNMX R44, RZ, R44, !PT ;  /* 0x0000002cff2c7248 */ /* 0x000fe40007fe0100 */
[----:B------:R-:W-:-:S13]  /*16f0*/  ISETP.NE.AND.EX P1, PT, RZ, UR5, PT, P1 ;  /* 0x00000005ff007c0c */ /* 0x000fda000bf25310 */
[----:B------:R-:W-:-:S04]  /*1700*/  @P1 IADD3 R6, P2, R200, UR4, RZ ;  /* 0x00000004c8061c10 */ /* 0x000fc8000ff5e0ff */
[----:B------:R-:W-:-:S05]  /*1710*/  @P1 IADD3.X R7, R201, UR5, RZ, P2, !PT ;  /* 0x00000005c9071c10 */ /* 0x000fca00097fe4ff */
[----:B------:R0:W5:Y:S01]  /*1720*/  @P1 LDG.E R27, desc[UR40][R6.64] ;  /* 0x00000028061b1981 */ /* 0x000162000c1e1900 */
[----:B--2---:R-:W-:-:S04]  /*1730*/  @P0 IMAD.IADD R46, R9, 0x1, -R0 ;  /* 0x00000001092e0824 */ /* 0x004fc800078e0a00 */
[----:B------:R-:W-:-:S04]  /*1740*/  IMAD.IADD R168, R11, 0x1, R46 ;  /* 0x000000010ba87824 */ /* 0x000fc800078e022e */
        /* <DEDUP_REMOVED lines=36> */
.L_x_3856:
[----:B------:R-:W-:Y:S05]  /*1990*/  BSYNC B6 ;  /* 0x0000000000067941 */ /* 0x000fea0003800000 */
.L_x_3855:
        /* <DEDUP_REMOVED lines=20> */
.L_x_3858:
[----:B------:R-:W-:Y:S05]  /*1ae0*/  BSYNC B6 ;  /* 0x0000000000067941 */ /* 0x000fea0003800000 */
.L_x_3857:
[----:B------:R-:W-:Y:S01]  /*1af0*/  ULDC.64 UR4, c[0x0][0x9f8] ;  /* 0x00027e0000047ab9 */ /* 0x000fe20000000a00 */
[----:B------:R-:W0:Y:S01]  /*1b00*/  LDC.64 R50, c[0x0][0x300] ;  /* 0x0000c000ff327b82 */ /* 0x000e220000000a00 */
[----:B------:R-:W-:Y:S01]  /*1b10*/  ISETP.NE.U32.AND P0, PT, RZ, UR4, PT ;  /* 0x00000004ff007c0c */ /* 0x000fe2000bf05070 */
[----:B------:R-:W-:Y:S01]  /*1b20*/  IMAD.IADD R42, R31, 0x1, R28 ;  /* 0x000000011f2a7824 */ /* 0x000fe200078e021c */
[----:B------:R-:W-:Y:S02]  /*1b30*/  ULDC.64 UR6, c[0x0][0x330] ;  /* 0x0000cc0000067ab9 */ /* 0x000fe40000000a00 */
[----:B------:R-:W-:Y:S02]  /*1b40*/  ISETP.NE.AND.EX P0, PT, RZ, UR5, PT, P0 ;  /* 0x00000005ff007c0c */ /* 0x000fe4000bf05300 */
[----:B------:R-:W-:Y:S01]  /*1b50*/  SHF.R.S32.HI R17, RZ, 0x1f, R16 ;  /* 0x0000001fff117819 */ /* 0x000fe20000011410 */
[----:B------:R-:W1:Y:S08]  /*1b60*/  LDC.64 R54, c[0x0][0x3f8] ;  /* 0x0000fe00ff367b82 */ /* 0x000e700000000a00 */
[----:B------:R-:W2:Y:S02]  /*1b70*/  LDC R43, c[0x0][0x3f4] ;  /* 0x0000fd00ff2b7b82 */ /* 0x000ea40000000800 */
[----:B------:R-:W-:-:S04]  /*1b80*/  @P0 IADD3 R4, P1, R200, UR4, RZ ;  /* 0x00000004c8040c10 */ /* 0x000fc8000ff3e0ff */
[----:B------:R-:W-:Y:S01]  /*1b90*/  @P0 IADD3.X R5, R201, UR5, RZ, P1, !PT ;  /* 0x00000005c9050c10 */ /* 0x000fe20008ffe4ff */
[----:B------:R-:W-:-:S04]  /*1ba0*/  ULDC.64 UR4, c[0x0][0x308] ;  /* 0x0000c20000047ab9 */ /* 0x000fc80000000a00 */
[----:B------:R3:W4:Y:S01]  /*1bb0*/  @P0 LDG.E R29, desc[UR40][R4.64] ;  /* 0x00000028041d0981 */ /* 0x000722000c1e1900 */
[----:B------:R-:W-:Y:S01]  /*1bc0*/  SHF.R.S32.HI R28, RZ, 0x1f, R42 ;  /* 0x0000001fff1c7819 */ /* 0x000fe2000001142a */
[-C--:B0-----:R-:W-:Y:S01]  /*1bd0*/  IMAD.WIDE.U32 R6, R42, R50.reuse, RZ ;  /* 0x000000322a067225 */ /* 0x081fe200078e00ff */
[----:B------:R-:W-:Y:S01]  /*1be0*/  SHF.R.S32.HI R187, RZ, 0x1f, R186 ;  /* 0x0000001fffbb7819 */ /* 0x000fe200000114ba */
[----:B------:R-:W0:Y:S01]  /*1bf0*/  S2R R52, SR_TID.X ;  /* 0x0000000000347919 */ /* 0x000e220000002100 */
[----:B------:R-:W-:Y:S01]  /*1c00*/  SHF.L.U64.HI R49, R50, 0x6, R51 ;  /* 0x0000000632317819 */ /* 0x000fe20000010233 */
[----:B------:R-:W-:Y:S02]  /*1c10*/  IMAD R0, R28, R50, RZ ;  /* 0x000000321c007224 */ /* 0x000fe400078e02ff */
[----:B------:R-:W-:Y:S02]  /*1c20*/  IMAD.SHL.U32 R14, R188, 0x40, RZ ;  /* 0x00000040bc0e7824 */ /* 0x000fe400078e00ff */
[----:B------:R-:W-:Y:S01]  /*1c30*/  IMAD R3, R42, R51, R0 ;  /* 0x000000332a037224 */ /* 0x000fe200078e0200 */
[----:B------:R-:W-:Y:S01]  /*1c40*/  SHF.R.S32.HI R0, RZ, 0x1f, R26 ;  /* 0x0000001fff007819 */ /* 0x000fe2000001141a */
[----:B---3--:R-:W-:Y:S01]  /*1c50*/  IMAD.WIDE.U32 R4, R26, UR6, R16 ;  /* 0x000000061a047c25 */ /* 0x008fe2000f8e0010 */
[----:B--2---:R-:W-:-:S03]  /*1c60*/  ISETP.GE.AND P2, PT, R16, R43, PT ;  /* 0x0000002b1000720c */ /* 0x004fc60003f46270 */
[----:B------:R-:W-:Y:S01]  /*1c70*/  IMAD.IADD R7, R7, 0x1, R3 ;  /* 0x0000000107077824 */ /* 0x000fe200078e0203 */
[----:B------:R-:W-:Y:S01]  /*1c80*/  SEL R15, R43, RZ, P2 ;  /* 0x000000ff2b0f7207 */ /* 0x000fe20001000000 */
[----:B------:R-:W-:Y:S01]  /*1c90*/  IMAD R3, R0, UR6, RZ ;  /* 0x0000000600037c24 */ /* 0x000fe2000f8e02ff */
[----:B------:R-:W-:Y:S01]  /*1ca0*/  P2R R68, PR, RZ, 0x4 ;  /* 0x00000004ff447803 */ /* 0x000fe20000000000 */
[----:B------:R-:W-:-:S04]  /*1cb0*/  IMAD.WIDE.U32 R6, R26, UR4, R6 ;  /* 0x000000041a067c25 */ /* 0x000fc8000f8e0006 */
[----:B------:R-:W-:Y:S01]  /*1cc0*/  IMAD R33, R26, UR7, R3 ;  /* 0x000000071a217c24 */ /* 0x000fe2000f8e0203 */
[----:B------:R-:W-:Y:S01]  /*1cd0*/  ULDC.64 UR6, c[0x0][0xa08] ;  /* 0x0002820000067ab9 */ /* 0x000fe20000000a00 */
[----:B------:R-:W-:Y:S01]  /*1ce0*/  IMAD R3, R0, UR4, RZ ;  /* 0x0000000400037c24 */ /* 0x000fe2000f8e02ff */
[----:B------:R-:W-:Y:S01]  /*1cf0*/  ISETP.NE.U32.AND P0, PT, RZ, UR6, PT ;  /* 0x00000006ff007c0c */ /* 0x000fe2000bf05070 */
[----:B------:R-:W-:Y:S02]  /*1d00*/  IMAD.IADD R33, R5, 0x1, R33 ;  /* 0x0000000105217824 */ /* 0x000fe400078e0221 */
[----:B------:R-:W-:Y:S01]  /*1d10*/  IMAD R3, R26, UR5, R3 ;  /* 0x000000051a037c24 */ /* 0x000fe2000f8e0203 */
[----:B------:R-:W-:Y:S01]  /*1d20*/  ISETP.NE.AND.EX P0, PT, RZ, UR7, PT, P0 ;  /* 0x00000007ff007c0c */ /* 0x000fe2000bf05300 */
[----:B------:R-:W-:Y:S01]  /*1d30*/  ULDC.64 UR4, c[0x0][0x310] ;  /* 0x0000c40000047ab9 */ /* 0x000fe20000000a00 */
[----:B------:R-:W-:Y:S01]  /*1d40*/  ULDC.64 UR6, c[0x0][0x338] ;  /* 0x0000ce0000067ab9 */ /* 0x000fe20000000a00 */
[----:B------:R-:W-:Y:S01]  /*1d50*/  IMAD.IADD R7, R7, 0x1, R3 ;  /* 0x0000000107077824 */ /* 0x000fe200078e0203 */
[----:B------:R-:W-:Y:S01]  /*1d60*/  SHF.R.S32.HI R3, RZ, 0x1f, R23 ;  /* 0x0000001fff037819 */ /* 0x000fe20000011417 */
[----:B------:R-:W-:Y:S01]  /*1d70*/  IMAD.MOV.U32 R32, RZ, RZ, R4 ;  /* 0x000000ffff207224 */ /* 0x000fe200078e0004 */
[----:B0-----:R-:W-:Y:S01]  /*1d80*/  SHF.R.U32.HI R52, RZ, 0x7, R52 ;  /* 0x00000007ff347819 */ /* 0x001fe20000011634 */
[----:B------:R-:W0:Y:S01]  /*1d90*/  LDC.64 R4, c[0x0][0x408] ;  /* 0x00010200ff047b82 */ /* 0x000e220000000a00 */
[----:B------:R-:W-:-:S02]  /*1da0*/  IMAD.IADD R15, R16, 0x1, R15 ;  /* 0x00000001100f7824 */ /* 0x000fc400078e020f */
[----:B------:R-:W-:Y:S02]  /*1db0*/  VIADD R72, R16, 0x20 ;  /* 0x0000002010487836 */ /* 0x000fe40000000000 */
[----:B------:R-:W-:Y:S01]  /*1dc0*/  IMAD.SHL.U32 R60, R43, 0x2, RZ ;  /* 0x000000022b3c7824 */ /* 0x000fe200078e00ff */
[----:B------:R-:W-:Y:S01]  /*1dd0*/  SHF.R.S32.HI R48, RZ, 0x1f, R15 ;  /* 0x0000001fff307819 */ /* 0x000fe2000001140f */
[----:B------:R-:W-:-:S03]  /*1de0*/  VIADD R59, R52, 0x8 ;  /* 0x00000008343b7836 */ /* 0x000fc60000000000 */
[----:B------:R-:W-:-:S04]  /*1df0*/  LEA.HI R48, R48, R15, RZ, 0x3 ;  /* 0x0000000f30307211 */ /* 0x000fc800078f18ff */
[----:B------:R-:W-:-:S04]  /*1e00*/  LOP3.LUT R65, R48, 0xfffffff8, RZ, 0xc0, !PT ;  /* 0xfffffff830417812 */ /* 0x000fc800078ec0ff */
[----:B------:R-:W-:Y:S01]  /*1e10*/  SHF.R.S32.HI R71, RZ, 0x1f, R65 ;  /* 0x0000001fff477819 */ /* 0x000fe20000011441 */
[----:B0-----:R-:W-:Y:S01]  /*1e20*/  IMAD R12, R3, R4, RZ ;  /* 0x00000004030c7224 */ /* 0x001fe200078e02ff */
[C---:B------:R-:W-:Y:S01]  /*1e30*/  SHF.L.U64.HI R56, R4.reuse, 0x6, R5 ;  /* 0x0000000604387819 */ /* 0x040fe20000010205 */
[----:B------:R-:W-:Y:S02]  /*1e40*/  IMAD.SHL.U32 R57, R4, 0x40, RZ ;  /* 0x0000004004397824 */ /* 0x000fe400078e00ff */
[----:B------:R-:W-:Y:S01]  /*1e50*/  IMAD R31, R23, R5, R12 ;  /* 0x00000005171f7224 */ /* 0x000fe200078e020c */
[----:B----4-:R-:W-:Y:S02]  /*1e60*/  SHF.R.S32.HI R0, RZ, 0x1f, R29 ;  /* 0x0000001fff007819 */ /* 0x010fe4000001141d */
[----:B------:R-:W-:Y:S02]  /*1e70*/  SEL R11, R29, RZ, !P0 ;  /* 0x000000ff1d0b7207 */ /* 0x000fe40004000000 */
[----:B------:R-:W-:-:S03]  /*1e80*/  SEL R0, R0, RZ, !P0 ;  /* 0x000000ff00007207 */ /* 0x000fc60004000000 */
[----:B------:R-:W-:-:S04]  /*1e90*/  IMAD.WIDE.U32 R20, R11, UR4, R6 ;  /* 0x000000040b147c25 */ /* 0x000fc8000f8e0006 */
[C---:B------:R-:W-:Y:S02]  /*1ea0*/  IMAD R6, R0.reuse, UR6, RZ ;  /* 0x0000000600067c24 */ /* 0x040fe4000f8e02ff */
[----:B------:R-:W-:Y:S01]  /*1eb0*/  IMAD R8, R0, UR4, RZ ;  /* 0x0000000400087c24 */ /* 0x000fe2000f8e02ff */
[----:B------:R-:W-:Y:S01]  /*1ec0*/  ULDC UR4, c[0x0][0x2f4] ;  /* 0x0000bd0000047ab9 */ /* 0x000fe20000000800 */
[----:B------:R-:W-:Y:S01]  /*1ed0*/  IMAD R73, R11, UR7, R6 ;  /* 0x000000070b497c24 */ /* 0x000fe2000f8e0206 */
[----:B------:R-:W-:Y:S01]  /*1ee0*/  ISETP.GE.AND P4, PT, R16, UR4, PT ;  /* 0x0000000410007c0c */ /* 0x000fe2000bf86270 */
[----:B-1----:R-:W-:Y:S01]  /*1ef0*/  IMAD R6, R3, R54, RZ ;  /* 0x0000003603067224 */ /* 0x002fe200078e02ff */
[----:B------:R-:W-:Y:S01]  /*1f00*/  ISETP.GE.AND P3, PT, R72, UR4, PT ;  /* 0x0000000448007c0c */ /* 0x000fe2000bf66270 */
[C---:B------:R-:W-:Y:S02]  /*1f10*/  IMAD R13, R11.reuse, UR5, R8 ;  /* 0x000000050b0d7c24 */ /* 0x040fe4000f8e0208 */
[----:B------:R-:W-:-:S04]  /*1f20*/  IMAD.WIDE.U32 R32, R11, UR6, R32 ;  /* 0x000000060b207c25 */ /* 0x000fc8000f8e0020 */
[C---:B------:R-:W-:Y:S02]  /*1f30*/  IMAD R29, R23.reuse, R55, R6 ;  /* 0x00000037171d7224 */ /* 0x040fe400078e0206 */
[----:B------:R-:W-:-:S04]  /*1f40*/  IMAD.WIDE.U32 R6, R23, R54, R186 ;  /* 0x0000003617067225 */ /* 0x000fc800078e00ba */
[----:B------:R-:W-:-:S04]  /*1f50*/  IMAD.WIDE.U32 R10, R23, R54, R16 ;  /* 0x00000036170a7225 */ /* 0x000fc800078e0010 */
[----:B------:R-:W-:Y:S02]  /*1f60*/  IMAD.IADD R7, R7, 0x1, R29 ;  /* 0x0000000107077824 */ /* 0x000fe400078e021d */
[----:B------:R-:W-:Y:S01]  /*1f70*/  IMAD.IADD R11, R29, 0x1, R11 ;  /* 0x000000011d0b7824 */ /* 0x000fe200078e020b */
[----:B-----5:R-:W-:Y:S01]  /*1f80*/  SHF.R.S32.HI R29, RZ, 0x1f, R27 ;  /* 0x0000001fff1d7819 */ /* 0x020fe2000001141b */
[-C--:B------:R-:W-:Y:S02]  /*1f90*/  IMAD R0, R3, R50.reuse, RZ ;  /* 0x0000003203007224 */ /* 0x080fe400078e02ff */
[----:B------:R-:W-:-:S04]  /*1fa0*/  IMAD.WIDE.U32 R8, R23, R50, R16 ;  /* 0x0000003217087225 */ /* 0x000fc800078e0010 */
[----:B------:R-:W-:Y:S02]  /*1fb0*/  IMAD R30, R29, R54, RZ ;  /* 0x000000361d1e7224 */ /* 0x000fe400078e02ff */
[----:B------:R-:W-:Y:S01]  /*1fc0*/  IMAD R47, R23, R51, R0 ;  /* 0x00000033172f7224 */ /* 0x000fe200078e0200 */
[----:B------:R-:W-:Y:S01]  /*1fd0*/  SHF.L.U64.HI R51, R54, 0x6, R55 ;  /* 0x0000000636337819 */ /* 0x000fe20000010237 */
[----:B------:R-:W-:Y:S01]  /*1fe0*/  IMAD R63, R27, R55, R30 ;  /* 0x000000371b3f7224 */ /* 0x000fe200078e021e */
[----:B------:R-:W-:Y:S01]  /*1ff0*/  LOP3.LUT R55, R14, 0x1c0, RZ, 0xc0, !PT ;  /* 0x000001c00e377812 */ /* 0x000fe200078ec0ff */
[----:B------:R-:W-:Y:S01]  /*2000*/  IMAD R30, R29, R4, RZ ;  /* 0x000000041d1e7224 */ /* 0x000fe200078e02ff */
[----:B------:R-:W-:Y:S01]  /*2010*/  IADD3 R0, P0, R20, R8, RZ ;  /* 0x0000000814007210 */ /* 0x000fe20007f1e0ff */
[----:B------:R-:W-:Y:S01]  /*2020*/  IMAD.IADD R26, R21, 0x1, R13 ;  /* 0x00000001151a7824 */ /* 0x000fe200078e020d */
[----:B------:R-:W-:Y:S01]  /*2030*/  SHF.R.U32.HI R58, RZ, 0x3, R55 ;  /* 0x00000003ff3a7819 */ /* 0x000fe20000011637 */
[----:B------:R-:W-:Y:S01]  /*2040*/  IMAD R69, R27, R5, R30 ;  /* 0x000000051b457224 */ /* 0x000fe200078e021e */
[--C-:B------:R-:W-:Y:S01]  /*2050*/  LOP3.LUT R5, R55, 0x18, R16.reuse, 0xf8, !PT ;  /* 0x0000001837057812 */ /* 0x100fe200078ef810 */
[----:B------:R-:W-:Y:S01]  /*2060*/  IMAD.WIDE.U32 R12, R23, R4, R16 ;  /* 0x00000004170c7225 */ /* 0x000fe200078e0010 */
[----:B------:R-:W-:-:S02]  /*2070*/  IADD3.X R47, R26, R9, R47, P0, !PT ;  /* 0x000000091a2f7210 */ /* 0x000fc400007fe42f */
[----:B------:R-:W-:Y:S01]  /*2080*/  LOP3.LUT R5, R5, R58, RZ, 0x3c, !PT ;  /* 0x0000003a05057212 */ /* 0x000fe200078e3cff */
[C---:B------:R-:W-:Y:S01]  /*2090*/  IMAD.WIDE.U32 R8, R23.reuse, R4, R186 ;  /* 0x0000000417087225 */ /* 0x040fe200078e00ba */
[----:B------:R-:W-:-:S03]  /*20a0*/  IADD3 R42, P0, R23, R42, RZ ;  /* 0x0000002a172a7210 */ /* 0x000fc60007f1e0ff */
[----:B------:R-:W-:Y:S01]  /*20b0*/  IMAD R62, R192, 0x200, R5 ;  /* 0x00000200c03e7824 */ /* 0x000fe200078e0205 */
[----:B------:R-:W-:Y:S01]  /*20c0*/  LOP3.LUT R5, R55, 0x38, R48, 0xf8, !PT ;  /* 0x0000003837057812 */ /* 0x000fe200078ef830 */
[----:B------:R-:W-:Y:S02]  /*20d0*/  IMAD.IADD R9, R9, 0x1, R31 ;  /* 0x0000000109097824 */ /* 0x000fe400078e021f */
[----:B------:R-:W-:Y:S01]  /*20e0*/  IMAD.IADD R13, R31, 0x1, R13 ;  /* 0x000000011f0d7824 */ /* 0x000fe200078e020d */
[----:B------:R-:W-:Y:S01]  /*20f0*/  LOP3.LUT R5, R5, R58, RZ, 0x3c, !PT ;  /* 0x0000003a05057212 */ /* 0x000fe200078e3cff */
[----:B------:R-:W-:-:S04]  /*2100*/  IMAD.WIDE.U32 R34, R27, R54, R6 ;  /* 0x000000361b227225 */ /* 0x000fc800078e0006 */
[----:B------:R-:W-:-:S04]  /*2110*/  IMAD.WIDE.U32 R38, R27, R4, R8 ;  /* 0x000000041b267225 */ /* 0x000fc800078e0008 */
[----:B------:R-:W-:-:S04]  /*2120*/  IMAD.WIDE.U32 R36, R27, R54, R10 ;  /* 0x000000361b247225 */ /* 0x000fc800078e000a */
[----:B------:R-:W-:-:S04]  /*2130*/  IMAD.WIDE.U32 R40, R27, R4, R12 ;  /* 0x000000041b287225 */ /* 0x000fc800078e000c */
[----:B------:R-:W-:Y:S02]  /*2140*/  IMAD.IADD R61, R35, 0x1, R63 ;  /* 0x00000001233d7824 */ /* 0x000fe400078e023f */
[----:B------:R-:W-:Y:S02]  /*2150*/  IMAD.IADD R67, R39, 0x1, R69 ;  /* 0x0000000127437824 */ /* 0x000fe400078e0245 */
[----:B------:R-:W-:Y:S02]  /*2160*/  IMAD.SHL.U32 R50, R50, 0x40, RZ ;  /* 0x0000004032327824 */ /* 0x000fe400078e00ff */
[----:B------:R-:W-:Y:S02]  /*2170*/  IMAD.SHL.U32 R54, R54, 0x40, RZ ;  /* 0x0000004036367824 */ /* 0x000fe400078e00ff */
[----:B------:R-:W-:Y:S02]  /*2180*/  IMAD.X R43, R28, 0x1, R3, P0 ;  /* 0x000000011c2b7824 */ /* 0x000fe400000e0603 */
[----:B------:R-:W-:-:S02]  /*2190*/  IMAD.IADD R63, R63, 0x1, R37 ;  /* 0x000000013f3f7824 */ /* 0x000fc400078e0225 */
[----:B------:R-:W-:Y:S02]  /*21a0*/  IMAD.IADD R69, R69, 0x1, R41 ;  /* 0x0000000145457824 */ /* 0x000fe400078e0229 */
[----:B------:R-:W-:Y:S02]  /*21b0*/  IMAD R64, R192, 0x200, R5 ;  /* 0x00000200c0407824 */ /* 0x000fe400078e0205 */
[----:B------:R-:W-:-:S07]  /*21c0*/  IMAD.IADD R73, R33, 0x1, R73 ;  /* 0x0000000121497824 */ /* 0x000fce00078e0249 */
.L_x_3888:
[----:B0-----:R-:W0:Y:S01]  /*21d0*/  LDC R77, c[0x0][0x3f4] ;  /* 0x0000fd00ff4d7b82 */ /* 0x001e220000000800 */
[----:B------:R-:W-:Y:S01]  /*21e0*/  VIADD R45, R45, 0xffffffff ;  /* 0xffffffff2d2d7836 */ /* 0x000fe20000000000 */
[----:B------:R-:W-:Y:S05]  /*21f0*/  YIELD ;  /* 0x0000000000007946 */ /* 0x000fea0003800000 */
[----:B------:R-:W-:Y:S01]  /*2200*/  SHF.R.S32.HI R70, RZ, 0x1f, R45 ;  /* 0x0000001fff467819 */ /* 0x000fe2000001142d */
[----:B----4-:R-:W1:Y:S01]  /*2210*/  LDC.64 R52, c[0x0][0x2e8] ;  /* 0x0000ba00ff347b82 */ /* 0x010e620000000a00 */
[-C--:B------:R-:W-:Y:S01]  /*2220*/  IMAD R5, R49, R45.reuse, RZ ;  /* 0x0000002d31057224 */ /* 0x080fe200078e02ff */
[----:B------:R-:W-:Y:S01]  /*2230*/  BSSY B0, `(.L_x_3859) ;  /* 0x000017a000007945 */ /* 0x000fe20003800000 */
[----:B---3--:R-:W-:Y:S01]  /*2240*/  IMAD.WIDE.U32 R14, R50, R45, RZ ;  /* 0x0000002d320e7225 */ /* 0x008fe200078e00ff */
[----:B------:R-:W-:-:S03]  /*2250*/  ISETP.GT.AND P2, PT, R45, R44, PT ;  /* 0x0000002c2d00720c */ /* 0x000fc60003f44270 */
[----:B------:R-:W-:Y:S01]  /*2260*/  IMAD R5, R70, R50, R5 ;  /* 0x0000003246057224 */ /* 0x000fe200078e0205 */
[----:B------:R-:W-:Y:S01]  /*2270*/  IADD3 R4, P0, R0, R14, RZ ;  /* 0x0000000e00047210 */ /* 0x000fe20007f1e0ff */
[----:B--2---:R-:W-:Y:S02]  /*2280*/  IMAD.SHL.U32 R31, R19, 0x1000, RZ ;  /* 0x00001000131f7824 */ /* 0x004fe400078e00ff */
[----:B------:R-:W-:Y:S02]  /*2290*/  IMAD.IADD R78, R15, 0x1, R5 ;  /* 0x000000010f4e7824 */ /* 0x000fe400078e0205 */
[----:B------:R-:W-:Y:S02]  /*22a0*/  IMAD.IADD R5, R62, 0x1, R31 ;  /* 0x000000013e057824 */ /* 0x000fe400078e021f */
[----:B------:R-:W-:Y:S01]  /*22b0*/  IMAD.X R6, R78, 0x1, R47, P0 ;  /* 0x000000014e067824 */ /* 0x000fe200000e062f */
[----:B0-----:R-:W-:Y:S01]  /*22c0*/  ISETP.GE.AND P0, PT, R77, 0x1, PT ;  /* 0x000000014d00780c */ /* 0x001fe20003f06270 */
[----:B------:R-:W-:Y:S01]  /*22d0*/  IMAD R30, R5, 0x2, R2 ;  /* 0x00000002051e7824 */ /* 0x000fe200078e0202 */
[----:B-1----:R-:W-:-:S04]  /*22e0*/  LEA R12, P1, R4, R52, 0x1 ;  /* 0x00000034040c7211 */ /* 0x002fc800078208ff */
[----:B------:R-:W-:-:S07]  /*22f0*/  LEA.HI.X R13, R4, R53, R6, 0x1, P1 ;  /* 0x00000035040d7211 */ /* 0x000fce00008f0c06 */
[----:B------:R-:W-:Y:S05]  /*2300*/  @!P0 BRA `(.L_x_3860) ;  /* 0x0000001400508947 */ /* 0x000fea0003800000 */
[----:B------:R-:W-:Y:S01]  /*2310*/  ULDC.U8 UR4, c[0x0][0x410] ;  /* 0x0001040000047ab9 */ /* 0x000fe20000000000 */
[-C--:B------:R-:W-:Y:S01]  /*2320*/  IMAD R7, R51, R45.reuse, RZ ;  /* 0x0000002d33077224 */ /* 0x080fe200078e02ff */
[----:B------:R-:W-:Y:S01]  /*2330*/  ISETP.NE.AND P0, PT, RZ, UR4, PT ;  /* 0x00000004ff007c0c */ /* 0x000fe2000bf05270 */
[----:B------:R-:W-:-:S04]  /*2340*/  IMAD.WIDE.U32 R4, R54, R45, RZ ;  /* 0x0000002d36047225 */ /* 0x000fc800078e00ff */
[----:B------:R-:W-:-:S04]  /*2350*/  IMAD R7, R70, R54, R7 ;  /* 0x0000003646077224 */ /* 0x000fc800078e0207 */
[----:B------:R-:W-:-:S04]  /*2360*/  IMAD.IADD R74, R5, 0x1, R7 ;  /* 0x00000001054a7824 */ /* 0x000fc800078e0207 */
[----:B------:R-:W-:Y:S05]  /*2370*/  @!P0 BRA `(.L_x_3861) ;  /* 0x0000000800748947 */ /* 0x000fea0003800000 */
[----:B------:R-:W-:Y:S01]  /*2380*/  IMAD R6, R45, -0x40, R46 ;  /* 0xffffffc02d067824 */ /* 0x000fe200078e022e */
[----:B------:R-:W-:Y:S01]  /*2390*/  BSSY B1, `(.L_x_3862) ;  /* 0x000001d000017945 */ /* 0x000fe20003800000 */
[----:B------:R-:W-:Y:S02]  /*23a0*/  CS2R R8, SRZ ;  /* 0x0000000000087805 */ /* 0x000fe4000001ff00 */
[----:B------:R-:W-:Y:S02]  /*23b0*/  CS2R R28, SRZ ;  /* 0x00000000001c7805 */ /* 0x000fe4000001ff00 */
[----:B------:R-:W-:Y:S02]  /*23c0*/  CS2R R10, SRZ ;  /* 0x00000000000a7805 */ /* 0x000fe4000001ff00 */
[----:B------:R-:W-:Y:S02]  /*23d0*/  VIMNMX R6, R6, 0x40, PT ;  /* 0x0000004006067848 */ /* 0x000fe40003fe0100 */
[----:B------:R-:W-:-:S02]  /*23e0*/  CS2R R14, SRZ ;  /* 0x00000000000e7805 */ /* 0x000fc4000001ff00 */
[----:B------:R-:W-:-:S13]  /*23f0*/  ISETP.GE.AND P1, PT, R23, R6, PT ;  /* 0x000000061700720c */ /* 0x000fda0003f26270 */
[----:B------:R-:W-:Y:S05]  /*2400*/  @P1 BRA `(.L_x_3863) ;  /* 0x0000000000541947 */ /* 0x000fea0003800000 */
[----:B------:R-:W-:Y:S01]  /*2410*/  IMAD R6, R56, R45, RZ ;  /* 0x0000002d38067224 */ /* 0x000fe200078e02ff */
[----:B------:R-:W-:Y:S01]  /*2420*/  IADD3 R8, P0, R34, R4, RZ ;  /* 0x0000000422087210 */ /* 0x000fe20007f1e0ff */
[----:B------:R-:W-:Y:S01]  /*2430*/  IMAD.MOV.U32 R66, RZ, RZ, R38 ;  /* 0x000000ffff427224 */ /* 0x000fe200078e0026 */
[----:B------:R-:W-:Y:S01]  /*2440*/  ULDC.64 UR6, c[0x0][0x400] ;  /* 0x0001000000067ab9 */ /* 0x000fe20000000a00 */
[-C--:B------:R-:W-:Y:S01]  /*2450*/  IMAD R5, R70, R57.reuse, R6 ;  /* 0x0000003946057224 */ /* 0x080fe200078e0206 */
[----:B------:R-:W-:Y:S01]  /*2460*/  ULDC.64 UR4, c[0x0][0x3e8] ;  /* 0x0000fa0000047ab9 */ /* 0x000fe20000000a00 */
[----:B------:R-:W-:Y:S01]  /*2470*/  IMAD.WIDE.U32 R6, R45, R57, R66 ;  /* 0x000000392d067225 */ /* 0x000fe200078e0042 */
[----:B------:R-:W-:-:S03]  /*2480*/  CS2R R10, SRZ ;  /* 0x00000000000a7805 */ /* 0x000fc6000001ff00 */
[----:B------:R-:W-:Y:S01]  /*2490*/  IMAD.IADD R5, R7, 0x1, R5 ;  /* 0x0000000107057824 */ /* 0x000fe200078e0205 */
[----:B------:R-:W-:Y:S01]  /*24a0*/  LEA R52, P5, R6, UR6, 0x1 ;  /* 0x0000000606347c11 */ /* 0x000fe2000f8a08ff */
[----:B------:R-:W-:Y:S01]  /*24b0*/  IMAD.X R7, R74, 0x1, R61, P0 ;  /* 0x000000014a077824 */ /* 0x000fe200000e063d */
[----:B------:R-:W-:Y:S02]  /*24c0*/  LEA R4, P0, R8, UR4, 0x1 ;  /* 0x0000000408047c11 */ /* 0x000fe4000f8008ff */
[----:B------:R-:W-:Y:S02]  /*24d0*/  LEA.HI.X R53, R6, UR7, R5, 0x1, P5 ;  /* 0x0000000706357c11 */ /* 0x000fe4000a8f0c05 */
[----:B------:R-:W-:Y:S02]  /*24e0*/  LEA.HI.X R5, R8, UR5, R7, 0x1, P0 ;  /* 0x0000000508057c11 */ /* 0x000fe400080f0c07 */
[----:B------:R-:W-:Y:S02]  /*24f0*/  CS2R R8, SRZ ;  /* 0x0000000000087805 */ /* 0x000fe4000001ff00 */
[----:B------:R-:W-:-:S02]  /*2500*/  ISETP.GE.AND P5, PT, R186, R77, PT ;  /* 0x0000004dba00720c */ /* 0x000fc40003fa6270 */
[----:B------:R-:W-:-:S11]  /*2510*/  ISETP.GE.AND P0, PT, R190, R77, PT ;  /* 0x0000004dbe00720c */ /* 0x000fd60003f06270 */
[----:B------:R0:W5:Y:S04]  /*2520*/  @!P5 LDG.E.64 R28, desc[UR40][R4.64] ;  /* 0x00000028041cd981 */ /* 0x000168000c1e1b00 */
[----:B------:R0:W5:Y:S04]  /*2530*/  @!P0 LDG.E.64 R8, desc[UR40][R4.64+0x20] ;  /* 0x0000202804088981 */ /* 0x000168000c1e1b00 */
[----:B------:R0:W5:Y:S04]  /*2540*/  @!P5 LDG.E.64 R14, desc[UR40][R52.64] ;  /* 0x00000028340ed981 */ /* 0x000168000c1e1b00 */
[----:B------:R0:W5:Y:S02]  /*2550*/  @!P0 LDG.E.64 R10, desc[UR40][R52.64+0x20] ;  /* 0x00002028340a8981 */ /* 0x000164000c1e1b00 */
.L_x_3863:
[----:B------:R-:W-:Y:S05]  /*2560*/  BSYNC B1 ;  /* 0x0000000000017941 */ /* 0x000fea0003800000 */
.L_x_3862:
[----:B------:R-:W-:Y:S01]  /*2570*/  ISETP.NE.AND P0, PT, R184, 0x3, PT ;  /* 0x00000003b800780c */ /* 0x000fe20003f05270 */
[----:B0----5:R-:W-:Y:S02]  /*2580*/  IMAD.MOV.U32 R4, RZ, RZ, R8 ;  /* 0x000000ffff047224 */ /* 0x021fe400078e0008 */
[----:B------:R-:W-:Y:S02]  /*2590*/  IMAD.MOV.U32 R5, RZ, RZ, R9 ;  /* 0x000000ffff057224 */ /* 0x000fe400078e0009 */
[----:B------:R-:W-:Y:S02]  /*25a0*/  IMAD.MOV.U32 R6, RZ, RZ, R28 ;  /* 0x000000ffff067224 */ /* 0x000fe400078e001c */
[----:B------:R-:W-:Y:S01]  /*25b0*/  IMAD.MOV.U32 R7, RZ, RZ, R29 ;  /* 0x000000ffff077224 */ /* 0x000fe200078e001d */
[----:B------:R-:W-:Y:S01]  /*25c0*/  PRMT R76, R4, 0x5410, R5 ;  /* 0x00005410044c7816 */ /* 0x000fe20000000005 */
[----:B------:R-:W-:Y:S02]  /*25d0*/  IMAD.MOV.U32 R4, RZ, RZ, R10 ;  /* 0x000000ffff047224 */ /* 0x000fe400078e000a */
        /* <DEDUP_REMOVED lines=8> */
.L_x_3864:
[----:B------:R-:W-:Y:S01]  /*2660*/  IMAD R66, R19, 0x8, R2 ;  /* 0x0000000813427824 */ /* 0x000fe200078e0202 */
[----:B------:R-:W-:Y:S01]  /*2670*/  SHF.L.U32 R75, R185, 0x1f, RZ ;  /* 0x0000001fb94b7819 */ /* 0x000fe200000006ff */
[----:B------:R-:W-:Y:S03]  /*2680*/  BSSY B1, `(.L_x_3865) ;  /* 0x0000003000017945 */ /* 0x000fe60003800000 */
[----:B------:R-:W0:Y:S02]  /*2690*/  SYNCS.PHASECHK.TRANS64.TRYWAIT P5, [R66+URZ+0x28c90], R75 ;  /* 0x028c904b420075a7 */ /* 0x000e2400080a017f */
[----:B0-----:R-:W-:Y:S05]  /*26a0*/  @!P5 BRA `(.L_x_3866) ;  /* 0x000001500078d947 */ /* 0x001fea0003800000 */
.L_x_4154:
[----:B------:R-:W-:Y:S05]  /*26b0*/  BSYNC B1 ;  /* 0x0000000000017941 */ /* 0x000fea0003800000 */
.L_x_3865:
[----:B------:R-:W-:Y:S05]  /*26c0*/  @P1 BRA `(.L_x_3867) ;  /* 0x0000001000c01947 */ /* 0x000fea0003800000 */
[----:B------:R-:W-:Y:S04]  /*26d0*/  BSSY B1, `(.L_x_3868) ;  /* 0x0000031000017945 */ /* 0x000fe80003800000 */
[----:B------:R-:W-:Y:S05]  /*26e0*/  @P4 BRA `(.L_x_3869) ;  /* 0x0000000000bc4947 */ /* 0x000fea0003800000 */
[----:B------:R1:W2:Y:S01]  /*26f0*/  LDS.128 R4, [R30+0x22400] ;  /* 0x022400001e047984 */ /* 0x0002a20000000c00 */
[----:B------:R-:W-:Y:S01]  /*2700*/  ISETP.GE.AND P5, PT, R186, R77, PT ;  /* 0x0000004dba00720c */ /* 0x000fe20003fa6270 */
[----:B------:R-:W-:-:S12]  /*2710*/  BSSY B2, `(.L_x_3870) ;  /* 0x000002b000027945 */ /* 0x000fd80003800000 */
[----:B-1----:R-:W-:Y:S05]  /*2720*/  @P5 BRA `(.L_x_3871) ;  /* 0x0000000000a45947 */ /* 0x002fea0003800000 */
[--C-:B------:R-:W-:Y:S02]  /*2730*/  SHF.R.U64 R28, R28, 0x10, R29.reuse ;  /* 0x000000101c1c7819 */ /* 0x100fe4000000121d */
[----:B------:R-:W-:Y:S02]  /*2740*/  SHF.R.U32.HI R30, RZ, 0x10, R29 ;  /* 0x00000010ff1e7819 */ /* 0x000fe4000001161d */
[--C-:B------:R-:W-:Y:S01]  /*2750*/  SHF.R.U64 R29, R14, 0x10, R15.reuse ;  /* 0x000000100e1d7819 */ /* 0x100fe2000000120f */
[----:B--2---:R-:W-:Y:S01]  /*2760*/  IMAD.MOV.U32 R14, RZ, RZ, R6 ;  /* 0x000000ffff0e7224 */ /* 0x004fe200078e0006 */
[----:B------:R-:W-:Y:S01]  /*2770*/  SHF.R.U32.HI R52, RZ, 0x10, R15 ;  /* 0x00000010ff347819 */ /* 0x000fe2000001160f */
[----:B------:R-:W-:Y:S02]  /*2780*/  HADD2.F32 R6, -RZ, R5.H1_H1 ;  /* 0x30000005ff067230 */ /* 0x000fe40000004100 */
[----:B------:R-:W-:Y:S02]  /*2790*/  HADD2.F32 R29, -RZ, R29.H0_H0 ;  /* 0x2000001dff1d7230 */ /* 0x000fe40000004100 */
[----:B------:R-:W-:-:S02]  /*27a0*/  HADD2.F32 R5, -RZ, R5.H0_H0 ;  /* 0x20000005ff057230 */ /* 0x000fc40000004100 */
[----:B------:R-:W-:Y:S02]  /*27b0*/  HADD2.F32 R52, -RZ, R52.H0_H0 ;  /* 0x20000034ff347230 */ /* 0x000fe40000004100 */
[-C--:B------:R-:W-:Y:S01]  /*27c0*/  FMUL.FTZ R70, R6, R29.reuse ;  /* 0x0000001d06467220 */ /* 0x080fe20000410000 */
[--C-:B------:R-:W-:Y:S02]  /*27d0*/  HADD2.F32 R15, -RZ, R7.reuse.H1_H1 ;  /* 0x30000007ff0f7230 */ /* 0x100fe40000004100 */
[----:B------:R-:W-:Y:S01]  /*27e0*/  FMUL.FTZ R29, R5, R29 ;  /* 0x0000001d051d7220 */ /* 0x000fe20000410000 */
[----:B------:R-:W-:Y:S02]  /*27f0*/  HADD2.F32 R28, -RZ, R28.H0_H0 ;  /* 0x2000001cff1c7230 */ /* 0x000fe40000004100 */
[----:B------:R-:W-:Y:S02]  /*2800*/  HADD2.F32 R7, -RZ, R7.H0_H0 ;  /* 0x20000007ff077230 */ /* 0x000fe40000004100 */
[----:B------:R-:W-:Y:S01]  /*2810*/  FMUL.FTZ R74, R15, R52 ;  /* 0x000000340f4a7220 */ /* 0x000fe20000410000 */
[----:B------:R-:W-:-:S02]  /*2820*/  HADD2.F32 R30, -RZ, R30.H0_H0 ;  /* 0x2000001eff1e7230 */ /* 0x000fc40000004100 */
[-C--:B------:R-:W-:Y:S01]  /*2830*/  FFMA.FTZ R70, R5, R28.reuse, -R70 ;  /* 0x0000001c05467223 */ /* 0x080fe20000010846 */
[----:B------:R-:W-:Y:S01]  /*2840*/  FFMA.FTZ R79, R6, R28, R29 ;  /* 0x0000001c064f7223 */ /* 0x000fe2000001001d */
[C---:B------:R-:W-:Y:S01]  /*2850*/  FMUL.FTZ R52, R7.reuse, R52 ;  /* 0x0000003407347220 */ /* 0x040fe20000410000 */
[--C-:B------:R-:W-:Y:S02]  /*2860*/  HADD2.F32 R28, -RZ, R80.reuse.H0_H0 ;  /* 0x20000050ff1c7230 */ /* 0x100fe40000004100 */
[-C--:B------:R-:W-:Y:S01]  /*2870*/  FFMA.FTZ R74, R7, R30.reuse, -R74 ;  /* 0x0000001e074a7223 */ /* 0x080fe2000001084a */
[----:B------:R-:W-:Y:S02]  /*2880*/  HADD2.F32 R29, -RZ, R80.H1_H1 ;  /* 0x30000050ff1d7230 */ /* 0x000fe40000004100 */
[----:B------:R-:W-:Y:S01]  /*2890*/  FFMA.FTZ R83, R15, R30, R52 ;  /* 0x0000001e0f537223 */ /* 0x000fe20000010034 */
[----:B------:R-:W-:Y:S02]  /*28a0*/  HADD2.F32 R5, -RZ, R4.H1_H1 ;  /* 0x30000004ff057230 */ /* 0x000fe40000004100 */
[----:B------:R-:W-:-:S02]  /*28b0*/  HADD2.F32 R6, -RZ, R14.H1_H1 ;  /* 0x3000000eff067230 */ /* 0x000fc40000004100 */
[----:B------:R-:W-:Y:S02]  /*28c0*/  HADD2.F32 R4, -RZ, R4.H0_H0 ;  /* 0x20000004ff047230 */ /* 0x000fe40000004100 */
[----:B------:R-:W-:Y:S02]  /*28d0*/  HADD2.F32 R14, -RZ, R14.H0_H0 ;  /* 0x2000000eff0e7230 */ /* 0x000fe40000004100 */
[-C--:B------:R-:W-:Y:S01]  /*28e0*/  FMUL.FTZ R81, R6, R29.reuse ;  /* 0x0000001d06517220 */ /* 0x080fe20000410000 */
[--C-:B------:R-:W-:Y:S02]  /*28f0*/  HADD2.F32 R7, -RZ, R53.reuse.H0_H0 ;  /* 0x20000035ff077230 */ /* 0x100fe40000004100 */
[----:B------:R-:W-:Y:S02]  /*2900*/  HADD2.F32 R15, -RZ, R53.H1_H1 ;  /* 0x30000035ff0f7230 */ /* 0x000fe40000004100 */
[-C--:B------:R-:W-:Y:S01]  /*2910*/  FMUL.FTZ R53, R5, R28.reuse ;  /* 0x0000001c05357220 */ /* 0x080fe20000410000 */
[----:B------:R-:W-:Y:S01]  /*2920*/  FMUL.FTZ R28, R4, R28 ;  /* 0x0000001c041c7220 */ /* 0x000fe20000410000 */
[----:B------:R-:W-:-:S02]  /*2930*/  FMUL.FTZ R29, R14, R29 ;  /* 0x0000001d0e1d7220 */ /* 0x000fc40000410000 */
[-C--:B------:R-:W-:Y:S01]  /*2940*/  FFMA.FTZ R53, R4, R7.reuse, -R53 ;  /* 0x0000000704357223 */ /* 0x080fe20000010835 */
[----:B------:R-:W-:Y:S01]  /*2950*/  FFMA.FTZ R28, R5, R7, R28 ;  /* 0x00000007051c7223 */ /* 0x000fe2000001001c */
[-C--:B------:R-:W-:Y:S01]  /*2960*/  FFMA.FTZ R81, R14, R15.reuse, -R81 ;  /* 0x0000000f0e517223 */ /* 0x080fe20000010851 */
[----:B------:R-:W-:Y:S01]  /*2970*/  FFMA.FTZ R6, R6, R15, R29 ;  /* 0x0000000f06067223 */ /* 0x000fe2000001001d */
[----:B------:R-:W-:Y:S02]  /*2980*/  F2FP.F16.F32.PACK_AB R5, R79, R70 ;  /* 0x000000464f05723e */ /* 0x000fe400000000ff */
[----:B------:R-:W-:Y:S02]  /*2990*/  F2FP.F16.F32.PACK_AB R7, R83, R74 ;  /* 0x0000004a5307723e */ /* 0x000fe400000000ff */
[----:B------:R-:W-:Y:S02]  /*29a0*/  F2FP.F16.F32.PACK_AB R4, R28, R53 ;  /* 0x000000351c04723e */ /* 0x000fe400000000ff */
[----:B------:R-:W-:-:S07]  /*29b0*/  F2FP.F16.F32.PACK_AB R6, R6, R81 ;  /* 0x000000510606723e */ /* 0x000fce00000000ff */
.L_x_3871:
[----:B------:R-:W-:Y:S05]  /*29c0*/  BSYNC B2 ;  /* 0x0000000000027941 */ /* 0x000fea0003800000 */
.L_x_3870:
[----:B--2---:R1:W-:Y:S02]  /*29d0*/  STG.E.128 desc[UR40][R12.64], R4 ;  /* 0x000000040c007986 */ /* 0x0043e4000c101d28 */
.L_x_3869:
[----:B------:R-:W-:Y:S05]  /*29e0*/  BSYNC B1 ;  /* 0x0000000000017941 */ /* 0x000fea0003800000 */
.L_x_3868:
[----:B------:R-:W-:Y:S05]  /*29f0*/  @P3 BRA `(.L_x_3867) ;  /* 0x0000000c00f43947 */ /* 0x000fea0003800000 */
[----:B-1----:R-:W-:Y:S01]  /*2a00*/  IMAD.MOV.U32 R4, RZ, RZ, 0x20 ;  /* 0x00000020ff047424 */ /* 0x002fe200078e00ff */
[----:B------:R-:W-:Y:S01]  /*2a10*/  LOP3.LUT P5, RZ, R188, 0x4, RZ, 0xc0, !PT ;  /* 0x00000004bcff7812 */ /* 0x000fe200078ac0ff */
[----:B------:R-:W-:Y:S03]  /*2a20*/  BSSY B1, `(.L_x_3872) ;  /* 0x0000030000017945 */ /* 0x000fe60003800000 */
[----:B------:R-:W-:Y:S02]  /*2a30*/  SEL R4, R4, 0xffffffe0, !P5 ;  /* 0xffffffe004047807 */ /* 0x000fe40006800000 */
[----:B------:R-:W-:Y:S02]  /*2a40*/  ISETP.GE.AND P5, PT, R190, R77, PT ;  /* 0x0000004dbe00720c */ /* 0x000fe40003fa6270 */
[----:B------:R-:W-:-:S05]  /*2a50*/  IADD3 R31, R4, R62, R31 ;  /* 0x0000003e041f7210 */ /* 0x000fca0007ffe01f */
[----:B------:R-:W-:-:S06]  /*2a60*/  IMAD R4, R31, 0x2, R2 ;  /* 0x000000021f047824 */ /* 0x000fcc00078e0202 */
[----:B------:R-:W1:Y:S01]  /*2a70*/  LDS.128 R4, [R4+0x22400] ;  /* 0x0224000004047984 */ /* 0x000e620000000c00 */
[----:B------:R-:W-:Y:S05]  /*2a80*/  @P5 BRA `(.L_x_3873) ;  /* 0x0000000000a45947 */ /* 0x000fea0003800000 */
[--C-:B------:R-:W-:Y:S01]  /*2a90*/  SHF.R.U64 R15, R8, 0x10, R9.reuse ;  /* 0x00000010080f7819 */ /* 0x100fe20000001209 */
[----:B-1----:R-:W-:Y:S01]  /*2aa0*/  IMAD.MOV.U32 R8, RZ, RZ, R6 ;  /* 0x000000ffff087224 */ /* 0x002fe200078e0006 */
        /* <DEDUP_REMOVED lines=39> */
.L_x_3873:
[----:B------:R-:W-:Y:S05]  /*2d20*/  BSYNC B1 ;  /* 0x0000000000017941 */ /* 0x000fea0003800000 */
.L_x_3872:
[----:B-1----:R1:W-:Y:S01]  /*2d30*/  STG.E.128 desc[UR40][R12.64+0x40], R4 ;  /* 0x000040040c007986 */ /* 0x0023e2000c101d28 */
[----:B------:R-:W-:Y:S05]  /*2d40*/  BRA `(.L_x_3867) ;  /* 0x0000000c00207947 */ /* 0x000fea0003800000 */
.L_x_3861:
[----:B------:R-:W-:-:S05]  /*2d50*/  IMAD R5, R45, -0x40, R46 ;  /* 0xffffffc02d057824 */ /* 0x000fca00078e022e */
[----:B------:R-:W-:-:S04]  /*2d60*/  VIMNMX R6, R5, 0x40, PT ;  /* 0x0000004005067848 */ /* 0x000fc80003fe0100 */
[----:B------:R-:W-:-:S04]  /*2d70*/  ISETP.GE.AND P1, PT, R23, R6, PT ;  /* 0x000000061700720c */ /* 0x000fc80003f26270 */
[----:B------:R-:W-:-:S13]  /*2d80*/  ISETP.GE.OR P0, PT, R16, R77, P1 ;  /* 0x0000004d1000720c */ /* 0x000fda0000f06670 */
[----:B------:R-:W0:Y:S01]  /*2d90*/  @!P0 LDC.64 R12, c[0x0][0x3e8] ;  /* 0x0000fa00ff0c8b82 */ /* 0x000e220000000a00 */
[----:B------:R-:W-:Y:S01]  /*2da0*/  @!P0 IADD3 R6, P5, R36, R4, RZ ;  /* 0x0000000424068210 */ /* 0x000fe20007fbe0ff */
[----:B------:R-:W-:Y:S02]  /*2db0*/  @!P0 IMAD R4, R56, R45, RZ ;  /* 0x0000002d38048224 */ /* 0x000fe400078e02ff */
[----:B------:R-:W-:Y:S02]  /*2dc0*/  @!P0 IMAD.MOV.U32 R5, RZ, RZ, R69 ;  /* 0x000000ffff058224 */ /* 0x000fe400078e0045 */
[----:B------:R-:W-:Y:S02]  /*2dd0*/  @!P0 IMAD R9, R70, R57, R4 ;  /* 0x0000003946098224 */ /* 0x000fe400078e0204 */
[----:B------:R-:W1:Y:S01]  /*2de0*/  @!P0 LDC.64 R10, c[0x0][0x400] ;  /* 0x00010000ff0a8b82 */ /* 0x000e620000000a00 */
[----:B------:R-:W-:Y:S02]  /*2df0*/  @!P0 IMAD.MOV.U32 R4, RZ, RZ, R40 ;  /* 0x000000ffff048224 */ /* 0x000fe400078e0028 */
[----:B------:R-:W-:-:S02]  /*2e00*/  @!P0 IMAD.X R7, R74, 0x1, R63, P5 ;  /* 0x000000014a078824 */ /* 0x000fc400028e063f */
[----:B------:R-:W-:Y:S01]  /*2e10*/  @!P0 IMAD.WIDE.U32 R28, R45, R57, R4 ;  /* 0x000000392d1c8225 */ /* 0x000fe200078e0004 */
[----:B------:R-:W-:-:S03]  /*2e20*/  CS2R R4, SRZ ;  /* 0x0000000000047805 */ /* 0x000fc6000001ff00 */
[----:B------:R-:W-:Y:S01]  /*2e30*/  @!P0 IMAD.IADD R29, R9, 0x1, R29 ;  /* 0x00000001091d8824 */ /* 0x000fe200078e021d */
[----:B0-----:R-:W-:-:S04]  /*2e40*/  @!P0 LEA R12, P5, R6, R12, 0x1 ;  /* 0x0000000c060c8211 */ /* 0x001fc800078a08ff */
[----:B------:R-:W-:Y:S02]  /*2e50*/  @!P0 LEA.HI.X R13, R6, R13, R7, 0x1, P5 ;  /* 0x0000000d060d8211 */ /* 0x000fe400028f0c07 */
[----:B------:R-:W-:Y:S02]  /*2e60*/  CS2R R6, SRZ ;  /* 0x0000000000067805 */ /* 0x000fe4000001ff00 */
[C---:B-1----:R-:W-:Y:S02]  /*2e70*/  @!P0 LEA R74, P5, R28.reuse, R10, 0x1 ;  /* 0x0000000a1c4a8211 */ /* 0x042fe400078a08ff */
[----:B------:R-:W-:Y:S02]  /*2e80*/  CS2R R8, SRZ ;  /* 0x0000000000087805 */ /* 0x000fe4000001ff00 */
[----:B------:R-:W2:Y:S01]  /*2e90*/  @!P0 LDG.E.128 R4, desc[UR40][R12.64] ;  /* 0x000000280c048981 */ /* 0x000ea2000c1e1d00 */
[----:B------:R-:W-:Y:S02]  /*2ea0*/  @!P0 LEA.HI.X R75, R28, R11, R29, 0x1, P5 ;  /* 0x0000000b1c4b8211 */ /* 0x000fe400028f0c1d */
[----:B------:R-:W-:-:S06]  /*2eb0*/  CS2R R10, SRZ ;  /* 0x00000000000a7805 */ /* 0x000fcc000001ff00 */
[----:B------:R-:W3:Y:S01]  /*2ec0*/  @!P0 LDG.E.128 R8, desc[UR40][R74.64] ;  /* 0x000000284a088981 */ /* 0x000ee2000c1e1d00 */
[----:B------:R-:W-:-:S04]  /*2ed0*/  ISETP.GE.AND P0, PT, R16, R77, PT ;  /* 0x0000004d1000720c */ /* 0x000fc80003f06270 */
[----:B------:R-:W-:Y:S02]  /*2ee0*/  P2R R70, PR, RZ, 0x1 ;  /* 0x00000001ff467803 */ /* 0x000fe40000000000 */
[----:B------:R-:W-:Y:S01]  /*2ef0*/  ISETP.NE.AND P0, PT, R184, 0x3, PT ;  /* 0x00000003b800780c */ /* 0x000fe20003f05270 */
[----:B--2---:R-:W-:Y:S02]  /*2f00*/  IMAD.MOV.U32 R29, RZ, RZ, R5 ;  /* 0x000000ffff1d7224 */ /* 0x004fe400078e0005 */
[----:B------:R-:W-:Y:S02]  /*2f10*/  IMAD.MOV.U32 R28, RZ, RZ, R4 ;  /* 0x000000ffff1c7224 */ /* 0x000fe400078e0004 */
[----:B------:R-:W-:Y:S01]  /*2f20*/  IMAD.MOV.U32 R30, RZ, RZ, R6 ;  /* 0x000000ffff1e7224 */ /* 0x000fe200078e0006 */
[----:B------:R-:W-:Y:S01]  /*2f30*/  PRMT R80, R80, 0x5410, R29 ;  /* 0x0000541050507816 */ /* 0x000fe2000000001d */
[----:B------:R-:W-:Y:S02]  /*2f40*/  IMAD.MOV.U32 R66, RZ, RZ, R7 ;  /* 0x000000ffff427224 */ /* 0x000fe400078e0007 */
[----:B---3--:R-:W-:Y:S01]  /*2f50*/  IMAD.MOV.U32 R12, RZ, RZ, R8 ;  /* 0x000000ffff0c7224 */ /* 0x008fe200078e0008 */
[----:B------:R-:W-:Y:S01]  /*2f60*/  PRMT R94, R28, 0x5410, R30 ;  /* 0x000054101c5e7816 */ /* 0x000fe2000000001e */
[----:B------:R-:W-:Y:S01]  /*2f70*/  IMAD.MOV.U32 R13, RZ, RZ, R9 ;  /* 0x000000ffff0d7224 */ /* 0x000fe200078e0009 */
[----:B------:R-:W-:Y:S01]  /*2f80*/  PRMT R86, R86, 0x5410, R66 ;  /* 0x0000541056567816 */ /* 0x000fe20000000042 */
[----:B------:R-:W-:Y:S01]  /*2f90*/  IMAD.MOV.U32 R29, RZ, RZ, R11 ;  /* 0x000000ffff1d7224 */ /* 0x000fe200078e000b */
[----:B------:R-:W-:-:S02]  /*2fa0*/  MOV R28, R10 ;  /* 0x0000000a001c7202 */ /* 0x000fc40000000f00 */
[----:B------:R-:W-:Y:S02]  /*2fb0*/  PRMT R80, R13, 0x7610, R80 ;  /* 0x000076100d507816 */ /* 0x000fe40000000050 */
[----:B------:R-:W-:Y:S02]  /*2fc0*/  PRMT R93, R12, 0x5410, R28 ;  /* 0x000054100c5d7816 */ /* 0x000fe4000000001c */
[----:B------:R-:W-:Y:S01]  /*2fd0*/  PRMT R86, R29, 0x7610, R86 ;  /* 0x000076101d567816 */ /* 0x000fe20000000056 */
[----:B------:R-:W-:Y:S06]  /*2fe0*/  @!P0 BRA `(.L_x_3874) ;  /* 0x0000000000048947 */ /* 0x000fec0003800000 */
[----:B------:R-:W-:Y:S01]  /*2ff0*/  BPT.TRAP 0x1 ;  /* 0x000000040000795c */ /* 0x000fe20000300000 */
.L_x_3874:
[----:B------:R-:W-:Y:S01]  /*3000*/  IMAD R66, R19, 0x8, R2 ;  /* 0x0000000813427824 */ /* 0x000fe200078e0202 */
[----:B------:R-:W-:Y:S01]  /*3010*/  SHF.L.U32 R75, R185, 0x1f, RZ ;  /* 0x0000001fb94b7819 */ /* 0x000fe200000006ff */
[----:B------:R-:W0:Y:S01]  /*3020*/  LDC R81, c[0x0][0x2f4] ;  /* 0x0000bd00ff517b82 */ /* 0x000e220000000800 */
[----:B------:R-:W-:Y:S02]  /*3030*/  BSSY B1, `(.L_x_3875) ;  /* 0x0000003000017945 */ /* 0x000fe40003800000 */
[----:B------:R-:W1:Y:S02]  /*3040*/  SYNCS.PHASECHK.TRANS64.TRYWAIT P5, [R66+URZ+0x28c90], R75 ;  /* 0x028c904b420075a7 */ /* 0x000e6400080a017f */
[----:B-1----:R-:W-:Y:S05]  /*3050*/  @!P5 BRA `(.L_x_3876) ;  /* 0x000001480020d947 */ /* 0x002fea0003800000 */
.L_x_4155:
[----:B------:R-:W-:Y:S05]  /*3060*/  BSYNC B1 ;  /* 0x0000000000017941 */ /* 0x000fea0003800000 */
.L_x_3875:
[----:B0-----:R-:W-:Y:S01]  /*3070*/  ISETP.GE.OR P5, PT, R16, R81, P1 ;  /* 0x000000511000720c */ /* 0x001fe20000fa6670 */
[----:B------:R-:W-:Y:S01]  /*3080*/  ULDC.64 UR4, c[0x0][0x300] ;  /* 0x0000c00000047ab9 */ /* 0x000fe20000000a00 */
[----:B------:R-:W-:Y:S02]  /*3090*/  IMAD.MOV.U32 R76, RZ, RZ, R14 ;  /* 0x000000ffff4c7224 */ /* 0x000fe400078e000e */
[----:B------:R-:W-:Y:S02]  /*30a0*/  IMAD R12, R3, UR4, RZ ;  /* 0x00000004030c7c24 */ /* 0x000fe4000f8e02ff */
[----:B------:R-:W-:Y:S02]  /*30b0*/  IMAD.MOV.U32 R77, RZ, RZ, R78 ;  /* 0x000000ffff4d7224 */ /* 0x000fe400078e004e */
[C---:B------:R-:W-:Y:S02]  /*30c0*/  IMAD R83, R23.reuse, UR5, R12 ;  /* 0x0000000517537c24 */ /* 0x040fe4000f8e020c */
[----:B------:R-:W-:-:S03]  /*30d0*/  IMAD.WIDE.U32 R76, R23, UR4, R76 ;  /* 0x00000004174c7c25 */ /* 0x000fc6000f8e004c */
[----:B------:R-:W-:Y:S05]  /*30e0*/  @P5 BRA `(.L_x_3867) ;  /* 0x0000000800385947 */ /* 0x000fea0003800000 */
[----:B------:R-:W-:Y:S01]  /*30f0*/  IMAD.IADD R83, R83, 0x1, R77 ;  /* 0x0000000153537824 */ /* 0x000fe200078e024d */
[----:B------:R-:W-:Y:S01]  /*3100*/  IADD3 R12, P5, P6, R20, R76, R65 ;  /* 0x0000004c140c7210 */ /* 0x000fe20007ebe041 */
[----:B------:R-:W-:Y:S03]  /*3110*/  BSSY B1, `(.L_x_3877) ;  /* 0x0000069000017945 */ /* 0x000fe60003800000 */
[----:B------:R-:W-:Y:S02]  /*3120*/  IADD3.X R13, R26, R83, R71, P5, P6 ;  /* 0x000000531a0d7210 */ /* 0x000fe40002fec447 */
[----:B------:R-:W-:Y:S02]  /*3130*/  LEA R78, P5, R12, R52, 0x1 ;  /* 0x000000340c4e7211 */ /* 0x000fe400078a08ff */
[----:B------:R-:W-:Y:S02]  /*3140*/  ISETP.NE.AND P6, PT, R70, RZ, PT ;  /* 0x000000ff4600720c */ /* 0x000fe40003fc5270 */
[----:B------:R-:W-:Y:S01]  /*3150*/  LEA.HI.X R79, R12, R53, R13, 0x1, P5 ;  /* 0x000000350c4f7211 */ /* 0x000fe200028f0c0d */
[----:B------:R-:W-:Y:S01]  /*3160*/  IMAD.IADD R13, R81, 0x1, -R60 ;  /* 0x00000001510d7824 */ /* 0x000fe200078e0a3c */
[----:B------:R-:W-:-:S04]  /*3170*/  ISETP.NE.AND P5, PT, R68, RZ, PT ;  /* 0x000000ff4400720c */ /* 0x000fc80003fa5270 */
[----:B------:R-:W-:-:S04]  /*3180*/  SEL R13, R60, R13, !P5 ;  /* 0x0000000d3c0d7207 */ /* 0x000fc80006800000 */
[----:B------:R-:W-:-:S04]  /*3190*/  SHF.R.S32.HI R12, RZ, 0x1f, R13 ;  /* 0x0000001fff0c7819 */ /* 0x000fc8000001140d */
[----:B------:R-:W-:-:S04]  /*31a0*/  LEA.HI R12, R12, R13, RZ, 0x4 ;  /* 0x0000000d0c0c7211 */ /* 0x000fc800078f20ff */
[----:B------:R-:W-:-:S04]  /*31b0*/  SHF.R.S32.HI R13, RZ, 0x4, R12 ;  /* 0x00000004ff0d7819 */ /* 0x000fc8000001140c */
[----:B------:R-:W-:-:S05]  /*31c0*/  LEA.HI.SX32 R13, R48, R13, 0x1d ;  /* 0x0000000d300d7211 */ /* 0x000fca00078feaff */
[----:B------:R-:W-:-:S05]  /*31d0*/  IMAD.SHL.U32 R70, R13, 0x8, RZ ;  /* 0x000000080d467824 */ /* 0x000fca00078e00ff */
[----:B------:R-:W-:-:S04]  /*31e0*/  LOP3.LUT R13, R55, 0x38, R70, 0xf8, !PT ;  /* 0x00000038370d7812 */ /* 0x000fc800078ef846 */
[----:B------:R-:W-:-:S05]  /*31f0*/  LOP3.LUT R13, R13, R58, RZ, 0x3c, !PT ;  /* 0x0000003a0d0d7212 */ /* 0x000fca00078e3cff */
[----:B------:R-:W-:Y:S02]  /*3200*/  IMAD R12, R192, 0x200, R13 ;  /* 0x00000200c00c7824 */ /* 0x000fe400078e020d */
[----:B------:R-:W-:Y:S02]  /*3210*/  IMAD.IADD R13, R64, 0x1, R31 ;  /* 0x00000001400d7824 */ /* 0x000fe400078e021f */
[----:B------:R-:W-:Y:S02]  /*3220*/  IMAD.IADD R31, R31, 0x1, R12 ;  /* 0x000000011f1f7824 */ /* 0x000fe400078e020c */
[--C-:B------:R-:W-:Y:S02]  /*3230*/  IMAD R13, R13, 0x2, R2.reuse ;  /* 0x000000020d0d7824 */ /* 0x100fe400078e0202 */
[----:B------:R-:W-:-:S04]  /*3240*/  IMAD R31, R31, 0x2, R2 ;  /* 0x000000021f1f7824 */ /* 0x000fc800078e0202 */
[----:B------:R-:W0:Y:S04]  /*3250*/  LDS.128 R12, [R13+0x22400] ;  /* 0x022400000d0c7984 */ /* 0x000e280000000c00 */
[----:B------:R-:W2:Y:S01]  /*3260*/  LDS.128 R28, [R31+0x22400] ;  /* 0x022400001f1c7984 */ /* 0x000ea20000000c00 */
[----:B------:R-:W-:Y:S05]  /*3270*/  @P6 BRA `(.L_x_3878) ;  /* 0x0000000400486947 */ /* 0x000fea0003800000 */
[--C-:B------:R-:W-:Y:S02]  /*3280*/  SHF.R.U64 R90, R8, 0x10, R9.reuse ;  /* 0x00000010085a7819 */ /* 0x100fe40000001209 */
[----:B------:R-:W-:Y:S02]  /*3290*/  SHF.R.U32.HI R8, RZ, 0x10, R9 ;  /* 0x00000010ff087819 */ /* 0x000fe40000011609 */
[--C-:B------:R-:W-:Y:S01]  /*32a0*/  SHF.R.U64 R92, R4, 0x10, R5.reuse ;  /* 0x00000010045c7819 */ /* 0x100fe20000001205 */
[----:B0-----:R-:W-:Y:S01]  /*32b0*/  HADD2.F32 R4, -RZ, R13.H0_H0 ;  /* 0x2000000dff047230 */ /* 0x001fe20000004100 */
[----:B------:R-:W-:Y:S01]  /*32c0*/  SHF.R.U32.HI R74, RZ, 0x10, R5 ;  /* 0x00000010ff4a7819 */ /* 0x000fe20000011605 */
[--C-:B--2---:R-:W-:Y:S01]  /*32d0*/  HADD2.F32 R5, -RZ, R29.reuse.H0_H0 ;  /* 0x2000001dff057230 */ /* 0x104fe20000004100 */
[--C-:B------:R-:W-:Y:S01]  /*32e0*/  SHF.R.U64 R91, R6, 0x10, R7.reuse ;  /* 0x00000010065b7819 */ /* 0x100fe20000001207 */
[----:B------:R-:W-:Y:S01]  /*32f0*/  HADD2.F32 R29, -RZ, R29.H1_H1 ;  /* 0x3000001dff1d7230 */ /* 0x000fe20000004100 */
[----:B------:R-:W-:Y:S01]  /*3300*/  SHF.R.U32.HI R84, RZ, 0x10, R7 ;  /* 0x00000010ff547819 */ /* 0x000fe20000011607 */
[----:B------:R-:W-:Y:S01]  /*3310*/  HADD2.F32 R7, -RZ, R80.H0_H0 ;  /* 0x20000050ff077230 */ /* 0x000fe20000004100 */
        /* <DEDUP_REMOVED lines=10> */
[-C--:B------:R-:W-:Y:S01]  /*33c0*/  FFMA.FTZ R80, R5, R6.reuse, R80 ;  /* 0x0000000605507223 */ /* 0x080fe20000010050 */
[----:B------:R-:W-:Y:S01]  /*33d0*/  FFMA.FTZ R74, R4, R6, -R9 ;  /* 0x00000006044a7223 */ /* 0x000fe20000010809 */
[----:B------:R-:W-:-:S02]  /*33e0*/  HADD2.F32 R5, -RZ, R31.H0_H0 ;  /* 0x2000001fff057230 */ /* 0x000fc40000004100 */
[-C--:B------:R-:W-:Y:S01]  /*33f0*/  FFMA.FTZ R29, R29, R8.reuse, R10 ;  /* 0x000000081d1d7223 */ /* 0x080fe2000001000a */
[----:B------:R-:W-:Y:S02]  /*3400*/  HADD2.F32 R31, -RZ, R31.H1_H1 ;  /* 0x3000001fff1f7230 */ /* 0x000fe40000004100 */
[----:B------:R-:W-:Y:S01]  /*3410*/  FFMA.FTZ R85, R13, R8, -R82 ;  /* 0x000000080d557223 */ /* 0x000fe20000010852 */
[----:B------:R-:W-:Y:S02]  /*3420*/  HADD2.F32 R4, -RZ, R15.H0_H0 ;  /* 0x2000000fff047230 */ /* 0x000fe40000004100 */
[----:B------:R-:W-:Y:S01]  /*3430*/  HADD2.F32 R10, -RZ, R11.H0_H0 ;  /* 0x2000000bff0a7230 */ /* 0x000fe20000004100 */
[----:B------:R-:W-:Y:S01]  /*3440*/  F2FP.F16.F32.PACK_AB R29, R29, R80 ;  /* 0x000000501d1d723e */ /* 0x000fe200000000ff */
[----:B------:R-:W-:Y:S01]  /*3450*/  HADD2.F32 R7, -RZ, R86.H0_H0 ;  /* 0x20000056ff077230 */ /* 0x000fe20000004100 */
[----:B------:R-:W-:Y:S01]  /*3460*/  F2FP.F16.F32.PACK_AB R74, R85, R74 ;  /* 0x0000004a554a723e */ /* 0x000fe200000000ff */
[----:B------:R-:W-:-:S02]  /*3470*/  HADD2.F32 R15, -RZ, R15.H1_H1 ;  /* 0x3000000fff0f7230 */ /* 0x000fc40000004100 */
[----:B------:R-:W-:Y:S02]  /*3480*/  HADD2.F32 R6, -RZ, R86.H1_H1 ;  /* 0x30000056ff067230 */ /* 0x000fe40000004100 */
[-C--:B------:R-:W-:Y:S01]  /*3490*/  FMUL.FTZ R86, R31, R10.reuse ;  /* 0x0000000a1f567220 */ /* 0x080fe20000410000 */
[----:B------:R-:W-:Y:S02]  /*34a0*/  HADD2.F32 R8, -RZ, R84.H0_H0 ;  /* 0x20000054ff087230 */ /* 0x000fe40000004100 */
[CC--:B------:R-:W-:Y:S01]  /*34b0*/  FMUL.FTZ R84, R4.reuse, R7.reuse ;  /* 0x0000000704547220 */ /* 0x0c0fe20000410000 */
[----:B------:R-:W-:Y:S01]  /*34c0*/  FMUL.FTZ R10, R15, R10 ;  /* 0x0000000a0f0a7220 */ /* 0x000fe20000410000 */
[C---:B------:R-:W-:Y:S01]  /*34d0*/  FMUL.FTZ R9, R5.reuse, R7 ;  /* 0x0000000705097220 */ /* 0x040fe20000410000 */
[----:B------:R-:W-:Y:S02]  /*34e0*/  HADD2.F32 R7, -RZ, R92.H0_H0 ;  /* 0x2000005cff077230 */ /* 0x000fe40000004100 */
[----:B------:R-:W-:Y:S01]  /*34f0*/  FFMA.FTZ R84, R5, R6, R84 ;  /* 0x0000000605547223 */ /* 0x000fe20000010054 */
[-C--:B------:R-:W-:Y:S01]  /*3500*/  FFMA.FTZ R87, R15, R8.reuse, -R86 ;  /* 0x000000080f577223 */ /* 0x080fe20000010856 */
[----:B------:R-:W-:Y:S01]  /*3510*/  FFMA.FTZ R89, R31, R8, R10 ;  /* 0x000000081f597223 */ /* 0x000fe2000001000a */
[----:B------:R-:W-:Y:S01]  /*3520*/  FFMA.FTZ R82, R4, R6, -R9 ;  /* 0x0000000604527223 */ /* 0x000fe20000010809 */
[----:B------:R-:W-:-:S02]  /*3530*/  HADD2.F32 R8, -RZ, R93.H0_H0 ;  /* 0x2000005dff087230 */ /* 0x000fc40000004100 */
[----:B------:R-:W-:Y:S02]  /*3540*/  HADD2.F32 R5, -RZ, R28.H0_H0 ;  /* 0x2000001cff057230 */ /* 0x000fe40000004100 */
[----:B------:R-:W-:Y:S01]  /*3550*/  HADD2.F32 R9, -RZ, R90.H0_H0 ;  /* 0x2000005aff097230 */ /* 0x000fe20000004100 */
[----:B------:R-:W-:Y:S01]  /*3560*/  F2FP.F16.F32.PACK_AB R82, R87, R82 ;  /* 0x000000525752723e */ /* 0x000fe200000000ff */
[----:B------:R-:W-:Y:S02]  /*3570*/  HADD2.F32 R4, -RZ, R12.H0_H0 ;  /* 0x2000000cff047230 */ /* 0x000fe40000004100 */
[-C--:B------:R-:W-:Y:S01]  /*3580*/  FMUL.FTZ R11, R5, R8.reuse ;  /* 0x00000008050b7220 */ /* 0x080fe20000410000 */
[----:B------:R-:W-:Y:S02]  /*3590*/  HADD2.F32 R28, -RZ, R28.H1_H1 ;  /* 0x3000001cff1c7230 */ /* 0x000fe40000004100 */
[----:B------:R-:W-:Y:S02]  /*35a0*/  HADD2.F32 R12, -RZ, R12.H1_H1 ;  /* 0x3000000cff0c7230 */ /* 0x000fe40000004100 */
[----:B------:R-:W-:Y:S01]  /*35b0*/  FMUL.FTZ R8, R4, R8 ;  /* 0x0000000804087220 */ /* 0x000fe20000410000 */
[----:B------:R-:W-:-:S02]  /*35c0*/  HADD2.F32 R6, -RZ, R94.H0_H0 ;  /* 0x2000005eff067230 */ /* 0x000fc40000004100 */
[-C--:B------:R-:W-:Y:S01]  /*35d0*/  FMUL.FTZ R13, R28, R9.reuse ;  /* 0x000000091c0d7220 */ /* 0x080fe20000410000 */
[C---:B------:R-:W-:Y:S02]  /*35e0*/  FMUL.FTZ R9, R12.reuse, R9 ;  /* 0x000000090c097220 */ /* 0x040fe40000410000 */
[-C--:B------:R-:W-:Y:S01]  /*35f0*/  FFMA.FTZ R10, R5, R6.reuse, R8 ;  /* 0x00000006050a7223 */ /* 0x080fe20000010008 */
[-C--:B------:R-:W-:Y:S01]  /*3600*/  FFMA.FTZ R12, R12, R7.reuse, -R13 ;  /* 0x000000070c0c7223 */ /* 0x080fe2000001080d */
[----:B------:R-:W-:Y:S01]  /*3610*/  FFMA.FTZ R11, R4, R6, -R11 ;  /* 0x00000006040b7223 */ /* 0x000fe2000001080b */
[----:B------:R-:W-:Y:S01]  /*3620*/  FFMA.FTZ R13, R28, R7, R9 ;  /* 0x000000071c0d7223 */ /* 0x000fe20000010009 */
[----:B------:R-:W-:Y:S02]  /*3630*/  HADD2.F32 R5, -RZ, R30.H0_H0 ;  /* 0x2000001eff057230 */ /* 0x000fe40000004100 */
[----:B------:R-:W-:Y:S01]  /*3640*/  HADD2.F32 R8, -RZ, R93.H1_H1 ;  /* 0x3000005dff087230 */ /* 0x000fe20000004100 */
[----:B------:R-:W-:Y:S01]  /*3650*/  F2FP.F16.F32.PACK_AB R12, R12, R11 ;  /* 0x0000000b0c0c723e */ /* 0x000fe200000000ff */
[----:B------:R-:W-:Y:S01]  /*3660*/  HADD2.F32 R9, -RZ, R88.H0_H0 ;  /* 0x20000058ff097230 */ /* 0x000fe20000004100 */
[----:B------:R-:W-:Y:S01]  /*3670*/  F2FP.F16.F32.PACK_AB R28, R13, R10 ;  /* 0x0000000a0d1c723e */ /* 0x000fe200000000ff */
[----:B------:R-:W-:-:S02]  /*3680*/  HADD2.F32 R4, -RZ, R14.H0_H0 ;  /* 0x2000000eff047230 */ /* 0x000fc40000004100 */
[-C--:B------:R-:W-:Y:S01]  /*3690*/  FMUL.FTZ R15, R5, R8.reuse ;  /* 0x00000008050f7220 */ /* 0x080fe20000410000 */
[----:B------:R-:W-:Y:S02]  /*36a0*/  HADD2.F32 R30, -RZ, R30.H1_H1 ;  /* 0x3000001eff1e7230 */ /* 0x000fe40000004100 */
[----:B------:R-:W-:Y:S02]  /*36b0*/  HADD2.F32 R14, -RZ, R14.H1_H1 ;  /* 0x3000000eff0e7230 */ /* 0x000fe40000004100 */
[----:B------:R-:W-:Y:S01]  /*36c0*/  FMUL.FTZ R8, R4, R8 ;  /* 0x0000000804087220 */ /* 0x000fe20000410000 */
[----:B------:R-:W-:Y:S02]  /*36d0*/  HADD2.F32 R6, -RZ, R94.H1_H1 ;  /* 0x3000005eff067230 */ /* 0x000fe40000004100 */
        /* <DEDUP_REMOVED lines=8> */
[----:B------:R-:W-:-:S03]  /*3760*/  F2FP.F16.F32.PACK_AB R31, R89, R84 ;  /* 0x00000054591f723e */ /* 0x000fc600000000ff */
[----:B------:R-:W-:Y:S01]  /*3770*/  F2FP.F16.F32.PACK_AB R14, R14, R15 ;  /* 0x0000000f0e0e723e */ /* 0x000fe200000000ff */
[----:B------:R-:W-:Y:S01]  /*3780*/  IMAD.MOV.U32 R15, RZ, RZ, R82 ;  /* 0x000000ffff0f7224 */ /* 0x000fe200078e0052 */
[----:B------:R-:W-:-:S07]  /*3790*/  F2FP.F16.F32.PACK_AB R30, R9, R8 ;  /* 0x00000008091e723e */ /* 0x000fce00000000ff */
.L_x_3878:
[----:B------:R-:W-:Y:S05]  /*37a0*/  BSYNC B1 ;  /* 0x0000000000017941 */ /* 0x000fea0003800000 */
.L_x_3877:
[----:B0-----:R3:W-:Y:S01]  /*37b0*/  STG.E.128 desc[UR40][R78.64], R12 ;  /* 0x0000000c4e007986 */ /* 0x0017e2000c101d28 */
[----:B------:R-:W-:-:S13]  /*37c0*/  ISETP.GE.AND P5, PT, R70, R81, PT ;  /* 0x000000514600720c */ /* 0x000fda0003fa6270 */
[----:B------:R-:W-:Y:S05]  /*37d0*/  @P5 BRA `(.L_x_3867) ;  /* 0x00000000007c5947 */ /* 0x000fea0003800000 */
[--C-:B------:R-:W-:Y:S02]  /*37e0*/  SHF.R.S32.HI R4, RZ, 0x1f, R70.reuse ;  /* 0x0000001fff047819 */ /* 0x100fe40000011446 */
[----:B------:R-:W-:-:S04]  /*37f0*/  IADD3 R70, P5, P6, R20, R76, R70 ;  /* 0x0000004c14467210 */ /* 0x000fc80007ebe046 */
[----:B------:R-:W-:Y:S02]  /*3800*/  IADD3.X R4, R26, R83, R4, P5, P6 ;  /* 0x000000531a047210 */ /* 0x000fe40002fec404 */
[----:B------:R-:W-:-:S04]  /*3810*/  LEA R52, P5, R70, R52, 0x1 ;  /* 0x0000003446347211 */ /* 0x000fc800078a08ff */
[----:B------:R-:W-:-:S05]  /*3820*/  LEA.HI.X R53, R70, R53, R4, 0x1, P5 ;  /* 0x0000003546357211 */ /* 0x000fca00028f0c04 */
[----:B--2---:R4:W-:Y:S01]  /*3830*/  STG.E.128 desc[UR40][R52.64], R28 ;  /* 0x0000001c34007986 */ /* 0x0049e2000c101d28 */
[----:B------:R-:W-:Y:S05]  /*3840*/  BRA `(.L_x_3867) ;  /* 0x0000000000607947 */ /* 0x000fea0003800000 */
.L_x_3860:
[----:B------:R-:W-:-:S13]  /*3850*/  ISETP.NE.AND P0, PT, R184, 0x3, PT ;  /* 0x00000003b800780c */ /* 0x000fda0003f05270 */
[----:B------:R-:W-:Y:S05]  /*3860*/  @!P0 BRA `(.L_x_3879) ;  /* 0x0000000000048947 */ /* 0x000fea0003800000 */
[----:B------:R-:W-:Y:S01]  /*3870*/  BPT.TRAP 0x1 ;  /* 0x000000040000795c */ /* 0x000fe20000300000 */
.L_x_3879:
[----:B------:R-:W-:Y:S01]  /*3880*/  IMAD R66, R19, 0x8, R2 ;  /* 0x0000000813427824 */ /* 0x000fe200078e0202 */
[----:B------:R-:W-:Y:S01]  /*3890*/  SHF.L.U32 R75, R185, 0x1f, RZ ;  /* 0x0000001fb94b7819 */ /* 0x000fe200000006ff */
[----:B------:R-:W-:Y:S01]  /*38a0*/  IMAD R4, R45, -0x40, R46 ;  /* 0xffffffc02d047824 */ /* 0x000fe200078e022e */
[----:B------:R-:W-:Y:S02]  /*38b0*/  BSSY B1, `(.L_x_3880) ;  /* 0x0000005000017945 */ /* 0x000fe40003800000 */
[----:B------:R-:W0:Y:S02]  /*38c0*/  SYNCS.PHASECHK.TRANS64.TRYWAIT P5, [R66+URZ+0x28c90], R75 ;  /* 0x028c904b420075a7 */ /* 0x000e2400080a017f */
[----:B------:R-:W-:-:S04]  /*38d0*/  VIMNMX R4, R4, 0x40, PT ;  /* 0x0000004004047848 */ /* 0x000fc80003fe0100 */
[----:B------:R-:W-:Y:S01]  /*38e0*/  ISETP.GE.AND P1, PT, R23, R4, PT ;  /* 0x000000041700720c */ /* 0x000fe20003f26270 */
[----:B0-----:R-:W-:-:S12]  /*38f0*/  @!P5 BRA `(.L_x_3881) ;  /* 0x00000140000cd947 */ /* 0x001fd80003800000 */
.L_x_4156:
[----:B------:R-:W-:Y:S05]  /*3900*/  BSYNC B1 ;  /* 0x0000000000017941 */ /* 0x000fea0003800000 */
.L_x_3880:
[----:B------:R-:W-:Y:S05]  /*3910*/  @P1 BRA `(.L_x_3867) ;  /* 0x00000000002c1947 */ /* 0x000fea0003800000 */
[----:B------:R-:W-:Y:S01]  /*3920*/  @!P3 LOP3.LUT P5, RZ, R188, 0x4, RZ, 0xc0, !PT ;  /* 0x00000004bcffb812 */ /* 0x000fe200078ac0ff */
[----:B------:R-:W-:Y:S01]  /*3930*/  @!P3 VIADD R4, R62, 0x20 ;  /* 0x000000203e04b836 */ /* 0x000fe20000000000 */
[----:B------:R-:W-:Y:S02]  /*3940*/  PLOP3.LUT P6, PT, PT, PT, PT, 0x8, 0x0 ;  /* 0x000000000000781c */ /* 0x000fe40003fce170 */
[----:B------:R-:W-:-:S13]  /*3950*/  @!P3 PLOP3.LUT P6, PT, P5, PT, PT, 0x80, 0x0 ;  /* 0x000000000000b81c */ /* 0x000fda0002fcf070 */
[----:B------:R-:W-:-:S04]  /*3960*/  @P6 VIADD R4, R62, 0xffffffe0 ;  /* 0xffffffe03e046836 */ /* 0x000fc80000000000 */
[----:B------:R-:W-:Y:S02]  /*3970*/  @!P3 IMAD.IADD R31, R31, 0x1, R4 ;  /* 0x000000011f1fb824 */ /* 0x000fe400078e0204 */
[----:B------:R-:W1:Y:S02]  /*3980*/  @!P4 LDS.128 R4, [R30+0x22400] ;  /* 0x022400001e04c984 */ /* 0x000e640000000c00 */
[----:B------:R-:W-:-:S06]  /*3990*/  @!P3 IMAD R8, R31, 0x2, R2 ;  /* 0x000000021f08b824 */ /* 0x000fcc00078e0202 */
[----:B------:R-:W2:Y:S04]  /*39a0*/  @!P3 LDS.128 R8, [R8+0x22400] ;  /* 0x022400000808b984 */ /* 0x000ea80000000c00 */
[----:B-1----:R1:W-:Y:S04]  /*39b0*/  @!P4 STG.E.128 desc[UR40][R12.64], R4 ;  /* 0x000000040c00c986 */ /* 0x0023e8000c101d28 */
[----:B--2---:R1:W-:Y:S02]  /*39c0*/  @!P3 STG.E.128 desc[UR40][R12.64+0x40], R8 ;  /* 0x000040080c00b986 */ /* 0x0043e4000c101d28 */
.L_x_3867:
[----:B------:R-:W-:Y:S05]  /*39d0*/  BSYNC B0 ;  /* 0x0000000000007941 */ /* 0x000fea0003800000 */
.L_x_3859:
[----:B-1----:R-:W1:Y:S01]  /*39e0*/  S2R R4, SR_TID.X ;  /* 0x0000000000047919 */ /* 0x002e620000002100 */
[----:B------:R-:W-:Y:S01]  /*39f0*/  @!PT LDS RZ, [RZ] ;  /* 0x00000000fffff984 */ /* 0x000fe20000000800 */
[----:B------:R-:W-:Y:S01]  /*3a00*/  @!PT LDS RZ, [RZ] ;  /* 0x00000000fffff984 */ /* 0x000fe20000000800 */
[----:B------:R-:W-:Y:S01]  /*3a10*/  @!PT LDS RZ, [RZ] ;  /* 0x00000000fffff984 */ /* 0x000fe20000000800 */
[----:B------:R-:W-:Y:S01]  /*3a20*/  @!PT LDS RZ, [RZ] ;  /* 0x00000000fffff984 */ /* 0x000fe20000000800 */
[----:B------:R5:W-:Y:S06]  /*3a30*/  MEMBAR.ALL.CTA ;  /* 0x0000000000007992 */ /* 0x000bec0000008000 */
[----:B-----5:R-:W5:Y:S01]  /*3a40*/  FENCE.VIEW.ASYNC.S ;  /* 0x00000000000073c6 */ /* 0x020f620000000000 */
[----:B------:R-:W-:Y:S05]  /*3a50*/  WARPSYNC.ALL ;  /* 0x0000000000007948 */ /* 0x000fea0003800000 */
[----:B------:R-:W-:Y:S01]  /*3a60*/  BSSY B0, `(.L_x_3882) ;  /* 0x0000009000007945 */ /* 0x000fe20003800000 */
[----:B-1----:R-:W-:Y:S01]  /*3a70*/  LOP3.LUT R4, R4, 0x7f, RZ, 0xc0, !PT ;  /* 0x0000007f04047812 */ /* 0x002fe200078ec0ff */
[----:B-----5:R1:W-:Y:S03]  /*3a80*/  BAR.SYNC.DEFER_BLOCKING R59, 0x80 ;  /* 0x0002003b0000751d */ /* 0x0203e60000010000 */
[----:B------:R-:W-:-:S13]  /*3a90*/  ISETP.NE.AND P5, PT, R4, RZ, PT ;  /* 0x000000ff0400720c */ /* 0x000fda0003fa5270 */
[----:B------:R-:W-:-:S05]  /*3aa0*/  @!P5 VIADD R4, R66, 0x28ca0 ;  /* 0x00028ca04204d836 */ /* 0x000fca0000000000 */
[----:B------:R-:W-:-:S04]  /*3ab0*/  @!P5 PRMT R4, RZ, 0x654, R4 ;  /* 0x00000654ff04d816 */ /* 0x000fc80000000004 */
[----:B------:R1:W-:Y:S01]  /*3ac0*/  @!P5 SYNCS.ARRIVE.TRANS64.RED.A1T0 RZ, [R4+URZ], RZ ;  /* 0x000000ff04ffd9a7 */ /* 0x0003e2000810043f */
[----:B------:R-:W-:Y:S05]  /*3ad0*/  @!P0 BRA `(.L_x_3883) ;  /* 0x0000000000048947 */ /* 0x000fea0003800000 */
[----:B------:R-:W-:Y:S01]  /*3ae0*/  BPT.TRAP 0x1 ;  /* 0x000000040000795c */ /* 0x000fe20000300000 */
.L_x_3883:
[----:B------:R-:W-:Y:S05]  /*3af0*/  BSYNC B0 ;  /* 0x0000000000007941 */ /* 0x000fea0003800000 */
.L_x_3882:
[----:B------:R-:W5:Y:S01]  /*3b00*/  SYNCS.PHASECHK.TRANS64.TRYWAIT P0, [R66+URZ+0x28cb0], R75 ;  /* 0x028cb04b420075a7 */ /* 0x000f62000800017f */
[----:B------:R-:W-:Y:S04]  /*3b10*/  BSSY B0, `(.L_x_3884) ;  /* 0x0000002000007945 */ /* 0x000fe80003800000 */
[----:B-----5:R-:W-:Y:S05]  /*3b20*/  @!P0 BRA `(.L_x_3885) ;  /* 0x0000013c00948947 */ /* 0x020fea0003800000 */
.L_x_4157:
[----:B------:R-:W-:Y:S05]  /*3b30*/  BSYNC B0 ;  /* 0x0000000000007941 */ /* 0x000fea0003800000 */
.L_x_3884:
[----:B------:R-:W-:Y:S04]  /*3b40*/  BSSY B0, `(.L_x_3886) ;  /* 0x0000052000007945 */ /* 0x000fe80003800000 */
[----:B------:R-:W-:Y:S05]  /*3b50*/  @P1 BRA `(.L_x_3887) ;  /* 0x0000000400401947 */ /* 0x000fea0003800000 */
[----:B-1----:R-:W-:Y:S01]  /*3b60*/  IMAD.WIDE R4, R45, 0x40, R42 ;  /* 0x000000402d047825 */ /* 0x002fe200078e022a */
[----:B------:R-:W-:Y:S01]  /*3b70*/  ULDC.64 UR4, c[0x0][0x328] ;  /* 0x0000ca0000047ab9 */ /* 0x000fe20000000a00 */
[----:B------:R-:W-:Y:S02]  /*3b80*/  LOP3.LUT P0, RZ, R188, 0x4, RZ, 0xc0, !PT ;  /* 0x00000004bcff7812 */ /* 0x000fe4000780c0ff */
[----:B------:R-:W-:Y:S02]  /*3b90*/  IMAD R5, R5, UR4, RZ ;  /* 0x0000000405057c24 */ /* 0x000fe4000f8e02ff */
[----:B------:R-:W-:Y:S02]  /*3ba0*/  IMAD.MOV.U32 R6, RZ, RZ, R32 ;  /* 0x000000ffff067224 */ /* 0x000fe400078e0020 */
[----:B------:R-:W-:Y:S02]  /*3bb0*/  IMAD.MOV.U32 R7, RZ, RZ, R73 ;  /* 0x000000ffff077224 */ /* 0x000fe400078e0049 */
[----:B------:R-:W-:-:S02]  /*3bc0*/  IMAD R5, R4, UR5, R5 ;  /* 0x0000000504057c24 */ /* 0x000fc4000f8e0205 */
[----:B------:R-:W-:Y:S01]  /*3bd0*/  IMAD.WIDE.U32 R6, R4, UR4, R6 ;  /* 0x0000000404067c25 */ /* 0x000fe2000f8e0006 */
[----:B------:R-:W-:-:S03]  /*3be0*/  ULDC.64 UR4, c[0x0][0x318] ;  /* 0x0000c60000047ab9 */ /* 0x000fc60000000a00 */
[----:B------:R-:W-:Y:S01]  /*3bf0*/  IMAD R9, R19, 0x8000, R62 ;  /* 0x0000800013097824 */ /* 0x000fe200078e023e */
[----:B---3--:R-:W-:Y:S01]  /*3c00*/  LEA R12, P1, R6, UR4, 0x1 ;  /* 0x00000004060c7c11 */ /* 0x008fe2000f8208ff */
[----:B------:R-:W-:Y:S01]  /*3c10*/  IMAD.IADD R5, R7, 0x1, R5 ;  /* 0x0000000107057824 */ /* 0x000fe200078e0205 */
[----:B------:R-:W-:Y:S01]  /*3c20*/  ULDC UR4, c[0x0][0x320] ;  /* 0x0000c80000047ab9 */ /* 0x000fe20000000800 */
[----:B------:R-:W-:Y:S02]  /*3c30*/  VIADD R4, R16, 0x40 ;  /* 0x0000004010047836 */ /* 0x000fe40000000000 */
[C---:B------:R-:W-:Y:S01]  /*3c40*/  VIADD R15, R9.reuse, 0x20 ;  /* 0x00000020090f7836 */ /* 0x040fe20000000000 */
[----:B------:R-:W-:Y:S01]  /*3c50*/  LEA.HI.X R13, R6, UR5, R5, 0x1, P1 ;  /* 0x00000005060d7c11 */ /* 0x000fe200088f0c05 */
[C---:B------:R-:W-:Y:S01]  /*3c60*/  @P0 VIADD R15, R9.reuse, 0xffffffe0 ;  /* 0xffffffe0090f0836 */ /* 0x040fe20000000000 */
[----:B------:R-:W-:Y:S01]  /*3c70*/  ISETP.GE.AND P1, PT, R16, UR4, PT ;  /* 0x0000000410007c0c */ /* 0x000fe2000bf26270 */
[----:B--2-4-:R-:W-:Y:S01]  /*3c80*/  IMAD R29, R9, 0x2, R2 ;  /* 0x00000002091d7824 */ /* 0x014fe200078e0202 */
[----:B------:R-:W-:Y:S01]  /*3c90*/  ISETP.GE.AND P0, PT, R4, UR4, PT ;  /* 0x0000000404007c0c */ /* 0x000fe2000bf06270 */
[----:B------:R-:W-:-:S02]  /*3ca0*/  VIADD R14, R16, 0x80 ;  /* 0x00000080100e7836 */ /* 0x000fc40000000000 */
[----:B------:R-:W-:-:S08]  /*3cb0*/  VIADD R28, R16, 0xc0 ;  /* 0x000000c0101c7836 */ /* 0x000fd00000000000 */
[----:B------:R-:W1:Y:S04]  /*3cc0*/  @!P1 LDS.128 R4, [R29+0x400] ;  /* 0x000400001d049984 */ /* 0x000e680000000c00 */
[----:B------:R-:W2:Y:S04]  /*3cd0*/  @!P0 LDS.128 R8, [R29+0x2400] ;  /* 0x002400001d088984 */ /* 0x000ea80000000c00 */
[----:B-1----:R-:W-:Y:S01]  /*3ce0*/  @!P1 STG.E.128 desc[UR40][R12.64], R4 ;  /* 0x000000040c009986 */ /* 0x002fe2000c101d28 */
[----:B------:R-:W-:Y:S01]  /*3cf0*/  ISETP.GE.AND P1, PT, R14, UR4, PT ;  /* 0x000000040e007c0c */ /* 0x000fe2000bf26270 */
[----:B------:R-:W-:-:S02]  /*3d00*/  VIADD R14, R16, 0x100 ;  /* 0x00000100100e7836 */ /* 0x000fc40000000000 */
[----:B--2---:R-:W-:Y:S01]  /*3d10*/  @!P0 STG.E.128 desc[UR40][R12.64+0x80], R8 ;  /* 0x000080080c008986 */ /* 0x004fe2000c101d28 */
[----:B------:R-:W-:Y:S01]  /*3d20*/  ISETP.GE.AND P0, PT, R28, UR4, PT ;  /* 0x000000041c007c0c */ /* 0x000fe2000bf06270 */
        /* <DEDUP_REMOVED lines=16> */
[----:B------:R-:W-:Y:S02]  /*3e30*/  IMAD R28, R15, 0x2, R2 ;  /* 0x000000020f1c7824 */ /* 0x000fe400078e0202 */
[----:B------:R-:W-:-:S06]  /*3e40*/  VIADD R15, R16, 0xe0 ;  /* 0x000000e0100f7836 */ /* 0x000fcc0000000000 */
[----:B------:R-:W1:Y:S04]  /*3e50*/  @!P1 LDS.128 R4, [R29+0xc400] ;  /* 0x00c400001d049984 */ /* 0x000e680000000c00 */
[----:B------:R-:W2:Y:S04]  /*3e60*/  @!P0 LDS.128 R8, [R29+0xe400] ;  /* 0x00e400001d088984 */ /* 0x000ea80000000c00 */
[----:B-1----:R-:W-:Y:S01]  /*3e70*/  @!P1 STG.E.128 desc[UR40][R12.64+0x300], R4 ;  /* 0x000300040c009986 */ /* 0x002fe2000c101d28 */
[----:B------:R-:W-:-:S03]  /*3e80*/  ISETP.GE.AND P1, PT, R72, UR4, PT ;  /* 0x0000000448007c0c */ /* 0x000fc6000bf26270 */
        /* <DEDUP_REMOVED lines=22> */
[----:B------:R-:W-:-:S03]  /*3ff0*/  ISETP.GE.AND P1, PT, R14, UR4, PT ;  /* 0x000000040e007c0c */ /* 0x000fc6000bf26270 */
[----:B--2---:R-:W-:Y:S01]  /*4000*/  @!P0 STG.E.128 desc[UR40][R12.64+0x2c0], R8 ;  /* 0x0002c0080c008986 */ /* 0x004fe2000c101d28 */
[----:B------:R-:W-:-:S09]  /*4010*/  ISETP.GE.AND P0, PT, R15, UR4, PT ;  /* 0x000000040f007c0c */ /* 0x000fd2000bf06270 */
[----:B------:R-:W1:Y:S04]  /*4020*/  @!P1 LDS.128 R4, [R28+0xc400] ;  /* 0x00c400001c049984 */ /* 0x000e680000000c00 */
[----:B------:R-:W2:Y:S04]  /*4030*/  @!P0 LDS.128 R8, [R28+0xe400] ;  /* 0x00e400001c088984 */ /* 0x000ea80000000c00 */
[----:B-1----:R1:W-:Y:S04]  /*4040*/  @!P1 STG.E.128 desc[UR40][R12.64+0x340], R4 ;  /* 0x000340040c009986 */ /* 0x0023e8000c101d28 */
[----:B--2---:R1:W-:Y:S02]  /*4050*/  @!P0 STG.E.128 desc[UR40][R12.64+0x3c0], R8 ;  /* 0x0003c0080c008986 */ /* 0x0043e4000c101d28 */
.L_x_3887:
[----:B------:R-:W-:Y:S05]  /*4060*/  BSYNC B0 ;  /* 0x0000000000007941 */ /* 0x000fea0003800000 */
.L_x_3886:
[----:B------:R-:W-:Y:S01]  /*4070*/  @!PT LDS RZ, [RZ] ;  /* 0x00000000fffff984 */ /* 0x000fe20000000800 */
[----:B------:R-:W-:Y:S01]  /*4080*/  @!PT LDS RZ, [RZ] ;  /* 0x00000000fffff984 */ /* 0x000fe20000000800 */
[----:B------:R-:W-:Y:S01]  /*4090*/  @!PT LDS RZ, [RZ] ;  /* 0x00000000fffff984 */ /* 0x000fe20000000800 */
[----:B------:R-:W-:Y:S01]  /*40a0*/  @!PT LDS RZ, [RZ] ;  /* 0x00000000fffff984 */ /* 0x000fe20000000800 */
[----:B------:R5:W-:Y:S06]  /*40b0*/  MEMBAR.ALL.CTA ;  /* 0x0000000000007992 */ /* 0x000bec0000008000 */
[----:B-----5:R-:W5:Y:S01]  /*40c0*/  FENCE.VIEW.ASYNC.S ;  /* 0x00000000000073c6 */ /* 0x020f620000000000 */
[----:B------:R-:W-:Y:S01]  /*40d0*/  VIADD R19, R19, 0x1 ;  /* 0x0000000113137836 */ /* 0x000fe20000000000 */
[----:B-----5:R1:W-:Y:S01]  /*40e0*/  BAR.SYNC.DEFER_BLOCKING R59, 0x80 ;  /* 0x0002003b0000751d */ /* 0x0203e20000010000 */
[----:B0-----:R-:W-:-:S03]  /*40f0*/  @!P5 VIADD R66, R66, 0x28cc0 ;  /* 0x00028cc04242d836 */ /* 0x001fc60000000000 */
[C---:B------:R-:W-:Y:S02]  /*4100*/  ISETP.NE.AND P1, PT, R19.reuse, 0x2, PT ;  /* 0x000000021300780c */ /* 0x040fe40003f25270 */
[----:B------:R-:W-:Y:S02]  /*4110*/  PLOP3.LUT P0, PT, PT, PT, PT, 0x8, 0x0 ;  /* 0x000000000000781c */ /* 0x000fe40003f0e170 */
[----:B------:R-:W-:Y:S02]  /*4120*/  @!P5 PRMT R66, RZ, 0x654, R66 ;  /* 0x00000654ff42d816 */ /* 0x000fe40000000042 */
[----:B-1----:R-:W-:Y:S02]  /*4130*/  SEL R4, RZ, 0x1, P1 ;  /* 0x00000001ff047807 */ /* 0x002fe40000800000 */
[----:B------:R-:W-:Y:S02]  /*4140*/  SEL R19, R19, RZ, P1 ;  /* 0x000000ff13137207 */ /* 0x000fe40000800000 */
[----:B------:R-:W-:Y:S01]  /*4150*/  LOP3.LUT R185, R185, R4, RZ, 0x3c, !PT ;  /* 0x00000004b9b97212 */ /* 0x000fe200078e3cff */
[----:B------:R0:W-:Y:S01]  /*4160*/  @!P5 SYNCS.ARRIVE.TRANS64.RED.A1T0 RZ, [R66+URZ], RZ ;  /* 0x000000ff42ffd9a7 */ /* 0x0001e2000810043f */
[----:B------:R-:W-:Y:S05]  /*4170*/  @P2 BRA `(.L_x_3888) ;  /* 0xffffffe000142947 */ /* 0x000fea000383ffff */
.L_x_3854:
[----:B------:R-:W2:Y:S01]  /*4180*/  LDL R4, [R1] ;  /* 0x0000000001047983 */ /* 0x000ea20000100800 */
        /* <DEDUP_REMOVED lines=33> */
[----:B------:R-:W-:-:S02]  /*43a0*/  CS2R R94, SRZ ;  /* 0x00000000005e7805 */ /* 0x000fc4000001ff00 */
[----:B------:R-:W-:Y:S01]  /*43b0*/  CS2R R92, SRZ ;  /* 0x00000000005c7805 */ /* 0x000fe2000001ff00 */
        /* <DEDUP_REMOVED lines=8> */
[----:B---3--:R-:W-:Y:S02]  /*4440*/  CS2R R78, SRZ ;  /* 0x00000000004e7805 */ /* 0x008fe4000001ff00 */
[----:B------:R-:W-:Y:S02]  /*4450*/  CS2R R160, SRZ ;  /* 0x0000000000a07805 */ /* 0x000fe4000001ff00 */
[----:B------:R-:W-:Y:S02]  /*4460*/  CS2R R74, SRZ ;  /* 0x00000000004a7805 */ /* 0x000fe4000001ff00 */
[----:B------:R-:W-:Y:S01]  /*4470*/  CS2R R162, SRZ ;  /* 0x0000000000a27805 */ /* 0x000fe2000001ff00 */
[----:B------:R-:W-:Y:S01]  /*4480*/  IMAD.MOV.U32 R71, RZ, RZ, RZ ;  /* 0x000000ffff477224 */ /* 0x000fe200078e00ff */
        /* <DEDUP_REMOVED lines=18> */
[----:B------:R-:W-:Y:S01]  /*45b0*/  CS2R R180, SRZ ;  /* 0x0000000000b47805 */ /* 0x000fe2000001ff00 */
[----:B------:R-:W-:Y:S01]  /*45c0*/  IMAD.MOV.U32 R35, RZ, RZ, RZ ;  /* 0x000000ffff237224 */ /* 0x000fe200078e00ff */
[----:B--2-4-:R-:W-:Y:S01]  /*45d0*/  CS2R R28, SRZ ;  /* 0x00000000001c7805 */ /* 0x014fe2000001ff00 */
[----:B------:R-:W-:Y:S02]  /*45e0*/  IMAD.MOV.U32 R31, RZ, RZ, RZ ;  /* 0x000000ffff1f7224 */ /* 0x000fe400078e00ff */
[----:B------:R-:W-:Y:S02]  /*45f0*/  IMAD.MOV.U32 R7, RZ, RZ, RZ ;  /* 0x000000ffff077224 */ /* 0x000fe400078e00ff */
[----:B------:R-:W-:-:S02]  /*4600*/  IMAD.MOV.U32 R0, RZ, RZ, RZ ;  /* 0x000000ffff007224 */ /* 0x000fc400078e00ff */
[----:B------:R-:W-:Y:S01]  /*4610*/  IMAD.MOV.U32 R5, RZ, RZ, RZ ;  /* 0x000000ffff057224 */ /* 0x000fe200078e00ff */
[----:B------:R-:W-:Y:S01]  /*4620*/  ISETP.NE.AND P1, PT, R4, 0x1, PT ;  /* 0x000000010400780c */ /* 0x000fe20003f25270 */
[----:B------:R-:W-:-:S12]  /*4630*/  @P0 BRA `(.L_x_3890) ;  /* 0x0000000000080947 */ /* 0x000fd80003800000 */
[----:B------:R-:W0:Y:S02]  /*4640*/  FENCE.VIEW.ASYNC.G ;  /* 0x00000000000073c6 */ /* 0x000e240000000100 */
[----:B0-----:R-:W-:Y:S06]  /*4650*/  BAR.ARV 0xc, 0x180 ;  /* 0x0306000000007b1d */ /* 0x001fec0000002000 */
.L_x_3890:
[----:B------:R-:W-:Y:S05]  /*4660*/  BSYNC B0 ;  /* 0x0000000000007941 */ /* 0x000fea0003800000 */
.L_x_3889:
[----:B------:R-:W-:Y:S01]  /*4670*/  BSSY B7, `(.L_x_3891) ;  /* 0x00007a0000077945 */ /* 0x000fe20003800000 */
[----:B------:R-:W-:Y:S02]  /*4680*/  IMAD.MOV.U32 R12, RZ, RZ, RZ ;  /* 0x000000ffff0c7224 */ /* 0x000fe400078e00ff */
[----:B------:R-:W-:Y:S01]  /*4690*/  IMAD.MOV.U32 R154, RZ, RZ, RZ ;  /* 0x000000ffff9a7224 */ /* 0x000fe200078e00ff */
[----:B------:R-:W-:Y:S06]  /*46a0*/  @!P1 BRA `(.L_x_3892) ;  /* 0x0000001800b89947 */ /* 0x000fec0003800000 */
[----:B------:R-:W-:Y:S02]  /*46b0*/  ISETP.GE.AND P1, PT, R168, 0x1, PT ;  /* 0x00000001a800780c */ /* 0x000fe40003f26270 */
[----:B------:R-:W-:-:S11]  /*46c0*/  PLOP3.LUT P0, PT, PT, PT, PT, 0x80, 0x0 ;  /* 0x000000000000781c */ /* 0x000fd60003f0f070 */
[----:B------:R-:W-:Y:S05]  /*46d0*/  @!P1 BRA `(.L_x_3893) ;  /* 0x0000007800649947 */ /* 0x000fea0003800000 */
[----:B------:R-:W0:Y:S01]  /*46e0*/  SHFL.IDX PT, R0, R213, RZ, 0x1f ;  /* 0x00001fffd5007589 */ /* 0x000e2200000e0000 */
[----:B------:R-:W-:Y:S02]  /*46f0*/  ISETP.NE.AND P0, PT, R184, 0x3, PT ;  /* 0x00000003b800780c */ /* 0x000fe40003f05270 */
[----:B0-----:R-:W-:-:S04]  /*4700*/  LEA.HI R3, R0, R0, RZ, 0x1 ;  /* 0x0000000000037211 */ /* 0x001fc800078f08ff */
[----:B------:R-:W-:-:S05]  /*4710*/  LOP3.LUT R3, R3, 0x1fffe, RZ, 0xc0, !PT ;  /* 0x0001fffe03037812 */ /* 0x000fca00078ec0ff */
[----:B------:R-:W-:-:S04]  /*4720*/  IMAD.IADD R3, R0, 0x1, -R3 ;  /* 0x0000000100037824 */ /* 0x000fc800078e0a03 */
[----:B------:R-:W-:-:S04]  /*4730*/  IMAD R3, R3, 0x8000, R2 ;  /* 0x0000800003037824 */ /* 0x000fc800078e0202 */
[----:B------:R-:W-:-:S05]  /*4740*/  VIADD R3, R3, 0x400 ;  /* 0x0000040003037836 */ /* 0x000fca0000000000 */
[----:B------:R-:W-:-:S04]  /*4750*/  SHF.R.U32.HI R3, RZ, 0x4, R3 ;  /* 0x00000004ff037819 */ /* 0x000fc80000011603 */
[----:B------:R-:W-:-:S04]  /*4760*/  LOP3.LUT R3, R3, 0x3fff, RZ, 0xc0, !PT ;  /* 0x00003fff03037812 */ /* 0x000fc800078ec0ff */
[----:B------:R-:W-:Y:S01]  /*4770*/  LOP3.LUT R3, R3, 0x2000000, RZ, 0xfc, !PT ;  /* 0x0200000003037812 */ /* 0x000fe200078efcff */
[----:B------:R-:W-:Y:S06]  /*4780*/  @!P0 BRA `(.L_x_3894) ;  /* 0x0000000000048947 */ /* 0x000fec0003800000 */
[----:B------:R-:W-:Y:S01]  /*4790*/  BPT.TRAP 0x1 ;  /* 0x000000040000795c */ /* 0x000fe20000300000 */
.L_x_3894:
[----:B------:R-:W-:Y:S01]  /*47a0*/  IMAD R13, R18, 0x8, R2 ;  /* 0x00000008120d7824 */ /* 0x000fe200078e0202 */
[----:B------:R-:W-:Y:S01]  /*47b0*/  SHF.L.U32 R4, R22, 0x1f, RZ ;  /* 0x0000001f16047819 */ /* 0x000fe200000006ff */
[----:B------:R-:W-:Y:S01]  /*47c0*/  VIADD R0, R2, 0x26800 ;  /* 0x0002680002007836 */ /* 0x000fe20000000000 */
[----:B------:R-:W-:Y:S01]  /*47d0*/  BSSY B0, `(.L_x_3895) ;  /* 0x0000008000007945 */ /* 0x000fe20003800000 */
[----:B------:R-:W-:Y:S01]  /*47e0*/  IMAD R8, R18, 0x1000, R3 ;  /* 0x0000100012087824 */ /* 0x000fe200078e0203 */
[----:B------:R-:W0:Y:S01]  /*47f0*/  SYNCS.PHASECHK.TRANS64.TRYWAIT P0, [R13+URZ+0x28c50], R4 ;  /* 0x028c50040d0075a7 */ /* 0x000e22000800017f */
[----:B------:R-:W-:Y:S01]  /*4800*/  IMAD.MOV.U32 R9, RZ, RZ, 0x40000040 ;  /* 0x40000040ff097424 */ /* 0x000fe200078e00ff */
[----:B------:R-:W-:-:S04]  /*4810*/  SHF.R.U32.HI R0, RZ, 0x4, R0 ;  /* 0x00000004ff007819 */ /* 0x000fc80000011600 */
[----:B------:R-:W-:-:S04]  /*4820*/  LOP3.LUT R0, R0, 0x3fff, RZ, 0xc0, !PT ;  /* 0x00003fff00007812 */ /* 0x000fc800078ec0ff */
[----:B------:R-:W-:Y:S01]  /*4830*/  LOP3.LUT R0, R0, 0x10000, RZ, 0xfc, !PT ;  /* 0x0001000000007812 */ /* 0x000fe200078efcff */
[----:B0-----:R-:W-:Y:S06]  /*4840*/  @!P0 BRA `(.L_x_3896) ;  /* 0x0000013000608947 */ /* 0x001fec0003800000 */
.L_x_4158:
[----:B------:R-:W-:Y:S05]  /*4850*/  BSYNC B0 ;  /* 0x0000000000007941 */ /* 0x000fea0003800000 */
.L_x_3895:
[----:B------:R-:W-:Y:S01]  /*4860*/  BAR.SYNC.DEFER_BLOCKING 0xe, 0x100 ;  /* 0x0384000000007b1d */ /* 0x000fe20000010000 */
[----:B0-----:R-:W-:Y:S01]  /*4870*/  IMAD.MOV.U32 R4, RZ, RZ, R0 ;  /* 0x000000ffff047224 */ /* 0x001fe200078e0000 */
[----:B------:R-:W-:Y:S01]  /*4880*/  R2UR UR6, R8 ;  /* 0x00000000080672ca */ /* 0x000fe200000e0000 */
[----:B------:R-:W-:Y:S01]  /*4890*/  IMAD.MOV.U32 R5, RZ, RZ, 0x40000040 ;  /* 0x40000040ff057424 */ /* 0x000fe200078e00ff */
[----:B------:R-:W-:Y:S01]  /*48a0*/  R2UR UR7, R9 ;  /* 0x00000000090772ca */ /* 0x000fe200000e0000 */
[----:B------:R-:W-:Y:S01]  /*48b0*/  IMAD.MOV.U32 R7, RZ, RZ, 0x40000040 ;  /* 0x40000040ff077424 */ /* 0x000fe200078e00ff */
[----:B------:R-:W-:Y:S01]  /*48c0*/  R2UR UR4, R4 ;  /* 0x00000000040472ca */ /* 0x000fe200000e0000 */
[----:B------:R-:W-:Y:S01]  /*48d0*/  VIADD R4, R8, 0x80 ;  /* 0x0000008008047836 */ /* 0x000fe20000000000 */
[----:B------:R-:W-:Y:S01]  /*48e0*/  R2UR UR5, R5 ;  /* 0x00000000050572ca */ /* 0x000fe200000e0000 */
[----:B------:R-:W-:Y:S01]  /*48f0*/  IMAD.MOV.U32 R5, RZ, RZ, 0x40000040 ;  /* 0x40000040ff057424 */ /* 0x000fe200078e00ff */
[----:B------:R-:W-:Y:S01]  /*4900*/  IADD3 R6, R0, 0x2, RZ ;  /* 0x0000000200067810 */ /* 0x000fe20007ffe0ff */
[----:B------:R-:W-:Y:S01]  /*4910*/  VIADD R10, R8, 0x100 ;  /* 0x00000100080a7836 */ /* 0x000fe20000000000 */
[----:B------:R-:W0:Y:S01]  /*4920*/  S2R R12, SR_TID.X ;  /* 0x00000000000c7919 */ /* 0x000e220000002100 */
[----:B------:R-:W-:Y:S01]  /*4930*/  IMAD.MOV.U32 R11, RZ, RZ, 0x40000040 ;  /* 0x40000040ff0b7424 */ /* 0x000fe200078e00ff */
[----:B------:R-:W-:Y:S01]  /*4940*/  BSSY B0, `(.L_x_3897) ;  /* 0x00000f6000007945 */ /* 0x000fe20003800000 */
[----:B------:R-:W-:Y:S01]  /*4950*/  IMAD.MOV.U32 R9, RZ, RZ, 0x40000040 ;  /* 0x40000040ff097424 */ /* 0x000fe200078e00ff */
[----:B-----5:R-:W-:-:S06]  /*4960*/  WARPGROUP.ARRIVE ;  /* 0x00000000000079c5 */ /* 0x020fcc0000000000 */
[----:B------:R-:W-:Y:S01]  /*4970*/  HGMMA.64x256x16.F32 R24, gdesc[UR4].tnspB, RZ, !UPT, gsb0 ;  /* 0x43e00000041879f0 */ /* 0x000fe2000c0008ff */
[----:B------:R-:W-:Y:S01]  /*4980*/  R2UR UR6, R4 ;  /* 0x00000000040672ca */ /* 0x000fe200000e0000 */
[----:B------:R-:W-:Y:S01]  /*4990*/  VIADD R4, R0, 0x4 ;  /* 0x0000000400047836 */ /* 0x000fe20000000000 */
[----:B------:R-:W-:Y:S01]  /*49a0*/  R2UR UR7, R5 ;  /* 0x00000000050772ca */ /* 0x000fe200000e0000 */
[----:B------:R-:W-:Y:S01]  /*49b0*/  IMAD.MOV.U32 R5, RZ, RZ, 0x40000040 ;  /* 0x40000040ff057424 */ /* 0x000fe200078e00ff */
[----:B------:R-:W-:Y:S02]  /*49c0*/  R2UR UR4, R6 ;  /* 0x00000000060472ca */ /* 0x000fe400000e0000 */
[----:B------:R-:W-:Y:S02]  /*49d0*/  R2UR UR5, R7 ;  /* 0x00000000070572ca */ /* 0x000fe400000e0000 */
[----:B0-----:R-:W-:-:S04]  /*49e0*/  LOP3.LUT R12, R12, 0x7f, RZ, 0xc0, !PT ;  /* 0x0000007f0c0c7812 */ /* 0x001fc800078ec0ff */
[----:B------:R-:W-:Y:S01]  /*49f0*/  ISETP.NE.AND P0, PT, R12, RZ, PT ;  /* 0x000000ff0c00720c */ /* 0x000fe20003f05270 */
[----:B------:R-:W-:Y:S02]  /*4a00*/  WARPGROUP.DEPBAR.LE gsb0, 0x0 ;  /* 0x00008000000079c5 */ /* 0x000fe40000010000 */
[----:B------:R-:W-:-:S12]  /*4a10*/  WARPGROUP.ARRIVE ;  /* 0x00000000000079c5 */ /* 0x000fd80000000000 */
[----:B------:R-:W-:Y:S01]  /*4a20*/  HGMMA.64x256x16.F32 R24, gdesc[UR4].tnspB, R24, gsb0 ;  /* 0x43e00000041879f0 */ /* 0x000fe20008000818 */
[----:B------:R-:W-:Y:S01]  /*4a30*/  R2UR UR6, R10 ;  /* 0x000000000a0672ca */ /* 0x000fe200000e0000 */
[----:B------:R-:W-:Y:S01]  /*4a40*/  VIADD R10, R8, 0x180 ;  /* 0x00000180080a7836 */ /* 0x000fe20000000000 */
[----:B------:R-:W-:Y:S01]  /*4a50*/  R2UR UR7, R11 ;  /* 0x000000000b0772ca */ /* 0x000fe200000e0000 */
[----:B------:R-:W-:Y:S01]  /*4a60*/  VIADD R8, R0, 0x6 ;  /* 0x0000000600087836 */ /* 0x000fe20000000000 */
[----:B------:R-:W-:Y:S01]  /*4a70*/  R2UR UR4, R4 ;  /* 0x00000000040472ca */ /* 0x000fe200000e0000 */
[----:B------:R-:W-:Y:S01]  /*4a80*/  IMAD.MOV.U32 R11, RZ, RZ, 0x40000040 ;  /* 0x40000040ff0b7424 */ /* 0x000fe200078e00ff */
[----:B------:R-:W-:Y:S01]  /*4a90*/  R2UR UR5, R5 ;  /* 0x00000000050572ca */ /* 0x000fe200000e0000 */
[----:B------:R-:W-:-:S05]  /*4aa0*/  @!P0 VIADD R0, R13, 0x28c60 ;  /* 0x00028c600d008836 */ /* 0x000fca0000000000 */
[----:B------:R-:W-:Y:S01]  /*4ab0*/  @!P0 PRMT R0, RZ, 0x654, R0 ;  /* 0x00000654ff008816 */ /* 0x000fe20000000000 */
[----:B------:R-:W-:Y:S02]  /*4ac0*/  WARPGROUP.DEPBAR.LE gsb0, 0x0 ;  /* 0x00008000000079c5 */ /* 0x000fe40000010000 */
[----:B------:R-:W-:-:S12]  /*4ad0*/  WARPGROUP.ARRIVE ;  /* 0x00000000000079c5 */ /* 0x000fd80000000000 */
[----:B------:R-:W-:Y:S01]  /*4ae0*/  HGMMA.64x256x16.F32 R24, gdesc[UR4].tnspB, R24, gsb0 ;  /* 0x43e00000041879f0 */ /* 0x000fe20008000818 */
[----:B------:R-:W-:Y:S02]  /*4af0*/  R2UR UR6, R10 ;  /* 0x000000000a0672ca */ /* 0x000fe400000e0000 */
[----:B------:R-:W-:Y:S02]  /*4b00*/  R2UR UR7, R11 ;  /* 0x000000000b0772ca */ /* 0x000fe400000e0000 */
[----:B------:R-:W-:Y:S02]  /*4b10*/  R2UR UR4, R8 ;  /* 0x00000000080472ca */ /* 0x000fe400000e0000 */
[----:B------:R-:W-:Y:S01]  /*4b20*/  R2UR UR5, R9 ;  /* 0x00000000090572ca */ /* 0x000fe200000e0000 */
[----:B------:R-:W-:Y:S02]  /*4b30*/  WARPGROUP.DEPBAR.LE gsb0, 0x0 ;  /* 0x00008000000079c5 */ /* 0x000fe40000010000 */
[----:B------:R-:W-:-:S15]  /*4b40*/  WARPGROUP.ARRIVE ;  /* 0x00000000000079c5 */ /* 0x000fde0000000000 */
[----:B------:R-:W-:-:S03]  /*4b50*/  NOP ;  /* 0x0000000000007918 */ /* 0x000fc60000000000 */
[----:B------:R-:W-:Y:S03]  /*4b60*/  HGMMA.64x256x16.F32 R24, gdesc[UR4].tnspB, R24, gsb0 ;  /* 0x43e00000041879f0 */ /* 0x000fe60008000818 */
[----:B------:R-:W-:Y:S02]  /*4b70*/  WARPGROUP.DEPBAR.LE gsb0, 0x0 ;  /* 0x00008000000079c5 */ /* 0x000fe40000010000 */
[----:B------:R-:W-:Y:S06]  /*4b80*/  BAR.ARV 0xf, 0x100 ;  /* 0x03c4000000007b1d */ /* 0x000fec0000002000 */
[----:B------:R0:W-:Y:S01]  /*4b90*/  @!P0 SYNCS.ARRIVE.TRANS64.RED.A1T0 RZ, [R0+URZ], RZ ;  /* 0x000000ff00ff89a7 */ /* 0x0001e2000810043f */
[----:B------:R-:W-:-:S13]  /*4ba0*/  ISETP.GE.AND P0, PT, R168, 0x41, PT ;  /* 0x00000041a800780c */ /* 0x000fda0003f06270 */
[----:B0-----:R-:W-:Y:S05]  /*4bb0*/  @!P0 BRA `(.L_x_3898) ;  /* 0x0000000c00388947 */ /* 0x001fea0003800000 */
[----:B------:R-:W-:-:S07]  /*4bc0*/  VIADD R182, R182, 0xfffffffe ;  /* 0xfffffffeb6b67836 */ /* 0x000fce0000000000 */
.L_x_3904:
[----:B------:R-:W-:Y:S01]  /*4bd0*/  BAR.SYNC.DEFER_BLOCKING 0xe, 0x100 ;  /* 0x0384000000007b1d */ /* 0x000fe20000010000 */
[----:B------:R-:W-:Y:S01]  /*4be0*/  IMAD R11, R18, 0x40, R191 ;  /* 0x00000040120b7824 */ /* 0x000fe200078e02bf */
[----:B------:R-:W-:Y:S01]  /*4bf0*/  ISETP.NE.AND P2, PT, R184, 0x3, PT ;  /* 0x00000003b800780c */ /* 0x000fe20003f45270 */
[----:B------:R-:W-:Y:S01]  /*4c00*/  VIADD R18, R18, 0x1 ;  /* 0x0000000112127836 */ /* 0x000fe20000000000 */
[C---:B------:R-:W-:Y:S01]  /*4c10*/  ISETP.GT.AND P1, PT, R182.reuse, RZ, PT ;  /* 0x000000ffb600720c */ /* 0x040fe20003f24270 */
[----:B------:R-:W-:Y:S02]  /*4c20*/  IMAD R11, R11, 0x4, R2 ;  /* 0x000000040b0b7824 */ /* 0x000fe400078e0202 */
[----:B------:R-:W-:Y:S01]  /*4c30*/  VIADD R182, R182, 0xffffffff ;  /* 0xffffffffb6b67836 */ /* 0x000fe20000000000 */
[----:B------:R-:W-:-:S04]  /*4c40*/  ISETP.NE.AND P0, PT, R18, 0x2, PT ;  /* 0x000000021200780c */ /* 0x000fc80003f05270 */
[----:B------:R-:W-:Y:S02]  /*4c50*/  SEL R13, RZ, 0x1, P0 ;  /* 0x00000001ff0d7807 */ /* 0x000fe40000000000 */
[----:B------:R-:W-:Y:S02]  /*4c60*/  SEL R18, R18, RZ, P0 ;  /* 0x000000ff12127207 */ /* 0x000fe40000000000 */
[----:B------:R-:W-:Y:S01]  /*4c70*/  LOP3.LUT R22, R22, R13, RZ, 0x3c, !PT ;  /* 0x0000000d16167212 */ /* 0x000fe200078e3cff */
[----:B0-----:R-:W0:Y:S04]  /*4c80*/  LDS R0, [R11+0x28800] ;  /* 0x028800000b007984 */ /* 0x001e280000000800 */
        /* <DEDUP_REMOVED lines=131> */
.L_x_3899:
[----:B------:R-:W-:Y:S01]  /*54c0*/  IMAD R0, R18, 0x8, R2 ;  /* 0x0000000812007824 */ /* 0x000fe200078e0202 */
[----:B------:R-:W-:-:S04]  /*54d0*/  SHF.L.U32 R11, R22, 0x1f, RZ ;  /* 0x0000001f160b7819 */ /* 0x000fc800000006ff */
[----:B------:R0:W1:Y:S01]  /*54e0*/  SYNCS.PHASECHK.TRANS64.TRYWAIT P0, [R0+URZ+0x28c50], R11 ;  /* 0x028c500b000075a7 */ /* 0x000062000800017f */
[----:B------:R-:W-:Y:S05]  /*54f0*/  @!P2 BRA `(.L_x_3900) ;  /* 0x000000000004a947 */ /* 0x000fea0003800000 */
[----:B------:R-:W-:Y:S01]  /*5500*/  BPT.TRAP 0x1 ;  /* 0x000000040000795c */ /* 0x000fe20000300000 */
.L_x_3900:
[----:B------:R-:W-:Y:S04]  /*5510*/  BSSY B1, `(.L_x_3901) ;  /* 0x0000004000017945 */ /* 0x000fe80003800000 */
[----:B-1----:R-:W-:Y:S05]  /*5520*/  @P0 BRA `(.L_x_3902) ;  /* 0x0000000000080947 */ /* 0x002fea0003800000 */
[----:B------:R-:W1:Y:S02]  /*5530*/  SYNCS.PHASECHK.TRANS64.TRYWAIT P0, [R0+URZ+0x28c50], R11 ;  /* 0x028c500b000075a7 */ /* 0x000e64000800017f */
[----:B-1----:R-:W-:Y:S05]  /*5540*/  @!P0 BRA `(.L_x_3903) ;  /* 0x0000012400348947 */ /* 0x002fea0003800000 */
.L_x_3902:
[----:B------:R-:W-:Y:S05]  /*5550*/  BSYNC B1 ;  /* 0x0000000000017941 */ /* 0x000fea0003800000 */
.L_x_3901:
[----:B01----:R-:W-:Y:S01]  /*5560*/  VIADD R0, R2, 0x26800 ;  /* 0x0002680002007836 */ /* 0x003fe20000000000 */
[----:B------:R-:W-:Y:S01]  /*5570*/  WARPGROUP.ARRIVE ;  /* 0x00000000000079c5 */ /* 0x000fe20000000000 */
[----:B------:R-:W-:-:S05]  /*5580*/  IMAD R10, R18, 0x1000, R3 ;  /* 0x00001000120a7824 */ /* 0x000fca00078e0203 */
[----:B------:R-:W0:Y:S01]  /*5590*/  S2R R14, SR_TID.X ;  /* 0x00000000000e7919 */ /* 0x000e220000002100 */
[----:B------:R-:W-:Y:S01]  /*55a0*/  IMAD.MOV.U32 R11, RZ, RZ, 0x40000040 ;  /* 0x40000040ff0b7424 */ /* 0x000fe200078e00ff */
[----:B------:R-:W-:Y:S01]  /*55b0*/  SHF.R.U32.HI R0, RZ, 0x4, R0 ;  /* 0x00000004ff007819 */ /* 0x000fe20000011600 */
[----:B------:R-:W-:Y:S01]  /*55c0*/  IMAD.MOV.U32 R13, RZ, RZ, 0x40000040 ;  /* 0x40000040ff0d7424 */ /* 0x000fe200078e00ff */
[----:B------:R-:W-:Y:S02]  /*55d0*/  R2UR UR6, R10 ;  /* 0x000000000a0672ca */ /* 0x000fe400000e0000 */
[----:B------:R-:W-:Y:S02]  /*55e0*/  LOP3.LUT R0, R0, 0x3fff, RZ, 0xc0, !PT ;  /* 0x00003fff00007812 */ /* 0x000fe400078ec0ff */
[----:B------:R-:W-:Y:S01]  /*55f0*/  R2UR UR7, R11 ;  /* 0x000000000b0772ca */ /* 0x000fe200000e0000 */
[----:B------:R-:W-:Y:S01]  /*5600*/  IMAD.MOV.U32 R11, RZ, RZ, 0x40000040 ;  /* 0x40000040ff0b7424 */ /* 0x000fe200078e00ff */
[----:B------:R-:W-:-:S02]  /*5610*/  LOP3.LUT R12, R0, 0x10000, RZ, 0xfc, !PT ;  /* 0x00010000000c7812 */ /* 0x000fc400078efcff */
[----:B------:R-:W-:Y:S01]  /*5620*/  R2UR UR5, R13 ;  /* 0x000000000d0572ca */ /* 0x000fe200000e0000 */
[----:B------:R-:W-:Y:S01]  /*5630*/  IMAD.MOV.U32 R13, RZ, RZ, 0x40000040 ;  /* 0x40000040ff0d7424 */ /* 0x000fe200078e00ff */
[----:B------:R-:W-:Y:S01]  /*5640*/  R2UR UR4, R12 ;  /* 0x000000000c0472ca */ /* 0x000fe200000e0000 */
[----:B------:R-:W-:-:S12]  /*5650*/  VIADD R12, R10, 0x80 ;  /* 0x000000800a0c7836 */ /* 0x000fd80000000000 */
[----:B------:R-:W-:Y:S01]  /*5660*/  HGMMA.64x256x16.F32 R24, gdesc[UR4].tnspB, R24, gsb0 ;  /* 0x43e00000041879f0 */ /* 0x000fe20008000818 */
[----:B------:R-:W-:Y:S02]  /*5670*/  R2UR UR4, R6 ;  /* 0x00000000060472ca */ /* 0x000fe400000e0000 */
[----:B------:R-:W-:Y:S02]  /*5680*/  R2UR UR5, R7 ;  /* 0x00000000070572ca */ /* 0x000fe400000e0000 */
[----:B------:R-:W-:Y:S01]  /*5690*/  R2UR UR6, R12 ;  /* 0x000000000c0672ca */ /* 0x000fe200000e0000 */
[----:B------:R-:W-:Y:S01]  /*56a0*/  VIADD R12, R10, 0x100 ;  /* 0x000001000a0c7836 */ /* 0x000fe20000000000 */
[----:B------:R-:W-:Y:S01]  /*56b0*/  R2UR UR7, R13 ;  /* 0x000000000d0772ca */ /* 0x000fe200000e0000 */
[----:B------:R-:W-:Y:S01]  /*56c0*/  IMAD.MOV.U32 R13, RZ, RZ, 0x40000040 ;  /* 0x40000040ff0d7424 */ /* 0x000fe200078e00ff */
[----:B0-----:R-:W-:Y:S01]  /*56d0*/  LOP3.LUT R14, R14, 0x7f, RZ, 0xc0, !PT ;  /* 0x0000007f0e0e7812 */ /* 0x001fe200078ec0ff */
[----:B------:R-:W-:-:S03]  /*56e0*/  VIADD R10, R10, 0x180 ;  /* 0x000001800a0a7836 */ /* 0x000fc60000000000 */
[----:B------:R-:W-:-:S13]  /*56f0*/  ISETP.NE.AND P0, PT, R14, RZ, PT ;  /* 0x000000ff0e00720c */ /* 0x000fda0003f05270 */
[----:B------:R-:W-:-:S04]  /*5700*/  @!P0 IMAD R0, R18, 0x8, R2 ;  /* 0x0000000812008824 */ /* 0x000fc800078e0202 */
[----:B------:R-:W-:-:S05]  /*5710*/  @!P0 VIADD R0, R0, 0x28c60 ;  /* 0x00028c6000008836 */ /* 0x000fca0000000000 */
[----:B------:R-:W-:Y:S01]  /*5720*/  @!P0 PRMT R0, RZ, 0x654, R0 ;  /* 0x00000654ff008816 */ /* 0x000fe20000000000 */
[----:B------:R-:W-:Y:S02]  /*5730*/  WARPGROUP.DEPBAR.LE gsb0, 0x0 ;  /* 0x00008000000079c5 */ /* 0x000fe40000010000 */
[----:B------:R-:W-:-:S06]  /*5740*/  WARPGROUP.ARRIVE ;  /* 0x00000000000079c5 */ /* 0x000fcc0000000000 */
        /* <DEDUP_REMOVED lines=20> */
[----:B------:R-:W-:Y:S05]  /*5890*/  @P1 BRA `(.L_x_3904) ;  /* 0xfffffff000cc1947 */ /* 0x000fea000383ffff */
.L_x_3898:
[----:B------:R-:W-:Y:S05]  /*58a0*/  BSYNC B0 ;  /* 0x0000000000007941 */ /* 0x000fea0003800000 */
.L_x_3897:
[----:B------:R-:W-:Y:S01]  /*58b0*/  BAR.SYNC.DEFER_BLOCKING 0xe, 0x100 ;  /* 0x0384000000007b1d */ /* 0x000fe20000010000 */
[C---:B------:R-:W-:Y:S01]  /*58c0*/  IMAD R3, R18.reuse, 0x40, R191 ;  /* 0x0000004012037824 */ /* 0x040fe200078e02bf */
[----:B------:R-:W-:Y:S01]  /*58d0*/  PLOP3.LUT P0, PT, PT, PT, PT, 0x8, 0x0 ;  /* 0x000000000000781c */ /* 0x000fe20003f0e170 */
[----:B------:R-:W-:Y:S01]  /*58e0*/  VIADD R18, R18, 0x1 ;  /* 0x0000000112127836 */ /* 0x000fe20000000000 */
[----:B------:R-:W-:Y:S01]  /*58f0*/  CS2R R20, SRZ ;  /* 0x0000000000147805 */ /* 0x000fe2000001ff00 */
[----:B------:R-:W-:-:S03]  /*5900*/  IMAD R3, R3, 0x4, R2 ;  /* 0x0000000403037824 */ /* 0x000fc600078e0202 */
        /* <DEDUP_REMOVED lines=9> */
[----:B------:R-:W-:Y:S01]  /*59a0*/  FMUL.FTZ R154, R24, R0 ;  /* 0x00000000189a7220 */ /* 0x000fe20000410000 */
[-C--:B-1----:R-:W-:Y:S01]  /*59b0*/  FMUL.FTZ R9, R58, R2.reuse ;  /* 0x000000023a097220 */ /* 0x082fe20000410000 */
        /* <DEDUP_REMOVED lines=125> */
.L_x_3892:
[----:B------:R-:W-:Y:S02]  /*6190*/  ISETP.GE.AND P1, PT, R168, 0x1, PT ;  /* 0x00000001a800780c */ /* 0x000fe40003f26270 */
[----:B------:R-:W-:-:S11]  /*61a0*/  PLOP3.LUT P0, PT, PT, PT, PT, 0x80, 0x0 ;  /* 0x000000000000781c */ /* 0x000fd60003f0f070 */
[----:B------:R-:W-:Y:S05]  /*61b0*/  @!P1 BRA `(.L_x_3893) ;  /* 0x0000005c00ac9947 */ /* 0x000fea0003800000 */
[----:B------:R-:W0:Y:S01]  /*61c0*/  SHFL.IDX PT, R0, R213, RZ, 0x1f ;  /* 0x00001fffd5007589 */ /* 0x000e2200000e0000 */
[----:B------:R-:W-:Y:S01]  /*61d0*/  BSSY B6, `(.L_x_3905) ;  /* 0x000001b000067945 */ /* 0x000fe20003800000 */
[----:B0-----:R-:W-:-:S04]  /*61e0*/  LEA.HI R3, R0, R0, RZ, 0x1 ;  /* 0x0000000000037211 */ /* 0x001fc800078f08ff */
[----:B------:R-:W-:-:S05]  /*61f0*/  LOP3.LUT R3, R3, 0x1fffe, RZ, 0xc0, !PT ;  /* 0x0001fffe03037812 */ /* 0x000fca00078ec0ff */
[----:B------:R-:W-:Y:S02]  /*6200*/  IMAD.IADD R3, R0, 0x1, -R3 ;  /* 0x0000000100037824 */ /* 0x000fe400078e0a03 */
[----:B------:R-:W-:Y:S02]  /*6210*/  VIADD R0, R2, 0x26800 ;  /* 0x0002680002007836 */ /* 0x000fe40000000000 */
[----:B------:R-:W-:-:S03]  /*6220*/  IMAD R3, R3, 0x8000, R2 ;  /* 0x0000800003037824 */ /* 0x000fc600078e0202 */
[----:B------:R-:W-:Y:S01]  /*6230*/  LOP3.LUT P0, RZ, R0, 0x3ff, RZ, 0xc0, !PT ;  /* 0x000003ff00ff7812 */ /* 0x000fe2000780c0ff */
[----:B------:R-:W-:-:S05]  /*6240*/  VIADD R3, R3, 0x400 ;  /* 0x0000040003037836 */ /* 0x000fca0000000000 */
[----:B------:R-:W-:-:S04]  /*6250*/  SHF.R.U32.HI R3, RZ, 0x4, R3 ;  /* 0x00000004ff037819 */ /* 0x000fc80000011603 */
[----:B------:R-:W-:-:S03]  /*6260*/  LOP3.LUT R56, R3, 0x3fff, RZ, 0xc0, !PT ;  /* 0x00003fff03387812 */ /* 0x000fc600078ec0ff */
        /* <DEDUP_REMOVED lines=17> */
.L_x_3906:
[----:B------:R-:W-:Y:S05]  /*6380*/  BSYNC B6 ;  /* 0x0000000000067941 */ /* 0x000fea0003800000 */
.L_x_3905:
        /* <DEDUP_REMOVED lines=12> */
.L_x_3910:
[----:B-1----:R1:W2:Y:S02]  /*6450*/  SYNCS.PHASECHK.TRANS64.TRYWAIT P0, [R2+URZ+0x28c00], R3 ;  /* 0x028c0003020075a7 */ /* 0x0022a4000800017f */
[----:B--2---:R-:W-:Y:S05]  /*6460*/  @!P0 NANOSLEEP.SYNCS 0x989680 ;  /* 0x009896800000895d */ /* 0x004fea0003900000 */
[----:B------:R-:W2:Y:S02]  /*6470*/  @!P0 SYNCS.PHASECHK.TRANS64 P0, [R2+URZ+0x28c00], R3 ;  /* 0x028c0003020085a7 */ /* 0x000ea4000800007f */
[----:B--2---:R-:W-:Y:S05]  /*6480*/  @!P0 BRA `(.L_x_3910) ;  /* 0xfffffffc00f08947 */ /* 0x004fea000383ffff */
.L_x_3909:
[----:B------:R-:W-:Y:S05]  /*6490*/  BSYNC B0 ;  /* 0x0000000000007941 */ /* 0x000fea0003800000 */
.L_x_3908:
[----:B------:R-:W-:Y:S05]  /*64a0*/  BRA `(.L_x_3911) ;  /* 0x0000002000787947 */ /* 0x000fea0003800000 */
.L_x_3907:
[----:B-----5:R-:W-:Y:S01]  /*64b0*/  SHF.R.S32.HI R0, RZ, 0x1f, R27 ;  /* 0x0000001fff007819 */ /* 0x020fe2000001141b */
[----:B------:R-:W-:Y:S01]  /*64c0*/  VIADD R3, R2, 0x20400 ;  /* 0x0002040002037836 */ /* 0x000fe20000000000 */
[----:B------:R-:W-:Y:S01]  /*64d0*/  ULDC.64 UR4, c[0x0][0x3f8] ;  /* 0x0000fe0000047ab9 */ /* 0x000fe20000000a00 */
[----:B------:R-:W-:Y:S01]  /*64e0*/  ULDC.64 UR6, c[0x0][0x408] ;  /* 0x0001020000067ab9 */ /* 0x000fe20000000a00 */
[----:B------:R-:W-:Y:S01]  /*64f0*/  IMAD.WIDE.U32 R4, R27, UR4, RZ ;  /* 0x000000041b047c25 */ /* 0x000fe2000f8e00ff */
[----:B------:R-:W-:Y:S01]  /*6500*/  BSSY B6, `(.L_x_3912) ;  /* 0x0000020000067945 */ /* 0x000fe20003800000 */
[----:B------:R-:W-:Y:S02]  /*6510*/  LOP3.LUT P0, RZ, R3, 0x3ff, RZ, 0xc0, !PT ;  /* 0x000003ff03ff7812 */ /* 0x000fe4000780c0ff */
[C---:B------:R-:W-:Y:S02]  /*6520*/  IMAD R6, R0.reuse, UR4, RZ ;  /* 0x0000000400067c24 */ /* 0x040fe4000f8e02ff */
[----:B------:R-:W-:-:S02]  /*6530*/  IMAD R0, R0, UR6, RZ ;  /* 0x0000000600007c24 */ /* 0x000fc4000f8e02ff */
[C---:B------:R-:W-:Y:S01]  /*6540*/  IMAD R3, R27.reuse, UR5, R6 ;  /* 0x000000051b037c24 */ /* 0x040fe2000f8e0206 */
[----:B------:R-:W-:Y:S01]  /*6550*/  ULDC.64 UR4, c[0x0][0x3e8] ;  /* 0x0000fa0000047ab9 */ /* 0x000fe20000000a00 */
[----:B------:R-:W-:Y:S01]  /*6560*/  IMAD.WIDE.U32 R6, R27, UR6, RZ ;  /* 0x000000061b067c25 */ /* 0x000fe2000f8e00ff */
[----:B------:R-:W-:-:S03]  /*6570*/  LEA R26, P1, R4, UR4, 0x1 ;  /* 0x00000004041a7c11 */ /* 0x000fc6000f8208ff */
[----:B------:R-:W-:Y:S01]  /*6580*/  IMAD R29, R27, UR7, R0 ;  /* 0x000000071b1d7c24 */ /* 0x000fe2000f8e0200 */
[----:B------:R-:W-:Y:S01]  /*6590*/  ULDC.64 UR6, c[0x0][0x400] ;  /* 0x0001000000067ab9 */ /* 0x000fe20000000a00 */
[----:B------:R-:W-:Y:S01]  /*65a0*/  IMAD.IADD R27, R3, 0x1, R5 ;  /* 0x00000001031b7824 */ /* 0x000fe200078e0205 */
[----:B------:R-:W-:Y:S01]  /*65b0*/  LEA R28, P2, R6, UR6, 0x1 ;  /* 0x00000006061c7c11 */ /* 0x000fe2000f8408ff */
[----:B------:R-:W-:-:S03]  /*65c0*/  IMAD.IADD R29, R29, 0x1, R7 ;  /* 0x000000011d1d7824 */ /* 0x000fc600078e0207 */
[----:B------:R-:W-:Y:S02]  /*65d0*/  LEA.HI.X R27, R4, UR5, R27, 0x1, P1 ;  /* 0x00000005041b7c11 */ /* 0x000fe400088f0c1b */
[----:B------:R-:W-:Y:S01]  /*65e0*/  LEA.HI.X R29, R6, UR7, R29, 0x1, P2 ;  /* 0x00000007061d7c11 */ /* 0x000fe200090f0c1d */
        /* <DEDUP_REMOVED lines=17> */
.L_x_3913:
[----:B------:R-:W-:Y:S05]  /*6700*/  BSYNC B6 ;  /* 0x0000000000067941 */ /* 0x000fea0003800000 */
.L_x_3912:
        /* <DEDUP_REMOVED lines=11> */
.L_x_4164:
[----:B------:R-:W-:Y:S01]  /*67c0*/  IMAD.SHL.U32 R5, R188, 0x40, RZ ;  /* 0x00000040bc057824 */ /* 0x000fe200078e00ff */
[----:B------:R-:W-:Y:S01]  /*67d0*/  ULDC UR4, c[0x0][0x448] ;  /* 0x0001120000047ab9 */ /* 0x000fe20000000800 */
[----:B------:R-:W-:Y:S01]  /*67e0*/  BSSY B1, `(.L_x_3917) ;  /* 0x0000024000017945 */ /* 0x000fe20003800000 */
[----:B------:R-:W-:Y:S02]  /*67f0*/  CS2R R10, SRZ ;  /* 0x00000000000a7805 */ /* 0x000fe4000001ff00 */
[----:B------:R-:W-:Y:S01]  /*6800*/  LOP3.LUT R7, R5, 0x1c0, RZ, 0xc0, !PT ;  /* 0x000001c005077812 */ /* 0x000fe200078ec0ff */
[----:B------:R-:W-:-:S03]  /*6810*/  IMAD R5, R24, UR4, RZ ;  /* 0x0000000418057c24 */ /* 0x000fc6000f8e02ff */
[----:B------:R-:W-:Y:S02]  /*6820*/  LOP3.LUT R8, R7, 0x18, R16, 0xf8, !PT ;  /* 0x0000001807087812 */ /* 0x000fe400078ef810 */
[----:B------:R-:W-:Y:S01]  /*6830*/  ISETP.GE.AND P0, PT, R6, R5, PT ;  /* 0x000000050600720c */ /* 0x000fe20003f06270 */
[----:B------:R-:W-:Y:S01]  /*6840*/  IMAD R5, R25, -0x40, R5 ;  /* 0xffffffc019057824 */ /* 0x000fe200078e0205 */
[----:B------:R-:W-:Y:S02]  /*6850*/  SHF.R.U32.HI R9, RZ, 0x3, R7 ;  /* 0x00000003ff097819 */ /* 0x000fe40000011607 */
[----:B------:R-:W-:Y:S02]  /*6860*/  LEA.HI R7, R208, R208, RZ, 0x1 ;  /* 0x000000d0d0077211 */ /* 0x000fe400078f08ff */
[----:B0-----:R-:W-:Y:S02]  /*6870*/  LOP3.LUT R29, R8, R9, RZ, 0x3c, !PT ;  /* 0x00000009081d7212 */ /* 0x001fe400078e3cff */
[----:B------:R-:W-:-:S02]  /*6880*/  CS2R R8, SRZ ;  /* 0x0000000000087805 */ /* 0x000fc4000001ff00 */
[----:B------:R-:W-:Y:S02]  /*6890*/  LOP3.LUT R13, R7, 0xfffffffe, RZ, 0xc0, !PT ;  /* 0xfffffffe070d7812 */ /* 0x000fe400078ec0ff */
[----:B------:R-:W-:-:S03]  /*68a0*/  CS2R R6, SRZ ;  /* 0x0000000000067805 */ /* 0x000fc6000001ff00 */
[----:B------:R-:W-:Y:S01]  /*68b0*/  IMAD.IADD R28, R208, 0x1, -R13 ;  /* 0x00000001d01c7824 */ /* 0x000fe200078e0a0d */
[----:B------:R-:W-:Y:S01]  /*68c0*/  CS2R R12, SRZ ;  /* 0x00000000000c7805 */ /* 0x000fe2000001ff00 */
[----:B------:R-:W-:Y:S06]  /*68d0*/  @P0 BRA `(.L_x_3918) ;  /* 0x0000000000500947 */ /* 0x000fec0003800000 */
[----:B------:R-:W-:Y:S01]  /*68e0*/  ULDC UR4, c[0x0][0x3f4] ;  /* 0x0000fd0000047ab9 */ /* 0x000fe20000000800 */
[----:B--2---:R-:W-:Y:S01]  /*68f0*/  IMAD.MOV.U32 R6, RZ, RZ, R3 ;  /* 0x000000ffff067224 */ /* 0x004fe200078e0003 */
[----:B------:R-:W-:Y:S01]  /*6900*/  ISETP.GE.AND P3, PT, R190, UR4, PT ;  /* 0x00000004be007c0c */ /* 0x000fe2000bf66270 */
[----:B-1----:R-:W-:Y:S01]  /*6910*/  IMAD.MOV.U32 R7, RZ, RZ, R0 ;  /* 0x000000ffff077224 */ /* 0x002fe200078e0000 */
[----:B------:R-:W-:Y:S01]  /*6920*/  ISETP.GE.AND P2, PT, R186, UR4, PT ;  /* 0x00000004ba007c0c */ /* 0x000fe2000bf46270 */
[----:B---3--:R-:W-:Y:S01]  /*6930*/  IMAD.MOV.U32 R15, RZ, RZ, R4 ;  /* 0x000000ffff0f7224 */ /* 0x008fe200078e0004 */
[----:B------:R-:W-:Y:S02]  /*6940*/  CS2R R10, SRZ ;  /* 0x00000000000a7805 */ /* 0x000fe4000001ff00 */
[----:B------:R-:W-:Y:S02]  /*6950*/  CS2R R12, SRZ ;  /* 0x00000000000c7805 */ /* 0x000fe4000001ff00 */
[----:B------:R-:W-:-:S05]  /*6960*/  CS2R R8, SRZ ;  /* 0x0000000000087805 */ /* 0x000fca000001ff00 */
[-C--:B------:R-:W-:Y:S02]  /*6970*/  @!P3 IADD3 R24, P0, R3, R218.reuse, RZ ;  /* 0x000000da0318b210 */ /* 0x080fe40007f1e0ff */
[----:B----4-:R-:W-:Y:S01]  /*6980*/  @!P3 IADD3 R26, P1, R14, R218, RZ ;  /* 0x000000da0e1ab210 */ /* 0x010fe20007f3e0ff */
[----:B------:R-:W-:Y:S01]  /*6990*/  @!P2 IMAD.WIDE R20, R186, 0x2, R6 ;  /* 0x00000002ba14a825 */ /* 0x000fe200078e0206 */
[----:B------:R-:W-:-:S03]  /*69a0*/  CS2R R6, SRZ ;  /* 0x0000000000067805 */ /* 0x000fc6000001ff00 */
[----:B------:R-:W-:Y:S01]  /*69b0*/  @!P2 IMAD.WIDE R14, R186, 0x2, R14 ;  /* 0x00000002ba0ea825 */ /* 0x000fe200078e020e */
[----:B------:R0:W5:Y:S03]  /*69c0*/  @!P2 LD.E.64 R10, desc[UR40][R20.64] ;  /* 0x00000028140aa980 */ /* 0x000166000c101b00 */
[--C-:B------:R-:W-:Y:S01]  /*69d0*/  @!P3 IMAD.X R25, R0, 0x1, R217.reuse, P0 ;  /* 0x000000010019b824 */ /* 0x100fe200000e06d9 */
[----:B------:R0:W5:Y:S01]  /*69e0*/  @!P2 LD.E.64 R6, desc[UR40][R14.64] ;  /* 0x000000280e06a980 */ /* 0x000162000c101b00 */
[----:B------:R-:W-:-:S03]  /*69f0*/  @!P3 IMAD.X R27, R4, 0x1, R217, P1 ;  /* 0x00000001041bb824 */ /* 0x000fc600008e06d9 */
[----:B------:R0:W5:Y:S04]  /*6a00*/  @!P3 LD.E.64 R12, desc[UR40][R24.64] ;  /* 0x00000028180cb980 */ /* 0x000168000c101b00 */
[----:B------:R0:W5:Y:S02]  /*6a10*/  @!P3 LD.E.64 R8, desc[UR40][R26.64] ;  /* 0x000000281a08b980 */ /* 0x000164000c101b00 */
.L_x_3918:
[----:B------:R-:W-:Y:S05]  /*6a20*/  BSYNC B1 ;  /* 0x0000000000017941 */ /* 0x000fea0003800000 */
.L_x_3917:
[----:B0-----:R-:W-:Y:S01]  /*6a30*/  SHF.L.U32 R15, R28, 0x1f, RZ ;  /* 0x0000001f1c0f7819 */ /* 0x001fe200000006ff */
[----:B--2---:R-:W-:Y:S01]  /*6a40*/  IMAD R3, R192, 0x200, R29 ;  /* 0x00000200c0037824 */ /* 0x004fe200078e021d */
[----:B------:R-:W-:Y:S01]  /*6a50*/  LOP3.LUT P1, RZ, R188, 0x4, RZ, 0xc0, !PT ;  /* 0x00000004bcff7812 */ /* 0x000fe2000782c0ff */
[----:B-----5:R-:W-:Y:S01]  /*6a60*/  IMAD.MOV.U32 R30, RZ, RZ, R10 ;  /* 0x000000ffff1e7224 */ /* 0x020fe200078e000a */
[----:B------:R-:W0:Y:S01]  /*6a70*/  SYNCS.PHASECHK.TRANS64.TRYWAIT P0, [R2+URZ+0x28c00], R15 ;  /* 0x028c000f020075a7 */ /* 0x000e22000800017f */
[----:B------:R-:W-:Y:S01]  /*6a80*/  IMAD R3, R3, 0x2, R2 ;  /* 0x0000000203037824 */ /* 0x000fe200078e0202 */
[--C-:B------:R-:W-:Y:S01]  /*6a90*/  SHF.R.U64 R32, R10, 0x10, R11.reuse ;  /* 0x000000100a207819 */ /* 0x100fe2000000120b */
[--C-:B----4-:R-:W-:Y:S01]  /*6aa0*/  IMAD.MOV.U32 R14, RZ, RZ, R11.reuse ;  /* 0x000000ffff0e7224 */ /* 0x110fe200078e000b */
[----:B------:R-:W-:Y:S01]  /*6ab0*/  SHF.R.U32.HI R20, RZ, 0x10, R11 ;  /* 0x00000010ff147819 */ /* 0x000fe2000001160b */
[----:B------:R-:W-:Y:S01]  /*6ac0*/  IMAD.MOV.U32 R31, RZ, RZ, R12 ;  /* 0x000000ffff1f7224 */ /* 0x000fe200078e000c */
[----:B------:R-:W-:Y:S01]  /*6ad0*/  MOV R28, R6 ;  /* 0x00000006001c7202 */ /* 0x000fe20000000f00 */
[----:B------:R-:W-:Y:S01]  /*6ae0*/  IMAD.MOV.U32 R11, RZ, RZ, R13 ;  /* 0x000000ffff0b7224 */ /* 0x000fe200078e000d */
[--C-:B------:R-:W-:Y:S01]  /*6af0*/  SHF.R.U64 R34, R6, 0x10, R7.reuse ;  /* 0x0000001006227819 */ /* 0x100fe20000001207 */
[----:B------:R-:W-:Y:S01]  /*6b00*/  IMAD.MOV.U32 R10, RZ, RZ, R7 ;  /* 0x000000ffff0a7224 */ /* 0x000fe200078e0007 */
[--C-:B------:R-:W-:Y:S01]  /*6b10*/  SHF.R.U64 R33, R12, 0x10, R13.reuse ;  /* 0x000000100c217819 */ /* 0x100fe2000000120d */
[----:B------:R-:W-:Y:S01]  /*6b20*/  IMAD.MOV.U32 R29, RZ, RZ, R8 ;  /* 0x000000ffff1d7224 */ /* 0x000fe200078e0008 */
[----:B------:R-:W-:Y:S01]  /*6b30*/  SHF.R.U32.HI R12, RZ, 0x10, R13 ;  /* 0x00000010ff0c7819 */ /* 0x000fe2000001160d */
[----:B---3--:R-:W-:Y:S01]  /*6b40*/  VIADD R4, R3, 0x20400 ;  /* 0x0002040003047836 */ /* 0x008fe20000000000 */
[----:B------:R-:W-:Y:S01]  /*6b50*/  SHF.R.U32.HI R7, RZ, 0x10, R7 ;  /* 0x00000010ff077819 */ /* 0x000fe20000011607 */
[--C-:B------:R-:W-:Y:S01]  /*6b60*/  IMAD.MOV.U32 R6, RZ, RZ, R9.reuse ;  /* 0x000000ffff067224 */ /* 0x100fe200078e0009 */
[----:B------:R-:W-:Y:S01]  /*6b70*/  VIMNMX R27, R5, 0x40, PT ;  /* 0x00000040051b7848 */ /* 0x000fe20003fe0100 */
[----:B------:R-:W-:Y:S01]  /*6b80*/  BSSY B1, `(.L_x_3919) ;  /* 0x000000e000017945 */ /* 0x000fe20003800000 */
[----:B-1----:R-:W-:Y:S01]  /*6b90*/  VIADD R0, R3, 0x20440 ;  /* 0x0002044003007836 */ /* 0x002fe20000000000 */
[--C-:B------:R-:W-:Y:S01]  /*6ba0*/  SHF.R.U64 R35, R8, 0x10, R9.reuse ;  /* 0x0000001008237819 */ /* 0x100fe20000001209 */
[----:B------:R-:W-:Y:S01]  /*6bb0*/  @P1 VIADD R0, R4, 0xffffffc0 ;  /* 0xffffffc004001836 */ /* 0x000fe20000000000 */
[----:B------:R-:W-:-:S02]  /*6bc0*/  SHF.R.U32.HI R8, RZ, 0x10, R9 ;  /* 0x00000010ff087819 */ /* 0x000fc40000011609 */
        /* <DEDUP_REMOVED lines=9> */
.L_x_4165:
[----:B------:R-:W-:Y:S05]  /*6c60*/  BSYNC B1 ;  /* 0x0000000000017941 */ /* 0x000fea0003800000 */
.L_x_3919:
[----:B------:R-:W-:Y:S01]  /*6c70*/  BSSY B1, `(.L_x_3921) ;  /* 0x0000056000017945 */ /* 0x000fe20003800000 */
[----:B------:R-:W-:-:S03]  /*6c80*/  PRMT R35, R35, 0x5410, R8 ;  /* 0x0000541023237816 */ /* 0x000fc60000000008 */
[----:B------:R-:W-:Y:S05]  /*6c90*/  @P1 BRA `(.L_x_3922) ;  /* 0x00000004004c1947 */ /* 0x000fea0003800000 */
[----:B------:R-:W1:Y:S01]  /*6ca0*/  LDC R5, c[0x0][0x3f4] ;  /* 0x0000fd00ff057b82 */ /* 0x000e620000000800 */
[----:B------:R-:W-:Y:S01]  /*6cb0*/  BSSY B2, `(.L_x_3923) ;  /* 0x000002a000027945 */ /* 0x000fe20003800000 */
[-C--:B-1----:R-:W-:Y:S02]  /*6cc0*/  ISETP.GE.AND P0, PT, R186, R5.reuse, PT ;  /* 0x00000005ba00720c */ /* 0x082fe40003f06270 */
[----:B------:R-:W-:-:S11]  /*6cd0*/  ISETP.GE.AND P1, PT, R190, R5, PT ;  /* 0x00000005be00720c */ /* 0x000fd60003f26270 */
[----:B------:R-:W-:Y:S05]  /*6ce0*/  @P0 BRA `(.L_x_3924) ;  /* 0x0000000000980947 */ /* 0x000fea0003800000 */
[----:B------:R-:W1:Y:S01]  /*6cf0*/  LDS.128 R4, [R3+0x20400] ;  /* 0x0204000003047984 */ /* 0x000e620000000c00 */
[----:B0-----:R-:W-:Y:S02]  /*6d00*/  HADD2.F32 R15, -RZ, R28.H0_H0 ;  /* 0x2000001cff0f7230 */ /* 0x001fe40000004100 */
[----:B------:R-:W-:Y:S02]  /*6d10*/  HADD2.F32 R13, -RZ, R30.H0_H0 ;  /* 0x2000001eff0d7230 */ /* 0x000fe40000004100 */
[----:B------:R-:W-:Y:S02]  /*6d20*/  HADD2.F32 R12, -RZ, R32.H0_H0 ;  /* 0x20000020ff0c7230 */ /* 0x000fe40000004100 */
[----:B------:R-:W-:Y:S02]  /*6d30*/  HADD2.F32 R14, -RZ, R34.H0_H0 ;  /* 0x20000022ff0e7230 */ /* 0x000fe40000004100 */
[--C-:B-1----:R-:W-:Y:S02]  /*6d40*/  HADD2.F32 R8, -RZ, R4.reuse.H0_H0 ;  /* 0x20000004ff087230 */ /* 0x102fe40000004100 */
        /* <DEDUP_REMOVED lines=32> */
.L_x_3924:
[----:B------:R-:W-:Y:S05]  /*6f50*/  BSYNC B2 ;  /* 0x0000000000027941 */ /* 0x000fea0003800000 */
.L_x_3923:
[----:B------:R-:W-:Y:S05]  /*6f60*/  @P1 BRA `(.L_x_3922) ;  /* 0x0000000000981947 */ /* 0x000fea0003800000 */
[----:B-1----:R-:W1:Y:S01]  /*6f70*/  LDS.128 R4, [R0] ;  /* 0x0000000000047984 */ /* 0x002e620000000c00 */
        /* <DEDUP_REMOVED lines=37> */
.L_x_3922:
[----:B------:R-:W-:Y:S05]  /*71d0*/  BSYNC B1 ;  /* 0x0000000000017941 */ /* 0x000fea0003800000 */
.L_x_3921:
[----:B------:R-:W-:-:S13]  /*71e0*/  ISETP.GE.AND P0, PT, R226, R27, PT ;  /* 0x0000001be200720c */ /* 0x000fda0003f06270 */
[----:B------:R-:W-:Y:S05]  /*71f0*/  @P0 BRA `(.L_x_3925) ;  /* 0x0000001400000947 */ /* 0x000fea0003800000 */
[----:B-12---:R-:W1:Y:S01]  /*7200*/  LDC R5, c[0x0][0x3f4] ;  /* 0x0000fd00ff057b82 */ /* 0x006e620000000800 */
[----:B------:R-:W-:Y:S01]  /*7210*/  BSSY B1, `(.L_x_3926) ;  /* 0x000002a000017945 */ /* 0x000fe20003800000 */
[-C--:B-1----:R-:W-:Y:S02]  /*7220*/  ISETP.GE.AND P0, PT, R186, R5.reuse, PT ;  /* 0x00000005ba00720c */ /* 0x082fe40003f06270 */
[----:B------:R-:W-:-:S11]  /*7230*/  ISETP.GE.AND P1, PT, R190, R5, PT ;  /* 0x00000005be00720c */ /* 0x000fd60003f26270 */
[----:B------:R-:W-:Y:S05]  /*7240*/  @P0 BRA `(.L_x_3927) ;  /* 0x0000000000980947 */ /* 0x000fea0003800000 */
[----:B------:R-:W1:Y:S01]  /*7250*/  LDS.128 R4, [R3+0x21400] ;  /* 0x0214000003047984 */ /* 0x000e620000000c00 */
[----:B------:R-:W-:Y:S02]  /*7260*/  HADD2.F32 R14, -RZ, R30.H0_H0 ;  /* 0x2000001eff0e7230 */ /* 0x000fe40000004100 */
[----:B------:R-:W-:Y:S02]  /*7270*/  HADD2.F32 R20, -RZ, R28.H0_H0 ;  /* 0x2000001cff147230 */ /* 0x000fe40000004100 */
[----:B------:R-:W-:Y:S02]  /*7280*/  HADD2.F32 R25, -RZ, R34.H0_H0 ;  /* 0x20000022ff197230 */ /* 0x000fe40000004100 */
[----:B------:R-:W-:Y:S02]  /*7290*/  HADD2.F32 R21, -RZ, R32.H0_H0 ;  /* 0x20000020ff157230 */ /* 0x000fe40000004100 */
[----:B------:R-:W-:Y:S02]  /*72a0*/  HADD2.F32 R24, -RZ, R28.H1_H1 ;  /* 0x3000001cff187230 */ /* 0x000fe40000004100 */
[----:B------:R-:W-:-:S02]  /*72b0*/  HADD2.F32 R27, -RZ, R34.H1_H1 ;  /* 0x30000022ff1b7230 */ /* 0x000fc40000004100 */
[--C-:B-1----:R-:W-:Y:S02]  /*72c0*/  HADD2.F32 R8, -RZ, R4.reuse.H0_H0 ;  /* 0x20000004ff087230 */ /* 0x102fe40000004100 */
[----:B------:R-:W-:Y:S02]  /*72d0*/  HADD2.F32 R4, -RZ, R4.H1_H1 ;  /* 0x30000004ff047230 */ /* 0x000fe40000004100 */
[--C-:B------:R-:W-:Y:S02]  /*72e0*/  HADD2.F32 R9, -RZ, R5.reuse.H0_H0 ;  /* 0x20000005ff097230 */ /* 0x100fe40000004100 */
[----:B------:R-:W-:Y:S02]  /*72f0*/  HADD2.F32 R5, -RZ, R5.H1_H1 ;  /* 0x30000005ff057230 */ /* 0x000fe40000004100 */
[-C--:B------:R-:W-:Y:S01]  /*7300*/  FMUL.FTZ R13, R20, R4.reuse ;  /* 0x00000004140d7220 */ /* 0x080fe20000410000 */
[----:B0-----:R-:W-:Y:S01]  /*7310*/  FMUL.FTZ R15, R14, R4 ;  /* 0x000000040e0f7220 */ /* 0x001fe20000410000 */
[----:B------:R-:W-:-:S02]  /*7320*/  HADD2.F32 R10, -RZ, R6.H0_H0 ;  /* 0x20000006ff0a7230 */ /* 0x000fc40000004100 */
[-C--:B------:R-:W-:Y:S01]  /*7330*/  FMUL.FTZ R12, R25, R5.reuse ;  /* 0x00000005190c7220 */ /* 0x080fe20000410000 */
[-C--:B------:R-:W-:Y:S01]  /*7340*/  FFMA.FTZ R4, R14, R8.reuse, -R13 ;  /* 0x000000080e047223 */ /* 0x080fe2000001080d */
[----:B------:R-:W-:Y:S01]  /*7350*/  FFMA.FTZ R15, R20, R8, R15 ;  /* 0x00000008140f7223 */ /* 0x000fe2000001000f */
[C---:B------:R-:W-:Y:S01]  /*7360*/  FMUL.FTZ R8, R21.reuse, R5 ;  /* 0x0000000515087220 */ /* 0x040fe20000410000 */
[--C-:B------:R-:W-:Y:S02]  /*7370*/  HADD2.F32 R11, -RZ, R7.reuse.H0_H0 ;  /* 0x20000007ff0b7230 */ /* 0x100fe40000004100 */
[-C--:B------:R-:W-:Y:S01]  /*7380*/  FFMA.FTZ R5, R21, R9.reuse, -R12 ;  /* 0x0000000915057223 */ /* 0x080fe2000001080c */
[----:B------:R-:W-:Y:S02]  /*7390*/  HADD2.F32 R6, -RZ, R6.H1_H1 ;  /* 0x30000006ff067230 */ /* 0x000fe40000004100 */
[----:B------:R-:W-:Y:S01]  /*73a0*/  FFMA.FTZ R8, R25, R9, R8 ;  /* 0x0000000919087223 */ /* 0x000fe20000010008 */
[----:B------:R-:W-:Y:S01]  /*73b0*/  HADD2.F32 R7, -RZ, R7.H1_H1 ;  /* 0x30000007ff077230 */ /* 0x000fe20000004100 */
[----:B------:R-:W-:Y:S01]  /*73c0*/  F2FP.F16.F32.PACK_AB R4, R15, R4 ;  /* 0x000000040f04723e */ /* 0x000fe200000000ff */
[----:B------:R-:W-:-:S02]  /*73d0*/  HADD2.F32 R20, -RZ, R30.H1_H1 ;  /* 0x3000001eff147230 */ /* 0x000fc40000004100 */
[-C--:B------:R-:W-:Y:S01]  /*73e0*/  FMUL.FTZ R9, R24, R6.reuse ;  /* 0x0000000618097220 */ /* 0x080fe20000410000 */
[----:B------:R-:W-:Y:S02]  /*73f0*/  HADD2.F32 R21, -RZ, R32.H1_H1 ;  /* 0x30000020ff157230 */ /* 0x000fe40000004100 */
[----:B------:R-:W-:Y:S01]  /*7400*/  FMUL.FTZ R12, R27, R7 ;  /* 0x000000071b0c7220 */ /* 0x000fe20000410000 */
[----:B------:R-:W-:Y:S01]  /*7410*/  F2FP.F16.F32.PACK_AB R5, R8, R5 ;  /* 0x000000050805723e */ /* 0x000fe200000000ff */
[C---:B------:R-:W-:Y:S01]  /*7420*/  FMUL.FTZ R13, R20.reuse, R6 ;  /* 0x00000006140d7220 */ /* 0x040fe20000410000 */
[-C--:B------:R-:W-:Y:S01]  /*7430*/  FFMA.FTZ R6, R20, R10.reuse, -R9 ;  /* 0x0000000a14067223 */ /* 0x080fe20000010809 */
[C---:B------:R-:W-:Y:S01]  /*7440*/  FMUL.FTZ R14, R21.reuse, R7 ;  /* 0x00000007150e7220 */ /* 0x040fe20000410000 */
[-C--:B------:R-:W-:Y:S01]  /*7450*/  FFMA.FTZ R7, R21, R11.reuse, -R12 ;  /* 0x0000000b15077223 */ /* 0x080fe2000001080c */
[----:B------:R-:W-:Y:S02]  /*7460*/  FFMA.FTZ R13, R24, R10, R13 ;  /* 0x0000000a180d7223 */ /* 0x000fe4000001000d */
[----:B------:R-:W-:-:S03]  /*7470*/  FFMA.FTZ R14, R27, R11, R14 ;  /* 0x0000000b1b0e7223 */ /* 0x000fc6000001000e */
[----:B------:R-:W-:Y:S02]  /*7480*/  F2FP.F16.F32.PACK_AB R6, R13, R6 ;  /* 0x000000060d06723e */ /* 0x000fe400000000ff */
[----:B------:R-:W-:-:S05]  /*7490*/  F2FP.F16.F32.PACK_AB R7, R14, R7 ;  /* 0x000000070e07723e */ /* 0x000fca00000000ff */
[----:B------:R1:W-:Y:S02]  /*74a0*/  STS.128 [R3+0x21400], R4 ;  /* 0x0214000403007388 */ /* 0x0003e40000000c00 */
.L_x_3927:
[----:B------:R-:W-:Y:S05]  /*74b0*/  BSYNC B1 ;  /* 0x0000000000017941 */ /* 0x000fea0003800000 */
.L_x_3926:
[----:B------:R-:W-:Y:S05]  /*74c0*/  @P1 BRA `(.L_x_3925) ;  /* 0x00000010004c1947 */ /* 0x000fea0003800000 */
[----:B-1----:R-:W1:Y:S01]  /*74d0*/  LDS.128 R4, [R0+0x1000] ;  /* 0x0010000000047984 */ /* 0x002e620000000c00 */
[----:B0-----:R-:W-:Y:S02]  /*74e0*/  HADD2.F32 R15, -RZ, R29.H0_H0 ;  /* 0x2000001dff0f7230 */ /* 0x001fe40000004100 */
        /* <DEDUP_REMOVED lines=10> */
[----:B------:R-:W-:Y:S01]  /*7590*/  FMUL.FTZ R14, R13, R4 ;  /* 0x000000040d0e7220 */ /* 0x000fe20000410000 */
[----:B------:R-:W-:-:S02]  /*75a0*/  HADD2.F32 R9, -RZ, R6.H0_H0 ;  /* 0x20000006ff097230 */ /* 0x000fc40000004100 */
[----:B------:R-:W-:Y:S01]  /*75b0*/  FMUL.FTZ R11, R24, R5 ;  /* 0x00000005180b7220 */ /* 0x000fe20000410000 */
[----:B------:R-:W-:Y:S01]  /*75c0*/  FFMA.FTZ R4, R13, R3, -R12 ;  /* 0x000000030d047223 */ /* 0x000fe2000001080c */
[--C-:B------:R-:W-:Y:S02]  /*75d0*/  HADD2.F32 R10, -RZ, R7.reuse.H0_H0 ;  /* 0x20000007ff0a7230 */ /* 0x100fe40000004100 */
[C---:B------:R-:W-:Y:S01]  /*75e0*/  FMUL.FTZ R13, R20.reuse, R5 ;  /* 0x00000005140d7220 */ /* 0x040fe20000410000 */
[----:B------:R-:W-:Y:S02]  /*75f0*/  HADD2.F32 R6, -RZ, R6.H1_H1 ;  /* 0x30000006ff067230 */ /* 0x000fe40000004100 */
[----:B------:R-:W-:Y:S01]  /*7600*/  FFMA.FTZ R3, R15, R3, R14 ;  /* 0x000000030f037223 */ /* 0x000fe2000001000e */
[----:B------:R-:W-:Y:S02]  /*7610*/  HADD2.F32 R7, -RZ, R7.H1_H1 ;  /* 0x30000007ff077230 */ /* 0x000fe40000004100 */
[----:B------:R-:W-:Y:S01]  /*7620*/  FFMA.FTZ R5, R20, R8, -R11 ;  /* 0x0000000814057223 */ /* 0x000fe2000001080b */
[----:B------:R-:W-:-:S02]  /*7630*/  HADD2.F32 R15, -RZ, R31.H1_H1 ;  /* 0x3000001fff0f7230 */ /* 0x000fc40000004100 */
[----:B------:R-:W-:Y:S01]  /*7640*/  FFMA.FTZ R8, R24, R8, R13 ;  /* 0x0000000818087223 */ /* 0x000fe2000001000d */
[----:B------:R-:W-:Y:S02]  /*7650*/  HADD2.F32 R20, -RZ, R33.H1_H1 ;  /* 0x30000021ff147230 */ /* 0x000fe40000004100 */
[-C--:B------:R-:W-:Y:S01]  /*7660*/  FMUL.FTZ R12, R21, R6.reuse ;  /* 0x00000006150c7220 */ /* 0x080fe20000410000 */
[-C--:B------:R-:W-:Y:S01]  /*7670*/  FMUL.FTZ R11, R26, R7.reuse ;  /* 0x000000071a0b7220 */ /* 0x080fe20000410000 */
[----:B------:R-:W-:Y:S01]  /*7680*/  FMUL.FTZ R14, R15, R6 ;  /* 0x000000060f0e7220 */ /* 0x000fe20000410000 */
[----:B------:R-:W-:Y:S01]  /*7690*/  F2FP.F16.F32.PACK_AB R4, R3, R4 ;  /* 0x000000040304723e */ /* 0x000fe200000000ff */
[C---:B------:R-:W-:Y:S01]  /*76a0*/  FMUL.FTZ R13, R20.reuse, R7 ;  /* 0x00000007140d7220 */ /* 0x040fe20000410000 */
[-C--:B------:R-:W-:Y:S01]  /*76b0*/  FFMA.FTZ R6, R15, R9.reuse, -R12 ;  /* 0x000000090f067223 */ /* 0x080fe2000001080c */
[-C--:B------:R-:W-:Y:S01]  /*76c0*/  FFMA.FTZ R7, R20, R10.reuse, -R11 ;  /* 0x0000000a14077223 */ /* 0x080fe2000001080b */
[----:B------:R-:W-:Y:S01]  /*76d0*/  FFMA.FTZ R9, R21, R9, R14 ;  /* 0x0000000915097223 */ /* 0x000fe2000001000e */
[----:B------:R-:W-:Y:S01]  /*76e0*/  FFMA.FTZ R10, R26, R10, R13 ;  /* 0x0000000a1a0a7223 */ /* 0x000fe2000001000d */
[----:B------:R-:W-:-:S03]  /*76f0*/  F2FP.F16.F32.PACK_AB R5, R8, R5 ;  /* 0x000000050805723e */ /* 0x000fc600000000ff */
[----:B------:R-:W-:Y:S02]  /*7700*/  F2FP.F16.F32.PACK_AB R6, R9, R6 ;  /* 0x000000060906723e */ /* 0x000fe400000000ff */
[----:B------:R-:W-:-:S05]  /*7710*/  F2FP.F16.F32.PACK_AB R7, R10, R7 ;  /* 0x000000070a07723e */ /* 0x000fca00000000ff */
[----:B------:R3:W-:Y:S01]  /*7720*/  STS.128 [R0+0x1000], R4 ;  /* 0x0010000400007388 */ /* 0x0007e20000000c00 */
[----:B------:R-:W-:Y:S05]  /*7730*/  BRA `(.L_x_3925) ;  /* 0x0000000c00b07947 */ /* 0x000fea0003800000 */
.L_x_3915:
[----:B------:R-:W-:-:S03]  /*7740*/  UMOV UR4, 0xffffffff ;  /* 0xffffffff00047882 */ /* 0x000fc60000000000 */
[----:B------:R-:W-:Y:S05]  /*7750*/  BRA.DIV UR4, `(.L_x_3928) ;  /* 0x0000010604487947 */ /* 0x000fea000b800000 */
[----:B------:R-:W0:Y:S04]  /*7760*/  SHFL.IDX PT, R3, R27, RZ, 0x1c1f ;  /* 0x001c1fff1b037589 */ /* 0x000e2800000e0000 */
[----:B------:R-:W1:Y:S04]  /*7770*/  SHFL.IDX PT, R0, R26, RZ, 0x1c1f ;  /* 0x001c1fff1a007589 */ /* 0x000e6800000e0000 */
[----:B------:R2:W3:Y:S04]  /*7780*/  SHFL.IDX PT, R5, R29, RZ, 0x1c1f ;  /* 0x001c1fff1d057589 */ /* 0x0004e800000e0000 */
[----:B------:R2:W4:Y:S01]  /*7790*/  SHFL.IDX PT, R14, R28, RZ, 0x1c1f ;  /* 0x001c1fff1c0e7589 */ /* 0x00052200000e0000 */
[----:B0-----:R-:W-:-:S02]  /*77a0*/  IMAD.MOV.U32 R13, RZ, RZ, R3 ;  /* 0x000000ffff0d7224 */ /* 0x001fc400078e0003 */
[----:B-12---:R-:W-:-:S07]  /*77b0*/  IMAD.MOV.U32 R12, RZ, RZ, R0 ;  /* 0x000000ffff0c7224 */ /* 0x006fce00078e0000 */
.L_x_4171:
[----:B------:R-:W-:Y:S01]  /*77c0*/  ULDC UR4, c[0x0][0x448] ;  /* 0x0001120000047ab9 */ /* 0x000fe20000000800 */
[----:B------:R-:W-:Y:S01]  /*77d0*/  LEA.HI R3, R208, R208, RZ, 0x1 ;  /* 0x000000d0d0037211 */ /* 0x000fe200078f08ff */
[----:B------:R-:W-:Y:S01]  /*77e0*/  IMAD R0, R24, UR4, RZ ;  /* 0x0000000418007c24 */ /* 0x000fe2000f8e02ff */
[----:B------:R-:W-:Y:S01]  /*77f0*/  BSSY B1, `(.L_x_3929) ;  /* 0x0000014000017945 */ /* 0x000fe20003800000 */
[----:B---3--:R-:W-:Y:S01]  /*7800*/  IMAD.MOV.U32 R15, RZ, RZ, R5 ;  /* 0x000000ffff0f7224 */ /* 0x008fe200078e0005 */
[----:B------:R-:W-:Y:S02]  /*7810*/  LOP3.LUT R3, R3, 0xfffffffe, RZ, 0xc0, !PT ;  /* 0xfffffffe03037812 */ /* 0x000fe400078ec0ff */
[----:B------:R-:W-:Y:S02]  /*7820*/  CS2R R4, SRZ ;  /* 0x0000000000047805 */ /* 0x000fe4000001ff00 */
[----:B------:R-:W-:Y:S01]  /*7830*/  ISETP.GE.AND P0, PT, R6, R0, PT ;  /* 0x000000000600720c */ /* 0x000fe20003f06270 */
[----:B------:R-:W-:Y:S01]  /*7840*/  IMAD R0, R25, -0x40, R0 ;  /* 0xffffffc019007824 */ /* 0x000fe200078e0200 */
[----:B------:R-:W-:Y:S01]  /*7850*/  CS2R R6, SRZ ;  /* 0x0000000000067805 */ /* 0x000fe2000001ff00 */
[----:B------:R-:W-:Y:S01]  /*7860*/  IMAD.IADD R3, R208, 0x1, -R3 ;  /* 0x00000001d0037824 */ /* 0x000fe200078e0a03 */
[----:B------:R-:W-:-:S02]  /*7870*/  CS2R R8, SRZ ;  /* 0x0000000000087805 */ /* 0x000fc4000001ff00 */
[----:B------:R-:W-:Y:S02]  /*7880*/  CS2R R10, SRZ ;  /* 0x00000000000a7805 */ /* 0x000fe4000001ff00 */
[----:B------:R-:W-:-:S05]  /*7890*/  SHF.L.U32 R3, R3, 0x1f, RZ ;  /* 0x0000001f03037819 */ /* 0x000fca00000006ff */
[----:B------:R-:W-:Y:S05]  /*78a0*/  @P0 BRA `(.L_x_3930) ;  /* 0x0000000000200947 */ /* 0x000fea0003800000 */
[----:B------:R-:W-:Y:S01]  /*78b0*/  ULDC UR4, c[0x0][0x3f4] ;  /* 0x0000fd0000047ab9 */ /* 0x000fe20000000800 */
[----:B------:R-:W-:Y:S02]  /*78c0*/  CS2R R4, SRZ ;  /* 0x0000000000047805 */ /* 0x000fe4000001ff00 */
[----:B------:R-:W-:-:S13]  /*78d0*/  ISETP.GE.AND P0, PT, R16, UR4, PT ;  /* 0x0000000410007c0c */ /* 0x000fda000bf06270 */
[----:B------:R-:W-:Y:S05]  /*78e0*/  @P0 BRA `(.L_x_3930) ;  /* 0x0000000000100947 */ /* 0x000fea0003800000 */
[----:B------:R-:W-:-:S04]  /*78f0*/  IMAD.WIDE R12, R16, 0x2, R12 ;  /* 0x00000002100c7825 */ /* 0x000fc800078e020c */
[----:B----4-:R-:W-:Y:S01]  /*7900*/  IMAD.WIDE R14, R16, 0x2, R14 ;  /* 0x00000002100e7825 */ /* 0x010fe200078e020e */
[----:B------:R0:W5:Y:S04]  /*7910*/  LD.E.128 R4, desc[UR40][R12.64] ;  /* 0x000000280c047980 */ /* 0x000168000c101d00 */
[----:B------:R0:W5:Y:S02]  /*7920*/  LD.E.128 R8, desc[UR40][R14.64] ;  /* 0x000000280e087980 */ /* 0x000164000c101d00 */
.L_x_3930:
[----:B------:R-:W-:Y:S05]  /*7930*/  BSYNC B1 ;  /* 0x0000000000017941 */ /* 0x000fea0003800000 */
.L_x_3929:
[----:B------:R-:W1:Y:S01]  /*7940*/  SYNCS.PHASECHK.TRANS64.TRYWAIT P1, [R2+URZ+0x28c00], R3 ;  /* 0x028c0003020075a7 */ /* 0x000e62000802017f */
[----:B-----5:R-:W-:Y:S01]  /*7950*/  IMAD.MOV.U32 R36, RZ, RZ, R4 ;  /* 0x000000ffff247224 */ /* 0x020fe200078e0004 */
[--C-:B------:R-:W-:Y:S01]  /*7960*/  SHF.R.U64 R40, R4, 0x10, R5.reuse ;  /* 0x0000001004287819 */ /* 0x100fe20000001205 */
[--C-:B0-----:R-:W-:Y:S01]  /*7970*/  IMAD.MOV.U32 R12, RZ, RZ, R5.reuse ;  /* 0x000000ffff0c7224 */ /* 0x101fe200078e0005 */
[----:B----4-:R-:W-:Y:S01]  /*7980*/  SHF.R.U32.HI R14, RZ, 0x10, R5 ;  /* 0x00000010ff0e7819 */ /* 0x010fe20000011605 */
[----:B------:R-:W-:Y:S01]  /*7990*/  IMAD.MOV.U32 R37, RZ, RZ, R6 ;  /* 0x000000ffff257224 */ /* 0x000fe200078e0006 */
[----:B------:R-:W-:Y:S01]  /*79a0*/  SHF.R.U64 R41, R6, 0x10, R7 ;  /* 0x0000001006297819 */ /* 0x000fe20000001207 */
[----:B------:R-:W-:Y:S01]  /*79b0*/  IMAD.MOV.U32 R4, RZ, RZ, R8 ;  /* 0x000000ffff047224 */ /* 0x000fe200078e0008 */
[----:B------:R-:W-:Y:S01]  /*79c0*/  SHF.R.U64 R42, R8, 0x10, R9 ;  /* 0x00000010082a7819 */ /* 0x000fe20000001209 */
[----:B------:R-:W-:Y:S01]  /*79d0*/  IMAD.MOV.U32 R38, RZ, RZ, R7 ;  /* 0x000000ffff267224 */ /* 0x000fe200078e0007 */
[----:B------:R-:W-:Y:S01]  /*79e0*/  VIMNMX R0, R0, 0x40, PT ;  /* 0x0000004000007848 */ /* 0x000fe20003fe0100 */
[--C-:B------:R-:W-:Y:S01]  /*79f0*/  IMAD.MOV.U32 R5, RZ, RZ, R9.reuse ;  /* 0x000000ffff057224 */ /* 0x100fe200078e0009 */
[----:B------:R-:W-:Y:S01]  /*7a00*/  SHF.R.U32.HI R8, RZ, 0x10, R9 ;  /* 0x00000010ff087819 */ /* 0x000fe20000011609 */
[----:B------:R-:W-:Y:S01]  /*7a10*/  IMAD.MOV.U32 R39, RZ, RZ, R10 ;  /* 0x000000ffff277224 */ /* 0x000fe200078e000a */
[----:B------:R-:W-:Y:S01]  /*7a20*/  SHF.R.U32.HI R7, RZ, 0x10, R7 ;  /* 0x00000010ff077819 */ /* 0x000fe20000011607 */
[--C-:B------:R-:W-:Y:S01]  /*7a30*/  IMAD.MOV.U32 R6, RZ, RZ, R11.reuse ;  /* 0x000000ffff067224 */ /* 0x100fe200078e000b */
[----:B------:R-:W0:Y:S01]  /*7a40*/  LDC R13, c[0x0][0x3f4] ;  /* 0x0000fd00ff0d7b82 */ /* 0x000e220000000800 */
[--C-:B------:R-:W-:Y:S01]  /*7a50*/  SHF.R.U64 R43, R10, 0x10, R11.reuse ;  /* 0x000000100a2b7819 */ /* 0x100fe2000000120b */
[----:B------:R-:W-:Y:S01]  /*7a60*/  BSSY B1, `(.L_x_3931) ;  /* 0x000000f000017945 */ /* 0x000fe20003800000 */
[----:B------:R-:W-:-:S02]  /*7a70*/  SHF.R.U32.HI R9, RZ, 0x10, R11 ;  /* 0x00000010ff097819 */ /* 0x000fc4000001160b */
        /* <DEDUP_REMOVED lines=8> */
[----:B0-----:R-:W-:-:S04]  /*7b00*/  ISETP.GE.AND P0, PT, R16, R13, PT ;  /* 0x0000000d1000720c */ /* 0x001fc80003f06270 */
[-C--:B------:R-:W-:Y:S02]  /*7b10*/  ISETP.GE.OR P2, PT, R23, R0.reuse, P0 ;  /* 0x000000001700720c */ /* 0x080fe40000746670 */
[----:B------:R-:W-:Y:S01]  /*7b20*/  ISETP.GE.OR P0, PT, R226, R0, P0 ;  /* 0x00000000e200720c */ /* 0x000fe20000706670 */
[----:B------:R-:W-:Y:S01]  /*7b30*/  IMAD.IADD R0, R16, 0x1, R13 ;  /* 0x0000000110007824 */ /* 0x000fe200078e020d */
[----:B-1----:R-:W-:Y:S11]  /*7b40*/  @!P1 BRA `(.L_x_3932) ;  /* 0x0000010000c49947 */ /* 0x002ff60003800000 */
.L_x_4172:
[----:B------:R-:W-:Y:S05]  /*7b50*/  BSYNC B1 ;  /* 0x0000000000017941 */ /* 0x000fea0003800000 */
.L_x_3931:
[----:B------:R-:W-:Y:S01]  /*7b60*/  BSSY B1, `(.L_x_3933) ;  /* 0x0000059000017945 */ /* 0x000fe20003800000 */
[----:B------:R-:W-:-:S03]  /*7b70*/  LOP3.LUT R0, R0, 0x38, RZ, 0xc0, !PT ;  /* 0x0000003800007812 */ /* 0x000fc600078ec0ff */
[----:B------:R-:W-:Y:S05]  /*7b80*/  @P2 BRA `(.L_x_3934) ;  /* 0x0000000400582947 */ /* 0x000fea0003800000 */
[----:B0-----:R-:W-:Y:S02]  /*7b90*/  IMAD.SHL.U32 R3, R188, 0x40, RZ ;  /* 0x00000040bc037824 */ /* 0x001fe400078e00ff */
[----:B------:R-:W-:Y:S02]  /*7ba0*/  HADD2.F32 R26, -RZ, R36.H0_H0 ;  /* 0x20000024ff1a7230 */ /* 0x000fe40000004100 */
[----:B------:R-:W-:Y:S01]  /*7bb0*/  HADD2.F32 R28, -RZ, R37.H1_H1 ;  /* 0x30000025ff1c7230 */ /* 0x000fe20000004100 */
[----:B------:R-:W-:Y:S01]  /*7bc0*/  LOP3.LUT R5, R3, 0x1c0, RZ, 0xc0, !PT ;  /* 0x000001c003057812 */ /* 0x000fe200078ec0ff */
[----:B------:R-:W-:Y:S02]  /*7bd0*/  HADD2.F32 R25, -RZ, R42.H0_H0 ;  /* 0x2000002aff197230 */ /* 0x000fe40000004100 */
[----:B------:R-:W-:Y:S01]  /*7be0*/  HADD2.F32 R27, -RZ, R38.H1_H1 ;  /* 0x30000026ff1b7230 */ /* 0x000fe20000004100 */
[----:B------:R-:W-:Y:S02]  /*7bf0*/  LOP3.LUT R3, R5, 0x38, R16, 0xf8, !PT ;  /* 0x0000003805037812 */ /* 0x000fe400078ef810 */
[----:B------:R-:W-:-:S04]  /*7c00*/  SHF.R.U32.HI R4, RZ, 0x3, R5 ;  /* 0x00000003ff047819 */ /* 0x000fc80000011605 */
[----:B------:R-:W-:-:S05]  /*7c10*/  LOP3.LUT R3, R3, R4, RZ, 0x3c, !PT ;  /* 0x0000000403037212 */ /* 0x000fca00078e3cff */
[----:B------:R-:W-:-:S04]  /*7c20*/  IMAD R3, R192, 0x200, R3 ;  /* 0x00000200c0037824 */ /* 0x000fc800078e0203 */
[----:B------:R-:W-:Y:S01]  /*7c30*/  IMAD R33, R3, 0x2, R2 ;  /* 0x0000000203217824 */ /* 0x000fe200078e0202 */
[----:B------:R-:W-:-:S04]  /*7c40*/  LOP3.LUT R3, R4, R0, R5, 0x1e, !PT ;  /* 0x0000000004037212 */ /* 0x000fc800078e1e05 */
[----:B------:R-:W0:Y:S01]  /*7c50*/  LDS.128 R4, [R33+0x20400] ;  /* 0x0204000021047984 */ /* 0x000e220000000c00 */
[----:B------:R-:W-:-:S04]  /*7c60*/  IMAD R3, R192, 0x200, R3 ;  /* 0x00000200c0037824 */ /* 0x000fc800078e0203 */
[----:B------:R-:W-:-:S05]  /*7c70*/  IMAD R35, R3, 0x2, R2 ;  /* 0x0000000203237824 */ /* 0x000fca00078e0202 */
[----:B------:R-:W1:Y:S01]  /*7c80*/  LDS.128 R8, [R35+0x20400] ;  /* 0x0204000023087984 */ /* 0x000e620000000c00 */
[--C-:B0-----:R-:W-:Y:S02]  /*7c90*/  HADD2.F32 R3, -RZ, R4.reuse.H0_H0 ;  /* 0x20000004ff037230 */ /* 0x101fe40000004100 */
[----:B------:R-:W-:Y:S02]  /*7ca0*/  HADD2.F32 R4, -RZ, R4.H1_H1 ;  /* 0x30000004ff047230 */ /* 0x000fe40000004100 */
[--C-:B------:R-:W-:Y:S02]  /*7cb0*/  HADD2.F32 R12, -RZ, R5.reuse.H0_H0 ;  /* 0x20000005ff0c7230 */ /* 0x100fe40000004100 */
[----:B------:R-:W-:Y:S02]  /*7cc0*/  HADD2.F32 R5, -RZ, R5.H1_H1 ;  /* 0x30000005ff057230 */ /* 0x000fe40000004100 */
[----:B------:R-:W-:Y:S02]  /*7cd0*/  HADD2.F32 R13, -RZ, R6.H0_H0 ;  /* 0x20000006ff0d7230 */ /* 0x000fe40000004100 */
        /* <DEDUP_REMOVED lines=32> */
[----:B------:R-:W-:Y:S02]  /*7ee0*/  HADD2.F32 R6, -RZ, R6.H1_H1 ;  /* 0x30000006ff067230 */ /* 0x000fe40000004100 */
[C---:B------:R-:W-:Y:S01]  /*7ef0*/  FMUL.FTZ R5, R10.reuse, R9 ;  /* 0x000000090a057220 */ /* 0x040fe20000410000 */
[C---:B------:R-:W-:Y:S01]  /*7f00*/  FFMA.FTZ R25, R13.reuse, R8, -R4 ;  /* 0x000000080d197223 */ /* 0x040fe20000010804 */
[----:B------:R-:W-:Y:S01]  /*7f10*/  FFMA.FTZ R27, R13, R12, R27 ;  /* 0x0000000c0d1b7223 */ /* 0x000fe2000001001b */
[-C--:B------:R-:W-:Y:S01]  /*7f20*/  FMUL.FTZ R13, R10, R3.reuse ;  /* 0x000000030a0d7220 */ /* 0x080fe20000410000 */
[----:B------:R-:W-:Y:S01]  /*7f30*/  FFMA.FTZ R10, R6, R3, -R5 ;  /* 0x00000003060a7223 */ /* 0x000fe20000010805 */
[----:B------:R-:W-:-:S02]  /*7f40*/  HADD2.F32 R24, -RZ, R11.H0_H0 ;  /* 0x2000000bff187230 */ /* 0x000fc40000004100 */
[----:B------:R-:W-:Y:S02]  /*7f50*/  HADD2.F32 R5, -RZ, R39.H1_H1 ;  /* 0x30000027ff057230 */ /* 0x000fe40000004100 */
[----:B------:R-:W-:Y:S01]  /*7f60*/  FFMA.FTZ R12, R6, R9, R13 ;  /* 0x00000009060c7223 */ /* 0x000fe2000001000d */
[----:B------:R-:W-:Y:S02]  /*7f70*/  HADD2.F32 R3, -RZ, R38.H0_H0 ;  /* 0x20000026ff037230 */ /* 0x000fe40000004100 */
[----:B------:R-:W-:Y:S02]  /*7f80*/  HADD2.F32 R11, -RZ, R11.H1_H1 ;  /* 0x3000000bff0b7230 */ /* 0x000fe40000004100 */
[C---:B------:R-:W-:Y:S01]  /*7f90*/  FMUL.FTZ R9, R24.reuse, R5 ;  /* 0x0000000518097220 */ /* 0x040fe20000410000 */
[----:B------:R-:W-:Y:S02]  /*7fa0*/  HADD2.F32 R8, -RZ, R43.H1_H1 ;  /* 0x3000002bff087230 */ /* 0x000fe40000004100 */
[----:B------:R-:W-:Y:S01]  /*7fb0*/  FMUL.FTZ R24, R24, R3 ;  /* 0x0000000318187220 */ /* 0x000fe20000410000 */
[----:B------:R-:W-:-:S02]  /*7fc0*/  HADD2.F32 R4, -RZ, R41.H1_H1 ;  /* 0x30000029ff047230 */ /* 0x000fc40000004100 */
[--C-:B------:R-:W-:Y:S02]  /*7fd0*/  HADD2.F32 R14, -RZ, R7.reuse.H0_H0 ;  /* 0x20000007ff0e7230 */ /* 0x100fe40000004100 */
[C---:B------:R-:W-:Y:S01]  /*7fe0*/  FMUL.FTZ R6, R11.reuse, R8 ;  /* 0x000000080b067220 */ /* 0x040fe20000410000 */
[----:B------:R-:W-:Y:S02]  /*7ff0*/  HADD2.F32 R7, -RZ, R7.H1_H1 ;  /* 0x30000007ff077230 */ /* 0x000fe40000004100 */
[-C--:B------:R-:W-:Y:S01]  /*8000*/  FMUL.FTZ R13, R11, R4.reuse ;  /* 0x000000040b0d7220 */ /* 0x080fe20000410000 */
        /* <DEDUP_REMOVED lines=14> */
.L_x_3934:
[----:B------:R-:W-:Y:S05]  /*80f0*/  BSYNC B1 ;  /* 0x0000000000017941 */ /* 0x000fea0003800000 */
.L_x_3933:
[----:B------:R-:W-:Y:S05]  /*8100*/  @P0 BRA `(.L_x_3925) ;  /* 0x00000004003c0947 */ /* 0x000fea0003800000 */
[----:B------:R-:W-:Y:S01]  /*8110*/  LOP3.LUT R0, R235, R0, R220, 0x1e, !PT ;  /* 0x00000000eb007212 */ /* 0x000fe200078e1edc */
[----:B-1----:R-:W1:Y:S01]  /*8120*/  LDS.128 R4, [R219+0x20400] ;  /* 0x02040000db047984 */ /* 0x002e620000000c00 */
[----:B------:R-:W-:Y:S02]  /*8130*/  HADD2.F32 R28, -RZ, R37.H1_H1 ;  /* 0x30000025ff1c7230 */ /* 0x000fe40000004100 */
[----:B------:R-:W-:Y:S02]  /*8140*/  HADD2.F32 R26, -RZ, R36.H0_H0 ;  /* 0x20000024ff1a7230 */ /* 0x000fe40000004100 */
[----:B0-----:R-:W-:Y:S02]  /*8150*/  IMAD.IADD R3, R221, 0x1, R0 ;  /* 0x00000001dd037824 */ /* 0x001fe400078e0200 */
[----:B------:R-:W-:Y:S02]  /*8160*/  HADD2.F32 R30, -RZ, R42.H0_H0 ;  /* 0x2000002aff1e7230 */ /* 0x000fe40000004100 */
[----:B------:R-:W-:-:S02]  /*8170*/  IMAD R3, R3, 0x2, R2 ;  /* 0x0000000203037824 */ /* 0x000fc400078e0202 */
[----:B------:R-:W-:Y:S02]  /*8180*/  HADD2.F32 R32, -RZ, R38.H1_H1 ;  /* 0x30000026ff207230 */ /* 0x000fe40000004100 */
[----:B------:R-:W-:Y:S01]  /*8190*/  HADD2.F32 R35, -RZ, R42.H1_H1 ;  /* 0x3000002aff237230 */ /* 0x000fe20000004100 */
[----:B------:R-:W0:Y:S01]  /*81a0*/  LDS.128 R8, [R3+0x20400] ;  /* 0x0204000003087984 */ /* 0x000e220000000c00 */
[----:B------:R-:W-:Y:S02]  /*81b0*/  HADD2.F32 R33, -RZ, R37.H0_H0 ;  /* 0x20000025ff217230 */ /* 0x000fe40000004100 */
[----:B------:R-:W-:Y:S02]  /*81c0*/  HADD2.F32 R37, -RZ, R39.H0_H0 ;  /* 0x20000027ff257230 */ /* 0x000fe40000004100 */
[--C-:B-1----:R-:W-:Y:S02]  /*81d0*/  HADD2.F32 R0, -RZ, R4.reuse.H0_H0 ;  /* 0x20000004ff007230 */ /* 0x102fe40000004100 */
[----:B------:R-:W-:-:S02]  /*81e0*/  HADD2.F32 R4, -RZ, R4.H1_H1 ;  /* 0x30000004ff047230 */ /* 0x000fc40000004100 */
[--C-:B------:R-:W-:Y:S02]  /*81f0*/  HADD2.F32 R12, -RZ, R5.reuse.H0_H0 ;  /* 0x20000005ff0c7230 */ /* 0x100fe40000004100 */
[----:B------:R-:W-:Y:S02]  /*8200*/  HADD2.F32 R5, -RZ, R5.H1_H1 ;  /* 0x30000005ff057230 */ /* 0x000fe40000004100 */
[--C-:B------:R-:W-:Y:S02]  /*8210*/  HADD2.F32 R13, -RZ, R6.reuse.H0_H0 ;  /* 0x20000006ff0d7230 */ /* 0x100fe40000004100 */
[----:B------:R-:W-:Y:S02]  /*8220*/  HADD2.F32 R6, -RZ, R6.H1_H1 ;  /* 0x30000006ff067230 */ /* 0x000fe40000004100 */
[----:B------:R-:W-:Y:S02]  /*8230*/  HADD2.F32 R14, -RZ, R7.H0_H0 ;  /* 0x20000007ff0e7230 */ /* 0x000fe40000004100 */
[----:B0-----:R-:W-:-:S02]  /*8240*/  HADD2.F32 R15, -RZ, R8.H0_H0 ;  /* 0x20000008ff0f7230 */ /* 0x001fc40000004100 */
[----:B------:R-:W-:Y:S02]  /*8250*/  HADD2.F32 R8, -RZ, R8.H1_H1 ;  /* 0x30000008ff087230 */ /* 0x000fe40000004100 */
[--C-:B------:R-:W-:Y:S02]  /*8260*/  HADD2.F32 R20, -RZ, R9.reuse.H0_H0 ;  /* 0x20000009ff147230 */ /* 0x100fe40000004100 */
[-C--:B------:R-:W-:Y:S01]  /*8270*/  FMUL.FTZ R25, R28, R15.reuse ;  /* 0x0000000f1c197220 */ /* 0x080fe20000410000 */
[----:B------:R-:W-:Y:S01]  /*8280*/  FMUL.FTZ R15, R26, R15 ;  /* 0x0000000f1a0f7220 */ /* 0x000fe20000410000 */
[----:B------:R-:W-:Y:S01]  /*8290*/  FMUL.FTZ R27, R30, R8 ;  /* 0x000000081e1b7220 */ /* 0x000fe20000410000 */
[----:B------:R-:W-:Y:S02]  /*82a0*/  HADD2.F32 R9, -RZ, R9.H1_H1 ;  /* 0x30000009ff097230 */ /* 0x000fe40000004100 */
[----:B------:R-:W-:Y:S01]  /*82b0*/  FFMA.FTZ R25, R26, R0, -R25 ;  /* 0x000000001a197223 */ /* 0x000fe20000010819 */
[----:B------:R-:W-:-:S02]  /*82c0*/  HADD2.F32 R26, -RZ, R40.H0_H0 ;  /* 0x20000028ff1a7230 */ /* 0x000fc40000004100 */
[----:B------:R-:W-:Y:S01]  /*82d0*/  FFMA.FTZ R15, R28, R0, R15 ;  /* 0x000000001c0f7223 */ /* 0x000fe2000001000f */
[----:B------:R-:W-:Y:S02]  /*82e0*/  HADD2.F32 R28, -RZ, R36.H1_H1 ;  /* 0x30000024ff1c7230 */ /* 0x000fe40000004100 */
[----:B------:R-:W-:Y:S02]  /*82f0*/  HADD2.F32 R21, -RZ, R10.H0_H0 ;  /* 0x2000000aff157230 */ /* 0x000fe40000004100 */
[C---:B------:R-:W-:Y:S01]  /*8300*/  FMUL.FTZ R29, R26.reuse, R8 ;  /* 0x000000081a1d7220 */ /* 0x040fe20000410000 */
[----:B------:R-:W-:Y:S01]  /*8310*/  FFMA.FTZ R0, R26, R4, -R27 ;  /* 0x000000041a007223 */ /* 0x000fe2000001081b */
[-C--:B------:R-:W-:Y:S01]  /*8320*/  FMUL.FTZ R27, R32, R20.reuse ;  /* 0x00000014201b7220 */ /* 0x080fe20000410000 */
[----:B------:R-:W-:Y:S01]  /*8330*/  FMUL.FTZ R31, R28, R20 ;  /* 0x000000141c1f7220 */ /* 0x000fe20000410000 */
[----:B------:R-:W-:Y:S01]  /*8340*/  FFMA.FTZ R8, R30, R4, R29 ;  /* 0x000000041e087223 */ /* 0x000fe2000001001d */
[----:B------:R-:W-:-:S02]  /*8350*/  HADD2.F32 R29, -RZ, R40.H1_H1 ;  /* 0x30000028ff1d7230 */ /* 0x000fc40000004100 */
[-C--:B------:R-:W-:Y:S01]  /*8360*/  FMUL.FTZ R4, R35, R9.reuse ;  /* 0x0000000923047220 */ /* 0x080fe20000410000 */
[----:B------:R-:W-:Y:S02]  /*8370*/  HADD2.F32 R10, -RZ, R10.H1_H1 ;  /* 0x3000000aff0a7230 */ /* 0x000fe40000004100 */
[-C--:B------:R-:W-:Y:S01]  /*8380*/  FFMA.FTZ R27, R28, R12.reuse, -R27 ;  /* 0x0000000c1c1b7223 */ /* 0x080fe2000001081b */
[----:B------:R-:W-:Y:S02]  /*8390*/  HADD2.F32 R30, -RZ, R43.H0_H0 ;  /* 0x2000002bff1e7230 */ /* 0x000fe40000004100 */
[C---:B------:R-:W-:Y:S01]  /*83a0*/  FMUL.FTZ R20, R29.reuse, R9 ;  /* 0x000000091d147220 */ /* 0x040fe20000410000 */
[----:B------:R-:W-:Y:S01]  /*83b0*/  FFMA.FTZ R31, R32, R12, R31 ;  /* 0x0000000c201f7223 */ /* 0x000fe2000001001f */
[----:B------:R-:W-:Y:S01]  /*83c0*/  FFMA.FTZ R12, R29, R5, -R4 ;  /* 0x000000051d0c7223 */ /* 0x000fe20000010804 */
[----:B------:R-:W-:Y:S02]  /*83d0*/  HADD2.F32 R28, -RZ, R41.H0_H0 ;  /* 0x20000029ff1c7230 */ /* 0x000fe40000004100 */
[----:B------:R-:W-:Y:S01]  /*83e0*/  FMUL.FTZ R4, R37, R21 ;  /* 0x0000001525047220 */ /* 0x000fe20000410000 */
[----:B------:R-:W-:Y:S01]  /*83f0*/  FFMA.FTZ R20, R35, R5, R20 ;  /* 0x0000000523147223 */ /* 0x000fe20000010014 */
[----:B------:R-:W-:Y:S01]  /*8400*/  FMUL.FTZ R5, R30, R10 ;  /* 0x0000000a1e057220 */ /* 0x000fe20000410000 */
[----:B------:R-:W-:Y:S01]  /*8410*/  FMUL.FTZ R26, R33, R21 ;  /* 0x00000015211a7220 */ /* 0x000fe20000410000 */
[----:B------:R-:W-:-:S02]  /*8420*/  HADD2.F32 R24, -RZ, R11.H0_H0 ;  /* 0x2000000bff187230 */ /* 0x000fc40000004100 */
[-C--:B------:R-:W-:Y:S01]  /*8430*/  FFMA.FTZ R21, R33, R13.reuse, -R4 ;  /* 0x0000000d21157223 */ /* 0x080fe20000010804 */
[C---:B------:R-:W-:Y:S01]  /*8440*/  FMUL.FTZ R9, R28.reuse, R10 ;  /* 0x0000000a1c097220 */ /* 0x040fe20000410000 */
[----:B------:R-:W-:Y:S02]  /*8450*/  HADD2.F32 R11, -RZ, R11.H1_H1 ;  /* 0x3000000bff0b7230 */ /* 0x000fe40000004100 */
[-C--:B------:R-:W-:Y:S01]  /*8460*/  FFMA.FTZ R10, R28, R6.reuse, -R5 ;  /* 0x000000061c0a7223 */ /* 0x080fe20000010805 */
[----:B------:R-:W-:Y:S02]  /*8470*/  HADD2.F32 R32, -RZ, R39.H1_H1 ;  /* 0x30000027ff207230 */ /* 0x000fe40000004100 */
[----:B------:R-:W-:Y:S01]  /*8480*/  FFMA.FTZ R26, R37, R13, R26 ;  /* 0x0000000d251a7223 */ /* 0x000fe2000001001a */
[----:B------:R-:W-:Y:S02]  /*8490*/  HADD2.F32 R33, -RZ, R43.H1_H1 ;  /* 0x3000002bff217230 */ /* 0x000fe40000004100 */
[----:B------:R-:W-:Y:S01]  /*84a0*/  FFMA.FTZ R13, R30, R6, R9 ;  /* 0x000000061e0d7223 */ /* 0x000fe20000010009 */
[----:B------:R-:W-:-:S02]  /*84b0*/  HADD2.F32 R28, -RZ, R38.H0_H0 ;  /* 0x20000026ff1c7230 */ /* 0x000fc40000004100 */
[-C--:B------:R-:W-:Y:S01]  /*84c0*/  FMUL.FTZ R5, R32, R24.reuse ;  /* 0x0000001820057220 */ /* 0x080fe20000410000 */
[----:B------:R-:W-:Y:S02]  /*84d0*/  HADD2.F32 R29, -RZ, R41.H1_H1 ;  /* 0x30000029ff1d7230 */ /* 0x000fe40000004100 */
[----:B------:R-:W-:Y:S01]  /*84e0*/  FMUL.FTZ R4, R33, R11 ;  /* 0x0000000b21047220 */ /* 0x000fe20000410000 */
[----:B------:R-:W-:Y:S02]  /*84f0*/  HADD2.F32 R7, -RZ, R7.H1_H1 ;  /* 0x30000007ff077230 */ /* 0x000fe40000004100 */
[----:B------:R-:W-:Y:S01]  /*8500*/  FMUL.FTZ R9, R28, R24 ;  /* 0x000000181c097220 */ /* 0x000fe20000410000 */
[----:B------:R-:W-:Y:S01]  /*8510*/  F2FP.F16.F32.PACK_AB R8, R8, R15 ;  /* 0x0000000f0808723e */ /* 0x000fe200000000ff */
        /* <DEDUP_REMOVED lines=14> */
.L_x_3925:
[----:B------:R-:W-:Y:S05]  /*8600*/  BSYNC B0 ;  /* 0x0000000000007941 */ /* 0x000fea0003800000 */
.L_x_3914:
        /* <DEDUP_REMOVED lines=8> */
.L_x_3911:
[----:B------:R-:W-:-:S13]  /*8690*/  ISETP.NE.AND P0, PT, R184, 0x3, PT ;  /* 0x00000003b800780c */ /* 0x000fda0003f05270 */
[----:B------:R-:W-:Y:S05]  /*86a0*/  @!P0 BRA `(.L_x_3935) ;  /* 0x0000000000048947 */ /* 0x000fea0003800000 */
[----:B------:R-:W-:Y:S01]  /*86b0*/  BPT.TRAP 0x1 ;  /* 0x000000040000795c */ /* 0x000fe20000300000 */
.L_x_3935:
[----:B0-----:R-:W-:Y:S01]  /*86c0*/  IMAD R15, R18, 0x8, R2 ;  /* 0x00000008120f7824 */ /* 0x001fe200078e0202 */
[----:B------:R-:W-:-:S04]  /*86d0*/  SHF.L.U32 R58, R22, 0x1f, RZ ;  /* 0x0000001f163a7819 */ /* 0x000fc800000006ff */
[----:B------:R0:W0:Y:S01]  /*86e0*/  SYNCS.PHASECHK.TRANS64.TRYWAIT P1, [R15+URZ+0x28c30], R58 ;  /* 0x028c303a0f0075a7 */ /* 0x000022000802017f */
[----:B------:R-:W-:Y:S05]  /*86f0*/  @!P0 BRA `(.L_x_3936) ;  /* 0x0000000000048947 */ /* 0x000fea0003800000 */
[----:B------:R-:W-:Y:S01]  /*8700*/  BPT.TRAP 0x1 ;  /* 0x000000040000795c */ /* 0x000fe20000300000 */
.L_x_3936:
[C---:B--23--:R-:W-:Y:S02]  /*8710*/  VIADD R0, R2.reuse, 0x22400 ;  /* 0x0002240002007836 */ /* 0x04cfe40000000000 */
[----:B-1--4-:R-:W-:-:S03]  /*8720*/  VIADD R3, R2, 0x20400 ;  /* 0x0002040002037836 */ /* 0x012fc60000000000 */
[----:B------:R-:W-:Y:S02]  /*8730*/  SHF.R.U32.HI R0, RZ, 0x4, R0 ;  /* 0x00000004ff007819 */ /* 0x000fe40000011600 */
[----:B------:R-:W-:Y:S02]  /*8740*/  SHF.R.U32.HI R3, RZ, 0x4, R3 ;  /* 0x00000004ff037819 */ /* 0x000fe40000011603 */
[----:B------:R-:W-:Y:S02]  /*8750*/  LOP3.LUT R0, R0, 0x3fff, RZ, 0xc0, !PT ;  /* 0x00003fff00007812 */ /* 0x000fe400078ec0ff */
[----:B------:R-:W-:Y:S02]  /*8760*/  LOP3.LUT R3, R3, 0x3fff, RZ, 0xc0, !PT ;  /* 0x00003fff03037812 */ /* 0x000fe400078ec0ff */
[----:B------:R-:W-:Y:S01]  /*8770*/  LOP3.LUT R0, R0, 0x10000, RZ, 0xfc, !PT ;  /* 0x0001000000007812 */ /* 0x000fe200078efcff */
[----:B0-----:R-:W-:Y:S06]  /*8780*/  @P1 BRA `(.L_x_3937) ;  /* 0x0000000000081947 */ /* 0x001fec0003800000 */
[----:B------:R-:W0:Y:S02]  /*8790*/  SYNCS.PHASECHK.TRANS64.TRYWAIT P1, [R15+URZ+0x28c30], R58 ;  /* 0x028c303a0f0075a7 */ /* 0x000e24000802017f */
[----:B0-----:R-:W-:Y:S05]  /*87a0*/  @!P1 BRA `(.L_x_3938) ;  /* 0x000000f400c09947 */ /* 0x001fea0003800000 */
.L_x_3937:
[----:B------:R-:W-:Y:S01]  /*87b0*/  IMAD R10, R18, 0x200, R0 ;  /* 0x00000200120a7824 */ /* 0x000fe200078e0200 */
[----:B------:R-:W-:Y:S01]  /*87c0*/  LOP3.LUT R4, R3, 0x10000, RZ, 0xfc, !PT ;  /* 0x0001000003047812 */ /* 0x000fe200078efcff */
[----:B------:R-:W-:Y:S01]  /*87d0*/  IMAD.MOV.U32 R5, RZ, RZ, 0x40000040 ;  /* 0x40000040ff057424 */ /* 0x000fe200078e00ff */
[----:B------:R-:W-:Y:S05]  /*87e0*/  WARPSYNC.ALL ;  /* 0x0000000000007948 */ /* 0x000fea0003800000 */
[----:B------:R-:W-:Y:S01]  /*87f0*/  IMAD.MOV.U32 R11, RZ, RZ, 0x40000040 ;  /* 0x40000040ff0b7424 */ /* 0x000fe200078e00ff */
[C---:B------:R-:W-:Y:S01]  /*8800*/  R2UR UR4, R4.reuse ;  /* 0x00000000040472ca */ /* 0x040fe200000e0000 */
[----:B-----5:R-:W-:Y:S01]  /*8810*/  WARPGROUP.ARRIVE ;  /* 0x00000000000079c5 */ /* 0x020fe20000000000 */
[----:B------:R-:W-:Y:S01]  /*8820*/  R2UR UR5, R5 ;  /* 0x00000000050572ca */ /* 0x000fe200000e0000 */
[----:B------:R-:W-:Y:S01]  /*8830*/  VIADD R8, R4, 0x2 ;  /* 0x0000000204087836 */ /* 0x000fe20000000000 */
[C---:B------:R-:W-:Y:S01]  /*8840*/  R2UR UR6, R10.reuse ;  /* 0x000000000a0672ca */ /* 0x040fe200000e0000 */
[----:B------:R-:W-:Y:S01]  /*8850*/  VIADD R6, R10, 0x2 ;  /* 0x000000020a067836 */ /* 0x000fe20000000000 */
[----:B------:R-:W-:Y:S01]  /*8860*/  R2UR UR7, R11 ;  /* 0x000000000b0772ca */ /* 0x000fe200000e0000 */
[----:B------:R-:W-:Y:S01]  /*8870*/  IMAD.MOV.U32 R9, RZ, RZ, 0x40000040 ;  /* 0x40000040ff097424 */ /* 0x000fe200078e00ff */
[----:B------:R-:W1:Y:S01]  /*8880*/  S2R R60, SR_TID.X ;  /* 0x00000000003c7919 */ /* 0x000e620000002100 */
[----:B------:R-:W-:-:S02]  /*8890*/  IMAD.MOV.U32 R7, RZ, RZ, 0x40000040 ;  /* 0x40000040ff077424 */ /* 0x000fc400078e00ff */
[C---:B------:R-:W-:Y:S02]  /*88a0*/  VIADD R12, R10.reuse, 0x4 ;  /* 0x000000040a0c7836 */ /* 0x040fe40000000000 */
[----:B------:R-:W-:Y:S02]  /*88b0*/  IMAD.MOV.U32 R13, RZ, RZ, 0x40000040 ;  /* 0x40000040ff0d7424 */ /* 0x000fe400078e00ff */
[----:B------:R-:W-:Y:S02]  /*88c0*/  VIADD R10, R10, 0x6 ;  /* 0x000000060a0a7836 */ /* 0x000fe40000000000 */
[----:B------:R-:W-:Y:S02]  /*88d0*/  IMAD.MOV.U32 R5, RZ, RZ, 0x40000040 ;  /* 0x40000040ff057424 */ /* 0x000fe400078e00ff */
[----:B------:R-:W-:Y:S01]  /*88e0*/  HGMMA.64x64x16.F32 R24, gdesc[UR4], RZ, !UPT, gsb0 ;  /* 0x00e00000041879f0 */ /* 0x000fe2000c0008ff */
[----:B------:R-:W-:Y:S01]  /*88f0*/  R2UR UR4, R8 ;  /* 0x00000000080472ca */ /* 0x000fe200000e0000 */
[----:B------:R-:W-:Y:S01]  /*8900*/  IMAD.MOV.U32 R11, RZ, RZ, 0x40000040 ;  /* 0x40000040ff0b7424 */ /* 0x000fe200078e00ff */
[----:B------:R-:W-:-:S02]  /*8910*/  R2UR UR5, R9 ;  /* 0x00000000090572ca */ /* 0x000fc400000e0000 */
[----:B------:R-:W-:Y:S01]  /*8920*/  R2UR UR6, R6 ;  /* 0x00000000060672ca */ /* 0x000fe200000e0000 */
[C---:B------:R-:W-:Y:S01]  /*8930*/  VIADD R6, R4.reuse, 0x4 ;  /* 0x0000000404067836 */ /* 0x040fe20000000000 */
[----:B------:R-:W-:Y:S01]  /*8940*/  R2UR UR7, R7 ;  /* 0x00000000070772ca */ /* 0x000fe200000e0000 */
[----:B------:R-:W-:Y:S02]  /*8950*/  IMAD.MOV.U32 R7, RZ, RZ, 0x40000040 ;  /* 0x40000040ff077424 */ /* 0x000fe400078e00ff */
[----:B------:R-:W-:Y:S01]  /*8960*/  VIADD R4, R4, 0x6 ;  /* 0x0000000604047836 */ /* 0x000fe20000000000 */
[----:B-1----:R-:W-:Y:S01]  /*8970*/  LOP3.LUT R60, R60, 0x7f, RZ, 0xc0, !PT ;  /* 0x0000007f3c3c7812 */ /* 0x002fe200078ec0ff */
[----:B------:R-:W-:Y:S02]  /*8980*/  WARPGROUP.DEPBAR.LE gsb0, 0x0 ;  /* 0x00008000000079c5 */ /* 0x000fe40000010000 */
[----:B------:R-:W-:-:S06]  /*8990*/  WARPGROUP.ARRIVE ;  /* 0x00000000000079c5 */ /* 0x000fcc0000000000 */
[----:B------:R-:W-:Y:S01]  /*89a0*/  HGMMA.64x64x16.F32 R24, gdesc[UR4], R24, gsb0 ;  /* 0x00e00000041879f0 */ /* 0x000fe20008000818 */
[----:B------:R-:W-:Y:S02]  /*89b0*/  R2UR UR4, R6 ;  /* 0x00000000060472ca */ /* 0x000fe400000e0000 */
[----:B------:R-:W-:Y:S02]  /*89c0*/  R2UR UR5, R7 ;  /* 0x00000000070572ca */ /* 0x000fe400000e0000 */
[----:B------:R-:W-:Y:S02]  /*89d0*/  R2UR UR6, R12 ;  /* 0x000000000c0672ca */ /* 0x000fe400000e0000 */
[----:B------:R-:W-:Y:S01]  /*89e0*/  R2UR UR7, R13 ;  /* 0x000000000d0772ca */ /* 0x000fe200000e0000 */
[----:B------:R-:W-:Y:S02]  /*89f0*/  WARPGROUP.DEPBAR.LE gsb0, 0x0 ;  /* 0x00008000000079c5 */ /* 0x000fe40000010000 */
[----:B------:R-:W-:-:S10]  /*8a00*/  WARPGROUP.ARRIVE ;  /* 0x00000000000079c5 */ /* 0x000fd40000000000 */
[----:B------:R-:W-:Y:S01]  /*8a10*/  HGMMA.64x64x16.F32 R24, gdesc[UR4], R24, gsb0 ;  /* 0x00e00000041879f0 */ /* 0x000fe20008000818 */
[----:B------:R-:W-:Y:S02]  /*8a20*/  R2UR UR4, R4 ;  /* 0x00000000040472ca */ /* 0x000fe400000e0000 */
[----:B------:R-:W-:Y:S02]  /*8a30*/  R2UR UR5, R5 ;  /* 0x00000000050572ca */ /* 0x000fe400000e0000 */
[----:B------:R-:W-:Y:S01]  /*8a40*/  R2UR UR6, R10 ;  /* 0x000000000a0672ca */ /* 0x000fe200000e0000 */
[----:B------:R-:W-:Y:S01]  /*8a50*/  IMAD R10, R182, -0x40, R168 ;  /* 0xffffffc0b60a7824 */ /* 0x000fe200078e02a8 */
[----:B------:R-:W-:-:S04]  /*8a60*/  R2UR UR7, R11 ;  /* 0x000000000b0772ca */ /* 0x000fc800000e0000 */
[----:B------:R-:W-:-:S04]  /*8a70*/  IADD3 R10, -R193, 0x40, R10 ;  /* 0x00000040c10a7810 */ /* 0x000fc80007ffe10a */
[C---:B------:R-:W-:Y:S02]  /*8a80*/  ISETP.GT.AND P5, PT, R10.reuse, RZ, PT ;  /* 0x000000ff0a00720c */ /* 0x040fe40003fa4270 */
[C---:B------:R-:W-:Y:S02]  /*8a90*/  ISETP.GT.AND P4, PT, R10.reuse, 0x1, PT ;  /* 0x000000010a00780c */ /* 0x040fe40003f84270 */
[C---:B------:R-:W-:Y:S02]  /*8aa0*/  ISETP.GT.AND P3, PT, R10.reuse, 0x8, PT ;  /* 0x000000080a00780c */ /* 0x040fe40003f64270 */
[C---:B------:R-:W-:Y:S02]  /*8ab0*/  ISETP.GT.AND P2, PT, R10.reuse, 0x9, PT ;  /* 0x000000090a00780c */ /* 0x040fe40003f44270 */
[C---:B------:R-:W-:Y:S02]  /*8ac0*/  ISETP.GT.AND P1, PT, R10.reuse, 0x10, PT ;  /* 0x000000100a00780c */ /* 0x040fe40003f24270 */
[----:B------:R-:W-:Y:S01]  /*8ad0*/  ISETP.GT.AND P6, PT, R10, 0x11, PT ;  /* 0x000000110a00780c */ /* 0x000fe20003fc4270 */
[----:B------:R-:W-:-:S02]  /*8ae0*/  WARPGROUP.DEPBAR.LE gsb0, 0x0 ;  /* 0x00008000000079c5 */ /* 0x000fc40000010000 */
[----:B------:R-:W-:-:S06]  /*8af0*/  WARPGROUP.ARRIVE ;  /* 0x00000000000079c5 */ /* 0x000fcc0000000000 */
[----:B------:R-:W-:Y:S01]  /*8b00*/  HGMMA.64x64x16.F32 R24, gdesc[UR4], R24, gsb0 ;  /* 0x00e00000041879f0 */ /* 0x000fe20008000818 */
[----:B------:R-:W-:Y:S02]  /*8b10*/  ULDC UR4, c[0x0][0x988] ;  /* 0x0002620000047ab9 */ /* 0x000fe40000000800 */
        /* <DEDUP_REMOVED lines=51> */
[----:B------:R-:W-:Y:S02]  /*8e50*/  FMNMX.FTZ R10, R11, R27, !PT ;  /* 0x0000001b0b0a7209 */ /* 0x000fe40007810000 */
[----:B------:R-:W-:-:S02]  /*8e60*/  FMNMX.FTZ R14, R53, R12, !PT ;  /* 0x0000000c350e7209 */ /* 0x000fc40007810000 */
[----:B------:R-:W-:Y:S02]  /*8e70*/  FMNMX.FTZ R10, R21, R10, !PT ;  /* 0x0000000a150a7209 */ /* 0x000fe40007810000 */
[----:B------:R-:W-:Y:S01]  /*8e80*/  FSEL R45, R46, -INF , P1 ;  /* 0xff8000002e2d7808 */ /* 0x000fe20000800000 */
[----:B------:R-:W1:Y:S01]  /*8e90*/  SHFL.BFLY PT, R3, R14, 0x2, 0x1f ;  /* 0x0c401f000e037f89 */ /* 0x000e6200000e0000 */
[----:B------:R-:W-:Y:S02]  /*8ea0*/  FMNMX.FTZ R10, R31, R10, !PT ;  /* 0x0000000a1f0a7209 */ /* 0x000fe40007810000 */
[----:B------:R-:W-:Y:S02]  /*8eb0*/  FSEL R47, R47, -INF , P6 ;  /* 0xff8000002f2f7808 */ /* 0x000fe40003000000 */
[----:B------:R-:W-:Y:S02]  /*8ec0*/  FMNMX.FTZ R10, R33, R10, !PT ;  /* 0x0000000a210a7209 */ /* 0x000fe40007810000 */
[----:B------:R-:W-:-:S02]  /*8ed0*/  FSEL R49, R50, -INF , P5 ;  /* 0xff80000032317808 */ /* 0x000fc40002800000 */
[----:B------:R-:W-:Y:S02]  /*8ee0*/  FMNMX.FTZ R10, R35, R10, !PT ;  /* 0x0000000a230a7209 */ /* 0x000fe40007810000 */
[----:B------:R-:W-:Y:S02]  /*8ef0*/  FSEL R51, R51, -INF , P4 ;  /* 0xff80000033337808 */ /* 0x000fe40002000000 */
[----:B------:R-:W-:Y:S01]  /*8f00*/  FMNMX.FTZ R12, R37, R10, !PT ;  /* 0x0000000a250c7209 */ /* 0x000fe20007810000 */
[----:B------:R-:W-:Y:S01]  /*8f10*/  IMAD.U32 R10, RZ, RZ, UR4 ;  /* 0x00000004ff0a7e24 */ /* 0x000fe2000f8e00ff */
[----:B------:R-:W-:Y:S02]  /*8f20*/  FSEL R55, R55, -INF , P2 ;  /* 0xff80000037377808 */ /* 0x000fe40001000000 */
[----:B------:R-:W-:-:S04]  /*8f30*/  FMNMX.FTZ R12, R39, R12, !PT ;  /* 0x0000000c270c7209 */ /* 0x000fc80007810000 */
[----:B------:R-:W-:Y:S02]  /*8f40*/  FMNMX.FTZ R12, R41, R12, !PT ;  /* 0x0000000c290c7209 */ /* 0x000fe40007810000 */
[----:B-1----:R-:W-:Y:S02]  /*8f50*/  FMNMX.FTZ R20, R14, R3, !PT ;  /* 0x000000030e147209 */ /* 0x002fe40007810000 */
[----:B------:R-:W-:-:S03]  /*8f60*/  FMNMX.FTZ R12, R43, R12, !PT ;  /* 0x0000000c2b0c7209 */ /* 0x000fc60007810000 */
[----:B------:R-:W1:Y:S01]  /*8f70*/  SHFL.BFLY PT, R3, R20, 0x1, 0x1f ;  /* 0x0c201f0014037f89 */ /* 0x000e6200000e0000 */
[----:B------:R-:W-:-:S04]  /*8f80*/  FMNMX.FTZ R12, R45, R12, !PT ;  /* 0x0000000c2d0c7209 */ /* 0x000fc80007810000 */
[----:B------:R-:W-:-:S04]  /*8f90*/  FMNMX.FTZ R12, R47, R12, !PT ;  /* 0x0000000c2f0c7209 */ /* 0x000fc80007810000 */
[----:B------:R-:W-:-:S04]  /*8fa0*/  FMNMX.FTZ R12, R49, R12, !PT ;  /* 0x0000000c310c7209 */ /* 0x000fc80007810000 */
[----:B------:R-:W-:Y:S02]  /*8fb0*/  FMNMX.FTZ R12, R51, R12, !PT ;  /* 0x0000000c330c7209 */ /* 0x000fe40007810000 */
[----:B-1----:R-:W-:-:S04]  /*8fc0*/  FMNMX.FTZ R3, R20, R3, !PT ;  /* 0x0000000314037209 */ /* 0x002fc80007810000 */
[C---:B------:R-:W-:Y:S01]  /*8fd0*/  FSETP.NEU.FTZ.AND P1, PT, R3.reuse, -INF , PT ;  /* 0xff8000000300780b */ /* 0x040fe20003f3d000 */
[----:B------:R-:W-:-:S05]  /*8fe0*/  FMUL.FTZ R14, R3, R10 ;  /* 0x0000000a030e7220 */ /* 0x000fca0000410000 */
[----:B------:R-:W-:-:S05]  /*8ff0*/  FSEL R20, R14, RZ, P1 ;  /* 0x000000ff0e147208 */ /* 0x000fca0000800000 */
[-CC-:B------:R-:W-:Y:S01]  /*9000*/  FFMA.FTZ R14, R13, R10.reuse, -R20.reuse ;  /* 0x0000000a0d0e7223 */ /* 0x180fe20000010814 */
[----:B------:R-:W-:Y:S01]  /*9010*/  FSEL R13, R54, -INF , P3 ;  /* 0xff800000360d7808 */ /* 0x000fe20001800000 */
        /* <DEDUP_REMOVED lines=9> */
[-CC-:B------:R-:W-:Y:S01]  /*90b0*/  FFMA.FTZ R65, R65, R10.reuse, -R20.reuse ;  /* 0x0000000a41417223 */ /* 0x180fe20000010814 */
[----:B------:R-:W1:Y:S01]  /*90c0*/  MUFU.EX2 R81, R24 ;  /* 0x0000001800517308 */ /* 0x000e620000000800 */
[-CC-:B------:R-:W-:Y:S01]  /*90d0*/  FFMA.FTZ R67, R67, R10.reuse, -R20.reuse ;  /* 0x0000000a43437223 */ /* 0x180fe20000010814 */
[----:B------:R-:W2:Y:S01]  /*90e0*/  SHFL.BFLY PT, R25, R12, 0x2, 0x1f ;  /* 0x0c401f000c197f89 */ /* 0x000ea200000e0000 */
[-CC-:B------:R-:W-:Y:S01]  /*90f0*/  FFMA.FTZ R69, R69, R10.reuse, -R20.reuse ;  /* 0x0000000a45457223 */ /* 0x180fe20000010814 */
[-CC-:B------:R-:W-:Y:S01]  /*9100*/  FFMA.FTZ R71, R71, R10.reuse, -R20.reuse ;  /* 0x0000000a47477223 */ /* 0x180fe20000010814 */
[-CC-:B------:R-:W-:Y:S01]  /*9110*/  FFMA.FTZ R73, R73, R10.reuse, -R20.reuse ;  /* 0x0000000a49497223 */ /* 0x180fe20000010814 */
[-CC-:B------:R-:W-:Y:S01]  /*9120*/  FFMA.FTZ R75, R75, R10.reuse, -R20.reuse ;  /* 0x0000000a4b4b7223 */ /* 0x180fe20000010814 */
[-CC-:B------:R-:W-:Y:S01]  /*9130*/  FFMA.FTZ R77, R77, R10.reuse, -R20.reuse ;  /* 0x0000000a4d4d7223 */ /* 0x180fe20000010814 */
[----:B------:R-:W3:Y:S01]  /*9140*/  MUFU.EX2 R57, R57 ;  /* 0x0000003900397308 */ /* 0x000ee20000000800 */
[-CC-:B------:R-:W-:Y:S01]  /*9150*/  FFMA.FTZ R79, R79, R10.reuse, -R20.reuse ;  /* 0x0000000a4f4f7223 */ /* 0x180fe20000010814 */
[----:B------:R-:W-:-:S06]  /*9160*/  FFMA.FTZ R20, R53, R10, -R20 ;  /* 0x0000000a35147223 */ /* 0x000fcc0000010814 */
[----:B------:R-:W4:Y:S01]  /*9170*/  MUFU.EX2 R154, R29 ;  /* 0x0000001d009a7308 */ /* 0x000f220000000800 */
[----:B-1----:R-:W-:Y:S01]  /*9180*/  FADD.FTZ R40, R152, R81 ;  /* 0x0000005198287221 */ /* 0x002fe20000010000 */
[----:B------:R-:W-:-:S06]  /*9190*/  F2FP.F16.F32.PACK_AB R152, R81, R152 ;  /* 0x000000985198723e */ /* 0x000fcc00000000ff */
[----:B------:R-:W1:Y:S01]  /*91a0*/  MUFU.EX2 R59, R59 ;  /* 0x0000003b003b7308 */ /* 0x000e620000000800 */
[----:B--2---:R-:W-:-:S05]  /*91b0*/  FMNMX.FTZ R25, R12, R25, !PT ;  /* 0x000000190c197209 */ /* 0x004fca0007810000 */
[----:B------:R-:W2:Y:S02]  /*91c0*/  SHFL.BFLY PT, R14, R25, 0x1, 0x1f ;  /* 0x0c201f00190e7f89 */ /* 0x000ea400000e0000 */
[----:B------:R-:W0:Y:S08]  /*91d0*/  MUFU.EX2 R156, R61 ;  /* 0x0000003d009c7308 */ /* 0x000e300000000800 */
[----:B------:R-:W-:Y:S08]  /*91e0*/  MUFU.EX2 R63, R63 ;  /* 0x0000003f003f7308 */ /* 0x000ff00000000800 */
[----:B------:R-:W-:Y:S01]  /*91f0*/  MUFU.EX2 R158, R65 ;  /* 0x00000041009e7308 */ /* 0x000fe20000000800 */
[----:B--2---:R-:W-:-:S07]  /*9200*/  FMNMX.FTZ R14, R25, R14, !PT ;  /* 0x0000000e190e7209 */ /* 0x004fce0007810000 */
[----:B------:R-:W-:Y:S01]  /*9210*/  MUFU.EX2 R67, R67 ;  /* 0x0000004300437308 */ /* 0x000fe20000000800 */
[C---:B------:R-:W-:Y:S01]  /*9220*/  FSETP.NEU.FTZ.AND P1, PT, R14.reuse, -INF , PT ;  /* 0xff8000000e00780b */ /* 0x040fe20003f3d000 */
[----:B------:R-:W-:-:S06]  /*9230*/  FMUL.FTZ R25, R14, R10 ;  /* 0x0000000a0e197220 */ /* 0x000fcc0000410000 */
[----:B------:R-:W-:Y:S01]  /*9240*/  MUFU.EX2 R160, R69 ;  /* 0x0000004500a07308 */ /* 0x000fe20000000800 */
[----:B------:R-:W-:Y:S01]  /*9250*/  FSEL R26, R25, RZ, P1 ;  /* 0x000000ff191a7208 */ /* 0x000fe20000800000 */
[----:B---3--:R-:W-:Y:S01]  /*9260*/  FADD.FTZ R25, R57, R40 ;  /* 0x0000002839197221 */ /* 0x008fe20000010000 */
[----:B------:R-:W-:-:S03]  /*9270*/  ISETP.NE.AND P1, PT, R60, RZ, PT ;  /* 0x000000ff3c00720c */ /* 0x000fc60003f25270 */
        /* <DEDUP_REMOVED lines=9> */
[----:B----4-:R-:W-:Y:S01]  /*9310*/  FADD.FTZ R42, R154, R25 ;  /* 0x000000199a2a7221 */ /* 0x010fe20000010000 */
[-CC-:B------:R-:W-:Y:S01]  /*9320*/  FFMA.FTZ R41, R41, R10.reuse, -R26.reuse ;  /* 0x0000000a29297223 */ /* 0x180fe2000001081a */
[----:B------:R-:W-:Y:S01]  /*9330*/  FFMA.FTZ R43, R43, R10, -R26 ;  /* 0x0000000a2b2b7223 */ /* 0x000fe2000001081a */
[----:B------:R1:W3:Y:S01]  /*9340*/  MUFU.EX2 R28, R27 ;  /* 0x0000001b001c7308 */ /* 0x0002e20000000800 */
[----:B--2---:R-:W-:-:S02]  /*9350*/  @!P1 VIADD R11, R15, 0x28c40 ;  /* 0x00028c400f0b9836 */ /* 0x004fc40000000000 */
[-CC-:B------:R-:W-:Y:S01]  /*9360*/  FFMA.FTZ R45, R45, R10.reuse, -R26.reuse ;  /* 0x0000000a2d2d7223 */ /* 0x180fe2000001081a */
[-CC-:B------:R-:W-:Y:S01]  /*9370*/  FFMA.FTZ R47, R47, R10.reuse, -R26.reuse ;  /* 0x0000000a2f2f7223 */ /* 0x180fe2000001081a */
[-CC-:B------:R-:W-:Y:S01]  /*9380*/  FFMA.FTZ R49, R49, R10.reuse, -R26.reuse ;  /* 0x0000000a31317223 */ /* 0x180fe2000001081a */
[-CC-:B------:R-:W-:Y:S01]  /*9390*/  FFMA.FTZ R51, R51, R10.reuse, -R26.reuse ;  /* 0x0000000a33337223 */ /* 0x180fe2000001081a */
[----:B------:R-:W-:Y:S01]  /*93a0*/  @!P1 PRMT R11, RZ, 0x654, R11 ;  /* 0x00000654ff0b9816 */ /* 0x000fe2000000000b */
[-C--:B------:R-:W-:Y:S01]  /*93b0*/  FFMA.FTZ R13, R13, R10.reuse, -R26 ;  /* 0x0000000a0d0d7223 */ /* 0x080fe2000001081a */
[----:B------:R-:W2:Y:S01]  /*93c0*/  MUFU.EX2 R21, R21 ;  /* 0x0000001500157308 */ /* 0x000ea20000000800 */
[----:B-1----:R-:W-:Y:S01]  /*93d0*/  FADD.FTZ R27, R59, R42 ;  /* 0x0000002a3b1b7221 */ /* 0x002fe20000010000 */
[----:B------:R1:W-:Y:S01]  /*93e0*/  @!P1 SYNCS.ARRIVE.TRANS64.RED.A1T0 RZ, [R11+URZ], RZ ;  /* 0x000000ff0bff99a7 */ /* 0x0003e2000810043f */
[----:B------:R-:W-:Y:S01]  /*93f0*/  FFMA.FTZ R26, R55, R10, -R26 ;  /* 0x0000000a371a7223 */ /* 0x000fe2000001081a */
[----:B------:R-:W-:Y:S01]  /*9400*/  F2FP.F16.F32.PACK_AB R154, R154, R57 ;  /* 0x000000399a9a723e */ /* 0x000fe200000000ff */
[C---:B0-----:R-:W-:Y:S01]  /*9410*/  FADD.FTZ R44, R156.reuse, R27 ;  /* 0x0000001b9c2c7221 */ /* 0x041fe20000010000 */
[----:B------:R-:W-:-:S02]  /*9420*/  F2FP.F16.F32.PACK_AB R156, R156, R59 ;  /* 0x0000003b9c9c723e */ /* 0x000fc400000000ff */
[----:B------:R-:W0:Y:S01]  /*9430*/  MUFU.EX2 R30, R31 ;  /* 0x0000001f001e7308 */ /* 0x000e220000000800 */
[----:B---3--:R-:W-:Y:S01]  /*9440*/  FADD.FTZ R40, R153, R28 ;  /* 0x0000001c99287221 */ /* 0x008fe20000010000 */
[----:B------:R-:W-:-:S06]  /*9450*/  F2FP.F16.F32.PACK_AB R153, R28, R153 ;  /* 0x000000991c99723e */ /* 0x000fcc00000000ff */
[----:B------:R-:W1:Y:S01]  /*9460*/  MUFU.EX2 R33, R33 ;  /* 0x0000002100217308 */ /* 0x000e620000000800 */
[----:B--2---:R-:W-:-:S07]  /*9470*/  FADD.FTZ R25, R21, R40 ;  /* 0x0000002815197221 */ /* 0x004fce0000010000 */
[----:B------:R-:W2:Y:S01]  /*9480*/  MUFU.EX2 R32, R35 ;  /* 0x0000002300207308 */ /* 0x000ea20000000800 */
[C---:B0-----:R-:W-:Y:S01]  /*9490*/  FADD.FTZ R42, R30.reuse, R25 ;  /* 0x000000191e2a7221 */ /* 0x041fe20000010000 */
[----:B------:R-:W-:Y:S01]  /*94a0*/  FADD.FTZ R25, R63, R44 ;  /* 0x0000002c3f197221 */ /* 0x000fe20000010000 */
[----:B------:R-:W-:Y:S01]  /*94b0*/  F2FP.F16.F32.PACK_AB R155, R30, R21 ;  /* 0x000000151e9b723e */ /* 0x000fe200000000ff */
[----:B------:R-:W-:Y:S02]  /*94c0*/  BAR.SYNC.DEFER_BLOCKING 0xf, 0x100 ;  /* 0x03c4000000007b1d */ /* 0x000fe40000010000 */
[C---:B------:R-:W-:Y:S01]  /*94d0*/  FADD.FTZ R44, R158.reuse, R25 ;  /* 0x000000199e2c7221 */ /* 0x040fe20000010000 */
[----:B------:R-:W-:Y:S01]  /*94e0*/  F2FP.F16.F32.PACK_AB R158, R158, R63 ;  /* 0x0000003f9e9e723e */ /* 0x000fe200000000ff */
[----:B-1----:R-:W-:Y:S02]  /*94f0*/  FADD.FTZ R11, R33, R42 ;  /* 0x0000002a210b7221 */ /* 0x002fe40000010000 */
[----:B------:R-:W0:Y:S01]  /*9500*/  MUFU.EX2 R37, R37 ;  /* 0x0000002500257308 */ /* 0x000e220000000800 */
[----:B------:R-:W-:-:S04]  /*9510*/  FADD.FTZ R25, R67, R44 ;  /* 0x0000002c43197221 */ /* 0x000fc80000010000 */
[C---:B------:R-:W-:Y:S01]  /*9520*/  FADD.FTZ R44, R160.reuse, R25 ;  /* 0x00000019a02c7221 */ /* 0x040fe20000010000 */
[----:B------:R-:W-:Y:S01]  /*9530*/  F2FP.F16.F32.PACK_AB R160, R160, R67 ;  /* 0x00000043a0a0723e */ /* 0x000fe200000000ff */
[C---:B--2---:R-:W-:Y:S01]  /*9540*/  FADD.FTZ R42, R32.reuse, R11 ;  /* 0x0000000b202a7221 */ /* 0x044fe20000010000 */
[----:B------:R-:W1:Y:S01]  /*9550*/  MUFU.EX2 R34, R39 ;  /* 0x0000002700227308 */ /* 0x000e620000000800 */
[----:B------:R-:W-:-:S07]  /*9560*/  F2FP.F16.F32.PACK_AB R157, R32, R33 ;  /* 0x00000021209d723e */ /* 0x000fce00000000ff */
[----:B------:R-:W2:Y:S01]  /*9570*/  MUFU.EX2 R41, R41 ;  /* 0x0000002900297308 */ /* 0x000ea20000000800 */
[----:B0-----:R-:W-:Y:S01]  /*9580*/  FADD.FTZ R11, R37, R42 ;  /* 0x0000002a250b7221 */ /* 0x001fe20000010000 */
[----:B------:R0:W-:Y:S06]  /*9590*/  STSM.16.M88.4 [R195+0x26800], R152 ;  /* 0x02680098c3007844 */ /* 0x0001ec0000000200 */
[----:B------:R-:W3:Y:S01]  /*95a0*/  MUFU.EX2 R36, R43 ;  /* 0x0000002b00247308 */ /* 0x000ee20000000800 */
[C---:B-1----:R-:W-:Y:S01]  /*95b0*/  FADD.FTZ R42, R34.reuse, R11 ;  /* 0x0000000b222a7221 */ /* 0x042fe20000010000 */
[----:B------:R-:W-:-:S05]  /*95c0*/  F2FP.F16.F32.PACK_AB R159, R34, R37 ;  /* 0x00000025229f723e */ /* 0x000fca00000000ff */
[----:B------:R0:W-:Y:S01]  /*95d0*/  STSM.16.M88.4 [R198], R156 ;  /* 0x0000009cc6007844 */ /* 0x0001e20000000200 */
        /* <DEDUP_REMOVED lines=8> */
[----:B--2---:R-:W-:-:S07]  /*9660*/  FADD.FTZ R21, R45, R28 ;  /* 0x0000001c2d157221 */ /* 0x004fce0000010000 */
[----:B------:R-:W-:Y:S01]  /*9670*/  MUFU.EX2 R75, R75 ;  /* 0x0000004b004b7308 */ /* 0x000fe20000000800 */
[C---:B---3--:R-:W-:Y:S01]  /*9680*/  F2FP.F16.F32.PACK_AB R162, R12.reuse, R71 ;  /* 0x000000470ca2723e */ /* 0x048fe200000000ff */
[----:B------:R-:W-:-:S06]  /*9690*/  FADD.FTZ R12, R12, R11 ;  /* 0x0000000b0c0c7221 */ /* 0x000fcc0000010000 */
[----:B------:R-:W2:Y:S01]  /*96a0*/  MUFU.EX2 R24, R77 ;  /* 0x0000004d00187308 */ /* 0x000ea20000000800 */
[C---:B-1----:R-:W-:Y:S01]  /*96b0*/  F2FP.F16.F32.PACK_AB R163, R38.reuse, R45 ;  /* 0x0000002d26a3723e */ /* 0x042fe200000000ff */
[----:B------:R-:W-:-:S04]  /*96c0*/  FADD.FTZ R38, R38, R21 ;  /* 0x0000001526267221 */ /* 0x000fc80000010000 */
[----:B------:R0:W-:Y:S02]  /*96d0*/  STSM.16.M88.4 [R196], R160 ;  /* 0x000000a0c4007844 */ /* 0x0001e40000000200 */
[----:B------:R-:W-:Y:S08]  /*96e0*/  MUFU.EX2 R49, R49 ;  /* 0x0000003100317308 */ /* 0x000ff00000000800 */
[----:B------:R-:W1:Y:S01]  /*96f0*/  MUFU.EX2 R40, R51 ;  /* 0x0000003300287308 */ /* 0x000e620000000800 */
[----:B--2---:R-:W-:Y:S01]  /*9700*/  F2FP.F16.F32.PACK_AB R164, R24, R75 ;  /* 0x0000004b18a4723e */ /* 0x004fe200000000ff */
[----:B------:R-:W-:-:S04]  /*9710*/  FADD.FTZ R75, R75, R12 ;  /* 0x0000000c4b4b7221 */ /* 0x000fc80000010000 */
[----:B------:R-:W-:Y:S02]  /*9720*/  FADD.FTZ R24, R24, R75 ;  /* 0x0000004b18187221 */ /* 0x000fe40000010000 */
[----:B------:R-:W2:Y:S08]  /*9730*/  MUFU.EX2 R79, R79 ;  /* 0x0000004f004f7308 */ /* 0x000eb00000000800 */
[----:B------:R-:W3:Y:S01]  /*9740*/  MUFU.EX2 R20, R20 ;  /* 0x0000001400147308 */ /* 0x000ee20000000800 */
[----:B-1----:R-:W-:Y:S01]  /*9750*/  F2FP.F16.F32.PACK_AB R165, R40, R49 ;  /* 0x0000003128a5723e */ /* 0x002fe200000000ff */
[----:B------:R-:W-:-:S04]  /*9760*/  FADD.FTZ R49, R49, R38 ;  /* 0x0000002631317221 */ /* 0x000fc80000010000 */
[----:B------:R-:W-:Y:S02]  /*9770*/  FADD.FTZ R40, R40, R49 ;  /* 0x0000003128287221 */ /* 0x000fe40000010000 */
[----:B------:R-:W-:Y:S01]  /*9780*/  MUFU.EX2 R13, R13 ;  /* 0x0000000d000d7308 */ /* 0x000fe20000000800 */
[----:B--2---:R-:W-:-:S07]  /*9790*/  FADD.FTZ R11, R79, R24 ;  /* 0x000000184f0b7221 */ /* 0x004fce0000010000 */
[----:B------:R-:W1:Y:S01]  /*97a0*/  MUFU.EX2 R26, R26 ;  /* 0x0000001a001a7308 */ /* 0x000e620000000800 */
[C---:B---3--:R-:W-:Y:S01]  /*97b0*/  F2FP.F16.F32.PACK_AB R166, R20.reuse, R79 ;  /* 0x0000004f14a6723e */ /* 0x048fe200000000ff */
[----:B------:R-:W-:Y:S01]  /*97c0*/  FADD.FTZ R11, R20, R11 ;  /* 0x0000000b140b7221 */ /* 0x000fe20000010000 */
[----:B-1----:R-:W-:Y:S01]  /*97d0*/  F2FP.F16.F32.PACK_AB R167, R26, R13 ;  /* 0x0000000d1aa7723e */ /* 0x002fe200000000ff */
[----:B------:R-:W-:-:S04]  /*97e0*/  FADD.FTZ R13, R13, R40 ;  /* 0x000000280d0d7221 */ /* 0x000fc80000010000 */
[----:B------:R0:W-:Y:S01]  /*97f0*/  STSM.16.M88.4 [R197], R164 ;  /* 0x000000a4c5007844 */ /* 0x0001e20000000200 */
[----:B------:R-:W-:Y:S01]  /*9800*/  FADD.FTZ R12, R26, R13 ;  /* 0x0000000d1a0c7221 */ /* 0x000fe20000010000 */
[----:B------:R-:W-:Y:S06]  /*9810*/  @!P0 BRA `(.L_x_3939) ;  /* 0x0000000000048947 */ /* 0x000fec0003800000 */
[----:B------:R-:W-:Y:S01]  /*9820*/  BPT.TRAP 0x1 ;  /* 0x000000040000795c */ /* 0x000fe20000300000 */
.L_x_3939:
[----:B------:R1:W2:Y:S01]  /*9830*/  SYNCS.PHASECHK.TRANS64.TRYWAIT P2, [R15+URZ+0x28c50], R58 ;  /* 0x028c503a0f0075a7 */ /* 0x0002a2000804017f */
[----:B------:R-:W-:Y:S05]  /*9840*/  @!P0 BRA `(.L_x_3940) ;  /* 0x0000000000048947 */ /* 0x000fea0003800000 */
[----:B------:R-:W-:Y:S01]  /*9850*/  BPT.TRAP 0x1 ;  /* 0x000000040000795c */ /* 0x000fe20000300000 */
.L_x_3940:
[----:B------:R-:W-:Y:S01]  /*9860*/  LOP3.LUT R13, R56, 0x2000000, RZ, 0xfc, !PT ;  /* 0x02000000380d7812 */ /* 0x000fe200078efcff */
[----:B------:R-:W-:Y:S01]  /*9870*/  ULDC UR36, c[0x0][0x988] ;  /* 0x0002620000247ab9 */ /* 0x000fe20000000800 */
[----:B------:R-:W-:Y:S01]  /*9880*/  BSSY B0, `(.L_x_3941) ;  /* 0x0000006000007945 */ /* 0x000fe20003800000 */
[----:B------:R-:W-:Y:S02]  /*9890*/  IMAD.MOV.U32 R21, RZ, RZ, 0x40000040 ;  /* 0x40000040ff157424 */ /* 0x000fe400078e00ff */
[----:B------:R-:W-:Y:S01]  /*98a0*/  IMAD R20, R18, 0x1000, R13 ;  /* 0x0000100012147824 */ /* 0x000fe200078e020d */
[----:B--2---:R-:W-:Y:S06]  /*98b0*/  @P2 BRA `(.L_x_3942) ;  /* 0x0000000000082947 */ /* 0x004fec0003800000 */
[----:B------:R-:W2:Y:S02]  /*98c0*/  SYNCS.PHASECHK.TRANS64.TRYWAIT P2, [R15+URZ+0x28c50], R58 ;  /* 0x028c503a0f0075a7 */ /* 0x000ea4000804017f */
[----:B--2---:R-:W-:Y:S05]  /*98d0*/  @!P2 BRA `(.L_x_3943) ;  /* 0x000000e40088a947 */ /* 0x004fea0003800000 */
.L_x_3942:
[----:B------:R-:W-:Y:S05]  /*98e0*/  BSYNC B0 ;  /* 0x0000000000007941 */ /* 0x000fea0003800000 */
.L_x_3941:
[----:B------:R-:W-:Y:S01]  /*98f0*/  R2UR UR6, R20 ;  /* 0x00000000140672ca */ /* 0x000fe200000e0000 */
[----:B-12---:R-:W-:Y:S01]  /*9900*/  WARPGROUP.ARRIVE ;  /* 0x00000000000079c5 */ /* 0x006fe20000000000 */
[----:B------:R-:W-:Y:S01]  /*9910*/  R2UR UR7, R21 ;  /* 0x00000000150772ca */ /* 0x000fe200000e0000 */
[----:B------:R-:W-:Y:S01]  /*9920*/  IMAD.MOV.U32 R21, RZ, RZ, 0x40000040 ;  /* 0x40000040ff157424 */ /* 0x000fe200078e00ff */
[----:B------:R-:W-:Y:S01]  /*9930*/  ISETP.GE.AND P2, PT, R168, 0x41, PT ;  /* 0x00000041a800780c */ /* 0x000fe20003f46270 */
[----:B------:R-:W-:Y:S01]  /*9940*/  @!P1 VIADD R15, R15, 0x28c60 ;  /* 0x00028c600f0f9836 */ /* 0x000fe20000000000 */
[----:B------:R-:W-:Y:S04]  /*9950*/  BSSY B0, `(.L_x_3944) ;  /* 0x00001c9000007945 */ /* 0x000fe80003800000 */
[----:B------:R-:W-:-:S05]  /*9960*/  @!P1 PRMT R15, RZ, 0x654, R15 ;  /* 0x00000654ff0f9816 */ /* 0x000fca000000000f */
[----:B------:R-:W-:Y:S03]  /*9970*/  HGMMA.64x256x16.F32 R24, R152, gdesc[UR4].tnspB, RZ, !UPT, gsb0 ;  /* 0x43e0000498187df0 */ /* 0x000fe6000c0008ff */
[----:B------:R-:W-:Y:S02]  /*9980*/  WARPGROUP.DEPBAR.LE gsb0, 0x0 ;  /* 0x00008000000079c5 */ /* 0x000fe40000010000 */
[----:B0-----:R-:W-:Y:S01]  /*9990*/  VIADD R152, R20, 0x80 ;  /* 0x0000008014987836 */ /* 0x001fe20000000000 */
[----:B------:R-:W-:Y:S01]  /*99a0*/  WARPGROUP.ARRIVE ;  /* 0x00000000000079c5 */ /* 0x000fe20000000000 */
[----:B------:R-:W-:-:S03]  /*99b0*/  IMAD.MOV.U32 R153, RZ, RZ, 0x40000040 ;  /* 0x40000040ff997424 */ /* 0x000fc600078e00ff */
[----:B------:R-:W-:Y:S01]  /*99c0*/  R2UR UR6, R152 ;  /* 0x00000000980672ca */ /* 0x000fe200000e0000 */
[C---:B------:R-:W-:Y:S01]  /*99d0*/  VIADD R152, R20.reuse, 0x100 ;  /* 0x0000010014987836 */ /* 0x040fe20000000000 */
[----:B------:R-:W-:Y:S01]  /*99e0*/  R2UR UR7, R153 ;  /* 0x00000000990772ca */ /* 0x000fe200000e0000 */
[----:B------:R-:W-:Y:S02]  /*99f0*/  IMAD.MOV.U32 R153, RZ, RZ, 0x40000040 ;  /* 0x40000040ff997424 */ /* 0x000fe400078e00ff */
[----:B------:R-:W-:-:S13]  /*9a00*/  VIADD R20, R20, 0x180 ;  /* 0x0000018014147836 */ /* 0x000fda0000000000 */
[----:B------:R-:W-:Y:S01]  /*9a10*/  HGMMA.64x256x16.F32 R24, R156, gdesc[UR4].tnspB, R24, gsb0 ;  /* 0x43e000049c187df0 */ /* 0x000fe20008000818 */
[----:B------:R-:W-:Y:S02]  /*9a20*/  R2UR UR6, R152 ;  /* 0x00000000980672ca */ /* 0x000fe400000e0000 */
[----:B------:R-:W-:Y:S01]  /*9a30*/  R2UR UR7, R153 ;  /* 0x00000000990772ca */ /* 0x000fe200000e0000 */
[----:B------:R-:W-:Y:S02]  /*9a40*/  WARPGROUP.DEPBAR.LE gsb0, 0x0 ;  /* 0x00008000000079c5 */ /* 0x000fe40000010000 */
[----:B------:R-:W-:-:S15]  /*9a50*/  WARPGROUP.ARRIVE ;  /* 0x00000000000079c5 */ /* 0x000fde0000000000 */
[----:B------:R-:W-:-:S07]  /*9a60*/  NOP ;  /* 0x0000000000007918 */ /* 0x000fce0000000000 */
[----:B------:R-:W-:Y:S01]  /*9a70*/  HGMMA.64x256x16.F32 R24, R160, gdesc[UR4].tnspB, R24, gsb0 ;  /* 0x43e00004a0187df0 */ /* 0x000fe20008000818 */
[----:B------:R-:W-:Y:S02]  /*9a80*/  R2UR UR6, R20 ;  /* 0x00000000140672ca */ /* 0x000fe400000e0000 */
[----:B------:R-:W-:Y:S01]  /*9a90*/  R2UR UR7, R21 ;  /* 0x00000000150772ca */ /* 0x000fe200000e0000 */
[----:B------:R-:W-:Y:S02]  /*9aa0*/  WARPGROUP.DEPBAR.LE gsb0, 0x0 ;  /* 0x00008000000079c5 */ /* 0x000fe40000010000 */
[----:B------:R-:W-:-:S15]  /*9ab0*/  WARPGROUP.ARRIVE ;  /* 0x00000000000079c5 */ /* 0x000fde0000000000 */
[----:B------:R-:W-:-:S07]  /*9ac0*/  NOP ;  /* 0x0000000000007918 */ /* 0x000fce0000000000 */
        /* <DEDUP_REMOVED lines=11> */
[----:B------:R-:W-:Y:S05]  /*9b80*/  @!P2 BRA `(.L_x_3945) ;  /* 0x000000180094a947 */ /* 0x000fea0003800000 */
[----:B0-----:R-:W-:Y:S02]  /*9b90*/  VIADD R15, R182, 0xfffffffe ;  /* 0xfffffffeb60f7836 */ /* 0x001fe40000000000 */
[----:B------:R-:W-:Y:S02]  /*9ba0*/  IMAD.MOV.U32 R21, RZ, RZ, R14 ;  /* 0x000000ffff157224 */ /* 0x000fe400078e000e */
[----:B------:R-:W-:Y:S02]  /*9bb0*/  IMAD.MOV.U32 R225, RZ, RZ, R3 ;  /* 0x000000ffffe17224 */ /* 0x000fe400078e0003 */
[----:B------:R-:W-:-:S07]  /*9bc0*/  IMAD.MOV.U32 R224, RZ, RZ, R18 ;  /* 0x000000ffffe07224 */ /* 0x000fce00078e0012 */
.L_x_3956:
[----:B------:R-:W-:Y:S01]  /*9bd0*/  VIADD R18, R224, 0x1 ;  /* 0x00000001e0127836 */ /* 0x000fe20000000000 */
[C---:B------:R-:W-:Y:S01]  /*9be0*/  ISETP.GT.AND P2, PT, R15.reuse, RZ, PT ;  /* 0x000000ff0f00720c */ /* 0x040fe20003f44270 */
[----:B------:R-:W-:-:S03]  /*9bf0*/  VIADD R15, R15, 0xffffffff ;  /* 0xffffffff0f0f7836 */ /* 0x000fc60000000000 */
[----:B------:R-:W-:-:S04]  /*9c00*/  ISETP.NE.AND P3, PT, R18, 0x2, PT ;  /* 0x000000021200780c */ /* 0x000fc80003f65270 */
[----:B------:R-:W-:Y:S02]  /*9c10*/  SEL R3, RZ, 0x1, P3 ;  /* 0x00000001ff037807 */ /* 0x000fe40001800000 */
[----:B------:R-:W-:Y:S02]  /*9c20*/  SEL R18, R18, RZ, P3 ;  /* 0x000000ff12127207 */ /* 0x000fe40001800000 */
[----:B------:R-:W-:Y:S01]  /*9c30*/  LOP3.LUT R22, R22, R3, RZ, 0x3c, !PT ;  /* 0x0000000316167212 */ /* 0x000fe200078e3cff */
[----:B-1----:R-:W-:Y:S06]  /*9c40*/  @!P0 BRA `(.L_x_3946) ;  /* 0x0000000000048947 */ /* 0x002fec0003800000 */
[----:B------:R-:W-:Y:S01]  /*9c50*/  BPT.TRAP 0x1 ;  /* 0x000000040000795c */ /* 0x000fe20000300000 */
.L_x_3946:
[----:B------:R-:W-:Y:S01]  /*9c60*/  IMAD R216, R18, 0x8, R2 ;  /* 0x0000000812d87824 */ /* 0x000fe200078e0202 */
[----:B------:R-:W-:-:S04]  /*9c70*/  SHF.L.U32 R20, R22, 0x1f, RZ ;  /* 0x0000001f16147819 */ /* 0x000fc800000006ff */
[----:B------:R0:W1:Y:S01]  /*9c80*/  SYNCS.PHASECHK.TRANS64.TRYWAIT P3, [R216+URZ+0x28c30], R20 ;  /* 0x028c3014d80075a7 */ /* 0x000062000806017f */
[----:B------:R-:W-:Y:S05]  /*9c90*/  @!P0 BRA `(.L_x_3947) ;  /* 0x0000000000048947 */ /* 0x000fea0003800000 */
[----:B------:R-:W-:Y:S01]  /*9ca0*/  BPT.TRAP 0x1 ;  /* 0x000000040000795c */ /* 0x000fe20000300000 */
.L_x_3947:
[----:B------:R-:W-:Y:S01]  /*9cb0*/  VIADD R3, R2, 0x20400 ;  /* 0x0002040002037836 */ /* 0x000fe20000000000 */
[----:B------:R-:W-:Y:S01]  /*9cc0*/  BSSY B1, `(.L_x_3948) ;  /* 0x0000009000017945 */ /* 0x000fe20003800000 */
[----:B------:R-:W-:Y:S02]  /*9cd0*/  IMAD R156, R18, 0x200, R0 ;  /* 0x00000200129c7824 */ /* 0x000fe400078e0200 */
[----:B------:R-:W-:Y:S01]  /*9ce0*/  IMAD.MOV.U32 R157, RZ, RZ, 0x40000040 ;  /* 0x40000040ff9d7424 */ /* 0x000fe200078e00ff */
[----:B------:R-:W-:-:S04]  /*9cf0*/  SHF.R.U32.HI R3, RZ, 0x4, R3 ;  /* 0x00000004ff037819 */ /* 0x000fc80000011603 */
[----:B------:R-:W-:-:S04]  /*9d00*/  LOP3.LUT R3, R3, 0x3fff, RZ, 0xc0, !PT ;  /* 0x00003fff03037812 */ /* 0x000fc800078ec0ff */
[----:B------:R-:W-:Y:S01]  /*9d10*/  LOP3.LUT R152, R3, 0x10000, RZ, 0xfc, !PT ;  /* 0x0001000003987812 */ /* 0x000fe200078efcff */
[----:B-1----:R-:W-:Y:S06]  /*9d20*/  @P3 BRA `(.L_x_3949) ;  /* 0x0000000000083947 */ /* 0x002fec0003800000 */
[----:B------:R-:W1:Y:S02]  /*9d30*/  SYNCS.PHASECHK.TRANS64.TRYWAIT P3, [R216+URZ+0x28c30], R20 ;  /* 0x028c3014d80075a7 */ /* 0x000e64000806017f */
[----:B-1----:R-:W-:Y:S05]  /*9d40*/  @!P3 BRA `(.L_x_3950) ;  /* 0x000000e00080b947 */ /* 0x002fea0003800000 */
.L_x_3949:
[----:B------:R-:W-:Y:S05]  /*9d50*/  BSYNC B1 ;  /* 0x0000000000017941 */ /* 0x000fea0003800000 */
.L_x_3948:
[----:B------:R-:W-:Y:S01]  /*9d60*/  IMAD.MOV.U32 R153, RZ, RZ, 0x40000040 ;  /* 0x40000040ff997424 */ /* 0x000fe200078e00ff */
[----:B------:R-:W-:Y:S01]  /*9d70*/  R2UR UR4, R152 ;  /* 0x00000000980472ca */ /* 0x000fe200000e0000 */
[C---:B------:R-:W-:Y:S01]  /*9d80*/  VIADD R154, R156.reuse, 0x2 ;  /* 0x000000029c9a7836 */ /* 0x040fe20000000000 */
[C---:B------:R-:W-:Y:S01]  /*9d90*/  R2UR UR6, R156.reuse ;  /* 0x000000009c0672ca */ /* 0x040fe200000e0000 */
[C---:B------:R-:W-:Y:S01]  /*9da0*/  VIADD R152, R156.reuse, 0x4 ;  /* 0x000000049c987836 */ /* 0x040fe20000000000 */
[----:B------:R-:W-:Y:S01]  /*9db0*/  R2UR UR7, R157 ;  /* 0x000000009d0772ca */ /* 0x000fe200000e0000 */
[----:B------:R-:W-:Y:S01]  /*9dc0*/  VIADD R156, R156, 0x6 ;  /* 0x000000069c9c7836 */ /* 0x000fe20000000000 */
[----:B------:R-:W-:Y:S01]  /*9dd0*/  R2UR UR5, R153 ;  /* 0x00000000990572ca */ /* 0x000fe200000e0000 */
[----:B------:R-:W-:Y:S01]  /*9de0*/  IMAD.MOV.U32 R155, RZ, RZ, 0x40000040 ;  /* 0x40000040ff9b7424 */ /* 0x000fe200078e00ff */
[----:B------:R-:W-:Y:S01]  /*9df0*/  R2UR UR10, R154 ;  /* 0x000000009a0a72ca */ /* 0x000fe200000e0000 */
[----:B------:R-:W-:Y:S01]  /*9e00*/  IMAD.MOV.U32 R157, RZ, RZ, 0x40000040 ;  /* 0x40000040ff9d7424 */ /* 0x000fe200078e00ff */
[----:B------:R-:W-:-:S02]  /*9e10*/  R2UR UR14, R152 ;  /* 0x00000000980e72ca */ /* 0x000fc400000e0000 */
[----:B------:R-:W-:Y:S02]  /*9e20*/  R2UR UR11, R155 ;  /* 0x000000009b0b72ca */ /* 0x000fe400000e0000 */
[----:B------:R-:W-:Y:S02]  /*9e30*/  R2UR UR15, R153 ;  /* 0x00000000990f72ca */ /* 0x000fe400000e0000 */
[----:B------:R-:W-:Y:S02]  /*9e40*/  R2UR UR18, R156 ;  /* 0x000000009c1272ca */ /* 0x000fe400000e0000 */
[----:B------:R-:W-:Y:S02]  /*9e50*/  R2UR UR19, R157 ;  /* 0x000000009d1372ca */ /* 0x000fe400000e0000 */
[----:B------:R-:W-:Y:S01]  /*9e60*/  WARPGROUP.ARRIVE ;  /* 0x00000000000079c5 */ /* 0x000fe20000000000 */
[----:B------:R-:W-:Y:S02]  /*9e70*/  R2UR UR8, R8 ;  /* 0x00000000080872ca */ /* 0x000fe400000e0000 */
[----:B------:R-:W-:-:S02]  /*9e80*/  R2UR UR9, R9 ;  /* 0x00000000090972ca */ /* 0x000fc400000e0000 */
[----:B------:R-:W-:Y:S01]  /*9e90*/  R2UR UR12, R6 ;  /* 0x00000000060c72ca */ /* 0x000fe200000e0000 */
[----:B------:R-:W-:Y:S01]  /*9ea0*/  HGMMA.64x64x16.F32 R152, gdesc[UR4], RZ, !UPT, gsb0 ;  /* 0x00e00000049879f0 */ /* 0x000fe2000c0008ff */
[----:B------:R-:W-:Y:S02]  /*9eb0*/  R2UR UR13, R7 ;  /* 0x00000000070d72ca */ /* 0x000fe400000e0000 */
[----:B------:R-:W-:Y:S02]  /*9ec0*/  R2UR UR16, R4 ;  /* 0x00000000041072ca */ /* 0x000fe400000e0000 */
[----:B------:R-:W-:Y:S01]  /*9ed0*/  R2UR UR17, R5 ;  /* 0x00000000051172ca */ /* 0x000fe200000e0000 */
        /* <DEDUP_REMOVED lines=26> */
[----:B------:R-:W2:Y:S02]  /*a080*/  SHFL.BFLY PT, R10, R3, 0x2, 0x1f ;  /* 0x0c401f00030a7f89 */ /* 0x000ea400000e0000 */
[----:B--2---:R-:W-:-:S05]  /*a090*/  FMNMX.FTZ R3, R3, R10, !PT ;  /* 0x0000000a03037209 */ /* 0x004fca0007810000 */
[----:B------:R-:W2:Y:S02]  /*a0a0*/  SHFL.BFLY PT, R10, R3, 0x1, 0x1f ;  /* 0x0c201f00030a7f89 */ /* 0x000ea400000e0000 */
[----:B--2---:R-:W-:Y:S01]  /*a0b0*/  FMNMX.FTZ R3, R3, R10, !PT ;  /* 0x0000000a03037209 */ /* 0x004fe20007810000 */
[----:B------:R-:W-:-:S04]  /*a0c0*/  IMAD.U32 R10, RZ, RZ, UR36 ;  /* 0x00000024ff0a7e24 */ /* 0x000fc8000f8e00ff */
[C---:B------:R-:W-:Y:S01]  /*a0d0*/  FMUL.FTZ R14, R3.reuse, R10 ;  /* 0x0000000a030e7220 */ /* 0x040fe20000410000 */
[----:B------:R-:W-:-:S03]  /*a0e0*/  FADD.FTZ R225, -R3, R225 ;  /* 0x000000e103e17221 */ /* 0x000fc60000010100 */
        /* <DEDUP_REMOVED lines=15> */
[-C--:B------:R-:W-:Y:S01]  /*a1e0*/  FFMA.FTZ R181, R181, R10.reuse, -R14 ;  /* 0x0000000ab5b57223 */ /* 0x080fe2000001080e */
[----:B------:R-:W-:Y:S01]  /*a1f0*/  @!P1 IADD3 R14, R216, 0x28c40, RZ ;  /* 0x00028c40d80e9810 */ /* 0x000fe20007ffe0ff */
[----:B------:R-:W-:Y:S01]  /*a200*/  FMUL.FTZ R225, R225, R10 ;  /* 0x0000000ae1e17220 */ /* 0x000fe20000410000 */
[----:B------:R-:W-:Y:S02]  /*a210*/  MUFU.EX2 R152, R152 ;  /* 0x0000009800987308 */ /* 0x000fe40000000800 */
[----:B------:R-:W-:-:S04]  /*a220*/  @!P1 PRMT R14, RZ, 0x654, R14 ;  /* 0x00000654ff0e9816 */ /* 0x000fc8000000000e */
[----:B------:R2:W-:Y:S02]  /*a230*/  @!P1 SYNCS.ARRIVE.TRANS64.RED.A1T0 RZ, [R14+URZ], RZ ;  /* 0x000000ff0eff99a7 */ /* 0x0005e4000810043f */
[----:B------:R-:W3:Y:S01]  /*a240*/  MUFU.EX2 R225, R225 ;  /* 0x000000e100e17308 */ /* 0x000ee20000000800 */
[----:B--2---:R-:W-:-:S07]  /*a250*/  IMAD.MOV R14, RZ, RZ, -R194 ;  /* 0x000000ffff0e7224 */ /* 0x004fce00078e0ac2 */
[----:B------:R-:W2:Y:S01]  /*a260*/  MUFU.EX2 R153, R153 ;  /* 0x0000009900997308 */ /* 0x000ea20000000800 */
[----:B------:R-:W-:Y:S02]  /*a270*/  ISETP.NE.AND P3, PT, R193, R14, PT ;  /* 0x0000000ec100720c */ /* 0x000fe40003f65270 */
[----:B------:R-:W-:-:S05]  /*a280*/  FMNMX.FTZ R14, R154, R21, !PT ;  /* 0x000000159a0e7209 */ /* 0x000fca0007810000 */
[----:B------:R-:W4:Y:S01]  /*a290*/  MUFU.EX2 R156, R156 ;  /* 0x0000009c009c7308 */ /* 0x000f220000000800 */
[----:B---3--:R-:W-:Y:S01]  /*a2a0*/  FFMA.FTZ R11, R225, R11, R152 ;  /* 0x0000000be10b7223 */ /* 0x008fe20000010098 */
[-C--:B------:R-:W-:Y:S01]  /*a2b0*/  FMUL.FTZ R24, R24, R225.reuse ;  /* 0x000000e118187220 */ /* 0x080fe20000410000 */
[-C--:B------:R-:W-:Y:S01]  /*a2c0*/  FMUL.FTZ R25, R25, R225.reuse ;  /* 0x000000e119197220 */ /* 0x080fe20000410000 */
[-C--:B------:R-:W-:Y:S01]  /*a2d0*/  FMUL.FTZ R28, R28, R225.reuse ;  /* 0x000000e11c1c7220 */ /* 0x080fe20000410000 */
[-C--:B------:R-:W-:Y:S01]  /*a2e0*/  FMUL.FTZ R29, R29, R225.reuse ;  /* 0x000000e11d1d7220 */ /* 0x080fe20000410000 */
[-C--:B------:R-:W-:Y:S01]  /*a2f0*/  FMUL.FTZ R32, R32, R225.reuse ;  /* 0x000000e120207220 */ /* 0x080fe20000410000 */
[-C--:B------:R-:W-:Y:S01]  /*a300*/  FMUL.FTZ R33, R33, R225.reuse ;  /* 0x000000e121217220 */ /* 0x080fe20000410000 */
[----:B------:R-:W-:Y:S02]  /*a310*/  @!P3 IMAD R237, R224, 0x40, R191 ;  /* 0x00000040e0edb824 */ /* 0x000fe400078e02bf */
[C---:B--2---:R-:W-:Y:S01]  /*a320*/  FADD.FTZ R11, R153.reuse, R11 ;  /* 0x0000000b990b7221 */ /* 0x044fe20000010000 */
[----:B------:R-:W-:Y:S01]  /*a330*/  F2FP.F16.F32.PACK_AB R152, R153, R152 ;  /* 0x000000989998723e */ /* 0x000fe200000000ff */
[-C--:B------:R-:W-:Y:S01]  /*a340*/  FMUL.FTZ R36, R36, R225.reuse ;  /* 0x000000e124247220 */ /* 0x080fe20000410000 */
[----:B------:R-:W-:Y:S01]  /*a350*/  @!P3 IMAD R153, R237, 0x4, R2 ;  /* 0x00000004ed99b824 */ /* 0x000fe200078e0202 */
[----:B------:R-:W-:Y:S01]  /*a360*/  FMNMX.FTZ R237, R155, R14, !PT ;  /* 0x0000000e9bed7209 */ /* 0x000fe20007810000 */
[-C--:B------:R-:W-:Y:S01]  /*a370*/  FMUL.FTZ R37, R37, R225.reuse ;  /* 0x000000e125257220 */ /* 0x080fe20000410000 */
[-C--:B------:R-:W-:Y:S01]  /*a380*/  FMUL.FTZ R40, R40, R225.reuse ;  /* 0x000000e128287220 */ /* 0x080fe20000410000 */
[----:B------:R-:W-:Y:S01]  /*a390*/  FMUL.FTZ R41, R41, R225 ;  /* 0x000000e129297220 */ /* 0x000fe20000410000 */
[----:B------:R-:W-:Y:S01]  /*a3a0*/  FMNMX.FTZ R14, R158, R237, !PT ;  /* 0x000000ed9e0e7209 */ /* 0x000fe20007810000 */
[-C--:B------:R-:W-:Y:S01]  /*a3b0*/  FMUL.FTZ R44, R44, R225.reuse ;  /* 0x000000e12c2c7220 */ /* 0x080fe20000410000 */
[-C--:B------:R-:W-:Y:S01]  /*a3c0*/  FMUL.FTZ R45, R45, R225.reuse ;  /* 0x000000e12d2d7220 */ /* 0x080fe20000410000 */
[-C--:B------:R-:W-:Y:S01]  /*a3d0*/  FMUL.FTZ R48, R48, R225.reuse ;  /* 0x000000e130307220 */ /* 0x080fe20000410000 */
        /* <DEDUP_REMOVED lines=60> */
[----:B------:R-:W3:Y:S01]  /*a7a0*/  MUFU.EX2 R157, R157 ;  /* 0x0000009d009d7308 */ /* 0x000ee20000000800 */
[----:B----4-:R-:W-:-:S07]  /*a7b0*/  FADD.FTZ R236, R156, R11 ;  /* 0x0000000b9cec7221 */ /* 0x010fce0000010000 */
[----:B------:R-:W-:Y:S01]  /*a7c0*/  MUFU.EX2 R160, R160 ;  /* 0x000000a000a07308 */ /* 0x000fe20000000800 */
[----:B--2---:R-:W-:-:S04]  /*a7d0*/  FMNMX.FTZ R225, R175, R14, !PT ;  /* 0x0000000eafe17209 */ /* 0x004fc80007810000 */
[----:B------:R-:W-:-:S03]  /*a7e0*/  FMNMX.FTZ R14, R178, R225, !PT ;  /* 0x000000e1b20e7209 */ /* 0x000fc60007810000 */
[----:B------:R-:W-:Y:S01]  /*a7f0*/  MUFU.EX2 R161, R161 ;  /* 0x000000a100a17308 */ /* 0x000fe20000000800 */
[----:B------:R-:W-:Y:S01]  /*a800*/  FMNMX.FTZ R225, R179, R14, !PT ;  /* 0x0000000eb3e17209 */ /* 0x000fe20007810000 */
[----:B---3--:R-:W-:-:S03]  /*a810*/  FADD.FTZ R11, R157, R236 ;  /* 0x000000ec9d0b7221 */ /* 0x008fc60000010000 */
[----:B------:R-:W-:-:S03]  /*a820*/  FMNMX.FTZ R14, R182, R225, !PT ;  /* 0x000000e1b60e7209 */ /* 0x000fc60007810000 */
[----:B------:R-:W-:Y:S01]  /*a830*/  MUFU.EX2 R164, R164 ;  /* 0x000000a400a47308 */ /* 0x000fe20000000800 */
[----:B------:R-:W-:-:S05]  /*a840*/  FMNMX.FTZ R14, R183, R14, !PT ;  /* 0x0000000eb70e7209 */ /* 0x000fca0007810000 */
[----:B------:R-:W2:Y:S02]  /*a850*/  SHFL.BFLY PT, R224, R14, 0x2, 0x1f ;  /* 0x0c401f000ee07f89 */ /* 0x000ea400000e0000 */
[----:B------:R-:W-:Y:S08]  /*a860*/  MUFU.EX2 R165, R165 ;  /* 0x000000a500a57308 */ /* 0x000ff00000000800 */
[----:B------:R-:W-:Y:S08]  /*a870*/  MUFU.EX2 R168, R168 ;  /* 0x000000a800a87308 */ /* 0x000ff00000000800 */
[----:B------:R-:W-:Y:S01]  /*a880*/  MUFU.EX2 R169, R169 ;  /* 0x000000a900a97308 */ /* 0x000fe20000000800 */
[----:B--2---:R-:W-:-:S07]  /*a890*/  FMNMX.FTZ R14, R14, R224, !PT ;  /* 0x000000e00e0e7209 */ /* 0x004fce0007810000 */
[----:B------:R-:W-:Y:S01]  /*a8a0*/  MUFU.EX2 R172, R172 ;  /* 0x000000ac00ac7308 */ /* 0x000fe20000000800 */
[----:B------:R-:W2:Y:S07]  /*a8b0*/  SHFL.BFLY PT, R224, R14, 0x1, 0x1f ;  /* 0x0c201f000ee07f89 */ /* 0x000eae00000e0000 */
[----:B------:R-:W-:Y:S08]  /*a8c0*/  MUFU.EX2 R173, R173 ;  /* 0x000000ad00ad7308 */ /* 0x000ff00000000800 */
[----:B------:R-:W-:Y:S08]  /*a8d0*/  MUFU.EX2 R176, R176 ;  /* 0x000000b000b07308 */ /* 0x000ff00000000800 */
[----:B------:R-:W-:Y:S01]  /*a8e0*/  MUFU.EX2 R177, R177 ;  /* 0x000000b100b17308 */ /* 0x000fe20000000800 */
[----:B--2---:R-:W-:-:S05]  /*a8f0*/  FMNMX.FTZ R14, R14, R224, !PT ;  /* 0x000000e00e0e7209 */ /* 0x004fca0007810000 */
[----:B------:R-:W-:Y:S02]  /*a900*/  FADD.FTZ R21, -R14, R21 ;  /* 0x000000150e157221 */ /* 0x000fe40000010100 */
[----:B------:R-:W-:Y:S02]  /*a910*/  MUFU.EX2 R180, R180 ;  /* 0x000000b400b47308 */ /* 0x000fe40000000800 */
[----:B------:R-:W-:-:S06]  /*a920*/  FMUL.FTZ R21, R21, R10 ;  /* 0x0000000a15157220 */ /* 0x000fcc0000410000 */
[----:B------:R-:W2:Y:S02]  /*a930*/  MUFU.EX2 R21, R21 ;  /* 0x0000001500157308 */ /* 0x000ea40000000800 */
        /* <DEDUP_REMOVED lines=38> */
[----:B------:R2:W3:Y:S01]  /*aba0*/  MUFU.EX2 R153, R154 ;  /* 0x0000009a00997308 */ /* 0x0004e20000000800 */
        /* <DEDUP_REMOVED lines=8> */
[----:B--2---:R-:W-:Y:S01]  /*ac30*/  F2FP.F16.F32.PACK_AB R154, R157, R156 ;  /* 0x0000009c9d9a723e */ /* 0x004fe200000000ff */
[----:B------:R-:W-:Y:S01]  /*ac40*/  FADD.FTZ R156, R160, R11 ;  /* 0x0000000ba09c7221 */ /* 0x000fe20000010000 */
[-C--:B------:R-:W-:Y:S01]  /*ac50*/  FMUL.FTZ R78, R78, R21.reuse ;  /* 0x000000154e4e7220 */ /* 0x080fe20000410000 */
[-C--:B------:R-:W-:Y:S01]  /*ac60*/  FMUL.FTZ R79, R79, R21.reuse ;  /* 0x000000154f4f7220 */ /* 0x080fe20000410000 */
[----:B------:R-:W-:Y:S01]  /*ac70*/  FMUL.FTZ R82, R82, R21 ;  /* 0x0000001552527220 */ /* 0x000fe20000410000 */
[C---:B------:R-:W-:Y:S01]  /*ac80*/  FADD.FTZ R11, R161.reuse, R156 ;  /* 0x0000009ca10b7221 */ /* 0x040fe20000010000 */
[----:B------:R-:W-:Y:S01]  /*ac90*/  F2FP.F16.F32.PACK_AB R156, R161, R160 ;  /* 0x000000a0a19c723e */ /* 0x000fe200000000ff */
[----:B------:R2:W4:Y:S01]  /*aca0*/  MUFU.EX2 R181, R158 ;  /* 0x0000009e00b57308 */ /* 0x0005220000000800 */
[----:B---3--:R-:W-:Y:S01]  /*acb0*/  FFMA.FTZ R12, R21, R12, R153 ;  /* 0x0000000c150c7223 */ /* 0x008fe20000010099 */
[----:B------:R-:W-:Y:S01]  /*acc0*/  F2FP.F16.F32.PACK_AB R153, R155, R153 ;  /* 0x000000999b99723e */ /* 0x000fe200000000ff */
[-C--:B------:R-:W-:Y:S01]  /*acd0*/  FMUL.FTZ R83, R83, R21.reuse ;  /* 0x0000001553537220 */ /* 0x080fe20000410000 */
[-C--:B------:R-:W-:Y:S01]  /*ace0*/  FMUL.FTZ R86, R86, R21.reuse ;  /* 0x0000001556567220 */ /* 0x080fe20000410000 */
[----:B------:R-:W-:Y:S01]  /*acf0*/  FADD.FTZ R12, R155, R12 ;  /* 0x0000000c9b0c7221 */ /* 0x000fe20000010000 */
[-C--:B------:R-:W-:Y:S01]  /*ad00*/  FMUL.FTZ R87, R87, R21.reuse ;  /* 0x0000001557577220 */ /* 0x080fe20000410000 */
[-C--:B------:R-:W-:Y:S01]  /*ad10*/  FMUL.FTZ R90, R90, R21.reuse ;  /* 0x000000155a5a7220 */ /* 0x080fe20000410000 */
[----:B------:R-:W3:Y:S01]  /*ad20*/  MUFU.EX2 R159, R159 ;  /* 0x0000009f009f7308 */ /* 0x000ee20000000800 */
[----:B--2---:R-:W-:Y:S01]  /*ad30*/  FADD.FTZ R158, R164, R11 ;  /* 0x0000000ba49e7221 */ /* 0x004fe20000010000 */
[-C--:B------:R-:W-:Y:S01]  /*ad40*/  FMUL.FTZ R91, R91, R21.reuse ;  /* 0x000000155b5b7220 */ /* 0x080fe20000410000 */
[-C--:B------:R-:W-:Y:S01]  /*ad50*/  FMUL.FTZ R94, R94, R21.reuse ;  /* 0x000000155e5e7220 */ /* 0x080fe20000410000 */
[-C--:B------:R-:W-:Y:S01]  /*ad60*/  FMUL.FTZ R95, R95, R21.reuse ;  /* 0x000000155f5f7220 */ /* 0x080fe20000410000 */
[C---:B------:R-:W-:Y:S01]  /*ad70*/  FADD.FTZ R11, R165.reuse, R158 ;  /* 0x0000009ea50b7221 */ /* 0x040fe20000010000 */
[----:B------:R-:W-:Y:S01]  /*ad80*/  F2FP.F16.F32.PACK_AB R158, R165, R164 ;  /* 0x000000a4a59e723e */ /* 0x000fe200000000ff */
[-C--:B------:R-:W-:Y:S01]  /*ad90*/  FMUL.FTZ R98, R98, R21.reuse ;  /* 0x0000001562627220 */ /* 0x080fe20000410000 */
[----:B------:R2:W5:Y:S01]  /*ada0*/  MUFU.EX2 R225, R162 ;  /* 0x000000a200e17308 */ /* 0x0005620000000800 */
[----:B----4-:R-:W-:Y:S01]  /*adb0*/  FADD.FTZ R12, R181, R12 ;  /* 0x0000000cb50c7221 */ /* 0x010fe20000010000 */
[----:B------:R-:W-:Y:S01]  /*adc0*/  FADD.FTZ R160, R168, R11 ;  /* 0x0000000ba8a07221 */ /* 0x000fe20000010000 */
[-C--:B------:R-:W-:Y:S01]  /*add0*/  FMUL.FTZ R99, R99, R21.reuse ;  /* 0x0000001563637220 */ /* 0x080fe20000410000 */
[-C--:B------:R-:W-:Y:S01]  /*ade0*/  FMUL.FTZ R102, R102, R21.reuse ;  /* 0x0000001566667220 */ /* 0x080fe20000410000 */
[----:B------:R-:W-:Y:S01]  /*adf0*/  FMUL.FTZ R103, R103, R21 ;  /* 0x0000001567677220 */ /* 0x000fe20000410000 */
[C---:B------:R-:W-:Y:S01]  /*ae00*/  FADD.FTZ R11, R169.reuse, R160 ;  /* 0x000000a0a90b7221 */ /* 0x040fe20000010000 */
[----:B------:R-:W-:Y:S01]  /*ae10*/  F2FP.F16.F32.PACK_AB R160, R169, R168 ;  /* 0x000000a8a9a0723e */ /* 0x000fe200000000ff */
[----:B------:R-:W4:Y:S01]  /*ae20*/  MUFU.EX2 R163, R163 ;  /* 0x000000a300a37308 */ /* 0x000f220000000800 */
[C---:B---3--:R-:W-:Y:S01]  /*ae30*/  FADD.FTZ R12, R159.reuse, R12 ;  /* 0x0000000c9f0c7221 */ /* 0x048fe20000010000 */
[----:B------:R-:W-:Y:S01]  /*ae40*/  F2FP.F16.F32.PACK_AB R155, R159, R181 ;  /* 0x000000b59f9b723e */ /* 0x000fe200000000ff */
[----:B------:R-:W-:Y:S01]  /*ae50*/  BAR.SYNC.DEFER_BLOCKING 0xf, 0x100 ;  /* 0x03c4000000007b1d */ /* 0x000fe20000010000 */
[----:B--2---:R-:W-:Y:S01]  /*ae60*/  FADD.FTZ R162, R172, R11 ;  /* 0x0000000baca27221 */ /* 0x004fe20000010000 */
[-C--:B------:R-:W-:Y:S01]  /*ae70*/  FMUL.FTZ R106, R106, R21.reuse ;  /* 0x000000156a6a7220 */ /* 0x080fe20000410000 */
[-C--:B------:R-:W-:Y:S01]  /*ae80*/  FMUL.FTZ R107, R107, R21.reuse ;  /* 0x000000156b6b7220 */ /* 0x080fe20000410000 */
[-C--:B------:R-:W-:Y:S01]  /*ae90*/  FMUL.FTZ R110, R110, R21.reuse ;  /* 0x000000156e6e7220 */ /* 0x080fe20000410000 */
[----:B------:R-:W-:Y:S01]  /*aea0*/  FADD.FTZ R11, R173, R162 ;  /* 0x000000a2ad0b7221 */ /* 0x000fe20000010000 */
[----:B------:R-:W2:Y:S01]  /*aeb0*/  MUFU.EX2 R224, R224 ;  /* 0x000000e000e07308 */ /* 0x000ea20000000800 */
[----:B-----5:R-:W-:Y:S01]  /*aec0*/  FADD.FTZ R12, R225, R12 ;  /* 0x0000000ce10c7221 */ /* 0x020fe20000010000 */
[----:B------:R-:W-:Y:S01]  /*aed0*/  F2FP.F16.F32.PACK_AB R162, R173, R172 ;  /* 0x000000acada2723e */ /* 0x000fe200000000ff */
[----:B------:R-:W-:Y:S01]  /*aee0*/  FADD.FTZ R164, R176, R11 ;  /* 0x0000000bb0a47221 */ /* 0x000fe20000010000 */
[-C--:B------:R-:W-:Y:S01]  /*aef0*/  FMUL.FTZ R111, R111, R21.reuse ;  /* 0x000000156f6f7220 */ /* 0x080fe20000410000 */
[-C--:B------:R-:W-:Y:S01]  /*af00*/  FMUL.FTZ R114, R114, R21.reuse ;  /* 0x0000001572727220 */ /* 0x080fe20000410000 */
[-C--:B------:R-:W-:Y:S01]  /*af10*/  FMUL.FTZ R115, R115, R21.reuse ;  /* 0x0000001573737220 */ /* 0x080fe20000410000 */
[----:B------:R-:W-:Y:S01]  /*af20*/  FADD.FTZ R11, R177, R164 ;  /* 0x000000a4b10b7221 */ /* 0x000fe20000010000 */
[----:B------:R-:W3:Y:S01]  /*af30*/  MUFU.EX2 R167, R167 ;  /* 0x000000a700a77308 */ /* 0x000ee20000000800 */
[----:B----4-:R-:W-:Y:S01]  /*af40*/  FADD.FTZ R157, R163, R12 ;  /* 0x0000000ca39d7221 */ /* 0x010fe20000010000 */
[----:B------:R-:W-:Y:S01]  /*af50*/  F2FP.F16.F32.PACK_AB R164, R177, R176 ;  /* 0x000000b0b1a4723e */ /* 0x000fe200000000ff */
[----:B------:R-:W-:Y:S01]  /*af60*/  FADD.FTZ R11, R180, R11 ;  /* 0x0000000bb40b7221 */ /* 0x000fe20000010000 */
[-C--:B------:R-:W-:Y:S01]  /*af70*/  FMUL.FTZ R118, R118, R21.reuse ;  /* 0x0000001576767220 */ /* 0x080fe20000410000 */
[-C--:B------:R-:W-:Y:S01]  /*af80*/  FMUL.FTZ R119, R119, R21.reuse ;  /* 0x0000001577777220 */ /* 0x080fe20000410000 */
[----:B------:R-:W-:Y:S01]  /*af90*/  FMUL.FTZ R122, R122, R21 ;  /* 0x000000157a7a7220 */ /* 0x000fe20000410000 */
[----:B------:R-:W-:Y:S01]  /*afa0*/  FADD.FTZ R11, R166, R11 ;  /* 0x0000000ba60b7221 */ /* 0x000fe20000010000 */
[----:B------:R-:W4:Y:S01]  /*afb0*/  MUFU.EX2 R161, R170 ;  /* 0x000000aa00a17308 */ /* 0x000f220000000800 */
[----:B--2---:R-:W-:Y:S01]  /*afc0*/  FADD.FTZ R168, R224, R157 ;  /* 0x0000009de0a87221 */ /* 0x004fe20000010000 */
[----:B------:R-:W-:Y:S01]  /*afd0*/  F2FP.F16.F32.PACK_AB R157, R163, R225 ;  /* 0x000000e1a39d723e */ /* 0x000fe200000000ff */
[----:B------:R2:W-:Y:S01]  /*afe0*/  STSM.16.M88.4 [R195+0x26800], R152 ;  /* 0x02680098c3007844 */ /* 0x0005e20000000200 */
[----:B------:R-:W-:Y:S01]  /*aff0*/  F2FP.F16.F32.PACK_AB R166, R166, R180 ;  /* 0x000000b4a6a6723e */ /* 0x000fe200000000ff */
[-C--:B------:R-:W-:Y:S01]  /*b000*/  FMUL.FTZ R123, R123, R21.reuse ;  /* 0x000000157b7b7220 */ /* 0x080fe20000410000 */
[-C--:B------:R-:W-:Y:S01]  /*b010*/  FMUL.FTZ R126, R126, R21.reuse ;  /* 0x000000157e7e7220 */ /* 0x080fe20000410000 */
[-C--:B------:R-:W-:Y:S01]  /*b020*/  FMUL.FTZ R127, R127, R21.reuse ;  /* 0x000000157f7f7220 */ /* 0x080fe20000410000 */
[----:B------:R-:W5:Y:S01]  /*b030*/  MUFU.EX2 R171, R171 ;  /* 0x000000ab00ab7308 */ /* 0x000f620000000800 */
        /* <DEDUP_REMOVED lines=8> */
[----:B----4-:R-:W-:Y:S01]  /*b0c0*/  FADD.FTZ R168, R161, R168 ;  /* 0x000000a8a1a87221 */ /* 0x010fe20000010000 */
[-C--:B------:R-:W-:Y:S01]  /*b0d0*/  FMUL.FTZ R142, R142, R21.reuse ;  /* 0x000000158e8e7220 */ /* 0x080fe20000410000 */
[-C--:B------:R-:W-:Y:S01]  /*b0e0*/  FMUL.FTZ R143, R143, R21.reuse ;  /* 0x000000158f8f7220 */ /* 0x080fe20000410000 */
[-C--:B------:R-:W-:Y:S01]  /*b0f0*/  FMUL.FTZ R146, R146, R21.reuse ;  /* 0x0000001592927220 */ /* 0x080fe20000410000 */
[-C--:B------:R-:W-:Y:S01]  /*b100*/  FMUL.FTZ R147, R147, R21.reuse ;  /* 0x0000001593937220 */ /* 0x080fe20000410000 */
[-C--:B------:R-:W-:Y:S01]  /*b110*/  FMUL.FTZ R150, R150, R21.reuse ;  /* 0x0000001596967220 */ /* 0x080fe20000410000 */
[----:B------:R-:W-:Y:S01]  /*b120*/  FMUL.FTZ R151, R151, R21 ;  /* 0x0000001597977220 */ /* 0x000fe20000410000 */
[----:B------:R-:W4:Y:S01]  /*b130*/  MUFU.EX2 R175, R175 ;  /* 0x000000af00af7308 */ /* 0x000f220000000800 */
[C---:B-----5:R-:W-:Y:S01]  /*b140*/  FADD.FTZ R159, R171.reuse, R168 ;  /* 0x000000a8ab9f7221 */ /* 0x060fe20000010000 */
[----:B------:R-:W-:-:S06]  /*b150*/  F2FP.F16.F32.PACK_AB R161, R171, R161 ;  /* 0x000000a1aba1723e */ /* 0x000fcc00000000ff */
[----:B------:R-:W5:Y:S01]  /*b160*/  MUFU.EX2 R165, R178 ;  /* 0x000000b200a57308 */ /* 0x000f620000000800 */
[----:B---3--:R-:W-:Y:S01]  /*b170*/  FADD.FTZ R168, R174, R159 ;  /* 0x0000009faea87221 */ /* 0x008fe20000010000 */
[----:B------:R-:W-:-:S05]  /*b180*/  F2FP.F16.F32.PACK_AB R159, R167, R224 ;  /* 0x000000e0a79f723e */ /* 0x000fca00000000ff */
[----:B------:R2:W-:Y:S01]  /*b190*/  STSM.16.M88.4 [R198], R156 ;  /* 0x0000009cc6007844 */ /* 0x0005e20000000200 */
[----:B------:R-:W3:Y:S01]  /*b1a0*/  MUFU.EX2 R12, R179 ;  /* 0x000000b3000c7308 */ /* 0x000ee20000000800 */
[----:B----4-:R-:W-:-:S07]  /*b1b0*/  FADD.FTZ R168, R175, R168 ;  /* 0x000000a8afa87221 */ /* 0x010fce0000010000 */
[----:B------:R-:W4:Y:S01]  /*b1c0*/  MUFU.EX2 R182, R182 ;  /* 0x000000b600b67308 */ /* 0x000f220000000800 */
[----:B-----5:R-:W-:-:S07]  /*b1d0*/  FADD.FTZ R163, R165, R168 ;  /* 0x000000a8a5a37221 */ /* 0x020fce0000010000 */
[----:B------:R-:W5:Y:S01]  /*b1e0*/  MUFU.EX2 R183, R183 ;  /* 0x000000b700b77308 */ /* 0x000f620000000800 */
[C---:B---3--:R-:W-:Y:S01]  /*b1f0*/  FADD.FTZ R167, R12.reuse, R163 ;  /* 0x000000a30ca77221 */ /* 0x048fe20000010000 */
[----:B------:R-:W-:Y:S02]  /*b200*/  F2FP.F16.F32.PACK_AB R163, R175, R174 ;  /* 0x000000aeafa3723e */ /* 0x000fe400000000ff */
[----:B------:R-:W-:-:S03]  /*b210*/  F2FP.F16.F32.PACK_AB R165, R12, R165 ;  /* 0x000000a50ca5723e */ /* 0x000fc600000000ff */
[----:B------:R2:W-:Y:S01]  /*b220*/  STSM.16.M88.4 [R196], R160 ;  /* 0x000000a0c4007844 */ /* 0x0005e20000000200 */
[----:B----4-:R-:W-:Y:S01]  /*b230*/  FADD.FTZ R168, R182, R167 ;  /* 0x000000a7b6a87221 */ /* 0x010fe20000010000 */
[----:B-----5:R-:W-:-:S03]  /*b240*/  F2FP.F16.F32.PACK_AB R167, R183, R182 ;  /* 0x000000b6b7a7723e */ /* 0x020fc600000000ff */
[----:B------:R-:W-:Y:S02]  /*b250*/  FADD.FTZ R12, R183, R168 ;  /* 0x000000a8b70c7221 */ /* 0x000fe40000010000 */
[----:B------:R2:W-:Y:S01]  /*b260*/  STSM.16.M88.4 [R197], R164 ;  /* 0x000000a4c5007844 */ /* 0x0005e20000000200 */
[----:B------:R-:W-:Y:S05]  /*b270*/  @!P0 BRA `(.L_x_3951) ;  /* 0x0000000000048947 */ /* 0x000fea0003800000 */
[----:B------:R-:W-:Y:S01]  /*b280*/  BPT.TRAP 0x1 ;  /* 0x000000040000795c */ /* 0x000fe20000300000 */
.L_x_3951:
[----:B------:R3:W4:Y:S01]  /*b290*/  SYNCS.PHASECHK.TRANS64.TRYWAIT P3, [R216+URZ+0x28c50], R20 ;  /* 0x028c5014d80075a7 */ /* 0x000722000806017f */
[----:B------:R-:W-:Y:S05]  /*b2a0*/  @!P0 BRA `(.L_x_3952) ;  /* 0x0000000000048947 */ /* 0x000fea0003800000 */
[----:B------:R-:W-:Y:S01]  /*b2b0*/  BPT.TRAP 0x1 ;  /* 0x000000040000795c */ /* 0x000fe20000300000 */
.L_x_3952:
[----:B------:R-:W-:Y:S04]  /*b2c0*/  BSSY B1, `(.L_x_3953) ;  /* 0x0000004000017945 */ /* 0x000fe80003800000 */
[----:B----4-:R-:W-:Y:S05]  /*b2d0*/  @P3 BRA `(.L_x_3954) ;  /* 0x0000000000083947 */ /* 0x010fea0003800000 */
[----:B------:R-:W4:Y:S02]  /*b2e0*/  SYNCS.PHASECHK.TRANS64.TRYWAIT P3, [R216+URZ+0x28c50], R20 ;  /* 0x028c5014d80075a7 */ /* 0x000f24000806017f */
[----:B----4-:R-:W-:Y:S05]  /*b2f0*/  @!P3 BRA `(.L_x_3955) ;  /* 0x000000cc0028b947 */ /* 0x010fea0003800000 */
.L_x_3954:
[----:B------:R-:W-:Y:S05]  /*b300*/  BSYNC B1 ;  /* 0x0000000000017941 */ /* 0x000fea0003800000 */
.L_x_3953:
[----:B01-34-:R-:W-:Y:S01]  /*b310*/  IMAD R20, R18, 0x1000, R13 ;  /* 0x0000100012147824 */ /* 0x01bfe200078e020d */
[----:B------:R-:W-:Y:S01]  /*b320*/  WARPGROUP.ARRIVE ;  /* 0x00000000000079c5 */ /* 0x000fe20000000000 */
[----:B------:R-:W-:Y:S02]  /*b330*/  IMAD.MOV.U32 R21, RZ, RZ, 0x40000040 ;  /* 0x40000040ff157424 */ /* 0x000fe400078e00ff */
[----:B------:R-:W-:Y:S01]  /*b340*/  @!P1 VIADD R216, R216, 0x28c60 ;  /* 0x00028c60d8d89836 */ /* 0x000fe20000000000 */
[----:B------:R-:W-:Y:S01]  /*b350*/  R2UR UR6, R20 ;  /* 0x00000000140672ca */ /* 0x000fe200000e0000 */
[----:B------:R-:W-:Y:S01]  /*b360*/  IMAD.MOV.U32 R225, RZ, RZ, R3 ;  /* 0x000000ffffe17224 */ /* 0x000fe200078e0003 */
[----:B------:R-:W-:Y:S01]  /*b370*/  R2UR UR7, R21 ;  /* 0x00000000150772ca */ /* 0x000fe200000e0000 */
[----:B------:R-:W-:Y:S01]  /*b380*/  IMAD.MOV.U32 R21, RZ, RZ, 0x40000040 ;  /* 0x40000040ff157424 */ /* 0x000fe200078e00ff */
[----:B------:R-:W-:Y:S01]  /*b390*/  @!P1 PRMT R216, RZ, 0x654, R216 ;  /* 0x00000654ffd89816 */ /* 0x000fe200000000d8 */
[----:B------:R-:W-:-:S10]  /*b3a0*/  IMAD.MOV.U32 R224, RZ, RZ, R18 ;  /* 0x000000ffffe07224 */ /* 0x000fd400078e0012 */
[----:B------:R-:W-:Y:S03]  /*b3b0*/  HGMMA.64x256x16.F32 R24, R152, gdesc[UR4].tnspB, R24, gsb0 ;  /* 0x43e0000498187df0 */ /* 0x000fe60008000818 */
[----:B------:R-:W-:Y:S02]  /*b3c0*/  WARPGROUP.DEPBAR.LE gsb0, 0x0 ;  /* 0x00008000000079c5 */ /* 0x000fe40000010000 */
[----:B--2---:R-:W-:Y:S01]  /*b3d0*/  VIADD R152, R20, 0x80 ;  /* 0x0000008014987836 */ /* 0x004fe20000000000 */
        /* <DEDUP_REMOVED lines=16> */
[----:B------:R-:W-:Y:S01]  /*b4e0*/  IMAD.MOV.U32 R21, RZ, RZ, R14 ;  /* 0x000000ffff157224 */ /* 0x000fe200078e000e */
[----:B------:R-:W-:Y:S02]  /*b4f0*/  WARPGROUP.DEPBAR.LE gsb0, 0x0 ;  /* 0x00008000000079c5 */ /* 0x000fe40000010000 */
[----:B------:R-:W-:-:S15]  /*b500*/  WARPGROUP.ARRIVE ;  /* 0x00000000000079c5 */ /* 0x000fde0000000000 */
[----:B------:R-:W-:-:S06]  /*b510*/  NOP ;  /* 0x0000000000007918 */ /* 0x000fcc0000000000 */
        /* <DEDUP_REMOVED lines=12> */
.L_x_3945:
[----:B------:R-:W-:Y:S05]  /*b5e0*/  BSYNC B0 ;  /* 0x0000000000007941 */ /* 0x000fea0003800000 */
.L_x_3944:
[----:B------:R-:W2:Y:S01]  /*b5f0*/  SHFL.BFLY PT, R0, R11, 0x2, 0x1f ;  /* 0x0c401f000b007f89 */ /* 0x000ea200000e0000 */
[----:B------:R-:W-:Y:S02]  /*b600*/  IMAD.MOV R6, RZ, RZ, -R194 ;  /* 0x000000ffff067224 */ /* 0x000fe400078e0ac2 */
[----:B------:R-:W-:Y:S01]  /*b610*/  IMAD.MOV.U32 R21, RZ, RZ, -0x800000 ;  /* 0xff800000ff157424 */ /* 0x000fe200078e00ff */
[----:B------:R-:W3:Y:S01]  /*b620*/  SHFL.BFLY PT, R7, R12, 0x2, 0x1f ;  /* 0x0c401f000c077f89 */ /* 0x000ee200000e0000 */
[----:B------:R-:W-:Y:S01]  /*b630*/  IMAD.MOV.U32 R20, RZ, RZ, -0x800000 ;  /* 0xff800000ff147424 */ /* 0x000fe200078e00ff */
[----:B------:R-:W-:Y:S08]  /*b640*/  BAR.ARV 0x8, 0x100 ;  /* 0x0204000000007b1d */ /* 0x000ff00000002000 */
[----:B------:R-:W-:Y:S01]  /*b650*/  BAR.SYNC.DEFER_BLOCKING 0xf, 0x100 ;  /* 0x03c4000000007b1d */ /* 0x000fe20000010000 */
[----:B------:R-:W-:Y:S01]  /*b660*/  ISETP.NE.AND P0, PT, R193, R6, PT ;  /* 0x00000006c100720c */ /* 0x000fe20003f05270 */
[----:B------:R-:W-:-:S02]  /*b670*/  IMAD.MOV.U32 R6, RZ, RZ, RZ ;  /* 0x000000ffff067224 */ /* 0x000fc400078e00ff */
[----:B------:R-:W-:Y:S02]  /*b680*/  VIADD R208, R208, 0x1 ;  /* 0x00000001d0d07836 */ /* 0x000fe40000000000 */
[----:B--2---:R-:W-:Y:S01]  /*b690*/  FADD.FTZ R4, R0, R11 ;  /* 0x0000000b00047221 */ /* 0x004fe20000010000 */
[----:B---3--:R-:W-:-:S04]  /*b6a0*/  FADD.FTZ R7, R7, R12 ;  /* 0x0000000c07077221 */ /* 0x008fc80000010000 */
[----:B------:R-:W2:Y:S04]  /*b6b0*/  SHFL.BFLY PT, R5, R4, 0x1, 0x1f ;  /* 0x0c201f0004057f89 */ /* 0x000ea800000e0000 */
[----:B------:R-:W3:Y:S01]  /*b6c0*/  SHFL.BFLY PT, R0, R7, 0x1, 0x1f ;  /* 0x0c201f0007007f89 */ /* 0x000ee200000e0000 */
[----:B--2---:R-:W-:Y:S01]  /*b6d0*/  FADD.FTZ R13, R4, R5 ;  /* 0x00000005040d7221 */ /* 0x004fe20000010000 */
[----:B------:R-:W-:Y:S02]  /*b6e0*/  IMAD.MOV.U32 R5, RZ, RZ, RZ ;  /* 0x000000ffff057224 */ /* 0x000fe400078e00ff */
[C---:B------:R-:W-:Y:S02]  /*b6f0*/  VIADD R4, R18.reuse, 0x1 ;  /* 0x0000000112047836 */ /* 0x040fe40000000000 */
[----:B---3--:R-:W-:Y:S01]  /*b700*/  FADD.FTZ R0, R7, R0 ;  /* 0x0000000007007221 */ /* 0x008fe20000010000 */
[----:B------:R-:W-:Y:S01]  /*b710*/  FSETP.NE.FTZ.AND P2, PT, R13, RZ, PT ;  /* 0x000000ff0d00720b */ /* 0x000fe20003f55000 */
[----:B------:R-:W-:Y:S01]  /*b720*/  @!P0 IMAD R7, R18, 0x40, R191 ;  /* 0x0000004012078824 */ /* 0x000fe200078e02bf */
[----:B------:R-:W-:-:S02]  /*b730*/  ISETP.NE.AND P1, PT, R4, 0x2, PT ;  /* 0x000000020400780c */ /* 0x000fc40003f25270 */
[----:B------:R-:W-:Y:S01]  /*b740*/  FSETP.NE.FTZ.AND P3, PT, R0, RZ, PT ;  /* 0x000000ff0000720b */ /* 0x000fe20003f75000 */
[----:B------:R-:W-:Y:S01]  /*b750*/  @!P0 IMAD R7, R7, 0x4, R2 ;  /* 0x0000000407078824 */ /* 0x000fe200078e0202 */
[----:B------:R-:W-:-:S04]  /*b760*/  SEL R9, RZ, 0x1, P1 ;  /* 0x00000001ff097807 */ /* 0x000fc80000800000 */
[----:B------:R-:W-:-:S03]  /*b770*/  LOP3.LUT R22, R22, R9, RZ, 0x3c, !PT ;  /* 0x0000000916167212 */ /* 0x000fc600078e3cff */
[----:B------:R-:W2:Y:S01]  /*b780*/  @P2 MUFU.RCP R5, R13 ;  /* 0x0000000d00052308 */ /* 0x000ea20000001000 */
[----:B------:R-:W-:-:S03]  /*b790*/  @P2 FMUL.FTZ R18, R10, 0.69314718246459960938 ;  /* 0x3f3172180a122820 */ /* 0x000fc60000410000 */
[----:B------:R-:W-:-:S04]  /*b7a0*/  @P3 FMUL.FTZ R10, R10, 0.69314718246459960938 ;  /* 0x3f3172180a0a3820 */ /* 0x000fc80000410000 */
[----:B------:R-:W3:Y:S08]  /*b7b0*/  @P3 MUFU.RCP R6, R0 ;  /* 0x0000000000063308 */ /* 0x000ef00000001000 */
[----:B------:R4:W5:Y:S01]  /*b7c0*/  @P2 MUFU.LG2 R2, R13 ;  /* 0x0000000d00022308 */ /* 0x0009620000000c00 */
[-C--:B--2---:R-:W-:Y:S01]  /*b7d0*/  FMUL.FTZ R154, R24, R5.reuse ;  /* 0x00000005189a7220 */ /* 0x084fe20000410000 */
[----:B------:R2:W-:Y:S01]  /*b7e0*/  @!P0 STS [R7+0x28800], R5 ;  /* 0x0288000507008388 */ /* 0x0005e20000000800 */
[-C--:B------:R-:W-:Y:S01]  /*b7f0*/  FMUL.FTZ R12, R25, R5.reuse ;  /* 0x00000005190c7220 */ /* 0x080fe20000410000 */
[-C--:B------:R-:W-:Y:S01]  /*b800*/  FMUL.FTZ R181, R32, R5.reuse ;  /* 0x0000000520b57220 */ /* 0x080fe20000410000 */
[-C--:B------:R-:W-:Y:S01]  /*b810*/  FMUL.FTZ R180, R36, R5.reuse ;  /* 0x0000000524b47220 */ /* 0x080fe20000410000 */
[-C--:B------:R-:W-:Y:S01]  /*b820*/  FMUL.FTZ R178, R40, R5.reuse ;  /* 0x0000000528b27220 */ /* 0x080fe20000410000 */
[-C--:B------:R-:W-:Y:S01]  /*b830*/  FMUL.FTZ R28, R28, R5.reuse ;  /* 0x000000051c1c7220 */ /* 0x080fe20000410000 */
[----:B------:R1:W0:Y:S01]  /*b840*/  @P3 MUFU.LG2 R24, R0 ;  /* 0x0000000000183308 */ /* 0x0002220000000c00 */
[----:B---3--:R3:W-:Y:S01]  /*b850*/  @!P0 STS [R7+0x28820], R6 ;  /* 0x0288200607008388 */ /* 0x0087e20000000800 */
[-C--:B------:R-:W-:Y:S01]  /*b860*/  FMUL.FTZ R9, R58, R6.reuse ;  /* 0x000000063a097220 */ /* 0x080fe20000410000 */
[-C--:B----4-:R-:W-:Y:S01]  /*b870*/  FMUL.FTZ R13, R66, R6.reuse ;  /* 0x00000006420d7220 */ /* 0x090fe20000410000 */
[-C--:B------:R-:W-:Y:S01]  /*b880*/  FMUL.FTZ R8, R29, R5.reuse ;  /* 0x000000051d087220 */ /* 0x080fe20000410000 */
[-C--:B------:R-:W-:Y:S01]  /*b890*/  FMUL.FTZ R179, R33, R5.reuse ;  /* 0x0000000521b37220 */ /* 0x080fe20000410000 */
[-C--:B------:R-:W-:Y:S01]  /*b8a0*/  FMUL.FTZ R177, R37, R5.reuse ;  /* 0x0000000525b17220 */ /* 0x080fe20000410000 */
[-C--:B------:R-:W-:Y:S01]  /*b8b0*/  FMUL.FTZ R32, R41, R5.reuse ;  /* 0x0000000529207220 */ /* 0x080fe20000410000 */
[-C--:B------:R-:W-:Y:S01]  /*b8c0*/  FMUL.FTZ R176, R44, R5.reuse ;  /* 0x000000052cb07220 */ /* 0x080fe20000410000 */
[-C--:B-1----:R-:W-:Y:S01]  /*b8d0*/  FMUL.FTZ R0, R27, R6.reuse ;  /* 0x000000061b007220 */ /* 0x082fe20000410000 */
[----:B-----5:R-:W-:Y:S01]  /*b8e0*/  @P2 FMUL.FTZ R25, R2, 0.69314718246459960938 ;  /* 0x3f31721802192820 */ /* 0x020fe20000410000 */
[-C--:B------:R-:W-:Y:S01]  /*b8f0*/  FMUL.FTZ R174, R45, R5.reuse ;  /* 0x000000052dae7220 */ /* 0x080fe20000410000 */
        /* <DEDUP_REMOVED lines=56> */
[----:B------:R-:W-:Y:S01]  /*bc80*/  @P2 FFMA.FTZ R21, R18, R3, R25 ;  /* 0x0000000312152223 */ /* 0x000fe20000010019 */
[----:B------:R-:W-:Y:S01]  /*bc90*/  PLOP3.LUT P0, PT, PT, PT, PT, 0x8, 0x0 ;  /* 0x000000000000781c */ /* 0x000fe20003f0e170 */
[-C--:B--2---:R-:W-:Y:S01]  /*bca0*/  FMUL.FTZ R5, R26, R6.reuse ;  /* 0x000000061a057220 */ /* 0x084fe20000410000 */
[-C--:B---3--:R-:W-:Y:S01]  /*bcb0*/  FMUL.FTZ R7, R30, R6.reuse ;  /* 0x000000061e077220 */ /* 0x088fe20000410000 */
        /* <DEDUP_REMOVED lines=57> */
[----:B------:R-:W-:Y:S01]  /*c050*/  SEL R18, R4, RZ, P1 ;  /* 0x000000ff04127207 */ /* 0x000fe20000800000 */
[----:B------:R-:W-:Y:S06]  /*c060*/  BAR.ARV 0xe, 0x100 ;  /* 0x0384000000007b1d */ /* 0x000fec0000002000 */
.L_x_3893:
[----:B------:R-:W-:Y:S05]  /*c070*/  BSYNC B7 ;  /* 0x0000000000077941 */ /* 0x000fea0003800000 */
.L_x_3891:
[----:B------:R-:W0:Y:S08]  /*c080*/  S2UR UR5, SR_CgaCtaId ;  /* 0x00000000000579c3 */ /* 0x000e300000008800 */
[----:B------:R-:W-:Y:S06]  /*c090*/  BAR.SYNC.DEFER_BLOCKING 0x5, 0x180 ;  /* 0x0146000000007b1d */ /* 0x000fec0000010000 */
[----:B------:R-:W-:Y:S01]  /*c0a0*/  UMOV UR4, 0x400 ;  /* 0x0000040000047882 */ /* 0x000fe20000000000 */
[----:B------:R-:W-:Y:S01]  /*c0b0*/  BSSY B0, `(.L_x_3957) ;  /* 0x00002d8000007945 */ /* 0x000fe20003800000 */
[----:B0-----:R-:W-:-:S06]  /*c0c0*/  ULEA UR4, UR5, UR4, 0x18 ;  /* 0x0000000405047291 */ /* 0x001fcc000f8ec03f */
[----:B------:R-:W-:-:S05]  /*c0d0*/  IMAD.U32 R2, RZ, RZ, UR4 ;  /* 0x00000004ff027e24 */ /* 0x000fca000f8e00ff */
[----:B-----5:R0:W1:Y:S01]  /*c0e0*/  LDS.128 R24, [R2+0x28cd0] ;  /* 0x028cd00002187984 */ /* 0x0200620000000c00 */
        /* <DEDUP_REMOVED lines=20> */
[----:B------:R-:W-:Y:S02]  /*c230*/  MOV R44, R2 ;  /* 0x00000002002c7202 */ /* 0x000fe40000000f00 */
[----:B--2---:R-:W-:-:S02]  /*c240*/  MOV R45, R3 ;  /* 0x00000003002d7202 */ /* 0x004fc40000000f00 */
[----:B------:R-:W-:Y:S02]  /*c250*/  F2FP.F16.F32.PACK_AB R41, R99, R41 ;  /* 0x000000296329723e */ /* 0x000fe400000000ff */
[----:B------:R-:W-:Y:S01]  /*c260*/  F2FP.F16.F32.PACK_AB R43, R103, R102 ;  /* 0x00000066672b723e */ /* 0x000fe200000000ff */
[----:B------:R-:W-:Y:S01]  /*c270*/  IMAD.WIDE R48, R223, 0x2, R44 ;  /* 0x00000002df307825 */ /* 0x000fe200078e022c */
[----:B------:R-:W-:Y:S02]  /*c280*/  F2FP.F16.F32.PACK_AB R105, R58, R106 ;  /* 0x0000006a3a69723e */ /* 0x000fe400000000ff */
[----:B------:R-:W-:Y:S02]  /*c290*/  F2FP.F16.F32.PACK_AB R112, R113, R112 ;  /* 0x000000707170723e */ /* 0x000fe400000000ff */
[C---:B------:R-:W-:Y:S02]  /*c2a0*/  LOP3.LUT R53, R48.reuse, 0x380, RZ, 0xc0, !PT ;  /* 0x0000038030357812 */ /* 0x040fe400078ec0ff */
[----:B------:R-:W-:-:S02]  /*c2b0*/  IADD3 R0, P1, R48, 0x20, RZ ;  /* 0x0000002030007810 */ /* 0x000fc40007f3e0ff */
[----:B------:R-:W-:Y:S02]  /*c2c0*/  SHF.R.U64 R53, R53, 0x3, RZ ;  /* 0x0000000335357819 */ /* 0x000fe400000012ff */
[C---:B------:R-:W-:Y:S02]  /*c2d0*/  IADD3 R3, P0, R48.reuse, 0x40, RZ ;  /* 0x0000004030037810 */ /* 0x040fe40007f1e0ff */
[----:B------:R-:W-:Y:S01]  /*c2e0*/  LOP3.LUT R52, R53, R48, RZ, 0x3c, !PT ;  /* 0x0000003035347212 */ /* 0x000fe200078e3cff */
[--C-:B------:R-:W-:Y:S01]  /*c2f0*/  IMAD.MOV.U32 R53, RZ, RZ, R49.reuse ;  /* 0x000000ffff357224 */ /* 0x100fe200078e0031 */
[----:B------:R-:W-:Y:S01]  /*c300*/  IADD3 R10, P4, R48, 0x60, RZ ;  /* 0x00000060300a7810 */ /* 0x000fe20007f9e0ff */
[----:B------:R-:W-:Y:S01]  /*c310*/  IMAD.X R31, RZ, RZ, R49, P0 ;  /* 0x000000ffff1f7224 */ /* 0x000fe200000e0631 */
[----:B------:R-:W-:Y:S02]  /*c320*/  LOP3.LUT R183, R0, 0x380, RZ, 0xc0, !PT ;  /* 0x0000038000b77812 */ /* 0x000fe400078ec0ff */
[----:B------:R-:W-:-:S02]  /*c330*/  LOP3.LUT R30, R3, 0x380, RZ, 0xc0, !PT ;  /* 0x00000380031e7812 */ /* 0x000fc400078ec0ff */
[----:B------:R-:W-:Y:S01]  /*c340*/  MOV R12, R52 ;  /* 0x00000034000c7202 */ /* 0x000fe20000000f00 */
[----:B------:R-:W-:Y:S01]  /*c350*/  BAR.SYNC.DEFER_BLOCKING 0x1, 0x100 ;  /* 0x0044000000007b1d */ /* 0x000fe20000010000 */
[----:B------:R-:W-:Y:S01]  /*c360*/  LOP3.LUT R225, R10, 0x380, RZ, 0xc0, !PT ;  /* 0x000003800ae17812 */ /* 0x000fe200078ec0ff */
[--C-:B------:R-:W-:Y:S01]  /*c370*/  IMAD.X R53, RZ, RZ, R49.reuse, P4 ;  /* 0x000000ffff357224 */ /* 0x100fe200020e0631 */
[----:B------:R-:W-:Y:S02]  /*c380*/  SHF.R.U64 R183, R183, 0x3, RZ ;  /* 0x00000003b7b77819 */ /* 0x000fe400000012ff */
[----:B------:R-:W-:Y:S02]  /*c390*/  IADD3 R60, P6, R48, 0x2020, RZ ;  /* 0x00002020303c7810 */ /* 0x000fe40007fde0ff */
[----:B------:R-:W-:Y:S02]  /*c3a0*/  SHF.R.U64 R30, R30, 0x3, RZ ;  /* 0x000000031e1e7819 */ /* 0x000fe400000012ff */
[----:B------:R-:W-:Y:S01]  /*c3b0*/  IADD3 R56, P3, R48, 0x2000, RZ ;  /* 0x0000200030387810 */ /* 0x000fe20007f7e0ff */
[----:B------:R-:W-:Y:S01]  /*c3c0*/  IMAD.X R61, RZ, RZ, R49, P6 ;  /* 0x000000ffff3d7224 */ /* 0x000fe200030e0631 */
[----:B------:R-:W-:-:S02]  /*c3d0*/  SHF.R.U64 R225, R225, 0x3, RZ ;  /* 0x00000003e1e17819 */ /* 0x000fc400000012ff */
[----:B------:R-:W-:Y:S01]  /*c3e0*/  IADD3 R8, P5, R48, 0x2040, RZ ;  /* 0x0000204030087810 */ /* 0x000fe20007fbe0ff */
[--C-:B------:R-:W-:Y:S01]  /*c3f0*/  IMAD.X R57, RZ, RZ, R49.reuse, P3 ;  /* 0x000000ffff397224 */ /* 0x100fe200018e0631 */
[----:B------:R-:W-:Y:S02]  /*c400*/  LOP3.LUT R30, R30, R3, RZ, 0x3c, !PT ;  /* 0x000000031e1e7212 */ /* 0x000fe400078e3cff */
[----:B------:R-:W-:Y:S01]  /*c410*/  LOP3.LUT R52, R225, R10, RZ, 0x3c, !PT ;  /* 0x0000000ae1347212 */ /* 0x000fe200078e3cff */
[----:B------:R-:W-:Y:S01]  /*c420*/  IMAD.X R65, RZ, RZ, R49, P5 ;  /* 0x000000ffff417224 */ /* 0x000fe200028e0631 */
[----:B------:R-:W-:Y:S02]  /*c430*/  LOP3.LUT R3, R56, 0x380, RZ, 0xc0, !PT ;  /* 0x0000038038037812 */ /* 0x000fe400078ec0ff */
[----:B------:R-:W-:Y:S02]  /*c440*/  LOP3.LUT R225, R8, 0x380, RZ, 0xc0, !PT ;  /* 0x0000038008e17812 */ /* 0x000fe400078ec0ff */
[C---:B------:R-:W-:Y:S01]  /*c450*/  IADD3 R68, P2, R48.reuse, 0x2060, RZ ;  /* 0x0000206030447810 */ /* 0x040fe20007f5e0ff */
[----:B------:R2:W-:Y:S01]  /*c460*/  STSM.16.M88.4 [R12], R4 ;  /* 0x000000040c007844 */ /* 0x0005e20000000200 */
[----:B------:R-:W-:-:S02]  /*c470*/  IADD3 R42, P0, R48, 0x4020, RZ ;  /* 0x00004020302a7810 */ /* 0x000fc40007f1e0ff */
[----:B------:R-:W-:Y:S01]  /*c480*/  SHF.R.U64 R3, R3, 0x3, RZ ;  /* 0x0000000303037819 */ /* 0x000fe200000012ff */
[--C-:B------:R-:W-:Y:S01]  /*c490*/  IMAD.X R69, RZ, RZ, R49.reuse, P2 ;  /* 0x000000ffff457224 */ /* 0x100fe200010e0631 */
[----:B------:R-:W-:Y:S01]  /*c4a0*/  SHF.R.U64 R225, R225, 0x3, RZ ;  /* 0x00000003e1e17819 */ /* 0x000fe200000012ff */
[--C-:B------:R-:W-:Y:S01]  /*c4b0*/  IMAD.X R77, RZ, RZ, R49.reuse, P0 ;  /* 0x000000ffff4d7224 */ /* 0x100fe200000e0631 */
[----:B------:R-:W-:Y:S02]  /*c4c0*/  IADD3 R70, P4, R48, 0x4040, RZ ;  /* 0x0000404030467810 */ /* 0x000fe40007f9e0ff */
[----:B------:R-:W-:Y:S02]  /*c4d0*/  LOP3.LUT R237, R68, 0x380, RZ, 0xc0, !PT ;  /* 0x0000038044ed7812 */ /* 0x000fe400078ec0ff */
[----:B------:R-:W-:Y:S01]  /*c4e0*/  LOP3.LUT R56, R3, R56, RZ, 0x3c, !PT ;  /* 0x0000003803387212 */ /* 0x000fe200078e3cff */
[----:B------:R-:W-:Y:S01]  /*c4f0*/  IMAD.X R81, RZ, RZ, R49, P4 ;  /* 0x000000ffff517224 */ /* 0x000fe200020e0631 */
[----:B------:R-:W-:-:S02]  /*c500*/  LOP3.LUT R64, R225, R8, RZ, 0x3c, !PT ;  /* 0x00000008e1407212 */ /* 0x000fc400078e3cff */
[----:B------:R-:W-:Y:S01]  /*c510*/  LOP3.LUT R225, R70, 0x380, RZ, 0xc0, !PT ;  /* 0x0000038046e17812 */ /* 0x000fe200078ec0ff */
[--C-:B--2---:R-:W-:Y:S01]  /*c520*/  IMAD.X R7, RZ, RZ, R49.reuse, P1 ;  /* 0x000000ffff077224 */ /* 0x104fe200008e0631 */
[----:B------:R-:W-:Y:S02]  /*c530*/  LOP3.LUT R6, R183, R0, RZ, 0x3c, !PT ;  /* 0x00000000b7067212 */ /* 0x000fe400078e3cff */
[----:B------:R-:W-:Y:S02]  /*c540*/  LOP3.LUT R183, R60, 0x380, RZ, 0xc0, !PT ;  /* 0x000003803cb77812 */ /* 0x000fe400078ec0ff */
[----:B------:R-:W-:Y:S02]  /*c550*/  IADD3 R28, P1, R48, 0x4000, RZ ;  /* 0x00004000301c7810 */ /* 0x000fe40007f3e0ff */
[----:B------:R-:W-:Y:S02]  /*c560*/  SHF.R.U64 R183, R183, 0x3, RZ ;  /* 0x00000003b7b77819 */ /* 0x000fe400000012ff */
[----:B------:R-:W-:Y:S01]  /*c570*/  LOP3.LUT R3, R28, 0x380, RZ, 0xc0, !PT ;  /* 0x000003801c037812 */ /* 0x000fe200078ec0ff */
[----:B------:R-:W-:Y:S01]  /*c580*/  IMAD.X R73, RZ, RZ, R49, P1 ;  /* 0x000000ffff497224 */ /* 0x000fe200008e0631 */
[----:B------:R-:W-:-:S02]  /*c590*/  LOP3.LUT R60, R183, R60, RZ, 0x3c, !PT ;  /* 0x0000003cb73c7212 */ /* 0x000fc400078e3cff */
[----:B------:R-:W-:Y:S02]  /*c5a0*/  LOP3.LUT R183, R42, 0x380, RZ, 0xc0, !PT ;  /* 0x000003802ab77812 */ /* 0x000fe400078ec0ff */
[----:B------:R-:W-:Y:S02]  /*c5b0*/  SHF.R.U64 R237, R237, 0x3, RZ ;  /* 0x00000003eded7819 */ /* 0x000fe400000012ff */
[C---:B------:R-:W-:Y:S02]  /*c5c0*/  IADD3 R34, P3, R48.reuse, 0x4060, RZ ;  /* 0x0000406030227810 */ /* 0x040fe40007f7e0ff */
[----:B------:R-:W-:Y:S02]  /*c5d0*/  SHF.R.U64 R183, R183, 0x3, RZ ;  /* 0x00000003b7b77819 */ /* 0x000fe400000012ff */
[----:B------:R-:W-:Y:S01]  /*c5e0*/  IADD3 R14, P5, R48, 0x6020, RZ ;  /* 0x00006020300e7810 */ /* 0x000fe20007fbe0ff */
[----:B------:R-:W-:Y:S01]  /*c5f0*/  IMAD.X R85, RZ, RZ, R49, P3 ;  /* 0x000000ffff557224 */ /* 0x000fe200018e0631 */
[----:B------:R-:W-:-:S02]  /*c600*/  SHF.R.U64 R3, R3, 0x3, RZ ;  /* 0x0000000303037819 */ /* 0x000fc400000012ff */
[C---:B------:R-:W-:Y:S01]  /*c610*/  IADD3 R4, P6, R48.reuse, 0x6000, RZ ;  /* 0x0000600030047810 */ /* 0x040fe20007fde0ff */
[--C-:B------:R-:W-:Y:S01]  /*c620*/  IMAD.X R111, RZ, RZ, R49.reuse, P5 ;  /* 0x000000ffff6f7224 */ /* 0x100fe200028e0631 */
[----:B------:R-:W-:Y:S02]  /*c630*/  SHF.R.U64 R225, R225, 0x3, RZ ;  /* 0x00000003e1e17819 */ /* 0x000fe400000012ff */
[----:B-1----:R-:W-:Y:S01]  /*c640*/  IADD3 R24, P2, R48, 0x6040, RZ ;  /* 0x0000604030187810 */ /* 0x002fe20007f5e0ff */
[--C-:B------:R-:W-:Y:S01]  /*c650*/  IMAD.X R89, RZ, RZ, R49.reuse, P6 ;  /* 0x000000ffff597224 */ /* 0x100fe200030e0631 */
[----:B------:R-:W-:Y:S02]  /*c660*/  LOP3.LUT R68, R237, R68, RZ, 0x3c, !PT ;  /* 0x00000044ed447212 */ /* 0x000fe400078e3cff */
[----:B------:R-:W-:Y:S01]  /*c670*/  LOP3.LUT R237, R34, 0x380, RZ, 0xc0, !PT ;  /* 0x0000038022ed7812 */ /* 0x000fe200078ec0ff */
[----:B------:R-:W-:Y:S01]  /*c680*/  IMAD.X R5, RZ, RZ, R49, P2 ;  /* 0x000000ffff057224 */ /* 0x000fe200010e0631 */
[----:B------:R-:W-:-:S02]  /*c690*/  LOP3.LUT R76, R183, R42, RZ, 0x3c, !PT ;  /* 0x0000002ab74c7212 */ /* 0x000fc400078e3cff */
[----:B------:R-:W-:Y:S02]  /*c6a0*/  LOP3.LUT R72, R3, R28, RZ, 0x3c, !PT ;  /* 0x0000001c03487212 */ /* 0x000fe400078e3cff */
[----:B------:R-:W-:Y:S02]  /*c6b0*/  LOP3.LUT R183, R14, 0x380, RZ, 0xc0, !PT ;  /* 0x000003800eb77812 */ /* 0x000fe400078ec0ff */
[----:B------:R-:W-:Y:S02]  /*c6c0*/  LOP3.LUT R80, R225, R70, RZ, 0x3c, !PT ;  /* 0x00000046e1507212 */ /* 0x000fe400078e3cff */
[----:B------:R-:W-:Y:S02]  /*c6d0*/  LOP3.LUT R3, R4, 0x380, RZ, 0xc0, !PT ;  /* 0x0000038004037812 */ /* 0x000fe400078ec0ff */
[----:B------:R-:W-:Y:S02]  /*c6e0*/  LOP3.LUT R225, R24, 0x380, RZ, 0xc0, !PT ;  /* 0x0000038018e17812 */ /* 0x000fe400078ec0ff */
[----:B------:R-:W-:-:S02]  /*c6f0*/  SHF.R.U64 R237, R237, 0x3, RZ ;  /* 0x00000003eded7819 */ /* 0x000fc400000012ff */
[----:B------:R-:W-:Y:S02]  /*c700*/  IADD3 R12, P1, R48, 0x6060, RZ ;  /* 0x00006060300c7810 */ /* 0x000fe40007f3e0ff */
[----:B------:R-:W-:Y:S02]  /*c710*/  SHF.R.U64 R183, R183, 0x3, RZ ;  /* 0x00000003b7b77819 */ /* 0x000fe400000012ff */
[----:B------:R-:W-:Y:S01]  /*c720*/  SHF.R.U64 R3, R3, 0x3, RZ ;  /* 0x0000000303037819 */ /* 0x000fe200000012ff */
[----:B------:R-:W-:Y:S01]  /*c730*/  IMAD.X R49, RZ, RZ, R49, P1 ;  /* 0x000000ffff317224 */ /* 0x000fe200008e0631 */
[----:B------:R-:W-:Y:S02]  /*c740*/  SHF.R.U64 R225, R225, 0x3, RZ ;  /* 0x00000003e1e17819 */ /* 0x000fe400000012ff */
[----:B------:R-:W-:Y:S02]  /*c750*/  LOP3.LUT R84, R237, R34, RZ, 0x3c, !PT ;  /* 0x00000022ed547212 */ /* 0x000fe400078e3cff */
[----:B------:R-:W-:-:S02]  /*c760*/  LOP3.LUT R237, R12, 0x380, RZ, 0xc0, !PT ;  /* 0x000003800ced7812 */ /* 0x000fc400078ec0ff */
[----:B------:R-:W-:Y:S02]  /*c770*/  LOP3.LUT R110, R183, R14, RZ, 0x3c, !PT ;  /* 0x0000000eb76e7212 */ /* 0x000fe400078e3cff */
[----:B------:R-:W-:Y:S02]  /*c780*/  LOP3.LUT R88, R3, R4, RZ, 0x3c, !PT ;  /* 0x0000000403587212 */ /* 0x000fe400078e3cff */
[----:B------:R-:W-:Y:S02]  /*c790*/  MOV R14, R30 ;  /* 0x0000001e000e7202 */ /* 0x000fe40000000f00 */
[----:B------:R-:W-:Y:S01]  /*c7a0*/  LOP3.LUT R4, R225, R24, RZ, 0x3c, !PT ;  /* 0x00000018e1047212 */ /* 0x000fe200078e3cff */
[----:B------:R-:W-:Y:S01]  /*c7b0*/  IMAD.MOV.U32 R24, RZ, RZ, RZ ;  /* 0x000000ffff187224 */ /* 0x000fe200078e00ff */
[----:B------:R-:W-:Y:S02]  /*c7c0*/  MOV R3, R6 ;  /* 0x0000000600037202 */ /* 0x000fe40000000f00 */
[----:B------:R-:W-:-:S02]  /*c7d0*/  F2FP.F16.F32.PACK_AB R28, R179, R181 ;  /* 0x000000b5b31c723e */ /* 0x000fc400000000ff */
[----:B------:R-:W-:Y:S02]  /*c7e0*/  F2FP.F16.F32.PACK_AB R30, R177, R180 ;  /* 0x000000b4b11e723e */ /* 0x000fe400000000ff */
[----:B------:R-:W-:Y:S02]  /*c7f0*/  F2FP.F16.F32.PACK_AB R31, R39, R38 ;  /* 0x00000026271f723e */ /* 0x000fe400000000ff */
[----:B------:R-:W-:Y:S02]  /*c800*/  F2FP.F16.F32.PACK_AB R34, R174, R176 ;  /* 0x000000b0ae22723e */ /* 0x000fe400000000ff */
[----:B------:R-:W-:Y:S01]  /*c810*/  SHF.R.U64 R237, R237, 0x3, RZ ;  /* 0x00000003eded7819 */ /* 0x000fe200000012ff */
[----:B------:R-:W-:Y:S01]  /*c820*/  STSM.16.M88.4 [R3], R28 ;  /* 0x0000001c03007844 */ /* 0x000fe20000000200 */
[----:B------:R-:W-:Y:S02]  /*c830*/  MOV R0, R4 ;  /* 0x0000000400007202 */ /* 0x000fe40000000f00 */
[----:B------:R-:W-:Y:S01]  /*c840*/  MOV R52, R52 ;  /* 0x0000003400347202 */ /* 0x000fe20000000f00 */
[----:B------:R1:W-:Y:S01]  /*c850*/  STSM.16.M88.4 [R14], R32 ;  /* 0x000000200e007844 */ /* 0x0003e20000000200 */
[----:B------:R-:W-:-:S02]  /*c860*/  F2FP.F16.F32.PACK_AB R4, R172, R175 ;  /* 0x000000afac04723e */ /* 0x000fc400000000ff */
[----:B------:R-:W-:Y:S02]  /*c870*/  F2FP.F16.F32.PACK_AB R5, R51, R50 ;  /* 0x000000323305723e */ /* 0x000fe400000000ff */
[----:B------:R-:W-:Y:S02]  /*c880*/  F2FP.F16.F32.PACK_AB R6, R170, R173 ;  /* 0x000000adaa06723e */ /* 0x000fe400000000ff */
[----:B------:R-:W-:Y:S02]  /*c890*/  F2FP.F16.F32.PACK_AB R7, R55, R54 ;  /* 0x000000363707723e */ /* 0x000fe400000000ff */
[----:B------:R-:W-:Y:S02]  /*c8a0*/  LOP3.LUT R48, R237, R12, RZ, 0x3c, !PT ;  /* 0x0000000ced307212 */ /* 0x000fe400078e3cff */
[----:B------:R-:W-:Y:S01]  /*c8b0*/  MOV R56, R56 ;  /* 0x0000003800387202 */ /* 0x000fe20000000f00 */
[----:B------:R2:W-:Y:S01]  /*c8c0*/  STSM.16.M88.4 [R52], R4 ;  /* 0x0000000434007844 */ /* 0x0005e20000000200 */
[----:B------:R-:W-:-:S02]  /*c8d0*/  F2FP.F16.F32.PACK_AB R8, R167, R171 ;  /* 0x000000aba708723e */ /* 0x000fc400000000ff */
[----:B------:R-:W-:Y:S02]  /*c8e0*/  F2FP.F16.F32.PACK_AB R10, R165, R169 ;  /* 0x000000a9a50a723e */ /* 0x000fe400000000ff */
[----:B------:R-:W-:Y:S02]  /*c8f0*/  MOV R60, R60 ;  /* 0x0000003c003c7202 */ /* 0x000fe40000000f00 */
[----:B------:R-:W-:Y:S01]  /*c900*/  F2FP.F16.F32.PACK_AB R12, R163, R166 ;  /* 0x000000a6a30c723e */ /* 0x000fe200000000ff */
[----:B------:R-:W-:Y:S01]  /*c910*/  STSM.16.M88.4 [R56], R8 ;  /* 0x0000000838007844 */ /* 0x000fe20000000200 */
[----:B-1----:R-:W-:Y:S02]  /*c920*/  F2FP.F16.F32.PACK_AB R14, R161, R164 ;  /* 0x000000a4a10e723e */ /* 0x002fe400000000ff */
[----:B------:R-:W-:Y:S02]  /*c930*/  MOV R64, R64 ;  /* 0x0000004000407202 */ /* 0x000fe40000000f00 */
        /* <DEDUP_REMOVED lines=8> */
[----:B------:R-:W-:Y:S02]  /*c9c0*/  F2FP.F16.F32.PACK_AB R33, R83, R82 ;  /* 0x000000525321723e */ /* 0x000fe400000000ff */
[----:B------:R-:W-:-:S02]  /*c9d0*/  F2FP.F16.F32.PACK_AB R34, R152, R156 ;  /* 0x0000009c9822723e */ /* 0x000fc400000000ff */
[----:B------:R-:W-:Y:S02]  /*c9e0*/  F2FP.F16.F32.PACK_AB R35, R87, R86 ;  /* 0x000000565723723e */ /* 0x000fe400000000ff */
[----:B------:R-:W-:Y:S02]  /*c9f0*/  MOV R72, R72 ;  /* 0x0000004800487202 */ /* 0x000fe40000000f00 */
[----:B------:R-:W-:Y:S01]  /*ca00*/  F2FP.F16.F32.PACK_AB R38, R93, R92 ;  /* 0x0000005c5d26723e */ /* 0x000fe200000000ff */
[----:B------:R-:W-:Y:S01]  /*ca10*/  STSM.16.M88.4 [R68], R32 ;  /* 0x0000002044007844 */ /* 0x000fe20000000200 */
[----:B------:R-:W-:Y:S02]  /*ca20*/  F2FP.F16.F32.PACK_AB R39, R95, R94 ;  /* 0x0000005e5f27723e */ /* 0x000fe400000000ff */
[----:B------:R-:W-:Y:S02]  /*ca30*/  MOV R76, R76 ;  /* 0x0000004c004c7202 */ /* 0x000fe40000000f00 */
[----:B------:R-:W-:Y:S01]  /*ca40*/  F2FP.F16.F32.PACK_AB R42, R101, R100 ;  /* 0x00000064652a723e */ /* 0x000fe200000000ff */
[----:B------:R-:W-:Y:S01]  /*ca50*/  STSM.16.M88.4 [R72], R36 ;  /* 0x0000002448007844 */ /* 0x000fe20000000200 */
[----:B------:R-:W-:-:S02]  /*ca60*/  MOV R80, R80 ;  /* 0x0000005000507202 */ /* 0x000fc40000000f00 */
[----:B------:R-:W-:Y:S01]  /*ca70*/  F2FP.F16.F32.PACK_AB R106, R109, R108 ;  /* 0x0000006c6d6a723e */ /* 0x000fe200000000ff */
[----:B------:R-:W-:Y:S01]  /*ca80*/  STSM.16.M88.4 [R76], R40 ;  /* 0x000000284c007844 */ /* 0x000fe20000000200 */
[----:B------:R-:W-:Y:S02]  /*ca90*/  F2FP.F16.F32.PACK_AB R107, R62, R107 ;  /* 0x0000006b3e6b723e */ /* 0x000fe400000000ff */
[----:B------:R-:W-:Y:S02]  /*caa0*/  F2FP.F16.F32.PACK_AB R113, R66, R114 ;  /* 0x000000724271723e */ /* 0x000fe400000000ff */
[----:B------:R-:W-:Y:S01]  /*cab0*/  F2FP.F16.F32.PACK_AB R120, R121, R120 ;  /* 0x000000787978723e */ /* 0x000fe200000000ff */
[----:B------:R-:W-:Y:S01]  /*cac0*/  STSM.16.M88.4 [R80], R104 ;  /* 0x0000006850007844 */ /* 0x000fe20000000200 */
[----:B------:R-:W-:Y:S02]  /*cad0*/  MOV R84, R84 ;  /* 0x0000005400547202 */ /* 0x000fe40000000f00 */
[----:B------:R-:W-:-:S02]  /*cae0*/  F2FP.F16.F32.PACK_AB R114, R117, R116 ;  /* 0x000000747572723e */ /* 0x000fc400000000ff */
[----:B------:R-:W-:Y:S02]  /*caf0*/  F2FP.F16.F32.PACK_AB R115, R119, R115 ;  /* 0x000000737773723e */ /* 0x000fe400000000ff */
[----:B------:R-:W-:Y:S02]  /*cb00*/  F2FP.F16.F32.PACK_AB R121, R123, R122 ;  /* 0x0000007a7b79723e */ /* 0x000fe400000000ff */
[----:B------:R-:W-:Y:S01]  /*cb10*/  F2FP.F16.F32.PACK_AB R128, R129, R128 ;  /* 0x000000808180723e */ /* 0x000fe200000000ff */
[----:B------:R-:W-:Y:S01]  /*cb20*/  STSM.16.M88.4 [R84], R112 ;  /* 0x0000007054007844 */ /* 0x000fe20000000200 */
[----:B------:R-:W-:Y:S02]  /*cb30*/  MOV R88, R88 ;  /* 0x0000005800587202 */ /* 0x000fe40000000f00 */
[----:B------:R-:W-:Y:S02]  /*cb40*/  F2FP.F16.F32.PACK_AB R122, R125, R124 ;  /* 0x0000007c7d7a723e */ /* 0x000fe400000000ff */
[----:B------:R-:W-:-:S02]  /*cb50*/  F2FP.F16.F32.PACK_AB R123, R127, R126 ;  /* 0x0000007e7f7b723e */ /* 0x000fc400000000ff */
[----:B------:R-:W-:Y:S02]  /*cb60*/  F2FP.F16.F32.PACK_AB R129, R131, R130 ;  /* 0x000000828381723e */ /* 0x000fe400000000ff */
[----:B------:R-:W-:Y:S01]  /*cb70*/  F2FP.F16.F32.PACK_AB R136, R137, R136 ;  /* 0x000000888988723e */ /* 0x000fe200000000ff */
[----:B------:R-:W-:Y:S01]  /*cb80*/  STSM.16.M88.4 [R88], R120 ;  /* 0x0000007858007844 */ /* 0x000fe20000000200 */
[----:B------:R-:W-:Y:S02]  /*cb90*/  ISETP.NE.U32.AND P0, PT, RZ, UR4, PT ;  /* 0x00000004ff007c0c */ /* 0x000fe4000bf05070 */
[----:B--2---:R-:W-:Y:S02]  /*cba0*/  IADD3 R6, P1, R200, UR4, RZ ;  /* 0x00000004c8067c10 */ /* 0x004fe4000ff3e0ff */
[----:B------:R-:W-:Y:S02]  /*cbb0*/  MOV R110, R110 ;  /* 0x0000006e006e7202 */ /* 0x000fe40000000f00 */
[----:B------:R-:W-:-:S02]  /*cbc0*/  F2FP.F16.F32.PACK_AB R130, R133, R132 ;  /* 0x000000848582723e */ /* 0x000fc400000000ff */
[----:B------:R-:W-:Y:S02]  /*cbd0*/  F2FP.F16.F32.PACK_AB R131, R135, R134 ;  /* 0x000000868783723e */ /* 0x000fe400000000ff */
[----:B------:R-:W-:Y:S02]  /*cbe0*/  F2FP.F16.F32.PACK_AB R137, R139, R138 ;  /* 0x0000008a8b89723e */ /* 0x000fe400000000ff */
[----:B------:R-:W-:Y:S01]  /*cbf0*/  F2FP.F16.F32.PACK_AB R144, R145, R144 ;  /* 0x000000909190723e */ /* 0x000fe200000000ff */
[----:B------:R-:W-:Y:S01]  /*cc00*/  STSM.16.M88.4 [R110], R128 ;  /* 0x000000806e007844 */ /* 0x000fe20000000200 */
[----:B------:R-:W-:Y:S02]  /*cc10*/  F2FP.F16.F32.PACK_AB R138, R141, R140 ;  /* 0x0000008c8d8a723e */ /* 0x000fe400000000ff */
[----:B------:R-:W-:Y:S02]  /*cc20*/  F2FP.F16.F32.PACK_AB R139, R143, R142 ;  /* 0x0000008e8f8b723e */ /* 0x000fe400000000ff */
[----:B------:R-:W-:-:S02]  /*cc30*/  F2FP.F16.F32.PACK_AB R145, R147, R146 ;  /* 0x000000929391723e */ /* 0x000fc400000000ff */
[----:B------:R-:W-:Y:S01]  /*cc40*/  MOV R48, R48 ;  /* 0x0000003000307202 */ /* 0x000fe20000000f00 */
[----:B------:R1:W-:Y:S01]  /*cc50*/  STSM.16.M88.4 [R0], R136 ;  /* 0x0000008800007844 */ /* 0x0003e20000000200 */
[----:B------:R-:W-:Y:S02]  /*cc60*/  F2FP.F16.F32.PACK_AB R146, R149, R148 ;  /* 0x000000949592723e */ /* 0x000fe400000000ff */
        /* <DEDUP_REMOVED lines=10> */
[----:B-1----:R-:W-:Y:S01]  /*cd10*/  IMAD.U32 R0, RZ, RZ, UR4 ;  /* 0x00000004ff007e24 */ /* 0x002fe2000f8e00ff */
[----:B------:R-:W-:Y:S01]  /*cd20*/  @P6 IADD3.X R201, R201, UR5, RZ, P4, !PT ;  /* 0x00000005c9c96c10 */ /* 0x000fe2000a7fe4ff */
[----:B------:R1:W5:Y:S01]  /*cd30*/  @P0 LDG.E R24, desc[UR40][R6.64] ;  /* 0x0000002806180981 */ /* 0x000362000c1e1900 */
[----:B------:R-:W-:-:S03]  /*cd40*/  IMAD R5, R211, 0x40, R189 ;  /* 0x00000040d3057824 */ /* 0x000fc600078e02bd */
[----:B------:R1:W5:Y:S01]  /*cd50*/  @P6 LDG.E R0, desc[UR40][R200.64] ;  /* 0x00000028c8006981 */ /* 0x000362000c1e1900 */
[----:B------:R-:W-:-:S03]  /*cd60*/  IMAD.WIDE R4, R5, 0x2, R44 ;  /* 0x0000000205047825 */ /* 0x000fc600078e022c */
[C---:B------:R-:W-:Y:S02]  /*cd70*/  IADD3 R9, P1, R4.reuse, 0x1000, RZ ;  /* 0x0000100004097810 */ /* 0x040fe40007f3e0ff */
[C---:B------:R-:W-:Y:S02]  /*cd80*/  IADD3 R13, P2, R4.reuse, 0x2000, RZ ;  /* 0x00002000040d7810 */ /* 0x040fe40007f5e0ff */
[C---:B------:R-:W-:Y:S02]  /*cd90*/  IADD3 R29, P3, R4.reuse, 0x3000, RZ ;  /* 0x00003000041d7810 */ /* 0x040fe40007f7e0ff */
[----:B------:R-:W-:Y:S02]  /*cda0*/  IADD3 R33, P4, R4, 0x4000, RZ ;  /* 0x0000400004217810 */ /* 0x000fe40007f9e0ff */
        /* <DEDUP_REMOVED lines=8> */
[----:B------:R-:W-:Y:S02]  /*ce30*/  IADD3 R37, P5, R4, 0x5000, RZ ;  /* 0x0000500004257810 */ /* 0x000fe40007fbe0ff */
        /* <DEDUP_REMOVED lines=8> */
[----:B------:R-:W-:-:S02]  /*cec0*/  P2R R10, PR, RZ, 0x20 ;  /* 0x00000020ff0a7803 */ /* 0x000fc40000000000 */
[C---:B------:R-:W-:Y:S02]  /*ced0*/  IADD3 R41, P1, R4.reuse, 0x6000, RZ ;  /* 0x0000600004297810 */ /* 0x040fe40007f3e0ff */
[C---:B------:R-:W-:Y:S02]  /*cee0*/  IADD3 R45, P2, R4.reuse, 0x7000, RZ ;  /* 0x00007000042d7810 */ /* 0x040fe40007f5e0ff */
[C---:B------:R-:W-:Y:S02]  /*cef0*/  IADD3 R49, P3, R4.reuse, 0x8000, RZ ;  /* 0x0000800004317810 */ /* 0x040fe40007f7e0ff */
[C---:B------:R-:W-:Y:S02]  /*cf00*/  IADD3 R53, P4, R4.reuse, 0x9000, RZ ;  /* 0x0000900004357810 */ /* 0x040fe40007f9e0ff */
[----:B------:R-:W-:Y:S02]  /*cf10*/  IADD3 R57, P5, R4, 0xa000, RZ ;  /* 0x0000a00004397810 */ /* 0x000fe40007fbe0ff */
[----:B------:R-:W-:-:S02]  /*cf20*/  LOP3.LUT R36, R37, 0x380, RZ, 0xc0, !PT ;  /* 0x0000038025247812 */ /* 0x000fc400078ec0ff */
[----:B------:R-:W-:Y:S02]  /*cf30*/  LOP3.LUT R40, R41, 0x380, RZ, 0xc0, !PT ;  /* 0x0000038029287812 */ /* 0x000fe400078ec0ff */
[----:B------:R-:W-:Y:S02]  /*cf40*/  LOP3.LUT R44, R45, 0x380, RZ, 0xc0, !PT ;  /* 0x000003802d2c7812 */ /* 0x000fe400078ec0ff */
[----:B--2---:R-:W-:Y:S02]  /*cf50*/  LOP3.LUT R48, R49, 0x380, RZ, 0xc0, !PT ;  /* 0x0000038031307812 */ /* 0x004fe400078ec0ff */
[----:B------:R-:W-:Y:S02]  /*cf60*/  LOP3.LUT R52, R53, 0x380, RZ, 0xc0, !PT ;  /* 0x0000038035347812 */ /* 0x000fe400078ec0ff */
[----:B------:R-:W-:Y:S02]  /*cf70*/  LOP3.LUT R56, R57, 0x380, RZ, 0xc0, !PT ;  /* 0x0000038039387812 */ /* 0x000fe400078ec0ff */
[----:B------:R-:W-:-:S02]  /*cf80*/  SHF.R.U64 R36, R36, 0x3, RZ ;  /* 0x0000000324247819 */ /* 0x000fc400000012ff */
[----:B------:R-:W-:Y:S02]  /*cf90*/  SHF.R.U64 R40, R40, 0x3, RZ ;  /* 0x0000000328287819 */ /* 0x000fe400000012ff */
[----:B------:R-:W-:Y:S02]  /*cfa0*/  SHF.R.U64 R44, R44, 0x3, RZ ;  /* 0x000000032c2c7819 */ /* 0x000fe400000012ff */
[----:B------:R-:W-:Y:S02]  /*cfb0*/  SHF.R.U64 R48, R48, 0x3, RZ ;  /* 0x0000000330307819 */ /* 0x000fe400000012ff */
[----:B------:R-:W-:Y:S02]  /*cfc0*/  SHF.R.U64 R52, R52, 0x3, RZ ;  /* 0x0000000334347819 */ /* 0x000fe400000012ff */
[----:B------:R-:W-:Y:S02]  /*cfd0*/  SHF.R.U64 R56, R56, 0x3, RZ ;  /* 0x0000000338387819 */ /* 0x000fe400000012ff */
[----:B------:R-:W-:-:S02]  /*cfe0*/  LOP3.LUT R36, R36, R37, RZ, 0x3c, !PT ;  /* 0x0000002524247212 */ /* 0x000fc400078e3cff */
[----:B------:R-:W-:Y:S02]  /*cff0*/  LOP3.LUT R40, R40, R41, RZ, 0x3c, !PT ;  /* 0x0000002928287212 */ /* 0x000fe400078e3cff */
[----:B------:R-:W-:Y:S02]  /*d000*/  LOP3.LUT R44, R44, R45, RZ, 0x3c, !PT ;  /* 0x0000002d2c2c7212 */ /* 0x000fe400078e3cff */
[----:B------:R-:W-:Y:S02]  /*d010*/  LOP3.LUT R48, R48, R49, RZ, 0x3c, !PT ;  /* 0x0000003130307212 */ /* 0x000fe400078e3cff */
[----:B------:R-:W-:Y:S02]  /*d020*/  LOP3.LUT R52, R52, R53, RZ, 0x3c, !PT ;  /* 0x0000003534347212 */ /* 0x000fe400078e3cff */
[----:B------:R-:W-:Y:S01]  /*d030*/  LOP3.LUT R56, R56, R57, RZ, 0x3c, !PT ;  /* 0x0000003938387212 */ /* 0x000fe200078e3cff */
[----:B-1----:R-:W-:Y:S06]  /*d040*/  @P6 BRA `(.L_x_3959) ;  /* 0x0000000000106947 */ /* 0x002fec0003800000 */
[----:B------:R-:W-:Y:S05]  /*d050*/  @!P0 BRA `(.L_x_3959) ;  /* 0x00000000000c8947 */ /* 0x000fea0003800000 */
[----:B------:R-:W2:Y:S04]  /*d060*/  LDG.E R3, desc[UR40][R6.64] ;  /* 0x0000002806037981 */ /* 0x000ea8000c1e1900 */
[----:B-----5:R-:W2:Y:S02]  /*d070*/  LDG.E R0, desc[UR40][R6.64+0x4] ;  /* 0x0000042806007981 */ /* 0x020ea4000c1e1900 */
[----:B--2---:R-:W-:-:S07]  /*d080*/  IMAD.IADD R0, R0, 0x1, -R3 ;  /* 0x0000000100007824 */ /* 0x004fce00078e0a03 */
.L_x_3959:
[----:B------:R-:W1:Y:S01]  /*d090*/  SHFL.IDX PT, R3, R213, RZ, 0x1f ;  /* 0x00001fffd5037589 */ /* 0x000e6200000e0000 */
[----:B------:R-:W-:Y:S01]  /*d0a0*/  ISETP.NE.AND P6, PT, R10, RZ, PT ;  /* 0x000000ff0a00720c */ /* 0x000fe20003fc5270 */
[--C-:B------:R-:W-:Y:S01]  /*d0b0*/  IMAD.X R57, RZ, RZ, R5.reuse, P5 ;  /* 0x000000ffff397224 */ /* 0x100fe200028e0605 */
[C---:B------:R-:W-:Y:S01]  /*d0c0*/  LOP3.LUT R7, R4.reuse, 0x380, RZ, 0xc0, !PT ;  /* 0x0000038004077812 */ /* 0x040fe200078ec0ff */
[--C-:B------:R-:W-:Y:S01]  /*d0d0*/  IMAD.X R41, RZ, RZ, R5.reuse, P1 ;  /* 0x000000ffff297224 */ /* 0x100fe200008e0605 */
[C---:B------:R-:W-:Y:S01]  /*d0e0*/  IADD3 R65, P1, R4.reuse, 0xc000, RZ ;  /* 0x0000c00004417810 */ /* 0x040fe20007f3e0ff */
[--C-:B------:R-:W-:Y:S01]  /*d0f0*/  IMAD.X R37, RZ, RZ, R5.reuse, P6 ;  /* 0x000000ffff257224 */ /* 0x100fe200030e0605 */
[C---:B------:R-:W-:Y:S01]  /*d100*/  IADD3 R61, P6, R4.reuse, 0xb000, RZ ;  /* 0x0000b000043d7810 */ /* 0x040fe20007fde0ff */
[--C-:B------:R-:W-:Y:S01]  /*d110*/  IMAD.X R45, RZ, RZ, R5.reuse, P2 ;  /* 0x000000ffff2d7224 */ /* 0x100fe200010e0605 */
[C---:B------:R-:W-:Y:S01]  /*d120*/  IADD3 R69, P2, R4.reuse, 0xd000, RZ ;  /* 0x0000d00004457810 */ /* 0x040fe20007f5e0ff */
[--C-:B------:R-:W-:Y:S01]  /*d130*/  IMAD.X R49, RZ, RZ, R5.reuse, P3 ;  /* 0x000000ffff317224 */ /* 0x100fe200018e0605 */
[C---:B------:R-:W-:Y:S01]  /*d140*/  IADD3 R73, P3, R4.reuse, 0xe000, RZ ;  /* 0x0000e00004497810 */ /* 0x040fe20007f7e0ff */
[----:B------:R-:W-:Y:S01]  /*d150*/  IMAD.X R53, RZ, RZ, R5, P4 ;  /* 0x000000ffff357224 */ /* 0x000fe200020e0605 */
[----:B------:R-:W-:-:S02]  /*d160*/  IADD3 R10, P4, R4, 0xf000, RZ ;  /* 0x0000f000040a7810 */ /* 0x000fc40007f9e0ff */
[----:B------:R-:W-:Y:S02]  /*d170*/  LOP3.LUT R60, R61, 0x380, RZ, 0xc0, !PT ;  /* 0x000003803d3c7812 */ /* 0x000fe400078ec0ff */
[----:B------:R-:W-:Y:S01]  /*d180*/  LOP3.LUT R64, R65, 0x380, RZ, 0xc0, !PT ;  /* 0x0000038041407812 */ /* 0x000fe200078ec0ff */
[----:B------:R-:W-:Y:S01]  /*d190*/  IMAD.X R77, RZ, RZ, R5, P4 ;  /* 0x000000ffff4d7224 */ /* 0x000fe200020e0605 */
[----:B------:R-:W-:Y:S02]  /*d1a0*/  LOP3.LUT R68, R69, 0x380, RZ, 0xc0, !PT ;  /* 0x0000038045447812 */ /* 0x000fe400078ec0ff */
[----:B------:R-:W-:Y:S02]  /*d1b0*/  LOP3.LUT R72, R73, 0x380, RZ, 0xc0, !PT ;  /* 0x0000038049487812 */ /* 0x000fe400078ec0ff */
[----:B------:R-:W-:Y:S02]  /*d1c0*/  SHF.R.U64 R60, R60, 0x3, RZ ;  /* 0x000000033c3c7819 */ /* 0x000fe400000012ff */
[----:B-1----:R-:W-:-:S02]  /*d1d0*/  ISETP.NE.AND P5, PT, R3, RZ, PT ;  /* 0x000000ff0300720c */ /* 0x002fc40003fa5270 */
[----:B------:R-:W-:Y:S02]  /*d1e0*/  LOP3.LUT R3, R10, 0x380, RZ, 0xc0, !PT ;  /* 0x000003800a037812 */ /* 0x000fe400078ec0ff */
[----:B------:R-:W-:Y:S02]  /*d1f0*/  SHF.R.U64 R64, R64, 0x3, RZ ;  /* 0x0000000340407819 */ /* 0x000fe400000012ff */
[----:B------:R-:W-:Y:S02]  /*d200*/  SHF.R.U64 R68, R68, 0x3, RZ ;  /* 0x0000000344447819 */ /* 0x000fe400000012ff */
[----:B------:R-:W-:Y:S02]  /*d210*/  SHF.R.U64 R72, R72, 0x3, RZ ;  /* 0x0000000348487819 */ /* 0x000fe400000012ff */
[----:B------:R-:W-:Y:S02]  /*d220*/  SHF.R.U64 R7, R7, 0x3, RZ ;  /* 0x0000000307077819 */ /* 0x000fe400000012ff */
[----:B------:R-:W-:-:S02]  /*d230*/  SHF.R.U64 R3, R3, 0x3, RZ ;  /* 0x0000000303037819 */ /* 0x000fc400000012ff */
        /* <DEDUP_REMOVED lines=9> */
[----:B------:R-:W-:Y:S01]  /*d2d0*/  IMAD.MOV.U32 R7, RZ, RZ, R5 ;  /* 0x000000ffff077224 */ /* 0x000fe200078e0005 */
[----:B------:R-:W-:-:S02]  /*d2e0*/  LOP3.LUT R76, R3, R10, RZ, 0x3c, !PT ;  /* 0x0000000a034c7212 */ /* 0x000fc400078e3cff */
[----:B------:R-:W-:Y:S02]  /*d2f0*/  SHF.R.S32.HI R80, RZ, 0x1f, R199 ;  /* 0x0000001fff507819 */ /* 0x000fe400000114c7 */
[----:B------:R-:W-:Y:S02]  /*d300*/  SEL R83, R202, RZ, !P0 ;  /* 0x000000ffca537207 */ /* 0x000fe40004000000 */
[----:B------:R-:W-:Y:S02]  /*d310*/  SEL R212, R212, RZ, !P0 ;  /* 0x000000ffd4d47207 */ /* 0x000fe40004000000 */
[----:B-----5:R-:W-:Y:S01]  /*d320*/  SHF.R.S32.HI R81, RZ, 0x1f, R24 ;  /* 0x0000001fff517819 */ /* 0x020fe20000011418 */
[----:B------:R-:W-:Y:S06]  /*d330*/  @P5 BRA `(.L_x_3960) ;  /* 0x0000000000b85947 */ /* 0x000fec0003800000 */
[----:B------:R-:W1:Y:S01]  /*d340*/  LDC R31, c[0x0][0xbe8] ;  /* 0x0002fa00ff1f7b82 */ /* 0x000e620000000800 */
[----:B------:R-:W-:Y:S01]  /*d350*/  ULDC.64 UR4, c[0x0][0xb90] ;  /* 0x0002e40000047ab9 */ /* 0x000fe20000000a00 */
[----:B------:R-:W-:Y:S02]  /*d360*/  IMAD R30, R209, 0x40, R222 ;  /* 0x00000040d11e7824 */ /* 0x000fe400078e02de */
[----:B------:R-:W-:Y:S02]  /*d370*/  IMAD R10, R80, UR4, RZ ;  /* 0x00000004500a7c24 */ /* 0x000fe4000f8e02ff */
[----:B------:R-:W-:Y:S02]  /*d380*/  IMAD.MOV.U32 R4, RZ, RZ, R24 ;  /* 0x000000ffff047224 */ /* 0x000fe400078e0018 */
[----:B------:R-:W-:Y:S02]  /*d390*/  IMAD R11, R199, UR5, R10 ;  /* 0x00000005c70b7c24 */ /* 0x000fe4000f8e020a */
[----:B------:R-:W-:-:S02]  /*d3a0*/  IMAD.MOV.U32 R5, RZ, RZ, R81 ;  /* 0x000000ffff057224 */ /* 0x000fc400078e0051 */
[----:B------:R-:W-:Y:S02]  /*d3b0*/  IMAD.MOV R34, RZ, RZ, -R194 ;  /* 0x000000ffff227224 */ /* 0x000fe400078e0ac2 */
[----:B------:R-:W-:Y:S01]  /*d3c0*/  IMAD.WIDE.U32 R4, R199, UR4, R4 ;  /* 0x00000004c7047c25 */ /* 0x000fe2000f8e0004 */
[----:B------:R-:W-:-:S03]  /*d3d0*/  ULDC.64 UR4, c[0x0][0xb98] ;  /* 0x0002e60000047ab9 */ /* 0x000fc60000000a00 */
[----:B------:R-:W-:Y:S02]  /*d3e0*/  IMAD.IADD R5, R5, 0x1, R11 ;  /* 0x0000000105057824 */ /* 0x000fe400078e020b */
[----:B------:R-:W-:Y:S02]  /*d3f0*/  IMAD R35, R209, 0x40, R191 ;  /* 0x00000040d1237824 */ /* 0x000fe400078e02bf */
[----:B------:R-:W-:Y:S01]  /*d400*/  IMAD.WIDE.U32 R4, R83, UR4, R4 ;  /* 0x0000000453047c25 */ /* 0x000fe2000f8e0004 */
[----:B-1----:R-:W-:-:S13]  /*d410*/  ISETP.NE.AND P0, PT, R31, 0x1, PT ;  /* 0x000000011f00780c */ /* 0x002fda0003f05270 */
[----:B------:R-:W1:Y:S08]  /*d420*/  @P0 LDC R3, c[0x0][0xbec] ;  /* 0x0002fb00ff030b82 */ /* 0x000e700000000800 */
[----:B------:R-:W2:Y:S01]  /*d430*/  @P0 LDC R15, c[0x0][0xbf0] ;  /* 0x0002fc00ff0f0b82 */ /* 0x000ea20000000800 */
[----:B-1----:R-:W-:-:S04]  /*d440*/  @P0 IMAD.HI.U32 R10, R30, R3, RZ ;  /* 0x000000031e0a0227 */ /* 0x002fc800078e00ff */
[----:B------:R-:W-:Y:S01]  /*d450*/  IMAD.MOV.U32 R3, RZ, RZ, R30 ;  /* 0x000000ffff037224 */ /* 0x000fe200078e001e */
[----:B--2---:R-:W-:Y:S01]  /*d460*/  @P0 SHF.R.U32.HI R3, RZ, R15, R10 ;  /* 0x0000000fff030219 */ /* 0x004fe2000001160a */
[----:B------:R-:W-:-:S03]  /*d470*/  IMAD R10, R212, UR4, RZ ;  /* 0x00000004d40a7c24 */ /* 0x000fc6000f8e02ff */
[--C-:B------:R-:W-:Y:S01]  /*d480*/  SHF.R.S32.HI R15, RZ, 0x1f, R3.reuse ;  /* 0x0000001fff0f7819 */ /* 0x100fe20000011403 */
[----:B------:R-:W-:Y:S01]  /*d490*/  IMAD.MOV R14, RZ, RZ, -R3 ;  /* 0x000000ffff0e7224 */ /* 0x000fe200078e0a03 */
[----:B------:R-:W-:Y:S01]  /*d4a0*/  IADD3 R4, P0, R3, R4, RZ ;  /* 0x0000000403047210 */ /* 0x000fe20007f1e0ff */
[----:B------:R-:W-:Y:S01]  /*d4b0*/  IMAD R10, R83, UR5, R10 ;  /* 0x00000005530a7c24 */ /* 0x000fe2000f8e020a */
[----:B------:R-:W-:Y:S01]  /*d4c0*/  ULDC.64 UR4, c[0x0][0xb88] ;  /* 0x0002e20000047ab9 */ /* 0x000fe20000000a00 */
[----:B------:R-:W-:Y:S02]  /*d4d0*/  IMAD R11, R31, R14, R30 ;  /* 0x0000000e1f0b7224 */ /* 0x000fe400078e021e */
[----:B------:R-:W-:Y:S01]  /*d4e0*/  IMAD R30, R0, R31, RZ ;  /* 0x0000001f001e7224 */ /* 0x000fe200078e02ff */
[----:B------:R-:W-:Y:S02]  /*d4f0*/  IADD3.X R5, R15, R5, R10, P0, !PT ;  /* 0x000000050f057210 */ /* 0x000fe400007fe40a */
[----:B------:R-:W-:Y:S01]  /*d500*/  SHF.R.S32.HI R3, RZ, 0x1f, R11 ;  /* 0x0000001fff037819 */ /* 0x000fe2000001140b */
[----:B------:R-:W-:-:S04]  /*d510*/  IMAD.WIDE.U32 R4, R11, UR4, R4 ;  /* 0x000000040b047c25 */ /* 0x000fc8000f8e0004 */
[----:B------:R-:W-:-:S04]  /*d520*/  IMAD R10, R3, UR4, RZ ;  /* 0x00000004030a7c24 */ /* 0x000fc8000f8e02ff */
[----:B------:R-:W-:Y:S01]  /*d530*/  IMAD R3, R11, UR5, R10 ;  /* 0x000000050b037c24 */ /* 0x000fe2000f8e020a */
[----:B------:R-:W-:Y:S02]  /*d540*/  ULDC.64 UR4, c[0x0][0xb50] ;  /* 0x0002d40000047ab9 */ /* 0x000fe40000000a00 */
[----:B------:R-:W-:Y:S01]  /*d550*/  LEA R14, P0, R4, UR4, 0x2 ;  /* 0x00000004040e7c11 */ /* 0x000fe2000f8010ff */
[----:B------:R-:W-:-:S04]  /*d560*/  IMAD.IADD R3, R5, 0x1, R3 ;  /* 0x0000000105037824 */ /* 0x000fc800078e0203 */
[----:B------:R-:W-:Y:S01]  /*d570*/  SHFL.IDX PT, R10, R14, 0x1, 0x1c1f ;  /* 0x003c1f000e0a7f89 */ /* 0x000fe200000e0000 */
[----:B------:R-:W-:Y:S01]  /*d580*/  LEA.HI.X R15, R4, UR5, R3, 0x2, P0 ;  /* 0x00000005040f7c11 */ /* 0x000fe200080f1403 */
[----:B------:R-:W-:Y:S01]  /*d590*/  VIADD R3, R35, 0x8 ;  /* 0x0000000823037836 */ /* 0x000fe20000000000 */
[----:B------:R-:W-:Y:S01]  /*d5a0*/  ISETP.NE.AND P0, PT, R193, R34, PT ;  /* 0x00000022c100720c */ /* 0x000fe20003f05270 */
[----:B------:R-:W-:Y:S03]  /*d5b0*/  SHFL.IDX PT, R4, R14, RZ, 0x1c1f ;  /* 0x001c1fff0e047589 */ /* 0x000fe600000e0000 */
[-C--:B------:R-:W-:Y:S01]  /*d5c0*/  ISETP.GE.OR P1, PT, R35, R30.reuse, P0 ;  /* 0x0000001e2300720c */ /* 0x080fe20000726670 */
[----:B------:R-:W1:Y:S01]  /*d5d0*/  SHFL.IDX PT, R5, R15, RZ, 0x1c1f ;  /* 0x001c1fff0f057589 */ /* 0x000e6200000e0000 */
[----:B------:R-:W-:-:S03]  /*d5e0*/  ISETP.GE.OR P0, PT, R3, R30, P0 ;  /* 0x0000001e0300720c */ /* 0x000fc60000706670 */
[----:B------:R-:W2:Y:S08]  /*d5f0*/  SHFL.IDX PT, R11, R15, 0x1, 0x1c1f ;  /* 0x003c1f000f0b7f89 */ /* 0x000eb000000e0000 */
[----:B-1----:R1:W-:Y:S04]  /*d600*/  @!P1 ST.E desc[UR40][R4.64], R21 ;  /* 0x0000001504009985 */ /* 0x0023e8000c101928 */
[----:B--2---:R1:W-:Y:S02]  /*d610*/  @!P0 ST.E desc[UR40][R10.64], R20 ;  /* 0x000000140a008985 */ /* 0x0043e4000c101928 */
.L_x_3960:
[----:B------:R-:W2:Y:S01]  /*d620*/  LDC R85, c[0x0][0xbe8] ;  /* 0x0002fa00ff557b82 */ /* 0x000ea20000000800 */
[----:B------:R-:W-:Y:S01]  /*d630*/  ULDC.64 UR4, c[0x0][0xaa0] ;  /* 0x0002a80000047ab9 */ /* 0x000fe20000000a00 */
[----:B-1----:R-:W5:Y:S01]  /*d640*/  LD.E.128 R4, desc[UR40][R6.64] ;  /* 0x0000002806047980 */ /* 0x002f62000c101d00 */
[----:B------:R-:W-:-:S03]  /*d650*/  IMAD R3, R81, UR4, RZ ;  /* 0x0000000451037c24 */ /* 0x000fc6000f8e02ff */
[----:B------:R-:W5:Y:S02]  /*d660*/  LD.E.128 R8, desc[UR40][R8.64] ;  /* 0x0000002808087980 */ /* 0x000f64000c101d00 */
[----:B------:R-:W1:Y:S02]  /*d670*/  LDC R88, c[0x0][0xac8] ;  /* 0x0002b200ff587b82 */ /* 0x000e640000000800 */
[----:B------:R-:W5:Y:S04]  /*d680*/  LD.E.128 R12, desc[UR40][R12.64] ;  /* 0x000000280c0c7980 */ /* 0x000f68000c101d00 */
[----:B------:R-:W5:Y:S04]  /*d690*/  LD.E.128 R28, desc[UR40][R28.64] ;  /* 0x000000281c1c7980 */ /* 0x000f68000c101d00 */
[----:B------:R-:W5:Y:S04]  /*d6a0*/  LD.E.128 R32, desc[UR40][R32.64] ;  /* 0x0000002820207980 */ /* 0x000f68000c101d00 */
[----:B------:R-:W5:Y:S01]  /*d6b0*/  LD.E.128 R36, desc[UR40][R36.64] ;  /* 0x0000002824247980 */ /* 0x000f62000c101d00 */
[----:B--2---:R-:W-:Y:S01]  /*d6c0*/  ISETP.NE.AND P1, PT, R85, 0x1, PT ;  /* 0x000000015500780c */ /* 0x004fe20003f25270 */
[----:B------:R-:W-:-:S02]  /*d6d0*/  IMAD R3, R24, UR5, R3 ;  /* 0x0000000518037c24 */ /* 0x000fc4000f8e0203 */
[----:B------:R-:W5:Y:S01]  /*d6e0*/  LD.E.128 R40, desc[UR40][R40.64] ;  /* 0x0000002828287980 */ /* 0x000f62000c101d00 */
[----:B------:R-:W-:Y:S01]  /*d6f0*/  IMAD.WIDE.U32 R20, R24, UR4, RZ ;  /* 0x0000000418147c25 */ /* 0x000fe2000f8e00ff */
[----:B------:R-:W-:Y:S02]  /*d700*/  ULDC.64 UR4, c[0x0][0xae8] ;  /* 0x0002ba0000047ab9 */ /* 0x000fe40000000a00 */
[----:B------:R-:W5:Y:S04]  /*d710*/  LD.E.128 R44, desc[UR40][R44.64] ;  /* 0x000000282c2c7980 */ /* 0x000f68000c101d00 */
[----:B------:R-:W5:Y:S02]  /*d720*/  LD.E.128 R48, desc[UR40][R48.64] ;  /* 0x0000002830307980 */ /* 0x000f64000c101d00 */
[----:B------:R-:W2:Y:S01]  /*d730*/  @P1 LDC R81, c[0x0][0xbec] ;  /* 0x0002fb00ff511b82 */ /* 0x000ea20000000800 */
[----:B------:R-:W-:Y:S01]  /*d740*/  IMAD.IADD R21, R21, 0x1, R3 ;  /* 0x0000000115157824 */ /* 0x000fe200078e0203 */
[----:B------:R-:W5:Y:S01]  /*d750*/  LD.E.128 R52, desc[UR40][R52.64] ;  /* 0x0000002834347980 */ /* 0x000f62000c101d00 */
[----:B------:R-:W-:-:S03]  /*d760*/  IMAD R24, R80, UR4, RZ ;  /* 0x0000000450187c24 */ /* 0x000fc6000f8e02ff */
[----:B------:R-:W5:Y:S02]  /*d770*/  LD.E.128 R56, desc[UR40][R56.64] ;  /* 0x0000002838387980 */ /* 0x000f64000c101d00 */
[----:B------:R-:W3:Y:S01]  /*d780*/  @P1 LDC R87, c[0x0][0xbf0] ;  /* 0x0002fc00ff571b82 */ /* 0x000ee20000000800 */
[C---:B------:R-:W-:Y:S01]  /*d790*/  IMAD R3, R199.reuse, UR5, R24 ;  /* 0x00000005c7037c24 */ /* 0x040fe2000f8e0218 */
[----:B------:R-:W5:Y:S01]  /*d7a0*/  LD.E.128 R60, desc[UR40][R60.64] ;  /* 0x000000283c3c7980 */ /* 0x000f62000c101d00 */
[----:B------:R-:W-:Y:S01]  /*d7b0*/  IMAD.WIDE.U32 R20, R199, UR4, R20 ;  /* 0x00000004c7147c25 */ /* 0x000fe2000f8e0014 */
[----:B------:R-:W-:Y:S02]  /*d7c0*/  ULDC.64 UR4, c[0x0][0xaf0] ;  /* 0x0002bc0000047ab9 */ /* 0x000fe40000000a00 */
[----:B------:R-:W5:Y:S01]  /*d7d0*/  LD.E.128 R64, desc[UR40][R64.64] ;  /* 0x0000002840407980 */ /* 0x000f62000c101d00 */
[----:B------:R-:W-:Y:S01]  /*d7e0*/  IMAD R24, R210, 0x20, R211 ;  /* 0x00000020d2187824 */ /* 0x000fe200078e02d3 */
[----:B------:R-:W-:Y:S01]  /*d7f0*/  IADD3 R21, R21, R3, RZ ;  /* 0x0000000315157210 */ /* 0x000fe20007ffe0ff */
[----:B------:R-:W-:Y:S01]  /*d800*/  IMAD R3, R212, UR4, RZ ;  /* 0x00000004d4037c24 */ /* 0x000fe2000f8e02ff */
[----:B------:R-:W5:Y:S01]  /*d810*/  LD.E.128 R68, desc[UR40][R68.64] ;  /* 0x0000002844447980 */ /* 0x000f62000c101d00 */
[----:B------:R-:W-:Y:S01]  /*d820*/  IMAD R82, R209, 0x40, R24 ;  /* 0x00000040d1527824 */ /* 0x000fe200078e0218 */
[----:B-1----:R-:W-:Y:S01]  /*d830*/  ISETP.GE.AND P0, PT, R207, R88, PT ;  /* 0x00000058cf00720c */ /* 0x002fe20003f06270 */
[C---:B------:R-:W-:Y:S01]  /*d840*/  IMAD R3, R83.reuse, UR5, R3 ;  /* 0x0000000553037c24 */ /* 0x040fe2000f8e0203 */
[----:B------:R-:W5:Y:S01]  /*d850*/  LD.E.128 R72, desc[UR40][R72.64] ;  /* 0x0000002848487980 */ /* 0x000f62000c101d00 */
[----:B------:R-:W-:-:S03]  /*d860*/  IMAD.WIDE.U32 R20, R83, UR4, R20 ;  /* 0x0000000453147c25 */ /* 0x000fc6000f8e0014 */
[----:B------:R-:W5:Y:S01]  /*d870*/  LD.E.128 R76, desc[UR40][R76.64] ;  /* 0x000000284c4c7980 */ /* 0x000f62000c101d00 */
[----:B--2---:R-:W-:Y:S01]  /*d880*/  @P1 IMAD.HI.U32 R24, R82, R81, RZ ;  /* 0x0000005152181227 */ /* 0x004fe200078e00ff */
[----:B------:R-:W-:Y:S01]  /*d890*/  SEL R80, RZ, 0xffffffff, P0 ;  /* 0xffffffffff507807 */ /* 0x000fe20000000000 */
[----:B------:R-:W-:Y:S01]  /*d8a0*/  ULDC.64 UR4, c[0x0][0xae0] ;  /* 0x0002b80000047ab9 */ /* 0x000fe20000000a00 */
[-C--:B------:R-:W-:Y:S01]  /*d8b0*/  ISETP.GE.AND P0, PT, R206, R88.reuse, PT ;  /* 0x00000058ce00720c */ /* 0x080fe20003f06270 */
[----:B------:R-:W-:Y:S01]  /*d8c0*/  IMAD.IADD R21, R21, 0x1, R3 ;  /* 0x0000000115157824 */ /* 0x000fe200078e0203 */
[----:B------:R-:W-:Y:S01]  /*d8d0*/  @!PT LDS RZ, [RZ] ;  /* 0x00000000fffff984 */ /* 0x000fe20000000800 */
[----:B------:R-:W-:Y:S01]  /*d8e0*/  @!PT LDS RZ, [RZ] ;  /* 0x00000000fffff984 */ /* 0x000fe20000000800 */
[----:B------:R-:W-:Y:S01]  /*d8f0*/  @!PT LDS RZ, [RZ] ;  /* 0x00000000fffff984 */ /* 0x000fe20000000800 */
[----:B------:R-:W-:Y:S01]  /*d900*/  @!PT LDS RZ, [RZ] ;  /* 0x00000000fffff984 */ /* 0x000fe20000000800 */
[----:B------:R1:W-:Y:S06]  /*d910*/  MEMBAR.ALL.CTA ;  /* 0x0000000000007992 */ /* 0x0003ec0000008000 */
[----:B-1----:R-:W1:Y:S01]  /*d920*/  FENCE.VIEW.ASYNC.S ;  /* 0x00000000000073c6 */ /* 0x002e620000000000 */
[----:B------:R-:W-:Y:S01]  /*d930*/  IMAD.MOV.U32 R3, RZ, RZ, R82 ;  /* 0x000000ffff037224 */ /* 0x000fe200078e0052 */
[----:B---3--:R-:W-:Y:S01]  /*d940*/  @P1 SHF.R.U32.HI R3, RZ, R87, R24 ;  /* 0x00000057ff031219 */ /* 0x008fe20000011618 */
[----:B------:R-:W-:Y:S01]  /*d950*/  IMAD.SHL.U32 R83, R80, 0x2, RZ ;  /* 0x0000000250537824 */ /* 0x000fe200078e00ff */
[-C--:B------:R-:W-:Y:S01]  /*d960*/  ISETP.GE.AND P1, PT, R189, R88.reuse, PT ;  /* 0x00000058bd00720c */ /* 0x080fe20003f26270 */
[----:B------:R-:W-:Y:S01]  /*d970*/  IMAD R92, R0, R85, RZ ;  /* 0x00000055005c7224 */ /* 0x000fe200078e02ff */
[----:B------:R-:W-:Y:S01]  /*d980*/  SEL R80, RZ, 0xffffffff, P0 ;  /* 0xffffffffff507807 */ /* 0x000fe20000000000 */
[----:B------:R-:W-:Y:S01]  /*d990*/  IMAD.MOV R81, RZ, RZ, -R3 ;  /* 0x000000ffff517224 */ /* 0x000fe200078e0a03 */
[----:B------:R-:W-:Y:S01]  /*d9a0*/  SEL R24, RZ, 0x1, P1 ;  /* 0x00000001ff187807 */ /* 0x000fe20000800000 */
[----:B------:R-:W-:Y:S01]  /*d9b0*/  IMAD.WIDE.U32 R20, R3, UR4, R20 ;  /* 0x0000000403147c25 */ /* 0x000fe2000f8e0014 */
[-C--:B------:R-:W-:Y:S01]  /*d9c0*/  ISETP.GE.AND P0, PT, R205, R88.reuse, PT ;  /* 0x00000058cd00720c */ /* 0x080fe20003f06270 */
[----:B------:R-:W-:Y:S01]  /*d9d0*/  BSSY B1, `(.L_x_3961) ;  /* 0x000004a000017945 */ /* 0x000fe20003800000 */
[----:B------:R-:W-:Y:S01]  /*d9e0*/  LOP3.LUT R24, R83, 0x2, R24, 0xe2, !PT ;  /* 0x0000000253187812 */ /* 0x000fe200078ee218 */
[----:B------:R-:W-:Y:S01]  /*d9f0*/  IMAD.SHL.U32 R83, R80, 0x4, RZ ;  /* 0x0000000450537824 */ /* 0x000fe200078e00ff */
[----:B------:R-:W-:Y:S01]  /*da00*/  SEL R80, RZ, 0xffffffff, P0 ;  /* 0xffffffffff507807 */ /* 0x000fe20000000000 */
[----:B------:R-:W-:Y:S01]  /*da10*/  IMAD R81, R85, R81, R82 ;  /* 0x0000005155517224 */ /* 0x000fe200078e0252 */
[-C--:B------:R-:W-:Y:S01]  /*da20*/  ISETP.GE.AND P0, PT, R204, R88.reuse, PT ;  /* 0x00000058cc00720c */ /* 0x080fe20003f06270 */
[----:B------:R-:W-:Y:S01]  /*da30*/  IMAD R91, R209, 0x40, R211 ;  /* 0x00000040d15b7824 */ /* 0x000fe200078e02d3 */
[----:B------:R-:W-:Y:S01]  /*da40*/  SHF.R.S32.HI R82, RZ, 0x1f, R3 ;  /* 0x0000001fff527819 */ /* 0x000fe20000011403 */
[----:B------:R-:W-:Y:S01]  /*da50*/  VIADD R0, R2, 0x28c20 ;  /* 0x00028c2002007836 */ /* 0x000fe20000000000 */
[----:B------:R-:W-:Y:S01]  /*da60*/  LOP3.LUT R24, R83, 0x4, R24, 0xe2, !PT ;  /* 0x0000000453187812 */ /* 0x000fe200078ee218 */
[----:B------:R-:W-:Y:S01]  /*da70*/  IMAD.SHL.U32 R83, R80, 0x8, RZ ;  /* 0x0000000850537824 */ /* 0x000fe200078e00ff */
[----:B------:R-:W-:Y:S01]  /*da80*/  SEL R80, RZ, 0xffffffff, P0 ;  /* 0xffffffffff507807 */ /* 0x000fe20000000000 */
[----:B------:R-:W-:Y:S01]  /*da90*/  IMAD R82, R82, UR4, RZ ;  /* 0x0000000452527c24 */ /* 0x000fe2000f8e02ff */
[----:B------:R-:W-:-:S02]  /*daa0*/  ISETP.GE.AND P0, PT, R203, R88, PT ;  /* 0x00000058cb00720c */ /* 0x000fc40003f06270 */
[----:B------:R-:W-:Y:S01]  /*dab0*/  LOP3.LUT R24, R83, 0x8, R24, 0xe2, !PT ;  /* 0x0000000853187812 */ /* 0x000fe200078ee218 */
[----:B------:R-:W-:Y:S01]  /*dac0*/  IMAD.SHL.U32 R87, R80, 0x10, RZ ;  /* 0x0000001050577824 */ /* 0x000fe200078e00ff */
[----:B------:R-:W-:Y:S01]  /*dad0*/  SHF.R.S32.HI R80, RZ, 0x1f, R81 ;  /* 0x0000001fff507819 */ /* 0x000fe20000011451 */
[----:B------:R-:W-:Y:S01]  /*dae0*/  IMAD R83, R3, UR5, R82 ;  /* 0x0000000503537c24 */ /* 0x000fe2000f8e0252 */
[----:B------:R-:W-:Y:S01]  /*daf0*/  ULDC.64 UR4, c[0x0][0xad8] ;  /* 0x0002b60000047ab9 */ /* 0x000fe20000000a00 */
[----:B------:R-:W-:Y:S02]  /*db00*/  SEL R3, RZ, 0xffffffff, P0 ;  /* 0xffffffffff037807 */ /* 0x000fe40000000000 */
[----:B------:R-:W-:Y:S01]  /*db10*/  IMAD.IADD R21, R21, 0x1, R83 ;  /* 0x0000000115157824 */ /* 0x000fe200078e0253 */
[----:B------:R-:W-:Y:S01]  /*db20*/  ISETP.GE.AND P1, PT, R91, R92, PT ;  /* 0x0000005c5b00720c */ /* 0x000fe20003f26270 */
[----:B------:R-:W-:Y:S01]  /*db30*/  IMAD R80, R80, UR4, RZ ;  /* 0x0000000450507c24 */ /* 0x000fe2000f8e02ff */
[----:B------:R-:W-:Y:S01]  /*db40*/  LOP3.LUT R24, R87, 0x10, R24, 0xe2, !PT ;  /* 0x0000001057187812 */ /* 0x000fe200078ee218 */
[----:B------:R-:W-:Y:S01]  /*db50*/  IMAD.WIDE.U32 R20, R81, UR4, R20 ;  /* 0x0000000451147c25 */ /* 0x000fe2000f8e0014 */
[----:B------:R-:W-:-:S02]  /*db60*/  ISETP.GE.AND P0, PT, R215, R88, PT ;  /* 0x00000058d700720c */ /* 0x000fc40003f06270 */
[----:B------:R-:W-:Y:S01]  /*db70*/  PRMT R0, RZ, 0x654, R0 ;  /* 0x00000654ff007816 */ /* 0x000fe20000000000 */
[----:B------:R-:W-:Y:S01]  /*db80*/  IMAD R83, R81, UR5, R80 ;  /* 0x0000000551537c24 */ /* 0x000fe2000f8e0250 */
[----:B------:R-:W-:Y:S01]  /*db90*/  ULDC.64 UR4, c[0x0][0xa80] ;  /* 0x0002a00000047ab9 */ /* 0x000fe20000000a00 */
[----:B------:R-:W-:Y:S01]  /*dba0*/  IMAD.SHL.U32 R3, R3, 0x20, RZ ;  /* 0x0000002003037824 */ /* 0x000fe200078e00ff */
[----:B------:R-:W-:Y:S01]  /*dbb0*/  LEA R89, P2, R20, UR4, 0x1 ;  /* 0x0000000414597c11 */ /* 0x000fe2000f8408ff */
[----:B------:R-:W-:Y:S01]  /*dbc0*/  IMAD.IADD R21, R21, 0x1, R83 ;  /* 0x0000000115157824 */ /* 0x000fe200078e0253 */
[----:B-1----:R1:W-:Y:S02]  /*dbd0*/  SYNCS.ARRIVE.TRANS64.RED.A1T0 RZ, [R0+URZ], RZ ;  /* 0x000000ff00ff79a7 */ /* 0x0023e4000810043f */
[----:B------:R-:W-:Y:S01]  /*dbe0*/  LOP3.LUT R24, R3, 0x20, R24, 0xe2, !PT ;  /* 0x0000002003187812 */ /* 0x000fe200078ee218 */
[----:B------:R1:W2:Y:S01]  /*dbf0*/  SHFL.IDX PT, R80, R89, RZ, 0x181f ;  /* 0x00181fff59507589 */ /* 0x0002a200000e0000 */
[----:B------:R-:W-:-:S02]  /*dc00*/  SEL R3, RZ, 0x40, P0 ;  /* 0x00000040ff037807 */ /* 0x000fc40000000000 */
[----:B------:R-:W-:Y:S02]  /*dc10*/  ISETP.GE.AND P0, PT, R214, R88, PT ;  /* 0x00000058d600720c */ /* 0x000fe40003f06270 */
[----:B------:R-:W-:Y:S02]  /*dc20*/  LEA.HI.X R90, R20, UR5, R21, 0x1, P2 ;  /* 0x00000005145a7c11 */ /* 0x000fe400090f0c15 */
[----:B------:R-:W-:Y:S02]  /*dc30*/  LOP3.LUT R3, R24, R3, RZ, 0xfc, !PT ;  /* 0x0000000318037212 */ /* 0x000fe400078efcff */
[----:B------:R-:W-:Y:S01]  /*dc40*/  SEL R24, RZ, 0x80, P0 ;  /* 0x00000080ff187807 */ /* 0x000fe20000000000 */
[----:B------:R1:W3:Y:S03]  /*dc50*/  SHFL.IDX PT, R81, R90, RZ, 0x181f ;  /* 0x00181fff5a517589 */ /* 0x0002e600000e0000 */
[----:B------:R-:W-:Y:S01]  /*dc60*/  LOP3.LUT R24, R3, R24, RZ, 0xfc, !PT ;  /* 0x0000001803187212 */ /* 0x000fe200078efcff */
[----:B------:R-:W-:Y:S06]  /*dc70*/  @P1 BRA `(.L_x_3962) ;  /* 0x00000000007c1947 */ /* 0x000fec0003800000 */
[-C--:B------:R-:W-:Y:S02]  /*dc80*/  ISETP.GE.AND P1, PT, R207, R88.reuse, PT ;  /* 0x00000058cf00720c */ /* 0x080fe40003f26270 */
[-C--:B------:R-:W-:Y:S02]  /*dc90*/  ISETP.GE.AND P0, PT, R189, R88.reuse, PT ;  /* 0x00000058bd00720c */ /* 0x080fe40003f06270 */
[-C--:B------:R-:W-:Y:S02]  /*dca0*/  ISETP.GE.AND P5, PT, R206, R88.reuse, PT ;  /* 0x00000058ce00720c */ /* 0x080fe40003fa6270 */
[----:B------:R-:W-:-:S07]  /*dcb0*/  ISETP.GE.AND P3, PT, R205, R88, PT ;  /* 0x00000058cd00720c */ /* 0x000fce0003f66270 */
[----:B--2---:R-:W-:Y:S02]  /*dcc0*/  @!P1 LEA R82, P2, R207, R80, 0x1 ;  /* 0x00000050cf529211 */ /* 0x004fe400078408ff */
[----:B---3--:R-:W-:Y:S02]  /*dcd0*/  @!P0 IMAD.WIDE R20, R189, 0x2, R80 ;  /* 0x00000002bd148825 */ /* 0x008fe400078e0250 */
[----:B------:R-:W-:Y:S02]  /*dce0*/  @!P1 LEA.HI.X R83, R207, R81, R233, 0x1, P2 ;  /* 0x00000051cf539211 */ /* 0x000fe400010f0ce9 */
[----:B------:R-:W-:Y:S01]  /*dcf0*/  ISETP.GE.AND P2, PT, R204, R88, PT ;  /* 0x00000058cc00720c */ /* 0x000fe20003f46270 */
[----:B-----5:R2:W-:Y:S01]  /*dd00*/  @!P0 ST.E.128 desc[UR40][R20.64], R4 ;  /* 0x0000000414008985 */ /* 0x0205e2000c101d28 */
[----:B------:R-:W-:Y:S02]  /*dd10*/  @!P5 LEA R84, P4, R206, R80, 0x1 ;  /* 0x00000050ce54d211 */ /* 0x000fe400078808ff */
[----:B------:R-:W-:Y:S01]  /*dd20*/  LOP3.LUT P0, RZ, R3, 0x40, RZ, 0xc0, !PT ;  /* 0x0000004003ff7812 */ /* 0x000fe2000780c0ff */
[----:B------:R3:W-:Y:S01]  /*dd30*/  @!P1 ST.E.128 desc[UR40][R82.64], R12 ;  /* 0x0000000c52009985 */ /* 0x0007e2000c101d28 */
[----:B------:R-:W-:-:S02]  /*dd40*/  ISETP.GE.AND P1, PT, R203, R88, PT ;  /* 0x00000058cb00720c */ /* 0x000fc40003f26270 */
[-C--:B------:R-:W-:Y:S02]  /*dd50*/  @!P5 LEA.HI.X R85, R206, R81.reuse, R232, 0x1, P4 ;  /* 0x00000051ce55d211 */ /* 0x080fe400020f0ce8 */
[----:B------:R-:W-:Y:S02]  /*dd60*/  LOP3.LUT P4, RZ, R24, 0x80, RZ, 0xc0, !PT ;  /* 0x0000008018ff7812 */ /* 0x000fe4000788c0ff */
[CC--:B------:R-:W-:Y:S01]  /*dd70*/  @!P3 LEA R86, P6, R205.reuse, R80.reuse, 0x1 ;  /* 0x00000050cd56b211 */ /* 0x0c0fe200078c08ff */
[----:B------:R4:W-:Y:S03]  /*dd80*/  @!P5 ST.E.128 desc[UR40][R84.64], R32 ;  /* 0x000000205400d985 */ /* 0x0009e6000c101d28 */
[----:B------:R-:W-:Y:S02]  /*dd90*/  @!P3 LEA.HI.X R87, R205, R81, R231, 0x1, P6 ;  /* 0x00000051cd57b211 */ /* 0x000fe400030f0ce7 */
[----:B--2---:R-:W-:-:S03]  /*dda0*/  @!P2 LEA R4, P5, R204, R80, 0x1 ;  /* 0x00000050cc04a211 */ /* 0x004fc600078a08ff */
[----:B------:R4:W-:Y:S01]  /*ddb0*/  @!P3 ST.E.128 desc[UR40][R86.64], R40 ;  /* 0x000000285600b985 */ /* 0x0009e2000c101d28 */
[-C--:B------:R-:W-:Y:S02]  /*ddc0*/  @!P1 LEA R6, P6, R203, R80.reuse, 0x1 ;  /* 0x00000050cb069211 */ /* 0x080fe400078c08ff */
[-C--:B---3--:R-:W-:Y:S02]  /*ddd0*/  @P0 LEA R12, P3, R215, R80.reuse, 0x1 ;  /* 0x00000050d70c0211 */ /* 0x088fe400078608ff */
        /* <DEDUP_REMOVED lines=9> */
.L_x_3962:
[----:B------:R-:W-:Y:S05]  /*de70*/  BSYNC B1 ;  /* 0x0000000000017941 */ /* 0x000fea0003800000 */
.L_x_3961:
[----:B-1----:R-:W-:Y:S01]  /*de80*/  VIADD R0, R91, 0x20 ;  /* 0x000000205b007836 */ /* 0x002fe20000000000 */
[----:B----45:R1:W4:Y:S04]  /*de90*/  SHFL.IDX PT, R7, R90, 0x1, 0x181f ;  /* 0x00381f005a077f89 */ /* 0x03032800000e0000 */
[----:B------:R-:W-:Y:S01]  /*dea0*/  ISETP.GE.AND P0, PT, R0, R92, PT ;  /* 0x0000005c0000720c */ /* 0x000fe20003f06270 */
[----:B------:R1:W0:-:S12]  /*deb0*/  SHFL.IDX PT, R6, R89, 0x1, 0x181f ;  /* 0x00381f0059067f89 */ /* 0x00021800000e0000 */
[----:B-1----:R-:W-:Y:S05]  /*dec0*/  @P0 BRA `(.L_x_3963) ;  /* 0x0000000c00d80947 */ /* 0x002fea0003800000 */
[-C--:B------:R-:W-:Y:S02]  /*ded0*/  ISETP.GE.AND P5, PT, R207, R88.reuse, PT ;  /* 0x00000058cf00720c */ /* 0x080fe40003fa6270 */
[-C--:B------:R-:W-:Y:S02]  /*dee0*/  ISETP.GE.AND P6, PT, R189, R88.reuse, PT ;  /* 0x00000058bd00720c */ /* 0x080fe40003fc6270 */
[-C--:B------:R-:W-:Y:S02]  /*def0*/  ISETP.GE.AND P3, PT, R206, R88.reuse, PT ;  /* 0x00000058ce00720c */ /* 0x080fe40003f66270 */
[-C--:B------:R-:W-:Y:S02]  /*df00*/  ISETP.GE.AND P2, PT, R205, R88.reuse, PT ;  /* 0x00000058cd00720c */ /* 0x080fe40003f46270 */
[-C--:B------:R-:W-:Y:S02]  /*df10*/  ISETP.GE.AND P1, PT, R204, R88.reuse, PT ;  /* 0x00000058cc00720c */ /* 0x080fe40003f26270 */
[----:B------:R-:W-:-:S03]  /*df20*/  ISETP.GE.AND P0, PT, R203, R88, PT ;  /* 0x00000058cb00720c */ /* 0x000fc60003f06270 */
[-C--:B0-----:R-:W-:Y:S02]  /*df30*/  @!P5 LEA R12, P4, R207, R6.reuse, 0x1 ;  /* 0x00000006cf0cd211 */ /* 0x081fe400078808ff */
[----:B----4-:R-:W-:Y:S02]  /*df40*/  @!P6 IMAD.WIDE R4, R189, 0x2, R6 ;  /* 0x00000002bd04e825 */ /* 0x010fe400078e0206 */
[----:B------:R-:W-:Y:S02]  /*df50*/  @!P5 LEA.HI.X R13, R207, R7, R233, 0x1, P4 ;  /* 0x00000007cf0dd211 */ /* 0x000fe400020f0ce9 */
[----:B------:R-:W-:Y:S01]  /*df60*/  LOP3.LUT P4, RZ, R3, 0x40, RZ, 0xc0, !PT ;  /* 0x0000004003ff7812 */ /* 0x000fe2000788c0ff */
[----:B------:R0:W-:Y:S01]  /*df70*/  @!P6 ST.E.128 desc[UR40][R4.64], R8 ;  /* 0x000000080400e985 */ /* 0x0001e2000c101d28 */
[----:B------:R-:W-:-:S03]  /*df80*/  @!P3 LEA R14, P6, R206, R6, 0x1 ;  /* 0x00000006ce0eb211 */ /* 0x000fc600078c08ff */
[----:B------:R1:W-:Y:S01]  /*df90*/  @!P5 ST.E.128 desc[UR40][R12.64], R28 ;  /* 0x0000001c0c00d985 */ /* 0x0003e2000c101d28 */
[-C--:B------:R-:W-:Y:S02]  /*dfa0*/  @!P3 LEA.HI.X R15, R206, R7.reuse, R232, 0x1, P6 ;  /* 0x00000007ce0fb211 */ /* 0x080fe400030f0ce8 */
[-C--:B------:R-:W-:Y:S02]  /*dfb0*/  @!P2 LEA R20, P5, R205, R6.reuse, 0x1 ;  /* 0x00000006cd14a211 */ /* 0x080fe400078a08ff */
[CC--:B------:R-:W-:Y:S01]  /*dfc0*/  @!P1 LEA R32, P6, R204.reuse, R6.reuse, 0x1 ;  /* 0x00000006cc209211 */ /* 0x0c0fe200078c08ff */
[----:B------:R1:W-:Y:S01]  /*dfd0*/  @!P3 ST.E.128 desc[UR40][R14.64], R36 ;  /* 0x000000240e00b985 */ /* 0x0003e2000c101d28 */
[----:B------:R-:W-:Y:S02]  /*dfe0*/  @!P0 LEA R34, P3, R203, R6, 0x1 ;  /* 0x00000006cb228211 */ /* 0x000fe400078608ff */
[-C--:B------:R-:W-:Y:S02]  /*dff0*/  @!P2 LEA.HI.X R21, R205, R7.reuse, R231, 0x1, P5 ;  /* 0x00000007cd15a211 */ /* 0x080fe400028f0ce7 */
[----:B------:R-:W-:-:S02]  /*e000*/  @!P1 LEA.HI.X R33, R204, R7, R230, 0x1, P6 ;  /* 0x00000007cc219211 */ /* 0x000fc400030f0ce6 */
[----:B------:R-:W-:Y:S01]  /*e010*/  @!P0 LEA.HI.X R35, R203, R7, R229, 0x1, P3 ;  /* 0x00000007cb238211 */ /* 0x000fe200018f0ce5 */
[----:B------:R1:W-:Y:S01]  /*e020*/  @!P2 ST.E.128 desc[UR40][R20.64], R44 ;  /* 0x0000002c1400a985 */ /* 0x0003e2000c101d28 */
[----:B0-----:R-:W-:-:S03]  /*e030*/  @P4 LEA R4, P5, R215, R6, 0x1 ;  /* 0x00000006d7044211 */ /* 0x001fc600078a08ff */
[----:B------:R1:W-:Y:S01]  /*e040*/  @!P1 ST.E.128 desc[UR40][R32.64], R52 ;  /* 0x0000003420009985 */ /* 0x0003e2000c101d28 */
[----:B------:R-:W-:-:S03]  /*e050*/  @P4 LEA.HI.X R5, R215, R7, R228, 0x1, P5 ;  /* 0x00000007d7054211 */ /* 0x000fc600028f0ce4 */
[----:B------:R1:W-:Y:S01]  /*e060*/  @!P0 ST.E.128 desc[UR40][R34.64], R60 ;  /* 0x0000003c22008985 */ /* 0x0003e2000c101d28 */
[----:B------:R-:W-:-:S03]  /*e070*/  LOP3.LUT P0, RZ, R24, 0x80, RZ, 0xc0, !PT ;  /* 0x0000008018ff7812 */ /* 0x000fc6000780c0ff */
[----:B------:R1:W-:Y:S10]  /*e080*/  @P4 ST.E.128 desc[UR40][R4.64], R68 ;  /* 0x0000004404004985 */ /* 0x0003f4000c101d28 */
[----:B------:R-:W-:Y:S05]  /*e090*/  @!P0 BRA `(.L_x_3963) ;  /* 0x0000000c00648947 */ /* 0x000fea0003800000 */
[----:B-1----:R-:W-:-:S04]  /*e0a0*/  LEA R4, P0, R214, R6, 0x1 ;  /* 0x00000006d6047211 */ /* 0x002fc800078008ff */
[----:B------:R-:W-:-:S05]  /*e0b0*/  LEA.HI.X R5, R214, R7, R227, 0x1, P0 ;  /* 0x00000007d6057211 */ /* 0x000fca00000f0ce3 */
[----:B------:R0:W-:Y:S01]  /*e0c0*/  ST.E.128 desc[UR40][R4.64], R76 ;  /* 0x0000004c04007985 */ /* 0x0001e2000c101d28 */
[----:B------:R-:W-:Y:S05]  /*e0d0*/  BRA `(.L_x_3963) ;  /* 0x0000000c00547947 */ /* 0x000fea0003800000 */
.L_x_3958:
        /* <DEDUP_REMOVED lines=16> */
[----:B------:R-:W-:Y:S01]  /*e1e0*/  ISETP.GE.AND P2, PT, R234, 0x40, PT ;  /* 0x00000040ea00780c */ /* 0x000fe20003f46270 */
[----:B------:R-:W-:-:S12]  /*e1f0*/  @P1 BRA `(.L_x_3964) ;  /* 0x0000000000101947 */ /* 0x000fd80003800000 */
[----:B------:R-:W-:Y:S05]  /*e200*/  @!P0 BRA `(.L_x_3964) ;  /* 0x00000000000c8947 */ /* 0x000fea0003800000 */
[----:B------:R-:W4:Y:S04]  /*e210*/  LDG.E R7, desc[UR40][R4.64] ;  /* 0x0000002804077981 */ /* 0x000f28000c1e1900 */
[----:B-----5:R-:W4:Y:S02]  /*e220*/  LDG.E R0, desc[UR40][R4.64+0x4] ;  /* 0x0000042804007981 */ /* 0x020f24000c1e1900 */
[----:B----4-:R-:W-:-:S07]  /*e230*/  IMAD.IADD R0, R0, 0x1, -R7 ;  /* 0x0000000100007824 */ /* 0x010fce00078e0a07 */
.L_x_3964:
[----:B------:R-:W-:Y:S01]  /*e240*/  BSSY B1, `(.L_x_3965) ;  /* 0x000002e000017945 */ /* 0x000fe20003800000 */
[----:B------:R-:W-:Y:S02]  /*e250*/  SHF.R.S32.HI R13, RZ, 0x1f, R199 ;  /* 0x0000001fff0d7819 */ /* 0x000fe400000114c7 */
[----:B------:R-:W-:Y:S02]  /*e260*/  SEL R15, R202, RZ, !P0 ;  /* 0x000000ffca0f7207 */ /* 0x000fe40004000000 */
[----:B------:R-:W-:Y:S02]  /*e270*/  SEL R212, R212, RZ, !P0 ;  /* 0x000000ffd4d47207 */ /* 0x000fe40004000000 */
[----:B-----5:R-:W-:Y:S01]  /*e280*/  SHF.R.S32.HI R10, RZ, 0x1f, R3 ;  /* 0x0000001fff0a7819 */ /* 0x020fe20000011403 */
[----:B------:R-:W-:Y:S06]  /*e290*/  @P2 BRA `(.L_x_3966) ;  /* 0x0000000000a02947 */ /* 0x000fec0003800000 */
[----:B---3--:R-:W3:Y:S01]  /*e2a0*/  S2R R4, SR_TID.X ;  /* 0x0000000000047919 */ /* 0x008ee20000002100 */
[----:B------:R-:W4:Y:S02]  /*e2b0*/  LDC R11, c[0x0][0xbe8] ;  /* 0x0002fa00ff0b7b82 */ /* 0x000f240000000800 */
[----:B----4-:R-:W-:Y:S02]  /*e2c0*/  IMAD R5, R0, R11, RZ ;  /* 0x0000000b00057224 */ /* 0x010fe400078e02ff */
[----:B---3--:R-:W-:-:S04]  /*e2d0*/  IMAD R4, R209, 0x40, R4 ;  /* 0x00000040d1047824 */ /* 0x008fc800078e0204 */
[----:B------:R-:W-:-:S05]  /*e2e0*/  VIADD R12, R4, 0xffffff80 ;  /* 0xffffff80040c7836 */ /* 0x000fca0000000000 */
        /* <DEDUP_REMOVED lines=9> */
[----:B------:R-:W3:Y:S08]  /*e380*/  @P0 LDC R9, c[0x0][0xbec] ;  /* 0x0002fb00ff090b82 */ /* 0x000ef00000000800 */
[----:B------:R-:W4:Y:S01]  /*e390*/  @P0 LDC R21, c[0x0][0xbf0] ;  /* 0x0002fc00ff150b82 */ /* 0x000f220000000800 */
[----:B---3--:R-:W-:-:S04]  /*e3a0*/  @P0 IMAD.HI.U32 R6, R12, R9, RZ ;  /* 0x000000090c060227 */ /* 0x008fc800078e00ff */
[----:B------:R-:W-:Y:S01]  /*e3b0*/  IMAD R9, R199, UR5, R8 ;  /* 0x00000005c7097c24 */ /* 0x000fe2000f8e0208 */
[----:B------:R-:W-:Y:S01]  /*e3c0*/  ULDC.64 UR4, c[0x0][0xb98] ;  /* 0x0002e60000047ab9 */ /* 0x000fe20000000a00 */
[----:B----4-:R-:W-:Y:S02]  /*e3d0*/  @P0 SHF.R.U32.HI R7, RZ, R21, R6 ;  /* 0x00000015ff070219 */ /* 0x010fe40000011606 */
        /* <DEDUP_REMOVED lines=20> */
.L_x_3966:
[----:B------:R-:W-:Y:S05]  /*e520*/  BSYNC B1 ;  /* 0x0000000000017941 */ /* 0x000fea0003800000 */
.L_x_3965:
[----:B--2---:R-:W-:Y:S01]  /*e530*/  ISETP.NE.AND P0, PT, R29, 0x1, PT ;  /* 0x000000011d00780c */ /* 0x004fe20003f05270 */
[----:B-1----:R-:W1:Y:S01]  /*e540*/  LDC R24, c[0x0][0xac8] ;  /* 0x0002b200ff187b82 */ /* 0x002e620000000800 */
[----:B------:R-:W-:Y:S01]  /*e550*/  ULDC.64 UR4, c[0x0][0xaa0] ;  /* 0x0002a80000047ab9 */ /* 0x000fe20000000a00 */
[----:B------:R-:W-:Y:S01]  /*e560*/  IMAD R31, R0, R29, RZ ;  /* 0x0000001d001f7224 */ /* 0x000fe200078e02ff */
[----:B------:R-:W-:Y:S01]  /*e570*/  BSSY B1, `(.L_x_3967) ;  /* 0x0000067000017945 */ /* 0x000fe20003800000 */
[----:B----4-:R-:W-:Y:S02]  /*e580*/  IMAD R6, R10, UR4, RZ ;  /* 0x000000040a067c24 */ /* 0x010fe4000f8e02ff */
[----:B---3--:R-:W-:-:S04]  /*e590*/  IMAD.WIDE.U32 R4, R3, UR4, RZ ;  /* 0x0000000403047c25 */ /* 0x008fc8000f8e00ff */
[----:B------:R-:W-:Y:S01]  /*e5a0*/  IMAD R3, R3, UR5, R6 ;  /* 0x0000000503037c24 */ /* 0x000fe2000f8e0206 */
[----:B------:R-:W-:Y:S01]  /*e5b0*/  ULDC.64 UR4, c[0x0][0xae8] ;  /* 0x0002ba0000047ab9 */ /* 0x000fe20000000a00 */
[----:B------:R-:W2:Y:S01]  /*e5c0*/  @P0 LDC R7, c[0x0][0xbec] ;  /* 0x0002fb00ff070b82 */ /* 0x000ea20000000800 */
[----:B------:R-:W-:Y:S02]  /*e5d0*/  IMAD R6, R13, UR4, RZ ;  /* 0x000000040d067c24 */ /* 0x000fe4000f8e02ff */
[----:B------:R-:W-:Y:S02]  /*e5e0*/  IMAD.IADD R5, R5, 0x1, R3 ;  /* 0x0000000105057824 */ /* 0x000fe400078e0203 */
[C---:B------:R-:W-:Y:S02]  /*e5f0*/  IMAD R3, R199.reuse, UR5, R6 ;  /* 0x00000005c7037c24 */ /* 0x040fe4000f8e0206 */
[----:B------:R-:W-:Y:S01]  /*e600*/  IMAD.WIDE.U32 R4, R199, UR4, R4 ;  /* 0x00000004c7047c25 */ /* 0x000fe2000f8e0004 */
[----:B------:R-:W3:Y:S01]  /*e610*/  @P0 LDC R9, c[0x0][0xbf0] ;  /* 0x0002fc00ff090b82 */ /* 0x000ee20000000800 */
[----:B------:R-:W-:-:S02]  /*e620*/  ULDC.64 UR4, c[0x0][0xaf0] ;  /* 0x0002bc0000047ab9 */ /* 0x000fc40000000a00 */
[----:B------:R-:W-:Y:S01]  /*e630*/  IMAD R6, R210, 0x20, R211 ;  /* 0x00000020d2067824 */ /* 0x000fe200078e02d3 */
[-C--:B-1----:R-:W-:Y:S01]  /*e640*/  ISETP.GE.AND P1, PT, R207, R24.reuse, PT ;  /* 0x00000018cf00720c */ /* 0x082fe20003f26270 */
[----:B------:R-:W-:Y:S01]  /*e650*/  IMAD.IADD R5, R5, 0x1, R3 ;  /* 0x0000000105057824 */ /* 0x000fe200078e0203 */
[-C--:B------:R-:W-:Y:S01]  /*e660*/  ISETP.GE.AND P2, PT, R189, R24.reuse, PT ;  /* 0x00000018bd00720c */ /* 0x080fe20003f46270 */
[----:B------:R-:W-:Y:S01]  /*e670*/  IMAD R3, R212, UR4, RZ ;  /* 0x00000004d4037c24 */ /* 0x000fe2000f8e02ff */
[----:B------:R-:W-:Y:S01]  /*e680*/  SEL R10, RZ, 0xffffffff, P1 ;  /* 0xffffffffff0a7807 */ /* 0x000fe20000800000 */
[----:B------:R-:W-:Y:S01]  /*e690*/  IMAD R8, R209, 0x40, R6 ;  /* 0x00000040d1087824 */ /* 0x000fe200078e0206 */
[----:B------:R-:W-:Y:S01]  /*e6a0*/  ISETP.GE.AND P1, PT, R205, R24, PT ;  /* 0x00000018cd00720c */ /* 0x000fe20003f26270 */
[C---:B------:R-:W-:Y:S02]  /*e6b0*/  IMAD R3, R15.reuse, UR5, R3 ;  /* 0x000000050f037c24 */ /* 0x040fe4000f8e0203 */
[----:B------:R-:W-:Y:S01]  /*e6c0*/  IMAD.WIDE.U32 R4, R15, UR4, R4 ;  /* 0x000000040f047c25 */ /* 0x000fe2000f8e0004 */
[----:B------:R-:W-:Y:S01]  /*e6d0*/  SEL R11, RZ, 0xffffffff, P1 ;  /* 0xffffffffff0b7807 */ /* 0x000fe20000800000 */
[----:B------:R-:W-:-:S02]  /*e6e0*/  ULDC.64 UR4, c[0x0][0xae0] ;  /* 0x0002b80000047ab9 */ /* 0x000fc40000000a00 */
[----:B--2---:R-:W-:Y:S01]  /*e6f0*/  @P0 IMAD.HI.U32 R6, R8, R7, RZ ;  /* 0x0000000708060227 */ /* 0x004fe200078e00ff */
[----:B------:R-:W-:Y:S02]  /*e700*/  SEL R7, RZ, 0x1, P2 ;  /* 0x00000001ff077807 */ /* 0x000fe40001000000 */
[-C--:B------:R-:W-:Y:S01]  /*e710*/  ISETP.GE.AND P2, PT, R206, R24.reuse, PT ;  /* 0x00000018ce00720c */ /* 0x080fe20003f46270 */
[----:B------:R-:W-:Y:S02]  /*e720*/  IMAD.SHL.U32 R10, R10, 0x2, RZ ;  /* 0x000000020a0a7824 */ /* 0x000fe400078e00ff */
[----:B------:R-:W-:Y:S02]  /*e730*/  IMAD.IADD R5, R5, 0x1, R3 ;  /* 0x0000000105057824 */ /* 0x000fe400078e0203 */
[----:B------:R-:W-:Y:S01]  /*e740*/  IMAD.MOV.U32 R3, RZ, RZ, R8 ;  /* 0x000000ffff037224 */ /* 0x000fe200078e0008 */
[----:B---3--:R-:W-:Y:S01]  /*e750*/  @P0 SHF.R.U32.HI R3, RZ, R9, R6 ;  /* 0x00000009ff030219 */ /* 0x008fe20000011606 */
[----:B------:R-:W-:Y:S01]  /*e760*/  IMAD.SHL.U32 R11, R11, 0x8, RZ ;  /* 0x000000080b0b7824 */ /* 0x000fe200078e00ff */
[----:B------:R-:W-:Y:S01]  /*e770*/  LOP3.LUT R9, R10, 0x2, R7, 0xe2, !PT ;  /* 0x000000020a097812 */ /* 0x000fe200078ee207 */
[----:B------:R-:W-:Y:S01]  /*e780*/  IMAD R30, R209, 0x40, R211 ;  /* 0x00000040d11e7824 */ /* 0x000fe200078e02d3 */
[----:B------:R-:W-:Y:S01]  /*e790*/  SEL R10, RZ, 0xffffffff, P2 ;  /* 0xffffffffff0a7807 */ /* 0x000fe20001000000 */
[--C-:B------:R-:W-:Y:S01]  /*e7a0*/  IMAD.MOV R7, RZ, RZ, -R3.reuse ;  /* 0x000000ffff077224 */ /* 0x100fe200078e0a03 */
[----:B------:R-:W-:Y:S01]  /*e7b0*/  SHF.R.S32.HI R6, RZ, 0x1f, R3 ;  /* 0x0000001fff067819 */ /* 0x000fe20000011403 */
[----:B------:R-:W-:Y:S01]  /*e7c0*/  IMAD.WIDE.U32 R4, R3, UR4, R4 ;  /* 0x0000000403047c25 */ /* 0x000fe2000f8e0004 */
[----:B------:R-:W-:-:S02]  /*e7d0*/  ISETP.GE.AND P0, PT, R204, R24, PT ;  /* 0x00000018cc00720c */ /* 0x000fc40003f06270 */
[-C--:B------:R-:W-:Y:S01]  /*e7e0*/  ISETP.GE.AND P2, PT, R214, R24.reuse, PT ;  /* 0x00000018d600720c */ /* 0x080fe20003f46270 */
[----:B------:R-:W-:Y:S02]  /*e7f0*/  IMAD.SHL.U32 R10, R10, 0x4, RZ ;  /* 0x000000040a0a7824 */ /* 0x000fe400078e00ff */
[----:B------:R-:W-:Y:S02]  /*e800*/  IMAD R6, R6, UR4, RZ ;  /* 0x0000000406067c24 */ /* 0x000fe4000f8e02ff */
[----:B------:R-:W-:Y:S01]  /*e810*/  IMAD R7, R29, R7, R8 ;  /* 0x000000071d077224 */ /* 0x000fe200078e0208 */
[----:B------:R-:W-:Y:S01]  /*e820*/  LOP3.LUT R0, R10, 0x4, R9, 0xe2, !PT ;  /* 0x000000040a007812 */ /* 0x000fe200078ee209 */
[----:B------:R-:W-:Y:S01]  /*e830*/  IMAD R9, R3, UR5, R6 ;  /* 0x0000000503097c24 */ /* 0x000fe2000f8e0206 */
[----:B------:R-:W-:Y:S01]  /*e840*/  SEL R6, RZ, 0xffffffff, P0 ;  /* 0xffffffffff067807 */ /* 0x000fe20000000000 */
[----:B------:R-:W-:Y:S01]  /*e850*/  ULDC.64 UR4, c[0x0][0xad8] ;  /* 0x0002b60000047ab9 */ /* 0x000fe20000000a00 */
[----:B------:R-:W-:Y:S01]  /*e860*/  LOP3.LUT R3, R11, 0x8, R0, 0xe2, !PT ;  /* 0x000000080b037812 */ /* 0x000fe200078ee200 */
[----:B------:R-:W-:Y:S01]  /*e870*/  IMAD.IADD R5, R5, 0x1, R9 ;  /* 0x0000000105057824 */ /* 0x000fe200078e0209 */
[----:B------:R-:W-:Y:S01]  /*e880*/  SHF.R.S32.HI R0, RZ, 0x1f, R7 ;  /* 0x0000001fff007819 */ /* 0x000fe20000011407 */
[----:B------:R-:W-:Y:S01]  /*e890*/  IMAD.SHL.U32 R6, R6, 0x10, RZ ;  /* 0x0000001006067824 */ /* 0x000fe200078e00ff */
[----:B------:R-:W-:Y:S01]  /*e8a0*/  ISETP.GE.AND P0, PT, R203, R24, PT ;  /* 0x00000018cb00720c */ /* 0x000fe20003f06270 */
[----:B------:R-:W-:-:S03]  /*e8b0*/  IMAD.WIDE.U32 R4, R7, UR4, R4 ;  /* 0x0000000407047c25 */ /* 0x000fc6000f8e0004 */
[----:B------:R-:W-:Y:S01]  /*e8c0*/  SEL R8, RZ, 0xffffffff, P0 ;  /* 0xffffffffff087807 */ /* 0x000fe20000000000 */
[----:B------:R-:W-:Y:S01]  /*e8d0*/  IMAD R0, R0, UR4, RZ ;  /* 0x0000000400007c24 */ /* 0x000fe2000f8e02ff */
[----:B------:R-:W-:Y:S02]  /*e8e0*/  ISETP.GE.AND P0, PT, R215, R24, PT ;  /* 0x00000018d700720c */ /* 0x000fe40003f06270 */
[----:B------:R-:W-:Y:S01]  /*e8f0*/  LOP3.LUT R6, R6, 0x10, R3, 0xe2, !PT ;  /* 0x0000001006067812 */ /* 0x000fe200078ee203 */
[----:B------:R-:W-:Y:S01]  /*e900*/  IMAD R3, R7, UR5, R0 ;  /* 0x0000000507037c24 */ /* 0x000fe2000f8e0200 */
[----:B------:R-:W-:Y:S01]  /*e910*/  SEL R7, RZ, 0x40, P0 ;  /* 0x00000040ff077807 */ /* 0x000fe20000000000 */
[----:B------:R-:W-:Y:S01]  /*e920*/  IMAD.SHL.U32 R9, R8, 0x20, RZ ;  /* 0x0000002008097824 */ /* 0x000fe200078e00ff */
[----:B------:R-:W-:Y:S01]  /*e930*/  ISETP.GE.AND P0, PT, R30, R31, PT ;  /* 0x0000001f1e00720c */ /* 0x000fe20003f06270 */
[----:B------:R-:W-:Y:S01]  /*e940*/  ULDC.64 UR4, c[0x0][0xa80] ;  /* 0x0002a00000047ab9 */ /* 0x000fe20000000a00 */
[----:B------:R-:W-:Y:S01]  /*e950*/  IMAD.IADD R3, R5, 0x1, R3 ;  /* 0x0000000105037824 */ /* 0x000fe200078e0203 */
[----:B------:R-:W-:-:S02]  /*e960*/  LEA R20, P1, R4, UR4, 0x1 ;  /* 0x0000000404147c11 */ /* 0x000fc4000f8208ff */
[----:B------:R-:W-:Y:S02]  /*e970*/  LOP3.LUT R6, R9, 0x20, R6, 0xe2, !PT ;  /* 0x0000002009067812 */ /* 0x000fe400078ee206 */
[----:B------:R-:W-:Y:S02]  /*e980*/  LEA.HI.X R3, R4, UR5, R3, 0x1, P1 ;  /* 0x0000000504037c11 */ /* 0x000fe400088f0c03 */
[----:B------:R-:W-:Y:S02]  /*e990*/  LOP3.LUT R21, R6, R7, RZ, 0xfc, !PT ;  /* 0x0000000706157212 */ /* 0x000fe400078efcff */
[----:B------:R-:W-:Y:S01]  /*e9a0*/  SEL R0, RZ, 0x80, P2 ;  /* 0x00000080ff007807 */ /* 0x000fe20001000000 */
[----:B------:R1:W2:Y:S03]  /*e9b0*/  SHFL.IDX PT, R6, R20, RZ, 0x181f ;  /* 0x00181fff14067589 */ /* 0x0002a600000e0000 */
[----:B------:R-:W-:Y:S01]  /*e9c0*/  LOP3.LUT R28, R21, R0, RZ, 0xfc, !PT ;  /* 0x00000000151c7212 */ /* 0x000fe200078efcff */
[----:B------:R1:W3:Y:S01]  /*e9d0*/  SHFL.IDX PT, R7, R3, RZ, 0x181f ;  /* 0x00181fff03077589 */ /* 0x0002e200000e0000 */
[----:B------:R-:W-:Y:S05]  /*e9e0*/  @P0 BRA `(.L_x_3968) ;  /* 0x00000000007c0947 */ /* 0x000fea0003800000 */
[-C--:B------:R-:W-:Y:S02]  /*e9f0*/  ISETP.GE.AND P2, PT, R207, R24.reuse, PT ;  /* 0x00000018cf00720c */ /* 0x080fe40003f46270 */
[-C--:B------:R-:W-:Y:S02]  /*ea00*/  ISETP.GE.AND P1, PT, R189, R24.reuse, PT ;  /* 0x00000018bd00720c */ /* 0x080fe40003f26270 */
[-C--:B------:R-:W-:Y:S02]  /*ea10*/  ISETP.GE.AND P5, PT, R206, R24.reuse, PT ;  /* 0x00000018ce00720c */ /* 0x080fe40003fa6270 */
[----:B------:R-:W-:-:S07]  /*ea20*/  ISETP.GE.AND P3, PT, R205, R24, PT ;  /* 0x00000018cd00720c */ /* 0x000fce0003f66270 */
[-C--:B--2---:R-:W-:Y:S02]  /*ea30*/  @!P2 LEA R8, P0, R207, R6.reuse, 0x1 ;  /* 0x00000006cf08a211 */ /* 0x084fe400078008ff */
[----:B---3--:R-:W-:Y:S02]  /*ea40*/  @!P1 IMAD.WIDE R4, R189, 0x2, R6 ;  /* 0x00000002bd049825 */ /* 0x008fe400078e0206 */
[----:B------:R-:W-:Y:S02]  /*ea50*/  @!P2 LEA.HI.X R9, R207, R7, R233, 0x1, P0 ;  /* 0x00000007cf09a211 */ /* 0x000fe400000f0ce9 */
[----:B------:R-:W-:Y:S01]  /*ea60*/  @!P5 LEA R10, P4, R206, R6, 0x1 ;  /* 0x00000006ce0ad211 */ /* 0x000fe200078808ff */
[----:B------:R-:W-:Y:S01]  /*ea70*/  @!P1 ST.E.128 desc[UR40][R4.64], RZ ;  /* 0x000000ff04009985 */ /* 0x000fe2000c101d28 */
[-C--:B------:R-:W-:Y:S02]  /*ea80*/  ISETP.GE.AND P1, PT, R203, R24.reuse, PT ;  /* 0x00000018cb00720c */ /* 0x080fe40003f26270 */
[----:B------:R-:W-:Y:S01]  /*ea90*/  LOP3.LUT P0, RZ, R21, 0x40, RZ, 0xc0, !PT ;  /* 0x0000004015ff7812 */ /* 0x000fe2000780c0ff */
[----:B------:R2:W-:Y:S01]  /*eaa0*/  @!P2 ST.E.128 desc[UR40][R8.64], RZ ;  /* 0x000000ff0800a985 */ /* 0x0005e2000c101d28 */
[----:B------:R-:W-:-:S02]  /*eab0*/  ISETP.GE.AND P2, PT, R204, R24, PT ;  /* 0x00000018cc00720c */ /* 0x000fc40003f46270 */
[-C--:B------:R-:W-:Y:S02]  /*eac0*/  @!P5 LEA.HI.X R11, R206, R7.reuse, R232, 0x1, P4 ;  /* 0x00000007ce0bd211 */ /* 0x080fe400020f0ce8 */
[----:B------:R-:W-:Y:S02]  /*ead0*/  LOP3.LUT P4, RZ, R28, 0x80, RZ, 0xc0, !PT ;  /* 0x000000801cff7812 */ /* 0x000fe4000788c0ff */
[CC--:B------:R-:W-:Y:S01]  /*eae0*/  @!P3 LEA R12, P6, R205.reuse, R6.reuse, 0x1 ;  /* 0x00000006cd0cb211 */ /* 0x0c0fe200078c08ff */
[----:B------:R4:W-:Y:S03]  /*eaf0*/  @!P5 ST.E.128 desc[UR40][R10.64], RZ ;  /* 0x000000ff0a00d985 */ /* 0x0009e6000c101d28 */
[----:B------:R-:W-:Y:S02]  /*eb00*/  @!P3 LEA.HI.X R13, R205, R7, R231, 0x1, P6 ;  /* 0x00000007cd0db211 */ /* 0x000fe400030f0ce7 */
[----:B--2---:R-:W-:-:S02]  /*eb10*/  @!P1 LEA R8, P6, R203, R6, 0x1 ;  /* 0x00000006cb089211 */ /* 0x004fc400078c08ff */
[CC--:B------:R-:W-:Y:S01]  /*eb20*/  @!P2 LEA R4, P5, R204.reuse, R6.reuse, 0x1 ;  /* 0x00000006cc04a211 */ /* 0x0c0fe200078a08ff */
        /* <DEDUP_REMOVED lines=11> */
.L_x_3968:
[----:B------:R-:W-:Y:S05]  /*ebe0*/  BSYNC B1 ;  /* 0x0000000000017941 */ /* 0x000fea0003800000 */
.L_x_3967:
[----:B------:R-:W-:Y:S01]  /*ebf0*/  VIADD R0, R30, 0x20 ;  /* 0x000000201e007836 */ /* 0x000fe20000000000 */
[----:B---34-:R3:W4:Y:S04]  /*ec00*/  SHFL.IDX PT, R7, R3, 0x1, 0x181f ;  /* 0x00381f0003077f89 */ /* 0x01872800000e0000 */
[----:B------:R-:W-:Y:S01]  /*ec10*/  ISETP.GE.AND P0, PT, R0, R31, PT ;  /* 0x0000001f0000720c */ /* 0x000fe20003f06270 */
[----:B--2---:R3:W2:-:S12]  /*ec20*/  SHFL.IDX PT, R6, R20, 0x1, 0x181f ;  /* 0x00381f0014067f89 */ /* 0x00469800000e0000 */
[----:B---3--:R-:W-:Y:S05]  /*ec30*/  @P0 BRA `(.L_x_3963) ;  /* 0x00000000007c0947 */ /* 0x008fea0003800000 */
[-C--:B------:R-:W-:Y:S02]  /*ec40*/  ISETP.GE.AND P6, PT, R189, R24.reuse, PT ;  /* 0x00000018bd00720c */ /* 0x080fe40003fc6270 */
[-C--:B------:R-:W-:Y:S02]  /*ec50*/  ISETP.GE.AND P5, PT, R207, R24.reuse, PT ;  /* 0x00000018cf00720c */ /* 0x080fe40003fa6270 */
[-C--:B------:R-:W-:Y:S02]  /*ec60*/  ISETP.GE.AND P4, PT, R206, R24.reuse, PT ;  /* 0x00000018ce00720c */ /* 0x080fe40003f86270 */
[-C--:B------:R-:W-:Y:S02]  /*ec70*/  ISETP.GE.AND P3, PT, R205, R24.reuse, PT ;  /* 0x00000018cd00720c */ /* 0x080fe40003f66270 */
[-C--:B------:R-:W-:Y:S02]  /*ec80*/  ISETP.GE.AND P2, PT, R204, R24.reuse, PT ;  /* 0x00000018cc00720c */ /* 0x080fe40003f46270 */
[----:B------:R-:W-:-:S03]  /*ec90*/  ISETP.GE.AND P1, PT, R203, R24, PT ;  /* 0x00000018cb00720c */ /* 0x000fc60003f26270 */
[----:B--2-4-:R-:W-:Y:S02]  /*eca0*/  @!P6 IMAD.WIDE R4, R189, 0x2, R6 ;  /* 0x00000002bd04e825 */ /* 0x014fe400078e0206 */
[----:B------:R-:W-:-:S03]  /*ecb0*/  @!P5 LEA R8, P0, R207, R6, 0x1 ;  /* 0x00000006cf08d211 */ /* 0x000fc600078008ff */
[----:B------:R2:W-:Y:S01]  /*ecc0*/  @!P6 ST.E.128 desc[UR40][R4.64], RZ ;  /* 0x000000ff0400e985 */ /* 0x0005e2000c101d28 */
[CC--:B------:R-:W-:Y:S02]  /*ecd0*/  @!P4 LEA R10, P6, R206.reuse, R6.reuse, 0x1 ;  /* 0x00000006ce0ac211 */ /* 0x0c0fe400078c08ff */
[-C--:B------:R-:W-:Y:S02]  /*ece0*/  @!P5 LEA.HI.X R9, R207, R7.reuse, R233, 0x1, P0 ;  /* 0x00000007cf09d211 */ /* 0x080fe400000f0ce9 */
[----:B------:R-:W-:Y:S02]  /*ecf0*/  LOP3.LUT P0, RZ, R21, 0x40, RZ, 0xc0, !PT ;  /* 0x0000004015ff7812 */ /* 0x000fe4000780c0ff */
[----:B------:R-:W-:Y:S01]  /*ed00*/  @!P4 LEA.HI.X R11, R206, R7, R232, 0x1, P6 ;  /* 0x00000007ce0bc211 */ /* 0x000fe200030f0ce8 */
[----:B------:R3:W-:Y:S01]  /*ed10*/  @!P5 ST.E.128 desc[UR40][R8.64], RZ ;  /* 0x000000ff0800d985 */ /* 0x0007e2000c101d28 */
[----:B------:R-:W-:Y:S02]  /*ed20*/  LOP3.LUT P6, RZ, R28, 0x80, RZ, 0xc0, !PT ;  /* 0x000000801cff7812 */ /* 0x000fe400078cc0ff */
[-C--:B------:R-:W-:Y:S01]  /*ed30*/  @!P3 LEA R12, P5, R205, R6.reuse, 0x1 ;  /* 0x00000006cd0cb211 */ /* 0x080fe200078a08ff */
[----:B------:R3:W-:Y:S01]  /*ed40*/  @!P4 ST.E.128 desc[UR40][R10.64], RZ ;  /* 0x000000ff0a00c985 */ /* 0x0007e2000c101d28 */
[----:B------:R-:W-:-:S02]  /*ed50*/  @!P2 LEA R14, P4, R204, R6, 0x1 ;  /* 0x00000006cc0ea211 */ /* 0x000fc400078808ff */
[-C--:B------:R-:W-:Y:S02]  /*ed60*/  @!P3 LEA.HI.X R13, R205, R7.reuse, R231, 0x1, P5 ;  /* 0x00000007cd0db211 */ /* 0x080fe400028f0ce7 */
[-C--:B--2---:R-:W-:Y:S02]  /*ed70*/  @!P1 LEA R4, P5, R203, R6.reuse, 0x1 ;  /* 0x00000006cb049211 */ /* 0x084fe400078a08ff */
[-C--:B------:R-:W-:Y:S01]  /*ed80*/  @!P2 LEA.HI.X R15, R204, R7.reuse, R230, 0x1, P4 ;  /* 0x00000007cc0fa211 */ /* 0x080fe200020f0ce6 */
[----:B------:R3:W-:Y:S01]  /*ed90*/  @!P3 ST.E.128 desc[UR40][R12.64], RZ ;  /* 0x000000ff0c00b985 */ /* 0x0007e2000c101d28 */
[-C--:B-1----:R-:W-:Y:S02]  /*eda0*/  @P0 LEA R20, P3, R215, R6.reuse, 0x1 ;  /* 0x00000006d7140211 */ /* 0x082fe400078608ff */
[----:B------:R-:W-:Y:S01]  /*edb0*/  @P6 LEA R6, P4, R214, R6, 0x1 ;  /* 0x00000006d6066211 */ /* 0x000fe200078808ff */
[----:B------:R3:W-:Y:S01]  /*edc0*/  @!P2 ST.E.128 desc[UR40][R14.64], RZ ;  /* 0x000000ff0e00a985 */ /* 0x0007e2000c101d28 */
[----:B------:R-:W-:-:S02]  /*edd0*/  @!P1 LEA.HI.X R5, R203, R7, R229, 0x1, P5 ;  /* 0x00000007cb059211 */ /* 0x000fc400028f0ce5 */
[-C--:B------:R-:W-:Y:S02]  /*ede0*/  @P0 LEA.HI.X R21, R215, R7.reuse, R228, 0x1, P3 ;  /* 0x00000007d7150211 */ /* 0x080fe400018f0ce4 */
[----:B------:R-:W-:Y:S01]  /*edf0*/  @P6 LEA.HI.X R7, R214, R7, R227, 0x1, P4 ;  /* 0x00000007d6076211 */ /* 0x000fe200020f0ce3 */
[----:B------:R3:W-:Y:S04]  /*ee00*/  @!P1 ST.E.128 desc[UR40][R4.64], RZ ;  /* 0x000000ff04009985 */ /* 0x0007e8000c101d28 */
[----:B------:R3:W-:Y:S04]  /*ee10*/  @P0 ST.E.128 desc[UR40][R20.64], RZ ;  /* 0x000000ff14000985 */ /* 0x0007e8000c101d28 */
[----:B------:R3:W-:Y:S02]  /*ee20*/  @P6 ST.E.128 desc[UR40][R6.64], RZ ;  /* 0x000000ff06006985 */ /* 0x0007e4000c101d28 */
.L_x_3963:
[----:B------:R-:W-:Y:S05]  /*ee30*/  BSYNC B0 ;  /* 0x0000000000007941 */ /* 0x000fea0003800000 */
.L_x_3957:
[----:B------:R-:W-:Y:S02]  /*ee40*/  ULDC UR4, c[0x0][0xc3c] ;  /* 0x00030f0000047ab9 */ /* 0x000fe40000000800 */
[----:B------:R-:W-:-:S13]  /*ee50*/  ISETP.GE.AND P0, PT, R27, UR4, PT ;  /* 0x000000041b007c0c */ /* 0x000fda000bf06270 */
[----:B------:R-:W-:Y:S05]  /*ee60*/  @!P0 BRA `(.L_x_3969) ;  /* 0xffffff2000f08947 */ /* 0x000fea000383ffff */
[----:B------:R-:W-:Y:S05]  /*ee70*/  BRA `(.L_x_3850) ;  /* 0x00000088007c7947 */ /* 0x000fea0003800000 */
.L_x_3848:
[----:B------:R-:W-:-:S08]  /*ee80*/  NOP ;  /* 0x0000000000007918 */ /* 0x000fd00000000000 */
[----:B------:R-:W0:-:S00]  /*ee90*/  USETMAXREG.DEALLOC.CTAPOOL 0x18 ;  /* 0x00000018000079c8 */ /* 0x000e0000080e0500 */
        /* <DEDUP_REMOVED lines=16> */
.L_x_3970:
        /* <DEDUP_REMOVED lines=42> */
.L_x_3976:
        /* <DEDUP_REMOVED lines=12> */
.L_x_3975:
[----:B------:R-:W-:Y:S05]  /*f300*/  BSYNC B0 ;  /* 0x0000000000007941 */ /* 0x000fea0003800000 */
.L_x_3974:
        /* <DEDUP_REMOVED lines=22> */
.L_x_3972:
        /* <DEDUP_REMOVED lines=16> */
.L_x_3977:
        /* <DEDUP_REMOVED lines=21> */
[--C-:B------:R-:W-:Y:S02]  /*f6c0*/  IMAD.MOV R3, RZ, RZ, -R2.reuse ;  /* 0x000000ffff037224 */ /* 0x100fe400078e0a02 */
[----:B------:R-:W-:Y:S02]  /*f6d0*/  IMAD.MOV.U32 R18, RZ, RZ, R2 ;  /* 0x000000ffff127224 */ /* 0x000fe400078e0002 */
[----:B------:R-:W-:Y:S01]  /*f6e0*/  IMAD R17, R0, R3, R17 ;  /* 0x0000000300117224 */ /* 0x000fe200078e0211 */
[----:B------:R-:W-:Y:S06]  /*f6f0*/  BRA `(.L_x_3978) ;  /* 0x00000000000c7947 */ /* 0x000fec0003800000 */
.L_x_3973:
[----:B------:R-:W-:Y:S02]  /*f700*/  IMAD.MOV.U32 R17, RZ, RZ, RZ ;  /* 0x000000ffff117224 */ /* 0x000fe400078e00ff */
[----:B------:R-:W-:Y:S02]  /*f710*/  IMAD.U32 R16, RZ, RZ, UR6 ;  /* 0x00000006ff107e24 */ /* 0x000fe4000f8e00ff */
[----:B------:R-:W-:-:S07]  /*f720*/  IMAD.MOV.U32 R18, RZ, RZ, RZ ;  /* 0x000000ffff127224 */ /* 0x000fce00078e00ff */
.L_x_3978:
[----:B------:R-:W-:-:S13]  /*f730*/  ISETP.NE.AND P0, PT, R5, RZ, PT ;  /* 0x000000ff0500720c */ /* 0x000fda0003f05270 */
[----:B------:R-:W0:Y:S01]  /*f740*/  @!P0 S2R R3, SR_CgaCtaId ;  /* 0x0000000000038919 */ /* 0x000e220000008800 */
[----:B------:R-:W-:-:S04]  /*f750*/  @!P0 MOV R0, 0x400 ;  /* 0x0000040000008802 */ /* 0x000fc80000000f00 */
[----:B0-----:R-:W-:-:S05]  /*f760*/  @!P0 LEA R0, R3, R0, 0x18 ;  /* 0x0000000003008211 */ /* 0x001fca00078ec0ff */
[----:B------:R2:W-:Y:S01]  /*f770*/  @!P0 STS.128 [R0+0x28cd0], R16 ;  /* 0x028cd01000008388 */ /* 0x0005e20000000c00 */
[----:B------:R-:W-:Y:S06]  /*f780*/  BAR.ARV 0x5, 0x180 ;  /* 0x0146000000007b1d */ /* 0x000fec0000002000 */
.L_x_3971:
[----:B--2---:R-:W-:Y:S01]  /*f790*/  IMAD.MOV.U32 R0, RZ, RZ, 0x1 ;  /* 0x00000001ff007424 */ /* 0x004fe200078e00ff */
[----:B------:R2:W-:Y:S01]  /*f7a0*/  STL [R1+0x38], RZ ;  /* 0x000038ff01007387 */ /* 0x0005e20000100800 */
[----:B------:R-:W-:Y:S02]  /*f7b0*/  ULDC UR4, c[0x0][0xc3c] ;  /* 0x00030f0000047ab9 */ /* 0x000fe40000000800 */
[----:B-1----:R-:W-:Y:S01]  /*f7c0*/  ISETP.GE.AND P0, PT, R19, UR4, PT ;  /* 0x0000000413007c0c */ /* 0x002fe2000bf06270 */
[----:B------:R2:W-:Y:S04]  /*f7d0*/  STL [R1+0x14], R0 ;  /* 0x0000140001007387 */ /* 0x0005e80000100800 */
[----:B------:R2:W-:Y:S08]  /*f7e0*/  STL [R1+0x8], RZ ;  /* 0x000008ff01007387 */ /* 0x0005f00000100800 */
[----:B--2---:R-:W-:Y:S05]  /*f7f0*/  @P0 BRA `(.L_x_3979) ;  /* 0x0000007c00340947 */ /* 0x004fea0003800000 */
[----:B------:R-:W1:Y:S01]  /*f800*/  S2R R5, SR_TID.X ;  /* 0x0000000000057919 */ /* 0x000e620000002100 */
[----:B------:R-:W2:Y:S01]  /*f810*/  S2UR UR5, SR_CgaCtaId ;  /* 0x00000000000579c3 */ /* 0x000ea20000008800 */
[----:B------:R-:W-:Y:S01]  /*f820*/  UMOV UR4, 0x400 ;  /* 0x0000040000047882 */ /* 0x000fe20000000000 */
[----:B------:R-:W-:Y:S01]  /*f830*/  BSSY B8, `(.L_x_3979) ;  /* 0x00007c9000087945 */ /* 0x000fe20003800000 */
[----:B------:R-:W-:Y:S01]  /*f840*/  ULDC.64 UR38, c[0x0][0x198] ;  /* 0x0000660000267ab9 */ /* 0x000fe20000000a00 */
[----:B------:R-:W-:Y:S01]  /*f850*/  ULDC UR36, c[0x0][0xc] ;  /* 0x0000030000247ab9 */ /* 0x000fe20000000800 */
[----:B--2---:R-:W-:Y:S01]  /*f860*/  ULEA UR4, UR5, UR4, 0x18 ;  /* 0x0000000405047291 */ /* 0x004fe2000f8ec03f */
[C---:B-1----:R-:W-:Y:S01]  /*f870*/  IMAD.SHL.U32 R0, R5.reuse, 0x8, RZ ;  /* 0x0000000805007824 */ /* 0x042fe200078e00ff */
[----:B------:R-:W-:-:S04]  /*f880*/  LOP3.LUT R4, R5, 0x7f, RZ, 0xc0, !PT ;  /* 0x0000007f05047812 */ /* 0x000fc800078ec0ff */
[----:B0-----:R-:W-:-:S04]  /*f890*/  LOP3.LUT R2, R0, 0x1f8, RZ, 0xc0, !PT ;  /* 0x000001f800027812 */ /* 0x001fc800078ec0ff */
        /* <DEDUP_REMOVED lines=13> */
[----:B------:R0:W-:Y:S04]  /*f970*/  STL [R1+0xc], RZ ;  /* 0x00000cff01007387 */ /* 0x0001e80000100800 */
[----:B------:R0:W-:Y:S04]  /*f980*/  STL [R1+0x18], R0 ;  /* 0x0000180001007387 */ /* 0x0001e80000100800 */
[----:B------:R0:W-:Y:S02]  /*f990*/  STL [R1+0x38], RZ ;  /* 0x000038ff01007387 */ /* 0x0001e40000100800 */
.L_x_4143:
[----:B01----:R-:W0:Y:S02]  /*f9a0*/  LDC.64 R2, c[0x0][0xc88] ;  /* 0x00032200ff027b82 */ /* 0x003e240000000a00 */
[----:B0-----:R-:W-:-:S05]  /*f9b0*/  IMAD.WIDE R2, R19, 0x4, R2 ;  /* 0x0000000413027825 */ /* 0x001fca00078e0202 */
[----:B--2---:R-:W2:Y:S01]  /*f9c0*/  LDG.E R13, desc[UR40][R2.64] ;  /* 0x00000028020d7981 */ /* 0x004ea2000c1e1900 */
[----:B------:R-:W-:Y:S05]  /*f9d0*/  YIELD ;  /* 0x0000000000007946 */ /* 0x000fea0003800000 */
[----:B------:R-:W-:Y:S01]  /*f9e0*/  ULDC.64 UR4, c[0x0][0xa28] ;  /* 0x00028a0000047ab9 */ /* 0x000fe20000000a00 */
[----:B------:R-:W-:Y:S01]  /*f9f0*/  IMAD.MOV.U32 R0, RZ, RZ, RZ ;  /* 0x000000ffff007224 */ /* 0x000fe200078e00ff */
[----:B------:R-:W-:Y:S01]  /*fa00*/  ISETP.NE.U32.AND P0, PT, RZ, UR4, PT ;  /* 0x00000004ff007c0c */ /* 0x000fe2000bf05070 */
[----:B------:R-:W-:Y:S01]  /*fa10*/  ULDC.64 UR10, c[0x0][0xa18] ;  /* 0x00028600000a7ab9 */ /* 0x000fe20000000a00 */
        /* <DEDUP_REMOVED lines=9> */
[----:B------:R0:W-:Y:S01]  /*fab0*/  STL [R1+0x48], R4 ;  /* 0x0000480401007387 */ /* 0x0001e20000100800 */
[----:B------:R-:W-:Y:S02]  /*fac0*/  ISETP.NE.U32.AND P2, PT, RZ, UR4, PT ;  /* 0x00000004ff007c0c */ /* 0x000fe4000bf45070 */
[----:B------:R-:W-:Y:S01]  /*fad0*/  SHF.L.U64.HI R14, R13, 0x2, R4 ;  /* 0x000000020d0e7819 */ /* 0x000fe20000010204 */
[----:B-----5:R1:W5:Y:S01]  /*fae0*/  @P0 LDG.E R0, desc[UR40][R2.64] ;  /* 0x0000002802000981 */ /* 0x020362000c1e1900 */
[----:B------:R-:W-:Y:S01]  /*faf0*/  ISETP.NE.AND.EX P2, PT, RZ, UR5, PT, P2 ;  /* 0x00000005ff007c0c */ /* 0x000fe2000bf45320 */
[----:B------:R-:W-:Y:S01]  /*fb00*/  IMAD.MOV.U32 R12, RZ, RZ, RZ ;  /* 0x000000ffff0c7224 */ /* 0x000fe200078e00ff */
[----:B------:R-:W-:Y:S01]  /*fb10*/  ISETP.NE.U32.AND P3, PT, RZ, UR10, PT ;  /* 0x0000000aff007c0c */ /* 0x000fe2000bf65070 */
[----:B------:R-:W-:Y:S01]  /*fb20*/  STL [R1], R15 ;  /* 0x0000000f01007387 */ /* 0x000fe20000100800 */
[----:B------:R-:W-:-:S02]  /*fb30*/  ISETP.NE.U32.AND P0, PT, RZ, UR6, PT ;  /* 0x00000006ff007c0c */ /* 0x000fc4000bf05070 */
[C---:B0-----:R-:W-:Y:S01]  /*fb40*/  IADD3 R4, P4, R15.reuse, UR4, RZ ;  /* 0x000000040f047c10 */ /* 0x041fe2000ff9e0ff */
[----:B------:R-:W-:Y:S01]  /*fb50*/  STL [R1+0x20], R14 ;  /* 0x0000200e01007387 */ /* 0x000fe20000100800 */
[----:B------:R-:W-:Y:S02]  /*fb60*/  ISETP.NE.AND.EX P3, PT, RZ, UR11, PT, P3 ;  /* 0x0000000bff007c0c */ /* 0x000fe4000bf65330 */
[----:B-1----:R-:W-:Y:S02]  /*fb70*/  CS2R R2, SRZ ;  /* 0x0000000000027805 */ /* 0x002fe4000001ff00 */
[C---:B------:R-:W-:Y:S02]  /*fb80*/  IADD3.X R5, R14.reuse, UR5, RZ, P4, !PT ;  /* 0x000000050e057c10 */ /* 0x040fe4000a7fe4ff */
[----:B------:R-:W-:Y:S02]  /*fb90*/  IADD3 R6, P4, R15, UR8, RZ ;  /* 0x000000080f067c10 */ /* 0x000fe4000ff9e0ff */
[----:B------:R-:W-:Y:S01]  /*fba0*/  ISETP.NE.U32.AND P1, PT, RZ, UR8, PT ;  /* 0x00000008ff007c0c */ /* 0x000fe2000bf25070 */
[----:B------:R-:W2:Y:S01]  /*fbb0*/  @P2 LDG.E R2, desc[UR40][R4.64] ;  /* 0x0000002804022981 */ /* 0x000ea2000c1e1900 */
[----:B------:R-:W-:Y:S01]  /*fbc0*/  IADD3.X R7, R14, UR9, RZ, P4, !PT ;  /* 0x000000090e077c10 */ /* 0x000fe2000a7fe4ff */
[----:B------:R-:W-:Y:S01]  /*fbd0*/  ULDC UR4, c[0x0][0x288] ;  /* 0x0000a20000047ab9 */ /* 0x000fe20000000800 */
[----:B------:R-:W-:-:S02]  /*fbe0*/  ISETP.NE.AND.EX P0, PT, RZ, UR7, PT, P0 ;  /* 0x00000007ff007c0c */ /* 0x000fc4000bf05300 */
[----:B------:R-:W-:Y:S02]  /*fbf0*/  ISETP.NE.AND.EX P1, PT, RZ, UR9, PT, P1 ;  /* 0x00000009ff007c0c */ /* 0x000fe4000bf25310 */
[C---:B------:R-:W-:Y:S02]  /*fc00*/  @P3 IADD3 R10, P4, R15.reuse, UR10, RZ ;  /* 0x0000000a0f0a3c10 */ /* 0x040fe4000ff9e0ff */
[----:B------:R-:W-:Y:S02]  /*fc10*/  IADD3 R8, P5, R15, UR6, RZ ;  /* 0x000000060f087c10 */ /* 0x000fe4000ffbe0ff */
[C---:B------:R-:W-:Y:S02]  /*fc20*/  @P3 IADD3.X R11, R14.reuse, UR11, RZ, P4, !PT ;  /* 0x0000000b0e0b3c10 */ /* 0x040fe4000a7fe4ff */
[----:B------:R-:W-:-:S05]  /*fc30*/  IADD3.X R9, R14, UR7, RZ, P5, !PT ;  /* 0x000000070e097c10 */ /* 0x000fca000affe4ff */
[----:B------:R-:W5:Y:S04]  /*fc40*/  @P0 LDG.E R12, desc[UR40][R8.64] ;  /* 0x00000028080c0981 */ /* 0x000f68000c1e1900 */
[----:B------:R-:W5:Y:S04]  /*fc50*/  @P1 LDG.E R3, desc[UR40][R6.64] ;  /* 0x0000002806031981 */ /* 0x000f68000c1e1900 */
        /* <DEDUP_REMOVED lines=10> */
[----:B------:R-:W-:-:S03]  /*fd00*/  ULDC UR5, c[0x0][0x348] ;  /* 0x0000d20000057ab9 */ /* 0x000fc60000000800 */
[----:B0-----:R-:W-:Y:S01]  /*fd10*/  IMAD.U32 R10, RZ, RZ, UR4 ;  /* 0x00000004ff0a7e24 */ /* 0x001fe2000f8e00ff */
[----:B--2---:R0:W-:Y:S02]  /*fd20*/  STL [R1+0x50], R2 ;  /* 0x0000500201007387 */ /* 0x0041e40000100800 */
[----:B0-----:R-:W-:Y:S01]  /*fd30*/  IMAD.U32 R2, RZ, RZ, UR5 ;  /* 0x00000005ff027e24 */ /* 0x001fe2000f8e00ff */
[----:B------:R-:W-:Y:S06]  /*fd40*/  @P3 BRA `(.L_x_3980) ;  /* 0x0000000000143947 */ /* 0x000fec0003800000 */
[----:B------:R-:W-:Y:S05]  /*fd50*/  @!P2 BRA `(.L_x_3980) ;  /* 0x000000000010a947 */ /* 0x000fea0003800000 */
[----:B------:R-:W2:Y:S04]  /*fd60*/  LDG.E R11, desc[UR40][R4.64] ;  /* 0x00000028040b7981 */ /* 0x000ea8000c1e1900 */
[----:B------:R-:W2:Y:S02]  /*fd70*/  LDG.E R4, desc[UR40][R4.64+0x4] ;  /* 0x0000042804047981 */ /* 0x000ea4000c1e1900 */
[----:B--2---:R-:W-:-:S05]  /*fd80*/  IMAD.IADD R4, R4, 0x1, -R11 ;  /* 0x0000000104047824 */ /* 0x004fca00078e0a0b */
[----:B------:R0:W-:Y:S02]  /*fd90*/  STL [R1+0x50], R4 ;  /* 0x0000500401007387 */ /* 0x0001e40000100800 */
.L_x_3980:
[----:B0----5:R-:W-:Y:S01]  /*fda0*/  IMAD.IADD R4, R12, 0x1, R0 ;  /* 0x000000010c047824 */ /* 0x021fe200078e0200 */
[----:B------:R-:W-:Y:S01]  /*fdb0*/  ULDC.64 UR4, c[0x0][0xa20] ;  /* 0x0002880000047ab9 */ /* 0x000fe20000000a00 */
[----:B------:R0:W-:Y:S01]  /*fdc0*/  STL [R1+0x10], R13 ;  /* 0x0000100d01007387 */ /* 0x0001e20000100800 */
[----:B------:R-:W-:-:S03]  /*fdd0*/  ISETP.NE.U32.AND P2, PT, RZ, UR4, PT ;  /* 0x00000004ff007c0c */ /* 0x000fc6000bf45070 */
[----:B------:R0:W-:Y:S01]  /*fde0*/  STL [R1+0x24], R4 ;  /* 0x0000240401007387 */ /* 0x0001e20000100800 */
[----:B------:R-:W-:-:S13]  /*fdf0*/  ISETP.NE.AND.EX P2, PT, RZ, UR5, PT, P2 ;  /* 0x00000005ff007c0c */ /* 0x000fda000bf45320 */
[----:B0-----:R-:W-:Y:S05]  /*fe00*/  @!P2 BRA `(.L_x_3981) ;  /* 0x000000000010a947 */ /* 0x001fea0003800000 */
[----:B------:R-:W-:-:S04]  /*fe10*/  IADD3 R10, P0, R15, UR4, RZ ;  /* 0x000000040f0a7c10 */ /* 0x000fc8000ff1e0ff */
[----:B------:R-:W-:-:S05]  /*fe20*/  IADD3.X R11, R14, UR5, RZ, P0, !PT ;  /* 0x000000050e0b7c10 */ /* 0x000fca00087fe4ff */
[----:B------:R0:W5:Y:S01]  /*fe30*/  LDG.E R10, desc[UR40][R10.64] ;  /* 0x000000280a0a7981 */ /* 0x000162000c1e1900 */
[----:B------:R-:W-:Y:S05]  /*fe40*/  BRA `(.L_x_3982) ;  /* 0x0000000000107947 */ /* 0x000fea0003800000 */
.L_x_3981:
[----:B------:R-:W-:Y:S05]  /*fe50*/  @!P0 BRA `(.L_x_3982) ;  /* 0x00000000000c8947 */ /* 0x000fea0003800000 */
[----:B------:R-:W2:Y:S04]  /*fe60*/  LDG.E R10, desc[UR40][R8.64] ;  /* 0x00000028080a7981 */ /* 0x000ea8000c1e1900 */
[----:B------:R-:W2:Y:S02]  /*fe70*/  LDG.E R8, desc[UR40][R8.64+0x4] ;  /* 0x0000042808087981 */ /* 0x000ea4000c1e1900 */
[----:B--2---:R-:W-:-:S07]  /*fe80*/  IMAD.IADD R10, R8, 0x1, -R10 ;  /* 0x00000001080a7824 */ /* 0x004fce00078e0a0a */
.L_x_3982:
[----:B-----5:R-:W-:Y:S02]  /*fe90*/  IMAD.IADD R10, R10, 0x1, -R0 ;  /* 0x000000010a0a7824 */ /* 0x020fe400078e0a00 */
[----:B------:R-:W2:Y:S04]  /*fea0*/  @P1 LDG.E R0, desc[UR40][R6.64] ;  /* 0x0000002806001981 */ /* 0x000ea8000c1e1900 */
[----:B------:R-:W2:Y:S01]  /*feb0*/  @P1 LDG.E R6, desc[UR40][R6.64+0x4] ;  /* 0x0000042806061981 */ /* 0x000ea2000c1e1900 */
[----:B------:R-:W-:Y:S01]  /*fec0*/  IMAD.MOV R5, RZ, RZ, -R10 ;  /* 0x000000ffff057224 */ /* 0x000fe200078e0a0a */
[----:B------:R-:W-:Y:S04]  /*fed0*/  BSSY B0, `(.L_x_3983) ;  /* 0x00001c6000007945 */ /* 0x000fe80003800000 */
[----:B------:R-:W-:Y:S01]  /*fee0*/  VIMNMX R5, RZ, R5, !PT ;  /* 0x00000005ff057248 */ /* 0x000fe20007fe0100 */
[----:B--2---:R-:W-:-:S04]  /*fef0*/  @P1 IMAD.IADD R2, R6, 0x1, -R0 ;  /* 0x0000000106021824 */ /* 0x004fc800078e0a00 */
[----:B------:R-:W-:-:S04]  /*ff00*/  IMAD.IADD R4, R10, 0x1, R2 ;  /* 0x000000010a047824 */ /* 0x000fc800078e0202 */
[----:B------:R-:W-:Y:S01]  /*ff10*/  VIADD R0, R4, 0x3f ;  /* 0x0000003f04007836 */ /* 0x000fe20000000000 */
[----:B------:R1:W-:Y:S04]  /*ff20*/  STL [R1+0x4c], R4 ;  /* 0x00004c0401007387 */ /* 0x0003e80000100800 */
[----:B-1----:R-:W-:-:S04]  /*ff30*/  SHF.R.S32.HI R4, RZ, 0x1f, R0 ;  /* 0x0000001fff047819 */ /* 0x002fc80000011400 */
[----:B------:R-:W-:-:S04]  /*ff40*/  LEA.HI R0, R4, R0, RZ, 0x6 ;  /* 0x0000000004007211 */ /* 0x000fc800078f30ff */
[----:B------:R-:W-:Y:S02]  /*ff50*/  LOP3.LUT R4, R0, 0xffffffc0, RZ, 0xc0, !PT ;  /* 0xffffffc000047812 */ /* 0x000fe400078ec0ff */
[----:B------:R-:W-:Y:S02]  /*ff60*/  SHF.R.S32.HI R0, RZ, 0x6, R0 ;  /* 0x00000006ff007819 */ /* 0x000fe40000011400 */
[----:B------:R-:W-:-:S03]  /*ff70*/  VIADDMNMX R2, R4, -R10, R2, PT ;  /* 0x8000000a04027246 */ /* 0x000fc60003800102 */
[----:B------:R1:W-:Y:S01]  /*ff80*/  STL [R1+0x30], R0 ;  /* 0x0000300001007387 */ /* 0x0003e20000100800 */
[----:B------:R-:W-:-:S13]  /*ff90*/  ISETP.GT.AND P0, PT, R2, R5, PT ;  /* 0x000000050200720c */ /* 0x000fda0003f04270 */
[----:B------:R-:W-:Y:S01]  /*ffa0*/  @P0 VIADD R4, R2, 0x3f ;  /* 0x0000003f02040836 */ /* 0x000fe20000000000 */
[----:B------:R-:W-:-:S04]  /*ffb0*/  SHF.R.U32.HI R2, RZ, 0x6, R5 ;  /* 0x00000006ff027819 */ /* 0x000fc80000011605 */
[----:B------:R-:W-:Y:S01]  /*ffc0*/  @P0 SHF.R.S32.HI R5, RZ, 0x1f, R4 ;  /* 0x0000001fff050819 */ /* 0x000fe20000011404 */
[----:B------:R-:W-:-:S03]  /*ffd0*/  IMAD.MOV.U32 R8, RZ, RZ, R2 ;  /* 0x000000ffff087224 */ /* 0x000fc600078e0002 */
[----:B------:R-:W-:-:S04]  /*ffe0*/  @P0 LEA.HI R4, R5, R4, RZ, 0x6 ;  /* 0x0000000405040211 */ /* 0x000fc800078f30ff */
[----:B------:R-:W-:Y:S02]  /*fff0*/  @P0 SHF.R.S32.HI R8, RZ, 0x6, R4 ;  /* 0x00000006ff080819 */ /* 0x000fe40000011404 */
[----:B------:R-:W-:Y:S02]  /*10000*/  PLOP3.LUT P0, PT, PT, PT, PT, 0x80, 0x0 ;  /* 0x000000000000781c */ /* 0x000fe40003f0f070 */
[----:B------:R-:W-:-:S13]  /*10010*/  ISETP.GT.AND P2, PT, R8, R2, PT ;  /* 0x000000020800720c */ /* 0x000fda0003f44270 */
[----:B-1----:R-:W-:Y:S05]  /*10020*/  @!P2 BRA `(.L_x_3984) ;  /* 0x0000001800c0a947 */ /* 0x002fea0003800000 */
[----:B------:R-:W-:Y:S01]  /*10030*/  UMOV UR4, 0xffffffff ;  /* 0xffffffff00047882 */ /* 0x000fe20000000000 */
[----:B------:R-:W-:Y:S02]  /*10040*/  SEL R0, R13, RZ, !P1 ;  /* 0x000000ff0d007207 */ /* 0x000fe40004800000 */
[----:B------:R-:W-:Y:S05]  /*10050*/  BRA.DIV UR4, `(.L_x_3985) ;  /* 0x0000007e04e47947 */ /* 0x000fea000b800000 */
[----:B------:R-:W1:Y:S02]  /*10060*/  S2R R4, SR_TID.X ;  /* 0x0000000000047919 */ /* 0x000e640000002100 */
[----:B-1----:R-:W-:-:S04]  /*10070*/  SHF.R.U32.HI R4, RZ, 0x5, R4 ;  /* 0x00000005ff047819 */ /* 0x002fc80000011604 */
[----:B------:R-:W-:-:S05]  /*10080*/  LOP3.LUT R4, R4, 0x3, RZ, 0xc0, !PT ;  /* 0x0000000304047812 */ /* 0x000fca00078ec0ff */
[----:B------:R1:W2:Y:S02]  /*10090*/  SHFL.IDX PT, R14, R4, RZ, 0x1f ;  /* 0x00001fff040e7589 */ /* 0x0002a400000e0000 */
.L_x_4175:
[----:B--2---:R-:W-:Y:S02]  /*100a0*/  ISETP.NE.AND P0, PT, R14, RZ, PT ;  /* 0x000000ff0e00720c */ /* 0x004fe40003f05270 */
[----:B------:R-:W-:-:S11]  /*100b0*/  PLOP3.LUT P6, PT, PT, PT, PT, 0x8, 0x0 ;  /* 0x000000000000781c */ /* 0x000fd60003fce170 */
[----:B------:R-:W-:Y:S05]  /*100c0*/  @P0 BRA `(.L_x_3986) ;  /* 0x00000000000c0947 */ /* 0x000fea0003800000 */
[----:B------:R-:W-:-:S03]  /*100d0*/  UMOV UR4, 0xffffffff ;  /* 0xffffffff00047882 */ /* 0x000fc60000000000 */
[----:B------:R-:W-:Y:S05]  /*100e0*/  BRA.DIV UR4, `(.L_x_3987) ;  /* 0x0000007e04f47947 */ /* 0x000fea000b800000 */
[----:B------:R-:W-:-:S13]  /*100f0*/  ELECT P6, URZ, PT ;  /* 0x00000000003f782f */ /* 0x000fda00038c0000 */
.L_x_3986:
        /* <DEDUP_REMOVED lines=10> */
.L_x_4178:
[----:B------:R-:W-:Y:S05]  /*101a0*/  BSYNC B1 ;  /* 0x0000000000017941 */ /* 0x000fea0003800000 */
.L_x_3988:
[----:B------:R-:W-:Y:S04]  /*101b0*/  BSSY B1, `(.L_x_3990) ;  /* 0x00000bf000017945 */ /* 0x000fe80003800000 */
[----:B------:R-:W-:Y:S05]  /*101c0*/  @!P6 BRA `(.L_x_3991) ;  /* 0x0000000800f4e947 */ /* 0x000fea0003800000 */
[----:B-1----:R-:W2:Y:S04]  /*101d0*/  LDL R5, [R1+0x4] ;  /* 0x0000040001057983 */ /* 0x002ea80000100800 */
[----:B------:R-:W3:Y:S01]  /*101e0*/  LDL R7, [R1+0x18] ;  /* 0x0000180001077983 */ /* 0x000ee20000100800 */
[----:B------:R-:W1:Y:S01]  /*101f0*/  S2R R6, SR_TID.X ;  /* 0x0000000000067919 */ /* 0x000e620000002100 */
[----:B--2---:R-:W-:Y:S02]  /*10200*/  IMAD.MOV.U32 R9, RZ, RZ, R5 ;  /* 0x000000ffff097224 */ /* 0x004fe400078e0005 */
[----:B------:R-:W2:Y:S01]  /*10210*/  LDL R5, [R1+0xc] ;  /* 0x00000c0001057983 */ /* 0x000ea20000100800 */
[----:B-1----:R-:W-:Y:S01]  /*10220*/  LOP3.LUT R6, R6, 0x7f, RZ, 0xc0, !PT ;  /* 0x0000007f06067812 */ /* 0x002fe200078ec0ff */
[----:B------:R-:W-:Y:S03]  /*10230*/  BSSY B2, `(.L_x_3992) ;  /* 0x0000006000027945 */ /* 0x000fe60003800000 */
[----:B------:R-:W-:Y:S01]  /*10240*/  ISETP.NE.AND P1, PT, R6, RZ, PT ;  /* 0x000000ff0600720c */ /* 0x000fe20003f25270 */
[----:B--2---:R-:W-:Y:S01]  /*10250*/  IMAD R5, R5, 0x8, R9 ;  /* 0x0000000805057824 */ /* 0x004fe200078e0209 */
[----:B---3--:R-:W-:-:S04]  /*10260*/  SHF.L.U32 R9, R7, 0x1f, RZ ;  /* 0x0000001f07097819 */ /* 0x008fc800000006ff */
[----:B------:R-:W1:Y:S02]  /*10270*/  SYNCS.PHASECHK.TRANS64.TRYWAIT P0, [R5+URZ+0x28ca0], R9 ;  /* 0x028ca009050075a7 */ /* 0x000e64000800017f */
[----:B-1----:R-:W-:Y:S05]  /*10280*/  @!P0 BRA `(.L_x_3993) ;  /* 0x0000007c00c48947 */ /* 0x002fea0003800000 */
.L_x_4179:
[----:B------:R-:W-:Y:S05]  /*10290*/  BSYNC B2 ;  /* 0x0000000000027941 */ /* 0x000fea0003800000 */
.L_x_3992:
        /* <DEDUP_REMOVED lines=9> */
.L_x_3995:
[----:B------:R-:W-:Y:S05]  /*10330*/  BSYNC B2 ;  /* 0x0000000000027941 */ /* 0x000fea0003800000 */
.L_x_3994:
[----:B------:R-:W2:Y:S04]  /*10340*/  LDL R7, [R1+0x4] ;  /* 0x0000040001077983 */ /* 0x000ea80000100800 */
[----:B------:R-:W2:Y:S01]  /*10350*/  LDL R6, [R1+0xc] ;  /* 0x00000c0001067983 */ /* 0x000ea20000100800 */
        /* <DEDUP_REMOVED lines=9> */
[----:B--2---:R-:W-:-:S02]  /*103f0*/  IMAD R6, R6, 0x2000, R7 ;  /* 0x0000200006067824 */ /* 0x004fc400078e0207 */
[----:B------:R-:W-:Y:S02]  /*10400*/  VIADD R7, R5, 0x28c90 ;  /* 0x00028c9005077836 */ /* 0x000fe40000000000 */
[----:B------:R-:W-:-:S07]  /*10410*/  VIADD R6, R6, 0x22400 ;  /* 0x0002240006067836 */ /* 0x000fce0000000000 */
.L_x_3996:
        /* <DEDUP_REMOVED lines=13> */
.L_x_4180:
[----:B------:R-:W-:Y:S05]  /*104f0*/  BSYNC B2 ;  /* 0x0000000000027941 */ /* 0x000fea0003800000 */
.L_x_3997:
[----:B------:R-:W-:Y:S01]  /*10500*/  BSSY B2, `(.L_x_3999) ;  /* 0x000000b000027945 */ /* 0x000fe20003800000 */
[----:B------:R-:W-:Y:S02]  /*10510*/  IMAD.MOV.U32 R10, RZ, RZ, 0x0 ;  /* 0x00000000ff0a7424 */ /* 0x000fe400078e00ff */
[----:B0-----:R-:W-:Y:S01]  /*10520*/  IMAD.MOV.U32 R11, RZ, RZ, 0x12f00000 ;  /* 0x12f00000ff0b7424 */ /* 0x001fe200078e00ff */
        /* <DEDUP_REMOVED lines=8> */
.L_x_4000:
[----:B------:R-:W-:Y:S05]  /*105b0*/  BSYNC B2 ;  /* 0x0000000000027941 */ /* 0x000fea0003800000 */
.L_x_3999:
[----:B------:R-:W3:Y:S04]  /*105c0*/  LDL R7, [R1+0x4] ;  /* 0x0000040001077983 */ /* 0x000ee80000100800 */
[----:B------:R-:W3:Y:S01]  /*105d0*/  LDL R6, [R1+0xc] ;  /* 0x00000c0001067983 */ /* 0x000ee20000100800 */
[----:B------:R-:W-:Y:S01]  /*105e0*/  R2UR UR10, R12 ;  /* 0x000000000c0a72ca */ /* 0x000fe200000e0000 */
[----:B------:R-:W-:Y:S01]  /*105f0*/  UIADD3 UR4, UP0, UR38, 0x670, URZ ;  /* 0x0000067026047890 */ /* 0x000fe2000ff1e03f */
[----:B------:R-:W-:Y:S01]  /*10600*/  R2UR UR6, R10 ;  /* 0x000000000a0672ca */ /* 0x000fe200000e0000 */
[----:B-12---:R-:W-:Y:S01]  /*10610*/  VIADD R5, R5, 0x28cb0 ;  /* 0x00028cb005057836 */ /* 0x006fe20000000000 */
[----:B------:R-:W-:Y:S01]  /*10620*/  R2UR UR7, R11 ;  /* 0x000000000b0772ca */ /* 0x000fe200000e0000 */
[----:B------:R-:W-:Y:S01]  /*10630*/  UIADD3.X UR5, URZ, UR39, URZ, UP0, !UPT ;  /* 0x000000273f057290 */ /* 0x000fe200087fe43f */
[----:B------:R-:W-:Y:S01]  /*10640*/  PLOP3.LUT P0, PT, PT, PT, PT, 0x80, 0x0 ;  /* 0x000000000000781c */ /* 0x000fe20003f0f070 */
[----:B---3--:R-:W-:-:S04]  /*10650*/  IMAD R6, R6, 0x10000, R7 ;  /* 0x0001000006067824 */ /* 0x008fc800078e0207 */
[----:B------:R-:W-:-:S08]  /*10660*/  VIADD R7, R6, 0x400 ;  /* 0x0000040006077836 */ /* 0x000fd00000000000 */
.L_x_4001:
        /* <DEDUP_REMOVED lines=15> */
.L_x_4002:
        /* <DEDUP_REMOVED lines=15> */
.L_x_4003:
        /* <DEDUP_REMOVED lines=15> */
.L_x_4004:
        /* <DEDUP_REMOVED lines=15> */
.L_x_4005:
        /* <DEDUP_REMOVED lines=15> */
.L_x_4006:
        /* <DEDUP_REMOVED lines=15> */
.L_x_4007:
        /* <DEDUP_REMOVED lines=15> */
.L_x_4008:
        /* <DEDUP_REMOVED lines=10> */
.L_x_3991:
[----:B------:R-:W-:Y:S05]  /*10da0*/  BSYNC B1 ;  /* 0x0000000000017941 */ /* 0x000fea0003800000 */
.L_x_3990:
[----:B------:R-:W2:Y:S04]  /*10db0*/  LDL.LU R9, [R1+0xc] ;  /* 0x00000c0001097983 */ /* 0x000ea80000300800 */
[----:B------:R-:W3:Y:S01]  /*10dc0*/  LDL.LU R7, [R1+0x18] ;  /* 0x0000180001077983 */ /* 0x000ee20000300800 */
[----:B-1----:R-:W-:Y:S01]  /*10dd0*/  VIADD R4, R8, 0xfffffffe ;  /* 0xfffffffe08047836 */ /* 0x002fe20000000000 */
[----:B------:R-:W-:-:S04]  /*10de0*/  PLOP3.LUT P0, PT, PT, PT, PT, 0x8, 0x0 ;  /* 0x000000000000781c */ /* 0x000fc80003f0e170 */
[----:B------:R-:W-:Y:S01]  /*10df0*/  ISETP.GE.AND P2, PT, R4, R2, PT ;  /* 0x000000020400720c */ /* 0x000fe20003f46270 */
[----:B--2---:R-:W-:-:S05]  /*10e00*/  VIADD R5, R9, 0x1 ;  /* 0x0000000109057836 */ /* 0x004fca0000000000 */
[----:B------:R-:W-:-:S04]  /*10e10*/  ISETP.NE.AND P1, PT, R5, 0x2, PT ;  /* 0x000000020500780c */ /* 0x000fc80003f25270 */
[----:B------:R-:W-:Y:S02]  /*10e20*/  SEL R6, RZ, 0x1, P1 ;  /* 0x00000001ff067807 */ /* 0x000fe40000800000 */
[----:B------:R-:W-:Y:S02]  /*10e30*/  SEL R5, R5, RZ, P1 ;  /* 0x000000ff05057207 */ /* 0x000fe40000800000 */
[----:B---3--:R-:W-:-:S03]  /*10e40*/  LOP3.LUT R7, R7, R6, RZ, 0x3c, !PT ;  /* 0x0000000607077212 */ /* 0x008fc600078e3cff */
[----:B------:R1:W-:Y:S04]  /*10e50*/  STL [R1+0xc], R5 ;  /* 0x00000c0501007387 */ /* 0x0003e80000100800 */
[----:B------:R1:W-:Y:S01]  /*10e60*/  STL [R1+0x18], R7 ;  /* 0x0000180701007387 */ /* 0x0003e20000100800 */
[----:B------:R-:W-:Y:S05]  /*10e70*/  @!P2 BRA `(.L_x_3984) ;  /* 0x0000000c002ca947 */ /* 0x000fea0003800000 */
.L_x_4028:
[----:B------:R-:W-:Y:S05]  /*10e80*/  YIELD ;  /* 0x0000000000007946 */ /* 0x000fea0003800000 */
[----:B------:R-:W-:Y:S04]  /*10e90*/  BSSY B1, `(.L_x_4009) ;  /* 0x00000bd000017945 */ /* 0x000fe80003800000 */
[----:B--2---:R-:W-:Y:S05]  /*10ea0*/  @!P6 BRA `(.L_x_4010) ;  /* 0x0000000800ece947 */ /* 0x004fea0003800000 */
[----:B------:R-:W2:Y:S04]  /*10eb0*/  LDL R8, [R1+0x4] ;  /* 0x0000040001087983 */ /* 0x000ea80000100800 */
[----:B-1----:R-:W2:Y:S04]  /*10ec0*/  LDL R5, [R1+0xc] ;  /* 0x00000c0001057983 */ /* 0x002ea80000100800 */
[----:B------:R-:W3:Y:S01]  /*10ed0*/  LDL R6, [R1+0x18] ;  /* 0x0000180001067983 */ /* 0x000ee20000100800 */
[----:B------:R-:W1:Y:S01]  /*10ee0*/  S2R R7, SR_TID.X ;  /* 0x0000000000077919 */ /* 0x000e620000002100 */
[----:B------:R-:W-:Y:S01]  /*10ef0*/  BSSY B2, `(.L_x_4011) ;  /* 0x0000007000027945 */ /* 0x000fe20003800000 */
[----:B-1----:R-:W-:-:S04]  /*10f00*/  LOP3.LUT R7, R7, 0x7f, RZ, 0xc0, !PT ;  /* 0x0000007f07077812 */ /* 0x002fc800078ec0ff */
[----:B------:R-:W-:Y:S01]  /*10f10*/  ISETP.NE.AND P2, PT, R7, RZ, PT ;  /* 0x000000ff0700720c */ /* 0x000fe20003f45270 */
[----:B--2---:R-:W-:Y:S01]  /*10f20*/  IMAD R5, R5, 0x8, R8 ;  /* 0x0000000805057824 */ /* 0x004fe200078e0208 */
[----:B---3--:R-:W-:-:S04]  /*10f30*/  SHF.L.U32 R6, R6, 0x1f, RZ ;  /* 0x0000001f06067819 */ /* 0x008fc800000006ff */
[----:B------:R-:W1:Y:S02]  /*10f40*/  SYNCS.PHASECHK.TRANS64.TRYWAIT P1, [R5+URZ+0x28ca0], R6 ;  /* 0x028ca006050075a7 */ /* 0x000e64000802017f */
[----:B-1----:R-:W-:Y:S05]  /*10f50*/  @!P1 BRA `(.L_x_4012) ;  /* 0x0000007000b89947 */ /* 0x002fea0003800000 */
.L_x_4181:
[----:B------:R-:W-:Y:S05]  /*10f60*/  BSYNC B2 ;  /* 0x0000000000027941 */ /* 0x000fea0003800000 */
.L_x_4011:
        /* <DEDUP_REMOVED lines=9> */
.L_x_4014:
[----:B------:R-:W-:Y:S05]  /*11000*/  BSYNC B2 ;  /* 0x0000000000027941 */ /* 0x000fea0003800000 */
.L_x_4013:
[----:B------:R-:W2:Y:S04]  /*11010*/  LDL R8, [R1+0x4] ;  /* 0x0000040001087983 */ /* 0x000ea80000100800 */
[----:B------:R-:W2:Y:S01]  /*11020*/  LDL R7, [R1+0xc] ;  /* 0x00000c0001077983 */ /* 0x000ea20000100800 */
        /* <DEDUP_REMOVED lines=9> */
[----:B------:R-:W-:Y:S02]  /*110c0*/  IMAD R8, R4, 0x40, R3 ;  /* 0x0000004004087824 */ /* 0x000fe400078e0203 */
[----:B------:R-:W-:-:S08]  /*110d0*/  VIADD R7, R7, 0x22400 ;  /* 0x0002240007077836 */ /* 0x000fd00000000000 */
.L_x_4015:
        /* <DEDUP_REMOVED lines=13> */
.L_x_4182:
[----:B------:R-:W-:Y:S05]  /*111b0*/  BSYNC B2 ;  /* 0x0000000000027941 */ /* 0x000fea0003800000 */
.L_x_4016:
[----:B------:R-:W-:Y:S01]  /*111c0*/  BSSY B2, `(.L_x_4018) ;  /* 0x000000b000027945 */ /* 0x000fe20003800000 */
[----:B------:R-:W-:Y:S02]  /*111d0*/  IMAD.MOV.U32 R10, RZ, RZ, 0x0 ;  /* 0x00000000ff0a7424 */ /* 0x000fe400078e00ff */
[----:B0-----:R-:W-:Y:S01]  /*111e0*/  IMAD.MOV.U32 R11, RZ, RZ, 0x12f00000 ;  /* 0x12f00000ff0b7424 */ /* 0x001fe200078e00ff */
[----:B------:R-:W-:Y:S06]  /*111f0*/  @P2 BRA `(.L_x_4019) ;  /* 0x00000000001c2947 */ /* 0x000fec0003800000 */
[----:B------:R-:W0:Y:S01]  /*11200*/  S2R R7, SR_TID.X ;  /* 0x0000000000077919 */ /* 0x000e220000002100 */
[----:B-12---:R-:W-:-:S04]  /*11210*/  IMAD.MOV.U32 R6, RZ, RZ, 0x10000 ;  /* 0x00010000ff067424 */ /* 0x006fc800078e00ff */
[----:B------:R3:W-:Y:S01]  /*11220*/  SYNCS.ARRIVE.TRANS64 RZ, [R5+URZ+0x28cb0], R6 ;  /* 0x028cb00605ff79a7 */ /* 0x0007e2000800003f */
[----:B0-----:R-:W-:-:S04]  /*11230*/  LOP3.LUT R7, R7, 0x1f, RZ, 0xc0, !PT ;  /* 0x0000001f07077812 */ /* 0x001fc800078ec0ff */
[----:B------:R-:W-:-:S13]  /*11240*/  ISETP.NE.AND P1, PT, R7, RZ, PT ;  /* 0x000000ff0700720c */ /* 0x000fda0003f25270 */
[----:B---3--:R-:W-:Y:S05]  /*11250*/  @!P1 BRA `(.L_x_4019) ;  /* 0x0000000000049947 */ /* 0x008fea0003800000 */
[----:B------:R-:W-:Y:S01]  /*11260*/  BPT.TRAP 0x1 ;  /* 0x000000040000795c */ /* 0x000fe20000300000 */
.L_x_4019:
[----:B------:R-:W-:Y:S05]  /*11270*/  BSYNC B2 ;  /* 0x0000000000027941 */ /* 0x000fea0003800000 */
.L_x_4018:
[----:B------:R-:W3:Y:S04]  /*11280*/  LDL R7, [R1+0x4] ;  /* 0x0000040001077983 */ /* 0x000ee80000100800 */
[----:B-12---:R-:W3:Y:S01]  /*11290*/  LDL R6, [R1+0xc] ;  /* 0x00000c0001067983 */ /* 0x006ee20000100800 */
[----:B------:R-:W-:Y:S01]  /*112a0*/  R2UR UR10, R12 ;  /* 0x000000000c0a72ca */ /* 0x000fe200000e0000 */
[----:B------:R-:W-:Y:S01]  /*112b0*/  UIADD3 UR4, UP0, UR38, 0x670, URZ ;  /* 0x0000067026047890 */ /* 0x000fe2000ff1e03f */
[----:B------:R-:W-:Y:S01]  /*112c0*/  R2UR UR6, R10 ;  /* 0x000000000a0672ca */ /* 0x000fe200000e0000 */
[----:B------:R-:W-:Y:S01]  /*112d0*/  VIADD R5, R5, 0x28cb0 ;  /* 0x00028cb005057836 */ /* 0x000fe20000000000 */
[----:B------:R-:W-:Y:S01]  /*112e0*/  R2UR UR7, R11 ;  /* 0x000000000b0772ca */ /* 0x000fe200000e0000 */
[----:B------:R-:W-:Y:S01]  /*112f0*/  UIADD3.X UR5, URZ, UR39, URZ, UP0, !UPT ;  /* 0x000000273f057290 */ /* 0x000fe200087fe43f */
[----:B------:R-:W-:Y:S01]  /*11300*/  PLOP3.LUT P1, PT, PT, PT, PT, 0x80, 0x0 ;  /* 0x000000000000781c */ /* 0x000fe20003f2f070 */
[----:B---3--:R-:W-:-:S04]  /*11310*/  IMAD R6, R6, 0x10000, R7 ;  /* 0x0001000006067824 */ /* 0x008fc800078e0207 */
[----:B------:R-:W-:-:S08]  /*11320*/  VIADD R7, R6, 0x400 ;  /* 0x0000040006077836 */ /* 0x000fd00000000000 */
.L_x_4020:
        /* <DEDUP_REMOVED lines=15> */
.L_x_4021:
        /* <DEDUP_REMOVED lines=15> */
.L_x_4022:
        /* <DEDUP_REMOVED lines=15> */
.L_x_4023:
        /* <DEDUP_REMOVED lines=15> */
.L_x_4024:
        /* <DEDUP_REMOVED lines=11> */
[----:B------:R-:W-:Y:S01]  /*117a0*/  UMOV UR10, 0x140 ;  /* 0x00000140000a7882 */ /* 0x000fe20000000000 */
[----:B------:R-:W-:Y:S02]  /*117b0*/  R2UR UR7, R11 ;  /* 0x000000000b0772ca */ /* 0x000fe400000e0000 */
[----:B------:R-:W-:Y:S02]  /*117c0*/  PLOP3.LUT P1, PT, PT, PT, PT, 0x80, 0x0 ;  /* 0x000000000000781c */ /* 0x000fe40003f2f070 */
[----:B------:R-:W-:-:S11]  /*117d0*/  IADD3 R7, R6, 0xa400, RZ ;  /* 0x0000a40006077810 */ /* 0x000fd60007ffe0ff */
.L_x_4025:
        /* <DEDUP_REMOVED lines=15> */
.L_x_4026:
        /* <DEDUP_REMOVED lines=15> */
.L_x_4027:
        /* <DEDUP_REMOVED lines=10> */
.L_x_4010:
[----:B------:R-:W-:Y:S05]  /*11a60*/  BSYNC B1 ;  /* 0x0000000000017941 */ /* 0x000fea0003800000 */
.L_x_4009:
[----:B------:R-:W2:Y:S04]  /*11a70*/  LDL.LU R9, [R1+0xc] ;  /* 0x00000c0001097983 */ /* 0x000ea80000300800 */
[----:B-1----:R-:W3:Y:S01]  /*11a80*/  LDL.LU R7, [R1+0x18] ;  /* 0x0000180001077983 */ /* 0x002ee20000300800 */
[C---:B------:R-:W-:Y:S01]  /*11a90*/  ISETP.GT.AND P2, PT, R4.reuse, R2, PT ;  /* 0x000000020400720c */ /* 0x040fe20003f44270 */
[----:B------:R-:W-:Y:S02]  /*11aa0*/  VIADD R4, R4, 0xffffffff ;  /* 0xffffffff04047836 */ /* 0x000fe40000000000 */
[----:B--2---:R-:W-:-:S05]  /*11ab0*/  VIADD R5, R9, 0x1 ;  /* 0x0000000109057836 */ /* 0x004fca0000000000 */
[----:B------:R-:W-:-:S04]  /*11ac0*/  ISETP.NE.AND P1, PT, R5, 0x2, PT ;  /* 0x000000020500780c */ /* 0x000fc80003f25270 */
[----:B------:R-:W-:Y:S02]  /*11ad0*/  SEL R6, RZ, 0x1, P1 ;  /* 0x00000001ff067807 */ /* 0x000fe40000800000 */
[----:B------:R-:W-:Y:S02]  /*11ae0*/  SEL R5, R5, RZ, P1 ;  /* 0x000000ff05057207 */ /* 0x000fe40000800000 */
[----:B---3--:R-:W-:-:S05]  /*11af0*/  LOP3.LUT R7, R7, R6, RZ, 0x3c, !PT ;  /* 0x0000000607077212 */ /* 0x008fca00078e3cff */
[----:B------:R2:W-:Y:S04]  /*11b00*/  STL [R1+0x18], R7 ;  /* 0x0000180701007387 */ /* 0x0005e80000100800 */
[----:B------:R2:W-:Y:S01]  /*11b10*/  STL [R1+0xc], R5 ;  /* 0x00000c0501007387 */ /* 0x0005e20000100800 */
[----:B------:R-:W-:Y:S05]  /*11b20*/  @P2 BRA `(.L_x_4028) ;  /* 0xfffffff000d42947 */ /* 0x000fea000383ffff */
.L_x_3984:
[----:B------:R-:W-:Y:S05]  /*11b30*/  BSYNC B0 ;  /* 0x0000000000007941 */ /* 0x000fea0003800000 */
.L_x_3983:
[----:B-12---:R-:W2:Y:S01]  /*11b40*/  LDL R5, [R1+0x4c] ;  /* 0x00004c0001057983 */ /* 0x006ea20000100800 */
[----:B------:R-:W-:Y:S05]  /*11b50*/  @!P0 WARPSYNC.ALL ;  /* 0x0000000000008948 */ /* 0x000fea0003800000 */
[----:B------:R-:W-:Y:S06]  /*11b60*/  @!P0 BAR.SYNC.DEFER_BLOCKING 0xc, 0x180 ;  /* 0x0306000000008b1d */ /* 0x000fec0000010000 */
[----:B------:R-:W-:Y:S01]  /*11b70*/  BSSY B7, `(.L_x_4029) ;  /* 0x00004f2000077945 */ /* 0x000fe20003800000 */
[----:B--2---:R-:W-:-:S13]  /*11b80*/  ISETP.GT.AND P0, PT, R5, RZ, PT ;  /* 0x000000ff0500720c */ /* 0x004fda0003f04270 */
[----:B------:R-:W-:Y:S05]  /*11b90*/  @P0 BRA `(.L_x_4030) ;  /* 0x0000000000440947 */ /* 0x000fea0003800000 */
        /* <DEDUP_REMOVED lines=17> */
.L_x_4030:
        /* <DEDUP_REMOVED lines=15> */
[----:B0-----:R-:W-:Y:S02]  /*11da0*/  IMAD.U32 R11, RZ, RZ, UR5 ;  /* 0x00000005ff0b7e24 */ /* 0x001fe4000f8e00ff */
[----:B------:R-:W-:Y:S02]  /*11db0*/  IMAD.MOV.U32 R8, RZ, RZ, 0x70 ;  /* 0x00000070ff087424 */ /* 0x000fe400078e00ff */
[----:B------:R-:W-:Y:S02]  /*11dc0*/  IMAD.MOV.U32 R12, RZ, RZ, 0x1 ;  /* 0x00000001ff0c7424 */ /* 0x000fe400078e00ff */
[----:B------:R-:W-:-:S07]  /*11dd0*/  IMAD.MOV.U32 R13, RZ, RZ, RZ ;  /* 0x000000ffff0d7224 */ /* 0x000fce00078e00ff */
[----:B------:R-:W-:-:S07]  /*11de0*/  LEPC R20, `(.L_x_4033) ;  /* 0x000000001014794e */ /* 0x000fce0000000000 */
[----:B-1----:R-:W-:Y:S05]  /*11df0*/  CALL.ABS.NOINC R2 ;  /* 0x0000000002007343 */ /* 0x002fea0003c00000 */
.L_x_4033:
[----:B------:R-:W-:Y:S05]  /*11e00*/  BSYNC B6 ;  /* 0x0000000000067941 */ /* 0x000fea0003800000 */
.L_x_4032:
        /* <DEDUP_REMOVED lines=15> */
[----:B0-----:R-:W-:Y:S02]  /*11f00*/  IMAD.U32 R11, RZ, RZ, UR5 ;  /* 0x00000005ff0b7e24 */ /* 0x001fe4000f8e00ff */
[----:B------:R-:W-:Y:S02]  /*11f10*/  IMAD.MOV.U32 R8, RZ, RZ, 0x70 ;  /* 0x00000070ff087424 */ /* 0x000fe400078e00ff */
[----:B------:R-:W-:Y:S02]  /*11f20*/  IMAD.MOV.U32 R12, RZ, RZ, 0x1 ;  /* 0x00000001ff0c7424 */ /* 0x000fe400078e00ff */
[----:B-1----:R-:W-:-:S07]  /*11f30*/  IMAD.MOV.U32 R13, RZ, RZ, RZ ;  /* 0x000000ffff0d7224 */ /* 0x002fce00078e00ff */
[----:B------:R-:W-:-:S07]  /*11f40*/  LEPC R20, `(.L_x_4036) ;  /* 0x000000001014794e */ /* 0x000fce0000000000 */
[----:B--2---:R-:W-:Y:S05]  /*11f50*/  CALL.ABS.NOINC R2 ;  /* 0x0000000002007343 */ /* 0x004fea0003c00000 */
.L_x_4036:
        /* <DEDUP_REMOVED lines=16> */
.L_x_4035:
[----:B------:R-:W-:Y:S05]  /*12060*/  BSYNC B6 ;  /* 0x0000000000067941 */ /* 0x000fea0003800000 */
.L_x_4034:
        /* <DEDUP_REMOVED lines=26> */
.L_x_4185:
        /* <DEDUP_REMOVED lines=11> */
.L_x_4188:
        /* <DEDUP_REMOVED lines=25> */
.L_x_4040:
[----:B------:R-:W3:Y:S04]  /*12450*/  LDL R7, [R1+0x4] ;  /* 0x0000040001077983 */ /* 0x000ee80000100800 */
[----:B-12---:R-:W3:Y:S04]  /*12460*/  LDL R0, [R1+0x8] ;  /* 0x0000080001007983 */ /* 0x006ee80000100800 */
[----:B------:R-:W2:Y:S01]  /*12470*/  LDL R2, [R1+0x14] ;  /* 0x0000140001027983 */ /* 0x000ea20000100800 */
[----:B---3--:R-:W-:Y:S01]  /*12480*/  IMAD R0, R0, 0x8, R7 ;  /* 0x0000000800007824 */ /* 0x008fe200078e0207 */
[----:B--2---:R-:W-:-:S04]  /*12490*/  SHF.L.U32 R2, R2, 0x1f, RZ ;  /* 0x0000001f02027819 */ /* 0x004fc800000006ff */
[----:B------:R-:W1:Y:S02]  /*124a0*/  SYNCS.PHASECHK.TRANS64.TRYWAIT P0, [R0+URZ+0x28c40], R2 ;  /* 0x028c4002000075a7 */ /* 0x000e64000800017f */
[----:B-1----:R-:W-:Y:S05]  /*124b0*/  @!P0 BRA `(.L_x_4041) ;  /* 0x0000005c00dc8947 */ /* 0x002fea0003800000 */
.L_x_4189:
        /* <DEDUP_REMOVED lines=11> */
.L_x_4042:
[----:B------:R-:W2:Y:S04]  /*12570*/  LDL R6, [R1+0x4] ;  /* 0x0000040001067983 */ /* 0x000ea80000100800 */
[----:B------:R-:W2:Y:S04]  /*12580*/  LDL R5, [R1+0x8] ;  /* 0x0000080001057983 */ /* 0x000ea80000100800 */
[----:B------:R-:W3:Y:S04]  /*12590*/  LDL R7, [R1+0x58] ;  /* 0x0000580001077983 */ /* 0x000ee80000100800 */
[----:B------:R-:W4:Y:S04]  /*125a0*/  LDL R4, [R1+0x24] ;  /* 0x0000240001047983 */ /* 0x000f280000100800 */
[----:B------:R-:W5:Y:S04]  /*125b0*/  LDL R3, [R1] ;  /* 0x0000000001037983 */ /* 0x000f680000100800 */
[----:B-1----:R-:W5:Y:S01]  /*125c0*/  LDL.LU R2, [R1+0x1c] ;  /* 0x00001c0001027983 */ /* 0x002f620000300800 */
[----:B------:R-:W-:-:S02]  /*125d0*/  R2UR UR9, R0 ;  /* 0x00000000000972ca */ /* 0x000fc400000e0000 */
[----:B------:R-:W-:Y:S01]  /*125e0*/  PLOP3.LUT P0, PT, PT, PT, PT, 0x80, 0x0 ;  /* 0x000000000000781c */ /* 0x000fe20003f0f070 */
[----:B------:R-:W-:Y:S01]  /*125f0*/  UIADD3 UR6, UP0, UR38, 0x370, URZ ;  /* 0x0000037026067890 */ /* 0x000fe2000ff1e03f */
[----:B------:R-:W-:-:S03]  /*12600*/  R2UR UR12, R18 ;  /* 0x00000000120c72ca */ /* 0x000fc600000e0000 */
[----:B------:R-:W-:-:S06]  /*12610*/  UIADD3.X UR7, URZ, UR39, URZ, UP0, !UPT ;  /* 0x000000273f077290 */ /* 0x000fcc00087fe43f */
[----:B------:R-:W-:Y:S01]  /*12620*/  UIADD3 UR9, UR9, 0x28c30, URZ ;  /* 0x00028c3009097890 */ /* 0x000fe2000fffe03f */
[----:B------:R-:W-:Y:S01]  /*12630*/  UMOV UR5, 0x14f00000 ;  /* 0x14f0000000057882 */ /* 0x000fe20000000000 */
[----:B------:R-:W-:Y:S01]  /*12640*/  UMOV UR10, URZ ;  /* 0x0000003f000a7c82 */ /* 0x000fe20008000000 */
[----:B--2---:R-:W-:Y:S01]  /*12650*/  IMAD R0, R5, 0x2000, R6 ;  /* 0x0000200005007824 */ /* 0x004fe200078e0206 */
[----:B---3--:R-:W-:-:S04]  /*12660*/  R2UR UR11, R7 ;  /* 0x00000000070b72ca */ /* 0x008fc800000e0000 */
[----:B------:R-:W-:Y:S02]  /*12670*/  R2UR UR8, R0 ;  /* 0x00000000000872ca */ /* 0x000fe400000e0000 */
[----:B----4-:R-:W-:Y:S02]  /*12680*/  R2UR UR4, R4 ;  /* 0x00000000040472ca */ /* 0x010fe400000e0000 */
[----:B-----5:R-:W-:Y:S02]  /*12690*/  R2UR UR13, R3 ;  /* 0x00000000030d72ca */ /* 0x020fe400000e0000 */
[----:B------:R-:W-:-:S07]  /*126a0*/  LOP3.LUT R2, R2, 0xfffffffe, RZ, 0xc0, !PT ;  /* 0xfffffffe02027812 */ /* 0x000fce00078ec0ff */
[----:B------:R-:W-:Y:S02]  /*126b0*/  UIADD3 UR8, UR8, 0x22400, URZ ;  /* 0x0002240008087890 */ /* 0x000fe4000fffe03f */
[----:B------:R-:W-:Y:S01]  /*126c0*/  ULEA UR11, UR11, UR4, 0x6 ;  /* 0x000000040b0b7291 */ /* 0x000fe2000f8e303f */
[----:B------:R-:W-:Y:S02]  /*126d0*/  @P0 LOP3.LUT R2, R2, 0x1, RZ, 0xfc, !PT ;  /* 0x0000000102020812 */ /* 0x000fe400078efcff */
[----:B------:R-:W-:-:S03]  /*126e0*/  UMOV UR4, 0x0 ;  /* 0x0000000000047882 */ /* 0x000fc60000000000 */
[----:B------:R2:W-:Y:S03]  /*126f0*/  STL [R1+0x1c], R2 ;  /* 0x00001c0201007387 */ /* 0x0005e60000100800 */
[----:B------:R2:W-:Y:S01]  /*12700*/  UTMALDG.4D [UR8], [UR6], desc[UR4] ;  /* 0x00000408060075b4 */ /* 0x0005e20008019000 */
[----:B------:R-:W-:Y:S02]  /*12710*/  NOP ;  /* 0x0000000000007918 */ /* 0x000fe40000000000 */
.L_x_4038:
[----:B--2---:R-:W2:Y:S04]  /*12720*/  LDL R2, [R1+0x4] ;  /* 0x0000040001027983 */ /* 0x004ea80000100800 */
        /* <DEDUP_REMOVED lines=42> */
.L_x_4044:
[----:B------:R-:W-:Y:S05]  /*129d0*/  BSYNC B6 ;  /* 0x0000000000067941 */ /* 0x000fea0003800000 */
.L_x_4043:
        /* <DEDUP_REMOVED lines=91> */
.L_x_4198:
        /* <DEDUP_REMOVED lines=11> */
.L_x_4046:
        /* <DEDUP_REMOVED lines=19> */
.L_x_4199:
[----:B------:R-:W-:Y:S05]  /*13170*/  BSYNC B0 ;  /* 0x0000000000007941 */ /* 0x000fea0003800000 */
.L_x_4047:
[----:B0-----:R-:W2:Y:S01]  /*13180*/  LDL R2, [R1+0x1c] ;  /* 0x00001c0001027983 */ /* 0x001ea20000100800 */
[----:B------:R-:W-:Y:S01]  /*13190*/  BSSY B0, `(.L_x_4049) ;  /* 0x00000a3000007945 */ /* 0x000fe20003800000 */
[----:B--2---:R-:W-:-:S13]  /*131a0*/  LOP3.LUT P0, RZ, R2, 0x1, RZ, 0xc0, !PT ;  /* 0x0000000102ff7812 */ /* 0x004fda000780c0ff */
[----:B------:R-:W-:Y:S05]  /*131b0*/  @!P0 BRA `(.L_x_4050) ;  /* 0x0000000800808947 */ /* 0x000fea0003800000 */
[----:B------:R-:W2:Y:S04]  /*131c0*/  LDL R3, [R1+0x4] ;  /* 0x0000040001037983 */ /* 0x000ea80000100800 */
[----:B------:R-:W3:Y:S01]  /*131d0*/  LDL R4, [R1+0x14] ;  /* 0x0000140001047983 */ /* 0x000ee20000100800 */
[----:B------:R-:W0:Y:S01]  /*131e0*/  S2R R2, SR_TID.X ;  /* 0x0000000000027919 */ /* 0x000e220000002100 */
[----:B--2---:R-:W-:Y:S02]  /*131f0*/  MOV R5, R3 ;  /* 0x0000000300057202 */ /* 0x004fe40000000f00 */
        /* <DEDUP_REMOVED lines=8> */
.L_x_4200:
[----:B------:R-:W-:Y:S05]  /*13280*/  BSYNC B1 ;  /* 0x0000000000017941 */ /* 0x000fea0003800000 */
.L_x_4051:
        /* <DEDUP_REMOVED lines=9> */
.L_x_4054:
[----:B------:R-:W-:Y:S05]  /*13320*/  BSYNC B1 ;  /* 0x0000000000017941 */ /* 0x000fea0003800000 */
.L_x_4053:
        /* <DEDUP_REMOVED lines=14> */
.L_x_4055:
        /* <DEDUP_REMOVED lines=16> */
.L_x_4056:
        /* <DEDUP_REMOVED lines=16> */
.L_x_4057:
        /* <DEDUP_REMOVED lines=16> */
.L_x_4058:
        /* <DEDUP_REMOVED lines=16> */
.L_x_4059:
        /* <DEDUP_REMOVED lines=16> */
.L_x_4060:
        /* <DEDUP_REMOVED lines=16> */
.L_x_4061:
        /* <DEDUP_REMOVED lines=16> */
.L_x_4062:
        /* <DEDUP_REMOVED lines=11> */
.L_x_4050:
[----:B------:R-:W-:Y:S05]  /*13bc0*/  BSYNC B0 ;  /* 0x0000000000007941 */ /* 0x000fea0003800000 */
.L_x_4049:
        /* <DEDUP_REMOVED lines=18> */
[----:B--2---:R-:W-:Y:S01]  /*13cf0*/  LOP3.LUT P2, RZ, R5, 0x1, RZ, 0xc0, !PT ;  /* 0x0000000105ff7812 */ /* 0x004fe2000784c0ff */
        /* <DEDUP_REMOVED lines=32> */
.L_x_4069:
        /* <DEDUP_REMOVED lines=9> */
.L_x_4201:
[----:B------:R-:W-:Y:S05]  /*13f90*/  BSYNC B3 ;  /* 0x0000000000037941 */ /* 0x000fea0003800000 */
.L_x_4070:
        /* <DEDUP_REMOVED lines=9> */
.L_x_4073:
[----:B------:R-:W-:Y:S05]  /*14030*/  BSYNC B3 ;  /* 0x0000000000037941 */ /* 0x000fea0003800000 */
.L_x_4072:
        /* <DEDUP_REMOVED lines=14> */
.L_x_4074:
        /* <DEDUP_REMOVED lines=14> */
.L_x_4202:
[----:B------:R-:W-:Y:S05]  /*14200*/  BSYNC B3 ;  /* 0x0000000000037941 */ /* 0x000fea0003800000 */
.L_x_4075:
        /* <DEDUP_REMOVED lines=11> */
.L_x_4078:
[----:B------:R-:W-:Y:S05]  /*142c0*/  BSYNC B3 ;  /* 0x0000000000037941 */ /* 0x000fea0003800000 */
.L_x_4077:
        /* <DEDUP_REMOVED lines=11> */
.L_x_4079:
        /* <DEDUP_REMOVED lines=16> */
.L_x_4080:
        /* <DEDUP_REMOVED lines=16> */
.L_x_4081:
        /* <DEDUP_REMOVED lines=16> */
.L_x_4082:
        /* <DEDUP_REMOVED lines=16> */
.L_x_4083:
        /* <DEDUP_REMOVED lines=16> */
.L_x_4084:
        /* <DEDUP_REMOVED lines=16> */
.L_x_4085:
        /* <DEDUP_REMOVED lines=16> */
.L_x_4086:
        /* <DEDUP_REMOVED lines=11> */
.L_x_4068:
[----:B------:R-:W-:Y:S05]  /*14b30*/  BSYNC B1 ;  /* 0x0000000000017941 */ /* 0x000fea0003800000 */
.L_x_4067:
[----:B------:R-:W2:Y:S02]  /*14b40*/  LDL.LU R4, [R1+0x30] ;  /* 0x0000300001047983 */ /* 0x000ea40000300800 */
[----:B--2---:R-:W-:-:S07]  /*14b50*/  VIADD R0, R4, 0xfffffffd ;  /* 0xfffffffd04007836 */ /* 0x004fce0000000000 */
.L_x_4066:
[----:B------:R-:W-:Y:S05]  /*14b60*/  BSYNC B2 ;  /* 0x0000000000027941 */ /* 0x000fea0003800000 */
.L_x_4065:
[----:B------:R-:W2:Y:S01]  /*14b70*/  LDL.LU R2, [R1+0x2c] ;  /* 0x00002c0001027983 */ /* 0x000ea20000300800 */
[----:B------:R-:W-:-:S05]  /*14b80*/  IMAD.MOV R6, RZ, RZ, -R6 ;  /* 0x000000ffff067224 */ /* 0x000fca00078e0a06 */
[----:B--2---:R-:W-:-:S13]  /*14b90*/  ISETP.NE.AND P0, PT, R2, R6, PT ;  /* 0x000000060200720c */ /* 0x004fda0003f05270 */
[----:B------:R-:W-:Y:S05]  /*14ba0*/  @!P0 BRA `(.L_x_4064) ;  /* 0x0000001c00488947 */ /* 0x000fea0003800000 */
.L_x_4127:
[----:B------:R-:W2:Y:S04]  /*14bb0*/  LDL R4, [R1+0x1c] ;  /* 0x00001c0001047983 */ /* 0x000ea80000100800 */
[----:B0-----:R-:W0:Y:S04]  /*14bc0*/  LDL.LU R3, [R1+0x8] ;  /* 0x0000080001037983 */ /* 0x001e280000300800 */
[----:B------:R-:W3:Y:S01]  /*14bd0*/  LDL.LU R2, [R1+0x14] ;  /* 0x0000140001027983 */ /* 0x000ee20000300800 */
[----:B------:R-:W-:Y:S05]  /*14be0*/  YIELD ;  /* 0x0000000000007946 */ /* 0x000fea0003800000 */
[----:B------:R-:W-:Y:S01]  /*14bf0*/  BSSY B1, `(.L_x_4087) ;  /* 0x00000e2000017945 */ /* 0x000fe20003800000 */
[----:B--2---:R-:W-:Y:S01]  /*14c00*/  LOP3.LUT P1, RZ, R4, 0x1, RZ, 0xc0, !PT ;  /* 0x0000000104ff7812 */ /* 0x004fe2000782c0ff */
[----:B0-----:R-:W-:-:S05]  /*14c10*/  VIADD R7, R3, 0x1 ;  /* 0x0000000103077836 */ /* 0x001fca0000000000 */
[----:B------:R-:W-:-:S04]  /*14c20*/  ISETP.NE.AND P0, PT, R7, 0x2, PT ;  /* 0x000000020700780c */ /* 0x000fc80003f05270 */
[----:B------:R-:W-:Y:S02]  /*14c30*/  SEL R6, RZ, 0x1, P0 ;  /* 0x00000001ff067807 */ /* 0x000fe40000000000 */
[----:B------:R-:W-:Y:S02]  /*14c40*/  SEL R7, R7, RZ, P0 ;  /* 0x000000ff07077207 */ /* 0x000fe40000000000 */
[----:B---3--:R-:W-:Y:S01]  /*14c50*/  LOP3.LUT R6, R2, R6, RZ, 0x3c, !PT ;  /* 0x0000000602067212 */ /* 0x008fe200078e3cff */
        /* <DEDUP_REMOVED lines=26> */
.L_x_4089:
        /* <DEDUP_REMOVED lines=9> */
.L_x_4203:
[----:B------:R-:W-:Y:S05]  /*14e90*/  BSYNC B2 ;  /* 0x0000000000027941 */ /* 0x000fea0003800000 */
.L_x_4090:
        /* <DEDUP_REMOVED lines=9> */
.L_x_4093:
[----:B------:R-:W-:Y:S05]  /*14f30*/  BSYNC B2 ;  /* 0x0000000000027941 */ /* 0x000fea0003800000 */
.L_x_4092:
        /* <DEDUP_REMOVED lines=13> */
.L_x_4094:
        /* <DEDUP_REMOVED lines=14> */
.L_x_4204:
[----:B------:R-:W-:Y:S05]  /*150f0*/  BSYNC B2 ;  /* 0x0000000000027941 */ /* 0x000fea0003800000 */
.L_x_4095:
        /* <DEDUP_REMOVED lines=11> */
.L_x_4098:
[----:B------:R-:W-:Y:S05]  /*151b0*/  BSYNC B2 ;  /* 0x0000000000027941 */ /* 0x000fea0003800000 */
.L_x_4097:
        /* <DEDUP_REMOVED lines=10> */
.L_x_4099:
        /* <DEDUP_REMOVED lines=16> */
.L_x_4100:
        /* <DEDUP_REMOVED lines=16> */
.L_x_4101:
        /* <DEDUP_REMOVED lines=16> */
.L_x_4102:
        /* <DEDUP_REMOVED lines=16> */
.L_x_4103:
        /* <DEDUP_REMOVED lines=16> */
.L_x_4104:
        /* <DEDUP_REMOVED lines=16> */
.L_x_4105:
        /* <DEDUP_REMOVED lines=16> */
.L_x_4106:
        /* <DEDUP_REMOVED lines=11> */
.L_x_4088:
[----:B------:R-:W-:Y:S05]  /*15a10*/  BSYNC B1 ;  /* 0x0000000000017941 */ /* 0x000fea0003800000 */
.L_x_4087:
[----:B------:R-:W2:Y:S01]  /*15a20*/  LDL R2, [R1+0x1c] ;  /* 0x00001c0001027983 */ /* 0x000ea20000100800 */
[----:B------:R-:W-:Y:S01]  /*15a30*/  VIADD R7, R7, 0x1 ;  /* 0x0000000107077836 */ /* 0x000fe20000000000 */
[----:B------:R-:W-:Y:S04]  /*15a40*/  BSSY B1, `(.L_x_4107) ;  /* 0x00000e5000017945 */ /* 0x000fe80003800000 */
[----:B------:R-:W-:-:S04]  /*15a50*/  ISETP.NE.AND P0, PT, R7, 0x2, PT ;  /* 0x000000020700780c */ /* 0x000fc80003f05270 */
[----:B------:R-:W-:Y:S02]  /*15a60*/  SEL R9, R7, RZ, P0 ;  /* 0x000000ff07097207 */ /* 0x000fe40000000000 */
[----:B--2---:R-:W-:Y:S02]  /*15a70*/  LOP3.LUT P2, RZ, R2, 0x1, RZ, 0xc0, !PT ;  /* 0x0000000102ff7812 */ /* 0x004fe4000784c0ff */
[----:B------:R-:W-:-:S04]  /*15a80*/  SEL R2, RZ, 0x1, P0 ;  /* 0x00000001ff027807 */ /* 0x000fc80000000000 */
[----:B-----5:R-:W-:-:S05]  /*15a90*/  LOP3.LUT R8, R6, R2, RZ, 0x3c, !PT ;  /* 0x0000000206087212 */ /* 0x020fca00078e3cff */
        /* <DEDUP_REMOVED lines=22> */
[----:B------:R-:W-:-:S05]  /*15c00*/  IMAD.WIDE.U32 R2, R10, UR6, R2 ;  /* 0x000000060a027c25 */ /* 0x000fca000f8e0002 */
[----:B------:R-:W-:Y:S02]  /*15c10*/  IADD3 R3, R4, R3, RZ ;  /* 0x0000000304037210 */ /* 0x000fe40007ffe0ff */
[----:B------:R-:W-:-:S04]  /*15c20*/  LEA R4, P0, R2, UR4, 0x2 ;  /* 0x0000000402047c11 */ /* 0x000fc8000f8010ff */
[----:B------:R-:W-:-:S05]  /*15c30*/  LEA.HI.X R5, R2, UR5, R3, 0x2, P0 ;  /* 0x0000000502057c11 */ /* 0x000fca00080f1403 */
[----:B------:R-:W2:Y:S04]  /*15c40*/  LDG.E R2, desc[UR40][R4.64] ;  /* 0x0000002804027981 */ /* 0x000ea8000c1e1900 */
[----:B--2---:R1:W-:Y:S02]  /*15c50*/  STL [R1], R2 ;  /* 0x0000000201007387 */ /* 0x0043e40000100800 */
.L_x_4109:
        /* <DEDUP_REMOVED lines=9> */
.L_x_4205:
[----:B------:R-:W-:Y:S05]  /*15cf0*/  BSYNC B2 ;  /* 0x0000000000027941 */ /* 0x000fea0003800000 */
.L_x_4110:
        /* <DEDUP_REMOVED lines=9> */
.L_x_4113:
[----:B------:R-:W-:Y:S05]  /*15d90*/  BSYNC B2 ;  /* 0x0000000000027941 */ /* 0x000fea0003800000 */
.L_x_4112:
        /* <DEDUP_REMOVED lines=14> */
.L_x_4114:
        /* <DEDUP_REMOVED lines=14> */
.L_x_4206:
[----:B------:R-:W-:Y:S05]  /*15f60*/  BSYNC B2 ;  /* 0x0000000000027941 */ /* 0x000fea0003800000 */
.L_x_4115:
        /* <DEDUP_REMOVED lines=11> */
.L_x_4118:
[----:B------:R-:W-:Y:S05]  /*16020*/  BSYNC B2 ;  /* 0x0000000000027941 */ /* 0x000fea0003800000 */
.L_x_4117:
        /* <DEDUP_REMOVED lines=11> */
.L_x_4119:
        /* <DEDUP_REMOVED lines=16> */
.L_x_4120:
        /* <DEDUP_REMOVED lines=16> */
.L_x_4121:
        /* <DEDUP_REMOVED lines=16> */
.L_x_4122:
        /* <DEDUP_REMOVED lines=16> */
.L_x_4123:
        /* <DEDUP_REMOVED lines=16> */
.L_x_4124:
        /* <DEDUP_REMOVED lines=16> */
.L_x_4125:
        /* <DEDUP_REMOVED lines=16> */
.L_x_4126:
        /* <DEDUP_REMOVED lines=11> */
.L_x_4108:
[----:B------:R-:W-:Y:S05]  /*16890*/  BSYNC B1 ;  /* 0x0000000000017941 */ /* 0x000fea0003800000 */
.L_x_4107:
[C---:B------:R-:W-:Y:S01]  /*168a0*/  ISETP.GT.AND P0, PT, R0.reuse, 0x1, PT ;  /* 0x000000010000780c */ /* 0x040fe20003f04270 */
[----:B------:R-:W-:-:S12]  /*168b0*/  VIADD R0, R0, 0xfffffffe ;  /* 0xfffffffe00007836 */ /* 0x000fd80000000000 */
[----:B------:R-:W-:Y:S05]  /*168c0*/  @P0 BRA `(.L_x_4127) ;  /* 0xffffffe000b80947 */ /* 0x000fea000383ffff */
.L_x_4064:
[----:B------:R-:W-:Y:S05]  /*168d0*/  BSYNC B0 ;  /* 0x0000000000007941 */ /* 0x000fea0003800000 */
.L_x_4063:
        /* <DEDUP_REMOVED lines=12> */
[----:B-1----:R-:W1:Y:S01]  /*169a0*/  S2R R3, SR_LANEID ;  /* 0x0000000000037919 */ /* 0x002e620000000000 */
        /* <DEDUP_REMOVED lines=8> */
[----:B0-----:R-:W0:Y:S01]  /*16a30*/  POPC R7, R6 ;  /* 0x0000000600077309 */ /* 0x001e220000000000 */
[----:B--2---:R-:W0:Y:S02]  /*16a40*/  SHFL.IDX PT, R4, R3, R4, 0x1f ;  /* 0x00001f0403047589 */ /* 0x004e2400000e0000 */
[----:B0-----:R-:W-:-:S07]  /*16a50*/  IADD3 R16, R4, UR36, R7 ;  /* 0x0000002404107c10 */ /* 0x001fce000fffe007 */
.L_x_4129:
[----:B------:R-:W-:Y:S05]  /*16a60*/  BSYNC B0 ;  /* 0x0000000000007941 */ /* 0x000fea0003800000 */
.L_x_4128:
[----:B------:R-:W-:-:S05]  /*16a70*/  SEL R0, R0, RZ, P0 ;  /* 0x000000ff00007207 */ /* 0x000fca0000000000 */
[----:B------:R2:W-:Y:S02]  /*16a80*/  STL [R1+0x8], R0 ;  /* 0x0000080001007387 */ /* 0x0005e40000100800 */
.L_x_4031:
[----:B------:R-:W-:Y:S05]  /*16a90*/  BSYNC B7 ;  /* 0x0000000000077941 */ /* 0x000fea0003800000 */
.L_x_4029:
[----:B--2---:R-:W2:Y:S02]  /*16aa0*/  LDL R0, [R1+0x1c] ;  /* 0x00001c0001007983 */ /* 0x004ea40000100800 */
[----:B--2---:R-:W-:-:S13]  /*16ab0*/  LOP3.LUT P0, RZ, R0, 0x2, RZ, 0xc0, !PT ;  /* 0x0000000200ff7812 */ /* 0x004fda000780c0ff */
[----:B------:R-:W-:Y:S05]  /*16ac0*/  @!P0 BRA `(.L_x_4130) ;  /* 0x0000000000288947 */ /* 0x000fea0003800000 */
[----:B------:R-:W-:Y:S05]  /*16ad0*/  WARPSYNC.ALL ;  /* 0x0000000000007948 */ /* 0x000fea0003800000 */
[----:B------:R-:W2:Y:S08]  /*16ae0*/  S2UR UR5, SR_CgaCtaId ;  /* 0x00000000000579c3 */ /* 0x000eb00000008800 */
[----:B------:R-:W-:Y:S06]  /*16af0*/  BAR.SYNC.DEFER_BLOCKING 0x5, 0x180 ;  /* 0x0146000000007b1d */ /* 0x000fec0000010000 */
[----:B------:R-:W-:-:S02]  /*16b00*/  UMOV UR4, 0x400 ;  /* 0x0000040000047882 */ /* 0x000fc40000000000 */
[----:B--2---:R-:W-:-:S06]  /*16b10*/  ULEA UR4, UR5, UR4, 0x18 ;  /* 0x0000000405047291 */ /* 0x004fcc000f8ec03f */
[----:B------:R-:W-:-:S05]  /*16b20*/  IMAD.U32 R0, RZ, RZ, UR4 ;  /* 0x00000004ff007e24 */ /* 0x000fca000f8e00ff */
[----:B------:R2:W3:Y:S04]  /*16b30*/  LDS.128 R16, [R0+0x28cd0] ;  /* 0x028cd00000107984 */ /* 0x0004e80000000c00 */
[----:B------:R2:W-:Y:S01]  /*16b40*/  STL [R1+0x4], R0 ;  /* 0x0000040001007387 */ /* 0x0005e20000100800 */
[----:B------:R-:W-:Y:S06]  /*16b50*/  BAR.ARV 0x4, 0x180 ;  /* 0x0106000000007b1d */ /* 0x000fec0000002000 */
[----:B------:R-:W-:Y:S05]  /*16b60*/  BRA `(.L_x_4131) ;  /* 0x0000000800487947 */ /* 0x000fea0003800000 */
.L_x_4130:
        /* <DEDUP_REMOVED lines=8> */
[----:B-1----:R-:W0:Y:S02]  /*16bf0*/  @!P1 LDC.64 R2, c[0x0][0xc80] ;  /* 0x00032000ff029b82 */ /* 0x002e240000000a00 */
        /* <DEDUP_REMOVED lines=27> */
.L_x_4216:
[----:B------:R-:W-:Y:S02]  /*16db0*/  ULDC UR4, c[0x0][0xc38] ;  /* 0x00030e0000047ab9 */ /* 0x000fe40000000800 */
[----:B0-----:R-:W-:-:S04]  /*16dc0*/  IMAD.U32 R16, RZ, RZ, UR4 ;  /* 0x00000004ff107e24 */ /* 0x001fc8000f8e00ff */
[----:B--2---:R-:W-:-:S04]  /*16dd0*/  IMAD R6, R6, R16, RZ ;  /* 0x0000001006067224 */ /* 0x004fc800078e02ff */
[----:B------:R-:W-:-:S05]  /*16de0*/  IMAD.IADD R4, R4, 0x1, R6 ;  /* 0x0000000104047824 */ /* 0x000fca00078e0206 */
[----:B-1----:R-:W-:-:S13]  /*16df0*/  ISETP.GT.AND P6, PT, R4, R0, PT ;  /* 0x000000000400720c */ /* 0x002fda0003fc4270 */
[----:B------:R-:W-:Y:S05]  /*16e00*/  @P6 BRA `(.L_x_4133) ;  /* 0x00000000009c6947 */ /* 0x000fea0003800000 */
.L_x_4138:
        /* <DEDUP_REMOVED lines=14> */
.L_x_4136:
[----:B------:R-:W-:Y:S05]  /*16ef0*/  BSYNC B0 ;  /* 0x0000000000007941 */ /* 0x000fea0003800000 */
.L_x_4135:
        /* <DEDUP_REMOVED lines=18> */
.L_x_4224:
[----:B------:R-:W-:Y:S02]  /*17020*/  ULDC UR4, c[0x0][0xc38] ;  /* 0x00030e0000047ab9 */ /* 0x000fe40000000800 */
[----:B------:R-:W-:-:S04]  /*17030*/  IMAD.U32 R16, RZ, RZ, UR4 ;  /* 0x00000004ff107e24 */ /* 0x000fc8000f8e00ff */
[----:B-1----:R-:W-:-:S04]  /*17040*/  IMAD R6, R6, R16, RZ ;  /* 0x0000001006067224 */ /* 0x002fc800078e02ff */
[----:B------:R-:W-:-:S05]  /*17050*/  IMAD.IADD R4, R6, 0x1, R4 ;  /* 0x0000000106047824 */ /* 0x000fca00078e0204 */
[----:B------:R-:W-:-:S13]  /*17060*/  ISETP.GT.AND P6, PT, R4, R0, PT ;  /* 0x000000000400720c */ /* 0x000fda0003fc4270 */
[----:B------:R-:W-:Y:S05]  /*17070*/  @!P6 BRA `(.L_x_4138) ;  /* 0xfffffffc0064e947 */ /* 0x000fea000383ffff */
.L_x_4133:
        /* <DEDUP_REMOVED lines=8> */
.L_x_4228:
[----:B------:R-:W-:Y:S01]  /*17100*/  ISETP.NE.AND P0, PT, R5, RZ, PT ;  /* 0x000000ff0500720c */ /* 0x000fe20003f05270 */
[----:B-1----:R-:W-:-:S12]  /*17110*/  IMAD.MOV.U32 R2, RZ, RZ, RZ ;  /* 0x000000ffff027224 */ /* 0x002fd800078e00ff */
[----:B------:R-:W-:Y:S05]  /*17120*/  @!P0 BRA `(.L_x_4140) ;  /* 0x0000000000108947 */ /* 0x000fea0003800000 */
[----:B------:R-:W-:Y:S01]  /*17130*/  UMOV UR4, 0xffffffff ;  /* 0xffffffff00047882 */ /* 0x000fe20000000000 */
[----:B------:R-:W-:Y:S02]  /*17140*/  VIADD R12, R4, 0xffffffff ;  /* 0xffffffff040c7836 */ /* 0x000fe40000000000 */
[----:B------:R-:W-:Y:S05]  /*17150*/  BRA.DIV UR4, `(.L_x_4141) ;  /* 0x00000026040c7947 */ /* 0x000fea000b800000 */
[----:B------:R1:W3:Y:S02]  /*17160*/  SHFL.IDX PT, R2, R3, R12, 0x1f ;  /* 0x00001f0c03027589 */ /* 0x0002e400000e0000 */
.L_x_4140:
        /* <DEDUP_REMOVED lines=31> */
.L_x_4134:
[----:B------:R-:W-:Y:S01]  /*17360*/  UMOV UR4, URZ ;  /* 0x0000003f00047c82 */ /* 0x000fe20008000000 */
[----:B------:R-:W-:Y:S01]  /*17370*/  UMOV UR5, URZ ;  /* 0x0000003f00057c82 */ /* 0x000fe20008000000 */
[----:B------:R-:W-:Y:S01]  /*17380*/  ULDC UR6, c[0x0][0xc3c] ;  /* 0x00030f0000067ab9 */ /* 0x000fe20000000800 */
[----:B------:R-:W-:Y:S02]  /*17390*/  IMAD.MOV.U32 R16, RZ, RZ, R0 ;  /* 0x000000ffff107224 */ /* 0x000fe400078e0000 */
[----:B------:R-:W-:Y:S02]  /*173a0*/  IMAD.U32 R17, RZ, RZ, UR4 ;  /* 0x00000004ff117e24 */ /* 0x000fe4000f8e00ff */
[----:B------:R-:W-:Y:S02]  /*173b0*/  IMAD.U32 R18, RZ, RZ, UR5 ;  /* 0x00000005ff127e24 */ /* 0x000fe4000f8e00ff */
[----:B------:R-:W-:-:S07]  /*173c0*/  IMAD.U32 R19, RZ, RZ, UR6 ;  /* 0x00000006ff137e24 */ /* 0x000fce000f8e00ff */
.L_x_4142:
[----:B------:R0:W2:Y:S01]  /*173d0*/  LDL R3, [R1+0x4] ;  /* 0x0000040001037983 */ /* 0x0000a20000100800 */
[----:B------:R-:W1:Y:S01]  /*173e0*/  S2R R0, SR_TID.X ;  /* 0x0000000000007919 */ /* 0x000e620000002100 */
[----:B------:R-:W-:Y:S05]  /*173f0*/  WARPSYNC.ALL ;  /* 0x0000000000007948 */ /* 0x000fea0003800000 */
[----:B-1----:R-:W-:Y:S01]  /*17400*/  LOP3.LUT R0, R0, 0x1f, RZ, 0xc0, !PT ;  /* 0x0000001f00007812 */ /* 0x002fe200078ec0ff */
        /* <DEDUP_REMOVED lines=8> */
.L_x_4131:
[----:B------:R-:W-:Y:S02]  /*17490*/  ULDC UR4, c[0x0][0xc3c] ;  /* 0x00030f0000047ab9 */ /* 0x000fe40000000800 */
[----:B---3--:R-:W-:-:S13]  /*174a0*/  ISETP.GE.AND P0, PT, R19, UR4, PT ;  /* 0x0000000413007c0c */ /* 0x008fda000bf06270 */
[----:B------:R-:W-:Y:S05]  /*174b0*/  @!P0 BRA `(.L_x_4143) ;  /* 0xffffff8400388947 */ /* 0x000fea000383ffff */
[----:B------:R-:W-:Y:S05]  /*174c0*/  BSYNC B8 ;  /* 0x0000000000087941 */ /* 0x000fea0003800000 */
.L_x_3979:
        /* <DEDUP_REMOVED lines=12> */
.L_x_4231:
[----:B------:R-:W-:Y:S05]  /*17590*/  BSYNC B0 ;  /* 0x0000000000007941 */ /* 0x000fea0003800000 */
.L_x_4144:
[----:B------:R-:W-:-:S03]  /*175a0*/  UMOV UR4, 0xffffffff ;  /* 0xffffffff00047882 */ /* 0x000fc60000000000 */
[----:B------:R-:W-:Y:S05]  /*175b0*/  BRA.DIV UR4, `(.L_x_4146) ;  /* 0x0000002204307947 */ /* 0x000fea000b800000 */
[----:B------:R-:W1:Y:S02]  /*175c0*/  S2R R2, SR_TID.X ;  /* 0x0000000000027919 */ /* 0x000e640000002100 */
[----:B-1----:R-:W-:-:S04]  /*175d0*/  SHF.R.U32.HI R2, RZ, 0x5, R2 ;  /* 0x00000005ff027819 */ /* 0x002fc80000011602 */
[----:B------:R-:W-:-:S05]  /*175e0*/  LOP3.LUT R2, R2, 0x3, RZ, 0xc0, !PT ;  /* 0x0000000302027812 */ /* 0x000fca00078ec0ff */
[----:B------:R1:W2:Y:S02]  /*175f0*/  SHFL.IDX PT, R14, R2, RZ, 0x1f ;  /* 0x00001fff020e7589 */ /* 0x0002a400000e0000 */
.L_x_4234:
[----:B--2---:R-:W-:-:S13]  /*17600*/  ISETP.NE.AND P0, PT, R14, RZ, PT ;  /* 0x000000ff0e00720c */ /* 0x004fda0003f05270 */
[----:B------:R-:W-:Y:S05]  /*17610*/  @P0 BRA `(.L_x_3850) ;  /* 0x0000000000940947 */ /* 0x000fea0003800000 */
[----:B------:R-:W-:-:S03]  /*17620*/  UMOV UR4, 0xffffffff ;  /* 0xffffffff00047882 */ /* 0x000fc60000000000 */
[----:B------:R-:W-:Y:S05]  /*17630*/  BRA.DIV UR4, `(.L_x_4147) ;  /* 0x0000002204447947 */ /* 0x000fea000b800000 */
[----:B------:R-:W-:-:S13]  /*17640*/  ELECT P6, URZ, PT ;  /* 0x00000000003f782f */ /* 0x000fda00038c0000 */
.L_x_4237:
[----:B------:R-:W-:Y:S05]  /*17650*/  @!P6 BRA `(.L_x_3850) ;  /* 0x000000000084e947 */ /* 0x000fea0003800000 */
[----:B-1----:R-:W2:Y:S02]  /*17660*/  LDL.LU R2, [R1+0x60] ;  /* 0x0000600001027983 */ /* 0x002ea40000300800 */
[----:B--2---:R-:W-:-:S04]  /*17670*/  LOP3.LUT R2, R2, 0x2, RZ, 0xfc, !PT ;  /* 0x0000000202027812 */ /* 0x004fc800078efcff */
[----:B------:R-:W-:-:S13]  /*17680*/  ISETP.NE.AND P2, PT, R2, 0x3, PT ;  /* 0x000000030200780c */ /* 0x000fda0003f45270 */
[----:B------:R-:W-:Y:S05]  /*17690*/  @!P2 BRA `(.L_x_4148) ;  /* 0x000000000004a947 */ /* 0x000fea0003800000 */
[----:B------:R-:W-:Y:S01]  /*176a0*/  BPT.TRAP 0x1 ;  /* 0x000000040000795c */ /* 0x000fe20000300000 */
.L_x_4148:
[----:B0-----:R-:W2:Y:S04]  /*176b0*/  LDL R3, [R1+0x8] ;  /* 0x0000080001037983 */ /* 0x001ea80000100800 */
[----:B------:R-:W3:Y:S01]  /*176c0*/  LDL.LU R7, [R1+0x14] ;  /* 0x0000140001077983 */ /* 0x000ee20000300800 */
        /* <DEDUP_REMOVED lines=12> */
.L_x_4238:
[----:B------:R-:W1:Y:S02]  /*17790*/  SYNCS.PHASECHK.TRANS64.TRYWAIT P0, [R7+URZ], R2 ;  /* 0x00000002070075a7 */ /* 0x000e64000800017f */
[----:B-1----:R-:W-:Y:S05]  /*177a0*/  @!P0 BRA `(.L_x_4150) ;  /* 0x00000020001c8947 */ /* 0x002fea0003800000 */
.L_x_4239:
[----:B------:R-:W-:Y:S05]  /*177b0*/  @!P2 BRA `(.L_x_4151) ;  /* 0x000000000004a947 */ /* 0x000fea0003800000 */
[----:B------:R-:W-:Y:S01]  /*177c0*/  BPT.TRAP 0x1 ;  /* 0x000000040000795c */ /* 0x000fe20000300000 */
.L_x_4151:
[----:B------:R-:W2:Y:S01]  /*177d0*/  LDL.LU R4, [R1+0x8] ;  /* 0x0000080001047983 */ /* 0x000ea20000300800 */
[----:B------:R-:W-:-:S04]  /*177e0*/  VIADD R0, R0, 0x28c60 ;  /* 0x00028c6000007836 */ /* 0x000fc80000000000 */
[----:B--2---:R-:W-:-:S04]  /*177f0*/  IMAD R4, R4, 0x8, R0 ;  /* 0x0000000804047824 */ /* 0x004fc800078e0200 */
[----:B------:R-:W2:Y:S02]  /*17800*/  SYNCS.PHASECHK.TRANS64.TRYWAIT P0, [R4+URZ], R5 ;  /* 0x00000005040075a7 */ /* 0x000ea4000800017f */
[----:B--2---:R-:W-:Y:S05]  /*17810*/  @!P0 BRA `(.L_x_4152) ;  /* 0x0000002000148947 */ /* 0x004fea0003800000 */
.L_x_4240:
[----:B------:R-:W-:-:S07]  /*17820*/  IMAD R3, R3, 0x8, R0 ;  /* 0x0000000803037824 */ /* 0x000fce00078e0200 */
.L_x_4153:
[----:B---3--:R3:W4:Y:S02]  /*17830*/  SYNCS.PHASECHK.TRANS64.TRYWAIT P0, [R3+URZ], R2 ;  /* 0x00000002030075a7 */ /* 0x008724000800017f */
[----:B----4-:R-:W-:Y:S05]  /*17840*/  @!P0 NANOSLEEP.SYNCS 0x989680 ;  /* 0x009896800000895d */ /* 0x010fea0003900000 */
[----:B------:R-:W4:Y:S02]  /*17850*/  @!P0 SYNCS.PHASECHK.TRANS64 P0, [R3+URZ], R2 ;  /* 0x00000002030085a7 */ /* 0x000f24000800007f */
[----:B----4-:R-:W-:Y:S05]  /*17860*/  @!P0 BRA `(.L_x_4153) ;  /* 0xfffffffc00f08947 */ /* 0x010fea000383ffff */
.L_x_3850:
[----:B------:R-:W-:Y:S05]  /*17870*/  BSYNC B9 ;  /* 0x0000000000097941 */ /* 0x000fea0003800000 */
.L_x_3847:
[----:B------:R-:W-:Y:S05]  /*17880*/  EXIT ;  /* 0x000000000000794d */ /* 0x000fea0003800000 */
.L_x_3866:
[----:B0-----:R0:W1:Y:S02]  /*17890*/  SYNCS.PHASECHK.TRANS64.TRYWAIT P5, [R66+URZ+0x28c90], R75 ;  /* 0x028c904b420075a7 */ /* 0x00106400080a017f */
[----:B-1----:R-:W-:Y:S05]  /*178a0*/  @!P5 NANOSLEEP.SYNCS 0x989680 ;  /* 0x009896800000d95d */ /* 0x002fea0003900000 */
[----:B------:R-:W1:Y:S02]  /*178b0*/  @!P5 SYNCS.PHASECHK.TRANS64 P5, [R66+URZ+0x28c90], R75 ;  /* 0x028c904b4200d5a7 */ /* 0x000e6400080a007f */
[----:B-1----:R-:W-:Y:S05]  /*178c0*/  @!P5 BRA `(.L_x_3866) ;  /* 0xfffffffc00f0d947 */ /* 0x002fea000383ffff */
[----:B------:R-:W-:Y:S05]  /*178d0*/  BRA `(.L_x_4154) ;  /* 0xfffffeac00747947 */ /* 0x000fea000383ffff */
.L_x_3876:
[----:B-1----:R1:W2:Y:S02]  /*178e0*/  SYNCS.PHASECHK.TRANS64.TRYWAIT P5, [R66+URZ+0x28c90], R75 ;  /* 0x028c904b420075a7 */ /* 0x0022a400080a017f */
[----:B--2---:R-:W-:Y:S05]  /*178f0*/  @!P5 NANOSLEEP.SYNCS 0x989680 ;  /* 0x009896800000d95d */ /* 0x004fea0003900000 */
[----:B------:R-:W2:Y:S02]  /*17900*/  @!P5 SYNCS.PHASECHK.TRANS64 P5, [R66+URZ+0x28c90], R75 ;  /* 0x028c904b4200d5a7 */ /* 0x000ea400080a007f */
[----:B--2---:R-:W-:Y:S05]  /*17910*/  @!P5 BRA `(.L_x_3876) ;  /* 0xfffffffc00f0d947 */ /* 0x004fea000383ffff */
[----:B------:R-:W-:Y:S05]  /*17920*/  BRA `(.L_x_4155) ;  /* 0xfffffeb400cc7947 */ /* 0x000fea000383ffff */
.L_x_3881:
[----:B0-----:R0:W1:Y:S02]  /*17930*/  SYNCS.PHASECHK.TRANS64.TRYWAIT P5, [R66+URZ+0x28c90], R75 ;  /* 0x028c904b420075a7 */ /* 0x00106400080a017f */
[----:B-1----:R-:W-:Y:S05]  /*17940*/  @!P5 NANOSLEEP.SYNCS 0x989680 ;  /* 0x009896800000d95d */ /* 0x002fea0003900000 */
[----:B------:R-:W1:Y:S02]  /*17950*/  @!P5 SYNCS.PHASECHK.TRANS64 P5, [R66+URZ+0x28c90], R75 ;  /* 0x028c904b4200d5a7 */ /* 0x000e6400080a007f */
[----:B-1----:R-:W-:Y:S05]  /*17960*/  @!P5 BRA `(.L_x_3881) ;  /* 0xfffffffc00f0d947 */ /* 0x002fea000383ffff */
[----:B------:R-:W-:Y:S05]  /*17970*/  BRA `(.L_x_4156) ;  /* 0xfffffebc00e07947 */ /* 0x000fea000383ffff */
.L_x_3885:
[----:B------:R0:W0:Y:S02]  /*17980*/  SYNCS.PHASECHK.TRANS64.TRYWAIT P0, [R66+URZ+0x28cb0], R75 ;  /* 0x028cb04b420075a7 */ /* 0x000024000800017f */
[----:B0-----:R-:W-:Y:S05]  /*17990*/  @!P0 NANOSLEEP.SYNCS 0x989680 ;  /* 0x009896800000895d */ /* 0x001fea0003900000 */
[----:B------:R-:W0:Y:S02]  /*179a0*/  @!P0 SYNCS.PHASECHK.TRANS64 P0, [R66+URZ+0x28cb0], R75 ;  /* 0x028cb04b420085a7 */ /* 0x000e24000800007f */
[----:B0-----:R-:W-:Y:S05]  /*179b0*/  @!P0 BRA `(.L_x_3885) ;  /* 0xfffffffc00f08947 */ /* 0x001fea000383ffff */
[----:B------:R-:W-:Y:S05]  /*179c0*/  BRA `(.L_x_4157) ;  /* 0xfffffec000587947 */ /* 0x000fea000383ffff */
.L_x_3896:
[----:B0-----:R0:W1:Y:S02]  /*179d0*/  SYNCS.PHASECHK.TRANS64.TRYWAIT P0, [R13+URZ+0x28c50], R4 ;  /* 0x028c50040d0075a7 */ /* 0x001064000800017f */
[----:B-1----:R-:W-:Y:S05]  /*179e0*/  @!P0 NANOSLEEP.SYNCS 0x989680 ;  /* 0x009896800000895d */ /* 0x002fea0003900000 */
[----:B------:R-:W1:Y:S02]  /*179f0*/  @!P0 SYNCS.PHASECHK.TRANS64 P0, [R13+URZ+0x28c50], R4 ;  /* 0x028c50040d0085a7 */ /* 0x000e64000800007f */
[----:B-1----:R-:W-:Y:S05]  /*17a00*/  @!P0 BRA `(.L_x_3896) ;  /* 0xfffffffc00f08947 */ /* 0x002fea000383ffff */
[----:B------:R-:W-:Y:S05]  /*17a10*/  BRA `(.L_x_4158) ;  /* 0xfffffecc008c7947 */ /* 0x000fea000383ffff */
.L_x_3903:
[----:B-1----:R1:W2:Y:S02]  /*17a20*/  SYNCS.PHASECHK.TRANS64.TRYWAIT P0, [R0+URZ+0x28c50], R11 ;  /* 0x028c500b000075a7 */ /* 0x0022a4000800017f */
[----:B--2---:R-:W-:Y:S05]  /*17a30*/  @!P0 NANOSLEEP.SYNCS 0x989680 ;  /* 0x009896800000895d */ /* 0x004fea0003900000 */
[----:B------:R-:W2:Y:S02]  /*17a40*/  @!P0 SYNCS.PHASECHK.TRANS64 P0, [R0+URZ+0x28c50], R11 ;  /* 0x028c500b000085a7 */ /* 0x000ea4000800007f */
[----:B--2---:R-:W-:Y:S05]  /*17a50*/  @!P0 BRA `(.L_x_3903) ;  /* 0xfffffffc00f08947 */ /* 0x004fea000383ffff */
[----:B------:R-:W-:Y:S05]  /*17a60*/  BRA `(.L_x_3902) ;  /* 0xfffffed800b87947 */ /* 0x000fea000383ffff */
.L_x_3916:
        /* <DEDUP_REMOVED lines=8> */
.L_x_4160:
[----:B------:R-:W-:Y:S05]  /*17af0*/  BSYNC B1 ;  /* 0x0000000000017941 */ /* 0x000fea0003800000 */
.L_x_4159:
[----:B------:R-:W-:Y:S02]  /*17b00*/  IMAD.MOV.U32 R13, RZ, RZ, R26 ;  /* 0x000000ffff0d7224 */ /* 0x000fe400078e001a */
[----:B------:R-:W-:Y:S02]  /*17b10*/  IMAD.MOV.U32 R12, RZ, RZ, RZ ;  /* 0x000000ffff0c7224 */ /* 0x000fe400078e00ff */
[----:B------:R-:W-:Y:S02]  /*17b20*/  IMAD.MOV.U32 R11, RZ, RZ, 0x1c1f ;  /* 0x00001c1fff0b7424 */ /* 0x000fe400078e00ff */
[----:B------:R-:W-:Y:S02]  /*17b30*/  IMAD.MOV.U32 R15, RZ, RZ, -0x1 ;  /* 0xffffffffff0f7424 */ /* 0x000fe400078e00ff */
[----:B------:R-:W-:-:S07]  /*17b40*/  IMAD.MOV.U32 R0, RZ, RZ, R14 ;  /* 0x000000ffff007224 */ /* 0x000fce00078e000e */
[----:B------:R-:W-:Y:S05]  /*17b50*/  WARPSYNC.COLLECTIVE R15, `(.L_x_4161) ;  /* 0x000000000f087348 */ /* 0x000fea0003c00000 */
[----:B------:R0:W1:Y:S02]  /*17b60*/  SHFL.IDX P6, R14, R13, R12, R11 ;  /* 0x0000000c0d0e7389 */ /* 0x00006400000c000b */
[----:B01----:R-:W-:Y:S01]  /*17b70*/  ENDCOLLECTIVE ;  /* 0x000000000000791b */ /* 0x003fe20003800000 */
.L_x_4161:
[----:B------:R-:W-:Y:S02]  /*17b80*/  IMAD.MOV.U32 R13, RZ, RZ, R29 ;  /* 0x000000ffff0d7224 */ /* 0x000fe400078e001d */
[----:B------:R-:W-:-:S07]  /*17b90*/  IMAD.MOV.U32 R3, RZ, RZ, R14 ;  /* 0x000000ffff037224 */ /* 0x000fce00078e000e */
[----:B------:R-:W-:Y:S05]  /*17ba0*/  WARPSYNC.COLLECTIVE R15, `(.L_x_4162) ;  /* 0x000000000f087348 */ /* 0x000fea0003c00000 */
[----:B------:R0:W1:Y:S02]  /*17bb0*/  SHFL.IDX P6, R14, R13, R12, R11 ;  /* 0x0000000c0d0e7389 */ /* 0x00006400000c000b */
[----:B01----:R-:W-:Y:S01]  /*17bc0*/  ENDCOLLECTIVE ;  /* 0x000000000000791b */ /* 0x003fe20003800000 */
.L_x_4162:
[----:B------:R-:W-:Y:S02]  /*17bd0*/  IMAD.MOV.U32 R13, RZ, RZ, R28 ;  /* 0x000000ffff0d7224 */ /* 0x000fe400078e001c */
[----:B------:R-:W-:-:S07]  /*17be0*/  IMAD.MOV.U32 R4, RZ, RZ, R14 ;  /* 0x000000ffff047224 */ /* 0x000fce00078e000e */
[----:B------:R-:W-:Y:S05]  /*17bf0*/  WARPSYNC.COLLECTIVE R15, `(.L_x_4163) ;  /* 0x000000000f087348 */ /* 0x000fea0003c00000 */
[----:B------:R0:W1:Y:S02]  /*17c00*/  SHFL.IDX P6, R14, R13, R12, R11 ;  /* 0x0000000c0d0e7389 */ /* 0x00006400000c000b */
[----:B01----:R-:W-:Y:S01]  /*17c10*/  ENDCOLLECTIVE ;  /* 0x000000000000791b */ /* 0x003fe20003800000 */
.L_x_4163:
[----:B------:R-:W-:Y:S05]  /*17c20*/  BRA `(.L_x_4164) ;  /* 0xfffffee800e47947 */ /* 0x000fea000383ffff */
.L_x_3920:
[----:B0-----:R0:W1:Y:S02]  /*17c30*/  SYNCS.PHASECHK.TRANS64.TRYWAIT P0, [R2+URZ+0x28c00], R15 ;  /* 0x028c000f020075a7 */ /* 0x001064000800017f */
[----:B-1----:R-:W-:Y:S05]  /*17c40*/  @!P0 NANOSLEEP.SYNCS 0x989680 ;  /* 0x009896800000895d */ /* 0x002fea0003900000 */
[----:B------:R-:W1:Y:S02]  /*17c50*/  @!P0 SYNCS.PHASECHK.TRANS64 P0, [R2+URZ+0x28c00], R15 ;  /* 0x028c000f020085a7 */ /* 0x000e64000800007f */
[----:B-1----:R-:W-:Y:S05]  /*17c60*/  @!P0 BRA `(.L_x_3920) ;  /* 0xfffffffc00f08947 */ /* 0x002fea000383ffff */
[----:B------:R-:W-:Y:S05]  /*17c70*/  BRA `(.L_x_4165) ;  /* 0xfffffeec00f87947 */ /* 0x000fea000383ffff */
.L_x_3928:
        /* <DEDUP_REMOVED lines=8> */
.L_x_4167:
[----:B------:R-:W-:Y:S05]  /*17d00*/  BSYNC B1 ;  /* 0x0000000000017941 */ /* 0x000fea0003800000 */
.L_x_4166:
        /* <DEDUP_REMOVED lines=8> */
.L_x_4168:
[----:B------:R-:W-:Y:S02]  /*17d90*/  IMAD.MOV.U32 R13, RZ, RZ, R29 ;  /* 0x000000ffff0d7224 */ /* 0x000fe400078e001d */
[----:B------:R-:W-:-:S07]  /*17da0*/  IMAD.MOV.U32 R0, RZ, RZ, R14 ;  /* 0x000000ffff007224 */ /* 0x000fce00078e000e */
[----:B------:R-:W-:Y:S05]  /*17db0*/  WARPSYNC.COLLECTIVE R15, `(.L_x_4169) ;  /* 0x000000000f087348 */ /* 0x000fea0003c00000 */
[----:B------:R0:W1:Y:S02]  /*17dc0*/  SHFL.IDX P6, R14, R13, R12, R11 ;  /* 0x0000000c0d0e7389 */ /* 0x00006400000c000b */
[----:B01----:R-:W-:Y:S01]  /*17dd0*/  ENDCOLLECTIVE ;  /* 0x000000000000791b */ /* 0x003fe20003800000 */
.L_x_4169:
[----:B------:R-:W-:Y:S02]  /*17de0*/  IMAD.MOV.U32 R13, RZ, RZ, R28 ;  /* 0x000000ffff0d7224 */ /* 0x000fe400078e001c */
[----:B------:R-:W-:-:S07]  /*17df0*/  IMAD.MOV.U32 R5, RZ, RZ, R14 ;  /* 0x000000ffff057224 */ /* 0x000fce00078e000e */
[----:B------:R-:W-:Y:S05]  /*17e00*/  WARPSYNC.COLLECTIVE R15, `(.L_x_4170) ;  /* 0x000000000f087348 */ /* 0x000fea0003c00000 */
[----:B------:R0:W1:Y:S02]  /*17e10*/  SHFL.IDX P6, R14, R13, R12, R11 ;  /* 0x0000000c0d0e7389 */ /* 0x00006400000c000b */
[----:B01----:R-:W-:Y:S01]  /*17e20*/  ENDCOLLECTIVE ;  /* 0x000000000000791b */ /* 0x003fe20003800000 */
.L_x_4170:
[----:B------:R-:W-:Y:S02]  /*17e30*/  IMAD.MOV.U32 R12, RZ, RZ, R0 ;  /* 0x000000ffff0c7224 */ /* 0x000fe400078e0000 */
[----:B------:R-:W-:Y:S01]  /*17e40*/  IMAD.MOV.U32 R13, RZ, RZ, R3 ;  /* 0x000000ffff0d7224 */ /* 0x000fe200078e0003 */
[----:B------:R-:W-:Y:S06]  /*17e50*/  BRA `(.L_x_4171) ;  /* 0xfffffef800587947 */ /* 0x000fec000383ffff */
.L_x_3932:
[----:B0-----:R0:W1:Y:S02]  /*17e60*/  SYNCS.PHASECHK.TRANS64.TRYWAIT P1, [R2+URZ+0x28c00], R3 ;  /* 0x028c0003020075a7 */ /* 0x001064000802017f */
[----:B-1----:R-:W-:Y:S05]  /*17e70*/  @!P1 NANOSLEEP.SYNCS 0x989680 ;  /* 0x009896800000995d */ /* 0x002fea0003900000 */
[----:B------:R-:W1:Y:S02]  /*17e80*/  @!P1 SYNCS.PHASECHK.TRANS64 P1, [R2+URZ+0x28c00], R3 ;  /* 0x028c0003020095a7 */ /* 0x000e64000802007f */
[----:B-1----:R-:W-:Y:S05]  /*17e90*/  @!P1 BRA `(.L_x_3932) ;  /* 0xfffffffc00f09947 */ /* 0x002fea000383ffff */
[----:B------:R-:W-:Y:S05]  /*17ea0*/  BRA `(.L_x_4172) ;  /* 0xfffffefc00287947 */ /* 0x000fea000383ffff */
.L_x_3938:
[----:B0-----:R0:W1:Y:S02]  /*17eb0*/  SYNCS.PHASECHK.TRANS64.TRYWAIT P1, [R15+URZ+0x28c30], R58 ;  /* 0x028c303a0f0075a7 */ /* 0x001064000802017f */
[----:B-1----:R-:W-:Y:S05]  /*17ec0*/  @!P1 NANOSLEEP.SYNCS 0x989680 ;  /* 0x009896800000995d */ /* 0x002fea0003900000 */
[----:B------:R-:W1:Y:S02]  /*17ed0*/  @!P1 SYNCS.PHASECHK.TRANS64 P1, [R15+URZ+0x28c30], R58 ;  /* 0x028c303a0f0095a7 */ /* 0x000e64000802007f */
[----:B-1----:R-:W-:Y:S05]  /*17ee0*/  @!P1 BRA `(.L_x_3938) ;  /* 0xfffffffc00f09947 */ /* 0x002fea000383ffff */
[----:B------:R-:W-:Y:S05]  /*17ef0*/  BRA `(.L_x_3937) ;  /* 0xffffff08002c7947 */ /* 0x000fea000383ffff */
.L_x_3943:
[----:B--2---:R2:W3:Y:S02]  /*17f00*/  SYNCS.PHASECHK.TRANS64.TRYWAIT P2, [R15+URZ+0x28c50], R58 ;  /* 0x028c503a0f0075a7 */ /* 0x0044e4000804017f */
[----:B---3--:R-:W-:Y:S05]  /*17f10*/  @!P2 NANOSLEEP.SYNCS 0x989680 ;  /* 0x009896800000a95d */ /* 0x008fea0003900000 */
[----:B------:R-:W3:Y:S02]  /*17f20*/  @!P2 SYNCS.PHASECHK.TRANS64 P2, [R15+URZ+0x28c50], R58 ;  /* 0x028c503a0f00a5a7 */ /* 0x000ee4000804007f */
[----:B---3--:R-:W-:Y:S05]  /*17f30*/  @!P2 BRA `(.L_x_3943) ;  /* 0xfffffffc00f0a947 */ /* 0x008fea000383ffff */
[----:B------:R-:W-:Y:S05]  /*17f40*/  BRA `(.L_x_3942) ;  /* 0xffffff1800647947 */ /* 0x000fea000383ffff */
.L_x_3950:
[----:B-1----:R1:W2:Y:S02]  /*17f50*/  SYNCS.PHASECHK.TRANS64.TRYWAIT P3, [R216+URZ+0x28c30], R20 ;  /* 0x028c3014d80075a7 */ /* 0x0022a4000806017f */
[----:B--2---:R-:W-:Y:S05]  /*17f60*/  @!P3 NANOSLEEP.SYNCS 0x989680 ;  /* 0x009896800000b95d */ /* 0x004fea0003900000 */
[----:B------:R-:W2:Y:S02]  /*17f70*/  @!P3 SYNCS.PHASECHK.TRANS64 P3, [R216+URZ+0x28c30], R20 ;  /* 0x028c3014d800b5a7 */ /* 0x000ea4000806007f */
[----:B--2---:R-:W-:Y:S05]  /*17f80*/  @!P3 BRA `(.L_x_3950) ;  /* 0xfffffffc00f0b947 */ /* 0x004fea000383ffff */
[----:B------:R-:W-:Y:S05]  /*17f90*/  BRA `(.L_x_3949) ;  /* 0xffffff1c006c7947 */ /* 0x000fea000383ffff */
.L_x_3955:
[----:B----4-:R4:W0:Y:S02]  /*17fa0*/  SYNCS.PHASECHK.TRANS64.TRYWAIT P3, [R216+URZ+0x28c50], R20 ;  /* 0x028c5014d80075a7 */ /* 0x010824000806017f */
[----:B0-----:R-:W-:Y:S05]  /*17fb0*/  @!P3 NANOSLEEP.SYNCS 0x989680 ;  /* 0x009896800000b95d */ /* 0x001fea0003900000 */
[----:B------:R-:W0:Y:S02]  /*17fc0*/  @!P3 SYNCS.PHASECHK.TRANS64 P3, [R216+URZ+0x28c50], R20 ;  /* 0x028c5014d800b5a7 */ /* 0x000e24000806007f */
[----:B0-----:R-:W-:Y:S05]  /*17fd0*/  @!P3 BRA `(.L_x_3955) ;  /* 0xfffffffc00f0b947 */ /* 0x001fea000383ffff */
[----:B------:R-:W-:Y:S05]  /*17fe0*/  BRA `(.L_x_3954) ;  /* 0xffffff3000c47947 */ /* 0x000fea000383ffff */
.L_x_3985:
        /* <DEDUP_REMOVED lines=11> */
.L_x_4174:
[----:B------:R-:W-:Y:S05]  /*180a0*/  BSYNC B1 ;  /* 0x0000000000017941 */ /* 0x000fea0003800000 */
.L_x_4173:
[----:B------:R-:W-:Y:S05]  /*180b0*/  BRA `(.L_x_4175) ;  /* 0xffffff7c00f87947 */ /* 0x000fea000383ffff */
.L_x_3987:
[----:B------:R-:W-:Y:S01]  /*180c0*/  BSSY B1, `(.L_x_4176) ;  /* 0x0000006000017945 */ /* 0x000fe20003800000 */
[----:B------:R-:W-:-:S07]  /*180d0*/  IMAD.MOV.U32 R15, RZ, RZ, -0x1 ;  /* 0xffffffffff0f7424 */ /* 0x000fce00078e00ff */
[----:B01----:R-:W-:Y:S05]  /*180e0*/  WARPSYNC.COLLECTIVE R15, `(.L_x_4177) ;  /* 0x000000000f0c7348 */ /* 0x003fea0003c00000 */
[----:B------:R-:W-:Y:S02]  /*180f0*/  ELECT P6, UR62, PT ;  /* 0x00000000003e782f */ /* 0x000fe400038c0000 */
[----:B------:R-:W-:Y:S01]  /*18100*/  MOV R14, UR62 ;  /* 0x0000003e000e7c02 */ /* 0x000fe20008000f00 */
[----:B01----:R-:W-:Y:S10]  /*18110*/  ENDCOLLECTIVE ;  /* 0x000000000000791b */ /* 0x003ff40003800000 */
.L_x_4177:
[----:B------:R-:W-:Y:S05]  /*18120*/  BSYNC B1 ;  /* 0x0000000000017941 */ /* 0x000fea0003800000 */
.L_x_4176:
[----:B------:R-:W-:Y:S05]  /*18130*/  BRA `(.L_x_3986) ;  /* 0xffffff7c00f07947 */ /* 0x000fea000383ffff */
.L_x_3989:
[----:B-1----:R-:W2:Y:S02]  /*18140*/  LDL R5, [R1+0x4] ;  /* 0x0000040001057983 */ /* 0x002ea40000100800 */
[----:B--2---:R1:W2:Y:S02]  /*18150*/  SYNCS.PHASECHK.TRANS64.TRYWAIT P0, [R5+URZ+0x28c20], R4 ;  /* 0x028c2004050075a7 */ /* 0x0042a4000800017f */
[----:B--2---:R-:W-:Y:S05]  /*18160*/  @!P0 NANOSLEEP.SYNCS 0x989680 ;  /* 0x009896800000895d */ /* 0x004fea0003900000 */
[----:B------:R-:W2:Y:S02]  /*18170*/  @!P0 SYNCS.PHASECHK.TRANS64 P0, [R5+URZ+0x28c20], R4 ;  /* 0x028c2004050085a7 */ /* 0x000ea4000800007f */
[----:B--2---:R-:W-:Y:S05]  /*18180*/  @!P0 BRA `(.L_x_3989) ;  /* 0xfffffffc00ec8947 */ /* 0x004fea000383ffff */
[----:B------:R-:W-:Y:S05]  /*18190*/  BRA `(.L_x_4178) ;  /* 0xffffff8000007947 */ /* 0x000fea000383ffff */
.L_x_3993:
[----:B-1----:R1:W2:Y:S02]  /*181a0*/  SYNCS.PHASECHK.TRANS64.TRYWAIT P0, [R5+URZ+0x28ca0], R9 ;  /* 0x028ca009050075a7 */ /* 0x0022a4000800017f */
[----:B--2---:R-:W-:Y:S05]  /*181b0*/  @!P0 NANOSLEEP.SYNCS 0x989680 ;  /* 0x009896800000895d */ /* 0x004fea0003900000 */
[----:B------:R-:W2:Y:S02]  /*181c0*/  @!P0 SYNCS.PHASECHK.TRANS64 P0, [R5+URZ+0x28ca0], R9 ;  /* 0x028ca009050085a7 */ /* 0x000ea4000800007f */
[----:B--2---:R-:W-:Y:S05]  /*181d0*/  @!P0 BRA `(.L_x_3993) ;  /* 0xfffffffc00f08947 */ /* 0x004fea000383ffff */
[----:B------:R-:W-:Y:S05]  /*181e0*/  BRA `(.L_x_4179) ;  /* 0xffffff8000287947 */ /* 0x000fea000383ffff */
.L_x_3998:
[----:B--2---:R2:W3:Y:S02]  /*181f0*/  SYNCS.PHASECHK.TRANS64.TRYWAIT P0, [R5+URZ+0x28cc0], R9 ;  /* 0x028cc009050075a7 */ /* 0x0044e4000800017f */
[----:B---3--:R-:W-:Y:S05]  /*18200*/  @!P0 NANOSLEEP.SYNCS 0x989680 ;  /* 0x009896800000895d */ /* 0x008fea0003900000 */
[----:B------:R-:W3:Y:S02]  /*18210*/  @!P0 SYNCS.PHASECHK.TRANS64 P0, [R5+URZ+0x28cc0], R9 ;  /* 0x028cc009050085a7 */ /* 0x000ee4000800007f */
[----:B---3--:R-:W-:Y:S05]  /*18220*/  @!P0 BRA `(.L_x_3998) ;  /* 0xfffffffc00f08947 */ /* 0x008fea000383ffff */
[----:B------:R-:W-:Y:S05]  /*18230*/  BRA `(.L_x_4180) ;  /* 0xffffff8000ac7947 */ /* 0x000fea000383ffff */
.L_x_4012:
[----:B-1----:R1:W2:Y:S02]  /*18240*/  SYNCS.PHASECHK.TRANS64.TRYWAIT P1, [R5+URZ+0x28ca0], R6 ;  /* 0x028ca006050075a7 */ /* 0x0022a4000802017f */
[----:B--2---:R-:W-:Y:S05]  /*18250*/  @!P1 NANOSLEEP.SYNCS 0x989680 ;  /* 0x009896800000995d */ /* 0x004fea0003900000 */
[----:B------:R-:W2:Y:S02]  /*18260*/  @!P1 SYNCS.PHASECHK.TRANS64 P1, [R5+URZ+0x28ca0], R6 ;  /* 0x028ca006050095a7 */ /* 0x000ea4000802007f */
[----:B--2---:R-:W-:Y:S05]  /*18270*/  @!P1 BRA `(.L_x_4012) ;  /* 0xfffffffc00f09947 */ /* 0x004fea000383ffff */
[----:B------:R-:W-:Y:S05]  /*18280*/  BRA `(.L_x_4181) ;  /* 0xffffff8c00347947 */ /* 0x000fea000383ffff */
.L_x_4017:
[----:B--2---:R2:W3:Y:S02]  /*18290*/  SYNCS.PHASECHK.TRANS64.TRYWAIT P1, [R5+URZ+0x28cc0], R6 ;  /* 0x028cc006050075a7 */ /* 0x0044e4000802017f */
[----:B---3--:R-:W-:Y:S05]  /*182a0*/  @!P1 NANOSLEEP.SYNCS 0x989680 ;  /* 0x009896800000995d */ /* 0x008fea0003900000 */
[----:B------:R-:W3:Y:S02]  /*182b0*/  @!P1 SYNCS.PHASECHK.TRANS64 P1, [R5+URZ+0x28cc0], R6 ;  /* 0x028cc006050095a7 */ /* 0x000ee4000802007f */
[----:B---3--:R-:W-:Y:S05]  /*182c0*/  @!P1 BRA `(.L_x_4017) ;  /* 0xfffffffc00f09947 */ /* 0x008fea000383ffff */
[----:B------:R-:W-:Y:S05]  /*182d0*/  BRA `(.L_x_4182) ;  /* 0xffffff8c00b47947 */ /* 0x000fea000383ffff */
.L_x_4037:
        /* <DEDUP_REMOVED lines=11> */
.L_x_4184:
[----:B------:R-:W-:Y:S05]  /*18390*/  BSYNC B0 ;  /* 0x0000000000007941 */ /* 0x000fea0003800000 */
.L_x_4183:
[----:B------:R-:W-:Y:S05]  /*183a0*/  BRA `(.L_x_4185) ;  /* 0xffffff9c00987947 */ /* 0x000fea000383ffff */
.L_x_4039:
[----:B------:R-:W-:Y:S01]  /*183b0*/  BSSY B0, `(.L_x_4186) ;  /* 0x0000006000007945 */ /* 0x000fe20003800000 */
[----:B------:R-:W-:-:S07]  /*183c0*/  IMAD.MOV.U32 R15, RZ, RZ, -0x1 ;  /* 0xffffffffff0f7424 */ /* 0x000fce00078e00ff */
[----:B01----:R-:W-:Y:S05]  /*183d0*/  WARPSYNC.COLLECTIVE R15, `(.L_x_4187) ;  /* 0x000000000f0c7348 */ /* 0x003fea0003c00000 */
[----:B------:R-:W-:Y:S02]  /*183e0*/  ELECT P6, UR62, PT ;  /* 0x00000000003e782f */ /* 0x000fe400038c0000 */
[----:B------:R-:W-:Y:S01]  /*183f0*/  MOV R14, UR62 ;  /* 0x0000003e000e7c02 */ /* 0x000fe20008000f00 */
[----:B01----:R-:W-:Y:S10]  /*18400*/  ENDCOLLECTIVE ;  /* 0x000000000000791b */ /* 0x003ff40003800000 */
.L_x_4187:
[----:B------:R-:W-:Y:S05]  /*18410*/  BSYNC B0 ;  /* 0x0000000000007941 */ /* 0x000fea0003800000 */
.L_x_4186:
[----:B------:R-:W-:Y:S05]  /*18420*/  BRA `(.L_x_4188) ;  /* 0xffffff9c00a47947 */ /* 0x000fea000383ffff */
.L_x_4041:
[----:B-1----:R1:W2:Y:S02]  /*18430*/  SYNCS.PHASECHK.TRANS64.TRYWAIT P0, [R0+URZ+0x28c40], R2 ;  /* 0x028c4002000075a7 */ /* 0x0022a4000800017f */
[----:B--2---:R-:W-:Y:S05]  /*18440*/  @!P0 NANOSLEEP.SYNCS 0x989680 ;  /* 0x009896800000895d */ /* 0x004fea0003900000 */
[----:B------:R-:W2:Y:S02]  /*18450*/  @!P0 SYNCS.PHASECHK.TRANS64 P0, [R0+URZ+0x28c40], R2 ;  /* 0x028c4002000085a7 */ /* 0x000ea4000800007f */
[----:B--2---:R-:W-:Y:S05]  /*18460*/  @!P0 BRA `(.L_x_4041) ;  /* 0xfffffffc00f08947 */ /* 0x004fea000383ffff */
[----:B------:R-:W-:Y:S05]  /*18470*/  BRA `(.L_x_4189) ;  /* 0xffffffa000107947 */ /* 0x000fea000383ffff */
.L_x_4045:
        /* <DEDUP_REMOVED lines=12> */
.L_x_4190:
[----:B------:R-:W-:Y:S02]  /*18540*/  IMAD.MOV.U32 R13, RZ, RZ, R3 ;  /* 0x000000ffff0d7224 */ /* 0x000fe400078e0003 */
[----:B------:R-:W-:-:S07]  /*18550*/  IMAD.MOV.U32 R4, RZ, RZ, R14 ;  /* 0x000000ffff047224 */ /* 0x000fce00078e000e */
[----:B------:R-:W-:Y:S05]  /*18560*/  WARPSYNC.COLLECTIVE R15, `(.L_x_4191) ;  /* 0x000000000f087348 */ /* 0x000fea0003c00000 */
[----:B------:R0:W1:Y:S02]  /*18570*/  SHFL.IDX P6, R14, R13, R12, R11 ;  /* 0x0000000c0d0e7389 */ /* 0x00006400000c000b */
[----:B01----:R-:W-:Y:S01]  /*18580*/  ENDCOLLECTIVE ;  /* 0x000000000000791b */ /* 0x003fe20003800000 */
.L_x_4191:
[----:B------:R-:W-:Y:S02]  /*18590*/  IMAD.MOV.U32 R13, RZ, RZ, R2 ;  /* 0x000000ffff0d7224 */ /* 0x000fe400078e0002 */
[----:B------:R-:W-:Y:S02]  /*185a0*/  IMAD.MOV.U32 R12, RZ, RZ, 0x1 ;  /* 0x00000001ff0c7424 */ /* 0x000fe400078e00ff */
[----:B------:R-:W-:-:S07]  /*185b0*/  IMAD.MOV.U32 R5, RZ, RZ, R14 ;  /* 0x000000ffff057224 */ /* 0x000fce00078e000e */
[----:B------:R-:W-:Y:S05]  /*185c0*/  WARPSYNC.COLLECTIVE R15, `(.L_x_4192) ;  /* 0x000000000f087348 */ /* 0x000fea0003c00000 */
[----:B------:R0:W1:Y:S02]  /*185d0*/  SHFL.IDX P6, R14, R13, R12, R11 ;  /* 0x0000000c0d0e7389 */ /* 0x00006400000c000b */
[----:B01----:R-:W-:Y:S01]  /*185e0*/  ENDCOLLECTIVE ;  /* 0x000000000000791b */ /* 0x003fe20003800000 */
.L_x_4192:
        /* <DEDUP_REMOVED lines=10> */
.L_x_4193:
        /* <DEDUP_REMOVED lines=11> */
.L_x_4194:
        /* <DEDUP_REMOVED lines=10> */
.L_x_4195:
        /* <DEDUP_REMOVED lines=12> */
.L_x_4196:
        /* <DEDUP_REMOVED lines=14> */
.L_x_4197:
[----:B------:R-:W-:Y:S01]  /*18980*/  IMAD.MOV.U32 R3, RZ, RZ, R14 ;  /* 0x000000ffff037224 */ /* 0x000fe200078e000e */
[----:B------:R-:W-:Y:S06]  /*18990*/  BRA `(.L_x_4198) ;  /* 0xffffffa4007c7947 */ /* 0x000fec000383ffff */
.L_x_4048:
[----:B0-----:R-:W2:Y:S02]  /*189a0*/  LDL R2, [R1+0x4] ;  /* 0x0000040001027983 */ /* 0x001ea40000100800 */
[----:B--2---:R0:W1:Y:S02]  /*189b0*/  SYNCS.PHASECHK.TRANS64.TRYWAIT P0, [R2+URZ+0x28c20], R0 ;  /* 0x028c2000020075a7 */ /* 0x004064000800017f */
[----:B-1----:R-:W-:Y:S05]  /*189c0*/  @!P0 NANOSLEEP.SYNCS 0x989680 ;  /* 0x009896800000895d */ /* 0x002fea0003900000 */
[----:B------:R-:W1:Y:S02]  /*189d0*/  @!P0 SYNCS.PHASECHK.TRANS64 P0, [R2+URZ+0x28c20], R0 ;  /* 0x028c2000020085a7 */ /* 0x000e64000800007f */
[----:B-1----:R-:W-:Y:S05]  /*189e0*/  @!P0 BRA `(.L_x_4048) ;  /* 0xfffffffc00ec8947 */ /* 0x002fea000383ffff */
[----:B------:R-:W-:Y:S05]  /*189f0*/  BRA `(.L_x_4199) ;  /* 0xffffffa400dc7947 */ /* 0x000fea000383ffff */
.L_x_4052:
[----:B0-----:R0:W1:Y:S02]  /*18a00*/  SYNCS.PHASECHK.TRANS64.TRYWAIT P0, [R3+URZ+0x28c60], R0 ;  /* 0x028c6000030075a7 */ /* 0x001064000800017f */
[----:B-1----:R-:W-:Y:S05]  /*18a10*/  @!P0 NANOSLEEP.SYNCS 0x989680 ;  /* 0x009896800000895d */ /* 0x002fea0003900000 */
[----:B------:R-:W1:Y:S02]  /*18a20*/  @!P0 SYNCS.PHASECHK.TRANS64 P0, [R3+URZ+0x28c60], R0 ;  /* 0x028c6000030085a7 */ /* 0x000e64000800007f */
[----:B-1----:R-:W-:Y:S05]  /*18a30*/  @!P0 BRA `(.L_x_4052) ;  /* 0xfffffffc00f08947 */ /* 0x002fea000383ffff */
[----:B------:R-:W-:Y:S05]  /*18a40*/  BRA `(.L_x_4200) ;  /* 0xffffffa8000c7947 */ /* 0x000fea000383ffff */
.L_x_4071:
[----:B-1----:R1:W2:Y:S02]  /*18a50*/  SYNCS.PHASECHK.TRANS64.TRYWAIT P0, [R3+URZ+0x28c40], R2 ;  /* 0x028c4002030075a7 */ /* 0x0022a4000800017f */
[----:B--2---:R-:W-:Y:S05]  /*18a60*/  @!P0 NANOSLEEP.SYNCS 0x989680 ;  /* 0x009896800000895d */ /* 0x004fea0003900000 */
[----:B------:R-:W2:Y:S02]  /*18a70*/  @!P0 SYNCS.PHASECHK.TRANS64 P0, [R3+URZ+0x28c40], R2 ;  /* 0x028c4002030085a7 */ /* 0x000ea4000800007f */
[----:B--2---:R-:W-:Y:S05]  /*18a80*/  @!P0 BRA `(.L_x_4071) ;  /* 0xfffffffc00f08947 */ /* 0x004fea000383ffff */
[----:B------:R-:W-:Y:S05]  /*18a90*/  BRA `(.L_x_4201) ;  /* 0xffffffb4003c7947 */ /* 0x000fea000383ffff */
.L_x_4076:
[----:B0-----:R0:W2:Y:S02]  /*18aa0*/  SYNCS.PHASECHK.TRANS64.TRYWAIT P0, [R3+URZ+0x28c60], R2 ;  /* 0x028c6002030075a7 */ /* 0x0010a4000800017f */
[----:B--2---:R-:W-:Y:S05]  /*18ab0*/  @!P0 NANOSLEEP.SYNCS 0x989680 ;  /* 0x009896800000895d */ /* 0x004fea0003900000 */
[----:B------:R-:W2:Y:S02]  /*18ac0*/  @!P0 SYNCS.PHASECHK.TRANS64 P0, [R3+URZ+0x28c60], R2 ;  /* 0x028c6002030085a7 */ /* 0x000ea4000800007f */
[----:B--2---:R-:W-:Y:S05]  /*18ad0*/  @!P0 BRA `(.L_x_4076) ;  /* 0xfffffffc00f08947 */ /* 0x004fea000383ffff */
[----:B------:R-:W-:Y:S05]  /*18ae0*/  BRA `(.L_x_4202) ;  /* 0xffffffb400c47947 */ /* 0x000fea000383ffff */
.L_x_4091:
[----:B0-----:R0:W1:Y:S02]  /*18af0*/  SYNCS.PHASECHK.TRANS64.TRYWAIT P0, [R4+URZ+0x28c40], R2 ;  /* 0x028c4002040075a7 */ /* 0x001064000800017f */
[----:B-1----:R-:W-:Y:S05]  /*18b00*/  @!P0 NANOSLEEP.SYNCS 0x989680 ;  /* 0x009896800000895d */ /* 0x002fea0003900000 */
[----:B------:R-:W1:Y:S02]  /*18b10*/  @!P0 SYNCS.PHASECHK.TRANS64 P0, [R4+URZ+0x28c40], R2 ;  /* 0x028c4002040085a7 */ /* 0x000e64000800007f */
[----:B-1----:R-:W-:Y:S05]  /*18b20*/  @!P0 BRA `(.L_x_4091) ;  /* 0xfffffffc00f08947 */ /* 0x002fea000383ffff */
[----:B------:R-:W-:Y:S05]  /*18b30*/  BRA `(.L_x_4203) ;  /* 0xffffffc000d47947 */ /* 0x000fea000383ffff */
.L_x_4096:
[----:B-1----:R1:W2:Y:S02]  /*18b40*/  SYNCS.PHASECHK.TRANS64.TRYWAIT P0, [R4+URZ+0x28c60], R2 ;  /* 0x028c6002040075a7 */ /* 0x0022a4000800017f */
[----:B--2---:R-:W-:Y:S05]  /*18b50*/  @!P0 NANOSLEEP.SYNCS 0x989680 ;  /* 0x009896800000895d */ /* 0x004fea0003900000 */
[----:B------:R-:W2:Y:S02]  /*18b60*/  @!P0 SYNCS.PHASECHK.TRANS64 P0, [R4+URZ+0x28c60], R2 ;  /* 0x028c6002040085a7 */ /* 0x000ea4000800007f */
[----:B--2---:R-:W-:Y:S05]  /*18b70*/  @!P0 BRA `(.L_x_4096) ;  /* 0xfffffffc00f08947 */ /* 0x004fea000383ffff */
[----:B------:R-:W-:Y:S05]  /*18b80*/  BRA `(.L_x_4204) ;  /* 0xffffffc400587947 */ /* 0x000fea000383ffff */
.L_x_4111:
[----:B-1----:R1:W2:Y:S02]  /*18b90*/  SYNCS.PHASECHK.TRANS64.TRYWAIT P0, [R4+URZ+0x28c40], R2 ;  /* 0x028c4002040075a7 */ /* 0x0022a4000800017f */
[----:B--2---:R-:W-:Y:S05]  /*18ba0*/  @!P0 NANOSLEEP.SYNCS 0x989680 ;  /* 0x009896800000895d */ /* 0x004fea0003900000 */
[----:B------:R-:W2:Y:S02]  /*18bb0*/  @!P0 SYNCS.PHASECHK.TRANS64 P0, [R4+URZ+0x28c40], R2 ;  /* 0x028c4002040085a7 */ /* 0x000ea4000800007f */
[----:B--2---:R-:W-:Y:S05]  /*18bc0*/  @!P0 BRA `(.L_x_4111) ;  /* 0xfffffffc00f08947 */ /* 0x004fea000383ffff */
[----:B------:R-:W-:Y:S05]  /*18bd0*/  BRA `(.L_x_4205) ;  /* 0xffffffd000447947 */ /* 0x000fea000383ffff */
.L_x_4116:
[----:B0-----:R0:W2:Y:S02]  /*18be0*/  SYNCS.PHASECHK.TRANS64.TRYWAIT P0, [R4+URZ+0x28c60], R2 ;  /* 0x028c6002040075a7 */ /* 0x0010a4000800017f */
[----:B--2---:R-:W-:Y:S05]  /*18bf0*/  @!P0 NANOSLEEP.SYNCS 0x989680 ;  /* 0x009896800000895d */ /* 0x004fea0003900000 */
[----:B------:R-:W2:Y:S02]  /*18c00*/  @!P0 SYNCS.PHASECHK.TRANS64 P0, [R4+URZ+0x28c60], R2 ;  /* 0x028c6002040085a7 */ /* 0x000ea4000800007f */
[----:B--2---:R-:W-:Y:S05]  /*18c10*/  @!P0 BRA `(.L_x_4116) ;  /* 0xfffffffc00f08947 */ /* 0x004fea000383ffff */
[----:B------:R-:W-:Y:S05]  /*18c20*/  BRA `(.L_x_4206) ;  /* 0xffffffd000cc7947 */ /* 0x000fea000383ffff */
.L_x_4132:
[----:B------:R-:W-:Y:S01]  /*18c30*/  BSSY B0, `(.L_x_4207) ;  /* 0x0000008000007945 */ /* 0x000fe20003800000 */
[----:B------:R-:W-:Y:S02]  /*18c40*/  IMAD.MOV.U32 R13, RZ, RZ, R16 ;  /* 0x000000ffff0d7224 */ /* 0x000fe400078e0010 */
[----:B------:R-:W-:Y:S02]  /*18c50*/  IMAD.MOV.U32 R12, RZ, RZ, RZ ;  /* 0x000000ffff0c7224 */ /* 0x000fe400078e00ff */
[----:B------:R-:W-:Y:S02]  /*18c60*/  IMAD.MOV.U32 R11, RZ, RZ, 0x1f ;  /* 0x0000001fff0b7424 */ /* 0x000fe400078e00ff */
[----:B------:R-:W-:-:S07]  /*18c70*/  IMAD.MOV.U32 R15, RZ, RZ, -0x1 ;  /* 0xffffffffff0f7424 */ /* 0x000fce00078e00ff */
[----:B-1---5:R-:W-:Y:S05]  /*18c80*/  WARPSYNC.COLLECTIVE R15, `(.L_x_4208) ;  /* 0x000000000f087348 */ /* 0x022fea0003c00000 */
[----:B------:R0:W2:Y:S02]  /*18c90*/  SHFL.IDX P6, R14, R13, R12, R11 ;  /* 0x0000000c0d0e7389 */ /* 0x0000a400000c000b */
[----:B012--5:R-:W-:Y:S01]  /*18ca0*/  ENDCOLLECTIVE ;  /* 0x000000000000791b */ /* 0x027fe20003800000 */
.L_x_4208:
[----:B------:R-:W-:Y:S05]  /*18cb0*/  BSYNC B0 ;  /* 0x0000000000007941 */ /* 0x000fea0003800000 */
.L_x_4207:
[----:B------:R-:W-:Y:S01]  /*18cc0*/  IMAD.MOV.U32 R13, RZ, RZ, R16 ;  /* 0x000000ffff0d7224 */ /* 0x000fe200078e0010 */
[----:B------:R-:W-:Y:S01]  /*18cd0*/  MOV R15, 0xffffffff ;  /* 0xffffffff000f7802 */ /* 0x000fe20000000f00 */
[----:B------:R-:W-:Y:S02]  /*18ce0*/  IMAD.MOV.U32 R12, RZ, RZ, 0x1 ;  /* 0x00000001ff0c7424 */ /* 0x000fe400078e00ff */
[----:B------:R-:W-:Y:S02]  /*18cf0*/  IMAD.MOV.U32 R11, RZ, RZ, 0x1f ;  /* 0x0000001fff0b7424 */ /* 0x000fe400078e00ff */
[----:B------:R-:W-:Y:S02]  /*18d00*/  IMAD.IADD R5, R19, 0x1, R7 ;  /* 0x0000000113057824 */ /* 0x000fe400078e0207 */
[----:B------:R-:W-:-:S07]  /*18d10*/  IMAD.MOV.U32 R0, RZ, RZ, R14 ;  /* 0x000000ffff007224 */ /* 0x000fce00078e000e */
[----:B------:R-:W-:Y:S05]  /*18d20*/  WARPSYNC.COLLECTIVE R15, `(.L_x_4209) ;  /* 0x000000000f087348 */ /* 0x000fea0003c00000 */
[----:B------:R0:W1:Y:S02]  /*18d30*/  SHFL.IDX P6, R14, R13, R12, R11 ;  /* 0x0000000c0d0e7389 */ /* 0x00006400000c000b */
[----:B01----:R-:W-:Y:S01]  /*18d40*/  ENDCOLLECTIVE ;  /* 0x000000000000791b */ /* 0x003fe20003800000 */
.L_x_4209:
        /* <DEDUP_REMOVED lines=18> */
.L_x_4210:
        /* <DEDUP_REMOVED lines=8> */
.L_x_4211:
        /* <DEDUP_REMOVED lines=8> */
.L_x_4212:
        /* <DEDUP_REMOVED lines=8> */
.L_x_4213:
        /* <DEDUP_REMOVED lines=8> */
.L_x_4214:
        /* <DEDUP_REMOVED lines=9> */
.L_x_4215:
[----:B------:R-:W-:Y:S01]  /*19100*/  IMAD.MOV.U32 R6, RZ, RZ, R14 ;  /* 0x000000ffff067224 */ /* 0x000fe200078e000e */
[----:B------:R-:W-:Y:S06]  /*19110*/  BRA `(.L_x_4216) ;  /* 0xffffffdc00247947 */ /* 0x000fec000383ffff */
.L_x_4137:
        /* <DEDUP_REMOVED lines=8> */
.L_x_4218:
[----:B------:R-:W-:Y:S05]  /*191a0*/  BSYNC B0 ;  /* 0x0000000000007941 */ /* 0x000fea0003800000 */
.L_x_4217:
        /* <DEDUP_REMOVED lines=9> */
.L_x_4219:
        /* <DEDUP_REMOVED lines=8> */
.L_x_4220:
        /* <DEDUP_REMOVED lines=8> */
.L_x_4221:
        /* <DEDUP_REMOVED lines=8> */
.L_x_4222:
        /* <DEDUP_REMOVED lines=9> */
.L_x_4223:
[----:B------:R-:W-:Y:S01]  /*19450*/  IMAD.MOV.U32 R6, RZ, RZ, R14 ;  /* 0x000000ffff067224 */ /* 0x000fe200078e000e */
[----:B------:R-:W-:Y:S06]  /*19460*/  BRA `(.L_x_4224) ;  /* 0xffffffd800ec7947 */ /* 0x000fec000383ffff */
.L_x_4139:
[----:B------:R-:W-:Y:S01]  /*19470*/  BSSY B0, `(.L_x_4225) ;  /* 0x0000006000007945 */ /* 0x000fe20003800000 */
[----:B------:R-:W-:Y:S01]  /*19480*/  PLOP3.LUT P6, PT, P6, PT, PT, 0x8, 0x0 ;  /* 0x000000000000781c */ /* 0x000fe200037ce170 */
[----:B------:R-:W-:-:S12]  /*19490*/  IMAD.MOV.U32 R15, RZ, RZ, -0x1 ;  /* 0xffffffffff0f7424 */ /* 0x000fd800078e00ff */
[----:B0----5:R-:W-:Y:S05]  /*194a0*/  WARPSYNC.COLLECTIVE R15, `(.L_x_4226) ;  /* 0x000000000f087348 */ /* 0x021fea0003c00000 */
[----:B------:R-:W-:Y:S01]  /*194b0*/  VOTE.ANY R14, PT, P6 ;  /* 0x00000000000e7806 */ /* 0x000fe200030e0100 */
[----:B0----5:R-:W-:Y:S06]  /*194c0*/  ENDCOLLECTIVE ;  /* 0x000000000000791b */ /* 0x021fec0003800000 */
.L_x_4226:
[----:B------:R-:W-:Y:S05]  /*194d0*/  BSYNC B0 ;  /* 0x0000000000007941 */ /* 0x000fea0003800000 */
.L_x_4225:
        /* <DEDUP_REMOVED lines=9> */
.L_x_4227:
[----:B------:R-:W-:Y:S01]  /*19570*/  IMAD.MOV.U32 R17, RZ, RZ, R14 ;  /* 0x000000ffff117224 */ /* 0x000fe200078e000e */
[----:B------:R-:W-:Y:S06]  /*19580*/  BRA `(.L_x_4228) ;  /* 0xffffffd800dc7947 */ /* 0x000fec000383ffff */
.L_x_4141:
[----:B------:R-:W-:Y:S01]  /*19590*/  BSSY B0, `(.L_x_4229) ;  /* 0x0000007000007945 */ /* 0x000fe20003800000 */
[----:B------:R-:W-:Y:S02]  /*195a0*/  IMAD.MOV.U32 R13, RZ, RZ, R3 ;  /* 0x000000ffff0d7224 */ /* 0x000fe400078e0003 */
[----:B------:R-:W-:Y:S02]  /*195b0*/  IMAD.MOV.U32 R11, RZ, RZ, 0x1f ;  /* 0x0000001fff0b7424 */ /* 0x000fe400078e00ff */
[----:B------:R-:W-:-:S07]  /*195c0*/  IMAD.MOV.U32 R15, RZ, RZ, -0x1 ;  /* 0xffffffffff0f7424 */ /* 0x000fce00078e00ff */
[----:B0-2--5:R-:W-:Y:S05]  /*195d0*/  WARPSYNC.COLLECTIVE R15, `(.L_x_4230) ;  /* 0x000000000f087348 */ /* 0x025fea0003c00000 */
[----:B------:R1:W3:Y:S02]  /*195e0*/  SHFL.IDX P6, R14, R13, R12, R11 ;  /* 0x0000000c0d0e7389 */ /* 0x0002e400000c000b */
[----:B0123-5:R-:W-:Y:S01]  /*195f0*/  ENDCOLLECTIVE ;  /* 0x000000000000791b */ /* 0x02ffe20003800000 */
.L_x_4230:
[----:B------:R-:W-:Y:S05]  /*19600*/  BSYNC B0 ;  /* 0x0000000000007941 */ /* 0x000fea0003800000 */
.L_x_4229:
[----:B------:R-:W-:Y:S01]  /*19610*/  IMAD.MOV.U32 R2, RZ, RZ, R14 ;  /* 0x000000ffff027224 */ /* 0x000fe200078e000e */
[----:B------:R-:W-:Y:S06]  /*19620*/  BRA `(.L_x_4140) ;  /* 0xffffffd800d07947 */ /* 0x000fec000383ffff */
.L_x_4145:
[----:B0-----:R0:W1:Y:S02]  /*19630*/  SYNCS.PHASECHK.TRANS64.TRYWAIT P0, [R0+URZ+0x28c20], R3 ;  /* 0x028c2003000075a7 */ /* 0x001064000800017f */
[----:B-1----:R-:W-:Y:S05]  /*19640*/  @!P0 NANOSLEEP.SYNCS 0x989680 ;  /* 0x009896800000895d */ /* 0x002fea0003900000 */
[----:B------:R-:W1:Y:S02]  /*19650*/  @!P0 SYNCS.PHASECHK.TRANS64 P0, [R0+URZ+0x28c20], R3 ;  /* 0x028c2003000085a7 */ /* 0x000e64000800007f */
[----:B-1----:R-:W-:Y:S05]  /*19660*/  @!P0 BRA `(.L_x_4145) ;  /* 0xfffffffc00f08947 */ /* 0x002fea000383ffff */
[----:B------:R-:W-:Y:S05]  /*19670*/  BRA `(.L_x_4231) ;  /* 0xffffffdc00c47947 */ /* 0x000fea000383ffff */
.L_x_4146:
        /* <DEDUP_REMOVED lines=8> */
[----:B0----5:R-:W-:Y:S05]  /*19700*/  WARPSYNC.COLLECTIVE R15, `(.L_x_4233) ;  /* 0x000000000f087348 */ /* 0x021fea0003c00000 */
[----:B------:R1:W2:Y:S02]  /*19710*/  SHFL.IDX P6, R14, R13, R12, R11 ;  /* 0x0000000c0d0e7389 */ /* 0x0002a400000c000b */
[----:B012--5:R-:W-:Y:S01]  /*19720*/  ENDCOLLECTIVE ;  /* 0x000000000000791b */ /* 0x027fe20003800000 */
.L_x_4233:
[----:B------:R-:W-:Y:S05]  /*19730*/  BSYNC B0 ;  /* 0x0000000000007941 */ /* 0x000fea0003800000 */
.L_x_4232:
[----:B------:R-:W-:Y:S05]  /*19740*/  BRA `(.L_x_4234) ;  /* 0xffffffdc00ac7947 */ /* 0x000fea000383ffff */
.L_x_4147:
[----:B------:R-:W-:Y:S01]  /*19750*/  BSSY B0, `(.L_x_4235) ;  /* 0x0000006000007945 */ /* 0x000fe20003800000 */
[----:B------:R-:W-:-:S07]  /*19760*/  IMAD.MOV.U32 R15, RZ, RZ, -0x1 ;  /* 0xffffffffff0f7424 */ /* 0x000fce00078e00ff */
[----:B01---5:R-:W-:Y:S05]  /*19770*/  WARPSYNC.COLLECTIVE R15, `(.L_x_4236) ;  /* 0x000000000f0c7348 */ /* 0x023fea0003c00000 */
[----:B------:R-:W-:Y:S02]  /*19780*/  ELECT P6, UR62, PT ;  /* 0x00000000003e782f */ /* 0x000fe400038c0000 */
[----:B------:R-:W-:Y:S01]  /*19790*/  MOV R14, UR62 ;  /* 0x0000003e000e7c02 */ /* 0x000fe20008000f00 */
[----:B01---5:R-:W-:Y:S10]  /*197a0*/  ENDCOLLECTIVE ;  /* 0x000000000000791b */ /* 0x023ff40003800000 */
.L_x_4236:
[----:B------:R-:W-:Y:S05]  /*197b0*/  BSYNC B0 ;  /* 0x0000000000007941 */ /* 0x000fea0003800000 */
.L_x_4235:
[----:B------:R-:W-:Y:S05]  /*197c0*/  BRA `(.L_x_4237) ;  /* 0xffffffdc00a07947 */ /* 0x000fea000383ffff */
.L_x_4149:
[----:B0-----:R0:W1:Y:S02]  /*197d0*/  SYNCS.PHASECHK.TRANS64.TRYWAIT P0, [R6+URZ], R5 ;  /* 0x00000005060075a7 */ /* 0x001064000800017f */
[----:B-1----:R-:W-:Y:S05]  /*197e0*/  @!P0 NANOSLEEP.SYNCS 0x989680 ;  /* 0x009896800000895d */ /* 0x002fea0003900000 */
[----:B------:R-:W1:Y:S02]  /*197f0*/  @!P0 SYNCS.PHASECHK.TRANS64 P0, [R6+URZ], R5 ;  /* 0x00000005060085a7 */ /* 0x000e64000800007f */
[----:B-1----:R-:W-:Y:S05]  /*19800*/  @!P0 BRA `(.L_x_4149) ;  /* 0xfffffffc00f08947 */ /* 0x002fea000383ffff */
[----:B------:R-:W-:Y:S05]  /*19810*/  BRA `(.L_x_4238) ;  /* 0xffffffdc00dc7947 */ /* 0x000fea000383ffff */
.L_x_4150:
[----:B-1----:R1:W2:Y:S02]  /*19820*/  SYNCS.PHASECHK.TRANS64.TRYWAIT P0, [R7+URZ], R2 ;  /* 0x00000002070075a7 */ /* 0x0022a4000800017f */
[----:B--2---:R-:W-:Y:S05]  /*19830*/  @!P0 NANOSLEEP.SYNCS 0x989680 ;  /* 0x009896800000895d */ /* 0x004fea0003900000 */
[----:B------:R-:W2:Y:S02]  /*19840*/  @!P0 SYNCS.PHASECHK.TRANS64 P0, [R7+URZ], R2 ;  /* 0x00000002070085a7 */ /* 0x000ea4000800007f */
[----:B--2---:R-:W-:Y:S05]  /*19850*/  @!P0 BRA `(.L_x_4150) ;  /* 0xfffffffc00f08947 */ /* 0x004fea000383ffff */
[----:B------:R-:W-:Y:S05]  /*19860*/  BRA `(.L_x_4239) ;  /* 0xffffffdc00d07947 */ /* 0x000fea000383ffff */
.L_x_4152:
[----:B--2---:R2:W3:Y:S02]  /*19870*/  SYNCS.PHASECHK.TRANS64.TRYWAIT P0, [R4+URZ], R5 ;  /* 0x00000005040075a7 */ /* 0x0044e4000800017f */
[----:B---3--:R-:W-:Y:S05]  /*19880*/  @!P0 NANOSLEEP.SYNCS 0x989680 ;  /* 0x009896800000895d */ /* 0x008fea0003900000 */
[----:B------:R-:W3:Y:S02]  /*19890*/  @!P0 SYNCS.PHASECHK.TRANS64 P0, [R4+URZ], R5 ;  /* 0x00000005040085a7 */ /* 0x000ee4000800007f */
[----:B---3--:R-:W-:Y:S05]  /*198a0*/  @!P0 BRA `(.L_x_4152) ;  /* 0xfffffffc00f08947 */ /* 0x008fea000383ffff */
[----:B------:R-:W-:Y:S05]  /*198b0*/  BRA `(.L_x_4240) ;  /* 0xffffffdc00d87947 */ /* 0x000fea000383ffff */
.L_x_4241:
        /* <DEDUP_REMOVED lines=12> */
.L_x_15119:


//--------------------- .text._ZN7cutlass13device_kernelIN5flash11enable_sm90INS1_16FlashAttnFwdSm90INS1_25CollectiveMainloopFwdSm90ILi2EN4cute5tupleIJNS5_1CILi1EEES8_S8_EEENS6_IJNS7_ILi64EEESA_SA_EEELi512ENS_6half_tEfNS_4arch4Sm90ELb0ELb0ELb0ELb1ELb0ELb0ELb1ELb0ELb0ELb1ELb0ELb0EEENS1_21CollectiveEpilogueFwdINS6_IJSA_NS7_ILi512EEESA_EEES9_SC_SE_Li256ELb1ELb1ELb0ELb0EEENS1_36VarlenDynamicPersistentTileSchedulerILi64ELi64ELi256ELi128ELb0ELb1ELb1ELb0ELb1ELb1EEEEEEEEEvNT_6ParamsE --------------------------
	.section	.text._ZN7cutlass13device_kernelIN5flash11enable_sm90INS1_16FlashAttnFwdSm90INS1_25CollectiveMainloopFwdSm90ILi2EN4cute5tupleIJNS5_1CILi1EEES8_S8_EEENS6_IJNS7_ILi64EEESA_SA_EEELi512ENS_6half_tEfNS_4arch4Sm90ELb0ELb0ELb0ELb1ELb0ELb0ELb1ELb0ELb0ELb1ELb0ELb0EEENS1_21CollectiveEpilogueFwdINS6_IJSA_NS7_ILi512EEESA_EEES9_SC_SE_Li256ELb1ELb1ELb0ELb0EEENS1_36VarlenDynamicPersistentTileSchedulerILi64ELi64ELi256ELi128ELb0ELb1ELb1ELb0ELb1ELb1EEEEEEEEEvNT_6ParamsE,"ax",@progbits
	.align	128
.text._ZN7cutlass13device_kernelIN5flash11enable_sm90INS1_16FlashAttnFwdSm90INS1_25CollectiveMainloopFwdSm90ILi2EN4cute5tupleIJNS5_1CILi1EEES8_S8_EEENS6_IJNS7_ILi64EEESA_SA_EEELi512ENS_6half_tEfNS_4arch4Sm90ELb0ELb0ELb0ELb1ELb0ELb0ELb1ELb0ELb0ELb1ELb0ELb0EEENS1_21CollectiveEpilogueFwdINS6_IJSA_NS7_ILi512EEESA_EEES9_SC_SE_Li256ELb1ELb1ELb0ELb0EEENS1_36VarlenDynamicPersistentTileSchedulerILi64ELi64ELi256ELi128ELb0ELb1ELb1ELb0ELb1ELb1EEEEEEEEEvNT_6ParamsE:
        .type           _ZN7cutlass13device_kernelIN5flash11enable_sm90INS1_16FlashAttnFwdSm90INS1_25CollectiveMainloopFwdSm90ILi2EN4cute5tupleIJNS5_1CILi1EEES8_S8_EEENS6_IJNS7_ILi64EEESA_SA_EEELi512ENS_6half_tEfNS_4arch4Sm90ELb0ELb0ELb0ELb1ELb0ELb0ELb1ELb0ELb0ELb1ELb0ELb0EEENS1_21CollectiveEpilogueFwdINS6_IJSA_NS7_ILi512EEESA_EEES9_SC_SE_Li256ELb1ELb1ELb0ELb0EEENS1_36VarlenDynamicPersistentTileSchedulerILi64ELi64ELi256ELi128ELb0ELb1ELb1ELb0ELb1ELb1EEEEEEEEEvNT_6ParamsE,@function
        .size           _ZN7cutlass13device_kernelIN5flash11enable_sm90INS1_16FlashAttnFwdSm90INS1_25CollectiveMainloopFwdSm90ILi2EN4cute5tupleIJNS5_1CILi1EEES8_S8_EEENS6_IJNS7_ILi64EEESA_SA_EEELi512ENS_6half_tEfNS_4arch4Sm90ELb0ELb0ELb0ELb1ELb0ELb0ELb1ELb0ELb0ELb1ELb0ELb0EEENS1_21CollectiveEpilogueFwdINS6_IJSA_NS7_ILi512EEESA_EEES9_SC_SE_Li256ELb1ELb1ELb0ELb0EEENS1_36VarlenDynamicPersistentTileSchedulerILi64ELi64ELi256ELi128ELb0ELb1ELb1ELb0ELb1ELb1EEEEEEEEEvNT_6ParamsE,(.L_x_15120 - _ZN7cutlass13device_kernelIN5flash11enable_sm90INS1_16FlashAttnFwdSm90INS1_25CollectiveMainloopFwdSm90ILi2EN4cute5tupleIJNS5_1CILi1EEES8_S8_EEENS6_IJNS7_ILi64EEESA_SA_EEELi512ENS_6half_tEfNS_4arch4Sm90ELb0ELb0ELb0ELb1ELb0ELb0ELb1ELb0ELb0ELb1ELb0ELb0EEENS1_21CollectiveEpilogueFwdINS6_IJSA_NS7_ILi512EEESA_EEES9_SC_SE_Li256ELb1ELb1ELb0ELb0EEENS1_36VarlenDynamicPersistentTileSchedulerILi64ELi64ELi256ELi128ELb0ELb1ELb1ELb0ELb1ELb1EEEEEEEEEvNT_6ParamsE)
        .other          _ZN7cutlass13device_kernelIN5flash11enable_sm90INS1_16FlashAttnFwdSm90INS1_25CollectiveMainloopFwdSm90ILi2EN4cute5tupleIJNS5_1CILi1EEES8_S8_EEENS6_IJNS7_ILi64EEESA_SA_EEELi512ENS_6half_tEfNS_4arch4Sm90ELb0ELb0ELb0ELb1ELb0ELb0ELb1ELb0ELb0ELb1ELb0ELb0EEENS1_21CollectiveEpilogueFwdINS6_IJSA_NS7_ILi512EEESA_EEES9_SC_SE_Li256ELb1ELb1ELb0ELb0EEENS1_36VarlenDynamicPersistentTileSchedulerILi64ELi64ELi256ELi128ELb0ELb1ELb1ELb0ELb1ELb1EEEEEEEEEvNT_6ParamsE,@"STO_CUDA_ENTRY STV_DEFAULT"
_ZN7cutlass13device_kernelIN5flash11enable_sm90INS1_16FlashAttnFwdSm90INS1_25CollectiveMainloopFwdSm90ILi2EN4cute5tupleIJNS5_1CILi1EEES8_S8_EEENS6_IJNS7_ILi64EEESA_SA_EEELi512ENS_6half_tEfNS_4arch4Sm90ELb0ELb0ELb0ELb1ELb0ELb0ELb1ELb0ELb0ELb1ELb0ELb0EEENS1_21CollectiveEpilogueFwdINS6_IJSA_NS7_ILi512EEESA_EEES9_SC_SE_Li256ELb1ELb1ELb0ELb0EEENS1_36VarlenDynamicPersistentTileSchedulerILi64ELi64ELi256ELi128ELb0ELb1ELb1ELb0ELb1ELb1EEEEEEEEEvNT_6ParamsE:
        /* <DEDUP_REMOVED lines=17> */
.L_x_4243:
[----:B------:R-:W-:Y:S05]  /*0110*/  BSYNC B0 ;  /* 0x0000000000007941 */ /* 0x000fea0003800000 */
.L_x_4242:
        /* <DEDUP_REMOVED lines=39> */
.L_x_4244:
        /* <DEDUP_REMOVED lines=22> */
.L_x_4245:
        /* <DEDUP_REMOVED lines=18> */
.L_x_4246:
        /* <DEDUP_REMOVED lines=22> */
.L_x_4247:
        /* <DEDUP_REMOVED lines=22> */
.L_x_4248:
[----:B------:R-:W-:Y:S01]  /*08d0*/  ISETP.NE.AND P0, PT, R3, RZ, PT ;  /* 0x000000ff0300720c */ /* 0x000fe20003f05270 */
[----:B------:R-:W-:Y:S01]  /*08e0*/  NOP ;  /* 0x0000000000007918 */ /* 0x000fe20000000000 */
[----:B------:R-:W-:Y:S01]  /*08f0*/  ULDC.64 UR38, c[0x0][0x208] ;  /* 0x0000820000267ab9 */ /* 0x000fe20000000a00 */
[----:B01234-:R-:W-:Y:S10]  /*0900*/  BAR.SYNC.DEFER_BLOCKING 0x0 ;  /* 0x0000000000007b1d */ /* 0x01fff40000010000 */
[----:B------:R-:W-:Y:S05]  /*0910*/  @!P0 BRA `(.L_x_4249) ;  /* 0x000000b000808947 */ /* 0x000fea0003800000 */
.L_x_4250:
        /* <DEDUP_REMOVED lines=23> */
[----:B------:R-:W-:Y:S01]  /*0a90*/  IMAD.MOV.U32 R193, RZ, RZ, RZ ;  /* 0x000000ffffc17224 */ /* 0x000fe200078e00ff */
[----:B------:R-:W-:Y:S01]  /*0aa0*/  SHF.R.S32.HI R0, RZ, 0x1f, R199 ;  /* 0x0000001fff007819 */ /* 0x000fe200000114c7 */
[----:B------:R-:W-:-:S03]  /*0ab0*/  UMOV UR36, URZ ;  /* 0x0000003f00247c82 */ /* 0x000fc60008000000 */
[CC--:B------:R-:W-:Y:S02]  /*0ac0*/  LEA.HI R2, R0.reuse, R199.reuse, RZ, 0x4 ;  /* 0x000000c700027211 */ /* 0x0c0fe400078f20ff */
[CC--:B------:R-:W-:Y:S02]  /*0ad0*/  LEA.HI R5, R0.reuse, R199.reuse, RZ, 0x5 ;  /* 0x000000c700057211 */ /* 0x0c0fe400078f28ff */
[----:B------:R-:W-:Y:S02]  /*0ae0*/  SHF.R.S32.HI R3, RZ, 0x4, R2 ;  /* 0x00000004ff037819 */ /* 0x000fe40000011402 */
[----:B------:R-:W-:Y:S02]  /*0af0*/  LEA.HI R7, R0, R199, RZ, 0x2 ;  /* 0x000000c700077211 */ /* 0x000fe400078f10ff */
[----:B------:R-:W-:Y:S02]  /*0b00*/  LEA.HI R4, R2, R3, RZ, 0x1 ;  /* 0x0000000302047211 */ /* 0x000fe400078f08ff */
[----:B------:R-:W-:-:S02]  /*0b10*/  SHF.R.S32.HI R11, RZ, 0x5, R5 ;  /* 0x00000005ff0b7819 */ /* 0x000fc40000011405 */
[----:B------:R-:W-:Y:S02]  /*0b20*/  LOP3.LUT R4, R4, 0x1ffffffe, RZ, 0xc0, !PT ;  /* 0x1ffffffe04047812 */ /* 0x000fe400078ec0ff */
[----:B------:R-:W-:Y:S02]  /*0b30*/  SHF.R.S32.HI R6, RZ, 0x1f, R5 ;  /* 0x0000001fff067819 */ /* 0x000fe40000011405 */
        /* <DEDUP_REMOVED lines=36> */
[----:B------:R-:W-:Y:S01]  /*0d80*/  IMAD.MOV.U32 R11, RZ, RZ, R15 ;  /* 0x000000ffff0b7224 */ /* 0x000fe200078e000f */
[----:B------:R-:W-:Y:S01]  /*0d90*/  LEA.HI R4, R4, R5, RZ, 0x3 ;  /* 0x0000000504047211 */ /* 0x000fe200078f18ff */
[----:B------:R-:W-:Y:S01]  /*0da0*/  IMAD.SHL.U32 R18, R13, 0x2, RZ ;  /* 0x000000020d127824 */ /* 0x000fe200078e00ff */
[----:B------:R-:W-:-:S02]  /*0db0*/  LOP3.LUT R9, R2, 0x8, R9, 0xf8, !PT ;  /* 0x0000000802097812 */ /* 0x000fc400078ef809 */
[----:B------:R-:W-:Y:S02]  /*0dc0*/  SHF.R.U32.HI R2, RZ, 0x3, R2 ;  /* 0x00000003ff027819 */ /* 0x000fe40000011602 */
[----:B------:R-:W-:Y:S02]  /*0dd0*/  R2P PR, R7, 0x6 ;  /* 0x0000000607007804 */ /* 0x000fe40000000000 */
[----:B------:R-:W-:Y:S02]  /*0de0*/  LOP3.LUT R9, R9, R2, RZ, 0x3c, !PT ;  /* 0x0000000209097212 */ /* 0x000fe400078e3cff */
[----:B------:R-:W-:Y:S02]  /*0df0*/  LOP3.LUT R2, R0, 0xfffffff8, RZ, 0xc0, !PT ;  /* 0xfffffff800027812 */ /* 0x000fe400078ec0ff */
[----:B------:R-:W-:Y:S01]  /*0e00*/  LOP3.LUT R4, R4, 0xfffffff8, RZ, 0xc0, !PT ;  /* 0xfffffff804047812 */ /* 0x000fe200078ec0ff */
[----:B------:R-:W-:Y:S01]  /*0e10*/  IMAD.IADD R8, R8, 0x1, R9 ;  /* 0x0000000108087824 */ /* 0x000fe200078e0209 */
[----:B------:R-:W-:Y:S01]  /*0e20*/  LEA.HI R3, R3, R194, RZ, 0x1 ;  /* 0x000000c203037211 */ /* 0x000fe200078f08ff */
[----:B------:R-:W-:Y:S01]  /*0e30*/  IMAD.IADD R191, R199, 0x1, -R2 ;  /* 0x00000001c7bf7824 */ /* 0x000fe200078e0a02 */
[----:B------:R-:W-:Y:S01]  /*0e40*/  SHF.R.S32.HI R6, RZ, 0x5, R6 ;  /* 0x00000005ff067819 */ /* 0x000fe20000011406 */
[----:B------:R-:W-:Y:S01]  /*0e50*/  IMAD.IADD R17, R5, 0x1, -R4 ;  /* 0x0000000105117824 */ /* 0x000fe200078e0a04 */
[----:B------:R-:W-:Y:S01]  /*0e60*/  LEA R22, R8, UR37, 0x1 ;  /* 0x0000002508167c11 */ /* 0x000fe2000f8e08ff */
[----:B------:R-:W-:Y:S01]  /*0e70*/  IMAD.SHL.U32 R16, R191, 0x8, RZ ;  /* 0x00000008bf107824 */ /* 0x000fe200078e00ff */
[----:B------:R-:W-:Y:S01]  /*0e80*/  LOP3.LUT R3, R3, 0xfffffe, RZ, 0xc0, !PT ;  /* 0x00fffffe03037812 */ /* 0x000fe200078ec0ff */
[----:B------:R-:W-:Y:S01]  /*0e90*/  IMAD R17, R6, 0x10, R17 ;  /* 0x0000001006117824 */ /* 0x000fe200078e0211 */
[----:B------:R-:W-:Y:S01]  /*0ea0*/  SEL R184, R184, 0xffffffe0, !P1 ;  /* 0xffffffe0b8b87807 */ /* 0x000fe20004800000 */
[----:B------:R-:W-:Y:S01]  /*0eb0*/  VIADD R185, R22, 0x36400 ;  /* 0x0003640016b97836 */ /* 0x000fe20000000000 */
[----:B------:R-:W-:Y:S01]  /*0ec0*/  SHF.R.S32.HI R192, RZ, 0x3, R0 ;  /* 0x00000003ffc07819 */ /* 0x000fe20000011400 */
[----:B------:R-:W-:-:S02]  /*0ed0*/  VIADD R190, R16, 0x40 ;  /* 0x0000004010be7836 */ /* 0x000fc40000000000 */
[C---:B------:R-:W-:Y:S02]  /*0ee0*/  VIADD R189, R16.reuse, 0x80 ;  /* 0x0000008010bd7836 */ /* 0x040fe40000000000 */
        /* <DEDUP_REMOVED lines=12> */
[----:B------:R-:W-:Y:S01]  /*0fb0*/  IMAD.IADD R3, R194, 0x1, -R3 ;  /* 0x00000001c2037824 */ /* 0x000fe200078e0a03 */
[----:B------:R-:W-:Y:S01]  /*0fc0*/  SHF.R.S32.HI R200, RZ, 0x1f, R195 ;  /* 0x0000001fffc87819 */ /* 0x000fe200000114c3 */
[----:B------:R-:W-:-:S02]  /*0fd0*/  @P2 VIADD R23, R185, 0xffffffc0 ;  /* 0xffffffc0b9172836 */ /* 0x000fc40000000000 */
[----:B------:R-:W-:Y:S02]  /*0fe0*/  IMAD.IADD R185, R185, 0x1, R184 ;  /* 0x00000001b9b97824 */ /* 0x000fe400078e02b8 */
[----:B------:R-:W-:Y:S02]  /*0ff0*/  IMAD.MOV.U32 R2, RZ, RZ, RZ ;  /* 0x000000ffff027224 */ /* 0x000fe400078e00ff */
[----:B------:R-:W-:Y:S02]  /*1000*/  IMAD.SHL.U32 R19, R3, 0x100, RZ ;  /* 0x0000010003137824 */ /* 0x000fe400078e00ff */
[----:B------:R-:W-:Y:S02]  /*1010*/  IMAD R197, R10, 0x8, R17 ;  /* 0x000000080ac57824 */ /* 0x000fe400078e0211 */
[----:B------:R-:W-:-:S07]  /*1020*/  IMAD.IADD R184, R184, 0x1, R23 ;  /* 0x00000001b8b87824 */ /* 0x000fce00078e0217 */
.L_x_4289:
        /* <DEDUP_REMOVED lines=15> */
[----:B-1----:R-:W-:-:S04]  /*1120*/  IMAD.U32 R6, RZ, RZ, UR8 ;  /* 0x00000008ff067e24 */ /* 0x002fc8000f8e00ff */
[----:B---3--:R-:W-:Y:S01]  /*1130*/  IMAD.U32 R7, RZ, RZ, UR9 ;  /* 0x00000009ff077e24 */ /* 0x008fe2000f8e00ff */
        /* <DEDUP_REMOVED lines=17> */
[----:B------:R-:W-:Y:S05]  /*1250*/  @P0 BRA `(.L_x_4251) ;  /* 0x00000000002c0947 */ /* 0x000fea0003800000 */
        /* <DEDUP_REMOVED lines=11> */
.L_x_4251:
[----:B0-----:R-:W2:Y:S01]  /*1310*/  LDL R4, [R1] ;  /* 0x0000000001047983 */ /* 0x001ea20000100800 */
[----:B-----5:R-:W-:Y:S01]  /*1320*/  IMAD.IADD R152, R152, 0x1, -R3 ;  /* 0x0000000198987824 */ /* 0x020fe200078e0a03 */
[----:B------:R-:W-:Y:S02]  /*1330*/  CS2R R150, SRZ ;  /* 0x0000000000967805 */ /* 0x000fe4000001ff00 */
[----:B------:R-:W-:Y:S02]  /*1340*/  CS2R R148, SRZ ;  /* 0x0000000000947805 */ /* 0x000fe4000001ff00 */
[----:B------:R-:W-:Y:S01]  /*1350*/  CS2R R146, SRZ ;  /* 0x0000000000927805 */ /* 0x000fe2000001ff00 */
[----:B------:R-:W-:Y:S01]  /*1360*/  VIADD R0, R152, 0x3f ;  /* 0x0000003f98007836 */ /* 0x000fe20000000000 */
[----:B------:R-:W-:Y:S02]  /*1370*/  CS2R R144, SRZ ;  /* 0x0000000000907805 */ /* 0x000fe4000001ff00 */
[----:B------:R-:W-:-:S02]  /*1380*/  CS2R R142, SRZ ;  /* 0x00000000008e7805 */ /* 0x000fc4000001ff00 */
[----:B------:R-:W-:Y:S02]  /*1390*/  CS2R R140, SRZ ;  /* 0x00000000008c7805 */ /* 0x000fe4000001ff00 */
[----:B------:R-:W-:Y:S02]  /*13a0*/  CS2R R138, SRZ ;  /* 0x00000000008a7805 */ /* 0x000fe4000001ff00 */
[----:B------:R-:W-:Y:S02]  /*13b0*/  SHF.R.S32.HI R3, RZ, 0x1f, R0 ;  /* 0x0000001fff037819 */ /* 0x000fe40000011400 */
[----:B------:R-:W-:Y:S02]  /*13c0*/  CS2R R136, SRZ ;  /* 0x0000000000887805 */ /* 0x000fe4000001ff00 */
[----:B------:R-:W-:Y:S02]  /*13d0*/  CS2R R134, SRZ ;  /* 0x0000000000867805 */ /* 0x000fe4000001ff00 */
[----:B------:R-:W-:-:S02]  /*13e0*/  CS2R R132, SRZ ;  /* 0x0000000000847805 */ /* 0x000fc4000001ff00 */
[----:B------:R-:W-:Y:S01]  /*13f0*/  LEA.HI R3, R3, R0, RZ, 0x6 ;  /* 0x0000000003037211 */ /* 0x000fe200078f30ff */
[----:B------:R-:W-:Y:S01]  /*1400*/  IMAD.MOV.U32 R0, RZ, RZ, RZ ;  /* 0x000000ffff007224 */ /* 0x000fe200078e00ff */
        /* <DEDUP_REMOVED lines=56> */
[----:B------:R-:W-:-:S02]  /*1790*/  SHF.R.S32.HI R177, RZ, 0x6, R3 ;  /* 0x00000006ffb17819 */ /* 0x000fc40000011403 */
[----:B--2---:R-:W-:Y:S01]  /*17a0*/  ISETP.NE.AND P0, PT, R4, 0x1, PT ;  /* 0x000000010400780c */ /* 0x004fe20003f05270 */
[----:B------:R-:W-:-:S12]  /*17b0*/  IMAD.MOV.U32 R4, RZ, RZ, RZ ;  /* 0x000000ffff047224 */ /* 0x000fd800078e00ff */
[----:B------:R-:W-:Y:S05]  /*17c0*/  @!P0 BRA `(.L_x_4252) ;  /* 0x0000001400d48947 */ /* 0x000fea0003800000 */
[----:B------:R-:W-:Y:S02]  /*17d0*/  ISETP.GE.AND P1, PT, R152, 0x1, PT ;  /* 0x000000019800780c */ /* 0x000fe40003f26270 */
[----:B------:R-:W-:-:S11]  /*17e0*/  PLOP3.LUT P0, PT, PT, PT, PT, 0x80, 0x0 ;  /* 0x000000000000781c */ /* 0x000fd60003f0f070 */
[----:B------:R-:W-:Y:S05]  /*17f0*/  @!P1 BRA `(.L_x_4253) ;  /* 0x0000007000c89947 */ /* 0x000fea0003800000 */
        /* <DEDUP_REMOVED lines=56> */
[----:B------:R-:W-:-:S07]  /*1b80*/  VIADD R177, R177, 0xfffffffe ;  /* 0xfffffffeb1b17836 */ /* 0x000fce0000000000 */
.L_x_4255:
        /* <DEDUP_REMOVED lines=171> */
.L_x_4254:
[----:B------:R-:W-:Y:S01]  /*2640*/  BAR.SYNC.DEFER_BLOCKING 0xe, 0x100 ;  /* 0x0384000000007b1d */ /* 0x000fe20000010000 */
[----:B------:R-:W-:Y:S01]  /*2650*/  IMAD.U32 R6, RZ, RZ, UR36 ;  /* 0x00000024ff067e24 */ /* 0x000fe2000f8e00ff */
[----:B------:R-:W-:Y:S01]  /*2660*/  UIADD3 UR36, UR36, 0x1, URZ ;  /* 0x0000000124247890 */ /* 0x000fe2000fffe03f */
[----:B------:R-:W-:Y:S02]  /*2670*/  PLOP3.LUT P0, PT, PT, PT, PT, 0x8, 0x0 ;  /* 0x000000000000781c */ /* 0x000fe40003f0e170 */
        /* <DEDUP_REMOVED lines=138> */
.L_x_4252:
        /* <DEDUP_REMOVED lines=32> */
.L_x_4256:
        /* <DEDUP_REMOVED lines=8> */
.L_x_4434:
[----:B------:R-:W-:Y:S05]  /*31a0*/  @P0 BRA `(.L_x_4258) ;  /* 0x0000000000040947 */ /* 0x000fea0003800000 */
[----:B------:R-:W-:Y:S01]  /*31b0*/  BPT.TRAP 0x1 ;  /* 0x000000040000795c */ /* 0x000fe20000300000 */
.L_x_4258:
[----:B------:R-:W-:Y:S01]  /*31c0*/  IMAD.U32 R4, RZ, RZ, UR36 ;  /* 0x00000024ff047e24 */ /* 0x000fe2000f8e00ff */
[----:B------:R-:W-:-:S04]  /*31d0*/  SHF.L.U32 R5, R2, 0x1f, RZ ;  /* 0x0000001f02057819 */ /* 0x000fc800000006ff */
[----:B------:R-:W-:-:S04]  /*31e0*/  LEA R4, R4, UR37, 0x3 ;  /* 0x0000002504047c11 */ /* 0x000fc8000f8e18ff */
[----:B------:R1:W2:Y:S01]  /*31f0*/  SYNCS.PHASECHK.TRANS64.TRYWAIT P1, [R4+URZ+0x38830], R5 ;  /* 0x03883005040075a7 */ /* 0x0002a2000802017f */
[----:B------:R-:W-:Y:S05]  /*3200*/  @P0 BRA `(.L_x_4259) ;  /* 0x0000000000040947 */ /* 0x000fea0003800000 */
[----:B------:R-:W-:Y:S01]  /*3210*/  BPT.TRAP 0x1 ;  /* 0x000000040000795c */ /* 0x000fe20000300000 */
.L_x_4259:
[----:B--2---:R-:W-:Y:S05]  /*3220*/  @P1 BRA `(.L_x_4260) ;  /* 0x0000000000081947 */ /* 0x004fea0003800000 */
[----:B------:R-:W2:Y:S02]  /*3230*/  SYNCS.PHASECHK.TRANS64.TRYWAIT P1, [R4+URZ+0x38830], R5 ;  /* 0x03883005040075a7 */ /* 0x000ea4000802017f */
[----:B--2---:R-:W-:Y:S05]  /*3240*/  @!P1 BRA `(.L_x_4261) ;  /* 0x0000010400b89947 */ /* 0x004fea0003800000 */
.L_x_4260:
        /* <DEDUP_REMOVED lines=40> */
.L_x_4435:
[----:B------:R-:W-:Y:S05]  /*34d0*/  @P0 BRA `(.L_x_4263) ;  /* 0x0000000000040947 */ /* 0x000fea0003800000 */
[----:B------:R-:W-:Y:S01]  /*34e0*/  BPT.TRAP 0x1 ;  /* 0x000000040000795c */ /* 0x000fe20000300000 */
.L_x_4263:
[----:B------:R3:W4:Y:S01]  /*34f0*/  SYNCS.PHASECHK.TRANS64.TRYWAIT P1, [R4+URZ+0x38850], R5 ;  /* 0x03885005040075a7 */ /* 0x000722000802017f */
[----:B------:R-:W-:Y:S05]  /*3500*/  @P0 BRA `(.L_x_4264) ;  /* 0x0000000000040947 */ /* 0x000fea0003800000 */
[----:B------:R-:W-:Y:S01]  /*3510*/  BPT.TRAP 0x1 ;  /* 0x000000040000795c */ /* 0x000fe20000300000 */
.L_x_4264:
[----:B----4-:R-:W-:Y:S05]  /*3520*/  @P1 BRA `(.L_x_4265) ;  /* 0x0000000000081947 */ /* 0x010fea0003800000 */
[----:B------:R-:W4:Y:S02]  /*3530*/  SYNCS.PHASECHK.TRANS64.TRYWAIT P1, [R4+URZ+0x38850], R5 ;  /* 0x03885005040075a7 */ /* 0x000f24000802017f */
[----:B----4-:R-:W-:Y:S05]  /*3540*/  @!P1 BRA `(.L_x_4266) ;  /* 0x0000010400249947 */ /* 0x010fea0003800000 */
.L_x_4265:
[----:B------:R-:W-:Y:S01]  /*3550*/  UIADD3 UR4, UR37, 0x400, URZ ;  /* 0x0000040025047890 */ /* 0x000fe2000fffe03f */
[----:B------:R-:W-:Y:S01]  /*3560*/  WARPGROUP.ARRIVE ;  /* 0x00000000000079c5 */ /* 0x000fe20000000000 */
[----:B------:R-:W-:-:S05]  /*3570*/  UIADD3 UR5, UR37, 0x26400, URZ ;  /* 0x0002640025057890 */ /* 0x000fca000fffe03f */
[----:B0-----:R-:W0:Y:S01]  /*3580*/  S2R R3, SR_TID.X ;  /* 0x0000000000037919 */ /* 0x001e220000002100 */
[----:B------:R-:W-:Y:S02]  /*3590*/  USHF.R.U32.HI UR4, URZ, 0x4, UR4 ;  /* 0x000000043f047899 */ /* 0x000fe40008011604 */
[----:B------:R-:W-:Y:S01]  /*35a0*/  USHF.R.U32.HI UR5, URZ, 0x4, UR5 ;  /* 0x000000043f057899 */ /* 0x000fe20008011605 */
[----:B------:R-:W5:Y:S01]  /*35b0*/  S2R R57, SR_TID.X ;  /* 0x0000000000397919 */ /* 0x000f620000002100 */
[----:B------:R-:W-:Y:S02]  /*35c0*/  ULOP3.LUT UR4, UR4, 0x3fff, URZ, 0xc0, !UPT ;  /* 0x00003fff04047892 */ /* 0x000fe4000f8ec03f */
[----:B------:R-:W-:Y:S02]  /*35d0*/  ULOP3.LUT UR5, UR5, 0x3fff, URZ, 0xc0, !UPT ;  /* 0x00003fff05057892 */ /* 0x000fe4000f8ec03f */
[----:B------:R-:W-:Y:S02]  /*35e0*/  ULOP3.LUT UR4, UR4, 0x10000, URZ, 0xfc, !UPT ;  /* 0x0001000004047892 */ /* 0x000fe4000f8efc3f */
[----:B------:R-:W-:-:S02]  /*35f0*/  ULOP3.LUT UR6, UR5, 0x10000, URZ, 0xfc, !UPT ;  /* 0x0001000005067892 */ /* 0x000fc4000f8efc3f */
[----:B------:R-:W-:Y:S01]  /*3600*/  ULEA UR5, UR36, UR4, 0xc ;  /* 0x0000000424057291 */ /* 0x000fe2000f8e603f */
[----:B------:R-:W-:Y:S01]  /*3610*/  UMOV UR21, 0x40000040 ;  /* 0x4000004000157882 */ /* 0x000fe20000000000 */
[----:B------:R-:W-:Y:S01]  /*3620*/  UMOV UR23, 0x40000040 ;  /* 0x4000004000177882 */ /* 0x000fe20000000000 */
[----:B------:R-:W-:Y:S02]  /*3630*/  UIADD3 UR14, UR6, 0x800, URZ ;  /* 0x00000800060e7890 */ /* 0x000fe4000fffe03f */
[----:B------:R-:W-:Y:S02]  /*3640*/  UMOV UR20, UR6 ;  /* 0x0000000600147c82 */ /* 0x000fe40008000000 */
[----:B------:R-:W-:Y:S01]  /*3650*/  UMOV UR22, UR5 ;  /* 0x0000000500167c82 */ /* 0x000fe20008000000 */
[----:B------:R-:W-:Y:S01]  /*3660*/  UIADD3 UR15, UR5, 0x800, URZ ;  /* 0x00000800050f7890 */ /* 0x000fe2000fffe03f */
[----:B------:R-:W-:Y:S01]  /*3670*/  HGMMA.64x64x16.F32 R24, gdesc[UR20], R24, gsb0 ;  /* 0x00e00000141879f0 */ /* 0x000fe20008000818 */
[----:B------:R-:W-:-:S02]  /*3680*/  UIADD3 UR20, UR6, 0x2, URZ ;  /* 0x0000000206147890 */ /* 0x000fc4000fffe03f */
[----:B------:R-:W-:Y:S01]  /*3690*/  UIADD3 UR22, UR5, 0x2, URZ ;  /* 0x0000000205167890 */ /* 0x000fe2000fffe03f */
[----:B------:R-:W-:Y:S01]  /*36a0*/  UMOV UR21, 0x40000040 ;  /* 0x4000004000157882 */ /* 0x000fe20000000000 */
[----:B------:R-:W-:Y:S01]  /*36b0*/  UMOV UR23, 0x40000040 ;  /* 0x4000004000177882 */ /* 0x000fe20000000000 */
[----:B0-----:R-:W-:Y:S02]  /*36c0*/  SHF.R.U32.HI R3, RZ, 0x7, R3 ;  /* 0x00000007ff037819 */ /* 0x001fe40000011603 */
[----:B-----5:R-:W-:-:S04]  /*36d0*/  LOP3.LUT R57, R57, 0x7f, RZ, 0xc0, !PT ;  /* 0x0000007f39397812 */ /* 0x020fc800078ec0ff */
[----:B------:R-:W0:Y:S02]  /*36e0*/  SHFL.IDX PT, R3, R3, RZ, 0x1f ;  /* 0x00001fff03037589 */ /* 0x000e2400000e0000 */
[----:B0-----:R-:W-:Y:S01]  /*36f0*/  R2UR UR7, R3 ;  /* 0x00000000030772ca */ /* 0x001fe200000e0000 */
[----:B------:R-:W-:-:S05]  /*3700*/  IMAD R3, R177, -0x40, R152 ;  /* 0xffffffc0b1037824 */ /* 0x000fca00078e0298 */
[----:B------:R-:W-:-:S04]  /*3710*/  IADD3 R3, -R18, 0x40, R3 ;  /* 0x0000004012037810 */ /* 0x000fc80007ffe103 */
[C---:B------:R-:W-:Y:S02]  /*3720*/  ISETP.GT.AND P5, PT, R3.reuse, RZ, PT ;  /* 0x000000ff0300720c */ /* 0x040fe40003fa4270 */
[C---:B------:R-:W-:Y:S01]  /*3730*/  ISETP.GT.AND P4, PT, R3.reuse, 0x1, PT ;  /* 0x000000010300780c */ /* 0x040fe20003f84270 */
[----:B------:R-:W-:Y:S01]  /*3740*/  UISETP.GT.AND UP0, UPT, UR7, 0x7f, UPT ;  /* 0x0000007f0700788c */ /* 0x000fe2000bf04270 */
[C---:B------:R-:W-:Y:S02]  /*3750*/  ISETP.GT.AND P3, PT, R3.reuse, 0x8, PT ;  /* 0x000000080300780c */ /* 0x040fe40003f64270 */
[----:B------:R-:W-:Y:S01]  /*3760*/  UMOV UR7, 0x4 ;  /* 0x0000000400077882 */ /* 0x000fe20000000000 */
[----:B------:R-:W-:Y:S01]  /*3770*/  USEL UR11, URZ, 0x2, !UP0 ;  /* 0x000000023f0b7887 */ /* 0x000fe2000c000000 */
[C---:B------:R-:W-:Y:S01]  /*3780*/  ISETP.GT.AND P2, PT, R3.reuse, 0x9, PT ;  /* 0x000000090300780c */ /* 0x040fe20003f44270 */
[----:B------:R-:W-:Y:S01]  /*3790*/  USEL UR10, UR7, 0x2, UP0 ;  /* 0x00000002070a7887 */ /* 0x000fe20008000000 */
[C---:B------:R-:W-:Y:S01]  /*37a0*/  ISETP.GT.AND P1, PT, R3.reuse, 0x10, PT ;  /* 0x000000100300780c */ /* 0x040fe20003f24270 */
[----:B------:R-:W-:Y:S01]  /*37b0*/  USEL UR7, UR7, 0x6, !UP0 ;  /* 0x0000000607077887 */ /* 0x000fe2000c000000 */
[----:B------:R-:W-:Y:S01]  /*37c0*/  ISETP.GT.AND P6, PT, R3, 0x11, PT ;  /* 0x000000110300780c */ /* 0x000fe20003fc4270 */
[----:B------:R-:W-:-:S02]  /*37d0*/  WARPGROUP.DEPBAR.LE gsb0, 0x0 ;  /* 0x00008000000079c5 */ /* 0x000fc40000010000 */
        /* <DEDUP_REMOVED lines=212> */
[----:B------:R-:W-:Y:S01]  /*4520*/  ULDC UR11, c[0x0][0xa80] ;  /* 0x0002a000000b7ab9 */ /* 0x000fe20000000800 */
        /* <DEDUP_REMOVED lines=28> */
[----:B------:R-:W-:-:S04]  /*46f0*/  ULOP3.LUT UR7, UR44, 0x2000000, URZ, 0xfc, !UPT ;  /* 0x020000002c077892 */ /* 0x000fc8000f8efc3f */
[----:B------:R-:W-:-:S07]  /*4700*/  ULEA UR10, UR36, UR7, 0xc ;  /* 0x00000007240a7291 */ /* 0x000fce000f8e603f */
[----:B------:R-:W-:Y:S01]  /*4710*/  UMOV UR14, UR10 ;  /* 0x0000000a000e7c82 */ /* 0x000fe20008000000 */
[----:B------:R-:W-:Y:S02]  /*4720*/  WARPGROUP.DEPBAR.LE gsb0, 0x0 ;  /* 0x00008000000079c5 */ /* 0x000fe40000010000 */
[----:B------:R-:W-:-:S06]  /*4730*/  WARPGROUP.ARRIVE ;  /* 0x00000000000079c5 */ /* 0x000fcc0000000000 */
[----:B------:R-:W-:Y:S03]  /*4740*/  HGMMA.64x64x16.F32 R24, gdesc[UR20], R24, gsb0 ;  /* 0x00e00000141879f0 */ /* 0x000fe60008000818 */
[----:B------:R-:W-:Y:S02]  /*4750*/  WARPGROUP.DEPBAR.LE gsb0, 0x0 ;  /* 0x00008000000079c5 */ /* 0x000fe40000010000 */
[----:B------:R-:W-:Y:S02]  /*4760*/  FSEL R24, R24, -INF , P5 ;  /* 0xff80000018187808 */ /* 0x000fe40002800000 */
[----:B------:R-:W-:Y:S02]  /*4770*/  FSEL R25, R25, -INF , P4 ;  /* 0xff80000019197808 */ /* 0x000fe40002000000 */
[----:B------:R-:W-:Y:S02]  /*4780*/  FSEL R28, R28, -INF , P3 ;  /* 0xff8000001c1c7808 */ /* 0x000fe40001800000 */
[----:B-1234-:R-:W-:-:S02]  /*4790*/  FMNMX.FTZ R5, R24, R25, !PT ;  /* 0x0000001918057209 */ /* 0x01efc40007810000 */
        /* <DEDUP_REMOVED lines=48> */
[----:B------:R-:W-:Y:S02]  /*4aa0*/  FSEL R46, R46, -INF , P1 ;  /* 0xff8000002e2e7808 */ /* 0x000fe40000800000 */
[----:B------:R-:W-:Y:S01]  /*4ab0*/  FSEL R47, R47, -INF , P6 ;  /* 0xff8000002f2f7808 */ /* 0x000fe20003000000 */
[----:B------:R-:W0:Y:S01]  /*4ac0*/  SHFL.BFLY PT, R6, R7, 0x2, 0x1f ;  /* 0x0c401f0007067f89 */ /* 0x000e2200000e0000 */
[----:B------:R-:W-:Y:S02]  /*4ad0*/  FSEL R50, R50, -INF , P5 ;  /* 0xff80000032327808 */ /* 0x000fe40002800000 */
[----:B------:R-:W-:Y:S02]  /*4ae0*/  FSEL R51, R51, -INF , P4 ;  /* 0xff80000033337808 */ /* 0x000fe40002000000 */
[----:B------:R-:W-:Y:S02]  /*4af0*/  FSEL R54, R54, -INF , P3 ;  /* 0xff80000036367808 */ /* 0x000fe40001800000 */
[----:B------:R-:W-:-:S02]  /*4b00*/  FSEL R55, R55, -INF , P2 ;  /* 0xff80000037377808 */ /* 0x000fc40001000000 */
[----:B------:R-:W-:Y:S02]  /*4b10*/  ISETP.GE.AND P2, PT, R152, 0x41, PT ;  /* 0x000000419800780c */ /* 0x000fe40003f46270 */
[----:B0-----:R-:W-:Y:S02]  /*4b20*/  FMNMX.FTZ R8, R7, R6, !PT ;  /* 0x0000000607087209 */ /* 0x001fe40007810000 */
[----:B------:R-:W-:-:S03]  /*4b30*/  FMNMX.FTZ R6, R30, R3, !PT ;  /* 0x000000031e067209 */ /* 0x000fc60007810000 */
[----:B------:R-:W0:Y:S01]  /*4b40*/  SHFL.BFLY PT, R5, R8, 0x1, 0x1f ;  /* 0x0c201f0008057f89 */ /* 0x000e2200000e0000 */
        /* <DEDUP_REMOVED lines=33> */
[----:B------:R-:W0:Y:S01]  /*4d60*/  MUFU.EX2 R7, R7 ;  /* 0x0000000700077308 */ /* 0x000e220000000800 */
[----:B------:R-:W1:Y:S07]  /*4d70*/  SHFL.BFLY PT, R14, R5, 0x2, 0x1f ;  /* 0x0c401f00050e7f89 */ /* 0x000e6e00000e0000 */
[----:B------:R-:W-:Y:S08]  /*4d80*/  MUFU.EX2 R8, R28 ;  /* 0x0000001c00087308 */ /* 0x000ff00000000800 */
[----:B------:R-:W2:Y:S01]  /*4d90*/  MUFU.EX2 R9, R9 ;  /* 0x0000000900097308 */ /* 0x000ea20000000800 */
[----:B0-----:R-:W-:Y:S01]  /*4da0*/  F2FP.F16.F32.PACK_AB R156, R7, R6 ;  /* 0x00000006079c723e */ /* 0x001fe200000000ff */
[----:B------:R-:W-:-:S06]  /*4db0*/  FADD.FTZ R7, R6, R7 ;  /* 0x0000000706077221 */ /* 0x000fcc0000010000 */
[----:B------:R-:W-:Y:S01]  /*4dc0*/  MUFU.EX2 R10, R10 ;  /* 0x0000000a000a7308 */ /* 0x000fe20000000800 */
[----:B-1----:R-:W-:Y:S01]  /*4dd0*/  FMNMX.FTZ R24, R5, R14, !PT ;  /* 0x0000000e05187209 */ /* 0x002fe20007810000 */
[----:B------:R-:W-:-:S04]  /*4de0*/  FFMA.FTZ R14, R40, UR11, -R56 ;  /* 0x0000000b280e7c23 */ /* 0x000fc80008010838 */
[----:B------:R-:W0:Y:S02]  /*4df0*/  SHFL.BFLY PT, R5, R24, 0x1, 0x1f ;  /* 0x0c201f0018057f89 */ /* 0x000e2400000e0000 */
        /* <DEDUP_REMOVED lines=9> */
[----:B------:R-:W-:Y:S02]  /*4e90*/  FADD.FTZ R11, R11, R10 ;  /* 0x0000000a0b0b7221 */ /* 0x000fe40000010000 */
[----:B------:R-:W-:Y:S01]  /*4ea0*/  MUFU.EX2 R14, R14 ;  /* 0x0000000e000e7308 */ /* 0x000fe20000000800 */
[C---:B------:R-:W-:Y:S01]  /*4eb0*/  FSETP.NEU.FTZ.AND P1, PT, R5.reuse, -INF , PT ;  /* 0xff8000000500780b */ /* 0x040fe20003f3d000 */
[----:B------:R-:W-:-:S05]  /*4ec0*/  FMUL.FTZ R24, R5, UR11 ;  /* 0x0000000b05187c20 */ /* 0x000fca0008410000 */
[----:B------:R-:W-:Y:S01]  /*4ed0*/  FSEL R25, R24, RZ, P1 ;  /* 0x000000ff18197208 */ /* 0x000fe20000800000 */
[----:B------:R-:W0:Y:S01]  /*4ee0*/  MUFU.EX2 R15, R15 ;  /* 0x0000000f000f7308 */ /* 0x000e220000000800 */
[----:B------:R-:W-:Y:S02]  /*4ef0*/  ISETP.NE.AND P1, PT, R57, RZ, PT ;  /* 0x000000ff3900720c */ /* 0x000fe40003f25270 */
[----:B--2---:R-:W-:Y:S01]  /*4f00*/  F2FP.F16.F32.PACK_AB R162, R13, R12 ;  /* 0x0000000c0da2723e */ /* 0x004fe200000000ff */
[--C-:B------:R-:W-:Y:S01]  /*4f10*/  FFMA.FTZ R173, R26, UR11, -R25.reuse ;  /* 0x0000000b1aad7c23 */ /* 0x100fe20008010819 */
        /* <DEDUP_REMOVED lines=8> */
[----:B------:R-:W-:Y:S01]  /*4fa0*/  FFMA.FTZ R183, R43, UR11, -R25 ;  /* 0x0000000b2bb77c23 */ /* 0x000fe20008010819 */
[----:B------:R-:W-:-:S02]  /*4fb0*/  @!P1 VIADD R24, R4, 0x38840 ;  /* 0x0003884004189836 */ /* 0x000fc40000000000 */
[--C-:B------:R-:W-:Y:S01]  /*4fc0*/  FFMA.FTZ R207, R46, UR11, -R25.reuse ;  /* 0x0000000b2ecf7c23 */ /* 0x100fe20008010819 */
[--C-:B------:R-:W-:Y:S01]  /*4fd0*/  FFMA.FTZ R208, R47, UR11, -R25.reuse ;  /* 0x0000000b2fd07c23 */ /* 0x100fe20008010819 */
[--C-:B------:R-:W-:Y:S01]  /*4fe0*/  FFMA.FTZ R209, R50, UR11, -R25.reuse ;  /* 0x0000000b32d17c23 */ /* 0x100fe20008010819 */
[--C-:B------:R-:W-:Y:S01]  /*4ff0*/  FFMA.FTZ R210, R51, UR11, -R25.reuse ;  /* 0x0000000b33d27c23 */ /* 0x100fe20008010819 */
[----:B------:R-:W-:Y:S01]  /*5000*/  @!P1 PRMT R24, RZ, 0x654, R24 ;  /* 0x00000654ff189816 */ /* 0x000fe20000000018 */
[--C-:B------:R-:W-:Y:S01]  /*5010*/  FFMA.FTZ R211, R54, UR11, -R25.reuse ;  /* 0x0000000b36d37c23 */ /* 0x100fe20008010819 */
[----:B------:R-:W-:Y:S01]  /*5020*/  FFMA.FTZ R212, R55, UR11, -R25 ;  /* 0x0000000b37d47c23 */ /* 0x000fe20008010819 */
[----:B------:R-:W-:Y:S01]  /*5030*/  MUFU.EX2 R173, R173 ;  /* 0x000000ad00ad7308 */ /* 0x000fe20000000800 */
[----:B------:R1:W-:Y:S01]  /*5040*/  @!P1 SYNCS.ARRIVE.TRANS64.RED.A1T0 RZ, [R24+URZ], RZ ;  /* 0x000000ff18ff99a7 */ /* 0x0003e2000810043f */
[----:B0-----:R-:W-:Y:S01]  /*5050*/  F2FP.F16.F32.PACK_AB R164, R15, R14 ;  /* 0x0000000e0fa4723e */ /* 0x001fe200000000ff */
[----:B------:R-:W-:Y:S01]  /*5060*/  FADD.FTZ R12, R12, R11 ;  /* 0x0000000b0c0c7221 */ /* 0x000fe20000010000 */
[----:B------:R-:W-:-:S03]  /*5070*/  @!P1 VIADD R4, R4, 0x38860 ;  /* 0x0003886004049836 */ /* 0x000fc60000000000 */
[----:B------:R-:W-:Y:S01]  /*5080*/  FADD.FTZ R13, R13, R12 ;  /* 0x0000000c0d0d7221 */ /* 0x000fe20000010000 */
[----:B------:R-:W0:Y:S01]  /*5090*/  MUFU.EX2 R174, R174 ;  /* 0x000000ae00ae7308 */ /* 0x000e220000000800 */
[----:B------:R-:W-:Y:S02]  /*50a0*/  @!P1 PRMT R4, RZ, 0x654, R4 ;  /* 0x00000654ff049816 */ /* 0x000fe40000000004 */
        /* <DEDUP_REMOVED lines=49> */
[----:B------:R-:W-:Y:S08]  /*53c0*/  MUFU.EX2 R211, R211 ;  /* 0x000000d300d37308 */ /* 0x000ff00000000800 */
[----:B------:R-:W3:Y:S01]  /*53d0*/  MUFU.EX2 R212, R212 ;  /* 0x000000d400d47308 */ /* 0x000ee20000000800 */
[----:B--2---:R-:W-:Y:S01]  /*53e0*/  F2FP.F16.F32.PACK_AB R169, R210, R209 ;  /* 0x000000d1d2a9723e */ /* 0x004fe200000000ff */
[----:B------:R-:W-:-:S04]  /*53f0*/  FADD.FTZ R209, R209, R208 ;  /* 0x000000d0d1d17221 */ /* 0x000fc80000010000 */
[----:B------:R-:W-:Y:S01]  /*5400*/  FADD.FTZ R210, R210, R209 ;  /* 0x000000d1d2d27221 */ /* 0x000fe20000010000 */
[----:B---3--:R-:W-:-:S03]  /*5410*/  F2FP.F16.F32.PACK_AB R171, R212, R211 ;  /* 0x000000d3d4ab723e */ /* 0x008fc600000000ff */
[----:B------:R-:W-:Y:S02]  /*5420*/  FADD.FTZ R211, R211, R210 ;  /* 0x000000d2d3d37221 */ /* 0x000fe40000010000 */
[----:B------:R0:W-:Y:S01]  /*5430*/  STSM.16.M88.4 [R184], R168 ;  /* 0x000000a8b8007844 */ /* 0x0001e20000000200 */
[----:B-1----:R-:W-:Y:S01]  /*5440*/  WARPGROUP.ARRIVE ;  /* 0x00000000000079c5 */ /* 0x002fe20000000000 */
[----:B------:R-:W-:-:S05]  /*5450*/  FADD.FTZ R6, R212, R211 ;  /* 0x000000d3d4067221 */ /* 0x000fca0000010000 */
[----:B------:R-:W-:Y:S01]  /*5460*/  HGMMA.64x256x16.F32 R24, R156, gdesc[UR12].tnspB, RZ, !UPT, gsb0 ;  /* 0x43e0000c9c187df0 */ /* 0x000fe2000c0008ff */
        /* <DEDUP_REMOVED lines=12> */
[----:B------:R-:W-:Y:S01]  /*5530*/  HGMMA.64x256x16.F32 R24, R164, gdesc[UR12].tnspB, R24, gsb0 ;  /* 0x43e0000ca4187df0 */ /* 0x000fe20008000818 */
[----:B------:R-:W-:Y:S01]  /*5540*/  UMOV UR14, UR10 ;  /* 0x0000000a000e7c82 */ /* 0x000fe20008000000 */
        /* <DEDUP_REMOVED lines=21> */
.L_x_4276:
[----:B------:R-:W-:Y:S01]  /*56a0*/  UIADD3 UR36, UR24, 0x1, URZ ;  /* 0x0000000118247890 */ /* 0x000fe2000fffe03f */
[C---:B------:R-:W-:Y:S01]  /*56b0*/  ISETP.GT.AND P2, PT, R7.reuse, RZ, PT ;  /* 0x000000ff0700720c */ /* 0x040fe20003f44270 */
[----:B------:R-:W-:Y:S02]  /*56c0*/  VIADD R7, R7, 0xffffffff ;  /* 0xffffffff07077836 */ /* 0x000fe40000000000 */
[----:B------:R-:W-:-:S04]  /*56d0*/  UISETP.NE.AND UP0, UPT, UR36, 0x2, UPT ;  /* 0x000000022400788c */ /* 0x000fc8000bf05270 */
[----:B------:R-:W-:Y:S02]  /*56e0*/  USEL UR5, URZ, 0x1, UP0 ;  /* 0x000000013f057887 */ /* 0x000fe40008000000 */
[----:B------:R-:W-:-:S04]  /*56f0*/  USEL UR36, UR36, URZ, UP0 ;  /* 0x0000003f24247287 */ /* 0x000fc80008000000 */
[----:B------:R-:W-:Y:S01]  /*5700*/  LOP3.LUT R2, R2, UR5, RZ, 0x3c, !PT ;  /* 0x0000000502027c12 */ /* 0x000fe2000f8e3cff */
[----:B0-----:R-:W-:Y:S07]  /*5710*/  @P0 BRA `(.L_x_4268) ;  /* 0x0000000000040947 */ /* 0x001fee0003800000 */
[----:B------:R-:W-:Y:S01]  /*5720*/  BPT.TRAP 0x1 ;  /* 0x000000040000795c */ /* 0x000fe20000300000 */
.L_x_4268:
[----:B------:R-:W-:Y:S01]  /*5730*/  ULEA UR5, UR36, UR37, 0x3 ;  /* 0x0000002524057291 */ /* 0x000fe2000f8e183f */
[----:B------:R-:W-:-:S08]  /*5740*/  SHF.L.U32 R3, R2, 0x1f, RZ ;  /* 0x0000001f02037819 */ /* 0x000fd000000006ff */
[----:B------:R0:W1:Y:S01]  /*5750*/  SYNCS.PHASECHK.TRANS64.TRYWAIT P3, [UR5+0x38830], R3 ;  /* 0x03883003ff0075a7 */ /* 0x0000620008060145 */
[----:B------:R-:W-:Y:S05]  /*5760*/  @P0 BRA `(.L_x_4269) ;  /* 0x0000000000040947 */ /* 0x000fea0003800000 */
[----:B------:R-:W-:Y:S01]  /*5770*/  BPT.TRAP 0x1 ;  /* 0x000000040000795c */ /* 0x000fe20000300000 */
.L_x_4269:
[----:B-1----:R-:W-:Y:S05]  /*5780*/  @P3 BRA `(.L_x_4270) ;  /* 0x0000000000083947 */ /* 0x002fea0003800000 */
[----:B------:R-:W1:Y:S02]  /*5790*/  SYNCS.PHASECHK.TRANS64.TRYWAIT P3, [UR5+0x38830], R3 ;  /* 0x03883003ff0075a7 */ /* 0x000e640008060145 */
[----:B-1----:R-:W-:Y:S05]  /*57a0*/  @!P3 BRA `(.L_x_4271) ;  /* 0x000000e000a0b947 */ /* 0x002fea0003800000 */
.L_x_4270:
        /* <DEDUP_REMOVED lines=28> */
.L_x_4272:
[----:B------:R2:W3:Y:S01]  /*5970*/  SYNCS.PHASECHK.TRANS64.TRYWAIT P3, [UR5+0x38850], R3 ;  /* 0x03885003ff0075a7 */ /* 0x0004e20008060145 */
[----:B------:R-:W-:Y:S05]  /*5980*/  @P0 BRA `(.L_x_4273) ;  /* 0x0000000000040947 */ /* 0x000fea0003800000 */
[----:B------:R-:W-:Y:S01]  /*5990*/  BPT.TRAP 0x1 ;  /* 0x000000040000795c */ /* 0x000fe20000300000 */
.L_x_4273:
[----:B---3--:R-:W-:Y:S05]  /*59a0*/  @P3 BRA `(.L_x_4274) ;  /* 0x0000000000083947 */ /* 0x008fea0003800000 */
[----:B------:R-:W3:Y:S02]  /*59b0*/  SYNCS.PHASECHK.TRANS64.TRYWAIT P3, [UR5+0x38850], R3 ;  /* 0x03885003ff0075a7 */ /* 0x000ee40008060145 */
[----:B---3--:R-:W-:Y:S05]  /*59c0*/  @!P3 BRA `(.L_x_4275) ;  /* 0x000000e00030b947 */ /* 0x008fea0003800000 */
.L_x_4274:
[----:B------:R-:W-:Y:S01]  /*59d0*/  UIADD3 UR10, UR37, 0x26400, URZ ;  /* 0x00026400250a7890 */ /* 0x000fe2000fffe03f */
[----:B------:R-:W-:Y:S01]  /*59e0*/  WARPGROUP.ARRIVE ;  /* 0x00000000000079c5 */ /* 0x000fe20000000000 */
[----:B------:R-:W-:-:S05]  /*59f0*/  UIADD3 UR15, UR6, 0x4, URZ ;  /* 0x00000004060f7890 */ /* 0x000fca000fffe03f */
[----:B------:R-:W3:Y:S01]  /*5a00*/  S2R R5, SR_TID.X ;  /* 0x0000000000057919 */ /* 0x000ee20000002100 */
[----:B------:R-:W-:Y:S02]  /*5a10*/  USHF.R.U32.HI UR10, URZ, 0x4, UR10 ;  /* 0x000000043f0a7899 */ /* 0x000fe4000801160a */
[----:B------:R-:W-:Y:S02]  /*5a20*/  UIADD3 UR11, UR6, 0x200, URZ ;  /* 0x00000200060b7890 */ /* 0x000fe4000fffe03f */
[----:B------:R-:W-:Y:S02]  /*5a30*/  ULOP3.LUT UR18, UR10, 0x3fff, URZ, 0xc0, !UPT ;  /* 0x00003fff0a127892 */ /* 0x000fe4000f8ec03f */
[----:B------:R-:W-:Y:S02]  /*5a40*/  UIADD3 UR14, UR6, 0x6, URZ ;  /* 0x00000006060e7890 */ /* 0x000fe4000fffe03f */
        /* <DEDUP_REMOVED lines=263> */
[----:B------:R-:W-:-:S07]  /*6ac0*/  ULEA UR10, UR36, UR7, 0xc ;  /* 0x00000007240a7291 */ /* 0x000fce000f8e603f */
[----:B------:R-:W-:Y:S01]  /*6ad0*/  UMOV UR14, UR10 ;  /* 0x0000000a000e7c82 */ /* 0x000fe20008000000 */
        /* <DEDUP_REMOVED lines=29> */
[----:B0-----:R-:W-:-:S05]  /*6cb0*/  FMNMX.FTZ R3, R11, R12, !PT ;  /* 0x0000000c0b037209 */ /* 0x001fca0007810000 */
[C---:B------:R-:W-:Y:S01]  /*6cc0*/  FADD.FTZ R10, -R3.reuse, R8 ;  /* 0x00000008030a7221 */ /* 0x040fe20000010100 */
[----:B------:R-:W-:Y:S01]  /*6cd0*/  FMNMX.FTZ R8, R166, R5, !PT ;  /* 0x00000005a6087209 */ /* 0x000fe20007810000 */
[----:B------:R-:W-:Y:S02]  /*6ce0*/  FMUL.FTZ R208, R3, UR11 ;  /* 0x0000000b03d07c20 */ /* 0x000fe40008410000 */
[----:B------:R-:W-:Y:S01]  /*6cf0*/  FMUL.FTZ R9, R10, UR11 ;  /* 0x0000000b0a097c20 */ /* 0x000fe20008410000 */
[----:B------:R-:W-:Y:S01]  /*6d00*/  FMNMX.FTZ R5, R167, R8, !PT ;  /* 0x00000008a7057209 */ /* 0x000fe20007810000 */
[--C-:B------:R-:W-:Y:S01]  /*6d10*/  FFMA.FTZ R152, R152, UR11, -R208.reuse ;  /* 0x0000000b98987c23 */ /* 0x100fe200080108d0 */
[--C-:B------:R-:W-:Y:S01]  /*6d20*/  FFMA.FTZ R11, R153, UR11, -R208.reuse ;  /* 0x0000000b990b7c23 */ /* 0x100fe200080108d0 */
[--C-:B------:R-:W-:Y:S01]  /*6d30*/  FFMA.FTZ R153, R181, UR11, -R208.reuse ;  /* 0x0000000bb5997c23 */ /* 0x100fe200080108d0 */
        /* <DEDUP_REMOVED lines=11> */
[----:B------:R1:W-:Y:S01]  /*6df0*/  MUFU.EX2 R8, R152 ;  /* 0x0000009800087308 */ /* 0x0003e20000000800 */
        /* <DEDUP_REMOVED lines=9> */
[-C--:B0-----:R-:W-:Y:S01]  /*6e90*/  FMUL.FTZ R24, R24, R9.reuse ;  /* 0x0000000918187220 */ /* 0x081fe20000410000 */
[-C--:B------:R-:W-:Y:S01]  /*6ea0*/  FMUL.FTZ R25, R25, R9.reuse ;  /* 0x0000000919197220 */ /* 0x080fe20000410000 */
[----:B------:R-:W-:Y:S01]  /*6eb0*/  FMUL.FTZ R28, R28, R9 ;  /* 0x000000091c1c7220 */ /* 0x000fe20000410000 */
[----:B------:R-:W-:Y:S01]  /*6ec0*/  FMNMX.FTZ R12, R182, R5, !PT ;  /* 0x00000005b60c7209 */ /* 0x000fe20007810000 */
[-C--:B------:R-:W-:Y:S01]  /*6ed0*/  FMUL.FTZ R29, R29, R9.reuse ;  /* 0x000000091d1d7220 */ /* 0x080fe20000410000 */
[-C--:B------:R-:W-:Y:S01]  /*6ee0*/  FMUL.FTZ R32, R32, R9.reuse ;  /* 0x0000000920207220 */ /* 0x080fe20000410000 */
[----:B------:R-:W-:Y:S01]  /*6ef0*/  MUFU.EX2 R10, R156 ;  /* 0x0000009c000a7308 */ /* 0x000fe20000000800 */
[----:B------:R-:W-:Y:S01]  /*6f00*/  FMNMX.FTZ R5, R183, R12, !PT ;  /* 0x0000000cb7057209 */ /* 0x000fe20007810000 */
[----:B------:R-:W-:Y:S01]  /*6f10*/  FFMA.FTZ R12, R160, UR11, -R208 ;  /* 0x0000000ba00c7c23 */ /* 0x000fe200080108d0 */
[-C--:B------:R-:W-:Y:S01]  /*6f20*/  FMUL.FTZ R33, R33, R9.reuse ;  /* 0x0000000921217220 */ /* 0x080fe20000410000 */
[-C--:B------:R-:W-:Y:S01]  /*6f30*/  FMUL.FTZ R36, R36, R9.reuse ;  /* 0x0000000924247220 */ /* 0x080fe20000410000 */
[-C--:B------:R-:W-:Y:S01]  /*6f40*/  FMUL.FTZ R37, R37, R9.reuse ;  /* 0x0000000925257220 */ /* 0x080fe20000410000 */
[----:B-1----:R-:W0:Y:S01]  /*6f50*/  SHFL.BFLY PT, R152, R5, 0x2, 0x1f ;  /* 0x0c401f0005987f89 */ /* 0x002e2200000e0000 */
        /* <DEDUP_REMOVED lines=23> */
[----:B0-----:R-:W-:Y:S01]  /*70d0*/  FMNMX.FTZ R152, R5, R152, !PT ;  /* 0x0000009805987209 */ /* 0x001fe20007810000 */
[-C--:B------:R-:W-:Y:S01]  /*70e0*/  FMUL.FTZ R80, R80, R9.reuse ;  /* 0x0000000950507220 */ /* 0x080fe20000410000 */
        /* <DEDUP_REMOVED lines=8> */
[----:B------:R-:W2:Y:S01]  /*7170*/  MUFU.EX2 R21, R21 ;  /* 0x0000001500157308 */ /* 0x000ea20000000800 */
        /* <DEDUP_REMOVED lines=23> */
[----:B------:R-:W-:Y:S01]  /*72f0*/  FADD.FTZ R152, -R5, R207 ;  /* 0x000000cf05987221 */ /* 0x000fe20000010100 */
[----:B------:R-:W-:Y:S01]  /*7300*/  MUFU.EX2 R168, R168 ;  /* 0x000000a800a87308 */ /* 0x000fe20000000800 */
[-C--:B------:R-:W-:Y:S01]  /*7310*/  FMUL.FTZ R132, R132, R9.reuse ;  /* 0x0000000984847220 */ /* 0x080fe20000410000 */
[-C--:B------:R-:W-:Y:S01]  /*7320*/  FMUL.FTZ R133, R133, R9.reuse ;  /* 0x0000000985857220 */ /* 0x080fe20000410000 */
[----:B------:R-:W-:Y:S01]  /*7330*/  FMUL.FTZ R181, R152, UR11 ;  /* 0x0000000b98b57c20 */ /* 0x000fe20008410000 */
[----:B------:R-:W-:Y:S01]  /*7340*/  FMUL.FTZ R152, R5, UR11 ;  /* 0x0000000b05987c20 */ /* 0x000fe20008410000 */
[-C--:B------:R-:W-:Y:S01]  /*7350*/  FMUL.FTZ R136, R136, R9.reuse ;  /* 0x0000000988887220 */ /* 0x080fe20000410000 */
[-C--:B------:R-:W-:Y:S01]  /*7360*/  FMUL.FTZ R137, R137, R9.reuse ;  /* 0x0000000989897220 */ /* 0x080fe20000410000 */
[----:B------:R-:W-:Y:S01]  /*7370*/  FMUL.FTZ R140, R140, R9 ;  /* 0x000000098c8c7220 */ /* 0x000fe20000410000 */
[----:B------:R0:W-:Y:S01]  /*7380*/  MUFU.EX2 R207, R153 ;  /* 0x0000009900cf7308 */ /* 0x0001e20000000800 */
[--C-:B------:R-:W-:Y:S01]  /*7390*/  FFMA.FTZ R180, R154, UR11, -R152.reuse ;  /* 0x0000000b9ab47c23 */ /* 0x100fe20008010898 */
[----:B------:R-:W-:Y:S01]  /*73a0*/  FFMA.FTZ R217, R179, UR11, -R152 ;  /* 0x0000000bb3d97c23 */ /* 0x000fe20008010898 */
[----:B------:R-:W-:-:S02]  /*73b0*/  IMAD.U32 R179, RZ, RZ, UR5 ;  /* 0x00000005ffb37e24 */ /* 0x000fc4000f8e00ff */
[--C-:B------:R-:W-:Y:S01]  /*73c0*/  FFMA.FTZ R209, R155, UR11, -R152.reuse ;  /* 0x0000000b9bd17c23 */ /* 0x100fe20008010898 */
[----:B------:R-:W-:Y:S02]  /*73d0*/  IMAD.U32 R154, RZ, RZ, UR24 ;  /* 0x00000018ff9a7e24 */ /* 0x000fe4000f8e00ff */
[--C-:B------:R-:W-:Y:S01]  /*73e0*/  FFMA.FTZ R208, R158, UR11, -R152.reuse ;  /* 0x0000000b9ed07c23 */ /* 0x100fe20008010898 */
[--C-:B------:R-:W-:Y:S01]  /*73f0*/  FFMA.FTZ R211, R159, UR11, -R152.reuse ;  /* 0x0000000b9fd37c23 */ /* 0x100fe20008010898 */
[----:B------:R-:W1:Y:S01]  /*7400*/  MUFU.EX2 R181, R181 ;  /* 0x000000b500b57308 */ /* 0x000e620000000800 */
[----:B0-----:R-:W-:Y:S02]  /*7410*/  IMAD.MOV R153, RZ, RZ, -R19 ;  /* 0x000000ffff997224 */ /* 0x001fe400078e0a13 */
[--C-:B------:R-:W-:Y:S01]  /*7420*/  FFMA.FTZ R210, R162, UR11, -R152.reuse ;  /* 0x0000000ba2d27c23 */ /* 0x100fe20008010898 */
[--C-:B------:R-:W-:Y:S01]  /*7430*/  FFMA.FTZ R213, R163, UR11, -R152.reuse ;  /* 0x0000000ba3d57c23 */ /* 0x100fe20008010898 */
[--C-:B------:R-:W-:Y:S01]  /*7440*/  FFMA.FTZ R212, R166, UR11, -R152.reuse ;  /* 0x0000000ba6d47c23 */ /* 0x100fe20008010898 */
[----:B------:R-:W-:Y:S01]  /*7450*/  FFMA.FTZ R215, R167, UR11, -R152 ;  /* 0x0000000ba7d77c23 */ /* 0x000fe20008010898 */
[----:B------:R-:W-:Y:S01]  /*7460*/  ISETP.NE.AND P3, PT, R18, R153, PT ;  /* 0x000000991200720c */ /* 0x000fe20003f65270 */
[----:B------:R-:W-:-:S02]  /*7470*/  @!P1 VIADD R153, R179, 0x38840 ;  /* 0x00038840b3999836 */ /* 0x000fc40000000000 */
[--C-:B------:R-:W-:Y:S01]  /*7480*/  FFMA.FTZ R170, R170, UR11, -R152.reuse ;  /* 0x0000000baaaa7c23 */ /* 0x100fe20008010898 */
[--C-:B------:R-:W-:Y:S01]  /*7490*/  FFMA.FTZ R171, R171, UR11, -R152.reuse ;  /* 0x0000000babab7c23 */ /* 0x100fe20008010898 */
[--C-:B------:R-:W-:Y:S01]  /*74a0*/  FFMA.FTZ R174, R174, UR11, -R152.reuse ;  /* 0x0000000baeae7c23 */ /* 0x100fe20008010898 */
[--C-:B------:R-:W-:Y:S01]  /*74b0*/  FFMA.FTZ R175, R175, UR11, -R152.reuse ;  /* 0x0000000bafaf7c23 */ /* 0x100fe20008010898 */
[----:B------:R-:W-:Y:S01]  /*74c0*/  @!P1 PRMT R153, RZ, 0x654, R153 ;  /* 0x00000654ff999816 */ /* 0x000fe20000000099 */
[--C-:B------:R-:W-:Y:S01]  /*74d0*/  FFMA.FTZ R178, R178, UR11, -R152.reuse ;  /* 0x0000000bb2b27c23 */ /* 0x100fe20008010898 */
[--C-:B------:R-:W-:Y:S01]  /*74e0*/  FFMA.FTZ R182, R182, UR11, -R152.reuse ;  /* 0x0000000bb6b67c23 */ /* 0x100fe20008010898 */
[----:B------:R-:W-:Y:S01]  /*74f0*/  FFMA.FTZ R183, R183, UR11, -R152 ;  /* 0x0000000bb7b77c23 */ /* 0x000fe20008010898 */
[----:B------:R0:W-:Y:S01]  /*7500*/  @!P1 SYNCS.ARRIVE.TRANS64.RED.A1T0 RZ, [R153+URZ], RZ ;  /* 0x000000ff99ff99a7 */ /* 0x0001e2000810043f */
[----:B------:R-:W-:Y:S01]  /*7510*/  MUFU.EX2 R180, R180 ;  /* 0x000000b400b47308 */ /* 0x000fe20000000800 */
[----:B------:R-:W-:Y:S01]  /*7520*/  F2FP.F16.F32.PACK_AB R152, R11, R8 ;  /* 0x000000080b98723e */ /* 0x000fe200000000ff */
[----:B------:R-:W-:Y:S01]  /*7530*/  @!P3 IMAD R154, R154, 0x40, R17 ;  /* 0x000000409a9ab824 */ /* 0x000fe200078e0211 */
[----:B--2---:R-:W-:Y:S01]  /*7540*/  F2FP.F16.F32.PACK_AB R158, R21, R14 ;  /* 0x0000000e159e723e */ /* 0x004fe200000000ff */
[-C--:B-1----:R-:W-:Y:S01]  /*7550*/  FMUL.FTZ R26, R26, R181.reuse ;  /* 0x000000b51a1a7220 */ /* 0x082fe20000410000 */
[----:B------:R-:W-:Y:S01]  /*7560*/  F2FP.F16.F32.PACK_AB R160, R169, R20 ;  /* 0x00000014a9a0723e */ /* 0x000fe200000000ff */
[-C--:B------:R-:W-:Y:S01]  /*7570*/  FMUL.FTZ R27, R27, R181.reuse ;  /* 0x000000b51b1b7220 */ /* 0x080fe20000410000 */
[----:B------:R-:W-:Y:S01]  /*7580*/  @!P3 LEA R154, R154, UR37, 0x2 ;  /* 0x000000259a9abc11 */ /* 0x000fe2000f8e10ff */
[----:B------:R-:W0:Y:S01]  /*7590*/  MUFU.EX2 R209, R209 ;  /* 0x000000d100d17308 */ /* 0x000e220000000800 */
[-C--:B------:R-:W-:Y:S01]  /*75a0*/  FMUL.FTZ R30, R30, R181.reuse ;  /* 0x000000b51e1e7220 */ /* 0x080fe20000410000 */
[-C--:B------:R-:W-:Y:S01]  /*75b0*/  FMUL.FTZ R31, R31, R181.reuse ;  /* 0x000000b51f1f7220 */ /* 0x080fe20000410000 */
[-C--:B------:R-:W-:Y:S01]  /*75c0*/  FMUL.FTZ R34, R34, R181.reuse ;  /* 0x000000b522227220 */ /* 0x080fe20000410000 */
[----:B------:R-:W-:Y:S01]  /*75d0*/  @!P3 STS [R154+0x38400], R9 ;  /* 0x038400099a00b388 */ /* 0x000fe20000000800 */
[-C--:B------:R-:W-:Y:S01]  /*75e0*/  FMUL.FTZ R35, R35, R181.reuse ;  /* 0x000000b523237220 */ /* 0x080fe20000410000 */
[-C--:B------:R-:W-:Y:S01]  /*75f0*/  FMUL.FTZ R38, R38, R181.reuse ;  /* 0x000000b526267220 */ /* 0x080fe20000410000 */
[-C--:B------:R-:W-:Y:S01]  /*7600*/  FMUL.FTZ R39, R39, R181.reuse ;  /* 0x000000b527277220 */ /* 0x080fe20000410000 */
[----:B------:R1:W-:Y:S01]  /*7610*/  @!P3 STS [R154+0x38420], R181 ;  /* 0x038420b59a00b388 */ /* 0x0003e20000000800 */
        /* <DEDUP_REMOVED lines=8> */
[----:B------:R-:W2:Y:S01]  /*76a0*/  MUFU.EX2 R211, R211 ;  /* 0x000000d300d37308 */ /* 0x000ea20000000800 */
[----:B0-----:R-:W-:Y:S01]  /*76b0*/  F2FP.F16.F32.PACK_AB R153, R209, R180 ;  /* 0x000000b4d199723e */ /* 0x001fe200000000ff */
[-C--:B------:R-:W-:Y:S01]  /*76c0*/  FMUL.FTZ R55, R55, R181.reuse ;  /* 0x000000b537377220 */ /* 0x080fe20000410000 */
[----:B-1----:R-:W-:Y:S01]  /*76d0*/  F2FP.F16.F32.PACK_AB R154, R13, R10 ;  /* 0x0000000a0d9a723e */ /* 0x002fe200000000ff */
        /* <DEDUP_REMOVED lines=13> */
[----:B--2---:R-:W-:Y:S01]  /*77b0*/  F2FP.F16.F32.PACK_AB R155, R211, R208 ;  /* 0x000000d0d39b723e */ /* 0x004fe200000000ff */
[----:B------:R-:W-:Y:S01]  /*77c0*/  BAR.SYNC.DEFER_BLOCKING 0xf, 0x100 ;  /* 0x03c4000000007b1d */ /* 0x000fe20000010000 */
        /* <DEDUP_REMOVED lines=21> */
[----:B------:R-:W0:Y:S01]  /*7920*/  MUFU.EX2 R173, R173 ;  /* 0x000000ad00ad7308 */ /* 0x000e220000000800 */
        /* <DEDUP_REMOVED lines=8> */
[----:B-1----:R-:W-:Y:S01]  /*79b0*/  F2FP.F16.F32.PACK_AB R159, R215, R212 ;  /* 0x000000d4d79f723e */ /* 0x002fe200000000ff */
        /* <DEDUP_REMOVED lines=8> */
[----:B------:R-:W-:Y:S01]  /*7a40*/  FMUL.FTZ R141, R141, R9 ;  /* 0x000000098d8d7220 */ /* 0x000fe20000410000 */
[-C--:B------:R-:W-:Y:S01]  /*7a50*/  FMUL.FTZ R142, R142, R181.reuse ;  /* 0x000000b58e8e7220 */ /* 0x080fe20000410000 */
[----:B------:R-:W-:Y:S01]  /*7a60*/  FMUL.FTZ R143, R143, R181 ;  /* 0x000000b58f8f7220 */ /* 0x000fe20000410000 */
[-C--:B------:R-:W-:Y:S01]  /*7a70*/  FMUL.FTZ R144, R144, R9.reuse ;  /* 0x0000000990907220 */ /* 0x080fe20000410000 */
[----:B------:R-:W-:Y:S01]  /*7a80*/  FMUL.FTZ R145, R145, R9 ;  /* 0x0000000991917220 */ /* 0x000fe20000410000 */
[-C--:B------:R-:W-:Y:S01]  /*7a90*/  FMUL.FTZ R146, R146, R181.reuse ;  /* 0x000000b592927220 */ /* 0x080fe20000410000 */
[----:B------:R-:W-:Y:S01]  /*7aa0*/  MUFU.EX2 R174, R174 ;  /* 0x000000ae00ae7308 */ /* 0x000fe20000000800 */
[----:B------:R-:W-:Y:S01]  /*7ab0*/  FMUL.FTZ R147, R147, R181 ;  /* 0x000000b593937220 */ /* 0x000fe20000410000 */
[-C--:B------:R-:W-:Y:S01]  /*7ac0*/  FMUL.FTZ R148, R148, R9.reuse ;  /* 0x0000000994947220 */ /* 0x080fe20000410000 */
[----:B------:R-:W-:Y:S01]  /*7ad0*/  FMUL.FTZ R149, R149, R9 ;  /* 0x0000000995957220 */ /* 0x000fe20000410000 */
[-C--:B------:R-:W-:Y:S01]  /*7ae0*/  FMUL.FTZ R150, R150, R181.reuse ;  /* 0x000000b596967220 */ /* 0x080fe20000410000 */
[----:B------:R-:W-:Y:S01]  /*7af0*/  FMUL.FTZ R151, R151, R181 ;  /* 0x000000b597977220 */ /* 0x000fe20000410000 */
[----:B------:R0:W-:Y:S01]  /*7b00*/  STSM.16.M88.4 [R22+0x36400], R152 ;  /* 0x0364009816007844 */ /* 0x0001e20000000200 */
[----:B------:R-:W-:Y:S01]  /*7b10*/  FFMA.FTZ R4, R9, R4, R8 ;  /* 0x0000000409047223 */ /* 0x000fe20000010008 */
[----:B------:R-:W2:Y:S01]  /*7b20*/  MUFU.EX2 R175, R175 ;  /* 0x000000af00af7308 */ /* 0x000ea20000000800 */
[----:B-1----:R-:W-:Y:S01]  /*7b30*/  F2FP.F16.F32.PACK_AB R161, R171, R170 ;  /* 0x000000aaaba1723e */ /* 0x002fe200000000ff */
        /* <DEDUP_REMOVED lines=12> */
[----:B------:R-:W-:Y:S01]  /*7c00*/  FADD.FTZ R211, R211, R208 ;  /* 0x000000d0d3d37221 */ /* 0x000fe20000010000 */
[----:B------:R-:W1:Y:S01]  /*7c10*/  MUFU.EX2 R177, R177 ;  /* 0x000000b100b17308 */ /* 0x000e620000000800 */
[----:B--2---:R-:W-:Y:S01]  /*7c20*/  F2FP.F16.F32.PACK_AB R163, R175, R174 ;  /* 0x000000aeafa3723e */ /* 0x004fe200000000ff */
[----:B------:R-:W-:Y:S01]  /*7c30*/  FADD.FTZ R12, R12, R13 ;  /* 0x0000000d0c0c7221 */ /* 0x000fe20000010000 */
[----:B------:R-:W-:-:S03]  /*7c40*/  FADD.FTZ R210, R210, R211 ;  /* 0x000000d3d2d27221 */ /* 0x000fc60000010000 */
[----:B------:R0:W-:Y:S01]  /*7c50*/  STSM.16.M88.4 [R23], R160 ;  /* 0x000000a017007844 */ /* 0x0001e20000000200 */
[----:B------:R-:W-:Y:S01]  /*7c60*/  FADD.FTZ R15, R15, R12 ;  /* 0x0000000c0f0f7221 */ /* 0x000fe20000010000 */
[----:B------:R-:W2:Y:S01]  /*7c70*/  MUFU.EX2 R176, R176 ;  /* 0x000000b000b07308 */ /* 0x000ea20000000800 */
[----:B------:R-:W-:Y:S02]  /*7c80*/  FADD.FTZ R213, R213, R210 ;  /* 0x000000d2d5d57221 */ /* 0x000fe40000010000 */
[----:B------:R-:W-:Y:S02]  /*7c90*/  FADD.FTZ R14, R14, R15 ;  /* 0x0000000f0e0e7221 */ /* 0x000fe40000010000 */
[----:B------:R-:W-:Y:S02]  /*7ca0*/  FADD.FTZ R212, R212, R213 ;  /* 0x000000d5d4d47221 */ /* 0x000fe40000010000 */
[----:B------:R-:W-:Y:S01]  /*7cb0*/  FADD.FTZ R21, R21, R14 ;  /* 0x0000000e15157221 */ /* 0x000fe20000010000 */
[----:B------:R-:W-:Y:S01]  /*7cc0*/  MUFU.EX2 R178, R178 ;  /* 0x000000b200b27308 */ /* 0x000fe20000000800 */
[----:B-1----:R-:W-:Y:S01]  /*7cd0*/  F2FP.F16.F32.PACK_AB R164, R177, R172 ;  /* 0x000000acb1a4723e */ /* 0x002fe200000000ff */
[----:B------:R-:W-:Y:S01]  /*7ce0*/  FADD.FTZ R215, R215, R212 ;  /* 0x000000d4d7d77221 */ /* 0x000fe20000010000 */
[----:B------:R-:W-:-:S03]  /*7cf0*/  FADD.FTZ R20, R20, R21 ;  /* 0x0000001514147221 */ /* 0x000fc60000010000 */
[----:B------:R-:W-:Y:S01]  /*7d00*/  FADD.FTZ R170, R170, R215 ;  /* 0x000000d7aaaa7221 */ /* 0x000fe20000010000 */
[----:B------:R-:W-:Y:S01]  /*7d10*/  FADD.FTZ R169, R169, R20 ;  /* 0x00000014a9a97221 */ /* 0x000fe20000010000 */
[----:B------:R-:W1:Y:S01]  /*7d20*/  MUFU.EX2 R217, R217 ;  /* 0x000000d900d97308 */ /* 0x000e620000000800 */
[----:B--2---:R-:W-:Y:S01]  /*7d30*/  F2FP.F16.F32.PACK_AB R166, R207, R176 ;  /* 0x000000b0cfa6723e */ /* 0x004fe200000000ff */
[----:B------:R-:W-:Y:S01]  /*7d40*/  FADD.FTZ R171, R171, R170 ;  /* 0x000000aaabab7221 */ /* 0x000fe20000010000 */
[----:B------:R-:W-:-:S03]  /*7d50*/  FADD.FTZ R168, R168, R169 ;  /* 0x000000a9a8a87221 */ /* 0x000fc60000010000 */
[----:B------:R-:W-:Y:S01]  /*7d60*/  FADD.FTZ R174, R174, R171 ;  /* 0x000000abaeae7221 */ /* 0x000fe20000010000 */
[----:B------:R-:W-:Y:S01]  /*7d70*/  FADD.FTZ R173, R173, R168 ;  /* 0x000000a8adad7221 */ /* 0x000fe20000010000 */
[----:B------:R-:W2:Y:S02]  /*7d80*/  MUFU.EX2 R182, R182 ;  /* 0x000000b600b67308 */ /* 0x000ea40000000800 */
[----:B------:R-:W-:Y:S01]  /*7d90*/  FADD.FTZ R175, R175, R174 ;  /* 0x000000aeafaf7221 */ /* 0x000fe20000010000 */
[----:B------:R-:W-:-:S04]  /*7da0*/  FADD.FTZ R172, R172, R173 ;  /* 0x000000adacac7221 */ /* 0x000fc80000010000 */
[----:B------:R-:W-:Y:S01]  /*7db0*/  FADD.FTZ R177, R177, R172 ;  /* 0x000000acb1b17221 */ /* 0x000fe20000010000 */
[----:B------:R-:W3:Y:S01]  /*7dc0*/  MUFU.EX2 R183, R183 ;  /* 0x000000b700b77308 */ /* 0x000ee20000000800 */
[----:B-1----:R-:W-:Y:S01]  /*7dd0*/  F2FP.F16.F32.PACK_AB R165, R217, R178 ;  /* 0x000000b2d9a5723e */ /* 0x002fe200000000ff */
[----:B------:R-:W-:Y:S01]  /*7de0*/  FADD.FTZ R178, R178, R175 ;  /* 0x000000afb2b27221 */ /* 0x000fe20000010000 */
[----:B------:R-:W-:-:S03]  /*7df0*/  FADD.FTZ R4, R176, R177 ;  /* 0x000000b1b0047221 */ /* 0x000fc60000010000 */
[----:B------:R-:W-:Y:S01]  /*7e00*/  FADD.FTZ R217, R217, R178 ;  /* 0x000000b2d9d97221 */ /* 0x000fe20000010000 */
[----:B------:R-:W-:Y:S01]  /*7e10*/  FADD.FTZ R4, R207, R4 ;  /* 0x00000004cf047221 */ /* 0x000fe20000010000 */
[----:B------:R-:W-:Y:S02]  /*7e20*/  IMAD.MOV.U32 R207, RZ, RZ, R5 ;  /* 0x000000ffffcf7224 */ /* 0x000fe400078e0005 */
[----:B--2---:R-:W-:Y:S01]  /*7e30*/  FADD.FTZ R6, R182, R217 ;  /* 0x000000d9b6067221 */ /* 0x004fe20000010000 */
[----:B---3--:R-:W-:-:S03]  /*7e40*/  F2FP.F16.F32.PACK_AB R167, R183, R182 ;  /* 0x000000b6b7a7723e */ /* 0x008fc600000000ff */
[----:B------:R-:W-:Y:S02]  /*7e50*/  FADD.FTZ R6, R183, R6 ;  /* 0x00000006b7067221 */ /* 0x000fe40000010000 */
[----:B------:R0:W-:Y:S01]  /*7e60*/  STSM.16.M88.4 [R184], R164 ;  /* 0x000000a4b8007844 */ /* 0x0001e20000000200 */
[----:B------:R-:W-:-:S06]  /*7e70*/  WARPGROUP.ARRIVE ;  /* 0x00000000000079c5 */ /* 0x000fcc0000000000 */
        /* <DEDUP_REMOVED lines=30> */
[----:B------:R-:W-:Y:S05]  /*8060*/  @P2 BRA `(.L_x_4276) ;  /* 0xffffffd4008c2947 */ /* 0x000fea000383ffff */
.L_x_4267:
[----:B------:R-:W1:Y:S01]  /*8070*/  SHFL.BFLY PT, R7, R4, 0x2, 0x1f ;  /* 0x0c401f0004077f89 */ /* 0x000e6200000e0000 */
[----:B------:R-:W-:Y:S02]  /*8080*/  IMAD.MOV.U32 R8, RZ, RZ, RZ ;  /* 0x000000ffff087224 */ /* 0x000fe400078e00ff */
[----:B------:R-:W-:Y:S01]  /*8090*/  IMAD.U32 R13, RZ, RZ, UR11 ;  /* 0x0000000bff0d7e24 */ /* 0x000fe2000f8e00ff */
[----:B------:R-:W2:Y:S01]  /*80a0*/  SHFL.BFLY PT, R11, R6, 0x2, 0x1f ;  /* 0x0c401f00060b7f89 */ /* 0x000ea200000e0000 */
[----:B------:R-:W-:Y:S01]  /*80b0*/  VIADD R193, R193, 0x1 ;  /* 0x00000001c1c17836 */ /* 0x000fe20000000000 */
[----:B------:R-:W-:Y:S08]  /*80c0*/  BAR.ARV 0x8, 0x100 ;  /* 0x0204000000007b1d */ /* 0x000ff00000002000 */
[----:B------:R-:W-:Y:S01]  /*80d0*/  BAR.SYNC.DEFER_BLOCKING 0xf, 0x100 ;  /* 0x03c4000000007b1d */ /* 0x000fe20000010000 */
[----:B-1----:R-:W-:Y:S01]  /*80e0*/  FADD.FTZ R0, R7, R4 ;  /* 0x0000000407007221 */ /* 0x002fe20000010000 */
[----:B------:R-:W-:-:S02]  /*80f0*/  IMAD.MOV R7, RZ, RZ, -R19 ;  /* 0x000000ffff077224 */ /* 0x000fc400078e0a13 */
[----:B------:R-:W-:Y:S02]  /*8100*/  IMAD.MOV.U32 R4, RZ, RZ, -0x800000 ;  /* 0xff800000ff047424 */ /* 0x000fe400078e00ff */
[----:B--2---:R-:W-:Y:S01]  /*8110*/  FADD.FTZ R11, R11, R6 ;  /* 0x000000060b0b7221 */ /* 0x004fe20000010000 */
[----:B------:R-:W1:Y:S01]  /*8120*/  SHFL.BFLY PT, R9, R0, 0x1, 0x1f ;  /* 0x0c201f0000097f89 */ /* 0x000e6200000e0000 */
[----:B------:R-:W-:Y:S01]  /*8130*/  ISETP.NE.AND P0, PT, R18, R7, PT ;  /* 0x000000071200720c */ /* 0x000fe20003f05270 */
[----:B------:R-:W-:Y:S02]  /*8140*/  IMAD.MOV.U32 R6, RZ, RZ, RZ ;  /* 0x000000ffff067224 */ /* 0x000fe400078e00ff */
[----:B------:R-:W2:Y:S01]  /*8150*/  SHFL.BFLY PT, R10, R11, 0x1, 0x1f ;  /* 0x0c201f000b0a7f89 */ /* 0x000ea200000e0000 */
[----:B-1----:R-:W-:Y:S01]  /*8160*/  FADD.FTZ R9, R0, R9 ;  /* 0x0000000900097221 */ /* 0x002fe20000010000 */
[----:B------:R-:W-:Y:S01]  /*8170*/  IMAD.U32 R0, RZ, RZ, UR36 ;  /* 0x00000024ff007e24 */ /* 0x000fe2000f8e00ff */
[----:B------:R-:W-:Y:S01]  /*8180*/  UIADD3 UR36, UR36, 0x1, URZ ;  /* 0x0000000124247890 */ /* 0x000fe2000fffe03f */
[----:B--2---:R-:W-:-:S02]  /*8190*/  FADD.FTZ R7, R11, R10 ;  /* 0x0000000a0b077221 */ /* 0x004fc40000010000 */
[----:B------:R-:W-:-:S04]  /*81a0*/  FSETP.NE.FTZ.AND P1, PT, R9, RZ, PT ;  /* 0x000000ff0900720b */ /* 0x000fc80003f35000 */
[----:B------:R-:W-:Y:S01]  /*81b0*/  @!P0 IMAD R0, R0, 0x40, R17 ;  /* 0x0000004000008824 */ /* 0x000fe200078e0211 */
[----:B------:R-:W-:Y:S01]  /*81c0*/  UISETP.NE.AND UP0, UPT, UR36, 0x2, UPT ;  /* 0x000000022400788c */ /* 0x000fe2000bf05270 */
[----:B------:R-:W-:Y:S01]  /*81d0*/  IMAD.U32 R10, RZ, RZ, UR11 ;  /* 0x0000000bff0a7e24 */ /* 0x000fe2000f8e00ff */
[----:B------:R-:W-:Y:S02]  /*81e0*/  FSETP.NE.FTZ.AND P2, PT, R7, RZ, PT ;  /* 0x000000ff0700720b */ /* 0x000fe40003f55000 */
[----:B------:R-:W-:Y:S01]  /*81f0*/  @!P0 LEA R11, R0, UR37, 0x2 ;  /* 0x00000025000b8c11 */ /* 0x000fe2000f8e10ff */
[----:B------:R-:W-:Y:S01]  /*8200*/  USEL UR4, URZ, 0x1, UP0 ;  /* 0x000000013f047887 */ /* 0x000fe20008000000 */
[----:B------:R-:W-:Y:S01]  /*8210*/  IMAD.MOV.U32 R0, RZ, RZ, -0x800000 ;  /* 0xff800000ff007424 */ /* 0x000fe200078e00ff */
[----:B------:R-:W-:Y:S01]  /*8220*/  USEL UR36, UR36, URZ, UP0 ;  /* 0x0000003f24247287 */ /* 0x000fe20008000000 */
[----:B------:R-:W1:Y:S03]  /*8230*/  @P1 MUFU.RCP R8, R9 ;  /* 0x0000000900081308 */ /* 0x000e660000001000 */
[----:B------:R-:W-:-:S05]  /*8240*/  LOP3.LUT R2, R2, UR4, RZ, 0x3c, !PT ;  /* 0x0000000402027c12 */ /* 0x000fca000f8e3cff */
[----:B------:R-:W2:Y:S08]  /*8250*/  @P2 MUFU.RCP R6, R7 ;  /* 0x0000000700062308 */ /* 0x000eb00000001000 */
[----:B------:R-:W3:Y:S01]  /*8260*/  @P1 MUFU.LG2 R9, R9 ;  /* 0x0000000900091308 */ /* 0x000ee20000000c00 */
[----:B-1----:R1:W-:Y:S01]  /*8270*/  @!P0 STS [R11+0x38400], R8 ;  /* 0x038400080b008388 */ /* 0x0023e20000000800 */
[-C--:B------:R-:W-:Y:S01]  /*8280*/  FMUL.FTZ R176, R24, R8.reuse ;  /* 0x0000000818b07220 */ /* 0x080fe20000410000 */
[-C--:B------:R-:W-:Y:S01]  /*8290*/  FMUL.FTZ R175, R28, R8.reuse ;  /* 0x000000081caf7220 */ /* 0x080fe20000410000 */
[-C--:B------:R-:W-:Y:S01]  /*82a0*/  FMUL.FTZ R12, R25, R8.reuse ;  /* 0x00000008190c7220 */ /* 0x080fe20000410000 */
[-C--:B------:R-:W-:Y:S01]  /*82b0*/  FMUL.FTZ R14, R29, R8.reuse ;  /* 0x000000081d0e7220 */ /* 0x080fe20000410000 */
[-C--:B------:R-:W-:Y:S01]  /*82c0*/  FMUL.FTZ R174, R32, R8.reuse ;  /* 0x0000000820ae7220 */ /* 0x080fe20000410000 */
[-C--:B------:R-:W-:Y:S01]  /*82d0*/  FMUL.FTZ R171, R33, R8.reuse ;  /* 0x0000000821ab7220 */ /* 0x080fe20000410000 */
[----:B------:R-:W4:Y:S01]  /*82e0*/  @P2 MUFU.LG2 R7, R7 ;  /* 0x0000000700072308 */ /* 0x000f220000000c00 */
[----:B--2---:R2:W-:Y:S01]  /*82f0*/  @!P0 STS [R11+0x38420], R6 ;  /* 0x038420060b008388 */ /* 0x0045e20000000800 */
        /* <DEDUP_REMOVED lines=58> */
[----:B-1----:R-:W-:Y:S01]  /*86a0*/  @P1 FMUL.FTZ R8, R10, 0.69314718246459960938 ;  /* 0x3f3172180a081820 */ /* 0x002fe20000410000 */
[----:B--2---:R-:W-:Y:S01]  /*86b0*/  @P2 FMUL.FTZ R11, R13, 0.69314718246459960938 ;  /* 0x3f3172180d0b2820 */ /* 0x004fe20000410000 */
[----:B---3--:R-:W-:Y:S01]  /*86c0*/  @P1 FMUL.FTZ R9, R9, 0.69314718246459960938 ;  /* 0x3f31721809091820 */ /* 0x008fe20000410000 */
[----:B----4-:R-:W-:Y:S01]  /*86d0*/  @P2 FMUL.FTZ R10, R7, 0.69314718246459960938 ;  /* 0x3f317218070a2820 */ /* 0x010fe20000410000 */
        /* <DEDUP_REMOVED lines=68> */
.L_x_4253:
        /* <DEDUP_REMOVED lines=38> */
[C---:B------:R-:W-:Y:S02]  /*8d80*/  IADD3 R207, P3, R122.reuse, 0x2000, RZ ;  /* 0x000020007acf7810 */ /* 0x040fe40007f7e0ff */
[C---:B------:R-:W-:Y:S01]  /*8d90*/  IADD3 R181, P0, R122.reuse, 0x40, RZ ;  /* 0x000000407ab57810 */ /* 0x040fe20007f1e0ff */
[--C-:B------:R-:W-:Y:S01]  /*8da0*/  IMAD.X R21, RZ, RZ, R123.reuse, P1 ;  /* 0x000000ffff157224 */ /* 0x100fe200008e067b */
[C---:B------:R-:W-:Y:S01]  /*8db0*/  IADD3 R183, P4, R122.reuse, 0x60, RZ ;  /* 0x000000607ab77810 */ /* 0x040fe20007f9e0ff */
[--C-:B------:R-:W-:Y:S01]  /*8dc0*/  IMAD.X R41, RZ, RZ, R123.reuse, P3 ;  /* 0x000000ffff297224 */ /* 0x100fe200018e067b */
[C---:B------:R-:W-:Y:S01]  /*8dd0*/  IADD3 R209, P6, R122.reuse, 0x2020, RZ ;  /* 0x000020207ad17810 */ /* 0x040fe20007fde0ff */
[--C-:B------:R-:W-:Y:S01]  /*8de0*/  IMAD.X R33, RZ, RZ, R123.reuse, P0 ;  /* 0x000000ffff217224 */ /* 0x100fe200000e067b */
[----:B------:R-:W-:Y:S01]  /*8df0*/  LOP3.LUT R20, R177, 0x380, RZ, 0xc0, !PT ;  /* 0x00000380b1147812 */ /* 0x000fe200078ec0ff */
[--C-:B------:R-:W-:Y:S01]  /*8e00*/  IMAD.X R37, RZ, RZ, R123.reuse, P4 ;  /* 0x000000ffff257224 */ /* 0x100fe200020e067b */
[----:B------:R-:W-:Y:S01]  /*8e10*/  LOP3.LUT R40, R207, 0x380, RZ, 0xc0, !PT ;  /* 0x00000380cf287812 */ /* 0x000fe200078ec0ff */
[----:B------:R-:W-:Y:S01]  /*8e20*/  IMAD.X R45, RZ, RZ, R123, P6 ;  /* 0x000000ffff2d7224 */ /* 0x000fe200030e067b */
[C---:B------:R-:W-:Y:S01]  /*8e30*/  LOP3.LUT R7, R122.reuse, 0x380, RZ, 0xc0, !PT ;  /* 0x000003807a077812 */ /* 0x040fe200078ec0ff */
[----:B------:R-:W-:Y:S01]  /*8e40*/  ULDC.64 UR8, c[0x0][0xd00] ;  /* 0x0003400000087ab9 */ /* 0x000fe20000000a00 */
[C---:B------:R-:W-:Y:S01]  /*8e50*/  IADD3 R213, P2, R122.reuse, 0x2060, RZ ;  /* 0x000020607ad57810 */ /* 0x040fe20007f5e0ff */
[----:B------:R-:W-:Y:S01]  /*8e60*/  UIMAD.WIDE UR8, UR40, 0x4, UR8 ;  /* 0x00000004280878a5 */ /* 0x000fe2000f8e0208 */
[----:B------:R-:W-:-:S02]  /*8e70*/  IADD3 R211, P5, R122, 0x2040, RZ ;  /* 0x000020407ad37810 */ /* 0x000fc40007fbe0ff */
[----:B------:R-:W-:Y:S01]  /*8e80*/  IADD3 R215, P1, R122, 0x4000, RZ ;  /* 0x000040007ad77810 */ /* 0x000fe20007f3e0ff */
[--C-:B------:R-:W-:Y:S01]  /*8e90*/  IMAD.X R95, RZ, RZ, R123.reuse, P2 ;  /* 0x000000ffff5f7224 */ /* 0x100fe200010e067b */
[----:B------:R-:W-:Y:S01]  /*8ea0*/  LOP3.LUT R36, R183, 0x380, RZ, 0xc0, !PT ;  /* 0x00000380b7247812 */ /* 0x000fe200078ec0ff */
[--C-:B------:R-:W-:Y:S01]  /*8eb0*/  IMAD.X R91, RZ, RZ, R123.reuse, P5 ;  /* 0x000000ffff5b7224 */ /* 0x100fe200028e067b */
[----:B------:R-:W-:Y:S01]  /*8ec0*/  SHF.R.U64 R20, R20, 0x3, RZ ;  /* 0x0000000314147819 */ /* 0x000fe200000012ff */
[--C-:B------:R-:W-:Y:S01]  /*8ed0*/  IMAD.X R99, RZ, RZ, R123.reuse, P1 ;  /* 0x000000ffff637224 */ /* 0x100fe200008e067b */
[----:B------:R-:W-:Y:S02]  /*8ee0*/  IADD3 R8, P0, R122, 0x4020, RZ ;  /* 0x000040207a087810 */ /* 0x000fe40007f1e0ff */
[----:B------:R-:W-:Y:S02]  /*8ef0*/  LOP3.LUT R32, R181, 0x380, RZ, 0xc0, !PT ;  /* 0x00000380b5207812 */ /* 0x000fe400078ec0ff */
[----:B------:R-:W-:Y:S01]  /*8f00*/  SHF.R.U64 R40, R40, 0x3, RZ ;  /* 0x0000000328287819 */ /* 0x000fe200000012ff */
[----:B------:R-:W-:Y:S01]  /*8f10*/  IMAD.X R103, RZ, RZ, R123, P0 ;  /* 0x000000ffff677224 */ /* 0x000fe200000e067b */
[----:B------:R-:W-:-:S02]  /*8f20*/  IADD3 R10, P6, R122, 0x6000, RZ ;  /* 0x000060007a0a7810 */ /* 0x000fc40007fde0ff */
[----:B------:R-:W-:Y:S02]  /*8f30*/  SHF.R.U64 R7, R7, 0x3, RZ ;  /* 0x0000000307077819 */ /* 0x000fe400000012ff */
[----:B------:R-:W-:Y:S01]  /*8f40*/  SHF.R.U64 R36, R36, 0x3, RZ ;  /* 0x0000000324247819 */ /* 0x000fe200000012ff */
[--C-:B------:R-:W-:Y:S01]  /*8f50*/  IMAD.X R115, RZ, RZ, R123.reuse, P6 ;  /* 0x000000ffff737224 */ /* 0x100fe200030e067b */
[----:B------:R-:W-:Y:S02]  /*8f60*/  LOP3.LUT R20, R20, R177, RZ, 0x3c, !PT ;  /* 0x000000b114147212 */ /* 0x000fe400078e3cff */
[C---:B------:R-:W-:Y:S02]  /*8f70*/  IADD3 R26, P3, R122.reuse, 0x4060, RZ ;  /* 0x000040607a1a7810 */ /* 0x040fe40007f7e0ff */
[----:B------:R-:W-:Y:S02]  /*8f80*/  IADD3 R6, P2, R122, 0x6040, RZ ;  /* 0x000060407a067810 */ /* 0x000fe40007f5e0ff */
[----:B------:R-:W-:Y:S01]  /*8f90*/  SHF.R.U64 R32, R32, 0x3, RZ ;  /* 0x0000000320207819 */ /* 0x000fe200000012ff */
[----:B------:R-:W-:Y:S01]  /*8fa0*/  IMAD.X R111, RZ, RZ, R123, P3 ;  /* 0x000000ffff6f7224 */ /* 0x000fe200018e067b */
[----:B------:R-:W-:-:S02]  /*8fb0*/  LOP3.LUT R40, R40, R207, RZ, 0x3c, !PT ;  /* 0x000000cf28287212 */ /* 0x000fc400078e3cff */
[----:B------:R-:W-:Y:S02]  /*8fc0*/  LOP3.LUT R177, R8, 0x380, RZ, 0xc0, !PT ;  /* 0x0000038008b17812 */ /* 0x000fe400078ec0ff */
[C---:B------:R-:W-:Y:S02]  /*8fd0*/  IADD3 R30, P4, R122.reuse, 0x4040, RZ ;  /* 0x000040407a1e7810 */ /* 0x040fe40007f9e0ff */
[C---:B------:R-:W-:Y:S02]  /*8fe0*/  IADD3 R3, P5, R122.reuse, 0x6020, RZ ;  /* 0x000060207a037810 */ /* 0x040fe40007fbe0ff */
[----:B------:R-:W-:Y:S01]  /*8ff0*/  IADD3 R5, P1, R122, 0x6060, RZ ;  /* 0x000060607a057810 */ /* 0x000fe20007f3e0ff */
[--C-:B------:R-:W-:Y:S01]  /*9000*/  IMAD.X R107, RZ, RZ, R123.reuse, P4 ;  /* 0x000000ffff6b7224 */ /* 0x100fe200020e067b */
[----:B------:R-:W-:Y:S01]  /*9010*/  LOP3.LUT R207, R10, 0x380, RZ, 0xc0, !PT ;  /* 0x000003800acf7812 */ /* 0x000fe200078ec0ff */
        /* <DEDUP_REMOVED lines=8> */
[----:B------:R-:W-:Y:S02]  /*90a0*/  SHF.R.U64 R177, R177, 0x3, RZ ;  /* 0x00000003b1b17819 */ /* 0x000fe400000012ff */
[----:B------:R-:W-:Y:S02]  /*90b0*/  LOP3.LUT R27, R6, 0x380, RZ, 0xc0, !PT ;  /* 0x00000380061b7812 */ /* 0x000fe400078ec0ff */
[----:B------:R-:W-:Y:S02]  /*90c0*/  LOP3.LUT R90, R211, 0x380, RZ, 0xc0, !PT ;  /* 0x00000380d35a7812 */ /* 0x000fe400078ec0ff */
[----:B------:R-:W-:-:S02]  /*90d0*/  LOP3.LUT R181, R30, 0x380, RZ, 0xc0, !PT ;  /* 0x000003801eb57812 */ /* 0x000fc400078ec0ff */
[----:B------:R-:W-:Y:S02]  /*90e0*/  SHF.R.U64 R207, R207, 0x3, RZ ;  /* 0x00000003cfcf7819 */ /* 0x000fe400000012ff */
[----:B------:R-:W-:Y:S02]  /*90f0*/  LOP3.LUT R94, R213, 0x380, RZ, 0xc0, !PT ;  /* 0x00000380d55e7812 */ /* 0x000fe400078ec0ff */
[----:B------:R-:W-:Y:S02]  /*9100*/  MOV R122, R122 ;  /* 0x0000007a007a7202 */ /* 0x000fe40000000f00 */
[----:B------:R-:W-:Y:S02]  /*9110*/  LOP3.LUT R98, R215, 0x380, RZ, 0xc0, !PT ;  /* 0x00000380d7627812 */ /* 0x000fe400078ec0ff */
[----:B------:R-:W-:Y:S01]  /*9120*/  SHF.R.U64 R44, R44, 0x3, RZ ;  /* 0x000000032c2c7819 */ /* 0x000fe200000012ff */
[----:B------:R0:W-:Y:S01]  /*9130*/  STSM.16.M88.4 [R122], R12 ;  /* 0x0000000c7a007844 */ /* 0x0001e20000000200 */
[----:B------:R-:W-:-:S02]  /*9140*/  SHF.R.U64 R183, R183, 0x3, RZ ;  /* 0x00000003b7b77819 */ /* 0x000fc400000012ff */
[----:B------:R-:W-:Y:S02]  /*9150*/  LOP3.LUT R102, R177, R8, RZ, 0x3c, !PT ;  /* 0x00000008b1667212 */ /* 0x000fe400078e3cff */
[----:B------:R-:W-:Y:S02]  /*9160*/  SHF.R.U64 R27, R27, 0x3, RZ ;  /* 0x000000031b1b7819 */ /* 0x000fe400000012ff */
[----:B------:R-:W-:Y:S02]  /*9170*/  SHF.R.U64 R90, R90, 0x3, RZ ;  /* 0x000000035a5a7819 */ /* 0x000fe400000012ff */
[----:B------:R-:W-:Y:S02]  /*9180*/  SHF.R.U64 R181, R181, 0x3, RZ ;  /* 0x00000003b5b57819 */ /* 0x000fe400000012ff */
[----:B------:R-:W-:Y:S02]  /*9190*/  LOP3.LUT R114, R207, R10, RZ, 0x3c, !PT ;  /* 0x0000000acf727212 */ /* 0x000fe400078e3cff */
[----:B------:R-:W-:-:S02]  /*91a0*/  LOP3.LUT R8, R3, 0x380, RZ, 0xc0, !PT ;  /* 0x0000038003087812 */ /* 0x000fc400078ec0ff */
[----:B------:R-:W-:Y:S02]  /*91b0*/  SHF.R.U64 R94, R94, 0x3, RZ ;  /* 0x000000035e5e7819 */ /* 0x000fe400000012ff */
[----:B------:R-:W-:Y:S02]  /*91c0*/  LOP3.LUT R10, R5, 0x380, RZ, 0xc0, !PT ;  /* 0x00000380050a7812 */ /* 0x000fe400078ec0ff */
[----:B------:R-:W-:Y:S02]  /*91d0*/  SHF.R.U64 R98, R98, 0x3, RZ ;  /* 0x0000000362627819 */ /* 0x000fe400000012ff */
[----:B------:R-:W-:Y:S02]  /*91e0*/  LOP3.LUT R44, R44, R209, RZ, 0x3c, !PT ;  /* 0x000000d12c2c7212 */ /* 0x000fe400078e3cff */
[----:B------:R-:W-:Y:S02]  /*91f0*/  LOP3.LUT R110, R183, R26, RZ, 0x3c, !PT ;  /* 0x0000001ab76e7212 */ /* 0x000fe400078e3cff */
[----:B------:R-:W-:-:S02]  /*9200*/  LOP3.LUT R6, R27, R6, RZ, 0x3c, !PT ;  /* 0x000000061b067212 */ /* 0x000fc400078e3cff */
[----:B------:R-:W-:Y:S02]  /*9210*/  MOV R21, R20 ;  /* 0x0000001400157202 */ /* 0x000fe40000000f00 */
[----:B0-----:R-:W-:Y:S02]  /*9220*/  F2FP.F16.F32.PACK_AB R12, R171, R174 ;  /* 0x000000aeab0c723e */ /* 0x001fe400000000ff */
[----:B------:R-:W-:Y:S02]  /*9230*/  F2FP.F16.F32.PACK_AB R13, R35, R34 ;  /* 0x00000022230d723e */ /* 0x000fe400000000ff */
[----:B------:R-:W-:Y:S02]  /*9240*/  F2FP.F16.F32.PACK_AB R14, R163, R173 ;  /* 0x000000ada30e723e */ /* 0x000fe400000000ff */
[----:B------:R-:W-:Y:S02]  /*9250*/  F2FP.F16.F32.PACK_AB R15, R39, R38 ;  /* 0x00000026270f723e */ /* 0x000fe400000000ff */
[----:B------:R-:W-:-:S02]  /*9260*/  LOP3.LUT R90, R90, R211, RZ, 0x3c, !PT ;  /* 0x000000d35a5a7212 */ /* 0x000fc400078e3cff */
[----:B------:R-:W-:Y:S01]  /*9270*/  LOP3.LUT R106, R181, R30, RZ, 0x3c, !PT ;  /* 0x0000001eb56a7212 */ /* 0x000fe200078e3cff */
[----:B------:R-:W-:Y:S01]  /*9280*/  STSM.16.M88.4 [R21], R12 ;  /* 0x0000000c15007844 */ /* 0x000fe20000000200 */
[----:B------:R-:W-:Y:S02]  /*9290*/  SHF.R.U64 R8, R8, 0x3, RZ ;  /* 0x0000000308087819 */ /* 0x000fe400000012ff */
[----:B------:R-:W-:Y:S02]  /*92a0*/  MOV R32, R32 ;  /* 0x0000002000207202 */ /* 0x000fe40000000f00 */
[----:B------:R-:W-:Y:S02]  /*92b0*/  F2FP.F16.F32.PACK_AB R26, R28, R161 ;  /* 0x000000a11c1a723e */ /* 0x000fe400000000ff */
[----:B------:R-:W-:Y:S02]  /*92c0*/  F2FP.F16.F32.PACK_AB R27, R47, R46 ;  /* 0x0000002e2f1b723e */ /* 0x000fe400000000ff */
[----:B------:R-:W-:-:S02]  /*92d0*/  LOP3.LUT R94, R94, R213, RZ, 0x3c, !PT ;  /* 0x000000d55e5e7212 */ /* 0x000fc400078e3cff */
[----:B------:R-:W-:Y:S01]  /*92e0*/  SHF.R.U64 R10, R10, 0x3, RZ ;  /* 0x000000030a0a7819 */ /* 0x000fe200000012ff */
[----:B------:R-:W-:Y:S01]  /*92f0*/  STSM.16.M88.4 [R32], R24 ;  /* 0x0000001820007844 */ /* 0x000fe20000000200 */
[----:B------:R-:W-:Y:S02]  /*9300*/  MOV R36, R36 ;  /* 0x0000002400247202 */ /* 0x000fe40000000f00 */
[----:B------:R-:W-:Y:S02]  /*9310*/  F2FP.F16.F32.PACK_AB R28, R49, R153 ;  /* 0x00000099311c723e */ /* 0x000fe400000000ff */
[----:B------:R-:W-:Y:S02]  /*9320*/  F2FP.F16.F32.PACK_AB R30, R53, R52 ;  /* 0x00000034351e723e */ /* 0x000fe400000000ff */
[----:B------:R-:W-:Y:S02]  /*9330*/  LOP3.LUT R98, R98, R215, RZ, 0x3c, !PT ;  /* 0x000000d762627212 */ /* 0x000fe400078e3cff */
[----:B------:R-:W-:Y:S01]  /*9340*/  MOV R40, R40 ;  /* 0x0000002800287202 */ /* 0x000fe20000000f00 */
[----:B------:R-:W-:Y:S01]  /*9350*/  STSM.16.M88.4 [R36], R28 ;  /* 0x0000001c24007844 */ /* 0x000fe20000000200 */
[----:B------:R-:W-:-:S02]  /*9360*/  MOV R44, R44 ;  /* 0x0000002c002c7202 */ /* 0x000fc40000000f00 */
[----:B------:R-:W-:Y:S01]  /*9370*/  F2FP.F16.F32.PACK_AB R73, R75, R74 ;  /* 0x0000004a4b49723e */ /* 0x000fe200000000ff */
[----:B------:R-:W-:Y:S01]  /*9380*/  STSM.16.M88.4 [R40], R56 ;  /* 0x0000003828007844 */ /* 0x000fe20000000200 */
[----:B------:R-:W-:Y:S02]  /*9390*/  F2FP.F16.F32.PACK_AB R80, R81, R80 ;  /* 0x000000505150723e */ /* 0x000fe400000000ff */
[----:B------:R-:W-:Y:S01]  /*93a0*/  LOP3.LUT R118, R8, R3, RZ, 0x3c, !PT ;  /* 0x0000000308767212 */ /* 0x000fe200078e3cff */
[----:B------:R-:W-:Y:S01]  /*93b0*/  STSM.16.M88.4 [R44], R64 ;  /* 0x000000402c007844 */ /* 0x000fe20000000200 */
[----:B------:R-:W-:Y:S02]  /*93c0*/  MOV R20, R90 ;  /* 0x0000005a00147202 */ /* 0x000fe40000000f00 */
[----:B------:R-:W-:Y:S02]  /*93d0*/  F2FP.F16.F32.PACK_AB R74, R77, R76 ;  /* 0x0000004c4d4a723e */ /* 0x000fe400000000ff */
[----:B------:R-:W-:-:S02]  /*93e0*/  F2FP.F16.F32.PACK_AB R75, R79, R78 ;  /* 0x0000004e4f4b723e */ /* 0x000fc400000000ff */
[----:B------:R-:W-:Y:S02]  /*93f0*/  F2FP.F16.F32.PACK_AB R81, R83, R82 ;  /* 0x000000525351723e */ /* 0x000fe400000000ff */
[----:B------:R-:W-:Y:S01]  /*9400*/  LOP3.LUT R8, R10, R5, RZ, 0x3c, !PT ;  /* 0x000000050a087212 */ /* 0x000fe200078e3cff */
[----:B------:R-:W-:Y:S01]  /*9410*/  STSM.16.M88.4 [R20], R72 ;  /* 0x0000004814007844 */ /* 0x000fe20000000200 */
[----:B------:R-:W-:Y:S02]  /*9420*/  MOV R94, R94 ;  /* 0x0000005e005e7202 */ /* 0x000fe40000000f00 */
[----:B------:R-:W-:Y:S02]  /*9430*/  F2FP.F16.F32.PACK_AB R82, R85, R84 ;  /* 0x000000545552723e */ /* 0x000fe400000000ff */
[----:B------:R-:W-:Y:S02]  /*9440*/  F2FP.F16.F32.PACK_AB R83, R87, R86 ;  /* 0x000000565753723e */ /* 0x000fe400000000ff */
[----:B------:R-:W-:-:S02]  /*9450*/  F2FP.F16.F32.PACK_AB R88, R89, R88 ;  /* 0x000000585958723e */ /* 0x000fc400000000ff */
[----:B------:R-:W-:Y:S01]  /*9460*/  MOV R5, R98 ;  /* 0x0000006200057202 */ /* 0x000fe20000000f00 */
[----:B------:R-:W-:Y:S01]  /*9470*/  STSM.16.M88.4 [R94], R80 ;  /* 0x000000505e007844 */ /* 0x000fe20000000200 */
[----:B------:R-:W-:Y:S02]  /*9480*/  F2FP.F16.F32.PACK_AB R89, R48, R42 ;  /* 0x0000002a3059723e */ /* 0x000fe400000000ff */
[----:B------:R-:W-:Y:S02]  /*9490*/  F2FP.F16.F32.PACK_AB R90, R93, R92 ;  /* 0x0000005c5d5a723e */ /* 0x000fe400000000ff */
[----:B------:R-:W-:Y:S02]  /*94a0*/  F2FP.F16.F32.PACK_AB R91, R154, R50 ;  /* 0x000000329a5b723e */ /* 0x000fe400000000ff */
[----:B------:R-:W-:Y:S02]  /*94b0*/  F2FP.F16.F32.PACK_AB R96, R97, R96 ;  /* 0x000000606160723e */ /* 0x000fe400000000ff */
[----:B------:R-:W-:Y:S01]  /*94c0*/  MOV R102, R102 ;  /* 0x0000006600667202 */ /* 0x000fe20000000f00 */
[----:B------:R-:W-:Y:S01]  /*94d0*/  STSM.16.M88.4 [R5], R88 ;  /* 0x0000005805007844 */ /* 0x000fe20000000200 */
[----:B------:R-:W-:-:S02]  /*94e0*/  MOV R3, R106 ;  /* 0x0000006a00037202 */ /* 0x000fc40000000f00 */
[----:B------:R-:W-:Y:S02]  /*94f0*/  F2FP.F16.F32.PACK_AB R97, R156, R155 ;  /* 0x0000009b9c61723e */ /* 0x000fe400000000ff */
[----:B------:R-:W-:Y:S02]  /*9500*/  F2FP.F16.F32.PACK_AB R98, R101, R100 ;  /* 0x000000646562723e */ /* 0x000fe400000000ff */
[----:B------:R-:W-:Y:S02]  /*9510*/  F2FP.F16.F32.PACK_AB R99, R158, R157 ;  /* 0x0000009d9e63723e */ /* 0x000fe400000000ff */
[----:B------:R-:W-:Y:S02]  /*9520*/  F2FP.F16.F32.PACK_AB R104, R105, R104 ;  /* 0x000000686968723e */ /* 0x000fe400000000ff */
[----:B------:R-:W-:Y:S01]  /*9530*/  F2FP.F16.F32.PACK_AB R105, R160, R159 ;  /* 0x0000009fa069723e */ /* 0x000fe200000000ff */
[----:B------:R-:W-:Y:S01]  /*9540*/  STSM.16.M88.4 [R102], R96 ;  /* 0x0000006066007844 */ /* 0x000fe20000000200 */
[----:B------:R-:W-:-:S02]  /*9550*/  F2FP.F16.F32.PACK_AB R106, R109, R108 ;  /* 0x0000006c6d6a723e */ /* 0x000fc400000000ff */
[----:B------:R-:W-:Y:S02]  /*9560*/  F2FP.F16.F32.PACK_AB R107, R164, R162 ;  /* 0x000000a2a46b723e */ /* 0x000fe400000000ff */
[----:B------:R-:W-:Y:S02]  /*9570*/  F2FP.F16.F32.PACK_AB R165, R166, R165 ;  /* 0x000000a5a6a5723e */ /* 0x000fe400000000ff */
[----:B------:R-:W-:Y:S01]  /*9580*/  MOV R110, R110 ;  /* 0x0000006e006e7202 */ /* 0x000fe20000000f00 */
[----:B------:R0:W-:Y:S01]  /*9590*/  STSM.16.M88.4 [R3], R104 ;  /* 0x0000006803007844 */ /* 0x0001e20000000200 */
        /* <DEDUP_REMOVED lines=17> */
[----:B------:R-:W-:Y:S01]  /*96b0*/  F2FP.F16.F32.PACK_AB R144, R145, R144 ;  /* 0x000000909190723e */ /* 0x000fe200000000ff */
[----:B------:R1:W-:Y:S01]  /*96c0*/  STSM.16.M88.4 [R118], R128 ;  /* 0x0000008076007844 */ /* 0x0003e20000000200 */
[----:B------:R-:W-:Y:S01]  /*96d0*/  MOV R10, R6 ;  /* 0x00000006000a7202 */ /* 0x000fe20000000f00 */
[----:B------:R-:W-:Y:S01]  /*96e0*/  IMAD.U32 R6, RZ, RZ, UR8 ;  /* 0x00000008ff067e24 */ /* 0x000fe2000f8e00ff */
[----:B------:R-:W-:Y:S01]  /*96f0*/  F2FP.F16.F32.PACK_AB R138, R141, R140 ;  /* 0x0000008c8d8a723e */ /* 0x000fe200000000ff */
[----:B------:R-:W-:Y:S01]  /*9700*/  IMAD.U32 R7, RZ, RZ, UR9 ;  /* 0x00000009ff077e24 */ /* 0x000fe2000f8e00ff */
[----:B------:R-:W-:Y:S01]  /*9710*/  F2FP.F16.F32.PACK_AB R139, R143, R142 ;  /* 0x0000008e8f8b723e */ /* 0x000fe200000000ff */
[----:B------:R-:W-:Y:S01]  /*9720*/  ULDC.64 UR8, c[0x0][0xd08] ;  /* 0x0003420000087ab9 */ /* 0x000fe20000000a00 */
[----:B------:R-:W-:Y:S02]  /*9730*/  F2FP.F16.F32.PACK_AB R145, R147, R146 ;  /* 0x000000929391723e */ /* 0x000fe400000000ff */
[----:B------:R-:W-:Y:S01]  /*9740*/  MOV R8, R8 ;  /* 0x0000000800087202 */ /* 0x000fe20000000f00 */
[----:B------:R1:W-:Y:S01]  /*9750*/  STSM.16.M88.4 [R10], R136 ;  /* 0x000000880a007844 */ /* 0x0003e20000000200 */
[----:B------:R-:W-:-:S02]  /*9760*/  F2FP.F16.F32.PACK_AB R146, R149, R148 ;  /* 0x000000949592723e */ /* 0x000fc400000000ff */
        /* <DEDUP_REMOVED lines=25> */
[----:B------:R-:W-:Y:S02]  /*9900*/  LOP3.LUT R24, R25, 0x380, RZ, 0xc0, !PT ;  /* 0x0000038019187812 */ /* 0x000fe400078ec0ff */
        /* <DEDUP_REMOVED lines=18> */
[----:B-1----:R-:W-:-:S14]  /*9a30*/  @P6 BRA `(.L_x_4279) ;  /* 0x0000000000106947 */ /* 0x002fdc0003800000 */
[----:B------:R-:W-:Y:S05]  /*9a40*/  @!P0 BRA `(.L_x_4279) ;  /* 0x00000000000c8947 */ /* 0x000fea0003800000 */
[----:B------:R-:W2:Y:S04]  /*9a50*/  LDG.E R8, desc[UR38][R6.64] ;  /* 0x0000002606087981 */ /* 0x000ea8000c1e1900 */
[----:B-----5:R-:W2:Y:S02]  /*9a60*/  LDG.E R3, desc[UR38][R6.64+0x4] ;  /* 0x0000042606037981 */ /* 0x020ea4000c1e1900 */
[----:B--2---:R-:W-:-:S07]  /*9a70*/  IMAD.IADD R3, R3, 0x1, -R8 ;  /* 0x0000000103037824 */ /* 0x004fce00078e0a08 */
.L_x_4279:
        /* <DEDUP_REMOVED lines=79> */
[----:B0-----:R-:W-:-:S13]  /*9f70*/  ISETP.NE.AND P0, PT, R10, 0x1, PT ;  /* 0x000000010a00780c */ /* 0x001fda0003f05270 */
        /* <DEDUP_REMOVED lines=8> */
[----:B------:R-:W-:Y:S02]  /*a000*/  IMAD.U32 R14, RZ, RZ, UR10 ;  /* 0x0000000aff0e7e24 */ /* 0x000fe4000f8e00ff */
[----:B-----5:R-:W-:Y:S01]  /*a010*/  IMAD R10, R3, R10, RZ ;  /* 0x0000000a030a7224 */ /* 0x020fe200078e02ff */
[----:B------:R-:W-:Y:S02]  /*a020*/  SHF.R.S32.HI R8, RZ, 0x1f, R5 ;  /* 0x0000001fff087819 */ /* 0x000fe40000011405 */
[----:B------:R-:W-:Y:S01]  /*a030*/  IADD3.X R7, R7, UR9, R14, P0, !PT ;  /* 0x0000000907077c10 */ /* 0x000fe200087fe40e */
[----:B------:R-:W-:Y:S02]  /*a040*/  ULDC.64 UR8, c[0x0][0xc88] ;  /* 0x0003220000087ab9 */ /* 0x000fe40000000a00 */
[----:B------:R-:W-:-:S02]  /*a050*/  IMAD R8, R8, UR8, RZ ;  /* 0x0000000808087c24 */ /* 0x000fc4000f8e02ff */
[----:B------:R-:W-:-:S04]  /*a060*/  IMAD.WIDE.U32 R6, R5, UR8, R6 ;  /* 0x0000000805067c25 */ /* 0x000fc8000f8e0006 */
[----:B------:R-:W-:Y:S01]  /*a070*/  IMAD R5, R5, UR9, R8 ;  /* 0x0000000905057c24 */ /* 0x000fe2000f8e0208 */
[----:B------:R-:W-:Y:S02]  /*a080*/  ULDC.64 UR8, c[0x0][0xc50] ;  /* 0x0003140000087ab9 */ /* 0x000fe40000000a00 */
[----:B------:R-:W-:Y:S01]  /*a090*/  LEA R14, P0, R6, UR8, 0x2 ;  /* 0x00000008060e7c11 */ /* 0x000fe2000f8010ff */
[----:B------:R-:W-:-:S04]  /*a0a0*/  IMAD.IADD R5, R7, 0x1, R5 ;  /* 0x0000000107057824 */ /* 0x000fc800078e0205 */
[----:B------:R-:W-:Y:S01]  /*a0b0*/  SHFL.IDX PT, R8, R14, 0x1, 0x1c1f ;  /* 0x003c1f000e087f89 */ /* 0x000fe200000e0000 */
[----:B------:R-:W-:Y:S01]  /*a0c0*/  LEA.HI.X R15, R6, UR9, R5, 0x2, P0 ;  /* 0x00000009060f7c11 */ /* 0x000fe200080f1405 */
[----:B------:R-:W-:Y:S02]  /*a0d0*/  IMAD.MOV R5, RZ, RZ, -R19 ;  /* 0x000000ffff057224 */ /* 0x000fe400078e0a13 */
[----:B------:R-:W-:Y:S03]  /*a0e0*/  SHFL.IDX PT, R6, R14, RZ, 0x1c1f ;  /* 0x001c1fff0e067589 */ /* 0x000fe600000e0000 */
[----:B------:R-:W-:Y:S01]  /*a0f0*/  ISETP.NE.AND P0, PT, R18, R5, PT ;  /* 0x000000051200720c */ /* 0x000fe20003f05270 */
[----:B------:R-:W0:Y:S01]  /*a100*/  SHFL.IDX PT, R7, R15, RZ, 0x1c1f ;  /* 0x001c1fff0f077589 */ /* 0x000e2200000e0000 */
[C---:B------:R-:W-:Y:S02]  /*a110*/  VIADD R5, R21.reuse, 0x8 ;  /* 0x0000000815057836 */ /* 0x040fe40000000000 */
[-C--:B------:R-:W-:Y:S01]  /*a120*/  ISETP.GE.OR P1, PT, R21, R10.reuse, P0 ;  /* 0x0000000a1500720c */ /* 0x080fe20000726670 */
[----:B------:R-:W1:Y:S02]  /*a130*/  SHFL.IDX PT, R9, R15, 0x1, 0x1c1f ;  /* 0x003c1f000f097f89 */ /* 0x000e6400000e0000 */
[----:B------:R-:W-:-:S10]  /*a140*/  ISETP.GE.OR P0, PT, R5, R10, P0 ;  /* 0x0000000a0500720c */ /* 0x000fd40000706670 */
[----:B0-----:R0:W-:Y:S04]  /*a150*/  @!P1 ST.E desc[UR38][R6.64], R0 ;  /* 0x0000000006009985 */ /* 0x0011e8000c101926 */
[----:B-1----:R0:W-:Y:S02]  /*a160*/  @!P0 ST.E desc[UR38][R8.64], R4 ;  /* 0x0000000408008985 */ /* 0x0021e4000c101926 */
.L_x_4280:
        /* <DEDUP_REMOVED lines=85> */
[----:B-----5:R-:W-:Y:S01]  /*a6c0*/  IMAD R89, R3, R82, RZ ;  /* 0x0000005203597224 */ /* 0x020fe200078e02ff */
[----:B------:R-:W-:Y:S01]  /*a6d0*/  ISETP.GE.AND P0, PT, R195, UR12, PT ;  /* 0x0000000cc3007c0c */ /* 0x000fe2000bf06270 */
[----:B------:R-:W-:Y:S01]  /*a6e0*/  IMAD.U32 R3, RZ, RZ, UR42 ;  /* 0x0000002aff037e24 */ /* 0x000fe2000f8e00ff */
[----:B------:R-:W-:Y:S01]  /*a6f0*/  LOP3.LUT R10, R10, R21, RZ, 0xfc, !PT ;  /* 0x000000150a0a7212 */ /* 0x000fe200078efcff */
[----:B------:R-:W-:Y:S01]  /*a700*/  IMAD.IADD R9, R9, 0x1, R83 ;  /* 0x0000000109097824 */ /* 0x000fe200078e0253 */
[----:B------:R-:W-:Y:S01]  /*a710*/  UIADD3 UR4, UR37, 0x38820, URZ ;  /* 0x0003882025047890 */ /* 0x000fe2000fffe03f */
[----:B------:R-:W-:Y:S01]  /*a720*/  IMAD R21, R81, UR9, R0 ;  /* 0x0000000951157c24 */ /* 0x000fe2000f8e0200 */
[----:B------:R-:W-:Y:S01]  /*a730*/  BSSY B1, `(.L_x_4281) ;  /* 0x000002e000017945 */ /* 0x000fe20003800000 */
[----:B------:R-:W-:Y:S01]  /*a740*/  IMAD R0, R3, 0x40, R192 ;  /* 0x0000004003007824 */ /* 0x000fe200078e02c0 */
[----:B------:R-:W-:Y:S01]  /*a750*/  SEL R3, RZ, 0x80, P0 ;  /* 0x00000080ff037807 */ /* 0x000fe20000000000 */
[----:B------:R-:W-:Y:S01]  /*a760*/  IMAD.WIDE.U32 R8, R81, UR8, R8 ;  /* 0x0000000851087c25 */ /* 0x000fe2000f8e0008 */
[----:B------:R-:W-:Y:S01]  /*a770*/  ULDC.64 UR8, c[0x0][0xb80] ;  /* 0x0002e00000087ab9 */ /* 0x000fe20000000a00 */
[----:B------:R-:W-:Y:S01]  /*a780*/  UPRMT UR4, URZ, 0x654, UR4 ;  /* 0x000006543f047896 */ /* 0x000fe20008000004 */
        /* <DEDUP_REMOVED lines=13> */
[-C--:B-1----:R-:W-:Y:S02]  /*a860*/  @!P1 LEA R80, P2, R190, R20.reuse, 0x1 ;  /* 0x00000014be509211 */ /* 0x082fe400078408ff */
        /* <DEDUP_REMOVED lines=26> */
.L_x_4282:
[----:B------:R-:W-:Y:S05]  /*aa10*/  BSYNC B1 ;  /* 0x0000000000017941 */ /* 0x000fea0003800000 */
.L_x_4281:
        /* <DEDUP_REMOVED lines=24> */
[-C--:B------:R-:W-:Y:S02]  /*aba0*/  @!P0 LEA R12, P3, R186, R6.reuse, 0x1 ;  /* 0x00000006ba0c8211 */ /* 0x080fe400078608ff */
        /* <DEDUP_REMOVED lines=13> */
.L_x_4278:
        /* <DEDUP_REMOVED lines=33> */
.L_x_4284:
        /* <DEDUP_REMOVED lines=46> */
.L_x_4286:
[----:B------:R-:W-:Y:S05]  /*b170*/  BSYNC B1 ;  /* 0x0000000000017941 */ /* 0x000fea0003800000 */
.L_x_4285:
        /* <DEDUP_REMOVED lines=60> */
[----:B------:R-:W-:Y:S01]  /*b540*/  LOP3.LUT R10, R15, 0x10, R10, 0xe2, !PT ;  /* 0x000000100f0a7812 */ /* 0x000fe200078ee20a */
[----:B------:R-:W-:-:S02]  /*b550*/  IMAD.IADD R5, R5, 0x1, R9 ;  /* 0x0000000105057824 */ /* 0x000fc400078e0209 */
[----:B------:R-:W-:Y:S02]  /*b560*/  IMAD R0, R3, UR8, RZ ;  /* 0x0000000803007c24 */ /* 0x000fe4000f8e02ff */
[----:B------:R-:W-:Y:S02]  /*b570*/  IMAD.U32 R9, RZ, RZ, UR42 ;  /* 0x0000002aff097e24 */ /* 0x000fe4000f8e00ff */
[----:B------:R-:W-:Y:S02]  /*b580*/  IMAD R3, R7, UR9, R0 ;  /* 0x0000000907037c24 */ /* 0x000fe4000f8e0200 */
[----:B------:R-:W-:Y:S02]  /*b590*/  IMAD R0, R9, 0x40, R192 ;  /* 0x0000004009007824 */ /* 0x000fe400078e02c0 */
[----:B------:R-:W-:Y:S02]  /*b5a0*/  IMAD.SHL.U32 R15, R8, 0x20, RZ ;  /* 0x00000020080f7824 */ /* 0x000fe400078e00ff */
[----:B------:R-:W-:Y:S01]  /*b5b0*/  IMAD.WIDE.U32 R4, R7, UR8, R4 ;  /* 0x0000000807047c25 */ /* 0x000fe2000f8e0004 */
[----:B------:R-:W-:Y:S01]  /*b5c0*/  SEL R7, RZ, 0x40, P0 ;  /* 0x00000040ff077807 */ /* 0x000fe20000000000 */
[----:B------:R-:W-:Y:S01]  /*b5d0*/  ULDC.64 UR8, c[0x0][0xb80] ;  /* 0x0002e00000087ab9 */ /* 0x000fe20000000a00 */
[----:B------:R-:W-:Y:S01]  /*b5e0*/  ISETP.GE.AND P0, PT, R0, R27, PT ;  /* 0x0000001b0000720c */ /* 0x000fe20003f06270 */
[----:B------:R-:W-:Y:S01]  /*b5f0*/  IMAD.IADD R3, R5, 0x1, R3 ;  /* 0x0000000105037824 */ /* 0x000fe200078e0203 */
[----:B------:R-:W-:-:S02]  /*b600*/  LOP3.LUT R6, R15, 0x20, R10, 0xe2, !PT ;  /* 0x000000200f067812 */ /* 0x000fc400078ee20a */
[----:B------:R-:W-:Y:S02]  /*b610*/  LEA R10, P1, R4, UR8, 0x1 ;  /* 0x00000008040a7c11 */ /* 0x000fe4000f8208ff */
[----:B------:R-:W-:Y:S02]  /*b620*/  LOP3.LUT R24, R6, R7, RZ, 0xfc, !PT ;  /* 0x0000000706187212 */ /* 0x000fe400078efcff */
[----:B------:R-:W-:Y:S01]  /*b630*/  LEA.HI.X R3, R4, UR9, R3, 0x1, P1 ;  /* 0x0000000904037c11 */ /* 0x000fe200088f0c03 */
[----:B------:R0:W1:Y:S01]  /*b640*/  SHFL.IDX PT, R6, R10, RZ, 0x181f ;  /* 0x00181fff0a067589 */ /* 0x00006200000e0000 */
[----:B------:R-:W-:-:S03]  /*b650*/  SEL R5, RZ, 0x80, P2 ;  /* 0x00000080ff057807 */ /* 0x000fc60001000000 */
[----:B------:R0:W2:Y:S01]  /*b660*/  SHFL.IDX PT, R7, R3, RZ, 0x181f ;  /* 0x00181fff03077589 */ /* 0x0000a200000e0000 */
[----:B------:R-:W-:Y:S01]  /*b670*/  LOP3.LUT R25, R24, R5, RZ, 0xfc, !PT ;  /* 0x0000000518197212 */ /* 0x000fe200078efcff */
[----:B------:R-:W-:Y:S06]  /*b680*/  @P0 BRA `(.L_x_4288) ;  /* 0x00000000007c0947 */ /* 0x000fec0003800000 */
[----:B------:R-:W-:Y:S02]  /*b690*/  ISETP.GE.AND P2, PT, R190, UR14, PT ;  /* 0x0000000ebe007c0c */ /* 0x000fe4000bf46270 */
[----:B------:R-:W-:Y:S02]  /*b6a0*/  ISETP.GE.AND P1, PT, R16, UR14, PT ;  /* 0x0000000e10007c0c */ /* 0x000fe4000bf26270 */
[----:B------:R-:W-:Y:S02]  /*b6b0*/  ISETP.GE.AND P5, PT, R189, UR14, PT ;  /* 0x0000000ebd007c0c */ /* 0x000fe4000bfa6270 */
[----:B------:R-:W-:-:S07]  /*b6c0*/  ISETP.GE.AND P3, PT, R188, UR14, PT ;  /* 0x0000000ebc007c0c */ /* 0x000fce000bf66270 */
[-C--:B-1----:R-:W-:Y:S02]  /*b6d0*/  @!P2 LEA R8, P0, R190, R6.reuse, 0x1 ;  /* 0x00000006be08a211 */ /* 0x082fe400078008ff */
        /* <DEDUP_REMOVED lines=26> */
.L_x_4288:
[----:B------:R-:W-:Y:S05]  /*b880*/  BSYNC B1 ;  /* 0x0000000000017941 */ /* 0x000fea0003800000 */
.L_x_4287:
        /* <DEDUP_REMOVED lines=10> */
[-C--:B-1----:R-:W-:Y:S02]  /*b930*/  @!P2 LEA R8, P0, R190, R6.reuse, 0x1 ;  /* 0x00000006be08a211 */ /* 0x082fe400078008ff */
        /* <DEDUP_REMOVED lines=25> */
.L_x_4283:
[----:B------:R-:W-:Y:S05]  /*bad0*/  BSYNC B0 ;  /* 0x0000000000007941 */ /* 0x000fea0003800000 */
.L_x_4277:
[----:B------:R-:W-:Y:S02]  /*bae0*/  ULDC UR4, c[0x0][0xd3c] ;  /* 0x00034f0000047ab9 */ /* 0x000fe40000000800 */
[----:B------:R-:W-:-:S13]  /*baf0*/  ISETP.GE.AND P0, PT, R11, UR4, PT ;  /* 0x000000040b007c0c */ /* 0x000fda000bf06270 */
[----:B------:R-:W-:Y:S05]  /*bb00*/  @!P0 BRA `(.L_x_4289) ;  /* 0xffffff5400488947 */ /* 0x000fea000383ffff */
[----:B------:R-:W-:Y:S05]  /*bb10*/  EXIT ;  /* 0x000000000000794d */ /* 0x000fea0003800000 */
.L_x_4249:
        /* <DEDUP_REMOVED lines=18> */
.L_x_4290:
        /* <DEDUP_REMOVED lines=42> */
.L_x_4296:
        /* <DEDUP_REMOVED lines=12> */
.L_x_4295:
[----:B------:R-:W-:Y:S05]  /*bfa0*/  BSYNC B0 ;  /* 0x0000000000007941 */ /* 0x000fea0003800000 */
.L_x_4294:
        /* <DEDUP_REMOVED lines=22> */
.L_x_4292:
        /* <DEDUP_REMOVED lines=16> */
.L_x_4297:
        /* <DEDUP_REMOVED lines=25> */
.L_x_4293:
[----:B------:R-:W-:Y:S02]  /*c3a0*/  IMAD.MOV.U32 R17, RZ, RZ, RZ ;  /* 0x000000ffff117224 */ /* 0x000fe400078e00ff */
[----:B------:R-:W-:Y:S02]  /*c3b0*/  IMAD.U32 R16, RZ, RZ, UR6 ;  /* 0x00000006ff107e24 */ /* 0x000fe4000f8e00ff */
[----:B------:R-:W-:-:S07]  /*c3c0*/  IMAD.MOV.U32 R18, RZ, RZ, RZ ;  /* 0x000000ffff127224 */ /* 0x000fce00078e00ff */
.L_x_4298:
[----:B------:R-:W-:-:S13]  /*c3d0*/  ISETP.NE.AND P0, PT, R5, RZ, PT ;  /* 0x000000ff0500720c */ /* 0x000fda0003f05270 */
[----:B------:R-:W0:Y:S01]  /*c3e0*/  @!P0 S2R R3, SR_CgaCtaId ;  /* 0x0000000000038919 */ /* 0x000e220000008800 */
[----:B------:R-:W-:-:S04]  /*c3f0*/  @!P0 MOV R0, 0x400 ;  /* 0x0000040000008802 */ /* 0x000fc80000000f00 */
[----:B0-----:R-:W-:-:S05]  /*c400*/  @!P0 LEA R0, R3, R0, 0x18 ;  /* 0x0000000003008211 */ /* 0x001fca00078ec0ff */
[----:B------:R0:W-:Y:S01]  /*c410*/  @!P0 STS.128 [R0+0x388d0], R16 ;  /* 0x0388d01000008388 */ /* 0x0001e20000000c00 */
[----:B------:R-:W-:Y:S06]  /*c420*/  BAR.ARV 0x5, 0x180 ;  /* 0x0146000000007b1d */ /* 0x000fec0000002000 */
.L_x_4291:
        /* <DEDUP_REMOVED lines=29> */
[----:B------:R-:W-:Y:S01]  /*c600*/  STL [R1+0x5c], RZ ;  /* 0x00005cff01007387 */ /* 0x000fe20000100800 */
[----:B0-----:R-:W-:-:S03]  /*c610*/  LOP3.LUT R4, R0, 0x40, RZ, 0xfc, !PT ;  /* 0x0000004000047812 */ /* 0x001fc600078efcff */
[----:B------:R0:W-:Y:S01]  /*c620*/  STL [R1+0x18], R2 ;  /* 0x0000180201007387 */ /* 0x0001e20000100800 */
[C---:B------:R-:W-:Y:S02]  /*c630*/  LOP3.LUT R4, R0.reuse, 0x100, RZ, 0xfc, !PT ;  /* 0x0000010000047812 */ /* 0x040fe400078efcff */
[C---:B-1----:R-:W-:Y:S01]  /*c640*/  LOP3.LUT R3, R0.reuse, 0x80, RZ, 0xfc, !PT ;  /* 0x0000008000037812 */ /* 0x042fe200078efcff */
[----:B------:R1:W-:Y:S01]  /*c650*/  STL [R1+0xc], RZ ;  /* 0x00000cff01007387 */ /* 0x0003e20000100800 */
[C---:B------:R-:W-:Y:S02]  /*c660*/  LOP3.LUT R3, R0.reuse, 0x140, RZ, 0xfc, !PT ;  /* 0x0000014000037812 */ /* 0x040fe400078efcff */
[C---:B0-----:R-:W-:Y:S02]  /*c670*/  LOP3.LUT R2, R0.reuse, 0xc0, RZ, 0xfc, !PT ;  /* 0x000000c000027812 */ /* 0x041fe400078efcff */
[C---:B------:R-:W-:Y:S02]  /*c680*/  LOP3.LUT R2, R0.reuse, 0x180, RZ, 0xfc, !PT ;  /* 0x0000018000027812 */ /* 0x040fe400078efcff */
[----:B-1----:R-:W-:-:S07]  /*c690*/  LOP3.LUT R0, R0, 0x1c0, RZ, 0xfc, !PT ;  /* 0x000001c000007812 */ /* 0x002fce00078efcff */
.L_x_4423:
[----:B01----:R-:W0:Y:S02]  /*c6a0*/  LDC.64 R2, c[0x0][0xd88] ;  /* 0x00036200ff027b82 */ /* 0x003e240000000a00 */
[----:B0-----:R-:W-:-:S05]  /*c6b0*/  IMAD.WIDE R2, R19, 0x4, R2 ;  /* 0x0000000413027825 */ /* 0x001fca00078e0202 */
[----:B--2---:R-:W2:Y:S01]  /*c6c0*/  LDG.E R11, desc[UR38][R2.64] ;  /* 0x00000026020b7981 */ /* 0x004ea2000c1e1900 */
        /* <DEDUP_REMOVED lines=17> */
[----:B------:R1:W5:Y:S01]  /*c7e0*/  @P0 LDG.E R0, desc[UR38][R2.64] ;  /* 0x0000002602000981 */ /* 0x000362000c1e1900 */
        /* <DEDUP_REMOVED lines=35> */
.L_x_4300:
        /* <DEDUP_REMOVED lines=12> */
.L_x_4301:
[----:B------:R-:W-:Y:S05]  /*cae0*/  @!P0 BRA `(.L_x_4302) ;  /* 0x00000000000c8947 */ /* 0x000fea0003800000 */
[----:B------:R-:W2:Y:S04]  /*caf0*/  LDG.E R6, desc[UR38][R4.64] ;  /* 0x0000002604067981 */ /* 0x000ea8000c1e1900 */
[----:B------:R-:W2:Y:S02]  /*cb00*/  LDG.E R4, desc[UR38][R4.64+0x4] ;  /* 0x0000042604047981 */ /* 0x000ea4000c1e1900 */
[----:B--2---:R-:W-:-:S07]  /*cb10*/  IMAD.IADD R6, R4, 0x1, -R6 ;  /* 0x0000000104067824 */ /* 0x004fce00078e0a06 */
.L_x_4302:
        /* <DEDUP_REMOVED lines=20> */
[----:B---3--:R-:W2:Y:S04]  /*cc60*/  @P0 ATOMG.E.ADD.STRONG.GPU PT, R2, desc[UR38][R4.64], R2 ;  /* 0x00000002040209a8 */ /* 0x008ea800081ee1e6 */
[----:B--2---:R2:W3:Y:S02]  /*cc70*/  SHFL.IDX PT, R2, R2, R0, 0x1f ;  /* 0x00001f0002027589 */ /* 0x0044e400000e0000 */
[----:B--2---:R-:W2:Y:S02]  /*cc80*/  S2R R0, SR_LTMASK ;  /* 0x0000000000007919 */ /* 0x004ea40000003900 */
[----:B--2---:R-:W-:-:S06]  /*cc90*/  LOP3.LUT R0, R0, UR4, RZ, 0xc0, !PT ;  /* 0x0000000400007c12 */ /* 0x004fcc000f8ec0ff */
[----:B------:R-:W3:Y:S02]  /*cca0*/  POPC R0, R0 ;  /* 0x0000000000007309 */ /* 0x000ee40000000000 */
[----:B---3--:R-:W-:Y:S01]  /*ccb0*/  IADD3 R16, R2, UR36, R0 ;  /* 0x0000002402107c10 */ /* 0x008fe2000fffe000 */
[----:B------:R-:W-:Y:S06]  /*ccc0*/  BRA `(.L_x_4305) ;  /* 0x0000005c00987947 */ /* 0x000fec0003800000 */
.L_x_4304:
        /* <DEDUP_REMOVED lines=21> */
.L_x_4307:
[----:B------:R-:W-:Y:S05]  /*ce20*/  BSYNC B6 ;  /* 0x0000000000067941 */ /* 0x000fea0003800000 */
.L_x_4306:
        /* <DEDUP_REMOVED lines=21> */
.L_x_4310:
        /* <DEDUP_REMOVED lines=16> */
.L_x_4309:
[----:B------:R-:W-:Y:S05]  /*d080*/  BSYNC B6 ;  /* 0x0000000000067941 */ /* 0x000fea0003800000 */
.L_x_4308:
        /* <DEDUP_REMOVED lines=26> */
.L_x_4438:
        /* <DEDUP_REMOVED lines=11> */
.L_x_4441:
        /* <DEDUP_REMOVED lines=25> */
.L_x_4314:
[----:B------:R-:W3:Y:S04]  /*d470*/  LDL R7, [R1+0x4] ;  /* 0x0000040001077983 */ /* 0x000ee80000100800 */
[----:B-12---:R-:W3:Y:S04]  /*d480*/  LDL R0, [R1+0xc] ;  /* 0x00000c0001007983 */ /* 0x006ee80000100800 */
[----:B------:R-:W2:Y:S01]  /*d490*/  LDL R2, [R1+0x18] ;  /* 0x0000180001027983 */ /* 0x000ea20000100800 */
[----:B---3--:R-:W-:Y:S01]  /*d4a0*/  IMAD R0, R0, 0x8, R7 ;  /* 0x0000000800007824 */ /* 0x008fe200078e0207 */
[----:B--2---:R-:W-:-:S04]  /*d4b0*/  SHF.L.U32 R2, R2, 0x1f, RZ ;  /* 0x0000001f02027819 */ /* 0x004fc800000006ff */
[----:B------:R-:W1:Y:S02]  /*d4c0*/  SYNCS.PHASECHK.TRANS64.TRYWAIT P0, [R0+URZ+0x38840], R2 ;  /* 0x03884002000075a7 */ /* 0x000e64000800017f */
[----:B-1----:R-:W-:Y:S05]  /*d4d0*/  @!P0 BRA `(.L_x_4315) ;  /* 0x0000006400d88947 */ /* 0x002fea0003800000 */
.L_x_4442:
        /* <DEDUP_REMOVED lines=11> */
.L_x_4316:
        /* <DEDUP_REMOVED lines=27> */
.L_x_4312:
[----:B-1----:R-:W3:Y:S04]  /*d740*/  LDL R0, [R1+0x4] ;  /* 0x0000040001007983 */ /* 0x002ee80000100800 */
[----:B------:R-:W4:Y:S04]  /*d750*/  LDL.LU R4, [R1+0x24] ;  /* 0x0000240001047983 */ /* 0x000f280000300800 */
[----:B------:R-:W5:Y:S04]  /*d760*/  LDL.LU R3, [R1+0x40] ;  /* 0x0000400001037983 */ /* 0x000f680000300800 */
[----:B--2---:R-:W2:Y:S01]  /*d770*/  LDL R2, [R1+0x28] ;  /* 0x0000280001027983 */ /* 0x004ea20000100800 */
[----:B------:R-:W-:Y:S05]  /*d780*/  WARPSYNC.ALL ;  /* 0x0000000000007948 */ /* 0x000fea0003800000 */
[----:B------:R-:W-:Y:S01]  /*d790*/  ULDC.64 UR4, c[0x0][0xaf8] ;  /* 0x0002be0000047ab9 */ /* 0x000fe20000000a00 */
[----:B------:R-:W-:Y:S01]  /*d7a0*/  BSSY B6, `(.L_x_4317) ;  /* 0x000001f000067945 */ /* 0x000fe20003800000 */
[----:B------:R-:W-:Y:S01]  /*d7b0*/  BAR.SYNC.DEFER_BLOCKING 0x8, 0x100 ;  /* 0x0204000000007b1d */ /* 0x000fe20000010000 */
[----:B------:R-:W-:-:S04]  /*d7c0*/  ISETP.NE.U32.AND P0, PT, RZ, UR4, PT ;  /* 0x00000004ff007c0c */ /* 0x000fc8000bf05070 */
[----:B------:R-:W-:Y:S01]  /*d7d0*/  ISETP.NE.AND.EX P0, PT, RZ, UR5, PT, P0 ;  /* 0x00000005ff007c0c */ /* 0x000fe2000bf05300 */
[----:B---3--:R-:W-:-:S05]  /*d7e0*/  VIADD R0, R0, 0x20400 ;  /* 0x0002040000007836 */ /* 0x008fca0000000000 */
[----:B------:R-:W-:Y:S02]  /*d7f0*/  LOP3.LUT P1, RZ, R0, 0x3ff, RZ, 0xc0, !PT ;  /* 0x000003ff00ff7812 */ /* 0x000fe4000782c0ff */
[----:B----4-:R-:W-:Y:S02]  /*d800*/  SEL R0, R4, RZ, !P0 ;  /* 0x000000ff04007207 */ /* 0x010fe40004000000 */
[----:B-----5:R-:W-:-:S03]  /*d810*/  SEL R3, R3, RZ, !P0 ;  /* 0x000000ff03037207 */ /* 0x020fc60004000000 */
[----:B------:R1:W-:Y:S01]  /*d820*/  STL [R1+0x34], R0 ;  /* 0x0000340001007387 */ /* 0x0003e20000100800 */
[----:B--2---:R-:W-:-:S03]  /*d830*/  SHF.R.S32.HI R2, RZ, 0x1f, R2 ;  /* 0x0000001fff027819 */ /* 0x004fc60000011402 */
[----:B------:R2:W-:Y:S01]  /*d840*/  STL [R1+0x54], R3 ;  /* 0x0000540301007387 */ /* 0x0005e20000100800 */
[----:B-1----:R-:W-:-:S05]  /*d850*/  SHF.R.S32.HI R0, RZ, 0x1f, R18 ;  /* 0x0000001fff007819 */ /* 0x002fca0000011412 */
        /* <DEDUP_REMOVED lines=19> */
.L_x_4318:
[----:B------:R-:W-:Y:S05]  /*d990*/  BSYNC B6 ;  /* 0x0000000000067941 */ /* 0x000fea0003800000 */
.L_x_4317:
[----:B------:R-:W3:Y:S01]  /*d9a0*/  LDL R4, [R1+0x40] ;  /* 0x0000400001047983 */ /* 0x000ee20000100800 */
[----:B------:R-:W1:Y:S01]  /*d9b0*/  LDC R7, c[0x0][0x448] ;  /* 0x00011200ff077b82 */ /* 0x000e620000000800 */
[----:B------:R-:W-:Y:S01]  /*d9c0*/  ULDC.64 UR4, c[0x0][0x298] ;  /* 0x0000a60000047ab9 */ /* 0x000fe20000000a00 */
[----:B------:R-:W-:Y:S01]  /*d9d0*/  ULDC.64 UR6, c[0x0][0x280] ;  /* 0x0000a00000067ab9 */ /* 0x000fe20000000a00 */
[----:B------:R-:W4:Y:S04]  /*d9e0*/  LDL R10, [R1+0x28] ;  /* 0x00002800010a7983 */ /* 0x000f280000100800 */
[----:B------:R-:W4:Y:S01]  /*d9f0*/  LDL R9, [R1+0x50] ;  /* 0x0000500001097983 */ /* 0x000f220000100800 */
[----:B--2---:R-:W2:Y:S01]  /*da00*/  S2R R2, SR_TID.X ;  /* 0x0000000000027919 */ /* 0x004ea20000002100 */
[----:B------:R-:W0:Y:S02]  /*da10*/  S2R R0, SR_TID.X ;  /* 0x0000000000007919 */ /* 0x000e240000002100 */
[----:B------:R-:W4:Y:S04]  /*da20*/  LDL R8, [R1+0x54] ;  /* 0x0000540001087983 */ /* 0x000f280000100800 */
[----:B------:R-:W4:Y:S01]  /*da30*/  LDL R6, [R1+0x34] ;  /* 0x0000340001067983 */ /* 0x000f220000100800 */
[----:B-1----:R-:W-:-:S13]  /*da40*/  ISETP.NE.AND P0, PT, R7, 0x1, PT ;  /* 0x000000010700780c */ /* 0x002fda0003f05270 */
[----:B------:R-:W1:Y:S01]  /*da50*/  @P0 LDC R3, c[0x0][0x450] ;  /* 0x00011400ff030b82 */ /* 0x000e620000000800 */
[----:B--2---:R-:W-:-:S04]  /*da60*/  LOP3.LUT R2, R2, 0x7f, RZ, 0xc0, !PT ;  /* 0x0000007f02027812 */ /* 0x004fc800078ec0ff */
[----:B------:R-:W-:Y:S01]  /*da70*/  SHF.R.U32.HI R2, RZ, 0x3, R2 ;  /* 0x00000003ff027819 */ /* 0x000fe20000011602 */
[----:B0-----:R-:W-:-:S05]  /*da80*/  IMAD.SHL.U32 R0, R0, 0x10, RZ ;  /* 0x0000001000007824 */ /* 0x001fca00078e00ff */
[----:B------:R-:W-:Y:S02]  /*da90*/  LOP3.LUT R0, R2, 0x70, R0, 0xf8, !PT ;  /* 0x0000007002007812 */ /* 0x000fe400078ef800 */
[----:B------:R-:W0:Y:S03]  /*daa0*/  @P0 LDC R2, c[0x0][0x44c] ;  /* 0x00011300ff020b82 */ /* 0x000e260000000800 */
[----:B------:R-:W-:-:S04]  /*dab0*/  IMAD R5, R17, 0x40, R0 ;  /* 0x0000004011057824 */ /* 0x000fc800078e0200 */
[----:B------:R-:W-:Y:S01]  /*dac0*/  IMAD.MOV.U32 R0, RZ, RZ, R5 ;  /* 0x000000ffff007224 */ /* 0x000fe200078e0005 */
[----:B------:R2:W-:Y:S01]  /*dad0*/  STL [R1+0x24], R5 ;  /* 0x0000240501007387 */ /* 0x0005e20000100800 */
[----:B0-----:R-:W-:-:S05]  /*dae0*/  @P0 IMAD.HI.U32 R2, R5, R2, RZ ;  /* 0x0000000205020227 */ /* 0x001fca00078e00ff */
[----:B-1----:R-:W-:Y:S01]  /*daf0*/  @P0 SHF.R.U32.HI R0, RZ, R3, R2 ;  /* 0x00000003ff000219 */ /* 0x002fe20000011602 */
[----:B---3--:R-:W-:-:S04]  /*db00*/  IMAD R2, R4, UR4, RZ ;  /* 0x0000000404027c24 */ /* 0x008fc8000f8e02ff */
[C---:B----4-:R-:W-:Y:S02]  /*db10*/  IMAD R4, R10.reuse, UR5, R2 ;  /* 0x000000050a047c24 */ /* 0x050fe4000f8e0202 */
[----:B------:R-:W-:Y:S01]  /*db20*/  IMAD.WIDE.U32 R2, R10, UR4, RZ ;  /* 0x000000040a027c25 */ /* 0x000fe2000f8e00ff */
[----:B------:R-:W-:-:S03]  /*db30*/  ULDC.64 UR4, c[0x0][0x2d8] ;  /* 0x0000b60000047ab9 */ /* 0x000fc60000000a00 */
[----:B------:R-:W-:Y:S02]  /*db40*/  IMAD.IADD R3, R3, 0x1, R4 ;  /* 0x0000000103037824 */ /* 0x000fe400078e0204 */
[----:B------:R-:W-:Y:S02]  /*db50*/  IMAD R4, R9, UR4, RZ ;  /* 0x0000000409047c24 */ /* 0x000fe4000f8e02ff */
[----:B------:R0:W5:Y:S01]  /*db60*/  LDL R9, [R1+0x14] ;  /* 0x0000140001097983 */ /* 0x0001620000100800 */
[----:B------:R-:W-:-:S04]  /*db70*/  IMAD.WIDE.U32 R2, R18, UR4, R2 ;  /* 0x0000000412027c25 */ /* 0x000fc8000f8e0002 */
[----:B------:R-:W-:Y:S01]  /*db80*/  IMAD R4, R18, UR5, R4 ;  /* 0x0000000512047c24 */ /* 0x000fe2000f8e0204 */
[----:B------:R-:W-:-:S03]  /*db90*/  ULDC.64 UR4, c[0x0][0x2e0] ;  /* 0x0000b80000047ab9 */ /* 0x000fc60000000a00 */
[----:B------:R-:W-:Y:S02]  /*dba0*/  IMAD.IADD R3, R3, 0x1, R4 ;  /* 0x0000000103037824 */ /* 0x000fe400078e0204 */
[----:B------:R-:W-:Y:S02]  /*dbb0*/  IMAD R4, R8, UR4, RZ ;  /* 0x0000000408047c24 */ /* 0x000fe4000f8e02ff */
[----:B------:R-:W1:Y:S01]  /*dbc0*/  S2R R8, SR_TID.X ;  /* 0x0000000000087919 */ /* 0x000e620000002100 */
[----:B------:R-:W-:-:S04]  /*dbd0*/  IMAD.WIDE.U32 R2, R6, UR4, R2 ;  /* 0x0000000406027c25 */ /* 0x000fc8000f8e0002 */
[----:B------:R-:W-:Y:S01]  /*dbe0*/  IMAD R4, R6, UR5, R4 ;  /* 0x0000000506047c24 */ /* 0x000fe2000f8e0204 */
[----:B------:R-:W-:-:S03]  /*dbf0*/  ULDC.64 UR4, c[0x0][0x2d0] ;  /* 0x0000b40000047ab9 */ /* 0x000fc60000000a00 */
[----:B------:R-:W-:Y:S01]  /*dc00*/  IMAD.IADD R3, R3, 0x1, R4 ;  /* 0x0000000103037824 */ /* 0x000fe200078e0204 */
[----:B------:R-:W-:-:S05]  /*dc10*/  SHF.R.S32.HI R4, RZ, 0x1f, R0 ;  /* 0x0000001fff047819 */ /* 0x000fca0000011400 */
[----:B------:R-:W-:Y:S02]  /*dc20*/  IMAD R4, R4, UR4, RZ ;  /* 0x0000000404047c24 */ /* 0x000fe4000f8e02ff */
[----:B------:R-:W-:-:S04]  /*dc30*/  IMAD.WIDE.U32 R2, R0, UR4, R2 ;  /* 0x0000000400027c25 */ /* 0x000fc8000f8e0002 */
[----:B------:R-:W-:Y:S01]  /*dc40*/  IMAD R4, R0, UR5, R4 ;  /* 0x0000000500047c24 */ /* 0x000fe2000f8e0204 */
[----:B------:R-:W-:Y:S01]  /*dc50*/  ULDC.64 UR4, c[0x0][0x2c8] ;  /* 0x0000b20000047ab9 */ /* 0x000fe20000000a00 */
[----:B------:R-:W-:-:S04]  /*dc60*/  IMAD.MOV R0, RZ, RZ, -R0 ;  /* 0x000000ffff007224 */ /* 0x000fc800078e0a00 */
[----:B------:R-:W-:-:S05]  /*dc70*/  IMAD R0, R7, R0, R5 ;  /* 0x0000000007007224 */ /* 0x000fca00078e0205 */
[----:B------:R-:W-:Y:S01]  /*dc80*/  SHF.R.S32.HI R6, RZ, 0x1f, R0 ;  /* 0x0000001fff067819 */ /* 0x000fe20000011400 */
[----:B------:R-:W-:Y:S02]  /*dc90*/  IMAD.IADD R3, R3, 0x1, R4 ;  /* 0x0000000103037824 */ /* 0x000fe400078e0204 */
[----:B-1----:R-:W-:Y:S02]  /*dca0*/  IMAD.SHL.U32 R10, R8, 0x8, RZ ;  /* 0x00000008080a7824 */ /* 0x002fe400078e00ff */
[----:B------:R-:W-:Y:S02]  /*dcb0*/  IMAD R6, R6, UR4, RZ ;  /* 0x0000000406067c24 */ /* 0x000fe4000f8e02ff */
[----:B--2---:R-:W-:Y:S01]  /*dcc0*/  IMAD.WIDE.U32 R4, R0, UR4, R2 ;  /* 0x0000000400047c25 */ /* 0x004fe2000f8e0002 */
[----:B------:R-:W-:Y:S01]  /*dcd0*/  LOP3.LUT R10, R10, 0x38, RZ, 0xc0, !PT ;  /* 0x000000380a0a7812 */ /* 0x000fe200078ec0ff */
[----:B------:R-:W-:Y:S02]  /*dce0*/  ULDC UR4, c[0x0][0x2b8] ;  /* 0x0000ae0000047ab9 */ /* 0x000fe40000000800 */
[----:B------:R-:W-:Y:S01]  /*dcf0*/  IMAD R0, R0, UR5, R6 ;  /* 0x0000000500007c24 */ /* 0x000fe2000f8e0206 */
[----:B------:R-:W-:-:S03]  /*dd00*/  LEA R3, P1, R4, UR6, 0x1 ;  /* 0x0000000604037c11 */ /* 0x000fc6000f8208ff */
[----:B------:R-:W-:Y:S01]  /*dd10*/  IMAD.IADD R0, R5, 0x1, R0 ;  /* 0x0000000105007824 */ /* 0x000fe200078e0200 */
[----:B------:R-:W-:Y:S01]  /*dd20*/  ISETP.GE.AND P0, PT, R10, UR4, PT ;  /* 0x000000040a007c0c */ /* 0x000fe2000bf06270 */
[----:B------:R-:W-:Y:S01]  /*dd30*/  UMOV UR4, 0xffffffff ;  /* 0xffffffff00047882 */ /* 0x000fe20000000000 */
[----:B------:R-:W-:Y:S02]  /*dd40*/  LOP3.LUT R8, R8, 0x7f, RZ, 0xc0, !PT ;  /* 0x0000007f08087812 */ /* 0x000fe400078ec0ff */
[----:B------:R-:W-:Y:S02]  /*dd50*/  LEA.HI.X R2, R4, UR7, R0, 0x1, P1 ;  /* 0x0000000704027c11 */ /* 0x000fe400088f0c00 */
[----:B------:R-:W-:Y:S01]  /*dd60*/  SHF.R.U32.HI R8, RZ, 0x3, R8 ;  /* 0x00000003ff087819 */ /* 0x000fe20000011608 */
[----:B0-----:R-:W-:Y:S06]  /*dd70*/  BRA.DIV UR4, `(.L_x_4319) ;  /* 0x0000005e04c47947 */ /* 0x001fec000b800000 */
[----:B------:R-:W2:Y:S01]  /*dd80*/  LDL R6, [R1+0x38] ;  /* 0x0000380001067983 */ /* 0x000ea20000100800 */
[----:B------:R-:W-:-:S03]  /*dd90*/  IMAD R17, R17, 0x40, R8 ;  /* 0x0000004011117824 */ /* 0x000fc600078e0208 */
[----:B------:R-:W0:Y:S04]  /*dda0*/  SHFL.IDX PT, R5, R3, RZ, 0x181f ;  /* 0x00181fff03057589 */ /* 0x000e2800000e0000 */
[----:B------:R-:W1:Y:S01]  /*ddb0*/  SHFL.IDX PT, R4, R2, RZ, 0x181f ;  /* 0x00181fff02047589 */ /* 0x000e6200000e0000 */
[----:B--2---:R-:W-:-:S03]  /*ddc0*/  IMAD R0, R6, R7, RZ ;  /* 0x0000000706007224 */ /* 0x004fc600078e02ff */
[----:B------:R-:W-:Y:S01]  /*ddd0*/  SHFL.IDX PT, R6, R2, 0x1, 0x181f ;  /* 0x00381f0002067f89 */ /* 0x000fe200000e0000 */
[C---:B------:R-:W-:Y:S01]  /*dde0*/  VIADD R7, R17.reuse, 0x10 ;  /* 0x0000001011077836 */ /* 0x040fe20000000000 */
[----:B------:R-:W-:-:S04]  /*ddf0*/  ISETP.GE.AND P1, PT, R17, R0, PT ;  /* 0x000000001100720c */ /* 0x000fc80003f26270 */
[----:B------:R2:W-:Y:S09]  /*de00*/  STL [R1+0x4c], R7 ;  /* 0x00004c0701007387 */ /* 0x0005f20000100800 */
[----:B0-----:R-:W-:-:S05]  /*de10*/  @!P1 LEA R5, P2, R10, R5, 0x1 ;  /* 0x000000050a059211 */ /* 0x001fca00078408ff */
[----:B-1----:R-:W-:-:S05]  /*de20*/  @!P1 IMAD.X R4, RZ, RZ, R4, P2 ;  /* 0x000000ffff049224 */ /* 0x002fca00010e0604 */
        /* <DEDUP_REMOVED lines=25> */
.L_x_4451:
[----:B------:R1:W5:Y:S01]  /*dfc0*/  LDL R8, [R1+0x4] ;  /* 0x0000040001087983 */ /* 0x0003620000100800 */
[----:B0-----:R-:W-:-:S05]  /*dfd0*/  VIADD R2, R17, 0x30 ;  /* 0x0000003011027836 */ /* 0x001fca0000000000 */
        /* <DEDUP_REMOVED lines=10> */
.L_x_4320:
[----:B------:R-:W2:Y:S01]  /*e080*/  LDL R0, [R1+0x4] ;  /* 0x0000040001007983 */ /* 0x000ea20000100800 */
[----:B------:R-:W-:Y:S02]  /*e090*/  PLOP3.LUT P1, PT, P1, P0, PT, 0xa2, 0x0 ;  /* 0x000000000000781c */ /* 0x000fe40000f21472 */
[----:B--2---:R-:W-:-:S08]  /*e0a0*/  @P0 R2UR P1, UR4, R0 ;  /* 0x00000000000402ca */ /* 0x004fd00000020000 */
[----:B------:R-:W-:-:S05]  /*e0b0*/  @P0 PLOP3.LUT P0, PT, P1, PT, PT, 0x80, 0x0 ;  /* 0x000000000000081c */ /* 0x000fca0000f0f070 */
[----:B------:R-:W-:Y:S01]  /*e0c0*/  @!P1 SYNCS.ARRIVE.TRANS64.RED.A0T1 RZ, [UR4+0x38800], RZ ;  /* 0x038800ffffff99a7 */ /* 0x000fe20008200404 */
[----:B------:R-:W-:Y:S07]  /*e0d0*/  @!P1 ARRIVES.LDGSTSBAR.64.TRANSCNT [UR4+0x38800] ;  /* 0x03880000ff0099b0 */ /* 0x000fee0008000a84 */
[----:B------:R-:W-:Y:S05]  /*e0e0*/  @P0 BRA.U.ANY `(.L_x_4320) ;  /* 0xfffffffd00e40947 */ /* 0x000fea000393ffff */
[----:B------:R-:W-:Y:S01]  /*e0f0*/  NOP ;  /* 0x0000000000007918 */ /* 0x000fe20000000000 */
[----:B-1----:R-:W2:Y:S01]  /*e100*/  LDL.LU R2, [R1+0x40] ;  /* 0x0000400001027983 */ /* 0x002ea20000300800 */
[----:B------:R-:W-:Y:S01]  /*e110*/  ULDC.64 UR4, c[0x0][0x398] ;  /* 0x0000e60000047ab9 */ /* 0x000fe20000000a00 */
[----:B------:R0:W-:Y:S02]  /*e120*/  SYNCS.ARRIVE.TRANS64.A1T0 RZ, [R0+URZ+0x38800], RZ ;  /* 0x038800ff00ff79a7 */ /* 0x0001e4000810003f */
[----:B------:R-:W3:Y:S01]  /*e130*/  LDL.LU R3, [R1+0x28] ;  /* 0x0000280001037983 */ /* 0x000ee20000300800 */
[----:B------:R-:W-:Y:S01]  /*e140*/  BSSY B6, `(.L_x_4321) ;  /* 0x000001a000067945 */ /* 0x000fe20003800000 */
[----:B0-----:R-:W-:-:S05]  /*e150*/  VIADD R0, R0, 0x26400 ;  /* 0x0002640000007836 */ /* 0x001fca0000000000 */
[----:B------:R-:W-:Y:S01]  /*e160*/  LOP3.LUT P0, RZ, R0, 0x3ff, RZ, 0xc0, !PT ;  /* 0x000003ff00ff7812 */ /* 0x000fe2000780c0ff */
[----:B--2---:R-:W-:-:S04]  /*e170*/  IMAD R2, R2, UR4, RZ ;  /* 0x0000000402027c24 */ /* 0x004fc8000f8e02ff */
[C---:B---3--:R-:W-:Y:S02]  /*e180*/  IMAD R2, R3.reuse, UR5, R2 ;  /* 0x0000000503027c24 */ /* 0x048fe4000f8e0202 */
[----:B------:R-:W-:-:S04]  /*e190*/  IMAD.WIDE.U32 R4, R3, UR4, RZ ;  /* 0x0000000403047c25 */ /* 0x000fc8000f8e00ff */
[----:B------:R-:W-:Y:S01]  /*e1a0*/  IMAD.IADD R0, R5, 0x1, R2 ;  /* 0x0000000105007824 */ /* 0x000fe200078e0202 */
[----:B------:R0:W-:Y:S04]  /*e1b0*/  STL.64 [R1+0x40], R4 ;  /* 0x0000400401007387 */ /* 0x0001e80000100a00 */
        /* <DEDUP_REMOVED lines=13> */
[----:B-----5:R-:W-:Y:S02]  /*e290*/  IMAD.MOV.U32 R8, RZ, RZ, 0x70 ;  /* 0x00000070ff087424 */ /* 0x020fe400078e00ff */
[----:B------:R-:W-:Y:S02]  /*e2a0*/  IMAD.MOV.U32 R12, RZ, RZ, 0x1 ;  /* 0x00000001ff0c7424 */ /* 0x000fe400078e00ff */
[----:B------:R-:W-:-:S07]  /*e2b0*/  IMAD.MOV.U32 R13, RZ, RZ, RZ ;  /* 0x000000ffff0d7224 */ /* 0x000fce00078e00ff */
[----:B------:R-:W-:-:S07]  /*e2c0*/  LEPC R20, `(.L_x_4322) ;  /* 0x000000001014794e */ /* 0x000fce0000000000 */
[----:B0-----:R-:W-:Y:S05]  /*e2d0*/  CALL.ABS.NOINC R2 ;  /* 0x0000000002007343 */ /* 0x001fea0003c00000 */
.L_x_4322:
[----:B------:R-:W-:Y:S05]  /*e2e0*/  BSYNC B6 ;  /* 0x0000000000067941 */ /* 0x000fea0003800000 */
.L_x_4321:
[----:B------:R-:W2:Y:S01]  /*e2f0*/  LDL.LU R6, [R1+0x28] ;  /* 0x0000280001067983 */ /* 0x000ea20000300800 */
[----:B------:R-:W1:Y:S01]  /*e300*/  LDC R7, c[0x0][0x448] ;  /* 0x00011200ff077b82 */ /* 0x000e620000000800 */
[----:B------:R-:W-:Y:S02]  /*e310*/  ULDC.64 UR4, c[0x0][0x3d8] ;  /* 0x0000f60000047ab9 */ /* 0x000fe40000000a00 */
[----:B------:R-:W2:Y:S04]  /*e320*/  LDL.LU.64 R2, [R1+0x40] ;  /* 0x0000400001027983 */ /* 0x000ea80000300a00 */
[----:B0-----:R-:W3:Y:S04]  /*e330*/  LDL.LU R0, [R1+0x50] ;  /* 0x0000500001007983 */ /* 0x001ee80000300800 */
[----:B------:R-:W4:Y:S04]  /*e340*/  LDL.LU R5, [R1+0x54] ;  /* 0x0000540001057983 */ /* 0x000f280000300800 */
[----:B------:R-:W4:Y:S01]  /*e350*/  LDL.LU R4, [R1+0x34] ;  /* 0x0000340001047983 */ /* 0x000f220000300800 */
[----:B-1----:R-:W-:Y:S01]  /*e360*/  ISETP.NE.AND P0, PT, R7, 0x1, PT ;  /* 0x000000010700780c */ /* 0x002fe20003f05270 */
[----:B--2---:R-:W-:-:S02]  /*e370*/  IMAD.MOV.U32 R3, RZ, RZ, R6 ;  /* 0x000000ffff037224 */ /* 0x004fc400078e0006 */
[----:B------:R-:W2:Y:S01]  /*e380*/  LDL.LU R6, [R1+0x24] ;  /* 0x0000240001067983 */ /* 0x000ea20000300800 */
[----:B---3--:R-:W-:-:S03]  /*e390*/  IMAD R0, R0, UR4, RZ ;  /* 0x0000000400007c24 */ /* 0x008fc6000f8e02ff */
[----:B------:R-:W3:Y:S01]  /*e3a0*/  LDL.LU R9, [R1+0x8] ;  /* 0x0000080001097983 */ /* 0x000ee20000300800 */
[----:B------:R-:W-:-:S04]  /*e3b0*/  IMAD.WIDE.U32 R2, R18, UR4, R2 ;  /* 0x0000000412027c25 */ /* 0x000fc8000f8e0002 */
[----:B------:R-:W-:Y:S01]  /*e3c0*/  IMAD R0, R18, UR5, R0 ;  /* 0x0000000512007c24 */ /* 0x000fe2000f8e0200 */
[----:B------:R-:W-:-:S03]  /*e3d0*/  ULDC.64 UR4, c[0x0][0x3e0] ;  /* 0x0000f80000047ab9 */ /* 0x000fc60000000a00 */
[----:B------:R-:W-:Y:S02]  /*e3e0*/  IMAD.IADD R3, R3, 0x1, R0 ;  /* 0x0000000103037824 */ /* 0x000fe400078e0200 */
[----:B----4-:R-:W-:Y:S02]  /*e3f0*/  IMAD R0, R5, UR4, RZ ;  /* 0x0000000405007c24 */ /* 0x010fe4000f8e02ff */
[C---:B------:R-:W-:Y:S01]  /*e400*/  IMAD.WIDE.U32 R2, R4.reuse, UR4, R2 ;  /* 0x0000000404027c25 */ /* 0x040fe2000f8e0002 */
[----:B------:R-:W0:Y:S03]  /*e410*/  @P0 LDC R5, c[0x0][0x450] ;  /* 0x00011400ff050b82 */ /* 0x000e260000000800 */
[----:B------:R-:W-:Y:S01]  /*e420*/  IMAD R0, R4, UR5, R0 ;  /* 0x0000000504007c24 */ /* 0x000fe2000f8e0200 */
[----:B-----5:R-:W1:Y:S01]  /*e430*/  S2R R8, SR_TID.X ;  /* 0x0000000000087919 */ /* 0x020e620000002100 */
[----:B------:R-:W-:-:S02]  /*e440*/  ULDC.64 UR4, c[0x0][0x3d0] ;  /* 0x0000f40000047ab9 */ /* 0x000fc40000000a00 */
[----:B------:R-:W-:Y:S02]  /*e450*/  IMAD.IADD R3, R3, 0x1, R0 ;  /* 0x0000000103037824 */ /* 0x000fe400078e0200 */
[----:B------:R-:W2:Y:S01]  /*e460*/  @P0 LDC R0, c[0x0][0x44c] ;  /* 0x00011300ff000b82 */ /* 0x000ea20000000800 */
[----:B-1----:R-:W-:-:S05]  /*e470*/  IMAD.SHL.U32 R8, R8, 0x8, RZ ;  /* 0x0000000808087824 */ /* 0x002fca00078e00ff */
[----:B------:R-:W-:-:S04]  /*e480*/  LOP3.LUT R8, R8, 0x38, RZ, 0xc0, !PT ;  /* 0x0000003808087812 */ /* 0x000fc800078ec0ff */
[C---:B------:R-:W-:Y:S02]  /*e490*/  LOP3.LUT R11, R8.reuse, 0x80, RZ, 0xfc, !PT ;  /* 0x00000080080b7812 */ /* 0x040fe400078efcff */
[----:B------:R-:W-:Y:S01]  /*e4a0*/  LOP3.LUT R8, R8, 0x40, RZ, 0xfc, !PT ;  /* 0x0000004008087812 */ /* 0x000fe200078efcff */
[----:B--2---:R-:W-:-:S04]  /*e4b0*/  @P0 IMAD.HI.U32 R0, R6, R0, RZ ;  /* 0x0000000006000227 */ /* 0x004fc800078e00ff */
[----:B------:R-:W-:Y:S01]  /*e4c0*/  IMAD.MOV.U32 R4, RZ, RZ, R6 ;  /* 0x000000ffff047224 */ /* 0x000fe200078e0006 */
[----:B0-----:R-:W-:-:S05]  /*e4d0*/  @P0 SHF.R.U32.HI R4, RZ, R5, R0 ;  /* 0x00000005ff040219 */ /* 0x001fca0000011600 */
[----:B------:R-:W-:-:S04]  /*e4e0*/  IMAD.MOV R0, RZ, RZ, -R4 ;  /* 0x000000ffff007224 */ /* 0x000fc800078e0a04 */
[----:B------:R-:W-:Y:S02]  /*e4f0*/  IMAD R0, R7, R0, R6 ;  /* 0x0000000007007224 */ /* 0x000fe400078e0206 */
[----:B------:R-:W0:Y:S01]  /*e500*/  S2R R6, SR_TID.X ;  /* 0x0000000000067919 */ /* 0x000e220000002100 */
        /* <DEDUP_REMOVED lines=10> */
[----:B------:R-:W-:-:S03]  /*e5b0*/  ULDC.64 UR4, c[0x0][0x390] ;  /* 0x0000e40000047ab9 */ /* 0x000fc60000000a00 */
[----:B------:R-:W-:Y:S01]  /*e5c0*/  IMAD.IADD R4, R3, 0x1, R0 ;  /* 0x0000000103047824 */ /* 0x000fe200078e0200 */
[----:B------:R-:W-:Y:S01]  /*e5d0*/  LEA R0, P0, R2, UR4, 0x1 ;  /* 0x0000000402007c11 */ /* 0x000fe2000f8008ff */
[----:B0-----:R-:W-:Y:S01]  /*e5e0*/  IMAD.SHL.U32 R10, R6, 0x8, RZ ;  /* 0x00000008060a7824 */ /* 0x001fe200078e00ff */
[----:B------:R-:W-:Y:S02]  /*e5f0*/  ULDC UR4, c[0x0][0x3b8] ;  /* 0x0000ee0000047ab9 */ /* 0x000fe40000000800 */
[----:B------:R-:W-:Y:S02]  /*e600*/  ISETP.GE.AND P1, PT, R8, UR4, PT ;  /* 0x0000000408007c0c */ /* 0x000fe4000bf26270 */
[----:B------:R-:W0:Y:S01]  /*e610*/  S2R R8, SR_TID.X ;  /* 0x0000000000087919 */ /* 0x000e220000002100 */
[----:B------:R-:W-:-:S04]  /*e620*/  LOP3.LUT R10, R10, 0x38, RZ, 0xc0, !PT ;  /* 0x000000380a0a7812 */ /* 0x000fc800078ec0ff */
[----:B------:R-:W-:Y:S02]  /*e630*/  ISETP.GE.AND P3, PT, R10, UR4, PT ;  /* 0x000000040a007c0c */ /* 0x000fe4000bf66270 */
[----:B------:R-:W-:Y:S02]  /*e640*/  ISETP.GE.AND P2, PT, R11, UR4, PT ;  /* 0x000000040b007c0c */ /* 0x000fe4000bf46270 */
[----:B---3--:R-:W-:-:S09]  /*e650*/  LOP3.LUT R9, R9, 0xfffffff7, RZ, 0xc0, !PT ;  /* 0xfffffff709097812 */ /* 0x008fd200078ec0ff */
[----:B------:R-:W-:-:S04]  /*e660*/  @P3 LOP3.LUT R9, R9, 0x8, RZ, 0xfc, !PT ;  /* 0x0000000809093812 */ /* 0x000fc800078efcff */
[----:B------:R-:W-:-:S04]  /*e670*/  LOP3.LUT R9, R9, 0xfffffffd, RZ, 0xc0, !PT ;  /* 0xfffffffd09097812 */ /* 0x000fc800078ec0ff */
[----:B------:R-:W-:-:S04]  /*e680*/  @P2 LOP3.LUT R9, R9, 0x2, RZ, 0xfc, !PT ;  /* 0x0000000209092812 */ /* 0x000fc800078efcff */
[----:B------:R-:W-:Y:S01]  /*e690*/  LOP3.LUT R9, R9, 0xfffffffb, RZ, 0xc0, !PT ;  /* 0xfffffffb09097812 */ /* 0x000fe200078ec0ff */
[----:B0-----:R-:W-:-:S03]  /*e6a0*/  IMAD.SHL.U32 R8, R8, 0x8, RZ ;  /* 0x0000000808087824 */ /* 0x001fc600078e00ff */
[----:B------:R-:W-:Y:S02]  /*e6b0*/  @P1 LOP3.LUT R9, R9, 0x4, RZ, 0xfc, !PT ;  /* 0x0000000409091812 */ /* 0x000fe400078efcff */
[----:B------:R-:W-:-:S03]  /*e6c0*/  LOP3.LUT R8, R8, 0x38, RZ, 0xc0, !PT ;  /* 0x0000003808087812 */ /* 0x000fc600078ec0ff */
[----:B------:R0:W-:Y:S02]  /*e6d0*/  STL [R1+0x8], R9 ;  /* 0x0000080901007387 */ /* 0x0001e40000100800 */
[C---:B0-----:R-:W-:Y:S02]  /*e6e0*/  LOP3.LUT R9, R8.reuse, 0x100, RZ, 0xfc, !PT ;  /* 0x0000010008097812 */ /* 0x041fe400078efcff */
[----:B------:R-:W-:-:S04]  /*e6f0*/  LOP3.LUT R8, R8, 0xc0, RZ, 0xfc, !PT ;  /* 0x000000c008087812 */ /* 0x000fc800078efcff */
[----:B------:R-:W-:Y:S01]  /*e700*/  ISETP.GE.AND P5, PT, R8, UR4, PT ;  /* 0x0000000408007c0c */ /* 0x000fe2000bfa6270 */
[----:B------:R-:W-:Y:S01]  /*e710*/  IMAD.SHL.U32 R8, R6, 0x8, RZ ;  /* 0x0000000806087824 */ /* 0x000fe200078e00ff */
[----:B------:R-:W-:Y:S01]  /*e720*/  LEA.HI.X R4, R2, UR5, R4, 0x1, P0 ;  /* 0x0000000502047c11 */ /* 0x000fe200080f0c04 */
[----:B------:R-:W-:Y:S01]  /*e730*/  IMAD.SHL.U32 R6, R6, 0x8, RZ ;  /* 0x0000000806067824 */ /* 0x000fe200078e00ff */
[----:B------:R-:W-:Y:S02]  /*e740*/  SEL R5, RZ, 0x1, P3 ;  /* 0x00000001ff057807 */ /* 0x000fe40001800000 */
[----:B------:R-:W-:Y:S02]  /*e750*/  LOP3.LUT R8, R8, 0x38, RZ, 0xc0, !PT ;  /* 0x0000003808087812 */ /* 0x000fe400078ec0ff */
[----:B------:R-:W-:Y:S02]  /*e760*/  SEL R3, RZ, 0x4, P2 ;  /* 0x00000004ff037807 */ /* 0x000fe40001000000 */
[----:B------:R-:W-:-:S02]  /*e770*/  SEL R2, RZ, 0x2, P1 ;  /* 0x00000002ff027807 */ /* 0x000fc40000800000 */
[----:B------:R-:W-:Y:S02]  /*e780*/  ISETP.GE.AND P0, PT, R9, UR4, PT ;  /* 0x0000000409007c0c */ /* 0x000fe4000bf06270 */
[----:B------:R-:W-:Y:S02]  /*e790*/  LOP3.LUT R9, R8, 0x180, RZ, 0xfc, !PT ;  /* 0x0000018008097812 */ /* 0x000fe400078efcff */
[----:B------:R-:W-:Y:S02]  /*e7a0*/  LOP3.LUT R6, R6, 0x38, RZ, 0xc0, !PT ;  /* 0x0000003806067812 */ /* 0x000fe400078ec0ff */
[----:B------:R-:W-:Y:S02]  /*e7b0*/  IADD3 R2, R3, R2, R5 ;  /* 0x0000000203027210 */ /* 0x000fe40007ffe005 */
[----:B------:R-:W-:Y:S02]  /*e7c0*/  SEL R5, RZ, 0x10, P0 ;  /* 0x00000010ff057807 */ /* 0x000fe40000000000 */
[----:B------:R-:W-:-:S02]  /*e7d0*/  SEL R3, RZ, 0x8, P5 ;  /* 0x00000008ff037807 */ /* 0x000fc40002800000 */
[----:B------:R-:W-:Y:S02]  /*e7e0*/  ISETP.GE.AND P1, PT, R9, UR4, PT ;  /* 0x0000000409007c0c */ /* 0x000fe4000bf26270 */
[C---:B------:R-:W-:Y:S02]  /*e7f0*/  LOP3.LUT R8, R6.reuse, 0x140, RZ, 0xfc, !PT ;  /* 0x0000014006087812 */ /* 0x040fe400078efcff */
[----:B------:R-:W-:Y:S02]  /*e800*/  IADD3 R2, R5, R2, R3 ;  /* 0x0000000205027210 */ /* 0x000fe40007ffe003 */
[----:B------:R-:W-:Y:S02]  /*e810*/  SEL R5, RZ, 0x40, P1 ;  /* 0x00000040ff057807 */ /* 0x000fe40000800000 */
[----:B------:R-:W-:Y:S02]  /*e820*/  LOP3.LUT R6, R6, 0x1c0, RZ, 0xfc, !PT ;  /* 0x000001c006067812 */ /* 0x000fe400078efcff */
[----:B------:R-:W-:-:S02]  /*e830*/  ISETP.GE.AND P1, PT, R8, UR4, PT ;  /* 0x0000000408007c0c */ /* 0x000fc4000bf26270 */
[----:B------:R-:W-:Y:S02]  /*e840*/  ISETP.GE.AND P2, PT, R6, UR4, PT ;  /* 0x0000000406007c0c */ /* 0x000fe4000bf46270 */
[----:B------:R-:W-:Y:S01]  /*e850*/  SEL R3, RZ, 0x20, P1 ;  /* 0x00000020ff037807 */ /* 0x000fe20000800000 */
[----:B------:R-:W-:Y:S01]  /*e860*/  UMOV UR4, 0xffffffff ;  /* 0xffffffff00047882 */ /* 0x000fe20000000000 */
[----:B------:R-:W-:Y:S02]  /*e870*/  SEL R6, RZ, 0x80, P2 ;  /* 0x00000080ff067807 */ /* 0x000fe40001000000 */
[----:B------:R-:W-:-:S05]  /*e880*/  IADD3 R5, R5, R2, R3 ;  /* 0x0000000205057210 */ /* 0x000fca0007ffe003 */
[----:B------:R-:W-:Y:S01]  /*e890*/  IMAD.IADD R6, R5, 0x1, R6 ;  /* 0x0000000105067824 */ /* 0x000fe200078e0206 */
[----:B------:R-:W-:Y:S06]  /*e8a0*/  BRA.DIV UR4, `(.L_x_4323) ;  /* 0x0000005a04487947 */ /* 0x000fec000b800000 */
[----:B------:R-:W2:Y:S04]  /*e8b0*/  LDL.LU R8, [R1+0x8] ;  /* 0x0000080001087983 */ /* 0x000ea80000300800 */
[----:B------:R-:W3:Y:S04]  /*e8c0*/  LDL.LU R3, [R1+0x38] ;  /* 0x0000380001037983 */ /* 0x000ee80000300800 */
[----:B------:R-:W4:Y:S04]  /*e8d0*/  LDL.LU R2, [R1+0x4c] ;  /* 0x00004c0001027983 */ /* 0x000f280000300800 */
[----:B------:R-:W5:Y:S04]  /*e8e0*/  LDL R11, [R1+0x14] ;  /* 0x00001400010b7983 */ /* 0x000f680000100800 */
[----:B------:R-:W5:Y:S04]  /*e8f0*/  LDL.LU R15, [R1+0x58] ;  /* 0x00005800010f7983 */ /* 0x000f680000300800 */
[----:B------:R-:W-:Y:S04]  /*e900*/  SHFL.IDX PT, R14, R0, 0x1, 0x181f ;  /* 0x00381f00000e7f89 */ /* 0x000fe800000e0000 */
[----:B------:R-:W-:Y:S01]  /*e910*/  SHFL.IDX PT, R9, R4, 0x1, 0x181f ;  /* 0x00381f0004097f89 */ /* 0x000fe200000e0000 */
[----:B--2---:R-:W-:-:S02]  /*e920*/  IMAD.MOV.U32 R12, RZ, RZ, R8 ;  /* 0x000000ffff0c7224 */ /* 0x004fc400078e0008 */
[----:B---3--:R-:W-:Y:S02]  /*e930*/  IMAD R7, R3, R7, RZ ;  /* 0x0000000703077224 */ /* 0x008fe400078e02ff */
[----:B------:R-:W0:Y:S03]  /*e940*/  S2R R3, SR_TID.X ;  /* 0x0000000000037919 */ /* 0x000e260000002100 */
[-C--:B------:R-:W-:Y:S02]  /*e950*/  ISETP.GE.AND P2, PT, R17, R7.reuse, PT ;  /* 0x000000071100720c */ /* 0x080fe40003f46270 */
[----:B------:R-:W-:Y:S02]  /*e960*/  LOP3.LUT R12, R12, 0xfffffbff, RZ, 0xc0, !PT ;  /* 0xfffffbff0c0c7812 */ /* 0x000fe400078ec0ff */
[----:B----4-:R-:W-:Y:S02]  /*e970*/  ISETP.GE.AND P3, PT, R2, R7, PT ;  /* 0x000000070200720c */ /* 0x010fe40003f66270 */
[----:B------:R-:W-:-:S04]  /*e980*/  @P1 LOP3.LUT R12, R12, 0x400, RZ, 0xfc, !PT ;  /* 0x000004000c0c1812 */ /* 0x000fc800078efcff */
[----:B------:R-:W-:-:S03]  /*e990*/  LOP3.LUT P1, RZ, R12, 0x8, RZ, 0xc0, !PT ;  /* 0x000000080cff7812 */ /* 0x000fc6000782c0ff */
[----:B------:R-:W-:Y:S02]  /*e9a0*/  @!P2 LOP3.LUT R2, R5, 0x40, RZ, 0xc0, !PT ;  /* 0x000000400502a812 */ /* 0x000fe400078ec0ff */
[C---:B------:R-:W-:Y:S02]  /*e9b0*/  LOP3.LUT P4, RZ, R12.reuse, 0x2, RZ, 0xc0, !PT ;  /* 0x000000020cff7812 */ /* 0x040fe4000788c0ff */
[----:B------:R-:W-:Y:S02]  /*e9c0*/  LOP3.LUT R12, R12, 0xfffffeff, RZ, 0xc0, !PT ;  /* 0xfffffeff0c0c7812 */ /* 0x000fe400078ec0ff */
[----:B------:R-:W-:Y:S02]  /*e9d0*/  @!P2 SHF.R.U32.HI R2, RZ, 0x2, R2 ;  /* 0x00000002ff02a819 */ /* 0x000fe40000011602 */
[----:B------:R-:W-:Y:S02]  /*e9e0*/  @P3 LOP3.LUT R12, R12, 0x100, RZ, 0xfc, !PT ;  /* 0x000001000c0c3812 */ /* 0x000fe400078efcff */
[----:B------:R-:W-:-:S02]  /*e9f0*/  @!P2 ISETP.NE.U32.AND P3, PT, R2, RZ, PT ;  /* 0x000000ff0200a20c */ /* 0x000fc40003f65070 */
[----:B------:R-:W-:Y:S02]  /*ea00*/  @!P2 LOP3.LUT R2, R6, 0x80, RZ, 0xc0, !PT ;  /* 0x000000800602a812 */ /* 0x000fe400078ec0ff */
[----:B------:R-:W-:Y:S02]  /*ea10*/  LOP3.LUT R12, R12, 0xffffffdf, RZ, 0xc0, !PT ;  /* 0xffffffdf0c0c7812 */ /* 0x000fe400078ec0ff */
[----:B------:R-:W-:Y:S01]  /*ea20*/  @!P2 SHF.R.U32.HI R2, RZ, 0x3, R2 ;  /* 0x00000003ff02a819 */ /* 0x000fe20000011602 */
[----:B0-----:R-:W-:Y:S02]  /*ea30*/  IMAD.SHL.U32 R13, R3, 0x8, RZ ;  /* 0x00000008030d7824 */ /* 0x001fe400078e00ff */
[----:B------:R-:W0:Y:S04]  /*ea40*/  SHFL.IDX PT, R3, R0, RZ, 0x181f ;  /* 0x00181fff00037589 */ /* 0x000e2800000e0000 */
[----:B------:R-:W-:-:S02]  /*ea50*/  @P3 LOP3.LUT R12, R12, 0x20, RZ, 0xfc, !PT ;  /* 0x000000200c0c3812 */ /* 0x000fc400078efcff */
[----:B------:R-:W-:Y:S02]  /*ea60*/  @!P2 ISETP.NE.U32.AND P3, PT, R2, RZ, PT ;  /* 0x000000ff0200a20c */ /* 0x000fe40003f65070 */
[----:B------:R-:W1:Y:S01]  /*ea70*/  SHFL.IDX PT, R2, R4, RZ, 0x181f ;  /* 0x00181fff04027589 */ /* 0x000e6200000e0000 */
[----:B------:R-:W-:Y:S02]  /*ea80*/  LOP3.LUT R13, R13, 0x38, RZ, 0xc0, !PT ;  /* 0x000000380d0d7812 */ /* 0x000fe400078ec0ff */
[----:B------:R-:W-:Y:S02]  /*ea90*/  LOP3.LUT R12, R12, 0xfffffdff, RZ, 0xc0, !PT ;  /* 0xfffffdff0c0c7812 */ /* 0x000fe400078ec0ff */
[----:B0-----:R-:W-:-:S05]  /*eaa0*/  @!P2 LEA R3, P6, R13, R3, 0x1 ;  /* 0x000000030d03a211 */ /* 0x001fca00078c08ff */
[----:B-1----:R-:W-:-:S05]  /*eab0*/  @!P2 IMAD.X R2, RZ, RZ, R2, P6 ;  /* 0x000000ffff02a224 */ /* 0x002fca00030e0602 */
[-C--:B------:R-:W-:Y:S02]  /*eac0*/  @!P2 LOP3.LUT R3, R3, R2.reuse, RZ, 0x3c, !PT ;  /* 0x000000020303a212 */ /* 0x080fe400078e3cff */
[----:B------:R-:W-:Y:S02]  /*ead0*/  @P3 LOP3.LUT R12, R12, 0x200, RZ, 0xfc, !PT ;  /* 0x000002000c0c3812 */ /* 0x000fe400078efcff */
[C---:B------:R-:W-:Y:S02]  /*eae0*/  @!P2 LOP3.LUT R2, R3.reuse, R2, RZ, 0x3c, !PT ;  /* 0x000000020302a212 */ /* 0x040fe400078e3cff */
[C---:B------:R-:W-:Y:S02]  /*eaf0*/  LOP3.LUT P6, RZ, R12.reuse, 0x4, RZ, 0xc0, !PT ;  /* 0x000000040cff7812 */ /* 0x040fe400078cc0ff */
[----:B------:R-:W-:Y:S02]  /*eb00*/  @!P2 LOP3.LUT R3, R3, R2, RZ, 0x3c, !PT ;  /* 0x000000020303a212 */ /* 0x000fe400078e3cff */
[----:B------:R-:W-:-:S03]  /*eb10*/  LOP3.LUT P3, RZ, R12, 0x20, RZ, 0xc0, !PT ;  /* 0x000000200cff7812 */ /* 0x000fc6000786c0ff */
[----:B-----5:R-:W-:Y:S01]  /*eb20*/  @!P2 LDGSTS.E.BYPASS.LTC128B.128 [R11+0x26400], desc[UR38][R2.64], !P1 ;  /* 0x26400000020bafae */ /* 0x020fe2000c901d66 */
[----:B------:R-:W-:-:S05]  /*eb30*/  LOP3.LUT P1, RZ, R12, 0x400, RZ, 0xc0, !PT ;  /* 0x000004000cff7812 */ /* 0x000fca000782c0ff */
[----:B------:R-:W-:Y:S04]  /*eb40*/  @!P2 LDGSTS.E.BYPASS.LTC128B.128 [R11+0x28400], desc[UR38][R2.64+0x80], !P6 ;  /* 0x28400080020bafae */ /* 0x000fe8000f101d66 */
[----:B------:R-:W-:Y:S04]  /*eb50*/  @!P2 LDGSTS.E.BYPASS.LTC128B.128 [R11+0x2a400], desc[UR38][R2.64+0x100], !P4 ;  /* 0x2a400100020bafae */ /* 0x000fe8000e101d66 */
[----:B------:R-:W-:Y:S04]  /*eb60*/  @!P2 LDGSTS.E.BYPASS.LTC128B.128 [R11+0x2c400], desc[UR38][R2.64+0x180], !P5 ;  /* 0x2c400180020bafae */ /* 0x000fe8000e901d66 */
[----:B------:R-:W-:Y:S04]  /*eb70*/  @!P2 LDGSTS.E.BYPASS.LTC128B.128 [R11+0x2e400], desc[UR38][R2.64+0x200], !P0 ;  /* 0x2e400200020bafae */ /* 0x000fe8000c101d66 */
[----:B------:R-:W-:Y:S04]  /*eb80*/  @!P2 LDGSTS.E.BYPASS.LTC128B.128 [R11+0x30400], desc[UR38][R2.64+0x280], !P1 ;  /* 0x30400280020bafae */ /* 0x000fe8000c901d66 */
[----:B------:R-:W-:Y:S01]  /*eb90*/  @!P2 LDGSTS.E.BYPASS.LTC128B.128 [R11+0x32400], desc[UR38][R2.64+0x300], P3 ;  /* 0x32400300020bafae */ /* 0x000fe20009901d66 */
[----:B------:R-:W-:-:S13]  /*eba0*/  LOP3.LUT P3, RZ, R12, 0x200, RZ, 0xc0, !PT ;  /* 0x000002000cff7812 */ /* 0x000fda000786c0ff */
[----:B------:R0:W-:Y:S01]  /*ebb0*/  @!P2 LDGSTS.E.BYPASS.LTC128B.128 [R11+0x34400], desc[UR38][R2.64+0x380], P3 ;  /* 0x34400380020bafae */ /* 0x0001e20009901d66 */
[----:B------:R-:W-:-:S13]  /*ebc0*/  LOP3.LUT P3, RZ, R12, 0x100, RZ, 0xc0, !PT ;  /* 0x000001000cff7812 */ /* 0x000fda000786c0ff */
[----:B------:R-:W-:-:S05]  /*ebd0*/  @!P3 LEA R10, P2, R13, R14, 0x1 ;  /* 0x0000000e0d0ab211 */ /* 0x000fca00078408ff */
[----:B------:R-:W-:Y:S01]  /*ebe0*/  @!P3 IMAD.X R9, RZ, RZ, R9, P2 ;  /* 0x000000ffff09b224 */ /* 0x000fe200010e0609 */
[----:B------:R-:W-:Y:S02]  /*ebf0*/  LOP3.LUT P2, RZ, R12, 0x8, RZ, 0xc0, !PT ;  /* 0x000000080cff7812 */ /* 0x000fe4000784c0ff */
[----:B------:R-:W-:Y:S01]  /*ec00*/  @!P3 LOP3.LUT R8, R5, 0x40, RZ, 0xc0, !PT ;  /* 0x000000400508b812 */ /* 0x000fe200078ec0ff */
[----:B0-----:R-:W-:Y:S02]  /*ec10*/  @!P3 IMAD.MOV.U32 R2, RZ, RZ, R10 ;  /* 0x000000ffff02b224 */ /* 0x001fe400078e000a */
        /* <DEDUP_REMOVED lines=12> */
[----:B------:R-:W-:-:S03]  /*ece0*/  @!P3 ISETP.NE.U32.AND P2, PT, R8, RZ, PT ;  /* 0x000000ff0800b20c */ /* 0x000fc60003f45070 */
[----:B------:R-:W-:Y:S10]  /*ecf0*/  SHFL.IDX PT, R10, R4, 0x2, 0x181f ;  /* 0x00581f00040a7f89 */ /* 0x000ff400000e0000 */
[----:B------:R0:W-:Y:S01]  /*ed00*/  @!P3 LDGSTS.E.BYPASS.LTC128B.128 [R11+0x34c00], desc[UR38][R2.64+0x380], P2 ;  /* 0x34c00380020bbfae */ /* 0x0001e20009101d66 */
[----:B------:R-:W-:-:S03]  /*ed10*/  ISETP.GE.AND P2, PT, R15, R7, PT ;  /* 0x000000070f00720c */ /* 0x000fc60003f46270 */
[----:B0-----:R-:W0:Y:S01]  /*ed20*/  SHFL.IDX PT, R3, R0, 0x2, 0x181f ;  /* 0x00581f0000037f89 */ /* 0x001e2200000e0000 */
[----:B------:R-:W-:-:S04]  /*ed30*/  LOP3.LUT R12, R12, 0xffffff7f, RZ, 0xc0, !PT ;  /* 0xffffff7f0c0c7812 */ /* 0x000fc800078ec0ff */
[----:B------:R-:W-:-:S05]  /*ed40*/  @P6 LOP3.LUT R12, R12, 0x80, RZ, 0xfc, !PT ;  /* 0x000000800c0c6812 */ /* 0x000fca00078efcff */
[----:B------:R-:W-:Y:S02]  /*ed50*/  @!P2 LOP3.LUT R2, R5, 0x40, RZ, 0xc0, !PT ;  /* 0x000000400502a812 */ /* 0x000fe400078ec0ff */
[----:B------:R-:W-:Y:S02]  /*ed60*/  LOP3.LUT P3, RZ, R12, 0x8, RZ, 0xc0, !PT ;  /* 0x000000080cff7812 */ /* 0x000fe4000786c0ff */
[----:B------:R-:W-:Y:S02]  /*ed70*/  @!P2 SHF.R.U32.HI R9, RZ, 0x2, R2 ;  /* 0x00000002ff09a819 */ /* 0x000fe40000011602 */
[----:B0-----:R-:W-:-:S05]  /*ed80*/  @!P2 LEA R8, P6, R13, R3, 0x1 ;  /* 0x000000030d08a211 */ /* 0x001fca00078c08ff */
[----:B------:R-:W-:Y:S01]  /*ed90*/  @!P2 IMAD.X R3, RZ, RZ, R10, P6 ;  /* 0x000000ffff03a224 */ /* 0x000fe200030e060a */
[----:B------:R-:W-:Y:S01]  /*eda0*/  LOP3.LUT P6, RZ, R12, 0x80, RZ, 0xc0, !PT ;  /* 0x000000800cff7812 */ /* 0x000fe200078cc0ff */
[----:B------:R-:W-:Y:S01]  /*edb0*/  @!P2 IMAD.MOV.U32 R2, RZ, RZ, R8 ;  /* 0x000000ffff02a224 */ /* 0x000fe200078e0008 */
[----:B------:R-:W-:-:S04]  /*edc0*/  @!P2 LOP3.LUT R8, R6, 0x80, RZ, 0xc0, !PT ;  /* 0x000000800608a812 */ /* 0x000fc800078ec0ff */
[----:B------:R-:W-:Y:S01]  /*edd0*/  @!P2 SHF.R.U32.HI R8, RZ, 0x3, R8 ;  /* 0x00000003ff08a819 */ /* 0x000fe20000011608 */
[----:B------:R0:W-:Y:S03]  /*ede0*/  @!P2 LDGSTS.E.BYPASS.LTC128B.128 [R11+0x27400], desc[UR38][R2.64], !P3 ;  /* 0x27400000020bafae */ /* 0x0001e6000d901d66 */
[----:B------:R-:W-:-:S03]  /*edf0*/  @!P2 ISETP.NE.U32.AND P3, PT, R8, RZ, PT ;  /* 0x000000ff0800a20c */ /* 0x000fc60003f65070 */
[----:B------:R0:W-:Y:S01]  /*ee00*/  @!P2 LDGSTS.E.BYPASS.LTC128B.128 [R11+0x29400], desc[UR38][R2.64+0x80], !P6 ;  /* 0x29400080020bafae */ /* 0x0001e2000f101d66 */
[----:B------:R-:W-:-:S03]  /*ee10*/  @!P2 ISETP.NE.U32.AND P6, PT, R9, RZ, PT ;  /* 0x000000ff0900a20c */ /* 0x000fc60003fc5070 */
[----:B------:R0:W-:Y:S04]  /*ee20*/  @!P2 LDGSTS.E.BYPASS.LTC128B.128 [R11+0x2b400], desc[UR38][R2.64+0x100], !P4 ;  /* 0x2b400100020bafae */ /* 0x0001e8000e101d66 */
[----:B------:R0:W-:Y:S04]  /*ee30*/  @!P2 LDGSTS.E.BYPASS.LTC128B.128 [R11+0x2d400], desc[UR38][R2.64+0x180], !P5 ;  /* 0x2d400180020bafae */ /* 0x0001e8000e901d66 */
[----:B------:R0:W-:Y:S04]  /*ee40*/  @!P2 LDGSTS.E.BYPASS.LTC128B.128 [R11+0x2f400], desc[UR38][R2.64+0x200], !P0 ;  /* 0x2f400200020bafae */ /* 0x0001e8000c101d66 */
[----:B------:R0:W-:Y:S04]  /*ee50*/  @!P2 LDGSTS.E.BYPASS.LTC128B.128 [R11+0x31400], desc[UR38][R2.64+0x280], !P1 ;  /* 0x31400280020bafae */ /* 0x0001e8000c901d66 */
[----:B------:R0:W-:Y:S04]  /*ee60*/  @!P2 LDGSTS.E.BYPASS.LTC128B.128 [R11+0x33400], desc[UR38][R2.64+0x300], P6 ;  /* 0x33400300020bafae */ /* 0x0001e8000b101d66 */
[----:B------:R0:W-:Y:S04]  /*ee70*/  STL [R1+0x8], R12 ;  /* 0x0000080c01007387 */ /* 0x0001e80000100800 */
[----:B------:R0:W-:Y:S04]  /*ee80*/  @!P2 LDGSTS.E.BYPASS.LTC128B.128 [R11+0x35400], desc[UR38][R2.64+0x380], P3 ;  /* 0x35400380020bafae */ /* 0x0001e80009901d66 */
[----:B------:R-:W1:Y:S04]  /*ee90*/  SHFL.IDX PT, R4, R4, 0x3, 0x181f ;  /* 0x00781f0004047f89 */ /* 0x000e6800000e0000 */
[----:B------:R-:W2:Y:S02]  /*eea0*/  SHFL.IDX PT, R0, R0, 0x3, 0x181f ;  /* 0x00781f0000007f89 */ /* 0x000ea400000e0000 */
.L_x_4461:
[----:B0-----:R-:W3:Y:S01]  /*eeb0*/  LDL.LU R2, [R1+0x60] ;  /* 0x0000600001027983 */ /* 0x001ee20000300800 */
[----:B------:R-:W-:Y:S01]  /*eec0*/  BSSY B0, `(.L_x_4324) ;  /* 0x000001e000007945 */ /* 0x000fe20003800000 */
[----:B---3--:R-:W-:-:S13]  /*eed0*/  ISETP.GE.AND P2, PT, R2, R7, PT ;  /* 0x000000070200720c */ /* 0x008fda0003f46270 */
[----:B------:R-:W-:Y:S05]  /*eee0*/  @P2 BRA `(.L_x_4325) ;  /* 0x00000000006c2947 */ /* 0x000fea0003800000 */
[----:B------:R-:W3:Y:S04]  /*eef0*/  LDL R3, [R1+0x8] ;  /* 0x0000080001037983 */ /* 0x000ee80000100800 */
[----:B------:R-:W4:Y:S01]  /*ef00*/  LDL R8, [R1+0x14] ;  /* 0x0000140001087983 */ /* 0x000f220000100800 */
[----:B------:R-:W-:Y:S02]  /*ef10*/  LOP3.LUT R5, R5, 0x40, RZ, 0xc0, !PT ;  /* 0x0000004005057812 */ /* 0x000fe400078ec0ff */
[----:B------:R-:W-:Y:S01]  /*ef20*/  LOP3.LUT R6, R6, 0x80, RZ, 0xc0, !PT ;  /* 0x0000008006067812 */ /* 0x000fe200078ec0ff */
[----:B------:R-:W0:Y:S01]  /*ef30*/  S2R R2, SR_TID.X ;  /* 0x0000000000027919 */ /* 0x000e220000002100 */
[----:B------:R-:W-:Y:S02]  /*ef40*/  SHF.R.U32.HI R5, RZ, 0x2, R5 ;  /* 0x00000002ff057819 */ /* 0x000fe40000011605 */
[----:B------:R-:W-:Y:S01]  /*ef50*/  SHF.R.U32.HI R6, RZ, 0x3, R6 ;  /* 0x00000003ff067819 */ /* 0x000fe20000011606 */
[----:B0-----:R-:W-:-:S05]  /*ef60*/  IMAD.SHL.U32 R2, R2, 0x8, RZ ;  /* 0x0000000802027824 */ /* 0x001fca00078e00ff */
[----:B------:R-:W-:-:S04]  /*ef70*/  LOP3.LUT R2, R2, 0x38, RZ, 0xc0, !PT ;  /* 0x0000003802027812 */ /* 0x000fc800078ec0ff */
[----:B--2---:R-:W-:Y:S02]  /*ef80*/  LEA R2, P2, R2, R0, 0x1 ;  /* 0x0000000002027211 */ /* 0x004fe400078408ff */
[C---:B---3--:R-:W-:Y:S02]  /*ef90*/  LOP3.LUT P6, RZ, R3.reuse, 0x8, RZ, 0xc0, !PT ;  /* 0x0000000803ff7812 */ /* 0x048fe400078cc0ff */
[C---:B------:R-:W-:Y:S02]  /*efa0*/  LOP3.LUT P4, RZ, R3.reuse, 0x4, RZ, 0xc0, !PT ;  /* 0x0000000403ff7812 */ /* 0x040fe4000788c0ff */
[----:B------:R-:W-:Y:S01]  /*efb0*/  LOP3.LUT P3, RZ, R3, 0x2, RZ, 0xc0, !PT ;  /* 0x0000000203ff7812 */ /* 0x000fe2000786c0ff */
[----:B-1----:R-:W-:Y:S01]  /*efc0*/  IMAD.X R3, RZ, RZ, R4, P2 ;  /* 0x000000ffff037224 */ /* 0x002fe200010e0604 */
[----:B------:R-:W-:-:S07]  /*efd0*/  ISETP.NE.U32.AND P2, PT, R5, RZ, PT ;  /* 0x000000ff0500720c */ /* 0x000fce0003f45070 */
[----:B------:R-:W-:Y:S01]  /*efe0*/  @!PT LDS RZ, [RZ] ;  /* 0x00000000fffff984 */ /* 0x000fe20000000800 */
[----:B------:R-:W-:Y:S01]  /*eff0*/  @!PT LDS RZ, [RZ] ;  /* 0x00000000fffff984 */ /* 0x000fe20000000800 */
[----:B------:R-:W-:Y:S01]  /*f000*/  @!PT LDS RZ, [RZ] ;  /* 0x00000000fffff984 */ /* 0x000fe20000000800 */
[----:B----4-:R0:W-:Y:S04]  /*f010*/  LDGSTS.E.BYPASS.LTC128B.128 [R8+0x27c00], desc[UR38][R2.64], !P6 ;  /* 0x27c0000002087fae */ /* 0x0101e8000f101d66 */
        /* <DEDUP_REMOVED lines=8> */
.L_x_4325:
[----:B------:R-:W-:Y:S05]  /*f0a0*/  BSYNC B0 ;  /* 0x0000000000007941 */ /* 0x000fea0003800000 */
.L_x_4324:
[----:B--2---:R2:W5:Y:S01]  /*f0b0*/  LDL R0, [R1+0x4] ;  /* 0x0000040001007983 */ /* 0x0045620000100800 */
[----:B------:R-:W-:Y:S01]  /*f0c0*/  PLOP3.LUT P0, PT, PT, PT, PT, 0x80, 0x0 ;  /* 0x000000000000781c */ /* 0x000fe20003f0f070 */
[----:B------:R-:W-:-:S12]  /*f0d0*/  NOP ;  /* 0x0000000000007918 */ /* 0x000fd80000000000 */
.L_x_4326:
[----:B0-----:R-:W3:Y:S01]  /*f0e0*/  LDL R2, [R1+0x4] ;  /* 0x0000040001027983 */ /* 0x001ee20000100800 */
[----:B------:R-:W-:Y:S02]  /*f0f0*/  PLOP3.LUT P1, PT, P1, P0, PT, 0xa2, 0x0 ;  /* 0x000000000000781c */ /* 0x000fe40000f21472 */
[----:B---3--:R-:W-:-:S08]  /*f100*/  @P0 R2UR P1, UR4, R2 ;  /* 0x00000000020402ca */ /* 0x008fd00000020000 */
[----:B------:R-:W-:-:S05]  /*f110*/  @P0 PLOP3.LUT P0, PT, P1, PT, PT, 0x80, 0x0 ;  /* 0x000000000000081c */ /* 0x000fca0000f0f070 */
[----:B------:R-:W-:Y:S01]  /*f120*/  @!P1 SYNCS.ARRIVE.TRANS64.RED.A0T1 RZ, [UR4+0x38810], RZ ;  /* 0x038810ffffff99a7 */ /* 0x000fe20008200404 */
[----:B------:R-:W-:Y:S07]  /*f130*/  @!P1 ARRIVES.LDGSTSBAR.64.TRANSCNT [UR4+0x38810] ;  /* 0x03881000ff0099b0 */ /* 0x000fee0008000a84 */
[----:B------:R-:W-:Y:S05]  /*f140*/  @P0 BRA.U.ANY `(.L_x_4326) ;  /* 0xfffffffd00e40947 */ /* 0x000fea000393ffff */
[----:B------:R-:W3:Y:S02]  /*f150*/  LDL.LU R3, [R1+0x5c] ;  /* 0x00005c0001037983 */ /* 0x000ee40000300800 */
[----:B---3--:R-:W-:-:S05]  /*f160*/  VIADD R3, R3, 0x1 ;  /* 0x0000000103037836 */ /* 0x008fca0000000000 */
[----:B------:R0:W-:Y:S01]  /*f170*/  STL [R1+0x5c], R3 ;  /* 0x00005c0301007387 */ /* 0x0001e20000100800 */
[----:B-----5:R-:W-:-:S04]  /*f180*/  LEA.HI R0, R3, R3, RZ, 0x1 ;  /* 0x0000000303007211 */ /* 0x020fc800078f08ff */
[----:B------:R-:W-:-:S05]  /*f190*/  LOP3.LUT R0, R0, 0xfffffffe, RZ, 0xc0, !PT ;  /* 0xfffffffe00007812 */ /* 0x000fca00078ec0ff */
[----:B------:R-:W-:-:S05]  /*f1a0*/  IMAD.IADD R0, R3, 0x1, -R0 ;  /* 0x0000000103007824 */ /* 0x000fca00078e0a00 */
[----:B------:R-:W-:Y:S01]  /*f1b0*/  SHF.L.U32 R0, R0, 0x1f, RZ ;  /* 0x0000001f00007819 */ /* 0x000fe200000006ff */
[----:B------:R-:W-:Y:S01]  /*f1c0*/  NOP ;  /* 0x0000000000007918 */ /* 0x000fe20000000000 */
[----:B------:R0:W-:Y:S01]  /*f1d0*/  SYNCS.ARRIVE.TRANS64.A1T0 RZ, [R2+URZ+0x38810], RZ ;  /* 0x038810ff02ff79a7 */ /* 0x0001e2000810003f */
[----:B------:R-:W-:Y:S01]  /*f1e0*/  BSSY B0, `(.L_x_4327) ;  /* 0x0000003000007945 */ /* 0x000fe20003800000 */
[----:B------:R-:W3:Y:S03]  /*f1f0*/  SYNCS.PHASECHK.TRANS64.TRYWAIT P0, [R2+URZ+0x38820], R0 ;  /* 0x03882000020075a7 */ /* 0x000ee6000800017f */
[----:B0--3--:R-:W-:Y:S05]  /*f200*/  @!P0 BRA `(.L_x_4328) ;  /* 0x0000005800d48947 */ /* 0x009fea0003800000 */
.L_x_4462:
[----:B------:R-:W-:Y:S05]  /*f210*/  BSYNC B0 ;  /* 0x0000000000007941 */ /* 0x000fea0003800000 */
.L_x_4327:
[----:B0-----:R-:W3:Y:S01]  /*f220*/  LDL R2, [R1+0x8] ;  /* 0x0000080001027983 */ /* 0x001ee20000100800 */
[----:B------:R-:W-:Y:S01]  /*f230*/  BSSY B0, `(.L_x_4329) ;  /* 0x00000a3000007945 */ /* 0x000fe20003800000 */
[----:B---3--:R-:W-:-:S13]  /*f240*/  LOP3.LUT P0, RZ, R2, 0x1, RZ, 0xc0, !PT ;  /* 0x0000000102ff7812 */ /* 0x008fda000780c0ff */
[----:B------:R-:W-:Y:S05]  /*f250*/  @!P0 BRA `(.L_x_4330) ;  /* 0x0000000800808947 */ /* 0x000fea0003800000 */
[----:B------:R-:W3:Y:S04]  /*f260*/  LDL R3, [R1+0x4] ;  /* 0x0000040001037983 */ /* 0x000ee80000100800 */
[----:B-1----:R-:W4:Y:S01]  /*f270*/  LDL R4, [R1+0x18] ;  /* 0x0000180001047983 */ /* 0x002f220000100800 */
[----:B------:R-:W0:Y:S01]  /*f280*/  S2R R2, SR_TID.X ;  /* 0x0000000000027919 */ /* 0x000e220000002100 */
[----:B---3--:R-:W-:Y:S02]  /*f290*/  IMAD.MOV.U32 R5, RZ, RZ, R3 ;  /* 0x000000ffff057224 */ /* 0x008fe400078e0003 */
[----:B------:R-:W3:Y:S01]  /*f2a0*/  LDL R3, [R1+0xc] ;  /* 0x00000c0001037983 */ /* 0x000ee20000100800 */
[----:B----4-:R-:W-:Y:S01]  /*f2b0*/  SHF.L.U32 R0, R4, 0x1f, RZ ;  /* 0x0000001f04007819 */ /* 0x010fe200000006ff */
[----:B------:R-:W-:Y:S01]  /*f2c0*/  BSSY B1, `(.L_x_4331) ;  /* 0x0000006000017945 */ /* 0x000fe20003800000 */
[----:B0-----:R-:W-:-:S04]  /*f2d0*/  LOP3.LUT R2, R2, 0x7f, RZ, 0xc0, !PT ;  /* 0x0000007f02027812 */ /* 0x001fc800078ec0ff */
[----:B------:R-:W-:Y:S01]  /*f2e0*/  ISETP.NE.AND P1, PT, R2, RZ, PT ;  /* 0x000000ff0200720c */ /* 0x000fe20003f25270 */
[----:B---3--:R-:W-:-:S04]  /*f2f0*/  IMAD R3, R3, 0x8, R5 ;  /* 0x0000000803037824 */ /* 0x008fc800078e0205 */
[----:B------:R-:W0:Y:S02]  /*f300*/  SYNCS.PHASECHK.TRANS64.TRYWAIT P0, [R3+URZ+0x38860], R0 ;  /* 0x03886000030075a7 */ /* 0x000e24000800017f */
[----:B0-----:R-:W-:Y:S06]  /*f310*/  @!P0 BRA `(.L_x_4332) ;  /* 0x0000005800a88947 */ /* 0x001fec0003800000 */
.L_x_4463:
[----:B------:R-:W-:Y:S05]  /*f320*/  BSYNC B1 ;  /* 0x0000000000017941 */ /* 0x000fea0003800000 */
.L_x_4331:
[----:B------:R-:W-:Y:S04]  /*f330*/  BSSY B1, `(.L_x_4333) ;  /* 0x0000009000017945 */ /* 0x000fe80003800000 */
[----:B------:R-:W-:Y:S05]  /*f340*/  @P1 BRA `(.L_x_4334) ;  /* 0x00000000001c1947 */ /* 0x000fea0003800000 */
[----:B------:R-:W1:Y:S01]  /*f350*/  S2R R2, SR_TID.X ;  /* 0x0000000000027919 */ /* 0x000e620000002100 */
[----:B0-----:R-:W-:-:S04]  /*f360*/  IMAD.MOV.U32 R0, RZ, RZ, 0x10000 ;  /* 0x00010000ff007424 */ /* 0x001fc800078e00ff */
[----:B------:R3:W-:Y:S01]  /*f370*/  SYNCS.ARRIVE.TRANS64 RZ, [R3+URZ+0x38850], R0 ;  /* 0x0388500003ff79a7 */ /* 0x0007e2000800003f */
[----:B-1----:R-:W-:-:S04]  /*f380*/  LOP3.LUT R2, R2, 0x1f, RZ, 0xc0, !PT ;  /* 0x0000001f02027812 */ /* 0x002fc800078ec0ff */
[----:B------:R-:W-:-:S13]  /*f390*/  ISETP.NE.AND P0, PT, R2, RZ, PT ;  /* 0x000000ff0200720c */ /* 0x000fda0003f05270 */
[----:B---3--:R-:W-:Y:S05]  /*f3a0*/  @!P0 BRA `(.L_x_4334) ;  /* 0x0000000000048947 */ /* 0x008fea0003800000 */
[----:B------:R-:W-:Y:S01]  /*f3b0*/  BPT.TRAP 0x1 ;  /* 0x000000040000795c */ /* 0x000fe20000300000 */
.L_x_4334:
[----:B------:R-:W-:Y:S05]  /*f3c0*/  BSYNC B1 ;  /* 0x0000000000017941 */ /* 0x000fea0003800000 */
.L_x_4333:
[----:B------:R-:W3:Y:S04]  /*f3d0*/  LDL R5, [R1+0x4] ;  /* 0x0000040001057983 */ /* 0x000ee80000100800 */
[----:B------:R-:W3:Y:S04]  /*f3e0*/  LDL R2, [R1+0xc] ;  /* 0x00000c0001027983 */ /* 0x000ee80000100800 */
[----:B------:R-:W4:Y:S04]  /*f3f0*/  LDL R4, [R1+0x20] ;  /* 0x0000200001047983 */ /* 0x000f280000100800 */
[----:B0-----:R-:W4:Y:S01]  /*f400*/  LDL R0, [R1+0x64] ;  /* 0x0000640001007983 */ /* 0x001f220000100800 */
[----:B------:R-:W-:Y:S01]  /*f410*/  UIADD3 UR4, UP0, UR40, 0x470, URZ ;  /* 0x0000047028047890 */ /* 0x000fe2000ff1e03f */
[----:B------:R-:W-:Y:S01]  /*f420*/  VIADD R3, R3, 0x38850 ;  /* 0x0003885003037836 */ /* 0x000fe20000000000 */
[----:B------:R-:W-:Y:S01]  /*f430*/  PLOP3.LUT P0, PT, PT, PT, PT, 0x80, 0x0 ;  /* 0x000000000000781c */ /* 0x000fe20003f0f070 */
[----:B------:R-:W-:Y:S01]  /*f440*/  UMOV UR6, 0x0 ;  /* 0x0000000000067882 */ /* 0x000fe20000000000 */
[----:B------:R-:W-:Y:S01]  /*f450*/  UIADD3.X UR5, URZ, UR41, URZ, UP0, !UPT ;  /* 0x000000293f057290 */ /* 0x000fe200087fe43f */
[----:B------:R-:W-:Y:S01]  /*f460*/  UMOV UR7, 0x14f00000 ;  /* 0x14f0000000077882 */ /* 0x000fe20000000000 */
[----:B------:R-:W-:Y:S01]  /*f470*/  UMOV UR10, URZ ;  /* 0x0000003f000a7c82 */ /* 0x000fe20008000000 */
[----:B---3--:R-:W-:-:S02]  /*f480*/  IMAD R2, R2, 0x10000, R5 ;  /* 0x0001000002027824 */ /* 0x008fc400078e0205 */
[----:B----4-:R-:W-:Y:S02]  /*f490*/  IMAD R0, R0, 0x40, R4 ;  /* 0x0000004000007824 */ /* 0x010fe400078e0204 */
[----:B------:R-:W-:-:S07]  /*f4a0*/  VIADD R4, R2, 0x400 ;  /* 0x0000040002047836 */ /* 0x000fce0000000000 */
.L_x_4335:
[----:B------:R-:W3:Y:S01]  /*f4b0*/  LDL R5, [R1] ;  /* 0x0000000001057983 */ /* 0x000ee20000100800 */
[----:B------:R-:W-:-:S13]  /*f4c0*/  @P0 ELECT P1, URZ, PT ;  /* 0x00000000003f082f */ /* 0x000fda0003820000 */
[----:B------:R-:W-:Y:S02]  /*f4d0*/  @P1 R2UR UR12, R18 ;  /* 0x00000000120c12ca */ /* 0x000fe400000e0000 */
[----:B------:R-:W-:Y:S02]  /*f4e0*/  @P1 R2UR UR11, R0 ;  /* 0x00000000000b12ca */ /* 0x000fe400000e0000 */
[----:B------:R-:W-:Y:S02]  /*f4f0*/  @P1 R2UR UR9, R3 ;  /* 0x00000000030912ca */ /* 0x000fe400000e0000 */
[----:B------:R-:W-:Y:S02]  /*f500*/  @P1 R2UR UR8, R4 ;  /* 0x00000000040812ca */ /* 0x000fe400000e0000 */
[----:B------:R-:W-:Y:S02]  /*f510*/  @P1 PLOP3.LUT P0, PT, P1, PT, PT, 0x8, 0x0 ;  /* 0x000000000000181c */ /* 0x000fe40000f0e170 */
[----:B---3--:R-:W-:-:S02]  /*f520*/  @P1 R2UR UR13, R5 ;  /* 0x00000000050d12ca */ /* 0x008fc400000e0000 */
        /* <DEDUP_REMOVED lines=8> */
.L_x_4336:
        /* <DEDUP_REMOVED lines=16> */
.L_x_4337:
        /* <DEDUP_REMOVED lines=16> */
.L_x_4338:
        /* <DEDUP_REMOVED lines=16> */
.L_x_4339:
        /* <DEDUP_REMOVED lines=16> */
.L_x_4340:
        /* <DEDUP_REMOVED lines=16> */
.L_x_4341:
        /* <DEDUP_REMOVED lines=16> */
.L_x_4342:
        /* <DEDUP_REMOVED lines=11> */
.L_x_4330:
[----:B------:R-:W-:Y:S05]  /*fc60*/  BSYNC B0 ;  /* 0x0000000000007941 */ /* 0x000fea0003800000 */
.L_x_4329:
[----:B-1----:R-:W3:Y:S01]  /*fc70*/  LDL.LU R4, [R1+0x48] ;  /* 0x0000480001047983 */ /* 0x002ee20000300800 */
[----:B------:R-:W-:Y:S01]  /*fc80*/  BSSY B0, `(.L_x_4343) ;  /* 0x00002cf000007945 */ /* 0x000fe20003800000 */
[----:B---3--:R-:W-:-:S13]  /*fc90*/  ISETP.GE.AND P0, PT, R4, 0x41, PT ;  /* 0x000000410400780c */ /* 0x008fda0003f06270 */
[----:B------:R-:W-:Y:S05]  /*fca0*/  @!P0 BRA `(.L_x_4344) ;  /* 0x0000002c00308947 */ /* 0x000fea0003800000 */
[----:B------:R-:W3:Y:S01]  /*fcb0*/  LDL R4, [R1+0x30] ;  /* 0x0000300001047983 */ /* 0x000ee20000100800 */
[----:B------:R-:W-:Y:S01]  /*fcc0*/  IMAD.MOV.U32 R0, RZ, RZ, 0x1 ;  /* 0x00000001ff007424 */ /* 0x000fe200078e00ff */
[----:B------:R-:W-:Y:S01]  /*fcd0*/  BSSY B2, `(.L_x_4345) ;  /* 0x00000f3000027945 */ /* 0x000fe20003800000 */
[----:B---3--:R-:W-:-:S05]  /*fce0*/  IMAD.MOV R6, RZ, RZ, -R4 ;  /* 0x000000ffff067224 */ /* 0x008fca00078e0a04 */
[----:B------:R-:W-:-:S05]  /*fcf0*/  VIADDMNMX R6, R6, R0, 0xffffffff, !PT ;  /* 0xffffffff06067446 */ /* 0x000fca0007800100 */
[----:B------:R-:W-:-:S05]  /*fd00*/  IMAD.IADD R0, R4, 0x1, R6 ;  /* 0x0000000104007824 */ /* 0x000fca00078e0206 */
[----:B------:R-:W-:-:S04]  /*fd10*/  LOP3.LUT R0, R0, 0x1, RZ, 0xc0, !PT ;  /* 0x0000000100007812 */ /* 0x000fc800078ec0ff */
[----:B------:R-:W-:Y:S01]  /*fd20*/  ISETP.NE.U32.AND P0, PT, R0, 0x1, PT ;  /* 0x000000010000780c */ /* 0x000fe20003f05070 */
[----:B------:R-:W-:-:S12]  /*fd30*/  VIADD R0, R4, 0xfffffffe ;  /* 0xfffffffe04007836 */ /* 0x000fd80000000000 */
[----:B------:R-:W-:Y:S05]  /*fd40*/  @P0 BRA `(.L_x_4346) ;  /* 0x0000000c00ac0947 */ /* 0x000fea0003800000 */
[----:B------:R-:W3:Y:S04]  /*fd50*/  LDL R5, [R1+0x8] ;  /* 0x0000080001057983 */ /* 0x000ee80000100800 */
[----:B------:R-:W4:Y:S04]  /*fd60*/  LDL.LU R4, [R1+0xc] ;  /* 0x00000c0001047983 */ /* 0x000f280000300800 */
[----:B------:R-:W5:Y:S01]  /*fd70*/  LDL.LU R7, [R1+0x18] ;  /* 0x0000180001077983 */ /* 0x000f620000300800 */
[----:B------:R-:W-:Y:S01]  /*fd80*/  BSSY B1, `(.L_x_4347) ;  /* 0x00000e5000017945 */ /* 0x000fe20003800000 */
[----:B---3--:R-:W-:Y:S01]  /*fd90*/  LOP3.LUT P2, RZ, R5, 0x1, RZ, 0xc0, !PT ;  /* 0x0000000105ff7812 */ /* 0x008fe2000784c0ff */
[----:B----4-:R-:W-:-:S05]  /*fda0*/  VIADD R2, R4, 0x1 ;  /* 0x0000000104027836 */ /* 0x010fca0000000000 */
[----:B------:R-:W-:-:S04]  /*fdb0*/  ISETP.NE.AND P0, PT, R2, 0x2, PT ;  /* 0x000000020200780c */ /* 0x000fc80003f05270 */
[----:B------:R-:W-:Y:S02]  /*fdc0*/  SEL R3, RZ, 0x1, P0 ;  /* 0x00000001ff037807 */ /* 0x000fe40000000000 */
[----:B------:R-:W-:Y:S02]  /*fdd0*/  SEL R8, R2, RZ, P0 ;  /* 0x000000ff02087207 */ /* 0x000fe40000000000 */
[----:B-----5:R-:W-:-:S05]  /*fde0*/  LOP3.LUT R7, R7, R3, RZ, 0x3c, !PT ;  /* 0x0000000307077212 */ /* 0x020fca00078e3cff */
[----:B------:R0:W-:Y:S04]  /*fdf0*/  STL [R1+0x18], R7 ;  /* 0x0000180701007387 */ /* 0x0001e80000100800 */
[----:B------:R0:W-:Y:S01]  /*fe00*/  STL [R1+0xc], R8 ;  /* 0x00000c0801007387 */ /* 0x0001e20000100800 */
[----:B------:R-:W-:Y:S05]  /*fe10*/  @!P2 BRA `(.L_x_4348) ;  /* 0x0000000c006ca947 */ /* 0x000fea0003800000 */
[----:B------:R-:W-:Y:S02]  /*fe20*/  ULDC.64 UR4, c[0x0][0x418] ;  /* 0x0001060000047ab9 */ /* 0x000fe40000000a00 */
[----:B------:R-:W-:-:S04]  /*fe30*/  ISETP.NE.U32.AND P0, PT, RZ, UR4, PT ;  /* 0x00000004ff007c0c */ /* 0x000fc8000bf05070 */
[----:B------:R-:W-:-:S13]  /*fe40*/  ISETP.NE.AND.EX P0, PT, RZ, UR5, PT, P0 ;  /* 0x00000005ff007c0c */ /* 0x000fda000bf05300 */
[----:B------:R-:W-:Y:S05]  /*fe50*/  @!P0 BRA `(.L_x_4349) ;  /* 0x0000000000508947 */ /* 0x000fea0003800000 */
[----:B------:R-:W3:Y:S01]  /*fe60*/  LDL R10, [R1+0x1c] ;  /* 0x00001c00010a7983 */ /* 0x000ee20000100800 */
[----:B------:R-:W1:Y:S01]  /*fe70*/  LDC R5, c[0x0][0x43c] ;  /* 0x00010f00ff057b82 */ /* 0x000e620000000800 */
[----:B------:R-:W-:Y:S02]  /*fe80*/  ULDC.64 UR6, c[0x0][0x428] ;  /* 0x00010a0000067ab9 */ /* 0x000fe40000000a00 */
[----:B------:R-:W4:Y:S01]  /*fe90*/  LDL R9, [R1+0x10] ;  /* 0x0000100001097983 */ /* 0x000f220000100800 */
        /* <DEDUP_REMOVED lines=14> */
[----:B------:R-:W3:Y:S04]  /*ff80*/  LDG.E R2, desc[UR38][R4.64] ;  /* 0x0000002604027981 */ /* 0x000ee8000c1e1900 */
[----:B---3--:R1:W-:Y:S02]  /*ff90*/  STL [R1], R2 ;  /* 0x0000000201007387 */ /* 0x0083e40000100800 */
.L_x_4349:
[----:B-1----:R-:W3:Y:S01]  /*ffa0*/  LDL R2, [R1+0x4] ;  /* 0x0000040001027983 */ /* 0x002ee20000100800 */
[----:B------:R-:W1:Y:S02]  /*ffb0*/  S2R R3, SR_TID.X ;  /* 0x0000000000037919 */ /* 0x000e640000002100 */
[----:B-1----:R-:W-:Y:S01]  /*ffc0*/  LOP3.LUT R4, R3, 0x7f, RZ, 0xc0, !PT ;  /* 0x0000007f03047812 */ /* 0x002fe200078ec0ff */
[----:B------:R-:W-:Y:S03]  /*ffd0*/  BSSY B3, `(.L_x_4350) ;  /* 0x0000006000037945 */ /* 0x000fe60003800000 */
[----:B------:R-:W-:Y:S01]  /*ffe0*/  ISETP.NE.AND P1, PT, R4, RZ, PT ;  /* 0x000000ff0400720c */ /* 0x000fe20003f25270 */
[----:B---3--:R-:W-:Y:S01]  /*fff0*/  IMAD R3, R8, 0x8, R2 ;  /* 0x0000000808037824 */ /* 0x008fe200078e0202 */
[----:B------:R-:W-:-:S04]  /*10000*/  SHF.L.U32 R2, R7, 0x1f, RZ ;  /* 0x0000001f07027819 */ /* 0x000fc800000006ff */
[----:B------:R-:W1:Y:S02]  /*10010*/  SYNCS.PHASECHK.TRANS64.TRYWAIT P0, [R3+URZ+0x38840], R2 ;  /* 0x03884002030075a7 */ /* 0x000e64000800017f */
[----:B-1----:R-:W-:Y:S05]  /*10020*/  @!P0 BRA `(.L_x_4351) ;  /* 0x0000004c00788947 */ /* 0x002fea0003800000 */
.L_x_4464:
[----:B------:R-:W-:Y:S05]  /*10030*/  BSYNC B3 ;  /* 0x0000000000037941 */ /* 0x000fea0003800000 */
.L_x_4350:
[----:B------:R-:W-:Y:S04]  /*10040*/  BSSY B3, `(.L_x_4352) ;  /* 0x0000009000037945 */ /* 0x000fe80003800000 */
[----:B------:R-:W-:Y:S05]  /*10050*/  @P1 BRA `(.L_x_4353) ;  /* 0x00000000001c1947 */ /* 0x000fea0003800000 */
[----:B------:R-:W3:Y:S02]  /*10060*/  S2R R4, SR_TID.X ;  /* 0x0000000000047919 */ /* 0x000ee40000002100 */
[----:B---3--:R-:W-:Y:S01]  /*10070*/  LOP3.LUT R5, R4, 0x1f, RZ, 0xc0, !PT ;  /* 0x0000001f04057812 */ /* 0x008fe200078ec0ff */
[----:B------:R-:W-:-:S03]  /*10080*/  IMAD.MOV.U32 R4, RZ, RZ, 0x2000 ;  /* 0x00002000ff047424 */ /* 0x000fc600078e00ff */
[----:B------:R-:W-:Y:S01]  /*10090*/  ISETP.NE.AND P0, PT, R5, RZ, PT ;  /* 0x000000ff0500720c */ /* 0x000fe20003f05270 */
[----:B------:R3:W-:-:S12]  /*100a0*/  SYNCS.ARRIVE.TRANS64 RZ, [R3+URZ+0x38830], R4 ;  /* 0x0388300403ff79a7 */ /* 0x0007d8000800003f */
[----:B---3--:R-:W-:Y:S05]  /*100b0*/  @!P0 BRA `(.L_x_4353) ;  /* 0x0000000000048947 */ /* 0x008fea0003800000 */
[----:B------:R-:W-:Y:S01]  /*100c0*/  BPT.TRAP 0x1 ;  /* 0x000000040000795c */ /* 0x000fe20000300000 */
.L_x_4353:
[----:B------:R-:W-:Y:S05]  /*100d0*/  BSYNC B3 ;  /* 0x0000000000037941 */ /* 0x000fea0003800000 */
.L_x_4352:
[----:B0-----:R-:W3:Y:S04]  /*100e0*/  LDL R8, [R1+0x4] ;  /* 0x0000040001087983 */ /* 0x001ee80000100800 */
[----:B------:R-:W3:Y:S04]  /*100f0*/  LDL R4, [R1+0xc] ;  /* 0x00000c0001047983 */ /* 0x000ee80000100800 */
[----:B------:R-:W4:Y:S01]  /*10100*/  LDL R5, [R1+0x20] ;  /* 0x0000200001057983 */ /* 0x000f220000100800 */
        /* <DEDUP_REMOVED lines=8> */
[----:B----4-:R-:W-:Y:S02]  /*10190*/  IMAD R0, R0, 0x40, R5 ;  /* 0x0000004000007824 */ /* 0x010fe400078e0205 */
[----:B------:R-:W-:Y:S02]  /*101a0*/  VIADD R4, R4, 0x22400 ;  /* 0x0002240004047836 */ /* 0x000fe40000000000 */
[----:B------:R-:W-:-:S07]  /*101b0*/  VIADD R5, R3, 0x38830 ;  /* 0x0003883003057836 */ /* 0x000fce0000000000 */
.L_x_4354:
        /* <DEDUP_REMOVED lines=11> */
[----:B------:R-:W0:Y:S01]  /*10270*/  SYNCS.PHASECHK.TRANS64.TRYWAIT P0, [R3+URZ+0x38860], R2 ;  /* 0x03886002030075a7 */ /* 0x000e22000800017f */
[----:B------:R-:W-:Y:S04]  /*10280*/  BSSY B3, `(.L_x_4355) ;  /* 0x0000002000037945 */ /* 0x000fe80003800000 */
[----:B0-----:R-:W-:Y:S05]  /*10290*/  @!P0 BRA `(.L_x_4356) ;  /* 0x0000004800f08947 */ /* 0x001fea0003800000 */
.L_x_4465:
[----:B------:R-:W-:Y:S05]  /*102a0*/  BSYNC B3 ;  /* 0x0000000000037941 */ /* 0x000fea0003800000 */
.L_x_4355:
[----:B------:R-:W-:Y:S01]  /*102b0*/  BSSY B3, `(.L_x_4357) ;  /* 0x000000b000037945 */ /* 0x000fe20003800000 */
[----:B------:R-:W-:Y:S02]  /*102c0*/  IMAD.MOV.U32 R8, RZ, RZ, 0x0 ;  /* 0x00000000ff087424 */ /* 0x000fe400078e00ff */
[----:B------:R-:W-:Y:S01]  /*102d0*/  IMAD.MOV.U32 R9, RZ, RZ, 0x14f00000 ;  /* 0x14f00000ff097424 */ /* 0x000fe200078e00ff */
[----:B------:R-:W-:Y:S06]  /*102e0*/  @P1 BRA `(.L_x_4358) ;  /* 0x00000000001c1947 */ /* 0x000fec0003800000 */
[----:B------:R-:W3:Y:S01]  /*102f0*/  S2R R4, SR_TID.X ;  /* 0x0000000000047919 */ /* 0x000ee20000002100 */
[----:B01----:R-:W-:-:S04]  /*10300*/  IMAD.MOV.U32 R2, RZ, RZ, 0x10000 ;  /* 0x00010000ff027424 */ /* 0x003fc800078e00ff */
[----:B------:R4:W-:Y:S01]  /*10310*/  SYNCS.ARRIVE.TRANS64 RZ, [R3+URZ+0x38850], R2 ;  /* 0x0388500203ff79a7 */ /* 0x0009e2000800003f */
[----:B---3--:R-:W-:-:S04]  /*10320*/  LOP3.LUT R4, R4, 0x1f, RZ, 0xc0, !PT ;  /* 0x0000001f04047812 */ /* 0x008fc800078ec0ff */
[----:B------:R-:W-:-:S13]  /*10330*/  ISETP.NE.AND P0, PT, R4, RZ, PT ;  /* 0x000000ff0400720c */ /* 0x000fda0003f05270 */
[----:B----4-:R-:W-:Y:S05]  /*10340*/  @!P0 BRA `(.L_x_4358) ;  /* 0x0000000000048947 */ /* 0x010fea0003800000 */
[----:B------:R-:W-:Y:S01]  /*10350*/  BPT.TRAP 0x1 ;  /* 0x000000040000795c */ /* 0x000fe20000300000 */
.L_x_4358:
[----:B------:R-:W-:Y:S05]  /*10360*/  BSYNC B3 ;  /* 0x0000000000037941 */ /* 0x000fea0003800000 */
.L_x_4357:
[----:B------:R-:W3:Y:S04]  /*10370*/  LDL R4, [R1+0x4] ;  /* 0x0000040001047983 */ /* 0x000ee80000100800 */
[----:B01----:R-:W3:Y:S01]  /*10380*/  LDL R2, [R1+0xc] ;  /* 0x00000c0001027983 */ /* 0x003ee20000100800 */
        /* <DEDUP_REMOVED lines=9> */
.L_x_4359:
        /* <DEDUP_REMOVED lines=16> */
.L_x_4360:
        /* <DEDUP_REMOVED lines=16> */
.L_x_4361:
        /* <DEDUP_REMOVED lines=16> */
.L_x_4362:
        /* <DEDUP_REMOVED lines=16> */
.L_x_4363:
        /* <DEDUP_REMOVED lines=16> */
.L_x_4364:
        /* <DEDUP_REMOVED lines=16> */
.L_x_4365:
        /* <DEDUP_REMOVED lines=16> */
.L_x_4366:
        /* <DEDUP_REMOVED lines=10> */
[----:B-1----:R-:W-:Y:S05]  /*10bc0*/  @P0 BRA.U.ANY `(.L_x_4366) ;  /* 0xfffffffd00d40947 */ /* 0x002fea000393ffff */
.L_x_4348:
[----:B------:R-:W-:Y:S05]  /*10bd0*/  BSYNC B1 ;  /* 0x0000000000017941 */ /* 0x000fea0003800000 */
.L_x_4347:
[----:B------:R-:W3:Y:S02]  /*10be0*/  LDL.LU R4, [R1+0x30] ;  /* 0x0000300001047983 */ /* 0x000ee40000300800 */
[----:B---3--:R-:W-:-:S07]  /*10bf0*/  VIADD R0, R4, 0xfffffffd ;  /* 0xfffffffd04007836 */ /* 0x008fce0000000000 */
.L_x_4346:
[----:B------:R-:W-:Y:S05]  /*10c00*/  BSYNC B2 ;  /* 0x0000000000027941 */ /* 0x000fea0003800000 */
.L_x_4345:
[----:B------:R-:W3:Y:S01]  /*10c10*/  LDL.LU R2, [R1+0x2c] ;  /* 0x00002c0001027983 */ /* 0x000ee20000300800 */
[----:B------:R-:W-:-:S05]  /*10c20*/  IMAD.MOV R6, RZ, RZ, -R6 ;  /* 0x000000ffff067224 */ /* 0x000fca00078e0a06 */
[----:B---3--:R-:W-:-:S13]  /*10c30*/  ISETP.NE.AND P0, PT, R2, R6, PT ;  /* 0x000000060200720c */ /* 0x008fda0003f05270 */
[----:B------:R-:W-:Y:S05]  /*10c40*/  @!P0 BRA `(.L_x_4344) ;  /* 0x0000001c00488947 */ /* 0x000fea0003800000 */
.L_x_4407:
[----:B------:R-:W3:Y:S04]  /*10c50*/  LDL R4, [R1+0x8] ;  /* 0x0000080001047983 */ /* 0x000ee80000100800 */
[----:B0-----:R-:W0:Y:S04]  /*10c60*/  LDL.LU R3, [R1+0xc] ;  /* 0x00000c0001037983 */ /* 0x001e280000300800 */
[----:B------:R-:W4:Y:S01]  /*10c70*/  LDL.LU R2, [R1+0x18] ;  /* 0x0000180001027983 */ /* 0x000f220000300800 */
[----:B------:R-:W-:Y:S05]  /*10c80*/  YIELD ;  /* 0x0000000000007946 */ /* 0x000fea0003800000 */
        /* <DEDUP_REMOVED lines=13> */
[----:B------:R-:W3:Y:S01]  /*10d60*/  LDL R9, [R1+0x1c] ;  /* 0x00001c0001097983 */ /* 0x000ee20000100800 */
[----:B------:R-:W0:Y:S01]  /*10d70*/  LDC R8, c[0x0][0x43c] ;  /* 0x00010f00ff087b82 */ /* 0x000e220000000800 */
[----:B------:R-:W-:Y:S02]  /*10d80*/  ULDC.64 UR6, c[0x0][0x428] ;  /* 0x00010a0000067ab9 */ /* 0x000fe40000000a00 */
[----:B------:R-:W4:Y:S01]  /*10d90*/  LDL R5, [R1+0x10] ;  /* 0x0000100001057983 */ /* 0x000f220000100800 */
        /* <DEDUP_REMOVED lines=16> */
.L_x_4369:
[----:B0-----:R-:W3:Y:S01]  /*10ea0*/  LDL R2, [R1+0x4] ;  /* 0x0000040001027983 */ /* 0x001ee20000100800 */
[----:B------:R-:W0:Y:S01]  /*10eb0*/  S2R R3, SR_TID.X ;  /* 0x0000000000037919 */ /* 0x000e220000002100 */
[----:B------:R-:W-:Y:S01]  /*10ec0*/  BSSY B2, `(.L_x_4370) ;  /* 0x0000007000027945 */ /* 0x000fe20003800000 */
[----:B0-----:R-:W-:-:S04]  /*10ed0*/  LOP3.LUT R3, R3, 0x7f, RZ, 0xc0, !PT ;  /* 0x0000007f03037812 */ /* 0x001fc800078ec0ff */
[----:B------:R-:W-:Y:S01]  /*10ee0*/  ISETP.NE.AND P1, PT, R3, RZ, PT ;  /* 0x000000ff0300720c */ /* 0x000fe20003f25270 */
[----:B---3--:R-:W-:Y:S01]  /*10ef0*/  IMAD R4, R7, 0x8, R2 ;  /* 0x0000000807047824 */ /* 0x008fe200078e0202 */
[----:B------:R-:W-:-:S04]  /*10f00*/  SHF.L.U32 R2, R6, 0x1f, RZ ;  /* 0x0000001f06027819 */ /* 0x000fc800000006ff */
[----:B------:R-:W0:Y:S02]  /*10f10*/  SYNCS.PHASECHK.TRANS64.TRYWAIT P0, [R4+URZ+0x38840], R2 ;  /* 0x03884002040075a7 */ /* 0x000e24000800017f */
[----:B0-----:R-:W-:Y:S05]  /*10f20*/  @!P0 BRA `(.L_x_4371) ;  /* 0x0000003c00e08947 */ /* 0x001fea0003800000 */
.L_x_4466:
[----:B------:R-:W-:Y:S05]  /*10f30*/  BSYNC B2 ;  /* 0x0000000000027941 */ /* 0x000fea0003800000 */
.L_x_4370:
        /* <DEDUP_REMOVED lines=9> */
.L_x_4373:
[----:B------:R-:W-:Y:S05]  /*10fd0*/  BSYNC B2 ;  /* 0x0000000000027941 */ /* 0x000fea0003800000 */
.L_x_4372:
        /* <DEDUP_REMOVED lines=13> */
.L_x_4374:
        /* <DEDUP_REMOVED lines=11> */
[----:B------:R-:W1:Y:S01]  /*11160*/  SYNCS.PHASECHK.TRANS64.TRYWAIT P0, [R4+URZ+0x38860], R2 ;  /* 0x03886002040075a7 */ /* 0x000e62000800017f */
[----:B------:R-:W-:Y:S04]  /*11170*/  BSSY B2, `(.L_x_4375) ;  /* 0x0000002000027945 */ /* 0x000fe80003800000 */
[----:B-1----:R-:W-:Y:S05]  /*11180*/  @!P0 BRA `(.L_x_4376) ;  /* 0x0000003c005c8947 */ /* 0x002fea0003800000 */
.L_x_4467:
[----:B------:R-:W-:Y:S05]  /*11190*/  BSYNC B2 ;  /* 0x0000000000027941 */ /* 0x000fea0003800000 */
.L_x_4375:
        /* <DEDUP_REMOVED lines=11> */
.L_x_4378:
[----:B------:R-:W-:Y:S05]  /*11250*/  BSYNC B2 ;  /* 0x0000000000027941 */ /* 0x000fea0003800000 */
.L_x_4377:
[----:B------:R-:W3:Y:S01]  /*11260*/  LDL R5, [R1+0x4] ;  /* 0x0000040001057983 */ /* 0x000ee20000100800 */
        /* <DEDUP_REMOVED lines=9> */
.L_x_4379:
        /* <DEDUP_REMOVED lines=16> */
.L_x_4380:
        /* <DEDUP_REMOVED lines=16> */
.L_x_4381:
        /* <DEDUP_REMOVED lines=16> */
.L_x_4382:
        /* <DEDUP_REMOVED lines=16> */
.L_x_4383:
        /* <DEDUP_REMOVED lines=16> */
.L_x_4384:
        /* <DEDUP_REMOVED lines=16> */
.L_x_4385:
        /* <DEDUP_REMOVED lines=16> */
.L_x_4386:
        /* <DEDUP_REMOVED lines=11> */
.L_x_4368:
[----:B------:R-:W-:Y:S05]  /*11ab0*/  BSYNC B1 ;  /* 0x0000000000017941 */ /* 0x000fea0003800000 */
.L_x_4367:
        /* <DEDUP_REMOVED lines=36> */
.L_x_4389:
[----:B-1----:R-:W3:Y:S01]  /*11d00*/  LDL R2, [R1+0x4] ;  /* 0x0000040001027983 */ /* 0x002ee20000100800 */
[----:B------:R-:W1:Y:S01]  /*11d10*/  S2R R3, SR_TID.X ;  /* 0x0000000000037919 */ /* 0x000e620000002100 */
[----:B------:R-:W-:Y:S01]  /*11d20*/  BSSY B2, `(.L_x_4390) ;  /* 0x0000007000027945 */ /* 0x000fe20003800000 */
[----:B-1----:R-:W-:-:S04]  /*11d30*/  LOP3.LUT R3, R3, 0x7f, RZ, 0xc0, !PT ;  /* 0x0000007f03037812 */ /* 0x002fc800078ec0ff */
[----:B------:R-:W-:Y:S01]  /*11d40*/  ISETP.NE.AND P1, PT, R3, RZ, PT ;  /* 0x000000ff0300720c */ /* 0x000fe20003f25270 */
[----:B---3--:R-:W-:Y:S01]  /*11d50*/  IMAD R4, R9, 0x8, R2 ;  /* 0x0000000809047824 */ /* 0x008fe200078e0202 */
[----:B------:R-:W-:-:S04]  /*11d60*/  SHF.L.U32 R2, R8, 0x1f, RZ ;  /* 0x0000001f08027819 */ /* 0x000fc800000006ff */
[----:B------:R-:W1:Y:S02]  /*11d70*/  SYNCS.PHASECHK.TRANS64.TRYWAIT P0, [R4+URZ+0x38840], R2 ;  /* 0x03884002040075a7 */ /* 0x000e64000800017f */
[----:B-1----:R-:W-:Y:S05]  /*11d80*/  @!P0 BRA `(.L_x_4391) ;  /* 0x0000003000708947 */ /* 0x002fea0003800000 */
.L_x_4468:
[----:B------:R-:W-:Y:S05]  /*11d90*/  BSYNC B2 ;  /* 0x0000000000027941 */ /* 0x000fea0003800000 */
.L_x_4390:
        /* <DEDUP_REMOVED lines=9> */
.L_x_4393:
[----:B------:R-:W-:Y:S05]  /*11e30*/  BSYNC B2 ;  /* 0x0000000000027941 */ /* 0x000fea0003800000 */
.L_x_4392:
        /* <DEDUP_REMOVED lines=14> */
.L_x_4394:
        /* <DEDUP_REMOVED lines=14> */
.L_x_4469:
[----:B------:R-:W-:Y:S05]  /*12000*/  BSYNC B2 ;  /* 0x0000000000027941 */ /* 0x000fea0003800000 */
.L_x_4395:
        /* <DEDUP_REMOVED lines=11> */
.L_x_4398:
[----:B------:R-:W-:Y:S05]  /*120c0*/  BSYNC B2 ;  /* 0x0000000000027941 */ /* 0x000fea0003800000 */
.L_x_4397:
[----:B------:R-:W3:Y:S04]  /*120d0*/  LDL R8, [R1+0x4] ;  /* 0x0000040001087983 */ /* 0x000ee80000100800 */
        /* <DEDUP_REMOVED lines=10> */
.L_x_4399:
        /* <DEDUP_REMOVED lines=16> */
.L_x_4400:
        /* <DEDUP_REMOVED lines=16> */
.L_x_4401:
        /* <DEDUP_REMOVED lines=16> */
.L_x_4402:
        /* <DEDUP_REMOVED lines=16> */
.L_x_4403:
        /* <DEDUP_REMOVED lines=16> */
.L_x_4404:
        /* <DEDUP_REMOVED lines=16> */
.L_x_4405:
        /* <DEDUP_REMOVED lines=16> */
.L_x_4406:
        /* <DEDUP_REMOVED lines=11> */
.L_x_4388:
[----:B------:R-:W-:Y:S05]  /*12930*/  BSYNC B1 ;  /* 0x0000000000017941 */ /* 0x000fea0003800000 */
.L_x_4387:
[C---:B------:R-:W-:Y:S01]  /*12940*/  ISETP.GT.AND P0, PT, R0.reuse, 0x1, PT ;  /* 0x000000010000780c */ /* 0x040fe20003f04270 */
[----:B------:R-:W-:-:S12]  /*12950*/  VIADD R0, R0, 0xfffffffe ;  /* 0xfffffffe00007836 */ /* 0x000fd80000000000 */
[----:B------:R-:W-:Y:S05]  /*12960*/  @P0 BRA `(.L_x_4407) ;  /* 0xffffffe000b80947 */ /* 0x000fea000383ffff */
.L_x_4344:
[----:B------:R-:W-:Y:S05]  /*12970*/  BSYNC B0 ;  /* 0x0000000000007941 */ /* 0x000fea0003800000 */
.L_x_4343:
[----:B------:R-:W3:Y:S04]  /*12980*/  LDL.LU R4, [R1+0xc] ;  /* 0x00000c0001047983 */ /* 0x000ee80000300800 */
[----:B------:R-:W4:Y:S01]  /*12990*/  LDL.LU R3, [R1+0x18] ;  /* 0x0000180001037983 */ /* 0x000f220000300800 */
[----:B------:R-:W1:Y:S01]  /*129a0*/  S2R R2, SR_TID.X ;  /* 0x0000000000027919 */ /* 0x000e620000002100 */
[----:B------:R-:W-:Y:S01]  /*129b0*/  BSSY B0, `(.L_x_4408) ;  /* 0x0000015000007945 */ /* 0x000fe20003800000 */
[----:B-1----:R-:W-:-:S04]  /*129c0*/  LOP3.LUT R2, R2, 0x7f, RZ, 0xc0, !PT ;  /* 0x0000007f02027812 */ /* 0x002fc800078ec0ff */
[----:B------:R-:W-:Y:S01]  /*129d0*/  ISETP.NE.AND P1, PT, R2, RZ, PT ;  /* 0x000000ff0200720c */ /* 0x000fe20003f25270 */
[----:B---3--:R-:W-:-:S05]  /*129e0*/  VIADD R0, R4, 0x1 ;  /* 0x0000000104007836 */ /* 0x008fca0000000000 */
[----:B------:R-:W-:-:S04]  /*129f0*/  ISETP.NE.AND P0, PT, R0, 0x2, PT ;  /* 0x000000020000780c */ /* 0x000fc80003f05270 */
[----:B------:R-:W-:-:S04]  /*12a00*/  SEL R2, RZ, 0x1, P0 ;  /* 0x00000001ff027807 */ /* 0x000fc80000000000 */
[----:B----4-:R-:W-:-:S05]  /*12a10*/  LOP3.LUT R3, R3, R2, RZ, 0x3c, !PT ;  /* 0x0000000203037212 */ /* 0x010fca00078e3cff */
[----:B------:R1:W-:Y:S01]  /*12a20*/  STL [R1+0x18], R3 ;  /* 0x0000180301007387 */ /* 0x0003e20000100800 */
[----:B------:R-:W-:Y:S05]  /*12a30*/  @P1 BRA `(.L_x_4409) ;  /* 0x0000000000301947 */ /* 0x000fea0003800000 */
[----:B-1----:R-:W1:Y:S01]  /*12a40*/  S2R R3, SR_LANEID ;  /* 0x0000000000037919 */ /* 0x002e620000000000 */
[----:B------:R-:W-:Y:S01]  /*12a50*/  VOTEU.ANY UR4, UPT, PT ;  /* 0x0000000000047886 */ /* 0x000fe200038e0100 */
[----:B------:R-:W3:Y:S01]  /*12a60*/  LDC.64 R4, c[0x0][0xd60] ;  /* 0x00035800ff047b82 */ /* 0x000ee20000000a00 */
[----:B------:R-:W1:Y:S02]  /*12a70*/  FLO.U32 R2, UR4 ;  /* 0x0000000400027d00 */ /* 0x000e6400080e0000 */
[----:B-1----:R-:W-:-:S06]  /*12a80*/  ISETP.EQ.U32.AND P1, PT, R2, R3, PT ;  /* 0x000000030200720c */ /* 0x002fcc0003f22070 */
[----:B------:R-:W3:Y:S07]  /*12a90*/  POPC R3, UR4 ;  /* 0x0000000400037d09 */ /* 0x000eee0008000000 */
[----:B---3--:R-:W3:Y:S04]  /*12aa0*/  @P1 ATOMG.E.ADD.STRONG.GPU PT, R3, desc[UR38][R4.64], R3 ;  /* 0x00000003040319a8 */ /* 0x008ee800081ee1e6 */
[----:B---3--:R1:W3:Y:S02]  /*12ab0*/  SHFL.IDX PT, R3, R3, R2, 0x1f ;  /* 0x00001f0203037589 */ /* 0x0082e400000e0000 */
[----:B-1----:R-:W1:Y:S02]  /*12ac0*/  S2R R2, SR_LTMASK ;  /* 0x0000000000027919 */ /* 0x002e640000003900 */
[----:B-1----:R-:W-:-:S06]  /*12ad0*/  LOP3.LUT R2, R2, UR4, RZ, 0xc0, !PT ;  /* 0x0000000402027c12 */ /* 0x002fcc000f8ec0ff */
[----:B------:R-:W3:Y:S02]  /*12ae0*/  POPC R2, R2 ;  /* 0x0000000200027309 */ /* 0x000ee40000000000 */
[----:B---3--:R-:W-:-:S07]  /*12af0*/  IADD3 R16, R3, UR36, R2 ;  /* 0x0000002403107c10 */ /* 0x008fce000fffe002 */
.L_x_4409:
[----:B------:R-:W-:Y:S05]  /*12b00*/  BSYNC B0 ;  /* 0x0000000000007941 */ /* 0x000fea0003800000 */
.L_x_4408:
[----:B------:R-:W-:-:S05]  /*12b10*/  SEL R0, R0, RZ, P0 ;  /* 0x000000ff00007207 */ /* 0x000fca0000000000 */
[----:B------:R3:W-:Y:S02]  /*12b20*/  STL [R1+0xc], R0 ;  /* 0x00000c0001007387 */ /* 0x0007e40000100800 */
.L_x_4305:
[----:B------:R-:W-:Y:S05]  /*12b30*/  BSYNC B7 ;  /* 0x0000000000077941 */ /* 0x000fea0003800000 */
.L_x_4303:
[----:B---3--:R-:W3:Y:S02]  /*12b40*/  LDL R0, [R1+0x8] ;  /* 0x0000080001007983 */ /* 0x008ee40000100800 */
[----:B---3--:R-:W-:-:S13]  /*12b50*/  LOP3.LUT P0, RZ, R0, 0x40, RZ, 0xc0, !PT ;  /* 0x0000004000ff7812 */ /* 0x008fda000780c0ff */
[----:B------:R-:W-:Y:S05]  /*12b60*/  @!P0 BRA `(.L_x_4410) ;  /* 0x0000000000288947 */ /* 0x000fea0003800000 */
[----:B------:R-:W-:Y:S05]  /*12b70*/  WARPSYNC.ALL ;  /* 0x0000000000007948 */ /* 0x000fea0003800000 */
[----:B------:R-:W3:Y:S08]  /*12b80*/  S2UR UR5, SR_CgaCtaId ;  /* 0x00000000000579c3 */ /* 0x000ef00000008800 */
[----:B------:R-:W-:Y:S06]  /*12b90*/  BAR.SYNC.DEFER_BLOCKING 0x5, 0x180 ;  /* 0x0146000000007b1d */ /* 0x000fec0000010000 */
[----:B------:R-:W-:-:S02]  /*12ba0*/  UMOV UR4, 0x400 ;  /* 0x0000040000047882 */ /* 0x000fc40000000000 */
[----:B---3--:R-:W-:-:S06]  /*12bb0*/  ULEA UR4, UR5, UR4, 0x18 ;  /* 0x0000000405047291 */ /* 0x008fcc000f8ec03f */
[----:B------:R-:W-:-:S05]  /*12bc0*/  IMAD.U32 R0, RZ, RZ, UR4 ;  /* 0x00000004ff007e24 */ /* 0x000fca000f8e00ff */
[----:B------:R3:W4:Y:S04]  /*12bd0*/  LDS.128 R16, [R0+0x388d0] ;  /* 0x0388d00000107984 */ /* 0x0007280000000c00 */
[----:B------:R3:W-:Y:S01]  /*12be0*/  STL [R1+0x4], R0 ;  /* 0x0000040001007387 */ /* 0x0007e20000100800 */
[----:B------:R-:W-:Y:S06]  /*12bf0*/  BAR.ARV 0x4, 0x180 ;  /* 0x0106000000007b1d */ /* 0x000fec0000002000 */
[----:B------:R-:W-:Y:S05]  /*12c00*/  BRA `(.L_x_4411) ;  /* 0x0000000800487947 */ /* 0x000fea0003800000 */
.L_x_4410:
[----:B------:R-:W0:Y:S01]  /*12c10*/  S2R R0, SR_TID.X ;  /* 0x0000000000007919 */ /* 0x000e220000002100 */
[----:B------:R-:W-:Y:S01]  /*12c20*/  UMOV UR4, 0xffffffff ;  /* 0xffffffff00047882 */ /* 0x000fe20000000000 */
[----:B01----:R-:W-:-:S04]  /*12c30*/  LOP3.LUT R7, R0, 0x1f, RZ, 0xc0, !PT ;  /* 0x0000001f00077812 */ /* 0x003fc800078ec0ff */
        /* <DEDUP_REMOVED lines=13> */
[----:B------:R-:W-:Y:S01]  /*12d10*/  SHFL.IDX PT, R4, R16, 0x1, 0x1f ;  /* 0x00201f0010047f89 */ /* 0x000fe200000e0000 */
[----:B0-----:R-:W-:Y:S02]  /*12d20*/  IMAD.MOV.U32 R2, RZ, RZ, RZ ;  /* 0x000000ffff027224 */ /* 0x001fe400078e00ff */
[----:B---3--:R-:W-:Y:S01]  /*12d30*/  @!P1 IMAD.MOV.U32 R2, RZ, RZ, R3 ;  /* 0x000000ffff029224 */ /* 0x008fe200078e0003 */
        /* <DEDUP_REMOVED lines=17> */
.L_x_4479:
[----:B------:R-:W-:Y:S02]  /*12e50*/  ULDC UR4, c[0x0][0xd38] ;  /* 0x00034e0000047ab9 */ /* 0x000fe40000000800 */
[----:B------:R-:W-:-:S04]  /*12e60*/  IMAD.U32 R16, RZ, RZ, UR4 ;  /* 0x00000004ff107e24 */ /* 0x000fc8000f8e00ff */
[----:B-1----:R-:W-:-:S04]  /*12e70*/  IMAD R6, R6, R16, RZ ;  /* 0x0000001006067224 */ /* 0x002fc800078e02ff */
[----:B------:R-:W-:-:S05]  /*12e80*/  IMAD.IADD R4, R4, 0x1, R6 ;  /* 0x0000000104047824 */ /* 0x000fca00078e0206 */
[----:B------:R-:W-:-:S13]  /*12e90*/  ISETP.GT.AND P6, PT, R4, R0, PT ;  /* 0x000000000400720c */ /* 0x000fda0003fc4270 */
[----:B------:R-:W-:Y:S05]  /*12ea0*/  @P6 BRA `(.L_x_4413) ;  /* 0x00000000009c6947 */ /* 0x000fea0003800000 */
.L_x_4418:
[----:B------:R-:W1:Y:S01]  /*12eb0*/  LDC R2, c[0x0][0xd3c] ;  /* 0x00034f00ff027b82 */ /* 0x000e620000000800 */
[----:B------:R-:W-:-:S05]  /*12ec0*/  VIADD R19, R19, 0x1f ;  /* 0x0000001f13137836 */ /* 0x000fca0000000000 */
[----:B-1----:R-:W-:-:S13]  /*12ed0*/  ISETP.GE.AND P6, PT, R19, R2, PT ;  /* 0x000000021300720c */ /* 0x002fda0003fc6270 */
        /* <DEDUP_REMOVED lines=11> */
.L_x_4416:
[----:B------:R-:W-:Y:S05]  /*12f90*/  BSYNC B0 ;  /* 0x0000000000007941 */ /* 0x000fea0003800000 */
.L_x_4415:
[----:B------:R-:W-:-:S03]  /*12fa0*/  UMOV UR4, 0xffffffff ;  /* 0xffffffff00047882 */ /* 0x000fc60000000000 */
[----:B------:R-:W-:Y:S05]  /*12fb0*/  BRA.DIV UR4, `(.L_x_4417) ;  /* 0x0000002604487947 */ /* 0x000fea000b800000 */
        /* <DEDUP_REMOVED lines=16> */
.L_x_4487:
[----:B------:R-:W-:Y:S02]  /*130c0*/  ULDC UR4, c[0x0][0xd38] ;  /* 0x00034e0000047ab9 */ /* 0x000fe40000000800 */
[----:B------:R-:W-:-:S04]  /*130d0*/  IMAD.U32 R16, RZ, RZ, UR4 ;  /* 0x00000004ff107e24 */ /* 0x000fc8000f8e00ff */
[----:B-1----:R-:W-:-:S04]  /*130e0*/  IMAD R6, R6, R16, RZ ;  /* 0x0000001006067224 */ /* 0x002fc800078e02ff */
[----:B------:R-:W-:-:S05]  /*130f0*/  IMAD.IADD R4, R6, 0x1, R4 ;  /* 0x0000000106047824 */ /* 0x000fca00078e0204 */
[----:B------:R-:W-:-:S13]  /*13100*/  ISETP.GT.AND P6, PT, R4, R0, PT ;  /* 0x000000000400720c */ /* 0x000fda0003fc4270 */
[----:B------:R-:W-:Y:S05]  /*13110*/  @!P6 BRA `(.L_x_4418) ;  /* 0xfffffffc0064e947 */ /* 0x000fea000383ffff */
.L_x_4413:
[----:B------:R-:W-:Y:S01]  /*13120*/  IMAD.IADD R6, R4, 0x1, -R6 ;  /* 0x0000000104067824 */ /* 0x000fe200078e0a06 */
[----:B------:R-:W-:-:S03]  /*13130*/  UMOV UR4, 0xffffffff ;  /* 0xffffffff00047882 */ /* 0x000fc60000000000 */
[----:B------:R-:W-:-:S05]  /*13140*/  IMAD R4, R3, R16, R6 ;  /* 0x0000001003047224 */ /* 0x000fca00078e0206 */
[----:B------:R-:W-:Y:S01]  /*13150*/  ISETP.GT.AND P6, PT, R4, R0, PT ;  /* 0x000000000400720c */ /* 0x000fe20003fc4270 */
[----:B------:R-:W-:-:S12]  /*13160*/  BRA.DIV UR4, `(.L_x_4419) ;  /* 0x0000002604b47947 */ /* 0x000fd8000b800000 */
[----:B------:R-:W-:-:S04]  /*13170*/  VOTE.ANY R5, PT, !P6 ;  /* 0x0000000000057806 */ /* 0x000fc800070e0100 */
[----:B------:R-:W1:Y:S02]  /*13180*/  POPC R4, R5 ;  /* 0x0000000500047309 */ /* 0x000e640000000000 */
[----:B-1----:R1:W3:Y:S02]  /*13190*/  SHFL.IDX PT, R17, R2, R4, 0x1f ;  /* 0x00001f0402117589 */ /* 0x0022e400000e0000 */
.L_x_4491:
[----:B------:R-:W-:Y:S01]  /*131a0*/  ISETP.NE.AND P0, PT, R5, RZ, PT ;  /* 0x000000ff0500720c */ /* 0x000fe20003f05270 */
[----:B-1----:R-:W-:-:S12]  /*131b0*/  IMAD.MOV.U32 R2, RZ, RZ, RZ ;  /* 0x000000ffff027224 */ /* 0x002fd800078e00ff */
[----:B------:R-:W-:Y:S05]  /*131c0*/  @!P0 BRA `(.L_x_4420) ;  /* 0x0000000000108947 */ /* 0x000fea0003800000 */
[----:B------:R-:W-:Y:S01]  /*131d0*/  UMOV UR4, 0xffffffff ;  /* 0xffffffff00047882 */ /* 0x000fe20000000000 */
[----:B------:R-:W-:Y:S02]  /*131e0*/  VIADD R12, R4, 0xffffffff ;  /* 0xffffffff040c7836 */ /* 0x000fe40000000000 */
[----:B------:R-:W-:Y:S05]  /*131f0*/  BRA.DIV UR4, `(.L_x_4421) ;  /* 0x0000002604d87947 */ /* 0x000fea000b800000 */
[----:B------:R1:W4:Y:S02]  /*13200*/  SHFL.IDX PT, R2, R3, R12, 0x1f ;  /* 0x00001f0c03027589 */ /* 0x00032400000e0000 */
.L_x_4420:
[----:B---3--:R-:W-:Y:S01]  /*13210*/  IABS R5, R17 ;  /* 0x0000001100057213 */ /* 0x008fe20000000000 */
[----:B----4-:R-:W-:Y:S02]  /*13220*/  IMAD R16, R2, R16, R6 ;  /* 0x0000001002107224 */ /* 0x010fe400078e0206 */
[----:B------:R-:W-:Y:S01]  /*13230*/  IMAD.IADD R19, R4, 0x1, R19 ;  /* 0x0000000104137824 */ /* 0x000fe200078e0213 */
[----:B------:R-:W3:Y:S01]  /*13240*/  I2F.RP R2, R5 ;  /* 0x0000000500027306 */ /* 0x000ee20000209400 */
[----:B------:R-:W-:-:S07]  /*13250*/  IMAD.IADD R0, R0, 0x1, -R16 ;  /* 0x0000000100007824 */ /* 0x000fce00078e0a10 */
[----:B---3--:R-:W3:Y:S02]  /*13260*/  MUFU.RCP R2, R2 ;  /* 0x0000000200027308 */ /* 0x008ee40000001000 */
[----:B---3--:R-:W-:-:S06]  /*13270*/  VIADD R2, R2, 0xffffffe ;  /* 0x0ffffffe02027836 */ /* 0x008fcc0000000000 */
        /* <DEDUP_REMOVED lines=24> */
.L_x_4414:
[----:B------:R-:W-:Y:S01]  /*13400*/  UMOV UR4, URZ ;  /* 0x0000003f00047c82 */ /* 0x000fe20008000000 */
[----:B------:R-:W-:Y:S01]  /*13410*/  UMOV UR5, URZ ;  /* 0x0000003f00057c82 */ /* 0x000fe20008000000 */
[----:B------:R-:W-:Y:S01]  /*13420*/  ULDC UR6, c[0x0][0xd3c] ;  /* 0x00034f0000067ab9 */ /* 0x000fe20000000800 */
[----:B------:R-:W-:Y:S02]  /*13430*/  IMAD.MOV.U32 R16, RZ, RZ, R0 ;  /* 0x000000ffff107224 */ /* 0x000fe400078e0000 */
[----:B------:R-:W-:Y:S02]  /*13440*/  IMAD.U32 R17, RZ, RZ, UR4 ;  /* 0x00000004ff117e24 */ /* 0x000fe4000f8e00ff */
[----:B------:R-:W-:Y:S02]  /*13450*/  IMAD.U32 R18, RZ, RZ, UR5 ;  /* 0x00000005ff127e24 */ /* 0x000fe4000f8e00ff */
[----:B------:R-:W-:-:S07]  /*13460*/  IMAD.U32 R19, RZ, RZ, UR6 ;  /* 0x00000006ff137e24 */ /* 0x000fce000f8e00ff */
.L_x_4422:
[----:B0-----:R0:W3:Y:S01]  /*13470*/  LDL R3, [R1+0x4] ;  /* 0x0000040001037983 */ /* 0x0010e20000100800 */
[----:B------:R-:W1:Y:S01]  /*13480*/  S2R R0, SR_TID.X ;  /* 0x0000000000007919 */ /* 0x000e620000002100 */
[----:B------:R-:W-:Y:S05]  /*13490*/  WARPSYNC.ALL ;  /* 0x0000000000007948 */ /* 0x000fea0003800000 */
[----:B-1----:R-:W-:Y:S01]  /*134a0*/  LOP3.LUT R0, R0, 0x1f, RZ, 0xc0, !PT ;  /* 0x0000001f00007812 */ /* 0x002fe200078ec0ff */
[----:B------:R-:W-:Y:S03]  /*134b0*/  BAR.SYNC.DEFER_BLOCKING 0x4, 0x180 ;  /* 0x0106000000007b1d */ /* 0x000fe60000010000 */
[----:B------:R-:W-:-:S13]  /*134c0*/  ISETP.NE.AND P0, PT, R0, RZ, PT ;  /* 0x000000ff0000720c */ /* 0x000fda0003f05270 */
[----:B------:R-:W3:Y:S01]  /*134d0*/  @!P0 S2R R0, SR_CgaCtaId ;  /* 0x0000000000008919 */ /* 0x000ee20000008800 */
[----:B------:R-:W-:-:S04]  /*134e0*/  @!P0 MOV R2, 0x400 ;  /* 0x0000040000028802 */ /* 0x000fc80000000f00 */
[----:B---3--:R-:W-:-:S05]  /*134f0*/  @!P0 LEA R3, R0, R2, 0x18 ;  /* 0x0000000200038211 */ /* 0x008fca00078ec0ff */
[----:B------:R0:W-:Y:S04]  /*13500*/  @!P0 STS.128 [R3+0x388d0], R16 ;  /* 0x0388d01003008388 */ /* 0x0001e80000000c00 */
[----:B------:R0:W-:Y:S01]  /*13510*/  @!P0 STL [R1+0x4], R3 ;  /* 0x0000040301008387 */ /* 0x0001e20000100800 */
[----:B------:R-:W-:Y:S06]  /*13520*/  BAR.ARV 0x5, 0x180 ;  /* 0x0146000000007b1d */ /* 0x000fec0000002000 */
.L_x_4411:
[----:B------:R-:W-:Y:S02]  /*13530*/  ULDC UR4, c[0x0][0xd3c] ;  /* 0x00034f0000047ab9 */ /* 0x000fe40000000800 */
[----:B----4-:R-:W-:-:S13]  /*13540*/  ISETP.GE.AND P0, PT, R19, UR4, PT ;  /* 0x0000000413007c0c */ /* 0x010fda000bf06270 */
[----:B------:R-:W-:Y:S05]  /*13550*/  @!P0 BRA `(.L_x_4423) ;  /* 0xffffff9000508947 */ /* 0x000fea000383ffff */
[----:B------:R-:W-:Y:S05]  /*13560*/  BSYNC B8 ;  /* 0x0000000000087941 */ /* 0x000fea0003800000 */
.L_x_4299:
[----:B---3--:R-:W3:Y:S01]  /*13570*/  LDL.LU R0, [R1+0x5c] ;  /* 0x00005c0001007983 */ /* 0x008ee20000300800 */
[----:B------:R-:W-:Y:S01]  /*13580*/  BSSY B0, `(.L_x_4424) ;  /* 0x000000b000007945 */ /* 0x000fe20003800000 */
[----:B------:R-:W4:Y:S01]  /*13590*/  S2R R5, SR_CgaCtaId ;  /* 0x0000000000057919 */ /* 0x000f220000008800 */
[----:B---3--:R-:W-:-:S05]  /*135a0*/  VIADD R0, R0, 0x1 ;  /* 0x0000000100007836 */ /* 0x008fca0000000000 */
[----:B------:R-:W-:-:S04]  /*135b0*/  LEA.HI R2, R0, R0, RZ, 0x1 ;  /* 0x0000000000027211 */ /* 0x000fc800078f08ff */
[----:B01----:R-:W-:Y:S02]  /*135c0*/  LOP3.LUT R3, R2, 0xfffffffe, RZ, 0xc0, !PT ;  /* 0xfffffffe02037812 */ /* 0x003fe400078ec0ff */
[----:B------:R-:W-:-:S03]  /*135d0*/  MOV R2, 0x400 ;  /* 0x0000040000027802 */ /* 0x000fc60000000f00 */
[----:B------:R-:W-:Y:S01]  /*135e0*/  IMAD.IADD R0, R0, 0x1, -R3 ;  /* 0x0000000100007824 */ /* 0x000fe200078e0a03 */
[----:B----4-:R-:W-:-:S04]  /*135f0*/  LEA R9, R5, R2, 0x18 ;  /* 0x0000000205097211 */ /* 0x010fc800078ec0ff */
[----:B------:R-:W-:-:S04]  /*13600*/  SHF.L.U32 R0, R0, 0x1f, RZ ;  /* 0x0000001f00007819 */ /* 0x000fc800000006ff */
[----:B------:R-:W0:Y:S02]  /*13610*/  SYNCS.PHASECHK.TRANS64.TRYWAIT P0, [R9+URZ+0x38820], R0 ;  /* 0x03882000090075a7 */ /* 0x000e24000800017f */
[----:B0-----:R-:W-:Y:S05]  /*13620*/  @!P0 BRA `(.L_x_4425) ;  /* 0x0000002000f48947 */ /* 0x001fea0003800000 */
.L_x_4494:
[----:B------:R-:W-:Y:S05]  /*13630*/  BSYNC B0 ;  /* 0x0000000000007941 */ /* 0x000fea0003800000 */
.L_x_4424:
[----:B------:R-:W-:-:S03]  /*13640*/  UMOV UR4, 0xffffffff ;  /* 0xffffffff00047882 */ /* 0x000fc60000000000 */
[----:B------:R-:W-:Y:S05]  /*13650*/  BRA.DIV UR4, `(.L_x_4426) ;  /* 0x0000002204fc7947 */ /* 0x000fea000b800000 */
[----:B0-----:R-:W0:Y:S02]  /*13660*/  S2R R0, SR_TID.X ;  /* 0x0000000000007919 */ /* 0x001e240000002100 */
[----:B0-----:R-:W-:-:S04]  /*13670*/  SHF.R.U32.HI R0, RZ, 0x5, R0 ;  /* 0x00000005ff007819 */ /* 0x001fc80000011600 */
[----:B------:R-:W-:-:S05]  /*13680*/  LOP3.LUT R0, R0, 0x3, RZ, 0xc0, !PT ;  /* 0x0000000300007812 */ /* 0x000fca00078ec0ff */
[----:B------:R0:W1:Y:S02]  /*13690*/  SHFL.IDX PT, R14, R0, RZ, 0x1f ;  /* 0x00001fff000e7589 */ /* 0x00006400000e0000 */
.L_x_4497:
[----:B-1----:R-:W-:Y:S01]  /*136a0*/  ISETP.NE.AND P0, PT, R14, RZ, PT ;  /* 0x000000ff0e00720c */ /* 0x002fe20003f05270 */
[----:B------:R-:W-:-:S12]  /*136b0*/  BSSY B0, `(.L_x_4427) ;  /* 0x0000020000007945 */ /* 0x000fd80003800000 */
[----:B------:R-:W-:Y:S05]  /*136c0*/  @P0 BRA `(.L_x_4428) ;  /* 0x0000000000780947 */ /* 0x000fea0003800000 */
[----:B------:R-:W-:-:S03]  /*136d0*/  UMOV UR4, 0xffffffff ;  /* 0xffffffff00047882 */ /* 0x000fc60000000000 */
[----:B------:R-:W-:Y:S05]  /*136e0*/  BRA.DIV UR4, `(.L_x_4429) ;  /* 0x00000026040c7947 */ /* 0x000fea000b800000 */
[----:B------:R-:W-:-:S13]  /*136f0*/  ELECT P6, URZ, PT ;  /* 0x00000000003f782f */ /* 0x000fda00038c0000 */
.L_x_4500:
[----:B------:R-:W-:Y:S05]  /*13700*/  @!P6 BRA `(.L_x_4428) ;  /* 0x000000000068e947 */ /* 0x000fea0003800000 */
[----:B------:R-:W3:Y:S04]  /*13710*/  LDL R2, [R1+0xc] ;  /* 0x00000c0001027983 */ /* 0x000ee80000100800 */
[----:B------:R-:W4:Y:S01]  /*13720*/  LDL.LU R6, [R1+0x18] ;  /* 0x0000180001067983 */ /* 0x000f220000300800 */
[----:B0-----:R-:W-:-:S04]  /*13730*/  VIADD R0, R9, 0x38840 ;  /* 0x0003884009007836 */ /* 0x001fc80000000000 */
[C---:B---3--:R-:W-:Y:S02]  /*13740*/  IMAD R5, R2.reuse, 0x8, R0 ;  /* 0x0000000802057824 */ /* 0x048fe400078e0200 */
[----:B------:R-:W-:Y:S01]  /*13750*/  VIADD R2, R2, 0x1 ;  /* 0x0000000102027836 */ /* 0x000fe20000000000 */
[----:B----4-:R-:W-:-:S04]  /*13760*/  SHF.L.U32 R4, R6, 0x1f, RZ ;  /* 0x0000001f06047819 */ /* 0x010fc800000006ff */
[----:B------:R-:W-:Y:S01]  /*13770*/  ISETP.NE.AND P1, PT, R2, 0x2, PT ;  /* 0x000000020200780c */ /* 0x000fe20003f25270 */
[----:B------:R-:W0:Y:S03]  /*13780*/  SYNCS.PHASECHK.TRANS64.TRYWAIT P0, [R5+URZ], R4 ;  /* 0x00000004050075a7 */ /* 0x000e26000800017f */
[----:B------:R-:W-:-:S04]  /*13790*/  SEL R3, RZ, 0x1, P1 ;  /* 0x00000001ff037807 */ /* 0x000fc80000800000 */
[----:B------:R-:W-:Y:S02]  /*137a0*/  LOP3.LUT R6, R6, R3, RZ, 0x3c, !PT ;  /* 0x0000000306067212 */ /* 0x000fe400078e3cff */
[----:B------:R-:W-:Y:S02]  /*137b0*/  SEL R3, R2, RZ, P1 ;  /* 0x000000ff02037207 */ /* 0x000fe40000800000 */
[----:B------:R-:W-:-:S03]  /*137c0*/  SHF.L.U32 R2, R6, 0x1f, RZ ;  /* 0x0000001f06027819 */ /* 0x000fc600000006ff */
[----:B------:R-:W-:Y:S01]  /*137d0*/  IMAD R7, R3, 0x8, R0 ;  /* 0x0000000803077824 */ /* 0x000fe200078e0200 */
[----:B0-----:R-:W-:Y:S06]  /*137e0*/  @!P0 BRA `(.L_x_4430) ;  /* 0x0000002000ec8947 */ /* 0x001fec0003800000 */
.L_x_4501:
[----:B------:R-:W0:Y:S01]  /*137f0*/  LDL.LU R6, [R1+0xc] ;  /* 0x00000c0001067983 */ /* 0x000e220000300800 */
[----:B------:R-:W1:Y:S01]  /*13800*/  SYNCS.PHASECHK.TRANS64.TRYWAIT P0, [R7+URZ], R2 ;  /* 0x00000002070075a7 */ /* 0x000e62000800017f */
[----:B------:R-:W-:-:S04]  /*13810*/  VIADD R0, R9, 0x38860 ;  /* 0x0003886009007836 */ /* 0x000fc80000000000 */
[----:B0-----:R-:W-:Y:S01]  /*13820*/  IMAD R5, R6, 0x8, R0 ;  /* 0x0000000806057824 */ /* 0x001fe200078e0200 */
[----:B-1----:R-:W-:Y:S06]  /*13830*/  @!P0 BRA `(.L_x_4431) ;  /* 0x0000002000ec8947 */ /* 0x002fec0003800000 */
.L_x_4502:
[----:B------:R-:W1:Y:S02]  /*13840*/  SYNCS.PHASECHK.TRANS64.TRYWAIT P0, [R5+URZ], R4 ;  /* 0x00000004050075a7 */ /* 0x000e64000800017f */
[----:B-1----:R-:W-:Y:S05]  /*13850*/  @!P0 BRA `(.L_x_4432) ;  /* 0x0000002000f88947 */ /* 0x002fea0003800000 */
.L_x_4503:
[----:B------:R-:W-:-:S07]  /*13860*/  IMAD R3, R3, 0x8, R0 ;  /* 0x0000000803037824 */ /* 0x000fce00078e0200 */
.L_x_4433:
[----:B---3--:R3:W4:Y:S02]  /*13870*/  SYNCS.PHASECHK.TRANS64.TRYWAIT P0, [R3+URZ], R2 ;  /* 0x00000002030075a7 */ /* 0x008724000800017f */
[----:B----4-:R-:W-:Y:S05]  /*13880*/  @!P0 NANOSLEEP.SYNCS 0x989680 ;  /* 0x009896800000895d */ /* 0x010fea0003900000 */
[----:B------:R-:W4:Y:S02]  /*13890*/  @!P0 SYNCS.PHASECHK.TRANS64 P0, [R3+URZ], R2 ;  /* 0x00000002030085a7 */ /* 0x000f24000800007f */
[----:B----4-:R-:W-:Y:S05]  /*138a0*/  @!P0 BRA `(.L_x_4433) ;  /* 0xfffffffc00f08947 */ /* 0x010fea000383ffff */
.L_x_4428:
[----:B------:R-:W-:Y:S05]  /*138b0*/  BSYNC B0 ;  /* 0x0000000000007941 */ /* 0x000fea0003800000 */
.L_x_4427:
[----:B------:R-:W-:Y:S05]  /*138c0*/  EXIT ;  /* 0x000000000000794d */ /* 0x000fea0003800000 */
.L_x_4257:
[----:B0-----:R-:W-:-:S04]  /*138d0*/  IMAD.U32 R0, RZ, RZ, UR37 ;  /* 0x00000025ff007e24 */ /* 0x001fc8000f8e00ff */
[----:B------:R0:W1:Y:S03]  /*138e0*/  SYNCS.PHASECHK.TRANS64.TRYWAIT P1, [R0+URZ+0x38800], R3 ;  /* 0x03880003000075a7 */ /* 0x000066000802017f */
[----:B-1----:R-:W-:Y:S05]  /*138f0*/  @!P1 NANOSLEEP.SYNCS 0x989680 ;  /* 0x009896800000995d */ /* 0x002fea0003900000 */
[----:B------:R-:W1:Y:S02]  /*13900*/  @!P1 SYNCS.PHASECHK.TRANS64 P1, [R0+URZ+0x38800], R3 ;  /* 0x03880003000095a7 */ /* 0x000e64000802007f */
[----:B-1----:R-:W-:Y:S05]  /*13910*/  @!P1 BRA `(.L_x_4257) ;  /* 0xfffffffc00ec9947 */ /* 0x002fea000383ffff */
[----:B------:R-:W-:Y:S05]  /*13920*/  BRA `(.L_x_4434) ;  /* 0xfffffef8001c7947 */ /* 0x000fea000383ffff */
.L_x_4261:
[----:B--2---:R2:W3:Y:S02]  /*13930*/  SYNCS.PHASECHK.TRANS64.TRYWAIT P1, [R4+URZ+0x38830], R5 ;  /* 0x03883005040075a7 */ /* 0x0044e4000802017f */
[----:B---3--:R-:W-:Y:S05]  /*13940*/  @!P1 NANOSLEEP.SYNCS 0x989680 ;  /* 0x009896800000995d */ /* 0x008fea0003900000 */
[----:B------:R-:W3:Y:S02]  /*13950*/  @!P1 SYNCS.PHASECHK.TRANS64 P1, [R4+URZ+0x38830], R5 ;  /* 0x03883005040095a7 */ /* 0x000ee4000802007f */
[----:B---3--:R-:W-:Y:S05]  /*13960*/  @!P1 BRA `(.L_x_4261) ;  /* 0xfffffffc00f09947 */ /* 0x008fea000383ffff */
[----:B------:R-:W-:Y:S05]  /*13970*/  BRA `(.L_x_4260) ;  /* 0xfffffef800347947 */ /* 0x000fea000383ffff */
.L_x_4262:
[----:B0-----:R-:W-:-:S04]  /*13980*/  IMAD.U32 R6, RZ, RZ, UR37 ;  /* 0x00000025ff067e24 */ /* 0x001fc8000f8e00ff */
[----:B------:R0:W3:Y:S03]  /*13990*/  SYNCS.PHASECHK.TRANS64.TRYWAIT P1, [R6+URZ+0x38810], R3 ;  /* 0x03881003060075a7 */ /* 0x0000e6000802017f */
[----:B---3--:R-:W-:Y:S05]  /*139a0*/  @!P1 NANOSLEEP.SYNCS 0x989680 ;  /* 0x009896800000995d */ /* 0x008fea0003900000 */
[----:B------:R-:W3:Y:S02]  /*139b0*/  @!P1 SYNCS.PHASECHK.TRANS64 P1, [R6+URZ+0x38810], R3 ;  /* 0x03881003060095a7 */ /* 0x000ee4000802007f */
[----:B---3--:R-:W-:Y:S05]  /*139c0*/  @!P1 BRA `(.L_x_4262) ;  /* 0xfffffffc00ec9947 */ /* 0x008fea000383ffff */
[----:B------:R-:W-:Y:S05]  /*139d0*/  BRA `(.L_x_4435) ;  /* 0xfffffef800bc7947 */ /* 0x000fea000383ffff */
.L_x_4266:
[----:B----4-:R4:W0:Y:S02]  /*139e0*/  SYNCS.PHASECHK.TRANS64.TRYWAIT P1, [R4+URZ+0x38850], R5 ;  /* 0x03885005040075a7 */ /* 0x010824000802017f */
[----:B0-----:R-:W-:Y:S05]  /*139f0*/  @!P1 NANOSLEEP.SYNCS 0x989680 ;  /* 0x009896800000995d */ /* 0x001fea0003900000 */
[----:B------:R-:W0:Y:S02]  /*13a00*/  @!P1 SYNCS.PHASECHK.TRANS64 P1, [R4+URZ+0x38850], R5 ;  /* 0x03885005040095a7 */ /* 0x000e24000802007f */
[----:B0-----:R-:W-:Y:S05]  /*13a10*/  @!P1 BRA `(.L_x_4266) ;  /* 0xfffffffc00f09947 */ /* 0x001fea000383ffff */
[----:B------:R-:W-:Y:S05]  /*13a20*/  BRA `(.L_x_4265) ;  /* 0xfffffef800c87947 */ /* 0x000fea000383ffff */
.L_x_4271:
[----:B-1----:R-:W-:-:S04]  /*13a30*/  IMAD.U32 R10, RZ, RZ, UR5 ;  /* 0x00000005ff0a7e24 */ /* 0x002fc8000f8e00ff */
[----:B------:R1:W2:Y:S03]  /*13a40*/  SYNCS.PHASECHK.TRANS64.TRYWAIT P3, [R10+URZ+0x38830], R3 ;  /* 0x038830030a0075a7 */ /* 0x0002a6000806017f */
[----:B--2---:R-:W-:Y:S05]  /*13a50*/  @!P3 NANOSLEEP.SYNCS 0x989680 ;  /* 0x009896800000b95d */ /* 0x004fea0003900000 */
[----:B------:R-:W2:Y:S02]  /*13a60*/  @!P3 SYNCS.PHASECHK.TRANS64 P3, [R10+URZ+0x38830], R3 ;  /* 0x038830030a00b5a7 */ /* 0x000ea4000806007f */
[----:B--2---:R-:W-:Y:S05]  /*13a70*/  @!P3 BRA `(.L_x_4271) ;  /* 0xfffffffc00ecb947 */ /* 0x004fea000383ffff */
[----:B------:R-:W-:Y:S05]  /*13a80*/  BRA `(.L_x_4270) ;  /* 0xffffff1c00487947 */ /* 0x000fea000383ffff */
.L_x_4275:
[----:B-1----:R-:W-:-:S04]  /*13a90*/  IMAD.U32 R10, RZ, RZ, UR5 ;  /* 0x00000005ff0a7e24 */ /* 0x002fc8000f8e00ff */
[----:B------:R1:W3:Y:S03]  /*13aa0*/  SYNCS.PHASECHK.TRANS64.TRYWAIT P3, [R10+URZ+0x38850], R3 ;  /* 0x038850030a0075a7 */ /* 0x0002e6000806017f */
[----:B---3--:R-:W-:Y:S05]  /*13ab0*/  @!P3 NANOSLEEP.SYNCS 0x989680 ;  /* 0x009896800000b95d */ /* 0x008fea0003900000 */
[----:B------:R-:W3:Y:S02]  /*13ac0*/  @!P3 SYNCS.PHASECHK.TRANS64 P3, [R10+URZ+0x38850], R3 ;  /* 0x038850030a00b5a7 */ /* 0x000ee4000806007f */
[----:B---3--:R-:W-:Y:S05]  /*13ad0*/  @!P3 BRA `(.L_x_4275) ;  /* 0xfffffffc00ecb947 */ /* 0x008fea000383ffff */
[----:B------:R-:W-:Y:S05]  /*13ae0*/  BRA `(.L_x_4274) ;  /* 0xffffff1c00b87947 */ /* 0x000fea000383ffff */
.L_x_4311:
        /* <DEDUP_REMOVED lines=11> */
.L_x_4437:
[----:B------:R-:W-:Y:S05]  /*13ba0*/  BSYNC B0 ;  /* 0x0000000000007941 */ /* 0x000fea0003800000 */
.L_x_4436:
[----:B------:R-:W-:Y:S05]  /*13bb0*/  BRA `(.L_x_4438) ;  /* 0xffffff94009c7947 */ /* 0x000fea000383ffff */
.L_x_4313:
[----:B------:R-:W-:Y:S01]  /*13bc0*/  BSSY B0, `(.L_x_4439) ;  /* 0x0000006000007945 */ /* 0x000fe20003800000 */
[----:B------:R-:W-:-:S07]  /*13bd0*/  IMAD.MOV.U32 R15, RZ, RZ, -0x1 ;  /* 0xffffffffff0f7424 */ /* 0x000fce00078e00ff */
[----:B01----:R-:W-:Y:S05]  /*13be0*/  WARPSYNC.COLLECTIVE R15, `(.L_x_4440) ;  /* 0x000000000f0c7348 */ /* 0x003fea0003c00000 */
[----:B------:R-:W-:Y:S02]  /*13bf0*/  ELECT P6, UR62, PT ;  /* 0x00000000003e782f */ /* 0x000fe400038c0000 */
[----:B------:R-:W-:Y:S01]  /*13c00*/  MOV R14, UR62 ;  /* 0x0000003e000e7c02 */ /* 0x000fe20008000f00 */
[----:B01----:R-:W-:Y:S10]  /*13c10*/  ENDCOLLECTIVE ;  /* 0x000000000000791b */ /* 0x003ff40003800000 */
.L_x_4440:
[----:B------:R-:W-:Y:S05]  /*13c20*/  BSYNC B0 ;  /* 0x0000000000007941 */ /* 0x000fea0003800000 */
.L_x_4439:
[----:B------:R-:W-:Y:S05]  /*13c30*/  BRA `(.L_x_4441) ;  /* 0xffffff9400a87947 */ /* 0x000fea000383ffff */
.L_x_4315:
[----:B-1----:R1:W2:Y:S02]  /*13c40*/  SYNCS.PHASECHK.TRANS64.TRYWAIT P0, [R0+URZ+0x38840], R2 ;  /* 0x03884002000075a7 */ /* 0x0022a4000800017f */
[----:B--2---:R-:W-:Y:S05]  /*13c50*/  @!P0 NANOSLEEP.SYNCS 0x989680 ;  /* 0x009896800000895d */ /* 0x004fea0003900000 */
[----:B------:R-:W2:Y:S02]  /*13c60*/  @!P0 SYNCS.PHASECHK.TRANS64 P0, [R0+URZ+0x38840], R2 ;  /* 0x03884002000085a7 */ /* 0x000ea4000800007f */
[----:B--2---:R-:W-:Y:S05]  /*13c70*/  @!P0 BRA `(.L_x_4315) ;  /* 0xfffffffc00f08947 */ /* 0x004fea000383ffff */
[----:B------:R-:W-:Y:S05]  /*13c80*/  BRA `(.L_x_4442) ;  /* 0xffffff9800147947 */ /* 0x000fea000383ffff */
.L_x_4319:
[----:B------:R0:W5:Y:S01]  /*13c90*/  LDL R6, [R1+0x38] ;  /* 0x0000380001067983 */ /* 0x0001620000100800 */
[----:B------:R-:W-:Y:S02]  /*13ca0*/  IMAD.MOV.U32 R13, RZ, RZ, R2 ;  /* 0x000000ffff0d7224 */ /* 0x000fe400078e0002 */
[----:B------:R-:W-:Y:S02]  /*13cb0*/  IMAD.MOV.U32 R12, RZ, RZ, RZ ;  /* 0x000000ffff0c7224 */ /* 0x000fe400078e00ff */
[----:B------:R-:W-:Y:S02]  /*13cc0*/  IMAD.MOV.U32 R11, RZ, RZ, 0x181f ;  /* 0x0000181fff0b7424 */ /* 0x000fe400078e00ff */
[----:B------:R-:W-:Y:S02]  /*13cd0*/  IMAD.MOV.U32 R15, RZ, RZ, -0x1 ;  /* 0xffffffffff0f7424 */ /* 0x000fe400078e00ff */
[----:B0-----:R-:W-:-:S07]  /*13ce0*/  IMAD R17, R17, 0x40, R8 ;  /* 0x0000004011117824 */ /* 0x001fce00078e0208 */
[----:B-----5:R-:W-:Y:S05]  /*13cf0*/  WARPSYNC.COLLECTIVE R15, `(.L_x_4443) ;  /* 0x000000000f087348 */ /* 0x020fea0003c00000 */
[----:B------:R0:W1:Y:S02]  /*13d00*/  SHFL.IDX P6, R14, R13, R12, R11 ;  /* 0x0000000c0d0e7389 */ /* 0x00006400000c000b */
[----:B01---5:R-:W-:Y:S01]  /*13d10*/  ENDCOLLECTIVE ;  /* 0x000000000000791b */ /* 0x023fe20003800000 */
.L_x_4443:
[----:B------:R-:W-:Y:S02]  /*13d20*/  IMAD.MOV.U32 R13, RZ, RZ, R3 ;  /* 0x000000ffff0d7224 */ /* 0x000fe400078e0003 */
[----:B------:R-:W-:-:S07]  /*13d30*/  IMAD.MOV.U32 R4, RZ, RZ, R14 ;  /* 0x000000ffff047224 */ /* 0x000fce00078e000e */
[----:B------:R-:W-:Y:S05]  /*13d40*/  WARPSYNC.COLLECTIVE R15, `(.L_x_4444) ;  /* 0x000000000f087348 */ /* 0x000fea0003c00000 */
[----:B------:R0:W1:Y:S02]  /*13d50*/  SHFL.IDX P6, R14, R13, R12, R11 ;  /* 0x0000000c0d0e7389 */ /* 0x00006400000c000b */
[----:B01----:R-:W-:Y:S01]  /*13d60*/  ENDCOLLECTIVE ;  /* 0x000000000000791b */ /* 0x003fe20003800000 */
.L_x_4444:
[----:B------:R-:W-:Y:S02]  /*13d70*/  IMAD.MOV.U32 R13, RZ, RZ, R2 ;  /* 0x000000ffff0d7224 */ /* 0x000fe400078e0002 */
[----:B------:R-:W-:Y:S02]  /*13d80*/  IMAD.MOV.U32 R12, RZ, RZ, 0x1 ;  /* 0x00000001ff0c7424 */ /* 0x000fe400078e00ff */
[----:B------:R-:W-:-:S07]  /*13d90*/  IMAD.MOV.U32 R5, RZ, RZ, R14 ;  /* 0x000000ffff057224 */ /* 0x000fce00078e000e */
[----:B------:R-:W-:Y:S05]  /*13da0*/  WARPSYNC.COLLECTIVE R15, `(.L_x_4445) ;  /* 0x000000000f087348 */ /* 0x000fea0003c00000 */
[----:B------:R0:W1:Y:S02]  /*13db0*/  SHFL.IDX P6, R14, R13, R12, R11 ;  /* 0x0000000c0d0e7389 */ /* 0x00006400000c000b */
[----:B01----:R-:W-:Y:S01]  /*13dc0*/  ENDCOLLECTIVE ;  /* 0x000000000000791b */ /* 0x003fe20003800000 */
.L_x_4445:
[----:B------:R-:W-:Y:S02]  /*13dd0*/  IMAD.MOV.U32 R13, RZ, RZ, R3 ;  /* 0x000000ffff0d7224 */ /* 0x000fe400078e0003 */
[----:B------:R-:W-:Y:S02]  /*13de0*/  IMAD R0, R6, R7, RZ ;  /* 0x0000000706007224 */ /* 0x000fe400078e02ff */
[----:B------:R-:W-:-:S07]  /*13df0*/  IMAD.MOV.U32 R6, RZ, RZ, R14 ;  /* 0x000000ffff067224 */ /* 0x000fce00078e000e */
[----:B------:R-:W-:Y:S05]  /*13e00*/  WARPSYNC.COLLECTIVE R15, `(.L_x_4446) ;  /* 0x000000000f087348 */ /* 0x000fea0003c00000 */
[----:B------:R0:W1:Y:S02]  /*13e10*/  SHFL.IDX P6, R14, R13, R12, R11 ;  /* 0x0000000c0d0e7389 */ /* 0x00006400000c000b */
[----:B01----:R-:W-:Y:S01]  /*13e20*/  ENDCOLLECTIVE ;  /* 0x000000000000791b */ /* 0x003fe20003800000 */
.L_x_4446:
[C---:B------:R-:W-:Y:S01]  /*13e30*/  ISETP.GE.AND P1, PT, R17.reuse, R0, PT ;  /* 0x000000001100720c */ /* 0x040fe20003f26270 */
[----:B------:R-:W-:-:S05]  /*13e40*/  VIADD R7, R17, 0x10 ;  /* 0x0000001011077836 */ /* 0x000fca0000000000 */
[----:B------:R0:W-:Y:S07]  /*13e50*/  STL [R1+0x4c], R7 ;  /* 0x00004c0701007387 */ /* 0x0001ee0000100800 */
[----:B------:R-:W-:Y:S01]  /*13e60*/  @!P1 LEA R5, P2, R10, R5, 0x1 ;  /* 0x000000050a059211 */ /* 0x000fe200078408ff */
[----:B------:R-:W-:Y:S02]  /*13e70*/  IMAD.MOV.U32 R13, RZ, RZ, R2 ;  /* 0x000000ffff0d7224 */ /* 0x000fe400078e0002 */
[----:B------:R-:W-:-:S02]  /*13e80*/  IMAD.MOV.U32 R12, RZ, RZ, 0x2 ;  /* 0x00000002ff0c7424 */ /* 0x000fc400078e00ff */
[----:B------:R-:W-:-:S05]  /*13e90*/  @!P1 IMAD.X R4, RZ, RZ, R4, P2 ;  /* 0x000000ffff049224 */ /* 0x000fca00010e0604 */
[----:B------:R-:W-:-:S04]  /*13ea0*/  @!P1 LOP3.LUT R5, R5, R4, RZ, 0x3c, !PT ;  /* 0x0000000405059212 */ /* 0x000fc800078e3cff */
[----:B------:R-:W-:-:S04]  /*13eb0*/  @!P1 LOP3.LUT R4, R5, R4, RZ, 0x3c, !PT ;  /* 0x0000000405049212 */ /* 0x000fc800078e3cff */
[----:B------:R-:W-:-:S05]  /*13ec0*/  @!P1 LOP3.LUT R5, R5, R4, RZ, 0x3c, !PT ;  /* 0x0000000405059212 */ /* 0x000fca00078e3cff */
[----:B------:R-:W-:Y:S01]  /*13ed0*/  @!PT LDS RZ, [RZ] ;  /* 0x00000000fffff984 */ /* 0x000fe20000000800 */
[----:B------:R-:W-:Y:S01]  /*13ee0*/  @!PT LDS RZ, [RZ] ;  /* 0x00000000fffff984 */ /* 0x000fe20000000800 */
[----:B------:R-:W-:Y:S01]  /*13ef0*/  @!PT LDS RZ, [RZ] ;  /* 0x00000000fffff984 */ /* 0x000fe20000000800 */
[----:B------:R1:W-:Y:S01]  /*13f00*/  @!P1 LDGSTS.E.BYPASS.LTC128B.128 [R9+0x20400], desc[UR38][R4.64], !P0 ;  /* 0x2040000004099fae */ /* 0x0003e2000c101d66 */
[----:B------:R-:W-:Y:S01]  /*13f10*/  ISETP.GE.AND P1, PT, R7, R0, PT ;  /* 0x000000000700720c */ /* 0x000fe20003f26270 */
[----:B0-----:R-:W-:-:S05]  /*13f20*/  VIADD R7, R17, 0x20 ;  /* 0x0000002011077836 */ /* 0x001fca0000000000 */
[----:B------:R0:W-:Y:S01]  /*13f30*/  STL [R1+0x58], R7 ;  /* 0x0000580701007387 */ /* 0x0001e20000100800 */
[----:B-1----:R-:W-:-:S07]  /*13f40*/  IMAD.MOV.U32 R4, RZ, RZ, R14 ;  /* 0x000000ffff047224 */ /* 0x002fce00078e000e */
[----:B0-----:R-:W-:Y:S05]  /*13f50*/  WARPSYNC.COLLECTIVE R15, `(.L_x_4447) ;  /* 0x000000000f087348 */ /* 0x001fea0003c00000 */
[----:B------:R1:W2:Y:S02]  /*13f60*/  SHFL.IDX P6, R14, R13, R12, R11 ;  /* 0x0000000c0d0e7389 */ /* 0x0002a400000c000b */
[----:B012---:R-:W-:Y:S01]  /*13f70*/  ENDCOLLECTIVE ;  /* 0x000000000000791b */ /* 0x007fe20003800000 */
.L_x_4447:
        /* <DEDUP_REMOVED lines=10> */
.L_x_4448:
        /* <DEDUP_REMOVED lines=11> */
.L_x_4449:
        /* <DEDUP_REMOVED lines=14> */
.L_x_4450:
[----:B------:R-:W-:Y:S01]  /*141b0*/  IMAD.MOV.U32 R3, RZ, RZ, R14 ;  /* 0x000000ffff037224 */ /* 0x000fe200078e000e */
[----:B------:R-:W-:Y:S06]  /*141c0*/  BRA `(.L_x_4451) ;  /* 0xffffff9c007c7947 */ /* 0x000fec000383ffff */
.L_x_4323:
[----:B------:R-:W2:Y:S04]  /*141d0*/  LDL.LU R12, [R1+0x38] ;  /* 0x00003800010c7983 */ /* 0x000ea80000300800 */
[----:B------:R-:W3:Y:S04]  /*141e0*/  LDL.LU R11, [R1+0x4c] ;  /* 0x00004c00010b7983 */ /* 0x000ee80000300800 */
[----:B------:R-:W4:Y:S04]  /*141f0*/  LDL.LU R9, [R1+0x58] ;  /* 0x0000580001097983 */ /* 0x000f280000300800 */
[----:B------:R-:W5:Y:S01]  /*14200*/  LDL.LU R8, [R1+0x8] ;  /* 0x0000080001087983 */ /* 0x000f620000300800 */
[----:B------:R-:W-:Y:S01]  /*14210*/  BSSY B0, `(.L_x_4452) ;  /* 0x0000017000007945 */ /* 0x000fe20003800000 */
[----:B------:R-:W-:-:S02]  /*14220*/  IMAD.MOV.U32 R13, RZ, RZ, R4 ;  /* 0x000000ffff0d7224 */ /* 0x000fc400078e0004 */
[----:B------:R-:W-:Y:S02]  /*14230*/  IMAD.MOV.U32 R15, RZ, RZ, -0x1 ;  /* 0xffffffffff0f7424 */ /* 0x000fe400078e00ff */
[----:B--2---:R-:W-:Y:S02]  /*14240*/  IMAD R7, R12, R7, RZ ;  /* 0x000000070c077224 */ /* 0x004fe400078e02ff */
[----:B------:R-:W-:-:S03]  /*14250*/  IMAD.MOV.U32 R12, RZ, RZ, RZ ;  /* 0x000000ffff0c7224 */ /* 0x000fc600078e00ff */
[-C--:B------:R-:W-:Y:S02]  /*14260*/  ISETP.GE.AND P2, PT, R17, R7.reuse, PT ;  /* 0x000000071100720c */ /* 0x080fe40003f46270 */
[-C--:B---3--:R-:W-:Y:S01]  /*14270*/  ISETP.GE.AND P3, PT, R11, R7.reuse, PT ;  /* 0x000000070b00720c */ /* 0x088fe20003f66270 */
[----:B------:R-:W-:Y:S01]  /*14280*/  IMAD.MOV.U32 R11, RZ, RZ, 0x181f ;  /* 0x0000181fff0b7424 */ /* 0x000fe200078e00ff */
[----:B----4-:R-:W-:Y:S02]  /*14290*/  ISETP.GE.AND P4, PT, R9, R7, PT ;  /* 0x000000070900720c */ /* 0x010fe40003f86270 */
[----:B-----5:R-:W-:-:S07]  /*142a0*/  LOP3.LUT R8, R8, 0xffffffdf, RZ, 0xc0, !PT ;  /* 0xffffffdf08087812 */ /* 0x020fce00078ec0ff */
[----:B------:R-:W-:-:S04]  /*142b0*/  @!P2 LOP3.LUT R2, R5, 0x40, RZ, 0xc0, !PT ;  /* 0x000000400502a812 */ /* 0x000fc800078ec0ff */
[----:B------:R-:W-:-:S04]  /*142c0*/  @!P2 SHF.R.U32.HI R2, RZ, 0x2, R2 ;  /* 0x00000002ff02a819 */ /* 0x000fc80000011602 */
[----:B------:R-:W-:Y:S02]  /*142d0*/  @!P2 ISETP.NE.U32.AND P6, PT, R2, RZ, PT ;  /* 0x000000ff0200a20c */ /* 0x000fe40003fc5070 */
[----:B------:R-:W-:-:S04]  /*142e0*/  @!P2 LOP3.LUT R2, R6, 0x80, RZ, 0xc0, !PT ;  /* 0x000000800602a812 */ /* 0x000fc800078ec0ff */
[----:B------:R-:W-:-:S07]  /*142f0*/  @!P2 SHF.R.U32.HI R2, RZ, 0x3, R2 ;  /* 0x00000003ff02a819 */ /* 0x000fce0000011602 */
[----:B------:R-:W-:Y:S02]  /*14300*/  @P6 LOP3.LUT R8, R8, 0x20, RZ, 0xfc, !PT ;  /* 0x0000002008086812 */ /* 0x000fe400078efcff */
[----:B------:R-:W-:Y:S02]  /*14310*/  @!P2 ISETP.NE.U32.AND P6, PT, R2, RZ, PT ;  /* 0x000000ff0200a20c */ /* 0x000fe40003fc5070 */
[----:B------:R-:W-:-:S11]  /*14320*/  LOP3.LUT R8, R8, 0xffffffef, RZ, 0xc0, !PT ;  /* 0xffffffef08087812 */ /* 0x000fd600078ec0ff */
[----:B------:R-:W-:-:S05]  /*14330*/  @P6 LOP3.LUT R8, R8, 0x10, RZ, 0xfc, !PT ;  /* 0x0000001008086812 */ /* 0x000fca00078efcff */
[----:B------:R0:W-:Y:S02]  /*14340*/  STL [R1+0x8], R8 ;  /* 0x0000080801007387 */ /* 0x0001e40000100800 */
[----:B0-----:R-:W-:Y:S05]  /*14350*/  WARPSYNC.COLLECTIVE R15, `(.L_x_4453) ;  /* 0x000000000f087348 */ /* 0x001fea0003c00000 */
[----:B------:R1:W2:Y:S02]  /*14360*/  SHFL.IDX P6, R14, R13, R12, R11 ;  /* 0x0000000c0d0e7389 */ /* 0x0002a400000c000b */
[----:B012---:R-:W-:Y:S01]  /*14370*/  ENDCOLLECTIVE ;  /* 0x000000000000791b */ /* 0x007fe20003800000 */
.L_x_4453:
[----:B------:R-:W-:Y:S05]  /*14380*/  BSYNC B0 ;  /* 0x0000000000007941 */ /* 0x000fea0003800000 */
.L_x_4452:
[----:B------:R0:W-:Y:S04]  /*14390*/  STL [R1+0x68], R7 ;  /* 0x0000680701007387 */ /* 0x0001e80000100800 */
[----:B0-----:R0:W5:Y:S04]  /*143a0*/  LDL.LU R7, [R1+0x8] ;  /* 0x0000080001077983 */ /* 0x0011680000300800 */
[----:B------:R0:W5:Y:S01]  /*143b0*/  LDL R17, [R1+0x14] ;  /* 0x0000140001117983 */ /* 0x0001620000100800 */
[----:B------:R-:W-:Y:S02]  /*143c0*/  IMAD.MOV.U32 R13, RZ, RZ, R0 ;  /* 0x000000ffff0d7224 */ /* 0x000fe400078e0000 */
[----:B------:R-:W-:-:S02]  /*143d0*/  IMAD.MOV.U32 R12, RZ, RZ, RZ ;  /* 0x000000ffff0c7224 */ /* 0x000fc400078e00ff */
[----:B------:R-:W-:Y:S02]  /*143e0*/  IMAD.MOV.U32 R11, RZ, RZ, 0x181f ;  /* 0x0000181fff0b7424 */ /* 0x000fe400078e00ff */
[----:B------:R-:W-:Y:S02]  /*143f0*/  IMAD.MOV.U32 R15, RZ, RZ, -0x1 ;  /* 0xffffffffff0f7424 */ /* 0x000fe400078e00ff */
[----:B0-----:R-:W-:-:S07]  /*14400*/  IMAD.MOV.U32 R2, RZ, RZ, R14 ;  /* 0x000000ffff027224 */ /* 0x001fce00078e000e */
[----:B-----5:R-:W-:Y:S05]  /*14410*/  WARPSYNC.COLLECTIVE R15, `(.L_x_4454) ;  /* 0x000000000f087348 */ /* 0x020fea0003c00000 */
[----:B------:R0:W1:Y:S02]  /*14420*/  SHFL.IDX P6, R14, R13, R12, R11 ;  /* 0x0000000c0d0e7389 */ /* 0x00006400000c000b */
[----:B01---5:R-:W-:Y:S01]  /*14430*/  ENDCOLLECTIVE ;  /* 0x000000000000791b */ /* 0x023fe20003800000 */
.L_x_4454:
[----:B------:R-:W-:Y:S02]  /*14440*/  IMAD.MOV.U32 R13, RZ, RZ, R4 ;  /* 0x000000ffff0d7224 */ /* 0x000fe400078e0004 */
[----:B------:R-:W-:Y:S02]  /*14450*/  IMAD.MOV.U32 R12, RZ, RZ, 0x1 ;  /* 0x00000001ff0c7424 */ /* 0x000fe400078e00ff */
[----:B------:R-:W-:-:S05]  /*14460*/  IMAD.MOV.U32 R3, RZ, RZ, R14 ;  /* 0x000000ffff037224 */ /* 0x000fca00078e000e */
[----:B------:R-:W-:-:S05]  /*14470*/  @!P2 LEA R3, P6, R10, R3, 0x1 ;  /* 0x000000030a03a211 */ /* 0x000fca00078c08ff */
[----:B------:R-:W-:-:S05]  /*14480*/  @!P2 IMAD.X R2, RZ, RZ, R2, P6 ;  /* 0x000000ffff02a224 */ /* 0x000fca00030e0602 */
[----:B------:R-:W-:-:S04]  /*14490*/  @!P2 LOP3.LUT R3, R3, R2, RZ, 0x3c, !PT ;  /* 0x000000020303a212 */ /* 0x000fc800078e3cff */
[----:B------:R-:W-:-:S04]  /*144a0*/  @!P2 LOP3.LUT R2, R3, R2, RZ, 0x3c, !PT ;  /* 0x000000020302a212 */ /* 0x000fc800078e3cff */
[----:B------:R-:W-:Y:S02]  /*144b0*/  @!P2 LOP3.LUT R3, R3, R2, RZ, 0x3c, !PT ;  /* 0x000000020303a212 */ /* 0x000fe400078e3cff */
[----:B------:R-:W-:-:S04]  /*144c0*/  LOP3.LUT R7, R7, 0xffff7fff, RZ, 0xc0, !PT ;  /* 0xffff7fff07077812 */ /* 0x000fc800078ec0ff */
[----:B------:R-:W-:-:S04]  /*144d0*/  @P0 LOP3.LUT R7, R7, 0x8000, RZ, 0xfc, !PT ;  /* 0x0000800007070812 */ /* 0x000fc800078efcff */
[C---:B------:R-:W-:Y:S02]  /*144e0*/  LOP3.LUT P0, RZ, R7.reuse, 0x8, RZ, 0xc0, !PT ;  /* 0x0000000807ff7812 */ /* 0x040fe4000780c0ff */
[----:B------:R-:W-:-:S04]  /*144f0*/  LOP3.LUT R7, R7, 0xffffbfff, RZ, 0xc0, !PT ;  /* 0xffffbfff07077812 */ /* 0x000fc800078ec0ff */
[----:B------:R-:W-:-:S04]  /*14500*/  @P1 LOP3.LUT R7, R7, 0x4000, RZ, 0xfc, !PT ;  /* 0x0000400007071812 */ /* 0x000fc800078efcff */
[C---:B------:R-:W-:Y:S02]  /*14510*/  LOP3.LUT P1, RZ, R7.reuse, 0x4, RZ, 0xc0, !PT ;  /* 0x0000000407ff7812 */ /* 0x040fe4000782c0ff */
[----:B------:R-:W-:Y:S01]  /*14520*/  LOP3.LUT R7, R7, 0xffffdfff, RZ, 0xc0, !PT ;  /* 0xffffdfff07077812 */ /* 0x000fe200078ec0ff */
[----:B------:R-:W-:Y:S01]  /*14530*/  @!PT LDS RZ, [RZ] ;  /* 0x00000000fffff984 */ /* 0x000fe20000000800 */
[----:B------:R-:W-:Y:S01]  /*14540*/  @!PT LDS RZ, [RZ] ;  /* 0x00000000fffff984 */ /* 0x000fe20000000800 */
[----:B------:R-:W-:Y:S01]  /*14550*/  @!PT LDS RZ, [RZ] ;  /* 0x00000000fffff984 */ /* 0x000fe20000000800 */
[----:B------:R0:W-:Y:S03]  /*14560*/  @!P2 LDGSTS.E.BYPASS.LTC128B.128 [R17+0x26400], desc[UR38][R2.64], !P0 ;  /* 0x264000000211afae */ /* 0x0001e6000c101d66 */
[----:B------:R-:W-:-:S04]  /*14570*/  @P3 LOP3.LUT R7, R7, 0x2000, RZ, 0xfc, !PT ;  /* 0x0000200007073812 */ /* 0x000fc800078efcff */
[C---:B------:R-:W-:Y:S02]  /*14580*/  LOP3.LUT P3, RZ, R7.reuse, 0x2, RZ, 0xc0, !PT ;  /* 0x0000000207ff7812 */ /* 0x040fe4000786c0ff */
[----:B------:R-:W-:Y:S01]  /*14590*/  LOP3.LUT R7, R7, 0xfffffbff, RZ, 0xc0, !PT ;  /* 0xfffffbff07077812 */ /* 0x000fe200078ec0ff */
[----:B------:R0:W-:Y:S03]  /*145a0*/  @!P2 LDGSTS.E.BYPASS.LTC128B.128 [R17+0x28400], desc[UR38][R2.64+0x80], !P1 ;  /* 0x284000800211afae */ /* 0x0001e6000c901d66 */
[----:B------:R-:W-:-:S04]  /*145b0*/  @P4 LOP3.LUT R7, R7, 0x400, RZ, 0xfc, !PT ;  /* 0x0000040007074812 */ /* 0x000fc800078efcff */
[C---:B------:R-:W-:Y:S02]  /*145c0*/  LOP3.LUT P0, RZ, R7.reuse, 0x8000, RZ, 0xc0, !PT ;  /* 0x0000800007ff7812 */ /* 0x040fe4000780c0ff */
[C---:B------:R-:W-:Y:S01]  /*145d0*/  LOP3.LUT P1, RZ, R7.reuse, 0x4000, RZ, 0xc0, !PT ;  /* 0x0000400007ff7812 */ /* 0x040fe2000782c0ff */
[----:B------:R0:W-:Y:S01]  /*145e0*/  @!P2 LDGSTS.E.BYPASS.LTC128B.128 [R17+0x2a400], desc[UR38][R2.64+0x100], !P3 ;  /* 0x2a4001000211afae */ /* 0x0001e2000d901d66 */
[C---:B------:R-:W-:Y:S02]  /*145f0*/  LOP3.LUT P6, RZ, R7.reuse, 0x20, RZ, 0xc0, !PT ;  /* 0x0000002007ff7812 */ /* 0x040fe400078cc0ff */
[C---:B------:R-:W-:Y:S01]  /*14600*/  LOP3.LUT P3, RZ, R7.reuse, 0x2000, RZ, 0xc0, !PT ;  /* 0x0000200007ff7812 */ /* 0x040fe2000786c0ff */
[----:B------:R0:W-:Y:S01]  /*14610*/  @!P2 LDGSTS.E.BYPASS.LTC128B.128 [R17+0x2c400], desc[UR38][R2.64+0x180], !P5 ;  /* 0x2c4001800211afae */ /* 0x0001e2000e901d66 */
[C---:B------:R-:W-:Y:S02]  /*14620*/  LOP3.LUT P4, RZ, R7.reuse, 0x10, RZ, 0xc0, !PT ;  /* 0x0000001007ff7812 */ /* 0x040fe4000788c0ff */
[----:B------:R-:W-:-:S03]  /*14630*/  LOP3.LUT R7, R7, 0xfffff7ff, RZ, 0xc0, !PT ;  /* 0xfffff7ff07077812 */ /* 0x000fc600078ec0ff */
[----:B------:R0:W-:Y:S01]  /*14640*/  @!P2 LDGSTS.E.BYPASS.LTC128B.128 [R17+0x2e400], desc[UR38][R2.64+0x200], !P0 ;  /* 0x2e4002000211afae */ /* 0x0001e2000c101d66 */
[----:B------:R-:W-:-:S03]  /*14650*/  @P5 LOP3.LUT R7, R7, 0x800, RZ, 0xfc, !PT ;  /* 0x0000080007075812 */ /* 0x000fc600078efcff */
[----:B------:R0:W-:Y:S01]  /*14660*/  @!P2 LDGSTS.E.BYPASS.LTC128B.128 [R17+0x30400], desc[UR38][R2.64+0x280], !P1 ;  /* 0x304002800211afae */ /* 0x0001e2000c901d66 */
[----:B------:R-:W-:Y:S02]  /*14670*/  LOP3.LUT P5, RZ, R7, 0x4, RZ, 0xc0, !PT ;  /* 0x0000000407ff7812 */ /* 0x000fe400078ac0ff */
[----:B------:R-:W-:Y:S01]  /*14680*/  @!P3 LOP3.LUT R8, R5, 0x40, RZ, 0xc0, !PT ;  /* 0x000000400508b812 */ /* 0x000fe200078ec0ff */
[----:B------:R0:W-:Y:S01]  /*14690*/  @!P2 LDGSTS.E.BYPASS.LTC128B.128 [R17+0x32400], desc[UR38][R2.64+0x300], P6 ;  /* 0x324003000211afae */ /* 0x0001e2000b101d66 */
[----:B------:R-:W-:Y:S02]  /*146a0*/  LOP3.LUT R7, R7, 0xffffefff, RZ, 0xc0, !PT ;  /* 0xffffefff07077812 */ /* 0x000fe400078ec0ff */
[----:B------:R-:W-:-:S07]  /*146b0*/  @!P3 SHF.R.U32.HI R8, RZ, 0x2, R8 ;  /* 0x00000002ff08b819 */ /* 0x000fce0000011608 */
[----:B0-----:R-:W-:Y:S05]  /*146c0*/  WARPSYNC.COLLECTIVE R15, `(.L_x_4455) ;  /* 0x000000000f087348 */ /* 0x001fea0003c00000 */
[----:B------:R1:W2:Y:S02]  /*146d0*/  SHFL.IDX P6, R14, R13, R12, R11 ;  /* 0x0000000c0d0e7389 */ /* 0x0002a400000c000b */
[----:B012---:R-:W-:Y:S01]  /*146e0*/  ENDCOLLECTIVE ;  /* 0x000000000000791b */ /* 0x007fe20003800000 */
.L_x_4455:
[----:B------:R-:W-:Y:S01]  /*146f0*/  @!PT LDS RZ, [RZ] ;  /* 0x00000000fffff984 */ /* 0x000fe20000000800 */
[----:B------:R-:W-:Y:S01]  /*14700*/  @!PT LDS RZ, [RZ] ;  /* 0x00000000fffff984 */ /* 0x000fe20000000800 */
[----:B------:R-:W-:Y:S01]  /*14710*/  @!PT LDS RZ, [RZ] ;  /* 0x00000000fffff984 */ /* 0x000fe20000000800 */
[----:B------:R0:W-:Y:S01]  /*14720*/  @!P2 LDGSTS.E.BYPASS.LTC128B.128 [R17+0x34400], desc[UR38][R2.64+0x380], P4 ;  /* 0x344003800211afae */ /* 0x0001e2000a101d66 */
[----:B------:R-:W-:Y:S02]  /*14730*/  @!P3 ISETP.NE.U32.AND P2, PT, R8, RZ, PT ;  /* 0x000000ff0800b20c */ /* 0x000fe40003f45070 */
[----:B------:R-:W-:Y:S02]  /*14740*/  @P5 LOP3.LUT R7, R7, 0x1000, RZ, 0xfc, !PT ;  /* 0x0000100007075812 */ /* 0x000fe400078efcff */
[----:B------:R-:W-:Y:S02]  /*14750*/  @!P3 LOP3.LUT R8, R6, 0x80, RZ, 0xc0, !PT ;  /* 0x000000800608b812 */ /* 0x000fe400078ec0ff */
[C---:B------:R-:W-:Y:S02]  /*14760*/  LOP3.LUT P5, RZ, R7.reuse, 0x8, RZ, 0xc0, !PT ;  /* 0x0000000807ff7812 */ /* 0x040fe400078ac0ff */
[----:B------:R-:W-:Y:S01]  /*14770*/  LOP3.LUT R7, R7, 0xffffffdf, RZ, 0xc0, !PT ;  /* 0xffffffdf07077812 */ /* 0x000fe200078ec0ff */
[----:B------:R-:W-:Y:S01]  /*14780*/  IMAD.MOV.U32 R13, RZ, RZ, R0 ;  /* 0x000000ffff0d7224 */ /* 0x000fe200078e0000 */
[----:B------:R-:W-:-:S03]  /*14790*/  @!P3 SHF.R.U32.HI R8, RZ, 0x3, R8 ;  /* 0x00000003ff08b819 */ /* 0x000fc60000011608 */
[----:B------:R-:W-:Y:S02]  /*147a0*/  @P2 LOP3.LUT R7, R7, 0x20, RZ, 0xfc, !PT ;  /* 0x0000002007072812 */ /* 0x000fe400078efcff */
[----:B------:R-:W-:Y:S02]  /*147b0*/  @!P3 ISETP.NE.U32.AND P4, PT, R8, RZ, PT ;  /* 0x000000ff0800b20c */ /* 0x000fe40003f85070 */
[----:B------:R-:W1:Y:S01]  /*147c0*/  S2R R8, SR_TID.X ;  /* 0x0000000000087919 */ /* 0x000e620000002100 */
[----:B0-----:R-:W-:-:S10]  /*147d0*/  IMAD.MOV.U32 R9, RZ, RZ, R14 ;  /* 0x000000ffff097224 */ /* 0x001fd400078e000e */
[----:B-1----:R-:W-:Y:S05]  /*147e0*/  WARPSYNC.COLLECTIVE R15, `(.L_x_4456) ;  /* 0x000000000f087348 */ /* 0x002fea0003c00000 */
[----:B------:R0:W2:Y:S02]  /*147f0*/  SHFL.IDX P6, R14, R13, R12, R11 ;  /* 0x0000000c0d0e7389 */ /* 0x0000a400000c000b */
[----:B012---:R-:W-:Y:S01]  /*14800*/  ENDCOLLECTIVE ;  /* 0x000000000000791b */ /* 0x007fe20003800000 */
.L_x_4456:
[----:B------:R-:W-:Y:S02]  /*14810*/  IMAD.MOV.U32 R13, RZ, RZ, R4 ;  /* 0x000000ffff0d7224 */ /* 0x000fe400078e0004 */
[----:B------:R-:W-:Y:S01]  /*14820*/  IMAD.MOV.U32 R12, RZ, RZ, 0x2 ;  /* 0x00000002ff0c7424 */ /* 0x000fe200078e00ff */
[----:B------:R-:W-:Y:S02]  /*14830*/  @!P3 LEA R10, P2, R10, R14, 0x1 ;  /* 0x0000000e0a0ab211 */ /* 0x000fe400078408ff */
[----:B------:R-:W-:-:S03]  /*14840*/  LOP3.LUT P6, RZ, R7, 0x20, RZ, 0xc0, !PT ;  /* 0x0000002007ff7812 */ /* 0x000fc600078cc0ff */
[----:B------:R-:W-:Y:S01]  /*14850*/  @!P3 IMAD.X R9, RZ, RZ, R9, P2 ;  /* 0x000000ffff09b224 */ /* 0x000fe200010e0609 */
[----:B------:R-:W-:Y:S01]  /*14860*/  LOP3.LUT P2, RZ, R7, 0x2, RZ, 0xc0, !PT ;  /* 0x0000000207ff7812 */ /* 0x000fe2000784c0ff */
[----:B------:R-:W-:Y:S02]  /*14870*/  @!P3 IMAD.MOV.U32 R2, RZ, RZ, R10 ;  /* 0x000000ffff02b224 */ /* 0x000fe400078e000a */
[----:B------:R-:W-:-:S05]  /*14880*/  @!P3 IMAD.MOV.U32 R3, RZ, RZ, R9 ;  /* 0x000000ffff03b224 */ /* 0x000fca00078e0009 */
[----:B------:R-:W-:Y:S01]  /*14890*/  @!PT LDS RZ, [RZ] ;  /* 0x00000000fffff984 */ /* 0x000fe20000000800 */
[----:B------:R-:W-:Y:S01]  /*148a0*/  @!PT LDS RZ, [RZ] ;  /* 0x00000000fffff984 */ /* 0x000fe20000000800 */
[----:B------:R-:W-:Y:S01]  /*148b0*/  @!PT LDS RZ, [RZ] ;  /* 0x00000000fffff984 */ /* 0x000fe20000000800 */
[----:B------:R0:W-:Y:S01]  /*148c0*/  @!P3 LDGSTS.E.BYPASS.LTC128B.128 [R17+0x26c00], desc[UR38][R2.64], !P5 ;  /* 0x26c000000211bfae */ /* 0x0001e2000e901d66 */
[----:B------:R-:W-:-:S13]  /*148d0*/  LOP3.LUT P5, RZ, R7, 0x1000, RZ, 0xc0, !PT ;  /* 0x0000100007ff7812 */ /* 0x000fda00078ac0ff */
[----:B------:R0:W-:Y:S01]  /*148e0*/  @!P3 LDGSTS.E.BYPASS.LTC128B.128 [R17+0x28c00], desc[UR38][R2.64+0x80], !P5 ;  /* 0x28c000800211bfae */ /* 0x0001e2000e901d66 */
[C---:B------:R-:W-:Y:S02]  /*148f0*/  LOP3.LUT P5, RZ, R7.reuse, 0x800, RZ, 0xc0, !PT ;  /* 0x0000080007ff7812 */ /* 0x040fe400078ac0ff */
[----:B------:R-:W-:Y:S01]  /*14900*/  LOP3.LUT R7, R7, 0xffffff7f, RZ, 0xc0, !PT ;  /* 0xffffff7f07077812 */ /* 0x000fe200078ec0ff */
[----:B------:R0:W-:Y:S03]  /*14910*/  @!P3 LDGSTS.E.BYPASS.LTC128B.128 [R17+0x2ac00], desc[UR38][R2.64+0x100], !P2 ;  /* 0x2ac001000211bfae */ /* 0x0001e6000d101d66 */
[----:B------:R-:W-:-:S04]  /*14920*/  @P2 LOP3.LUT R7, R7, 0x80, RZ, 0xfc, !PT ;  /* 0x0000008007072812 */ /* 0x000fc800078efcff */
[C---:B------:R-:W-:Y:S02]  /*14930*/  LOP3.LUT P2, RZ, R7.reuse, 0x4, RZ, 0xc0, !PT ;  /* 0x0000000407ff7812 */ /* 0x040fe4000784c0ff */
[----:B------:R-:W-:Y:S01]  /*14940*/  LOP3.LUT R7, R7, 0xfffffeff, RZ, 0xc0, !PT ;  /* 0xfffffeff07077812 */ /* 0x000fe200078ec0ff */
[----:B------:R0:W-:Y:S04]  /*14950*/  @!P3 LDGSTS.E.BYPASS.LTC128B.128 [R17+0x2cc00], desc[UR38][R2.64+0x180], !P5 ;  /* 0x2cc001800211bfae */ /* 0x0001e8000e901d66 */
[----:B------:R0:W-:Y:S04]  /*14960*/  @!P3 LDGSTS.E.BYPASS.LTC128B.128 [R17+0x2ec00], desc[UR38][R2.64+0x200], !P0 ;  /* 0x2ec002000211bfae */ /* 0x0001e8000c101d66 */
[----:B------:R0:W-:Y:S02]  /*14970*/  @!P3 LDGSTS.E.BYPASS.LTC128B.128 [R17+0x30c00], desc[UR38][R2.64+0x280], !P1 ;  /* 0x30c002800211bfae */ /* 0x0001e4000c901d66 */
[----:B------:R-:W-:-:S02]  /*14980*/  @P2 LOP3.LUT R7, R7, 0x100, RZ, 0xfc, !PT ;  /* 0x0000010007072812 */ /* 0x000fc400078efcff */
[----:B------:R0:W-:Y:S02]  /*14990*/  @!P3 LDGSTS.E.BYPASS.LTC128B.128 [R17+0x32c00], desc[UR38][R2.64+0x300], P6 ;  /* 0x32c003000211bfae */ /* 0x0001e4000b101d66 */
[----:B------:R-:W-:-:S13]  /*149a0*/  LOP3.LUT P2, RZ, R7, 0x8, RZ, 0xc0, !PT ;  /* 0x0000000807ff7812 */ /* 0x000fda000784c0ff */
[----:B0-----:R-:W-:Y:S05]  /*149b0*/  WARPSYNC.COLLECTIVE R15, `(.L_x_4457) ;  /* 0x000000000f087348 */ /* 0x001fea0003c00000 */
[----:B------:R1:W2:Y:S02]  /*149c0*/  SHFL.IDX P6, R14, R13, R12, R11 ;  /* 0x0000000c0d0e7389 */ /* 0x0002a400000c000b */
[----:B012---:R-:W-:Y:S01]  /*149d0*/  ENDCOLLECTIVE ;  /* 0x000000000000791b */ /* 0x007fe20003800000 */
.L_x_4457:
[----:B------:R-:W-:Y:S01]  /*149e0*/  LOP3.LUT R7, R7, 0xfffffdff, RZ, 0xc0, !PT ;  /* 0xfffffdff07077812 */ /* 0x000fe200078ec0ff */
[----:B------:R-:W-:Y:S01]  /*149f0*/  @!PT LDS RZ, [RZ] ;  /* 0x00000000fffff984 */ /* 0x000fe20000000800 */
[----:B------:R-:W-:Y:S01]  /*14a00*/  @!PT LDS RZ, [RZ] ;  /* 0x00000000fffff984 */ /* 0x000fe20000000800 */
[----:B------:R-:W-:Y:S01]  /*14a10*/  @!PT LDS RZ, [RZ] ;  /* 0x00000000fffff984 */ /* 0x000fe20000000800 */
[----:B------:R0:W-:Y:S03]  /*14a20*/  @!P3 LDGSTS.E.BYPASS.LTC128B.128 [R17+0x34c00], desc[UR38][R2.64+0x380], P4 ;  /* 0x34c003800211bfae */ /* 0x0001e6000a101d66 */
[----:B------:R-:W-:Y:S01]  /*14a30*/  @P2 LOP3.LUT R7, R7, 0x200, RZ, 0xfc, !PT ;  /* 0x0000020007072812 */ /* 0x000fe200078efcff */
[----:B------:R-:W-:-:S03]  /*14a40*/  IMAD.MOV.U32 R13, RZ, RZ, R0 ;  /* 0x000000ffff0d7224 */ /* 0x000fc600078e0000 */
[----:B------:R-:W-:Y:S01]  /*14a50*/  LOP3.LUT P4, RZ, R7, 0x400, RZ, 0xc0, !PT ;  /* 0x0000040007ff7812 */ /* 0x000fe2000788c0ff */
[----:B------:R0:W-:Y:S01]  /*14a60*/  STL [R1+0x8], R7 ;  /* 0x0000080701007387 */ /* 0x0001e20000100800 */
[----:B------:R-:W-:-:S11]  /*14a70*/  IMAD.MOV.U32 R10, RZ, RZ, R14 ;  /* 0x000000ffff0a7224 */ /* 0x000fd600078e000e */
[----:B0-----:R-:W-:Y:S05]  /*14a80*/  WARPSYNC.COLLECTIVE R15, `(.L_x_4458) ;  /* 0x000000000f087348 */ /* 0x001fea0003c00000 */
[----:B------:R1:W2:Y:S02]  /*14a90*/  SHFL.IDX P6, R14, R13, R12, R11 ;  /* 0x0000000c0d0e7389 */ /* 0x0002a400000c000b */
[----:B012---:R-:W-:Y:S01]  /*14aa0*/  ENDCOLLECTIVE ;  /* 0x000000000000791b */ /* 0x007fe20003800000 */
.L_x_4458:
[----:B------:R-:W-:-:S04]  /*14ab0*/  @!P4 LOP3.LUT R2, R5, 0x40, RZ, 0xc0, !PT ;  /* 0x000000400502c812 */ /* 0x000fc800078ec0ff */
[----:B------:R-:W-:Y:S01]  /*14ac0*/  @!P4 SHF.R.U32.HI R9, RZ, 0x2, R2 ;  /* 0x00000002ff09c819 */ /* 0x000fe20000011602 */
[----:B------:R-:W-:Y:S01]  /*14ad0*/  IMAD.SHL.U32 R15, R8, 0x8, RZ ;  /* 0x00000008080f7824 */ /* 0x000fe200078e00ff */
[----:B------:R-:W-:-:S04]  /*14ae0*/  @!P4 LOP3.LUT R8, R6, 0x80, RZ, 0xc0, !PT ;  /* 0x000000800608c812 */ /* 0x000fc800078ec0ff */
[----:B------:R-:W-:Y:S02]  /*14af0*/  @!P4 SHF.R.U32.HI R8, RZ, 0x3, R8 ;  /* 0x00000003ff08c819 */ /* 0x000fe40000011608 */
[----:B------:R-:W-:Y:S02]  /*14b00*/  LOP3.LUT R15, R15, 0x38, RZ, 0xc0, !PT ;  /* 0x000000380f0f7812 */ /* 0x000fe400078ec0ff */
[----:B------:R-:W-:Y:S01]  /*14b10*/  @!P4 ISETP.NE.U32.AND P3, PT, R8, RZ, PT ;  /* 0x000000ff0800c20c */ /* 0x000fe20003f65070 */
[----:B------:R-:W-:Y:S01]  /*14b20*/  IMAD.MOV.U32 R3, RZ, RZ, R14 ;  /* 0x000000ffff037224 */ /* 0x000fe200078e000e */
[----:B------:R-:W-:-:S04]  /*14b30*/  @!P4 ISETP.NE.U32.AND P6, PT, R9, RZ, PT ;  /* 0x000000ff0900c20c */ /* 0x000fc80003fc5070 */
[----:B------:R-:W-:-:S05]  /*14b40*/  @!P4 LEA R8, P2, R15, R3, 0x1 ;  /* 0x000000030f08c211 */ /* 0x000fca00078408ff */
[----:B------:R-:W-:Y:S01]  /*14b50*/  @!P4 IMAD.X R3, RZ, RZ, R10, P2 ;  /* 0x000000ffff03c224 */ /* 0x000fe200010e060a */
[----:B------:R-:W-:Y:S01]  /*14b60*/  LOP3.LUT P2, RZ, R7, 0x200, RZ, 0xc0, !PT ;  /* 0x0000020007ff7812 */ /* 0x000fe2000784c0ff */
[----:B------:R-:W-:-:S12]  /*14b70*/  @!P4 IMAD.MOV.U32 R2, RZ, RZ, R8 ;  /* 0x000000ffff02c224 */ /* 0x000fd800078e0008 */
[----:B------:R-:W-:Y:S01]  /*14b80*/  @!PT LDS RZ, [RZ] ;  /* 0x00000000fffff984 */ /* 0x000fe20000000800 */
[----:B------:R-:W-:Y:S01]  /*14b90*/  @!PT LDS RZ, [RZ] ;  /* 0x00000000fffff984 */ /* 0x000fe20000000800 */
[----:B------:R-:W-:Y:S01]  /*14ba0*/  @!PT LDS RZ, [RZ] ;  /* 0x00000000fffff984 */ /* 0x000fe20000000800 */
[----:B------:R0:W-:Y:S01]  /*14bb0*/  @!P4 LDGSTS.E.BYPASS.LTC128B.128 [R17+0x27400], desc[UR38][R2.64], !P2 ;  /* 0x274000000211cfae */ /* 0x0001e2000d101d66 */
[----:B------:R-:W-:-:S13]  /*14bc0*/  LOP3.LUT P2, RZ, R7, 0x100, RZ, 0xc0, !PT ;  /* 0x0000010007ff7812 */ /* 0x000fda000784c0ff */
[----:B------:R0:W-:Y:S01]  /*14bd0*/  @!P4 LDGSTS.E.BYPASS.LTC128B.128 [R17+0x29400], desc[UR38][R2.64+0x80], !P2 ;  /* 0x294000800211cfae */ /* 0x0001e2000d101d66 */
[----:B------:R-:W-:-:S03]  /*14be0*/  LOP3.LUT P2, RZ, R7, 0x80, RZ, 0xc0, !PT ;  /* 0x0000008007ff7812 */ /* 0x000fc6000784c0ff */
[----:B------:R0:W5:Y:S01]  /*14bf0*/  LDL.LU R7, [R1+0x68] ;  /* 0x0000680001077983 */ /* 0x0001620000300800 */
[----:B------:R-:W-:Y:S02]  /*14c00*/  IMAD.MOV.U32 R13, RZ, RZ, R4 ;  /* 0x000000ffff0d7224 */ /* 0x000fe400078e0004 */
[----:B------:R-:W-:Y:S02]  /*14c10*/  IMAD.MOV.U32 R12, RZ, RZ, 0x3 ;  /* 0x00000003ff0c7424 */ /* 0x000fe400078e00ff */
[----:B------:R-:W-:-:S05]  /*14c20*/  IMAD.MOV.U32 R15, RZ, RZ, -0x1 ;  /* 0xffffffffff0f7424 */ /* 0x000fca00078e00ff */
[----:B------:R0:W-:Y:S04]  /*14c30*/  @!P4 LDGSTS.E.BYPASS.LTC128B.128 [R17+0x2b400], desc[UR38][R2.64+0x100], !P2 ;  /* 0x2b4001000211cfae */ /* 0x0001e8000d101d66 */
[----:B------:R0:W-:Y:S04]  /*14c40*/  @!P4 LDGSTS.E.BYPASS.LTC128B.128 [R17+0x2d400], desc[UR38][R2.64+0x180], !P5 ;  /* 0x2d4001800211cfae */ /* 0x0001e8000e901d66 */
[----:B------:R0:W-:Y:S04]  /*14c50*/  @!P4 LDGSTS.E.BYPASS.LTC128B.128 [R17+0x2f400], desc[UR38][R2.64+0x200], !P0 ;  /* 0x2f4002000211cfae */ /* 0x0001e8000c101d66 */
[----:B------:R0:W-:Y:S04]  /*14c60*/  @!P4 LDGSTS.E.BYPASS.LTC128B.128 [R17+0x31400], desc[UR38][R2.64+0x280], !P1 ;  /* 0x314002800211cfae */ /* 0x0001e8000c901d66 */
[----:B------:R0:W-:Y:S02]  /*14c70*/  @!P4 LDGSTS.E.BYPASS.LTC128B.128 [R17+0x33400], desc[UR38][R2.64+0x300], P6 ;  /* 0x334003000211cfae */ /* 0x0001e4000b101d66 */
[----:B0----5:R-:W-:Y:S05]  /*14c80*/  WARPSYNC.COLLECTIVE R15, `(.L_x_4459) ;  /* 0x000000000f087348 */ /* 0x021fea0003c00000 */
[----:B------:R1:W2:Y:S02]  /*14c90*/  SHFL.IDX P6, R14, R13, R12, R11 ;  /* 0x0000000c0d0e7389 */ /* 0x0002a400000c000b */
[----:B012--5:R-:W-:Y:S01]  /*14ca0*/  ENDCOLLECTIVE ;  /* 0x000000000000791b */ /* 0x027fe20003800000 */
.L_x_4459:
[----:B------:R-:W-:Y:S01]  /*14cb0*/  @!PT LDS RZ, [RZ] ;  /* 0x00000000fffff984 */ /* 0x000fe20000000800 */
[----:B------:R-:W-:Y:S01]  /*14cc0*/  @!PT LDS RZ, [RZ] ;  /* 0x00000000fffff984 */ /* 0x000fe20000000800 */
[----:B------:R-:W-:Y:S01]  /*14cd0*/  @!PT LDS RZ, [RZ] ;  /* 0x00000000fffff984 */ /* 0x000fe20000000800 */
[----:B------:R0:W-:Y:S01]  /*14ce0*/  @!P4 LDGSTS.E.BYPASS.LTC128B.128 [R17+0x35400], desc[UR38][R2.64+0x380], P3 ;  /* 0x354003800211cfae */ /* 0x0001e20009901d66 */
[----:B------:R-:W-:Y:S02]  /*14cf0*/  IMAD.MOV.U32 R13, RZ, RZ, R0 ;  /* 0x000000ffff0d7224 */ /* 0x000fe400078e0000 */
[----:B------:R-:W-:-:S07]  /*14d00*/  IMAD.MOV.U32 R4, RZ, RZ, R14 ;  /* 0x000000ffff047224 */ /* 0x000fce00078e000e */
[----:B0-----:R-:W-:Y:S05]  /*14d10*/  WARPSYNC.COLLECTIVE R15, `(.L_x_4460) ;  /* 0x000000000f087348 */ /* 0x001fea0003c00000 */
[----:B------:R1:W2:Y:S02]  /*14d20*/  SHFL.IDX P6, R14, R13, R12, R11 ;  /* 0x0000000c0d0e7389 */ /* 0x0002a400000c000b */
[----:B012---:R-:W-:Y:S01]  /*14d30*/  ENDCOLLECTIVE ;  /* 0x000000000000791b */ /* 0x007fe20003800000 */
.L_x_4460:
[----:B------:R-:W-:Y:S01]  /*14d40*/  IMAD.MOV.U32 R0, RZ, RZ, R14 ;  /* 0x000000ffff007224 */ /* 0x000fe200078e000e */
[----:B------:R-:W-:Y:S06]  /*14d50*/  BRA `(.L_x_4461) ;  /* 0xffffffa000547947 */ /* 0x000fec000383ffff */
.L_x_4328:
[----:B0-----:R-:W3:Y:S02]  /*14d60*/  LDL R2, [R1+0x4] ;  /* 0x0000040001027983 */ /* 0x001ee40000100800 */
[----:B---3--:R0:W3:Y:S02]  /*14d70*/  SYNCS.PHASECHK.TRANS64.TRYWAIT P0, [R2+URZ+0x38820], R0 ;  /* 0x03882000020075a7 */ /* 0x0080e4000800017f */
[----:B---3--:R-:W-:Y:S05]  /*14d80*/  @!P0 NANOSLEEP.SYNCS 0x989680 ;  /* 0x009896800000895d */ /* 0x008fea0003900000 */
[----:B------:R-:W3:Y:S02]  /*14d90*/  @!P0 SYNCS.PHASECHK.TRANS64 P0, [R2+URZ+0x38820], R0 ;  /* 0x03882000020085a7 */ /* 0x000ee4000800007f */
[----:B---3--:R-:W-:Y:S05]  /*14da0*/  @!P0 BRA `(.L_x_4328) ;  /* 0xfffffffc00ec8947 */ /* 0x008fea000383ffff */
[----:B------:R-:W-:Y:S05]  /*14db0*/  BRA `(.L_x_4462) ;  /* 0xffffffa400147947 */ /* 0x000fea000383ffff */
.L_x_4332:
[----:B0-----:R0:W1:Y:S02]  /*14dc0*/  SYNCS.PHASECHK.TRANS64.TRYWAIT P0, [R3+URZ+0x38860], R0 ;  /* 0x03886000030075a7 */ /* 0x001064000800017f */
[----:B-1----:R-:W-:Y:S05]  /*14dd0*/  @!P0 NANOSLEEP.SYNCS 0x989680 ;  /* 0x009896800000895d */ /* 0x002fea0003900000 */
[----:B------:R-:W1:Y:S02]  /*14de0*/  @!P0 SYNCS.PHASECHK.TRANS64 P0, [R3+URZ+0x38860], R0 ;  /* 0x03886000030085a7 */ /* 0x000e64000800007f */
[----:B-1----:R-:W-:Y:S05]  /*14df0*/  @!P0 BRA `(.L_x_4332) ;  /* 0xfffffffc00f08947 */ /* 0x002fea000383ffff */
[----:B------:R-:W-:Y:S05]  /*14e00*/  BRA `(.L_x_4463) ;  /* 0xffffffa400447947 */ /* 0x000fea000383ffff */
.L_x_4351:
[----:B-1----:R1:W3:Y:S02]  /*14e10*/  SYNCS.PHASECHK.TRANS64.TRYWAIT P0, [R3+URZ+0x38840], R2 ;  /* 0x03884002030075a7 */ /* 0x0022e4000800017f */
[----:B---3--:R-:W-:Y:S05]  /*14e20*/  @!P0 NANOSLEEP.SYNCS 0x989680 ;  /* 0x009896800000895d */ /* 0x008fea0003900000 */
[----:B------:R-:W3:Y:S02]  /*14e30*/  @!P0 SYNCS.PHASECHK.TRANS64 P0, [R3+URZ+0x38840], R2 ;  /* 0x03884002030085a7 */ /* 0x000ee4000800007f */
[----:B---3--:R-:W-:Y:S05]  /*14e40*/  @!P0 BRA `(.L_x_4351) ;  /* 0xfffffffc00f08947 */ /* 0x008fea000383ffff */
[----:B------:R-:W-:Y:S05]  /*14e50*/  BRA `(.L_x_4464) ;  /* 0xffffffb000747947 */ /* 0x000fea000383ffff */
.L_x_4356:
[----:B0-----:R0:W3:Y:S02]  /*14e60*/  SYNCS.PHASECHK.TRANS64.TRYWAIT P0, [R3+URZ+0x38860], R2 ;  /* 0x03886002030075a7 */ /* 0x0010e4000800017f */
[----:B---3--:R-:W-:Y:S05]  /*14e70*/  @!P0 NANOSLEEP.SYNCS 0x989680 ;  /* 0x009896800000895d */ /* 0x008fea0003900000 */
[----:B------:R-:W3:Y:S02]  /*14e80*/  @!P0 SYNCS.PHASECHK.TRANS64 P0, [R3+URZ+0x38860], R2 ;  /* 0x03886002030085a7 */ /* 0x000ee4000800007f */
[----:B---3--:R-:W-:Y:S05]  /*14e90*/  @!P0 BRA `(.L_x_4356) ;  /* 0xfffffffc00f08947 */ /* 0x008fea000383ffff */
[----:B------:R-:W-:Y:S05]  /*14ea0*/  BRA `(.L_x_4465) ;  /* 0xffffffb000fc7947 */ /* 0x000fea000383ffff */
.L_x_4371:
[----:B0-----:R0:W1:Y:S02]  /*14eb0*/  SYNCS.PHASECHK.TRANS64.TRYWAIT P0, [R4+URZ+0x38840], R2 ;  /* 0x03884002040075a7 */ /* 0x001064000800017f */
[----:B-1----:R-:W-:Y:S05]  /*14ec0*/  @!P0 NANOSLEEP.SYNCS 0x989680 ;  /* 0x009896800000895d */ /* 0x002fea0003900000 */
[----:B------:R-:W1:Y:S02]  /*14ed0*/  @!P0 SYNCS.PHASECHK.TRANS64 P0, [R4+URZ+0x38840], R2 ;  /* 0x03884002040085a7 */ /* 0x000e64000800007f */
[----:B-1----:R-:W-:Y:S05]  /*14ee0*/  @!P0 BRA `(.L_x_4371) ;  /* 0xfffffffc00f08947 */ /* 0x002fea000383ffff */
[----:B------:R-:W-:Y:S05]  /*14ef0*/  BRA `(.L_x_4466) ;  /* 0xffffffc0000c7947 */ /* 0x000fea000383ffff */
.L_x_4376:
[----:B-1----:R1:W3:Y:S02]  /*14f00*/  SYNCS.PHASECHK.TRANS64.TRYWAIT P0, [R4+URZ+0x38860], R2 ;  /* 0x03886002040075a7 */ /* 0x0022e4000800017f */
[----:B---3--:R-:W-:Y:S05]  /*14f10*/  @!P0 NANOSLEEP.SYNCS 0x989680 ;  /* 0x009896800000895d */ /* 0x008fea0003900000 */
[----:B------:R-:W3:Y:S02]  /*14f20*/  @!P0 SYNCS.PHASECHK.TRANS64 P0, [R4+URZ+0x38860], R2 ;  /* 0x03886002040085a7 */ /* 0x000ee4000800007f */
[----:B---3--:R-:W-:Y:S05]  /*14f30*/  @!P0 BRA `(.L_x_4376) ;  /* 0xfffffffc00f08947 */ /* 0x008fea000383ffff */
[----:B------:R-:W-:Y:S05]  /*14f40*/  BRA `(.L_x_4467) ;  /* 0xffffffc000907947 */ /* 0x000fea000383ffff */
.L_x_4391:
[----:B-1----:R1:W3:Y:S02]  /*14f50*/  SYNCS.PHASECHK.TRANS64.TRYWAIT P0, [R4+URZ+0x38840], R2 ;  /* 0x03884002040075a7 */ /* 0x0022e4000800017f */
[----:B---3--:R-:W-:Y:S05]  /*14f60*/  @!P0 NANOSLEEP.SYNCS 0x989680 ;  /* 0x009896800000895d */ /* 0x008fea0003900000 */
[----:B------:R-:W3:Y:S02]  /*14f70*/  @!P0 SYNCS.PHASECHK.TRANS64 P0, [R4+URZ+0x38840], R2 ;  /* 0x03884002040085a7 */ /* 0x000ee4000800007f */
[----:B---3--:R-:W-:Y:S05]  /*14f80*/  @!P0 BRA `(.L_x_4391) ;  /* 0xfffffffc00f08947 */ /* 0x008fea000383ffff */
[----:B------:R-:W-:Y:S05]  /*14f90*/  BRA `(.L_x_4468) ;  /* 0xffffffcc007c7947 */ /* 0x000fea000383ffff */
.L_x_4396:
[----:B0-----:R0:W3:Y:S02]  /*14fa0*/  SYNCS.PHASECHK.TRANS64.TRYWAIT P0, [R4+URZ+0x38860], R2 ;  /* 0x03886002040075a7 */ /* 0x0010e4000800017f */
[----:B---3--:R-:W-:Y:S05]  /*14fb0*/  @!P0 NANOSLEEP.SYNCS 0x989680 ;  /* 0x009896800000895d */ /* 0x008fea0003900000 */
[----:B------:R-:W3:Y:S02]  /*14fc0*/  @!P0 SYNCS.PHASECHK.TRANS64 P0, [R4+URZ+0x38860], R2 ;  /* 0x03886002040085a7 */ /* 0x000ee4000800007f */
[----:B---3--:R-:W-:Y:S05]  /*14fd0*/  @!P0 BRA `(.L_x_4396) ;  /* 0xfffffffc00f08947 */ /* 0x008fea000383ffff */
[----:B------:R-:W-:Y:S05]  /*14fe0*/  BRA `(.L_x_4469) ;  /* 0xffffffd000047947 */ /* 0x000fea000383ffff */
.L_x_4412:
[----:B------:R-:W-:Y:S01]  /*14ff0*/  BSSY B0, `(.L_x_4470) ;  /* 0x0000008000007945 */ /* 0x000fe20003800000 */
[----:B------:R-:W-:Y:S02]  /*15000*/  IMAD.MOV.U32 R13, RZ, RZ, R16 ;  /* 0x000000ffff0d7224 */ /* 0x000fe400078e0010 */
[----:B------:R-:W-:Y:S02]  /*15010*/  IMAD.MOV.U32 R12, RZ, RZ, RZ ;  /* 0x000000ffff0c7224 */ /* 0x000fe400078e00ff */
[----:B------:R-:W-:Y:S02]  /*15020*/  IMAD.MOV.U32 R11, RZ, RZ, 0x1f ;  /* 0x0000001fff0b7424 */ /* 0x000fe400078e00ff */
[----:B------:R-:W-:-:S07]  /*15030*/  IMAD.MOV.U32 R15, RZ, RZ, -0x1 ;  /* 0xffffffffff0f7424 */ /* 0x000fce00078e00ff */
[----:B--2---:R-:W-:Y:S05]  /*15040*/  WARPSYNC.COLLECTIVE R15, `(.L_x_4471) ;  /* 0x000000000f087348 */ /* 0x004fea0003c00000 */
[----:B------:R0:W1:Y:S02]  /*15050*/  SHFL.IDX P6, R14, R13, R12, R11 ;  /* 0x0000000c0d0e7389 */ /* 0x00006400000c000b */
[----:B012---:R-:W-:Y:S01]  /*15060*/  ENDCOLLECTIVE ;  /* 0x000000000000791b */ /* 0x007fe20003800000 */
.L_x_4471:
[----:B------:R-:W-:Y:S05]  /*15070*/  BSYNC B0 ;  /* 0x0000000000007941 */ /* 0x000fea0003800000 */
.L_x_4470:
        /* <DEDUP_REMOVED lines=9> */
.L_x_4472:
        /* <DEDUP_REMOVED lines=18> */
.L_x_4473:
        /* <DEDUP_REMOVED lines=8> */
.L_x_4474:
        /* <DEDUP_REMOVED lines=8> */
.L_x_4475:
        /* <DEDUP_REMOVED lines=8> */
.L_x_4476:
        /* <DEDUP_REMOVED lines=8> */
.L_x_4477:
        /* <DEDUP_REMOVED lines=9> */
.L_x_4478:
[----:B------:R-:W-:Y:S01]  /*154c0*/  IMAD.MOV.U32 R6, RZ, RZ, R14 ;  /* 0x000000ffff067224 */ /* 0x000fe200078e000e */
[----:B------:R-:W-:Y:S06]  /*154d0*/  BRA `(.L_x_4479) ;  /* 0xffffffd8005c7947 */ /* 0x000fec000383ffff */
.L_x_4417:
[----:B------:R-:W-:Y:S01]  /*154e0*/  BSSY B0, `(.L_x_4480) ;  /* 0x0000008000007945 */ /* 0x000fe20003800000 */
[----:B-----5:R-:W-:Y:S02]  /*154f0*/  IMAD.MOV.U32 R13, RZ, RZ, R2 ;  /* 0x000000ffff0d7224 */ /* 0x020fe400078e0002 */
[----:B------:R-:W-:Y:S02]  /*15500*/  IMAD.MOV.U32 R12, RZ, RZ, 0x1 ;  /* 0x00000001ff0c7424 */ /* 0x000fe400078e00ff */
[----:B------:R-:W-:Y:S02]  /*15510*/  IMAD.MOV.U32 R11, RZ, RZ, RZ ;  /* 0x000000ffff0b7224 */ /* 0x000fe400078e00ff */
[----:B------:R-:W-:-:S07]  /*15520*/  IMAD.MOV.U32 R15, RZ, RZ, -0x1 ;  /* 0xffffffffff0f7424 */ /* 0x000fce00078e00ff */
[----:B0-2---:R-:W-:Y:S05]  /*15530*/  WARPSYNC.COLLECTIVE R15, `(.L_x_4481) ;  /* 0x000000000f087348 */ /* 0x005fea0003c00000 */
[----:B------:R1:W3:Y:S02]  /*15540*/  SHFL.UP P6, R14, R13, R12, R11 ;  /* 0x0400000c0d0e7389 */ /* 0x0002e400000c000b */
[----:B0123--:R-:W-:Y:S01]  /*15550*/  ENDCOLLECTIVE ;  /* 0x000000000000791b */ /* 0x00ffe20003800000 */
.L_x_4481:
[----:B------:R-:W-:Y:S05]  /*15560*/  BSYNC B0 ;  /* 0x0000000000007941 */ /* 0x000fea0003800000 */
.L_x_4480:
[----:B------:R-:W-:Y:S02]  /*15570*/  IMAD.MOV.U32 R3, RZ, RZ, R14 ;  /* 0x000000ffff037224 */ /* 0x000fe400078e000e */
[----:B------:R-:W-:Y:S02]  /*15580*/  IMAD.MOV.U32 R12, RZ, RZ, 0x2 ;  /* 0x00000002ff0c7424 */ /* 0x000fe400078e00ff */
[----:B------:R-:W-:Y:S01]  /*15590*/  IMAD.MOV.U32 R11, RZ, RZ, RZ ;  /* 0x000000ffff0b7224 */ /* 0x000fe200078e00ff */
[----:B------:R-:W-:Y:S01]  /*155a0*/  SEL R3, R3, RZ, P1 ;  /* 0x000000ff03037207 */ /* 0x000fe20000800000 */
[----:B------:R-:W-:-:S04]  /*155b0*/  IMAD.MOV.U32 R15, RZ, RZ, -0x1 ;  /* 0xffffffffff0f7424 */ /* 0x000fc800078e00ff */
[----:B------:R-:W-:-:S04]  /*155c0*/  IMAD.IADD R3, R2, 0x1, R3 ;  /* 0x0000000102037824 */ /* 0x000fc800078e0203 */
[----:B------:R-:W-:-:S07]  /*155d0*/  IMAD.MOV.U32 R13, RZ, RZ, R3 ;  /* 0x000000ffff0d7224 */ /* 0x000fce00078e0003 */
[----:B------:R-:W-:Y:S05]  /*155e0*/  WARPSYNC.COLLECTIVE R15, `(.L_x_4482) ;  /* 0x000000000f087348 */ /* 0x000fea0003c00000 */
[----:B------:R0:W1:Y:S02]  /*155f0*/  SHFL.UP P6, R14, R13, R12, R11 ;  /* 0x0400000c0d0e7389 */ /* 0x00006400000c000b */
[----:B01----:R-:W-:Y:S01]  /*15600*/  ENDCOLLECTIVE ;  /* 0x000000000000791b */ /* 0x003fe20003800000 */
.L_x_4482:
        /* <DEDUP_REMOVED lines=8> */
.L_x_4483:
        /* <DEDUP_REMOVED lines=8> */
.L_x_4484:
        /* <DEDUP_REMOVED lines=8> */
.L_x_4485:
        /* <DEDUP_REMOVED lines=9> */
.L_x_4486:
[----:B------:R-:W-:Y:S01]  /*15820*/  IMAD.MOV.U32 R6, RZ, RZ, R14 ;  /* 0x000000ffff067224 */ /* 0x000fe200078e000e */
[----:B------:R-:W-:Y:S06]  /*15830*/  BRA `(.L_x_4487) ;  /* 0xffffffd800207947 */ /* 0x000fec000383ffff */
.L_x_4419:
[----:B------:R-:W-:Y:S01]  /*15840*/  BSSY B0, `(.L_x_4488) ;  /* 0x0000006000007945 */ /* 0x000fe20003800000 */
[----:B------:R-:W-:Y:S01]  /*15850*/  PLOP3.LUT P6, PT, P6, PT, PT, 0x8, 0x0 ;  /* 0x000000000000781c */ /* 0x000fe200037ce170 */
[----:B------:R-:W-:-:S12]  /*15860*/  IMAD.MOV.U32 R15, RZ, RZ, -0x1 ;  /* 0xffffffffff0f7424 */ /* 0x000fd800078e00ff */
[----:B0-2---:R-:W-:Y:S05]  /*15870*/  WARPSYNC.COLLECTIVE R15, `(.L_x_4489) ;  /* 0x000000000f087348 */ /* 0x005fea0003c00000 */
[----:B------:R-:W-:Y:S01]  /*15880*/  VOTE.ANY R14, PT, P6 ;  /* 0x00000000000e7806 */ /* 0x000fe200030e0100 */
[----:B0-2---:R-:W-:Y:S06]  /*15890*/  ENDCOLLECTIVE ;  /* 0x000000000000791b */ /* 0x005fec0003800000 */
.L_x_4489:
[----:B------:R-:W-:Y:S05]  /*158a0*/  BSYNC B0 ;  /* 0x0000000000007941 */ /* 0x000fea0003800000 */
.L_x_4488:
        /* <DEDUP_REMOVED lines=9> */
.L_x_4490:
[----:B------:R-:W-:Y:S01]  /*15940*/  IMAD.MOV.U32 R17, RZ, RZ, R14 ;  /* 0x000000ffff117224 */ /* 0x000fe200078e000e */
[----:B------:R-:W-:Y:S06]  /*15950*/  BRA `(.L_x_4491) ;  /* 0xffffffd800107947 */ /* 0x000fec000383ffff */
.L_x_4421:
[----:B------:R-:W-:Y:S01]  /*15960*/  BSSY B0, `(.L_x_4492) ;  /* 0x0000007000007945 */ /* 0x000fe20003800000 */
[----:B------:R-:W-:Y:S02]  /*15970*/  IMAD.MOV.U32 R13, RZ, RZ, R3 ;  /* 0x000000ffff0d7224 */ /* 0x000fe400078e0003 */
[----:B------:R-:W-:Y:S02]  /*15980*/  IMAD.MOV.U32 R11, RZ, RZ, 0x1f ;  /* 0x0000001fff0b7424 */ /* 0x000fe400078e00ff */
[----:B------:R-:W-:-:S07]  /*15990*/  IMAD.MOV.U32 R15, RZ, RZ, -0x1 ;  /* 0xffffffffff0f7424 */ /* 0x000fce00078e00ff */
[----:B0-23--:R-:W-:Y:S05]  /*159a0*/  WARPSYNC.COLLECTIVE R15, `(.L_x_4493) ;  /* 0x000000000f087348 */ /* 0x00dfea0003c00000 */
[----:B------:R1:W4:Y:S02]  /*159b0*/  SHFL.IDX P6, R14, R13, R12, R11 ;  /* 0x0000000c0d0e7389 */ /* 0x00032400000c000b */
[----:B01234-:R-:W-:Y:S01]  /*159c0*/  ENDCOLLECTIVE ;  /* 0x000000000000791b */ /* 0x01ffe20003800000 */
.L_x_4493:
[----:B------:R-:W-:Y:S05]  /*159d0*/  BSYNC B0 ;  /* 0x0000000000007941 */ /* 0x000fea0003800000 */
.L_x_4492:
[----:B------:R-:W-:Y:S01]  /*159e0*/  IMAD.MOV.U32 R2, RZ, RZ, R14 ;  /* 0x000000ffff027224 */ /* 0x000fe200078e000e */
[----:B------:R-:W-:Y:S06]  /*159f0*/  BRA `(.L_x_4420) ;  /* 0xffffffd800047947 */ /* 0x000fec000383ffff */
.L_x_4425:
[----:B0-----:R0:W1:Y:S02]  /*15a00*/  SYNCS.PHASECHK.TRANS64.TRYWAIT P0, [R9+URZ+0x38820], R0 ;  /* 0x03882000090075a7 */ /* 0x001064000800017f */
[----:B-1----:R-:W-:Y:S05]  /*15a10*/  @!P0 NANOSLEEP.SYNCS 0x989680 ;  /* 0x009896800000895d */ /* 0x002fea0003900000 */
[----:B------:R-:W1:Y:S02]  /*15a20*/  @!P0 SYNCS.PHASECHK.TRANS64 P0, [R9+URZ+0x38820], R0 ;  /* 0x03882000090085a7 */ /* 0x000e64000800007f */
[----:B-1----:R-:W-:Y:S05]  /*15a30*/  @!P0 BRA `(.L_x_4425) ;  /* 0xfffffffc00f08947 */ /* 0x002fea000383ffff */
[----:B------:R-:W-:Y:S05]  /*15a40*/  BRA `(.L_x_4494) ;  /* 0xffffffd800f87947 */ /* 0x000fea000383ffff */
.L_x_4426:
        /* <DEDUP_REMOVED lines=11> */
.L_x_4496:
[----:B------:R-:W-:Y:S05]  /*15b00*/  BSYNC B0 ;  /* 0x0000000000007941 */ /* 0x000fea0003800000 */
.L_x_4495:
[----:B------:R-:W-:Y:S05]  /*15b10*/  BRA `(.L_x_4497) ;  /* 0xffffffd800e07947 */ /* 0x000fea000383ffff */
.L_x_4429:
[----:B------:R-:W-:Y:S01]  /*15b20*/  BSSY B1, `(.L_x_4498) ;  /* 0x0000006000017945 */ /* 0x000fe20003800000 */
[----:B------:R-:W-:-:S07]  /*15b30*/  IMAD.MOV.U32 R15, RZ, RZ, -0x1 ;  /* 0xffffffffff0f7424 */ /* 0x000fce00078e00ff */
[----:B0-2---:R-:W-:Y:S05]  /*15b40*/  WARPSYNC.COLLECTIVE R15, `(.L_x_4499) ;  /* 0x000000000f0c7348 */ /* 0x005fea0003c00000 */
[----:B------:R-:W-:Y:S02]  /*15b50*/  ELECT P6, UR62, PT ;  /* 0x00000000003e782f */ /* 0x000fe400038c0000 */
[----:B------:R-:W-:Y:S01]  /*15b60*/  MOV R14, UR62 ;  /* 0x0000003e000e7c02 */ /* 0x000fe20008000f00 */
[----:B0-2---:R-:W-:Y:S10]  /*15b70*/  ENDCOLLECTIVE ;  /* 0x000000000000791b */ /* 0x005ff40003800000 */
.L_x_4499:
[----:B------:R-:W-:Y:S05]  /*15b80*/  BSYNC B1 ;  /* 0x0000000000017941 */ /* 0x000fea0003800000 */
.L_x_4498:
[----:B------:R-:W-:Y:S05]  /*15b90*/  BRA `(.L_x_4500) ;  /* 0xffffffd800d87947 */ /* 0x000fea000383ffff */
.L_x_4430:
[----:B0-----:R0:W1:Y:S02]  /*15ba0*/  SYNCS.PHASECHK.TRANS64.TRYWAIT P0, [R5+URZ], R4 ;  /* 0x00000004050075a7 */ /* 0x001064000800017f */
[----:B-1----:R-:W-:Y:S05]  /*15bb0*/  @!P0 NANOSLEEP.SYNCS 0x989680 ;  /* 0x009896800000895d */ /* 0x002fea0003900000 */
[----:B------:R-:W1:Y:S02]  /*15bc0*/  @!P0 SYNCS.PHASECHK.TRANS64 P0, [R5+URZ], R4 ;  /* 0x00000004050085a7 */ /* 0x000e64000800007f */
[----:B-1----:R-:W-:Y:S05]  /*15bd0*/  @!P0 BRA `(.L_x_4430) ;  /* 0xfffffffc00f08947 */ /* 0x002fea000383ffff */
[----:B------:R-:W-:Y:S05]  /*15be0*/  BRA `(.L_x_4501) ;  /* 0xffffffdc00007947 */ /* 0x000fea000383ffff */
.L_x_4431:
[----:B0-----:R0:W1:Y:S02]  /*15bf0*/  SYNCS.PHASECHK.TRANS64.TRYWAIT P0, [R7+URZ], R2 ;  /* 0x00000002070075a7 */ /* 0x001064000800017f */
[----:B-1----:R-:W-:Y:S05]  /*15c00*/  @!P0 NANOSLEEP.SYNCS 0x989680 ;  /* 0x009896800000895d */ /* 0x002fea0003900000 */
[----:B------:R-:W1:Y:S02]  /*15c10*/  @!P0 SYNCS.PHASECHK.TRANS64 P0, [R7+URZ], R2 ;  /* 0x00000002070085a7 */ /* 0x000e64000800007f */
[----:B-1----:R-:W-:Y:S05]  /*15c20*/  @!P0 BRA `(.L_x_4431) ;  /* 0xfffffffc00f08947 */ /* 0x002fea000383ffff */
[----:B------:R-:W-:Y:S05]  /*15c30*/  BRA `(.L_x_4502) ;  /* 0xffffffdc00007947 */ /* 0x000fea000383ffff */
.L_x_4432:
[----:B-1----:R1:W3:Y:S02]  /*15c40*/  SYNCS.PHASECHK.TRANS64.TRYWAIT P0, [R5+URZ], R4 ;  /* 0x00000004050075a7 */ /* 0x0022e4000800017f */
[----:B---3--:R-:W-:Y:S05]  /*15c50*/  @!P0 NANOSLEEP.SYNCS 0x989680 ;  /* 0x009896800000895d */ /* 0x008fea0003900000 */
[----:B------:R-:W3:Y:S02]  /*15c60*/  @!P0 SYNCS.PHASECHK.TRANS64 P0, [R5+URZ], R4 ;  /* 0x00000004050085a7 */ /* 0x000ee4000800007f */
[----:B---3--:R-:W-:Y:S05]  /*15c70*/  @!P0 BRA `(.L_x_4432) ;  /* 0xfffffffc00f08947 */ /* 0x008fea000383ffff */
[----:B------:R-:W-:Y:S05]  /*15c80*/  BRA `(.L_x_4503) ;  /* 0xffffffd800f47947 */ /* 0x000fea000383ffff */
.L_x_4504:
        /* <DEDUP_REMOVED lines=15> */
.L_x_15120:


//--------------------- .text._ZN7cutlass13device_kernelIN5flash11enable_sm90INS1_16FlashAttnFwdSm90INS1_25CollectiveMainloopFwdSm90ILi2EN4cute5tupleIJNS5_1CILi1EEES8_S8_EEENS6_IJNS7_ILi64EEESA_SA_EEELi512ENS_6half_tEfNS_4arch4Sm90ELb0ELb0ELb0ELb1ELb0ELb1ELb1ELb0ELb0ELb1ELb0ELb0EEENS1_21CollectiveEpilogueFwdINS6_IJSA_NS7_ILi512EEESA_EEES9_SC_SE_Li256ELb1ELb1ELb0ELb0EEENS1_36VarlenDynamicPersistentTileSchedulerILi64ELi64ELi256ELi128ELb0ELb1ELb1ELb0ELb1ELb1EEEEEEEEEvNT_6ParamsE --------------------------
	.section	.text._ZN7cutlass13device_kernelIN5flash11enable_sm90INS1_16FlashAttnFwdSm90INS1_25CollectiveMainloopFwdSm90ILi2EN4cute5tupleIJNS5_1CILi1EEES8_S8_EEENS6_IJNS7_ILi64EEESA_SA_EEELi512ENS_6half_tEfNS_4arch4Sm90ELb0ELb0ELb0ELb1ELb0ELb1ELb1ELb0ELb0ELb1ELb0ELb0EEENS1_21CollectiveEpilogueFwdINS6_IJSA_NS7_ILi512EEESA_EEES9_SC_SE_Li256ELb1ELb1ELb0ELb0EEENS1_36VarlenDynamicPersistentTileSchedulerILi64ELi64ELi256ELi128ELb0ELb1ELb1ELb0ELb1ELb1EEEEEEEEEvNT_6ParamsE,"ax",@progbits
	.align	128
.text._ZN7cutlass13device_kernelIN5flash11enable_sm90INS1_16FlashAttnFwdSm90INS1_25CollectiveMainloopFwdSm90ILi2EN4cute5tupleIJNS5_1CILi1EEES8_S8_EEENS6_IJNS7_ILi64EEESA_SA_EEELi512ENS_6half_tEfNS_4arch4Sm90ELb0ELb0ELb0ELb1ELb0ELb1ELb1ELb0ELb0ELb1ELb0ELb0EEENS1_21CollectiveEpilogueFwdINS6_IJSA_NS7_ILi512EEESA_EEES9_SC_SE_Li256ELb1ELb1ELb0ELb0EEENS1_36VarlenDynamicPersistentTileSchedulerILi64ELi64ELi256ELi128ELb0ELb1ELb1ELb0ELb1ELb1EEEEEEEEEvNT_6ParamsE:
        .type           _ZN7cutlass13device_kernelIN5flash11enable_sm90INS1_16FlashAttnFwdSm90INS1_25CollectiveMainloopFwdSm90ILi2EN4cute5tupleIJNS5_1CILi1EEES8_S8_EEENS6_IJNS7_ILi64EEESA_SA_EEELi512ENS_6half_tEfNS_4arch4Sm90ELb0ELb0ELb0ELb1ELb0ELb1ELb1ELb0ELb0ELb1ELb0ELb0EEENS1_21CollectiveEpilogueFwdINS6_IJSA_NS7_ILi512EEESA_EEES9_SC_SE_Li256ELb1ELb1ELb0ELb0EEENS1_36VarlenDynamicPersistentTileSchedulerILi64ELi64ELi256ELi128ELb0ELb1ELb1ELb0ELb1ELb1EEEEEEEEEvNT_6ParamsE,@function
        .size           _ZN7cutlass13device_kernelIN5flash11enable_sm90INS1_16FlashAttnFwdSm90INS1_25CollectiveMainloopFwdSm90ILi2EN4cute5tupleIJNS5_1CILi1EEES8_S8_EEENS6_IJNS7_ILi64EEESA_SA_EEELi512ENS_6half_tEfNS_4arch4Sm90ELb0ELb0ELb0ELb1ELb0ELb1ELb1ELb0ELb0ELb1ELb0ELb0EEENS1_21CollectiveEpilogueFwdINS6_IJSA_NS7_ILi512EEESA_EEES9_SC_SE_Li256ELb1ELb1ELb0ELb0EEENS1_36VarlenDynamicPersistentTileSchedulerILi64ELi64ELi256ELi128ELb0ELb1ELb1ELb0ELb1ELb1EEEEEEEEEvNT_6ParamsE,(.L_x_15121 - _ZN7cutlass13device_kernelIN5flash11enable_sm90INS1_16FlashAttnFwdSm90INS1_25CollectiveMainloopFwdSm90ILi2EN4cute5tupleIJNS5_1CILi1EEES8_S8_EEENS6_IJNS7_ILi64EEESA_SA_EEELi512ENS_6half_tEfNS_4arch4Sm90ELb0ELb0ELb0ELb1ELb0ELb1ELb1ELb0ELb0ELb1ELb0ELb0EEENS1_21CollectiveEpilogueFwdINS6_IJSA_NS7_ILi512EEESA_EEES9_SC_SE_Li256ELb1ELb1ELb0ELb0EEENS1_36VarlenDynamicPersistentTileSchedulerILi64ELi64ELi256ELi128ELb0ELb1ELb1ELb0ELb1ELb1EEEEEEEEEvNT_6ParamsE)
        .other          _ZN7cutlass13device_kernelIN5flash11enable_sm90INS1_16FlashAttnFwdSm90INS1_25CollectiveMainloopFwdSm90ILi2EN4cute5tupleIJNS5_1CILi1EEES8_S8_EEENS6_IJNS7_ILi64EEESA_SA_EEELi512ENS_6half_tEfNS_4arch4Sm90ELb0ELb0ELb0ELb1ELb0ELb1ELb1ELb0ELb0ELb1ELb0ELb0EEENS1_21CollectiveEpilogueFwdINS6_IJSA_NS7_ILi512EEESA_EEES9_SC_SE_Li256ELb1ELb1ELb0ELb0EEENS1_36VarlenDynamicPersistentTileSchedulerILi64ELi64ELi256ELi128ELb0ELb1ELb1ELb0ELb1ELb1EEEEEEEEEvNT_6ParamsE,@"STO_CUDA_ENTRY STV_DEFAULT"
_ZN7cutlass13device_kernelIN5flash11enable_sm90INS1_16FlashAttnFwdSm90INS1_25CollectiveMainloopFwdSm90ILi2EN4cute5tupleIJNS5_1CILi1EEES8_S8_EEENS6_IJNS7_ILi64EEESA_SA_EEELi512ENS_6half_tEfNS_4arch4Sm90ELb0ELb0ELb0ELb1ELb0ELb1ELb1ELb0ELb0ELb1ELb0ELb0EEENS1_21CollectiveEpilogueFwdINS6_IJSA_NS7_ILi512EEESA_EEES9_SC_SE_Li256ELb1ELb1ELb0ELb0EEENS1_36VarlenDynamicPersistentTileSchedulerILi64ELi64ELi256ELi128ELb0ELb1ELb1ELb0ELb1ELb1EEEEEEEEEvNT_6ParamsE:
        /* <DEDUP_REMOVED lines=23> */
.L_x_4506:
[----:B------:R-:W-:Y:S05]  /*0170*/  BSYNC B0 ;  /* 0x0000000000007941 */ /* 0x000fea0003800000 */
.L_x_4505:
        /* <DEDUP_REMOVED lines=14> */
[----:B-1----:R0:W-:Y:S01]  /*0260*/  STL [R1+0x4], R3 ;  /* 0x0000040301007387 */ /* 0x0021e20000100800 */
        /* <DEDUP_REMOVED lines=24> */
.L_x_4507:
        /* <DEDUP_REMOVED lines=22> */
.L_x_4508:
        /* <DEDUP_REMOVED lines=18> */
.L_x_4509:
        /* <DEDUP_REMOVED lines=22> */
.L_x_4510:
        /* <DEDUP_REMOVED lines=22> */
.L_x_4511:
        /* <DEDUP_REMOVED lines=9> */
.L_x_4514:
        /* <DEDUP_REMOVED lines=25> */
[----:B------:R-:W-:Y:S02]  /*0b50*/  LEA.HI R6, R0, R15, RZ, 0x4 ;  /* 0x0000000f00067211 */ /* 0x000fe400078f20ff */
[----:B------:R-:W-:Y:S02]  /*0b60*/  LOP3.LUT R4, R3, 0xffffff80, RZ, 0xc0, !PT ;  /* 0xffffff8003047812 */ /* 0x000fe400078ec0ff */
[----:B------:R-:W-:-:S03]  /*0b70*/  LOP3.LUT R5, R6, 0xfffffff0, RZ, 0xc0, !PT ;  /* 0xfffffff006057812 */ /* 0x000fc600078ec0ff */
[C---:B------:R-:W-:Y:S01]  /*0b80*/  IMAD.IADD R4, R15.reuse, 0x1, -R4 ;  /* 0x000000010f047824 */ /* 0x040fe200078e0a04 */
[----:B------:R-:W-:Y:S01]  /*0b90*/  LEA.HI R7, R0, R15, RZ, 0x5 ;  /* 0x0000000f00077211 */ /* 0x000fe200078f28ff */
[----:B------:R-:W-:Y:S01]  /*0ba0*/  IMAD.IADD R9, R15, 0x1, -R5 ;  /* 0x000000010f097824 */ /* 0x000fe200078e0a05 */
[----:B------:R-:W-:Y:S02]  /*0bb0*/  SHF.R.S32.HI R11, RZ, 0x4, R6 ;  /* 0x00000004ff0b7819 */ /* 0x000fe40000011406 */
[----:B------:R-:W-:Y:S02]  /*0bc0*/  SHF.R.S32.HI R5, RZ, 0x1f, R4 ;  /* 0x0000001fff057819 */ /* 0x000fe40000011404 */
[--C-:B------:R-:W-:Y:S02]  /*0bd0*/  SHF.R.S32.HI R192, RZ, 0x5, R7.reuse ;  /* 0x00000005ffc07819 */ /* 0x100fe40000011407 */
[----:B------:R-:W-:Y:S02]  /*0be0*/  SHF.R.S32.HI R13, RZ, 0x1f, R7 ;  /* 0x0000001fff0d7819 */ /* 0x000fe40000011407 */
[----:B------:R-:W-:-:S02]  /*0bf0*/  SHF.R.S32.HI R8, RZ, 0x1f, R9 ;  /* 0x0000001fff087819 */ /* 0x000fc40000011409 */
[----:B------:R-:W-:Y:S02]  /*0c00*/  LEA.HI R7, R6, R11, RZ, 0x1 ;  /* 0x0000000b06077211 */ /* 0x000fe400078f08ff */
[----:B------:R-:W-:Y:S02]  /*0c10*/  LEA.HI R6, R5, R4, RZ, 0x2 ;  /* 0x0000000405067211 */ /* 0x000fe400078f10ff */
[----:B------:R-:W-:Y:S02]  /*0c20*/  LEA.HI R10, R8, R9, RZ, 0x3 ;  /* 0x00000009080a7211 */ /* 0x000fe400078f18ff */
[----:B------:R-:W-:Y:S02]  /*0c30*/  LOP3.LUT R14, R7, 0x1ffffffe, RZ, 0xc0, !PT ;  /* 0x1ffffffe070e7812 */ /* 0x000fe400078ec0ff */
[--C-:B------:R-:W-:Y:S02]  /*0c40*/  SHF.R.S32.HI R7, RZ, 0x2, R6.reuse ;  /* 0x00000002ff077819 */ /* 0x100fe40000011406 */
[----:B------:R-:W-:Y:S01]  /*0c50*/  SHF.R.S32.HI R8, RZ, 0x1f, R6 ;  /* 0x0000001fff087819 */ /* 0x000fe20000011406 */
[----:B------:R-:W-:-:S03]  /*0c60*/  IMAD.IADD R14, R11, 0x1, -R14 ;  /* 0x000000010b0e7824 */ /* 0x000fc600078e0a0e */
[----:B------:R-:W-:Y:S02]  /*0c70*/  LEA.HI R8, R8, R7, RZ, 0x3 ;  /* 0x0000000708087211 */ /* 0x000fe400078f18ff */
[----:B------:R-:W-:Y:S02]  /*0c80*/  LEA.HI R5, R5, R4, RZ, 0x5 ;  /* 0x0000000405057211 */ /* 0x000fe400078f28ff */
[----:B------:R-:W-:Y:S02]  /*0c90*/  LOP3.LUT R8, R8, 0xfffffff8, RZ, 0xc0, !PT ;  /* 0xfffffff808087812 */ /* 0x000fe400078ec0ff */
[----:B------:R-:W-:Y:S02]  /*0ca0*/  LOP3.LUT R11, R6, 0x7ffffffc, RZ, 0xc0, !PT ;  /* 0x7ffffffc060b7812 */ /* 0x000fe400078ec0ff */
[----:B------:R-:W-:Y:S01]  /*0cb0*/  SHF.R.S32.HI R5, RZ, 0x5, R5 ;  /* 0x00000005ff057819 */ /* 0x000fe20000011405 */
[----:B------:R-:W-:Y:S02]  /*0cc0*/  IMAD.IADD R8, R7, 0x1, -R8 ;  /* 0x0000000107087824 */ /* 0x000fe400078e0a08 */
[----:B------:R-:W-:Y:S01]  /*0cd0*/  IMAD.IADD R11, R4, 0x1, -R11 ;  /* 0x00000001040b7824 */ /* 0x000fe200078e0a0b */
[----:B------:R-:W-:Y:S01]  /*0ce0*/  LEA.HI R4, R0, R15, RZ, 0x2 ;  /* 0x0000000f00047211 */ /* 0x000fe200078f10ff */
[----:B------:R-:W-:Y:S01]  /*0cf0*/  IMAD R191, R5, 0x10, R8 ;  /* 0x0000001005bf7824 */ /* 0x000fe200078e0208 */
[----:B------:R-:W-:-:S02]  /*0d00*/  LEA.HI R13, R13, R192, RZ, 0x2 ;  /* 0x000000c00d0d7211 */ /* 0x000fc400078f10ff */
[----:B------:R-:W-:Y:S02]  /*0d10*/  LOP3.LUT R12, R10, 0xfffffff8, RZ, 0xc0, !PT ;  /* 0xfffffff80a0c7812 */ /* 0x000fe400078ec0ff */
[----:B------:R-:W-:Y:S02]  /*0d20*/  LOP3.LUT R5, R4, 0xfffffffc, RZ, 0xc0, !PT ;  /* 0xfffffffc04057812 */ /* 0x000fe400078ec0ff */
[----:B------:R-:W-:Y:S01]  /*0d30*/  SHF.R.S32.HI R224, RZ, 0x7, R3 ;  /* 0x00000007ffe07819 */ /* 0x000fe20000011403 */
[----:B------:R-:W-:Y:S01]  /*0d40*/  IMAD.IADD R12, R9, 0x1, -R12 ;  /* 0x00000001090c7824 */ /* 0x000fe200078e0a0c */
[----:B------:R-:W-:Y:S01]  /*0d50*/  LOP3.LUT R13, R13, 0x3ffffc, RZ, 0xc0, !PT ;  /* 0x003ffffc0d0d7812 */ /* 0x000fe200078ec0ff */
[----:B------:R-:W-:Y:S01]  /*0d60*/  IMAD.IADD R5, R15, 0x1, -R5 ;  /* 0x000000010f057824 */ /* 0x000fe200078e0a05 */
[----:B------:R-:W-:Y:S01]  /*0d70*/  LEA.HI R0, R0, R15, RZ, 0x3 ;  /* 0x0000000f00007211 */ /* 0x000fe200078f18ff */
[----:B------:R-:W-:Y:S02]  /*0d80*/  IMAD R16, R224, 0x100, R9 ;  /* 0x00000100e0107824 */ /* 0x000fe400078e0209 */
[----:B------:R-:W-:Y:S01]  /*0d90*/  IMAD.IADD R13, R192, 0x1, -R13 ;  /* 0x00000001c00d7824 */ /* 0x000fe200078e0a0d */
[----:B------:R-:W-:Y:S01]  /*0da0*/  SHF.R.S32.HI R222, RZ, 0x3, R0 ;  /* 0x00000003ffde7819 */ /* 0x000fe20000011400 */
[----:B------:R-:W-:Y:S01]  /*0db0*/  IMAD.SHL.U32 R9, R12, 0x40, RZ ;  /* 0x000000400c097824 */ /* 0x000fe200078e00ff */
[----:B------:R-:W-:-:S02]  /*0dc0*/  LOP3.LUT R221, R0, 0xfffffff8, RZ, 0xc0, !PT ;  /* 0xfffffff800dd7812 */ /* 0x000fc400078ec0ff */
[----:B------:R-:W-:Y:S02]  /*0dd0*/  SHF.R.S32.HI R22, RZ, 0x2, R4 ;  /* 0x00000002ff167819 */ /* 0x000fe40000011404 */
[----:B------:R-:W-:Y:S01]  /*0de0*/  LEA.HI R0, R5, R5, RZ, 0x1 ;  /* 0x0000000505007211 */ /* 0x000fe200078f08ff */
[----:B------:R-:W-:Y:S01]  /*0df0*/  IMAD R13, R13, 0x10, R16 ;  /* 0x000000100d0d7824 */ /* 0x000fe200078e0210 */
[----:B------:R-:W-:Y:S01]  /*0e00*/  LOP3.LUT R9, R9, 0x1c0, RZ, 0xc0, !PT ;  /* 0x000001c009097812 */ /* 0x000fe200078ec0ff */
[----:B------:R-:W-:Y:S01]  /*0e10*/  IMAD.SHL.U32 R14, R14, 0x8, RZ ;  /* 0x000000080e0e7824 */ /* 0x000fe200078e00ff */
[----:B------:R-:W-:Y:S01]  /*0e20*/  LOP3.LUT R0, R0, 0x1ffffffe, RZ, 0xc0, !PT ;  /* 0x1ffffffe00007812 */ /* 0x000fe200078ec0ff */
[----:B------:R-:W-:Y:S02]  /*0e30*/  IMAD.SHL.U32 R10, R10, 0x40, RZ ;  /* 0x000000400a0a7824 */ /* 0x000fe400078e00ff */
[----:B------:R-:W-:Y:S02]  /*0e40*/  VIADD R234, R22, 0x20 ;  /* 0x0000002016ea7836 */ /* 0x000fe40000000000 */
[--C-:B------:R-:W-:Y:S01]  /*0e50*/  IMAD.U32 R233, R13, 0x40, R14.reuse ;  /* 0x000000400de97824 */ /* 0x100fe200078e000e */
[----:B------:R-:W-:Y:S01]  /*0e60*/  LOP3.LUT R14, R9, 0x8, R14, 0xf8, !PT ;  /* 0x00000008090e7812 */ /* 0x000fe200078ef80e */
[C---:B------:R-:W-:Y:S01]  /*0e70*/  IMAD.SHL.U32 R16, R5.reuse, 0x8, RZ ;  /* 0x0000000805107824 */ /* 0x040fe200078e00ff */
[----:B------:R-:W-:Y:S01]  /*0e80*/  SHF.R.U32.HI R9, RZ, 0x3, R9 ;  /* 0x00000003ff097819 */ /* 0x000fe20000011609 */
[C---:B------:R-:W-:Y:S01]  /*0e90*/  IMAD.IADD R0, R5.reuse, 0x1, -R0 ;  /* 0x0000000105007824 */ /* 0x040fe200078e0a00 */
[----:B------:R-:W-:Y:S01]  /*0ea0*/  LOP3.LUT R7, R10, 0x7ffffe00, RZ, 0xc0, !PT ;  /* 0x7ffffe000a077812 */ /* 0x000fe200078ec0ff */
[----:B------:R-:W-:Y:S01]  /*0eb0*/  IMAD.SHL.U32 R184, R5, 0x4, RZ ;  /* 0x0000000405b87824 */ /* 0x000fe200078e00ff */
[----:B------:R-:W-:-:S02]  /*0ec0*/  SHF.R.S32.HI R5, RZ, 0x1f, R234 ;  /* 0x0000001fff057819 */ /* 0x000fc400000114ea */
[----:B------:R-:W-:Y:S01]  /*0ed0*/  LOP3.LUT R14, R14, R9, RZ, 0x3c, !PT ;  /* 0x000000090e0e7212 */ /* 0x000fe200078e3cff */
[----:B------:R-:W-:Y:S01]  /*0ee0*/  IMAD R7, R192, 0x400, R7 ;  /* 0x00000400c0077824 */ /* 0x000fe200078e0207 */
[----:B------:R-:W-:Y:S01]  /*0ef0*/  LEA.HI R5, R5, R234, RZ, 0x3 ;  /* 0x000000ea05057211 */ /* 0x000fe200078f18ff */
[----:B------:R-:W-:Y:S01]  /*0f00*/  IMAD.SHL.U32 R230, R234, 0x40, RZ ;  /* 0x00000040eae67824 */ /* 0x000fe200078e00ff */
[----:B------:R-:W-:Y:S01]  /*0f10*/  R2P PR, R12, 0x6 ;  /* 0x000000060c007804 */ /* 0x000fe20000000000 */
[----:B------:R-:W-:Y:S01]  /*0f20*/  IMAD.IADD R7, R7, 0x1, R14 ;  /* 0x0000000107077824 */ /* 0x000fe200078e020e */
[----:B------:R-:W-:Y:S01]  /*0f30*/  LEA.HI R3, R3, R224, RZ, 0x1 ;  /* 0x000000e003037211 */ /* 0x000fe200078f08ff */
[----:B------:R-:W-:Y:S01]  /*0f40*/  IMAD.IADD R221, R15, 0x1, -R221 ;  /* 0x000000010fdd7824 */ /* 0x000fe200078e0add */
[----:B------:R-:W-:Y:S01]  /*0f50*/  SHF.R.S32.HI R9, RZ, 0x1f, R4 ;  /* 0x0000001fff097819 */ /* 0x000fe20000011404 */
[----:B------:R-:W-:Y:S01]  /*0f60*/  IMAD.SHL.U32 R5, R5, 0x40, RZ ;  /* 0x0000004005057824 */ /* 0x000fe200078e00ff */
[----:B------:R-:W-:Y:S01]  /*0f70*/  LOP3.LUT R230, R230, 0x1c0, RZ, 0xc0, !PT ;  /* 0x000001c0e6e67812 */ /* 0x000fe200078ec0ff */
[----:B------:R-:W-:Y:S01]  /*0f80*/  IMAD R195, R7, 0x2, R2 ;  /* 0x0000000207c37824 */ /* 0x000fe200078e0202 */
[----:B------:R-:W-:Y:S01]  /*0f90*/  LOP3.LUT R3, R3, 0xfffffe, RZ, 0xc0, !PT ;  /* 0x00fffffe03037812 */ /* 0x000fe200078ec0ff */
[----:B------:R-:W-:Y:S01]  /*0fa0*/  IMAD.MOV.U32 R208, RZ, RZ, 0x20 ;  /* 0x00000020ffd07424 */ /* 0x000fe200078e00ff */
[----:B------:R-:W-:Y:S01]  /*0fb0*/  LEA.HI R9, R9, R22, RZ, 0x3 ;  /* 0x0000001609097211 */ /* 0x000fe200078f18ff */
[----:B------:R-:W-:Y:S01]  /*0fc0*/  IMAD.SHL.U32 R189, R221, 0x8, RZ ;  /* 0x00000008ddbd7824 */ /* 0x000fe200078e00ff */
[----:B------:R-:W-:Y:S01]  /*0fd0*/  LOP3.LUT R4, R230, 0x38, R16, 0xf8, !PT ;  /* 0x00000038e6047812 */ /* 0x000fe200078ef810 */
[----:B------:R-:W-:Y:S01]  /*0fe0*/  VIADD R190, R184, 0x10 ;  /* 0x00000010b8be7836 */ /* 0x000fe20000000000 */
[----:B------:R-:W-:Y:S01]  /*0ff0*/  SHF.R.U32.HI R6, RZ, 0x3, R230 ;  /* 0x00000003ff067819 */ /* 0x000fe200000116e6 */
[----:B------:R-:W-:Y:S01]  /*1000*/  VIADD R209, R195, 0x36400 ;  /* 0x00036400c3d17836 */ /* 0x000fe20000000000 */
[----:B------:R-:W-:Y:S01]  /*1010*/  LOP3.LUT R231, R5, 0xfffffe00, RZ, 0xc0, !PT ;  /* 0xfffffe0005e77812 */ /* 0x000fe200078ec0ff */
[----:B------:R-:W-:Y:S01]  /*1020*/  IMAD.IADD R3, R224, 0x1, -R3 ;  /* 0x00000001e0037824 */ /* 0x000fe200078e0a03 */
[----:B------:R-:W-:Y:S01]  /*1030*/  SEL R208, R208, 0xffffffe0, !P1 ;  /* 0xffffffe0d0d07807 */ /* 0x000fe20004800000 */
[----:B------:R-:W-:Y:S01]  /*1040*/  VIADD R218, R189, 0x40 ;  /* 0x00000040bdda7836 */ /* 0x000fe20000000000 */
[----:B------:R-:W-:Y:S01]  /*1050*/  LOP3.LUT R9, R9, 0xfffffff8, RZ, 0xc0, !PT ;  /* 0xfffffff809097812 */ /* 0x000fe200078ec0ff */
[----:B------:R-:W-:Y:S01]  /*1060*/  VIADD R217, R189, 0x80 ;  /* 0x00000080bdd97836 */ /* 0x000fe20000000000 */
[----:B------:R-:W-:Y:S01]  /*1070*/  LOP3.LUT R229, R231, R4, R6, 0xf6, !PT ;  /* 0x00000004e7e57212 */ /* 0x000fe200078ef606 */
[C---:B------:R-:W-:Y:S01]  /*1080*/  VIADD R216, R189.reuse, 0xc0 ;  /* 0x000000c0bdd87836 */ /* 0x040fe20000000000 */
[----:B------:R-:W-:Y:S01]  /*1090*/  SHF.R.S32.HI R227, RZ, 0x1f, R190 ;  /* 0x0000001fffe37819 */ /* 0x000fe200000114be */
[----:B------:R-:W-:-:S02]  /*10a0*/  VIADD R215, R189, 0x100 ;  /* 0x00000100bdd77836 */ /* 0x000fc40000000000 */
[C---:B------:R-:W-:Y:S02]  /*10b0*/  VIADD R214, R189.reuse, 0x140 ;  /* 0x00000140bdd67836 */ /* 0x040fe40000000000 */
[C---:B------:R-:W-:Y:S02]  /*10c0*/  VIADD R226, R189.reuse, 0x180 ;  /* 0x00000180bde27836 */ /* 0x040fe40000000000 */
[----:B------:R-:W-:Y:S02]  /*10d0*/  VIADD R225, R189, 0x1c0 ;  /* 0x000001c0bde17836 */ /* 0x000fe40000000000 */
[----:B------:R-:W-:Y:S02]  /*10e0*/  VIADD R196, R195, 0x36440 ;  /* 0x00036440c3c47836 */ /* 0x000fe40000000000 */
[----:B------:R-:W-:Y:S01]  /*10f0*/  @P2 VIADD R196, R209, 0xffffffc0 ;  /* 0xffffffc0d1c42836 */ /* 0x000fe20000000000 */
[----:B------:R-:W-:Y:S01]  /*1100*/  SHF.R.S32.HI R8, RZ, 0x1f, R218 ;  /* 0x0000001fff087819 */ /* 0x000fe200000114da */
[----:B------:R-:W-:Y:S01]  /*1110*/  IMAD.SHL.U32 R194, R3, 0x100, RZ ;  /* 0x0000010003c27824 */ /* 0x000fe200078e00ff */
[----:B------:R-:W-:Y:S01]  /*1120*/  SHF.R.S32.HI R3, RZ, 0x1f, R217 ;  /* 0x0000001fff037819 */ /* 0x000fe200000114d9 */
        /* <DEDUP_REMOVED lines=10> */
[C---:B------:R-:W-:Y:S01]  /*11d0*/  IMAD.SHL.U32 R228, R190.reuse, 0x2, RZ ;  /* 0x00000002bee47824 */ /* 0x040fe200078e00ff */
[----:B------:R-:W-:Y:S01]  /*11e0*/  SHF.L.U64.HI R227, R190, 0x1, R227 ;  /* 0x00000001bee37819 */ /* 0x000fe200000102e3 */
[----:B------:R-:W-:-:S02]  /*11f0*/  IMAD.SHL.U32 R193, R11, 0x2, RZ ;  /* 0x000000020bc17824 */ /* 0x000fc400078e00ff */
[----:B------:R-:W-:Y:S02]  /*1200*/  IMAD R229, R229, 0x2, R2 ;  /* 0x00000002e5e57824 */ /* 0x000fe400078e0202 */
[----:B------:R-:W-:Y:S02]  /*1210*/  IMAD R232, R0, 0x8, R191 ;  /* 0x0000000800e87824 */ /* 0x000fe400078e02bf */
[----:B------:R-:W-:Y:S01]  /*1220*/  IMAD.IADD R208, R208, 0x1, R196 ;  /* 0x00000001d0d07824 */ /* 0x000fe200078e02c4 */
[----:B--2---:R-:W-:Y:S02]  /*1230*/  LOP3.LUT R187, R18, 0x1, RZ, 0xfc, !PT ;  /* 0x0000000112bb7812 */ /* 0x004fe400078efcff */
[----:B------:R-:W-:-:S07]  /*1240*/  CS2R R18, SRZ ;  /* 0x0000000000127805 */ /* 0x000fce000001ff00 */
.L_x_4628:
        /* <DEDUP_REMOVED lines=42> */
[----:B01----:R-:W-:Y:S06]  /*14f0*/  @P1 BRA `(.L_x_4516) ;  /* 0x0000000000241947 */ /* 0x003fec0003800000 */
        /* <DEDUP_REMOVED lines=9> */
.L_x_4516:
[----:B------:R-:W-:Y:S02]  /*1590*/  IMAD.U32 R46, RZ, RZ, UR5 ;  /* 0x00000005ff2e7e24 */ /* 0x000fe4000f8e00ff */
[----:B------:R-:W-:Y:S01]  /*15a0*/  IMAD.U32 R28, RZ, RZ, UR4 ;  /* 0x00000004ff1c7e24 */ /* 0x000fe2000f8e00ff */
[----:B------:R-:W-:Y:S06]  /*15b0*/  @!P2 BRA `(.L_x_4517) ;  /* 0x000000000010a947 */ /* 0x000fec0003800000 */
[----:B------:R-:W-:-:S04]  /*15c0*/  IADD3 R4, P0, R211, UR8, RZ ;  /* 0x00000008d3047c10 */ /* 0x000fc8000ff1e0ff */
[----:B------:R-:W-:-:S05]  /*15d0*/  IADD3.X R5, R212, UR9, RZ, P0, !PT ;  /* 0x00000009d4057c10 */ /* 0x000fca00087fe4ff */
[----:B------:R0:W5:Y:S01]  /*15e0*/  LDG.E R28, desc[UR40][R4.64] ;  /* 0x00000028041c7981 */ /* 0x000162000c1e1900 */
[----:B------:R-:W-:Y:S05]  /*15f0*/  BRA `(.L_x_4518) ;  /* 0x0000000000107947 */ /* 0x000fea0003800000 */
.L_x_4517:
[----:B------:R-:W-:Y:S05]  /*1600*/  @!P0 BRA `(.L_x_4518) ;  /* 0x00000000000c8947 */ /* 0x000fea0003800000 */
[----:B------:R-:W2:Y:S04]  /*1610*/  LDG.E R5, desc[UR40][R8.64] ;  /* 0x0000002808057981 */ /* 0x000ea8000c1e1900 */
[----:B------:R-:W2:Y:S02]  /*1620*/  LDG.E R28, desc[UR40][R8.64+0x4] ;  /* 0x00000428081c7981 */ /* 0x000ea4000c1e1900 */
[----:B--2---:R-:W-:-:S07]  /*1630*/  IMAD.IADD R28, R28, 0x1, -R5 ;  /* 0x000000011c1c7824 */ /* 0x004fce00078e0a05 */
.L_x_4518:
        /* <DEDUP_REMOVED lines=55> */
.L_x_4521:
[----:B------:R-:W-:Y:S05]  /*19b0*/  BSYNC B6 ;  /* 0x0000000000067941 */ /* 0x000fea0003800000 */
.L_x_4520:
        /* <DEDUP_REMOVED lines=20> */
.L_x_4523:
[----:B------:R-:W-:Y:S05]  /*1b00*/  BSYNC B6 ;  /* 0x0000000000067941 */ /* 0x000fea0003800000 */
.L_x_4522:
        /* <DEDUP_REMOVED lines=14> */
[CC--:B0-----:R-:W-:Y:S01]  /*1bf0*/  IMAD.WIDE.U32 R6, R31.reuse, R50.reuse, RZ ;  /* 0x000000321f067225 */ /* 0x0c1fe200078e00ff */
        /* <DEDUP_REMOVED lines=30> */
[----:B------:R-:W-:Y:S01]  /*1de0*/  VIADD R59, R42, 0x8 ;  /* 0x000000082a3b7836 */ /* 0x000fe20000000000 */
[----:B------:R-:W-:Y:S01]  /*1df0*/  SHF.R.S32.HI R48, RZ, 0x1f, R15 ;  /* 0x0000001fff307819 */ /* 0x000fe2000001140f */
[----:B------:R-:W-:-:S03]  /*1e00*/  IMAD.SHL.U32 R60, R43, 0x2, RZ ;  /* 0x000000022b3c7824 */ /* 0x000fc600078e00ff */
        /* <DEDUP_REMOVED lines=62> */
.L_x_4553:
        /* <DEDUP_REMOVED lines=57> */
.L_x_4528:
[----:B------:R-:W-:Y:S05]  /*2580*/  BSYNC B1 ;  /* 0x0000000000017941 */ /* 0x000fea0003800000 */
.L_x_4527:
        /* <DEDUP_REMOVED lines=15> */
.L_x_4529:
[----:B------:R-:W-:Y:S01]  /*2680*/  IMAD R66, R19, 0x8, R2 ;  /* 0x0000000813427824 */ /* 0x000fe200078e0202 */
[----:B------:R-:W-:Y:S01]  /*2690*/  SHF.L.U32 R75, R186, 0x1f, RZ ;  /* 0x0000001fba4b7819 */ /* 0x000fe200000006ff */
[----:B------:R-:W-:Y:S03]  /*26a0*/  BSSY B1, `(.L_x_4530) ;  /* 0x0000003000017945 */ /* 0x000fe60003800000 */
[----:B------:R-:W0:Y:S02]  /*26b0*/  SYNCS.PHASECHK.TRANS64.TRYWAIT P5, [R66+URZ+0x38890], R75 ;  /* 0x0388904b420075a7 */ /* 0x000e2400080a017f */
[----:B0-----:R-:W-:Y:S05]  /*26c0*/  @!P5 BRA `(.L_x_4531) ;  /* 0x0000019000f4d947 */ /* 0x001fea0003800000 */
.L_x_4819:
[----:B------:R-:W-:Y:S05]  /*26d0*/  BSYNC B1 ;  /* 0x0000000000017941 */ /* 0x000fea0003800000 */
.L_x_4530:
        /* <DEDUP_REMOVED lines=48> */
.L_x_4536:
[----:B------:R-:W-:Y:S05]  /*29e0*/  BSYNC B2 ;  /* 0x0000000000027941 */ /* 0x000fea0003800000 */
.L_x_4535:
[----:B--2---:R1:W-:Y:S02]  /*29f0*/  STG.E.128 desc[UR40][R12.64], R4 ;  /* 0x000000040c007986 */ /* 0x0043e4000c101d28 */
.L_x_4534:
[----:B------:R-:W-:Y:S05]  /*2a00*/  BSYNC B1 ;  /* 0x0000000000017941 */ /* 0x000fea0003800000 */
.L_x_4533:
        /* <DEDUP_REMOVED lines=51> */
.L_x_4538:
[----:B------:R-:W-:Y:S05]  /*2d40*/  BSYNC B1 ;  /* 0x0000000000017941 */ /* 0x000fea0003800000 */
.L_x_4537:
[----:B-1----:R1:W-:Y:S01]  /*2d50*/  STG.E.128 desc[UR40][R12.64+0x40], R4 ;  /* 0x000040040c007986 */ /* 0x0023e2000c101d28 */
[----:B------:R-:W-:Y:S05]  /*2d60*/  BRA `(.L_x_4532) ;  /* 0x0000000c00207947 */ /* 0x000fea0003800000 */
.L_x_4526:
        /* <DEDUP_REMOVED lines=29> */
[----:B------:R-:W-:Y:S02]  /*2f40*/  IMAD.MOV.U32 R30, RZ, RZ, R6 ;  /* 0x000000ffff1e7224 */ /* 0x000fe400078e0006 */
[----:B------:R-:W-:Y:S01]  /*2f50*/  IMAD.MOV.U32 R66, RZ, RZ, R7 ;  /* 0x000000ffff427224 */ /* 0x000fe200078e0007 */
[----:B------:R-:W-:Y:S01]  /*2f60*/  PRMT R80, R80, 0x5410, R29 ;  /* 0x0000541050507816 */ /* 0x000fe2000000001d */
[----:B---3--:R-:W-:Y:S01]  /*2f70*/  IMAD.MOV.U32 R12, RZ, RZ, R8 ;  /* 0x000000ffff0c7224 */ /* 0x008fe200078e0008 */
[----:B------:R-:W-:Y:S01]  /*2f80*/  PRMT R94, R28, 0x5410, R30 ;  /* 0x000054101c5e7816 */ /* 0x000fe2000000001e */
[----:B------:R-:W-:Y:S01]  /*2f90*/  IMAD.MOV.U32 R13, RZ, RZ, R9 ;  /* 0x000000ffff0d7224 */ /* 0x000fe200078e0009 */
[----:B------:R-:W-:Y:S01]  /*2fa0*/  PRMT R86, R86, 0x5410, R66 ;  /* 0x0000541056567816 */ /* 0x000fe20000000042 */
[----:B------:R-:W-:-:S02]  /*2fb0*/  IMAD.MOV.U32 R28, RZ, RZ, R10 ;  /* 0x000000ffff1c7224 */ /* 0x000fc400078e000a */
[----:B------:R-:W-:Y:S01]  /*2fc0*/  IMAD.MOV.U32 R29, RZ, RZ, R11 ;  /* 0x000000ffff1d7224 */ /* 0x000fe200078e000b */
[----:B------:R-:W-:Y:S02]  /*2fd0*/  PRMT R80, R13, 0x7610, R80 ;  /* 0x000076100d507816 */ /* 0x000fe40000000050 */
[----:B------:R-:W-:Y:S02]  /*2fe0*/  PRMT R93, R12, 0x5410, R28 ;  /* 0x000054100c5d7816 */ /* 0x000fe4000000001c */
[----:B------:R-:W-:Y:S01]  /*2ff0*/  PRMT R86, R29, 0x7610, R86 ;  /* 0x000076101d567816 */ /* 0x000fe20000000056 */
[----:B------:R-:W-:Y:S06]  /*3000*/  @!P0 BRA `(.L_x_4539) ;  /* 0x0000000000048947 */ /* 0x000fec0003800000 */
[----:B------:R-:W-:Y:S01]  /*3010*/  BPT.TRAP 0x1 ;  /* 0x000000040000795c */ /* 0x000fe20000300000 */
.L_x_4539:
[----:B------:R-:W-:Y:S01]  /*3020*/  IMAD R66, R19, 0x8, R2 ;  /* 0x0000000813427824 */ /* 0x000fe200078e0202 */
[----:B------:R-:W-:Y:S01]  /*3030*/  SHF.L.U32 R75, R186, 0x1f, RZ ;  /* 0x0000001fba4b7819 */ /* 0x000fe200000006ff */
[----:B------:R-:W0:Y:S01]  /*3040*/  LDC R81, c[0x0][0x2f4] ;  /* 0x0000bd00ff517b82 */ /* 0x000e220000000800 */
[----:B------:R-:W-:Y:S02]  /*3050*/  BSSY B1, `(.L_x_4540) ;  /* 0x0000003000017945 */ /* 0x000fe40003800000 */
[----:B------:R-:W1:Y:S02]  /*3060*/  SYNCS.PHASECHK.TRANS64.TRYWAIT P5, [R66+URZ+0x38890], R75 ;  /* 0x0388904b420075a7 */ /* 0x000e6400080a017f */
[----:B-1----:R-:W-:Y:S05]  /*3070*/  @!P5 BRA `(.L_x_4541) ;  /* 0x00000188009cd947 */ /* 0x002fea0003800000 */
.L_x_4820:
[----:B------:R-:W-:Y:S05]  /*3080*/  BSYNC B1 ;  /* 0x0000000000017941 */ /* 0x000fea0003800000 */
.L_x_4540:
        /* <DEDUP_REMOVED lines=115> */
.L_x_4543:
[----:B------:R-:W-:Y:S05]  /*37c0*/  BSYNC B1 ;  /* 0x0000000000017941 */ /* 0x000fea0003800000 */
.L_x_4542:
        /* <DEDUP_REMOVED lines=10> */
.L_x_4525:
[----:B------:R-:W-:-:S13]  /*3870*/  ISETP.NE.AND P0, PT, R187, 0x3, PT ;  /* 0x00000003bb00780c */ /* 0x000fda0003f05270 */
[----:B------:R-:W-:Y:S05]  /*3880*/  @!P0 BRA `(.L_x_4544) ;  /* 0x0000000000048947 */ /* 0x000fea0003800000 */
[----:B------:R-:W-:Y:S01]  /*3890*/  BPT.TRAP 0x1 ;  /* 0x000000040000795c */ /* 0x000fe20000300000 */
.L_x_4544:
        /* <DEDUP_REMOVED lines=8> */
.L_x_4821:
[----:B------:R-:W-:Y:S05]  /*3920*/  BSYNC B1 ;  /* 0x0000000000017941 */ /* 0x000fea0003800000 */
.L_x_4545:
        /* <DEDUP_REMOVED lines=12> */
.L_x_4532:
[----:B------:R-:W-:Y:S05]  /*39f0*/  BSYNC B0 ;  /* 0x0000000000007941 */ /* 0x000fea0003800000 */
.L_x_4524:
        /* <DEDUP_REMOVED lines=17> */
.L_x_4548:
[----:B------:R-:W-:Y:S05]  /*3b10*/  BSYNC B0 ;  /* 0x0000000000007941 */ /* 0x000fea0003800000 */
.L_x_4547:
[----:B------:R-:W5:Y:S01]  /*3b20*/  SYNCS.PHASECHK.TRANS64.TRYWAIT P0, [R66+URZ+0x388b0], R75 ;  /* 0x0388b04b420075a7 */ /* 0x000f62000800017f */
[----:B------:R-:W-:Y:S04]  /*3b30*/  BSSY B0, `(.L_x_4549) ;  /* 0x0000002000007945 */ /* 0x000fe80003800000 */
[----:B-----5:R-:W-:Y:S05]  /*3b40*/  @!P0 BRA `(.L_x_4550) ;  /* 0x0000018000108947 */ /* 0x020fea0003800000 */
.L_x_4822:
[----:B------:R-:W-:Y:S05]  /*3b50*/  BSYNC B0 ;  /* 0x0000000000007941 */ /* 0x000fea0003800000 */
.L_x_4549:
        /* <DEDUP_REMOVED lines=82> */
.L_x_4552:
[----:B------:R-:W-:Y:S05]  /*4080*/  BSYNC B0 ;  /* 0x0000000000007941 */ /* 0x000fea0003800000 */
.L_x_4551:
        /* <DEDUP_REMOVED lines=17> */
.L_x_4519:
[----:B------:R-:W2:Y:S01]  /*41a0*/  LDL R4, [R1+0x4] ;  /* 0x0000040001047983 */ /* 0x000ea20000100800 */
        /* <DEDUP_REMOVED lines=36> */
[----:B------:R-:W-:Y:S02]  /*43f0*/  CS2R R88, SRZ ;  /* 0x0000000000587805 */ /* 0x000fe4000001ff00 */
[----:B------:R-:W-:-:S02]  /*4400*/  CS2R R86, SRZ ;  /* 0x0000000000567805 */ /* 0x000fc4000001ff00 */
[----:B------:R-:W-:Y:S02]  /*4410*/  CS2R R152, SRZ ;  /* 0x0000000000987805 */ /* 0x000fe4000001ff00 */
[----:B------:R-:W-:Y:S02]  /*4420*/  CS2R R82, SRZ ;  /* 0x0000000000527805 */ /* 0x000fe4000001ff00 */
[----:B------:R-:W-:Y:S02]  /*4430*/  CS2R R154, SRZ ;  /* 0x00000000009a7805 */ /* 0x000fe4000001ff00 */
[----:B---3--:R-:W-:Y:S02]  /*4440*/  CS2R R78, SRZ ;  /* 0x00000000004e7805 */ /* 0x008fe4000001ff00 */
[----:B------:R-:W-:Y:S02]  /*4450*/  CS2R R156, SRZ ;  /* 0x00000000009c7805 */ /* 0x000fe4000001ff00 */
[----:B------:R-:W-:-:S02]  /*4460*/  CS2R R74, SRZ ;  /* 0x00000000004a7805 */ /* 0x000fc4000001ff00 */
[----:B------:R-:W-:Y:S01]  /*4470*/  CS2R R158, SRZ ;  /* 0x00000000009e7805 */ /* 0x000fe2000001ff00 */
[----:B------:R-:W-:Y:S01]  /*4480*/  IMAD.MOV.U32 R71, RZ, RZ, RZ ;  /* 0x000000ffff477224 */ /* 0x000fe200078e00ff */
        /* <DEDUP_REMOVED lines=19> */
[----:B------:R-:W-:Y:S01]  /*45c0*/  CS2R R178, SRZ ;  /* 0x0000000000b27805 */ /* 0x000fe2000001ff00 */
[----:B------:R-:W-:Y:S01]  /*45d0*/  IMAD.MOV.U32 R35, RZ, RZ, RZ ;  /* 0x000000ffff237224 */ /* 0x000fe200078e00ff */
[----:B--2-4-:R-:W-:Y:S01]  /*45e0*/  CS2R R28, SRZ ;  /* 0x00000000001c7805 */ /* 0x014fe2000001ff00 */
[----:B------:R-:W-:Y:S01]  /*45f0*/  IMAD.MOV.U32 R31, RZ, RZ, RZ ;  /* 0x000000ffff1f7224 */ /* 0x000fe200078e00ff */
[----:B------:R-:W-:Y:S01]  /*4600*/  CS2R R6, SRZ ;  /* 0x0000000000067805 */ /* 0x000fe2000001ff00 */
[----:B------:R-:W-:-:S02]  /*4610*/  IMAD.MOV.U32 R0, RZ, RZ, RZ ;  /* 0x000000ffff007224 */ /* 0x000fc400078e00ff */
[----:B------:R-:W-:Y:S01]  /*4620*/  IMAD.MOV.U32 R5, RZ, RZ, RZ ;  /* 0x000000ffff057224 */ /* 0x000fe200078e00ff */
[----:B------:R-:W-:Y:S01]  /*4630*/  ISETP.NE.AND P1, PT, R4, 0x1, PT ;  /* 0x000000010400780c */ /* 0x000fe20003f25270 */
[----:B------:R-:W-:-:S12]  /*4640*/  @P0 BRA `(.L_x_4555) ;  /* 0x0000000000080947 */ /* 0x000fd80003800000 */
[----:B------:R-:W1:Y:S02]  /*4650*/  FENCE.VIEW.ASYNC.G ;  /* 0x00000000000073c6 */ /* 0x000e640000000100 */
[----:B-1----:R-:W-:Y:S06]  /*4660*/  BAR.ARV 0xc, 0x180 ;  /* 0x0306000000007b1d */ /* 0x002fec0000002000 */
.L_x_4555:
[----:B------:R-:W-:Y:S05]  /*4670*/  BSYNC B0 ;  /* 0x0000000000007941 */ /* 0x000fea0003800000 */
.L_x_4554:
[----:B------:R-:W-:Y:S01]  /*4680*/  BSSY B7, `(.L_x_4556) ;  /* 0x0000aa5000077945 */ /* 0x000fe20003800000 */
[----:B------:R-:W-:Y:S02]  /*4690*/  IMAD.MOV.U32 R8, RZ, RZ, RZ ;  /* 0x000000ffff087224 */ /* 0x000fe400078e00ff */
[----:B------:R-:W-:Y:S01]  /*46a0*/  IMAD.MOV.U32 R10, RZ, RZ, RZ ;  /* 0x000000ffff0a7224 */ /* 0x000fe200078e00ff */
[----:B------:R-:W-:Y:S06]  /*46b0*/  @!P1 BRA `(.L_x_4557) ;  /* 0x0000001800409947 */ /* 0x000fec0003800000 */
[----:B------:R-:W-:Y:S02]  /*46c0*/  ISETP.GE.AND P1, PT, R168, 0x1, PT ;  /* 0x00000001a800780c */ /* 0x000fe40003f26270 */
[----:B------:R-:W-:-:S11]  /*46d0*/  PLOP3.LUT P0, PT, PT, PT, PT, 0x80, 0x0 ;  /* 0x000000000000781c */ /* 0x000fd60003f0f070 */
[----:B------:R-:W-:Y:S05]  /*46e0*/  @!P1 BRA `(.L_x_4558) ;  /* 0x000000a800789947 */ /* 0x000fea0003800000 */
[----:B------:R-:W1:Y:S01]  /*46f0*/  SHFL.IDX PT, R0, R224, RZ, 0x1f ;  /* 0x00001fffe0007589 */ /* 0x000e6200000e0000 */
[----:B------:R-:W-:Y:S01]  /*4700*/  IMAD.MOV.U32 R9, RZ, RZ, 0x40000040 ;  /* 0x40000040ff097424 */ /* 0x000fe200078e00ff */
[----:B------:R-:W-:Y:S01]  /*4710*/  ISETP.GE.AND P0, PT, R168, 0x41, PT ;  /* 0x00000041a800780c */ /* 0x000fe20003f06270 */
[----:B------:R-:W-:Y:S01]  /*4720*/  IMAD.MOV.U32 R11, RZ, RZ, 0x40000040 ;  /* 0x40000040ff0b7424 */ /* 0x000fe200078e00ff */
[----:B------:R-:W-:Y:S01]  /*4730*/  BAR.SYNC.DEFER_BLOCKING 0xe, 0x100 ;  /* 0x0384000000007b1d */ /* 0x000fe20000010000 */
[----:B------:R-:W-:Y:S01]  /*4740*/  IMAD.MOV.U32 R7, RZ, RZ, 0x40000040 ;  /* 0x40000040ff077424 */ /* 0x000fe200078e00ff */
[----:B------:R-:W-:Y:S01]  /*4750*/  R2UR UR5, R9 ;  /* 0x00000000090572ca */ /* 0x000fe200000e0000 */
[----:B------:R-:W-:Y:S01]  /*4760*/  IMAD.MOV.U32 R5, RZ, RZ, 0x40000040 ;  /* 0x40000040ff057424 */ /* 0x000fe200078e00ff */
[----:B------:R-:W-:Y:S01]  /*4770*/  R2UR UR7, R11 ;  /* 0x000000000b0772ca */ /* 0x000fe200000e0000 */
[----:B------:R-:W-:Y:S01]  /*4780*/  IMAD.MOV.U32 R13, RZ, RZ, 0x40000040 ;  /* 0x40000040ff0d7424 */ /* 0x000fe200078e00ff */
[----:B------:R-:W-:Y:S01]  /*4790*/  BSSY B0, `(.L_x_4559) ;  /* 0x00000f5000007945 */ /* 0x000fe20003800000 */
[----:B------:R-:W-:Y:S01]  /*47a0*/  IMAD.MOV.U32 R11, RZ, RZ, 0x40000040 ;  /* 0x40000040ff0b7424 */ /* 0x000fe200078e00ff */
[----:B------:R-:W2:Y:S01]  /*47b0*/  S2R R20, SR_TID.X ;  /* 0x0000000000147919 */ /* 0x000ea20000002100 */
[----:B-1----:R-:W-:-:S04]  /*47c0*/  LEA.HI R3, R0, R0, RZ, 0x1 ;  /* 0x0000000000037211 */ /* 0x002fc800078f08ff */
[----:B------:R-:W-:Y:S01]  /*47d0*/  LOP3.LUT R3, R3, 0x1fffe, RZ, 0xc0, !PT ;  /* 0x0001fffe03037812 */ /* 0x000fe200078ec0ff */
[----:B0----5:R-:W-:-:S04]  /*47e0*/  WARPGROUP.ARRIVE ;  /* 0x00000000000079c5 */ /* 0x021fc80000000000 */
[----:B------:R-:W-:Y:S02]  /*47f0*/  IMAD.IADD R3, R0, 0x1, -R3 ;  /* 0x0000000100037824 */ /* 0x000fe400078e0a03 */
[----:B------:R-:W-:Y:S02]  /*4800*/  VIADD R0, R2, 0x36400 ;  /* 0x0003640002007836 */ /* 0x000fe40000000000 */
[----:B------:R-:W-:-:S03]  /*4810*/  IMAD R3, R3, 0x8000, R2 ;  /* 0x0000800003037824 */ /* 0x000fc600078e0202 */
[----:B------:R-:W-:Y:S01]  /*4820*/  SHF.R.U32.HI R0, RZ, 0x4, R0 ;  /* 0x00000004ff007819 */ /* 0x000fe20000011600 */
[----:B------:R-:W-:-:S03]  /*4830*/  VIADD R3, R3, 0x400 ;  /* 0x0000040003037836 */ /* 0x000fc60000000000 */
[----:B------:R-:W-:Y:S02]  /*4840*/  LOP3.LUT R0, R0, 0x3fff, RZ, 0xc0, !PT ;  /* 0x00003fff00007812 */ /* 0x000fe400078ec0ff */
[----:B------:R-:W-:Y:S02]  /*4850*/  SHF.R.U32.HI R3, RZ, 0x4, R3 ;  /* 0x00000004ff037819 */ /* 0x000fe40000011603 */
[----:B------:R-:W-:Y:S02]  /*4860*/  LOP3.LUT R8, R0, 0x10000, RZ, 0xfc, !PT ;  /* 0x0001000000087812 */ /* 0x000fe400078efcff */
[----:B------:R-:W-:Y:S02]  /*4870*/  LOP3.LUT R3, R3, 0x3fff, RZ, 0xc0, !PT ;  /* 0x00003fff03037812 */ /* 0x000fe400078ec0ff */
[C---:B------:R-:W-:Y:S01]  /*4880*/  R2UR UR4, R8.reuse ;  /* 0x00000000080472ca */ /* 0x040fe200000e0000 */
[----:B------:R-:W-:Y:S01]  /*4890*/  VIADD R6, R8, 0x2 ;  /* 0x0000000208067836 */ /* 0x000fe20000000000 */
[----:B------:R-:W-:-:S02]  /*48a0*/  LOP3.LUT R21, R3, 0x2000000, RZ, 0xfc, !PT ;  /* 0x0200000003157812 */ /* 0x000fc400078efcff */
[----:B--2---:R-:W-:-:S03]  /*48b0*/  LOP3.LUT R20, R20, 0x7f, RZ, 0xc0, !PT ;  /* 0x0000007f14147812 */ /* 0x004fc600078ec0ff */
[----:B------:R-:W-:Y:S01]  /*48c0*/  IMAD R10, R18, 0x1000, R21 ;  /* 0x00001000120a7824 */ /* 0x000fe200078e0215 */
[----:B------:R-:W-:-:S03]  /*48d0*/  ISETP.NE.AND P2, PT, R20, RZ, PT ;  /* 0x000000ff1400720c */ /* 0x000fc60003f45270 */
[C---:B------:R-:W-:Y:S01]  /*48e0*/  VIADD R4, R10.reuse, 0x80 ;  /* 0x000000800a047836 */ /* 0x040fe20000000000 */
[C---:B------:R-:W-:Y:S01]  /*48f0*/  R2UR UR6, R10.reuse ;  /* 0x000000000a0672ca */ /* 0x040fe200000e0000 */
[----:B------:R-:W-:-:S08]  /*4900*/  VIADD R12, R10, 0x100 ;  /* 0x000001000a0c7836 */ /* 0x000fd00000000000 */
[----:B------:R-:W-:-:S04]  /*4910*/  @!P2 IMAD R0, R18, 0x8, R2 ;  /* 0x000000081200a824 */ /* 0x000fc800078e0202 */
[----:B------:R-:W-:Y:S01]  /*4920*/  HGMMA.64x256x16.F32 R24, gdesc[UR4].tnspB, RZ, !UPT, gsb0 ;  /* 0x43e00000041879f0 */ /* 0x000fe2000c0008ff */
[----:B------:R-:W-:Y:S01]  /*4930*/  R2UR UR4, R6 ;  /* 0x00000000060472ca */ /* 0x000fe200000e0000 */
[----:B------:R-:W-:Y:S01]  /*4940*/  @!P2 VIADD R0, R0, 0x38860 ;  /* 0x000388600000a836 */ /* 0x000fe20000000000 */
[----:B------:R-:W-:Y:S02]  /*4950*/  R2UR UR5, R7 ;  /* 0x00000000070572ca */ /* 0x000fe400000e0000 */
[----:B------:R-:W-:Y:S01]  /*4960*/  R2UR UR6, R4 ;  /* 0x00000000040672ca */ /* 0x000fe200000e0000 */
[----:B------:R-:W-:Y:S01]  /*4970*/  VIADD R4, R8, 0x4 ;  /* 0x0000000408047836 */ /* 0x000fe20000000000 */
[----:B------:R-:W-:Y:S01]  /*4980*/  R2UR UR7, R5 ;  /* 0x00000000050772ca */ /* 0x000fe200000e0000 */
[----:B------:R-:W-:Y:S01]  /*4990*/  IMAD.MOV.U32 R5, RZ, RZ, 0x40000040 ;  /* 0x40000040ff057424 */ /* 0x000fe200078e00ff */
[----:B------:R-:W-:Y:S01]  /*49a0*/  @!P2 PRMT R0, RZ, 0x654, R0 ;  /* 0x00000654ff00a816 */ /* 0x000fe20000000000 */
[----:B------:R-:W-:-:S02]  /*49b0*/  WARPGROUP.DEPBAR.LE gsb0, 0x0 ;  /* 0x00008000000079c5 */ /* 0x000fc40000010000 */
[----:B------:R-:W-:-:S15]  /*49c0*/  WARPGROUP.ARRIVE ;  /* 0x00000000000079c5 */ /* 0x000fde0000000000 */
[----:B------:R-:W-:-:S01]  /*49d0*/  NOP ;  /* 0x0000000000007918 */ /* 0x000fc20000000000 */
[----:B------:R-:W-:Y:S01]  /*49e0*/  HGMMA.64x256x16.F32 R24, gdesc[UR4].tnspB, R24, gsb0 ;  /* 0x43e00000041879f0 */ /* 0x000fe20008000818 */
[----:B------:R-:W-:Y:S02]  /*49f0*/  R2UR UR4, R4 ;  /* 0x00000000040472ca */ /* 0x000fe400000e0000 */
[----:B------:R-:W-:Y:S02]  /*4a00*/  R2UR UR5, R5 ;  /* 0x00000000050572ca */ /* 0x000fe400000e0000 */
[----:B------:R-:W-:Y:S01]  /*4a10*/  R2UR UR6, R12 ;  /* 0x000000000c0672ca */ /* 0x000fe200000e0000 */
[----:B------:R-:W-:Y:S01]  /*4a20*/  VIADD R12, R10, 0x180 ;  /* 0x000001800a0c7836 */ /* 0x000fe20000000000 */
[----:B------:R-:W-:Y:S01]  /*4a30*/  R2UR UR7, R13 ;  /* 0x000000000d0772ca */ /* 0x000fe200000e0000 */
[----:B------:R-:W-:Y:S02]  /*4a40*/  VIADD R10, R8, 0x6 ;  /* 0x00000006080a7836 */ /* 0x000fe40000000000 */
[----:B------:R-:W-:Y:S01]  /*4a50*/  IMAD.MOV.U32 R13, RZ, RZ, 0x40000040 ;  /* 0x40000040ff0d7424 */ /* 0x000fe200078e00ff */
[----:B------:R-:W-:-:S02]  /*4a60*/  WARPGROUP.DEPBAR.LE gsb0, 0x0 ;  /* 0x00008000000079c5 */ /* 0x000fc40000010000 */
[----:B------:R-:W-:-:S15]  /*4a70*/  WARPGROUP.ARRIVE ;  /* 0x00000000000079c5 */ /* 0x000fde0000000000 */
        /* <DEDUP_REMOVED lines=12> */
[----:B------:R-:W-:Y:S05]  /*4b40*/  @!P0 BRA `(.L_x_4560) ;  /* 0x0000000800e48947 */ /* 0x000fea0003800000 */
[----:B------:R-:W-:-:S07]  /*4b50*/  VIADD R180, R180, 0xfffffffe ;  /* 0xfffffffeb4b47836 */ /* 0x000fce0000000000 */
.L_x_4561:
[----:B------:R-:W-:Y:S01]  /*4b60*/  BAR.SYNC.DEFER_BLOCKING 0xe, 0x100 ;  /* 0x0384000000007b1d */ /* 0x000fe20000010000 */
[----:B------:R-:W-:Y:S01]  /*4b70*/  IMAD R3, R18, 0x40, R191 ;  /* 0x0000004012037824 */ /* 0x000fe200078e02bf */
[----:B------:R-:W-:Y:S01]  /*4b80*/  R2UR UR4, R8 ;  /* 0x00000000080472ca */ /* 0x000fe200000e0000 */
[----:B------:R-:W-:Y:S01]  /*4b90*/  VIADD R18, R18, 0x1 ;  /* 0x0000000112127836 */ /* 0x000fe20000000000 */
[----:B------:R-:W-:Y:S01]  /*4ba0*/  R2UR UR5, R9 ;  /* 0x00000000090572ca */ /* 0x000fe200000e0000 */
[----:B------:R-:W-:Y:S01]  /*4bb0*/  IMAD R3, R3, 0x4, R2 ;  /* 0x0000000403037824 */ /* 0x000fe200078e0202 */
[----:B------:R-:W-:Y:S01]  /*4bc0*/  ISETP.GT.AND P1, PT, R180, RZ, PT ;  /* 0x000000ffb400720c */ /* 0x000fe20003f24270 */
[----:B------:R-:W-:Y:S01]  /*4bd0*/  IMAD.MOV.U32 R13, RZ, RZ, 0x40000040 ;  /* 0x40000040ff0d7424 */ /* 0x000fe200078e00ff */
[----:B------:R-:W-:Y:S01]  /*4be0*/  ISETP.NE.AND P0, PT, R18, 0x2, PT ;  /* 0x000000021200780c */ /* 0x000fe20003f05270 */
[----:B------:R-:W-:Y:S02]  /*4bf0*/  IMAD.MOV.U32 R15, RZ, RZ, 0x40000040 ;  /* 0x40000040ff0f7424 */ /* 0x000fe400078e00ff */
[----:B------:R-:W-:Y:S01]  /*4c00*/  VIADD R180, R180, 0xffffffff ;  /* 0xffffffffb4b47836 */ /* 0x000fe20000000000 */
[----:B------:R-:W-:-:S02]  /*4c10*/  SEL R18, R18, RZ, P0 ;  /* 0x000000ff12127207 */ /* 0x000fc40000000000 */
[----:B------:R-:W-:Y:S01]  /*4c20*/  R2UR UR7, R13 ;  /* 0x000000000d0772ca */ /* 0x000fe200000e0000 */
[----:B------:R-:W-:Y:S02]  /*4c30*/  IMAD.MOV.U32 R13, RZ, RZ, 0x40000040 ;  /* 0x40000040ff0d7424 */ /* 0x000fe400078e00ff */
[----:B------:R-:W-:-:S05]  /*4c40*/  IMAD R12, R18, 0x1000, R21 ;  /* 0x00001000120c7824 */ /* 0x000fca00078e0215 */
[----:B------:R-:W-:Y:S01]  /*4c50*/  R2UR UR6, R12 ;  /* 0x000000000c0672ca */ /* 0x000fe200000e0000 */
        /* <DEDUP_REMOVED lines=130> */
[----:B------:R-:W-:-:S02]  /*5480*/  VIADD R14, R12, 0x80 ;  /* 0x000000800c0e7836 */ /* 0x000fc40000000000 */
[----:B------:R-:W-:-:S03]  /*5490*/  @!P2 IMAD R0, R18, 0x8, R2 ;  /* 0x000000081200a824 */ /* 0x000fc600078e0202 */
[----:B------:R-:W-:Y:S01]  /*54a0*/  WARPGROUP.ARRIVE ;  /* 0x00000000000079c5 */ /* 0x000fe20000000000 */
[----:B------:R-:W-:-:S05]  /*54b0*/  @!P2 VIADD R0, R0, 0x38860 ;  /* 0x000388600000a836 */ /* 0x000fca0000000000 */
[----:B------:R-:W-:Y:S01]  /*54c0*/  HGMMA.64x256x16.F32 R24, gdesc[UR4].tnspB, R24, gsb0 ;  /* 0x43e00000041879f0 */ /* 0x000fe20008000818 */
[----:B------:R-:W-:Y:S02]  /*54d0*/  R2UR UR4, R6 ;  /* 0x00000000060472ca */ /* 0x000fe400000e0000 */
[----:B------:R-:W-:Y:S02]  /*54e0*/  R2UR UR5, R7 ;  /* 0x00000000070572ca */ /* 0x000fe400000e0000 */
[----:B------:R-:W-:Y:S01]  /*54f0*/  R2UR UR6, R14 ;  /* 0x000000000e0672ca */ /* 0x000fe200000e0000 */
[C---:B------:R-:W-:Y:S01]  /*5500*/  VIADD R14, R12.reuse, 0x100 ;  /* 0x000001000c0e7836 */ /* 0x040fe20000000000 */
[----:B------:R-:W-:Y:S01]  /*5510*/  R2UR UR7, R15 ;  /* 0x000000000f0772ca */ /* 0x000fe200000e0000 */
[----:B------:R-:W-:Y:S01]  /*5520*/  IMAD.MOV.U32 R15, RZ, RZ, 0x40000040 ;  /* 0x40000040ff0f7424 */ /* 0x000fe200078e00ff */
[----:B------:R-:W-:Y:S01]  /*5530*/  @!P2 PRMT R0, RZ, 0x654, R0 ;  /* 0x00000654ff00a816 */ /* 0x000fe20000000000 */
[----:B------:R-:W-:Y:S01]  /*5540*/  VIADD R12, R12, 0x180 ;  /* 0x000001800c0c7836 */ /* 0x000fe20000000000 */
        /* <DEDUP_REMOVED lines=21> */
[----:B------:R0:W-:Y:S02]  /*56a0*/  @!P2 SYNCS.ARRIVE.TRANS64.RED.A1T0 RZ, [R0+URZ], RZ ;  /* 0x000000ff00ffa9a7 */ /* 0x0001e4000810043f */
[----:B0-----:R-:W-:-:S04]  /*56b0*/  SEL R0, RZ, 0x1, P0 ;  /* 0x00000001ff007807 */ /* 0x001fc80000000000 */
[----:B------:R-:W-:Y:S01]  /*56c0*/  LOP3.LUT R23, R23, R0, RZ, 0x3c, !PT ;  /* 0x0000000017177212 */ /* 0x000fe200078e3cff */
[----:B------:R-:W-:Y:S06]  /*56d0*/  @P1 BRA `(.L_x_4561) ;  /* 0xfffffff400201947 */ /* 0x000fec000383ffff */
.L_x_4560:
[----:B------:R-:W-:Y:S05]  /*56e0*/  BSYNC B0 ;  /* 0x0000000000007941 */ /* 0x000fea0003800000 */
.L_x_4559:
[----:B------:R-:W-:Y:S01]  /*56f0*/  BAR.SYNC.DEFER_BLOCKING 0xe, 0x100 ;  /* 0x0384000000007b1d */ /* 0x000fe20000010000 */
[C---:B------:R-:W-:Y:S01]  /*5700*/  IMAD R3, R18.reuse, 0x40, R191 ;  /* 0x0000004012037824 */ /* 0x040fe200078e02bf */
[----:B------:R-:W-:Y:S01]  /*5710*/  PLOP3.LUT P0, PT, PT, PT, PT, 0x8, 0x0 ;  /* 0x000000000000781c */ /* 0x000fe20003f0e170 */
[----:B------:R-:W-:Y:S02]  /*5720*/  VIADD R18, R18, 0x1 ;  /* 0x0000000112127836 */ /* 0x000fe40000000000 */
        /* <DEDUP_REMOVED lines=11> */
[----:B-1----:R-:W-:Y:S01]  /*57e0*/  FMUL.FTZ R33, R42, R2 ;  /* 0x000000022a217220 */ /* 0x002fe20000410000 */
        /* <DEDUP_REMOVED lines=125> */
.L_x_4557:
[----:B------:R-:W-:Y:S02]  /*5fc0*/  ISETP.GE.AND P1, PT, R168, 0x1, PT ;  /* 0x00000001a800780c */ /* 0x000fe40003f26270 */
[----:B------:R-:W-:-:S11]  /*5fd0*/  PLOP3.LUT P0, PT, PT, PT, PT, 0x80, 0x0 ;  /* 0x000000000000781c */ /* 0x000fd60003f0f070 */
[----:B------:R-:W-:Y:S05]  /*5fe0*/  @!P1 BRA `(.L_x_4558) ;  /* 0x0000009000389947 */ /* 0x000fea0003800000 */
[----:B------:R-:W1:Y:S01]  /*5ff0*/  SHFL.IDX PT, R0, R224, RZ, 0x1f ;  /* 0x00001fffe0007589 */ /* 0x000e6200000e0000 */
[----:B------:R-:W-:Y:S01]  /*6000*/  BSSY B6, `(.L_x_4562) ;  /* 0x000001b000067945 */ /* 0x000fe20003800000 */
[----:B-1----:R-:W-:-:S04]  /*6010*/  LEA.HI R3, R0, R0, RZ, 0x1 ;  /* 0x0000000000037211 */ /* 0x002fc800078f08ff */
        /* <DEDUP_REMOVED lines=13> */
[----:B------:R1:W2:Y:S01]  /*60f0*/  LDC.64 R14, c[0x4][R0] ;  /* 0x01000000000e7b82 */ /* 0x0002a20000000a00 */
        /* <DEDUP_REMOVED lines=8> */
[----:B-1----:R-:W-:-:S07]  /*6180*/  IMAD.MOV.U32 R13, RZ, RZ, RZ ;  /* 0x000000ffff0d7224 */ /* 0x002fce00078e00ff */
[----:B------:R-:W-:-:S07]  /*6190*/  LEPC R20, `(.L_x_4563) ;  /* 0x000000001014794e */ /* 0x000fce0000000000 */
[----:B0-2--5:R-:W-:Y:S05]  /*61a0*/  CALL.ABS.NOINC R14 ;  /* 0x000000000e007343 */ /* 0x025fea0003c00000 */
.L_x_4563:
[----:B------:R-:W-:Y:S05]  /*61b0*/  BSYNC B6 ;  /* 0x0000000000067941 */ /* 0x000fea0003800000 */
.L_x_4562:
[----:B------:R-:W-:Y:S02]  /*61c0*/  ULDC UR4, c[0x0][0x3f4] ;  /* 0x0000fd0000047ab9 */ /* 0x000fe40000000800 */
[----:B------:R-:W-:-:S13]  /*61d0*/  ISETP.LT.AND P0, PT, RZ, UR4, PT ;  /* 0x00000004ff007c0c */ /* 0x000fda000bf01270 */
[----:B------:R-:W-:Y:S05]  /*61e0*/  @P0 BRA `(.L_x_4564) ;  /* 0x00000000003c0947 */ /* 0x000fea0003800000 */
[----:B------:R-:W-:-:S04]  /*61f0*/  LEA.HI R0, R219, R219, RZ, 0x1 ;  /* 0x000000dbdb007211 */ /* 0x000fc800078f08ff */
[----:B------:R-:W-:-:S05]  /*6200*/  LOP3.LUT R0, R0, 0xfffffffe, RZ, 0xc0, !PT ;  /* 0xfffffffe00007812 */ /* 0x000fca00078ec0ff */
[----:B------:R-:W-:-:S05]  /*6210*/  IMAD.IADD R12, R219, 0x1, -R0 ;  /* 0x00000001db0c7824 */ /* 0x000fca00078e0a00 */
[----:B------:R-:W-:-:S04]  /*6220*/  SHF.L.U32 R3, R12, 0x1f, RZ ;  /* 0x0000001f0c037819 */ /* 0x000fc800000006ff */
[----:B------:R1:W2:Y:S03]  /*6230*/  SYNCS.PHASECHK.TRANS64.TRYWAIT P0, [R2+URZ+0x38800], R3 ;  /* 0x03880003020075a7 */ /* 0x0002a6000800017f */
[----:B--2---:R-:W-:Y:S05]  /*6240*/  @!P0 NANOSLEEP.SYNCS 0x989680 ;  /* 0x009896800000895d */ /* 0x004fea0003900000 */
[----:B------:R-:W2:Y:S01]  /*6250*/  @!P0 SYNCS.PHASECHK.TRANS64 P0, [R2+URZ+0x38800], R3 ;  /* 0x03880003020085a7 */ /* 0x000ea2000800007f */
[----:B------:R-:W-:Y:S04]  /*6260*/  BSSY B0, `(.L_x_4565) ;  /* 0x0000006000007945 */ /* 0x000fe80003800000 */
[----:B--2---:R-:W-:Y:S05]  /*6270*/  @P0 BRA `(.L_x_4566) ;  /* 0x0000000000100947 */ /* 0x004fea0003800000 */
.L_x_4567:
[----:B--2---:R2:W3:Y:S02]  /*6280*/  SYNCS.PHASECHK.TRANS64.TRYWAIT P0, [R2+URZ+0x38800], R3 ;  /* 0x03880003020075a7 */ /* 0x0044e4000800017f */
[----:B---3--:R-:W-:Y:S05]  /*6290*/  @!P0 NANOSLEEP.SYNCS 0x989680 ;  /* 0x009896800000895d */ /* 0x008fea0003900000 */
[----:B------:R-:W3:Y:S02]  /*62a0*/  @!P0 SYNCS.PHASECHK.TRANS64 P0, [R2+URZ+0x38800], R3 ;  /* 0x03880003020085a7 */ /* 0x000ee4000800007f */
[----:B---3--:R-:W-:Y:S05]  /*62b0*/  @!P0 BRA `(.L_x_4567) ;  /* 0xfffffffc00f08947 */ /* 0x008fea000383ffff */
.L_x_4566:
[----:B------:R-:W-:Y:S05]  /*62c0*/  BSYNC B0 ;  /* 0x0000000000007941 */ /* 0x000fea0003800000 */
.L_x_4565:
[----:B------:R-:W-:Y:S05]  /*62d0*/  BRA `(.L_x_4568) ;  /* 0x00000020007c7947 */ /* 0x000fea0003800000 */
.L_x_4564:
        /* <DEDUP_REMOVED lines=36> */
[----:B0-2---:R-:W-:Y:S05]  /*6520*/  CALL.ABS.NOINC R14 ;  /* 0x000000000e007343 */ /* 0x005fea0003c00000 */
.L_x_4570:
[----:B------:R-:W-:Y:S05]  /*6530*/  BSYNC B6 ;  /* 0x0000000000067941 */ /* 0x000fea0003800000 */
.L_x_4569:
[----:B------:R-:W-:Y:S01]  /*6540*/  ULDC.U8 UR4, c[0x0][0x410] ;  /* 0x0001040000047ab9 */ /* 0x000fe20000000000 */
[----:B------:R-:W-:Y:S01]  /*6550*/  BSSY B0, `(.L_x_4571) ;  /* 0x00001ef000007945 */ /* 0x000fe20003800000 */
[----:B------:R-:W-:Y:S01]  /*6560*/  ISETP.NE.AND P0, PT, RZ, UR4, PT ;  /* 0x00000004ff007c0c */ /* 0x000fe2000bf05270 */
[----:B------:R-:W-:-:S12]  /*6570*/  IMAD R6, R25, 0x40, R22 ;  /* 0x0000004019067824 */ /* 0x000fd800078e0216 */
[----:B------:R-:W-:Y:S05]  /*6580*/  @!P0 BRA `(.L_x_4572) ;  /* 0x0000000c00f88947 */ /* 0x000fea0003800000 */
[----:B------:R-:W-:-:S03]  /*6590*/  UMOV UR4, 0xffffffff ;  /* 0xffffffff00047882 */ /* 0x000fc60000000000 */
[----:B------:R-:W-:Y:S05]  /*65a0*/  BRA.DIV UR4, `(.L_x_4573) ;  /* 0x00000156048c7947 */ /* 0x000fea000b800000 */
[----:B------:R1:W2:Y:S04]  /*65b0*/  SHFL.IDX PT, R0, R27, RZ, 0x1c1f ;  /* 0x001c1fff1b007589 */ /* 0x0002a800000e0000 */
[----:B------:R1:W3:Y:S04]  /*65c0*/  SHFL.IDX PT, R3, R26, RZ, 0x1c1f ;  /* 0x001c1fff1a037589 */ /* 0x0002e800000e0000 */
[----:B------:R1:W4:Y:S04]  /*65d0*/  SHFL.IDX PT, R4, R29, RZ, 0x1c1f ;  /* 0x001c1fff1d047589 */ /* 0x00032800000e0000 */
[----:B------:R1:W0:Y:S02]  /*65e0*/  SHFL.IDX PT, R14, R28, RZ, 0x1c1f ;  /* 0x001c1fff1c0e7589 */ /* 0x00022400000e0000 */
.L_x_4828:
[----:B------:R-:W-:Y:S01]  /*65f0*/  IMAD.SHL.U32 R5, R188, 0x40, RZ ;  /* 0x00000040bc057824 */ /* 0x000fe200078e00ff */
[----:B------:R-:W-:Y:S01]  /*6600*/  ULDC UR4, c[0x0][0x448] ;  /* 0x0001120000047ab9 */ /* 0x000fe20000000800 */
[----:B------:R-:W-:Y:S01]  /*6610*/  BSSY B1, `(.L_x_4574) ;  /* 0x0000024000017945 */ /* 0x000fe20003800000 */
[----:B------:R-:W-:Y:S02]  /*6620*/  CS2R R10, SRZ ;  /* 0x00000000000a7805 */ /* 0x000fe4000001ff00 */
        /* <DEDUP_REMOVED lines=8> */
[----:B------:R-:W-:Y:S02]  /*66b0*/  LOP3.LUT R31, R8, R9, RZ, 0x3c, !PT ;  /* 0x00000009081f7212 */ /* 0x000fe400078e3cff */
[----:B------:R-:W-:-:S02]  /*66c0*/  CS2R R8, SRZ ;  /* 0x0000000000087805 */ /* 0x000fc4000001ff00 */
[----:B------:R-:W-:Y:S02]  /*66d0*/  LOP3.LUT R12, R7, 0xfffffffe, RZ, 0xc0, !PT ;  /* 0xfffffffe070c7812 */ /* 0x000fe400078ec0ff */
[----:B------:R-:W-:-:S03]  /*66e0*/  CS2R R6, SRZ ;  /* 0x0000000000067805 */ /* 0x000fc6000001ff00 */
[----:B------:R-:W-:Y:S01]  /*66f0*/  IMAD.IADD R12, R219, 0x1, -R12 ;  /* 0x00000001db0c7824 */ /* 0x000fe200078e0a0c */
[----:B------:R-:W-:Y:S06]  /*6700*/  @P0 BRA `(.L_x_4575) ;  /* 0x0000000000500947 */ /* 0x000fec0003800000 */
[----:B------:R-:W-:Y:S01]  /*6710*/  ULDC UR4, c[0x0][0x3f4] ;  /* 0x0000fd0000047ab9 */ /* 0x000fe20000000800 */
[----:B---3--:R-:W-:Y:S01]  /*6720*/  IMAD.MOV.U32 R6, RZ, RZ, R3 ;  /* 0x000000ffff067224 */ /* 0x008fe200078e0003 */
[----:B------:R-:W-:Y:S01]  /*6730*/  ISETP.GE.AND P3, PT, R190, UR4, PT ;  /* 0x00000004be007c0c */ /* 0x000fe2000bf66270 */
[----:B--2---:R-:W-:Y:S01]  /*6740*/  IMAD.MOV.U32 R7, RZ, RZ, R0 ;  /* 0x000000ffff077224 */ /* 0x004fe200078e0000 */
[----:B------:R-:W-:Y:S01]  /*6750*/  ISETP.GE.AND P2, PT, R184, UR4, PT ;  /* 0x00000004b8007c0c */ /* 0x000fe2000bf46270 */
[----:B----4-:R-:W-:Y:S01]  /*6760*/  IMAD.MOV.U32 R15, RZ, RZ, R4 ;  /* 0x000000ffff0f7224 */ /* 0x010fe200078e0004 */
[----:B------:R-:W-:Y:S02]  /*6770*/  CS2R R10, SRZ ;  /* 0x00000000000a7805 */ /* 0x000fe4000001ff00 */
[----:B------:R-:W-:Y:S02]  /*6780*/  CS2R R20, SRZ ;  /* 0x0000000000147805 */ /* 0x000fe4000001ff00 */
[----:B------:R-:W-:-:S05]  /*6790*/  CS2R R8, SRZ ;  /* 0x0000000000087805 */ /* 0x000fca000001ff00 */
[-C--:B-1----:R-:W-:Y:S02]  /*67a0*/  @!P3 IADD3 R26, P0, R3, R228.reuse, RZ ;  /* 0x000000e4031ab210 */ /* 0x082fe40007f1e0ff */
[----:B0-----:R-:W-:Y:S01]  /*67b0*/  @!P3 IADD3 R28, P1, R14, R228, RZ ;  /* 0x000000e40e1cb210 */ /* 0x001fe20007f3e0ff */
        /* <DEDUP_REMOVED lines=9> */
.L_x_4575:
[----:B------:R-:W-:Y:S05]  /*6850*/  BSYNC B1 ;  /* 0x0000000000017941 */ /* 0x000fea0003800000 */
.L_x_4574:
[----:B------:R-:W-:Y:S01]  /*6860*/  SHF.L.U32 R13, R12, 0x1f, RZ ;  /* 0x0000001f0c0d7819 */ /* 0x000fe200000006ff */
[----:B---3--:R-:W-:Y:S01]  /*6870*/  IMAD R3, R192, 0x200, R31 ;  /* 0x00000200c0037824 */ /* 0x008fe200078e021f */
[----:B------:R-:W-:Y:S01]  /*6880*/  LOP3.LUT P1, RZ, R188, 0x4, RZ, 0xc0, !PT ;  /* 0x00000004bcff7812 */ /* 0x000fe2000782c0ff */
[----:B0----5:R-:W-:Y:S01]  /*6890*/  IMAD.MOV.U32 R14, RZ, RZ, R10 ;  /* 0x000000ffff0e7224 */ /* 0x021fe200078e000a */
[----:B------:R-:W0:Y:S01]  /*68a0*/  SYNCS.PHASECHK.TRANS64.TRYWAIT P0, [R2+URZ+0x38800], R13 ;  /* 0x0388000d020075a7 */ /* 0x000e22000800017f */
[----:B------:R-:W-:Y:S01]  /*68b0*/  IMAD R3, R3, 0x2, R2 ;  /* 0x0000000203037824 */ /* 0x000fe200078e0202 */
[--C-:B------:R-:W-:Y:S01]  /*68c0*/  SHF.R.U64 R33, R10, 0x10, R11.reuse ;  /* 0x000000100a217819 */ /* 0x100fe2000000120b */
[--C-:B------:R-:W-:Y:S01]  /*68d0*/  IMAD.MOV.U32 R15, RZ, RZ, R11.reuse ;  /* 0x000000ffff0f7224 */ /* 0x100fe200078e000b */
[----:B------:R-:W-:Y:S01]  /*68e0*/  SHF.R.U32.HI R24, RZ, 0x10, R11 ;  /* 0x00000010ff187819 */ /* 0x000fe2000001160b */
[----:B-1----:R-:W-:Y:S01]  /*68f0*/  IMAD.MOV.U32 R29, RZ, RZ, R6 ;  /* 0x000000ffff1d7224 */ /* 0x002fe200078e0006 */
[----:B------:R-:W-:Y:S01]  /*6900*/  SHF.R.U64 R35, R6, 0x10, R7 ;  /* 0x0000001006237819 */ /* 0x000fe20000001207 */
[----:B------:R-:W-:Y:S01]  /*6910*/  IMAD.MOV.U32 R32, RZ, RZ, R20 ;  /* 0x000000ffff207224 */ /* 0x000fe200078e0014 */
[--C-:B------:R-:W-:Y:S01]  /*6920*/  SHF.R.U64 R34, R20, 0x10, R21.reuse ;  /* 0x0000001014227819 */ /* 0x100fe20000001215 */
[--C-:B------:R-:W-:Y:S01]  /*6930*/  IMAD.MOV.U32 R11, RZ, RZ, R21.reuse ;  /* 0x000000ffff0b7224 */ /* 0x100fe200078e0015 */
[----:B------:R-:W-:Y:S01]  /*6940*/  SHF.R.U32.HI R20, RZ, 0x10, R21 ;  /* 0x00000010ff147819 */ /* 0x000fe20000011615 */
[--C-:B------:R-:W-:Y:S01]  /*6950*/  IMAD.MOV.U32 R10, RZ, RZ, R7.reuse ;  /* 0x000000ffff0a7224 */ /* 0x100fe200078e0007 */
[----:B------:R-:W-:Y:S01]  /*6960*/  SHF.R.U32.HI R7, RZ, 0x10, R7 ;  /* 0x00000010ff077819 */ /* 0x000fe20000011607 */
[----:B------:R-:W-:Y:S01]  /*6970*/  IMAD.MOV.U32 R30, RZ, RZ, R8 ;  /* 0x000000ffff1e7224 */ /* 0x000fe200078e0008 */
[----:B------:R-:W-:Y:S01]  /*6980*/  VIMNMX R27, R5, 0x40, PT ;  /* 0x00000040051b7848 */ /* 0x000fe20003fe0100 */
[C---:B----4-:R-:W-:Y:S01]  /*6990*/  VIADD R4, R3.reuse, 0x20400 ;  /* 0x0002040003047836 */ /* 0x050fe20000000000 */
[----:B------:R-:W-:Y:S01]  /*69a0*/  BSSY B1, `(.L_x_4576) ;  /* 0x000000f000017945 */ /* 0x000fe20003800000 */
[--C-:B------:R-:W-:Y:S01]  /*69b0*/  IMAD.MOV.U32 R6, RZ, RZ, R9.reuse ;  /* 0x000000ffff067224 */ /* 0x100fe200078e0009 */
[--C-:B------:R-:W-:Y:S01]  /*69c0*/  SHF.R.U64 R36, R8, 0x10, R9.reuse ;  /* 0x0000001008247819 */ /* 0x100fe20000001209 */
[----:B--2---:R-:W-:Y:S01]  /*69d0*/  VIADD R0, R3, 0x20440 ;  /* 0x0002044003007836 */ /* 0x004fe20000000000 */
[----:B------:R-:W-:Y:S01]  /*69e0*/  SHF.R.U32.HI R8, RZ, 0x10, R9 ;  /* 0x00000010ff087819 */ /* 0x000fe20000011609 */
[----:B------:R-:W-:Y:S01]  /*69f0*/  @P1 VIADD R0, R4, 0xffffffc0 ;  /* 0xffffffc004001836 */ /* 0x000fe20000000000 */
[----:B------:R-:W-:-:S02]  /*6a00*/  PRMT R31, R14, 0x5410, R15 ;  /* 0x000054100e1f7816 */ /* 0x000fc4000000000f */
[----:B------:R-:W-:Y:S02]  /*6a10*/  PRMT R33, R33, 0x5410, R24 ;  /* 0x0000541021217816 */ /* 0x000fe40000000018 */
[----:B------:R-:W-:Y:S02]  /*6a20*/  PRMT R32, R32, 0x5410, R11 ;  /* 0x0000541020207816 */ /* 0x000fe4000000000b */
[----:B------:R-:W-:Y:S02]  /*6a30*/  PRMT R34, R34, 0x5410, R20 ;  /* 0x0000541022227816 */ /* 0x000fe40000000014 */
[----:B------:R-:W-:Y:S02]  /*6a40*/  ISETP.GE.AND P1, PT, R22, R27, PT ;  /* 0x0000001b1600720c */ /* 0x000fe40003f26270 */
[----:B------:R-:W-:Y:S02]  /*6a50*/  PRMT R29, R29, 0x5410, R10 ;  /* 0x000054101d1d7816 */ /* 0x000fe4000000000a */
[----:B------:R-:W-:-:S02]  /*6a60*/  PRMT R35, R35, 0x5410, R7 ;  /* 0x0000541023237816 */ /* 0x000fc40000000007 */
[----:B------:R-:W-:Y:S01]  /*6a70*/  PRMT R30, R30, 0x5410, R6 ;  /* 0x000054101e1e7816 */ /* 0x000fe20000000006 */
[----:B0-----:R-:W-:Y:S06]  /*6a80*/  @!P0 BRA `(.L_x_4577) ;  /* 0x0000015000c48947 */ /* 0x001fec0003800000 */
.L_x_4829:
[----:B------:R-:W-:Y:S05]  /*6a90*/  BSYNC B1 ;  /* 0x0000000000017941 */ /* 0x000fea0003800000 */
.L_x_4576:
        /* <DEDUP_REMOVED lines=9> */
[----:B------:R-:W-:Y:S02]  /*6b30*/  HADD2.F32 R15, -RZ, R29.H0_H0 ;  /* 0x2000001dff0f7230 */ /* 0x000fe40000004100 */
[----:B0-----:R-:W-:Y:S02]  /*6b40*/  HADD2.F32 R13, -RZ, R31.H0_H0 ;  /* 0x2000001fff0d7230 */ /* 0x001fe40000004100 */
        /* <DEDUP_REMOVED lines=35> */
.L_x_4581:
[----:B------:R-:W-:Y:S05]  /*6d80*/  BSYNC B2 ;  /* 0x0000000000027941 */ /* 0x000fea0003800000 */
.L_x_4580:
[----:B------:R-:W-:Y:S05]  /*6d90*/  @P1 BRA `(.L_x_4579) ;  /* 0x0000000000981947 */ /* 0x000fea0003800000 */
[----:B-1----:R-:W1:Y:S01]  /*6da0*/  LDS.128 R4, [R0] ;  /* 0x0000000000047984 */ /* 0x002e620000000c00 */
        /* <DEDUP_REMOVED lines=37> */
.L_x_4579:
[----:B------:R-:W-:Y:S05]  /*7000*/  BSYNC B1 ;  /* 0x0000000000017941 */ /* 0x000fea0003800000 */
.L_x_4578:
        /* <DEDUP_REMOVED lines=18> */
[-C--:B0-----:R-:W-:Y:S01]  /*7130*/  FMUL.FTZ R13, R24, R4.reuse ;  /* 0x00000004180d7220 */ /* 0x081fe20000410000 */
[----:B------:R-:W-:Y:S01]  /*7140*/  FMUL.FTZ R15, R20, R4 ;  /* 0x00000004140f7220 */ /* 0x000fe20000410000 */
        /* <DEDUP_REMOVED lines=25> */
.L_x_4584:
[----:B------:R-:W-:Y:S05]  /*72e0*/  BSYNC B1 ;  /* 0x0000000000017941 */ /* 0x000fea0003800000 */
.L_x_4583:
[----:B------:R-:W-:Y:S05]  /*72f0*/  @P1 BRA `(.L_x_4582) ;  /* 0x0000001000501947 */ /* 0x000fea0003800000 */
[----:B-1----:R-:W1:Y:S01]  /*7300*/  LDS.128 R4, [R0+0x1000] ;  /* 0x0010000000047984 */ /* 0x002e620000000c00 */
[----:B------:R-:W-:Y:S02]  /*7310*/  HADD2.F32 R15, -RZ, R30.H0_H0 ;  /* 0x2000001eff0f7230 */ /* 0x000fe40000004100 */
[----:B0-----:R-:W-:Y:S02]  /*7320*/  HADD2.F32 R13, -RZ, R32.H0_H0 ;  /* 0x20000020ff0d7230 */ /* 0x001fe40000004100 */
        /* <DEDUP_REMOVED lines=36> */
.L_x_4572:
[----:B------:R-:W-:-:S03]  /*7570*/  UMOV UR4, 0xffffffff ;  /* 0xffffffff00047882 */ /* 0x000fc60000000000 */
[----:B------:R-:W-:Y:S05]  /*7580*/  BRA.DIV UR4, `(.L_x_4585) ;  /* 0x0000014a04187947 */ /* 0x000fea000b800000 */
[----:B------:R-:W1:Y:S04]  /*7590*/  SHFL.IDX PT, R3, R27, RZ, 0x1c1f ;  /* 0x001c1fff1b037589 */ /* 0x000e6800000e0000 */
[----:B------:R-:W2:Y:S04]  /*75a0*/  SHFL.IDX PT, R0, R26, RZ, 0x1c1f ;  /* 0x001c1fff1a007589 */ /* 0x000ea800000e0000 */
[----:B------:R3:W4:Y:S04]  /*75b0*/  SHFL.IDX PT, R5, R29, RZ, 0x1c1f ;  /* 0x001c1fff1d057589 */ /* 0x00072800000e0000 */
[----:B------:R3:W0:Y:S01]  /*75c0*/  SHFL.IDX PT, R14, R28, RZ, 0x1c1f ;  /* 0x001c1fff1c0e7589 */ /* 0x00062200000e0000 */
[----:B-1----:R-:W-:-:S02]  /*75d0*/  IMAD.MOV.U32 R21, RZ, RZ, R3 ;  /* 0x000000ffff157224 */ /* 0x002fc400078e0003 */
[----:B--23--:R-:W-:-:S07]  /*75e0*/  IMAD.MOV.U32 R20, RZ, RZ, R0 ;  /* 0x000000ffff147224 */ /* 0x00cfce00078e0000 */
.L_x_4835:
[----:B------:R-:W-:Y:S01]  /*75f0*/  ULDC UR4, c[0x0][0x448] ;  /* 0x0001120000047ab9 */ /* 0x000fe20000000800 */
[----:B------:R-:W-:Y:S01]  /*7600*/  LEA.HI R3, R219, R219, RZ, 0x1 ;  /* 0x000000dbdb037211 */ /* 0x000fe200078f08ff */
[----:B------:R-:W-:Y:S01]  /*7610*/  IMAD R0, R24, UR4, RZ ;  /* 0x0000000418007c24 */ /* 0x000fe2000f8e02ff */
[----:B------:R-:W-:Y:S01]  /*7620*/  BSSY B1, `(.L_x_4586) ;  /* 0x0000014000017945 */ /* 0x000fe20003800000 */
[----:B----4-:R-:W-:Y:S01]  /*7630*/  IMAD.MOV.U32 R15, RZ, RZ, R5 ;  /* 0x000000ffff0f7224 */ /* 0x010fe200078e0005 */
        /* <DEDUP_REMOVED lines=15> */
[----:B0-----:R-:W-:Y:S01]  /*7730*/  IMAD.WIDE R14, R16, 0x2, R14 ;  /* 0x00000002100e7825 */ /* 0x001fe200078e020e */
[----:B------:R1:W5:Y:S04]  /*7740*/  LD.E.128 R4, desc[UR40][R20.64] ;  /* 0x0000002814047980 */ /* 0x000368000c101d00 */
[----:B------:R1:W5:Y:S02]  /*7750*/  LD.E.128 R8, desc[UR40][R14.64] ;  /* 0x000000280e087980 */ /* 0x000364000c101d00 */
.L_x_4587:
[----:B------:R-:W-:Y:S05]  /*7760*/  BSYNC B1 ;  /* 0x0000000000017941 */ /* 0x000fea0003800000 */
.L_x_4586:
[----:B------:R-:W2:Y:S01]  /*7770*/  SYNCS.PHASECHK.TRANS64.TRYWAIT P1, [R2+URZ+0x38800], R3 ;  /* 0x03880003020075a7 */ /* 0x000ea2000802017f */
[--C-:B01---5:R-:W-:Y:S01]  /*7780*/  IMAD.MOV.U32 R14, RZ, RZ, R5.reuse ;  /* 0x000000ffff0e7224 */ /* 0x123fe200078e0005 */
[--C-:B------:R-:W-:Y:S01]  /*7790*/  SHF.R.U64 R42, R4, 0x10, R5.reuse ;  /* 0x00000010042a7819 */ /* 0x100fe20000001205 */
[----:B------:R-:W-:Y:S01]  /*77a0*/  IMAD.MOV.U32 R38, RZ, RZ, R4 ;  /* 0x000000ffff267224 */ /* 0x000fe200078e0004 */
[----:B------:R-:W-:Y:S01]  /*77b0*/  SHF.R.U32.HI R5, RZ, 0x10, R5 ;  /* 0x00000010ff057819 */ /* 0x000fe20000011605 */
[----:B------:R-:W-:Y:S01]  /*77c0*/  IMAD.MOV.U32 R40, RZ, RZ, R6 ;  /* 0x000000ffff287224 */ /* 0x000fe200078e0006 */
[--C-:B------:R-:W-:Y:S01]  /*77d0*/  SHF.R.U64 R43, R6, 0x10, R7.reuse ;  /* 0x00000010062b7819 */ /* 0x100fe20000001207 */
[--C-:B------:R-:W-:Y:S01]  /*77e0*/  IMAD.MOV.U32 R4, RZ, RZ, R7.reuse ;  /* 0x000000ffff047224 */ /* 0x100fe200078e0007 */
[----:B------:R-:W-:Y:S01]  /*77f0*/  SHF.R.U32.HI R15, RZ, 0x10, R7 ;  /* 0x00000010ff0f7819 */ /* 0x000fe20000011607 */
[----:B------:R-:W-:Y:S01]  /*7800*/  IMAD.MOV.U32 R39, RZ, RZ, R8 ;  /* 0x000000ffff277224 */ /* 0x000fe200078e0008 */
[--C-:B------:R-:W-:Y:S01]  /*7810*/  SHF.R.U64 R44, R8, 0x10, R9.reuse ;  /* 0x00000010082c7819 */ /* 0x100fe20000001209 */
[----:B------:R-:W-:Y:S01]  /*7820*/  IMAD.MOV.U32 R6, RZ, RZ, R9 ;  /* 0x000000ffff067224 */ /* 0x000fe200078e0009 */
[----:B------:R-:W-:Y:S01]  /*7830*/  PRMT R42, R42, 0x5410, R5 ;  /* 0x000054102a2a7816 */ /* 0x000fe20000000005 */
[----:B------:R-:W-:Y:S01]  /*7840*/  IMAD.MOV.U32 R41, RZ, RZ, R10 ;  /* 0x000000ffff297224 */ /* 0x000fe200078e000a */
[----:B------:R-:W-:Y:S01]  /*7850*/  SHF.R.U32.HI R8, RZ, 0x10, R9 ;  /* 0x00000010ff087819 */ /* 0x000fe20000011609 */
[--C-:B------:R-:W-:Y:S01]  /*7860*/  IMAD.MOV.U32 R7, RZ, RZ, R11.reuse ;  /* 0x000000ffff077224 */ /* 0x100fe200078e000b */
[----:B------:R-:W0:Y:S01]  /*7870*/  LDC R13, c[0x0][0x3f4] ;  /* 0x0000fd00ff0d7b82 */ /* 0x000e220000000800 */
[----:B------:R-:W-:Y:S01]  /*7880*/  VIMNMX R5, R0, 0x40, PT ;  /* 0x0000004000057848 */ /* 0x000fe20003fe0100 */
[----:B------:R-:W-:Y:S01]  /*7890*/  BSSY B1, `(.L_x_4588) ;  /* 0x000000f000017945 */ /* 0x000fe20003800000 */
[----:B------:R-:W-:-:S02]  /*78a0*/  SHF.R.U64 R45, R10, 0x10, R11 ;  /* 0x000000100a2d7819 */ /* 0x000fc4000000120b */
[----:B------:R-:W-:Y:S02]  /*78b0*/  SHF.R.U32.HI R9, RZ, 0x10, R11 ;  /* 0x00000010ff097819 */ /* 0x000fe4000001160b */
[----:B------:R-:W-:Y:S02]  /*78c0*/  PRMT R38, R38, 0x5410, R14 ;  /* 0x0000541026267816 */ /* 0x000fe4000000000e */
[----:B------:R-:W-:Y:S02]  /*78d0*/  PRMT R40, R40, 0x5410, R4 ;  /* 0x0000541028287816 */ /* 0x000fe40000000004 */
[----:B------:R-:W-:Y:S02]  /*78e0*/  PRMT R43, R43, 0x5410, R15 ;  /* 0x000054102b2b7816 */ /* 0x000fe4000000000f */
[----:B------:R-:W-:Y:S02]  /*78f0*/  PRMT R39, R39, 0x5410, R6 ;  /* 0x0000541027277816 */ /* 0x000fe40000000006 */
[----:B------:R-:W-:-:S02]  /*7900*/  PRMT R44, R44, 0x5410, R8 ;  /* 0x000054102c2c7816 */ /* 0x000fc40000000008 */
[----:B------:R-:W-:Y:S02]  /*7910*/  PRMT R41, R41, 0x5410, R7 ;  /* 0x0000541029297816 */ /* 0x000fe40000000007 */
[----:B------:R-:W-:Y:S02]  /*7920*/  PRMT R45, R45, 0x5410, R9 ;  /* 0x000054102d2d7816 */ /* 0x000fe40000000009 */
[C---:B0-----:R-:W-:Y:S01]  /*7930*/  ISETP.GE.AND P0, PT, R16.reuse, R13, PT ;  /* 0x0000000d1000720c */ /* 0x041fe20003f06270 */
[----:B------:R-:W-:-:S03]  /*7940*/  IMAD.IADD R0, R16, 0x1, R13 ;  /* 0x0000000110007824 */ /* 0x000fc600078e020d */
[-C--:B------:R-:W-:Y:S02]  /*7950*/  ISETP.GE.OR P2, PT, R22, R5.reuse, P0 ;  /* 0x000000051600720c */ /* 0x080fe40000746670 */
[----:B------:R-:W-:Y:S01]  /*7960*/  ISETP.GE.OR P0, PT, R234, R5, P0 ;  /* 0x00000005ea00720c */ /* 0x000fe20000706670 */
[----:B--2---:R-:W-:-:S12]  /*7970*/  @!P1 BRA `(.L_x_4589) ;  /* 0x0000014400949947 */ /* 0x004fd80003800000 */
.L_x_4836:
[----:B------:R-:W-:Y:S05]  /*7980*/  BSYNC B1 ;  /* 0x0000000000017941 */ /* 0x000fea0003800000 */
.L_x_4588:
[----:B------:R-:W-:Y:S01]  /*7990*/  BSSY B1, `(.L_x_4590) ;  /* 0x0000059000017945 */ /* 0x000fe20003800000 */
[----:B0-----:R-:W-:-:S03]  /*79a0*/  LOP3.LUT R3, R0, 0x38, RZ, 0xc0, !PT ;  /* 0x0000003800037812 */ /* 0x001fc600078ec0ff */
[----:B------:R-:W-:Y:S05]  /*79b0*/  @P2 BRA `(.L_x_4591) ;  /* 0x0000000400582947 */ /* 0x000fea0003800000 */
[----:B------:R-:W-:Y:S02]  /*79c0*/  IMAD.SHL.U32 R0, R188, 0x40, RZ ;  /* 0x00000040bc007824 */ /* 0x000fe400078e00ff */
[----:B------:R-:W-:Y:S02]  /*79d0*/  HADD2.F32 R27, -RZ, R38.H0_H0 ;  /* 0x20000026ff1b7230 */ /* 0x000fe40000004100 */
[----:B------:R-:W-:Y:S01]  /*79e0*/  HADD2.F32 R29, -RZ, R39.H0_H0 ;  /* 0x20000027ff1d7230 */ /* 0x000fe20000004100 */
[----:B------:R-:W-:Y:S01]  /*79f0*/  LOP3.LUT R9, R0, 0x1c0, RZ, 0xc0, !PT ;  /* 0x000001c000097812 */ /* 0x000fe200078ec0ff */
[----:B------:R-:W-:-:S03]  /*7a00*/  HADD2.F32 R31, -RZ, R44.H0_H0 ;  /* 0x2000002cff1f7230 */ /* 0x000fc60000004100 */
[--C-:B------:R-:W-:Y:S02]  /*7a10*/  SHF.R.U32.HI R4, RZ, 0x3, R9.reuse ;  /* 0x00000003ff047819 */ /* 0x100fe40000011609 */
[----:B------:R-:W-:Y:S02]  /*7a20*/  LOP3.LUT R0, R9, 0x38, R16, 0xf8, !PT ;  /* 0x0000003809007812 */ /* 0x000fe400078ef810 */
[----:B------:R-:W-:Y:S02]  /*7a30*/  LOP3.LUT R9, R4, R3, R9, 0x1e, !PT ;  /* 0x0000000304097212 */ /* 0x000fe400078e1e09 */
[----:B------:R-:W-:-:S03]  /*7a40*/  LOP3.LUT R5, R0, R4, RZ, 0x3c, !PT ;  /* 0x0000000400057212 */ /* 0x000fc600078e3cff */
[C---:B------:R-:W-:Y:S02]  /*7a50*/  IMAD R9, R192.reuse, 0x200, R9 ;  /* 0x00000200c0097824 */ /* 0x040fe400078e0209 */
[----:B------:R-:W-:Y:S02]  /*7a60*/  IMAD R5, R192, 0x200, R5 ;  /* 0x00000200c0057824 */ /* 0x000fe400078e0205 */
[--C-:B------:R-:W-:Y:S02]  /*7a70*/  IMAD R36, R9, 0x2, R2.reuse ;  /* 0x0000000209247824 */ /* 0x100fe400078e0202 */
[----:B------:R-:W-:-:S03]  /*7a80*/  IMAD R34, R5, 0x2, R2 ;  /* 0x0000000205227824 */ /* 0x000fc600078e0202 */
[----:B------:R-:W0:Y:S04]  /*7a90*/  LDS.128 R8, [R36+0x20400] ;  /* 0x0204000024087984 */ /* 0x000e280000000c00 */
[----:B------:R-:W1:Y:S01]  /*7aa0*/  LDS.128 R4, [R34+0x20400] ;  /* 0x0204000022047984 */ /* 0x000e620000000c00 */
[----:B0-----:R-:W-:Y:S02]  /*7ab0*/  HADD2.F32 R20, -RZ, R8.H0_H0 ;  /* 0x20000008ff147230 */ /* 0x001fe40000004100 */
[----:B------:R-:W-:Y:S02]  /*7ac0*/  HADD2.F32 R21, -RZ, R9.H0_H0 ;  /* 0x20000009ff157230 */ /* 0x000fe40000004100 */
[----:B-1----:R-:W-:Y:S02]  /*7ad0*/  HADD2.F32 R0, -RZ, R4.H0_H0 ;  /* 0x20000004ff007230 */ /* 0x002fe40000004100 */
[C---:B------:R-:W-:Y:S01]  /*7ae0*/  FMUL.FTZ R33, R20.reuse, R29 ;  /* 0x0000001d14217220 */ /* 0x040fe20000410000 */
[----:B------:R-:W-:Y:S01]  /*7af0*/  FMUL.FTZ R35, R20, R27 ;  /* 0x0000001b14237220 */ /* 0x000fe20000410000 */
[----:B------:R-:W-:-:S02]  /*7b00*/  HADD2.F32 R20, -RZ, R39.H1_H1 ;  /* 0x30000027ff147230 */ /* 0x000fc40000004100 */
[C---:B------:R-:W-:Y:S01]  /*7b10*/  FFMA.FTZ R33, R0.reuse, R27, -R33 ;  /* 0x0000001b00217223 */ /* 0x040fe20000010821 */
[----:B------:R-:W-:Y:S01]  /*7b20*/  FFMA.FTZ R35, R0, R29, R35 ;  /* 0x0000001d00237223 */ /* 0x000fe20000010023 */
[----:B------:R-:W-:Y:S02]  /*7b30*/  HADD2.F32 R0, -RZ, R38.H1_H1 ;  /* 0x30000026ff007230 */ /* 0x000fe40000004100 */
[C---:B------:R-:W-:Y:S01]  /*7b40*/  FMUL.FTZ R30, R21.reuse, R20 ;  /* 0x00000014151e7220 */ /* 0x040fe20000410000 */
[----:B------:R-:W-:Y:S02]  /*7b50*/  HADD2.F32 R13, -RZ, R5.H0_H0 ;  /* 0x20000005ff0d7230 */ /* 0x000fe40000004100 */
[----:B------:R-:W-:Y:S02]  /*7b60*/  HADD2.F32 R8, -RZ, R8.H1_H1 ;  /* 0x30000008ff087230 */ /* 0x000fe40000004100 */
[----:B------:R-:W-:Y:S01]  /*7b70*/  FMUL.FTZ R21, R21, R0 ;  /* 0x0000000015157220 */ /* 0x000fe20000410000 */
[----:B------:R-:W-:-:S02]  /*7b80*/  HADD2.F32 R27, -RZ, R42.H0_H0 ;  /* 0x2000002aff1b7230 */ /* 0x000fc40000004100 */
[C---:B------:R-:W-:Y:S01]  /*7b90*/  FFMA.FTZ R30, R13.reuse, R0, -R30 ;  /* 0x000000000d1e7223 */ /* 0x040fe2000001081e */
[----:B------:R-:W-:Y:S02]  /*7ba0*/  HADD2.F32 R4, -RZ, R4.H1_H1 ;  /* 0x30000004ff047230 */ /* 0x000fe40000004100 */
[C---:B------:R-:W-:Y:S01]  /*7bb0*/  FMUL.FTZ R37, R8.reuse, R31 ;  /* 0x0000001f08257220 */ /* 0x040fe20000410000 */
[----:B------:R-:W-:Y:S02]  /*7bc0*/  HADD2.F32 R9, -RZ, R9.H1_H1 ;  /* 0x30000009ff097230 */ /* 0x000fe40000004100 */
[----:B------:R-:W-:Y:S01]  /*7bd0*/  FMUL.FTZ R29, R8, R27 ;  /* 0x0000001b081d7220 */ /* 0x000fe20000410000 */
[----:B------:R-:W-:Y:S02]  /*7be0*/  HADD2.F32 R8, -RZ, R44.H1_H1 ;  /* 0x3000002cff087230 */ /* 0x000fe40000004100 */
        /* <DEDUP_REMOVED lines=9> */
[----:B------:R-:W-:-:S02]  /*7c80*/  HADD2.F32 R14, -RZ, R6.H0_H0 ;  /* 0x20000006ff0e7230 */ /* 0x000fc40000004100 */
[C---:B------:R-:W-:Y:S01]  /*7c90*/  FMUL.FTZ R37, R24.reuse, R21 ;  /* 0x0000001518257220 */ /* 0x040fe20000410000 */
[----:B------:R-:W-:Y:S02]  /*7ca0*/  HADD2.F32 R13, -RZ, R40.H0_H0 ;  /* 0x20000028ff0d7230 */ /* 0x000fe40000004100 */
[C---:B------:R-:W-:Y:S01]  /*7cb0*/  FFMA.FTZ R29, R5.reuse, R0, -R4 ;  /* 0x00000000051d7223 */ /* 0x040fe20000010804 */
[----:B------:R-:W-:Y:S02]  /*7cc0*/  HADD2.F32 R10, -RZ, R10.H1_H1 ;  /* 0x3000000aff0a7230 */ /* 0x000fe40000004100 */
[----:B------:R-:W-:Y:S01]  /*7cd0*/  FFMA.FTZ R31, R5, R8, R32 ;  /* 0x00000008051f7223 */ /* 0x000fe20000010020 */
[----:B------:R-:W-:Y:S02]  /*7ce0*/  HADD2.F32 R27, -RZ, R45.H0_H0 ;  /* 0x2000002dff1b7230 */ /* 0x000fe40000004100 */
[----:B------:R-:W-:Y:S01]  /*7cf0*/  FMUL.FTZ R24, R24, R13 ;  /* 0x0000000d18187220 */ /* 0x000fe20000410000 */
[----:B------:R-:W-:-:S02]  /*7d00*/  HADD2.F32 R9, -RZ, R43.H0_H0 ;  /* 0x2000002bff097230 */ /* 0x000fc40000004100 */
[----:B------:R-:W-:Y:S01]  /*7d10*/  FFMA.FTZ R37, R14, R13, -R37 ;  /* 0x0000000d0e257223 */ /* 0x000fe20000010825 */
[----:B------:R-:W-:Y:S02]  /*7d20*/  HADD2.F32 R6, -RZ, R6.H1_H1 ;  /* 0x30000006ff067230 */ /* 0x000fe40000004100 */
[C---:B------:R-:W-:Y:S01]  /*7d30*/  FMUL.FTZ R5, R10.reuse, R27 ;  /* 0x0000001b0a057220 */ /* 0x040fe20000410000 */
[----:B------:R-:W-:Y:S02]  /*7d40*/  HADD2.F32 R25, -RZ, R11.H0_H0 ;  /* 0x2000000bff197230 */ /* 0x000fe40000004100 */
[----:B------:R-:W-:Y:S01]  /*7d50*/  FMUL.FTZ R13, R10, R9 ;  /* 0x000000090a0d7220 */ /* 0x000fe20000410000 */
[----:B------:R-:W-:Y:S02]  /*7d60*/  HADD2.F32 R8, -RZ, R41.H1_H1 ;  /* 0x30000029ff087230 */ /* 0x000fe40000004100 */
[----:B------:R-:W-:Y:S01]  /*7d70*/  FFMA.FTZ R24, R14, R21, R24 ;  /* 0x000000150e187223 */ /* 0x000fe20000010018 */
[----:B------:R-:W-:-:S02]  /*7d80*/  HADD2.F32 R0, -RZ, R40.H1_H1 ;  /* 0x30000028ff007230 */ /* 0x000fc40000004100 */
[C---:B------:R-:W-:Y:S01]  /*7d90*/  FFMA.FTZ R14, R6.reuse, R9, -R5 ;  /* 0x00000009060e7223 */ /* 0x040fe20000010805 */
[----:B------:R-:W-:Y:S02]  /*7da0*/  HADD2.F32 R11, -RZ, R11.H1_H1 ;  /* 0x3000000bff0b7230 */ /* 0x000fe40000004100 */
[----:B------:R-:W-:Y:S01]  /*7db0*/  FFMA.FTZ R13, R6, R27, R13 ;  /* 0x0000001b060d7223 */ /* 0x000fe2000001000d */
[----:B------:R-:W-:Y:S02]  /*7dc0*/  HADD2.F32 R10, -RZ, R45.H1_H1 ;  /* 0x3000002dff0a7230 */ /* 0x000fe40000004100 */
[C---:B------:R-:W-:Y:S01]  /*7dd0*/  FMUL.FTZ R6, R25.reuse, R8 ;  /* 0x0000000819067220 */ /* 0x040fe20000410000 */
[----:B------:R-:W-:Y:S02]  /*7de0*/  HADD2.F32 R4, -RZ, R43.H1_H1 ;  /* 0x3000002bff047230 */ /* 0x000fe40000004100 */
[----:B------:R-:W-:Y:S01]  /*7df0*/  FMUL.FTZ R25, R25, R0 ;  /* 0x0000000019197220 */ /* 0x000fe20000410000 */
[----:B------:R-:W-:-:S02]  /*7e00*/  HADD2.F32 R15, -RZ, R7.H0_H0 ;  /* 0x20000007ff0f7230 */ /* 0x000fc40000004100 */
[C---:B------:R-:W-:Y:S01]  /*7e10*/  FMUL.FTZ R32, R11.reuse, R10 ;  /* 0x0000000a0b207220 */ /* 0x040fe20000410000 */
[----:B------:R-:W-:Y:S02]  /*7e20*/  HADD2.F32 R7, -RZ, R7.H1_H1 ;  /* 0x30000007ff077230 */ /* 0x000fe40000004100 */
[----:B------:R-:W-:Y:S01]  /*7e30*/  FMUL.FTZ R5, R11, R4 ;  /* 0x000000040b057220 */ /* 0x000fe20000410000 */
[----:B------:R-:W-:Y:S01]  /*7e40*/  F2FP.F16.F32.PACK_AB R9, R31, R20 ;  /* 0x000000141f09723e */ /* 0x000fe200000000ff */
        /* <DEDUP_REMOVED lines=11> */
[----:B------:R-:W-:-:S05]  /*7f00*/  F2FP.F16.F32.PACK_AB R11, R32, R11 ;  /* 0x0000000b200b723e */ /* 0x000fca00000000ff */
[----:B------:R0:W-:Y:S02]  /*7f10*/  STS.128 [R36+0x20400], R8 ;  /* 0x0204000824007388 */ /* 0x0001e40000000c00 */
.L_x_4591:
[----:B------:R-:W-:Y:S05]  /*7f20*/  BSYNC B1 ;  /* 0x0000000000017941 */ /* 0x000fea0003800000 */
.L_x_4590:
[----:B------:R-:W-:Y:S05]  /*7f30*/  @P0 BRA `(.L_x_4582) ;  /* 0x0000000400400947 */ /* 0x000fea0003800000 */
[--C-:B------:R-:W-:Y:S01]  /*7f40*/  SHF.R.U32.HI R0, RZ, 0x3, R230.reuse ;  /* 0x00000003ff007819 */ /* 0x100fe200000116e6 */
[----:B0-----:R-:W0:Y:S01]  /*7f50*/  LDS.128 R4, [R229+0x20400] ;  /* 0x02040000e5047984 */ /* 0x001e220000000c00 */
[----:B------:R-:W-:Y:S02]  /*7f60*/  HADD2.F32 R26, -RZ, R38.H0_H0 ;  /* 0x20000026ff1a7230 */ /* 0x000fe40000004100 */
[----:B------:R-:W-:Y:S01]  /*7f70*/  LOP3.LUT R0, R0, R3, R230, 0x1e, !PT ;  /* 0x0000000300007212 */ /* 0x000fe200078e1ee6 */
[--C-:B------:R-:W-:Y:S02]  /*7f80*/  HADD2.F32 R28, -RZ, R39.reuse.H0_H0 ;  /* 0x20000027ff1c7230 */ /* 0x100fe40000004100 */
[----:B------:R-:W-:Y:S02]  /*7f90*/  HADD2.F32 R30, -RZ, R44.H0_H0 ;  /* 0x2000002cff1e7230 */ /* 0x000fe40000004100 */
[----:B------:R-:W-:Y:S02]  /*7fa0*/  IMAD.IADD R3, R231, 0x1, R0 ;  /* 0x00000001e7037824 */ /* 0x000fe400078e0200 */
[----:B------:R-:W-:-:S02]  /*7fb0*/  HADD2.F32 R37, -RZ, R39.H1_H1 ;  /* 0x30000027ff257230 */ /* 0x000fc40000004100 */
[----:B------:R-:W-:Y:S02]  /*7fc0*/  IMAD R3, R3, 0x2, R2 ;  /* 0x0000000203037824 */ /* 0x000fe400078e0202 */
[----:B------:R-:W-:Y:S02]  /*7fd0*/  HADD2.F32 R35, -RZ, R38.H1_H1 ;  /* 0x30000026ff237230 */ /* 0x000fe40000004100 */
[----:B------:R-:W-:Y:S01]  /*7fe0*/  HADD2.F32 R39, -RZ, R44.H1_H1 ;  /* 0x3000002cff277230 */ /* 0x000fe20000004100 */
[----:B------:R-:W1:Y:S01]  /*7ff0*/  LDS.128 R8, [R3+0x20400] ;  /* 0x0204000003087984 */ /* 0x000e620000000c00 */
[----:B------:R-:W-:Y:S02]  /*8000*/  HADD2.F32 R34, -RZ, R45.H0_H0 ;  /* 0x2000002dff227230 */ /* 0x000fe40000004100 */
[----:B------:R-:W-:Y:S02]  /*8010*/  HADD2.F32 R32, -RZ, R41.H0_H0 ;  /* 0x20000029ff207230 */ /* 0x000fe40000004100 */
[----:B0-----:R-:W-:-:S02]  /*8020*/  HADD2.F32 R0, -RZ, R4.H0_H0 ;  /* 0x20000004ff007230 */ /* 0x001fc40000004100 */
[----:B------:R-:W-:Y:S02]  /*8030*/  HADD2.F32 R4, -RZ, R4.H1_H1 ;  /* 0x30000004ff047230 */ /* 0x000fe40000004100 */
[--C-:B------:R-:W-:Y:S02]  /*8040*/  HADD2.F32 R13, -RZ, R5.reuse.H0_H0 ;  /* 0x20000005ff0d7230 */ /* 0x100fe40000004100 */
[----:B------:R-:W-:Y:S02]  /*8050*/  HADD2.F32 R5, -RZ, R5.H1_H1 ;  /* 0x30000005ff057230 */ /* 0x000fe40000004100 */
[--C-:B------:R-:W-:Y:S02]  /*8060*/  HADD2.F32 R14, -RZ, R6.reuse.H0_H0 ;  /* 0x20000006ff0e7230 */ /* 0x100fe40000004100 */
[----:B------:R-:W-:Y:S02]  /*8070*/  HADD2.F32 R6, -RZ, R6.H1_H1 ;  /* 0x30000006ff067230 */ /* 0x000fe40000004100 */
[----:B------:R-:W-:-:S02]  /*8080*/  HADD2.F32 R15, -RZ, R7.H0_H0 ;  /* 0x20000007ff0f7230 */ /* 0x000fc40000004100 */
[----:B------:R-:W-:Y:S02]  /*8090*/  HADD2.F32 R7, -RZ, R7.H1_H1 ;  /* 0x30000007ff077230 */ /* 0x000fe40000004100 */
[--C-:B-1----:R-:W-:Y:S02]  /*80a0*/  HADD2.F32 R20, -RZ, R8.reuse.H0_H0 ;  /* 0x20000008ff147230 */ /* 0x102fe40000004100 */
[----:B------:R-:W-:Y:S02]  /*80b0*/  HADD2.F32 R8, -RZ, R8.H1_H1 ;  /* 0x30000008ff087230 */ /* 0x000fe40000004100 */
[----:B------:R-:W-:Y:S02]  /*80c0*/  HADD2.F32 R21, -RZ, R9.H0_H0 ;  /* 0x20000009ff157230 */ /* 0x000fe40000004100 */
[-C--:B------:R-:W-:Y:S01]  /*80d0*/  FMUL.FTZ R27, R28, R20.reuse ;  /* 0x000000141c1b7220 */ /* 0x080fe20000410000 */
[----:B------:R-:W-:Y:S01]  /*80e0*/  FMUL.FTZ R29, R26, R20 ;  /* 0x000000141a1d7220 */ /* 0x000fe20000410000 */
[----:B------:R-:W-:-:S02]  /*80f0*/  HADD2.F32 R20, -RZ, R42.H0_H0 ;  /* 0x2000002aff147230 */ /* 0x000fc40000004100 */
[----:B------:R-:W-:Y:S01]  /*8100*/  FMUL.FTZ R31, R30, R8 ;  /* 0x000000081e1f7220 */ /* 0x000fe20000410000 */
[-C--:B------:R-:W-:Y:S01]  /*8110*/  FFMA.FTZ R27, R26, R0.reuse, -R27 ;  /* 0x000000001a1b7223 */ /* 0x080fe2000001081b */
[----:B------:R-:W-:Y:S01]  /*8120*/  FFMA.FTZ R29, R28, R0, R29 ;  /* 0x000000001c1d7223 */ /* 0x000fe2000001001d */
[----:B------:R-:W-:Y:S02]  /*8130*/  HADD2.F32 R9, -RZ, R9.H1_H1 ;  /* 0x30000009ff097230 */ /* 0x000fe40000004100 */
[C---:B------:R-:W-:Y:S01]  /*8140*/  FMUL.FTZ R33, R20.reuse, R8 ;  /* 0x0000000814217220 */ /* 0x040fe20000410000 */
[-C--:B------:R-:W-:Y:S01]  /*8150*/  FFMA.FTZ R0, R20, R4.reuse, -R31 ;  /* 0x0000000414007223 */ /* 0x080fe2000001081f */
[-C--:B------:R-:W-:Y:S01]  /*8160*/  FMUL.FTZ R20, R37, R21.reuse ;  /* 0x0000001525147220 */ /* 0x080fe20000410000 */
[----:B------:R-:W-:Y:S01]  /*8170*/  FMUL.FTZ R26, R35, R21 ;  /* 0x00000015231a7220 */ /* 0x000fe20000410000 */
[----:B------:R-:W-:Y:S02]  /*8180*/  HADD2.F32 R21, -RZ, R42.H1_H1 ;  /* 0x3000002aff157230 */ /* 0x000fe40000004100 */
[----:B------:R-:W-:Y:S01]  /*8190*/  FFMA.FTZ R8, R30, R4, R33 ;  /* 0x000000041e087223 */ /* 0x000fe20000010021 */
[----:B------:R-:W-:Y:S01]  /*81a0*/  FMUL.FTZ R4, R39, R9 ;  /* 0x0000000927047220 */ /* 0x000fe20000410000 */
[----:B------:R-:W-:-:S02]  /*81b0*/  HADD2.F32 R24, -RZ, R10.H0_H0 ;  /* 0x2000000aff187230 */ /* 0x000fc40000004100 */
[----:B------:R-:W-:Y:S01]  /*81c0*/  FFMA.FTZ R20, R35, R13, -R20 ;  /* 0x0000000d23147223 */ /* 0x000fe20000010814 */
[----:B------:R-:W-:Y:S02]  /*81d0*/  HADD2.F32 R10, -RZ, R10.H1_H1 ;  /* 0x3000000aff0a7230 */ /* 0x000fe40000004100 */
[C---:B------:R-:W-:Y:S01]  /*81e0*/  FMUL.FTZ R28, R21.reuse, R9 ;  /* 0x00000009151c7220 */ /* 0x040fe20000410000 */
[----:B------:R-:W-:Y:S01]  /*81f0*/  FFMA.FTZ R9, R21, R5, -R4 ;  /* 0x0000000515097223 */ /* 0x000fe20000010804 */
[----:B------:R-:W-:Y:S01]  /*8200*/  FFMA.FTZ R26, R37, R13, R26 ;  /* 0x0000000d251a7223 */ /* 0x000fe2000001001a */
        /* <DEDUP_REMOVED lines=8> */
[----:B------:R-:W-:Y:S01]  /*8290*/  FMUL.FTZ R31, R30, R24 ;  /* 0x000000181e1f7220 */ /* 0x000fe20000410000 */
[----:B------:R-:W-:Y:S01]  /*82a0*/  FFMA.FTZ R10, R4, R6, -R5 ;  /* 0x00000006040a7223 */ /* 0x000fe20000010805 */
[----:B------:R-:W-:Y:S02]  /*82b0*/  HADD2.F32 R37, -RZ, R41.H1_H1 ;  /* 0x30000029ff257230 */ /* 0x000fe40000004100 */
[-C--:B------:R-:W-:Y:S01]  /*82c0*/  FFMA.FTZ R21, R30, R14.reuse, -R21 ;  /* 0x0000000e1e157223 */ /* 0x080fe20000010815 */
[----:B------:R-:W-:Y:S02]  /*82d0*/  HADD2.F32 R39, -RZ, R45.H1_H1 ;  /* 0x3000002dff277230 */ /* 0x000fe40000004100 */
[----:B------:R-:W-:Y:S01]  /*82e0*/  FFMA.FTZ R31, R32, R14, R31 ;  /* 0x0000000e201f7223 */ /* 0x000fe2000001001f */
[----:B------:R-:W-:-:S02]  /*82f0*/  HADD2.F32 R5, -RZ, R40.H1_H1 ;  /* 0x30000028ff057230 */ /* 0x000fc40000004100 */
[----:B------:R-:W-:Y:S01]  /*8300*/  FFMA.FTZ R14, R34, R6, R33 ;  /* 0x00000006220e7223 */ /* 0x000fe20000010021 */
[----:B------:R-:W-:Y:S02]  /*8310*/  HADD2.F32 R35, -RZ, R43.H1_H1 ;  /* 0x3000002bff237230 */ /* 0x000fe40000004100 */
[----:B------:R-:W-:Y:S01]  /*8320*/  FMUL.FTZ R4, R37, R25 ;  /* 0x0000001925047220 */ /* 0x000fe20000410000 */
[----:B------:R-:W-:Y:S01]  /*8330*/  FMUL.FTZ R24, R39, R11 ;  /* 0x0000000b27187220 */ /* 0x000fe20000410000 */
[----:B------:R-:W-:Y:S01]  /*8340*/  FMUL.FTZ R6, R5, R25 ;  /* 0x0000001905067220 */ /* 0x000fe20000410000 */
[----:B------:R-:W-:Y:S01]  /*8350*/  F2FP.F16.F32.PACK_AB R8, R8, R29 ;  /* 0x0000001d0808723e */ /* 0x000fe200000000ff */
        /* <DEDUP_REMOVED lines=14> */
.L_x_4582:
[----:B------:R-:W-:Y:S05]  /*8440*/  BSYNC B0 ;  /* 0x0000000000007941 */ /* 0x000fea0003800000 */
.L_x_4571:
        /* <DEDUP_REMOVED lines=8> */
.L_x_4568:
[----:B------:R-:W-:-:S13]  /*84d0*/  ISETP.NE.AND P0, PT, R187, 0x3, PT ;  /* 0x00000003bb00780c */ /* 0x000fda0003f05270 */
[----:B------:R-:W-:Y:S05]  /*84e0*/  @!P0 BRA `(.L_x_4592) ;  /* 0x0000000000048947 */ /* 0x000fea0003800000 */
[----:B------:R-:W-:Y:S01]  /*84f0*/  BPT.TRAP 0x1 ;  /* 0x000000040000795c */ /* 0x000fe20000300000 */
.L_x_4592:
[----:B------:R-:W-:Y:S01]  /*8500*/  IMAD R20, R18, 0x8, R2 ;  /* 0x0000000812147824 */ /* 0x000fe200078e0202 */
[----:B0-----:R-:W-:-:S04]  /*8510*/  SHF.L.U32 R13, R23, 0x1f, RZ ;  /* 0x0000001f170d7819 */ /* 0x001fc800000006ff */
[----:B------:R0:W0:Y:S01]  /*8520*/  SYNCS.PHASECHK.TRANS64.TRYWAIT P1, [R20+URZ+0x38830], R13 ;  /* 0x0388300d140075a7 */ /* 0x000022000802017f */
[----:B------:R-:W-:Y:S05]  /*8530*/  @!P0 BRA `(.L_x_4593) ;  /* 0x0000000000048947 */ /* 0x000fea0003800000 */
[----:B------:R-:W-:Y:S01]  /*8540*/  BPT.TRAP 0x1 ;  /* 0x000000040000795c */ /* 0x000fe20000300000 */
.L_x_4593:
        /* <DEDUP_REMOVED lines=10> */
.L_x_4594:
        /* <DEDUP_REMOVED lines=13> */
[----:B------:R-:W-:Y:S01]  /*86c0*/  BSSY B0, `(.L_x_4596) ;  /* 0x0000024000007945 */ /* 0x000fe20003800000 */
        /* <DEDUP_REMOVED lines=14> */
[----:B------:R-:W-:Y:S02]  /*87b0*/  WARPGROUP.DEPBAR.LE gsb0, 0x0 ;  /* 0x00008000000079c5 */ /* 0x000fe40000010000 */
[----:B------:R-:W-:-:S07]  /*87c0*/  WARPGROUP.ARRIVE ;  /* 0x00000000000079c5 */ /* 0x000fce0000000000 */
        /* <DEDUP_REMOVED lines=10> */
[----:B------:R-:W-:Y:S02]  /*8870*/  R2UR UR6, R10 ;  /* 0x000000000a0672ca */ /* 0x000fe400000e0000 */
[----:B------:R-:W-:Y:S02]  /*8880*/  R2UR UR7, R11 ;  /* 0x000000000b0772ca */ /* 0x000fe400000e0000 */
[----:B------:R-:W-:Y:S01]  /*8890*/  SHF.L.U32 R11, R12, 0x1f, RZ ;  /* 0x0000001f0c0b7819 */ /* 0x000fe200000006ff */
[----:B------:R-:W-:-:S02]  /*88a0*/  WARPGROUP.DEPBAR.LE gsb0, 0x0 ;  /* 0x00008000000079c5 */ /* 0x000fc40000010000 */
[----:B------:R-:W-:-:S08]  /*88b0*/  WARPGROUP.ARRIVE ;  /* 0x00000000000079c5 */ /* 0x000fd00000000000 */
[----:B------:R-:W-:Y:S03]  /*88c0*/  HGMMA.64x64x16.F32 R24, gdesc[UR4], R24, gsb0 ;  /* 0x00e00000041879f0 */ /* 0x000fe60008000818 */
[----:B------:R-:W-:Y:S02]  /*88d0*/  WARPGROUP.DEPBAR.LE gsb0, 0x0 ;  /* 0x00008000000079c5 */ /* 0x000fe40000010000 */
[----:B------:R-:W1:Y:S02]  /*88e0*/  SYNCS.PHASECHK.TRANS64.TRYWAIT P1, [R2+URZ+0x38810], R11 ;  /* 0x0388100b020075a7 */ /* 0x000e64000802017f */
[----:B-1----:R-:W-:Y:S05]  /*88f0*/  @!P1 BRA `(.L_x_4597) ;  /* 0x0000013400dc9947 */ /* 0x002fea0003800000 */
.L_x_4837:
[----:B------:R-:W-:Y:S05]  /*8900*/  BSYNC B0 ;  /* 0x0000000000007941 */ /* 0x000fea0003800000 */
.L_x_4596:
[----:B------:R-:W-:Y:S05]  /*8910*/  @!P0 BRA `(.L_x_4598) ;  /* 0x0000000000048947 */ /* 0x000fea0003800000 */
[----:B------:R-:W-:Y:S01]  /*8920*/  BPT.TRAP 0x1 ;  /* 0x000000040000795c */ /* 0x000fe20000300000 */
.L_x_4598:
[----:B------:R2:W3:Y:S01]  /*8930*/  SYNCS.PHASECHK.TRANS64.TRYWAIT P1, [R20+URZ+0x38850], R13 ;  /* 0x0388500d140075a7 */ /* 0x0004e2000802017f */
[----:B------:R-:W-:Y:S05]  /*8940*/  @!P0 BRA `(.L_x_4599) ;  /* 0x0000000000048947 */ /* 0x000fea0003800000 */
[----:B------:R-:W-:Y:S01]  /*8950*/  BPT.TRAP 0x1 ;  /* 0x000000040000795c */ /* 0x000fe20000300000 */
.L_x_4599:
[C---:B------:R-:W-:Y:S01]  /*8960*/  VIADD R0, R2.reuse, 0x400 ;  /* 0x0000040002007836 */ /* 0x040fe20000000000 */
[----:B------:R-:W-:Y:S01]  /*8970*/  BSSY B0, `(.L_x_4600) ;  /* 0x000000a000007945 */ /* 0x000fe20003800000 */
[----:B------:R-:W-:-:S03]  /*8980*/  VIADD R10, R2, 0x26400 ;  /* 0x00026400020a7836 */ /* 0x000fc60000000000 */
[----:B------:R-:W-:Y:S02]  /*8990*/  SHF.R.U32.HI R0, RZ, 0x4, R0 ;  /* 0x00000004ff007819 */ /* 0x000fe40000011600 */
[----:B------:R-:W-:Y:S02]  /*89a0*/  SHF.R.U32.HI R10, RZ, 0x4, R10 ;  /* 0x00000004ff0a7819 */ /* 0x000fe4000001160a */
[----:B------:R-:W-:Y:S02]  /*89b0*/  LOP3.LUT R0, R0, 0x3fff, RZ, 0xc0, !PT ;  /* 0x00003fff00007812 */ /* 0x000fe400078ec0ff */
[----:B-1----:R-:W-:Y:S02]  /*89c0*/  LOP3.LUT R11, R10, 0x3fff, RZ, 0xc0, !PT ;  /* 0x00003fff0a0b7812 */ /* 0x002fe400078ec0ff */
[----:B------:R-:W-:Y:S01]  /*89d0*/  LOP3.LUT R10, R0, 0x10000, RZ, 0xfc, !PT ;  /* 0x00010000000a7812 */ /* 0x000fe200078efcff */
[----:B---3--:R-:W-:Y:S06]  /*89e0*/  @P1 BRA `(.L_x_4601) ;  /* 0x0000000000081947 */ /* 0x008fec0003800000 */
[----:B------:R-:W1:Y:S02]  /*89f0*/  SYNCS.PHASECHK.TRANS64.TRYWAIT P1, [R20+URZ+0x38850], R13 ;  /* 0x0388500d140075a7 */ /* 0x000e64000802017f */
[----:B-1----:R-:W-:Y:S05]  /*8a00*/  @!P1 BRA `(.L_x_4602) ;  /* 0x0000013400ac9947 */ /* 0x002fea0003800000 */
.L_x_4601:
[----:B------:R-:W-:Y:S05]  /*8a10*/  BSYNC B0 ;  /* 0x0000000000007941 */ /* 0x000fea0003800000 */
.L_x_4600:
[----:B------:R-:W-:Y:S01]  /*8a20*/  LOP3.LUT R0, R11, 0x10000, RZ, 0xfc, !PT ;  /* 0x000100000b007812 */ /* 0x000fe200078efcff */
[----:B------:R-:W-:Y:S01]  /*8a30*/  IMAD R12, R18, 0x1000, R10 ;  /* 0x00001000120c7824 */ /* 0x000fe200078e020a */
[----:B------:R-:W-:Y:S05]  /*8a40*/  WARPSYNC.ALL ;  /* 0x0000000000007948 */ /* 0x000fea0003800000 */
[----:B------:R-:W-:Y:S01]  /*8a50*/  IMAD.MOV.U32 R14, RZ, RZ, R0 ;  /* 0x000000ffff0e7224 */ /* 0x000fe200078e0000 */
[----:B------:R-:W-:Y:S01]  /*8a60*/  R2UR UR6, R12 ;  /* 0x000000000c0672ca */ /* 0x000fe200000e0000 */
[----:B------:R-:W-:Y:S01]  /*8a70*/  IMAD.MOV.U32 R15, RZ, RZ, 0x40000040 ;  /* 0x40000040ff0f7424 */ /* 0x000fe200078e00ff */
[----:B------:R-:W-:Y:S01]  /*8a80*/  WARPGROUP.ARRIVE ;  /* 0x00000000000079c5 */ /* 0x000fe20000000000 */
[----:B012---:R-:W-:Y:S01]  /*8a90*/  IMAD.MOV.U32 R13, RZ, RZ, 0x40000040 ;  /* 0x40000040ff0d7424 */ /* 0x007fe200078e00ff */
[----:B------:R-:W-:Y:S01]  /*8aa0*/  R2UR UR4, R14 ;  /* 0x000000000e0472ca */ /* 0x000fe200000e0000 */
[----:B------:R-:W-:Y:S01]  /*8ab0*/  VIADD R58, R0, 0x2 ;  /* 0x00000002003a7836 */ /* 0x000fe20000000000 */
[----:B------:R-:W-:Y:S01]  /*8ac0*/  R2UR UR5, R15 ;  /* 0x000000000f0572ca */ /* 0x000fe200000e0000 */
[C---:B------:R-:W-:Y:S01]  /*8ad0*/  VIADD R14, R12.reuse, 0x2 ;  /* 0x000000020c0e7836 */ /* 0x040fe20000000000 */
[----:B------:R-:W-:Y:S01]  /*8ae0*/  R2UR UR7, R13 ;  /* 0x000000000d0772ca */ /* 0x000fe200000e0000 */
[----:B------:R-:W-:Y:S01]  /*8af0*/  IMAD.MOV.U32 R59, RZ, RZ, 0x40000040 ;  /* 0x40000040ff3b7424 */ /* 0x000fe200078e00ff */
[----:B------:R-:W0:Y:S01]  /*8b00*/  S2R R21, SR_TID.X ;  /* 0x0000000000157919 */ /* 0x000e220000002100 */
[----:B------:R-:W-:Y:S01]  /*8b10*/  IMAD.MOV.U32 R15, RZ, RZ, 0x40000040 ;  /* 0x40000040ff0f7424 */ /* 0x000fe200078e00ff */
[----:B------:R-:W-:Y:S01]  /*8b20*/  BSSY B0, `(.L_x_4603) ;  /* 0x00005b3000007945 */ /* 0x000fe20003800000 */
[----:B------:R-:W-:Y:S01]  /*8b30*/  VIADD R62, R12, 0x800 ;  /* 0x000008000c3e7836 */ /* 0x000fe20000000000 */
[----:B------:R-:W1:Y:S01]  /*8b40*/  S2R R65, SR_TID.X ;  /* 0x0000000000417919 */ /* 0x000e620000002100 */
[----:B------:R-:W-:-:S02]  /*8b50*/  VIADD R60, R0, 0x800 ;  /* 0x00000800003c7836 */ /* 0x000fc40000000000 */
[----:B------:R-:W-:Y:S02]  /*8b60*/  IMAD.MOV.U32 R57, RZ, RZ, 0xa00 ;  /* 0x00000a00ff397424 */ /* 0x000fe400078e00ff */
[----:B------:R-:W-:Y:S02]  /*8b70*/  IMAD.MOV.U32 R61, RZ, RZ, 0x40000040 ;  /* 0x40000040ff3d7424 */ /* 0x000fe400078e00ff */
[----:B------:R-:W-:Y:S01]  /*8b80*/  HGMMA.64x64x16.F32 R24, gdesc[UR4], R24, gsb0 ;  /* 0x00e00000041879f0 */ /* 0x000fe20008000818 */
[----:B------:R-:W-:Y:S01]  /*8b90*/  R2UR UR4, R58 ;  /* 0x000000003a0472ca */ /* 0x000fe200000e0000 */
[----:B------:R-:W-:Y:S01]  /*8ba0*/  VIADD R58, R0, 0x4 ;  /* 0x00000004003a7836 */ /* 0x000fe20000000000 */
[----:B------:R-:W-:Y:S01]  /*8bb0*/  R2UR UR5, R59 ;  /* 0x000000003b0572ca */ /* 0x000fe200000e0000 */
[----:B------:R-:W-:Y:S01]  /*8bc0*/  IMAD.MOV.U32 R59, RZ, RZ, 0x40000040 ;  /* 0x40000040ff3b7424 */ /* 0x000fe200078e00ff */
[----:B------:R-:W-:Y:S01]  /*8bd0*/  R2UR UR6, R14 ;  /* 0x000000000e0672ca */ /* 0x000fe200000e0000 */
[----:B------:R-:W-:Y:S01]  /*8be0*/  VIADD R14, R12, 0x4 ;  /* 0x000000040c0e7836 */ /* 0x000fe20000000000 */
[----:B------:R-:W-:Y:S01]  /*8bf0*/  R2UR UR7, R15 ;  /* 0x000000000f0772ca */ /* 0x000fe200000e0000 */
[----:B------:R-:W-:-:S02]  /*8c00*/  IMAD.MOV.U32 R15, RZ, RZ, 0x40000040 ;  /* 0x40000040ff0f7424 */ /* 0x000fc400078e00ff */
[----:B------:R-:W-:Y:S01]  /*8c10*/  IMAD.MOV.U32 R63, RZ, RZ, 0x40000040 ;  /* 0x40000040ff3f7424 */ /* 0x000fe200078e00ff */
[----:B0-----:R-:W-:Y:S02]  /*8c20*/  SHF.R.U32.HI R21, RZ, 0x7, R21 ;  /* 0x00000007ff157819 */ /* 0x001fe40000011615 */
[----:B-1----:R-:W-:-:S03]  /*8c30*/  LOP3.LUT R65, R65, 0x7f, RZ, 0xc0, !PT ;  /* 0x0000007f41417812 */ /* 0x002fc600078ec0ff */
[----:B------:R0:W1:Y:S02]  /*8c40*/  SHFL.IDX PT, R11, R21, RZ, 0x1f ;  /* 0x00001fff150b7589 */ /* 0x00006400000e0000 */
[----:B0-----:R-:W-:Y:S01]  /*8c50*/  IMAD.MOV.U32 R21, RZ, RZ, 0x4 ;  /* 0x00000004ff157424 */ /* 0x001fe200078e00ff */
[----:B-1----:R-:W-:-:S04]  /*8c60*/  ISETP.GT.AND P1, PT, R11, 0x7f, PT ;  /* 0x0000007f0b00780c */ /* 0x002fc80003f24270 */
[----:B------:R-:W-:Y:S02]  /*8c70*/  SEL R11, RZ, 0x2, !P1 ;  /* 0x00000002ff0b7807 */ /* 0x000fe40004800000 */
[C---:B------:R-:W-:Y:S02]  /*8c80*/  SEL R13, R21.reuse, 0x2, P1 ;  /* 0x00000002150d7807 */ /* 0x040fe40000800000 */
[----:B------:R-:W-:Y:S02]  /*8c90*/  SEL R21, R21, 0x6, !P1 ;  /* 0x0000000615157807 */ /* 0x000fe40004800000 */
[----:B------:R-:W-:-:S04]  /*8ca0*/  SEL R57, R57, 0x980, P1 ;  /* 0x0000098039397807 */ /* 0x000fc80000800000 */
[----:B------:R-:W-:Y:S01]  /*8cb0*/  LOP3.LUT R57, R57, 0xa00, RZ, 0xc0, !PT ;  /* 0x00000a0039397812 */ /* 0x000fe200078ec0ff */
[----:B------:R-:W-:Y:S02]  /*8cc0*/  WARPGROUP.DEPBAR.LE gsb0, 0x0 ;  /* 0x00008000000079c5 */ /* 0x000fe40000010000 */
[----:B------:R-:W-:-:S06]  /*8cd0*/  WARPGROUP.ARRIVE ;  /* 0x00000000000079c5 */ /* 0x000fcc0000000000 */
        /* <DEDUP_REMOVED lines=8> */
[----:B------:R-:W-:Y:S01]  /*8d60*/  IMAD.MOV.U32 R15, RZ, RZ, 0x40000040 ;  /* 0x40000040ff0f7424 */ /* 0x000fe200078e00ff */
[----:B------:R-:W-:Y:S02]  /*8d70*/  WARPGROUP.DEPBAR.LE gsb0, 0x0 ;  /* 0x00008000000079c5 */ /* 0x000fe40000010000 */
[----:B------:R-:W-:-:S09]  /*8d80*/  WARPGROUP.ARRIVE ;  /* 0x00000000000079c5 */ /* 0x000fd20000000000 */
        /* <DEDUP_REMOVED lines=134> */
[----:B------:R-:W-:Y:S01]  /*95f0*/  IMAD.IADD R58, R11, 0x1, R62 ;  /* 0x000000010b3a7824 */ /* 0x000fe200078e023e */
[----:B------:R-:W-:Y:S01]  /*9600*/  R2UR UR5, R59 ;  /* 0x000000003b0572ca */ /* 0x000fe200000e0000 */
[----:B------:R-:W-:Y:S01]  /*9610*/  IMAD.MOV.U32 R59, RZ, RZ, 0x40000040 ;  /* 0x40000040ff3b7424 */ /* 0x000fe200078e00ff */
[----:B------:R-:W-:Y:S01]  /*9620*/  R2UR UR6, R14 ;  /* 0x000000000e0672ca */ /* 0x000fe200000e0000 */
[----:B------:R-:W-:Y:S01]  /*9630*/  IMAD.IADD R14, R11, 0x1, R60 ;  /* 0x000000010b0e7824 */ /* 0x000fe200078e023c */
[----:B------:R-:W-:Y:S01]  /*9640*/  R2UR UR7, R15 ;  /* 0x000000000f0772ca */ /* 0x000fe200000e0000 */
[----:B------:R-:W-:Y:S01]  /*9650*/  IMAD.MOV.U32 R15, RZ, RZ, 0x40000040 ;  /* 0x40000040ff0f7424 */ /* 0x000fe200078e00ff */
[----:B------:R-:W-:Y:S02]  /*9660*/  WARPGROUP.DEPBAR.LE gsb0, 0x0 ;  /* 0x00008000000079c5 */ /* 0x000fe40000010000 */
[----:B------:R-:W-:-:S09]  /*9670*/  WARPGROUP.ARRIVE ;  /* 0x00000000000079c5 */ /* 0x000fd20000000000 */
[----:B------:R-:W-:Y:S01]  /*9680*/  HGMMA.64x64x16.F32 R24, gdesc[UR4], R24, gsb0 ;  /* 0x00e00000041879f0 */ /* 0x000fe20008000818 */
[----:B------:R-:W-:Y:S01]  /*9690*/  R2UR UR6, R58 ;  /* 0x000000003a0672ca */ /* 0x000fe200000e0000 */
[--C-:B------:R-:W-:Y:S01]  /*96a0*/  IMAD.IADD R58, R62, 0x1, R13.reuse ;  /* 0x000000013e3a7824 */ /* 0x100fe200078e020d */
        /* <DEDUP_REMOVED lines=21> */
[----:B------:R-:W-:Y:S01]  /*9800*/  IMAD.MOV.U32 R14, RZ, RZ, 0x28 ;  /* 0x00000028ff0e7424 */ /* 0x000fe200078e00ff */
[----:B------:R-:W-:Y:S02]  /*9810*/  R2UR UR5, R15 ;  /* 0x000000000f0572ca */ /* 0x000fe400000e0000 */
[----:B------:R-:W-:Y:S02]  /*9820*/  R2UR UR6, R58 ;  /* 0x000000003a0672ca */ /* 0x000fe400000e0000 */
[----:B------:R-:W-:Y:S01]  /*9830*/  R2UR UR7, R59 ;  /* 0x000000003b0772ca */ /* 0x000fe200000e0000 */
[----:B------:R-:W-:Y:S01]  /*9840*/  IMAD.MOV.U32 R59, RZ, RZ, 0x40000040 ;  /* 0x40000040ff3b7424 */ /* 0x000fe200078e00ff */
[----:B------:R-:W-:-:S04]  /*9850*/  SEL R14, R14, 0x26, P1 ;  /* 0x000000260e0e7807 */ /* 0x000fc80000800000 */
[----:B------:R-:W-:-:S04]  /*9860*/  LOP3.LUT R15, R14, 0x6, RZ, 0xc0, !PT ;  /* 0x000000060e0f7812 */ /* 0x000fc800078ec0ff */
[CC--:B------:R-:W-:Y:S02]  /*9870*/  IADD3 R58, R15.reuse, R57.reuse, R0 ;  /* 0x000000390f3a7210 */ /* 0x0c0fe40007ffe000 */
[----:B------:R-:W-:Y:S01]  /*9880*/  IADD3 R14, R15, R57, R12 ;  /* 0x000000390f0e7210 */ /* 0x000fe20007ffe00c */
[----:B------:R-:W-:Y:S02]  /*9890*/  IMAD.MOV.U32 R15, RZ, RZ, 0x40000040 ;  /* 0x40000040ff0f7424 */ /* 0x000fe400078e00ff */
[----:B------:R-:W-:-:S05]  /*98a0*/  IMAD.MOV.U32 R57, RZ, RZ, 0xc00 ;  /* 0x00000c00ff397424 */ /* 0x000fca00078e00ff */
        /* <DEDUP_REMOVED lines=12> */
[C---:B------:R-:W-:Y:S02]  /*9970*/  IMAD.IADD R62, R11.reuse, 0x1, R58 ;  /* 0x000000010b3e7824 */ /* 0x040fe400078e023a */
[----:B------:R-:W-:-:S02]  /*9980*/  IMAD.IADD R60, R11, 0x1, R14 ;  /* 0x000000010b3c7824 */ /* 0x000fc400078e020e */
[----:B------:R-:W-:Y:S01]  /*9990*/  IMAD.MOV.U32 R15, RZ, RZ, 0x40000040 ;  /* 0x40000040ff0f7424 */ /* 0x000fe200078e00ff */
[----:B------:R-:W-:Y:S02]  /*99a0*/  WARPGROUP.DEPBAR.LE gsb0, 0x0 ;  /* 0x00008000000079c5 */ /* 0x000fe40000010000 */
[----:B------:R-:W-:-:S06]  /*99b0*/  WARPGROUP.ARRIVE ;  /* 0x00000000000079c5 */ /* 0x000fcc0000000000 */
        /* <DEDUP_REMOVED lines=8> */
[----:B------:R-:W-:Y:S02]  /*9a40*/  IMAD.MOV.U32 R63, RZ, RZ, 0x40000040 ;  /* 0x40000040ff3f7424 */ /* 0x000fe400078e00ff */
[----:B------:R-:W-:-:S02]  /*9a50*/  IMAD.IADD R14, R21, 0x1, R14 ;  /* 0x00000001150e7824 */ /* 0x000fc400078e020e */
[----:B------:R-:W-:Y:S01]  /*9a60*/  IMAD.IADD R58, R21, 0x1, R58 ;  /* 0x00000001153a7824 */ /* 0x000fe200078e023a */
[----:B------:R-:W-:Y:S02]  /*9a70*/  WARPGROUP.DEPBAR.LE gsb0, 0x0 ;  /* 0x00008000000079c5 */ /* 0x000fe40000010000 */
[----:B------:R-:W-:-:S06]  /*9a80*/  WARPGROUP.ARRIVE ;  /* 0x00000000000079c5 */ /* 0x000fcc0000000000 */
[----:B------:R-:W-:Y:S01]  /*9a90*/  HGMMA.64x64x16.F32 R24, gdesc[UR4], R24, gsb0 ;  /* 0x00e00000041879f0 */ /* 0x000fe20008000818 */
[----:B------:R-:W-:Y:S02]  /*9aa0*/  R2UR UR4, R60 ;  /* 0x000000003c0472ca */ /* 0x000fe400000e0000 */
[----:B------:R-:W-:Y:S01]  /*9ab0*/  R2UR UR5, R61 ;  /* 0x000000003d0572ca */ /* 0x000fe200000e0000 */
[----:B------:R-:W-:Y:S01]  /*9ac0*/  IMAD.MOV.U32 R61, RZ, RZ, 0x40000040 ;  /* 0x40000040ff3d7424 */ /* 0x000fe200078e00ff */
[----:B------:R-:W-:Y:S02]  /*9ad0*/  R2UR UR6, R62 ;  /* 0x000000003e0672ca */ /* 0x000fe400000e0000 */
        /* <DEDUP_REMOVED lines=48> */
[----:B------:R-:W-:Y:S01]  /*9de0*/  R2UR UR4, R60 ;  /* 0x000000003c0472ca */ /* 0x000fe200000e0000 */
[----:B------:R-:W-:Y:S01]  /*9df0*/  VIADD R60, R12, 0xe00 ;  /* 0x00000e000c3c7836 */ /* 0x000fe20000000000 */
[----:B------:R-:W-:Y:S02]  /*9e00*/  R2UR UR5, R61 ;  /* 0x000000003d0572ca */ /* 0x000fe400000e0000 */
        /* <DEDUP_REMOVED lines=17> */
[----:B------:R-:W-:Y:S01]  /*9f20*/  IMAD.MOV.U32 R15, RZ, RZ, 0x40000040 ;  /* 0x40000040ff0f7424 */ /* 0x000fe200078e00ff */
        /* <DEDUP_REMOVED lines=8> */
[----:B------:R-:W-:Y:S01]  /*9fb0*/  IMAD.IADD R14, R11, 0x1, R58 ;  /* 0x000000010b0e7824 */ /* 0x000fe200078e023a */
[----:B------:R-:W-:Y:S01]  /*9fc0*/  R2UR UR7, R15 ;  /* 0x000000000f0772ca */ /* 0x000fe200000e0000 */
        /* <DEDUP_REMOVED lines=17> */
[----:B------:R-:W-:-:S04]  /*a0e0*/  LOP3.LUT R13, R13, 0x1e00, RZ, 0xc0, !PT ;  /* 0x00001e000d0d7812 */ /* 0x000fc800078ec0ff */
[----:B------:R-:W-:Y:S01]  /*a0f0*/  IADD3 R12, R11, R13, R12 ;  /* 0x0000000d0b0c7210 */ /* 0x000fe20007ffe00c */
[----:B------:R-:W-:Y:S02]  /*a100*/  WARPGROUP.DEPBAR.LE gsb0, 0x0 ;  /* 0x00008000000079c5 */ /* 0x000fe40000010000 */
[----:B------:R-:W-:-:S06]  /*a110*/  WARPGROUP.ARRIVE ;  /* 0x00000000000079c5 */ /* 0x000fcc0000000000 */
[----:B------:R-:W-:Y:S01]  /*a120*/  HGMMA.64x64x16.F32 R24, gdesc[UR4], R24, gsb0 ;  /* 0x00e00000041879f0 */ /* 0x000fe20008000818 */
[----:B------:R-:W-:Y:S02]  /*a130*/  R2UR UR4, R62 ;  /* 0x000000003e0472ca */ /* 0x000fe400000e0000 */
[----:B------:R-:W-:Y:S02]  /*a140*/  R2UR UR5, R63 ;  /* 0x000000003f0572ca */ /* 0x000fe400000e0000 */
[----:B------:R-:W-:Y:S01]  /*a150*/  R2UR UR6, R14 ;  /* 0x000000000e0672ca */ /* 0x000fe200000e0000 */
[----:B------:R-:W-:Y:S01]  /*a160*/  IMAD.IADD R14, R21, 0x1, R58 ;  /* 0x00000001150e7824 */ /* 0x000fe200078e023a */
[----:B------:R-:W-:Y:S01]  /*a170*/  R2UR UR7, R15 ;  /* 0x000000000f0772ca */ /* 0x000fe200000e0000 */
[----:B------:R-:W-:Y:S02]  /*a180*/  IMAD.IADD R58, R21, 0x1, R60 ;  /* 0x00000001153a7824 */ /* 0x000fe400078e023c */
[----:B------:R-:W-:Y:S01]  /*a190*/  IMAD.MOV.U32 R15, RZ, RZ, 0x40000040 ;  /* 0x40000040ff0f7424 */ /* 0x000fe200078e00ff */
[----:B------:R-:W-:-:S02]  /*a1a0*/  WARPGROUP.DEPBAR.LE gsb0, 0x0 ;  /* 0x00008000000079c5 */ /* 0x000fc40000010000 */
[----:B------:R-:W-:-:S07]  /*a1b0*/  WARPGROUP.ARRIVE ;  /* 0x00000000000079c5 */ /* 0x000fce0000000000 */
[----:B------:R-:W-:Y:S01]  /*a1c0*/  HGMMA.64x64x16.F32 R24, gdesc[UR4], R24, gsb0 ;  /* 0x00e00000041879f0 */ /* 0x000fe20008000818 */
[----:B------:R-:W-:Y:S02]  /*a1d0*/  R2UR UR4, R14 ;  /* 0x000000000e0472ca */ /* 0x000fe400000e0000 */
[----:B------:R-:W-:Y:S01]  /*a1e0*/  R2UR UR5, R15 ;  /* 0x000000000f0572ca */ /* 0x000fe200000e0000 */
[----:B------:R-:W-:Y:S01]  /*a1f0*/  IMAD.MOV.U32 R15, RZ, RZ, 0x40000040 ;  /* 0x40000040ff0f7424 */ /* 0x000fe200078e00ff */
[----:B------:R-:W-:Y:S02]  /*a200*/  R2UR UR6, R58 ;  /* 0x000000003a0672ca */ /* 0x000fe400000e0000 */
[----:B------:R-:W-:Y:S02]  /*a210*/  R2UR UR7, R59 ;  /* 0x000000003b0772ca */ /* 0x000fe400000e0000 */
[----:B------:R-:W-:Y:S01]  /*a220*/  IADD3 R14, R11, R13, R0 ;  /* 0x0000000d0b0e7210 */ /* 0x000fe20007ffe000 */
[----:B------:R-:W-:Y:S01]  /*a230*/  IMAD.MOV.U32 R13, RZ, RZ, 0x40000040 ;  /* 0x40000040ff0d7424 */ /* 0x000fe200078e00ff */
[----:B------:R-:W-:-:S02]  /*a240*/  WARPGROUP.DEPBAR.LE gsb0, 0x0 ;  /* 0x00008000000079c5 */ /* 0x000fc40000010000 */
[----:B------:R-:W-:-:S07]  /*a250*/  WARPGROUP.ARRIVE ;  /* 0x00000000000079c5 */ /* 0x000fce0000000000 */
        /* <DEDUP_REMOVED lines=70> */
[----:B------:R-:W-:Y:S02]  /*a6c0*/  FMNMX.FTZ R11, R26, R27, !PT ;  /* 0x0000001b1a0b7209 */ /* 0x000fe40007810000 */
[----:B------:R-:W-:Y:S01]  /*a6d0*/  FSEL R48, R47, -INF , P6 ;  /* 0xff8000002f307808 */ /* 0x000fe20003000000 */
[----:B------:R-:W0:Y:S01]  /*a6e0*/  SHFL.BFLY PT, R12, R15, 0x2, 0x1f ;  /* 0x0c401f000f0c7f89 */ /* 0x000e2200000e0000 */
[----:B------:R-:W-:Y:S02]  /*a6f0*/  FMNMX.FTZ R11, R30, R11, !PT ;  /* 0x0000000b1e0b7209 */ /* 0x000fe40007810000 */
[----:B------:R-:W-:Y:S02]  /*a700*/  FSEL R50, R50, -INF , P5 ;  /* 0xff80000032327808 */ /* 0x000fe40002800000 */
[----:B------:R-:W-:Y:S02]  /*a710*/  FMNMX.FTZ R11, R14, R11, !PT ;  /* 0x0000000b0e0b7209 */ /* 0x000fe40007810000 */
[----:B------:R-:W-:-:S02]  /*a720*/  FSEL R54, R54, -INF , P3 ;  /* 0xff80000036367808 */ /* 0x000fc40001800000 */
[----:B------:R-:W-:Y:S02]  /*a730*/  FMNMX.FTZ R11, R34, R11, !PT ;  /* 0x0000000b220b7209 */ /* 0x000fe40007810000 */
[----:B------:R-:W-:Y:S02]  /*a740*/  FSEL R78, R55, -INF , P2 ;  /* 0xff800000374e7808 */ /* 0x000fe40001000000 */
[----:B------:R-:W-:Y:S02]  /*a750*/  FMNMX.FTZ R11, R36, R11, !PT ;  /* 0x0000000b240b7209 */ /* 0x000fe40007810000 */
[----:B------:R-:W-:Y:S02]  /*a760*/  ISETP.GE.AND P2, PT, R168, 0x41, PT ;  /* 0x00000041a800780c */ /* 0x000fe40003f46270 */
[----:B------:R-:W-:Y:S01]  /*a770*/  FMNMX.FTZ R13, R38, R11, !PT ;  /* 0x0000000b260d7209 */ /* 0x000fe20007810000 */
[----:B------:R-:W-:-:S03]  /*a780*/  IMAD.U32 R11, RZ, RZ, UR4 ;  /* 0x00000004ff0b7e24 */ /* 0x000fc6000f8e00ff */
[----:B------:R-:W-:Y:S02]  /*a790*/  FMNMX.FTZ R13, R40, R13, !PT ;  /* 0x0000000d280d7209 */ /* 0x000fe40007810000 */
[----:B0-----:R-:W-:Y:S02]  /*a7a0*/  FMNMX.FTZ R21, R15, R12, !PT ;  /* 0x0000000c0f157209 */ /* 0x001fe40007810000 */
[----:B------:R-:W-:-:S03]  /*a7b0*/  FMNMX.FTZ R13, R42, R13, !PT ;  /* 0x0000000d2a0d7209 */ /* 0x000fc60007810000 */
[----:B------:R-:W0:Y:S01]  /*a7c0*/  SHFL.BFLY PT, R12, R21, 0x1, 0x1f ;  /* 0x0c201f00150c7f89 */ /* 0x000e2200000e0000 */
[----:B------:R-:W-:-:S04]  /*a7d0*/  FMNMX.FTZ R13, R44, R13, !PT ;  /* 0x0000000d2c0d7209 */ /* 0x000fc80007810000 */
[----:B------:R-:W-:-:S04]  /*a7e0*/  FMNMX.FTZ R13, R46, R13, !PT ;  /* 0x0000000d2e0d7209 */ /* 0x000fc80007810000 */
[----:B------:R-:W-:-:S04]  /*a7f0*/  FMNMX.FTZ R13, R48, R13, !PT ;  /* 0x0000000d300d7209 */ /* 0x000fc80007810000 */
[----:B------:R-:W-:Y:S02]  /*a800*/  FMNMX.FTZ R13, R50, R13, !PT ;  /* 0x0000000d320d7209 */ /* 0x000fe40007810000 */
[----:B0-----:R-:W-:-:S04]  /*a810*/  FMNMX.FTZ R12, R21, R12, !PT ;  /* 0x0000000c150c7209 */ /* 0x001fc80007810000 */
        /* <DEDUP_REMOVED lines=24> */
[----:B------:R-:W-:Y:S01]  /*a9a0*/  FFMA.FTZ R199, R80, R11, -R15 ;  /* 0x0000000b50c77223 */ /* 0x000fe2000001080f */
[----:B------:R1:W-:Y:S08]  /*a9b0*/  MUFU.EX2 R29, R25 ;  /* 0x00000019001d7308 */ /* 0x0003f00000000800 */
[----:B------:R-:W-:Y:S01]  /*a9c0*/  MUFU.EX2 R31, R31 ;  /* 0x0000001f001f7308 */ /* 0x000fe20000000800 */
[----:B-1----:R-:W-:-:S05]  /*a9d0*/  IMAD.MOV.U32 R25, RZ, RZ, 0x40000040 ;  /* 0x40000040ff197424 */ /* 0x002fca00078e00ff */
[----:B------:R-:W-:Y:S02]  /*a9e0*/  R2UR UR11, R25 ;  /* 0x00000000190b72ca */ /* 0x000fe400000e0000 */
[----:B------:R-:W1:Y:S01]  /*a9f0*/  MUFU.EX2 R58, R58 ;  /* 0x0000003a003a7308 */ /* 0x000e620000000800 */
[----:B0-----:R-:W-:-:S07]  /*aa00*/  FMNMX.FTZ R28, R13, R28, !PT ;  /* 0x0000001c0d1c7209 */ /* 0x001fce0007810000 */
[----:B------:R-:W-:Y:S01]  /*aa10*/  MUFU.EX2 R32, R32 ;  /* 0x0000002000207308 */ /* 0x000fe20000000800 */
[----:B------:R-:W0:Y:S07]  /*aa20*/  SHFL.BFLY PT, R21, R28, 0x1, 0x1f ;  /* 0x0c201f001c157f89 */ /* 0x000e2e00000e0000 */
[----:B------:R-:W2:Y:S01]  /*aa30*/  MUFU.EX2 R33, R60 ;  /* 0x0000003c00217308 */ /* 0x000ea20000000800 */
[----:B-1----:R-:W-:-:S07]  /*aa40*/  F2FP.F16.F32.PACK_AB R154, R58, R31 ;  /* 0x0000001f3a9a723e */ /* 0x002fce00000000ff */
[----:B------:R-:W-:Y:S08]  /*aa50*/  MUFU.EX2 R62, R62 ;  /* 0x0000003e003e7308 */ /* 0x000ff00000000800 */
[----:B------:R-:W1:Y:S01]  /*aa60*/  MUFU.EX2 R35, R64 ;  /* 0x0000004000237308 */ /* 0x000e620000000800 */
[----:B0-----:R-:W-:Y:S01]  /*aa70*/  FMNMX.FTZ R21, R28, R21, !PT ;  /* 0x000000151c157209 */ /* 0x001fe20007810000 */
[----:B------:R-:W-:Y:S01]  /*aa80*/  FADD.FTZ R28, R152, R29 ;  /* 0x0000001d981c7221 */ /* 0x000fe20000010000 */
[----:B------:R-:W-:-:S02]  /*aa90*/  F2FP.F16.F32.PACK_AB R152, R29, R152 ;  /* 0x000000981d98723e */ /* 0x000fc400000000ff */
[C---:B------:R-:W-:Y:S01]  /*aaa0*/  FSETP.NEU.FTZ.AND P1, PT, R21.reuse, -INF , PT ;  /* 0xff8000001500780b */ /* 0x040fe20003f3d000 */
[----:B------:R-:W-:Y:S01]  /*aab0*/  FMUL.FTZ R13, R21, R11 ;  /* 0x0000000b150d7220 */ /* 0x000fe20000410000 */
[----:B------:R-:W-:Y:S01]  /*aac0*/  FADD.FTZ R37, R31, R28 ;  /* 0x0000001c1f257221 */ /* 0x000fe20000010000 */
[----:B------:R-:W-:Y:S01]  /*aad0*/  MUFU.EX2 R169, R169 ;  /* 0x000000a900a97308 */ /* 0x000fe20000000800 */
[----:B--2---:R-:W-:Y:S02]  /*aae0*/  F2FP.F16.F32.PACK_AB R156, R33, R32 ;  /* 0x00000020219c723e */ /* 0x004fe400000000ff */
[----:B------:R-:W-:Y:S01]  /*aaf0*/  FSEL R15, R13, RZ, P1 ;  /* 0x000000ff0d0f7208 */ /* 0x000fe20000800000 */
[----:B------:R-:W-:Y:S01]  /*ab00*/  FADD.FTZ R37, R58, R37 ;  /* 0x000000253a257221 */ /* 0x000fe20000010000 */
[----:B------:R-:W-:-:S03]  /*ab10*/  ISETP.NE.AND P1, PT, R65, RZ, PT ;  /* 0x000000ff4100720c */ /* 0x000fc60003f25270 */
        /* <DEDUP_REMOVED lines=9> */
[----:B------:R-:W-:Y:S01]  /*abb0*/  FFMA.FTZ R177, R42, R11, -R15 ;  /* 0x0000000b2ab17223 */ /* 0x000fe2000001080f */
[----:B------:R-:W-:-:S02]  /*abc0*/  @!P1 VIADD R13, R20, 0x38840 ;  /* 0x00038840140d9836 */ /* 0x000fc40000000000 */
[-CC-:B------:R-:W-:Y:S01]  /*abd0*/  FFMA.FTZ R178, R44, R11.reuse, -R15.reuse ;  /* 0x0000000b2cb27223 */ /* 0x180fe2000001080f */
[-CC-:B------:R-:W-:Y:S01]  /*abe0*/  FFMA.FTZ R179, R46, R11.reuse, -R15.reuse ;  /* 0x0000000b2eb37223 */ /* 0x180fe2000001080f */
[-CC-:B------:R-:W-:Y:S01]  /*abf0*/  FFMA.FTZ R181, R48, R11.reuse, -R15.reuse ;  /* 0x0000000b30b57223 */ /* 0x180fe2000001080f */
[----:B------:R-:W0:Y:S01]  /*ac00*/  MUFU.EX2 R27, R27 ;  /* 0x0000001b001b7308 */ /* 0x000e220000000800 */
[-CC-:B------:R-:W-:Y:S01]  /*ac10*/  FFMA.FTZ R182, R50, R11.reuse, -R15.reuse ;  /* 0x0000000b32b67223 */ /* 0x180fe2000001080f */
[-CC-:B------:R-:W-:Y:S01]  /*ac20*/  FFMA.FTZ R183, R24, R11.reuse, -R15.reuse ;  /* 0x0000000b18b77223 */ /* 0x180fe2000001080f */
[-CC-:B------:R-:W-:Y:S01]  /*ac30*/  FFMA.FTZ R197, R54, R11.reuse, -R15.reuse ;  /* 0x0000000b36c57223 */ /* 0x180fe2000001080f */
[----:B------:R-:W-:Y:S01]  /*ac40*/  FFMA.FTZ R201, R78, R11, -R15 ;  /* 0x0000000b4ec97223 */ /* 0x000fe2000001080f */
[----:B------:R-:W-:Y:S02]  /*ac50*/  IMAD.MOV.U32 R15, RZ, RZ, 0x40000040 ;  /* 0x40000040ff0f7424 */ /* 0x000fe400078e00ff */
[----:B------:R-:W-:Y:S01]  /*ac60*/  FADD.FTZ R28, R32, R37 ;  /* 0x00000025201c7221 */ /* 0x000fe20000010000 */
[----:B-1----:R-:W-:Y:S01]  /*ac70*/  F2FP.F16.F32.PACK_AB R158, R35, R62 ;  /* 0x0000003e239e723e */ /* 0x002fe200000000ff */
[----:B------:R-:W1:Y:S01]  /*ac80*/  MUFU.EX2 R30, R30 ;  /* 0x0000001e001e7308 */ /* 0x000e620000000800 */
[----:B------:R-:W-:Y:S01]  /*ac90*/  @!P1 VIADD R20, R20, 0x38860 ;  /* 0x0003886014149836 */ /* 0x000fe20000000000 */
[----:B------:R-:W-:Y:S01]  /*aca0*/  R2UR UR7, R15 ;  /* 0x000000000f0772ca */ /* 0x000fe200000e0000 */
[----:B------:R-:W-:-:S03]  /*acb0*/  FADD.FTZ R25, R33, R28 ;  /* 0x0000001c21197221 */ /* 0x000fc60000010000 */
[----:B------:R-:W-:Y:S01]  /*acc0*/  @!P1 PRMT R20, RZ, 0x654, R20 ;  /* 0x00000654ff149816 */ /* 0x000fe20000000014 */
[----:B------:R-:W-:Y:S01]  /*acd0*/  FADD.FTZ R198, R62, R25 ;  /* 0x000000193ec67221 */ /* 0x000fe20000010000 */
[----:B------:R2:W3:Y:S01]  /*ace0*/  MUFU.EX2 R155, R14 ;  /* 0x0000000e009b7308 */ /* 0x0004e20000000800 */
[----:B0-----:R-:W-:Y:S01]  /*acf0*/  FADD.FTZ R15, R26, R27 ;  /* 0x0000001b1a0f7221 */ /* 0x001fe20000010000 */
[----:B------:R-:W-:Y:S01]  /*ad00*/  F2FP.F16.F32.PACK_AB R153, R27, R26 ;  /* 0x0000001a1b99723e */ /* 0x000fe200000000ff */
[----:B------:R-:W-:-:S05]  /*ad10*/  FADD.FTZ R198, R35, R198 ;  /* 0x000000c623c67221 */ /* 0x000fca0000010000 */
[----:B------:R-:W0:Y:S01]  /*ad20*/  MUFU.EX2 R34, R34 ;  /* 0x0000002200227308 */ /* 0x000e220000000800 */
[----:B--2---:R-:W-:Y:S02]  /*ad30*/  @!P1 PRMT R14, RZ, 0x654, R13 ;  /* 0x00000654ff0e9816 */ /* 0x004fe4000000000d */
[----:B------:R-:W-:Y:S02]  /*ad40*/  LOP3.LUT R13, R56, 0x2000000, RZ, 0xfc, !PT ;  /* 0x02000000380d7812 */ /* 0x000fe400078efcff */
[----:B------:R2:W-:Y:S03]  /*ad50*/  @!P1 SYNCS.ARRIVE.TRANS64.RED.A1T0 RZ, [R14+URZ], RZ ;  /* 0x000000ff0eff99a7 */ /* 0x0005e6000810043f */
[----:B------:R-:W4:Y:S01]  /*ad60*/  MUFU.EX2 R157, R36 ;  /* 0x00000024009d7308 */ /* 0x000f220000000800 */
[----:B--2---:R-:W-:-:S07]  /*ad70*/  IMAD R14, R18, 0x1000, R13 ;  /* 0x00001000120e7824 */ /* 0x004fce00078e020d */
[----:B------:R-:W2:Y:S01]  /*ad80*/  MUFU.EX2 R159, R38 ;  /* 0x00000026009f7308 */ /* 0x000ea20000000800 */
[C---:B------:R-:W-:Y:S01]  /*ad90*/  VIADD R24, R14.reuse, 0x80 ;  /* 0x000000800e187836 */ /* 0x040fe20000000000 */
[----:B------:R-:W-:-:S04]  /*ada0*/  R2UR UR6, R14 ;  /* 0x000000000e0672ca */ /* 0x000fc800000e0000 */
[----:B------:R-:W-:Y:S01]  /*adb0*/  R2UR UR10, R24 ;  /* 0x00000000180a72ca */ /* 0x000fe200000e0000 */
[----:B-1----:R-:W-:Y:S01]  /*adc0*/  FADD.FTZ R24, R30, R15 ;  /* 0x0000000f1e187221 */ /* 0x002fe20000010000 */
[----:B------:R-:W1:Y:S03]  /*add0*/  MUFU.EX2 R176, R176 ;  /* 0x000000b000b07308 */ /* 0x000e660000000800 */
[C---:B---3--:R-:W-:Y:S01]  /*ade0*/  FADD.FTZ R15, R155.reuse, R24 ;  /* 0x000000189b0f7221 */ /* 0x048fe20000010000 */
[----:B------:R-:W-:Y:S01]  /*adf0*/  F2FP.F16.F32.PACK_AB R155, R155, R30 ;  /* 0x0000001e9b9b723e */ /* 0x000fe200000000ff */
[----:B------:R-:W-:Y:S02]  /*ae00*/  BAR.SYNC.DEFER_BLOCKING 0xf, 0x100 ;  /* 0x03c4000000007b1d */ /* 0x000fe40000010000 */
[----:B0-----:R-:W-:Y:S01]  /*ae10*/  FADD.FTZ R24, R34, R15 ;  /* 0x0000000f22187221 */ /* 0x001fe20000010000 */
[----:B------:R-:W-:-:S03]  /*ae20*/  IMAD.MOV.U32 R15, RZ, RZ, 0x40000040 ;  /* 0x40000040ff0f7424 */ /* 0x000fc600078e00ff */
[----:B------:R-:W0:Y:S01]  /*ae30*/  MUFU.EX2 R170, R170 ;  /* 0x000000aa00aa7308 */ /* 0x000e220000000800 */
[C---:B----4-:R-:W-:Y:S01]  /*ae40*/  FADD.FTZ R24, R157.reuse, R24 ;  /* 0x000000189d187221 */ /* 0x050fe20000010000 */
[----:B------:R-:W-:-:S03]  /*ae50*/  F2FP.F16.F32.PACK_AB R157, R157, R34 ;  /* 0x000000229d9d723e */ /* 0x000fc600000000ff */
[----:B--2---:R-:W-:Y:S01]  /*ae60*/  FADD.FTZ R200, R159, R24 ;  /* 0x000000189fc87221 */ /* 0x004fe20000010000 */
[C---:B-1----:R-:W-:Y:S02]  /*ae70*/  F2FP.F16.F32.PACK_AB R159, R176.reuse, R159 ;  /* 0x0000009fb09f723e */ /* 0x042fe400000000ff */
[----:B------:R-:W-:Y:S01]  /*ae80*/  MUFU.EX2 R171, R171 ;  /* 0x000000ab00ab7308 */ /* 0x000fe20000000800 */
[----:B------:R-:W-:-:S07]  /*ae90*/  FADD.FTZ R200, R176, R200 ;  /* 0x000000c8b0c87221 */ /* 0x000fce0000010000 */
[----:B------:R-:W1:Y:S01]  /*aea0*/  MUFU.EX2 R172, R172 ;  /* 0x000000ac00ac7308 */ /* 0x000e620000000800 */
[----:B0-----:R-:W-:Y:S01]  /*aeb0*/  F2FP.F16.F32.PACK_AB R160, R170, R169 ;  /* 0x000000a9aaa0723e */ /* 0x001fe200000000ff */
[----:B------:R0:W-:Y:S01]  /*aec0*/  STSM.16.M88.4 [R195+0x36400], R152 ;  /* 0x03640098c3007844 */ /* 0x0001e20000000200 */
[----:B------:R-:W-:-:S03]  /*aed0*/  FADD.FTZ R169, R169, R198 ;  /* 0x000000c6a9a97221 */ /* 0x000fc60000010000 */
[----:B------:R2:W-:Y:S01]  /*aee0*/  STSM.16.M88.4 [R209], R156 ;  /* 0x0000009cd1007844 */ /* 0x0005e20000000200 */
[----:B------:R-:W-:Y:S01]  /*aef0*/  FADD.FTZ R170, R170, R169 ;  /* 0x000000a9aaaa7221 */ /* 0x000fe20000010000 */
[----:B------:R-:W-:Y:S08]  /*af00*/  MUFU.EX2 R177, R177 ;  /* 0x000000b100b17308 */ /* 0x000ff00000000800 */
[----:B------:R-:W3:Y:S01]  /*af10*/  MUFU.EX2 R178, R178 ;  /* 0x000000b200b27308 */ /* 0x000ee20000000800 */
[----:B-1----:R-:W-:Y:S01]  /*af20*/  F2FP.F16.F32.PACK_AB R162, R172, R171 ;  /* 0x000000abaca2723e */ /* 0x002fe200000000ff */
[----:B------:R-:W-:-:S04]  /*af30*/  FADD.FTZ R171, R171, R170 ;  /* 0x000000aaabab7221 */ /* 0x000fc80000010000 */
[----:B------:R-:W-:Y:S02]  /*af40*/  FADD.FTZ R172, R172, R171 ;  /* 0x000000abacac7221 */ /* 0x000fe40000010000 */
[----:B------:R-:W1:Y:S08]  /*af50*/  MUFU.EX2 R179, R179 ;  /* 0x000000b300b37308 */ /* 0x000e700000000800 */
[----:B------:R-:W4:Y:S01]  /*af60*/  MUFU.EX2 R181, R181 ;  /* 0x000000b500b57308 */ /* 0x000f220000000800 */
[----:B---3--:R-:W-:Y:S01]  /*af70*/  F2FP.F16.F32.PACK_AB R161, R178, R177 ;  /* 0x000000b1b2a1723e */ /* 0x008fe200000000ff */
[----:B------:R-:W-:-:S04]  /*af80*/  FADD.FTZ R177, R177, R200 ;  /* 0x000000c8b1b17221 */ /* 0x000fc80000010000 */
[----:B------:R-:W-:Y:S02]  /*af90*/  FADD.FTZ R178, R178, R177 ;  /* 0x000000b1b2b27221 */ /* 0x000fe40000010000 */
[----:B------:R-:W-:Y:S02]  /*afa0*/  MUFU.EX2 R173, R173 ;  /* 0x000000ad00ad7308 */ /* 0x000fe40000000800 */
[----:B-1----:R-:W-:-:S06]  /*afb0*/  FADD.FTZ R178, R179, R178 ;  /* 0x000000b2b3b27221 */ /* 0x002fcc0000010000 */
[----:B------:R-:W1:Y:S01]  /*afc0*/  MUFU.EX2 R174, R174 ;  /* 0x000000ae00ae7308 */ /* 0x000e620000000800 */
[C---:B----4-:R-:W-:Y:S01]  /*afd0*/  F2FP.F16.F32.PACK_AB R163, R181.reuse, R179 ;  /* 0x000000b3b5a3723e */ /* 0x050fe200000000ff */
[----:B------:R-:W-:-:S04]  /*afe0*/  FADD.FTZ R181, R181, R178 ;  /* 0x000000b2b5b57221 */ /* 0x000fc80000010000 */
[----:B------:R2:W-:Y:S02]  /*aff0*/  STSM.16.M88.4 [R196], R160 ;  /* 0x000000a0c4007844 */ /* 0x0005e40000000200 */
[----:B------:R-:W3:Y:S08]  /*b000*/  MUFU.EX2 R175, R175 ;  /* 0x000000af00af7308 */ /* 0x000ef00000000800 */
[----:B------:R-:W4:Y:S01]  /*b010*/  MUFU.EX2 R199, R199 ;  /* 0x000000c700c77308 */ /* 0x000f220000000800 */
[----:B-1----:R-:W-:Y:S01]  /*b020*/  F2FP.F16.F32.PACK_AB R164, R174, R173 ;  /* 0x000000adaea4723e */ /* 0x002fe200000000ff */
[----:B------:R-:W-:-:S04]  /*b030*/  FADD.FTZ R173, R173, R172 ;  /* 0x000000acadad7221 */ /* 0x000fc80000010000 */
[----:B------:R-:W-:Y:S02]  /*b040*/  FADD.FTZ R174, R174, R173 ;  /* 0x000000adaeae7221 */ /* 0x000fe40000010000 */
[----:B------:R-:W-:Y:S02]  /*b050*/  MUFU.EX2 R182, R182 ;  /* 0x000000b600b67308 */ /* 0x000fe40000000800 */
[----:B---3--:R-:W-:-:S06]  /*b060*/  FADD.FTZ R174, R175, R174 ;  /* 0x000000aeafae7221 */ /* 0x008fcc0000010000 */
[----:B------:R-:W1:Y:S01]  /*b070*/  MUFU.EX2 R183, R183 ;  /* 0x000000b700b77308 */ /* 0x000e620000000800 */
[C---:B----4-:R-:W-:Y:S01]  /*b080*/  F2FP.F16.F32.PACK_AB R166, R199.reuse, R175 ;  /* 0x000000afc7a6723e */ /* 0x050fe200000000ff */
[----:B------:R-:W-:-:S06]  /*b090*/  FADD.FTZ R199, R199, R174 ;  /* 0x000000aec7c77221 */ /* 0x000fcc0000010000 */
[----:B------:R-:W3:Y:S08]  /*b0a0*/  MUFU.EX2 R197, R197 ;  /* 0x000000c500c57308 */ /* 0x000ef00000000800 */
[----:B------:R-:W4:Y:S01]  /*b0b0*/  MUFU.EX2 R201, R201 ;  /* 0x000000c900c97308 */ /* 0x000f220000000800 */
[----:B-1----:R-:W-:Y:S01]  /*b0c0*/  F2FP.F16.F32.PACK_AB R165, R183, R182 ;  /* 0x000000b6b7a5723e */ /* 0x002fe200000000ff */
[----:B------:R-:W-:-:S04]  /*b0d0*/  FADD.FTZ R182, R182, R181 ;  /* 0x000000b5b6b67221 */ /* 0x000fc80000010000 */
[----:B------:R-:W-:-:S04]  /*b0e0*/  FADD.FTZ R182, R183, R182 ;  /* 0x000000b6b7b67221 */ /* 0x000fc80000010000 */
[----:B---3--:R-:W-:Y:S01]  /*b0f0*/  FADD.FTZ R182, R197, R182 ;  /* 0x000000b6c5b67221 */ /* 0x008fe20000010000 */
[----:B----4-:R-:W-:-:S03]  /*b100*/  F2FP.F16.F32.PACK_AB R167, R201, R197 ;  /* 0x000000c5c9a7723e */ /* 0x010fc600000000ff */
[----:B------:R-:W-:Y:S02]  /*b110*/  FADD.FTZ R201, R201, R182 ;  /* 0x000000b6c9c97221 */ /* 0x000fe40000010000 */
[----:B------:R2:W-:Y:S01]  /*b120*/  STSM.16.M88.4 [R208], R164 ;  /* 0x000000a4d0007844 */ /* 0x0005e20000000200 */
[----:B------:R-:W-:-:S06]  /*b130*/  WARPGROUP.ARRIVE ;  /* 0x00000000000079c5 */ /* 0x000fcc0000000000 */
[----:B------:R-:W-:Y:S03]  /*b140*/  HGMMA.64x256x16.F32 R24, R152, gdesc[UR4].tnspB, RZ, !UPT, gsb0 ;  /* 0x43e0000498187df0 */ /* 0x000fe6000c0008ff */
[----:B------:R-:W-:Y:S02]  /*b150*/  WARPGROUP.DEPBAR.LE gsb0, 0x0 ;  /* 0x00008000000079c5 */ /* 0x000fe40000010000 */
[----:B------:R-:W-:Y:S01]  /*b160*/  WARPGROUP.ARRIVE ;  /* 0x00000000000079c5 */ /* 0x000fe20000000000 */
[C---:B0-----:R-:W-:Y:S02]  /*b170*/  VIADD R152, R14.reuse, 0x100 ;  /* 0x000001000e987836 */ /* 0x041fe40000000000 */
[----:B------:R-:W-:Y:S02]  /*b180*/  IMAD.MOV.U32 R153, RZ, RZ, 0x40000040 ;  /* 0x40000040ff997424 */ /* 0x000fe400078e00ff */
[----:B------:R-:W-:-:S15]  /*b190*/  VIADD R14, R14, 0x180 ;  /* 0x000001800e0e7836 */ /* 0x000fde0000000000 */
[----:B------:R-:W-:-:S03]  /*b1a0*/  NOP ;  /* 0x0000000000007918 */ /* 0x000fc60000000000 */
        /* <DEDUP_REMOVED lines=24> */
[----:B------:R-:W-:Y:S02]  /*b330*/  VIADD R15, R180, 0xfffffffe ;  /* 0xfffffffeb40f7836 */ /* 0x000fe40000000000 */
[----:B------:R-:W-:Y:S02]  /*b340*/  IMAD.MOV.U32 R200, RZ, RZ, R21 ;  /* 0x000000ffffc87224 */ /* 0x000fe400078e0015 */
[----:B------:R-:W-:Y:S02]  /*b350*/  IMAD.MOV.U32 R197, RZ, RZ, R12 ;  /* 0x000000ffffc57224 */ /* 0x000fe400078e000c */
[----:B------:R-:W-:-:S07]  /*b360*/  IMAD.MOV.U32 R198, RZ, RZ, R18 ;  /* 0x000000ffffc67224 */ /* 0x000fce00078e0012 */
.L_x_4615:
[----:B------:R-:W-:Y:S01]  /*b370*/  VIADD R18, R198, 0x1 ;  /* 0x00000001c6127836 */ /* 0x000fe20000000000 */
[C---:B------:R-:W-:Y:S01]  /*b380*/  ISETP.GT.AND P2, PT, R15.reuse, RZ, PT ;  /* 0x000000ff0f00720c */ /* 0x040fe20003f44270 */
[----:B------:R-:W-:-:S03]  /*b390*/  VIADD R15, R15, 0xffffffff ;  /* 0xffffffff0f0f7836 */ /* 0x000fc60000000000 */
[----:B------:R-:W-:-:S04]  /*b3a0*/  ISETP.NE.AND P3, PT, R18, 0x2, PT ;  /* 0x000000021200780c */ /* 0x000fc80003f65270 */
[----:B------:R-:W-:Y:S02]  /*b3b0*/  SEL R12, RZ, 0x1, P3 ;  /* 0x00000001ff0c7807 */ /* 0x000fe40001800000 */
[----:B------:R-:W-:Y:S02]  /*b3c0*/  SEL R18, R18, RZ, P3 ;  /* 0x000000ff12127207 */ /* 0x000fe40001800000 */
[----:B------:R-:W-:Y:S01]  /*b3d0*/  LOP3.LUT R23, R23, R12, RZ, 0x3c, !PT ;  /* 0x0000000c17177212 */ /* 0x000fe200078e3cff */
[----:B---3--:R-:W-:Y:S06]  /*b3e0*/  @!P0 BRA `(.L_x_4605) ;  /* 0x0000000000048947 */ /* 0x008fec0003800000 */
[----:B------:R-:W-:Y:S01]  /*b3f0*/  BPT.TRAP 0x1 ;  /* 0x000000040000795c */ /* 0x000fe20000300000 */
.L_x_4605:
[----:B------:R-:W-:Y:S01]  /*b400*/  IMAD R14, R18, 0x8, R2 ;  /* 0x00000008120e7824 */ /* 0x000fe200078e0202 */
[----:B------:R-:W-:-:S04]  /*b410*/  SHF.L.U32 R11, R23, 0x1f, RZ ;  /* 0x0000001f170b7819 */ /* 0x000fc800000006ff */
[----:B------:R0:W1:Y:S01]  /*b420*/  SYNCS.PHASECHK.TRANS64.TRYWAIT P3, [R14+URZ+0x38830], R11 ;  /* 0x0388300b0e0075a7 */ /* 0x000062000806017f */
[----:B------:R-:W-:Y:S05]  /*b430*/  @!P0 BRA `(.L_x_4606) ;  /* 0x0000000000048947 */ /* 0x000fea0003800000 */
[----:B------:R-:W-:Y:S01]  /*b440*/  BPT.TRAP 0x1 ;  /* 0x000000040000795c */ /* 0x000fe20000300000 */
.L_x_4606:
[----:B------:R-:W-:Y:S01]  /*b450*/  VIADD R12, R2, 0x20400 ;  /* 0x00020400020c7836 */ /* 0x000fe20000000000 */
[----:B------:R-:W-:Y:S01]  /*b460*/  BSSY B1, `(.L_x_4607) ;  /* 0x0000009000017945 */ /* 0x000fe20003800000 */
[----:B------:R-:W-:Y:S02]  /*b470*/  IMAD R154, R18, 0x200, R3 ;  /* 0x00000200129a7824 */ /* 0x000fe400078e0203 */
[----:B------:R-:W-:Y:S01]  /*b480*/  IMAD.MOV.U32 R155, RZ, RZ, 0x40000040 ;  /* 0x40000040ff9b7424 */ /* 0x000fe200078e00ff */
[----:B------:R-:W-:-:S04]  /*b490*/  SHF.R.U32.HI R12, RZ, 0x4, R12 ;  /* 0x00000004ff0c7819 */ /* 0x000fc8000001160c */
[----:B------:R-:W-:-:S04]  /*b4a0*/  LOP3.LUT R12, R12, 0x3fff, RZ, 0xc0, !PT ;  /* 0x00003fff0c0c7812 */ /* 0x000fc800078ec0ff */
[----:B--2---:R-:W-:Y:S01]  /*b4b0*/  LOP3.LUT R20, R12, 0x10000, RZ, 0xfc, !PT ;  /* 0x000100000c147812 */ /* 0x004fe200078efcff */
[----:B-1----:R-:W-:Y:S06]  /*b4c0*/  @P3 BRA `(.L_x_4608) ;  /* 0x0000000000083947 */ /* 0x002fec0003800000 */
[----:B------:R-:W1:Y:S02]  /*b4d0*/  SYNCS.PHASECHK.TRANS64.TRYWAIT P3, [R14+URZ+0x38830], R11 ;  /* 0x0388300b0e0075a7 */ /* 0x000e64000806017f */
[----:B-1----:R-:W-:Y:S05]  /*b4e0*/  @!P3 BRA `(.L_x_4609) ;  /* 0x0000010c0008b947 */ /* 0x002fea0003800000 */
.L_x_4608:
[----:B------:R-:W-:Y:S05]  /*b4f0*/  BSYNC B1 ;  /* 0x0000000000017941 */ /* 0x000fea0003800000 */
.L_x_4607:
        /* <DEDUP_REMOVED lines=14> */
[----:B------:R-:W-:Y:S01]  /*b5e0*/  WARPGROUP.ARRIVE ;  /* 0x00000000000079c5 */ /* 0x000fe20000000000 */
[----:B------:R-:W-:Y:S02]  /*b5f0*/  R2UR UR8, R4 ;  /* 0x00000000040872ca */ /* 0x000fe400000e0000 */
[----:B------:R-:W-:Y:S02]  /*b600*/  R2UR UR9, R5 ;  /* 0x00000000050972ca */ /* 0x000fe400000e0000 */
[----:B------:R-:W-:Y:S01]  /*b610*/  R2UR UR14, R20 ;  /* 0x00000000140e72ca */ /* 0x000fe200000e0000 */
[----:B------:R-:W-:Y:S01]  /*b620*/  HGMMA.64x64x16.F32 R152, gdesc[UR4], RZ, !UPT, gsb0 ;  /* 0x00e00000049879f0 */ /* 0x000fe2000c0008ff */
[----:B------:R-:W-:-:S02]  /*b630*/  R2UR UR15, R21 ;  /* 0x00000000150f72ca */ /* 0x000fc400000e0000 */
[----:B------:R-:W-:Y:S02]  /*b640*/  R2UR UR12, R6 ;  /* 0x00000000060c72ca */ /* 0x000fe400000e0000 */
        /* <DEDUP_REMOVED lines=13> */
[----:B------:R-:W-:Y:S05]  /*b720*/  @!P0 BRA `(.L_x_4610) ;  /* 0x0000000000048947 */ /* 0x000fea0003800000 */
[----:B------:R-:W-:Y:S01]  /*b730*/  BPT.TRAP 0x1 ;  /* 0x000000040000795c */ /* 0x000fe20000300000 */
.L_x_4610:
[----:B------:R2:W3:Y:S01]  /*b740*/  SYNCS.PHASECHK.TRANS64.TRYWAIT P3, [R14+URZ+0x38850], R11 ;  /* 0x0388500b0e0075a7 */ /* 0x0004e2000806017f */
[----:B------:R-:W-:Y:S05]  /*b750*/  @!P0 BRA `(.L_x_4611) ;  /* 0x0000000000048947 */ /* 0x000fea0003800000 */
[----:B------:R-:W-:Y:S01]  /*b760*/  BPT.TRAP 0x1 ;  /* 0x000000040000795c */ /* 0x000fe20000300000 */
.L_x_4611:
[----:B------:R-:W-:Y:S04]  /*b770*/  BSSY B1, `(.L_x_4612) ;  /* 0x0000004000017945 */ /* 0x000fe80003800000 */
[----:B---3--:R-:W-:Y:S05]  /*b780*/  @P3 BRA `(.L_x_4613) ;  /* 0x0000000000083947 */ /* 0x008fea0003800000 */
[----:B------:R-:W3:Y:S02]  /*b790*/  SYNCS.PHASECHK.TRANS64.TRYWAIT P3, [R14+URZ+0x38850], R11 ;  /* 0x0388500b0e0075a7 */ /* 0x000ee4000806017f */
[----:B---3--:R-:W-:Y:S05]  /*b7a0*/  @!P3 BRA `(.L_x_4614) ;  /* 0x00000108006cb947 */ /* 0x008fea0003800000 */
.L_x_4613:
[----:B------:R-:W-:Y:S05]  /*b7b0*/  BSYNC B1 ;  /* 0x0000000000017941 */ /* 0x000fea0003800000 */
.L_x_4612:
[----:B0123--:R-:W-:Y:S01]  /*b7c0*/  VIADD R11, R2, 0x26400 ;  /* 0x00026400020b7836 */ /* 0x00ffe20000000000 */
[----:B------:R-:W-:Y:S01]  /*b7d0*/  WARPGROUP.ARRIVE ;  /* 0x00000000000079c5 */ /* 0x000fe20000000000 */
[----:B------:R-:W-:-:S05]  /*b7e0*/  VIADD R204, R0, 0x6 ;  /* 0x0000000600cc7836 */ /* 0x000fca0000000000 */
[----:B------:R-:W0:Y:S01]  /*b7f0*/  S2R R12, SR_TID.X ;  /* 0x00000000000c7919 */ /* 0x000e220000002100 */
[----:B------:R-:W-:Y:S01]  /*b800*/  VIADD R20, R0, 0x200 ;  /* 0x0000020000147836 */ /* 0x000fe20000000000 */
[----:B------:R-:W-:Y:S01]  /*b810*/  SHF.R.U32.HI R11, RZ, 0x4, R11 ;  /* 0x00000004ff0b7819 */ /* 0x000fe2000001160b */
[----:B------:R-:W-:Y:S02]  /*b820*/  IMAD R202, R18, 0x1000, R10 ;  /* 0x0000100012ca7824 */ /* 0x000fe400078e020a */
[----:B------:R-:W-:Y:S01]  /*b830*/  IMAD.MOV.U32 R203, RZ, RZ, 0x40000040 ;  /* 0x40000040ffcb7424 */ /* 0x000fe200078e00ff */
[----:B------:R-:W-:Y:S01]  /*b840*/  LOP3.LUT R11, R11, 0x3fff, RZ, 0xc0, !PT ;  /* 0x00003fff0b0b7812 */ /* 0x000fe200078ec0ff */
[----:B------:R-:W-:Y:S01]  /*b850*/  IMAD.MOV.U32 R207, RZ, RZ, 0x40000040 ;  /* 0x40000040ffcf7424 */ /* 0x000fe200078e00ff */
[C---:B------:R-:W-:Y:S01]  /*b860*/  R2UR UR6, R202.reuse ;  /* 0x00000000ca0672ca */ /* 0x040fe200000e0000 */
[----:B------:R-:W-:Y:S01]  /*b870*/  IMAD.MOV.U32 R205, RZ, RZ, 0x40000040 ;  /* 0x40000040ffcd7424 */ /* 0x000fe200078e00ff */
[----:B------:R-:W-:Y:S01]  /*b880*/  LOP3.LUT R0, R11, 0x10000, RZ, 0xfc, !PT ;  /* 0x000100000b007812 */ /* 0x000fe200078efcff */
[----:B------:R-:W-:Y:S01]  /*b890*/  IMAD.MOV.U32 R21, RZ, RZ, 0x40000040 ;  /* 0x40000040ff157424 */ /* 0x000fe200078e00ff */
[----:B------:R-:W-:Y:S01]  /*b8a0*/  R2UR UR7, R203 ;  /* 0x00000000cb0772ca */ /* 0x000fe200000e0000 */
[----:B------:R-:W-:Y:S01]  /*b8b0*/  VIADD R203, R202, 0x800 ;  /* 0x00000800cacb7836 */ /* 0x000fe20000000000 */
[----:B------:R-:W-:Y:S01]  /*b8c0*/  R2UR UR5, R207 ;  /* 0x00000000cf0572ca */ /* 0x000fe200000e0000 */
[----:B------:R-:W-:-:S02]  /*b8d0*/  IMAD.MOV.U32 R206, RZ, RZ, R0 ;  /* 0x000000ffffce7224 */ /* 0x000fc400078e0000 */
[----:B------:R-:W-:-:S03]  /*b8e0*/  IMAD.MOV.U32 R207, RZ, RZ, 0x40000040 ;  /* 0x40000040ffcf7424 */ /* 0x000fc600078e00ff */
[----:B------:R-:W-:Y:S01]  /*b8f0*/  R2UR UR4, R206 ;  /* 0x00000000ce0472ca */ /* 0x000fe200000e0000 */
[----:B------:R-:W-:Y:S01]  /*b900*/  VIADD R206, R0, 0x2 ;  /* 0x0000000200ce7836 */ /* 0x000fe20000000000 */
[----:B0-----:R-:W-:-:S11]  /*b910*/  SHF.R.U32.HI R12, RZ, 0x7, R12 ;  /* 0x00000007ff0c7819 */ /* 0x001fd6000001160c */
[----:B------:R-:W-:Y:S01]  /*b920*/  HGMMA.64x64x16.F32 R152, gdesc[UR4], R152, gsb0 ;  /* 0x00e00000049879f0 */ /* 0x000fe20008000898 */
[----:B------:R-:W-:Y:S01]  /*b930*/  R2UR UR4, R206 ;  /* 0x00000000ce0472ca */ /* 0x000fe200000e0000 */
[----:B------:R-:W-:Y:S01]  /*b940*/  VIADD R206, R202, 0x2 ;  /* 0x00000002cace7836 */ /* 0x000fe20000000000 */
[----:B------:R-:W-:Y:S01]  /*b950*/  R2UR UR5, R207 ;  /* 0x00000000cf0572ca */ /* 0x000fe200000e0000 */
[----:B------:R-:W-:Y:S01]  /*b960*/  IMAD.MOV.U32 R207, RZ, RZ, 0x40000040 ;  /* 0x40000040ffcf7424 */ /* 0x000fe200078e00ff */
[----:B------:R-:W0:Y:S02]  /*b970*/  SHFL.IDX PT, R11, R12, RZ, 0x1f ;  /* 0x00001fff0c0b7589 */ /* 0x000e2400000e0000 */
[----:B------:R-:W-:Y:S01]  /*b980*/  R2UR UR6, R206 ;  /* 0x00000000ce0672ca */ /* 0x000fe200000e0000 */
[----:B------:R-:W-:Y:S01]  /*b990*/  VIADD R206, R0, 0x4 ;  /* 0x0000000400ce7836 */ /* 0x000fe20000000000 */
[----:B------:R-:W-:Y:S01]  /*b9a0*/  R2UR UR7, R207 ;  /* 0x00000000cf0772ca */ /* 0x000fe200000e0000 */
[----:B------:R-:W-:Y:S01]  /*b9b0*/  IMAD.MOV.U32 R207, RZ, RZ, 0x40000040 ;  /* 0x40000040ffcf7424 */ /* 0x000fe200078e00ff */
[----:B0-----:R-:W-:-:S04]  /*b9c0*/  ISETP.GT.AND P3, PT, R11, 0x7f, PT ;  /* 0x0000007f0b00780c */ /* 0x001fc80003f64270 */
[----:B------:R-:W-:Y:S01]  /*b9d0*/  SEL R12, RZ, 0x2, !P3 ;  /* 0x00000002ff0c7807 */ /* 0x000fe20005800000 */
[----:B------:R-:W-:Y:S02]  /*b9e0*/  WARPGROUP.DEPBAR.LE gsb0, 0x0 ;  /* 0x00008000000079c5 */ /* 0x000fe40000010000 */
[----:B------:R-:W-:-:S06]  /*b9f0*/  WARPGROUP.ARRIVE ;  /* 0x00000000000079c5 */ /* 0x000fcc0000000000 */
[----:B------:R-:W-:Y:S01]  /*ba00*/  HGMMA.64x64x16.F32 R152, gdesc[UR4], R152, gsb0 ;  /* 0x00e00000049879f0 */ /* 0x000fe20008000898 */
[----:B------:R-:W-:Y:S01]  /*ba10*/  R2UR UR4, R206 ;  /* 0x00000000ce0472ca */ /* 0x000fe200000e0000 */
[----:B------:R-:W-:Y:S01]  /*ba20*/  VIADD R206, R202, 0x4 ;  /* 0x00000004cace7836 */ /* 0x000fe20000000000 */
[----:B------:R-:W-:Y:S01]  /*ba30*/  R2UR UR5, R207 ;  /* 0x00000000cf0572ca */ /* 0x000fe200000e0000 */
[----:B------:R-:W-:-:S03]  /*ba40*/  IMAD.MOV.U32 R207, RZ, RZ, 0x40000040 ;  /* 0x40000040ffcf7424 */ /* 0x000fc600078e00ff */
[----:B------:R-:W-:Y:S01]  /*ba50*/  R2UR UR6, R206 ;  /* 0x00000000ce0672ca */ /* 0x000fe200000e0000 */
[----:B------:R-:W-:Y:S01]  /*ba60*/  IMAD.MOV.U32 R206, RZ, RZ, 0x28 ;  /* 0x00000028ffce7424 */ /* 0x000fe200078e00ff */
[----:B------:R-:W-:Y:S01]  /*ba70*/  R2UR UR7, R207 ;  /* 0x00000000cf0772ca */ /* 0x000fe200000e0000 */
[----:B------:R-:W-:-:S03]  /*ba80*/  IMAD.MOV.U32 R207, RZ, RZ, 0xa00 ;  /* 0x00000a00ffcf7424 */ /* 0x000fc600078e00ff */
[----:B------:R-:W-:Y:S02]  /*ba90*/  SEL R206, R206, 0x26, P3 ;  /* 0x00000026cece7807 */ /* 0x000fe40001800000 */
[----:B------:R-:W-:Y:S02]  /*baa0*/  SEL R207, R207, 0x980, P3 ;  /* 0x00000980cfcf7807 */ /* 0x000fe40001800000 */
[----:B------:R-:W-:Y:S02]  /*bab0*/  LOP3.LUT R206, R206, 0x6, RZ, 0xc0, !PT ;  /* 0x00000006cece7812 */ /* 0x000fe400078ec0ff */
[----:B------:R-:W-:Y:S01]  /*bac0*/  LOP3.LUT R207, R207, 0xa00, RZ, 0xc0, !PT ;  /* 0x00000a00cfcf7812 */ /* 0x000fe200078ec0ff */
        /* <DEDUP_REMOVED lines=8> */
[----:B------:R-:W-:Y:S01]  /*bb50*/  VIADD R204, R0, 0x800 ;  /* 0x0000080000cc7836 */ /* 0x000fe20000000000 */
[----:B------:R-:W-:Y:S01]  /*bb60*/  R2UR UR7, R205 ;  /* 0x00000000cd0772ca */ /* 0x000fe200000e0000 */
[----:B------:R-:W-:-:S05]  /*bb70*/  IMAD.MOV.U32 R205, RZ, RZ, 0x4 ;  /* 0x00000004ffcd7424 */ /* 0x000fca00078e00ff */
[----:B------:R-:W-:Y:S01]  /*bb80*/  SEL R11, R205, 0x2, P3 ;  /* 0x00000002cd0b7807 */ /* 0x000fe20001800000 */
        /* <DEDUP_REMOVED lines=150> */
[----:B------:R-:W-:Y:S02]  /*c4f0*/  R2UR UR4, R20 ;  /* 0x00000000140472ca */ /* 0x000fe400000e0000 */
[----:B------:R-:W-:Y:S01]  /*c500*/  R2UR UR5, R21 ;  /* 0x00000000150572ca */ /* 0x000fe200000e0000 */
[----:B------:R-:W-:Y:S01]  /*c510*/  VIADD R21, R0, 0xa00 ;  /* 0x00000a0000157836 */ /* 0x000fe20000000000 */
[----:B------:R-:W-:Y:S01]  /*c520*/  SEL R20, R205, 0x6, !P3 ;  /* 0x00000006cd147807 */ /* 0x000fe20005800000 */
[----:B------:R-:W-:-:S04]  /*c530*/  IMAD.MOV.U32 R205, RZ, RZ, 0x40000040 ;  /* 0x40000040ffcd7424 */ /* 0x000fc800078e00ff */
[----:B------:R-:W-:Y:S01]  /*c540*/  IMAD.IADD R204, R204, 0x1, R20 ;  /* 0x00000001cccc7824 */ /* 0x000fe200078e0214 */
[----:B------:R-:W-:Y:S02]  /*c550*/  WARPGROUP.DEPBAR.LE gsb0, 0x0 ;  /* 0x00008000000079c5 */ /* 0x000fe40000010000 */
[----:B------:R-:W-:-:S06]  /*c560*/  WARPGROUP.ARRIVE ;  /* 0x00000000000079c5 */ /* 0x000fcc0000000000 */
[----:B------:R-:W-:Y:S01]  /*c570*/  HGMMA.64x64x16.F32 R152, gdesc[UR4], R152, gsb0 ;  /* 0x00e00000049879f0 */ /* 0x000fe20008000898 */
[----:B------:R-:W-:Y:S01]  /*c580*/  R2UR UR4, R204 ;  /* 0x00000000cc0472ca */ /* 0x000fe200000e0000 */
[----:B------:R-:W-:Y:S01]  /*c590*/  IMAD.IADD R204, R203, 0x1, R20 ;  /* 0x00000001cbcc7824 */ /* 0x000fe200078e0214 */
[----:B------:R-:W-:Y:S01]  /*c5a0*/  R2UR UR5, R205 ;  /* 0x00000000cd0572ca */ /* 0x000fe200000e0000 */
[----:B------:R-:W-:Y:S02]  /*c5b0*/  IMAD.MOV.U32 R205, RZ, RZ, 0x40000040 ;  /* 0x40000040ffcd7424 */ /* 0x000fe400078e00ff */
[----:B------:R-:W-:Y:S01]  /*c5c0*/  VIADD R203, R202, 0xa00 ;  /* 0x00000a00cacb7836 */ /* 0x000fe20000000000 */
[----:B------:R-:W-:Y:S02]  /*c5d0*/  R2UR UR6, R204 ;  /* 0x00000000cc0672ca */ /* 0x000fe400000e0000 */
[----:B------:R-:W-:Y:S01]  /*c5e0*/  R2UR UR7, R205 ;  /* 0x00000000cd0772ca */ /* 0x000fe200000e0000 */
[----:B------:R-:W-:Y:S01]  /*c5f0*/  IMAD.MOV.U32 R205, RZ, RZ, 0x40000040 ;  /* 0x40000040ffcd7424 */ /* 0x000fe200078e00ff */
[----:B------:R-:W-:-:S02]  /*c600*/  IADD3 R204, R206, R207, R0 ;  /* 0x000000cfcecc7210 */ /* 0x000fc40007ffe000 */
[----:B------:R-:W-:Y:S01]  /*c610*/  IADD3 R206, R206, R207, R202 ;  /* 0x000000cfcece7210 */ /* 0x000fe20007ffe0ca */
        /* <DEDUP_REMOVED lines=37> */
[----:B------:R-:W-:Y:S02]  /*c870*/  IMAD.MOV.U32 R205, RZ, RZ, 0x40000040 ;  /* 0x40000040ffcd7424 */ /* 0x000fe400078e00ff */
[----:B------:R-:W-:Y:S01]  /*c880*/  VIADD R21, R0, 0xc00 ;  /* 0x00000c0000157836 */ /* 0x000fe20000000000 */
[----:B------:R-:W-:Y:S02]  /*c890*/  WARPGROUP.DEPBAR.LE gsb0, 0x0 ;  /* 0x00008000000079c5 */ /* 0x000fe40000010000 */
[----:B------:R-:W-:-:S07]  /*c8a0*/  WARPGROUP.ARRIVE ;  /* 0x00000000000079c5 */ /* 0x000fce0000000000 */
        /* <DEDUP_REMOVED lines=71> */
[----:B------:R-:W-:Y:S02]  /*cd20*/  R2UR UR6, R206 ;  /* 0x00000000ce0672ca */ /* 0x000fe400000e0000 */
[----:B------:R-:W-:Y:S01]  /*cd30*/  R2UR UR7, R207 ;  /* 0x00000000cf0772ca */ /* 0x000fe200000e0000 */
[----:B------:R-:W-:Y:S02]  /*cd40*/  WARPGROUP.DEPBAR.LE gsb0, 0x0 ;  /* 0x00008000000079c5 */ /* 0x000fe40000010000 */
[----:B------:R-:W-:-:S10]  /*cd50*/  WARPGROUP.ARRIVE ;  /* 0x00000000000079c5 */ /* 0x000fd40000000000 */
        /* <DEDUP_REMOVED lines=15> */
[----:B------:R-:W-:Y:S02]  /*ce50*/  IMAD.MOV.U32 R205, RZ, RZ, 0x40000040 ;  /* 0x40000040ffcd7424 */ /* 0x000fe400078e00ff */
[----:B------:R-:W-:Y:S01]  /*ce60*/  IMAD.MOV.U32 R11, RZ, RZ, 0x1000 ;  /* 0x00001000ff0b7424 */ /* 0x000fe200078e00ff */
[----:B------:R-:W-:Y:S01]  /*ce70*/  R2UR UR6, R204 ;  /* 0x00000000cc0672ca */ /* 0x000fe200000e0000 */
[----:B------:R-:W-:Y:S01]  /*ce80*/  IMAD.IADD R204, R20, 0x1, R21 ;  /* 0x0000000114cc7824 */ /* 0x000fe200078e0215 */
[----:B------:R-:W-:Y:S01]  /*ce90*/  R2UR UR7, R205 ;  /* 0x00000000cd0772ca */ /* 0x000fe200000e0000 */
[----:B------:R-:W-:Y:S01]  /*cea0*/  IMAD.IADD R20, R203, 0x1, R20 ;  /* 0x00000001cb147824 */ /* 0x000fe200078e0214 */
[----:B------:R-:W-:Y:S01]  /*ceb0*/  SEL R11, R11, 0xf80, P3 ;  /* 0x00000f800b0b7807 */ /* 0x000fe20001800000 */
[----:B------:R-:W-:-:S02]  /*cec0*/  IMAD.MOV.U32 R205, RZ, RZ, 0x40000040 ;  /* 0x40000040ffcd7424 */ /* 0x000fc400078e00ff */
[----:B------:R-:W-:Y:S01]  /*ced0*/  IMAD.MOV.U32 R21, RZ, RZ, 0x40000040 ;  /* 0x40000040ff157424 */ /* 0x000fe200078e00ff */
[----:B------:R-:W-:Y:S01]  /*cee0*/  LOP3.LUT R11, R11, 0x1e00, RZ, 0xc0, !PT ;  /* 0x00001e000b0b7812 */ /* 0x000fe200078ec0ff */
        /* <DEDUP_REMOVED lines=9> */
[----:B------:R-:W-:Y:S02]  /*cf80*/  R2UR UR4, R20 ;  /* 0x00000000140472ca */ /* 0x000fe400000e0000 */
[----:B------:R-:W-:Y:S01]  /*cf90*/  R2UR UR5, R21 ;  /* 0x00000000150572ca */ /* 0x000fe200000e0000 */
[----:B------:R-:W-:Y:S01]  /*cfa0*/  IMAD.MOV.U32 R21, RZ, RZ, 0x40000040 ;  /* 0x40000040ff157424 */ /* 0x000fe200078e00ff */
[----:B------:R-:W-:Y:S01]  /*cfb0*/  IADD3 R20, R203, R11, R0 ;  /* 0x0000000bcb147210 */ /* 0x000fe20007ffe000 */
[----:B------:R-:W-:Y:S01]  /*cfc0*/  IMAD.MOV.U32 R203, RZ, RZ, 0x40000040 ;  /* 0x40000040ffcb7424 */ /* 0x000fe200078e00ff */
[----:B------:R-:W-:-:S02]  /*cfd0*/  WARPGROUP.DEPBAR.LE gsb0, 0x0 ;  /* 0x00008000000079c5 */ /* 0x000fc40000010000 */
[----:B------:R-:W-:-:S07]  /*cfe0*/  WARPGROUP.ARRIVE ;  /* 0x00000000000079c5 */ /* 0x000fce0000000000 */
[----:B------:R-:W-:Y:S01]  /*cff0*/  HGMMA.64x64x16.F32 R152, gdesc[UR4], R152, gsb0 ;  /* 0x00e00000049879f0 */ /* 0x000fe20008000898 */
[----:B------:R-:W-:Y:S01]  /*d000*/  R2UR UR4, R20 ;  /* 0x00000000140472ca */ /* 0x000fe200000e0000 */
[----:B------:R-:W-:Y:S01]  /*d010*/  IMAD R20, R18, 0x1000, R13 ;  /* 0x0000100012147824 */ /* 0x000fe200078e020d */
        /* <DEDUP_REMOVED lines=8> */
[----:B------:R-:W-:Y:S01]  /*d0a0*/  ULDC UR4, c[0x0][0xa80] ;  /* 0x0002a00000047ab9 */ /* 0x000fe20000000800 */
[----:B------:R-:W-:Y:S01]  /*d0b0*/  R2UR UR6, R20 ;  /* 0x00000000140672ca */ /* 0x000fe200000e0000 */
[----:B------:R-:W-:Y:S02]  /*d0c0*/  WARPGROUP.DEPBAR.LE gsb0, 0x0 ;  /* 0x00008000000079c5 */ /* 0x000fe40000010000 */
        /* <DEDUP_REMOVED lines=31> */
[----:B------:R-:W-:-:S03]  /*d2c0*/  FMNMX.FTZ R21, R183, R21, !PT ;  /* 0x00000015b7157209 */ /* 0x000fc60007810000 */
[----:B------:R-:W0:Y:S04]  /*d2d0*/  SHFL.BFLY PT, R11, R12, 0x2, 0x1f ;  /* 0x0c401f000c0b7f89 */ /* 0x000e2800000e0000 */
[----:B------:R-:W1:Y:S01]  /*d2e0*/  SHFL.BFLY PT, R205, R21, 0x2, 0x1f ;  /* 0x0c401f0015cd7f89 */ /* 0x000e6200000e0000 */
[----:B0-----:R-:W-:Y:S02]  /*d2f0*/  FMNMX.FTZ R12, R12, R11, !PT ;  /* 0x0000000b0c0c7209 */ /* 0x001fe40007810000 */
[----:B-1----:R-:W-:-:S03]  /*d300*/  FMNMX.FTZ R21, R21, R205, !PT ;  /* 0x000000cd15157209 */ /* 0x002fc60007810000 */
[----:B------:R-:W0:Y:S02]  /*d310*/  SHFL.BFLY PT, R11, R12, 0x1, 0x1f ;  /* 0x0c201f000c0b7f89 */ /* 0x000e2400000e0000 */
[----:B0-----:R-:W-:Y:S01]  /*d320*/  FMNMX.FTZ R12, R12, R11, !PT ;  /* 0x0000000b0c0c7209 */ /* 0x001fe20007810000 */
[----:B------:R-:W-:-:S04]  /*d330*/  IMAD.U32 R11, RZ, RZ, UR4 ;  /* 0x00000004ff0b7e24 */ /* 0x000fc8000f8e00ff */
[C---:B------:R-:W-:Y:S01]  /*d340*/  FMUL.FTZ R203, R12.reuse, R11 ;  /* 0x0000000b0ccb7220 */ /* 0x040fe20000410000 */
[----:B------:R-:W-:-:S03]  /*d350*/  FADD.FTZ R197, -R12, R197 ;  /* 0x000000c50cc57221 */ /* 0x000fc60000010100 */
[-CC-:B------:R-:W-:Y:S01]  /*d360*/  FFMA.FTZ R204, R156, R11.reuse, -R203.reuse ;  /* 0x0000000b9ccc7223 */ /* 0x180fe200000108cb */
[-CC-:B------:R-:W-:Y:S01]  /*d370*/  FFMA.FTZ R156, R160, R11.reuse, -R203.reuse ;  /* 0x0000000ba09c7223 */ /* 0x180fe200000108cb */
[-CC-:B------:R-:W-:Y:S01]  /*d380*/  FFMA.FTZ R160, R164, R11.reuse, -R203.reuse ;  /* 0x0000000ba4a07223 */ /* 0x180fe200000108cb */
[-C--:B------:R-:W-:Y:S01]  /*d390*/  FMUL.FTZ R197, R197, R11.reuse ;  /* 0x0000000bc5c57220 */ /* 0x080fe20000410000 */
[----:B------:R-:W0:Y:S01]  /*d3a0*/  SHFL.BFLY PT, R164, R21, 0x1, 0x1f ;  /* 0x0c201f0015a47f89 */ /* 0x000e2200000e0000 */
[-CC-:B------:R-:W-:Y:S01]  /*d3b0*/  FFMA.FTZ R152, R152, R11.reuse, -R203.reuse ;  /* 0x0000000b98987223 */ /* 0x180fe200000108cb */
[-CC-:B------:R-:W-:Y:S01]  /*d3c0*/  FFMA.FTZ R153, R153, R11.reuse, -R203.reuse ;  /* 0x0000000b99997223 */ /* 0x180fe200000108cb */
[----:B------:R1:W2:Y:S01]  /*d3d0*/  MUFU.EX2 R202, R197 ;  /* 0x000000c500ca7308 */ /* 0x0002a20000000800 */
        /* <DEDUP_REMOVED lines=8> */
[-CC-:B-1----:R-:W-:Y:S01]  /*d460*/  FFMA.FTZ R197, R165, R11.reuse, -R203.reuse ;  /* 0x0000000ba5c57223 */ /* 0x182fe200000108cb */
[-CC-:B------:R-:W-:Y:S01]  /*d470*/  FFMA.FTZ R177, R177, R11.reuse, -R203.reuse ;  /* 0x0000000bb1b17223 */ /* 0x180fe200000108cb */
[-CC-:B------:R-:W-:Y:S01]  /*d480*/  FFMA.FTZ R180, R180, R11.reuse, -R203.reuse ;  /* 0x0000000bb4b47223 */ /* 0x180fe200000108cb */
[----:B------:R-:W-:-:S04]  /*d490*/  FFMA.FTZ R181, R181, R11, -R203 ;  /* 0x0000000bb5b57223 */ /* 0x000fc800000108cb */
[----:B------:R-:W-:Y:S01]  /*d4a0*/  MUFU.EX2 R153, R153 ;  /* 0x0000009900997308 */ /* 0x000fe20000000800 */
[-C--:B--2---:R-:W-:Y:S01]  /*d4b0*/  FMUL.FTZ R24, R24, R202.reuse ;  /* 0x000000ca18187220 */ /* 0x084fe20000410000 */
[-C--:B------:R-:W-:Y:S01]  /*d4c0*/  FMUL.FTZ R25, R25, R202.reuse ;  /* 0x000000ca19197220 */ /* 0x080fe20000410000 */
[-C--:B------:R-:W-:Y:S01]  /*d4d0*/  FMUL.FTZ R28, R28, R202.reuse ;  /* 0x000000ca1c1c7220 */ /* 0x080fe20000410000 */
[----:B------:R-:W-:Y:S01]  /*d4e0*/  FMUL.FTZ R29, R29, R202 ;  /* 0x000000ca1d1d7220 */ /* 0x000fe20000410000 */
[----:B0-----:R-:W-:Y:S01]  /*d4f0*/  FMNMX.FTZ R21, R21, R164, !PT ;  /* 0x000000a415157209 */ /* 0x001fe20007810000 */
[-C--:B------:R-:W-:Y:S01]  /*d500*/  FMUL.FTZ R32, R32, R202.reuse ;  /* 0x000000ca20207220 */ /* 0x080fe20000410000 */
[-C--:B------:R-:W-:Y:S01]  /*d510*/  FMUL.FTZ R33, R33, R202.reuse ;  /* 0x000000ca21217220 */ /* 0x080fe20000410000 */
[----:B------:R-:W-:Y:S01]  /*d520*/  MUFU.EX2 R204, R204 ;  /* 0x000000cc00cc7308 */ /* 0x000fe20000000800 */
[-C--:B------:R-:W-:Y:S01]  /*d530*/  FMUL.FTZ R36, R36, R202.reuse ;  /* 0x000000ca24247220 */ /* 0x080fe20000410000 */
[C---:B------:R-:W-:Y:S01]  /*d540*/  FADD.FTZ R164, -R21.reuse, R200 ;  /* 0x000000c815a47221 */ /* 0x040fe20000010100 */
[-C--:B------:R-:W-:Y:S01]  /*d550*/  FMUL.FTZ R205, R21, R11.reuse ;  /* 0x0000000b15cd7220 */ /* 0x080fe20000410000 */
[-C--:B------:R-:W-:Y:S01]  /*d560*/  FMUL.FTZ R37, R37, R202.reuse ;  /* 0x000000ca25257220 */ /* 0x080fe20000410000 */
[----:B------:R-:W-:Y:S01]  /*d570*/  FMUL.FTZ R40, R40, R202 ;  /* 0x000000ca28287220 */ /* 0x000fe20000410000 */
[-C--:B------:R-:W-:Y:S01]  /*d580*/  FMUL.FTZ R164, R164, R11.reuse ;  /* 0x0000000ba4a47220 */ /* 0x080fe20000410000 */
[-CC-:B------:R-:W-:Y:S01]  /*d590*/  FFMA.FTZ R154, R154, R11.reuse, -R205.reuse ;  /* 0x0000000b9a9a7223 */ /* 0x180fe200000108cd */
[-CC-:B------:R-:W-:Y:S01]  /*d5a0*/  FFMA.FTZ R206, R155, R11.reuse, -R205.reuse ;  /* 0x0000000b9bce7223 */ /* 0x180fe200000108cd */
[-CC-:B------:R-:W-:Y:S01]  /*d5b0*/  FFMA.FTZ R155, R158, R11.reuse, -R205.reuse ;  /* 0x0000000b9e9b7223 */ /* 0x180fe200000108cd */
[-CC-:B------:R-:W-:Y:S01]  /*d5c0*/  FFMA.FTZ R158, R162, R11.reuse, -R205.reuse ;  /* 0x0000000ba29e7223 */ /* 0x180fe200000108cd */
[----:B------:R-:W-:Y:S01]  /*d5d0*/  IMAD.MOV R162, RZ, RZ, -R194 ;  /* 0x000000ffffa27224 */ /* 0x000fe200078e0ac2 */
[----:B------:R-:W0:Y:S01]  /*d5e0*/  MUFU.EX2 R164, R164 ;  /* 0x000000a400a47308 */ /* 0x000e220000000800 */
[-CC-:B------:R-:W-:Y:S01]  /*d5f0*/  FFMA.FTZ R165, R159, R11.reuse, -R205.reuse ;  /* 0x0000000b9fa57223 */ /* 0x180fe200000108cd */
[-CC-:B------:R-:W-:Y:S01]  /*d600*/  FFMA.FTZ R159, R163, R11.reuse, -R205.reuse ;  /* 0x0000000ba39f7223 */ /* 0x180fe200000108cd */
[----:B------:R-:W-:Y:S01]  /*d610*/  FFMA.FTZ R200, R166, R11, -R205 ;  /* 0x0000000ba6c87223 */ /* 0x000fe200000108cd */
[----:B------:R-:W-:Y:S01]  /*d620*/  ISETP.NE.AND P3, PT, R193, R162, PT ;  /* 0x000000a2c100720c */ /* 0x000fe20003f65270 */
[----:B------:R-:W-:-:S02]  /*d630*/  @!P1 VIADD R162, R14, 0x38840 ;  /* 0x000388400ea29836 */ /* 0x000fc40000000000 */
[-CC-:B------:R-:W-:Y:S01]  /*d640*/  FFMA.FTZ R203, R167, R11.reuse, -R205.reuse ;  /* 0x0000000ba7cb7223 */ /* 0x180fe200000108cd */
[-CC-:B------:R-:W-:Y:S01]  /*d650*/  FFMA.FTZ R170, R170, R11.reuse, -R205.reuse ;  /* 0x0000000baaaa7223 */ /* 0x180fe200000108cd */
[----:B------:R-:W1:Y:S01]  /*d660*/  MUFU.EX2 R154, R154 ;  /* 0x0000009a009a7308 */ /* 0x000e620000000800 */
[-CC-:B------:R-:W-:Y:S01]  /*d670*/  FFMA.FTZ R171, R171, R11.reuse, -R205.reuse ;  /* 0x0000000babab7223 */ /* 0x180fe200000108cd */
[----:B------:R-:W-:Y:S01]  /*d680*/  @!P1 PRMT R162, RZ, 0x654, R162 ;  /* 0x00000654ffa29816 */ /* 0x000fe200000000a2 */
[-CC-:B------:R-:W-:Y:S01]  /*d690*/  FFMA.FTZ R174, R174, R11.reuse, -R205.reuse ;  /* 0x0000000baeae7223 */ /* 0x180fe200000108cd */
[-CC-:B------:R-:W-:Y:S01]  /*d6a0*/  FFMA.FTZ R175, R175, R11.reuse, -R205.reuse ;  /* 0x0000000bafaf7223 */ /* 0x180fe200000108cd */
[-CC-:B------:R-:W-:Y:S01]  /*d6b0*/  FFMA.FTZ R178, R178, R11.reuse, -R205.reuse ;  /* 0x0000000bb2b27223 */ /* 0x180fe200000108cd */
[----:B------:R2:W-:Y:S01]  /*d6c0*/  @!P1 SYNCS.ARRIVE.TRANS64.RED.A1T0 RZ, [R162+URZ], RZ ;  /* 0x000000ffa2ff99a7 */ /* 0x0005e2000810043f */
[----:B------:R-:W-:Y:S01]  /*d6d0*/  FFMA.FTZ R179, R179, R11, -R205 ;  /* 0x0000000bb3b37223 */ /* 0x000fe200000108cd */
[----:B------:R-:W3:Y:S01]  /*d6e0*/  MUFU.EX2 R206, R206 ;  /* 0x000000ce00ce7308 */ /* 0x000ee20000000800 */
[----:B------:R-:W-:-:S02]  /*d6f0*/  @!P3 IMAD R163, R198, 0x40, R191 ;  /* 0x00000040c6a3b824 */ /* 0x000fc400078e02bf */
[-C--:B0-----:R-:W-:Y:S01]  /*d700*/  FMUL.FTZ R26, R26, R164.reuse ;  /* 0x000000a41a1a7220 */ /* 0x081fe20000410000 */
[-C--:B------:R-:W-:Y:S01]  /*d710*/  FMUL.FTZ R27, R27, R164.reuse ;  /* 0x000000a41b1b7220 */ /* 0x080fe20000410000 */
[-C--:B------:R-:W-:Y:S01]  /*d720*/  FMUL.FTZ R30, R30, R164.reuse ;  /* 0x000000a41e1e7220 */ /* 0x080fe20000410000 */
[----:B------:R-:W-:Y:S02]  /*d730*/  @!P3 IMAD R163, R163, 0x4, R2 ;  /* 0x00000004a3a3b824 */ /* 0x000fe400078e0202 */
[-CC-:B--2---:R-:W-:Y:S01]  /*d740*/  FFMA.FTZ R162, R182, R11.reuse, -R205.reuse ;  /* 0x0000000bb6a27223 */ /* 0x184fe200000108cd */
[----:B------:R-:W-:Y:S01]  /*d750*/  FFMA.FTZ R205, R183, R11, -R205 ;  /* 0x0000000bb7cd7223 */ /* 0x000fe200000108cd */
[----:B------:R-:W0:Y:S01]  /*d760*/  MUFU.EX2 R155, R155 ;  /* 0x0000009b009b7308 */ /* 0x000e220000000800 */
[----:B-1----:R-:W-:Y:S01]  /*d770*/  FFMA.FTZ R201, R164, R201, R154 ;  /* 0x000000c9a4c97223 */ /* 0x002fe2000001009a */
[----:B------:R-:W-:Y:S01]  /*d780*/  @!P3 STS [R163+0x38400], R202 ;  /* 0x038400caa300b388 */ /* 0x000fe20000000800 */
[-C--:B------:R-:W-:Y:S01]  /*d790*/  FMUL.FTZ R31, R31, R164.reuse ;  /* 0x000000a41f1f7220 */ /* 0x080fe20000410000 */
[-C--:B------:R-:W-:Y:S01]  /*d7a0*/  FMUL.FTZ R34, R34, R164.reuse ;  /* 0x000000a422227220 */ /* 0x080fe20000410000 */
[-C--:B------:R-:W-:Y:S01]  /*d7b0*/  FMUL.FTZ R35, R35, R164.reuse ;  /* 0x000000a423237220 */ /* 0x080fe20000410000 */
[----:B------:R1:W-:Y:S01]  /*d7c0*/  @!P3 STS [R163+0x38420], R164 ;  /* 0x038420a4a300b388 */ /* 0x0003e20000000800 */
        /* <DEDUP_REMOVED lines=10> */
[----:B0-----:R-:W-:Y:S01]  /*d870*/  FADD.FTZ R201, R155, R201 ;  /* 0x000000c99bc97221 */ /* 0x001fe20000010000 */
[----:B-1----:R-:W-:Y:S01]  /*d880*/  FFMA.FTZ R163, R202, R199, R152 ;  /* 0x000000c7caa37223 */ /* 0x002fe20000010098 */
[----:B------:R-:W-:Y:S01]  /*d890*/  F2FP.F16.F32.PACK_AB R152, R153, R152 ;  /* 0x000000989998723e */ /* 0x000fe200000000ff */
[-C--:B------:R-:W-:Y:S01]  /*d8a0*/  FMUL.FTZ R51, R51, R164.reuse ;  /* 0x000000a433337220 */ /* 0x080fe20000410000 */
[----:B------:R-:W-:Y:S01]  /*d8b0*/  FMUL.FTZ R54, R54, R164 ;  /* 0x000000a436367220 */ /* 0x000fe20000410000 */
[----:B------:R-:W-:Y:S01]  /*d8c0*/  FADD.FTZ R163, R153, R163 ;  /* 0x000000a399a37221 */ /* 0x000fe20000010000 */
[----:B------:R-:W-:Y:S01]  /*d8d0*/  F2FP.F16.F32.PACK_AB R153, R206, R154 ;  /* 0x0000009ace99723e */ /* 0x000fe200000000ff */
[----:B------:R-:W0:Y:S01]  /*d8e0*/  MUFU.EX2 R157, R157 ;  /* 0x0000009d009d7308 */ /* 0x000e220000000800 */
[C---:B--2---:R-:W-:Y:S01]  /*d8f0*/  FADD.FTZ R201, R165.reuse, R201 ;  /* 0x000000c9a5c97221 */ /* 0x044fe20000010000 */
[----:B------:R-:W-:Y:S01]  /*d900*/  FADD.FTZ R163, R204, R163 ;  /* 0x000000a3cca37221 */ /* 0x000fe20000010000 */
[----:B------:R-:W-:Y:S01]  /*d910*/  F2FP.F16.F32.PACK_AB R155, R165, R155 ;  /* 0x0000009ba59b723e */ /* 0x000fe200000000ff */
[-C--:B------:R-:W-:Y:S01]  /*d920*/  FMUL.FTZ R55, R55, R164.reuse ;  /* 0x000000a437377220 */ /* 0x080fe20000410000 */
[-C--:B------:R-:W-:Y:S01]  /*d930*/  FMUL.FTZ R58, R58, R164.reuse ;  /* 0x000000a43a3a7220 */ /* 0x080fe20000410000 */
[-C--:B------:R-:W-:Y:S01]  /*d940*/  FMUL.FTZ R59, R59, R164.reuse ;  /* 0x000000a43b3b7220 */ /* 0x080fe20000410000 */
[-C--:B------:R-:W-:Y:S01]  /*d950*/  FMUL.FTZ R62, R62, R164.reuse ;  /* 0x000000a43e3e7220 */ /* 0x080fe20000410000 */
[----:B------:R-:W1:Y:S01]  /*d960*/  MUFU.EX2 R156, R156 ;  /* 0x0000009c009c7308 */ /* 0x000e620000000800 */
[----:B---3--:R-:W-:Y:S01]  /*d970*/  FADD.FTZ R182, R158, R201 ;  /* 0x000000c99eb67221 */ /* 0x008fe20000010000 */
[-C--:B------:R-:W-:Y:S01]  /*d980*/  FMUL.FTZ R63, R63, R164.reuse ;  /* 0x000000a43f3f7220 */ /* 0x080fe20000410000 */
[-C--:B------:R-:W-:Y:S01]  /*d990*/  FMUL.FTZ R66, R66, R164.reuse ;  /* 0x000000a442427220 */ /* 0x080fe20000410000 */
[-C--:B------:R-:W-:Y:S01]  /*d9a0*/  FMUL.FTZ R67, R67, R164.reuse ;  /* 0x000000a443437220 */ /* 0x080fe20000410000 */
[-C--:B------:R-:W-:Y:S01]  /*d9b0*/  FMUL.FTZ R70, R70, R164.reuse ;  /* 0x000000a446467220 */ /* 0x080fe20000410000 */
[-C--:B------:R-:W-:Y:S01]  /*d9c0*/  FMUL.FTZ R71, R71, R164.reuse ;  /* 0x000000a447477220 */ /* 0x080fe20000410000 */
[----:B------:R-:W-:Y:S01]  /*d9d0*/  FMUL.FTZ R74, R74, R164 ;  /* 0x000000a44a4a7220 */ /* 0x000fe20000410000 */
[----:B------:R-:W2:Y:S01]  /*d9e0*/  MUFU.EX2 R161, R161 ;  /* 0x000000a100a17308 */ /* 0x000ea20000000800 */
[C---:B0-----:R-:W-:Y:S01]  /*d9f0*/  FADD.FTZ R163, R157.reuse, R163 ;  /* 0x000000a39da37221 */ /* 0x041fe20000010000 */
[----:B------:R-:W-:Y:S01]  /*da00*/  F2FP.F16.F32.PACK_AB R154, R157, R204 ;  /* 0x000000cc9d9a723e */ /* 0x000fe200000000ff */
[----:B------:R-:W-:Y:S01]  /*da10*/  BAR.SYNC.DEFER_BLOCKING 0xf, 0x100 ;  /* 0x03c4000000007b1d */ /* 0x000fe20000010000 */
[-C--:B------:R-:W-:Y:S01]  /*da20*/  FMUL.FTZ R75, R75, R164.reuse ;  /* 0x000000a44b4b7220 */ /* 0x080fe20000410000 */
[-C--:B------:R-:W-:Y:S01]  /*da30*/  FMUL.FTZ R78, R78, R164.reuse ;  /* 0x000000a44e4e7220 */ /* 0x080fe20000410000 */
[-C--:B------:R-:W-:Y:S01]  /*da40*/  FMUL.FTZ R79, R79, R164.reuse ;  /* 0x000000a44f4f7220 */ /* 0x080fe20000410000 */
[-C--:B------:R-:W-:Y:S01]  /*da50*/  FMUL.FTZ R82, R82, R164.reuse ;  /* 0x000000a452527220 */ /* 0x080fe20000410000 */
[-C--:B------:R-:W-:Y:S01]  /*da60*/  FMUL.FTZ R83, R83, R164.reuse ;  /* 0x000000a453537220 */ /* 0x080fe20000410000 */
[----:B------:R-:W0:Y:S01]  /*da70*/  MUFU.EX2 R159, R159 ;  /* 0x0000009f009f7308 */ /* 0x000e220000000800 */
[----:B-1----:R-:W-:Y:S01]  /*da80*/  FADD.FTZ R163, R156, R163 ;  /* 0x000000a39ca37221 */ /* 0x002fe20000010000 */
[-C--:B------:R-:W-:Y:S01]  /*da90*/  FMUL.FTZ R86, R86, R164.reuse ;  /* 0x000000a456567220 */ /* 0x080fe20000410000 */
[-C--:B------:R-:W-:Y:S01]  /*daa0*/  FMUL.FTZ R87, R87, R164.reuse ;  /* 0x000000a457577220 */ /* 0x080fe20000410000 */
[-C--:B------:R-:W-:Y:S01]  /*dab0*/  FMUL.FTZ R90, R90, R164.reuse ;  /* 0x000000a45a5a7220 */ /* 0x080fe20000410000 */
[-C--:B------:R-:W-:Y:S01]  /*dac0*/  FMUL.FTZ R91, R91, R164.reuse ;  /* 0x000000a45b5b7220 */ /* 0x080fe20000410000 */
[-C--:B------:R-:W-:Y:S01]  /*dad0*/  FMUL.FTZ R94, R94, R164.reuse ;  /* 0x000000a45e5e7220 */ /* 0x080fe20000410000 */
[----:B------:R-:W-:Y:S01]  /*dae0*/  FMUL.FTZ R95, R95, R164 ;  /* 0x000000a45f5f7220 */ /* 0x000fe20000410000 */
[----:B------:R-:W1:Y:S01]  /*daf0*/  MUFU.EX2 R160, R160 ;  /* 0x000000a000a07308 */ /* 0x000e620000000800 */
[C---:B--2---:R-:W-:Y:S01]  /*db00*/  FADD.FTZ R198, R161.reuse, R163 ;  /* 0x000000a3a1c67221 */ /* 0x044fe20000010000 */
[----:B------:R-:W-:Y:S01]  /*db10*/  F2FP.F16.F32.PACK_AB R156, R161, R156 ;  /* 0x0000009ca19c723e */ /* 0x000fe200000000ff */
        /* <DEDUP_REMOVED lines=8> */
[-C--:B------:R-:W-:Y:S01]  /*dba0*/  FMUL.FTZ R107, R107, R164.reuse ;  /* 0x000000a46b6b7220 */ /* 0x080fe20000410000 */
[-C--:B------:R-:W-:Y:S01]  /*dbb0*/  FMUL.FTZ R110, R110, R164.reuse ;  /* 0x000000a46e6e7220 */ /* 0x080fe20000410000 */
[-C--:B------:R-:W-:Y:S01]  /*dbc0*/  FMUL.FTZ R111, R111, R164.reuse ;  /* 0x000000a46f6f7220 */ /* 0x080fe20000410000 */
[-C--:B------:R-:W-:Y:S01]  /*dbd0*/  FMUL.FTZ R114, R114, R164.reuse ;  /* 0x000000a472727220 */ /* 0x080fe20000410000 */
[-C--:B------:R-:W-:Y:S01]  /*dbe0*/  FMUL.FTZ R115, R115, R164.reuse ;  /* 0x000000a473737220 */ /* 0x080fe20000410000 */
[----:B------:R-:W-:Y:S01]  /*dbf0*/  MUFU.EX2 R200, R200 ;  /* 0x000000c800c87308 */ /* 0x000fe20000000800 */
[----:B-1----:R-:W-:Y:S01]  /*dc00*/  FADD.FTZ R198, R160, R198 ;  /* 0x000000c6a0c67221 */ /* 0x002fe20000010000 */
[-C--:B------:R-:W-:Y:S01]  /*dc10*/  FMUL.FTZ R118, R118, R164.reuse ;  /* 0x000000a476767220 */ /* 0x080fe20000410000 */
[-C--:B------:R-:W-:Y:S01]  /*dc20*/  FMUL.FTZ R119, R119, R164.reuse ;  /* 0x000000a477777220 */ /* 0x080fe20000410000 */
[-C--:B------:R-:W-:Y:S01]  /*dc30*/  FMUL.FTZ R122, R122, R164.reuse ;  /* 0x000000a47a7a7220 */ /* 0x080fe20000410000 */
[-C--:B------:R-:W-:Y:S01]  /*dc40*/  FMUL.FTZ R123, R123, R164.reuse ;  /* 0x000000a47b7b7220 */ /* 0x080fe20000410000 */
[-C--:B------:R-:W-:Y:S01]  /*dc50*/  FMUL.FTZ R126, R126, R164.reuse ;  /* 0x000000a47e7e7220 */ /* 0x080fe20000410000 */
[----:B------:R-:W-:Y:S01]  /*dc60*/  FMUL.FTZ R127, R127, R164 ;  /* 0x000000a47f7f7220 */ /* 0x000fe20000410000 */
[----:B------:R-:W0:Y:S01]  /*dc70*/  MUFU.EX2 R203, R203 ;  /* 0x000000cb00cb7308 */ /* 0x000e220000000800 */
[----:B--2---:R-:W-:Y:S01]  /*dc80*/  F2FP.F16.F32.PACK_AB R158, R197, R160 ;  /* 0x000000a0c59e723e */ /* 0x004fe200000000ff */
        /* <DEDUP_REMOVED lines=78> */
[----:B------:R-:W0:Y:S01]  /*e170*/  MUFU.EX2 R177, R177 ;  /* 0x000000b100b17308 */ /* 0x000e220000000800 */
[----:B-1----:R-:W-:Y:S01]  /*e180*/  F2FP.F16.F32.PACK_AB R163, R175, R174 ;  /* 0x000000aeafa3723e */ /* 0x002fe200000000ff */
[----:B------:R-:W-:Y:S01]  /*e190*/  FMUL.FTZ R149, R149, R202 ;  /* 0x000000ca95957220 */ /* 0x000fe20000410000 */
[----:B------:R1:W-:Y:S01]  /*e1a0*/  STSM.16.M88.4 [R195+0x36400], R152 ;  /* 0x03640098c3007844 */ /* 0x0003e20000000200 */
[----:B------:R-:W-:Y:S01]  /*e1b0*/  FADD.FTZ R182, R200, R182 ;  /* 0x000000b6c8b67221 */ /* 0x000fe20000010000 */
[----:B------:R-:W-:Y:S01]  /*e1c0*/  FADD.FTZ R197, R197, R198 ;  /* 0x000000c6c5c57221 */ /* 0x000fe20000010000 */
[----:B------:R-:W-:Y:S01]  /*e1d0*/  @!P1 VIADD R14, R14, 0x38860 ;  /* 0x000388600e0e9836 */ /* 0x000fe20000000000 */
[----:B------:R3:W-:Y:S01]  /*e1e0*/  STSM.16.M88.4 [R209], R156 ;  /* 0x0000009cd1007844 */ /* 0x0007e20000000200 */
[----:B------:R-:W-:Y:S01]  /*e1f0*/  MUFU.EX2 R180, R180 ;  /* 0x000000b400b47308 */ /* 0x000fe20000000800 */
[----:B------:R-:W-:Y:S01]  /*e200*/  FADD.FTZ R203, R203, R182 ;  /* 0x000000b6cbcb7221 */ /* 0x000fe20000010000 */
[----:B------:R-:W-:Y:S01]  /*e210*/  FADD.FTZ R168, R168, R197 ;  /* 0x000000c5a8a87221 */ /* 0x000fe20000010000 */
[----:B------:R-:W-:Y:S01]  /*e220*/  @!P1 PRMT R14, RZ, 0x654, R14 ;  /* 0x00000654ff0e9816 */ /* 0x000fe2000000000e */
[----:B------:R-:W-:-:S02]  /*e230*/  IMAD.MOV.U32 R198, RZ, RZ, R18 ;  /* 0x000000ffffc67224 */ /* 0x000fc400078e0012 */
[----:B------:R-:W-:Y:S01]  /*e240*/  FADD.FTZ R170, R170, R203 ;  /* 0x000000cbaaaa7221 */ /* 0x000fe20000010000 */
[----:B------:R-:W-:Y:S01]  /*e250*/  FADD.FTZ R169, R169, R168 ;  /* 0x000000a8a9a97221 */ /* 0x000fe20000010000 */
[----:B------:R-:W-:Y:S01]  /*e260*/  IMAD.MOV.U32 R200, RZ, RZ, R21 ;  /* 0x000000ffffc87224 */ /* 0x000fe200078e0015 */
[----:B------:R-:W2:Y:S01]  /*e270*/  MUFU.EX2 R181, R181 ;  /* 0x000000b500b57308 */ /* 0x000ea20000000800 */
[----:B0-----:R-:W-:Y:S01]  /*e280*/  F2FP.F16.F32.PACK_AB R164, R177, R176 ;  /* 0x000000b0b1a4723e */ /* 0x001fe200000000ff */
[----:B------:R-:W-:Y:S01]  /*e290*/  FADD.FTZ R171, R171, R170 ;  /* 0x000000aaabab7221 */ /* 0x000fe20000010000 */
[----:B------:R-:W-:-:S03]  /*e2a0*/  IMAD.MOV.U32 R197, RZ, RZ, R12 ;  /* 0x000000ffffc57224 */ /* 0x000fc600078e000c */
[----:B------:R-:W-:Y:S02]  /*e2b0*/  FADD.FTZ R174, R174, R171 ;  /* 0x000000abaeae7221 */ /* 0x000fe40000010000 */
[----:B------:R-:W-:Y:S02]  /*e2c0*/  MUFU.EX2 R178, R178 ;  /* 0x000000b200b27308 */ /* 0x000fe40000000800 */
[----:B------:R-:W-:-:S06]  /*e2d0*/  FADD.FTZ R175, R175, R174 ;  /* 0x000000aeafaf7221 */ /* 0x000fcc0000010000 */
[----:B------:R-:W0:Y:S01]  /*e2e0*/  MUFU.EX2 R179, R179 ;  /* 0x000000b300b37308 */ /* 0x000e220000000800 */
[----:B--2---:R-:W-:-:S07]  /*e2f0*/  F2FP.F16.F32.PACK_AB R166, R181, R180 ;  /* 0x000000b4b5a6723e */ /* 0x004fce00000000ff */
[----:B------:R2:W4:Y:S08]  /*e300*/  MUFU.EX2 R183, R162 ;  /* 0x000000a200b77308 */ /* 0x0005300000000800 */
[----:B------:R-:W5:Y:S01]  /*e310*/  MUFU.EX2 R201, R205 ;  /* 0x000000cd00c97308 */ /* 0x000f620000000800 */
[----:B--2---:R-:W-:Y:S01]  /*e320*/  F2FP.F16.F32.PACK_AB R162, R173, R172 ;  /* 0x000000acada2723e */ /* 0x004fe200000000ff */
[----:B------:R-:W-:Y:S01]  /*e330*/  FADD.FTZ R172, R172, R169 ;  /* 0x000000a9acac7221 */ /* 0x000fe20000010000 */
[----:B0-----:R-:W-:Y:S01]  /*e340*/  F2FP.F16.F32.PACK_AB R165, R179, R178 ;  /* 0x000000b2b3a5723e */ /* 0x001fe200000000ff */
[----:B------:R-:W-:-:S02]  /*e350*/  FADD.FTZ R178, R178, R175 ;  /* 0x000000afb2b27221 */ /* 0x000fc40000010000 */
[----:B------:R3:W-:Y:S01]  /*e360*/  STSM.16.M88.4 [R196], R160 ;  /* 0x000000a0c4007844 */ /* 0x0007e20000000200 */
[----:B------:R-:W-:Y:S01]  /*e370*/  FADD.FTZ R173, R173, R172 ;  /* 0x000000acadad7221 */ /* 0x000fe20000010000 */
[----:B------:R-:W-:-:S03]  /*e380*/  FADD.FTZ R178, R179, R178 ;  /* 0x000000b2b3b27221 */ /* 0x000fc60000010000 */
[----:B------:R-:W-:Y:S01]  /*e390*/  FADD.FTZ R176, R176, R173 ;  /* 0x000000adb0b07221 */ /* 0x000fe20000010000 */
[----:B----4-:R-:W-:-:S03]  /*e3a0*/  FADD.FTZ R178, R183, R178 ;  /* 0x000000b2b7b27221 */ /* 0x010fc60000010000 */
[----:B------:R-:W-:Y:S01]  /*e3b0*/  FADD.FTZ R177, R177, R176 ;  /* 0x000000b0b1b17221 */ /* 0x000fe20000010000 */
[C---:B-----5:R-:W-:Y:S01]  /*e3c0*/  F2FP.F16.F32.PACK_AB R167, R201.reuse, R183 ;  /* 0x000000b7c9a7723e */ /* 0x060fe200000000ff */
[----:B------:R-:W-:Y:S02]  /*e3d0*/  FADD.FTZ R201, R201, R178 ;  /* 0x000000b2c9c97221 */ /* 0x000fe40000010000 */
[----:B------:R-:W-:Y:S02]  /*e3e0*/  FADD.FTZ R180, R180, R177 ;  /* 0x000000b1b4b47221 */ /* 0x000fe40000010000 */
[----:B------:R3:W-:Y:S01]  /*e3f0*/  STSM.16.M88.4 [R208], R164 ;  /* 0x000000a4d0007844 */ /* 0x0007e20000000200 */
[----:B------:R-:W-:Y:S01]  /*e400*/  WARPGROUP.ARRIVE ;  /* 0x00000000000079c5 */ /* 0x000fe20000000000 */
[----:B------:R-:W-:-:S05]  /*e410*/  FADD.FTZ R199, R181, R180 ;  /* 0x000000b4b5c77221 */ /* 0x000fca0000010000 */
[----:B------:R-:W-:Y:S03]  /*e420*/  HGMMA.64x256x16.F32 R24, R152, gdesc[UR4].tnspB, R24, gsb0 ;  /* 0x43e0000498187df0 */ /* 0x000fe60008000818 */
[----:B------:R-:W-:Y:S02]  /*e430*/  WARPGROUP.DEPBAR.LE gsb0, 0x0 ;  /* 0x00008000000079c5 */ /* 0x000fe40000010000 */
[----:B-1----:R-:W-:Y:S01]  /*e440*/  VIADD R152, R20, 0x80 ;  /* 0x0000008014987836 */ /* 0x002fe20000000000 */
[----:B------:R-:W-:Y:S01]  /*e450*/  WARPGROUP.ARRIVE ;  /* 0x00000000000079c5 */ /* 0x000fe20000000000 */
[----:B------:R-:W-:-:S03]  /*e460*/  IMAD.MOV.U32 R153, RZ, RZ, 0x40000040 ;  /* 0x40000040ff997424 */ /* 0x000fc600078e00ff */
[----:B------:R-:W-:Y:S01]  /*e470*/  R2UR UR6, R152 ;  /* 0x00000000980672ca */ /* 0x000fe200000e0000 */
[----:B------:R-:W-:Y:S01]  /*e480*/  VIADD R152, R20, 0x100 ;  /* 0x0000010014987836 */ /* 0x000fe20000000000 */
[----:B------:R-:W-:Y:S01]  /*e490*/  R2UR UR7, R153 ;  /* 0x00000000990772ca */ /* 0x000fe200000e0000 */
[----:B------:R-:W-:-:S15]  /*e4a0*/  IMAD.MOV.U32 R153, RZ, RZ, 0x40000040 ;  /* 0x40000040ff997424 */ /* 0x000fde00078e00ff */
[----:B------:R-:W-:Y:S01]  /*e4b0*/  HGMMA.64x256x16.F32 R24, R156, gdesc[UR4].tnspB, R24, gsb0 ;  /* 0x43e000049c187df0 */ /* 0x000fe20008000818 */
[----:B------:R-:W-:Y:S01]  /*e4c0*/  R2UR UR6, R152 ;  /* 0x00000000980672ca */ /* 0x000fe200000e0000 */
[----:B------:R-:W-:Y:S01]  /*e4d0*/  VIADD R152, R20, 0x180 ;  /* 0x0000018014987836 */ /* 0x000fe20000000000 */
[----:B------:R-:W-:Y:S01]  /*e4e0*/  R2UR UR7, R153 ;  /* 0x00000000990772ca */ /* 0x000fe200000e0000 */
[----:B------:R-:W-:Y:S01]  /*e4f0*/  IMAD.MOV.U32 R153, RZ, RZ, 0x40000040 ;  /* 0x40000040ff997424 */ /* 0x000fe200078e00ff */
[----:B------:R-:W-:Y:S02]  /*e500*/  WARPGROUP.DEPBAR.LE gsb0, 0x0 ;  /* 0x00008000000079c5 */ /* 0x000fe40000010000 */
[----:B------:R-:W-:-:S15]  /*e510*/  WARPGROUP.ARRIVE ;  /* 0x00000000000079c5 */ /* 0x000fde0000000000 */
[----:B------:R-:W-:-:S06]  /*e520*/  NOP ;  /* 0x0000000000007918 */ /* 0x000fcc0000000000 */
        /* <DEDUP_REMOVED lines=18> */
.L_x_4604:
[----:B------:R-:W-:Y:S05]  /*e650*/  BSYNC B0 ;  /* 0x0000000000007941 */ /* 0x000fea0003800000 */
.L_x_4603:
[----:B------:R-:W0:Y:S01]  /*e660*/  SHFL.BFLY PT, R0, R199, 0x2, 0x1f ;  /* 0x0c401f00c7007f89 */ /* 0x000e2200000e0000 */
[----:B------:R-:W-:Y:S02]  /*e670*/  IMAD.MOV.U32 R173, RZ, RZ, -0x800000 ;  /* 0xff800000ffad7424 */ /* 0x000fe400078e00ff */
[----:B------:R-:W-:Y:S01]  /*e680*/  IMAD.MOV.U32 R174, RZ, RZ, -0x800000 ;  /* 0xff800000ffae7424 */ /* 0x000fe200078e00ff */
[----:B------:R-:W1:Y:S01]  /*e690*/  SHFL.BFLY PT, R4, R201, 0x2, 0x1f ;  /* 0x0c401f00c9047f89 */ /* 0x000e6200000e0000 */
[----:B------:R-:W-:Y:S01]  /*e6a0*/  VIADD R219, R219, 0x1 ;  /* 0x00000001dbdb7836 */ /* 0x000fe20000000000 */
[----:B------:R-:W-:Y:S08]  /*e6b0*/  BAR.ARV 0x8, 0x100 ;  /* 0x0204000000007b1d */ /* 0x000ff00000002000 */
[----:B------:R-:W-:Y:S01]  /*e6c0*/  BAR.SYNC.DEFER_BLOCKING 0xf, 0x100 ;  /* 0x03c4000000007b1d */ /* 0x000fe20000010000 */
[----:B0-----:R-:W-:Y:S01]  /*e6d0*/  FADD.FTZ R3, R0, R199 ;  /* 0x000000c700037221 */ /* 0x001fe20000010000 */
[----:B-1----:R-:W-:-:S04]  /*e6e0*/  FADD.FTZ R6, R4, R201 ;  /* 0x000000c904067221 */ /* 0x002fc80000010000 */
[----:B------:R-:W0:Y:S01]  /*e6f0*/  SHFL.BFLY PT, R0, R3, 0x1, 0x1f ;  /* 0x0c201f0003007f89 */ /* 0x000e2200000e0000 */
[----:B------:R-:W-:-:S03]  /*e700*/  IMAD.MOV R4, RZ, RZ, -R194 ;  /* 0x000000ffff047224 */ /* 0x000fc600078e0ac2 */
[----:B------:R-:W1:Y:S02]  /*e710*/  SHFL.BFLY PT, R5, R6, 0x1, 0x1f ;  /* 0x0c201f0006057f89 */ /* 0x000e6400000e0000 */
[----:B------:R-:W-:-:S13]  /*e720*/  ISETP.NE.AND P0, PT, R193, R4, PT ;  /* 0x00000004c100720c */ /* 0x000fda0003f05270 */
[----:B------:R-:W-:-:S04]  /*e730*/  @!P0 IMAD R7, R18, 0x40, R191 ;  /* 0x0000004012078824 */ /* 0x000fc800078e02bf */
[----:B------:R-:W-:Y:S02]  /*e740*/  @!P0 IMAD R7, R7, 0x4, R2 ;  /* 0x0000000407078824 */ /* 0x000fe400078e0202 */
[----:B0-----:R-:W-:Y:S01]  /*e750*/  FADD.FTZ R9, R3, R0 ;  /* 0x0000000003097221 */ /* 0x001fe20000010000 */
[----:B------:R-:W-:Y:S02]  /*e760*/  VIADD R3, R18, 0x1 ;  /* 0x0000000112037836 */ /* 0x000fe40000000000 */
[----:B-1----:R-:W-:Y:S02]  /*e770*/  FADD.FTZ R0, R6, R5 ;  /* 0x0000000506007221 */ /* 0x002fe40000010000 */
[----:B------:R-:W-:Y:S02]  /*e780*/  FSETP.NE.FTZ.AND P2, PT, R9, RZ, PT ;  /* 0x000000ff0900720b */ /* 0x000fe40003f55000 */
[----:B------:R-:W-:Y:S02]  /*e790*/  CS2R R4, SRZ ;  /* 0x0000000000047805 */ /* 0x000fe4000001ff00 */
[----:B------:R-:W-:-:S02]  /*e7a0*/  ISETP.NE.AND P1, PT, R3, 0x2, PT ;  /* 0x000000020300780c */ /* 0x000fc40003f25270 */
[----:B------:R-:W-:Y:S02]  /*e7b0*/  FSETP.NE.FTZ.AND P3, PT, R0, RZ, PT ;  /* 0x000000ff0000720b */ /* 0x000fe40003f75000 */
[----:B------:R-:W-:-:S04]  /*e7c0*/  SEL R6, RZ, 0x1, P1 ;  /* 0x00000001ff067807 */ /* 0x000fc80000800000 */
[----:B------:R-:W-:Y:S01]  /*e7d0*/  LOP3.LUT R23, R23, R6, RZ, 0x3c, !PT ;  /* 0x0000000617177212 */ /* 0x000fe200078e3cff */
[----:B------:R-:W0:Y:S01]  /*e7e0*/  @P2 MUFU.RCP R5, R9 ;  /* 0x0000000900052308 */ /* 0x000e220000001000 */
[----:B------:R-:W-:-:S05]  /*e7f0*/  @P2 FMUL.FTZ R18, R11, 0.69314718246459960938 ;  /* 0x3f3172180b122820 */ /* 0x000fca0000410000 */
[----:B--2---:R-:W-:Y:S02]  /*e800*/  @P3 FMUL.FTZ R20, R11, 0.69314718246459960938 ;  /* 0x3f3172180b143820 */ /* 0x004fe40000410000 */
[----:B------:R-:W1:Y:S08]  /*e810*/  @P3 MUFU.RCP R4, R0 ;  /* 0x0000000000043308 */ /* 0x000e700000001000 */
[----:B------:R-:W2:Y:S01]  /*e820*/  @P2 MUFU.LG2 R2, R9 ;  /* 0x0000000900022308 */ /* 0x000ea20000000c00 */
[-C--:B0-----:R-:W-:Y:S01]  /*e830*/  FMUL.FTZ R10, R24, R5.reuse ;  /* 0x00000005180a7220 */ /* 0x081fe20000410000 */
[----:B------:R0:W-:Y:S01]  /*e840*/  @!P0 STS [R7+0x38400], R5 ;  /* 0x0384000507008388 */ /* 0x0001e20000000800 */
[-C--:B------:R-:W-:Y:S01]  /*e850*/  FMUL.FTZ R8, R25, R5.reuse ;  /* 0x0000000519087220 */ /* 0x080fe20000410000 */
[-C--:B------:R-:W-:Y:S01]  /*e860*/  FMUL.FTZ R177, R33, R5.reuse ;  /* 0x0000000521b17220 */ /* 0x080fe20000410000 */
[-C--:B------:R-:W-:Y:S01]  /*e870*/  FMUL.FTZ R179, R32, R5.reuse ;  /* 0x0000000520b37220 */ /* 0x080fe20000410000 */
[-C--:B------:R-:W-:Y:S01]  /*e880*/  FMUL.FTZ R178, R36, R5.reuse ;  /* 0x0000000524b27220 */ /* 0x080fe20000410000 */
[-C--:B------:R-:W-:Y:S01]  /*e890*/  FMUL.FTZ R28, R28, R5.reuse ;  /* 0x000000051c1c7220 */ /* 0x080fe20000410000 */
[----:B------:R4:W5:Y:S01]  /*e8a0*/  @P3 MUFU.LG2 R24, R0 ;  /* 0x0000000000183308 */ /* 0x0009620000000c00 */
[----:B-1----:R1:W-:Y:S01]  /*e8b0*/  @!P0 STS [R7+0x38420], R4 ;  /* 0x0384200407008388 */ /* 0x0023e20000000800 */
[-C--:B------:R-:W-:Y:S01]  /*e8c0*/  FMUL.FTZ R33, R42, R4.reuse ;  /* 0x000000042a217220 */ /* 0x080fe20000410000 */
[-C--:B------:R-:W-:Y:S01]  /*e8d0*/  FMUL.FTZ R6, R29, R5.reuse ;  /* 0x000000051d067220 */ /* 0x080fe20000410000 */
[-C--:B------:R-:W-:Y:S01]  /*e8e0*/  FMUL.FTZ R175, R37, R5.reuse ;  /* 0x0000000525af7220 */ /* 0x080fe20000410000 */
[-C--:B------:R-:W-:Y:S01]  /*e8f0*/  FMUL.FTZ R176, R40, R5.reuse ;  /* 0x0000000528b07220 */ /* 0x080fe20000410000 */
[-C--:B------:R-:W-:Y:S01]  /*e900*/  FMUL.FTZ R32, R41, R5.reuse ;  /* 0x0000000529207220 */ /* 0x080fe20000410000 */
[-C--:B------:R-:W-:Y:S01]  /*e910*/  FMUL.FTZ R172, R44, R5.reuse ;  /* 0x000000052cac7220 */ /* 0x080fe20000410000 */
[-C--:B------:R-:W-:Y:S01]  /*e920*/  FMUL.FTZ R170, R45, R5.reuse ;  /* 0x000000052daa7220 */ /* 0x080fe20000410000 */
[-C--:B----4-:R-:W-:Y:S01]  /*e930*/  FMUL.FTZ R0, R27, R4.reuse ;  /* 0x000000041b007220 */ /* 0x090fe20000410000 */
[----:B--2---:R-:W-:Y:S01]  /*e940*/  @P2 FMUL.FTZ R25, R2, 0.69314718246459960938 ;  /* 0x3f31721802192820 */ /* 0x004fe20000410000 */
[-C--:B------:R-:W-:Y:S01]  /*e950*/  FMUL.FTZ R171, R48, R5.reuse ;  /* 0x0000000530ab7220 */ /* 0x080fe20000410000 */
[-C--:B---3--:R-:W-:Y:S01]  /*e960*/  FMUL.FTZ R167, R49, R5.reuse ;  /* 0x0000000531a77220 */ /* 0x088fe20000410000 */
[-C--:B------:R-:W-:Y:S01]  /*e970*/  FMUL.FTZ R169, R52, R5.reuse ;  /* 0x0000000534a97220 */ /* 0x080fe20000410000 */
[-C--:B------:R-:W-:Y:S01]  /*e980*/  FMUL.FTZ R165, R53, R5.reuse ;  /* 0x0000000535a57220 */ /* 0x080fe20000410000 */
[-C--:B------:R-:W-:Y:S01]  /*e990*/  FMUL.FTZ R166, R56, R5.reuse ;  /* 0x0000000538a67220 */ /* 0x080fe20000410000 */
[-C--:B------:R-:W-:Y:S01]  /*e9a0*/  FMUL.FTZ R163, R57, R5.reuse ;  /* 0x0000000539a37220 */ /* 0x080fe20000410000 */
[----:B-----5:R-:W-:Y:S01]  /*e9b0*/  @P3 FMUL.FTZ R27, R24, 0.69314718246459960938 ;  /* 0x3f317218181b3820 */ /* 0x020fe20000410000 */
        /* <DEDUP_REMOVED lines=46> */
[----:B------:R-:W-:Y:S01]  /*eca0*/  FMUL.FTZ R42, R107, R4 ;  /* 0x000000046b2a7220 */ /* 0x000fe20000410000 */
[----:B------:R-:W-:Y:S01]  /*ecb0*/  @P2 FFMA.FTZ R173, R18, R12, R25 ;  /* 0x0000000c12ad2223 */ /* 0x000fe20000010019 */
[----:B------:R-:W-:Y:S01]  /*ecc0*/  PLOP3.LUT P0, PT, PT, PT, PT, 0x8, 0x0 ;  /* 0x000000000000781c */ /* 0x000fe20003f0e170 */
[-C--:B0-----:R-:W-:Y:S01]  /*ecd0*/  FMUL.FTZ R5, R26, R4.reuse ;  /* 0x000000041a057220 */ /* 0x081fe20000410000 */
        /* <DEDUP_REMOVED lines=63> */
.L_x_4558:
[----:B------:R-:W-:Y:S05]  /*f0d0*/  BSYNC B7 ;  /* 0x0000000000077941 */ /* 0x000fea0003800000 */
.L_x_4556:
[----:B------:R-:W1:Y:S08]  /*f0e0*/  S2UR UR5, SR_CgaCtaId ;  /* 0x00000000000579c3 */ /* 0x000e700000008800 */
[----:B------:R-:W-:Y:S06]  /*f0f0*/  BAR.SYNC.DEFER_BLOCKING 0x5, 0x180 ;  /* 0x0146000000007b1d */ /* 0x000fec0000010000 */
[----:B------:R-:W-:Y:S01]  /*f100*/  UMOV UR4, 0x400 ;  /* 0x0000040000047882 */ /* 0x000fe20000000000 */
[----:B------:R-:W-:Y:S01]  /*f110*/  BSSY B0, `(.L_x_4616) ;  /* 0x00002e1000007945 */ /* 0x000fe20003800000 */
[----:B-1----:R-:W-:-:S06]  /*f120*/  ULEA UR4, UR5, UR4, 0x18 ;  /* 0x0000000405047291 */ /* 0x002fcc000f8ec03f */
[----:B------:R-:W-:-:S05]  /*f130*/  IMAD.U32 R2, RZ, RZ, UR4 ;  /* 0x00000004ff027e24 */ /* 0x000fca000f8e00ff */
[----:B-----5:R1:W2:Y:S01]  /*f140*/  LDS.128 R24, [R2+0x388d0] ;  /* 0x0388d00002187984 */ /* 0x0202a20000000c00 */
[----:B------:R-:W-:Y:S06]  /*f150*/  BAR.ARV 0x4, 0x180 ;  /* 0x0106000000007b1d */ /* 0x000fec0000002000 */
[----:B------:R-:W-:Y:S05]  /*f160*/  @P0 BRA `(.L_x_4617) ;  /* 0x0000002000000947 */ /* 0x000fea0003800000 */
[----:B------:R-:W3:Y:S01]  /*f170*/  S2R R3, SR_SWINHI ;  /* 0x0000000000037919 */ /* 0x000ee20000002f00 */
        /* <DEDUP_REMOVED lines=18> */
[----:B---3--:R-:W-:-:S02]  /*f2a0*/  MOV R21, R3 ;  /* 0x0000000300157202 */ /* 0x008fc40000000f00 */
        /* <DEDUP_REMOVED lines=8> */
[C---:B------:R-:W-:Y:S01]  /*f330*/  IADD3 R0, P1, R40.reuse, 0x20, RZ ;  /* 0x0000002028007810 */ /* 0x040fe20007f3e0ff */
[--C-:B------:R-:W-:Y:S01]  /*f340*/  IMAD.X R31, RZ, RZ, R41.reuse, P0 ;  /* 0x000000ffff1f7224 */ /* 0x100fe200000e0629 */
[----:B------:R-:W-:Y:S01]  /*f350*/  LOP3.LUT R44, R45, R40, RZ, 0x3c, !PT ;  /* 0x000000282d2c7212 */ /* 0x000fe200078e3cff */
[----:B------:R-:W-:Y:S01]  /*f360*/  IMAD.MOV.U32 R45, RZ, RZ, R41 ;  /* 0x000000ffff2d7224 */ /* 0x000fe200078e0029 */
[----:B------:R-:W-:Y:S02]  /*f370*/  IADD3 R10, P4, R40, 0x60, RZ ;  /* 0x00000060280a7810 */ /* 0x000fe40007f9e0ff */
[----:B------:R-:W-:Y:S02]  /*f380*/  LOP3.LUT R30, R3, 0x380, RZ, 0xc0, !PT ;  /* 0x00000380031e7812 */ /* 0x000fe400078ec0ff */
[----:B------:R-:W-:-:S02]  /*f390*/  LOP3.LUT R181, R0, 0x380, RZ, 0xc0, !PT ;  /* 0x0000038000b57812 */ /* 0x000fc400078ec0ff */
[----:B------:R-:W-:Y:S02]  /*f3a0*/  LOP3.LUT R183, R10, 0x380, RZ, 0xc0, !PT ;  /* 0x000003800ab77812 */ /* 0x000fe400078ec0ff */
[----:B------:R-:W-:Y:S01]  /*f3b0*/  MOV R12, R44 ;  /* 0x0000002c000c7202 */ /* 0x000fe20000000f00 */
[----:B------:R-:W-:Y:S01]  /*f3c0*/  BAR.SYNC.DEFER_BLOCKING 0x1, 0x100 ;  /* 0x0044000000007b1d */ /* 0x000fe20000010000 */
[----:B------:R-:W-:Y:S01]  /*f3d0*/  SHF.R.U64 R30, R30, 0x3, RZ ;  /* 0x000000031e1e7819 */ /* 0x000fe200000012ff */
[--C-:B------:R-:W-:Y:S01]  /*f3e0*/  IMAD.X R45, RZ, RZ, R41.reuse, P4 ;  /* 0x000000ffff2d7224 */ /* 0x100fe200020e0629 */
[C---:B------:R-:W-:Y:S02]  /*f3f0*/  IADD3 R48, P3, R40.reuse, 0x2000, RZ ;  /* 0x0000200028307810 */ /* 0x040fe40007f7e0ff */
[----:B------:R-:W-:Y:S02]  /*f400*/  SHF.R.U64 R181, R181, 0x3, RZ ;  /* 0x00000003b5b57819 */ /* 0x000fe400000012ff */
[----:B------:R-:W-:Y:S01]  /*f410*/  SHF.R.U64 R183, R183, 0x3, RZ ;  /* 0x00000003b7b77819 */ /* 0x000fe200000012ff */
[----:B------:R-:W-:Y:S01]  /*f420*/  IMAD.X R49, RZ, RZ, R41, P3 ;  /* 0x000000ffff317224 */ /* 0x000fe200018e0629 */
[----:B------:R-:W-:-:S02]  /*f430*/  IADD3 R52, P6, R40, 0x2020, RZ ;  /* 0x0000202028347810 */ /* 0x000fc40007fde0ff */
[----:B------:R-:W-:Y:S02]  /*f440*/  IADD3 R8, P5, R40, 0x2040, RZ ;  /* 0x0000204028087810 */ /* 0x000fe40007fbe0ff */
[----:B------:R-:W-:Y:S01]  /*f450*/  LOP3.LUT R30, R30, R3, RZ, 0x3c, !PT ;  /* 0x000000031e1e7212 */ /* 0x000fe200078e3cff */
[--C-:B------:R-:W-:Y:S01]  /*f460*/  IMAD.X R53, RZ, RZ, R41.reuse, P6 ;  /* 0x000000ffff357224 */ /* 0x100fe200030e0629 */
[----:B------:R-:W-:Y:S01]  /*f470*/  LOP3.LUT R44, R183, R10, RZ, 0x3c, !PT ;  /* 0x0000000ab72c7212 */ /* 0x000fe200078e3cff */
[----:B------:R-:W-:Y:S01]  /*f480*/  IMAD.X R57, RZ, RZ, R41, P5 ;  /* 0x000000ffff397224 */ /* 0x000fe200028e0629 */
[----:B------:R-:W-:Y:S02]  /*f490*/  LOP3.LUT R3, R48, 0x380, RZ, 0xc0, !PT ;  /* 0x0000038030037812 */ /* 0x000fe400078ec0ff */
[----:B------:R-:W-:Y:S02]  /*f4a0*/  LOP3.LUT R183, R8, 0x380, RZ, 0xc0, !PT ;  /* 0x0000038008b77812 */ /* 0x000fe400078ec0ff */
[----:B------:R-:W-:-:S02]  /*f4b0*/  IADD3 R60, P2, R40, 0x2060, RZ ;  /* 0x00002060283c7810 */ /* 0x000fc40007f5e0ff */
[----:B------:R-:W-:Y:S01]  /*f4c0*/  SHF.R.U64 R3, R3, 0x3, RZ ;  /* 0x0000000303037819 */ /* 0x000fe200000012ff */
[----:B------:R3:W-:Y:S01]  /*f4d0*/  STSM.16.M88.4 [R12], R4 ;  /* 0x000000040c007844 */ /* 0x0007e20000000200 */
[----:B------:R-:W-:Y:S01]  /*f4e0*/  SHF.R.U64 R183, R183, 0x3, RZ ;  /* 0x00000003b7b77819 */ /* 0x000fe200000012ff */
[--C-:B------:R-:W-:Y:S01]  /*f4f0*/  IMAD.X R61, RZ, RZ, R41.reuse, P2 ;  /* 0x000000ffff3d7224 */ /* 0x100fe200010e0629 */
[C---:B------:R-:W-:Y:S02]  /*f500*/  IADD3 R62, P0, R40.reuse, 0x4020, RZ ;  /* 0x00004020283e7810 */ /* 0x040fe40007f1e0ff */
[----:B0-----:R-:W-:Y:S02]  /*f510*/  IADD3 R66, P4, R40, 0x4040, RZ ;  /* 0x0000404028427810 */ /* 0x001fe40007f9e0ff */
[----:B------:R-:W-:Y:S01]  /*f520*/  LOP3.LUT R197, R60, 0x380, RZ, 0xc0, !PT ;  /* 0x000003803cc57812 */ /* 0x000fe200078ec0ff */
[--C-:B------:R-:W-:Y:S01]  /*f530*/  IMAD.X R69, RZ, RZ, R41.reuse, P0 ;  /* 0x000000ffff457224 */ /* 0x100fe200000e0629 */
[----:B------:R-:W-:Y:S01]  /*f540*/  LOP3.LUT R48, R3, R48, RZ, 0x3c, !PT ;  /* 0x0000003003307212 */ /* 0x000fe200078e3cff */
[----:B------:R-:W-:Y:S01]  /*f550*/  IMAD.X R73, RZ, RZ, R41, P4 ;  /* 0x000000ffff497224 */ /* 0x000fe200020e0629 */
[----:B------:R-:W-:-:S02]  /*f560*/  LOP3.LUT R56, R183, R8, RZ, 0x3c, !PT ;  /* 0x00000008b7387212 */ /* 0x000fc400078e3cff */
[----:B------:R-:W-:Y:S02]  /*f570*/  LOP3.LUT R183, R66, 0x380, RZ, 0xc0, !PT ;  /* 0x0000038042b77812 */ /* 0x000fe400078ec0ff */
[----:B------:R-:W-:Y:S01]  /*f580*/  SHF.R.U64 R197, R197, 0x3, RZ ;  /* 0x00000003c5c57819 */ /* 0x000fe200000012ff */
[----:B---3--:R-:W-:Y:S01]  /*f590*/  IMAD.X R7, RZ, RZ, R41, P1 ;  /* 0x000000ffff077224 */ /* 0x008fe200008e0629 */
[----:B------:R-:W-:Y:S02]  /*f5a0*/  LOP3.LUT R6, R181, R0, RZ, 0x3c, !PT ;  /* 0x00000000b5067212 */ /* 0x000fe400078e3cff */
[----:B------:R-:W-:Y:S02]  /*f5b0*/  LOP3.LUT R181, R52, 0x380, RZ, 0xc0, !PT ;  /* 0x0000038034b57812 */ /* 0x000fe400078ec0ff */
[----:B------:R-:W-:Y:S02]  /*f5c0*/  IADD3 R34, P1, R40, 0x4000, RZ ;  /* 0x0000400028227810 */ /* 0x000fe40007f3e0ff */
[----:B------:R-:W-:-:S02]  /*f5d0*/  SHF.R.U64 R181, R181, 0x3, RZ ;  /* 0x00000003b5b57819 */ /* 0x000fc400000012ff */
[----:B------:R-:W-:Y:S01]  /*f5e0*/  LOP3.LUT R3, R34, 0x380, RZ, 0xc0, !PT ;  /* 0x0000038022037812 */ /* 0x000fe200078ec0ff */
[--C-:B------:R-:W-:Y:S01]  /*f5f0*/  IMAD.X R65, RZ, RZ, R41.reuse, P1 ;  /* 0x000000ffff417224 */ /* 0x100fe200008e0629 */
[----:B------:R-:W-:Y:S02]  /*f600*/  LOP3.LUT R52, R181, R52, RZ, 0x3c, !PT ;  /* 0x00000034b5347212 */ /* 0x000fe400078e3cff */
[----:B------:R-:W-:Y:S02]  /*f610*/  LOP3.LUT R181, R62, 0x380, RZ, 0xc0, !PT ;  /* 0x000003803eb57812 */ /* 0x000fe400078ec0ff */
[C---:B------:R-:W-:Y:S02]  /*f620*/  IADD3 R58, P3, R40.reuse, 0x4060, RZ ;  /* 0x00004060283a7810 */ /* 0x040fe40007f7e0ff */
[----:B------:R-:W-:Y:S02]  /*f630*/  SHF.R.U64 R3, R3, 0x3, RZ ;  /* 0x0000000303037819 */ /* 0x000fe400000012ff */
[----:B------:R-:W-:Y:S01]  /*f640*/  IADD3 R4, P6, R40, 0x6000, RZ ;  /* 0x0000600028047810 */ /* 0x000fe20007fde0ff */
[----:B------:R-:W-:Y:S01]  /*f650*/  IMAD.X R77, RZ, RZ, R41, P3 ;  /* 0x000000ffff4d7224 */ /* 0x000fe200018e0629 */
[----:B------:R-:W-:-:S02]  /*f660*/  SHF.R.U64 R181, R181, 0x3, RZ ;  /* 0x00000003b5b57819 */ /* 0x000fc400000012ff */
[----:B------:R-:W-:Y:S01]  /*f670*/  SHF.R.U64 R183, R183, 0x3, RZ ;  /* 0x00000003b7b77819 */ /* 0x000fe200000012ff */
[--C-:B------:R-:W-:Y:S01]  /*f680*/  IMAD.X R81, RZ, RZ, R41.reuse, P6 ;  /* 0x000000ffff517224 */ /* 0x100fe200030e0629 */
[C---:B--2---:R-:W-:Y:S02]  /*f690*/  IADD3 R24, P5, R40.reuse, 0x6020, RZ ;  /* 0x0000602028187810 */ /* 0x044fe40007fbe0ff */
[----:B------:R-:W-:Y:S02]  /*f6a0*/  IADD3 R28, P2, R40, 0x6040, RZ ;  /* 0x00006040281c7810 */ /* 0x000fe40007f5e0ff */
[----:B------:R-:W-:Y:S01]  /*f6b0*/  LOP3.LUT R60, R197, R60, RZ, 0x3c, !PT ;  /* 0x0000003cc53c7212 */ /* 0x000fe200078e3cff */
[--C-:B------:R-:W-:Y:S01]  /*f6c0*/  IMAD.X R85, RZ, RZ, R41.reuse, P5 ;  /* 0x000000ffff557224 */ /* 0x100fe200028e0629 */
[----:B------:R-:W-:Y:S01]  /*f6d0*/  LOP3.LUT R197, R58, 0x380, RZ, 0xc0, !PT ;  /* 0x000003803ac57812 */ /* 0x000fe200078ec0ff */
[----:B------:R-:W-:Y:S01]  /*f6e0*/  IMAD.X R5, RZ, RZ, R41, P2 ;  /* 0x000000ffff057224 */ /* 0x000fe200010e0629 */
[----:B------:R-:W-:-:S02]  /*f6f0*/  LOP3.LUT R64, R3, R34, RZ, 0x3c, !PT ;  /* 0x0000002203407212 */ /* 0x000fc400078e3cff */
[----:B------:R-:W-:Y:S02]  /*f700*/  LOP3.LUT R68, R181, R62, RZ, 0x3c, !PT ;  /* 0x0000003eb5447212 */ /* 0x000fe400078e3cff */
[----:B------:R-:W-:Y:S02]  /*f710*/  LOP3.LUT R72, R183, R66, RZ, 0x3c, !PT ;  /* 0x00000042b7487212 */ /* 0x000fe400078e3cff */
[----:B------:R-:W-:Y:S02]  /*f720*/  LOP3.LUT R3, R4, 0x380, RZ, 0xc0, !PT ;  /* 0x0000038004037812 */ /* 0x000fe400078ec0ff */
        /* <DEDUP_REMOVED lines=12> */
[----:B------:R-:W-:Y:S02]  /*f7f0*/  LOP3.LUT R4, R183, R28, RZ, 0x3c, !PT ;  /* 0x0000001cb7047212 */ /* 0x000fe400078e3cff */
[----:B------:R-:W-:Y:S02]  /*f800*/  MOV R24, R30 ;  /* 0x0000001e00187202 */ /* 0x000fe40000000f00 */
[----:B------:R-:W-:Y:S02]  /*f810*/  SHF.R.U64 R197, R197, 0x3, RZ ;  /* 0x00000003c5c57819 */ /* 0x000fe400000012ff */
[----:B------:R-:W-:-:S02]  /*f820*/  MOV R3, R6 ;  /* 0x0000000600037202 */ /* 0x000fc40000000f00 */
[----:B------:R-:W-:Y:S02]  /*f830*/  F2FP.F16.F32.PACK_AB R28, R177, R179 ;  /* 0x000000b3b11c723e */ /* 0x000fe400000000ff */
[----:B------:R-:W-:Y:S02]  /*f840*/  F2FP.F16.F32.PACK_AB R30, R175, R178 ;  /* 0x000000b2af1e723e */ /* 0x000fe400000000ff */
[----:B------:R-:W-:Y:S02]  /*f850*/  F2FP.F16.F32.PACK_AB R31, R39, R38 ;  /* 0x00000026271f723e */ /* 0x000fe400000000ff */
[----:B------:R-:W-:Y:S02]  /*f860*/  F2FP.F16.F32.PACK_AB R34, R170, R172 ;  /* 0x000000acaa22723e */ /* 0x000fe400000000ff */
[----:B------:R-:W-:Y:S01]  /*f870*/  MOV R0, R4 ;  /* 0x0000000400007202 */ /* 0x000fe20000000f00 */
[----:B------:R-:W-:Y:S01]  /*f880*/  STSM.16.M88.4 [R3], R28 ;  /* 0x0000001c03007844 */ /* 0x000fe20000000200 */
[----:B------:R-:W-:-:S02]  /*f890*/  MOV R44, R44 ;  /* 0x0000002c002c7202 */ /* 0x000fc40000000f00 */
[----:B------:R-:W-:Y:S01]  /*f8a0*/  F2FP.F16.F32.PACK_AB R4, R167, R171 ;  /* 0x000000aba704723e */ /* 0x000fe200000000ff */
[----:B------:R0:W-:Y:S01]  /*f8b0*/  STSM.16.M88.4 [R24], R32 ;  /* 0x0000002018007844 */ /* 0x0001e20000000200 */
        /* <DEDUP_REMOVED lines=8> */
[----:B------:R-:W-:Y:S01]  /*f940*/  MOV R52, R52 ;  /* 0x0000003400347202 */ /* 0x000fe20000000f00 */
[----:B0-----:R-:W-:Y:S01]  /*f950*/  IMAD.MOV.U32 R24, RZ, RZ, RZ ;  /* 0x000000ffff187224 */ /* 0x001fe200078e00ff */
[----:B------:R-:W-:Y:S01]  /*f960*/  F2FP.F16.F32.PACK_AB R12, R159, R162 ;  /* 0x000000a29f0c723e */ /* 0x000fe200000000ff */
[----:B------:R-:W-:Y:S01]  /*f970*/  STSM.16.M88.4 [R48], R8 ;  /* 0x0000000830007844 */ /* 0x000fe20000000200 */
        /* <DEDUP_REMOVED lines=17> */
[----:B------:R-:W-:-:S02]  /*fa90*/  MOV R68, R68 ;  /* 0x0000004400447202 */ /* 0x000fc40000000f00 */
[----:B------:R-:W-:Y:S01]  /*faa0*/  F2FP.F16.F32.PACK_AB R112, R113, R112 ;  /* 0x000000707170723e */ /* 0x000fe200000000ff */
[----:B------:R-:W-:Y:S01]  /*fab0*/  STSM.16.M88.4 [R64], R36 ;  /* 0x0000002440007844 */ /* 0x000fe20000000200 */
[----:B------:R-:W-:Y:S02]  /*fac0*/  MOV R72, R72 ;  /* 0x0000004800487202 */ /* 0x000fe40000000f00 */
[----:B------:R-:W-:Y:S01]  /*fad0*/  F2FP.F16.F32.PACK_AB R106, R109, R108 ;  /* 0x0000006c6d6a723e */ /* 0x000fe200000000ff */
[----:B------:R-:W-:Y:S01]  /*fae0*/  STSM.16.M88.4 [R68], R96 ;  /* 0x0000006044007844 */ /* 0x000fe20000000200 */
[----:B------:R-:W-:Y:S02]  /*faf0*/  F2FP.F16.F32.PACK_AB R107, R111, R107 ;  /* 0x0000006b6f6b723e */ /* 0x000fe400000000ff */
[----:B------:R-:W-:Y:S02]  /*fb00*/  F2FP.F16.F32.PACK_AB R113, R115, R114 ;  /* 0x000000727371723e */ /* 0x000fe400000000ff */
[----:B------:R-:W-:Y:S01]  /*fb10*/  F2FP.F16.F32.PACK_AB R120, R121, R120 ;  /* 0x000000787978723e */ /* 0x000fe200000000ff */
[----:B------:R-:W-:Y:S01]  /*fb20*/  STSM.16.M88.4 [R72], R104 ;  /* 0x0000006848007844 */ /* 0x000fe20000000200 */
[----:B------:R-:W-:-:S02]  /*fb30*/  MOV R76, R76 ;  /* 0x0000004c004c7202 */ /* 0x000fc40000000f00 */
[----:B------:R-:W-:Y:S02]  /*fb40*/  F2FP.F16.F32.PACK_AB R114, R117, R116 ;  /* 0x000000747572723e */ /* 0x000fe400000000ff */
        /* <DEDUP_REMOVED lines=10> */
[----:B------:R-:W-:Y:S02]  /*fbf0*/  ISETP.NE.U32.AND P0, PT, RZ, UR4, PT ;  /* 0x00000004ff007c0c */ /* 0x000fe4000bf05070 */
[----:B--2---:R-:W-:Y:S02]  /*fc00*/  IADD3 R4, P1, R211, UR4, RZ ;  /* 0x00000004d3047c10 */ /* 0x004fe4000ff3e0ff */
[----:B------:R-:W-:-:S02]  /*fc10*/  MOV R84, R84 ;  /* 0x0000005400547202 */ /* 0x000fc40000000f00 */
[----:B------:R-:W-:Y:S02]  /*fc20*/  F2FP.F16.F32.PACK_AB R130, R133, R132 ;  /* 0x000000848582723e */ /* 0x000fe400000000ff */
[----:B------:R-:W-:Y:S02]  /*fc30*/  F2FP.F16.F32.PACK_AB R131, R135, R134 ;  /* 0x000000868783723e */ /* 0x000fe400000000ff */
[----:B------:R-:W-:Y:S02]  /*fc40*/  F2FP.F16.F32.PACK_AB R137, R139, R138 ;  /* 0x0000008a8b89723e */ /* 0x000fe400000000ff */
[----:B------:R-:W-:Y:S01]  /*fc50*/  F2FP.F16.F32.PACK_AB R144, R145, R144 ;  /* 0x000000909190723e */ /* 0x000fe200000000ff */
[----:B------:R-:W-:Y:S01]  /*fc60*/  STSM.16.M88.4 [R84], R128 ;  /* 0x0000008054007844 */ /* 0x000fe20000000200 */
[----:B------:R-:W-:Y:S02]  /*fc70*/  F2FP.F16.F32.PACK_AB R138, R141, R140 ;  /* 0x0000008c8d8a723e */ /* 0x000fe400000000ff */
[----:B------:R-:W-:-:S02]  /*fc80*/  F2FP.F16.F32.PACK_AB R139, R143, R142 ;  /* 0x0000008e8f8b723e */ /* 0x000fc400000000ff */
[----:B------:R-:W-:Y:S02]  /*fc90*/  F2FP.F16.F32.PACK_AB R145, R147, R146 ;  /* 0x000000929391723e */ /* 0x000fe400000000ff */
        /* <DEDUP_REMOVED lines=13> */
[----:B0-----:R-:W-:Y:S01]  /*fd70*/  IMAD.U32 R0, RZ, RZ, UR4 ;  /* 0x00000004ff007e24 */ /* 0x001fe2000f8e00ff */
        /* <DEDUP_REMOVED lines=33> */
[----:B--2---:R-:W-:Y:S02]  /*ff90*/  LOP3.LUT R40, R41, 0x380, RZ, 0xc0, !PT ;  /* 0x0000038029287812 */ /* 0x004fe400078ec0ff */
[----:B------:R-:W-:Y:S02]  /*ffa0*/  LOP3.LUT R44, R45, 0x380, RZ, 0xc0, !PT ;  /* 0x000003802d2c7812 */ /* 0x000fe400078ec0ff */
[----:B------:R-:W-:Y:S02]  /*ffb0*/  LOP3.LUT R48, R49, 0x380, RZ, 0xc0, !PT ;  /* 0x0000038031307812 */ /* 0x000fe400078ec0ff */
        /* <DEDUP_REMOVED lines=14> */
[----:B0-----:R-:W-:Y:S06]  /*100a0*/  @P6 BRA `(.L_x_4618) ;  /* 0x0000000000106947 */ /* 0x001fec0003800000 */
[----:B------:R-:W-:Y:S05]  /*100b0*/  @!P0 BRA `(.L_x_4618) ;  /* 0x00000000000c8947 */ /* 0x000fea0003800000 */
[----:B------:R-:W2:Y:S04]  /*100c0*/  LDG.E R3, desc[UR40][R4.64] ;  /* 0x0000002804037981 */ /* 0x000ea8000c1e1900 */
[----:B-----5:R-:W2:Y:S02]  /*100d0*/  LDG.E R0, desc[UR40][R4.64+0x4] ;  /* 0x0000042804007981 */ /* 0x020ea4000c1e1900 */
[----:B--2---:R-:W-:-:S07]  /*100e0*/  IMAD.IADD R0, R0, 0x1, -R3 ;  /* 0x0000000100007824 */ /* 0x004fce00078e0a03 */
.L_x_4618:
[----:B------:R-:W0:Y:S01]  /*100f0*/  SHFL.IDX PT, R3, R224, RZ, 0x1f ;  /* 0x00001fffe0037589 */ /* 0x000e2200000e0000 */
        /* <DEDUP_REMOVED lines=19> */
[----:B0-----:R-:W-:-:S02]  /*10230*/  ISETP.NE.AND P5, PT, R3, RZ, PT ;  /* 0x000000ff0300720c */ /* 0x001fc40003fa5270 */
        /* <DEDUP_REMOVED lines=14> */
[----:B------:R-:W-:Y:S02]  /*10320*/  LOP3.LUT R20, R5, R20, RZ, 0x3c, !PT ;  /* 0x0000001405147212 */ /* 0x000fe400078e3cff */
[----:B------:R-:W-:-:S02]  /*10330*/  LOP3.LUT R76, R3, R4, RZ, 0x3c, !PT ;  /* 0x00000004034c7212 */ /* 0x000fc400078e3cff */
[----:B------:R-:W-:Y:S02]  /*10340*/  SHF.R.S32.HI R80, RZ, 0x1f, R210 ;  /* 0x0000001fff507819 */ /* 0x000fe400000114d2 */
[----:B------:R-:W-:Y:S02]  /*10350*/  SEL R213, R213, RZ, !P0 ;  /* 0x000000ffd5d57207 */ /* 0x000fe40004000000 */
[----:B------:R-:W-:Y:S02]  /*10360*/  SEL R223, R223, RZ, !P0 ;  /* 0x000000ffdfdf7207 */ /* 0x000fe40004000000 */
[----:B-----5:R-:W-:Y:S01]  /*10370*/  SHF.R.S32.HI R81, RZ, 0x1f, R24 ;  /* 0x0000001fff517819 */ /* 0x020fe20000011418 */
[----:B------:R-:W-:Y:S06]  /*10380*/  @P5 BRA `(.L_x_4619) ;  /* 0x0000000000b85947 */ /* 0x000fec0003800000 */
[----:B------:R-:W0:Y:S01]  /*10390*/  LDC R15, c[0x0][0xce8] ;  /* 0x00033a00ff0f7b82 */ /* 0x000e220000000800 */
[----:B------:R-:W-:Y:S01]  /*103a0*/  IMAD R31, R220, 0x40, R232 ;  /* 0x00000040dc1f7824 */ /* 0x000fe200078e02e8 */
[----:B------:R-:W-:Y:S01]  /*103b0*/  ULDC.64 UR4, c[0x0][0xc90] ;  /* 0x0003240000047ab9 */ /* 0x000fe20000000a00 */
[----:B------:R-:W-:Y:S02]  /*103c0*/  IMAD.MOV.U32 R4, RZ, RZ, R24 ;  /* 0x000000ffff047224 */ /* 0x000fe400078e0018 */
[----:B------:R-:W-:Y:S02]  /*103d0*/  IMAD R3, R80, UR4, RZ ;  /* 0x0000000450037c24 */ /* 0x000fe4000f8e02ff */
[----:B------:R-:W-:Y:S02]  /*103e0*/  IMAD.MOV.U32 R5, RZ, RZ, R81 ;  /* 0x000000ffff057224 */ /* 0x000fe400078e0051 */
[----:B------:R-:W-:Y:S02]  /*103f0*/  IMAD R7, R210, UR5, R3 ;  /* 0x00000005d2077c24 */ /* 0x000fe4000f8e0203 */
[----:B------:R-:W-:-:S02]  /*10400*/  IMAD.MOV.U32 R3, RZ, RZ, R31 ;  /* 0x000000ffff037224 */ /* 0x000fc400078e001f */
[----:B------:R-:W-:Y:S01]  /*10410*/  IMAD.WIDE.U32 R4, R210, UR4, R4 ;  /* 0x00000004d2047c25 */ /* 0x000fe2000f8e0004 */
[----:B------:R-:W-:-:S03]  /*10420*/  ULDC.64 UR4, c[0x0][0xc98] ;  /* 0x0003260000047ab9 */ /* 0x000fc60000000a00 */
[----:B------:R-:W-:Y:S02]  /*10430*/  IMAD.IADD R5, R5, 0x1, R7 ;  /* 0x0000000105057824 */ /* 0x000fe400078e0207 */
[----:B------:R-:W-:Y:S02]  /*10440*/  IMAD.MOV R30, RZ, RZ, -R194 ;  /* 0x000000ffff1e7224 */ /* 0x000fe400078e0ac2 */
[----:B------:R-:W-:Y:S01]  /*10450*/  IMAD.WIDE.U32 R4, R213, UR4, R4 ;  /* 0x00000004d5047c25 */ /* 0x000fe2000f8e0004 */
[----:B0-----:R-:W-:-:S03]  /*10460*/  ISETP.NE.AND P0, PT, R15, 0x1, PT ;  /* 0x000000010f00780c */ /* 0x001fc60003f05270 */
[----:B------:R-:W-:-:S10]  /*10470*/  IMAD R14, R0, R15, RZ ;  /* 0x0000000f000e7224 */ /* 0x000fd400078e02ff */
[----:B------:R-:W0:Y:S08]  /*10480*/  @P0 LDC R6, c[0x0][0xcec] ;  /* 0x00033b00ff060b82 */ /* 0x000e300000000800 */
[----:B------:R-:W2:Y:S01]  /*10490*/  @P0 LDC R11, c[0x0][0xcf0] ;  /* 0x00033c00ff0b0b82 */ /* 0x000ea20000000800 */
[----:B0-----:R-:W-:-:S05]  /*104a0*/  @P0 IMAD.HI.U32 R6, R31, R6, RZ ;  /* 0x000000061f060227 */ /* 0x001fca00078e00ff */
        /* <DEDUP_REMOVED lines=8> */
[----:B------:R-:W-:Y:S01]  /*10530*/  IMAD R31, R220, 0x40, R191 ;  /* 0x00000040dc1f7824 */ /* 0x000fe200078e02bf */
        /* <DEDUP_REMOVED lines=14> */
[----:B------:R-:W0:Y:S01]  /*10620*/  SHFL.IDX PT, R5, R11, RZ, 0x1c1f ;  /* 0x001c1fff0b057589 */ /* 0x000e2200000e0000 */
[----:B------:R-:W-:-:S03]  /*10630*/  ISETP.GE.OR P0, PT, R3, R14, P0 ;  /* 0x0000000e0300720c */ /* 0x000fc60000706670 */
[----:B------:R-:W2:Y:S08]  /*10640*/  SHFL.IDX PT, R7, R11, 0x1, 0x1c1f ;  /* 0x003c1f000b077f89 */ /* 0x000eb000000e0000 */
[----:B0-----:R0:W-:Y:S04]  /*10650*/  @!P1 ST.E desc[UR40][R4.64], R173 ;  /* 0x000000ad04009985 */ /* 0x0011e8000c101928 */
[----:B--2---:R0:W-:Y:S02]  /*10660*/  @!P0 ST.E desc[UR40][R6.64], R174 ;  /* 0x000000ae06008985 */ /* 0x0041e4000c101928 */
.L_x_4619:
[----:B------:R-:W2:Y:S01]  /*10670*/  LDC R85, c[0x0][0xce8] ;  /* 0x00033a00ff557b82 */ /* 0x000ea20000000800 */
[----:B------:R-:W-:Y:S01]  /*10680*/  ULDC.64 UR4, c[0x0][0xba0] ;  /* 0x0002e80000047ab9 */ /* 0x000fe20000000a00 */
[----:B0-----:R0:W5:Y:S01]  /*10690*/  LD.E.128 R4, desc[UR40][R20.64] ;  /* 0x0000002814047980 */ /* 0x001162000c101d00 */
[----:B------:R-:W-:-:S03]  /*106a0*/  IMAD R3, R81, UR4, RZ ;  /* 0x0000000451037c24 */ /* 0x000fc6000f8e02ff */
[----:B------:R-:W5:Y:S02]  /*106b0*/  LD.E.128 R8, desc[UR40][R8.64] ;  /* 0x0000002808087980 */ /* 0x000f64000c101d00 */
[----:B------:R-:W3:Y:S01]  /*106c0*/  LDC R88, c[0x0][0xbc8] ;  /* 0x0002f200ff587b82 */ /* 0x000ee20000000800 */
[C---:B------:R-:W-:Y:S01]  /*106d0*/  IMAD R3, R24.reuse, UR5, R3 ;  /* 0x0000000518037c24 */ /* 0x040fe2000f8e0203 */
[----:B------:R-:W5:Y:S04]  /*106e0*/  LD.E.128 R12, desc[UR40][R12.64] ;  /* 0x000000280c0c7980 */ /* 0x000f68000c101d00 */
[----:B------:R-:W5:Y:S04]  /*106f0*/  LD.E.128 R28, desc[UR40][R28.64] ;  /* 0x000000281c1c7980 */ /* 0x000f68000c101d00 */
[----:B------:R-:W5:Y:S04]  /*10700*/  LD.E.128 R32, desc[UR40][R32.64] ;  /* 0x0000002820207980 */ /* 0x000f68000c101d00 */
[----:B------:R-:W5:Y:S01]  /*10710*/  LD.E.128 R36, desc[UR40][R36.64] ;  /* 0x0000002824247980 */ /* 0x000f62000c101d00 */
[----:B--2---:R-:W-:Y:S01]  /*10720*/  ISETP.NE.AND P1, PT, R85, 0x1, PT ;  /* 0x000000015500780c */ /* 0x004fe20003f25270 */
[----:B0-----:R-:W-:Y:S01]  /*10730*/  IMAD.WIDE.U32 R20, R24, UR4, RZ ;  /* 0x0000000418147c25 */ /* 0x001fe2000f8e00ff */
[----:B------:R-:W-:Y:S01]  /*10740*/  ULDC.64 UR4, c[0x0][0xbe8] ;  /* 0x0002fa0000047ab9 */ /* 0x000fe20000000a00 */
[----:B------:R-:W5:Y:S02]  /*10750*/  LD.E.128 R40, desc[UR40][R40.64] ;  /* 0x0000002828287980 */ /* 0x000f64000c101d00 */
[----:B------:R-:W-:-:S02]  /*10760*/  IMAD.IADD R21, R21, 0x1, R3 ;  /* 0x0000000115157824 */ /* 0x000fc400078e0203 */
[----:B------:R-:W5:Y:S04]  /*10770*/  LD.E.128 R44, desc[UR40][R44.64] ;  /* 0x000000282c2c7980 */ /* 0x000f68000c101d00 */
[----:B------:R-:W5:Y:S02]  /*10780*/  LD.E.128 R48, desc[UR40][R48.64] ;  /* 0x0000002830307980 */ /* 0x000f64000c101d00 */
[----:B------:R-:W0:Y:S01]  /*10790*/  @P1 LDC R83, c[0x0][0xcec] ;  /* 0x00033b00ff531b82 */ /* 0x000e220000000800 */
[----:B------:R-:W-:Y:S01]  /*107a0*/  IMAD R3, R80, UR4, RZ ;  /* 0x0000000450037c24 */ /* 0x000fe2000f8e02ff */
[----:B------:R-:W5:Y:S04]  /*107b0*/  LD.E.128 R52, desc[UR40][R52.64] ;  /* 0x0000002834347980 */ /* 0x000f68000c101d00 */
[----:B------:R-:W5:Y:S02]  /*107c0*/  LD.E.128 R56, desc[UR40][R56.64] ;  /* 0x0000002838387980 */ /* 0x000f64000c101d00 */
[----:B------:R-:W2:Y:S01]  /*107d0*/  @P1 LDC R87, c[0x0][0xcf0] ;  /* 0x00033c00ff571b82 */ /* 0x000ea20000000800 */
[C---:B------:R-:W-:Y:S01]  /*107e0*/  IMAD R3, R210.reuse, UR5, R3 ;  /* 0x00000005d2037c24 */ /* 0x040fe2000f8e0203 */
[----:B------:R-:W5:Y:S01]  /*107f0*/  LD.E.128 R60, desc[UR40][R60.64] ;  /* 0x000000283c3c7980 */ /* 0x000f62000c101d00 */
[----:B------:R-:W-:Y:S01]  /*10800*/  IMAD.WIDE.U32 R20, R210, UR4, R20 ;  /* 0x00000004d2147c25 */ /* 0x000fe2000f8e0014 */
[----:B------:R-:W-:-:S02]  /*10810*/  ULDC.64 UR4, c[0x0][0xbf0] ;  /* 0x0002fc0000047ab9 */ /* 0x000fc40000000a00 */
[----:B------:R-:W5:Y:S01]  /*10820*/  LD.E.128 R64, desc[UR40][R64.64] ;  /* 0x0000002840407980 */ /* 0x000f62000c101d00 */
[----:B------:R-:W-:Y:S02]  /*10830*/  IMAD.IADD R21, R21, 0x1, R3 ;  /* 0x0000000115157824 */ /* 0x000fe400078e0203 */
[----:B------:R-:W-:Y:S01]  /*10840*/  IMAD R3, R221, 0x20, R222 ;  /* 0x00000020dd037824 */ /* 0x000fe200078e02de */
[----:B------:R-:W5:Y:S01]  /*10850*/  LD.E.128 R68, desc[UR40][R68.64] ;  /* 0x0000002844447980 */ /* 0x000f62000c101d00 */
[----:B------:R-:W-:Y:S02]  /*10860*/  IMAD R24, R223, UR4, RZ ;  /* 0x00000004df187c24 */ /* 0x000fe4000f8e02ff */
[----:B------:R-:W-:Y:S01]  /*10870*/  IMAD R82, R220, 0x40, R3 ;  /* 0x00000040dc527824 */ /* 0x000fe200078e0203 */
[----:B---3--:R-:W-:Y:S01]  /*10880*/  ISETP.GE.AND P0, PT, R218, R88, PT ;  /* 0x00000058da00720c */ /* 0x008fe20003f06270 */
[----:B------:R-:W-:Y:S01]  /*10890*/  IMAD R81, R213, UR5, R24 ;  /* 0x00000005d5517c24 */ /* 0x000fe2000f8e0218 */
[----:B------:R-:W5:Y:S01]  /*108a0*/  LD.E.128 R72, desc[UR40][R72.64] ;  /* 0x0000002848487980 */ /* 0x000f62000c101d00 */
[----:B0-----:R-:W-:Y:S01]  /*108b0*/  @P1 IMAD.HI.U32 R24, R82, R83, RZ ;  /* 0x0000005352181227 */ /* 0x001fe200078e00ff */
[----:B------:R-:W-:-:S02]  /*108c0*/  SEL R80, RZ, 0xffffffff, P0 ;  /* 0xffffffffff507807 */ /* 0x000fc40000000000 */
[----:B------:R-:W5:Y:S01]  /*108d0*/  LD.E.128 R76, desc[UR40][R76.64] ;  /* 0x000000284c4c7980 */ /* 0x000f62000c101d00 */
[----:B------:R-:W-:Y:S01]  /*108e0*/  IMAD.MOV.U32 R3, RZ, RZ, R82 ;  /* 0x000000ffff037224 */ /* 0x000fe200078e0052 */
[-C--:B------:R-:W-:Y:S01]  /*108f0*/  ISETP.GE.AND P0, PT, R217, R88.reuse, PT ;  /* 0x00000058d900720c */ /* 0x080fe20003f06270 */
[----:B------:R-:W-:Y:S01]  /*10900*/  IMAD.SHL.U32 R83, R80, 0x2, RZ ;  /* 0x0000000250537824 */ /* 0x000fe200078e00ff */
[----:B--2---:R-:W-:Y:S01]  /*10910*/  @P1 SHF.R.U32.HI R3, RZ, R87, R24 ;  /* 0x00000057ff031219 */ /* 0x004fe20000011618 */
[----:B------:R-:W-:Y:S01]  /*10920*/  IMAD.WIDE.U32 R20, R213, UR4, R20 ;  /* 0x00000004d5147c25 */ /* 0x000fe2000f8e0014 */
[-C--:B------:R-:W-:Y:S01]  /*10930*/  ISETP.GE.AND P1, PT, R189, R88.reuse, PT ;  /* 0x00000058bd00720c */ /* 0x080fe20003f26270 */
[----:B------:R-:W-:Y:S01]  /*10940*/  ULDC.64 UR4, c[0x0][0xbe0] ;  /* 0x0002f80000047ab9 */ /* 0x000fe20000000a00 */
[----:B------:R-:W-:Y:S01]  /*10950*/  SEL R80, RZ, 0xffffffff, P0 ;  /* 0xffffffffff507807 */ /* 0x000fe20000000000 */
[----:B------:R-:W-:Y:S01]  /*10960*/  IMAD.IADD R21, R21, 0x1, R81 ;  /* 0x0000000115157824 */ /* 0x000fe200078e0251 */
[----:B------:R-:W-:Y:S01]  /*10970*/  SEL R24, RZ, 0x1, P1 ;  /* 0x00000001ff187807 */ /* 0x000fe20000800000 */
[----:B------:R-:W-:Y:S01]  /*10980*/  IMAD.MOV R81, RZ, RZ, -R3 ;  /* 0x000000ffff517224 */ /* 0x000fe200078e0a03 */
[-C--:B------:R-:W-:Y:S01]  /*10990*/  ISETP.GE.AND P0, PT, R216, R88.reuse, PT ;  /* 0x00000058d800720c */ /* 0x080fe20003f06270 */
[----:B------:R-:W-:Y:S01]  /*109a0*/  @!PT LDS RZ, [RZ] ;  /* 0x00000000fffff984 */ /* 0x000fe20000000800 */
[----:B------:R-:W-:Y:S01]  /*109b0*/  @!PT LDS RZ, [RZ] ;  /* 0x00000000fffff984 */ /* 0x000fe20000000800 */
[----:B------:R-:W-:Y:S01]  /*109c0*/  @!PT LDS RZ, [RZ] ;  /* 0x00000000fffff984 */ /* 0x000fe20000000800 */
[----:B------:R-:W-:Y:S01]  /*109d0*/  @!PT LDS RZ, [RZ] ;  /* 0x00000000fffff984 */ /* 0x000fe20000000800 */
[----:B------:R0:W-:Y:S06]  /*109e0*/  MEMBAR.ALL.CTA ;  /* 0x0000000000007992 */ /* 0x0001ec0000008000 */
[----:B0-----:R-:W0:Y:S01]  /*109f0*/  FENCE.VIEW.ASYNC.S ;  /* 0x00000000000073c6 */ /* 0x001e220000000000 */
[----:B------:R-:W-:Y:S01]  /*10a00*/  LOP3.LUT R24, R83, 0x2, R24, 0xe2, !PT ;  /* 0x0000000253187812 */ /* 0x000fe200078ee218 */
[----:B------:R-:W-:Y:S01]  /*10a10*/  IMAD.SHL.U32 R83, R80, 0x4, RZ ;  /* 0x0000000450537824 */ /* 0x000fe200078e00ff */
[----:B------:R-:W-:Y:S01]  /*10a20*/  SEL R80, RZ, 0xffffffff, P0 ;  /* 0xffffffffff507807 */ /* 0x000fe20000000000 */
[----:B------:R-:W-:Y:S01]  /*10a30*/  IMAD R81, R85, R81, R82 ;  /* 0x0000005155517224 */ /* 0x000fe200078e0252 */
[-C--:B------:R-:W-:Y:S01]  /*10a40*/  ISETP.GE.AND P0, PT, R215, R88.reuse, PT ;  /* 0x00000058d700720c */ /* 0x080fe20003f06270 */
[----:B------:R-:W-:Y:S01]  /*10a50*/  IMAD.WIDE.U32 R20, R3, UR4, R20 ;  /* 0x0000000403147c25 */ /* 0x000fe2000f8e0014 */
[----:B------:R-:W-:Y:S01]  /*10a60*/  SHF.R.S32.HI R82, RZ, 0x1f, R3 ;  /* 0x0000001fff527819 */ /* 0x000fe20000011403 */
[----:B------:R-:W-:Y:S01]  /*10a70*/  BSSY B1, `(.L_x_4620) ;  /* 0x0000049000017945 */ /* 0x000fe20003800000 */
[----:B------:R-:W-:Y:S01]  /*10a80*/  LOP3.LUT R24, R83, 0x4, R24, 0xe2, !PT ;  /* 0x0000000453187812 */ /* 0x000fe200078ee218 */
[----:B------:R-:W-:Y:S01]  /*10a90*/  IMAD.SHL.U32 R83, R80, 0x8, RZ ;  /* 0x0000000850537824 */ /* 0x000fe200078e00ff */
[----:B------:R-:W-:Y:S01]  /*10aa0*/  SEL R80, RZ, 0xffffffff, P0 ;  /* 0xffffffffff507807 */ /* 0x000fe20000000000 */
[----:B------:R-:W-:Y:S01]  /*10ab0*/  IMAD R82, R82, UR4, RZ ;  /* 0x0000000452527c24 */ /* 0x000fe2000f8e02ff */
[-C--:B------:R-:W-:Y:S01]  /*10ac0*/  ISETP.GE.AND P0, PT, R214, R88.reuse, PT ;  /* 0x00000058d600720c */ /* 0x080fe20003f06270 */
[----:B------:R-:W-:Y:S01]  /*10ad0*/  IMAD R92, R0, R85, RZ ;  /* 0x00000055005c7224 */ /* 0x000fe200078e02ff */
[----:B------:R-:W-:Y:S01]  /*10ae0*/  LOP3.LUT R24, R83, 0x8, R24, 0xe2, !PT ;  /* 0x0000000853187812 */ /* 0x000fe200078ee218 */
[----:B------:R-:W-:Y:S01]  /*10af0*/  IMAD.SHL.U32 R87, R80, 0x10, RZ ;  /* 0x0000001050577824 */ /* 0x000fe200078e00ff */
[----:B------:R-:W-:Y:S01]  /*10b00*/  SHF.R.S32.HI R80, RZ, 0x1f, R81 ;  /* 0x0000001fff507819 */ /* 0x000fe20000011451 */
[----:B------:R-:W-:Y:S01]  /*10b10*/  IMAD R83, R3, UR5, R82 ;  /* 0x0000000503537c24 */ /* 0x000fe2000f8e0252 */
[----:B------:R-:W-:Y:S01]  /*10b20*/  ULDC.64 UR4, c[0x0][0xbd8] ;  /* 0x0002f60000047ab9 */ /* 0x000fe20000000a00 */
[----:B------:R-:W-:Y:S01]  /*10b30*/  SEL R3, RZ, 0xffffffff, P0 ;  /* 0xffffffffff037807 */ /* 0x000fe20000000000 */
[----:B------:R-:W-:Y:S01]  /*10b40*/  IMAD R91, R220, 0x40, R222 ;  /* 0x00000040dc5b7824 */ /* 0x000fe200078e02de */
[----:B------:R-:W-:Y:S01]  /*10b50*/  LOP3.LUT R24, R87, 0x10, R24, 0xe2, !PT ;  /* 0x0000001057187812 */ /* 0x000fe200078ee218 */
[----:B------:R-:W-:Y:S01]  /*10b60*/  IMAD.IADD R21, R21, 0x1, R83 ;  /* 0x0000000115157824 */ /* 0x000fe200078e0253 */
[----:B------:R-:W-:Y:S01]  /*10b70*/  ISETP.GE.AND P0, PT, R226, R88, PT ;  /* 0x00000058e200720c */ /* 0x000fe20003f06270 */
[----:B------:R-:W-:Y:S01]  /*10b80*/  IMAD R80, R80, UR4, RZ ;  /* 0x0000000450507c24 */ /* 0x000fe2000f8e02ff */
[----:B------:R-:W-:Y:S01]  /*10b90*/  ISETP.GE.AND P1, PT, R91, R92, PT ;  /* 0x0000005c5b00720c */ /* 0x000fe20003f26270 */
[----:B------:R-:W-:Y:S01]  /*10ba0*/  IMAD.WIDE.U32 R20, R81, UR4, R20 ;  /* 0x0000000451147c25 */ /* 0x000fe2000f8e0014 */
[----:B------:R-:W-:-:S02]  /*10bb0*/  SHF.R.S32.HI R93, RZ, 0x1f, R215 ;  /* 0x0000001fff5d7819 */ /* 0x000fc400000114d7 */
[----:B------:R-:W-:Y:S01]  /*10bc0*/  SHF.R.S32.HI R94, RZ, 0x1f, R216 ;  /* 0x0000001fff5e7819 */ /* 0x000fe200000114d8 */
[----:B------:R-:W-:Y:S01]  /*10bd0*/  IMAD R83, R81, UR5, R80 ;  /* 0x0000000551537c24 */ /* 0x000fe2000f8e0250 */
[----:B------:R-:W-:Y:S01]  /*10be0*/  ULDC.64 UR4, c[0x0][0xb80] ;  /* 0x0002e00000047ab9 */ /* 0x000fe20000000a00 */
[----:B------:R-:W-:Y:S01]  /*10bf0*/  IMAD.SHL.U32 R3, R3, 0x20, RZ ;  /* 0x0000002003037824 */ /* 0x000fe200078e00ff */
[----:B------:R-:W-:Y:S01]  /*10c00*/  LEA R89, P2, R20, UR4, 0x1 ;  /* 0x0000000414597c11 */ /* 0x000fe2000f8408ff */
[----:B------:R-:W-:Y:S01]  /*10c10*/  IMAD.IADD R21, R21, 0x1, R83 ;  /* 0x0000000115157824 */ /* 0x000fe200078e0253 */
[----:B------:R-:W-:Y:S01]  /*10c20*/  SHF.R.S32.HI R95, RZ, 0x1f, R217 ;  /* 0x0000001fff5f7819 */ /* 0x000fe200000114d9 */
[----:B------:R-:W-:Y:S01]  /*10c30*/  VIADD R0, R2, 0x38820 ;  /* 0x0003882002007836 */ /* 0x000fe20000000000 */
[----:B------:R-:W-:Y:S01]  /*10c40*/  LOP3.LUT R24, R3, 0x20, R24, 0xe2, !PT ;  /* 0x0000002003187812 */ /* 0x000fe200078ee218 */
[----:B0-----:R0:W2:Y:S01]  /*10c50*/  SHFL.IDX PT, R80, R89, RZ, 0x181f ;  /* 0x00181fff59507589 */ /* 0x0010a200000e0000 */
[----:B------:R-:W-:-:S02]  /*10c60*/  SEL R3, RZ, 0x40, P0 ;  /* 0x00000040ff037807 */ /* 0x000fc40000000000 */
[----:B------:R-:W-:Y:S02]  /*10c70*/  ISETP.GE.AND P0, PT, R225, R88, PT ;  /* 0x00000058e100720c */ /* 0x000fe40003f06270 */
[----:B------:R-:W-:Y:S02]  /*10c80*/  LEA.HI.X R90, R20, UR5, R21, 0x1, P2 ;  /* 0x00000005145a7c11 */ /* 0x000fe400090f0c15 */
[----:B------:R-:W-:Y:S02]  /*10c90*/  PRMT R0, RZ, 0x654, R0 ;  /* 0x00000654ff007816 */ /* 0x000fe40000000000 */
[----:B------:R-:W-:Y:S01]  /*10ca0*/  LOP3.LUT R3, R24, R3, RZ, 0xfc, !PT ;  /* 0x0000000318037212 */ /* 0x000fe200078efcff */
[----:B------:R0:W3:Y:S01]  /*10cb0*/  SHFL.IDX PT, R81, R90, RZ, 0x181f ;  /* 0x00181fff5a517589 */ /* 0x0000e200000e0000 */
[----:B------:R-:W-:Y:S01]  /*10cc0*/  SEL R24, RZ, 0x80, P0 ;  /* 0x00000080ff187807 */ /* 0x000fe20000000000 */
[----:B------:R0:W-:Y:S01]  /*10cd0*/  SYNCS.ARRIVE.TRANS64.RED.A1T0 RZ, [R0+URZ], RZ ;  /* 0x000000ff00ff79a7 */ /* 0x0001e2000810043f */
[----:B------:R-:W-:-:S02]  /*10ce0*/  SHF.R.S32.HI R96, RZ, 0x1f, R218 ;  /* 0x0000001fff607819 */ /* 0x000fc400000114da */
[----:B------:R-:W-:Y:S01]  /*10cf0*/  LOP3.LUT R24, R3, R24, RZ, 0xfc, !PT ;  /* 0x0000001803187212 */ /* 0x000fe200078efcff */
[----:B------:R-:W-:Y:S06]  /*10d00*/  @P1 BRA `(.L_x_4621) ;  /* 0x00000000007c1947 */ /* 0x000fec0003800000 */
[-C--:B------:R-:W-:Y:S02]  /*10d10*/  ISETP.GE.AND P1, PT, R218, R88.reuse, PT ;  /* 0x00000058da00720c */ /* 0x080fe40003f26270 */
[-C--:B------:R-:W-:Y:S02]  /*10d20*/  ISETP.GE.AND P0, PT, R189, R88.reuse, PT ;  /* 0x00000058bd00720c */ /* 0x080fe40003f06270 */
[-C--:B------:R-:W-:Y:S02]  /*10d30*/  ISETP.GE.AND P5, PT, R217, R88.reuse, PT ;  /* 0x00000058d900720c */ /* 0x080fe40003fa6270 */
[----:B------:R-:W-:-:S07]  /*10d40*/  ISETP.GE.AND P3, PT, R216, R88, PT ;  /* 0x00000058d800720c */ /* 0x000fce0003f66270 */
[C---:B--2---:R-:W-:Y:S02]  /*10d50*/  @!P1 LEA R82, P2, R218.reuse, R80, 0x1 ;  /* 0x00000050da529211 */ /* 0x044fe400078408ff */
        /* <DEDUP_REMOVED lines=26> */
.L_x_4621:
[----:B------:R-:W-:Y:S05]  /*10f00*/  BSYNC B1 ;  /* 0x0000000000017941 */ /* 0x000fea0003800000 */
.L_x_4620:
[----:B0-----:R-:W-:Y:S01]  /*10f10*/  VIADD R0, R91, 0x20 ;  /* 0x000000205b007836 */ /* 0x001fe20000000000 */
[----:B----45:R0:W4:Y:S04]  /*10f20*/  SHFL.IDX PT, R7, R90, 0x1, 0x181f ;  /* 0x00381f005a077f89 */ /* 0x03012800000e0000 */
[----:B------:R-:W-:Y:S01]  /*10f30*/  ISETP.GE.AND P0, PT, R0, R92, PT ;  /* 0x0000005c0000720c */ /* 0x000fe20003f06270 */
[----:B------:R0:W0:-:S12]  /*10f40*/  SHFL.IDX PT, R6, R89, 0x1, 0x181f ;  /* 0x00381f0059067f89 */ /* 0x00001800000e0000 */
[----:B------:R-:W-:Y:S05]  /*10f50*/  @P0 BRA `(.L_x_4622) ;  /* 0x0000000c00f00947 */ /* 0x000fea0003800000 */
[-C--:B------:R-:W-:Y:S02]  /*10f60*/  ISETP.GE.AND P5, PT, R218, R88.reuse, PT ;  /* 0x00000058da00720c */ /* 0x080fe40003fa6270 */
[-C--:B------:R-:W-:Y:S02]  /*10f70*/  ISETP.GE.AND P6, PT, R189, R88.reuse, PT ;  /* 0x00000058bd00720c */ /* 0x080fe40003fc6270 */
[-C--:B------:R-:W-:Y:S02]  /*10f80*/  ISETP.GE.AND P3, PT, R217, R88.reuse, PT ;  /* 0x00000058d900720c */ /* 0x080fe40003f66270 */
[-C--:B------:R-:W-:Y:S02]  /*10f90*/  ISETP.GE.AND P2, PT, R216, R88.reuse, PT ;  /* 0x00000058d800720c */ /* 0x080fe40003f46270 */
[-C--:B------:R-:W-:Y:S02]  /*10fa0*/  ISETP.GE.AND P1, PT, R215, R88.reuse, PT ;  /* 0x00000058d700720c */ /* 0x080fe40003f26270 */
[----:B------:R-:W-:-:S03]  /*10fb0*/  ISETP.GE.AND P0, PT, R214, R88, PT ;  /* 0x00000058d600720c */ /* 0x000fc60003f06270 */
[CC--:B0-----:R-:W-:Y:S02]  /*10fc0*/  @!P5 LEA R12, P4, R218.reuse, R6.reuse, 0x1 ;  /* 0x00000006da0cd211 */ /* 0x0c1fe400078808ff */
        /* <DEDUP_REMOVED lines=26> */
.L_x_4617:
[----:B------:R-:W3:Y:S01]  /*11170*/  S2R R0, SR_TID.X ;  /* 0x0000000000007919 */ /* 0x000ee20000002100 */
[----:B------:R-:W-:Y:S01]  /*11180*/  ULDC.64 UR4, c[0x0][0xd00] ;  /* 0x0003400000047ab9 */ /* 0x000fe20000000a00 */
[----:B------:R-:W-:Y:S01]  /*11190*/  IMAD.MOV.U32 R3, RZ, RZ, RZ ;  /* 0x000000ffff037224 */ /* 0x000fe200078e00ff */
[----:B------:R-:W-:Y:S01]  /*111a0*/  ISETP.NE.U32.AND P0, PT, RZ, UR4, PT ;  /* 0x00000004ff007c0c */ /* 0x000fe2000bf05070 */
[----:B------:R-:W4:Y:S01]  /*111b0*/  LDC R21, c[0x0][0xce8] ;  /* 0x00033a00ff157b82 */ /* 0x000f220000000800 */
        /* <DEDUP_REMOVED lines=8> */
[----:B------:R-:W-:Y:S01]  /*11240*/  ULDC UR4, c[0x0][0xb88] ;  /* 0x0002e20000047ab9 */ /* 0x000fe20000000800 */
[----:B---3--:R-:W-:-:S02]  /*11250*/  VIADD R8, R0, 0xffffff80 ;  /* 0xffffff8000087836 */ /* 0x008fc40000000000 */
[----:B------:R-:W-:Y:S01]  /*11260*/  @P1 IADD3.X R7, R212, UR5, RZ, P2, !PT ;  /* 0x00000005d4071c10 */ /* 0x000fe200097fe4ff */
[----:B------:R-:W-:-:S06]  /*11270*/  IMAD.U32 R0, RZ, RZ, UR4 ;  /* 0x00000004ff007e24 */ /* 0x000fcc000f8e00ff */
[----:B------:R0:W5:Y:S01]  /*11280*/  @P1 LDG.E R0, desc[UR40][R6.64] ;  /* 0x0000002806001981 */ /* 0x000162000c1e1900 */
[----:B------:R-:W-:Y:S01]  /*11290*/  ISETP.GE.AND P2, PT, R8, 0x40, PT ;  /* 0x000000400800780c */ /* 0x000fe20003f46270 */
[----:B------:R-:W-:-:S12]  /*112a0*/  @P1 BRA `(.L_x_4623) ;  /* 0x0000000000101947 */ /* 0x000fd80003800000 */
[----:B------:R-:W-:Y:S05]  /*112b0*/  @!P0 BRA `(.L_x_4623) ;  /* 0x00000000000c8947 */ /* 0x000fea0003800000 */
[----:B0-----:R-:W3:Y:S04]  /*112c0*/  LDG.E R7, desc[UR40][R4.64] ;  /* 0x0000002804077981 */ /* 0x001ee8000c1e1900 */
[----:B-----5:R-:W3:Y:S02]  /*112d0*/  LDG.E R0, desc[UR40][R4.64+0x4] ;  /* 0x0000042804007981 */ /* 0x020ee4000c1e1900 */
[----:B---3--:R-:W-:-:S07]  /*112e0*/  IMAD.IADD R0, R0, 0x1, -R7 ;  /* 0x0000000100007824 */ /* 0x008fce00078e0a07 */
.L_x_4623:
[----:B------:R-:W-:Y:S01]  /*112f0*/  BSSY B1, `(.L_x_4624) ;  /* 0x000002e000017945 */ /* 0x000fe20003800000 */
[----:B------:R-:W-:Y:S02]  /*11300*/  SHF.R.S32.HI R12, RZ, 0x1f, R210 ;  /* 0x0000001fff0c7819 */ /* 0x000fe400000114d2 */
[----:B------:R-:W-:Y:S02]  /*11310*/  SEL R213, R213, RZ, !P0 ;  /* 0x000000ffd5d57207 */ /* 0x000fe40004000000 */
[----:B------:R-:W-:Y:S02]  /*11320*/  SEL R223, R223, RZ, !P0 ;  /* 0x000000ffdfdf7207 */ /* 0x000fe40004000000 */
[----:B-----5:R-:W-:Y:S01]  /*11330*/  SHF.R.S32.HI R10, RZ, 0x1f, R3 ;  /* 0x0000001fff0a7819 */ /* 0x020fe20000011403 */
[----:B------:R-:W-:Y:S06]  /*11340*/  @P2 BRA `(.L_x_4625) ;  /* 0x0000000000a02947 */ /* 0x000fec0003800000 */
[----:B0-----:R-:W0:Y:S01]  /*11350*/  S2R R4, SR_TID.X ;  /* 0x0000000000047919 */ /* 0x001e220000002100 */
[----:B------:R-:W3:Y:S02]  /*11360*/  LDC R11, c[0x0][0xce8] ;  /* 0x00033a00ff0b7b82 */ /* 0x000ee40000000800 */
[----:B---3--:R-:W-:Y:S02]  /*11370*/  IMAD R5, R0, R11, RZ ;  /* 0x0000000b00057224 */ /* 0x008fe400078e02ff */
[----:B0-----:R-:W-:-:S04]  /*11380*/  IMAD R4, R220, 0x40, R4 ;  /* 0x00000040dc047824 */ /* 0x001fc800078e0204 */
        /* <DEDUP_REMOVED lines=14> */
[----:B------:R-:W3:Y:S01]  /*11470*/  @P0 LDC R15, c[0x0][0xcf0] ;  /* 0x00033c00ff0f0b82 */ /* 0x000ee20000000800 */
[----:B------:R-:W-:-:S04]  /*11480*/  IMAD.WIDE.U32 R4, R213, UR4, R4 ;  /* 0x00000004d5047c25 */ /* 0x000fc8000f8e0004 */
[----:B0-----:R-:W-:-:S05]  /*11490*/  @P0 IMAD.HI.U32 R6, R8, R13, RZ ;  /* 0x0000000d08060227 */ /* 0x001fca00078e00ff */
        /* <DEDUP_REMOVED lines=19> */
.L_x_4625:
[----:B------:R-:W-:Y:S05]  /*115d0*/  BSYNC B1 ;  /* 0x0000000000017941 */ /* 0x000fea0003800000 */
.L_x_4624:
[----:B----4-:R-:W-:Y:S01]  /*115e0*/  ISETP.NE.AND P0, PT, R21, 0x1, PT ;  /* 0x000000011500780c */ /* 0x010fe20003f05270 */
[----:B--2---:R-:W2:Y:S01]  /*115f0*/  LDC R24, c[0x0][0xbc8] ;  /* 0x0002f200ff187b82 */ /* 0x004ea20000000800 */
[----:B------:R-:W-:Y:S01]  /*11600*/  ULDC.64 UR4, c[0x0][0xba0] ;  /* 0x0002e80000047ab9 */ /* 0x000fe20000000a00 */
[----:B0--3--:R-:W-:Y:S01]  /*11610*/  IMAD R7, R221, 0x20, R222 ;  /* 0x00000020dd077824 */ /* 0x009fe200078e02de */
[----:B------:R-:W-:Y:S01]  /*11620*/  BSSY B1, `(.L_x_4626) ;  /* 0x000006b000017945 */ /* 0x000fe20003800000 */
[----:B------:R-:W-:Y:S01]  /*11630*/  IMAD R6, R10, UR4, RZ ;  /* 0x000000040a067c24 */ /* 0x000fe2000f8e02ff */
[----:B------:R-:W-:Y:S01]  /*11640*/  SHF.R.S32.HI R31, RZ, 0x1f, R215 ;  /* 0x0000001fff1f7819 */ /* 0x000fe200000114d7 */
[C---:B------:R-:W-:Y:S01]  /*11650*/  IMAD.WIDE.U32 R4, R3.reuse, UR4, RZ ;  /* 0x0000000403047c25 */ /* 0x040fe2000f8e00ff */
[----:B------:R-:W-:Y:S02]  /*11660*/  SHF.R.S32.HI R32, RZ, 0x1f, R216 ;  /* 0x0000001fff207819 */ /* 0x000fe400000114d8 */
[----:B------:R-:W-:Y:S01]  /*11670*/  SHF.R.S32.HI R33, RZ, 0x1f, R217 ;  /* 0x0000001fff217819 */ /* 0x000fe200000114d9 */
[----:B------:R-:W-:Y:S01]  /*11680*/  IMAD R3, R3, UR5, R6 ;  /* 0x0000000503037c24 */ /* 0x000fe2000f8e0206 */
[----:B------:R-:W-:Y:S01]  /*11690*/  ULDC.64 UR4, c[0x0][0xbe8] ;  /* 0x0002fa0000047ab9 */ /* 0x000fe20000000a00 */
[----:B------:R-:W0:Y:S01]  /*116a0*/  @P0 LDC R9, c[0x0][0xcec] ;  /* 0x00033b00ff090b82 */ /* 0x000e220000000800 */
[----:B------:R-:W-:Y:S01]  /*116b0*/  IMAD R8, R220, 0x40, R7 ;  /* 0x00000040dc087824 */ /* 0x000fe200078e0207 */
[----:B------:R-:W-:Y:S01]  /*116c0*/  SHF.R.S32.HI R34, RZ, 0x1f, R218 ;  /* 0x0000001fff227819 */ /* 0x000fe200000114da */
[----:B------:R-:W-:-:S02]  /*116d0*/  IMAD.IADD R5, R5, 0x1, R3 ;  /* 0x0000000105057824 */ /* 0x000fc400078e0203 */
[----:B------:R-:W-:Y:S02]  /*116e0*/  IMAD R3, R12, UR4, RZ ;  /* 0x000000040c037c24 */ /* 0x000fe4000f8e02ff */
[C---:B------:R-:W-:Y:S01]  /*116f0*/  IMAD.WIDE.U32 R4, R210.reuse, UR4, R4 ;  /* 0x00000004d2047c25 */ /* 0x040fe2000f8e0004 */
[----:B------:R-:W3:Y:S03]  /*11700*/  @P0 LDC R11, c[0x0][0xcf0] ;  /* 0x00033c00ff0b0b82 */ /* 0x000ee60000000800 */
[----:B------:R-:W-:Y:S01]  /*11710*/  IMAD R3, R210, UR5, R3 ;  /* 0x00000005d2037c24 */ /* 0x000fe2000f8e0203 */
[-C--:B--2---:R-:W-:Y:S01]  /*11720*/  ISETP.GE.AND P1, PT, R218, R24.reuse, PT ;  /* 0x00000018da00720c */ /* 0x084fe20003f26270 */
[----:B------:R-:W-:Y:S01]  /*11730*/  ULDC.64 UR4, c[0x0][0xbf0] ;  /* 0x0002fc0000047ab9 */ /* 0x000fe20000000a00 */
[-C--:B------:R-:W-:Y:S01]  /*11740*/  ISETP.GE.AND P2, PT, R189, R24.reuse, PT ;  /* 0x00000018bd00720c */ /* 0x080fe20003f46270 */
[----:B------:R-:W-:Y:S01]  /*11750*/  IMAD.IADD R5, R5, 0x1, R3 ;  /* 0x0000000105057824 */ /* 0x000fe200078e0203 */
[----:B------:R-:W-:Y:S01]  /*11760*/  SEL R10, RZ, 0xffffffff, P1 ;  /* 0xffffffffff0a7807 */ /* 0x000fe20000800000 */
[----:B------:R-:W-:Y:S01]  /*11770*/  IMAD R3, R223, UR4, RZ ;  /* 0x00000004df037c24 */ /* 0x000fe2000f8e02ff */
[----:B------:R-:W-:Y:S01]  /*11780*/  SEL R7, RZ, 0x1, P2 ;  /* 0x00000001ff077807 */ /* 0x000fe20001000000 */
[----:B------:R-:W-:Y:S01]  /*11790*/  IMAD.WIDE.U32 R4, R213, UR4, R4 ;  /* 0x00000004d5047c25 */ /* 0x000fe2000f8e0004 */
[----:B------:R-:W-:-:S02]  /*117a0*/  ISETP.GE.AND P2, PT, R217, R24, PT ;  /* 0x00000018d900720c */ /* 0x000fc40003f46270 */
[----:B------:R-:W-:Y:S01]  /*117b0*/  ISETP.GE.AND P1, PT, R216, R24, PT ;  /* 0x00000018d800720c */ /* 0x000fe20003f26270 */
[----:B------:R-:W-:Y:S01]  /*117c0*/  IMAD R3, R213, UR5, R3 ;  /* 0x00000005d5037c24 */ /* 0x000fe2000f8e0203 */
[----:B------:R-:W-:Y:S01]  /*117d0*/  ULDC.64 UR4, c[0x0][0xbe0] ;  /* 0x0002f80000047ab9 */ /* 0x000fe20000000a00 */
[----:B0-----:R-:W-:-:S04]  /*117e0*/  @P0 IMAD.HI.U32 R6, R8, R9, RZ ;  /* 0x0000000908060227 */ /* 0x001fc800078e00ff */
[----:B------:R-:W-:Y:S02]  /*117f0*/  IMAD.SHL.U32 R10, R10, 0x2, RZ ;  /* 0x000000020a0a7824 */ /* 0x000fe400078e00ff */
[----:B------:R-:W-:Y:S02]  /*11800*/  IMAD.IADD R5, R5, 0x1, R3 ;  /* 0x0000000105057824 */ /* 0x000fe400078e0203 */
[----:B------:R-:W-:Y:S01]  /*11810*/  IMAD.MOV.U32 R3, RZ, RZ, R8 ;  /* 0x000000ffff037224 */ /* 0x000fe200078e0008 */
[----:B---3--:R-:W-:Y:S01]  /*11820*/  @P0 SHF.R.U32.HI R3, RZ, R11, R6 ;  /* 0x0000000bff030219 */ /* 0x008fe20000011606 */
[----:B------:R-:W-:Y:S01]  /*11830*/  IMAD R29, R0, R21, RZ ;  /* 0x00000015001d7224 */ /* 0x000fe200078e02ff */
[----:B------:R-:W-:Y:S01]  /*11840*/  LOP3.LUT R9, R10, 0x2, R7, 0xe2, !PT ;  /* 0x000000020a097812 */ /* 0x000fe200078ee207 */
[----:B------:R-:W-:Y:S01]  /*11850*/  IMAD R30, R220, 0x40, R222 ;  /* 0x00000040dc1e7824 */ /* 0x000fe200078e02de */
[----:B------:R-:W-:Y:S01]  /*11860*/  SEL R10, RZ, 0xffffffff, P2 ;  /* 0xffffffffff0a7807 */ /* 0x000fe20001000000 */
[--C-:B------:R-:W-:Y:S01]  /*11870*/  IMAD.MOV R7, RZ, RZ, -R3.reuse ;  /* 0x000000ffff077224 */ /* 0x100fe200078e0a03 */
[----:B------:R-:W-:Y:S01]  /*11880*/  SHF.R.S32.HI R6, RZ, 0x1f, R3 ;  /* 0x0000001fff067819 */ /* 0x000fe20000011403 */
[----:B------:R-:W-:Y:S01]  /*11890*/  IMAD.WIDE.U32 R4, R3, UR4, R4 ;  /* 0x0000000403047c25 */ /* 0x000fe2000f8e0004 */
[----:B------:R-:W-:-:S02]  /*118a0*/  SEL R11, RZ, 0xffffffff, P1 ;  /* 0xffffffffff0b7807 */ /* 0x000fc40000800000 */
[-C--:B------:R-:W-:Y:S01]  /*118b0*/  ISETP.GE.AND P0, PT, R215, R24.reuse, PT ;  /* 0x00000018d700720c */ /* 0x080fe20003f06270 */
[----:B------:R-:W-:Y:S01]  /*118c0*/  IMAD.SHL.U32 R10, R10, 0x4, RZ ;  /* 0x000000040a0a7824 */ /* 0x000fe200078e00ff */
[-C--:B------:R-:W-:Y:S01]  /*118d0*/  ISETP.GE.AND P2, PT, R225, R24.reuse, PT ;  /* 0x00000018e100720c */ /* 0x080fe20003f46270 */
[----:B------:R-:W-:Y:S02]  /*118e0*/  IMAD R6, R6, UR4, RZ ;  /* 0x0000000406067c24 */ /* 0x000fe4000f8e02ff */
[----:B------:R-:W-:Y:S01]  /*118f0*/  IMAD.SHL.U32 R11, R11, 0x8, RZ ;  /* 0x000000080b0b7824 */ /* 0x000fe200078e00ff */
[----:B------:R-:W-:Y:S01]  /*11900*/  LOP3.LUT R0, R10, 0x4, R9, 0xe2, !PT ;  /* 0x000000040a007812 */ /* 0x000fe200078ee209 */
[----:B------:R-:W-:Y:S02]  /*11910*/  IMAD R7, R21, R7, R8 ;  /* 0x0000000715077224 */ /* 0x000fe400078e0208 */
        /* <DEDUP_REMOVED lines=32> */
[CC--:B--2---:R-:W-:Y:S02]  /*11b20*/  @!P2 LEA R8, P0, R218.reuse, R6.reuse, 0x1 ;  /* 0x00000006da08a211 */ /* 0x0c4fe400078008ff */
        /* <DEDUP_REMOVED lines=26> */
.L_x_4627:
[----:B------:R-:W-:Y:S05]  /*11cd0*/  BSYNC B1 ;  /* 0x0000000000017941 */ /* 0x000fea0003800000 */
.L_x_4626:
        /* <DEDUP_REMOVED lines=14> */
[-C--:B------:R-:W-:Y:S02]  /*11dc0*/  @!P4 LEA R10, P6, R217, R6.reuse, 0x1 ;  /* 0x00000006d90ac211 */ /* 0x080fe400078c08ff */
        /* <DEDUP_REMOVED lines=12> */
[-C--:B0-----:R-:W-:Y:S02]  /*11e90*/  @P0 LEA R20, P3, R226, R6.reuse, 0x1 ;  /* 0x00000006e2140211 */ /* 0x081fe400078608ff */
        /* <DEDUP_REMOVED lines=8> */
.L_x_4622:
[----:B------:R-:W-:Y:S05]  /*11f20*/  BSYNC B0 ;  /* 0x0000000000007941 */ /* 0x000fea0003800000 */
.L_x_4616:
[----:B------:R-:W-:Y:S02]  /*11f30*/  ULDC UR4, c[0x0][0xd3c] ;  /* 0x00034f0000047ab9 */ /* 0x000fe40000000800 */
[----:B------:R-:W-:-:S13]  /*11f40*/  ISETP.GE.AND P0, PT, R27, UR4, PT ;  /* 0x000000041b007c0c */ /* 0x000fda000bf06270 */
[----:B------:R-:W-:Y:S05]  /*11f50*/  @!P0 BRA `(.L_x_4628) ;  /* 0xfffffef000bc8947 */ /* 0x000fea000383ffff */
[----:B------:R-:W-:Y:S05]  /*11f60*/  BRA `(.L_x_4515) ;  /* 0x0000009800c47947 */ /* 0x000fea0003800000 */
.L_x_4513:
        /* <DEDUP_REMOVED lines=18> */
.L_x_4629:
        /* <DEDUP_REMOVED lines=42> */
.L_x_4635:
        /* <DEDUP_REMOVED lines=12> */
.L_x_4634:
[----:B------:R-:W-:Y:S05]  /*123f0*/  BSYNC B0 ;  /* 0x0000000000007941 */ /* 0x000fea0003800000 */
.L_x_4633:
        /* <DEDUP_REMOVED lines=22> */
.L_x_4631:
        /* <DEDUP_REMOVED lines=16> */
.L_x_4636:
        /* <DEDUP_REMOVED lines=25> */
.L_x_4632:
[----:B------:R-:W-:Y:S02]  /*127f0*/  IMAD.MOV.U32 R17, RZ, RZ, RZ ;  /* 0x000000ffff117224 */ /* 0x000fe400078e00ff */
[----:B------:R-:W-:Y:S02]  /*12800*/  IMAD.U32 R16, RZ, RZ, UR6 ;  /* 0x00000006ff107e24 */ /* 0x000fe4000f8e00ff */
[----:B------:R-:W-:-:S07]  /*12810*/  IMAD.MOV.U32 R18, RZ, RZ, RZ ;  /* 0x000000ffff127224 */ /* 0x000fce00078e00ff */
.L_x_4637:
[----:B------:R-:W-:-:S13]  /*12820*/  ISETP.NE.AND P0, PT, R5, RZ, PT ;  /* 0x000000ff0500720c */ /* 0x000fda0003f05270 */
[----:B------:R-:W0:Y:S01]  /*12830*/  @!P0 S2R R3, SR_CgaCtaId ;  /* 0x0000000000038919 */ /* 0x000e220000008800 */
[----:B------:R-:W-:-:S04]  /*12840*/  @!P0 MOV R0, 0x400 ;  /* 0x0000040000008802 */ /* 0x000fc80000000f00 */
[----:B0-----:R-:W-:-:S05]  /*12850*/  @!P0 LEA R0, R3, R0, 0x18 ;  /* 0x0000000003008211 */ /* 0x001fca00078ec0ff */
[----:B------:R2:W-:Y:S01]  /*12860*/  @!P0 STS.128 [R0+0x388d0], R16 ;  /* 0x0388d01000008388 */ /* 0x0005e20000000c00 */
[----:B------:R-:W-:Y:S06]  /*12870*/  BAR.ARV 0x5, 0x180 ;  /* 0x0146000000007b1d */ /* 0x000fec0000002000 */
.L_x_4630:
        /* <DEDUP_REMOVED lines=31> */
[----:B------:R-:W-:Y:S01]  /*12a70*/  STL [R1+0x20], R2 ;  /* 0x0000200201007387 */ /* 0x000fe20000100800 */
[C---:B------:R-:W-:Y:S02]  /*12a80*/  LOP3.LUT R4, R0.reuse, 0x100, RZ, 0xfc, !PT ;  /* 0x0000010000047812 */ /* 0x040fe400078efcff */
[C---:B-1----:R-:W-:Y:S01]  /*12a90*/  LOP3.LUT R3, R0.reuse, 0x80, RZ, 0xfc, !PT ;  /* 0x0000008000037812 */ /* 0x042fe200078efcff */
[----:B------:R-:W-:Y:S01]  /*12aa0*/  STL [R1+0x10], RZ ;  /* 0x000010ff01007387 */ /* 0x000fe20000100800 */
[----:B------:R-:W-:-:S03]  /*12ab0*/  LOP3.LUT R3, R0, 0x140, RZ, 0xfc, !PT ;  /* 0x0000014000037812 */ /* 0x000fc600078efcff */
[----:B------:R-:W-:Y:S04]  /*12ac0*/  STL [R1+0xc], RZ ;  /* 0x00000cff01007387 */ /* 0x000fe80000100800 */
[----:B------:R0:W-:Y:S02]  /*12ad0*/  STL [R1+0x1c], R2 ;  /* 0x00001c0201007387 */ /* 0x0001e40000100800 */
[C---:B0-----:R-:W-:Y:S02]  /*12ae0*/  LOP3.LUT R2, R0.reuse, 0xc0, RZ, 0xfc, !PT ;  /* 0x000000c000027812 */ /* 0x041fe400078efcff */
[C---:B------:R-:W-:Y:S02]  /*12af0*/  LOP3.LUT R2, R0.reuse, 0x180, RZ, 0xfc, !PT ;  /* 0x0000018000027812 */ /* 0x040fe400078efcff */
[----:B------:R-:W-:-:S07]  /*12b00*/  LOP3.LUT R0, R0, 0x1c0, RZ, 0xfc, !PT ;  /* 0x000001c000007812 */ /* 0x000fce00078efcff */
.L_x_4808:
[----:B01----:R-:W0:Y:S02]  /*12b10*/  LDC.64 R2, c[0x0][0xd88] ;  /* 0x00036200ff027b82 */ /* 0x003e240000000a00 */
[----:B0-----:R-:W-:-:S05]  /*12b20*/  IMAD.WIDE R2, R19, 0x4, R2 ;  /* 0x0000000413027825 */ /* 0x001fca00078e0202 */
[----:B--2---:R-:W2:Y:S01]  /*12b30*/  LDG.E R15, desc[UR40][R2.64] ;  /* 0x00000028020f7981 */ /* 0x004ea2000c1e1900 */
[----:B------:R-:W-:Y:S05]  /*12b40*/  YIELD ;  /* 0x0000000000007946 */ /* 0x000fea0003800000 */
[----:B------:R-:W-:Y:S01]  /*12b50*/  ULDC.64 UR4, c[0x0][0xb20] ;  /* 0x0002c80000047ab9 */ /* 0x000fe20000000a00 */
[----:B---3--:R-:W-:Y:S01]  /*12b60*/  IMAD.MOV.U32 R0, RZ, RZ, RZ ;  /* 0x000000ffff007224 */ /* 0x008fe200078e00ff */
[----:B------:R-:W-:Y:S02]  /*12b70*/  ISETP.NE.U32.AND P0, PT, RZ, UR4, PT ;  /* 0x00000004ff007c0c */ /* 0x000fe4000bf05070 */
[----:B------:R-:W-:Y:S01]  /*12b80*/  CS2R R8, SRZ ;  /* 0x0000000000087805 */ /* 0x000fe2000001ff00 */
[----:B------:R-:W-:Y:S01]  /*12b90*/  ULDC.64 UR10, c[0x0][0xb10] ;  /* 0x0002c400000a7ab9 */ /* 0x000fe20000000a00 */
        /* <DEDUP_REMOVED lines=20> */
[----:B------:R-:W-:Y:S02]  /*12ce0*/  ISETP.NE.U32.AND P1, PT, RZ, UR8, PT ;  /* 0x00000008ff007c0c */ /* 0x000fe4000bf25070 */
[----:B-1----:R-:W-:-:S02]  /*12cf0*/  IADD3 R2, P4, R14, UR4, RZ ;  /* 0x000000040e027c10 */ /* 0x002fc4000ff9e0ff */
[----:B------:R-:W-:Y:S02]  /*12d00*/  ISETP.NE.AND.EX P0, PT, RZ, UR7, PT, P0 ;  /* 0x00000007ff007c0c */ /* 0x000fe4000bf05300 */
[C---:B------:R-:W-:Y:S02]  /*12d10*/  IADD3.X R3, R13.reuse, UR5, RZ, P4, !PT ;  /* 0x000000050d037c10 */ /* 0x040fe4000a7fe4ff */
[C---:B0-----:R-:W-:Y:S02]  /*12d20*/  IADD3 R4, P4, R14.reuse, UR8, RZ ;  /* 0x000000080e047c10 */ /* 0x041fe4000ff9e0ff */
[----:B------:R-:W-:Y:S01]  /*12d30*/  ISETP.NE.AND.EX P1, PT, RZ, UR9, PT, P1 ;  /* 0x00000009ff007c0c */ /* 0x000fe2000bf25310 */
[----:B------:R-:W2:Y:S01]  /*12d40*/  @P2 LDG.E R8, desc[UR40][R2.64] ;  /* 0x0000002802082981 */ /* 0x000ea2000c1e1900 */
[----:B------:R-:W-:Y:S01]  /*12d50*/  IADD3.X R5, R13, UR9, RZ, P4, !PT ;  /* 0x000000090d057c10 */ /* 0x000fe2000a7fe4ff */
[----:B------:R-:W-:Y:S01]  /*12d60*/  ULDC UR4, c[0x0][0x288] ;  /* 0x0000a20000047ab9 */ /* 0x000fe20000000800 */
[----:B------:R-:W-:-:S02]  /*12d70*/  @P3 IADD3 R10, P4, R14, UR10, RZ ;  /* 0x0000000a0e0a3c10 */ /* 0x000fc4000ff9e0ff */
[----:B------:R-:W-:Y:S02]  /*12d80*/  IADD3 R6, P5, R14, UR6, RZ ;  /* 0x000000060e067c10 */ /* 0x000fe4000ffbe0ff */
[C---:B------:R-:W-:Y:S02]  /*12d90*/  @P3 IADD3.X R11, R13.reuse, UR11, RZ, P4, !PT ;  /* 0x0000000b0d0b3c10 */ /* 0x040fe4000a7fe4ff */
[----:B------:R-:W-:-:S03]  /*12da0*/  IADD3.X R7, R13, UR7, RZ, P5, !PT ;  /* 0x000000070d077c10 */ /* 0x000fc6000affe4ff */
        /* <DEDUP_REMOVED lines=22> */
.L_x_4639:
[----:B------:R-:W-:Y:S01]  /*12f10*/  IMAD.MOV.U32 R11, RZ, RZ, R15 ;  /* 0x000000ffff0b7224 */ /* 0x000fe200078e000f */
[----:B------:R-:W-:Y:S01]  /*12f20*/  ULDC.64 UR4, c[0x0][0xb18] ;  /* 0x0002c60000047ab9 */ /* 0x000fe20000000a00 */
[----:B0----5:R-:W-:Y:S01]  /*12f30*/  IMAD.IADD R2, R12, 0x1, R0 ;  /* 0x000000010c027824 */ /* 0x021fe200078e0200 */
        /* <DEDUP_REMOVED lines=9> */
.L_x_4640:
[----:B------:R-:W-:Y:S05]  /*12fd0*/  @!P0 BRA `(.L_x_4641) ;  /* 0x00000000000c8947 */ /* 0x000fea0003800000 */
[----:B------:R-:W2:Y:S04]  /*12fe0*/  LDG.E R8, desc[UR40][R6.64] ;  /* 0x0000002806087981 */ /* 0x000ea8000c1e1900 */
[----:B------:R-:W2:Y:S02]  /*12ff0*/  LDG.E R6, desc[UR40][R6.64+0x4] ;  /* 0x0000042806067981 */ /* 0x000ea4000c1e1900 */
[----:B--2---:R-:W-:-:S07]  /*13000*/  IMAD.IADD R8, R6, 0x1, -R8 ;  /* 0x0000000106087824 */ /* 0x004fce00078e0a08 */
.L_x_4641:
[----:B0-----:R-:W2:Y:S01]  /*13010*/  @P1 LDG.E R2, desc[UR40][R4.64] ;  /* 0x0000002804021981 */ /* 0x001ea2000c1e1900 */
[----:B-----5:R-:W-:-:S03]  /*13020*/  IMAD.IADD R0, R8, 0x1, -R0 ;  /* 0x0000000108007824 */ /* 0x020fc600078e0a00 */
[----:B------:R-:W2:Y:S01]  /*13030*/  @P1 LDG.E R4, desc[UR40][R4.64+0x4] ;  /* 0x0000042804041981 */ /* 0x000ea2000c1e1900 */
[----:B------:R-:W-:Y:S01]  /*13040*/  BSSY B0, `(.L_x_4642) ;  /* 0x00001c7000007945 */ /* 0x000fe20003800000 */
[----:B--2---:R-:W-:-:S04]  /*13050*/  @P1 IMAD.IADD R10, R4, 0x1, -R2 ;  /* 0x00000001040a1824 */ /* 0x004fc800078e0a02 */
[----:B------:R-:W-:-:S04]  /*13060*/  IMAD.IADD R3, R0, 0x1, R10 ;  /* 0x0000000100037824 */ /* 0x000fc800078e020a */
        /* <DEDUP_REMOVED lines=8> */
[----:B------:R-:W-:Y:S02]  /*130f0*/  ISETP.GT.AND P0, PT, R10, R2, PT ;  /* 0x000000020a00720c */ /* 0x000fe40003f04270 */
[----:B------:R-:W-:-:S11]  /*13100*/  SHF.R.U32.HI R2, RZ, 0x6, R2 ;  /* 0x00000006ff027819 */ /* 0x000fd60000011602 */
[----:B------:R-:W-:-:S05]  /*13110*/  @P0 VIADD R10, R10, 0x3f ;  /* 0x0000003f0a0a0836 */ /* 0x000fca0000000000 */
[----:B------:R-:W-:-:S04]  /*13120*/  @P0 SHF.R.S32.HI R0, RZ, 0x1f, R10 ;  /* 0x0000001fff000819 */ /* 0x000fc8000001140a */
[----:B------:R-:W-:Y:S02]  /*13130*/  @P0 LEA.HI R10, R0, R10, RZ, 0x6 ;  /* 0x0000000a000a0211 */ /* 0x000fe400078f30ff */
[----:B------:R-:W-:Y:S01]  /*13140*/  SHF.R.S32.HI R0, RZ, 0x6, R3 ;  /* 0x00000006ff007819 */ /* 0x000fe20000011403 */
[----:B------:R-:W-:Y:S01]  /*13150*/  IMAD.MOV.U32 R7, RZ, RZ, R2 ;  /* 0x000000ffff077224 */ /* 0x000fe200078e0002 */
[----:B------:R-:W-:-:S03]  /*13160*/  @P0 SHF.R.S32.HI R7, RZ, 0x6, R10 ;  /* 0x00000006ff070819 */ /* 0x000fc6000001140a */
[----:B------:R0:W-:Y:S01]  /*13170*/  STL [R1+0x3c], R0 ;  /* 0x00003c0001007387 */ /* 0x0001e20000100800 */
[----:B------:R-:W-:Y:S02]  /*13180*/  ISETP.GT.AND P2, PT, R7, R2, PT ;  /* 0x000000020700720c */ /* 0x000fe40003f44270 */
[----:B------:R-:W-:-:S11]  /*13190*/  PLOP3.LUT P0, PT, PT, PT, PT, 0x80, 0x0 ;  /* 0x000000000000781c */ /* 0x000fd60003f0f070 */
        /* <DEDUP_REMOVED lines=8> */
.L_x_4840:
[----:B-1----:R-:W-:Y:S02]  /*13220*/  ISETP.NE.AND P0, PT, R14, RZ, PT ;  /* 0x000000ff0e00720c */ /* 0x002fe40003f05270 */
[----:B------:R-:W-:-:S11]  /*13230*/  PLOP3.LUT P6, PT, PT, PT, PT, 0x8, 0x0 ;  /* 0x000000000000781c */ /* 0x000fd60003fce170 */
[----:B------:R-:W-:Y:S05]  /*13240*/  @P0 BRA `(.L_x_4645) ;  /* 0x00000000000c0947 */ /* 0x000fea0003800000 */
[----:B------:R-:W-:-:S03]  /*13250*/  UMOV UR4, 0xffffffff ;  /* 0xffffffff00047882 */ /* 0x000fc60000000000 */
[----:B------:R-:W-:Y:S05]  /*13260*/  BRA.DIV UR4, `(.L_x_4646) ;  /* 0x0000009204047947 */ /* 0x000fea000b800000 */
[----:B------:R-:W-:-:S13]  /*13270*/  ELECT P6, URZ, PT ;  /* 0x00000000003f782f */ /* 0x000fda00038c0000 */
.L_x_4645:
[----:B0-----:R-:W2:Y:S04]  /*13280*/  LDL R3, [R1+0x60] ;  /* 0x0000600001037983 */ /* 0x001ea80000100800 */
[----:B------:R-:W3:Y:S01]  /*13290*/  LDL R5, [R1+0x4] ;  /* 0x0000040001057983 */ /* 0x000ee20000100800 */
[----:B------:R-:W-:Y:S01]  /*132a0*/  BSSY B1, `(.L_x_4647) ;  /* 0x0000008000017945 */ /* 0x000fe20003800000 */
[----:B--2---:R-:W-:-:S05]  /*132b0*/  VIADD R3, R3, 0x1 ;  /* 0x0000000103037836 */ /* 0x004fca0000000000 */
[----:B------:R-:W-:-:S04]  /*132c0*/  LEA.HI R4, R3, R3, RZ, 0x1 ;  /* 0x0000000303047211 */ /* 0x000fc800078f08ff */
[----:B------:R-:W-:-:S05]  /*132d0*/  LOP3.LUT R4, R4, 0xfffffffe, RZ, 0xc0, !PT ;  /* 0xfffffffe04047812 */ /* 0x000fca00078ec0ff */
[----:B------:R-:W-:-:S05]  /*132e0*/  IMAD.IADD R3, R3, 0x1, -R4 ;  /* 0x0000000103037824 */ /* 0x000fca00078e0a04 */
[----:B------:R-:W-:-:S04]  /*132f0*/  SHF.L.U32 R3, R3, 0x1f, RZ ;  /* 0x0000001f03037819 */ /* 0x000fc800000006ff */
[----:B---3--:R-:W0:Y:S02]  /*13300*/  SYNCS.PHASECHK.TRANS64.TRYWAIT P0, [R5+URZ+0x38820], R3 ;  /* 0x03882003050075a7 */ /* 0x008e24000800017f */
[----:B0-----:R-:W-:Y:S05]  /*13310*/  @!P0 BRA `(.L_x_4648) ;  /* 0x0000008c00f88947 */ /* 0x001fea0003800000 */
.L_x_4843:
[----:B------:R-:W-:Y:S05]  /*13320*/  BSYNC B1 ;  /* 0x0000000000017941 */ /* 0x000fea0003800000 */
.L_x_4647:
[----:B------:R-:W-:Y:S04]  /*13330*/  BSSY B1, `(.L_x_4649) ;  /* 0x00000bf000017945 */ /* 0x000fe80003800000 */
[----:B------:R-:W-:Y:S05]  /*13340*/  @!P6 BRA `(.L_x_4650) ;  /* 0x0000000800f4e947 */ /* 0x000fea0003800000 */
[----:B0-----:R-:W2:Y:S04]  /*13350*/  LDL R4, [R1+0x4] ;  /* 0x0000040001047983 */ /* 0x001ea80000100800 */
[----:B------:R-:W3:Y:S01]  /*13360*/  LDL R6, [R1+0x20] ;  /* 0x0000200001067983 */ /* 0x000ee20000100800 */
[----:B------:R-:W0:Y:S01]  /*13370*/  S2R R5, SR_TID.X ;  /* 0x0000000000057919 */ /* 0x000e220000002100 */
[----:B--2---:R-:W-:Y:S02]  /*13380*/  IMAD.MOV.U32 R8, RZ, RZ, R4 ;  /* 0x000000ffff087224 */ /* 0x004fe400078e0004 */
[----:B------:R-:W2:Y:S01]  /*13390*/  LDL R4, [R1+0x10] ;  /* 0x0000100001047983 */ /* 0x000ea20000100800 */
[----:B0-----:R-:W-:Y:S01]  /*133a0*/  LOP3.LUT R5, R5, 0x7f, RZ, 0xc0, !PT ;  /* 0x0000007f05057812 */ /* 0x001fe200078ec0ff */
[----:B------:R-:W-:Y:S03]  /*133b0*/  BSSY B2, `(.L_x_4651) ;  /* 0x0000006000027945 */ /* 0x000fe60003800000 */
[----:B------:R-:W-:Y:S01]  /*133c0*/  ISETP.NE.AND P1, PT, R5, RZ, PT ;  /* 0x000000ff0500720c */ /* 0x000fe20003f25270 */
[----:B--2---:R-:W-:Y:S01]  /*133d0*/  IMAD R4, R4, 0x8, R8 ;  /* 0x0000000804047824 */ /* 0x004fe200078e0208 */
[----:B---3--:R-:W-:-:S04]  /*133e0*/  SHF.L.U32 R8, R6, 0x1f, RZ ;  /* 0x0000001f06087819 */ /* 0x008fc800000006ff */
[----:B------:R-:W0:Y:S02]  /*133f0*/  SYNCS.PHASECHK.TRANS64.TRYWAIT P0, [R4+URZ+0x388a0], R8 ;  /* 0x0388a008040075a7 */ /* 0x000e24000800017f */
[----:B0-----:R-:W-:Y:S05]  /*13400*/  @!P0 BRA `(.L_x_4652) ;  /* 0x0000008c00d48947 */ /* 0x001fea0003800000 */
.L_x_4844:
[----:B------:R-:W-:Y:S05]  /*13410*/  BSYNC B2 ;  /* 0x0000000000027941 */ /* 0x000fea0003800000 */
.L_x_4651:
        /* <DEDUP_REMOVED lines=9> */
.L_x_4654:
[----:B------:R-:W-:Y:S05]  /*134b0*/  BSYNC B2 ;  /* 0x0000000000027941 */ /* 0x000fea0003800000 */
.L_x_4653:
        /* <DEDUP_REMOVED lines=14> */
.L_x_4655:
        /* <DEDUP_REMOVED lines=13> */
.L_x_4845:
[----:B------:R-:W-:Y:S05]  /*13670*/  BSYNC B2 ;  /* 0x0000000000027941 */ /* 0x000fea0003800000 */
.L_x_4656:
        /* <DEDUP_REMOVED lines=11> */
.L_x_4659:
[----:B------:R-:W-:Y:S05]  /*13730*/  BSYNC B2 ;  /* 0x0000000000027941 */ /* 0x000fea0003800000 */
.L_x_4658:
[----:B------:R-:W2:Y:S04]  /*13740*/  LDL R6, [R1+0x4] ;  /* 0x0000040001067983 */ /* 0x000ea80000100800 */
[----:B------:R-:W2:Y:S01]  /*13750*/  LDL R5, [R1+0x10] ;  /* 0x0000100001057983 */ /* 0x000ea20000100800 */
[----:B------:R-:W-:Y:S01]  /*13760*/  R2UR UR10, R12 ;  /* 0x000000000c0a72ca */ /* 0x000fe200000e0000 */
[----:B------:R-:W-:Y:S01]  /*13770*/  UIADD3 UR4, UP0, UR38, 0x670, URZ ;  /* 0x0000067026047890 */ /* 0x000fe2000ff1e03f */
[----:B------:R-:W-:Y:S01]  /*13780*/  R2UR UR6, R10 ;  /* 0x000000000a0672ca */ /* 0x000fe200000e0000 */
[----:B01----:R-:W-:Y:S01]  /*13790*/  VIADD R4, R4, 0x388b0 ;  /* 0x000388b004047836 */ /* 0x003fe20000000000 */
[----:B------:R-:W-:Y:S01]  /*137a0*/  R2UR UR7, R11 ;  /* 0x000000000b0772ca */ /* 0x000fe200000e0000 */
[----:B------:R-:W-:Y:S01]  /*137b0*/  UIADD3.X UR5, URZ, UR39, URZ, UP0, !UPT ;  /* 0x000000273f057290 */ /* 0x000fe200087fe43f */
[----:B------:R-:W-:Y:S01]  /*137c0*/  PLOP3.LUT P0, PT, PT, PT, PT, 0x80, 0x0 ;  /* 0x000000000000781c */ /* 0x000fe20003f0f070 */
[----:B--2---:R-:W-:-:S04]  /*137d0*/  IMAD R5, R5, 0x10000, R6 ;  /* 0x0001000005057824 */ /* 0x004fc800078e0206 */
[----:B------:R-:W-:-:S08]  /*137e0*/  VIADD R6, R5, 0x400 ;  /* 0x0000040005067836 */ /* 0x000fd00000000000 */
.L_x_4660:
        /* <DEDUP_REMOVED lines=15> */
.L_x_4661:
        /* <DEDUP_REMOVED lines=15> */
.L_x_4662:
        /* <DEDUP_REMOVED lines=15> */
.L_x_4663:
        /* <DEDUP_REMOVED lines=15> */
.L_x_4664:
        /* <DEDUP_REMOVED lines=15> */
.L_x_4665:
        /* <DEDUP_REMOVED lines=15> */
.L_x_4666:
        /* <DEDUP_REMOVED lines=15> */
.L_x_4667:
        /* <DEDUP_REMOVED lines=10> */
.L_x_4650:
[----:B------:R-:W-:Y:S05]  /*13f20*/  BSYNC B1 ;  /* 0x0000000000017941 */ /* 0x000fea0003800000 */
.L_x_4649:
[----:B------:R-:W2:Y:S04]  /*13f30*/  LDL.LU R8, [R1+0x10] ;  /* 0x0000100001087983 */ /* 0x000ea80000300800 */
[----:B------:R-:W3:Y:S01]  /*13f40*/  LDL.LU R6, [R1+0x20] ;  /* 0x0000200001067983 */ /* 0x000ee20000300800 */
[----:B0-----:R-:W-:Y:S01]  /*13f50*/  VIADD R3, R7, 0xfffffffe ;  /* 0xfffffffe07037836 */ /* 0x001fe20000000000 */
        /* <DEDUP_REMOVED lines=10> */
.L_x_4687:
[----:B------:R-:W-:Y:S05]  /*14000*/  YIELD ;  /* 0x0000000000007946 */ /* 0x000fea0003800000 */
[----:B------:R-:W-:Y:S04]  /*14010*/  BSSY B1, `(.L_x_4668) ;  /* 0x00000bd000017945 */ /* 0x000fe80003800000 */
[----:B-1----:R-:W-:Y:S05]  /*14020*/  @!P6 BRA `(.L_x_4669) ;  /* 0x0000000800ece947 */ /* 0x002fea0003800000 */
[----:B------:R-:W2:Y:S04]  /*14030*/  LDL R7, [R1+0x4] ;  /* 0x0000040001077983 */ /* 0x000ea80000100800 */
[----:B0-----:R-:W2:Y:S04]  /*14040*/  LDL R4, [R1+0x10] ;  /* 0x0000100001047983 */ /* 0x001ea80000100800 */
[----:B------:R-:W3:Y:S01]  /*14050*/  LDL R5, [R1+0x20] ;  /* 0x0000200001057983 */ /* 0x000ee20000100800 */
[----:B------:R-:W0:Y:S01]  /*14060*/  S2R R6, SR_TID.X ;  /* 0x0000000000067919 */ /* 0x000e220000002100 */
[----:B------:R-:W-:Y:S01]  /*14070*/  BSSY B2, `(.L_x_4670) ;  /* 0x0000007000027945 */ /* 0x000fe20003800000 */
[----:B0-----:R-:W-:-:S04]  /*14080*/  LOP3.LUT R6, R6, 0x7f, RZ, 0xc0, !PT ;  /* 0x0000007f06067812 */ /* 0x001fc800078ec0ff */
[----:B------:R-:W-:Y:S01]  /*14090*/  ISETP.NE.AND P2, PT, R6, RZ, PT ;  /* 0x000000ff0600720c */ /* 0x000fe20003f45270 */
[----:B--2---:R-:W-:Y:S01]  /*140a0*/  IMAD R4, R4, 0x8, R7 ;  /* 0x0000000804047824 */ /* 0x004fe200078e0207 */
[----:B---3--:R-:W-:-:S04]  /*140b0*/  SHF.L.U32 R5, R5, 0x1f, RZ ;  /* 0x0000001f05057819 */ /* 0x008fc800000006ff */
[----:B------:R-:W0:Y:S02]  /*140c0*/  SYNCS.PHASECHK.TRANS64.TRYWAIT P1, [R4+URZ+0x388a0], R5 ;  /* 0x0388a005040075a7 */ /* 0x000e24000802017f */
[----:B0-----:R-:W-:Y:S05]  /*140d0*/  @!P1 BRA `(.L_x_4671) ;  /* 0x0000008000c89947 */ /* 0x001fea0003800000 */
.L_x_4846:
[----:B------:R-:W-:Y:S05]  /*140e0*/  BSYNC B2 ;  /* 0x0000000000027941 */ /* 0x000fea0003800000 */
.L_x_4670:
        /* <DEDUP_REMOVED lines=9> */
.L_x_4673:
[----:B------:R-:W-:Y:S05]  /*14180*/  BSYNC B2 ;  /* 0x0000000000027941 */ /* 0x000fea0003800000 */
.L_x_4672:
        /* <DEDUP_REMOVED lines=13> */
.L_x_4674:
        /* <DEDUP_REMOVED lines=13> */
.L_x_4847:
[----:B------:R-:W-:Y:S05]  /*14330*/  BSYNC B2 ;  /* 0x0000000000027941 */ /* 0x000fea0003800000 */
.L_x_4675:
        /* <DEDUP_REMOVED lines=11> */
.L_x_4678:
[----:B------:R-:W-:Y:S05]  /*143f0*/  BSYNC B2 ;  /* 0x0000000000027941 */ /* 0x000fea0003800000 */
.L_x_4677:
        /* <DEDUP_REMOVED lines=11> */
.L_x_4679:
        /* <DEDUP_REMOVED lines=15> */
.L_x_4680:
        /* <DEDUP_REMOVED lines=15> */
.L_x_4681:
        /* <DEDUP_REMOVED lines=15> */
.L_x_4682:
        /* <DEDUP_REMOVED lines=15> */
.L_x_4683:
        /* <DEDUP_REMOVED lines=15> */
.L_x_4684:
        /* <DEDUP_REMOVED lines=15> */
.L_x_4685:
        /* <DEDUP_REMOVED lines=15> */
.L_x_4686:
        /* <DEDUP_REMOVED lines=10> */
.L_x_4669:
[----:B------:R-:W-:Y:S05]  /*14be0*/  BSYNC B1 ;  /* 0x0000000000017941 */ /* 0x000fea0003800000 */
.L_x_4668:
[----:B------:R-:W2:Y:S04]  /*14bf0*/  LDL.LU R8, [R1+0x10] ;  /* 0x0000100001087983 */ /* 0x000ea80000300800 */
[----:B0-----:R-:W3:Y:S01]  /*14c00*/  LDL.LU R6, [R1+0x20] ;  /* 0x0000200001067983 */ /* 0x001ee20000300800 */
        /* <DEDUP_REMOVED lines=10> */
.L_x_4643:
[----:B------:R-:W-:Y:S05]  /*14cb0*/  BSYNC B0 ;  /* 0x0000000000007941 */ /* 0x000fea0003800000 */
.L_x_4642:
[----:B01----:R-:W2:Y:S01]  /*14cc0*/  LDL R4, [R1+0x64] ;  /* 0x0000640001047983 */ /* 0x003ea20000100800 */
[----:B------:R-:W-:Y:S05]  /*14cd0*/  @!P0 WARPSYNC.ALL ;  /* 0x0000000000008948 */ /* 0x000fea0003800000 */
[----:B------:R-:W-:Y:S06]  /*14ce0*/  @!P0 BAR.SYNC.DEFER_BLOCKING 0xc, 0x180 ;  /* 0x0306000000008b1d */ /* 0x000fec0000010000 */
[----:B------:R-:W-:Y:S01]  /*14cf0*/  BSSY B7, `(.L_x_4688) ;  /* 0x00005fa000077945 */ /* 0x000fe20003800000 */
[----:B--2---:R-:W-:-:S13]  /*14d00*/  ISETP.GT.AND P0, PT, R4, RZ, PT ;  /* 0x000000ff0400720c */ /* 0x004fda0003f04270 */
        /* <DEDUP_REMOVED lines=16> */
[----:B-1----:R-:W-:Y:S01]  /*14e10*/  IADD3 R16, R2, UR36, R0 ;  /* 0x0000002402107c10 */ /* 0x002fe2000fffe000 */
[----:B------:R-:W-:Y:S06]  /*14e20*/  BRA `(.L_x_4690) ;  /* 0x0000005c00987947 */ /* 0x000fec0003800000 */
.L_x_4689:
        /* <DEDUP_REMOVED lines=21> */
.L_x_4692:
[----:B------:R-:W-:Y:S05]  /*14f80*/  BSYNC B6 ;  /* 0x0000000000067941 */ /* 0x000fea0003800000 */
.L_x_4691:
        /* <DEDUP_REMOVED lines=21> */
.L_x_4695:
        /* <DEDUP_REMOVED lines=16> */
.L_x_4694:
[----:B------:R-:W-:Y:S05]  /*151e0*/  BSYNC B6 ;  /* 0x0000000000067941 */ /* 0x000fea0003800000 */
.L_x_4693:
        /* <DEDUP_REMOVED lines=26> */
.L_x_4850:
        /* <DEDUP_REMOVED lines=11> */
.L_x_4853:
[----:B------:R-:W-:Y:S05]  /*15440*/  @!P6 BRA `(.L_x_4697) ;  /* 0x000000040014e947 */ /* 0x000fea0003800000 */
[----:B------:R1:W-:Y:S01]  /*15450*/  STL [R1+0x6c], R9 ;  /* 0x00006c0901007387 */ /* 0x0003e20000100800 */
[----:B------:R-:W-:-:S04]  /*15460*/  ISETP.NE.U32.AND P0, PT, R2, RZ, PT ;  /* 0x000000ff0200720c */ /* 0x000fc80003f05070 */
[----:B------:R-:W-:-:S13]  /*15470*/  ISETP.NE.AND.EX P0, PT, R3, RZ, PT, P0 ;  /* 0x000000ff0300720c */ /* 0x000fda0003f05300 */
[----:B-1----:R-:W-:Y:S05]  /*15480*/  @!P0 BRA `(.L_x_4699) ;  /* 0x0000000000508947 */ /* 0x002fea0003800000 */
[----:B------:R-:W1:Y:S01]  /*15490*/  LDC R6, c[0x0][0x43c] ;  /* 0x00010f00ff067b82 */ /* 0x000e620000000800 */
[----:B0-----:R-:W-:Y:S01]  /*154a0*/  IMAD.MOV.U32 R0, RZ, RZ, R9 ;  /* 0x000000ffff007224 */ /* 0x001fe200078e0009 */
        /* <DEDUP_REMOVED lines=16> */
[----:B------:R-:W2:Y:S04]  /*155b0*/  LDG.E R0, desc[UR40][R2.64] ;  /* 0x0000002802007981 */ /* 0x000ea8000c1e1900 */
[----:B--2---:R1:W-:Y:S02]  /*155c0*/  STL [R1], R0 ;  /* 0x0000000001007387 */ /* 0x0043e40000100800 */
.L_x_4699:
[----:B------:R-:W2:Y:S04]  /*155d0*/  LDL R7, [R1+0x4] ;  /* 0x0000040001077983 */ /* 0x000ea80000100800 */
[----:B01----:R-:W2:Y:S04]  /*155e0*/  LDL R0, [R1+0xc] ;  /* 0x00000c0001007983 */ /* 0x003ea80000100800 */
[----:B------:R-:W3:Y:S01]  /*155f0*/  LDL R2, [R1+0x1c] ;  /* 0x00001c0001027983 */ /* 0x000ee20000100800 */
[----:B--2---:R-:W-:Y:S01]  /*15600*/  IMAD R0, R0, 0x8, R7 ;  /* 0x0000000800007824 */ /* 0x004fe200078e0207 */
[----:B---3--:R-:W-:-:S04]  /*15610*/  SHF.L.U32 R2, R2, 0x1f, RZ ;  /* 0x0000001f02027819 */ /* 0x008fc800000006ff */
[----:B------:R-:W0:Y:S02]  /*15620*/  SYNCS.PHASECHK.TRANS64.TRYWAIT P0, [R0+URZ+0x38840], R2 ;  /* 0x03884002000075a7 */ /* 0x000e24000800017f */
[----:B0-----:R-:W-:Y:S05]  /*15630*/  @!P0 BRA `(.L_x_4700) ;  /* 0x0000006c00ec8947 */ /* 0x001fea0003800000 */
.L_x_4854:
[----:B------:R-:W1:Y:S02]  /*15640*/  S2R R3, SR_TID.X ;  /* 0x0000000000037919 */ /* 0x000e640000002100 */
        /* <DEDUP_REMOVED lines=10> */
.L_x_4701:
[----:B------:R-:W2:Y:S04]  /*156f0*/  LDL R6, [R1+0x4] ;  /* 0x0000040001067983 */ /* 0x000ea80000100800 */
[----:B------:R-:W2:Y:S04]  /*15700*/  LDL R5, [R1+0xc] ;  /* 0x00000c0001057983 */ /* 0x000ea80000100800 */
[----:B------:R-:W3:Y:S04]  /*15710*/  LDL R7, [R1+0x6c] ;  /* 0x00006c0001077983 */ /* 0x000ee80000100800 */
[----:B------:R-:W4:Y:S04]  /*15720*/  LDL R4, [R1+0x28] ;  /* 0x0000280001047983 */ /* 0x000f280000100800 */
[----:B------:R-:W5:Y:S04]  /*15730*/  LDL R3, [R1] ;  /* 0x0000000001037983 */ /* 0x000f680000100800 */
[----:B0-----:R-:W5:Y:S01]  /*15740*/  LDL.LU R2, [R1+0x8] ;  /* 0x0000080001027983 */ /* 0x001f620000300800 */
        /* <DEDUP_REMOVED lines=21> */
.L_x_4697:
[----:B0-----:R-:W2:Y:S04]  /*158a0*/  LDL R0, [R1+0x4] ;  /* 0x0000040001007983 */ /* 0x001ea80000100800 */
[----:B------:R-:W3:Y:S04]  /*158b0*/  LDL.LU R4, [R1+0x2c] ;  /* 0x00002c0001047983 */ /* 0x000ee80000300800 */
[----:B------:R-:W4:Y:S04]  /*158c0*/  LDL.LU R3, [R1+0x48] ;  /* 0x0000480001037983 */ /* 0x000f280000300800 */
[----:B-1----:R-:W5:Y:S01]  /*158d0*/  LDL R2, [R1+0x30] ;  /* 0x0000300001027983 */ /* 0x002f620000100800 */
[----:B------:R-:W-:Y:S05]  /*158e0*/  WARPSYNC.ALL ;  /* 0x0000000000007948 */ /* 0x000fea0003800000 */
[----:B------:R-:W-:Y:S01]  /*158f0*/  ULDC.64 UR4, c[0x0][0xaf8] ;  /* 0x0002be0000047ab9 */ /* 0x000fe20000000a00 */
[----:B------:R-:W-:Y:S01]  /*15900*/  BSSY B6, `(.L_x_4702) ;  /* 0x000001f000067945 */ /* 0x000fe20003800000 */
[----:B------:R-:W-:Y:S01]  /*15910*/  BAR.SYNC.DEFER_BLOCKING 0x8, 0x100 ;  /* 0x0204000000007b1d */ /* 0x000fe20000010000 */
[----:B------:R-:W-:-:S04]  /*15920*/  ISETP.NE.U32.AND P0, PT, RZ, UR4, PT ;  /* 0x00000004ff007c0c */ /* 0x000fc8000bf05070 */
[----:B------:R-:W-:Y:S01]  /*15930*/  ISETP.NE.AND.EX P0, PT, RZ, UR5, PT, P0 ;  /* 0x00000005ff007c0c */ /* 0x000fe2000bf05300 */
[----:B--2---:R-:W-:-:S05]  /*15940*/  VIADD R0, R0, 0x20400 ;  /* 0x0002040000007836 */ /* 0x004fca0000000000 */
[----:B------:R-:W-:Y:S02]  /*15950*/  LOP3.LUT P1, RZ, R0, 0x3ff, RZ, 0xc0, !PT ;  /* 0x000003ff00ff7812 */ /* 0x000fe4000782c0ff */
[----:B---3--:R-:W-:Y:S02]  /*15960*/  SEL R0, R4, RZ, !P0 ;  /* 0x000000ff04007207 */ /* 0x008fe40004000000 */
[----:B----4-:R-:W-:-:S03]  /*15970*/  SEL R3, R3, RZ, !P0 ;  /* 0x000000ff03037207 */ /* 0x010fc60004000000 */
[----:B------:R0:W-:Y:S01]  /*15980*/  STL [R1+0x38], R0 ;  /* 0x0000380001007387 */ /* 0x0001e20000100800 */
[----:B-----5:R-:W-:-:S03]  /*15990*/  SHF.R.S32.HI R2, RZ, 0x1f, R2 ;  /* 0x0000001fff027819 */ /* 0x020fc60000011402 */
[----:B------:R1:W-:Y:S01]  /*159a0*/  STL [R1+0x58], R3 ;  /* 0x0000580301007387 */ /* 0x0003e20000100800 */
[----:B0-----:R-:W-:-:S05]  /*159b0*/  SHF.R.S32.HI R0, RZ, 0x1f, R18 ;  /* 0x0000001fff007819 */ /* 0x001fca0000011412 */
[----:B------:R1:W-:Y:S04]  /*159c0*/  STL [R1+0x54], R0 ;  /* 0x0000540001007387 */ /* 0x0003e80000100800 */
[----:B------:R1:W-:Y:S01]  /*159d0*/  STL [R1+0x48], R2 ;  /* 0x0000480201007387 */ /* 0x0003e20000100800 */
[----:B------:R-:W-:Y:S05]  /*159e0*/  @!P1 BRA `(.L_x_4703) ;  /* 0x0000000000409947 */ /* 0x000fea0003800000 */
[----:B-1----:R-:W-:Y:S01]  /*159f0*/  MOV R2, 0x0 ;  /* 0x0000000000027802 */ /* 0x002fe20000000f00 */
        /* <DEDUP_REMOVED lines=15> */
.L_x_4703:
[----:B------:R-:W-:Y:S05]  /*15af0*/  BSYNC B6 ;  /* 0x0000000000067941 */ /* 0x000fea0003800000 */
.L_x_4702:
[----:B------:R-:W2:Y:S01]  /*15b00*/  LDL R4, [R1+0x48] ;  /* 0x0000480001047983 */ /* 0x000ea20000100800 */
[----:B------:R-:W0:Y:S01]  /*15b10*/  LDC R7, c[0x0][0x448] ;  /* 0x00011200ff077b82 */ /* 0x000e220000000800 */
[----:B------:R-:W-:Y:S01]  /*15b20*/  ULDC.64 UR4, c[0x0][0x298] ;  /* 0x0000a60000047ab9 */ /* 0x000fe20000000a00 */
[----:B------:R-:W-:Y:S01]  /*15b30*/  ULDC.64 UR6, c[0x0][0x280] ;  /* 0x0000a00000067ab9 */ /* 0x000fe20000000a00 */
[----:B------:R-:W3:Y:S04]  /*15b40*/  LDL R10, [R1+0x30] ;  /* 0x00003000010a7983 */ /* 0x000ee80000100800 */
[----:B------:R-:W4:Y:S01]  /*15b50*/  LDL R9, [R1+0x54] ;  /* 0x0000540001097983 */ /* 0x000f220000100800 */
[----:B-1----:R-:W1:Y:S01]  /*15b60*/  S2R R2, SR_TID.X ;  /* 0x0000000000027919 */ /* 0x002e620000002100 */
[----:B------:R-:W1:Y:S02]  /*15b70*/  S2R R0, SR_TID.X ;  /* 0x0000000000007919 */ /* 0x000e640000002100 */
[----:B------:R-:W4:Y:S04]  /*15b80*/  LDL R8, [R1+0x58] ;  /* 0x0000580001087983 */ /* 0x000f280000100800 */
[----:B------:R-:W4:Y:S01]  /*15b90*/  LDL R6, [R1+0x38] ;  /* 0x0000380001067983 */ /* 0x000f220000100800 */
[----:B0-----:R-:W-:-:S13]  /*15ba0*/  ISETP.NE.AND P0, PT, R7, 0x1, PT ;  /* 0x000000010700780c */ /* 0x001fda0003f05270 */
[----:B------:R-:W0:Y:S01]  /*15bb0*/  @P0 LDC R3, c[0x0][0x450] ;  /* 0x00011400ff030b82 */ /* 0x000e220000000800 */
[----:B-1----:R-:W-:-:S04]  /*15bc0*/  LOP3.LUT R2, R2, 0x7f, RZ, 0xc0, !PT ;  /* 0x0000007f02027812 */ /* 0x002fc800078ec0ff */
[----:B------:R-:W-:Y:S01]  /*15bd0*/  SHF.R.U32.HI R2, RZ, 0x3, R2 ;  /* 0x00000003ff027819 */ /* 0x000fe20000011602 */
[----:B------:R-:W-:-:S05]  /*15be0*/  IMAD.SHL.U32 R0, R0, 0x10, RZ ;  /* 0x0000001000007824 */ /* 0x000fca00078e00ff */
[----:B------:R-:W-:Y:S02]  /*15bf0*/  LOP3.LUT R0, R2, 0x70, R0, 0xf8, !PT ;  /* 0x0000007002007812 */ /* 0x000fe400078ef800 */
[----:B------:R-:W1:Y:S03]  /*15c00*/  @P0 LDC R2, c[0x0][0x44c] ;  /* 0x00011300ff020b82 */ /* 0x000e660000000800 */
[----:B------:R-:W-:-:S04]  /*15c10*/  IMAD R5, R17, 0x40, R0 ;  /* 0x0000004011057824 */ /* 0x000fc800078e0200 */
[----:B------:R-:W-:Y:S01]  /*15c20*/  IMAD.MOV.U32 R0, RZ, RZ, R5 ;  /* 0x000000ffff007224 */ /* 0x000fe200078e0005 */
[----:B------:R4:W-:Y:S01]  /*15c30*/  STL [R1+0x2c], R5 ;  /* 0x00002c0501007387 */ /* 0x0009e20000100800 */
[----:B-1----:R-:W-:-:S05]  /*15c40*/  @P0 IMAD.HI.U32 R2, R5, R2, RZ ;  /* 0x0000000205020227 */ /* 0x002fca00078e00ff */
[----:B0-----:R-:W-:Y:S01]  /*15c50*/  @P0 SHF.R.U32.HI R0, RZ, R3, R2 ;  /* 0x00000003ff000219 */ /* 0x001fe20000011602 */
[----:B--2---:R-:W-:-:S04]  /*15c60*/  IMAD R2, R4, UR4, RZ ;  /* 0x0000000404027c24 */ /* 0x004fc8000f8e02ff */
[C---:B---3--:R-:W-:Y:S02]  /*15c70*/  IMAD R4, R10.reuse, UR5, R2 ;  /* 0x000000050a047c24 */ /* 0x048fe4000f8e0202 */
[----:B------:R-:W-:Y:S01]  /*15c80*/  IMAD.WIDE.U32 R2, R10, UR4, RZ ;  /* 0x000000040a027c25 */ /* 0x000fe2000f8e00ff */
[----:B------:R-:W-:-:S03]  /*15c90*/  ULDC.64 UR4, c[0x0][0x2d8] ;  /* 0x0000b60000047ab9 */ /* 0x000fc60000000a00 */
[----:B------:R-:W-:Y:S02]  /*15ca0*/  IMAD.IADD R3, R3, 0x1, R4 ;  /* 0x0000000103037824 */ /* 0x000fe400078e0204 */
[----:B----4-:R-:W-:Y:S02]  /*15cb0*/  IMAD R4, R9, UR4, RZ ;  /* 0x0000000409047c24 */ /* 0x010fe4000f8e02ff */
        /* <DEDUP_REMOVED lines=22> */
[----:B------:R-:W-:Y:S01]  /*15e20*/  IMAD.WIDE.U32 R4, R0, UR4, R2 ;  /* 0x0000000400047c25 */ /* 0x000fe2000f8e0002 */
        /* <DEDUP_REMOVED lines=47> */
.L_x_4863:
        /* <DEDUP_REMOVED lines=12> */
.L_x_4705:
        /* <DEDUP_REMOVED lines=38> */
.L_x_4707:
[----:B------:R-:W-:Y:S05]  /*16440*/  BSYNC B6 ;  /* 0x0000000000067941 */ /* 0x000fea0003800000 */
.L_x_4706:
        /* <DEDUP_REMOVED lines=21> */
[----:B------:R-:W-:-:S03]  /*165a0*/  ULDC.64 UR4, c[0x0][0x3d0] ;  /* 0x0000f40000047ab9 */ /* 0x000fc60000000a00 */
[----:B------:R-:W2:Y:S01]  /*165b0*/  @P0 LDC R4, c[0x0][0x44c] ;  /* 0x00011300ff040b82 */ /* 0x000ea20000000800 */
[----:B------:R-:W-:Y:S02]  /*165c0*/  IMAD.IADD R3, R3, 0x1, R0 ;  /* 0x0000000103037824 */ /* 0x000fe400078e0200 */
        /* <DEDUP_REMOVED lines=20> */
[----:B------:R-:W-:Y:S02]  /*16710*/  ULDC.64 UR4, c[0x0][0x390] ;  /* 0x0000e40000047ab9 */ /* 0x000fe40000000a00 */
[----:B------:R-:W-:Y:S01]  /*16720*/  LEA R0, P0, R2, UR4, 0x1 ;  /* 0x0000000402007c11 */ /* 0x000fe2000f8008ff */
[----:B------:R-:W-:Y:S01]  /*16730*/  ULDC UR4, c[0x0][0x3b8] ;  /* 0x0000ee0000047ab9 */ /* 0x000fe20000000800 */
[----:B0-----:R-:W-:Y:S01]  /*16740*/  IMAD.SHL.U32 R10, R6, 0x8, RZ ;  /* 0x00000008060a7824 */ /* 0x001fe200078e00ff */
[----:B------:R-:W-:Y:S02]  /*16750*/  ISETP.GE.AND P1, PT, R8, UR4, PT ;  /* 0x0000000408007c0c */ /* 0x000fe4000bf26270 */
[----:B------:R-:W0:Y:S02]  /*16760*/  S2R R8, SR_TID.X ;  /* 0x0000000000087919 */ /* 0x000e240000002100 */
        /* <DEDUP_REMOVED lines=11> */
[----:B------:R0:W-:Y:S01]  /*16820*/  STL [R1+0x8], R9 ;  /* 0x0000080901007387 */ /* 0x0001e20000100800 */
[----:B------:R-:W-:Y:S01]  /*16830*/  IMAD.IADD R4, R3, 0x1, R4 ;  /* 0x0000000103047824 */ /* 0x000fe200078e0204 */
        /* <DEDUP_REMOVED lines=37> */
[----:B---3--:R-:W-:-:S05]  /*16a90*/  IMAD R7, R3, R7, RZ ;  /* 0x0000000703077224 */ /* 0x008fca00078e02ff */
        /* <DEDUP_REMOVED lines=8> */
[----:B------:R-:W-:Y:S01]  /*16b20*/  @!P2 SHF.R.U32.HI R2, RZ, 0x2, R2 ;  /* 0x00000002ff02a819 */ /* 0x000fe20000011602 */
[----:B------:R-:W0:Y:S01]  /*16b30*/  S2R R3, SR_TID.X ;  /* 0x0000000000037919 */ /* 0x000e220000002100 */
[----:B------:R-:W-:Y:S02]  /*16b40*/  @P3 LOP3.LUT R12, R12, 0x100, RZ, 0xfc, !PT ;  /* 0x000001000c0c3812 */ /* 0x000fe400078efcff */
[----:B------:R-:W-:-:S02]  /*16b50*/  @!P2 ISETP.NE.U32.AND P3, PT, R2, RZ, PT ;  /* 0x000000ff0200a20c */ /* 0x000fc40003f65070 */
[----:B------:R-:W-:Y:S02]  /*16b60*/  @!P2 LOP3.LUT R2, R6, 0x80, RZ, 0xc0, !PT ;  /* 0x000000800602a812 */ /* 0x000fe400078ec0ff */
[----:B------:R-:W-:Y:S02]  /*16b70*/  LOP3.LUT R12, R12, 0xffffffdf, RZ, 0xc0, !PT ;  /* 0xffffffdf0c0c7812 */ /* 0x000fe400078ec0ff */
[----:B------:R-:W-:-:S07]  /*16b80*/  @!P2 SHF.R.U32.HI R2, RZ, 0x3, R2 ;  /* 0x00000003ff02a819 */ /* 0x000fce0000011602 */
[----:B------:R-:W-:Y:S02]  /*16b90*/  @P3 LOP3.LUT R12, R12, 0x20, RZ, 0xfc, !PT ;  /* 0x000000200c0c3812 */ /* 0x000fe400078efcff */
[----:B------:R-:W-:Y:S02]  /*16ba0*/  @!P2 ISETP.NE.U32.AND P3, PT, R2, RZ, PT ;  /* 0x000000ff0200a20c */ /* 0x000fe40003f65070 */
[----:B------:R-:W1:Y:S04]  /*16bb0*/  SHFL.IDX PT, R2, R0, RZ, 0x181f ;  /* 0x00181fff00027589 */ /* 0x000e6800000e0000 */
[----:B------:R-:W2:Y:S01]  /*16bc0*/  SHFL.IDX PT, R8, R4, RZ, 0x181f ;  /* 0x00181fff04087589 */ /* 0x000ea200000e0000 */
[----:B0-----:R-:W-:-:S05]  /*16bd0*/  IMAD.SHL.U32 R13, R3, 0x8, RZ ;  /* 0x00000008030d7824 */ /* 0x001fca00078e00ff */
[----:B------:R-:W-:-:S04]  /*16be0*/  LOP3.LUT R13, R13, 0x38, RZ, 0xc0, !PT ;  /* 0x000000380d0d7812 */ /* 0x000fc800078ec0ff */
[----:B-1----:R-:W-:-:S05]  /*16bf0*/  @!P2 LEA R3, P6, R13, R2, 0x1 ;  /* 0x000000020d03a211 */ /* 0x002fca00078c08ff */
[----:B--2---:R-:W-:Y:S01]  /*16c00*/  @!P2 IMAD.X R2, RZ, RZ, R8, P6 ;  /* 0x000000ffff02a224 */ /* 0x004fe200030e0608 */
[----:B------:R-:W-:-:S04]  /*16c10*/  LOP3.LUT R12, R12, 0xfffffdff, RZ, 0xc0, !PT ;  /* 0xfffffdff0c0c7812 */ /* 0x000fc800078ec0ff */
        /* <DEDUP_REMOVED lines=36> */
[----:B------:R-:W-:-:S03]  /*16e60*/  ISETP.GE.AND P2, PT, R10, R7, PT ;  /* 0x000000070a00720c */ /* 0x000fc60003f46270 */
[----:B------:R-:W-:Y:S04]  /*16e70*/  SHFL.IDX PT, R10, R4, 0x2, 0x181f ;  /* 0x00581f00040a7f89 */ /* 0x000fe800000e0000 */
[----:B0-----:R-:W0:Y:S01]  /*16e80*/  SHFL.IDX PT, R3, R0, 0x2, 0x181f ;  /* 0x00581f0000037f89 */ /* 0x001e2200000e0000 */
[----:B------:R-:W-:-:S04]  /*16e90*/  LOP3.LUT R12, R12, 0xffffff7f, RZ, 0xc0, !PT ;  /* 0xffffff7f0c0c7812 */ /* 0x000fc800078ec0ff */
[----:B------:R-:W-:Y:S02]  /*16ea0*/  @P6 LOP3.LUT R12, R12, 0x80, RZ, 0xfc, !PT ;  /* 0x000000800c0c6812 */ /* 0x000fe400078efcff */
        /* <DEDUP_REMOVED lines=22> */
.L_x_4873:
        /* <DEDUP_REMOVED lines=31> */
.L_x_4710:
[----:B------:R-:W-:Y:S05]  /*17200*/  BSYNC B0 ;  /* 0x0000000000007941 */ /* 0x000fea0003800000 */
.L_x_4709:
[----:B--2---:R2:W5:Y:S01]  /*17210*/  LDL R0, [R1+0x4] ;  /* 0x0000040001007983 */ /* 0x0045620000100800 */
[----:B------:R-:W-:Y:S01]  /*17220*/  PLOP3.LUT P0, PT, PT, PT, PT, 0x80, 0x0 ;  /* 0x000000000000781c */ /* 0x000fe20003f0f070 */
[----:B------:R-:W-:-:S12]  /*17230*/  NOP ;  /* 0x0000000000007918 */ /* 0x000fd80000000000 */
.L_x_4711:
        /* <DEDUP_REMOVED lines=19> */
.L_x_4874:
[----:B------:R-:W-:Y:S05]  /*17370*/  BSYNC B0 ;  /* 0x0000000000007941 */ /* 0x000fea0003800000 */
.L_x_4712:
        /* <DEDUP_REMOVED lines=16> */
.L_x_4875:
[----:B------:R-:W-:Y:S05]  /*17480*/  BSYNC B1 ;  /* 0x0000000000017941 */ /* 0x000fea0003800000 */
.L_x_4716:
        /* <DEDUP_REMOVED lines=9> */
.L_x_4719:
[----:B------:R-:W-:Y:S05]  /*17520*/  BSYNC B1 ;  /* 0x0000000000017941 */ /* 0x000fea0003800000 */
.L_x_4718:
        /* <DEDUP_REMOVED lines=14> */
.L_x_4720:
        /* <DEDUP_REMOVED lines=16> */
.L_x_4721:
        /* <DEDUP_REMOVED lines=16> */
.L_x_4722:
        /* <DEDUP_REMOVED lines=16> */
.L_x_4723:
        /* <DEDUP_REMOVED lines=16> */
.L_x_4724:
        /* <DEDUP_REMOVED lines=16> */
.L_x_4725:
        /* <DEDUP_REMOVED lines=16> */
.L_x_4726:
        /* <DEDUP_REMOVED lines=16> */
.L_x_4727:
        /* <DEDUP_REMOVED lines=11> */
.L_x_4715:
[----:B------:R-:W-:Y:S05]  /*17dc0*/  BSYNC B0 ;  /* 0x0000000000007941 */ /* 0x000fea0003800000 */
.L_x_4714:
        /* <DEDUP_REMOVED lines=51> */
.L_x_4734:
[----:B-1----:R-:W3:Y:S01]  /*18100*/  LDL R2, [R1+0x4] ;  /* 0x0000040001027983 */ /* 0x002ee20000100800 */
[----:B------:R-:W-:Y:S01]  /*18110*/  SHF.L.U32 R5, R7, 0x1f, RZ ;  /* 0x0000001f07057819 */ /* 0x000fe200000006ff */
[----:B------:R-:W1:Y:S01]  /*18120*/  S2R R3, SR_TID.X ;  /* 0x0000000000037919 */ /* 0x000e620000002100 */
[----:B------:R-:W-:Y:S01]  /*18130*/  BSSY B3, `(.L_x_4735) ;  /* 0x0000006000037945 */ /* 0x000fe20003800000 */
[----:B-1----:R-:W-:-:S04]  /*18140*/  LOP3.LUT R3, R3, 0x7f, RZ, 0xc0, !PT ;  /* 0x0000007f03037812 */ /* 0x002fc800078ec0ff */
[----:B------:R-:W-:Y:S01]  /*18150*/  ISETP.NE.AND P1, PT, R3, RZ, PT ;  /* 0x000000ff0300720c */ /* 0x000fe20003f25270 */
[----:B---3--:R-:W-:-:S04]  /*18160*/  IMAD R2, R8, 0x8, R2 ;  /* 0x0000000808027824 */ /* 0x008fc800078e0202 */
[----:B------:R-:W1:Y:S02]  /*18170*/  SYNCS.PHASECHK.TRANS64.TRYWAIT P0, [R2+URZ+0x38840], R5 ;  /* 0x03884005020075a7 */ /* 0x000e64000800017f */
[----:B-1----:R-:W-:Y:S06]  /*18180*/  @!P0 BRA `(.L_x_4736) ;  /* 0x00000054008c8947 */ /* 0x002fec0003800000 */
.L_x_4876:
[----:B------:R-:W-:Y:S05]  /*18190*/  BSYNC B3 ;  /* 0x0000000000037941 */ /* 0x000fea0003800000 */
.L_x_4735:
        /* <DEDUP_REMOVED lines=9> */
.L_x_4738:
[----:B------:R-:W-:Y:S05]  /*18230*/  BSYNC B3 ;  /* 0x0000000000037941 */ /* 0x000fea0003800000 */
.L_x_4737:
        /* <DEDUP_REMOVED lines=14> */
.L_x_4739:
        /* <DEDUP_REMOVED lines=14> */
.L_x_4877:
[----:B------:R-:W-:Y:S05]  /*18400*/  BSYNC B3 ;  /* 0x0000000000037941 */ /* 0x000fea0003800000 */
.L_x_4740:
        /* <DEDUP_REMOVED lines=11> */
.L_x_4743:
[----:B------:R-:W-:Y:S05]  /*184c0*/  BSYNC B3 ;  /* 0x0000000000037941 */ /* 0x000fea0003800000 */
.L_x_4742:
[----:B------:R-:W3:Y:S04]  /*184d0*/  LDL R4, [R1+0x4] ;  /* 0x0000040001047983 */ /* 0x000ee80000100800 */
[----:B------:R-:W3:Y:S01]  /*184e0*/  LDL R3, [R1+0xc] ;  /* 0x00000c0001037983 */ /* 0x000ee20000100800 */
[----:B------:R-:W-:Y:S01]  /*184f0*/  R2UR UR10, R7 ;  /* 0x00000000070a72ca */ /* 0x000fe200000e0000 */
[----:B------:R-:W-:Y:S01]  /*18500*/  UIADD3 UR4, UP0, UR38, 0x470, URZ ;  /* 0x0000047026047890 */ /* 0x000fe2000ff1e03f */
[----:B------:R-:W-:Y:S01]  /*18510*/  R2UR UR6, R8 ;  /* 0x00000000080672ca */ /* 0x000fe200000e0000 */
[----:B01----:R-:W-:Y:S01]  /*18520*/  VIADD R2, R2, 0x38850 ;  /* 0x0003885002027836 */ /* 0x003fe20000000000 */
[----:B------:R-:W-:Y:S01]  /*18530*/  R2UR UR7, R9 ;  /* 0x00000000090772ca */ /* 0x000fe200000e0000 */
[----:B------:R-:W-:Y:S01]  /*18540*/  UIADD3.X UR5, URZ, UR39, URZ, UP0, !UPT ;  /* 0x000000273f057290 */ /* 0x000fe200087fe43f */
[----:B------:R-:W-:Y:S01]  /*18550*/  PLOP3.LUT P0, PT, PT, PT, PT, 0x80, 0x0 ;  /* 0x000000000000781c */ /* 0x000fe20003f0f070 */
[----:B---3--:R-:W-:-:S04]  /*18560*/  IMAD R3, R3, 0x10000, R4 ;  /* 0x0001000003037824 */ /* 0x008fc800078e0204 */
[----:B------:R-:W-:-:S08]  /*18570*/  VIADD R4, R3, 0x400 ;  /* 0x0000040003047836 */ /* 0x000fd00000000000 */
.L_x_4744:
        /* <DEDUP_REMOVED lines=16> */
.L_x_4745:
        /* <DEDUP_REMOVED lines=16> */
.L_x_4746:
        /* <DEDUP_REMOVED lines=16> */
.L_x_4747:
        /* <DEDUP_REMOVED lines=16> */
.L_x_4748:
        /* <DEDUP_REMOVED lines=16> */
.L_x_4749:
        /* <DEDUP_REMOVED lines=16> */
.L_x_4750:
        /* <DEDUP_REMOVED lines=16> */
.L_x_4751:
        /* <DEDUP_REMOVED lines=11> */
.L_x_4733:
[----:B------:R-:W-:Y:S05]  /*18d30*/  BSYNC B1 ;  /* 0x0000000000017941 */ /* 0x000fea0003800000 */
.L_x_4732:
[----:B------:R-:W3:Y:S02]  /*18d40*/  LDL.LU R4, [R1+0x3c] ;  /* 0x00003c0001047983 */ /* 0x000ee40000300800 */
[----:B---3--:R-:W-:-:S07]  /*18d50*/  VIADD R0, R4, 0xfffffffd ;  /* 0xfffffffd04007836 */ /* 0x008fce0000000000 */
.L_x_4731:
[----:B------:R-:W-:Y:S05]  /*18d60*/  BSYNC B2 ;  /* 0x0000000000027941 */ /* 0x000fea0003800000 */
.L_x_4730:
[----:B------:R-:W3:Y:S01]  /*18d70*/  LDL.LU R2, [R1+0x34] ;  /* 0x0000340001027983 */ /* 0x000ee20000300800 */
[----:B------:R-:W-:-:S05]  /*18d80*/  IMAD.MOV R6, RZ, RZ, -R6 ;  /* 0x000000ffff067224 */ /* 0x000fca00078e0a06 */
[----:B---3--:R-:W-:-:S13]  /*18d90*/  ISETP.NE.AND P0, PT, R2, R6, PT ;  /* 0x000000060200720c */ /* 0x008fda0003f05270 */
[----:B------:R-:W-:Y:S05]  /*18da0*/  @!P0 BRA `(.L_x_4729) ;  /* 0x0000001c00488947 */ /* 0x000fea0003800000 */
.L_x_4792:
[----:B------:R-:W3:Y:S04]  /*18db0*/  LDL R4, [R1+0x8] ;  /* 0x0000080001047983 */ /* 0x000ee80000100800 */
[----:B------:R-:W0:Y:S04]  /*18dc0*/  LDL.LU R3, [R1+0xc] ;  /* 0x00000c0001037983 */ /* 0x000e280000300800 */
        /* <DEDUP_REMOVED lines=35> */
.L_x_4754:
[----:B0-----:R-:W3:Y:S01]  /*19000*/  LDL R2, [R1+0x4] ;  /* 0x0000040001027983 */ /* 0x001ee20000100800 */
[----:B------:R-:W0:Y:S02]  /*19010*/  S2R R3, SR_TID.X ;  /* 0x0000000000037919 */ /* 0x000e240000002100 */
[----:B0-----:R-:W-:Y:S02]  /*19020*/  LOP3.LUT R4, R3, 0x7f, RZ, 0xc0, !PT ;  /* 0x0000007f03047812 */ /* 0x001fe400078ec0ff */
[----:B------:R-:W-:Y:S01]  /*19030*/  SHF.L.U32 R3, R6, 0x1f, RZ ;  /* 0x0000001f06037819 */ /* 0x000fe200000006ff */
[----:B------:R-:W-:Y:S01]  /*19040*/  BSSY B2, `(.L_x_4755) ;  /* 0x0000005000027945 */ /* 0x000fe20003800000 */
[----:B------:R-:W-:Y:S01]  /*19050*/  ISETP.NE.AND P1, PT, R4, RZ, PT ;  /* 0x000000ff0400720c */ /* 0x000fe20003f25270 */
[----:B---3--:R-:W-:-:S04]  /*19060*/  IMAD R2, R7, 0x8, R2 ;  /* 0x0000000807027824 */ /* 0x008fc800078e0202 */
[----:B------:R-:W0:Y:S02]  /*19070*/  SYNCS.PHASECHK.TRANS64.TRYWAIT P0, [R2+URZ+0x38840], R3 ;  /* 0x03884003020075a7 */ /* 0x000e24000800017f */
[----:B0-----:R-:W-:Y:S06]  /*19080*/  @!P0 BRA `(.L_x_4756) ;  /* 0x0000004400f48947 */ /* 0x001fec0003800000 */
.L_x_4878:
[----:B------:R-:W-:Y:S05]  /*19090*/  BSYNC B2 ;  /* 0x0000000000027941 */ /* 0x000fea0003800000 */
.L_x_4755:
        /* <DEDUP_REMOVED lines=9> */
.L_x_4758:
[----:B------:R-:W-:Y:S05]  /*19130*/  BSYNC B2 ;  /* 0x0000000000027941 */ /* 0x000fea0003800000 */
.L_x_4757:
        /* <DEDUP_REMOVED lines=13> */
.L_x_4759:
        /* <DEDUP_REMOVED lines=14> */
.L_x_4879:
[----:B------:R-:W-:Y:S05]  /*192f0*/  BSYNC B2 ;  /* 0x0000000000027941 */ /* 0x000fea0003800000 */
.L_x_4760:
        /* <DEDUP_REMOVED lines=11> */
.L_x_4763:
[----:B------:R-:W-:Y:S05]  /*193b0*/  BSYNC B2 ;  /* 0x0000000000027941 */ /* 0x000fea0003800000 */
.L_x_4762:
        /* <DEDUP_REMOVED lines=10> */
.L_x_4764:
        /* <DEDUP_REMOVED lines=16> */
.L_x_4765:
        /* <DEDUP_REMOVED lines=16> */
.L_x_4766:
        /* <DEDUP_REMOVED lines=16> */
.L_x_4767:
        /* <DEDUP_REMOVED lines=16> */
.L_x_4768:
        /* <DEDUP_REMOVED lines=16> */
.L_x_4769:
        /* <DEDUP_REMOVED lines=16> */
.L_x_4770:
        /* <DEDUP_REMOVED lines=16> */
.L_x_4771:
        /* <DEDUP_REMOVED lines=11> */
.L_x_4753:
[----:B------:R-:W-:Y:S05]  /*19c10*/  BSYNC B1 ;  /* 0x0000000000017941 */ /* 0x000fea0003800000 */
.L_x_4752:
[----:B------:R-:W3:Y:S01]  /*19c20*/  LDL R5, [R1+0x8] ;  /* 0x0000080001057983 */ /* 0x000ee20000100800 */
[----:B------:R-:W-:Y:S01]  /*19c30*/  VIADD R7, R7, 0x1 ;  /* 0x0000000107077836 */ /* 0x000fe20000000000 */
[----:B------:R-:W-:Y:S04]  /*19c40*/  BSSY B1, `(.L_x_4772) ;  /* 0x00000e5000017945 */ /* 0x000fe80003800000 */
[----:B------:R-:W-:-:S04]  /*19c50*/  ISETP.NE.AND P0, PT, R7, 0x2, PT ;  /* 0x000000020700780c */ /* 0x000fc80003f05270 */
[----:B------:R-:W-:Y:S02]  /*19c60*/  SEL R2, RZ, 0x1, P0 ;  /* 0x00000001ff027807 */ /* 0x000fe40000000000 */
[----:B------:R-:W-:Y:S02]  /*19c70*/  SEL R9, R7, RZ, P0 ;  /* 0x000000ff07097207 */ /* 0x000fe40000000000 */
[----:B------:R-:W-:-:S05]  /*19c80*/  LOP3.LUT R8, R6, R2, RZ, 0x3c, !PT ;  /* 0x0000000206087212 */ /* 0x000fca00078e3cff */
[----:B------:R0:W-:Y:S04]  /*19c90*/  STL [R1+0x1c], R8 ;  /* 0x00001c0801007387 */ /* 0x0001e80000100800 */
[----:B------:R0:W-:Y:S01]  /*19ca0*/  STL [R1+0xc], R9 ;  /* 0x00000c0901007387 */ /* 0x0001e20000100800 */
[----:B---3--:R-:W-:-:S13]  /*19cb0*/  LOP3.LUT P2, RZ, R5, 0x1, RZ, 0xc0, !PT ;  /* 0x0000000105ff7812 */ /* 0x008fda000784c0ff */
[----:B0-----:R-:W-:Y:S05]  /*19cc0*/  @!P2 BRA `(.L_x_4773) ;  /* 0x0000000c0070a947 */ /* 0x001fea0003800000 */
[----:B------:R-:W-:Y:S01]  /*19cd0*/  ULDC.64 UR4, c[0x0][0x418] ;  /* 0x0001060000047ab9 */ /* 0x000fe20000000a00 */
[----:B------:R-:W-:Y:S01]  /*19ce0*/  VIADD R6, R0, 0xffffffff ;  /* 0xffffffff00067836 */ /* 0x000fe20000000000 */
        /* <DEDUP_REMOVED lines=23> */
.L_x_4774:
        /* <DEDUP_REMOVED lines=9> */
.L_x_4880:
[----:B------:R-:W-:Y:S05]  /*19ef0*/  BSYNC B2 ;  /* 0x0000000000027941 */ /* 0x000fea0003800000 */
.L_x_4775:
        /* <DEDUP_REMOVED lines=9> */
.L_x_4778:
[----:B------:R-:W-:Y:S05]  /*19f90*/  BSYNC B2 ;  /* 0x0000000000027941 */ /* 0x000fea0003800000 */
.L_x_4777:
[----:B------:R-:W3:Y:S04]  /*19fa0*/  LDL R8, [R1+0x4] ;  /* 0x0000040001087983 */ /* 0x000ee80000100800 */
        /* <DEDUP_REMOVED lines=13> */
.L_x_4779:
        /* <DEDUP_REMOVED lines=14> */
.L_x_4881:
[----:B------:R-:W-:Y:S05]  /*1a160*/  BSYNC B2 ;  /* 0x0000000000027941 */ /* 0x000fea0003800000 */
.L_x_4780:
        /* <DEDUP_REMOVED lines=11> */
.L_x_4783:
[----:B------:R-:W-:Y:S05]  /*1a220*/  BSYNC B2 ;  /* 0x0000000000027941 */ /* 0x000fea0003800000 */
.L_x_4782:
        /* <DEDUP_REMOVED lines=11> */
.L_x_4784:
        /* <DEDUP_REMOVED lines=16> */
.L_x_4785:
        /* <DEDUP_REMOVED lines=16> */
.L_x_4786:
        /* <DEDUP_REMOVED lines=16> */
.L_x_4787:
        /* <DEDUP_REMOVED lines=16> */
.L_x_4788:
        /* <DEDUP_REMOVED lines=16> */
.L_x_4789:
        /* <DEDUP_REMOVED lines=16> */
.L_x_4790:
        /* <DEDUP_REMOVED lines=16> */
.L_x_4791:
        /* <DEDUP_REMOVED lines=11> */
.L_x_4773:
[----:B------:R-:W-:Y:S05]  /*1aa90*/  BSYNC B1 ;  /* 0x0000000000017941 */ /* 0x000fea0003800000 */
.L_x_4772:
[C---:B------:R-:W-:Y:S01]  /*1aaa0*/  ISETP.GT.AND P0, PT, R0.reuse, 0x1, PT ;  /* 0x000000010000780c */ /* 0x040fe20003f04270 */
[----:B------:R-:W-:-:S12]  /*1aab0*/  VIADD R0, R0, 0xfffffffe ;  /* 0xfffffffe00007836 */ /* 0x000fd80000000000 */
[----:B------:R-:W-:Y:S05]  /*1aac0*/  @P0 BRA `(.L_x_4792) ;  /* 0xffffffe000b80947 */ /* 0x000fea000383ffff */
.L_x_4729:
[----:B------:R-:W-:Y:S05]  /*1aad0*/  BSYNC B0 ;  /* 0x0000000000007941 */ /* 0x000fea0003800000 */
.L_x_4728:
        /* <DEDUP_REMOVED lines=24> */
.L_x_4794:
[----:B------:R-:W-:Y:S05]  /*1ac60*/  BSYNC B0 ;  /* 0x0000000000007941 */ /* 0x000fea0003800000 */
.L_x_4793:
[----:B------:R-:W-:-:S05]  /*1ac70*/  SEL R0, R0, RZ, P0 ;  /* 0x000000ff00007207 */ /* 0x000fca0000000000 */
[----:B------:R3:W-:Y:S02]  /*1ac80*/  STL [R1+0xc], R0 ;  /* 0x00000c0001007387 */ /* 0x0007e40000100800 */
.L_x_4690:
[----:B------:R-:W-:Y:S05]  /*1ac90*/  BSYNC B7 ;  /* 0x0000000000077941 */ /* 0x000fea0003800000 */
.L_x_4688:
        /* <DEDUP_REMOVED lines=13> */
.L_x_4795:
        /* <DEDUP_REMOVED lines=36> */
.L_x_4891:
[----:B------:R-:W-:Y:S02]  /*1afb0*/  ULDC UR4, c[0x0][0xd38] ;  /* 0x00034e0000047ab9 */ /* 0x000fe40000000800 */
[----:B------:R-:W-:-:S04]  /*1afc0*/  IMAD.U32 R16, RZ, RZ, UR4 ;  /* 0x00000004ff107e24 */ /* 0x000fc8000f8e00ff */
[----:B-1----:R-:W-:-:S04]  /*1afd0*/  IMAD R6, R6, R16, RZ ;  /* 0x0000001006067224 */ /* 0x002fc800078e02ff */
[----:B------:R-:W-:-:S05]  /*1afe0*/  IMAD.IADD R4, R4, 0x1, R6 ;  /* 0x0000000104047824 */ /* 0x000fca00078e0206 */
[----:B------:R-:W-:-:S13]  /*1aff0*/  ISETP.GT.AND P6, PT, R4, R0, PT ;  /* 0x000000000400720c */ /* 0x000fda0003fc4270 */
[----:B------:R-:W-:Y:S05]  /*1b000*/  @P6 BRA `(.L_x_4798) ;  /* 0x00000000009c6947 */ /* 0x000fea0003800000 */
.L_x_4803:
        /* <DEDUP_REMOVED lines=14> */
.L_x_4801:
[----:B------:R-:W-:Y:S05]  /*1b0f0*/  BSYNC B0 ;  /* 0x0000000000007941 */ /* 0x000fea0003800000 */
.L_x_4800:
        /* <DEDUP_REMOVED lines=18> */
.L_x_4899:
[----:B------:R-:W-:Y:S02]  /*1b220*/  ULDC UR4, c[0x0][0xd38] ;  /* 0x00034e0000047ab9 */ /* 0x000fe40000000800 */
[----:B------:R-:W-:-:S04]  /*1b230*/  IMAD.U32 R16, RZ, RZ, UR4 ;  /* 0x00000004ff107e24 */ /* 0x000fc8000f8e00ff */
[----:B-1----:R-:W-:-:S04]  /*1b240*/  IMAD R6, R6, R16, RZ ;  /* 0x0000001006067224 */ /* 0x002fc800078e02ff */
[----:B------:R-:W-:-:S05]  /*1b250*/  IMAD.IADD R4, R6, 0x1, R4 ;  /* 0x0000000106047824 */ /* 0x000fca00078e0204 */
[----:B------:R-:W-:-:S13]  /*1b260*/  ISETP.GT.AND P6, PT, R4, R0, PT ;  /* 0x000000000400720c */ /* 0x000fda0003fc4270 */
[----:B------:R-:W-:Y:S05]  /*1b270*/  @!P6 BRA `(.L_x_4803) ;  /* 0xfffffffc0064e947 */ /* 0x000fea000383ffff */
.L_x_4798:
        /* <DEDUP_REMOVED lines=8> */
.L_x_4903:
[----:B------:R-:W-:Y:S01]  /*1b300*/  ISETP.NE.AND P0, PT, R5, RZ, PT ;  /* 0x000000ff0500720c */ /* 0x000fe20003f05270 */
[----:B-1----:R-:W-:-:S12]  /*1b310*/  IMAD.MOV.U32 R3, RZ, RZ, RZ ;  /* 0x000000ffff037224 */ /* 0x002fd800078e00ff */
[----:B------:R-:W-:Y:S05]  /*1b320*/  @!P0 BRA `(.L_x_4805) ;  /* 0x0000000000148947 */ /* 0x000fea0003800000 */
[----:B------:R-:W-:Y:S01]  /*1b330*/  UMOV UR4, 0xffffffff ;  /* 0xffffffff00047882 */ /* 0x000fe20000000000 */
[----:B------:R-:W-:Y:S02]  /*1b340*/  VIADD R12, R4, 0xffffffff ;  /* 0xffffffff040c7836 */ /* 0x000fe40000000000 */
[----:B------:R-:W-:Y:S05]  /*1b350*/  BRA.DIV UR4, `(.L_x_4806) ;  /* 0x0000002e04ec7947 */ /* 0x000fea000b800000 */
[----:B0-----:R0:W1:Y:S02]  /*1b360*/  SHFL.IDX PT, R2, R2, R12, 0x1f ;  /* 0x00001f0c02027589 */ /* 0x00106400000e0000 */
.L_x_4906:
[----:B-1----:R-:W-:-:S07]  /*1b370*/  IMAD.MOV.U32 R3, RZ, RZ, R2 ;  /* 0x000000ffff037224 */ /* 0x002fce00078e0002 */
.L_x_4805:
[----:B---3--:R-:W-:Y:S01]  /*1b380*/  IABS R5, R17 ;  /* 0x0000001100057213 */ /* 0x008fe20000000000 */
[----:B------:R-:W-:Y:S02]  /*1b390*/  IMAD R16, R3, R16, R6 ;  /* 0x0000001003107224 */ /* 0x000fe400078e0206 */
[----:B------:R-:W-:Y:S01]  /*1b3a0*/  IMAD.IADD R19, R4, 0x1, R19 ;  /* 0x0000000104137824 */ /* 0x000fe200078e0213 */
[----:B0-----:R-:W0:Y:S01]  /*1b3b0*/  I2F.RP R2, R5 ;  /* 0x0000000500027306 */ /* 0x001e220000209400 */
[----:B------:R-:W-:-:S07]  /*1b3c0*/  IMAD.IADD R0, R0, 0x1, -R16 ;  /* 0x0000000100007824 */ /* 0x000fce00078e0a10 */
        /* <DEDUP_REMOVED lines=26> */
.L_x_4799:
[----:B------:R-:W-:Y:S01]  /*1b570*/  UMOV UR4, URZ ;  /* 0x0000003f00047c82 */ /* 0x000fe20008000000 */
[----:B------:R-:W-:Y:S01]  /*1b580*/  UMOV UR5, URZ ;  /* 0x0000003f00057c82 */ /* 0x000fe20008000000 */
[----:B------:R-:W-:Y:S01]  /*1b590*/  ULDC UR6, c[0x0][0xd3c] ;  /* 0x00034f0000067ab9 */ /* 0x000fe20000000800 */
[----:B------:R-:W-:Y:S02]  /*1b5a0*/  IMAD.MOV.U32 R16, RZ, RZ, R0 ;  /* 0x000000ffff107224 */ /* 0x000fe400078e0000 */
[----:B------:R-:W-:Y:S02]  /*1b5b0*/  IMAD.U32 R17, RZ, RZ, UR4 ;  /* 0x00000004ff117e24 */ /* 0x000fe4000f8e00ff */
[----:B------:R-:W-:Y:S02]  /*1b5c0*/  IMAD.U32 R18, RZ, RZ, UR5 ;  /* 0x00000005ff127e24 */ /* 0x000fe4000f8e00ff */
[----:B------:R-:W-:-:S07]  /*1b5d0*/  IMAD.U32 R19, RZ, RZ, UR6 ;  /* 0x00000006ff137e24 */ /* 0x000fce000f8e00ff */
.L_x_4807:
[----:B------:R1:W3:Y:S01]  /*1b5e0*/  LDL R3, [R1+0x4] ;  /* 0x0000040001037983 */ /* 0x0002e20000100800 */
[----:B------:R-:W4:Y:S01]  /*1b5f0*/  S2R R0, SR_TID.X ;  /* 0x0000000000007919 */ /* 0x000f220000002100 */
[----:B------:R-:W-:Y:S05]  /*1b600*/  WARPSYNC.ALL ;  /* 0x0000000000007948 */ /* 0x000fea0003800000 */
[----:B----4-:R-:W-:Y:S01]  /*1b610*/  LOP3.LUT R0, R0, 0x1f, RZ, 0xc0, !PT ;  /* 0x0000001f00007812 */ /* 0x010fe200078ec0ff */
[----:B------:R-:W-:Y:S03]  /*1b620*/  BAR.SYNC.DEFER_BLOCKING 0x4, 0x180 ;  /* 0x0106000000007b1d */ /* 0x000fe60000010000 */
[----:B------:R-:W-:-:S13]  /*1b630*/  ISETP.NE.AND P0, PT, R0, RZ, PT ;  /* 0x000000ff0000720c */ /* 0x000fda0003f05270 */
[----:B------:R-:W3:Y:S01]  /*1b640*/  @!P0 S2R R0, SR_CgaCtaId ;  /* 0x0000000000008919 */ /* 0x000ee20000008800 */
[----:B0-----:R-:W-:-:S04]  /*1b650*/  @!P0 MOV R2, 0x400 ;  /* 0x0000040000028802 */ /* 0x001fc80000000f00 */
[----:B---3--:R-:W-:-:S05]  /*1b660*/  @!P0 LEA R3, R0, R2, 0x18 ;  /* 0x0000000200038211 */ /* 0x008fca00078ec0ff */
[----:B------:R1:W-:Y:S04]  /*1b670*/  @!P0 STS.128 [R3+0x388d0], R16 ;  /* 0x0388d01003008388 */ /* 0x0003e80000000c00 */
[----:B------:R1:W-:Y:S01]  /*1b680*/  @!P0 STL [R1+0x4], R3 ;  /* 0x0000040301008387 */ /* 0x0003e20000100800 */
[----:B------:R-:W-:Y:S06]  /*1b690*/  BAR.ARV 0x5, 0x180 ;  /* 0x0146000000007b1d */ /* 0x000fec0000002000 */
.L_x_4796:
[----:B------:R-:W-:Y:S02]  /*1b6a0*/  ULDC UR4, c[0x0][0xd3c] ;  /* 0x00034f0000047ab9 */ /* 0x000fe40000000800 */
[----:B----4-:R-:W-:-:S13]  /*1b6b0*/  ISETP.GE.AND P0, PT, R19, UR4, PT ;  /* 0x0000000413007c0c */ /* 0x010fda000bf06270 */
[----:B------:R-:W-:Y:S05]  /*1b6c0*/  @!P0 BRA `(.L_x_4808) ;  /* 0xffffff7400108947 */ /* 0x000fea000383ffff */
[----:B------:R-:W-:Y:S05]  /*1b6d0*/  BSYNC B8 ;  /* 0x0000000000087941 */ /* 0x000fea0003800000 */
.L_x_4638:
[----:B---3--:R-:W3:Y:S01]  /*1b6e0*/  LDL.LU R0, [R1+0x60] ;  /* 0x0000600001007983 */ /* 0x008ee20000300800 */
[----:B------:R-:W-:Y:S01]  /*1b6f0*/  BSSY B0, `(.L_x_4809) ;  /* 0x000000b000007945 */ /* 0x000fe20003800000 */
[----:B------:R-:W4:Y:S01]  /*1b700*/  S2R R5, SR_CgaCtaId ;  /* 0x0000000000057919 */ /* 0x000f220000008800 */
[----:B---3--:R-:W-:-:S05]  /*1b710*/  VIADD R0, R0, 0x1 ;  /* 0x0000000100007836 */ /* 0x008fca0000000000 */
[----:B0-----:R-:W-:-:S04]  /*1b720*/  LEA.HI R2, R0, R0, RZ, 0x1 ;  /* 0x0000000000027211 */ /* 0x001fc800078f08ff */
[----:B-1----:R-:W-:-:S05]  /*1b730*/  LOP3.LUT R3, R2, 0xfffffffe, RZ, 0xc0, !PT ;  /* 0xfffffffe02037812 */ /* 0x002fca00078ec0ff */
[----:B------:R-:W-:Y:S01]  /*1b740*/  IMAD.IADD R3, R0, 0x1, -R3 ;  /* 0x0000000100037824 */ /* 0x000fe200078e0a03 */
[----:B------:R-:W-:-:S04]  /*1b750*/  MOV R0, 0x400 ;  /* 0x0000040000007802 */ /* 0x000fc80000000f00 */
[----:B----4-:R-:W-:Y:S02]  /*1b760*/  LEA R0, R5, R0, 0x18 ;  /* 0x0000000005007211 */ /* 0x010fe400078ec0ff */
[----:B------:R-:W-:-:S04]  /*1b770*/  SHF.L.U32 R3, R3, 0x1f, RZ ;  /* 0x0000001f03037819 */ /* 0x000fc800000006ff */
[----:B------:R-:W0:Y:S02]  /*1b780*/  SYNCS.PHASECHK.TRANS64.TRYWAIT P0, [R0+URZ+0x38820], R3 ;  /* 0x03882003000075a7 */ /* 0x000e24000800017f */
[----:B0-----:R-:W-:Y:S05]  /*1b790*/  @!P0 BRA `(.L_x_4810) ;  /* 0x0000002c00048947 */ /* 0x001fea0003800000 */
.L_x_4907:
[----:B------:R-:W-:Y:S05]  /*1b7a0*/  BSYNC B0 ;  /* 0x0000000000007941 */ /* 0x000fea0003800000 */
.L_x_4809:
[----:B------:R-:W-:-:S03]  /*1b7b0*/  UMOV UR4, 0xffffffff ;  /* 0xffffffff00047882 */ /* 0x000fc60000000000 */
[----:B------:R-:W-:Y:S05]  /*1b7c0*/  BRA.DIV UR4, `(.L_x_4811) ;  /* 0x0000002e040c7947 */ /* 0x000fea000b800000 */
[----:B------:R-:W1:Y:S02]  /*1b7d0*/  S2R R2, SR_TID.X ;  /* 0x0000000000027919 */ /* 0x000e640000002100 */
[----:B-1----:R-:W-:-:S04]  /*1b7e0*/  SHF.R.U32.HI R2, RZ, 0x5, R2 ;  /* 0x00000005ff027819 */ /* 0x002fc80000011602 */
[----:B------:R-:W-:-:S05]  /*1b7f0*/  LOP3.LUT R2, R2, 0x3, RZ, 0xc0, !PT ;  /* 0x0000000302027812 */ /* 0x000fca00078ec0ff */
[----:B------:R1:W3:Y:S02]  /*1b800*/  SHFL.IDX PT, R14, R2, RZ, 0x1f ;  /* 0x00001fff020e7589 */ /* 0x0002e400000e0000 */
.L_x_4910:
[----:B---3--:R-:W-:-:S13]  /*1b810*/  ISETP.NE.AND P0, PT, R14, RZ, PT ;  /* 0x000000ff0e00720c */ /* 0x008fda0003f05270 */
[----:B------:R-:W-:Y:S05]  /*1b820*/  @P0 BRA `(.L_x_4515) ;  /* 0x0000000000940947 */ /* 0x000fea0003800000 */
[----:B------:R-:W-:-:S03]  /*1b830*/  UMOV UR4, 0xffffffff ;  /* 0xffffffff00047882 */ /* 0x000fc60000000000 */
[----:B------:R-:W-:Y:S05]  /*1b840*/  BRA.DIV UR4, `(.L_x_4812) ;  /* 0x0000002e04207947 */ /* 0x000fea000b800000 */
[----:B------:R-:W-:-:S13]  /*1b850*/  ELECT P6, URZ, PT ;  /* 0x00000000003f782f */ /* 0x000fda00038c0000 */
.L_x_4913:
[----:B------:R-:W-:Y:S05]  /*1b860*/  @!P6 BRA `(.L_x_4515) ;  /* 0x000000000084e947 */ /* 0x000fea0003800000 */
[----:B-1----:R-:W3:Y:S02]  /*1b870*/  LDL.LU R2, [R1+0x70] ;  /* 0x0000700001027983 */ /* 0x002ee40000300800 */
[----:B---3--:R-:W-:-:S04]  /*1b880*/  LOP3.LUT R2, R2, 0x2, RZ, 0xfc, !PT ;  /* 0x0000000202027812 */ /* 0x008fc800078efcff */
[----:B------:R-:W-:-:S13]  /*1b890*/  ISETP.NE.AND P2, PT, R2, 0x3, PT ;  /* 0x000000030200780c */ /* 0x000fda0003f45270 */
[----:B------:R-:W-:Y:S05]  /*1b8a0*/  @!P2 BRA `(.L_x_4813) ;  /* 0x000000000004a947 */ /* 0x000fea0003800000 */
[----:B------:R-:W-:Y:S01]  /*1b8b0*/  BPT.TRAP 0x1 ;  /* 0x000000040000795c */ /* 0x000fe20000300000 */
.L_x_4813:
[----:B0-----:R-:W3:Y:S04]  /*1b8c0*/  LDL R3, [R1+0xc] ;  /* 0x00000c0001037983 */ /* 0x001ee80000100800 */
[----:B------:R-:W4:Y:S01]  /*1b8d0*/  LDL.LU R7, [R1+0x1c] ;  /* 0x00001c0001077983 */ /* 0x000f220000300800 */
[----:B------:R-:W-:-:S04]  /*1b8e0*/  VIADD R2, R0, 0x38840 ;  /* 0x0003884000027836 */ /* 0x000fc80000000000 */
[C---:B---3--:R-:W-:Y:S02]  /*1b8f0*/  IMAD R6, R3.reuse, 0x8, R2 ;  /* 0x0000000803067824 */ /* 0x048fe400078e0202 */
[----:B------:R-:W-:Y:S01]  /*1b900*/  VIADD R3, R3, 0x1 ;  /* 0x0000000103037836 */ /* 0x000fe20000000000 */
[----:B----4-:R-:W-:-:S04]  /*1b910*/  SHF.L.U32 R5, R7, 0x1f, RZ ;  /* 0x0000001f07057819 */ /* 0x010fc800000006ff */
        /* <DEDUP_REMOVED lines=8> */
.L_x_4914:
[----:B------:R-:W1:Y:S02]  /*1b9a0*/  SYNCS.PHASECHK.TRANS64.TRYWAIT P0, [R7+URZ], R2 ;  /* 0x00000002070075a7 */ /* 0x000e64000800017f */
[----:B-1----:R-:W-:Y:S05]  /*1b9b0*/  @!P0 BRA `(.L_x_4815) ;  /* 0x0000002800f88947 */ /* 0x002fea0003800000 */
.L_x_4915:
[----:B------:R-:W-:Y:S05]  /*1b9c0*/  @!P2 BRA `(.L_x_4816) ;  /* 0x000000000004a947 */ /* 0x000fea0003800000 */
[----:B------:R-:W-:Y:S01]  /*1b9d0*/  BPT.TRAP 0x1 ;  /* 0x000000040000795c */ /* 0x000fe20000300000 */
.L_x_4816:
[----:B------:R-:W3:Y:S01]  /*1b9e0*/  LDL.LU R4, [R1+0xc] ;  /* 0x00000c0001047983 */ /* 0x000ee20000300800 */
[----:B------:R-:W-:-:S04]  /*1b9f0*/  VIADD R0, R0, 0x38860 ;  /* 0x0003886000007836 */ /* 0x000fc80000000000 */
[----:B---3--:R-:W-:-:S04]  /*1ba00*/  IMAD R4, R4, 0x8, R0 ;  /* 0x0000000804047824 */ /* 0x008fc800078e0200 */
[----:B------:R-:W3:Y:S02]  /*1ba10*/  SYNCS.PHASECHK.TRANS64.TRYWAIT P0, [R4+URZ], R5 ;  /* 0x00000005040075a7 */ /* 0x000ee4000800017f */
[----:B---3--:R-:W-:Y:S05]  /*1ba20*/  @!P0 BRA `(.L_x_4817) ;  /* 0x0000002800f08947 */ /* 0x008fea0003800000 */
.L_x_4916:
[----:B------:R-:W-:-:S07]  /*1ba30*/  IMAD R3, R3, 0x8, R0 ;  /* 0x0000000803037824 */ /* 0x000fce00078e0200 */
.L_x_4818:
[----:B----4-:R4:W0:Y:S02]  /*1ba40*/  SYNCS.PHASECHK.TRANS64.TRYWAIT P0, [R3+URZ], R2 ;  /* 0x00000002030075a7 */ /* 0x010824000800017f */
[----:B0-----:R-:W-:Y:S05]  /*1ba50*/  @!P0 NANOSLEEP.SYNCS 0x989680 ;  /* 0x009896800000895d */ /* 0x001fea0003900000 */
[----:B------:R-:W0:Y:S02]  /*1ba60*/  @!P0 SYNCS.PHASECHK.TRANS64 P0, [R3+URZ], R2 ;  /* 0x00000002030085a7 */ /* 0x000e24000800007f */
[----:B0-----:R-:W-:Y:S05]  /*1ba70*/  @!P0 BRA `(.L_x_4818) ;  /* 0xfffffffc00f08947 */ /* 0x001fea000383ffff */
.L_x_4515:
[----:B------:R-:W-:Y:S05]  /*1ba80*/  BSYNC B9 ;  /* 0x0000000000097941 */ /* 0x000fea0003800000 */
.L_x_4512:
[----:B------:R-:W-:Y:S05]  /*1ba90*/  EXIT ;  /* 0x000000000000794d */ /* 0x000fea0003800000 */
.L_x_4531:
[----:B0-----:R0:W1:Y:S02]  /*1baa0*/  SYNCS.PHASECHK.TRANS64.TRYWAIT P5, [R66+URZ+0x38890], R75 ;  /* 0x0388904b420075a7 */ /* 0x00106400080a017f */
[----:B-1----:R-:W-:Y:S05]  /*1bab0*/  @!P5 NANOSLEEP.SYNCS 0x989680 ;  /* 0x009896800000d95d */ /* 0x002fea0003900000 */
[----:B------:R-:W1:Y:S02]  /*1bac0*/  @!P5 SYNCS.PHASECHK.TRANS64 P5, [R66+URZ+0x38890], R75 ;  /* 0x0388904b4200d5a7 */ /* 0x000e6400080a007f */
[----:B-1----:R-:W-:Y:S05]  /*1bad0*/  @!P5 BRA `(.L_x_4531) ;  /* 0xfffffffc00f0d947 */ /* 0x002fea000383ffff */
[----:B------:R-:W-:Y:S05]  /*1bae0*/  BRA `(.L_x_4819) ;  /* 0xfffffe6800f87947 */ /* 0x000fea000383ffff */
.L_x_4541:
[----:B-1----:R1:W2:Y:S02]  /*1baf0*/  SYNCS.PHASECHK.TRANS64.TRYWAIT P5, [R66+URZ+0x38890], R75 ;  /* 0x0388904b420075a7 */ /* 0x0022a400080a017f */
[----:B--2---:R-:W-:Y:S05]  /*1bb00*/  @!P5 NANOSLEEP.SYNCS 0x989680 ;  /* 0x009896800000d95d */ /* 0x004fea0003900000 */
[----:B------:R-:W2:Y:S02]  /*1bb10*/  @!P5 SYNCS.PHASECHK.TRANS64 P5, [R66+URZ+0x38890], R75 ;  /* 0x0388904b4200d5a7 */ /* 0x000ea400080a007f */
[----:B--2---:R-:W-:Y:S05]  /*1bb20*/  @!P5 BRA `(.L_x_4541) ;  /* 0xfffffffc00f0d947 */ /* 0x004fea000383ffff */
[----:B------:R-:W-:Y:S05]  /*1bb30*/  BRA `(.L_x_4820) ;  /* 0xfffffe7400507947 */ /* 0x000fea000383ffff */
.L_x_4546:
[----:B0-----:R0:W1:Y:S02]  /*1bb40*/  SYNCS.PHASECHK.TRANS64.TRYWAIT P5, [R66+URZ+0x38890], R75 ;  /* 0x0388904b420075a7 */ /* 0x00106400080a017f */
[----:B-1----:R-:W-:Y:S05]  /*1bb50*/  @!P5 NANOSLEEP.SYNCS 0x989680 ;  /* 0x009896800000d95d */ /* 0x002fea0003900000 */
[----:B------:R-:W1:Y:S02]  /*1bb60*/  @!P5 SYNCS.PHASECHK.TRANS64 P5, [R66+URZ+0x38890], R75 ;  /* 0x0388904b4200d5a7 */ /* 0x000e6400080a007f */
[----:B-1----:R-:W-:Y:S05]  /*1bb70*/  @!P5 BRA `(.L_x_4546) ;  /* 0xfffffffc00f0d947 */ /* 0x002fea000383ffff */
[----:B------:R-:W-:Y:S05]  /*1bb80*/  BRA `(.L_x_4821) ;  /* 0xfffffe7c00647947 */ /* 0x000fea000383ffff */
.L_x_4550:
[----:B------:R0:W0:Y:S02]  /*1bb90*/  SYNCS.PHASECHK.TRANS64.TRYWAIT P0, [R66+URZ+0x388b0], R75 ;  /* 0x0388b04b420075a7 */ /* 0x000024000800017f */
[----:B0-----:R-:W-:Y:S05]  /*1bba0*/  @!P0 NANOSLEEP.SYNCS 0x989680 ;  /* 0x009896800000895d */ /* 0x001fea0003900000 */
[----:B------:R-:W0:Y:S02]  /*1bbb0*/  @!P0 SYNCS.PHASECHK.TRANS64 P0, [R66+URZ+0x388b0], R75 ;  /* 0x0388b04b420085a7 */ /* 0x000e24000800007f */
[----:B0-----:R-:W-:Y:S05]  /*1bbc0*/  @!P0 BRA `(.L_x_4550) ;  /* 0xfffffffc00f08947 */ /* 0x001fea000383ffff */
[----:B------:R-:W-:Y:S05]  /*1bbd0*/  BRA `(.L_x_4822) ;  /* 0xfffffe7c00dc7947 */ /* 0x000fea000383ffff */
.L_x_4573:
[----:B------:R-:W-:Y:S01]  /*1bbe0*/  BSSY B1, `(.L_x_4823) ;  /* 0x0000008000017945 */ /* 0x000fe20003800000 */
[----:B------:R-:W-:Y:S02]  /*1bbf0*/  IMAD.MOV.U32 R13, RZ, RZ, R27 ;  /* 0x000000ffff0d7224 */ /* 0x000fe400078e001b */
[----:B------:R-:W-:Y:S02]  /*1bc00*/  IMAD.MOV.U32 R12, RZ, RZ, RZ ;  /* 0x000000ffff0c7224 */ /* 0x000fe400078e00ff */
[----:B------:R-:W-:Y:S02]  /*1bc10*/  IMAD.MOV.U32 R11, RZ, RZ, 0x1c1f ;  /* 0x00001c1fff0b7424 */ /* 0x000fe400078e00ff */
[----:B------:R-:W-:-:S07]  /*1bc20*/  IMAD.MOV.U32 R15, RZ, RZ, -0x1 ;  /* 0xffffffffff0f7424 */ /* 0x000fce00078e00ff */
[----:B0-----:R-:W-:Y:S05]  /*1bc30*/  WARPSYNC.COLLECTIVE R15, `(.L_x_4824) ;  /* 0x000000000f087348 */ /* 0x001fea0003c00000 */
[----:B------:R1:W2:Y:S02]  /*1bc40*/  SHFL.IDX P6, R14, R13, R12, R11 ;  /* 0x0000000c0d0e7389 */ /* 0x0002a400000c000b */
[----:B012---:R-:W-:Y:S01]  /*1bc50*/  ENDCOLLECTIVE ;  /* 0x000000000000791b */ /* 0x007fe20003800000 */
.L_x_4824:
[----:B------:R-:W-:Y:S05]  /*1bc60*/  BSYNC B1 ;  /* 0x0000000000017941 */ /* 0x000fea0003800000 */
.L_x_4823:
        /* <DEDUP_REMOVED lines=8> */
.L_x_4825:
[----:B------:R-:W-:Y:S02]  /*1bcf0*/  IMAD.MOV.U32 R13, RZ, RZ, R29 ;  /* 0x000000ffff0d7224 */ /* 0x000fe400078e001d */
[----:B------:R-:W-:-:S07]  /*1bd00*/  IMAD.MOV.U32 R3, RZ, RZ, R14 ;  /* 0x000000ffff037224 */ /* 0x000fce00078e000e */
[----:B------:R-:W-:Y:S05]  /*1bd10*/  WARPSYNC.COLLECTIVE R15, `(.L_x_4826) ;  /* 0x000000000f087348 */ /* 0x000fea0003c00000 */
[----:B------:R0:W1:Y:S02]  /*1bd20*/  SHFL.IDX P6, R14, R13, R12, R11 ;  /* 0x0000000c0d0e7389 */ /* 0x00006400000c000b */
[----:B01----:R-:W-:Y:S01]  /*1bd30*/  ENDCOLLECTIVE ;  /* 0x000000000000791b */ /* 0x003fe20003800000 */
.L_x_4826:
[----:B------:R-:W-:Y:S02]  /*1bd40*/  IMAD.MOV.U32 R13, RZ, RZ, R28 ;  /* 0x000000ffff0d7224 */ /* 0x000fe400078e001c */
[----:B------:R-:W-:-:S07]  /*1bd50*/  IMAD.MOV.U32 R4, RZ, RZ, R14 ;  /* 0x000000ffff047224 */ /* 0x000fce00078e000e */
[----:B------:R-:W-:Y:S05]  /*1bd60*/  WARPSYNC.COLLECTIVE R15, `(.L_x_4827) ;  /* 0x000000000f087348 */ /* 0x000fea0003c00000 */
[----:B------:R0:W1:Y:S02]  /*1bd70*/  SHFL.IDX P6, R14, R13, R12, R11 ;  /* 0x0000000c0d0e7389 */ /* 0x00006400000c000b */
[----:B01----:R-:W-:Y:S01]  /*1bd80*/  ENDCOLLECTIVE ;  /* 0x000000000000791b */ /* 0x003fe20003800000 */
.L_x_4827:
[----:B------:R-:W-:Y:S05]  /*1bd90*/  BRA `(.L_x_4828) ;  /* 0xfffffea800147947 */ /* 0x000fea000383ffff */
.L_x_4577:
[----:B0-----:R0:W1:Y:S02]  /*1bda0*/  SYNCS.PHASECHK.TRANS64.TRYWAIT P0, [R2+URZ+0x38800], R13 ;  /* 0x0388000d020075a7 */ /* 0x001064000800017f */
[----:B-1----:R-:W-:Y:S05]  /*1bdb0*/  @!P0 NANOSLEEP.SYNCS 0x989680 ;  /* 0x009896800000895d */ /* 0x002fea0003900000 */
[----:B------:R-:W1:Y:S02]  /*1bdc0*/  @!P0 SYNCS.PHASECHK.TRANS64 P0, [R2+URZ+0x38800], R13 ;  /* 0x0388000d020085a7 */ /* 0x000e64000800007f */
[----:B-1----:R-:W-:Y:S05]  /*1bdd0*/  @!P0 BRA `(.L_x_4577) ;  /* 0xfffffffc00f08947 */ /* 0x002fea000383ffff */
[----:B------:R-:W-:Y:S05]  /*1bde0*/  BRA `(.L_x_4829) ;  /* 0xfffffeac00287947 */ /* 0x000fea000383ffff */
.L_x_4585:
        /* <DEDUP_REMOVED lines=8> */
.L_x_4831:
[----:B------:R-:W-:Y:S05]  /*1be70*/  BSYNC B1 ;  /* 0x0000000000017941 */ /* 0x000fea0003800000 */
.L_x_4830:
        /* <DEDUP_REMOVED lines=8> */
.L_x_4832:
[----:B------:R-:W-:Y:S02]  /*1bf00*/  IMAD.MOV.U32 R21, RZ, RZ, R3 ;  /* 0x000000ffff157224 */ /* 0x000fe400078e0003 */
[----:B------:R-:W-:Y:S02]  /*1bf10*/  IMAD.MOV.U32 R13, RZ, RZ, R29 ;  /* 0x000000ffff0d7224 */ /* 0x000fe400078e001d */
[----:B------:R-:W-:-:S07]  /*1bf20*/  IMAD.MOV.U32 R0, RZ, RZ, R14 ;  /* 0x000000ffff007224 */ /* 0x000fce00078e000e */
[----:B------:R-:W-:Y:S05]  /*1bf30*/  WARPSYNC.COLLECTIVE R15, `(.L_x_4833) ;  /* 0x000000000f087348 */ /* 0x000fea0003c00000 */
[----:B------:R0:W1:Y:S02]  /*1bf40*/  SHFL.IDX P6, R14, R13, R12, R11 ;  /* 0x0000000c0d0e7389 */ /* 0x00006400000c000b */
[----:B01----:R-:W-:Y:S01]  /*1bf50*/  ENDCOLLECTIVE ;  /* 0x000000000000791b */ /* 0x003fe20003800000 */
.L_x_4833:
[----:B------:R-:W-:Y:S02]  /*1bf60*/  IMAD.MOV.U32 R20, RZ, RZ, R0 ;  /* 0x000000ffff147224 */ /* 0x000fe400078e0000 */
[----:B------:R-:W-:Y:S02]  /*1bf70*/  IMAD.MOV.U32 R13, RZ, RZ, R28 ;  /* 0x000000ffff0d7224 */ /* 0x000fe400078e001c */
[----:B------:R-:W-:-:S07]  /*1bf80*/  IMAD.MOV.U32 R5, RZ, RZ, R14 ;  /* 0x000000ffff057224 */ /* 0x000fce00078e000e */
[----:B------:R-:W-:Y:S05]  /*1bf90*/  WARPSYNC.COLLECTIVE R15, `(.L_x_4834) ;  /* 0x000000000f087348 */ /* 0x000fea0003c00000 */
[----:B------:R0:W1:Y:S02]  /*1bfa0*/  SHFL.IDX P6, R14, R13, R12, R11 ;  /* 0x0000000c0d0e7389 */ /* 0x00006400000c000b */
[----:B01----:R-:W-:Y:S01]  /*1bfb0*/  ENDCOLLECTIVE ;  /* 0x000000000000791b */ /* 0x003fe20003800000 */
.L_x_4834:
[----:B------:R-:W-:Y:S05]  /*1bfc0*/  BRA `(.L_x_4835) ;  /* 0xfffffeb400887947 */ /* 0x000fea000383ffff */
.L_x_4589:
[----:B0-----:R0:W1:Y:S02]  /*1bfd0*/  SYNCS.PHASECHK.TRANS64.TRYWAIT P1, [R2+URZ+0x38800], R3 ;  /* 0x03880003020075a7 */ /* 0x001064000802017f */
[----:B-1----:R-:W-:Y:S05]  /*1bfe0*/  @!P1 NANOSLEEP.SYNCS 0x989680 ;  /* 0x009896800000995d */ /* 0x002fea0003900000 */
[----:B------:R-:W1:Y:S02]  /*1bff0*/  @!P1 SYNCS.PHASECHK.TRANS64 P1, [R2+URZ+0x38800], R3 ;  /* 0x03880003020095a7 */ /* 0x000e64000802007f */
[----:B-1----:R-:W-:Y:S05]  /*1c000*/  @!P1 BRA `(.L_x_4589) ;  /* 0xfffffffc00f09947 */ /* 0x002fea000383ffff */
[----:B------:R-:W-:Y:S05]  /*1c010*/  BRA `(.L_x_4836) ;  /* 0xfffffeb800587947 */ /* 0x000fea000383ffff */
.L_x_4595:
[----:B0-----:R0:W1:Y:S02]  /*1c020*/  SYNCS.PHASECHK.TRANS64.TRYWAIT P1, [R20+URZ+0x38830], R13 ;  /* 0x0388300d140075a7 */ /* 0x001064000802017f */
[----:B-1----:R-:W-:Y:S05]  /*1c030*/  @!P1 NANOSLEEP.SYNCS 0x989680 ;  /* 0x009896800000995d */ /* 0x002fea0003900000 */
[----:B------:R-:W1:Y:S02]  /*1c040*/  @!P1 SYNCS.PHASECHK.TRANS64 P1, [R20+URZ+0x38830], R13 ;  /* 0x0388300d140095a7 */ /* 0x000e64000802007f */
[----:B-1----:R-:W-:Y:S05]  /*1c050*/  @!P1 BRA `(.L_x_4595) ;  /* 0xfffffffc00f09947 */ /* 0x002fea000383ffff */
[----:B------:R-:W-:Y:S05]  /*1c060*/  BRA `(.L_x_4594) ;  /* 0xfffffec400607947 */ /* 0x000fea000383ffff */
.L_x_4597:
[----:B-1----:R1:W2:Y:S02]  /*1c070*/  SYNCS.PHASECHK.TRANS64.TRYWAIT P1, [R2+URZ+0x38810], R11 ;  /* 0x0388100b020075a7 */ /* 0x0022a4000802017f */
[----:B--2---:R-:W-:Y:S05]  /*1c080*/  @!P1 NANOSLEEP.SYNCS 0x989680 ;  /* 0x009896800000995d */ /* 0x004fea0003900000 */
[----:B------:R-:W2:Y:S02]  /*1c090*/  @!P1 SYNCS.PHASECHK.TRANS64 P1, [R2+URZ+0x38810], R11 ;  /* 0x0388100b020095a7 */ /* 0x000ea4000802007f */
[----:B--2---:R-:W-:Y:S05]  /*1c0a0*/  @!P1 BRA `(.L_x_4597) ;  /* 0xfffffffc00f09947 */ /* 0x004fea000383ffff */
[----:B------:R-:W-:Y:S05]  /*1c0b0*/  BRA `(.L_x_4837) ;  /* 0xfffffec800107947 */ /* 0x000fea000383ffff */
.L_x_4602:
[----:B-1----:R1:W3:Y:S02]  /*1c0c0*/  SYNCS.PHASECHK.TRANS64.TRYWAIT P1, [R20+URZ+0x38850], R13 ;  /* 0x0388500d140075a7 */ /* 0x0022e4000802017f */
[----:B---3--:R-:W-:Y:S05]  /*1c0d0*/  @!P1 NANOSLEEP.SYNCS 0x989680 ;  /* 0x009896800000995d */ /* 0x008fea0003900000 */
[----:B------:R-:W3:Y:S02]  /*1c0e0*/  @!P1 SYNCS.PHASECHK.TRANS64 P1, [R20+URZ+0x38850], R13 ;  /* 0x0388500d140095a7 */ /* 0x000ee4000802007f */
[----:B---3--:R-:W-:Y:S05]  /*1c0f0*/  @!P1 BRA `(.L_x_4602) ;  /* 0xfffffffc00f09947 */ /* 0x008fea000383ffff */
[----:B------:R-:W-:Y:S05]  /*1c100*/  BRA `(.L_x_4601) ;  /* 0xfffffec800407947 */ /* 0x000fea000383ffff */
.L_x_4609:
[----:B-1----:R1:W2:Y:S02]  /*1c110*/  SYNCS.PHASECHK.TRANS64.TRYWAIT P3, [R14+URZ+0x38830], R11 ;  /* 0x0388300b0e0075a7 */ /* 0x0022a4000806017f */
[----:B--2---:R-:W-:Y:S05]  /*1c120*/  @!P3 NANOSLEEP.SYNCS 0x989680 ;  /* 0x009896800000b95d */ /* 0x004fea0003900000 */
[----:B------:R-:W2:Y:S02]  /*1c130*/  @!P3 SYNCS.PHASECHK.TRANS64 P3, [R14+URZ+0x38830], R11 ;  /* 0x0388300b0e00b5a7 */ /* 0x000ea4000806007f */
[----:B--2---:R-:W-:Y:S05]  /*1c140*/  @!P3 BRA `(.L_x_4609) ;  /* 0xfffffffc00f0b947 */ /* 0x004fea000383ffff */
[----:B------:R-:W-:Y:S05]  /*1c150*/  BRA `(.L_x_4608) ;  /* 0xfffffef000e47947 */ /* 0x000fea000383ffff */
.L_x_4614:
[----:B---3--:R3:W4:Y:S02]  /*1c160*/  SYNCS.PHASECHK.TRANS64.TRYWAIT P3, [R14+URZ+0x38850], R11 ;  /* 0x0388500b0e0075a7 */ /* 0x008724000806017f */
[----:B----4-:R-:W-:Y:S05]  /*1c170*/  @!P3 NANOSLEEP.SYNCS 0x989680 ;  /* 0x009896800000b95d */ /* 0x010fea0003900000 */
[----:B------:R-:W4:Y:S02]  /*1c180*/  @!P3 SYNCS.PHASECHK.TRANS64 P3, [R14+URZ+0x38850], R11 ;  /* 0x0388500b0e00b5a7 */ /* 0x000f24000806007f */
[----:B----4-:R-:W-:Y:S05]  /*1c190*/  @!P3 BRA `(.L_x_4614) ;  /* 0xfffffffc00f0b947 */ /* 0x010fea000383ffff */
[----:B------:R-:W-:Y:S05]  /*1c1a0*/  BRA `(.L_x_4613) ;  /* 0xfffffef400807947 */ /* 0x000fea000383ffff */
.L_x_4644:
        /* <DEDUP_REMOVED lines=11> */
.L_x_4839:
[----:B------:R-:W-:Y:S05]  /*1c260*/  BSYNC B1 ;  /* 0x0000000000017941 */ /* 0x000fea0003800000 */
.L_x_4838:
[----:B------:R-:W-:Y:S05]  /*1c270*/  BRA `(.L_x_4840) ;  /* 0xffffff6c00e87947 */ /* 0x000fea000383ffff */
.L_x_4646:
[----:B------:R-:W-:Y:S01]  /*1c280*/  BSSY B1, `(.L_x_4841) ;  /* 0x0000006000017945 */ /* 0x000fe20003800000 */
[----:B------:R-:W-:-:S07]  /*1c290*/  IMAD.MOV.U32 R15, RZ, RZ, -0x1 ;  /* 0xffffffffff0f7424 */ /* 0x000fce00078e00ff */
[----:B0-----:R-:W-:Y:S05]  /*1c2a0*/  WARPSYNC.COLLECTIVE R15, `(.L_x_4842) ;  /* 0x000000000f0c7348 */ /* 0x001fea0003c00000 */
[----:B------:R-:W-:Y:S02]  /*1c2b0*/  ELECT P6, UR62, PT ;  /* 0x00000000003e782f */ /* 0x000fe400038c0000 */
[----:B------:R-:W-:Y:S01]  /*1c2c0*/  MOV R14, UR62 ;  /* 0x0000003e000e7c02 */ /* 0x000fe20008000f00 */
[----:B0-----:R-:W-:Y:S10]  /*1c2d0*/  ENDCOLLECTIVE ;  /* 0x000000000000791b */ /* 0x001ff40003800000 */
.L_x_4842:
[----:B------:R-:W-:Y:S05]  /*1c2e0*/  BSYNC B1 ;  /* 0x0000000000017941 */ /* 0x000fea0003800000 */
.L_x_4841:
[----:B------:R-:W-:Y:S05]  /*1c2f0*/  BRA `(.L_x_4645) ;  /* 0xffffff6c00e07947 */ /* 0x000fea000383ffff */
.L_x_4648:
[----:B0-----:R-:W2:Y:S02]  /*1c300*/  LDL R4, [R1+0x4] ;  /* 0x0000040001047983 */ /* 0x001ea40000100800 */
[----:B--2---:R0:W1:Y:S02]  /*1c310*/  SYNCS.PHASECHK.TRANS64.TRYWAIT P0, [R4+URZ+0x38820], R3 ;  /* 0x03882003040075a7 */ /* 0x004064000800017f */
[----:B-1----:R-:W-:Y:S05]  /*1c320*/  @!P0 NANOSLEEP.SYNCS 0x989680 ;  /* 0x009896800000895d */ /* 0x002fea0003900000 */
[----:B------:R-:W1:Y:S02]  /*1c330*/  @!P0 SYNCS.PHASECHK.TRANS64 P0, [R4+URZ+0x38820], R3 ;  /* 0x03882003040085a7 */ /* 0x000e64000800007f */
[----:B-1----:R-:W-:Y:S05]  /*1c340*/  @!P0 BRA `(.L_x_4648) ;  /* 0xfffffffc00ec8947 */ /* 0x002fea000383ffff */
[----:B------:R-:W-:Y:S05]  /*1c350*/  BRA `(.L_x_4843) ;  /* 0xffffff6c00f07947 */ /* 0x000fea000383ffff */
.L_x_4652:
[----:B0-----:R0:W1:Y:S02]  /*1c360*/  SYNCS.PHASECHK.TRANS64.TRYWAIT P0, [R4+URZ+0x388a0], R8 ;  /* 0x0388a008040075a7 */ /* 0x001064000800017f */
[----:B-1----:R-:W-:Y:S05]  /*1c370*/  @!P0 NANOSLEEP.SYNCS 0x989680 ;  /* 0x009896800000895d */ /* 0x002fea0003900000 */
[----:B------:R-:W1:Y:S02]  /*1c380*/  @!P0 SYNCS.PHASECHK.TRANS64 P0, [R4+URZ+0x388a0], R8 ;  /* 0x0388a008040085a7 */ /* 0x000e64000800007f */
[----:B-1----:R-:W-:Y:S05]  /*1c390*/  @!P0 BRA `(.L_x_4652) ;  /* 0xfffffffc00f08947 */ /* 0x002fea000383ffff */
[----:B------:R-:W-:Y:S05]  /*1c3a0*/  BRA `(.L_x_4844) ;  /* 0xffffff7000187947 */ /* 0x000fea000383ffff */
.L_x_4657:
[----:B-1----:R1:W2:Y:S02]  /*1c3b0*/  SYNCS.PHASECHK.TRANS64.TRYWAIT P0, [R4+URZ+0x388c0], R8 ;  /* 0x0388c008040075a7 */ /* 0x0022a4000800017f */
[----:B--2---:R-:W-:Y:S05]  /*1c3c0*/  @!P0 NANOSLEEP.SYNCS 0x989680 ;  /* 0x009896800000895d */ /* 0x004fea0003900000 */
[----:B------:R-:W2:Y:S02]  /*1c3d0*/  @!P0 SYNCS.PHASECHK.TRANS64 P0, [R4+URZ+0x388c0], R8 ;  /* 0x0388c008040085a7 */ /* 0x000ea4000800007f */
[----:B--2---:R-:W-:Y:S05]  /*1c3e0*/  @!P0 BRA `(.L_x_4657) ;  /* 0xfffffffc00f08947 */ /* 0x004fea000383ffff */
[----:B------:R-:W-:Y:S05]  /*1c3f0*/  BRA `(.L_x_4845) ;  /* 0xffffff70009c7947 */ /* 0x000fea000383ffff */
.L_x_4671:
[----:B0-----:R0:W1:Y:S02]  /*1c400*/  SYNCS.PHASECHK.TRANS64.TRYWAIT P1, [R4+URZ+0x388a0], R5 ;  /* 0x0388a005040075a7 */ /* 0x001064000802017f */
[----:B-1----:R-:W-:Y:S05]  /*1c410*/  @!P1 NANOSLEEP.SYNCS 0x989680 ;  /* 0x009896800000995d */ /* 0x002fea0003900000 */
[----:B------:R-:W1:Y:S02]  /*1c420*/  @!P1 SYNCS.PHASECHK.TRANS64 P1, [R4+URZ+0x388a0], R5 ;  /* 0x0388a005040095a7 */ /* 0x000e64000802007f */
[----:B-1----:R-:W-:Y:S05]  /*1c430*/  @!P1 BRA `(.L_x_4671) ;  /* 0xfffffffc00f09947 */ /* 0x002fea000383ffff */
[----:B------:R-:W-:Y:S05]  /*1c440*/  BRA `(.L_x_4846) ;  /* 0xffffff7c00247947 */ /* 0x000fea000383ffff */
.L_x_4676:
[----:B-1----:R1:W2:Y:S02]  /*1c450*/  SYNCS.PHASECHK.TRANS64.TRYWAIT P1, [R4+URZ+0x388c0], R5 ;  /* 0x0388c005040075a7 */ /* 0x0022a4000802017f */
[----:B--2---:R-:W-:Y:S05]  /*1c460*/  @!P1 NANOSLEEP.SYNCS 0x989680 ;  /* 0x009896800000995d */ /* 0x004fea0003900000 */
[----:B------:R-:W2:Y:S02]  /*1c470*/  @!P1 SYNCS.PHASECHK.TRANS64 P1, [R4+URZ+0x388c0], R5 ;  /* 0x0388c005040095a7 */ /* 0x000ea4000802007f */
[----:B--2---:R-:W-:Y:S05]  /*1c480*/  @!P1 BRA `(.L_x_4676) ;  /* 0xfffffffc00f09947 */ /* 0x004fea000383ffff */
[----:B------:R-:W-:Y:S05]  /*1c490*/  BRA `(.L_x_4847) ;  /* 0xffffff7c00a47947 */ /* 0x000fea000383ffff */
.L_x_4696:
        /* <DEDUP_REMOVED lines=11> */
.L_x_4849:
[----:B------:R-:W-:Y:S05]  /*1c550*/  BSYNC B0 ;  /* 0x0000000000007941 */ /* 0x000fea0003800000 */
.L_x_4848:
[----:B------:R-:W-:Y:S05]  /*1c560*/  BRA `(.L_x_4850) ;  /* 0xffffff8c00887947 */ /* 0x000fea000383ffff */
.L_x_4698:
[----:B------:R-:W-:Y:S01]  /*1c570*/  BSSY B0, `(.L_x_4851) ;  /* 0x0000006000007945 */ /* 0x000fe20003800000 */
[----:B------:R-:W-:-:S07]  /*1c580*/  IMAD.MOV.U32 R15, RZ, RZ, -0x1 ;  /* 0xffffffffff0f7424 */ /* 0x000fce00078e00ff */
[----:B0-----:R-:W-:Y:S05]  /*1c590*/  WARPSYNC.COLLECTIVE R15, `(.L_x_4852) ;  /* 0x000000000f0c7348 */ /* 0x001fea0003c00000 */
[----:B------:R-:W-:Y:S02]  /*1c5a0*/  ELECT P6, UR62, PT ;  /* 0x00000000003e782f */ /* 0x000fe400038c0000 */
[----:B------:R-:W-:Y:S01]  /*1c5b0*/  MOV R14, UR62 ;  /* 0x0000003e000e7c02 */ /* 0x000fe20008000f00 */
[----:B0-----:R-:W-:Y:S10]  /*1c5c0*/  ENDCOLLECTIVE ;  /* 0x000000000000791b */ /* 0x001ff40003800000 */
.L_x_4852:
[----:B------:R-:W-:Y:S05]  /*1c5d0*/  BSYNC B0 ;  /* 0x0000000000007941 */ /* 0x000fea0003800000 */
.L_x_4851:
[----:B------:R-:W-:Y:S05]  /*1c5e0*/  BRA `(.L_x_4853) ;  /* 0xffffff8c00947947 */ /* 0x000fea000383ffff */
.L_x_4700:
[----:B0-----:R0:W1:Y:S02]  /*1c5f0*/  SYNCS.PHASECHK.TRANS64.TRYWAIT P0, [R0+URZ+0x38840], R2 ;  /* 0x03884002000075a7 */ /* 0x001064000800017f */
[----:B-1----:R-:W-:Y:S05]  /*1c600*/  @!P0 NANOSLEEP.SYNCS 0x989680 ;  /* 0x009896800000895d */ /* 0x002fea0003900000 */
[----:B------:R-:W1:Y:S02]  /*1c610*/  @!P0 SYNCS.PHASECHK.TRANS64 P0, [R0+URZ+0x38840], R2 ;  /* 0x03884002000085a7 */ /* 0x000e64000800007f */
[----:B-1----:R-:W-:Y:S05]  /*1c620*/  @!P0 BRA `(.L_x_4700) ;  /* 0xfffffffc00f08947 */ /* 0x002fea000383ffff */
[----:B------:R-:W-:Y:S05]  /*1c630*/  BRA `(.L_x_4854) ;  /* 0xffffff9000007947 */ /* 0x000fea000383ffff */
.L_x_4704:
        /* <DEDUP_REMOVED lines=9> */
.L_x_4855:
[----:B------:R-:W-:Y:S02]  /*1c6d0*/  IMAD.MOV.U32 R13, RZ, RZ, R3 ;  /* 0x000000ffff0d7224 */ /* 0x000fe400078e0003 */
[----:B------:R-:W-:-:S07]  /*1c6e0*/  IMAD.MOV.U32 R4, RZ, RZ, R14 ;  /* 0x000000ffff047224 */ /* 0x000fce00078e000e */
[----:B------:R-:W-:Y:S05]  /*1c6f0*/  WARPSYNC.COLLECTIVE R15, `(.L_x_4856) ;  /* 0x000000000f087348 */ /* 0x000fea0003c00000 */
[----:B------:R0:W1:Y:S02]  /*1c700*/  SHFL.IDX P6, R14, R13, R12, R11 ;  /* 0x0000000c0d0e7389 */ /* 0x00006400000c000b */
[----:B01----:R-:W-:Y:S01]  /*1c710*/  ENDCOLLECTIVE ;  /* 0x000000000000791b */ /* 0x003fe20003800000 */
.L_x_4856:
[----:B------:R-:W-:Y:S02]  /*1c720*/  IMAD.MOV.U32 R13, RZ, RZ, R2 ;  /* 0x000000ffff0d7224 */ /* 0x000fe400078e0002 */
[----:B------:R-:W-:Y:S02]  /*1c730*/  IMAD.MOV.U32 R12, RZ, RZ, 0x1 ;  /* 0x00000001ff0c7424 */ /* 0x000fe400078e00ff */
[----:B------:R-:W-:-:S07]  /*1c740*/  IMAD.MOV.U32 R5, RZ, RZ, R14 ;  /* 0x000000ffff057224 */ /* 0x000fce00078e000e */
[----:B------:R-:W-:Y:S05]  /*1c750*/  WARPSYNC.COLLECTIVE R15, `(.L_x_4857) ;  /* 0x000000000f087348 */ /* 0x000fea0003c00000 */
[----:B------:R0:W1:Y:S02]  /*1c760*/  SHFL.IDX P6, R14, R13, R12, R11 ;  /* 0x0000000c0d0e7389 */ /* 0x00006400000c000b */
[----:B01----:R-:W-:Y:S01]  /*1c770*/  ENDCOLLECTIVE ;  /* 0x000000000000791b */ /* 0x003fe20003800000 */
.L_x_4857:
[----:B------:R-:W-:Y:S02]  /*1c780*/  IMAD.MOV.U32 R13, RZ, RZ, R3 ;  /* 0x000000ffff0d7224 */ /* 0x000fe400078e0003 */
[----:B------:R-:W-:Y:S02]  /*1c790*/  IMAD R0, R6, R7, RZ ;  /* 0x0000000706007224 */ /* 0x000fe400078e02ff */
[----:B------:R-:W-:-:S07]  /*1c7a0*/  IMAD.MOV.U32 R6, RZ, RZ, R14 ;  /* 0x000000ffff067224 */ /* 0x000fce00078e000e */
[----:B------:R-:W-:Y:S05]  /*1c7b0*/  WARPSYNC.COLLECTIVE R15, `(.L_x_4858) ;  /* 0x000000000f087348 */ /* 0x000fea0003c00000 */
[----:B------:R0:W1:Y:S02]  /*1c7c0*/  SHFL.IDX P6, R14, R13, R12, R11 ;  /* 0x0000000c0d0e7389 */ /* 0x00006400000c000b */
[----:B01----:R-:W-:Y:S01]  /*1c7d0*/  ENDCOLLECTIVE ;  /* 0x000000000000791b */ /* 0x003fe20003800000 */
.L_x_4858:
        /* <DEDUP_REMOVED lines=21> */
.L_x_4859:
        /* <DEDUP_REMOVED lines=10> */
.L_x_4860:
        /* <DEDUP_REMOVED lines=11> */
.L_x_4861:
        /* <DEDUP_REMOVED lines=14> */
.L_x_4862:
[----:B------:R-:W-:Y:S01]  /*1cb60*/  IMAD.MOV.U32 R3, RZ, RZ, R14 ;  /* 0x000000ffff037224 */ /* 0x000fe200078e000e */
[----:B------:R-:W-:Y:S06]  /*1cb70*/  BRA `(.L_x_4863) ;  /* 0xffffff9400687947 */ /* 0x000fec000383ffff */
.L_x_4708:
        /* <DEDUP_REMOVED lines=27> */
.L_x_4865:
[----:B------:R-:W-:Y:S05]  /*1cd30*/  BSYNC B0 ;  /* 0x0000000000007941 */ /* 0x000fea0003800000 */
.L_x_4864:
        /* <DEDUP_REMOVED lines=11> */
.L_x_4866:
        /* <DEDUP_REMOVED lines=43> */
.L_x_4867:
        /* <DEDUP_REMOVED lines=18> */
.L_x_4868:
        /* <DEDUP_REMOVED lines=29> */
.L_x_4869:
        /* <DEDUP_REMOVED lines=13> */
.L_x_4870:
        /* <DEDUP_REMOVED lines=32> */
.L_x_4871:
        /* <DEDUP_REMOVED lines=9> */
.L_x_4872:
[----:B------:R-:W-:Y:S01]  /*1d6f0*/  IMAD.MOV.U32 R0, RZ, RZ, R14 ;  /* 0x000000ffff007224 */ /* 0x000fe200078e000e */
[----:B------:R-:W-:Y:S06]  /*1d700*/  BRA `(.L_x_4873) ;  /* 0xffffff9800407947 */ /* 0x000fec000383ffff */
.L_x_4713:
[----:B0-----:R-:W3:Y:S02]  /*1d710*/  LDL R2, [R1+0x4] ;  /* 0x0000040001027983 */ /* 0x001ee40000100800 */
[----:B---3--:R0:W3:Y:S02]  /*1d720*/  SYNCS.PHASECHK.TRANS64.TRYWAIT P0, [R2+URZ+0x38820], R0 ;  /* 0x03882000020075a7 */ /* 0x0080e4000800017f */
[----:B---3--:R-:W-:Y:S05]  /*1d730*/  @!P0 NANOSLEEP.SYNCS 0x989680 ;  /* 0x009896800000895d */ /* 0x008fea0003900000 */
[----:B------:R-:W3:Y:S02]  /*1d740*/  @!P0 SYNCS.PHASECHK.TRANS64 P0, [R2+URZ+0x38820], R0 ;  /* 0x03882000020085a7 */ /* 0x000ee4000800007f */
[----:B---3--:R-:W-:Y:S05]  /*1d750*/  @!P0 BRA `(.L_x_4713) ;  /* 0xfffffffc00ec8947 */ /* 0x008fea000383ffff */
[----:B------:R-:W-:Y:S05]  /*1d760*/  BRA `(.L_x_4874) ;  /* 0xffffff9c00007947 */ /* 0x000fea000383ffff */
.L_x_4717:
[----:B0-----:R0:W1:Y:S02]  /*1d770*/  SYNCS.PHASECHK.TRANS64.TRYWAIT P0, [R3+URZ+0x38860], R0 ;  /* 0x03886000030075a7 */ /* 0x001064000800017f */
[----:B-1----:R-:W-:Y:S05]  /*1d780*/  @!P0 NANOSLEEP.SYNCS 0x989680 ;  /* 0x009896800000895d */ /* 0x002fea0003900000 */
[----:B------:R-:W1:Y:S02]  /*1d790*/  @!P0 SYNCS.PHASECHK.TRANS64 P0, [R3+URZ+0x38860], R0 ;  /* 0x03886000030085a7 */ /* 0x000e64000800007f */
[----:B-1----:R-:W-:Y:S05]  /*1d7a0*/  @!P0 BRA `(.L_x_4717) ;  /* 0xfffffffc00f08947 */ /* 0x002fea000383ffff */
[----:B------:R-:W-:Y:S05]  /*1d7b0*/  BRA `(.L_x_4875) ;  /* 0xffffff9c00307947 */ /* 0x000fea000383ffff */
.L_x_4736:
[----:B-1----:R1:W3:Y:S02]  /*1d7c0*/  SYNCS.PHASECHK.TRANS64.TRYWAIT P0, [R2+URZ+0x38840], R5 ;  /* 0x03884005020075a7 */ /* 0x0022e4000800017f */
[----:B---3--:R-:W-:Y:S05]  /*1d7d0*/  @!P0 NANOSLEEP.SYNCS 0x989680 ;  /* 0x009896800000895d */ /* 0x008fea0003900000 */
[----:B------:R-:W3:Y:S02]  /*1d7e0*/  @!P0 SYNCS.PHASECHK.TRANS64 P0, [R2+URZ+0x38840], R5 ;  /* 0x03884005020085a7 */ /* 0x000ee4000800007f */
[----:B---3--:R-:W-:Y:S05]  /*1d7f0*/  @!P0 BRA `(.L_x_4736) ;  /* 0xfffffffc00f08947 */ /* 0x008fea000383ffff */
[----:B------:R-:W-:Y:S05]  /*1d800*/  BRA `(.L_x_4876) ;  /* 0xffffffa800607947 */ /* 0x000fea000383ffff */
.L_x_4741:
[----:B0-----:R0:W3:Y:S02]  /*1d810*/  SYNCS.PHASECHK.TRANS64.TRYWAIT P0, [R2+URZ+0x38860], R5 ;  /* 0x03886005020075a7 */ /* 0x0010e4000800017f */
[----:B---3--:R-:W-:Y:S05]  /*1d820*/  @!P0 NANOSLEEP.SYNCS 0x989680 ;  /* 0x009896800000895d */ /* 0x008fea0003900000 */
[----:B------:R-:W3:Y:S02]  /*1d830*/  @!P0 SYNCS.PHASECHK.TRANS64 P0, [R2+URZ+0x38860], R5 ;  /* 0x03886005020085a7 */ /* 0x000ee4000800007f */
[----:B---3--:R-:W-:Y:S05]  /*1d840*/  @!P0 BRA `(.L_x_4741) ;  /* 0xfffffffc00f08947 */ /* 0x008fea000383ffff */
[----:B------:R-:W-:Y:S05]  /*1d850*/  BRA `(.L_x_4877) ;  /* 0xffffffa800e87947 */ /* 0x000fea000383ffff */
.L_x_4756:
[----:B0-----:R0:W1:Y:S02]  /*1d860*/  SYNCS.PHASECHK.TRANS64.TRYWAIT P0, [R2+URZ+0x38840], R3 ;  /* 0x03884003020075a7 */ /* 0x001064000800017f */
[----:B-1----:R-:W-:Y:S05]  /*1d870*/  @!P0 NANOSLEEP.SYNCS 0x989680 ;  /* 0x009896800000895d */ /* 0x002fea0003900000 */
[----:B------:R-:W1:Y:S02]  /*1d880*/  @!P0 SYNCS.PHASECHK.TRANS64 P0, [R2+URZ+0x38840], R3 ;  /* 0x03884003020085a7 */ /* 0x000e64000800007f */
[----:B-1----:R-:W-:Y:S05]  /*1d890*/  @!P0 BRA `(.L_x_4756) ;  /* 0xfffffffc00f08947 */ /* 0x002fea000383ffff */
[----:B------:R-:W-:Y:S05]  /*1d8a0*/  BRA `(.L_x_4878) ;  /* 0xffffffb400f87947 */ /* 0x000fea000383ffff */
.L_x_4761:
[----:B-1----:R1:W3:Y:S02]  /*1d8b0*/  SYNCS.PHASECHK.TRANS64.TRYWAIT P0, [R2+URZ+0x38860], R3 ;  /* 0x03886003020075a7 */ /* 0x0022e4000800017f */
[----:B---3--:R-:W-:Y:S05]  /*1d8c0*/  @!P0 NANOSLEEP.SYNCS 0x989680 ;  /* 0x009896800000895d */ /* 0x008fea0003900000 */
[----:B------:R-:W3:Y:S02]  /*1d8d0*/  @!P0 SYNCS.PHASECHK.TRANS64 P0, [R2+URZ+0x38860], R3 ;  /* 0x03886003020085a7 */ /* 0x000ee4000800007f */
[----:B---3--:R-:W-:Y:S05]  /*1d8e0*/  @!P0 BRA `(.L_x_4761) ;  /* 0xfffffffc00f08947 */ /* 0x008fea000383ffff */
[----:B------:R-:W-:Y:S05]  /*1d8f0*/  BRA `(.L_x_4879) ;  /* 0xffffffb8007c7947 */ /* 0x000fea000383ffff */
.L_x_4776:
[----:B0-----:R0:W1:Y:S02]  /*1d900*/  SYNCS.PHASECHK.TRANS64.TRYWAIT P0, [R2+URZ+0x38840], R3 ;  /* 0x03884003020075a7 */ /* 0x001064000800017f */
[----:B-1----:R-:W-:Y:S05]  /*1d910*/  @!P0 NANOSLEEP.SYNCS 0x989680 ;  /* 0x009896800000895d */ /* 0x002fea0003900000 */
[----:B------:R-:W1:Y:S02]  /*1d920*/  @!P0 SYNCS.PHASECHK.TRANS64 P0, [R2+URZ+0x38840], R3 ;  /* 0x03884003020085a7 */ /* 0x000e64000800007f */
[----:B-1----:R-:W-:Y:S05]  /*1d930*/  @!P0 BRA `(.L_x_4776) ;  /* 0xfffffffc00f08947 */ /* 0x002fea000383ffff */
[----:B------:R-:W-:Y:S05]  /*1d940*/  BRA `(.L_x_4880) ;  /* 0xffffffc400687947 */ /* 0x000fea000383ffff */
.L_x_4781:
[----:B-1----:R1:W3:Y:S02]  /*1d950*/  SYNCS.PHASECHK.TRANS64.TRYWAIT P0, [R2+URZ+0x38860], R3 ;  /* 0x03886003020075a7 */ /* 0x0022e4000800017f */
[----:B---3--:R-:W-:Y:S05]  /*1d960*/  @!P0 NANOSLEEP.SYNCS 0x989680 ;  /* 0x009896800000895d */ /* 0x008fea0003900000 */
[----:B------:R-:W3:Y:S02]  /*1d970*/  @!P0 SYNCS.PHASECHK.TRANS64 P0, [R2+URZ+0x38860], R3 ;  /* 0x03886003020085a7 */ /* 0x000ee4000800007f */
[----:B---3--:R-:W-:Y:S05]  /*1d980*/  @!P0 BRA `(.L_x_4781) ;  /* 0xfffffffc00f08947 */ /* 0x008fea000383ffff */
[----:B------:R-:W-:Y:S05]  /*1d990*/  BRA `(.L_x_4881) ;  /* 0xffffffc400f07947 */ /* 0x000fea000383ffff */
.L_x_4797:
[----:B------:R-:W-:Y:S01]  /*1d9a0*/  BSSY B0, `(.L_x_4882) ;  /* 0x0000008000007945 */ /* 0x000fe20003800000 */
[----:B------:R-:W-:Y:S02]  /*1d9b0*/  IMAD.MOV.U32 R13, RZ, RZ, R16 ;  /* 0x000000ffff0d7224 */ /* 0x000fe400078e0010 */
[----:B------:R-:W-:Y:S02]  /*1d9c0*/  IMAD.MOV.U32 R12, RZ, RZ, RZ ;  /* 0x000000ffff0c7224 */ /* 0x000fe400078e00ff */
[----:B------:R-:W-:Y:S02]  /*1d9d0*/  IMAD.MOV.U32 R11, RZ, RZ, 0x1f ;  /* 0x0000001fff0b7424 */ /* 0x000fe400078e00ff */
[----:B------:R-:W-:-:S07]  /*1d9e0*/  IMAD.MOV.U32 R15, RZ, RZ, -0x1 ;  /* 0xffffffffff0f7424 */ /* 0x000fce00078e00ff */
[----:B-12---:R-:W-:Y:S05]  /*1d9f0*/  WARPSYNC.COLLECTIVE R15, `(.L_x_4883) ;  /* 0x000000000f087348 */ /* 0x006fea0003c00000 */
[----:B------:R0:W3:Y:S02]  /*1da00*/  SHFL.IDX P6, R14, R13, R12, R11 ;  /* 0x0000000c0d0e7389 */ /* 0x0000e400000c000b */
[----:B0123--:R-:W-:Y:S01]  /*1da10*/  ENDCOLLECTIVE ;  /* 0x000000000000791b */ /* 0x00ffe20003800000 */
.L_x_4883:
[----:B------:R-:W-:Y:S05]  /*1da20*/  BSYNC B0 ;  /* 0x0000000000007941 */ /* 0x000fea0003800000 */
.L_x_4882:
        /* <DEDUP_REMOVED lines=9> */
.L_x_4884:
        /* <DEDUP_REMOVED lines=18> */
.L_x_4885:
        /* <DEDUP_REMOVED lines=8> */
.L_x_4886:
        /* <DEDUP_REMOVED lines=8> */
.L_x_4887:
        /* <DEDUP_REMOVED lines=8> */
.L_x_4888:
        /* <DEDUP_REMOVED lines=8> */
.L_x_4889:
        /* <DEDUP_REMOVED lines=9> */
.L_x_4890:
[----:B------:R-:W-:Y:S01]  /*1de70*/  IMAD.MOV.U32 R6, RZ, RZ, R14 ;  /* 0x000000ffff067224 */ /* 0x000fe200078e000e */
[----:B------:R-:W-:Y:S06]  /*1de80*/  BRA `(.L_x_4891) ;  /* 0xffffffd000487947 */ /* 0x000fec000383ffff */
.L_x_4802:
        /* <DEDUP_REMOVED lines=8> */
.L_x_4893:
[----:B------:R-:W-:Y:S05]  /*1df10*/  BSYNC B0 ;  /* 0x0000000000007941 */ /* 0x000fea0003800000 */
.L_x_4892:
        /* <DEDUP_REMOVED lines=10> */
.L_x_4894:
        /* <DEDUP_REMOVED lines=8> */
.L_x_4895:
        /* <DEDUP_REMOVED lines=8> */
.L_x_4896:
        /* <DEDUP_REMOVED lines=8> */
.L_x_4897:
        /* <DEDUP_REMOVED lines=9> */
.L_x_4898:
[----:B------:R-:W-:Y:S01]  /*1e1d0*/  IMAD.MOV.U32 R6, RZ, RZ, R14 ;  /* 0x000000ffff067224 */ /* 0x000fe200078e000e */
[----:B------:R-:W-:Y:S06]  /*1e1e0*/  BRA `(.L_x_4899) ;  /* 0xffffffd0000c7947 */ /* 0x000fec000383ffff */
.L_x_4804:
[----:B------:R-:W-:Y:S01]  /*1e1f0*/  BSSY B0, `(.L_x_4900) ;  /* 0x0000006000007945 */ /* 0x000fe20003800000 */
[----:B------:R-:W-:Y:S01]  /*1e200*/  PLOP3.LUT P6, PT, P6, PT, PT, 0x8, 0x0 ;  /* 0x000000000000781c */ /* 0x000fe200037ce170 */
[----:B------:R-:W-:-:S12]  /*1e210*/  IMAD.MOV.U32 R15, RZ, RZ, -0x1 ;  /* 0xffffffffff0f7424 */ /* 0x000fd800078e00ff */
[----:B0-2---:R-:W-:Y:S05]  /*1e220*/  WARPSYNC.COLLECTIVE R15, `(.L_x_4901) ;  /* 0x000000000f087348 */ /* 0x005fea0003c00000 */
[----:B------:R-:W-:Y:S01]  /*1e230*/  VOTE.ANY R14, PT, P6 ;  /* 0x00000000000e7806 */ /* 0x000fe200030e0100 */
[----:B0-2---:R-:W-:Y:S06]  /*1e240*/  ENDCOLLECTIVE ;  /* 0x000000000000791b */ /* 0x005fec0003800000 */
.L_x_4901:
[----:B------:R-:W-:Y:S05]  /*1e250*/  BSYNC B0 ;  /* 0x0000000000007941 */ /* 0x000fea0003800000 */
.L_x_4900:
        /* <DEDUP_REMOVED lines=9> */
.L_x_4902:
[----:B------:R-:W-:Y:S01]  /*1e2f0*/  IMAD.MOV.U32 R17, RZ, RZ, R14 ;  /* 0x000000ffff117224 */ /* 0x000fe200078e000e */
[----:B------:R-:W-:Y:S06]  /*1e300*/  BRA `(.L_x_4903) ;  /* 0xffffffcc00fc7947 */ /* 0x000fec000383ffff */
.L_x_4806:
[----:B------:R-:W-:Y:S01]  /*1e310*/  BSSY B0, `(.L_x_4904) ;  /* 0x0000007000007945 */ /* 0x000fe20003800000 */
[----:B------:R-:W-:Y:S02]  /*1e320*/  IMAD.MOV.U32 R13, RZ, RZ, R2 ;  /* 0x000000ffff0d7224 */ /* 0x000fe400078e0002 */
[----:B------:R-:W-:Y:S02]  /*1e330*/  IMAD.MOV.U32 R11, RZ, RZ, 0x1f ;  /* 0x0000001fff0b7424 */ /* 0x000fe400078e00ff */
[----:B------:R-:W-:-:S07]  /*1e340*/  IMAD.MOV.U32 R15, RZ, RZ, -0x1 ;  /* 0xffffffffff0f7424 */ /* 0x000fce00078e00ff */
[----:B0-23--:R-:W-:Y:S05]  /*1e350*/  WARPSYNC.COLLECTIVE R15, `(.L_x_4905) ;  /* 0x000000000f087348 */ /* 0x00dfea0003c00000 */
[----:B------:R1:W4:Y:S02]  /*1e360*/  SHFL.IDX P6, R14, R13, R12, R11 ;  /* 0x0000000c0d0e7389 */ /* 0x00032400000c000b */
[----:B01234-:R-:W-:Y:S01]  /*1e370*/  ENDCOLLECTIVE ;  /* 0x000000000000791b */ /* 0x01ffe20003800000 */
.L_x_4905:
[----:B------:R-:W-:Y:S05]  /*1e380*/  BSYNC B0 ;  /* 0x0000000000007941 */ /* 0x000fea0003800000 */
.L_x_4904:
[----:B------:R-:W-:Y:S01]  /*1e390*/  IMAD.MOV.U32 R2, RZ, RZ, R14 ;  /* 0x000000ffff027224 */ /* 0x000fe200078e000e */
[----:B------:R-:W-:Y:S06]  /*1e3a0*/  BRA `(.L_x_4906) ;  /* 0xffffffcc00f07947 */ /* 0x000fec000383ffff */
.L_x_4810:
[----:B0-----:R0:W1:Y:S02]  /*1e3b0*/  SYNCS.PHASECHK.TRANS64.TRYWAIT P0, [R0+URZ+0x38820], R3 ;  /* 0x03882003000075a7 */ /* 0x001064000800017f */
[----:B-1----:R-:W-:Y:S05]  /*1e3c0*/  @!P0 NANOSLEEP.SYNCS 0x989680 ;  /* 0x009896800000895d */ /* 0x002fea0003900000 */
[----:B------:R-:W1:Y:S02]  /*1e3d0*/  @!P0 SYNCS.PHASECHK.TRANS64 P0, [R0+URZ+0x38820], R3 ;  /* 0x03882003000085a7 */ /* 0x000e64000800007f */
[----:B-1----:R-:W-:Y:S05]  /*1e3e0*/  @!P0 BRA `(.L_x_4810) ;  /* 0xfffffffc00f08947 */ /* 0x002fea000383ffff */
[----:B------:R-:W-:Y:S05]  /*1e3f0*/  BRA `(.L_x_4907) ;  /* 0xffffffd000e87947 */ /* 0x000fea000383ffff */
.L_x_4811:
        /* <DEDUP_REMOVED lines=11> */
.L_x_4909:
[----:B------:R-:W-:Y:S05]  /*1e4b0*/  BSYNC B0 ;  /* 0x0000000000007941 */ /* 0x000fea0003800000 */
.L_x_4908:
[----:B------:R-:W-:Y:S05]  /*1e4c0*/  BRA `(.L_x_4910) ;  /* 0xffffffd000d07947 */ /* 0x000fea000383ffff */
.L_x_4812:
[----:B------:R-:W-:Y:S01]  /*1e4d0*/  BSSY B0, `(.L_x_4911) ;  /* 0x0000006000007945 */ /* 0x000fe20003800000 */
[----:B------:R-:W-:-:S07]  /*1e4e0*/  IMAD.MOV.U32 R15, RZ, RZ, -0x1 ;  /* 0xffffffffff0f7424 */ /* 0x000fce00078e00ff */
[----:B012---:R-:W-:Y:S05]  /*1e4f0*/  WARPSYNC.COLLECTIVE R15, `(.L_x_4912) ;  /* 0x000000000f0c7348 */ /* 0x007fea0003c00000 */
[----:B------:R-:W-:Y:S02]  /*1e500*/  ELECT P6, UR62, PT ;  /* 0x00000000003e782f */ /* 0x000fe400038c0000 */
[----:B------:R-:W-:Y:S01]  /*1e510*/  MOV R14, UR62 ;  /* 0x0000003e000e7c02 */ /* 0x000fe20008000f00 */
[----:B012---:R-:W-:Y:S10]  /*1e520*/  ENDCOLLECTIVE ;  /* 0x000000000000791b */ /* 0x007ff40003800000 */
.L_x_4912:
[----:B------:R-:W-:Y:S05]  /*1e530*/  BSYNC B0 ;  /* 0x0000000000007941 */ /* 0x000fea0003800000 */
.L_x_4911:
[----:B------:R-:W-:Y:S05]  /*1e540*/  BRA `(.L_x_4913) ;  /* 0xffffffd000c47947 */ /* 0x000fea000383ffff */
.L_x_4814:
[----:B0-----:R0:W1:Y:S02]  /*1e550*/  SYNCS.PHASECHK.TRANS64.TRYWAIT P0, [R6+URZ], R5 ;  /* 0x00000005060075a7 */ /* 0x001064000800017f */
[----:B-1----:R-:W-:Y:S05]  /*1e560*/  @!P0 NANOSLEEP.SYNCS 0x989680 ;  /* 0x009896800000895d */ /* 0x002fea0003900000 */
[----:B------:R-:W1:Y:S02]  /*1e570*/  @!P0 SYNCS.PHASECHK.TRANS64 P0, [R6+URZ], R5 ;  /* 0x00000005060085a7 */ /* 0x000e64000800007f */
[----:B-1----:R-:W-:Y:S05]  /*1e580*/  @!P0 BRA `(.L_x_4814) ;  /* 0xfffffffc00f08947 */ /* 0x002fea000383ffff */
[----:B------:R-:W-:Y:S05]  /*1e590*/  BRA `(.L_x_4914) ;  /* 0xffffffd400007947 */ /* 0x000fea000383ffff */
.L_x_4815:
[----:B-1----:R1:W3:Y:S02]  /*1e5a0*/  SYNCS.PHASECHK.TRANS64.TRYWAIT P0, [R7+URZ], R2 ;  /* 0x00000002070075a7 */ /* 0x0022e4000800017f */
[----:B---3--:R-:W-:Y:S05]  /*1e5b0*/  @!P0 NANOSLEEP.SYNCS 0x989680 ;  /* 0x009896800000895d */ /* 0x008fea0003900000 */
[----:B------:R-:W3:Y:S02]  /*1e5c0*/  @!P0 SYNCS.PHASECHK.TRANS64 P0, [R7+URZ], R2 ;  /* 0x00000002070085a7 */ /* 0x000ee4000800007f */
[----:B---3--:R-:W-:Y:S05]  /*1e5d0*/  @!P0 BRA `(.L_x_4815) ;  /* 0xfffffffc00f08947 */ /* 0x008fea000383ffff */
[----:B------:R-:W-:Y:S05]  /*1e5e0*/  BRA `(.L_x_4915) ;  /* 0xffffffd000f47947 */ /* 0x000fea000383ffff */
.L_x_4817:
[----:B---3--:R3:W4:Y:S02]  /*1e5f0*/  SYNCS.PHASECHK.TRANS64.TRYWAIT P0, [R4+URZ], R5 ;  /* 0x00000005040075a7 */ /* 0x008724000800017f */
[----:B----4-:R-:W-:Y:S05]  /*1e600*/  @!P0 NANOSLEEP.SYNCS 0x989680 ;  /* 0x009896800000895d */ /* 0x010fea0003900000 */
[----:B------:R-:W4:Y:S02]  /*1e610*/  @!P0 SYNCS.PHASECHK.TRANS64 P0, [R4+URZ], R5 ;  /* 0x00000005040085a7 */ /* 0x000f24000800007f */
[----:B----4-:R-:W-:Y:S05]  /*1e620*/  @!P0 BRA `(.L_x_4817) ;  /* 0xfffffffc00f08947 */ /* 0x010fea000383ffff */
[----:B------:R-:W-:Y:S05]  /*1e630*/  BRA `(.L_x_4916) ;  /* 0xffffffd000fc7947 */ /* 0x000fea000383ffff */
.L_x_4917:
        /* <DEDUP_REMOVED lines=12> */
.L_x_15121:


//--------------------- .text._ZN7cutlass13device_kernelIN5flash11enable_sm90INS1_16FlashAttnFwdSm90INS1_25CollectiveMainloopFwdSm90ILi2EN4cute5tupleIJNS5_1CILi1EEES8_S8_EEENS6_IJNS7_ILi64EEESA_SA_EEELi512ENS_6half_tEfNS_4arch4Sm90ELb0ELb1ELb0ELb0ELb0ELb0ELb0ELb0ELb0ELb1ELb0ELb0EEENS1_21CollectiveEpilogueFwdINS6_IJSA_NS7_ILi512EEESA_EEES9_SC_SE_Li256ELb0ELb1ELb0ELb0EEENS1_30DynamicPersistentTileSchedulerILi256ELi128ELb0ELb1ELb1EEEEEEEEEvNT_6ParamsE --------------------------
	.section	.text._ZN7cutlass13device_kernelIN5flash11enable_sm90INS1_16FlashAttnFwdSm90INS1_25CollectiveMainloopFwdSm90ILi2EN4cute5tupleIJNS5_1CILi1EEES8_S8_EEENS6_IJNS7_ILi64EEESA_SA_EEELi512ENS_6half_tEfNS_4arch4Sm90ELb0ELb1ELb0ELb0ELb0ELb0ELb0ELb0ELb0ELb1ELb0ELb0EEENS1_21CollectiveEpilogueFwdINS6_IJSA_NS7_ILi512EEESA_EEES9_SC_SE_Li256ELb0ELb1ELb0ELb0EEENS1_30DynamicPersistentTileSchedulerILi256ELi128ELb0ELb1ELb1EEEEEEEEEvNT_6ParamsE,"ax",@progbits
	.align	128
.text._ZN7cutlass13device_kernelIN5flash11enable_sm90INS1_16FlashAttnFwdSm90INS1_25CollectiveMainloopFwdSm90ILi2EN4cute5tupleIJNS5_1CILi1EEES8_S8_EEENS6_IJNS7_ILi64EEESA_SA_EEELi512ENS_6half_tEfNS_4arch4Sm90ELb0ELb1ELb0ELb0ELb0ELb0ELb0ELb0ELb0ELb1ELb0ELb0EEENS1_21CollectiveEpilogueFwdINS6_IJSA_NS7_ILi512EEESA_EEES9_SC_SE_Li256ELb0ELb1ELb0ELb0EEENS1_30DynamicPersistentTileSchedulerILi256ELi128ELb0ELb1ELb1EEEEEEEEEvNT_6ParamsE:
        .type           _ZN7cutlass13device_kernelIN5flash11enable_sm90INS1_16FlashAttnFwdSm90INS1_25CollectiveMainloopFwdSm90ILi2EN4cute5tupleIJNS5_1CILi1EEES8_S8_EEENS6_IJNS7_ILi64EEESA_SA_EEELi512ENS_6half_tEfNS_4arch4Sm90ELb0ELb1ELb0ELb0ELb0ELb0ELb0ELb0ELb0ELb1ELb0ELb0EEENS1_21CollectiveEpilogueFwdINS6_IJSA_NS7_ILi512EEESA_EEES9_SC_SE_Li256ELb0ELb1ELb0ELb0EEENS1_30DynamicPersistentTileSchedulerILi256ELi128ELb0ELb1ELb1EEEEEEEEEvNT_6ParamsE,@function
        .size           _ZN7cutlass13device_kernelIN5flash11enable_sm90INS1_16FlashAttnFwdSm90INS1_25CollectiveMainloopFwdSm90ILi2EN4cute5tupleIJNS5_1CILi1EEES8_S8_EEENS6_IJNS7_ILi64EEESA_SA_EEELi512ENS_6half_tEfNS_4arch4Sm90ELb0ELb1ELb0ELb0ELb0ELb0ELb0ELb0ELb0ELb1ELb0ELb0EEENS1_21CollectiveEpilogueFwdINS6_IJSA_NS7_ILi512EEESA_EEES9_SC_SE_Li256ELb0ELb1ELb0ELb0EEENS1_30DynamicPersistentTileSchedulerILi256ELi128ELb0ELb1ELb1EEEEEEEEEvNT_6ParamsE,(.L_x_15122 - _ZN7cutlass13device_kernelIN5flash11enable_sm90INS1_16FlashAttnFwdSm90INS1_25CollectiveMainloopFwdSm90ILi2EN4cute5tupleIJNS5_1CILi1EEES8_S8_EEENS6_IJNS7_ILi64EEESA_SA_EEELi512ENS_6half_tEfNS_4arch4Sm90ELb0ELb1ELb0ELb0ELb0ELb0ELb0ELb0ELb0ELb1ELb0ELb0EEENS1_21CollectiveEpilogueFwdINS6_IJSA_NS7_ILi512EEESA_EEES9_SC_SE_Li256ELb0ELb1ELb0ELb0EEENS1_30DynamicPersistentTileSchedulerILi256ELi128ELb0ELb1ELb1EEEEEEEEEvNT_6ParamsE)
        .other          _ZN7cutlass13device_kernelIN5flash11enable_sm90INS1_16FlashAttnFwdSm90INS1_25CollectiveMainloopFwdSm90ILi2EN4cute5tupleIJNS5_1CILi1EEES8_S8_EEENS6_IJNS7_ILi64EEESA_SA_EEELi512ENS_6half_tEfNS_4arch4Sm90ELb0ELb1ELb0ELb0ELb0ELb0ELb0ELb0ELb0ELb1ELb0ELb0EEENS1_21CollectiveEpilogueFwdINS6_IJSA_NS7_ILi512EEESA_EEES9_SC_SE_Li256ELb0ELb1ELb0ELb0EEENS1_30DynamicPersistentTileSchedulerILi256ELi128ELb0ELb1ELb1EEEEEEEEEvNT_6ParamsE,@"STO_CUDA_ENTRY STV_DEFAULT"
_ZN7cutlass13device_kernelIN5flash11enable_sm90INS1_16FlashAttnFwdSm90INS1_25CollectiveMainloopFwdSm90ILi2EN4cute5tupleIJNS5_1CILi1EEES8_S8_EEENS6_IJNS7_ILi64EEESA_SA_EEELi512ENS_6half_tEfNS_4arch4Sm90ELb0ELb1ELb0ELb0ELb0ELb0ELb0ELb0ELb0ELb1ELb0ELb0EEENS1_21CollectiveEpilogueFwdINS6_IJSA_NS7_ILi512EEESA_EEES9_SC_SE_Li256ELb0ELb1ELb0ELb0EEENS1_30DynamicPersistentTileSchedulerILi256ELi128ELb0ELb1ELb1EEEEEEEEEvNT_6ParamsE:
        /* <DEDUP_REMOVED lines=18> */
.L_x_4919:
[----:B------:R-:W-:Y:S05]  /*0120*/  BSYNC B0 ;  /* 0x0000000000007941 */ /* 0x000fea0003800000 */
.L_x_4918:
        /* <DEDUP_REMOVED lines=37> */
.L_x_4920:
        /* <DEDUP_REMOVED lines=22> */
.L_x_4921:
        /* <DEDUP_REMOVED lines=18> */
.L_x_4922:
        /* <DEDUP_REMOVED lines=22> */
.L_x_4923:
        /* <DEDUP_REMOVED lines=22> */
.L_x_4924:
[----:B------:R-:W-:Y:S01]  /*08c0*/  PLOP3.LUT P0, PT, PT, PT, UP0, 0x80, 0x0 ;  /* 0x000000000000781c */ /* 0x000fe20003f0f008 */
[----:B------:R-:W-:Y:S01]  /*08d0*/  UMOV UR41, 0x1 ;  /* 0x0000000100297882 */ /* 0x000fe20000000000 */
[----:B------:R-:W-:Y:S01]  /*08e0*/  NOP ;  /* 0x0000000000007918 */ /* 0x000fe20000000000 */
[----:B------:R-:W-:Y:S01]  /*08f0*/  USEL UR41, UR41, 0x2, !UP0 ;  /* 0x0000000229297887 */ /* 0x000fe2000c000000 */
[----:B------:R-:W-:Y:S01]  /*0900*/  ULDC.64 UR46, c[0x0][0x208] ;  /* 0x00008200002e7ab9 */ /* 0x000fe20000000a00 */
[----:B012-4-:R-:W-:Y:S08]  /*0910*/  BAR.SYNC.DEFER_BLOCKING 0x0 ;  /* 0x0000000000007b1d */ /* 0x017ff00000010000 */
[----:B------:R-:W-:Y:S05]  /*0920*/  @!P0 BRA `(.L_x_4925) ;  /* 0x000000f000348947 */ /* 0x000fea0003800000 */
.L_x_4926:
[----:B------:R-:W-:-:S08]  /*0930*/  NOP ;  /* 0x0000000000007918 */ /* 0x000fd00000000000 */
[----:B------:R-:W0:Y:S02]  /*0940*/  USETMAXREG.TRY_ALLOC.CTAPOOL UP0, 0xf0 ;  /* 0x000000f0000079c8 */ /* 0x000e240008000600 */
[----:B0-----:R-:W-:-:S13]  /*0950*/  PLOP3.LUT P0, PT, PT, PT, UP0, 0x80, 0x0 ;  /* 0x000000000000781c */ /* 0x001fda0003f0f008 */
[----:B------:R-:W-:Y:S05]  /*0960*/  @!P0 BRA `(.L_x_4926) ;  /* 0xfffffffc00f08947 */ /* 0x000fea000383ffff */
[----:B------:R-:W-:Y:S01]  /*0970*/  LOP3.LUT R2, R0, 0xffffff80, RZ, 0xc0, !PT ;  /* 0xffffff8000027812 */ /* 0x000fe200078ec0ff */
[----:B------:R-:W0:Y:S08]  /*0980*/  S2UR UR4, SR_CTAID.X ;  /* 0x00000000000479c3 */ /* 0x000e300000002500 */
[----:B------:R-:W-:Y:S06]  /*0990*/  BAR.ARV 0x4, 0x180 ;  /* 0x0106000000007b1d */ /* 0x000fec0000002000 */
[----:B------:R-:W-:-:S02]  /*09a0*/  ISETP.NE.AND P0, PT, R2, 0x80, PT ;  /* 0x000000800200780c */ /* 0x000fc40003f05270 */
[----:B------:R-:W0:Y:S11]  /*09b0*/  LDC R2, c[0x0][0xc38] ;  /* 0x00030e00ff027b82 */ /* 0x000e360000000800 */
        /* <DEDUP_REMOVED lines=17> */
[----:B------:R-:W-:Y:S02]  /*0ad0*/  LOP3.LUT R13, R8, 0xfffffffc, RZ, 0xc0, !PT ;  /* 0xfffffffc080d7812 */ /* 0x000fe400078ec0ff */
[----:B------:R-:W-:Y:S02]  /*0ae0*/  LEA.HI R2, R0, R5, RZ, 0x1 ;  /* 0x0000000500027211 */ /* 0x000fe400078f08ff */
[CC--:B------:R-:W-:Y:S01]  /*0af0*/  LEA.HI R7, R3.reuse, R216.reuse, RZ, 0x7 ;  /* 0x000000d803077211 */ /* 0x0c0fe200078f38ff */
[----:B------:R-:W-:Y:S01]  /*0b00*/  IMAD.IADD R13, R216, 0x1, -R13 ;  /* 0x00000001d80d7824 */ /* 0x000fe200078e0a0d */
[----:B------:R-:W-:Y:S02]  /*0b10*/  LOP3.LUT R4, R2, 0x1ffffffe, RZ, 0xc0, !PT ;  /* 0x1ffffffe02047812 */ /* 0x000fe400078ec0ff */
[----:B------:R-:W-:-:S02]  /*0b20*/  LEA.HI R2, R3, R216, RZ, 0x5 ;  /* 0x000000d803027211 */ /* 0x000fc400078f28ff */
[----:B------:R-:W-:Y:S01]  /*0b30*/  LOP3.LUT R11, R7, 0xffffff80, RZ, 0xc0, !PT ;  /* 0xffffff80070b7812 */ /* 0x000fe200078ec0ff */
[----:B------:R-:W-:Y:S01]  /*0b40*/  IMAD.IADD R6, R5, 0x1, -R4 ;  /* 0x0000000105067824 */ /* 0x000fe200078e0a04 */
[----:B------:R-:W-:Y:S01]  /*0b50*/  LOP3.LUT R5, R0, 0xfffffff0, RZ, 0xc0, !PT ;  /* 0xfffffff000057812 */ /* 0x000fe200078ec0ff */
[----:B0-----:R-:W-:Y:S01]  /*0b60*/  ULEA UR43, UR5, UR43, 0x18 ;  /* 0x0000002b052b7291 */ /* 0x001fe2000f8ec03f */
[--C-:B------:R-:W-:Y:S01]  /*0b70*/  SHF.R.S32.HI R4, RZ, 0x5, R2.reuse ;  /* 0x00000005ff047819 */ /* 0x100fe20000011402 */
[C---:B------:R-:W-:Y:S01]  /*0b80*/  IMAD.IADD R11, R216.reuse, 0x1, -R11 ;  /* 0x00000001d80b7824 */ /* 0x040fe200078e0a0b */
[----:B------:R-:W-:Y:S01]  /*0b90*/  SHF.R.S32.HI R9, RZ, 0x1f, R2 ;  /* 0x0000001fff097819 */ /* 0x000fe20000011402 */
[----:B------:R-:W-:Y:S01]  /*0ba0*/  IMAD.IADD R5, R216, 0x1, -R5 ;  /* 0x00000001d8057824 */ /* 0x000fe200078e0a05 */
[----:B------:R-:W-:Y:S01]  /*0bb0*/  LEA.HI R10, R13, R13, RZ, 0x1 ;  /* 0x0000000d0d0a7211 */ /* 0x000fe200078f08ff */
[----:B------:R-:W-:Y:S01]  /*0bc0*/  IMAD.SHL.U32 R6, R6, 0x8, RZ ;  /* 0x0000000806067824 */ /* 0x000fe200078e00ff */
[----:B------:R-:W-:-:S02]  /*0bd0*/  LEA.HI R9, R9, R4, RZ, 0x2 ;  /* 0x0000000409097211 */ /* 0x000fc400078f10ff */
[----:B------:R-:W-:Y:S02]  /*0be0*/  SHF.R.S32.HI R2, RZ, 0x1f, R5 ;  /* 0x0000001fff027819 */ /* 0x000fe40000011405 */
[----:B------:R-:W-:Y:S02]  /*0bf0*/  SHF.R.S32.HI R212, RZ, 0x7, R7 ;  /* 0x00000007ffd47819 */ /* 0x000fe40000011407 */
[----:B------:R-:W-:Y:S02]  /*0c00*/  LEA.HI R8, R2, R5, RZ, 0x3 ;  /* 0x0000000502087211 */ /* 0x000fe400078f18ff */
[----:B------:R-:W-:Y:S01]  /*0c10*/  LOP3.LUT R9, R9, 0x3ffffc, RZ, 0xc0, !PT ;  /* 0x003ffffc09097812 */ /* 0x000fe200078ec0ff */
[----:B------:R-:W-:Y:S01]  /*0c20*/  IMAD R12, R212, 0x100, R5 ;  /* 0x00000100d40c7824 */ /* 0x000fe200078e0205 */
[----:B------:R-:W-:Y:S02]  /*0c30*/  LOP3.LUT R14, R10, 0x1ffffffe, RZ, 0xc0, !PT ;  /* 0x1ffffffe0a0e7812 */ /* 0x000fe400078ec0ff */
[----:B------:R-:W-:Y:S01]  /*0c40*/  SHF.R.S32.HI R0, RZ, 0x1f, R11 ;  /* 0x0000001fff007819 */ /* 0x000fe2000001140b */
[----:B------:R-:W-:Y:S01]  /*0c50*/  IMAD.IADD R9, R4, 0x1, -R9 ;  /* 0x0000000104097824 */ /* 0x000fe200078e0a09 */
[C---:B------:R-:W-:Y:S01]  /*0c60*/  LOP3.LUT R10, R8.reuse, 0xfffffff8, RZ, 0xc0, !PT ;  /* 0xfffffff8080a7812 */ /* 0x040fe200078ec0ff */
[----:B------:R-:W-:Y:S01]  /*0c70*/  IMAD.SHL.U32 R8, R8, 0x40, RZ ;  /* 0x0000004008087824 */ /* 0x000fe200078e00ff */
[CC--:B------:R-:W-:Y:S01]  /*0c80*/  LEA.HI R2, R0.reuse, R11.reuse, RZ, 0x2 ;  /* 0x0000000b00027211 */ /* 0x0c0fe200078f10ff */
[----:B------:R-:W-:Y:S01]  /*0c90*/  IMAD R215, R9, 0x10, R12 ;  /* 0x0000001009d77824 */ /* 0x000fe200078e020c */
[----:B------:R-:W-:Y:S01]  /*0ca0*/  LEA.HI R3, R3, R216, RZ, 0x3 ;  /* 0x000000d803037211 */ /* 0x000fe200078f18ff */
[----:B------:R-:W-:Y:S01]  /*0cb0*/  IMAD.IADD R10, R5, 0x1, -R10 ;  /* 0x00000001050a7824 */ /* 0x000fe200078e0a0a */
[----:B------:R-:W-:Y:S01]  /*0cc0*/  LEA.HI R5, R0, R11, RZ, 0x5 ;  /* 0x0000000b00057211 */ /* 0x000fe200078f28ff */
[----:B------:R-:W-:Y:S01]  /*0cd0*/  IMAD.U32 R215, R215, 0x40, R6 ;  /* 0x00000040d7d77824 */ /* 0x000fe200078e0006 */
[----:B------:R-:W-:Y:S01]  /*0ce0*/  LOP3.LUT R12, R2, 0x7ffffffc, RZ, 0xc0, !PT ;  /* 0x7ffffffc020c7812 */ /* 0x000fe200078ec0ff */
[----:B------:R-:W-:Y:S01]  /*0cf0*/  IMAD.IADD R185, R13, 0x1, -R14 ;  /* 0x000000010db97824 */ /* 0x000fe200078e0a0e */
[----:B------:R-:W-:-:S02]  /*0d00*/  SHF.R.S32.HI R0, RZ, 0x2, R2 ;  /* 0x00000002ff007819 */ /* 0x000fc40000011402 */
[----:B------:R-:W-:Y:S01]  /*0d10*/  SHF.R.S32.HI R9, RZ, 0x1f, R2 ;  /* 0x0000001fff097819 */ /* 0x000fe20000011402 */
[----:B------:R-:W-:Y:S01]  /*0d20*/  IMAD.SHL.U32 R2, R10, 0x40, RZ ;  /* 0x000000400a027824 */ /* 0x000fe200078e00ff */
[----:B------:R-:W-:Y:S01]  /*0d30*/  LOP3.LUT R13, R8, 0x7ffffe00, RZ, 0xc0, !PT ;  /* 0x7ffffe00080d7812 */ /* 0x000fe200078ec0ff */
[----:B------:R-:W-:Y:S01]  /*0d40*/  IMAD.IADD R12, R11, 0x1, -R12 ;  /* 0x000000010b0c7824 */ /* 0x000fe200078e0a0c */
[----:B------:R-:W-:Y:S02]  /*0d50*/  LEA.HI R9, R9, R0, RZ, 0x3 ;  /* 0x0000000009097211 */ /* 0x000fe400078f18ff */
[----:B------:R-:W-:Y:S01]  /*0d60*/  LOP3.LUT R11, R2, 0x1c0, RZ, 0xc0, !PT ;  /* 0x000001c0020b7812 */ /* 0x000fe200078ec0ff */
[----:B------:R-:W-:Y:S01]  /*0d70*/  IMAD R13, R4, 0x400, R13 ;  /* 0x00000400040d7824 */ /* 0x000fe200078e020d */
[----:B------:R-:W-:Y:S01]  /*0d80*/  LOP3.LUT R9, R9, 0xfffffff8, RZ, 0xc0, !PT ;  /* 0xfffffff809097812 */ /* 0x000fe200078ec0ff */
[----:B------:R-:W-:Y:S01]  /*0d90*/  IMAD.SHL.U32 R2, R12, 0x2, RZ ;  /* 0x000000020c027824 */ /* 0x000fe200078e00ff */
[----:B------:R-:W-:-:S02]  /*0da0*/  LOP3.LUT R6, R11, 0x8, R6, 0xf8, !PT ;  /* 0x000000080b067812 */ /* 0x000fc400078ef806 */
[----:B------:R-:W-:Y:S01]  /*0db0*/  SHF.R.U32.HI R11, RZ, 0x3, R11 ;  /* 0x00000003ff0b7819 */ /* 0x000fe2000001160b */
[----:B------:R-:W-:Y:S01]  /*0dc0*/  IMAD.IADD R16, R0, 0x1, -R9 ;  /* 0x0000000100107824 */ /* 0x000fe200078e0a09 */
[----:B------:R-:W-:Y:S02]  /*0dd0*/  SHF.R.S32.HI R5, RZ, 0x5, R5 ;  /* 0x00000005ff057819 */ /* 0x000fe40000011405 */
[----:B------:R-:W-:Y:S02]  /*0de0*/  LOP3.LUT R6, R6, R11, RZ, 0x3c, !PT ;  /* 0x0000000b06067212 */ /* 0x000fe400078e3cff */
[----:B------:R-:W-:Y:S01]  /*0df0*/  R2P PR, R10, 0x6 ;  /* 0x000000060a007804 */ /* 0x000fe20000000000 */
[----:B------:R-:W-:Y:S01]  /*0e00*/  IMAD R16, R5, 0x10, R16 ;  /* 0x0000001005107824 */ /* 0x000fe200078e0210 */
[----:B------:R-:W-:Y:S01]  /*0e10*/  LOP3.LUT R5, R3, 0xfffffff8, RZ, 0xc0, !PT ;  /* 0xfffffff803057812 */ /* 0x000fe200078ec0ff */
[----:B------:R-:W-:Y:S01]  /*0e20*/  IMAD.IADD R6, R13, 0x1, R6 ;  /* 0x000000010d067824 */ /* 0x000fe200078e0206 */
[----:B------:R-:W-:Y:S01]  /*0e30*/  LEA.HI R7, R7, R212, RZ, 0x1 ;  /* 0x000000d407077211 */ /* 0x000fe200078f08ff */
[----:B------:R-:W-:Y:S01]  /*0e40*/  IMAD R185, R185, 0x8, R16 ;  /* 0x00000008b9b97824 */ /* 0x000fe200078e0210 */
[----:B------:R-:W-:Y:S01]  /*0e50*/  SEL R22, R22, 0xffffffe0, !P1 ;  /* 0xffffffe016167807 */ /* 0x000fe20004800000 */
[----:B------:R-:W-:Y:S01]  /*0e60*/  IMAD.IADD R210, R216, 0x1, -R5 ;  /* 0x00000001d8d27824 */ /* 0x000fe200078e0a05 */
[----:B------:R-:W-:-:S02]  /*0e70*/  LEA R18, R6, UR43, 0x1 ;  /* 0x0000002b06127c11 */ /* 0x000fc4000f8e08ff */
[----:B------:R-:W-:Y:S01]  /*0e80*/  LOP3.LUT R7, R7, 0xfffffe, RZ, 0xc0, !PT ;  /* 0x00fffffe07077812 */ /* 0x000fe200078ec0ff */
[----:B------:R-:W-:Y:S01]  /*0e90*/  IMAD.SHL.U32 R184, R210, 0x8, RZ ;  /* 0x00000008d2b87824 */ /* 0x000fe200078e00ff */
[----:B------:R-:W-:Y:S01]  /*0ea0*/  SHF.R.S32.HI R211, RZ, 0x3, R3 ;  /* 0x00000003ffd37819 */ /* 0x000fe20000011403 */
[----:B------:R-:W-:Y:S02]  /*0eb0*/  VIADD R23, R18, 0x26800 ;  /* 0x0002680012177836 */ /* 0x000fe40000000000 */
[C---:B------:R-:W-:Y:S02]  /*0ec0*/  VIADD R191, R184.reuse, 0x40 ;  /* 0x00000040b8bf7836 */ /* 0x040fe40000000000 */
        /* <DEDUP_REMOVED lines=17> */
[----:B------:R-:W-:Y:S02]  /*0fe0*/  IMAD.SHL.U32 R17, R7, 0x100, RZ ;  /* 0x0000010007117824 */ /* 0x000fe400078e00ff */
[----:B------:R-:W-:-:S07]  /*0ff0*/  IMAD.IADD R22, R22, 0x1, R19 ;  /* 0x0000000116167824 */ /* 0x000fce00078e0213 */
.L_x_5031:
        /* <DEDUP_REMOVED lines=12> */
[----:B01234-:R-:W-:Y:S05]  /*10c0*/  @!P0 BRA `(.L_x_4927) ;  /* 0x0000000000208947 */ /* 0x01ffea0003800000 */
        /* <DEDUP_REMOVED lines=8> */
.L_x_4927:
[----:B------:R-:W-:Y:S01]  /*1150*/  ULDC UR7, c[0x0][0xc54] ;  /* 0x0003150000077ab9 */ /* 0x000fe20000000800 */
[----:B------:R-:W-:Y:S01]  /*1160*/  UMOV UR6, UR9 ;  /* 0x0000000900067c82 */ /* 0x000fe20008000000 */
[----:B------:R-:W-:-:S11]  /*1170*/  UISETP.NE.AND UP0, UPT, UR7, 0x1, UPT ;  /* 0x000000010700788c */ /* 0x000fd6000bf05270 */
[----:B------:R-:W-:Y:S02]  /*1180*/  @UP0 ULDC.64 UR10, c[0x0][0xc58] ;  /* 0x00031600000a0ab9 */ /* 0x000fe40000000a00 */
[----:B------:R-:W-:-:S04]  /*1190*/  UIMAD.WIDE.U32 UR4, UR9, UR10, URZ ;  /* 0x0000000a090472a5 */ /* 0x000fc8000f8e003f */
[----:B------:R-:W-:-:S04]  /*11a0*/  @UP0 USHF.R.U32.HI UR6, URZ, UR11, UR5 ;  /* 0x0000000b3f060299 */ /* 0x000fc80008011605 */
[----:B------:R-:W-:-:S12]  /*11b0*/  UIMAD UR4, UR6, UR7, URZ ;  /* 0x00000007060472a4 */ /* 0x000fd8000f8e023f */
.L_x_4928:
[----:B------:R-:W-:Y:S01]  /*11c0*/  ULDC UR39, c[0x0][0xc48] ;  /* 0x0003120000277ab9 */ /* 0x000fe20000000800 */
[----:B------:R-:W-:Y:S01]  /*11d0*/  ULDC.64 UR10, c[0x0][0x418] ;  /* 0x00010600000a7ab9 */ /* 0x000fe20000000a00 */
[----:B------:R-:W-:Y:S02]  /*11e0*/  UISETP.NE.AND UP1, UPT, UR39, 0x1, UPT ;  /* 0x000000012700788c */ /* 0x000fe4000bf25270 */
[----:B------:R-:W-:Y:S02]  /*11f0*/  UISETP.NE.U32.AND UP0, UPT, UR10, URZ, UPT ;  /* 0x0000003f0a00728c */ /* 0x000fe4000bf05070 */
[----:B------:R-:W-:Y:S02]  /*1200*/  UIADD3 UR4, UR9, -UR4, URZ ;  /* 0x8000000409047290 */ /* 0x000fe4000fffe03f */
[----:B------:R-:W-:Y:S01]  /*1210*/  UISETP.NE.AND.EX UP0, UPT, UR11, URZ, UPT, UP0 ;  /* 0x0000003f0b00728c */ /* 0x000fe2000bf05300 */
[----:B------:R-:W-:Y:S01]  /*1220*/  ULDC UR7, c[0x0][0xc54] ;  /* 0x0003150000077ab9 */ /* 0x000fe20000000800 */
[----:B------:R-:W-:Y:S01]  /*1230*/  ULDC UR49, c[0x0][0x424] ;  /* 0x0001090000317ab9 */ /* 0x000fe20000000800 */
[----:B------:R-:W-:-:S02]  /*1240*/  UISETP.NE.AND UP2, UPT, UR45, 0x1, UPT ;  /* 0x000000012d00788c */ /* 0x000fc4000bf45270 */
[----:B------:R-:W-:Y:S02]  /*1250*/  ULOP3.LUT UR5, URZ, UR6, URZ, 0x33, !UPT ;  /* 0x000000063f057292 */ /* 0x000fe4000f8e333f */
[----:B------:R-:W-:Y:S02]  /*1260*/  UIMAD UR8, UR8, UR7, UR4 ;  /* 0x00000007080872a4 */ /* 0x000fe4000f8e0204 */
[----:B------:R-:W-:Y:S01]  /*1270*/  USEL UR49, UR49, 0x1, UP0 ;  /* 0x0000000131317887 */ /* 0x000fe20008000000 */
[----:B------:R-:W-:Y:S01]  /*1280*/  PLOP3.LUT P0, PT, PT, PT, UP2, 0x80, 0x0 ;  /* 0x000000000000781c */ /* 0x000fe20003f0f028 */
[----:B------:R-:W-:Y:S01]  /*1290*/  ULDC UR40, c[0x0][0xc3c] ;  /* 0x00030f0000287ab9 */ /* 0x000fe20000000800 */
[----:B------:R-:W-:Y:S01]  /*12a0*/  ULDC UR6, c[0x0][0x2f0] ;  /* 0x0000bc0000067ab9 */ /* 0x000fe20000000800 */
[----:B------:R-:W-:Y:S01]  /*12b0*/  @UP1 ULDC UR4, c[0x0][0xc4c] ;  /* 0x0003130000041ab9 */ /* 0x000fe20000000800 */
[----:B------:R-:W-:Y:S02]  /*12c0*/  UIADD3 UR40, UR5, UR40, URZ ;  /* 0x0000002805287290 */ /* 0x000fe4000fffe03f */
[----:B------:R-:W-:-:S02]  /*12d0*/  UIMAD.WIDE.U32 UR4, UR8, UR4, URZ ;  /* 0x00000004080472a5 */ /* 0x000fc4000f8e003f */
[----:B------:R-:W-:Y:S01]  /*12e0*/  UIMAD UR7, UR49, UR6, 0x3f ;  /* 0x0000003f310774a4 */ /* 0x000fe2000f8e0206 */
[----:B------:R-:W-:Y:S01]  /*12f0*/  @UP1 ULDC UR9, c[0x0][0xc50] ;  /* 0x0003140000091ab9 */ /* 0x000fe20000000800 */
[----:B------:R-:W-:Y:S01]  /*1300*/  UMOV UR42, UR8 ;  /* 0x00000008002a7c82 */ /* 0x000fe20008000000 */
[----:B------:R-:W-:Y:S02]  /*1310*/  @UP1 USHF.R.U32.HI UR42, URZ, UR9, UR5 ;  /* 0x000000093f2a1299 */ /* 0x000fe40008011605 */
[----:B------:R-:W-:Y:S02]  /*1320*/  USHF.R.S32.HI UR4, URZ, 0x1f, UR7 ;  /* 0x0000001f3f047899 */ /* 0x000fe40008011407 */
[----:B------:R-:W-:Y:S02]  /*1330*/  UIADD3 UR5, -UR42, URZ, URZ ;  /* 0x0000003f2a057290 */ /* 0x000fe4000fffe13f */
[----:B------:R-:W-:Y:S02]  /*1340*/  ULEA.HI UR4, UR4, UR7, URZ, 0x6 ;  /* 0x0000000704047291 */ /* 0x000fe4000f8f303f */
[----:B------:R-:W-:-:S02]  /*1350*/  USHF.L.U32 UR40, UR40, 0x6, URZ ;  /* 0x0000000628287899 */ /* 0x000fc4000800063f */
[----:B------:R-:W-:Y:S02]  /*1360*/  UIMAD UR39, UR39, UR5, UR8 ;  /* 0x00000005272772a4 */ /* 0x000fe4000f8e0208 */
[----:B------:R-:W-:Y:S01]  /*1370*/  USHF.R.S32.HI UR50, URZ, 0x6, UR4 ;  /* 0x000000063f327899 */ /* 0x000fe20008011404 */
[----:B------:R-:W-:Y:S11]  /*1380*/  @!P0 BRA `(.L_x_4929) ;  /* 0x0000002000348947 */ /* 0x000ff60003800000 */
[----:B------:R-:W0:Y:S01]  /*1390*/  LDC R0, c[0x0][0x448] ;  /* 0x00011200ff007b82 */ /* 0x000e220000000800 */
[----:B------:R-:W-:Y:S01]  /*13a0*/  UIADD3 UR7, UR40, 0x3f, URZ ;  /* 0x0000003f28077890 */ /* 0x000fe2000fffe03f */
[----:B------:R-:W-:Y:S02]  /*13b0*/  ULDC UR5, c[0x0][0x288] ;  /* 0x0000a20000057ab9 */ /* 0x000fe40000000800 */
[----:B------:R-:W-:-:S04]  /*13c0*/  UIADD3 UR4, -UR5, 0x1, URZ ;  /* 0x0000000105047890 */ /* 0x000fc8000fffe13f */
[----:B------:R-:W1:Y:S01]  /*13d0*/  LDC.64 R6, c[0x0][0x9e0] ;  /* 0x00027800ff067b82 */ /* 0x000e620000000a00 */
[----:B------:R-:W-:Y:S01]  /*13e0*/  UIMAD UR4, UR49, UR6, UR4 ;  /* 0x00000006310472a4 */ /* 0x000fe2000f8e0204 */
[----:B0-----:R-:W-:Y:S01]  /*13f0*/  ISETP.NE.AND P1, PT, R0, 0x1, PT ;  /* 0x000000010000780c */ /* 0x001fe20003f25270 */
[----:B------:R-:W-:Y:S01]  /*1400*/  IMAD.U32 R0, RZ, RZ, UR7 ;  /* 0x00000007ff007e24 */ /* 0x000fe2000f8e00ff */
[----:B-1----:R-:W-:-:S11]  /*1410*/  ISETP.GE.AND P2, PT, R7, 0x1, PT ;  /* 0x000000010700780c */ /* 0x002fd60003f46270 */
[----:B------:R-:W0:Y:S08]  /*1420*/  @P1 LDC R3, c[0x0][0x44c] ;  /* 0x00011300ff031b82 */ /* 0x000e300000000800 */
[----:B------:R-:W1:Y:S01]  /*1430*/  @P1 LDC R4, c[0x0][0x450] ;  /* 0x00011400ff041b82 */ /* 0x000e620000000800 */
[----:B0-----:R-:W-:-:S05]  /*1440*/  @P1 IMAD.HI.U32 R3, R3, UR7, RZ ;  /* 0x0000000703031c27 */ /* 0x001fca000f8e00ff */
[----:B-1----:R-:W-:-:S05]  /*1450*/  @P1 SHF.R.U32.HI R0, RZ, R4, R3 ;  /* 0x00000004ff001219 */ /* 0x002fca0000011603 */
[----:B------:R-:W-:-:S04]  /*1460*/  VIADD R9, R0, UR4 ;  /* 0x0000000400097c36 */ /* 0x000fc80008000000 */
        /* <DEDUP_REMOVED lines=12> */
.L_x_4931:
[----:B------:R-:W-:-:S13]  /*1530*/  ISETP.NE.AND P0, PT, R7, 0x1, PT ;  /* 0x000000010700780c */ /* 0x000fda0003f05270 */
[----:B------:R-:W0:Y:S02]  /*1540*/  @P0 LDC.64 R4, c[0x0][0x9e8] ;  /* 0x00027a00ff040b82 */ /* 0x000e240000000a00 */
[----:B0-----:R-:W-:-:S05]  /*1550*/  @P0 IMAD.HI.U32 R4, R3, R4, RZ ;  /* 0x0000000403040227 */ /* 0x001fca00078e00ff */
[----:B------:R-:W-:-:S07]  /*1560*/  @P0 SHF.R.U32.HI R3, RZ, R5, R4 ;  /* 0x00000005ff030219 */ /* 0x000fce0000011604 */
.L_x_4932:
[----:B------:R-:W-:-:S05]  /*1570*/  IMAD R3, R3, R7, R7 ;  /* 0x0000000703037224 */ /* 0x000fca00078e0207 */
[----:B------:R-:W-:-:S07]  /*1580*/  VIMNMX R0, R0, R3, PT ;  /* 0x0000000300007248 */ /* 0x000fce0003fe0100 */
.L_x_4930:
[----:B------:R-:W0:Y:S01]  /*1590*/  @P1 LDC R5, c[0x0][0x44c] ;  /* 0x00011300ff051b82 */ /* 0x000e220000000800 */
[----:B------:R-:W-:Y:S01]  /*15a0*/  VIADD R0, R0, 0x3f ;  /* 0x0000003f00007836 */ /* 0x000fe20000000000 */
[----:B------:R-:W-:Y:S01]  /*15b0*/  UIMAD UR6, UR49, UR6, -UR5 ;  /* 0x00000006310672a4 */ /* 0x000fe2000f8e0a05 */
[----:B------:R-:W-:Y:S01]  /*15c0*/  IMAD.U32 R4, RZ, RZ, UR40 ;  /* 0x00000028ff047e24 */ /* 0x000fe2000f8e00ff */
[----:B------:R-:W-:Y:S02]  /*15d0*/  ULDC UR4, c[0x0][0x9dc] ;  /* 0x0002770000047ab9 */ /* 0x000fe40000000800 */
[----:B------:R-:W-:Y:S02]  /*15e0*/  SHF.R.S32.HI R3, RZ, 0x1f, R0 ;  /* 0x0000001fff037819 */ /* 0x000fe40000011400 */
[----:B------:R-:W1:Y:S02]  /*15f0*/  @P1 LDC R6, c[0x0][0x450] ;  /* 0x00011400ff061b82 */ /* 0x000e640000000800 */
[----:B------:R-:W-:-:S04]  /*1600*/  LEA.HI R3, R3, R0, RZ, 0x6 ;  /* 0x0000000003037211 */ /* 0x000fc800078f30ff */
[----:B------:R-:W-:Y:S01]  /*1610*/  SHF.R.S32.HI R3, RZ, 0x6, R3 ;  /* 0x00000006ff037819 */ /* 0x000fe20000011403 */
[----:B0-----:R-:W-:-:S05]  /*1620*/  @P1 IMAD.HI.U32 R5, R5, UR40, RZ ;  /* 0x0000002805051c27 */ /* 0x001fca000f8e00ff */
[----:B-1----:R-:W-:-:S05]  /*1630*/  @P1 SHF.R.U32.HI R4, RZ, R6, R5 ;  /* 0x00000006ff041219 */ /* 0x002fca0000011605 */
[----:B------:R-:W-:Y:S01]  /*1640*/  VIADD R0, R4, UR6 ;  /* 0x0000000604007c36 */ /* 0x000fe20008000000 */
[----:B------:R-:W-:-:S03]  /*1650*/  VIMNMX R4, R3, UR50, PT ;  /* 0x0000003203047c48 */ /* 0x000fc6000bfe0100 */
        /* <DEDUP_REMOVED lines=11> */
.L_x_4934:
[----:B------:R-:W-:-:S13]  /*1710*/  ISETP.NE.AND P0, PT, R7, 0x1, PT ;  /* 0x000000010700780c */ /* 0x000fda0003f05270 */
[----:B------:R-:W0:Y:S02]  /*1720*/  @P0 LDC.64 R8, c[0x0][0x9e8] ;  /* 0x00027a00ff080b82 */ /* 0x000e240000000a00 */
[----:B0-----:R-:W-:-:S05]  /*1730*/  @P0 IMAD.HI.U32 R6, R0, R8, RZ ;  /* 0x0000000800060227 */ /* 0x001fca00078e00ff */
[----:B------:R-:W-:-:S07]  /*1740*/  @P0 SHF.R.U32.HI R0, RZ, R9, R6 ;  /* 0x00000009ff000219 */ /* 0x000fce0000011606 */
.L_x_4935:
[----:B------:R-:W-:-:S05]  /*1750*/  IMAD R0, R0, R7, RZ ;  /* 0x0000000700007224 */ /* 0x000fca00078e02ff */
[----:B------:R-:W-:-:S07]  /*1760*/  VIMNMX R3, R3, R0, !PT ;  /* 0x0000000003037248 */ /* 0x000fce0007fe0100 */
.L_x_4933:
[----:B------:R-:W-:Y:S01]  /*1770*/  SHF.R.S32.HI R6, RZ, 0x1f, R3 ;  /* 0x0000001fff067819 */ /* 0x000fe20000011403 */
[----:B------:R-:W-:Y:S01]  /*1780*/  IMAD.MOV.U32 R0, RZ, RZ, RZ ;  /* 0x000000ffff007224 */ /* 0x000fe200078e00ff */
[----:B------:R-:W-:Y:S02]  /*1790*/  PLOP3.LUT P0, PT, PT, PT, PT, 0x80, 0x0 ;  /* 0x000000000000781c */ /* 0x000fe40003f0f070 */
[----:B------:R-:W-:Y:S02]  /*17a0*/  CS2R R150, SRZ ;  /* 0x0000000000967805 */ /* 0x000fe4000001ff00 */
[----:B------:R-:W-:Y:S01]  /*17b0*/  LEA.HI R6, R6, R3, RZ, 0x6 ;  /* 0x0000000306067211 */ /* 0x000fe200078f30ff */
[----:B------:R-:W-:Y:S01]  /*17c0*/  IMAD.MOV.U32 R3, RZ, RZ, RZ ;  /* 0x000000ffff037224 */ /* 0x000fe200078e00ff */
[----:B------:R-:W-:Y:S02]  /*17d0*/  CS2R R148, SRZ ;  /* 0x0000000000947805 */ /* 0x000fe4000001ff00 */
[----:B------:R-:W-:-:S02]  /*17e0*/  CS2R R168, SRZ ;  /* 0x0000000000a87805 */ /* 0x000fc4000001ff00 */
[----:B------:R-:W-:Y:S02]  /*17f0*/  SHF.R.S32.HI R5, RZ, 0x6, R6 ;  /* 0x00000006ff057819 */ /* 0x000fe40000011406 */
[----:B------:R-:W-:Y:S02]  /*1800*/  CS2R R166, SRZ ;  /* 0x0000000000a67805 */ /* 0x000fe4000001ff00 */
        /* <DEDUP_REMOVED lines=60> */
[----:B------:R-:W-:Y:S01]  /*1bd0*/  IMAD.MOV.U32 R7, RZ, RZ, RZ ;  /* 0x000000ffff077224 */ /* 0x000fe200078e00ff */
[----:B------:R-:W-:Y:S01]  /*1be0*/  CS2R R26, SRZ ;  /* 0x00000000001a7805 */ /* 0x000fe2000001ff00 */
[----:B------:R-:W-:Y:S01]  /*1bf0*/  IMAD.MOV.U32 R21, RZ, RZ, RZ ;  /* 0x000000ffff157224 */ /* 0x000fe200078e00ff */
[----:B------:R-:W-:Y:S06]  /*1c00*/  @!P1 BRA `(.L_x_4936) ;  /* 0x000000b000b89947 */ /* 0x000fec0003800000 */
        /* <DEDUP_REMOVED lines=14> */
.L_x_4937:
[----:B------:R-:W-:Y:S01]  /*1cf0*/  ULEA UR21, UR36, UR43, 0x3 ;  /* 0x0000002b24157291 */ /* 0x000fe2000f8e183f */
[----:B------:R-:W-:-:S05]  /*1d00*/  IMAD.U32 R0, RZ, RZ, UR37 ;  /* 0x00000025ff007e24 */ /* 0x000fca000f8e00ff */
[----:B------:R-:W-:-:S04]  /*1d10*/  SHF.L.U32 R0, R0, 0x1f, RZ ;  /* 0x0000001f00007819 */ /* 0x000fc800000006ff */
[----:B------:R-:W0:Y:S02]  /*1d20*/  SYNCS.PHASECHK.TRANS64.TRYWAIT P1, [UR21+0x28c50], R0 ;  /* 0x028c5000ff0075a7 */ /* 0x000e240008020155 */
[----:B0-----:R-:W-:Y:S05]  /*1d30*/  @!P1 BRA `(.L_x_4938) ;  /* 0x0000013400349947 */ /* 0x001fea0003800000 */
.L_x_5157:
[----:B------:R-:W-:Y:S01]  /*1d40*/  BAR.SYNC.DEFER_BLOCKING 0xe, 0x100 ;  /* 0x0384000000007b1d */ /* 0x000fe20000010000 */
[----:B------:R-:W-:Y:S01]  /*1d50*/  UIADD3 UR4, UR43, 0x26800, URZ ;  /* 0x000268002b047890 */ /* 0x000fe2000fffe03f */
[----:B------:R-:W-:Y:S01]  /*1d60*/  VIADD R4, R4, 0xfffffffe ;  /* 0xfffffffe04047836 */ /* 0x000fe20000000000 */
[----:B------:R-:W-:Y:S01]  /*1d70*/  ULEA UR18, UR36, UR20, 0xc ;  /* 0x0000001424127291 */ /* 0x000fe2000f8e603f */
[----:B0-----:R-:W-:Y:S01]  /*1d80*/  IMAD.U32 R0, RZ, RZ, UR21 ;  /* 0x00000015ff007e24 */ /* 0x001fe2000f8e00ff */
[----:B------:R-:W-:Y:S01]  /*1d90*/  USHF.R.U32.HI UR4, URZ, 0x4, UR4 ;  /* 0x000000043f047899 */ /* 0x000fe20008011604 */
[----:B------:R-:W-:Y:S01]  /*1da0*/  UMOV UR19, 0x40000040 ;  /* 0x4000004000137882 */ /* 0x000fe20000000000 */
[----:B------:R-:W-:Y:S02]  /*1db0*/  UMOV UR17, 0x40000040 ;  /* 0x4000004000117882 */ /* 0x000fe40000000000 */
[----:B------:R-:W-:Y:S01]  /*1dc0*/  ULOP3.LUT UR4, UR4, 0x3fff, URZ, 0xc0, !UPT ;  /* 0x00003fff04047892 */ /* 0x000fe2000f8ec03f */
[----:B------:R-:W0:Y:S01]  /*1dd0*/  S2R R3, SR_TID.X ;  /* 0x0000000000037919 */ /* 0x000e220000002100 */
[----:B------:R-:W-:Y:S01]  /*1de0*/  UIADD3 UR6, UR18, 0x80, URZ ;  /* 0x0000008012067890 */ /* 0x000fe2000fffe03f */
[----:B------:R-:W-:Y:S01]  /*1df0*/  ISETP.GE.AND P1, PT, R4, R5, PT ;  /* 0x000000050400720c */ /* 0x000fe20003f26270 */
[----:B------:R-:W-:Y:S01]  /*1e00*/  ULOP3.LUT UR16, UR4, 0x10000, URZ, 0xfc, !UPT ;  /* 0x0001000004107892 */ /* 0x000fe2000f8efc3f */
[----:B------:R-:W-:Y:S01]  /*1e10*/  UMOV UR7, 0x40000040 ;  /* 0x4000004000077882 */ /* 0x000fe20000000000 */
[----:B------:R-:W-:-:S02]  /*1e20*/  UMOV UR5, 0x40000040 ;  /* 0x4000004000057882 */ /* 0x000fc40000000000 */
[----:B------:R-:W-:Y:S02]  /*1e30*/  UIADD3 UR4, UR16, 0x2, URZ ;  /* 0x0000000210047890 */ /* 0x000fe4000fffe03f */
[----:B------:R-:W-:Y:S02]  /*1e40*/  UIADD3 UR10, UR18, 0x100, URZ ;  /* 0x00000100120a7890 */ /* 0x000fe4000fffe03f */
[----:B------:R-:W-:Y:S01]  /*1e50*/  UIADD3 UR8, UR16, 0x4, URZ ;  /* 0x0000000410087890 */ /* 0x000fe2000fffe03f */
[----:B------:R-:W-:Y:S01]  /*1e60*/  UMOV UR11, 0x40000040 ;  /* 0x40000040000b7882 */ /* 0x000fe20000000000 */
[----:B------:R-:W-:Y:S01]  /*1e70*/  WARPGROUP.ARRIVE ;  /* 0x00000000000079c5 */ /* 0x000fe20000000000 */
[----:B------:R-:W-:Y:S01]  /*1e80*/  UMOV UR9, 0x40000040 ;  /* 0x4000004000097882 */ /* 0x000fe20000000000 */
[----:B------:R-:W-:Y:S02]  /*1e90*/  UIADD3 UR14, UR18, 0x180, URZ ;  /* 0x00000180120e7890 */ /* 0x000fe4000fffe03f */
[----:B------:R-:W-:-:S02]  /*1ea0*/  UIADD3 UR12, UR16, 0x6, URZ ;  /* 0x00000006100c7890 */ /* 0x000fc4000fffe03f */
[----:B------:R-:W-:Y:S01]  /*1eb0*/  HGMMA.64x256x16.F32 R24, gdesc[UR16].tnspB, RZ, !UPT, gsb0 ;  /* 0x43e00000101879f0 */ /* 0x000fe2000c0008ff */
[----:B------:R-:W-:Y:S01]  /*1ec0*/  UMOV UR15, 0x40000040 ;  /* 0x40000040000f7882 */ /* 0x000fe20000000000 */
        /* <DEDUP_REMOVED lines=20> */
.L_x_4944:
[----:B------:R-:W-:Y:S01]  /*2010*/  BAR.SYNC.DEFER_BLOCKING 0xe, 0x100 ;  /* 0x0384000000007b1d */ /* 0x000fe20000010000 */
[----:B------:R-:W-:Y:S01]  /*2020*/  IMAD.U32 R3, RZ, RZ, UR36 ;  /* 0x00000024ff037e24 */ /* 0x000fe2000f8e00ff */
[----:B------:R-:W-:Y:S01]  /*2030*/  UIADD3 UR36, UR36, 0x1, URZ ;  /* 0x0000000124247890 */ /* 0x000fe2000fffe03f */
[C---:B------:R-:W-:Y:S01]  /*2040*/  ISETP.GT.AND P3, PT, R4.reuse, R5, PT ;  /* 0x000000050400720c */ /* 0x040fe20003f64270 */
[----:B------:R-:W-:Y:S02]  /*2050*/  VIADD R4, R4, 0xffffffff ;  /* 0xffffffff04047836 */ /* 0x000fe40000000000 */
[----:B01----:R-:W-:Y:S01]  /*2060*/  IMAD R0, R3, 0x40, R16 ;  /* 0x0000004003007824 */ /* 0x003fe200078e0210 */
        /* <DEDUP_REMOVED lines=137> */
.L_x_4940:
[----:B------:R-:W-:Y:S01]  /*2900*/  ULEA UR21, UR36, UR43, 0x3 ;  /* 0x0000002b24157291 */ /* 0x000fe2000f8e183f */
[----:B------:R-:W-:-:S05]  /*2910*/  IMAD.U32 R0, RZ, RZ, UR37 ;  /* 0x00000025ff007e24 */ /* 0x000fca000f8e00ff */
[----:B------:R-:W-:-:S04]  /*2920*/  SHF.L.U32 R0, R0, 0x1f, RZ ;  /* 0x0000001f00007819 */ /* 0x000fc800000006ff */
[----:B------:R0:W1:Y:S01]  /*2930*/  SYNCS.PHASECHK.TRANS64.TRYWAIT P1, [UR21+0x28c50], R0 ;  /* 0x028c5000ff0075a7 */ /* 0x0000620008020155 */
[----:B------:R-:W-:Y:S05]  /*2940*/  @!P0 BRA `(.L_x_4941) ;  /* 0x0000000000048947 */ /* 0x000fea0003800000 */
[----:B------:R-:W-:Y:S01]  /*2950*/  BPT.TRAP 0x1 ;  /* 0x000000040000795c */ /* 0x000fe20000300000 */
.L_x_4941:
[----:B-1----:R-:W-:Y:S05]  /*2960*/  @P1 BRA `(.L_x_4942) ;  /* 0x0000000000081947 */ /* 0x002fea0003800000 */
[----:B------:R-:W1:Y:S02]  /*2970*/  SYNCS.PHASECHK.TRANS64.TRYWAIT P1, [UR21+0x28c50], R0 ;  /* 0x028c5000ff0075a7 */ /* 0x000e640008020155 */
[----:B-1----:R-:W-:Y:S05]  /*2980*/  @!P1 BRA `(.L_x_4943) ;  /* 0x0000012800389947 */ /* 0x002fea0003800000 */
.L_x_4942:
[----:B------:R-:W-:Y:S01]  /*2990*/  ULEA UR18, UR36, UR20, 0xc ;  /* 0x0000001424127291 */ /* 0x000fe2000f8e603f */
[----:B------:R-:W-:Y:S01]  /*29a0*/  WARPGROUP.ARRIVE ;  /* 0x00000000000079c5 */ /* 0x000fe20000000000 */
[----:B------:R-:W-:Y:S01]  /*29b0*/  UMOV UR19, 0x40000040 ;  /* 0x4000004000137882 */ /* 0x000fe20000000000 */
[----:B------:R-:W-:Y:S01]  /*29c0*/  UMOV UR7, 0x40000040 ;  /* 0x4000004000077882 */ /* 0x000fe20000000000 */
[----:B------:R-:W-:Y:S01]  /*29d0*/  UIADD3 UR6, UR18, 0x80, URZ ;  /* 0x0000008012067890 */ /* 0x000fe2000fffe03f */
[----:B01----:R-:W-:Y:S01]  /*29e0*/  IMAD.U32 R0, RZ, RZ, UR21 ;  /* 0x00000015ff007e24 */ /* 0x003fe2000f8e00ff */
[----:B------:R-:W-:Y:S01]  /*29f0*/  UIADD3 UR10, UR18, 0x100, URZ ;  /* 0x00000100120a7890 */ /* 0x000fe2000fffe03f */
[----:B------:R-:W-:Y:S02]  /*2a00*/  UMOV UR11, 0x40000040 ;  /* 0x40000040000b7882 */ /* 0x000fe40000000000 */
[----:B------:R-:W-:Y:S01]  /*2a10*/  HGMMA.64x256x16.F32 R24, gdesc[UR16].tnspB, R24, gsb0 ;  /* 0x43e00000101879f0 */ /* 0x000fe20008000818 */
[----:B------:R-:W-:Y:S01]  /*2a20*/  UIADD3 UR14, UR18, 0x180, URZ ;  /* 0x00000180120e7890 */ /* 0x000fe2000fffe03f */
[----:B------:R-:W-:Y:S01]  /*2a30*/  @!P2 VIADD R0, R0, 0x28c60 ;  /* 0x00028c600000a836 */ /* 0x000fe20000000000 */
[----:B------:R-:W-:-:S04]  /*2a40*/  UMOV UR15, 0x40000040 ;  /* 0x40000040000f7882 */ /* 0x000fc80000000000 */
[----:B------:R-:W-:Y:S01]  /*2a50*/  @!P2 PRMT R0, RZ, 0x654, R0 ;  /* 0x00000654ff00a816 */ /* 0x000fe20000000000 */
        /* <DEDUP_REMOVED lines=16> */
.L_x_4939:
        /* <DEDUP_REMOVED lines=140> */
[----:B------:R-:W-:-:S02]  /*3420*/  IMAD.MOV.U32 R0, RZ, RZ, RZ ;  /* 0x000000ffff007224 */ /* 0x000fc400078e00ff */
[----:B------:R-:W-:Y:S01]  /*3430*/  IMAD.MOV.U32 R3, RZ, RZ, RZ ;  /* 0x000000ffff037224 */ /* 0x000fe200078e00ff */
[----:B------:R-:W-:Y:S06]  /*3440*/  BAR.ARV 0xf, 0x100 ;  /* 0x03c4000000007b1d */ /* 0x000fec0000002000 */
[----:B------:R-:W-:Y:S05]  /*3450*/  BRA `(.L_x_4936) ;  /* 0x0000009800a47947 */ /* 0x000fea0003800000 */
.L_x_4929:
[----:B------:R-:W-:Y:S01]  /*3460*/  ULDC UR4, c[0x0][0x448] ;  /* 0x0001120000047ab9 */ /* 0x000fe20000000800 */
[----:B------:R-:W-:Y:S02]  /*3470*/  UIADD3 UR7, UR40, 0x3f, URZ ;  /* 0x0000003f28077890 */ /* 0x000fe4000fffe03f */
[----:B------:R-:W-:Y:S01]  /*3480*/  UISETP.NE.AND UP0, UPT, UR4, 0x1, UPT ;  /* 0x000000010400788c */ /* 0x000fe2000bf05270 */
[----:B------:R-:W-:Y:S02]  /*3490*/  ULDC UR11, c[0x0][0x288] ;  /* 0x0000a200000b7ab9 */ /* 0x000fe40000000800 */
[----:B------:R-:W-:Y:S01]  /*34a0*/  ULDC.64 UR4, c[0x0][0x9e0] ;  /* 0x0002780000047ab9 */ /* 0x000fe20000000a00 */
[----:B------:R-:W-:Y:S02]  /*34b0*/  UIADD3 UR10, -UR11, 0x1, URZ ;  /* 0x000000010b0a7890 */ /* 0x000fe4000fffe13f */
[----:B------:R-:W-:Y:S02]  /*34c0*/  UISETP.GE.AND UP1, UPT, UR5, 0x1, UPT ;  /* 0x000000010500788c */ /* 0x000fe4000bf26270 */
[----:B------:R-:W-:-:S03]  /*34d0*/  UIMAD UR10, UR49, UR6, UR10 ;  /* 0x00000006310a72a4 */ /* 0x000fc6000f8e020a */
[----:B------:R-:W-:Y:S01]  /*34e0*/  @UP0 ULDC UR8, c[0x0][0x44c] ;  /* 0x0001130000080ab9 */ /* 0x000fe20000000800 */
[----:B------:R-:W-:Y:S01]  /*34f0*/  PLOP3.LUT P1, PT, PT, PT, UP1, 0x80, 0x0 ;  /* 0x000000000000781c */ /* 0x000fe20003f2f018 */
[----:B------:R-:W-:Y:S01]  /*3500*/  UIMAD.WIDE.U32 UR8, UR7, UR8, URZ ;  /* 0x00000008070872a5 */ /* 0x000fe2000f8e003f */
[----:B------:R-:W-:-:S03]  /*3510*/  @UP0 ULDC UR12, c[0x0][0x450] ;  /* 0x00011400000c0ab9 */ /* 0x000fc60000000800 */
[----:B------:R-:W-:-:S04]  /*3520*/  @UP0 USHF.R.U32.HI UR7, URZ, UR12, UR9 ;  /* 0x0000000c3f070299 */ /* 0x000fc80008011609 */
[----:B------:R-:W-:-:S04]  /*3530*/  UIADD3 UR8, UR10, UR7, URZ ;  /* 0x000000070a087290 */ /* 0x000fc8000fffe03f */
        /* <DEDUP_REMOVED lines=12> */
.L_x_4946:
[----:B------:R-:W-:-:S11]  /*3600*/  UISETP.NE.AND UP1, UPT, UR5, 0x1, UPT ;  /* 0x000000010500788c */ /* 0x000fd6000bf25270 */
[----:B------:R-:W-:Y:S02]  /*3610*/  @UP1 ULDC.64 UR12, c[0x0][0x9e8] ;  /* 0x00027a00000c1ab9 */ /* 0x000fe40000000a00 */
[----:B------:R-:W-:-:S04]  /*3620*/  UIMAD.WIDE.U32 UR8, UR7, UR12, URZ ;  /* 0x0000000c070872a5 */ /* 0x000fc8000f8e003f */
[----:B------:R-:W-:-:S12]  /*3630*/  @UP1 USHF.R.U32.HI UR7, URZ, UR13, UR9 ;  /* 0x0000000d3f071299 */ /* 0x000fd80008011609 */
.L_x_4947:
[----:B------:R-:W-:-:S04]  /*3640*/  UIMAD UR7, UR7, UR5, UR5 ;  /* 0x00000005070772a4 */ /* 0x000fc8000f8e0205 */
[----:B------:R-:W-:-:S04]  /*3650*/  UISETP.LT.AND UP1, UPT, UR4, UR7, UPT ;  /* 0x000000070400728c */ /* 0x000fc8000bf21270 */
[----:B------:R-:W-:-:S12]  /*3660*/  USEL UR4, UR4, UR7, UP1 ;  /* 0x0000000704047287 */ /* 0x000fd80008800000 */
.L_x_4945:
[----:B------:R-:W-:Y:S01]  /*3670*/  UIADD3 UR4, UR4, 0x3f, URZ ;  /* 0x0000003f04047890 */ /* 0x000fe2000fffe03f */
[----:B------:R-:W-:Y:S01]  /*3680*/  @UP0 ULDC UR8, c[0x0][0x44c] ;  /* 0x0001130000080ab9 */ /* 0x000fe20000000800 */
[----:B------:R-:W-:Y:S02]  /*3690*/  @UP0 ULDC UR12, c[0x0][0x450] ;  /* 0x00011400000c0ab9 */ /* 0x000fe40000000800 */
[----:B------:R-:W-:Y:S02]  /*36a0*/  USHF.R.S32.HI UR7, URZ, 0x1f, UR4 ;  /* 0x0000001f3f077899 */ /* 0x000fe40008011404 */
[----:B------:R-:W-:Y:S02]  /*36b0*/  UIMAD.WIDE.U32 UR8, UR40, UR8, URZ ;  /* 0x00000008280872a5 */ /* 0x000fe4000f8e003f */
[----:B------:R-:W-:Y:S01]  /*36c0*/  UMOV UR10, UR40 ;  /* 0x00000028000a7c82 */ /* 0x000fe20008000000 */
[----:B------:R-:W-:Y:S02]  /*36d0*/  ULEA.HI UR7, UR7, UR4, URZ, 0x6 ;  /* 0x0000000407077291 */ /* 0x000fe4000f8f303f */
[----:B------:R-:W-:-:S02]  /*36e0*/  UIMAD UR4, UR49, UR6, -UR11 ;  /* 0x00000006310472a4 */ /* 0x000fc4000f8e0a0b */
[----:B------:R-:W-:Y:S02]  /*36f0*/  @UP0 USHF.R.U32.HI UR10, URZ, UR12, UR9 ;  /* 0x0000000c3f0a0299 */ /* 0x000fe40008011609 */
[----:B------:R-:W-:Y:S02]  /*3700*/  USHF.R.S32.HI UR7, URZ, 0x6, UR7 ;  /* 0x000000063f077899 */ /* 0x000fe40008011407 */
[----:B------:R-:W-:Y:S01]  /*3710*/  UIADD3 UR4, UR4, UR10, URZ ;  /* 0x0000000a04047290 */ /* 0x000fe2000fffe03f */
[----:B------:R-:W-:Y:S01]  /*3720*/  ULDC UR6, c[0x0][0x9dc] ;  /* 0x0002770000067ab9 */ /* 0x000fe20000000800 */
[----:B------:R-:W-:Y:S02]  /*3730*/  UISETP.LT.AND UP0, UPT, UR50, UR7, UPT ;  /* 0x000000073200728c */ /* 0x000fe4000bf01270 */
[----:B------:R-:W-:Y:S02]  /*3740*/  UIADD3 UR6, UR4, -UR6, URZ ;  /* 0x8000000604067290 */ /* 0x000fe4000fffe03f */
[----:B------:R-:W-:-:S04]  /*3750*/  USEL UR50, UR50, UR7, UP0 ;  /* 0x0000000732327287 */ /* 0x000fc80008000000 */
[----:B------:R-:W-:Y:S01]  /*3760*/  IMAD.U32 R3, RZ, RZ, UR6 ;  /* 0x00000006ff037e24 */ /* 0x000fe2000f8e00ff */
[----:B------:R-:W-:Y:S07]  /*3770*/  @!P1 BRA `(.L_x_4948) ;  /* 0x0000000000409947 */ /* 0x000fee0003800000 */
        /* <DEDUP_REMOVED lines=10> */
.L_x_4949:
[----:B------:R-:W-:-:S11]  /*3820*/  UISETP.NE.AND UP0, UPT, UR5, 0x1, UPT ;  /* 0x000000010500788c */ /* 0x000fd6000bf05270 */
[----:B------:R-:W-:Y:S02]  /*3830*/  @UP0 ULDC.64 UR8, c[0x0][0x9e8] ;  /* 0x00027a0000080ab9 */ /* 0x000fe40000000a00 */
[----:B------:R-:W-:-:S04]  /*3840*/  UIMAD.WIDE.U32 UR6, UR4, UR8, URZ ;  /* 0x00000008040672a5 */ /* 0x000fc8000f8e003f */
[----:B------:R-:W-:-:S12]  /*3850*/  @UP0 USHF.R.U32.HI UR4, URZ, UR9, UR7 ;  /* 0x000000093f040299 */ /* 0x000fd80008011607 */
.L_x_4950:
[----:B------:R-:W-:-:S06]  /*3860*/  UIMAD UR4, UR4, UR5, URZ ;  /* 0x00000005040472a4 */ /* 0x000fcc000f8e023f */
[----:B------:R-:W-:-:S07]  /*3870*/  VIMNMX R3, R3, UR4, !PT ;  /* 0x0000000403037c48 */ /* 0x000fce000ffe0100 */
.L_x_4948:
        /* <DEDUP_REMOVED lines=16> */
[----:B------:R-:W-:Y:S02]  /*3980*/  ISETP.LT.AND P1, PT, R186, UR50, PT ;  /* 0x00000032ba007c0c */ /* 0x000fe4000bf21270 */
        /* <DEDUP_REMOVED lines=68> */
[----:B------:R-:W-:-:S04]  /*3dd0*/  ULOP3.LUT UR5, UR5, 0x3fff, URZ, 0xc0, !UPT ;  /* 0x00003fff05057892 */ /* 0x000fc8000f8ec03f */
[----:B------:R-:W-:-:S04]  /*3de0*/  ULOP3.LUT UR48, UR5, 0x2000000, URZ, 0xfc, !UPT ;  /* 0x0200000005307892 */ /* 0x000fc8000f8efc3f */
        /* <DEDUP_REMOVED lines=17> */
.L_x_4951:
        /* <DEDUP_REMOVED lines=9> */
.L_x_5158:
[----:B------:R-:W-:Y:S05]  /*3f90*/  @!P3 BRA `(.L_x_4953) ;  /* 0x000000000004b947 */ /* 0x000fea0003800000 */
[----:B------:R-:W-:Y:S01]  /*3fa0*/  BPT.TRAP 0x1 ;  /* 0x000000040000795c */ /* 0x000fe20000300000 */
.L_x_4953:
[----:B------:R-:W-:Y:S02]  /*3fb0*/  IMAD.U32 R7, RZ, RZ, UR36 ;  /* 0x00000024ff077e24 */ /* 0x000fe4000f8e00ff */
[----:B------:R-:W-:-:S03]  /*3fc0*/  IMAD.U32 R10, RZ, RZ, UR37 ;  /* 0x00000025ff0a7e24 */ /* 0x000fc6000f8e00ff */
[----:B------:R-:W-:Y:S02]  /*3fd0*/  LEA R7, R7, UR43, 0x3 ;  /* 0x0000002b07077c11 */ /* 0x000fe4000f8e18ff */
[----:B------:R-:W-:-:S04]  /*3fe0*/  SHF.L.U32 R10, R10, 0x1f, RZ ;  /* 0x0000001f0a0a7819 */ /* 0x000fc800000006ff */
[----:B------:R1:W2:Y:S01]  /*3ff0*/  SYNCS.PHASECHK.TRANS64.TRYWAIT P0, [R7+URZ+0x28c30], R10 ;  /* 0x028c300a070075a7 */ /* 0x0002a2000800017f */
[----:B------:R-:W-:Y:S05]  /*4000*/  @!P3 BRA `(.L_x_4954) ;  /* 0x000000000004b947 */ /* 0x000fea0003800000 */
[----:B------:R-:W-:Y:S01]  /*4010*/  BPT.TRAP 0x1 ;  /* 0x000000040000795c */ /* 0x000fe20000300000 */
.L_x_4954:
[----:B--2---:R-:W-:Y:S05]  /*4020*/  @P0 BRA `(.L_x_4955) ;  /* 0x0000000000080947 */ /* 0x004fea0003800000 */
[----:B------:R-:W2:Y:S02]  /*4030*/  SYNCS.PHASECHK.TRANS64.TRYWAIT P0, [R7+URZ+0x28c30], R10 ;  /* 0x028c300a070075a7 */ /* 0x000ea4000800017f */
[----:B--2---:R-:W-:Y:S05]  /*4040*/  @!P0 BRA `(.L_x_4956) ;  /* 0x0000011000b88947 */ /* 0x004fea0003800000 */
.L_x_4955:
        /* <DEDUP_REMOVED lines=15> */
[----:B------:R-:W0:Y:S01]  /*4140*/  LDC R3, c[0x0][0x448] ;  /* 0x00011200ff037b82 */ /* 0x000e220000000800 */
[----:B------:R-:W-:Y:S01]  /*4150*/  UMOV UR7, 0x40000040 ;  /* 0x4000004000077882 */ /* 0x000fe20000000000 */
[----:B------:R-:W-:Y:S01]  /*4160*/  UMOV UR5, 0x40000040 ;  /* 0x4000004000057882 */ /* 0x000fe20000000000 */
[----:B------:R-:W-:Y:S01]  /*4170*/  ULOP3.LUT UR4, UR4, 0x3fff, URZ, 0xc0, !UPT ;  /* 0x00003fff04047892 */ /* 0x000fe2000f8ec03f */
[----:B------:R-:W-:Y:S01]  /*4180*/  UMOV UR11, 0x40000040 ;  /* 0x40000040000b7882 */ /* 0x000fe20000000000 */
[----:B------:R-:W-:-:S02]  /*4190*/  UMOV UR9, 0x40000040 ;  /* 0x4000004000097882 */ /* 0x000fc40000000000 */
[----:B------:R-:W-:Y:S01]  /*41a0*/  ULEA UR18, UR36, UR18, 0x9 ;  /* 0x0000001224127291 */ /* 0x000fe2000f8e483f */
[----:B------:R-:W3:Y:S01]  /*41b0*/  LDC.64 R8, c[0x0][0x9e0] ;  /* 0x00027800ff087b82 */ /* 0x000ee20000000a00 */
        /* <DEDUP_REMOVED lines=10> */
[----:B0-----:R-:W-:Y:S01]  /*4260*/  ISETP.NE.AND P5, PT, R3, 0x1, PT ;  /* 0x000000010300780c */ /* 0x001fe20003fa5270 */
[----:B------:R-:W-:Y:S01]  /*4270*/  VIADD R3, R185, UR40 ;  /* 0x00000028b9037c36 */ /* 0x000fe20008000000 */
[----:B------:R-:W-:Y:S01]  /*4280*/  ULEA UR18, UR50, 0xffffffc0, 0x6 ;  /* 0xffffffc032127891 */ /* 0x000fe2000f8e303f */
[----:B---3--:R-:W-:-:S10]  /*4290*/  ISETP.GE.AND P6, PT, R9, 0x1, PT ;  /* 0x000000010900780c */ /* 0x008fd40003fc6270 */
[----:B------:R-:W0:Y:S08]  /*42a0*/  @P5 LDC R4, c[0x0][0x44c] ;  /* 0x00011300ff045b82 */ /* 0x000e300000000800 */
[----:B------:R-:W3:Y:S01]  /*42b0*/  @P5 LDC R6, c[0x0][0x450] ;  /* 0x00011400ff065b82 */ /* 0x000ee20000000800 */
[----:B0-----:R-:W-:-:S04]  /*42c0*/  @P5 IMAD.HI.U32 R5, R3, R4, RZ ;  /* 0x0000000403055227 */ /* 0x001fc800078e00ff */
[----:B------:R-:W-:Y:S02]  /*42d0*/  IMAD.MOV.U32 R4, RZ, RZ, R3 ;  /* 0x000000ffff047224 */ /* 0x000fe400078e0003 */
[----:B------:R-:W-:Y:S01]  /*42e0*/  @!P4 VIADD R3, R7, 0x28c40 ;  /* 0x00028c400703c836 */ /* 0x000fe20000000000 */
[----:B---3--:R-:W-:-:S04]  /*42f0*/  @P5 SHF.R.U32.HI R4, RZ, R6, R5 ;  /* 0x00000006ff045219 */ /* 0x008fc80000011605 */
[----:B------:R-:W-:Y:S01]  /*4300*/  @!P4 PRMT R3, RZ, 0x654, R3 ;  /* 0x00000654ff03c816 */ /* 0x000fe20000000003 */
[----:B------:R-:W0:Y:S01]  /*4310*/  SHFL.IDX PT, R12, R4, RZ, 0x1c1f ;  /* 0x001c1fff040c7589 */ /* 0x000e2200000e0000 */
[----:B------:R-:W-:Y:S02]  /*4320*/  WARPGROUP.DEPBAR.LE gsb0, 0x0 ;  /* 0x00008000000079c5 */ /* 0x000fe40000010000 */
[----:B------:R-:W-:-:S06]  /*4330*/  WARPGROUP.ARRIVE ;  /* 0x00000000000079c5 */ /* 0x000fcc0000000000 */
[----:B------:R-:W-:Y:S01]  /*4340*/  HGMMA.64x64x16.F32 R24, gdesc[UR4], R24, gsb0 ;  /* 0x00e00000041879f0 */ /* 0x000fe20008000818 */
[----:B------:R-:W-:Y:S02]  /*4350*/  UMOV UR6, 0xffffffc0 ;  /* 0xffffffc000067882 */ /* 0x000fe40000000000 */
[----:B------:R-:W-:Y:S01]  /*4360*/  UIMAD UR6, UR50, UR6, 0x41 ;  /* 0x00000041320674a4 */ /* 0x000fe2000f8e0206 */
[----:B------:R-:W-:Y:S02]  /*4370*/  WARPGROUP.DEPBAR.LE gsb0, 0x0 ;  /* 0x00008000000079c5 */ /* 0x000fe40000010000 */
[----:B------:R-:W-:-:S06]  /*4380*/  WARPGROUP.ARRIVE ;  /* 0x00000000000079c5 */ /* 0x000fcc0000000000 */
[----:B------:R-:W-:Y:S01]  /*4390*/  HGMMA.64x64x16.F32 R24, gdesc[UR8], R24, gsb0 ;  /* 0x00e00000081879f0 */ /* 0x000fe20008000818 */
[----:B------:R-:W-:Y:S02]  /*43a0*/  ULDC UR11, c[0x0][0x2f0] ;  /* 0x0000bc00000b7ab9 */ /* 0x000fe40000000800 */
[----:B------:R-:W-:Y:S02]  /*43b0*/  UIMAD UR10, UR49, UR11, UR6 ;  /* 0x0000000b310a72a4 */ /* 0x000fe4000f8e0206 */
[----:B------:R-:W-:Y:S02]  /*43c0*/  UIMAD UR7, UR49, UR11, -UR18 ;  /* 0x0000000b310772a4 */ /* 0x000fe4000f8e0a12 */
[----:B------:R-:W-:-:S04]  /*43d0*/  UIADD3 UR6, UR6, -0x1, URZ ;  /* 0xffffffff06067890 */ /* 0x000fc8000fffe03f */
[----:B------:R-:W-:Y:S01]  /*43e0*/  IADD3 R11, -R2, UR7, RZ ;  /* 0x00000007020b7c10 */ /* 0x000fe2000fffe1ff */
[----:B------:R-:W-:Y:S02]  /*43f0*/  WARPGROUP.DEPBAR.LE gsb0, 0x0 ;  /* 0x00008000000079c5 */ /* 0x000fe40000010000 */
[----:B------:R-:W-:-:S06]  /*4400*/  WARPGROUP.ARRIVE ;  /* 0x00000000000079c5 */ /* 0x000fcc0000000000 */
[----:B------:R-:W-:Y:S01]  /*4410*/  HGMMA.64x64x16.F32 R24, gdesc[UR12], R24, gsb0 ;  /* 0x00e000000c1879f0 */ /* 0x000fe20008000818 */
[----:B------:R-:W-:Y:S01]  /*4420*/  ULDC UR14, c[0x0][0x288] ;  /* 0x0000a200000e7ab9 */ /* 0x000fe20000000800 */
[----:B------:R-:W-:Y:S01]  /*4430*/  ULDC UR15, c[0x0][0x9dc] ;  /* 0x00027700000f7ab9 */ /* 0x000fe20000000800 */
[----:B------:R-:W-:Y:S02]  /*4440*/  WARPGROUP.DEPBAR.LE gsb0, 0x0 ;  /* 0x00008000000079c5 */ /* 0x000fe40000010000 */
[----:B------:R3:W-:Y:S02]  /*4450*/  @!P4 SYNCS.ARRIVE.TRANS64.RED.A1T0 RZ, [R3+URZ], RZ ;  /* 0x000000ff03ffc9a7 */ /* 0x0007e4000810043f */
[----:B---3--:R-:W-:Y:S01]  /*4460*/  IMAD.U32 R3, RZ, RZ, UR10 ;  /* 0x0000000aff037e24 */ /* 0x008fe2000f8e00ff */
[----:B------:R-:W-:-:S04]  /*4470*/  ULOP3.LUT UR10, URZ, UR15, URZ, 0x33, !UPT ;  /* 0x0000000f3f0a7292 */ /* 0x000fc8000f8e333f */
[----:B------:R-:W-:-:S05]  /*4480*/  IADD3 R3, R3, -UR14, -R2 ;  /* 0x8000000e03037c10 */ /* 0x000fca000fffe802 */
[C---:B------:R-:W-:Y:S02]  /*4490*/  IMAD.IADD R14, R3.reuse, 0x1, R8 ;  /* 0x00000001030e7824 */ /* 0x040fe400078e0208 */
[----:B------:R-:W-:-:S03]  /*44a0*/  VIADD R13, R3, UR10 ;  /* 0x0000000a030d7c36 */ /* 0x000fc60008000000 */
[----:B0-----:R-:W-:Y:S01]  /*44b0*/  VIADDMNMX R6, R12, R14, R11, PT ;  /* 0x0000000e0c067246 */ /* 0x001fe2000380010b */
[----:B------:R-:W-:Y:S01]  /*44c0*/  IMAD.IADD R3, R13, 0x1, R12 ;  /* 0x000000010d037824 */ /* 0x000fe200078e020c */
[----:B------:R-:W-:Y:S06]  /*44d0*/  @!P6 BRA `(.L_x_4957) ;  /* 0x000000000058e947 */ /* 0x000fec0003800000 */
[----:B------:R-:W-:Y:S01]  /*44e0*/  IMAD.U32 R5, RZ, RZ, UR49 ;  /* 0x00000031ff057e24 */ /* 0x000fe2000f8e00ff */
[----:B------:R-:W-:Y:S03]  /*44f0*/  BSSY B0, `(.L_x_4958) ;  /* 0x0000010000007945 */ /* 0x000fe60003800000 */
[----:B------:R-:W-:-:S04]  /*4500*/  IMAD R5, R5, UR11, R12 ;  /* 0x0000000b05057c24 */ /* 0x000fc8000f8e020c */
[----:B------:R-:W-:-:S05]  /*4510*/  VIADD R5, R5, -UR14 ;  /* 0x8000000e05057c36 */ /* 0x000fca0008000000 */
        /* <DEDUP_REMOVED lines=9> */
.L_x_4959:
[----:B------:R-:W-:-:S13]  /*45b0*/  ISETP.NE.AND P0, PT, R9, 0x1, PT ;  /* 0x000000010900780c */ /* 0x000fda0003f05270 */
[----:B------:R-:W0:Y:S02]  /*45c0*/  @P0 LDC.64 R20, c[0x0][0x9e8] ;  /* 0x00027a00ff140b82 */ /* 0x000e240000000a00 */
[----:B0-----:R-:W-:-:S05]  /*45d0*/  @P0 IMAD.HI.U32 R12, R5, R20, RZ ;  /* 0x00000014050c0227 */ /* 0x001fca00078e00ff */
[----:B------:R-:W-:-:S07]  /*45e0*/  @P0 SHF.R.U32.HI R5, RZ, R21, R12 ;  /* 0x00000015ff050219 */ /* 0x000fce000001160c */
.L_x_4960:
[----:B------:R-:W-:Y:S05]  /*45f0*/  BSYNC B0 ;  /* 0x0000000000007941 */ /* 0x000fea0003800000 */
.L_x_4958:
[----:B------:R-:W-:-:S04]  /*4600*/  IMAD R5, R5, R9, -UR18 ;  /* 0x8000001205057e24 */ /* 0x000fc8000f8e0209 */
[----:B------:R-:W-:-:S05]  /*4610*/  IMAD.IADD R12, R5, 0x1, -R2 ;  /* 0x00000001050c7824 */ /* 0x000fca00078e0a02 */
[----:B------:R-:W-:Y:S02]  /*4620*/  VIMNMX R3, R3, R12, !PT ;  /* 0x0000000c03037248 */ /* 0x000fe40007fe0100 */
[----:B------:R-:W-:-:S07]  /*4630*/  VIADDMNMX R6, R12, R9, R6, PT ;  /* 0x000000090c067246 */ /* 0x000fce0003800106 */
.L_x_4957:
[----:B------:R-:W-:Y:S01]  /*4640*/  UISETP.GE.AND UP0, UPT, UR6, 0x1, UPT ;  /* 0x000000010600788c */ /* 0x000fe2000bf06270 */
[----:B------:R-:W0:Y:S01]  /*4650*/  SHFL.IDX PT, R12, R4, 0x1, 0x1c1f ;  /* 0x003c1f00040c7f89 */ /* 0x000e2200000e0000 */
[----:B------:R-:W-:Y:S02]  /*4660*/  UISETP.GE.AND UP1, UPT, UR6, 0x2, UPT ;  /* 0x000000020600788c */ /* 0x000fe4000bf26270 */
[----:B------:R-:W-:Y:S02]  /*4670*/  UP2UR UR10, UPR, URZ, 0x1 ;  /* 0x000000013f0a7883 */ /* 0x000fe40008000000 */
[----:B------:R-:W-:Y:S01]  /*4680*/  PLOP3.LUT P1, PT, PT, PT, UP0, 0x40, 0x0 ;  /* 0x000000000000781c */ /* 0x000fe20003f2e808 */
[----:B------:R-:W-:Y:S01]  /*4690*/  UISETP.GE.AND UP0, UPT, UR6, 0xa, UPT ;  /* 0x0000000a0600788c */ /* 0x000fe2000bf06270 */
[----:B------:R-:W-:Y:S01]  /*46a0*/  PLOP3.LUT P0, PT, PT, PT, UP1, 0x40, 0x0 ;  /* 0x000000000000781c */ /* 0x000fe20003f0e818 */
[----:B------:R-:W-:Y:S01]  /*46b0*/  UISETP.GE.AND UP3, UPT, UR6, 0x9, UPT ;  /* 0x000000090600788c */ /* 0x000fe2000bf66270 */
[C---:B------:R-:W-:Y:S01]  /*46c0*/  ISETP.GT.AND P1, PT, R3.reuse, RZ, P1 ;  /* 0x000000ff0300720c */ /* 0x040fe20000f24270 */
[----:B------:R-:W-:Y:S01]  /*46d0*/  UISETP.GE.AND UP2, UPT, UR6, 0x11, UPT ;  /* 0x000000110600788c */ /* 0x000fe2000bf46270 */
[C---:B------:R-:W-:Y:S01]  /*46e0*/  ISETP.GT.AND P0, PT, R3.reuse, 0x1, P0 ;  /* 0x000000010300780c */ /* 0x040fe20000704270 */
[----:B------:R-:W-:Y:S01]  /*46f0*/  UP2UR UR22, UPR, URZ, 0x1 ;  /* 0x000000013f167883 */ /* 0x000fe20008000000 */
[----:B------:R-:W-:Y:S01]  /*4700*/  ISETP.LT.OR P1, PT, R6, 0x1, P1 ;  /* 0x000000010600780c */ /* 0x000fe20000f21670 */
[----:B------:R-:W-:Y:S01]  /*4710*/  UP2UR UR7, UPR, URZ, 0x2 ;  /* 0x000000023f077883 */ /* 0x000fe20008000000 */
[----:B------:R-:W-:Y:S01]  /*4720*/  PLOP3.LUT P2, PT, PT, PT, UP3, 0x40, 0x0 ;  /* 0x000000000000781c */ /* 0x000fe20003f4e838 */
[----:B------:R-:W-:Y:S01]  /*4730*/  UISETP.GE.AND UP1, UPT, UR6, 0x12, UPT ;  /* 0x000000120600788c */ /* 0x000fe2000bf26270 */
[----:B------:R-:W-:Y:S01]  /*4740*/  FSEL R15, R24, -INF , !P1 ;  /* 0xff800000180f7808 */ /* 0x000fe20004800000 */
[----:B------:R-:W-:Y:S01]  /*4750*/  UP2UR UR21, UPR, URZ, 0x8 ;  /* 0x000000083f157883 */ /* 0x000fe20008000000 */
[----:B------:R-:W-:Y:S01]  /*4760*/  PLOP3.LUT P1, PT, PT, PT, UP0, 0x40, 0x0 ;  /* 0x000000000000781c */ /* 0x000fe20003f2e808 */
[----:B------:R-:W-:Y:S01]  /*4770*/  UISETP.GE.AND UP0, UPT, UR6, 0x19, UPT ;  /* 0x000000190600788c */ /* 0x000fe2000bf06270 */
[C---:B------:R-:W-:Y:S01]  /*4780*/  ISETP.LT.OR P0, PT, R6.reuse, 0x2, P0 ;  /* 0x000000020600780c */ /* 0x040fe20000701670 */
[----:B------:R-:W-:Y:S01]  /*4790*/  UP2UR UR23, UPR, URZ, 0x4 ;  /* 0x000000043f177883 */ /* 0x000fe20008000000 */
[C---:B------:R-:W-:Y:S01]  /*47a0*/  ISETP.GT.AND P1, PT, R3.reuse, 0x9, P1 ;  /* 0x000000090300780c */ /* 0x040fe20000f24270 */
[----:B------:R-:W-:Y:S01]  /*47b0*/  UP2UR UR25, UPR, URZ, 0x1 ;  /* 0x000000013f197883 */ /* 0x000fe20008000000 */
[----:B------:R-:W-:Y:S01]  /*47c0*/  ISETP.GT.AND P2, PT, R3, 0x8, P2 ;  /* 0x000000080300780c */ /* 0x000fe20001744270 */
[----:B------:R-:W-:Y:S01]  /*47d0*/  UP2UR UR24, UPR, URZ, 0x2 ;  /* 0x000000023f187883 */ /* 0x000fe20008000000 */
[----:B------:R-:W-:Y:S01]  /*47e0*/  FSEL R25, R25, -INF , !P0 ;  /* 0xff80000019197808 */ /* 0x000fe20004000000 */
[----:B------:R-:W-:Y:S01]  /*47f0*/  UISETP.GE.AND UP3, UPT, UR6, 0x31, UPT ;  /* 0x000000310600788c */ /* 0x000fe2000bf66270 */
[----:B------:R-:W-:Y:S01]  /*4800*/  PLOP3.LUT P0, PT, PT, PT, UP2, 0x40, 0x0 ;  /* 0x000000000000781c */ /* 0x000fe20003f0e828 */
[----:B------:R-:W-:Y:S01]  /*4810*/  UISETP.GE.AND UP2, UPT, UR6, 0x2a, UPT ;  /* 0x0000002a0600788c */ /* 0x000fe2000bf46270 */
[C---:B------:R-:W-:Y:S01]  /*4820*/  ISETP.LT.OR P1, PT, R6.reuse, 0xa, P1 ;  /* 0x0000000a0600780c */ /* 0x040fe20000f21670 */
[----:B------:R-:W-:Y:S01]  /*4830*/  UISETP.GE.AND UP4, UPT, UR6, 0x32, UPT ;  /* 0x000000320600788c */ /* 0x000fe2000bf86270 */
[----:B------:R-:W-:Y:S01]  /*4840*/  ISETP.LT.OR P2, PT, R6, 0x9, P2 ;  /* 0x000000090600780c */ /* 0x000fe20001741670 */
[----:B------:R-:W-:Y:S01]  /*4850*/  UISETP.GE.AND UP5, UPT, UR6, 0x39, UPT ;  /* 0x000000390600788c */ /* 0x000fe2000bfa6270 */
[----:B------:R-:W-:Y:S01]  /*4860*/  ISETP.GT.AND P0, PT, R3, 0x10, P0 ;  /* 0x000000100300780c */ /* 0x000fe20000704270 */
[----:B------:R-:W-:Y:S01]  /*4870*/  UISETP.GE.AND UP6, UPT, UR6, 0x3a, UPT ;  /* 0x0000003a0600788c */ /* 0x000fe2000bfc6270 */
[----:B------:R-:W-:-:S02]  /*4880*/  FSEL R29, R29, -INF , !P1 ;  /* 0xff8000001d1d7808 */ /* 0x000fc40004800000 */
[----:B------:R-:W-:Y:S02]  /*4890*/  FSEL R21, R28, -INF , !P2 ;  /* 0xff8000001c157808 */ /* 0x000fe40005000000 */
[----:B------:R-:W-:Y:S01]  /*48a0*/  PLOP3.LUT P1, PT, PT, PT, UP0, 0x40, 0x0 ;  /* 0x000000000000781c */ /* 0x000fe20003f2e808 */
[----:B------:R-:W-:Y:S01]  /*48b0*/  UISETP.GE.AND UP0, UPT, UR6, 0x1a, UPT ;  /* 0x0000001a0600788c */ /* 0x000fe2000bf06270 */
[----:B------:R-:W-:Y:S01]  /*48c0*/  PLOP3.LUT P2, PT, PT, PT, UP1, 0x40, 0x0 ;  /* 0x000000000000781c */ /* 0x000fe20003f4e818 */
[----:B------:R-:W-:Y:S01]  /*48d0*/  UISETP.GE.AND UP1, UPT, UR6, 0x29, UPT ;  /* 0x000000290600788c */ /* 0x000fe2000bf26270 */
[----:B------:R-:W-:Y:S01]  /*48e0*/  ISETP.LT.OR P0, PT, R6, 0x11, P0 ;  /* 0x000000110600780c */ /* 0x000fe20000701670 */
[----:B------:R-:W-:Y:S01]  /*48f0*/  UP2UR UR26, UPR, URZ, 0x1 ;  /* 0x000000013f1a7883 */ /* 0x000fe20008000000 */
[----:B------:R-:W-:Y:S02]  /*4900*/  ISETP.GT.AND P2, PT, R3, 0x11, P2 ;  /* 0x000000110300780c */ /* 0x000fe40001744270 */
[----:B------:R-:W-:-:S02]  /*4910*/  FSEL R57, R32, -INF , !P0 ;  /* 0xff80000020397808 */ /* 0x000fc40004000000 */
[----:B------:R-:W-:Y:S01]  /*4920*/  PLOP3.LUT P0, PT, PT, PT, UP0, 0x40, 0x0 ;  /* 0x000000000000781c */ /* 0x000fe20003f0e808 */
[----:B------:R-:W-:Y:S01]  /*4930*/  UISETP.GE.AND UP0, UPT, UR6, 0x21, UPT ;  /* 0x000000210600788c */ /* 0x000fe2000bf06270 */
[C---:B------:R-:W-:Y:S02]  /*4940*/  ISETP.LT.OR P2, PT, R6.reuse, 0x12, P2 ;  /* 0x000000120600780c */ /* 0x040fe40001741670 */
[----:B------:R-:W-:Y:S01]  /*4950*/  ISETP.GT.AND P1, PT, R3, 0x18, P1 ;  /* 0x000000180300780c */ /* 0x000fe20000f24270 */
[----:B------:R-:W-:Y:S01]  /*4960*/  UP2UR UR27, UPR, URZ, 0x1 ;  /* 0x000000013f1b7883 */ /* 0x000fe20008000000 */
[----:B------:R-:W-:Y:S02]  /*4970*/  FSEL R33, R33, -INF , !P2 ;  /* 0xff80000021217808 */ /* 0x000fe40005000000 */
[----:B------:R-:W-:Y:S01]  /*4980*/  PLOP3.LUT P2, PT, PT, PT, UP0, 0x40, 0x0 ;  /* 0x000000000000781c */ /* 0x000fe20003f4e808 */
[----:B------:R-:W-:Y:S01]  /*4990*/  UISETP.GE.AND UP0, UPT, UR6, 0x22, UPT ;  /* 0x000000220600788c */ /* 0x000fe2000bf06270 */
[----:B------:R-:W-:-:S02]  /*49a0*/  ISETP.LT.OR P1, PT, R6, 0x19, P1 ;  /* 0x000000190600780c */ /* 0x000fc40000f21670 */
[C---:B------:R-:W-:Y:S02]  /*49b0*/  ISETP.GT.AND P0, PT, R3.reuse, 0x19, P0 ;  /* 0x000000190300780c */ /* 0x040fe40000704270 */
[----:B------:R-:W-:Y:S02]  /*49c0*/  FSEL R59, R36, -INF , !P1 ;  /* 0xff800000243b7808 */ /* 0x000fe40004800000 */
[----:B------:R-:W-:Y:S02]  /*49d0*/  PLOP3.LUT P1, PT, PT, PT, UP0, 0x40, 0x0 ;  /* 0x000000000000781c */ /* 0x000fe40003f2e808 */
[C---:B------:R-:W-:Y:S02]  /*49e0*/  ISETP.GT.AND P2, PT, R3.reuse, 0x20, P2 ;  /* 0x000000200300780c */ /* 0x040fe40001744270 */
[----:B------:R-:W-:Y:S02]  /*49f0*/  ISETP.GT.AND P1, PT, R3, 0x21, P1 ;  /* 0x000000210300780c */ /* 0x000fe40000f24270 */
[----:B------:R-:W-:-:S02]  /*4a00*/  ISETP.LT.OR P0, PT, R6, 0x1a, P0 ;  /* 0x0000001a0600780c */ /* 0x000fc40000701670 */
[C---:B------:R-:W-:Y:S02]  /*4a10*/  ISETP.LT.OR P2, PT, R6.reuse, 0x21, P2 ;  /* 0x000000210600780c */ /* 0x040fe40001741670 */
[----:B------:R-:W-:Y:S02]  /*4a20*/  ISETP.LT.OR P1, PT, R6, 0x22, P1 ;  /* 0x000000220600780c */ /* 0x000fe40000f21670 */
[----:B------:R-:W-:Y:S02]  /*4a30*/  FSEL R37, R37, -INF , !P0 ;  /* 0xff80000025257808 */ /* 0x000fe40004000000 */
[----:B------:R-:W-:Y:S02]  /*4a40*/  FSEL R61, R40, -INF , !P2 ;  /* 0xff800000283d7808 */ /* 0x000fe40005000000 */
[----:B------:R-:W-:Y:S02]  /*4a50*/  FSEL R41, R41, -INF , !P1 ;  /* 0xff80000029297808 */ /* 0x000fe40004800000 */
[----:B------:R-:W-:-:S02]  /*4a60*/  PLOP3.LUT P0, PT, PT, PT, UP1, 0x40, 0x0 ;  /* 0x000000000000781c */ /* 0x000fc40003f0e818 */
[----:B------:R-:W-:Y:S02]  /*4a70*/  PLOP3.LUT P2, PT, PT, PT, UP2, 0x40, 0x0 ;  /* 0x000000000000781c */ /* 0x000fe40003f4e828 */
[----:B------:R-:W-:Y:S02]  /*4a80*/  PLOP3.LUT P1, PT, PT, PT, UP3, 0x40, 0x0 ;  /* 0x000000000000781c */ /* 0x000fe40003f2e838 */
[C---:B------:R-:W-:Y:S02]  /*4a90*/  ISETP.GT.AND P0, PT, R3.reuse, 0x28, P0 ;  /* 0x000000280300780c */ /* 0x040fe40000704270 */
        /* <DEDUP_REMOVED lines=13> */
[----:B------:R-:W-:Y:S01]  /*4b70*/  ISETP.GT.AND P1, PT, R3, 0x39, P1 ;  /* 0x000000390300780c */ /* 0x000fe20000f24270 */
[----:B0-----:R-:W-:Y:S01]  /*4b80*/  IMAD.IADD R3, R13, 0x1, R12 ;  /* 0x000000010d037824 */ /* 0x001fe200078e020c */
[----:B------:R-:W-:-:S02]  /*4b90*/  ISETP.LT.OR P0, PT, R6, 0x32, P0 ;  /* 0x000000320600780c */ /* 0x000fc40000701670 */
[C---:B------:R-:W-:Y:S02]  /*4ba0*/  ISETP.LT.OR P2, PT, R6.reuse, 0x39, P2 ;  /* 0x000000390600780c */ /* 0x040fe40001741670 */
[----:B------:R-:W-:Y:S02]  /*4bb0*/  ISETP.LT.OR P1, PT, R6, 0x3a, P1 ;  /* 0x0000003a0600780c */ /* 0x000fe40000f21670 */
[----:B------:R-:W-:Y:S02]  /*4bc0*/  VIADDMNMX R4, R12, R14, R11, PT ;  /* 0x0000000e0c047246 */ /* 0x000fe4000380010b */
[----:B------:R-:W-:Y:S02]  /*4bd0*/  FSEL R49, R49, -INF , !P0 ;  /* 0xff80000031317808 */ /* 0x000fe40004000000 */
[----:B------:R-:W-:Y:S02]  /*4be0*/  FSEL R67, R52, -INF , !P2 ;  /* 0xff80000034437808 */ /* 0x000fe40005000000 */
[----:B------:R-:W-:Y:S01]  /*4bf0*/  FSEL R53, R53, -INF , !P1 ;  /* 0xff80000035357808 */ /* 0x000fe20004800000 */
        /* <DEDUP_REMOVED lines=14> */
.L_x_4963:
[----:B------:R-:W-:-:S13]  /*4ce0*/  ISETP.NE.AND P0, PT, R9, 0x1, PT ;  /* 0x000000010900780c */ /* 0x000fda0003f05270 */
[----:B------:R-:W0:Y:S02]  /*4cf0*/  @P0 LDC.64 R12, c[0x0][0x9e8] ;  /* 0x00027a00ff0c0b82 */ /* 0x000e240000000a00 */
[----:B0-----:R-:W-:-:S05]  /*4d00*/  @P0 IMAD.HI.U32 R6, R5, R12, RZ ;  /* 0x0000000c05060227 */ /* 0x001fca00078e00ff */
[----:B------:R-:W-:-:S07]  /*4d10*/  @P0 SHF.R.U32.HI R5, RZ, R13, R6 ;  /* 0x0000000dff050219 */ /* 0x000fce0000011606 */
.L_x_4964:
[----:B------:R-:W-:Y:S05]  /*4d20*/  BSYNC B0 ;  /* 0x0000000000007941 */ /* 0x000fea0003800000 */
.L_x_4962:
[----:B------:R-:W-:-:S04]  /*4d30*/  IMAD R5, R5, R9, -UR18 ;  /* 0x8000001205057e24 */ /* 0x000fc8000f8e0209 */
[----:B------:R-:W-:-:S05]  /*4d40*/  IMAD.IADD R6, R5, 0x1, -R2 ;  /* 0x0000000105067824 */ /* 0x000fca00078e0a02 */
[----:B------:R-:W-:Y:S02]  /*4d50*/  VIMNMX R3, R3, R6, !PT ;  /* 0x0000000603037248 */ /* 0x000fe40007fe0100 */
[----:B------:R-:W-:-:S07]  /*4d60*/  VIADDMNMX R4, R6, R9, R4, PT ;  /* 0x0000000906047246 */ /* 0x000fce0003800104 */
.L_x_4961:
[----:B------:R-:W-:Y:S01]  /*4d70*/  FMNMX.FTZ R5, R15, R25, !PT ;  /* 0x000000190f057209 */ /* 0x000fe20007810000 */
[----:B------:R-:W-:Y:S01]  /*4d80*/  UP2UR UR6, UPR, URZ, 0x4 ;  /* 0x000000043f067883 */ /* 0x000fe20008000000 */
[----:B------:R-:W-:Y:S01]  /*4d90*/  BAR.SYNC.DEFER_BLOCKING 0xf, 0x100 ;  /* 0x03c4000000007b1d */ /* 0x000fe20000010000 */
[----:B------:R-:W-:Y:S01]  /*4da0*/  UISETP.NE.AND UP2, UPT, UR7, URZ, UPT ;  /* 0x0000003f0700728c */ /* 0x000fe2000bf45270 */
[----:B------:R-:W-:Y:S01]  /*4db0*/  FMNMX.FTZ R5, R21, R5, !PT ;  /* 0x0000000515057209 */ /* 0x000fe20007810000 */
[----:B------:R-:W-:Y:S02]  /*4dc0*/  UP2UR UR7, UPR, URZ, 0x8 ;  /* 0x000000083f077883 */ /* 0x000fe40008000000 */
[----:B------:R-:W-:Y:S01]  /*4dd0*/  UISETP.NE.AND UP3, UPT, UR10, URZ, UPT ;  /* 0x0000003f0a00728c */ /* 0x000fe2000bf65270 */
[----:B------:R-:W-:Y:S01]  /*4de0*/  FMNMX.FTZ R5, R29, R5, !PT ;  /* 0x000000051d057209 */ /* 0x000fe20007810000 */
[----:B------:R-:W-:Y:S01]  /*4df0*/  UP2UR UR18, UPR, URZ, 0x10 ;  /* 0x000000103f127883 */ /* 0x000fe20008000000 */
[----:B------:R-:W-:Y:S01]  /*4e00*/  PLOP3.LUT P0, PT, PT, PT, UP2, 0x40, 0x0 ;  /* 0x000000000000781c */ /* 0x000fe20003f0e828 */
[----:B------:R-:W-:Y:S01]  /*4e10*/  ULDC UR10, c[0x0][0x988] ;  /* 0x00026200000a7ab9 */ /* 0x000fe20000000800 */
[----:B------:R-:W-:Y:S01]  /*4e20*/  FMNMX.FTZ R5, R57, R5, !PT ;  /* 0x0000000539057209 */ /* 0x000fe20007810000 */
[----:B------:R-:W-:Y:S01]  /*4e30*/  UP2UR UR19, UPR, URZ, 0x20 ;  /* 0x000000203f137883 */ /* 0x000fe20008000000 */
[----:B------:R-:W-:Y:S01]  /*4e40*/  PLOP3.LUT P1, PT, PT, PT, UP3, 0x40, 0x0 ;  /* 0x000000000000781c */ /* 0x000fe20003f2e838 */
[----:B------:R-:W-:Y:S01]  /*4e50*/  UISETP.NE.AND UP4, UPT, UR21, URZ, UPT ;  /* 0x0000003f1500728c */ /* 0x000fe2000bf85270 */
[----:B------:R-:W-:Y:S01]  /*4e60*/  FMNMX.FTZ R5, R33, R5, !PT ;  /* 0x0000000521057209 */ /* 0x000fe20007810000 */
[----:B------:R-:W-:Y:S01]  /*4e70*/  UISETP.NE.AND UP5, UPT, UR22, URZ, UPT ;  /* 0x0000003f1600728c */ /* 0x000fe2000bfa5270 */
[----:B------:R-:W-:Y:S01]  /*4e80*/  ISETP.GT.AND P1, PT, R3, RZ, P1 ;  /* 0x000000ff0300720c */ /* 0x000fe20000f24270 */
[----:B------:R-:W-:Y:S01]  /*4e90*/  UISETP.NE.AND UP2, UPT, UR23, URZ, UPT ;  /* 0x0000003f1700728c */ /* 0x000fe2000bf45270 */
[----:B------:R-:W-:Y:S01]  /*4ea0*/  FMNMX.FTZ R5, R59, R5, !PT ;  /* 0x000000053b057209 */ /* 0x000fe20007810000 */
[----:B------:R-:W-:Y:S01]  /*4eb0*/  UISETP.NE.AND UP3, UPT, UR24, URZ, UPT ;  /* 0x0000003f1800728c */ /* 0x000fe2000bf65270 */
[----:B------:R-:W-:Y:S01]  /*4ec0*/  ISETP.LT.OR P1, PT, R4, 0x1, P1 ;  /* 0x000000010400780c */ /* 0x000fe20000f21670 */
[----:B------:R-:W-:Y:S01]  /*4ed0*/  UP2UR UR20, UPR, URZ, 0x40 ;  /* 0x000000403f147883 */ /* 0x000fe20008000000 */
[----:B------:R-:W-:Y:S01]  /*4ee0*/  FMNMX.FTZ R5, R37, R5, !PT ;  /* 0x0000000525057209 */ /* 0x000fe20007810000 */
[----:B------:R-:W-:Y:S01]  /*4ef0*/  UISETP.NE.AND UP6, UPT, UR27, URZ, UPT ;  /* 0x0000003f1b00728c */ /* 0x000fe2000bfc5270 */
[----:B------:R-:W-:-:S02]  /*4f00*/  FSEL R26, R26, -INF , !P1 ;  /* 0xff8000001a1a7808 */ /* 0x000fc40004800000 */
[----:B------:R-:W-:Y:S02]  /*4f10*/  FMNMX.FTZ R5, R61, R5, !PT ;  /* 0x000000053d057209 */ /* 0x000fe40007810000 */
[----:B------:R-:W-:Y:S01]  /*4f20*/  PLOP3.LUT P1, PT, PT, PT, UP5, 0x40, 0x0 ;  /* 0x000000000000781c */ /* 0x000fe20003f2e858 */
[----:B------:R-:W-:Y:S01]  /*4f30*/  UISETP.NE.AND UP5, UPT, UR26, URZ, UPT ;  /* 0x0000003f1a00728c */ /* 0x000fe2000bfa5270 */
[----:B------:R-:W-:Y:S02]  /*4f40*/  FMNMX.FTZ R5, R41, R5, !PT ;  /* 0x0000000529057209 */ /* 0x000fe40007810000 */
[----:B------:R-:W-:Y:S02]  /*4f50*/  ISETP.GT.AND P0, PT, R3, 0x1, P0 ;  /* 0x000000010300780c */ /* 0x000fe40000704270 */
[----:B------:R-:W-:Y:S02]  /*4f60*/  FMNMX.FTZ R5, R63, R5, !PT ;  /* 0x000000053f057209 */ /* 0x000fe40007810000 */
[----:B------:R-:W-:-:S02]  /*4f70*/  ISETP.GT.AND P1, PT, R3, 0x9, P1 ;  /* 0x000000090300780c */ /* 0x000fc40000f24270 */
[----:B------:R-:W-:Y:S02]  /*4f80*/  FMNMX.FTZ R5, R45, R5, !PT ;  /* 0x000000052d057209 */ /* 0x000fe40007810000 */
[C---:B------:R-:W-:Y:S02]  /*4f90*/  ISETP.LT.OR P0, PT, R4.reuse, 0x2, P0 ;  /* 0x000000020400780c */ /* 0x040fe40000701670 */
[----:B------:R-:W-:Y:S02]  /*4fa0*/  FMNMX.FTZ R5, R65, R5, !PT ;  /* 0x0000000541057209 */ /* 0x000fe40007810000 */
[----:B------:R-:W-:Y:S02]  /*4fb0*/  ISETP.LT.OR P1, PT, R4, 0xa, P1 ;  /* 0x0000000a0400780c */ /* 0x000fe40000f21670 */
[----:B------:R-:W-:Y:S02]  /*4fc0*/  FMNMX.FTZ R5, R49, R5, !PT ;  /* 0x0000000531057209 */ /* 0x000fe40007810000 */
[----:B------:R-:W-:-:S02]  /*4fd0*/  FSEL R27, R27, -INF , !P0 ;  /* 0xff8000001b1b7808 */ /* 0x000fc40004000000 */
[----:B------:R-:W-:Y:S02]  /*4fe0*/  FMNMX.FTZ R5, R67, R5, !PT ;  /* 0x0000000543057209 */ /* 0x000fe40007810000 */
[----:B------:R-:W-:Y:S01]  /*4ff0*/  PLOP3.LUT P0, PT, PT, PT, UP2, 0x40, 0x0 ;  /* 0x000000000000781c */ /* 0x000fe20003f0e828 */
[----:B------:R-:W-:Y:S01]  /*5000*/  UISETP.NE.AND UP2, UPT, UR6, URZ, UPT ;  /* 0x0000003f0600728c */ /* 0x000fe2000bf45270 */
[----:B------:R-:W-:Y:S02]  /*5010*/  FMNMX.FTZ R6, R53, R5, !PT ;  /* 0x0000000535067209 */ /* 0x000fe40007810000 */
[----:B------:R-:W-:Y:S02]  /*5020*/  FSEL R31, R31, -INF , !P1 ;  /* 0xff8000001f1f7808 */ /* 0x000fe40004800000 */
[----:B------:R-:W-:Y:S01]  /*5030*/  ISETP.GT.AND P0, PT, R3, 0x10, P0 ;  /* 0x000000100300780c */ /* 0x000fe20000704270 */
[----:B------:R-:W0:Y:S03]  /*5040*/  SHFL.BFLY PT, R5, R6, 0x2, 0x1f ;  /* 0x0c401f0006057f89 */ /* 0x000e2600000e0000 */
[----:B------:R-:W-:-:S04]  /*5050*/  ISETP.LT.OR P0, PT, R4, 0x11, P0 ;  /* 0x000000110400780c */ /* 0x000fc80000701670 */
[----:B------:R-:W-:Y:S02]  /*5060*/  FSEL R34, R34, -INF , !P0 ;  /* 0xff80000022227808 */ /* 0x000fe40004000000 */
[----:B------:R-:W-:Y:S01]  /*5070*/  PLOP3.LUT P0, PT, PT, PT, UP5, 0x40, 0x0 ;  /* 0x000000000000781c */ /* 0x000fe20003f0e858 */
[----:B------:R-:W-:-:S03]  /*5080*/  UISETP.NE.AND UP5, UPT, UR19, URZ, UPT ;  /* 0x0000003f1300728c */ /* 0x000fc6000bfa5270 */
[----:B------:R-:W-:-:S04]  /*5090*/  ISETP.GT.AND P0, PT, R3, 0x19, P0 ;  /* 0x000000190300780c */ /* 0x000fc80000704270 */
[----:B------:R-:W-:-:S04]  /*50a0*/  ISETP.LT.OR P0, PT, R4, 0x1a, P0 ;  /* 0x0000001a0400780c */ /* 0x000fc80000701670 */
[----:B------:R-:W-:Y:S02]  /*50b0*/  FSEL R39, R39, -INF , !P0 ;  /* 0xff80000027277808 */ /* 0x000fe40004000000 */
[----:B------:R-:W-:Y:S02]  /*50c0*/  PLOP3.LUT P0, PT, PT, PT, UP1, 0x40, 0x0 ;  /* 0x000000000000781c */ /* 0x000fe40003f0e818 */
[----:B0-----:R-:W-:Y:S02]  /*50d0*/  FMNMX.FTZ R11, R6, R5, !PT ;  /* 0x00000005060b7209 */ /* 0x001fe40007810000 */
[----:B------:R-:W-:-:S03]  /*50e0*/  ISETP.GT.AND P0, PT, R3, 0x28, P0 ;  /* 0x000000280300780c */ /* 0x000fc60000704270 */
[----:B------:R-:W0:Y:S01]  /*50f0*/  SHFL.BFLY PT, R12, R11, 0x1, 0x1f ;  /* 0x0c201f000b0c7f89 */ /* 0x000e2200000e0000 */
[----:B------:R-:W-:-:S04]  /*5100*/  ISETP.LT.OR P0, PT, R4, 0x29, P0 ;  /* 0x000000290400780c */ /* 0x000fc80000701670 */
[----:B------:R-:W-:Y:S02]  /*5110*/  FSEL R46, R46, -INF , !P0 ;  /* 0xff8000002e2e7808 */ /* 0x000fe40004000000 */
[----:B0-----:R-:W-:Y:S02]  /*5120*/  FMNMX.FTZ R5, R11, R12, !PT ;  /* 0x0000000c0b057209 */ /* 0x001fe40007810000 */
[----:B------:R-:W-:Y:S02]  /*5130*/  FMNMX.FTZ R11, R26, R27, !PT ;  /* 0x0000001b1a0b7209 */ /* 0x000fe40007810000 */
[C---:B------:R-:W-:Y:S01]  /*5140*/  FSETP.NEU.FTZ.AND P2, PT, R5.reuse, -INF , PT ;  /* 0xff8000000500780b */ /* 0x040fe20003f5d000 */
[----:B------:R-:W-:-:S05]  /*5150*/  FMUL.FTZ R12, R5, UR10 ;  /* 0x0000000a050c7c20 */ /* 0x000fca0008410000 */
[----:B------:R-:W-:Y:S02]  /*5160*/  FSEL R12, R12, RZ, P2 ;  /* 0x000000ff0c0c7208 */ /* 0x000fe40001000000 */
[----:B------:R-:W-:Y:S01]  /*5170*/  PLOP3.LUT P2, PT, PT, PT, UP4, 0x40, 0x0 ;  /* 0x000000000000781c */ /* 0x000fe20003f4e848 */
[----:B------:R-:W-:Y:S02]  /*5180*/  UISETP.NE.AND UP4, UPT, UR25, URZ, UPT ;  /* 0x0000003f1900728c */ /* 0x000fe4000bf85270 */
[--C-:B------:R-:W-:Y:S01]  /*5190*/  FFMA.FTZ R13, R15, UR10, -R12.reuse ;  /* 0x0000000a0f0d7c23 */ /* 0x100fe2000801080c */
[----:B------:R-:W-:Y:S01]  /*51a0*/  ISETP.GT.AND P2, PT, R3, 0x8, P2 ;  /* 0x000000080300780c */ /* 0x000fe20001744270 */
[--C-:B------:R-:W-:Y:S01]  /*51b0*/  FFMA.FTZ R14, R29, UR10, -R12.reuse ;  /* 0x0000000a1d0e7c23 */ /* 0x100fe2000801080c */
[--C-:B------:R-:W-:Y:S01]  /*51c0*/  FFMA.FTZ R20, R57, UR10, -R12.reuse ;  /* 0x0000000a39147c23 */ /* 0x100fe2000801080c */
[----:B------:R-:W-:Y:S01]  /*51d0*/  PLOP3.LUT P1, PT, PT, PT, UP4, 0x40, 0x0 ;  /* 0x000000000000781c */ /* 0x000fe20003f2e848 */
[----:B------:R-:W-:Y:S01]  /*51e0*/  UISETP.NE.AND UP4, UPT, UR18, URZ, UPT ;  /* 0x0000003f1200728c */ /* 0x000fe2000bf85270 */
[----:B------:R-:W-:Y:S01]  /*51f0*/  ISETP.LT.OR P2, PT, R4, 0x9, P2 ;  /* 0x000000090400780c */ /* 0x000fe20001741670 */
[----:B------:R-:W-:Y:S01]  /*5200*/  MUFU.EX2 R13, R13 ;  /* 0x0000000d000d7308 */ /* 0x000fe20000000800 */
[----:B------:R-:W-:Y:S01]  /*5210*/  ISETP.GT.AND P1, PT, R3, 0x18, P1 ;  /* 0x000000180300780c */ /* 0x000fe20000f24270 */
[--C-:B------:R-:W-:Y:S01]  /*5220*/  FFMA.FTZ R24, R37, UR10, -R12.reuse ;  /* 0x0000000a25187c23 */ /* 0x100fe2000801080c */
[----:B------:R-:W-:Y:S01]  /*5230*/  FSEL R30, R30, -INF , !P2 ;  /* 0xff8000001e1e7808 */ /* 0x000fe20005000000 */
[--C-:B------:R-:W-:Y:S01]  /*5240*/  FFMA.FTZ R28, R45, UR10, -R12.reuse ;  /* 0x0000000a2d1c7c23 */ /* 0x100fe2000801080c */
[----:B------:R-:W-:Y:S01]  /*5250*/  PLOP3.LUT P2, PT, PT, PT, UP3, 0x40, 0x0 ;  /* 0x000000000000781c */ /* 0x000fe20003f4e838 */
[----:B------:R-:W-:Y:S01]  /*5260*/  UISETP.NE.AND UP3, UPT, UR7, URZ, UPT ;  /* 0x0000003f0700728c */ /* 0x000fe2000bf65270 */
[----:B------:R-:W-:Y:S01]  /*5270*/  ISETP.LT.OR P1, PT, R4, 0x19, P1 ;  /* 0x000000190400780c */ /* 0x000fe20000f21670 */
[----:B------:R0:W-:Y:S01]  /*5280*/  MUFU.EX2 R15, R14 ;  /* 0x0000000e000f7308 */ /* 0x0001e20000000800 */
[----:B------:R-:W-:Y:S01]  /*5290*/  ISETP.GT.AND P2, PT, R3, 0x11, P2 ;  /* 0x000000110300780c */ /* 0x000fe20001744270 */
[----:B------:R-:W-:Y:S01]  /*52a0*/  FFMA.FTZ R32, R65, UR10, -R12 ;  /* 0x0000000a41207c23 */ /* 0x000fe2000801080c */
[----:B------:R-:W-:-:S02]  /*52b0*/  FMNMX.FTZ R6, R30, R11, !PT ;  /* 0x0000000b1e067209 */ /* 0x000fc40007810000 */
[----:B------:R-:W-:Y:S02]  /*52c0*/  ISETP.LT.OR P2, PT, R4, 0x12, P2 ;  /* 0x000000120400780c */ /* 0x000fe40001741670 */
[----:B------:R-:W-:Y:S01]  /*52d0*/  FSEL R38, R38, -INF , !P1 ;  /* 0xff80000026267808 */ /* 0x000fe20004800000 */
[----:B------:R-:W-:Y:S01]  /*52e0*/  MUFU.EX2 R20, R20 ;  /* 0x0000001400147308 */ /* 0x000fe20000000800 */
[----:B------:R-:W-:Y:S01]  /*52f0*/  FSEL R35, R35, -INF , !P2 ;  /* 0xff80000023237808 */ /* 0x000fe20005000000 */
[----:B0-----:R-:W-:Y:S01]  /*5300*/  FFMA.FTZ R14, R63, UR10, -R12 ;  /* 0x0000000a3f0e7c23 */ /* 0x001fe2000801080c */
[----:B------:R-:W-:Y:S02]  /*5310*/  FMNMX.FTZ R11, R31, R6, !PT ;  /* 0x000000061f0b7209 */ /* 0x000fe40007810000 */
[----:B------:R-:W-:Y:S01]  /*5320*/  PLOP3.LUT P2, PT, PT, PT, UP6, 0x40, 0x0 ;  /* 0x000000000000781c */ /* 0x000fe20003f4e868 */
[----:B------:R-:W-:Y:S01]  /*5330*/  UISETP.NE.AND UP6, UPT, UR20, URZ, UPT ;  /* 0x0000003f1400728c */ /* 0x000fe2000bfc5270 */
[----:B------:R-:W-:Y:S01]  /*5340*/  PLOP3.LUT P1, PT, PT, PT, UP0, 0x40, 0x0 ;  /* 0x000000000000781c */ /* 0x000fe20003f2e808 */
[----:B------:R-:W-:Y:S01]  /*5350*/  MUFU.EX2 R29, R28 ;  /* 0x0000001c001d7308 */ /* 0x000fe20000000800 */
[----:B------:R-:W-:-:S02]  /*5360*/  FMNMX.FTZ R6, R34, R11, !PT ;  /* 0x0000000b22067209 */ /* 0x000fc40007810000 */
[C---:B------:R-:W-:Y:S02]  /*5370*/  ISETP.GT.AND P2, PT, R3.reuse, 0x20, P2 ;  /* 0x000000200300780c */ /* 0x040fe40001744270 */
[----:B------:R-:W-:Y:S02]  /*5380*/  ISETP.GT.AND P1, PT, R3, 0x21, P1 ;  /* 0x000000210300780c */ /* 0x000fe40000f24270 */
[----:B------:R-:W-:Y:S01]  /*5390*/  FMNMX.FTZ R11, R35, R6, !PT ;  /* 0x00000006230b7209 */ /* 0x000fe20007810000 */
[----:B------:R-:W-:Y:S01]  /*53a0*/  MUFU.EX2 R24, R24 ;  /* 0x0000001800187308 */ /* 0x000fe20000000800 */
[C---:B------:R-:W-:Y:S02]  /*53b0*/  ISETP.LT.OR P2, PT, R4.reuse, 0x21, P2 ;  /* 0x000000210400780c */ /* 0x040fe40001741670 */
[----:B------:R-:W-:Y:S02]  /*53c0*/  ISETP.LT.OR P1, PT, R4, 0x22, P1 ;  /* 0x000000220400780c */ /* 0x000fe40000f21670 */
[----:B------:R-:W-:-:S02]  /*53d0*/  FMNMX.FTZ R6, R38, R11, !PT ;  /* 0x0000000b26067209 */ /* 0x000fc40007810000 */
[----:B------:R-:W-:Y:S01]  /*53e0*/  FSEL R42, R42, -INF , !P2 ;  /* 0xff8000002a2a7808 */ /* 0x000fe20005000000 */
[----:B------:R-:W-:Y:S01]  /*53f0*/  MUFU.EX2 R14, R14 ;  /* 0x0000000e000e7308 */ /* 0x000fe20000000800 */
[----:B------:R-:W-:Y:S02]  /*5400*/  FSEL R43, R43, -INF , !P1 ;  /* 0xff8000002b2b7808 */ /* 0x000fe40004800000 */
[----:B------:R-:W-:Y:S02]  /*5410*/  PLOP3.LUT P2, PT, PT, PT, UP2, 0x40, 0x0 ;  /* 0x000000000000781c */ /* 0x000fe40003f4e828 */
[----:B------:R-:W-:Y:S02]  /*5420*/  PLOP3.LUT P1, PT, PT, PT, UP3, 0x40, 0x0 ;  /* 0x000000000000781c */ /* 0x000fe40003f2e838 */
[----:B------:R-:W-:Y:S01]  /*5430*/  FMNMX.FTZ R11, R39, R6, !PT ;  /* 0x00000006270b7209 */ /* 0x000fe20007810000 */
[----:B------:R-:W-:Y:S01]  /*5440*/  MUFU.EX2 R32, R32 ;  /* 0x0000002000207308 */ /* 0x000fe20000000800 */
[----:B------:R-:W-:-:S02]  /*5450*/  ISETP.GT.AND P2, PT, R3, 0x29, P2 ;  /* 0x000000290300780c */ /* 0x000fc40001744270 */
[----:B------:R-:W-:Y:S02]  /*5460*/  ISETP.GT.AND P1, PT, R3, 0x30, P1 ;  /* 0x000000300300780c */ /* 0x000fe40000f24270 */
[----:B------:R-:W-:Y:S02]  /*5470*/  FMNMX.FTZ R6, R42, R11, !PT ;  /* 0x0000000b2a067209 */ /* 0x000fe40007810000 */
[C---:B------:R-:W-:Y:S02]  /*5480*/  ISETP.LT.OR P2, PT, R4.reuse, 0x2a, P2 ;  /* 0x0000002a0400780c */ /* 0x040fe40001741670 */
[----:B------:R-:W-:Y:S02]  /*5490*/  ISETP.LT.OR P1, PT, R4, 0x31, P1 ;  /* 0x000000310400780c */ /* 0x000fe40000f21670 */
[----:B------:R-:W-:Y:S02]  /*54a0*/  PLOP3.LUT P0, PT, PT, PT, UP4, 0x40, 0x0 ;  /* 0x000000000000781c */ /* 0x000fe40003f0e848 */
[----:B------:R-:W-:-:S02]  /*54b0*/  FMNMX.FTZ R11, R43, R6, !PT ;  /* 0x000000062b0b7209 */ /* 0x000fc40007810000 */
[----:B------:R-:W-:Y:S02]  /*54c0*/  FSEL R47, R47, -INF , !P2 ;  /* 0xff8000002f2f7808 */ /* 0x000fe40005000000 */
[----:B------:R-:W-:Y:S02]  /*54d0*/  FSEL R50, R50, -INF , !P1 ;  /* 0xff80000032327808 */ /* 0x000fe40004800000 */
[----:B------:R-:W-:Y:S02]  /*54e0*/  PLOP3.LUT P2, PT, PT, PT, UP5, 0x40, 0x0 ;  /* 0x000000000000781c */ /* 0x000fe40003f4e858 */
[----:B------:R-:W-:Y:S02]  /*54f0*/  PLOP3.LUT P1, PT, PT, PT, UP6, 0x40, 0x0 ;  /* 0x000000000000781c */ /* 0x000fe40003f2e868 */
[----:B------:R-:W-:Y:S02]  /*5500*/  ISETP.GT.AND P0, PT, R3, 0x31, P0 ;  /* 0x000000310300780c */ /* 0x000fe40000704270 */
[----:B------:R-:W-:Y:S01]  /*5510*/  FMNMX.FTZ R6, R46, R11, !PT ;  /* 0x0000000b2e067209 */ /* 0x000fe20007810000 */
[--C-:B------:R-:W-:Y:S01]  /*5520*/  FFMA.FTZ R11, R25, UR10, -R12.reuse ;  /* 0x0000000a190b7c23 */ /* 0x100fe2000801080c */
[----:B------:R-:W-:Y:S01]  /*5530*/  ISETP.GT.AND P2, PT, R3, 0x38, P2 ;  /* 0x000000380300780c */ /* 0x000fe20001744270 */
[----:B------:R-:W-:Y:S01]  /*5540*/  FFMA.FTZ R25, R61, UR10, -R12 ;  /* 0x0000000a3d197c23 */ /* 0x000fe2000801080c */
[----:B------:R-:W-:Y:S01]  /*5550*/  ISETP.GT.AND P1, PT, R3, 0x39, P1 ;  /* 0x000000390300780c */ /* 0x000fe20000f24270 */
[----:B------:R0:W3:Y:S01]  /*5560*/  MUFU.EX2 R152, R11 ;  /* 0x0000000b00987308 */ /* 0x0000e20000000800 */
[----:B------:R-:W-:-:S02]  /*5570*/  ISETP.LT.OR P0, PT, R4, 0x32, P0 ;  /* 0x000000320400780c */ /* 0x000fc40000701670 */
[----:B------:R-:W-:Y:S02]  /*5580*/  FMNMX.FTZ R3, R47, R6, !PT ;  /* 0x000000062f037209 */ /* 0x000fe40007810000 */
[----:B------:R-:W-:Y:S02]  /*5590*/  ISETP.LT.OR P2, PT, R4, 0x39, P2 ;  /* 0x000000390400780c */ /* 0x000fe40001741670 */
[----:B------:R-:W-:Y:S01]  /*55a0*/  FSEL R51, R51, -INF , !P0 ;  /* 0xff80000033337808 */ /* 0x000fe20004000000 */
[----:B------:R-:W-:Y:S01]  /*55b0*/  MUFU.EX2 R25, R25 ;  /* 0x0000001900197308 */ /* 0x000fe20000000800 */
[----:B------:R-:W-:Y:S01]  /*55c0*/  FMNMX.FTZ R6, R50, R3, !PT ;  /* 0x0000000332067209 */ /* 0x000fe20007810000 */
[--C-:B0-----:R-:W-:Y:S01]  /*55d0*/  FFMA.FTZ R11, R33, UR10, -R12.reuse ;  /* 0x0000000a210b7c23 */ /* 0x101fe2000801080c */
[----:B------:R-:W-:Y:S01]  /*55e0*/  ISETP.LT.OR P1, PT, R4, 0x3a, P1 ;  /* 0x0000003a0400780c */ /* 0x000fe20000f21670 */
[----:B------:R-:W-:Y:S01]  /*55f0*/  FFMA.FTZ R33, R49, UR10, -R12 ;  /* 0x0000000a31217c23 */ /* 0x000fe2000801080c */
[----:B------:R-:W-:-:S02]  /*5600*/  FSEL R54, R54, -INF , !P2 ;  /* 0xff80000036367808 */ /* 0x000fc40005000000 */
[----:B------:R-:W-:Y:S01]  /*5610*/  FMNMX.FTZ R3, R51, R6, !PT ;  /* 0x0000000633037209 */ /* 0x000fe20007810000 */
[--C-:B------:R-:W-:Y:S01]  /*5620*/  FFMA.FTZ R6, R21, UR10, -R12.reuse ;  /* 0x0000000a15067c23 */ /* 0x100fe2000801080c */
[----:B------:R-:W-:Y:S01]  /*5630*/  FSEL R55, R55, -INF , !P1 ;  /* 0xff80000037377808 */ /* 0x000fe20004800000 */
[----:B------:R-:W-:Y:S01]  /*5640*/  FFMA.FTZ R21, R59, UR10, -R12 ;  /* 0x0000000a3b157c23 */ /* 0x000fe2000801080c */
[----:B------:R-:W-:Y:S01]  /*5650*/  FMNMX.FTZ R4, R54, R3, !PT ;  /* 0x0000000336047209 */ /* 0x000fe20007810000 */
[----:B------:R-:W0:Y:S01]  /*5660*/  MUFU.EX2 R154, R6 ;  /* 0x00000006009a7308 */ /* 0x000e220000000800 */
[----:B---3--:R-:W-:Y:S01]  /*5670*/  FADD.FTZ R37, R13, R152 ;  /* 0x000000980d257221 */ /* 0x008fe20000010000 */
[----:B------:R-:W-:Y:S02]  /*5680*/  F2FP.F16.F32.PACK_AB R152, R152, R13 ;  /* 0x0000000d9898723e */ /* 0x000fe400000000ff */
[----:B------:R-:W-:Y:S02]  /*5690*/  FMNMX.FTZ R4, R55, R4, !PT ;  /* 0x0000000437047209 */ /* 0x000fe40007810000 */
[----:B------:R-:W-:-:S02]  /*56a0*/  F2FP.F16.F32.PACK_AB R162, R29, R14 ;  /* 0x0000000e1da2723e */ /* 0x000fc400000000ff */
[----:B------:R-:W3:Y:S01]  /*56b0*/  MUFU.EX2 R11, R11 ;  /* 0x0000000b000b7308 */ /* 0x000ee20000000800 */
[----:B------:R-:W4:Y:S07]  /*56c0*/  SHFL.BFLY PT, R3, R4, 0x2, 0x1f ;  /* 0x0c401f0004037f89 */ /* 0x000f2e00000e0000 */
[----:B------:R-:W5:Y:S01]  /*56d0*/  MUFU.EX2 R21, R21 ;  /* 0x0000001500157308 */ /* 0x000f620000000800 */
[----:B0-----:R-:W-:Y:S01]  /*56e0*/  FADD.FTZ R28, R154, R37 ;  /* 0x000000259a1c7221 */ /* 0x001fe20000010000 */
[----:B------:R-:W-:-:S06]  /*56f0*/  F2FP.F16.F32.PACK_AB R154, R15, R154 ;  /* 0x0000009a0f9a723e */ /* 0x000fcc00000000ff */
[----:B------:R-:W0:Y:S01]  /*5700*/  MUFU.EX2 R33, R33 ;  /* 0x0000002100217308 */ /* 0x000e220000000800 */
[----:B---3--:R-:W-:Y:S02]  /*5710*/  F2FP.F16.F32.PACK_AB R156, R11, R20 ;  /* 0x000000140b9c723e */ /* 0x008fe400000000ff */
[----:B----4-:R-:W-:Y:S01]  /*5720*/  FMNMX.FTZ R3, R4, R3, !PT ;  /* 0x0000000304037209 */ /* 0x010fe20007810000 */
[----:B------:R-:W-:Y:S01]  /*5730*/  FFMA.FTZ R4, R41, UR10, -R12 ;  /* 0x0000000a29047c23 */ /* 0x000fe2000801080c */
[----:B------:R-:W-:Y:S01]  /*5740*/  FADD.FTZ R41, R15, R28 ;  /* 0x0000001c0f297221 */ /* 0x000fe20000010000 */
[----:B-----5:R-:W-:Y:S02]  /*5750*/  F2FP.F16.F32.PACK_AB R158, R24, R21 ;  /* 0x00000015189e723e */ /* 0x020fe400000000ff */
[----:B------:R-:W3:Y:S01]  /*5760*/  SHFL.BFLY PT, R6, R3, 0x1, 0x1f ;  /* 0x0c201f0003067f89 */ /* 0x000ee200000e0000 */
[----:B------:R-:W-:Y:S01]  /*5770*/  FADD.FTZ R40, R20, R41 ;  /* 0x0000002914287221 */ /* 0x000fe20000010000 */
[----:B------:R-:W4:Y:S01]  /*5780*/  MUFU.EX2 R4, R4 ;  /* 0x0000000400047308 */ /* 0x000f220000000800 */
[----:B0-----:R-:W-:-:S02]  /*5790*/  F2FP.F16.F32.PACK_AB R164, R33, R32 ;  /* 0x0000002021a4723e */ /* 0x001fc400000000ff */
[----:B------:R-:W-:Y:S01]  /*57a0*/  FADD.FTZ R40, R11, R40 ;  /* 0x000000280b287221 */ /* 0x000fe20000010000 */
[----:B----4-:R-:W-:Y:S02]  /*57b0*/  F2FP.F16.F32.PACK_AB R160, R4, R25 ;  /* 0x0000001904a0723e */ /* 0x010fe400000000ff */
[----:B---3--:R-:W-:Y:S01]  /*57c0*/  FMNMX.FTZ R6, R3, R6, !PT ;  /* 0x0000000603067209 */ /* 0x008fe20007810000 */
[--C-:B------:R-:W-:Y:S01]  /*57d0*/  FFMA.FTZ R3, R67, UR10, -R12.reuse ;  /* 0x0000000a43037c23 */ /* 0x100fe2000801080c */
[----:B------:R-:W-:Y:S02]  /*57e0*/  FFMA.FTZ R12, R53, UR10, -R12 ;  /* 0x0000000a350c7c23 */ /* 0x000fe4000801080c */
[C---:B------:R-:W-:Y:S01]  /*57f0*/  FSETP.NEU.FTZ.AND P0, PT, R6.reuse, -INF , PT ;  /* 0xff8000000600780b */ /* 0x040fe20003f1d000 */
[----:B------:R-:W-:Y:S02]  /*5800*/  FMUL.FTZ R36, R6, UR10 ;  /* 0x0000000a06247c20 */ /* 0x000fe40008410000 */
[----:B------:R-:W-:Y:S03]  /*5810*/  MUFU.EX2 R3, R3 ;  /* 0x0000000300037308 */ /* 0x000fe60000000800 */
[----:B------:R-:W-:-:S05]  /*5820*/  FSEL R36, R36, RZ, P0 ;  /* 0x000000ff24247208 */ /* 0x000fca0000000000 */
        /* <DEDUP_REMOVED lines=13> */
[--C-:B------:R-:W-:Y:S01]  /*5900*/  FFMA.FTZ R50, R50, UR10, -R36.reuse ;  /* 0x0000000a32327c23 */ /* 0x100fe20008010824 */
[----:B------:R-:W0:Y:S01]  /*5910*/  MUFU.EX2 R27, R27 ;  /* 0x0000001b001b7308 */ /* 0x000e220000000800 */
[--C-:B------:R-:W-:Y:S01]  /*5920*/  FFMA.FTZ R51, R51, UR10, -R36.reuse ;  /* 0x0000000a33337c23 */ /* 0x100fe20008010824 */
[--C-:B------:R-:W-:Y:S01]  /*5930*/  FFMA.FTZ R54, R54, UR10, -R36.reuse ;  /* 0x0000000a36367c23 */ /* 0x100fe20008010824 */
[----:B------:R-:W-:-:S05]  /*5940*/  FFMA.FTZ R36, R55, UR10, -R36 ;  /* 0x0000000a37247c23 */ /* 0x000fca0008010824 */
[----:B------:R-:W3:Y:S08]  /*5950*/  MUFU.EX2 R30, R30 ;  /* 0x0000001e001e7308 */ /* 0x000ef00000000800 */
[----:B------:R-:W4:Y:S01]  /*5960*/  MUFU.EX2 R31, R31 ;  /* 0x0000001f001f7308 */ /* 0x000f220000000800 */
[----:B0-----:R-:W-:Y:S01]  /*5970*/  FADD.FTZ R37, R26, R27 ;  /* 0x0000001b1a257221 */ /* 0x001fe20000010000 */
[----:B------:R-:W-:-:S06]  /*5980*/  F2FP.F16.F32.PACK_AB R153, R27, R26 ;  /* 0x0000001a1b99723e */ /* 0x000fcc00000000ff */
[----:B------:R-:W0:Y:S01]  /*5990*/  MUFU.EX2 R34, R34 ;  /* 0x0000002200227308 */ /* 0x000e220000000800 */
[----:B---3--:R-:W-:-:S07]  /*59a0*/  FADD.FTZ R28, R30, R37 ;  /* 0x000000251e1c7221 */ /* 0x008fce0000010000 */
[----:B------:R-:W3:Y:S01]  /*59b0*/  MUFU.EX2 R35, R35 ;  /* 0x0000002300237308 */ /* 0x000ee20000000800 */
[C---:B----4-:R-:W-:Y:S01]  /*59c0*/  FADD.FTZ R37, R31.reuse, R28 ;  /* 0x0000001c1f257221 */ /* 0x050fe20000010000 */
[----:B------:R-:W-:-:S05]  /*59d0*/  F2FP.F16.F32.PACK_AB R155, R31, R30 ;  /* 0x0000001e1f9b723e */ /* 0x000fca00000000ff */
[----:B------:R4:W-:Y:S01]  /*59e0*/  STSM.16.M88.4 [R18+0x26800], R152 ;  /* 0x0268009812007844 */ /* 0x0009e20000000200 */
[----:B------:R-:W5:Y:S01]  /*59f0*/  MUFU.EX2 R38, R38 ;  /* 0x0000002600267308 */ /* 0x000f620000000800 */
[----:B0-----:R-:W-:Y:S01]  /*5a00*/  FADD.FTZ R28, R34, R37 ;  /* 0x00000025221c7221 */ /* 0x001fe20000010000 */
[----:B------:R-:W-:-:S06]  /*5a10*/  FADD.FTZ R37, R21, R40 ;  /* 0x0000002815257221 */ /* 0x000fcc0000010000 */
[----:B------:R-:W0:Y:S01]  /*5a20*/  MUFU.EX2 R39, R39 ;  /* 0x0000002700277308 */ /* 0x000e220000000800 */
[C---:B---3--:R-:W-:Y:S01]  /*5a30*/  FADD.FTZ R13, R35.reuse, R28 ;  /* 0x0000001c230d7221 */ /* 0x048fe20000010000 */
[----:B------:R-:W-:Y:S01]  /*5a40*/  FADD.FTZ R28, R24, R37 ;  /* 0x00000025181c7221 */ /* 0x000fe20000010000 */
[----:B------:R-:W-:-:S03]  /*5a50*/  F2FP.F16.F32.PACK_AB R157, R35, R34 ;  /* 0x00000022239d723e */ /* 0x000fc600000000ff */
[----:B------:R-:W-:Y:S02]  /*5a60*/  FADD.FTZ R15, R25, R28 ;  /* 0x0000001c190f7221 */ /* 0x000fe40000010000 */
[----:B------:R-:W3:Y:S01]  /*5a70*/  MUFU.EX2 R42, R42 ;  /* 0x0000002a002a7308 */ /* 0x000ee20000000800 */
[----:B-----5:R-:W-:Y:S01]  /*5a80*/  FADD.FTZ R20, R38, R13 ;  /* 0x0000000d26147221 */ /* 0x020fe20000010000 */
[----:B------:R-:W-:-:S06]  /*5a90*/  FADD.FTZ R15, R4, R15 ;  /* 0x0000000f040f7221 */ /* 0x000fcc0000010000 */
[----:B------:R-:W5:Y:S01]  /*5aa0*/  MUFU.EX2 R43, R43 ;  /* 0x0000002b002b7308 */ /* 0x000f620000000800 */
[C---:B0-----:R-:W-:Y:S01]  /*5ab0*/  FADD.FTZ R13, R39.reuse, R20 ;  /* 0x00000014270d7221 */ /* 0x041fe20000010000 */
[----:B------:R-:W-:-:S05]  /*5ac0*/  F2FP.F16.F32.PACK_AB R159, R39, R38 ;  /* 0x00000026279f723e */ /* 0x000fca00000000ff */
[----:B------:R4:W-:Y:S01]  /*5ad0*/  STSM.16.M88.4 [R23], R156 ;  /* 0x0000009c17007844 */ /* 0x0009e20000000200 */
[----:B------:R-:W0:Y:S01]  /*5ae0*/  MUFU.EX2 R46, R46 ;  /* 0x0000002e002e7308 */ /* 0x000e220000000800 */
[----:B---3--:R-:W-:-:S07]  /*5af0*/  FADD.FTZ R4, R42, R13 ;  /* 0x0000000d2a047221 */ /* 0x008fce0000010000 */
[----:B------:R-:W3:Y:S01]  /*5b00*/  MUFU.EX2 R47, R47 ;  /* 0x0000002f002f7308 */ /* 0x000ee20000000800 */
[C---:B-----5:R-:W-:Y:S01]  /*5b10*/  FADD.FTZ R13, R43.reuse, R4 ;  /* 0x000000042b0d7221 */ /* 0x060fe20000010000 */
[----:B------:R-:W-:Y:S01]  /*5b20*/  FADD.FTZ R4, R14, R15 ;  /* 0x0000000f0e047221 */ /* 0x000fe20000010000 */
[----:B------:R-:W-:-:S03]  /*5b30*/  F2FP.F16.F32.PACK_AB R161, R43, R42 ;  /* 0x0000002a2ba1723e */ /* 0x000fc600000000ff */
[----:B------:R-:W-:Y:S02]  /*5b40*/  FADD.FTZ R29, R29, R4 ;  /* 0x000000041d1d7221 */ /* 0x000fe40000010000 */
[----:B------:R-:W-:Y:S01]  /*5b50*/  MUFU.EX2 R50, R50 ;  /* 0x0000003200327308 */ /* 0x000fe20000000800 */
[----:B0-----:R-:W-:Y:S01]  /*5b60*/  FADD.FTZ R14, R46, R13 ;  /* 0x0000000d2e0e7221 */ /* 0x001fe20000010000 */
[----:B------:R-:W-:-:S04]  /*5b70*/  FADD.FTZ R32, R32, R29 ;  /* 0x0000001d20207221 */ /* 0x000fc80000010000 */
[----:B------:R-:W-:Y:S02]  /*5b80*/  FADD.FTZ R32, R33, R32 ;  /* 0x0000002021207221 */ /* 0x000fe40000010000 */
[----:B------:R-:W0:Y:S01]  /*5b90*/  MUFU.EX2 R51, R51 ;  /* 0x0000003300337308 */ /* 0x000e220000000800 */
[C---:B---3--:R-:W-:Y:S01]  /*5ba0*/  F2FP.F16.F32.PACK_AB R163, R47.reuse, R46 ;  /* 0x0000002e2fa3723e */ /* 0x048fe200000000ff */
[----:B------:R-:W-:-:S04]  /*5bb0*/  FADD.FTZ R47, R47, R14 ;  /* 0x0000000e2f2f7221 */ /* 0x000fc80000010000 */
[----:B------:R4:W-:Y:S02]  /*5bc0*/  STSM.16.M88.4 [R19], R160 ;  /* 0x000000a013007844 */ /* 0x0009e40000000200 */
[----:B------:R-:W3:Y:S08]  /*5bd0*/  MUFU.EX2 R12, R12 ;  /* 0x0000000c000c7308 */ /* 0x000ef00000000800 */
[----:B------:R-:W5:Y:S01]  /*5be0*/  MUFU.EX2 R54, R54 ;  /* 0x0000003600367308 */ /* 0x000f620000000800 */
[----:B0-----:R-:W-:Y:S01]  /*5bf0*/  F2FP.F16.F32.PACK_AB R165, R51, R50 ;  /* 0x0000003233a5723e */ /* 0x001fe200000000ff */
[----:B------:R-:W-:-:S04]  /*5c00*/  FADD.FTZ R50, R50, R47 ;  /* 0x0000002f32327221 */ /* 0x000fc80000010000 */
[----:B------:R-:W-:Y:S02]  /*5c10*/  FADD.FTZ R51, R51, R50 ;  /* 0x0000003233337221 */ /* 0x000fe40000010000 */
[----:B------:R-:W0:Y:S01]  /*5c20*/  MUFU.EX2 R11, R36 ;  /* 0x00000024000b7308 */ /* 0x000e220000000800 */
[----:B---3--:R-:W-:Y:S01]  /*5c30*/  F2FP.F16.F32.PACK_AB R166, R12, R3 ;  /* 0x000000030ca6723e */ /* 0x008fe200000000ff */
[----:B------:R-:W-:-:S04]  /*5c40*/  FADD.FTZ R3, R3, R32 ;  /* 0x0000002003037221 */ /* 0x000fc80000010000 */
[----:B------:R-:W-:Y:S01]  /*5c50*/  FADD.FTZ R3, R12, R3 ;  /* 0x000000030c037221 */ /* 0x000fe20000010000 */
[----:B-----5:R-:W-:Y:S01]  /*5c60*/  FADD.FTZ R4, R54, R51 ;  /* 0x0000003336047221 */ /* 0x020fe20000010000 */
[----:B0-----:R-:W-:-:S03]  /*5c70*/  F2FP.F16.F32.PACK_AB R167, R11, R54 ;  /* 0x000000360ba7723e */ /* 0x001fc600000000ff */
[----:B------:R-:W-:Y:S02]  /*5c80*/  FADD.FTZ R4, R11, R4 ;  /* 0x000000040b047221 */ /* 0x000fe40000010000 */
[----:B------:R4:W-:Y:S01]  /*5c90*/  STSM.16.M88.4 [R22], R164 ;  /* 0x000000a416007844 */ /* 0x0009e20000000200 */
[----:B------:R-:W-:Y:S05]  /*5ca0*/  @!P3 BRA `(.L_x_4965) ;  /* 0x000000000004b947 */ /* 0x000fea0003800000 */
[----:B------:R-:W-:Y:S01]  /*5cb0*/  BPT.TRAP 0x1 ;  /* 0x000000040000795c */ /* 0x000fe20000300000 */
.L_x_4965:
[----:B------:R0:W3:Y:S01]  /*5cc0*/  SYNCS.PHASECHK.TRANS64.TRYWAIT P0, [R7+URZ+0x28c50], R10 ;  /* 0x028c500a070075a7 */ /* 0x0000e2000800017f */
[----:B------:R-:W-:Y:S05]  /*5cd0*/  @!P3 BRA `(.L_x_4966) ;  /* 0x000000000004b947 */ /* 0x000fea0003800000 */
[----:B------:R-:W-:Y:S01]  /*5ce0*/  BPT.TRAP 0x1 ;  /* 0x000000040000795c */ /* 0x000fe20000300000 */
.L_x_4966:
[----:B---3--:R-:W-:Y:S05]  /*5cf0*/  @P0 BRA `(.L_x_4967) ;  /* 0x0000000000080947 */ /* 0x008fea0003800000 */
[----:B------:R-:W3:Y:S02]  /*5d00*/  SYNCS.PHASECHK.TRANS64.TRYWAIT P0, [R7+URZ+0x28c50], R10 ;  /* 0x028c500a070075a7 */ /* 0x000ee4000800017f */
[----:B---3--:R-:W-:Y:S05]  /*5d10*/  @!P0 BRA `(.L_x_4968) ;  /* 0x000000f400988947 */ /* 0x008fea0003800000 */
.L_x_4967:
[----:B------:R-:W-:Y:S01]  /*5d20*/  ULEA UR18, UR36, UR48, 0xc ;  /* 0x0000003024127291 */ /* 0x000fe2000f8e603f */
[----:B------:R-:W-:Y:S01]  /*5d30*/  WARPGROUP.ARRIVE ;  /* 0x00000000000079c5 */ /* 0x000fe20000000000 */
[----:B------:R-:W-:Y:S01]  /*5d40*/  UMOV UR7, 0x40000040 ;  /* 0x4000004000077882 */ /* 0x000fe20000000000 */
[----:B0123--:R-:W0:Y:S01]  /*5d50*/  @P5 LDC R10, c[0x0][0x44c] ;  /* 0x00011300ff0a5b82 */ /* 0x00fe220000000800 */
[----:B------:R-:W-:Y:S01]  /*5d60*/  @!P4 VIADD R7, R7, 0x28c60 ;  /* 0x00028c600707c836 */ /* 0x000fe20000000000 */
[----:B------:R-:W-:Y:S02]  /*5d70*/  UIADD3 UR50, UR50, -0x2, URZ ;  /* 0xfffffffe32327890 */ /* 0x000fe4000fffe03f */
[----:B------:R-:W-:Y:S02]  /*5d80*/  UMOV UR6, UR18 ;  /* 0x0000001200067c82 */ /* 0x000fe40008000000 */
[----:B------:R-:W-:Y:S01]  /*5d90*/  HGMMA.64x256x16.F32 R24, R152, gdesc[UR4].tnspB, RZ, !UPT, gsb0 ;  /* 0x43e0000498187df0 */ /* 0x000fe2000c0008ff */
[----:B------:R-:W-:Y:S01]  /*5da0*/  UIADD3 UR6, UR18, 0x80, URZ ;  /* 0x0000008012067890 */ /* 0x000fe2000fffe03f */
[----:B------:R-:W1:Y:S01]  /*5db0*/  @P5 LDC R11, c[0x0][0x450] ;  /* 0x00011400ff0b5b82 */ /* 0x000e620000000800 */
[----:B------:R-:W-:Y:S01]  /*5dc0*/  UMOV UR7, 0x40000040 ;  /* 0x4000004000077882 */ /* 0x000fe20000000000 */
[----:B------:R-:W-:Y:S01]  /*5dd0*/  @!P4 PRMT R7, RZ, 0x654, R7 ;  /* 0x00000654ff07c816 */ /* 0x000fe20000000007 */
[----:B0-----:R-:W-:Y:S01]  /*5de0*/  @P5 IMAD.HI.U32 R10, R10, UR40, RZ ;  /* 0x000000280a0a5c27 */ /* 0x001fe2000f8e00ff */
[----:B------:R-:W-:-:S02]  /*5df0*/  WARPGROUP.DEPBAR.LE gsb0, 0x0 ;  /* 0x00008000000079c5 */ /* 0x000fc40000010000 */
[----:B------:R-:W-:-:S15]  /*5e00*/  WARPGROUP.ARRIVE ;  /* 0x00000000000079c5 */ /* 0x000fde0000000000 */
[----:B------:R-:W-:-:S05]  /*5e10*/  NOP ;  /* 0x0000000000007918 */ /* 0x000fca0000000000 */
        /* <DEDUP_REMOVED lines=12> */
[----:B------:R-:W-:Y:S01]  /*5ee0*/  HGMMA.64x256x16.F32 R24, R164, gdesc[UR4].tnspB, R24, gsb0 ;  /* 0x43e00004a4187df0 */ /* 0x000fe20008000818 */
[----:B------:R-:W-:Y:S02]  /*5ef0*/  UIMAD UR6, UR49, UR11, -UR14 ;  /* 0x0000000b310672a4 */ /* 0x000fe4000f8e0a0e */
        /* <DEDUP_REMOVED lines=9> */
[----:B------:R0:W-:Y:S02]  /*5f90*/  @!P4 SYNCS.ARRIVE.TRANS64.RED.A1T0 RZ, [R7+URZ], RZ ;  /* 0x000000ff07ffc9a7 */ /* 0x0001e4000810043f */
[----:B0-----:R-:W-:Y:S01]  /*5fa0*/  IMAD.U32 R7, RZ, RZ, UR40 ;  /* 0x00000028ff077e24 */ /* 0x001fe2000f8e00ff */
        /* <DEDUP_REMOVED lines=14> */
.L_x_4970:
[----:B------:R-:W-:-:S13]  /*6090*/  ISETP.NE.AND P0, PT, R9, 0x1, PT ;  /* 0x000000010900780c */ /* 0x000fda0003f05270 */
[----:B------:R-:W0:Y:S02]  /*60a0*/  @P0 LDC.64 R10, c[0x0][0x9e8] ;  /* 0x00027a00ff0a0b82 */ /* 0x000e240000000a00 */
[----:B0-----:R-:W-:-:S05]  /*60b0*/  @P0 IMAD.HI.U32 R10, R7, R10, RZ ;  /* 0x0000000a070a0227 */ /* 0x001fca00078e00ff */
[----:B------:R-:W-:-:S07]  /*60c0*/  @P0 SHF.R.U32.HI R7, RZ, R11, R10 ;  /* 0x0000000bff070219 */ /* 0x000fce000001160a */
.L_x_4971:
[----:B------:R-:W-:-:S05]  /*60d0*/  IMAD R7, R7, R9, R9 ;  /* 0x0000000907077224 */ /* 0x000fca00078e0209 */
[----:B------:R-:W-:-:S07]  /*60e0*/  VIMNMX R8, R8, R7, PT ;  /* 0x0000000708087248 */ /* 0x000fce0003fe0100 */
.L_x_4969:
[----:B------:R-:W-:Y:S01]  /*60f0*/  SHF.R.S32.HI R7, RZ, 0x1f, R8 ;  /* 0x0000001fff077819 */ /* 0x000fe20000011408 */
[----:B------:R-:W-:Y:S01]  /*6100*/  ULDC UR25, c[0x0][0x9e4] ;  /* 0x0002790000197ab9 */ /* 0x000fe20000000800 */
[----:B------:R-:W-:Y:S01]  /*6110*/  ULDC UR20, c[0x0][0x288] ;  /* 0x0000a20000147ab9 */ /* 0x000fe20000000800 */
[----:B------:R-:W-:Y:S01]  /*6120*/  ULDC UR21, c[0x0][0x9dc] ;  /* 0x0002770000157ab9 */ /* 0x000fe20000000800 */
[----:B------:R-:W-:Y:S01]  /*6130*/  LEA.HI R7, R7, R8, RZ, 0x6 ;  /* 0x0000000807077211 */ /* 0x000fe200078f30ff */
[----:B------:R-:W-:Y:S01]  /*6140*/  ULDC UR22, c[0x0][0x2f0] ;  /* 0x0000bc0000167ab9 */ /* 0x000fe20000000800 */
[----:B------:R-:W-:Y:S01]  /*6150*/  ULDC UR23, c[0x0][0x988] ;  /* 0x0002620000177ab9 */ /* 0x000fe20000000800 */
[----:B------:R-:W-:Y:S01]  /*6160*/  ULDC UR26, c[0x0][0x9e0] ;  /* 0x00027800001a7ab9 */ /* 0x000fe20000000800 */
[----:B------:R-:W-:-:S04]  /*6170*/  SHF.R.S32.HI R7, RZ, 0x6, R7 ;  /* 0x00000006ff077819 */ /* 0x000fc80000011407 */
[----:B------:R-:W-:-:S04]  /*6180*/  VIMNMX R11, R186, R7, !PT ;  /* 0x00000007ba0b7248 */ /* 0x000fc80007fe0100 */
[----:B------:R-:W-:-:S13]  /*6190*/  ISETP.LE.AND P0, PT, R11, UR50, PT ;  /* 0x000000320b007c0c */ /* 0x000fda000bf03270 */
[----:B------:R-:W-:Y:S05]  /*61a0*/  @!P0 BRA `(.L_x_4972) ;  /* 0x0000002000e48947 */ /* 0x000fea0003800000 */
.L_x_4989:
[----:B------:R-:W-:-:S04]  /*61b0*/  UIADD3 UR24, UR36, 0x1, URZ ;  /* 0x0000000124187890 */ /* 0x000fc8000fffe03f */
[----:B------:R-:W-:-:S04]  /*61c0*/  UISETP.NE.AND UP0, UPT, UR24, 0x2, UPT ;  /* 0x000000021800788c */ /* 0x000fc8000bf05270 */
[----:B------:R-:W-:Y:S02]  /*61d0*/  USEL UR6, URZ, 0x1, UP0 ;  /* 0x000000013f067887 */ /* 0x000fe40008000000 */
[----:B------:R-:W-:Y:S02]  /*61e0*/  USEL UR24, UR24, URZ, UP0 ;  /* 0x0000003f18187287 */ /* 0x000fe40008000000 */
[----:B------:R-:W-:Y:S01]  /*61f0*/  ULOP3.LUT UR37, UR37, UR6, URZ, 0x3c, !UPT ;  /* 0x0000000625257292 */ /* 0x000fe2000f8e3c3f */
[----:B012---:R-:W-:Y:S11]  /*6200*/  @!P3 BRA `(.L_x_4973) ;  /* 0x000000000004b947 */ /* 0x007ff60003800000 */
[----:B------:R-:W-:Y:S01]  /*6210*/  BPT.TRAP 0x1 ;  /* 0x000000040000795c */ /* 0x000fe20000300000 */
.L_x_4973:
[----:B------:R-:W-:Y:S01]  /*6220*/  ULEA UR27, UR24, UR43, 0x3 ;  /* 0x0000002b181b7291 */ /* 0x000fe2000f8e183f */
[----:B------:R-:W-:-:S05]  /*6230*/  IMAD.U32 R10, RZ, RZ, UR37 ;  /* 0x00000025ff0a7e24 */ /* 0x000fca000f8e00ff */
[----:B------:R-:W-:-:S04]  /*6240*/  SHF.L.U32 R10, R10, 0x1f, RZ ;  /* 0x0000001f0a0a7819 */ /* 0x000fc800000006ff */
[----:B------:R0:W1:Y:S01]  /*6250*/  SYNCS.PHASECHK.TRANS64.TRYWAIT P0, [UR27+0x28c30], R10 ;  /* 0x028c300aff0075a7 */ /* 0x000062000800015b */
[----:B------:R-:W-:Y:S05]  /*6260*/  @!P3 BRA `(.L_x_4974) ;  /* 0x000000000004b947 */ /* 0x000fea0003800000 */
[----:B------:R-:W-:Y:S01]  /*6270*/  BPT.TRAP 0x1 ;  /* 0x000000040000795c */ /* 0x000fe20000300000 */
.L_x_4974:
[----:B-1----:R-:W-:Y:S05]  /*6280*/  @P0 BRA `(.L_x_4975) ;  /* 0x0000000000080947 */ /* 0x002fea0003800000 */
[----:B------:R-:W1:Y:S02]  /*6290*/  SYNCS.PHASECHK.TRANS64.TRYWAIT P0, [UR27+0x28c30], R10 ;  /* 0x028c300aff0075a7 */ /* 0x000e64000800015b */
[----:B-1----:R-:W-:Y:S05]  /*62a0*/  @!P0 BRA `(.L_x_4976) ;  /* 0x000000f000488947 */ /* 0x002fea0003800000 */
.L_x_4975:
[----:B------:R-:W-:Y:S01]  /*62b0*/  R2UR UR18, R0 ;  /* 0x00000000001272ca */ /* 0x000fe200000e0000 */
[----:B----4-:R-:W-:Y:S01]  /*62c0*/  WARPGROUP.ARRIVE ;  /* 0x00000000000079c5 */ /* 0x010fe20000000000 */
[----:B------:R-:W-:Y:S01]  /*62d0*/  UMOV UR19, 0x40000040 ;  /* 0x4000004000137882 */ /* 0x000fe20000000000 */
[----:B------:R-:W-:Y:S01]  /*62e0*/  UMOV UR7, 0x40000040 ;  /* 0x4000004000077882 */ /* 0x000fe20000000000 */
[----:B------:R-:W-:Y:S01]  /*62f0*/  UMOV UR11, 0x40000040 ;  /* 0x40000040000b7882 */ /* 0x000fe20000000000 */
[----:B------:R-:W-:Y:S01]  /*6300*/  UMOV UR15, 0x40000040 ;  /* 0x40000040000f7882 */ /* 0x000fe20000000000 */
[----:B-1----:R-:W1:Y:S01]  /*6310*/  @P5 LDC R7, c[0x0][0x44c] ;  /* 0x00011300ff075b82 */ /* 0x002e620000000800 */
[----:B------:R-:W-:Y:S02]  /*6320*/  VIADD R12, R185, UR40 ;  /* 0x00000028b90c7c36 */ /* 0x000fe40008000000 */
[----:B------:R-:W-:-:S04]  /*6330*/  IMAD.U32 R14, RZ, RZ, UR49 ;  /* 0x00000031ff0e7e24 */ /* 0x000fc8000f8e00ff */
[----:B------:R-:W-:Y:S01]  /*6340*/  ULEA UR18, UR24, UR18, 0x9 ;  /* 0x0000001218127291 */ /* 0x000fe2000f8e483f */
[----:B------:R-:W2:Y:S03]  /*6350*/  @P5 LDC R9, c[0x0][0x450] ;  /* 0x00011400ff095b82 */ /* 0x000ea60000000800 */
[----:B------:R-:W-:Y:S02]  /*6360*/  UIADD3 UR6, UR18, 0x2, URZ ;  /* 0x0000000212067890 */ /* 0x000fe4000fffe03f */
[----:B------:R-:W-:Y:S02]  /*6370*/  UIADD3 UR10, UR18, 0x4, URZ ;  /* 0x00000004120a7890 */ /* 0x000fe4000fffe03f */
[----:B------:R-:W-:Y:S02]  /*6380*/  UIADD3 UR14, UR18, 0x6, URZ ;  /* 0x00000006120e7890 */ /* 0x000fe4000fffe03f */
[----:B------:R-:W-:Y:S01]  /*6390*/  HGMMA.64x64x16.F32 R152, gdesc[UR16], RZ, !UPT, gsb0 ;  /* 0x00e00000109879f0 */ /* 0x000fe2000c0008ff */
[----:B-1----:R-:W-:-:S04]  /*63a0*/  @P5 IMAD.HI.U32 R8, R12, R7, RZ ;  /* 0x000000070c085227 */ /* 0x002fc800078e00ff */
[----:B------:R-:W-:Y:S01]  /*63b0*/  IMAD.U32 R7, RZ, RZ, UR27 ;  /* 0x0000001bff077e24 */ /* 0x000fe2000f8e00ff */
[----:B--2---:R-:W-:-:S03]  /*63c0*/  @P5 SHF.R.U32.HI R12, RZ, R9, R8 ;  /* 0x00000009ff0c5219 */ /* 0x004fc60000011608 */
[----:B------:R-:W-:Y:S02]  /*63d0*/  @!P4 VIADD R8, R7, 0x28c40 ;  /* 0x00028c400708c836 */ /* 0x000fe40000000000 */
[----:B------:R-:W1:Y:S03]  /*63e0*/  SHFL.IDX PT, R21, R12, RZ, 0x1c1f ;  /* 0x001c1fff0c157589 */ /* 0x000e6600000e0000 */
[----:B------:R-:W-:Y:S01]  /*63f0*/  @!P4 PRMT R8, RZ, 0x654, R8 ;  /* 0x00000654ff08c816 */ /* 0x000fe20000000008 */
[----:B------:R-:W-:Y:S02]  /*6400*/  WARPGROUP.DEPBAR.LE gsb0, 0x0 ;  /* 0x00008000000079c5 */ /* 0x000fe40000010000 */
[----:B------:R-:W-:-:S06]  /*6410*/  WARPGROUP.ARRIVE ;  /* 0x00000000000079c5 */ /* 0x000fcc0000000000 */
[----:B------:R-:W-:Y:S01]  /*6420*/  HGMMA.64x64x16.F32 R152, gdesc[UR4], R152, gsb0 ;  /* 0x00e00000049879f0 */ /* 0x000fe20008000898 */
[----:B------:R-:W-:-:S06]  /*6430*/  USHF.L.U32 UR6, UR50, 0x6, URZ ;  /* 0x0000000632067899 */ /* 0x000fcc000800063f */
[----:B------:R-:W-:-:S05]  /*6440*/  IMAD.U32 R9, RZ, RZ, UR6 ;  /* 0x00000006ff097e24 */ /* 0x000fca000f8e00ff */
[----:B------:R-:W-:Y:S01]  /*6450*/  IADD3 R9, -R2, 0x1, -R9 ;  /* 0x0000000102097810 */ /* 0x000fe20007ffe909 */
[----:B------:R-:W-:Y:S02]  /*6460*/  WARPGROUP.DEPBAR.LE gsb0, 0x0 ;  /* 0x00008000000079c5 */ /* 0x000fe40000010000 */
[----:B------:R-:W-:-:S06]  /*6470*/  WARPGROUP.ARRIVE ;  /* 0x00000000000079c5 */ /* 0x000fcc0000000000 */
[----:B------:R-:W-:Y:S01]  /*6480*/  HGMMA.64x64x16.F32 R152, gdesc[UR8], R152, gsb0 ;  /* 0x00e00000089879f0 */ /* 0x000fe20008000898 */
[----:B------:R-:W-:Y:S02]  /*6490*/  UMOV UR11, UR22 ;  /* 0x00000016000b7c82 */ /* 0x000fe40008000000 */
[----:B------:R-:W-:Y:S01]  /*64a0*/  IMAD R9, R14, UR11, R9 ;  /* 0x0000000b0e097c24 */ /* 0x000fe2000f8e0209 */
[----:B------:R-:W-:Y:S02]  /*64b0*/  WARPGROUP.DEPBAR.LE gsb0, 0x0 ;  /* 0x00008000000079c5 */ /* 0x000fe40000010000 */
[----:B------:R-:W-:-:S06]  /*64c0*/  WARPGROUP.ARRIVE ;  /* 0x00000000000079c5 */ /* 0x000fcc0000000000 */
[----:B------:R-:W-:Y:S01]  /*64d0*/  HGMMA.64x64x16.F32 R152, gdesc[UR12], R152, gsb0 ;  /* 0x00e000000c9879f0 */ /* 0x000fe20008000898 */
[----:B------:R-:W-:Y:S01]  /*64e0*/  UMOV UR15, UR21 ;  /* 0x00000015000f7c82 */ /* 0x000fe20008000000 */
[----:B------:R-:W-:Y:S01]  /*64f0*/  UMOV UR14, UR20 ;  /* 0x00000014000e7c82 */ /* 0x000fe20008000000 */
[----:B------:R-:W-:Y:S01]  /*6500*/  ULOP3.LUT UR7, URZ, UR15, URZ, 0x33, !UPT ;  /* 0x0000000f3f077292 */ /* 0x000fe2000f8e333f */
[----:B------:R-:W-:-:S04]  /*6510*/  VIADD R9, R9, -UR14 ;  /* 0x8000000e09097c36 */ /* 0x000fc80008000000 */
[C---:B------:R-:W-:Y:S02]  /*6520*/  VIADD R20, R9.reuse, UR26 ;  /* 0x0000001a09147c36 */ /* 0x040fe40008000000 */
[----:B------:R-:W-:Y:S02]  /*6530*/  VIADD R192, R9, UR7 ;  /* 0x0000000709c07c36 */ /* 0x000fe40008000000 */
[C---:B-1----:R-:W-:Y:S02]  /*6540*/  IMAD.IADD R13, R21.reuse, 0x1, R20 ;  /* 0x00000001150d7824 */ /* 0x042fe400078e0214 */
[----:B------:R-:W-:Y:S01]  /*6550*/  IMAD.IADD R15, R21, 0x1, R192 ;  /* 0x00000001150f7824 */ /* 0x000fe200078e02c0 */
[----:B------:R-:W-:Y:S02]  /*6560*/  WARPGROUP.DEPBAR.LE gsb0, 0x0 ;  /* 0x00008000000079c5 */ /* 0x000fe40000010000 */
[----:B------:R1:W-:Y:S01]  /*6570*/  @!P4 SYNCS.ARRIVE.TRANS64.RED.A1T0 RZ, [R8+URZ], RZ ;  /* 0x000000ff08ffc9a7 */ /* 0x0003e2000810043f */
[----:B------:R-:W-:Y:S05]  /*6580*/  @!P6 BRA `(.L_x_4977) ;  /* 0x00000000005ce947 */ /* 0x000fea0003800000 */
[----:B-1----:R-:W-:Y:S01]  /*6590*/  IMAD R8, R14, UR11, R21 ;  /* 0x0000000b0e087c24 */ /* 0x002fe2000f8e0215 */
[----:B------:R-:W-:Y:S03]  /*65a0*/  BSSY B0, `(.L_x_4978) ;  /* 0x0000011000007945 */ /* 0x000fe60003800000 */
[----:B------:R-:W-:-:S05]  /*65b0*/  VIADD R21, R8, -UR14 ;  /* 0x8000000e08157c36 */ /* 0x000fca0008000000 */
[----:B------:R-:W-:-:S13]  /*65c0*/  ISETP.GT.AND P0, PT, R21, -0x1, PT ;  /* 0xffffffff1500780c */ /* 0x000fda0003f04270 */
[----:B------:R-:W-:Y:S05]  /*65d0*/  @P0 BRA `(.L_x_4979) ;  /* 0x0000000000200947 */ /* 0x000fea0003800000 */
[----:B------:R-:W-:Y:S01]  /*65e0*/  IMAD.U32 R194, RZ, RZ, UR25 ;  /* 0x00000019ffc27e24 */ /* 0x000fe2000f8e00ff */
[----:B------:R-:W-:-:S04]  /*65f0*/  LOP3.LUT R21, RZ, R21, RZ, 0x33, !PT ;  /* 0x00000015ff157212 */ /* 0x000fc800078e33ff */
[----:B------:R-:W-:-:S13]  /*6600*/  ISETP.NE.AND P0, PT, R194, 0x1, PT ;  /* 0x00000001c200780c */ /* 0x000fda0003f05270 */
[----:B------:R-:W1:Y:S02]  /*6610*/  @P0 LDC.64 R8, c[0x0][0x9e8] ;  /* 0x00027a00ff080b82 */ /* 0x000e640000000a00 */
[----:B-1----:R-:W-:-:S05]  /*6620*/  @P0 IMAD.HI.U32 R8, R21, R8, RZ ;  /* 0x0000000815080227 */ /* 0x002fca00078e00ff */
[----:B------:R-:W-:-:S04]  /*6630*/  @P0 SHF.R.U32.HI R21, RZ, R9, R8 ;  /* 0x00000009ff150219 */ /* 0x000fc80000011608 */
[----:B------:R-:W-:Y:S01]  /*6640*/  LOP3.LUT R21, RZ, R21, RZ, 0x33, !PT ;  /* 0x00000015ff157212 */ /* 0x000fe200078e33ff */
[----:B------:R-:W-:Y:S06]  /*6650*/  BRA `(.L_x_4980) ;  /* 0x0000000000147947 */ /* 0x000fec0003800000 */
.L_x_4979:
[----:B------:R-:W-:-:S05]  /*6660*/  IMAD.U32 R194, RZ, RZ, UR25 ;  /* 0x00000019ffc27e24 */ /* 0x000fca000f8e00ff */
[----:B------:R-:W-:-:S13]  /*6670*/  ISETP.NE.AND P0, PT, R194, 0x1, PT ;  /* 0x00000001c200780c */ /* 0x000fda0003f05270 */
[----:B------:R-:W1:Y:S02]  /*6680*/  @P0 LDC.64 R8, c[0x0][0x9e8] ;  /* 0x00027a00ff080b82 */ /* 0x000e640000000a00 */
[----:B-1----:R-:W-:-:S05]  /*6690*/  @P0 IMAD.HI.U32 R8, R21, R8, RZ ;  /* 0x0000000815080227 */ /* 0x002fca00078e00ff */
[----:B------:R-:W-:-:S07]  /*66a0*/  @P0 SHF.R.U32.HI R21, RZ, R9, R8 ;  /* 0x00000009ff150219 */ /* 0x000fce0000011608 */
.L_x_4980:
[----:B------:R-:W-:Y:S05]  /*66b0*/  BSYNC B0 ;  /* 0x0000000000007941 */ /* 0x000fea0003800000 */
.L_x_4978:
[----:B------:R-:W-:-:S04]  /*66c0*/  IMAD R21, R21, R194, -UR6 ;  /* 0x8000000615157e24 */ /* 0x000fc8000f8e02c2 */
[----:B------:R-:W-:-:S05]  /*66d0*/  IMAD.IADD R8, R21, 0x1, -R2 ;  /* 0x0000000115087824 */ /* 0x000fca00078e0a02 */
[----:B------:R-:W-:Y:S02]  /*66e0*/  VIADDMNMX R13, R8, R194, R13, PT ;  /* 0x000000c2080d7246 */ /* 0x000fe4000380010d */
[----:B------:R-:W-:-:S07]  /*66f0*/  VIMNMX R15, R15, R8, !PT ;  /* 0x000000080f0f7248 */ /* 0x000fce0007fe0100 */
.L_x_4977:
[----:B------:R-:W-:Y:S01]  /*6700*/  UISETP.GT.AND UP0, UPT, UR50, -0x1, UPT ;  /* 0xffffffff3200788c */ /* 0x000fe2000bf04270 */
[----:B------:R-:W2:Y:S05]  /*6710*/  SHFL.IDX PT, R9, R12, 0x1, 0x1c1f ;  /* 0x003c1f000c097f89 */ /* 0x000eaa00000e0000 */
[----:B------:R-:W-:-:S04]  /*6720*/  PLOP3.LUT P0, PT, PT, PT, UP0, 0x80, 0x0 ;  /* 0x000000000000781c */ /* 0x000fc80003f0f008 */
[C---:B------:R-:W-:Y:S02]  /*6730*/  ISETP.GT.AND P2, PT, R15.reuse, RZ, P0 ;  /* 0x000000ff0f00720c */ /* 0x040fe40000744270 */
[----:B------:R-:W-:Y:S02]  /*6740*/  ISETP.GT.AND P1, PT, R15, 0x1, P0 ;  /* 0x000000010f00780c */ /* 0x000fe40000724270 */
[C---:B------:R-:W-:Y:S02]  /*6750*/  ISETP.LT.OR P2, PT, R13.reuse, 0x1, P2 ;  /* 0x000000010d00780c */ /* 0x040fe40001741670 */
[----:B------:R-:W-:Y:S02]  /*6760*/  ISETP.LT.OR P1, PT, R13, 0x2, P1 ;  /* 0x000000020d00780c */ /* 0x000fe40000f21670 */
[----:B------:R-:W-:Y:S02]  /*6770*/  FSEL R152, R152, -INF , !P2 ;  /* 0xff80000098987808 */ /* 0x000fe40005000000 */
[----:B------:R-:W-:-:S02]  /*6780*/  FSEL R153, R153, -INF , !P1 ;  /* 0xff80000099997808 */ /* 0x000fc40004800000 */
[C---:B------:R-:W-:Y:S02]  /*6790*/  ISETP.GT.AND P2, PT, R15.reuse, 0x8, P0 ;  /* 0x000000080f00780c */ /* 0x040fe40000744270 */
[----:B------:R-:W-:Y:S01]  /*67a0*/  ISETP.GT.AND P1, PT, R15, 0x9, P0 ;  /* 0x000000090f00780c */ /* 0x000fe20000724270 */
[----:B--2---:R-:W-:Y:S01]  /*67b0*/  IMAD.IADD R12, R20, 0x1, R9 ;  /* 0x00000001140c7824 */ /* 0x004fe200078e0209 */
[C---:B------:R-:W-:Y:S02]  /*67c0*/  ISETP.LT.OR P2, PT, R13.reuse, 0x9, P2 ;  /* 0x000000090d00780c */ /* 0x040fe40001741670 */
[----:B------:R-:W-:Y:S02]  /*67d0*/  ISETP.LT.OR P1, PT, R13, 0xa, P1 ;  /* 0x0000000a0d00780c */ /* 0x000fe40000f21670 */
[----:B------:R-:W-:Y:S02]  /*67e0*/  FSEL R156, R156, -INF , !P2 ;  /* 0xff8000009c9c7808 */ /* 0x000fe40005000000 */
[----:B------:R-:W-:-:S02]  /*67f0*/  FSEL R157, R157, -INF , !P1 ;  /* 0xff8000009d9d7808 */ /* 0x000fc40004800000 */
[C---:B------:R-:W-:Y:S02]  /*6800*/  ISETP.GT.AND P2, PT, R15.reuse, 0x10, P0 ;  /* 0x000000100f00780c */ /* 0x040fe40000744270 */
[----:B------:R-:W-:Y:S02]  /*6810*/  ISETP.GT.AND P1, PT, R15, 0x11, P0 ;  /* 0x000000110f00780c */ /* 0x000fe40000724270 */
        /* <DEDUP_REMOVED lines=31> */
[----:B------:R-:W-:Y:S01]  /*6a10*/  ISETP.LT.OR P1, PT, R13, 0x3a, P1 ;  /* 0x0000003a0d00780c */ /* 0x000fe20000f21670 */
[----:B------:R-:W-:Y:S01]  /*6a20*/  IMAD.IADD R13, R192, 0x1, R9 ;  /* 0x00000001c00d7824 */ /* 0x000fe200078e0209 */
[----:B------:R-:W-:Y:S02]  /*6a30*/  FSEL R180, R180, -INF , !P2 ;  /* 0xff800000b4b47808 */ /* 0x000fe40005000000 */
[----:B------:R-:W-:Y:S01]  /*6a40*/  FSEL R181, R181, -INF , !P1 ;  /* 0xff800000b5b57808 */ /* 0x000fe20004800000 */
[----:B------:R-:W-:Y:S08]  /*6a50*/  @!P6 BRA `(.L_x_4981) ;  /* 0x00000000005ce947 */ /* 0x000ff00003800000 */
[----:B------:R-:W-:Y:S01]  /*6a60*/  IMAD R14, R14, UR11, R9 ;  /* 0x0000000b0e0e7c24 */ /* 0x000fe2000f8e0209 */
[----:B------:R-:W-:Y:S03]  /*6a70*/  BSSY B0, `(.L_x_4982) ;  /* 0x0000011000007945 */ /* 0x000fe60003800000 */
[----:B------:R-:W-:-:S05]  /*6a80*/  VIADD R15, R14, -UR14 ;  /* 0x8000000e0e0f7c36 */ /* 0x000fca0008000000 */
[----:B------:R-:W-:-:S13]  /*6a90*/  ISETP.GT.AND P1, PT, R15, -0x1, PT ;  /* 0xffffffff0f00780c */ /* 0x000fda0003f24270 */
[----:B------:R-:W-:Y:S05]  /*6aa0*/  @P1 BRA `(.L_x_4983) ;  /* 0x0000000000201947 */ /* 0x000fea0003800000 */
[----:B------:R-:W-:Y:S01]  /*6ab0*/  IMAD.U32 R14, RZ, RZ, UR25 ;  /* 0x00000019ff0e7e24 */ /* 0x000fe2000f8e00ff */
[----:B------:R-:W-:-:S04]  /*6ac0*/  LOP3.LUT R15, RZ, R15, RZ, 0x33, !PT ;  /* 0x0000000fff0f7212 */ /* 0x000fc800078e33ff */
[----:B------:R-:W-:-:S13]  /*6ad0*/  ISETP.NE.AND P1, PT, R14, 0x1, PT ;  /* 0x000000010e00780c */ /* 0x000fda0003f25270 */
[----:B-1----:R-:W1:Y:S02]  /*6ae0*/  @P1 LDC.64 R8, c[0x0][0x9e8] ;  /* 0x00027a00ff081b82 */ /* 0x002e640000000a00 */
[----:B-1----:R-:W-:-:S05]  /*6af0*/  @P1 IMAD.HI.U32 R8, R15, R8, RZ ;  /* 0x000000080f081227 */ /* 0x002fca00078e00ff */
[----:B------:R-:W-:-:S04]  /*6b00*/  @P1 SHF.R.U32.HI R15, RZ, R9, R8 ;  /* 0x00000009ff0f1219 */ /* 0x000fc80000011608 */
[----:B------:R-:W-:Y:S01]  /*6b10*/  LOP3.LUT R15, RZ, R15, RZ, 0x33, !PT ;  /* 0x0000000fff0f7212 */ /* 0x000fe200078e33ff */
[----:B------:R-:W-:Y:S06]  /*6b20*/  BRA `(.L_x_4984) ;  /* 0x0000000000147947 */ /* 0x000fec0003800000 */
.L_x_4983:
[----:B------:R-:W-:-:S05]  /*6b30*/  IMAD.U32 R14, RZ, RZ, UR25 ;  /* 0x00000019ff0e7e24 */ /* 0x000fca000f8e00ff */
[----:B------:R-:W-:-:S13]  /*6b40*/  ISETP.NE.AND P1, PT, R14, 0x1, PT ;  /* 0x000000010e00780c */ /* 0x000fda0003f25270 */
[----:B-1----:R-:W1:Y:S02]  /*6b50*/  @P1 LDC.64 R8, c[0x0][0x9e8] ;  /* 0x00027a00ff081b82 */ /* 0x002e640000000a00 */
[----:B-1----:R-:W-:-:S05]  /*6b60*/  @P1 IMAD.HI.U32 R8, R15, R8, RZ ;  /* 0x000000080f081227 */ /* 0x002fca00078e00ff */
[----:B------:R-:W-:-:S07]  /*6b70*/  @P1 SHF.R.U32.HI R15, RZ, R9, R8 ;  /* 0x00000009ff0f1219 */ /* 0x000fce0000011608 */
.L_x_4984:
[----:B------:R-:W-:Y:S05]  /*6b80*/  BSYNC B0 ;  /* 0x0000000000007941 */ /* 0x000fea0003800000 */
.L_x_4982:
[----:B------:R-:W-:-:S04]  /*6b90*/  IMAD R15, R15, R14, -UR6 ;  /* 0x800000060f0f7e24 */ /* 0x000fc8000f8e020e */
[----:B------:R-:W-:-:S05]  /*6ba0*/  IMAD.IADD R15, R15, 0x1, -R2 ;  /* 0x000000010f0f7824 */ /* 0x000fca00078e0a02 */
[----:B------:R-:W-:Y:S02]  /*6bb0*/  VIADDMNMX R12, R15, R14, R12, PT ;  /* 0x0000000e0f0c7246 */ /* 0x000fe4000380010c */
[----:B------:R-:W-:-:S07]  /*6bc0*/  VIMNMX R13, R13, R15, !PT ;  /* 0x0000000f0d0d7248 */ /* 0x000fce0007fe0100 */
.L_x_4981:
[----:B-1----:R-:W-:Y:S01]  /*6bd0*/  FMNMX.FTZ R8, R152, R5, !PT ;  /* 0x0000000598087209 */ /* 0x002fe20007810000 */
[----:B------:R-:W-:Y:S01]  /*6be0*/  UMOV UR10, UR23 ;  /* 0x00000017000a7c82 */ /* 0x000fe20008000000 */
[----:B------:R-:W-:Y:S02]  /*6bf0*/  ISETP.GT.AND P2, PT, R13, 0x1, P0 ;  /* 0x000000010d00780c */ /* 0x000fe40000744270 */
[----:B------:R-:W-:Y:S02]  /*6c00*/  FMNMX.FTZ R9, R153, R8, !PT ;  /* 0x0000000899097209 */ /* 0x000fe40007810000 */
[----:B------:R-:W-:Y:S02]  /*6c10*/  ISETP.LT.OR P2, PT, R12, 0x2, P2 ;  /* 0x000000020c00780c */ /* 0x000fe40001741670 */
[----:B------:R-:W-:Y:S02]  /*6c20*/  FMNMX.FTZ R8, R156, R9, !PT ;  /* 0x000000099c087209 */ /* 0x000fe40007810000 */
[----:B------:R-:W-:-:S02]  /*6c30*/  FSEL R155, R155, -INF , !P2 ;  /* 0xff8000009b9b7808 */ /* 0x000fc40005000000 */
[----:B------:R-:W-:Y:S02]  /*6c40*/  FMNMX.FTZ R9, R157, R8, !PT ;  /* 0x000000089d097209 */ /* 0x000fe40007810000 */
[C---:B------:R-:W-:Y:S02]  /*6c50*/  ISETP.GT.AND P2, PT, R13.reuse, 0x9, P0 ;  /* 0x000000090d00780c */ /* 0x040fe40000744270 */
[----:B------:R-:W-:Y:S02]  /*6c60*/  FMNMX.FTZ R8, R160, R9, !PT ;  /* 0x00000009a0087209 */ /* 0x000fe40007810000 */
[----:B------:R-:W-:Y:S02]  /*6c70*/  ISETP.GT.AND P1, PT, R13, 0x8, P0 ;  /* 0x000000080d00780c */ /* 0x000fe40000724270 */
[----:B------:R-:W-:Y:S02]  /*6c80*/  FMNMX.FTZ R9, R161, R8, !PT ;  /* 0x00000008a1097209 */ /* 0x000fe40007810000 */
[----:B------:R-:W-:-:S02]  /*6c90*/  ISETP.LT.OR P2, PT, R12, 0xa, P2 ;  /* 0x0000000a0c00780c */ /* 0x000fc40001741670 */
[----:B------:R-:W-:Y:S02]  /*6ca0*/  FMNMX.FTZ R8, R164, R9, !PT ;  /* 0x00000009a4087209 */ /* 0x000fe40007810000 */
[----:B------:R-:W-:Y:S02]  /*6cb0*/  ISETP.LT.OR P1, PT, R12, 0x9, P1 ;  /* 0x000000090c00780c */ /* 0x000fe40000f21670 */
[----:B------:R-:W-:Y:S02]  /*6cc0*/  FMNMX.FTZ R9, R165, R8, !PT ;  /* 0x00000008a5097209 */ /* 0x000fe40007810000 */
[----:B------:R-:W-:Y:S02]  /*6cd0*/  FSEL R159, R159, -INF , !P2 ;  /* 0xff8000009f9f7808 */ /* 0x000fe40005000000 */
[----:B------:R-:W-:Y:S02]  /*6ce0*/  FMNMX.FTZ R8, R168, R9, !PT ;  /* 0x00000009a8087209 */ /* 0x000fe40007810000 */
[----:B------:R-:W-:-:S02]  /*6cf0*/  ISETP.GT.AND P2, PT, R13, 0x11, P0 ;  /* 0x000000110d00780c */ /* 0x000fc40000744270 */
[----:B------:R-:W-:Y:S02]  /*6d00*/  FMNMX.FTZ R9, R169, R8, !PT ;  /* 0x00000008a9097209 */ /* 0x000fe40007810000 */
[----:B------:R-:W-:Y:S02]  /*6d10*/  FSEL R158, R158, -INF , !P1 ;  /* 0xff8000009e9e7808 */ /* 0x000fe40004800000 */
        /* <DEDUP_REMOVED lines=9> */
[----:B------:R-:W-:-:S02]  /*6db0*/  ISETP.GT.AND P2, PT, R13, RZ, P0 ;  /* 0x000000ff0d00720c */ /* 0x000fc40000744270 */
[----:B------:R-:W-:Y:S02]  /*6dc0*/  FMNMX.FTZ R8, R181, R8, !PT ;  /* 0x00000008b5087209 */ /* 0x000fe40007810000 */
[----:B------:R-:W-:Y:S02]  /*6dd0*/  FSEL R162, R162, -INF , !P1 ;  /* 0xff800000a2a27808 */ /* 0x000fe40004800000 */
[----:B------:R-:W-:Y:S01]  /*6de0*/  ISETP.GT.AND P1, PT, R13, 0x18, P0 ;  /* 0x000000180d00780c */ /* 0x000fe20000724270 */
[----:B------:R-:W1:Y:S01]  /*6df0*/  SHFL.BFLY PT, R9, R8, 0x2, 0x1f ;  /* 0x0c401f0008097f89 */ /* 0x000e6200000e0000 */
[C---:B------:R-:W-:Y:S02]  /*6e00*/  ISETP.LT.OR P2, PT, R12.reuse, 0x1, P2 ;  /* 0x000000010c00780c */ /* 0x040fe40001741670 */
[----:B------:R-:W-:-:S04]  /*6e10*/  ISETP.LT.OR P1, PT, R12, 0x19, P1 ;  /* 0x000000190c00780c */ /* 0x000fc80000f21670 */
[----:B------:R-:W-:Y:S02]  /*6e20*/  FSEL R166, R166, -INF , !P1 ;  /* 0xff800000a6a67808 */ /* 0x000fe40004800000 */
[----:B------:R-:W-:-:S04]  /*6e30*/  ISETP.GT.AND P1, PT, R13, 0x19, P0 ;  /* 0x000000190d00780c */ /* 0x000fc80000724270 */
[----:B------:R-:W-:-:S04]  /*6e40*/  ISETP.LT.OR P1, PT, R12, 0x1a, P1 ;  /* 0x0000001a0c00780c */ /* 0x000fc80000f21670 */
[----:B------:R-:W-:Y:S02]  /*6e50*/  FSEL R167, R167, -INF , !P1 ;  /* 0xff800000a7a77808 */ /* 0x000fe40004800000 */
[----:B------:R-:W-:-:S04]  /*6e60*/  ISETP.GT.AND P1, PT, R13, 0x21, P0 ;  /* 0x000000210d00780c */ /* 0x000fc80000724270 */
[----:B------:R-:W-:Y:S02]  /*6e70*/  ISETP.LT.OR P1, PT, R12, 0x22, P1 ;  /* 0x000000220c00780c */ /* 0x000fe40000f21670 */
[----:B-1----:R-:W-:Y:S02]  /*6e80*/  FMNMX.FTZ R15, R8, R9, !PT ;  /* 0x00000009080f7209 */ /* 0x002fe40007810000 */
[----:B------:R-:W-:Y:S02]  /*6e90*/  FSEL R9, R154, -INF , !P2 ;  /* 0xff8000009a097808 */ /* 0x000fe40005000000 */
[----:B------:R-:W-:Y:S01]  /*6ea0*/  ISETP.GT.AND P2, PT, R13, 0x20, P0 ;  /* 0x000000200d00780c */ /* 0x000fe20000744270 */
[----:B------:R-:W1:Y:S01]  /*6eb0*/  SHFL.BFLY PT, R8, R15, 0x1, 0x1f ;  /* 0x0c201f000f087f89 */ /* 0x000e6200000e0000 */
[----:B------:R-:W-:Y:S02]  /*6ec0*/  FMNMX.FTZ R14, R9, R6, !PT ;  /* 0x00000006090e7209 */ /* 0x000fe40007810000 */
[----:B------:R-:W-:-:S02]  /*6ed0*/  ISETP.LT.OR P2, PT, R12, 0x21, P2 ;  /* 0x000000210c00780c */ /* 0x000fc40001741670 */
[----:B------:R-:W-:Y:S02]  /*6ee0*/  FSEL R171, R171, -INF , !P1 ;  /* 0xff800000abab7808 */ /* 0x000fe40004800000 */
[----:B------:R-:W-:Y:S02]  /*6ef0*/  FSEL R170, R170, -INF , !P2 ;  /* 0xff800000aaaa7808 */ /* 0x000fe40005000000 */
[C---:B------:R-:W-:Y:S02]  /*6f00*/  ISETP.GT.AND P2, PT, R13.reuse, 0x28, P0 ;  /* 0x000000280d00780c */ /* 0x040fe40000744270 */
[----:B------:R-:W-:Y:S02]  /*6f10*/  ISETP.GT.AND P1, PT, R13, 0x29, P0 ;  /* 0x000000290d00780c */ /* 0x000fe40000724270 */
[C---:B------:R-:W-:Y:S02]  /*6f20*/  ISETP.LT.OR P2, PT, R12.reuse, 0x29, P2 ;  /* 0x000000290c00780c */ /* 0x040fe40001741670 */
[----:B------:R-:W-:-:S02]  /*6f30*/  ISETP.LT.OR P1, PT, R12, 0x2a, P1 ;  /* 0x0000002a0c00780c */ /* 0x000fc40000f21670 */
[----:B------:R-:W-:Y:S02]  /*6f40*/  FSEL R174, R174, -INF , !P2 ;  /* 0xff800000aeae7808 */ /* 0x000fe40005000000 */
[----:B------:R-:W-:Y:S02]  /*6f50*/  FSEL R175, R175, -INF , !P1 ;  /* 0xff800000afaf7808 */ /* 0x000fe40004800000 */
[----:B------:R-:W-:Y:S02]  /*6f60*/  ISETP.GT.AND P1, PT, R13, 0x30, P0 ;  /* 0x000000300d00780c */ /* 0x000fe40000724270 */
[----:B-1----:R-:W-:Y:S02]  /*6f70*/  FMNMX.FTZ R8, R15, R8, !PT ;  /* 0x000000080f087209 */ /* 0x002fe40007810000 */
[----:B------:R-:W-:Y:S02]  /*6f80*/  FMNMX.FTZ R15, R155, R14, !PT ;  /* 0x0000000e9b0f7209 */ /* 0x000fe40007810000 */
[C---:B------:R-:W-:Y:S01]  /*6f90*/  FSETP.NEU.FTZ.AND P2, PT, R8.reuse, -INF , PT ;  /* 0xff8000000800780b */ /* 0x040fe20003f5d000 */
[----:B------:R-:W-:Y:S01]  /*6fa0*/  FMUL.FTZ R20, R8, UR10 ;  /* 0x0000000a08147c20 */ /* 0x000fe20008410000 */
[----:B------:R-:W-:-:S02]  /*6fb0*/  FMNMX.FTZ R14, R158, R15, !PT ;  /* 0x0000000f9e0e7209 */ /* 0x000fc40007810000 */
[----:B------:R-:W-:Y:S02]  /*6fc0*/  ISETP.LT.OR P1, PT, R12, 0x31, P1 ;  /* 0x000000310c00780c */ /* 0x000fe40000f21670 */
[----:B------:R-:W-:Y:S02]  /*6fd0*/  FMNMX.FTZ R15, R159, R14, !PT ;  /* 0x0000000e9f0f7209 */ /* 0x000fe40007810000 */
[----:B------:R-:W-:Y:S02]  /*6fe0*/  FSEL R178, R178, -INF , !P1 ;  /* 0xff800000b2b27808 */ /* 0x000fe40004800000 */
[----:B------:R-:W-:Y:S02]  /*6ff0*/  FMNMX.FTZ R14, R162, R15, !PT ;  /* 0x0000000fa20e7209 */ /* 0x000fe40007810000 */
[----:B------:R-:W-:Y:S02]  /*7000*/  ISETP.GT.AND P1, PT, R13, 0x31, P0 ;  /* 0x000000310d00780c */ /* 0x000fe40000724270 */
[----:B------:R-:W-:-:S02]  /*7010*/  FMNMX.FTZ R15, R163, R14, !PT ;  /* 0x0000000ea30f7209 */ /* 0x000fc40007810000 */
[----:B------:R-:W-:Y:S02]  /*7020*/  FSEL R14, R20, RZ, P2 ;  /* 0x000000ff140e7208 */ /* 0x000fe40001000000 */
[----:B------:R-:W-:Y:S02]  /*7030*/  FMNMX.FTZ R20, R166, R15, !PT ;  /* 0x0000000fa6147209 */ /* 0x000fe40007810000 */
[----:B------:R-:W-:Y:S01]  /*7040*/  ISETP.LT.OR P1, PT, R12, 0x32, P1 ;  /* 0x000000320c00780c */ /* 0x000fe20000f21670 */
[--C-:B------:R-:W-:Y:S01]  /*7050*/  FFMA.FTZ R154, R156, UR10, -R14.reuse ;  /* 0x0000000a9c9a7c23 */ /* 0x100fe2000801080e */
[----:B------:R-:W-:Y:S01]  /*7060*/  FMNMX.FTZ R15, R167, R20, !PT ;  /* 0x00000014a70f7209 */ /* 0x000fe20007810000 */
[--C-:B------:R-:W-:Y:S01]  /*7070*/  FFMA.FTZ R156, R160, UR10, -R14.reuse ;  /* 0x0000000aa09c7c23 */ /* 0x100fe2000801080e */
[----:B------:R-:W-:Y:S01]  /*7080*/  FSEL R179, R179, -INF , !P1 ;  /* 0xff800000b3b37808 */ /* 0x000fe20004800000 */
[--C-:B------:R-:W-:Y:S01]  /*7090*/  FFMA.FTZ R160, R168, UR10, -R14.reuse ;  /* 0x0000000aa8a07c23 */ /* 0x100fe2000801080e */
[----:B------:R-:W-:Y:S01]  /*70a0*/  FMNMX.FTZ R20, R170, R15, !PT ;  /* 0x0000000faa147209 */ /* 0x000fe20007810000 */
[--C-:B------:R-:W-:Y:S01]  /*70b0*/  FFMA.FTZ R152, R152, UR10, -R14.reuse ;  /* 0x0000000a98987c23 */ /* 0x100fe2000801080e */
[----:B------:R-:W-:Y:S01]  /*70c0*/  ISETP.GT.AND P1, PT, R13, 0x38, P0 ;  /* 0x000000380d00780c */ /* 0x000fe20000724270 */
[--C-:B------:R-:W-:Y:S01]  /*70d0*/  FFMA.FTZ R15, R153, UR10, -R14.reuse ;  /* 0x0000000a990f7c23 */ /* 0x100fe2000801080e */
[----:B------:R-:W-:Y:S01]  /*70e0*/  FMNMX.FTZ R21, R171, R20, !PT ;  /* 0x00000014ab157209 */ /* 0x000fe20007810000 */
[----:B------:R-:W-:Y:S01]  /*70f0*/  MUFU.EX2 R154, R154 ;  /* 0x0000009a009a7308 */ /* 0x000fe20000000800 */
[----:B------:R-:W-:Y:S01]  /*7100*/  ISETP.GT.AND P0, PT, R13, 0x39, P0 ;  /* 0x000000390d00780c */ /* 0x000fe20000704270 */
[--C-:B------:R-:W-:Y:S01]  /*7110*/  FFMA.FTZ R13, R157, UR10, -R14.reuse ;  /* 0x0000000a9d0d7c23 */ /* 0x100fe2000801080e */
[----:B------:R-:W-:Y:S01]  /*7120*/  FMNMX.FTZ R20, R174, R21, !PT ;  /* 0x00000015ae147209 */ /* 0x000fe20007810000 */
[--C-:B------:R-:W-:Y:S01]  /*7130*/  FFMA.FTZ R157, R169, UR10, -R14.reuse ;  /* 0x0000000aa99d7c23 */ /* 0x100fe2000801080e */
[C---:B------:R-:W-:Y:S01]  /*7140*/  ISETP.LT.OR P1, PT, R12.reuse, 0x39, P1 ;  /* 0x000000390c00780c */ /* 0x040fe20000f21670 */
[--C-:B------:R-:W-:Y:S01]  /*7150*/  FFMA.FTZ R153, R165, UR10, -R14.reuse ;  /* 0x0000000aa5997c23 */ /* 0x100fe2000801080e */
[----:B------:R-:W-:Y:S01]  /*7160*/  FMNMX.FTZ R21, R175, R20, !PT ;  /* 0x00000014af157209 */ /* 0x000fe20007810000 */
[----:B------:R-:W-:Y:S01]  /*7170*/  MUFU.EX2 R152, R152 ;  /* 0x0000009800987308 */ /* 0x000fe20000000800 */
[----:B------:R-:W-:Y:S01]  /*7180*/  ISETP.LT.OR P0, PT, R12, 0x3a, P0 ;  /* 0x0000003a0c00780c */ /* 0x000fe20000701670 */
[--C-:B------:R-:W-:Y:S01]  /*7190*/  FFMA.FTZ R165, R177, UR10, -R14.reuse ;  /* 0x0000000ab1a57c23 */ /* 0x100fe2000801080e */
[----:B------:R-:W-:Y:S01]  /*71a0*/  FMNMX.FTZ R20, R178, R21, !PT ;  /* 0x00000015b2147209 */ /* 0x000fe20007810000 */
[----:B------:R-:W-:Y:S01]  /*71b0*/  FFMA.FTZ R180, R180, UR10, -R14 ;  /* 0x0000000ab4b47c23 */ /* 0x000fe2000801080e */
[----:B------:R-:W-:Y:S01]  /*71c0*/  FSEL R182, R182, -INF , !P1 ;  /* 0xff800000b6b67808 */ /* 0x000fe20004800000 */
[----:B------:R-:W-:Y:S01]  /*71d0*/  IMAD.U32 R177, RZ, RZ, UR36 ;  /* 0x00000024ffb17e24 */ /* 0x000fe2000f8e00ff */
[----:B------:R-:W-:Y:S01]  /*71e0*/  FMNMX.FTZ R21, R179, R20, !PT ;  /* 0x00000014b3157209 */ /* 0x000fe20007810000 */
[----:B------:R-:W-:Y:S01]  /*71f0*/  MUFU.EX2 R15, R15 ;  /* 0x0000000f000f7308 */ /* 0x000fe20000000800 */
[----:B------:R-:W-:-:S02]  /*7200*/  FSEL R183, R183, -INF , !P0 ;  /* 0xff800000b7b77808 */ /* 0x000fc40004000000 */
[----:B------:R-:W-:Y:S01]  /*7210*/  FMNMX.FTZ R12, R182, R21, !PT ;  /* 0x00000015b60c7209 */ /* 0x000fe20007810000 */
[----:B------:R-:W-:-:S03]  /*7220*/  FFMA.FTZ R21, R161, UR10, -R14 ;  /* 0x0000000aa1157c23 */ /* 0x000fc6000801080e */
[----:B------:R-:W-:Y:S01]  /*7230*/  FMNMX.FTZ R20, R183, R12, !PT ;  /* 0x0000000cb7147209 */ /* 0x000fe20007810000 */
[----:B------:R-:W-:Y:S01]  /*7240*/  FFMA.FTZ R12, R164, UR10, -R14 ;  /* 0x0000000aa40c7c23 */ /* 0x000fe2000801080e */
[----:B------:R-:W-:Y:S01]  /*7250*/  FSEL R164, R8, RZ, P2 ;  /* 0x000000ff08a47208 */ /* 0x000fe20001000000 */
[----:B------:R-:W-:Y:S02]  /*7260*/  MUFU.EX2 R13, R13 ;  /* 0x0000000d000d7308 */ /* 0x000fe40000000800 */
[----:B------:R-:W1:Y:S02]  /*7270*/  SHFL.BFLY PT, R161, R20, 0x2, 0x1f ;  /* 0x0c401f0014a17f89 */ /* 0x000e6400000e0000 */
[----:B------:R-:W-:-:S04]  /*7280*/  FADD.FTZ R164, -R164, R5 ;  /* 0x00000005a4a47221 */ /* 0x000fc80000010100 */
[----:B------:R-:W-:Y:S01]  /*7290*/  FMUL.FTZ R5, R164, UR10 ;  /* 0x0000000aa4057c20 */ /* 0x000fe20008410000 */
[----:B------:R-:W-:Y:S01]  /*72a0*/  MUFU.EX2 R156, R156 ;  /* 0x0000009c009c7308 */ /* 0x000fe20000000800 */
[----:B------:R-:W-:-:S07]  /*72b0*/  FFMA.FTZ R164, R176, UR10, -R14 ;  /* 0x0000000ab0a47c23 */ /* 0x000fce000801080e */
[----:B------:R-:W2:Y:S08]  /*72c0*/  MUFU.EX2 R5, R5 ;  /* 0x0000000500057308 */ /* 0x000eb00000000800 */
[----:B------:R-:W3:Y:S01]  /*72d0*/  MUFU.EX2 R21, R21 ;  /* 0x0000001500157308 */ /* 0x000ee20000000800 */
[----:B-1----:R-:W-:Y:S01]  /*72e0*/  FMNMX.FTZ R168, R20, R161, !PT ;  /* 0x000000a114a87209 */ /* 0x002fe20007810000 */
[----:B------:R-:W-:Y:S01]  /*72f0*/  FFMA.FTZ R161, R173, UR10, -R14 ;  /* 0x0000000aada17c23 */ /* 0x000fe2000801080e */
[----:B------:R-:W-:-:S02]  /*7300*/  IMAD.MOV R173, RZ, RZ, -R17 ;  /* 0x000000ffffad7224 */ /* 0x000fc400078e0a11 */
[--C-:B------:R-:W-:Y:S01]  /*7310*/  FFMA.FTZ R20, R172, UR10, -R14.reuse ;  /* 0x0000000aac147c23 */ /* 0x100fe2000801080e */
[----:B------:R-:W-:Y:S01]  /*7320*/  FFMA.FTZ R172, R181, UR10, -R14 ;  /* 0x0000000ab5ac7c23 */ /* 0x000fe2000801080e */
[----:B------:R-:W1:Y:S01]  /*7330*/  SHFL.BFLY PT, R169, R168, 0x1, 0x1f ;  /* 0x0c201f00a8a97f89 */ /* 0x000e6200000e0000 */
[----:B------:R-:W-:Y:S01]  /*7340*/  ISETP.NE.AND P0, PT, R2, R173, PT ;  /* 0x000000ad0200720c */ /* 0x000fe20003f05270 */
[----:B--2---:R-:W-:Y:S01]  /*7350*/  FFMA.FTZ R176, R5, R3, R152 ;  /* 0x0000000305b07223 */ /* 0x004fe20000010098 */
[----:B------:R-:W2:Y:S01]  /*7360*/  MUFU.EX2 R12, R12 ;  /* 0x0000000c000c7308 */ /* 0x000ea20000000800 */
[C---:B------:R-:W-:Y:S01]  /*7370*/  F2FP.F16.F32.PACK_AB R152, R15.reuse, R152 ;  /* 0x000000980f98723e */ /* 0x040fe200000000ff */
[-C--:B------:R-:W-:Y:S01]  /*7380*/  FMUL.FTZ R24, R24, R5.reuse ;  /* 0x0000000518187220 */ /* 0x080fe20000410000 */
[----:B------:R-:W-:Y:S01]  /*7390*/  FADD.FTZ R173, R15, R176 ;  /* 0x000000b00fad7221 */ /* 0x000fe20000010000 */
[-C--:B------:R-:W-:Y:S01]  /*73a0*/  FMUL.FTZ R25, R25, R5.reuse ;  /* 0x0000000519197220 */ /* 0x080fe20000410000 */
[-C--:B------:R-:W-:Y:S01]  /*73b0*/  FMUL.FTZ R28, R28, R5.reuse ;  /* 0x000000051c1c7220 */ /* 0x080fe20000410000 */
[-C--:B------:R-:W-:Y:S01]  /*73c0*/  FMUL.FTZ R29, R29, R5.reuse ;  /* 0x000000051d1d7220 */ /* 0x080fe20000410000 */
[----:B------:R-:W-:Y:S01]  /*73d0*/  FADD.FTZ R14, R154, R173 ;  /* 0x000000ad9a0e7221 */ /* 0x000fe20000010000 */
[----:B------:R-:W4:Y:S01]  /*73e0*/  MUFU.EX2 R153, R153 ;  /* 0x0000009900997308 */ /* 0x000f220000000800 */
[C---:B------:R-:W-:Y:S01]  /*73f0*/  F2FP.F16.F32.PACK_AB R154, R13.reuse, R154 ;  /* 0x0000009a0d9a723e */ /* 0x040fe200000000ff */
[----:B------:R-:W-:Y:S01]  /*7400*/  FMUL.FTZ R32, R32, R5 ;  /* 0x0000000520207220 */ /* 0x000fe20000410000 */
[----:B------:R-:W-:Y:S01]  /*7410*/  FADD.FTZ R173, R13, R14 ;  /* 0x0000000e0dad7221 */ /* 0x000fe20000010000 */
[----:B------:R-:W-:-:S02]  /*7420*/  @!P0 IMAD R14, R177, 0x40, R16 ;  /* 0x00000040b10e8824 */ /* 0x000fc400078e0210 */
[-C--:B------:R-:W-:Y:S01]  /*7430*/  FMUL.FTZ R33, R33, R5.reuse ;  /* 0x0000000521217220 */ /* 0x080fe20000410000 */
[-C--:B------:R-:W-:Y:S01]  /*7440*/  FMUL.FTZ R36, R36, R5.reuse ;  /* 0x0000000524247220 */ /* 0x080fe20000410000 */
[-C--:B------:R-:W-:Y:S01]  /*7450*/  FMUL.FTZ R37, R37, R5.reuse ;  /* 0x0000000525257220 */ /* 0x080fe20000410000 */
[----:B------:R-:W5:Y:S01]  /*7460*/  MUFU.EX2 R160, R160 ;  /* 0x000000a000a07308 */ /* 0x000f620000000800 */
[-C--:B------:R-:W-:Y:S01]  /*7470*/  FMUL.FTZ R40, R40, R5.reuse ;  /* 0x0000000528287220 */ /* 0x080fe20000410000 */
[-C--:B------:R-:W-:Y:S01]  /*7480*/  FMUL.FTZ R41, R41, R5.reuse ;  /* 0x0000000529297220 */ /* 0x080fe20000410000 */
[----:B------:R-:W-:Y:S01]  /*7490*/  FMUL.FTZ R44, R44, R5 ;  /* 0x000000052c2c7220 */ /* 0x000fe20000410000 */
[----:B-1----:R-:W-:Y:S01]  /*74a0*/  FMNMX.FTZ R168, R168, R169, !PT ;  /* 0x000000a9a8a87209 */ /* 0x002fe20007810000 */
[-C--:B------:R-:W-:Y:S01]  /*74b0*/  FMUL.FTZ R45, R45, R5.reuse ;  /* 0x000000052d2d7220 */ /* 0x080fe20000410000 */
[-C--:B------:R-:W-:Y:S01]  /*74c0*/  FMUL.FTZ R48, R48, R5.reuse ;  /* 0x0000000530307220 */ /* 0x080fe20000410000 */
[-C--:B------:R-:W-:Y:S01]  /*74d0*/  FMUL.FTZ R49, R49, R5.reuse ;  /* 0x0000000531317220 */ /* 0x080fe20000410000 */
[C---:B------:R-:W-:Y:S01]  /*74e0*/  FSETP.NEU.FTZ.AND P1, PT, R168.reuse, -INF , PT ;  /* 0xff800000a800780b */ /* 0x040fe20003f3d000 */
[----:B------:R-:W-:Y:S01]  /*74f0*/  FMUL.FTZ R3, R168, UR10 ;  /* 0x0000000aa8037c20 */ /* 0x000fe20008410000 */
[----:B------:R1:W-:Y:S01]  /*7500*/  MUFU.EX2 R169, R180 ;  /* 0x000000b400a97308 */ /* 0x0003e20000000800 */
[-C--:B------:R-:W-:Y:S01]  /*7510*/  FMUL.FTZ R52, R52, R5.reuse ;  /* 0x0000000534347220 */ /* 0x080fe20000410000 */
[-C--:B------:R-:W-:Y:S01]  /*7520*/  FMUL.FTZ R53, R53, R5.reuse ;  /* 0x0000000535357220 */ /* 0x080fe20000410000 */
[-C--:B------:R-:W-:Y:S01]  /*7530*/  FMUL.FTZ R56, R56, R5.reuse ;  /* 0x0000000538387220 */ /* 0x080fe20000410000 */
[----:B------:R-:W-:Y:S01]  /*7540*/  FSEL R176, R3, RZ, P1 ;  /* 0x000000ff03b07208 */ /* 0x000fe20000800000 */
[-C--:B------:R-:W-:Y:S01]  /*7550*/  FMUL.FTZ R57, R57, R5.reuse ;  /* 0x0000000539397220 */ /* 0x080fe20000410000 */
[----:B------:R-:W-:Y:S01]  /*7560*/  FSEL R3, R168, RZ, P1 ;  /* 0x000000ffa8037208 */ /* 0x000fe20000800000 */
[-C--:B------:R-:W-:Y:S01]  /*7570*/  FMUL.FTZ R60, R60, R5.reuse ;  /* 0x000000053c3c7220 */ /* 0x080fe20000410000 */
[----:B------:R-:W0:Y:S01]  /*7580*/  MUFU.EX2 R157, R157 ;  /* 0x0000009d009d7308 */ /* 0x000e220000000800 */
[----:B-1----:R-:W-:Y:S01]  /*7590*/  FADD.FTZ R180, R156, R173 ;  /* 0x000000ad9cb47221 */ /* 0x002fe20000010000 */
[----:B------:R-:W-:Y:S01]  /*75a0*/  FFMA.FTZ R9, R9, UR10, -R176 ;  /* 0x0000000a09097c23 */ /* 0x000fe200080108b0 */
[----:B------:R-:W-:Y:S01]  /*75b0*/  FADD.FTZ R3, -R3, R6 ;  /* 0x0000000603037221 */ /* 0x000fe20000010100 */
[----:B------:R-:W-:Y:S01]  /*75c0*/  FFMA.FTZ R155, R155, UR10, -R176 ;  /* 0x0000000a9b9b7c23 */ /* 0x000fe200080108b0 */
[----:B---3--:R-:W-:Y:S01]  /*75d0*/  FADD.FTZ R177, R21, R180 ;  /* 0x000000b415b17221 */ /* 0x008fe20000010000 */
[----:B------:R-:W-:Y:S01]  /*75e0*/  @!P0 LEA R173, R14, UR43, 0x2 ;  /* 0x0000002b0ead8c11 */ /* 0x000fe2000f8e10ff */
[----:B------:R-:W-:Y:S01]  /*75f0*/  FMUL.FTZ R3, R3, UR10 ;  /* 0x0000000a03037c20 */ /* 0x000fe20008410000 */
[----:B------:R-:W1:Y:S01]  /*7600*/  MUFU.EX2 R20, R20 ;  /* 0x0000001400147308 */ /* 0x000e620000000800 */
[----:B--2---:R-:W-:Y:S01]  /*7610*/  FADD.FTZ R6, R12, R177 ;  /* 0x000000b10c067221 */ /* 0x004fe20000010000 */
[--C-:B------:R-:W-:Y:S01]  /*7620*/  FFMA.FTZ R177, R162, UR10, -R176.reuse ;  /* 0x0000000aa2b17c23 */ /* 0x100fe200080108b0 */
[--C-:B------:R-:W-:Y:S01]  /*7630*/  FFMA.FTZ R158, R158, UR10, -R176.reuse ;  /* 0x0000000a9e9e7c23 */ /* 0x100fe200080108b0 */
[----:B------:R-:W-:Y:S01]  /*7640*/  FFMA.FTZ R159, R159, UR10, -R176 ;  /* 0x0000000a9f9f7c23 */ /* 0x000fe200080108b0 */
[----:B----4-:R-:W-:Y:S01]  /*7650*/  FADD.FTZ R181, R153, R6 ;  /* 0x0000000699b57221 */ /* 0x010fe20000010000 */
[--C-:B------:R-:W-:Y:S01]  /*7660*/  FFMA.FTZ R163, R163, UR10, -R176.reuse ;  /* 0x0000000aa3a37c23 */ /* 0x100fe200080108b0 */
[--C-:B------:R-:W-:Y:S01]  /*7670*/  FFMA.FTZ R180, R166, UR10, -R176.reuse ;  /* 0x0000000aa6b47c23 */ /* 0x100fe200080108b0 */
[----:B------:R-:W2:Y:S01]  /*7680*/  MUFU.EX2 R161, R161 ;  /* 0x000000a100a17308 */ /* 0x000ea20000000800 */
[----:B-----5:R-:W-:Y:S01]  /*7690*/  FADD.FTZ R162, R160, R181 ;  /* 0x000000b5a0a27221 */ /* 0x020fe20000010000 */
[--C-:B------:R-:W-:Y:S01]  /*76a0*/  FFMA.FTZ R181, R170, UR10, -R176.reuse ;  /* 0x0000000aaab57c23 */ /* 0x100fe200080108b0 */
[--C-:B------:R-:W-:Y:S01]  /*76b0*/  FFMA.FTZ R167, R167, UR10, -R176.reuse ;  /* 0x0000000aa7a77c23 */ /* 0x100fe200080108b0 */
[----:B------:R-:W-:Y:S01]  /*76c0*/  FFMA.FTZ R171, R171, UR10, -R176 ;  /* 0x0000000aabab7c23 */ /* 0x000fe200080108b0 */
[----:B0-----:R-:W-:Y:S01]  /*76d0*/  FADD.FTZ R193, R157, R162 ;  /* 0x000000a29dc17221 */ /* 0x001fe20000010000 */
[--C-:B------:R-:W-:Y:S01]  /*76e0*/  FFMA.FTZ R174, R174, UR10, -R176.reuse ;  /* 0x0000000aaeae7c23 */ /* 0x100fe200080108b0 */
[--C-:B------:R-:W-:Y:S01]  /*76f0*/  FFMA.FTZ R175, R175, UR10, -R176.reuse ;  /* 0x0000000aafaf7c23 */ /* 0x100fe200080108b0 */
[----:B------:R-:W-:Y:S01]  /*7700*/  MUFU.EX2 R9, R9 ;  /* 0x0000000900097308 */ /* 0x000fe20000000800 */
[----:B-1----:R-:W-:Y:S01]  /*7710*/  FADD.FTZ R162, R20, R193 ;  /* 0x000000c114a27221 */ /* 0x002fe20000010000 */
[--C-:B------:R-:W-:Y:S01]  /*7720*/  FFMA.FTZ R178, R178, UR10, -R176.reuse ;  /* 0x0000000ab2b27c23 */ /* 0x100fe200080108b0 */
[--C-:B------:R-:W-:Y:S01]  /*7730*/  FFMA.FTZ R179, R179, UR10, -R176.reuse ;  /* 0x0000000ab3b37c23 */ /* 0x100fe200080108b0 */
[--C-:B------:R-:W-:Y:S01]  /*7740*/  FFMA.FTZ R182, R182, UR10, -R176.reuse ;  /* 0x0000000ab6b67c23 */ /* 0x100fe200080108b0 */
[----:B------:R-:W-:Y:S01]  /*7750*/  FFMA.FTZ R176, R183, UR10, -R176 ;  /* 0x0000000ab7b07c23 */ /* 0x000fe200080108b0 */
[----:B------:R0:W-:Y:S01]  /*7760*/  @!P0 STS [R173+0x28800], R5 ;  /* 0x02880005ad008388 */ /* 0x0001e20000000800 */
[----:B------:R-:W-:Y:S01]  /*7770*/  F2FP.F16.F32.PACK_AB R160, R157, R160 ;  /* 0x000000a09da0723e */ /* 0x000fe200000000ff */
[----:B------:R2:W1:Y:S01]  /*7780*/  MUFU.EX2 R6, R3 ;  /* 0x0000000300067308 */ /* 0x0004620000000800 */
[----:B------:R-:W-:Y:S01]  /*7790*/  F2FP.F16.F32.PACK_AB R156, R21, R156 ;  /* 0x0000009c159c723e */ /* 0x000fe200000000ff */
        /* <DEDUP_REMOVED lines=15> */
[----:B-1----:R-:W-:Y:S01]  /*7890*/  FFMA.FTZ R13, R6, R4, R9 ;  /* 0x00000004060d7223 */ /* 0x002fe20000010009 */
[----:B------:R1:W-:Y:S01]  /*78a0*/  @!P0 STS [R173+0x28820], R6 ;  /* 0x02882006ad008388 */ /* 0x0003e20000000800 */
[-C--:B------:R-:W-:Y:S01]  /*78b0*/  FMUL.FTZ R85, R85, R5.reuse ;  /* 0x0000000555557220 */ /* 0x080fe20000410000 */
[-C--:B------:R-:W-:Y:S01]  /*78c0*/  FMUL.FTZ R88, R88, R5.reuse ;  /* 0x0000000558587220 */ /* 0x080fe20000410000 */
[-C--:B------:R-:W-:Y:S01]  /*78d0*/  FMUL.FTZ R89, R89, R5.reuse ;  /* 0x0000000559597220 */ /* 0x080fe20000410000 */
[-C--:B------:R-:W-:Y:S01]  /*78e0*/  FMUL.FTZ R92, R92, R5.reuse ;  /* 0x000000055c5c7220 */ /* 0x080fe20000410000 */
[-C--:B------:R-:W-:Y:S01]  /*78f0*/  FMUL.FTZ R93, R93, R5.reuse ;  /* 0x000000055d5d7220 */ /* 0x080fe20000410000 */
[----:B------:R-:W4:Y:S01]  /*7900*/  MUFU.EX2 R165, R165 ;  /* 0x000000a500a57308 */ /* 0x000f220000000800 */
[----:B---3--:R-:W-:Y:S01]  /*7910*/  FADD.FTZ R162, R164, R3 ;  /* 0x00000003a4a27221 */ /* 0x008fe20000010000 */
[-C--:B------:R-:W-:Y:S01]  /*7920*/  FMUL.FTZ R96, R96, R5.reuse ;  /* 0x0000000560607220 */ /* 0x080fe20000410000 */
[-C--:B------:R-:W-:Y:S01]  /*7930*/  FMUL.FTZ R97, R97, R5.reuse ;  /* 0x0000000561617220 */ /* 0x080fe20000410000 */
[-C--:B------:R-:W-:Y:S01]  /*7940*/  FMUL.FTZ R100, R100, R5.reuse ;  /* 0x0000000564647220 */ /* 0x080fe20000410000 */
[-C--:B------:R-:W-:Y:S01]  /*7950*/  FMUL.FTZ R101, R101, R5.reuse ;  /* 0x0000000565657220 */ /* 0x080fe20000410000 */
[-C--:B------:R-:W-:Y:S01]  /*7960*/  FMUL.FTZ R104, R104, R5.reuse ;  /* 0x0000000568687220 */ /* 0x080fe20000410000 */
[-C--:B------:R-:W-:Y:S01]  /*7970*/  FMUL.FTZ R105, R105, R5.reuse ;  /* 0x0000000569697220 */ /* 0x080fe20000410000 */
[----:B------:R3:W5:Y:S01]  /*7980*/  MUFU.EX2 R155, R158 ;  /* 0x0000009e009b7308 */ /* 0x0007620000000800 */
        /* <DEDUP_REMOVED lines=8> */
[----:B---3--:R-:W-:Y:S01]  /*7a10*/  F2FP.F16.F32.PACK_AB R158, R153, R12 ;  /* 0x0000000c999e723e */ /* 0x008fe200000000ff */
[C---:B----4-:R-:W-:Y:S01]  /*7a20*/  FADD.FTZ R162, R165.reuse, R162 ;  /* 0x000000a2a5a27221 */ /* 0x050fe20000010000 */
[----:B------:R-:W-:Y:S01]  /*7a30*/  F2FP.F16.F32.PACK_AB R164, R165, R164 ;  /* 0x000000a4a5a4723e */ /* 0x000fe200000000ff */
[----:B------:R-:W-:Y:S01]  /*7a40*/  FMUL.FTZ R120, R120, R5 ;  /* 0x0000000578787220 */ /* 0x000fe20000410000 */
[----:B------:R-:W-:Y:S01]  /*7a50*/  F2FP.F16.F32.PACK_AB R153, R14, R9 ;  /* 0x000000090e99723e */ /* 0x000fe200000000ff */
[----:B------:R-:W-:Y:S01]  /*7a60*/  FADD.FTZ R3, R169, R162 ;  /* 0x000000a2a9037221 */ /* 0x000fe20000010000 */
[----:B------:R-:W-:Y:S01]  /*7a70*/  F2FP.F16.F32.PACK_AB R162, R161, R20 ;  /* 0x00000014a1a2723e */ /* 0x000fe200000000ff */
[----:B------:R-:W-:Y:S01]  /*7a80*/  MUFU.EX2 R177, R177 ;  /* 0x000000b100b17308 */ /* 0x000fe20000000800 */
[----:B-----5:R-:W-:Y:S01]  /*7a90*/  FADD.FTZ R13, R155, R4 ;  /* 0x000000049b0d7221 */ /* 0x020fe20000010000 */
[-C--:B------:R-:W-:Y:S01]  /*7aa0*/  FMUL.FTZ R121, R121, R5.reuse ;  /* 0x0000000579797220 */ /* 0x080fe20000410000 */
[-C--:B------:R-:W-:Y:S01]  /*7ab0*/  FMUL.FTZ R124, R124, R5.reuse ;  /* 0x000000057c7c7220 */ /* 0x080fe20000410000 */
[-C--:B------:R-:W-:Y:S01]  /*7ac0*/  FMUL.FTZ R125, R125, R5.reuse ;  /* 0x000000057d7d7220 */ /* 0x080fe20000410000 */
[-C--:B------:R-:W-:Y:S01]  /*7ad0*/  FMUL.FTZ R128, R128, R5.reuse ;  /* 0x0000000580807220 */ /* 0x080fe20000410000 */
[-C--:B------:R-:W-:Y:S01]  /*7ae0*/  FMUL.FTZ R129, R129, R5.reuse ;  /* 0x0000000581817220 */ /* 0x080fe20000410000 */
[----:B------:R-:W-:Y:S01]  /*7af0*/  FMUL.FTZ R132, R132, R5 ;  /* 0x0000000584847220 */ /* 0x000fe20000410000 */
[----:B------:R-:W3:Y:S01]  /*7b00*/  MUFU.EX2 R172, R172 ;  /* 0x000000ac00ac7308 */ /* 0x000ee20000000800 */
[----:B--2---:R-:W-:Y:S01]  /*7b10*/  F2FP.F16.F32.PACK_AB R155, R170, R155 ;  /* 0x0000009baa9b723e */ /* 0x004fe200000000ff */
[----:B------:R-:W-:Y:S01]  /*7b20*/  BAR.SYNC.DEFER_BLOCKING 0xf, 0x100 ;  /* 0x03c4000000007b1d */ /* 0x000fe20000010000 */
        /* <DEDUP_REMOVED lines=9> */
[----:B------:R-:W-:Y:S01]  /*7bc0*/  FMUL.FTZ R149, R149, R5 ;  /* 0x0000000595957220 */ /* 0x000fe20000410000 */
[-C--:B------:R-:W-:Y:S01]  /*7bd0*/  FMUL.FTZ R26, R26, R6.reuse ;  /* 0x000000061a1a7220 */ /* 0x080fe20000410000 */
[-C--:B------:R-:W-:Y:S01]  /*7be0*/  FMUL.FTZ R27, R27, R6.reuse ;  /* 0x000000061b1b7220 */ /* 0x080fe20000410000 */
[-C--:B------:R-:W-:Y:S01]  /*7bf0*/  FMUL.FTZ R30, R30, R6.reuse ;  /* 0x000000061e1e7220 */ /* 0x080fe20000410000 */
[----:B------:R4:W5:Y:S01]  /*7c00*/  MUFU.EX2 R159, R180 ;  /* 0x000000b4009f7308 */ /* 0x0009620000000800 */
[C---:B---3--:R-:W-:Y:S01]  /*7c10*/  FADD.FTZ R3, R172.reuse, R3 ;  /* 0x00000003ac037221 */ /* 0x048fe20000010000 */
[----:B------:R-:W-:Y:S01]  /*7c20*/  F2FP.F16.F32.PACK_AB R166, R172, R169 ;  /* 0x000000a9aca6723e */ /* 0x000fe200000000ff */
[-C--:B------:R-:W-:Y:S01]  /*7c30*/  FMUL.FTZ R31, R31, R6.reuse ;  /* 0x000000061f1f7220 */ /* 0x080fe20000410000 */
[-C--:B------:R-:W-:Y:S01]  /*7c40*/  FMUL.FTZ R34, R34, R6.reuse ;  /* 0x0000000622227220 */ /* 0x080fe20000410000 */
[-C--:B------:R-:W-:Y:S01]  /*7c50*/  FMUL.FTZ R35, R35, R6.reuse ;  /* 0x0000000623237220 */ /* 0x080fe20000410000 */
[-C--:B------:R-:W-:Y:S01]  /*7c60*/  FMUL.FTZ R38, R38, R6.reuse ;  /* 0x0000000626267220 */ /* 0x080fe20000410000 */
[-C--:B------:R-:W-:Y:S01]  /*7c70*/  FMUL.FTZ R39, R39, R6.reuse ;  /* 0x0000000627277220 */ /* 0x080fe20000410000 */
[----:B------:R-:W3:Y:S01]  /*7c80*/  MUFU.EX2 R20, R167 ;  /* 0x000000a700147308 */ /* 0x000ee20000000800 */
[----:B----4-:R-:W-:Y:S01]  /*7c90*/  FADD.FTZ R180, R170, R13 ;  /* 0x0000000daab47221 */ /* 0x010fe20000010000 */
[----:B--2---:R-:W-:Y:S01]  /*7ca0*/  F2FP.F16.F32.PACK_AB R157, R12, R177 ;  /* 0x000000b10c9d723e */ /* 0x004fe200000000ff */
[----:B------:R1:W-:Y:S01]  /*7cb0*/  STSM.16.M88.4 [R18+0x26800], R152 ;  /* 0x0268009812007844 */ /* 0x0003e20000000200 */
[-C--:B------:R-:W-:Y:S01]  /*7cc0*/  FMUL.FTZ R42, R42, R6.reuse ;  /* 0x000000062a2a7220 */ /* 0x080fe20000410000 */
[----:B------:R-:W-:Y:S01]  /*7cd0*/  FADD.FTZ R13, R177, R180 ;  /* 0x000000b4b10d7221 */ /* 0x000fe20000010000 */
        /* <DEDUP_REMOVED lines=11> */
[-C--:B------:R-:W-:Y:S01]  /*7d90*/  FMUL.FTZ R62, R62, R6.reuse ;  /* 0x000000063e3e7220 */ /* 0x080fe20000410000 */
[-C--:B------:R-:W-:Y:S01]  /*7da0*/  FMUL.FTZ R63, R63, R6.reuse ;  /* 0x000000063f3f7220 */ /* 0x080fe20000410000 */
[-C--:B------:R-:W-:Y:S01]  /*7db0*/  FMUL.FTZ R66, R66, R6.reuse ;  /* 0x0000000642427220 */ /* 0x080fe20000410000 */
[-C--:B------:R-:W-:Y:S01]  /*7dc0*/  FMUL.FTZ R67, R67, R6.reuse ;  /* 0x0000000643437220 */ /* 0x080fe20000410000 */
[-C--:B------:R-:W-:Y:S01]  /*7dd0*/  FMUL.FTZ R70, R70, R6.reuse ;  /* 0x0000000646467220 */ /* 0x080fe20000410000 */
[-C--:B------:R-:W-:Y:S01]  /*7de0*/  FMUL.FTZ R71, R71, R6.reuse ;  /* 0x0000000647477220 */ /* 0x080fe20000410000 */
[-C--:B------:R-:W-:Y:S01]  /*7df0*/  FMUL.FTZ R74, R74, R6.reuse ;  /* 0x000000064a4a7220 */ /* 0x080fe20000410000 */
[----:B------:R0:W1:Y:S01]  /*7e00*/  MUFU.EX2 R163, R174 ;  /* 0x000000ae00a37308 */ /* 0x0000620000000800 */
        /* <DEDUP_REMOVED lines=8> */
[----:B0-----:R-:W-:Y:S01]  /*7e90*/  FADD.FTZ R174, R12, R13 ;  /* 0x0000000d0cae7221 */ /* 0x001fe20000010000 */
[-C--:B------:R-:W-:Y:S01]  /*7ea0*/  FMUL.FTZ R90, R90, R6.reuse ;  /* 0x000000065a5a7220 */ /* 0x080fe20000410000 */
[-C--:B------:R-:W-:Y:S01]  /*7eb0*/  FMUL.FTZ R91, R91, R6.reuse ;  /* 0x000000065b5b7220 */ /* 0x080fe20000410000 */
[-C--:B------:R-:W-:Y:S01]  /*7ec0*/  FMUL.FTZ R94, R94, R6.reuse ;  /* 0x000000065e5e7220 */ /* 0x080fe20000410000 */
[----:B-----5:R-:W-:Y:S01]  /*7ed0*/  FADD.FTZ R13, R159, R174 ;  /* 0x000000ae9f0d7221 */ /* 0x020fe20000010000 */
[C---:B---3--:R-:W-:Y:S01]  /*7ee0*/  F2FP.F16.F32.PACK_AB R159, R20.reuse, R159 ;  /* 0x0000009f149f723e */ /* 0x048fe200000000ff */
[-C--:B------:R-:W-:Y:S01]  /*7ef0*/  FMUL.FTZ R95, R95, R6.reuse ;  /* 0x000000065f5f7220 */ /* 0x080fe20000410000 */
[----:B------:R0:W3:Y:S01]  /*7f00*/  MUFU.EX2 R165, R178 ;  /* 0x000000b200a57308 */ /* 0x0000e20000000800 */
[----:B------:R-:W-:Y:S01]  /*7f10*/  FADD.FTZ R180, R20, R13 ;  /* 0x0000000d14b47221 */ /* 0x000fe20000010000 */
[-C--:B------:R-:W-:Y:S01]  /*7f20*/  FMUL.FTZ R98, R98, R6.reuse ;  /* 0x0000000662627220 */ /* 0x080fe20000410000 */
[----:B------:R3:W-:Y:S01]  /*7f30*/  STSM.16.M88.4 [R23], R156 ;  /* 0x0000009c17007844 */ /* 0x0007e20000000200 */
[-C--:B------:R-:W-:Y:S01]  /*7f40*/  FMUL.FTZ R99, R99, R6.reuse ;  /* 0x0000000663637220 */ /* 0x080fe20000410000 */
[----:B--2---:R-:W-:Y:S01]  /*7f50*/  FADD.FTZ R13, R161, R180 ;  /* 0x000000b4a10d7221 */ /* 0x004fe20000010000 */
[----:B----4-:R-:W-:Y:S01]  /*7f60*/  F2FP.F16.F32.PACK_AB R161, R172, R161 ;  /* 0x000000a1aca1723e */ /* 0x010fe200000000ff */
[-C--:B------:R-:W-:Y:S01]  /*7f70*/  FMUL.FTZ R102, R102, R6.reuse ;  /* 0x0000000666667220 */ /* 0x080fe20000410000 */
[----:B------:R-:W2:Y:S01]  /*7f80*/  MUFU.EX2 R174, R179 ;  /* 0x000000b300ae7308 */ /* 0x000ea20000000800 */
[----:B0-----:R-:W-:Y:S01]  /*7f90*/  FADD.FTZ R178, R172, R13 ;  /* 0x0000000dacb27221 */ /* 0x001fe20000010000 */
[-C--:B------:R-:W-:Y:S01]  /*7fa0*/  FMUL.FTZ R103, R103, R6.reuse ;  /* 0x0000000667677220 */ /* 0x080fe20000410000 */
[-C--:B------:R-:W-:Y:S01]  /*7fb0*/  FMUL.FTZ R106, R106, R6.reuse ;  /* 0x000000066a6a7220 */ /* 0x080fe20000410000 */
[-C--:B------:R-:W-:Y:S01]  /*7fc0*/  FMUL.FTZ R107, R107, R6.reuse ;  /* 0x000000066b6b7220 */ /* 0x080fe20000410000 */
[----:B-1----:R-:W-:Y:S01]  /*7fd0*/  FADD.FTZ R13, R163, R178 ;  /* 0x000000b2a30d7221 */ /* 0x002fe20000010000 */
[----:B------:R-:W-:Y:S01]  /*7fe0*/  F2FP.F16.F32.PACK_AB R163, R4, R163 ;  /* 0x000000a304a3723e */ /* 0x000fe200000000ff */
[-C--:B------:R-:W-:Y:S01]  /*7ff0*/  FMUL.FTZ R110, R110, R6.reuse ;  /* 0x000000066e6e7220 */ /* 0x080fe20000410000 */
[----:B------:R-:W0:Y:S01]  /*8000*/  MUFU.EX2 R167, R182 ;  /* 0x000000b600a77308 */ /* 0x000e220000000800 */
[----:B------:R-:W-:Y:S01]  /*8010*/  FADD.FTZ R178, R4, R13 ;  /* 0x0000000d04b27221 */ /* 0x000fe20000010000 */
[-C--:B------:R-:W-:Y:S01]  /*8020*/  FMUL.FTZ R111, R111, R6.reuse ;  /* 0x000000066f6f7220 */ /* 0x080fe20000410000 */
[----:B------:R1:W-:Y:S01]  /*8030*/  STSM.16.M88.4 [R19], R160 ;  /* 0x000000a013007844 */ /* 0x0003e20000000200 */
[-C--:B------:R-:W-:Y:S01]  /*8040*/  FMUL.FTZ R114, R114, R6.reuse ;  /* 0x0000000672727220 */ /* 0x080fe20000410000 */
[----:B---3--:R-:W-:Y:S01]  /*8050*/  FADD.FTZ R13, R165, R178 ;  /* 0x000000b2a50d7221 */ /* 0x008fe20000010000 */
[-C--:B------:R-:W-:Y:S01]  /*8060*/  FMUL.FTZ R115, R115, R6.reuse ;  /* 0x0000000673737220 */ /* 0x080fe20000410000 */
[-C--:B------:R-:W-:Y:S01]  /*8070*/  FMUL.FTZ R118, R118, R6.reuse ;  /* 0x0000000676767220 */ /* 0x080fe20000410000 */
[----:B------:R-:W3:Y:S01]  /*8080*/  MUFU.EX2 R176, R176 ;  /* 0x000000b000b07308 */ /* 0x000ee20000000800 */
[C---:B--2---:R-:W-:Y:S01]  /*8090*/  FADD.FTZ R14, R174.reuse, R13 ;  /* 0x0000000dae0e7221 */ /* 0x044fe20000010000 */
[----:B------:R-:W-:Y:S01]  /*80a0*/  F2FP.F16.F32.PACK_AB R165, R174, R165 ;  /* 0x000000a5aea5723e */ /* 0x000fe200000000ff */
[-C--:B------:R-:W-:Y:S01]  /*80b0*/  FMUL.FTZ R119, R119, R6.reuse ;  /* 0x0000000677777220 */ /* 0x080fe20000410000 */
[-C--:B------:R-:W-:Y:S01]  /*80c0*/  FMUL.FTZ R122, R122, R6.reuse ;  /* 0x000000067a7a7220 */ /* 0x080fe20000410000 */
[-C--:B------:R-:W-:Y:S01]  /*80d0*/  FMUL.FTZ R123, R123, R6.reuse ;  /* 0x000000067b7b7220 */ /* 0x080fe20000410000 */
[-C--:B------:R-:W-:Y:S01]  /*80e0*/  FMUL.FTZ R126, R126, R6.reuse ;  /* 0x000000067e7e7220 */ /* 0x080fe20000410000 */
[-C--:B------:R-:W-:Y:S01]  /*80f0*/  FMUL.FTZ R127, R127, R6.reuse ;  /* 0x000000067f7f7220 */ /* 0x080fe20000410000 */
[-C--:B------:R-:W-:Y:S01]  /*8100*/  FMUL.FTZ R130, R130, R6.reuse ;  /* 0x0000000682827220 */ /* 0x080fe20000410000 */
[----:B0-----:R-:W-:Y:S01]  /*8110*/  FADD.FTZ R5, R167, R14 ;  /* 0x0000000ea7057221 */ /* 0x001fe20000010000 */
[-C--:B------:R-:W-:Y:S01]  /*8120*/  FMUL.FTZ R131, R131, R6.reuse ;  /* 0x0000000683837220 */ /* 0x080fe20000410000 */
[-C--:B------:R-:W-:Y:S01]  /*8130*/  FMUL.FTZ R134, R134, R6.reuse ;  /* 0x0000000686867220 */ /* 0x080fe20000410000 */
[-C--:B------:R-:W-:Y:S01]  /*8140*/  FMUL.FTZ R135, R135, R6.reuse ;  /* 0x0000000687877220 */ /* 0x080fe20000410000 */
[-C--:B------:R-:W-:Y:S01]  /*8150*/  FMUL.FTZ R138, R138, R6.reuse ;  /* 0x000000068a8a7220 */ /* 0x080fe20000410000 */
[-C--:B------:R-:W-:Y:S01]  /*8160*/  FMUL.FTZ R139, R139, R6.reuse ;  /* 0x000000068b8b7220 */ /* 0x080fe20000410000 */
[-C--:B------:R-:W-:Y:S01]  /*8170*/  FMUL.FTZ R142, R142, R6.reuse ;  /* 0x000000068e8e7220 */ /* 0x080fe20000410000 */
[-C--:B------:R-:W-:Y:S01]  /*8180*/  FMUL.FTZ R143, R143, R6.reuse ;  /* 0x000000068f8f7220 */ /* 0x080fe20000410000 */
[C---:B---3--:R-:W-:Y:S01]  /*8190*/  F2FP.F16.F32.PACK_AB R167, R176.reuse, R167 ;  /* 0x000000a7b0a7723e */ /* 0x048fe200000000ff */
[----:B------:R-:W-:Y:S01]  /*81a0*/  FADD.FTZ R4, R176, R5 ;  /* 0x00000005b0047221 */ /* 0x000fe20000010000 */
[-C--:B------:R-:W-:Y:S01]  /*81b0*/  FMUL.FTZ R146, R146, R6.reuse ;  /* 0x0000000692927220 */ /* 0x080fe20000410000 */
[-C--:B------:R-:W-:Y:S01]  /*81c0*/  FMUL.FTZ R147, R147, R6.reuse ;  /* 0x0000000693937220 */ /* 0x080fe20000410000 */
[-C--:B------:R-:W-:Y:S01]  /*81d0*/  FMUL.FTZ R150, R150, R6.reuse ;  /* 0x0000000696967220 */ /* 0x080fe20000410000 */
[----:B------:R1:W-:Y:S01]  /*81e0*/  STSM.16.M88.4 [R22], R164 ;  /* 0x000000a416007844 */ /* 0x0003e20000000200 */
[----:B------:R-:W-:Y:S01]  /*81f0*/  FMUL.FTZ R151, R151, R6 ;  /* 0x0000000697977220 */ /* 0x000fe20000410000 */
[----:B------:R-:W-:Y:S06]  /*8200*/  @!P3 BRA `(.L_x_4985) ;  /* 0x000000000004b947 */ /* 0x000fec0003800000 */
[----:B------:R-:W-:Y:S01]  /*8210*/  BPT.TRAP 0x1 ;  /* 0x000000040000795c */ /* 0x000fe20000300000 */
.L_x_4985:
[----:B------:R0:W2:Y:S01]  /*8220*/  SYNCS.PHASECHK.TRANS64.TRYWAIT P0, [UR27+0x28c50], R10 ;  /* 0x028c500aff0075a7 */ /* 0x0000a2000800015b */
[----:B------:R-:W-:Y:S05]  /*8230*/  @!P3 BRA `(.L_x_4986) ;  /* 0x000000000004b947 */ /* 0x000fea0003800000 */
[----:B------:R-:W-:Y:S01]  /*8240*/  BPT.TRAP 0x1 ;  /* 0x000000040000795c */ /* 0x000fe20000300000 */
.L_x_4986:
[----:B--2---:R-:W-:Y:S05]  /*8250*/  @P0 BRA `(.L_x_4987) ;  /* 0x0000000000080947 */ /* 0x004fea0003800000 */
[----:B------:R-:W2:Y:S02]  /*8260*/  SYNCS.PHASECHK.TRANS64.TRYWAIT P0, [UR27+0x28c50], R10 ;  /* 0x028c500aff0075a7 */ /* 0x000ea4000800015b */
[----:B--2---:R-:W-:Y:S05]  /*8270*/  @!P0 BRA `(.L_x_4988) ;  /* 0x000000d0006c8947 */ /* 0x004fea0003800000 */
.L_x_4987:
[----:B------:R-:W-:Y:S01]  /*8280*/  ULEA UR18, UR24, UR48, 0xc ;  /* 0x0000003018127291 */ /* 0x000fe2000f8e603f */
[----:B------:R-:W-:Y:S01]  /*8290*/  WARPGROUP.ARRIVE ;  /* 0x00000000000079c5 */ /* 0x000fe20000000000 */
[----:B------:R-:W-:Y:S01]  /*82a0*/  UMOV UR7, 0x40000040 ;  /* 0x4000004000077882 */ /* 0x000fe20000000000 */
[----:B------:R-:W-:Y:S01]  /*82b0*/  ISETP.LT.AND P0, PT, R11, UR50, PT ;  /* 0x000000320b007c0c */ /* 0x000fe2000bf01270 */
[----:B--2---:R-:W-:Y:S01]  /*82c0*/  @!P4 VIADD R7, R7, 0x28c60 ;  /* 0x00028c600707c836 */ /* 0x004fe20000000000 */
[----:B------:R-:W-:Y:S01]  /*82d0*/  UIADD3 UR50, UR50, -0x1, URZ ;  /* 0xffffffff32327890 */ /* 0x000fe2000fffe03f */
[----:B------:R-:W-:Y:S01]  /*82e0*/  IMAD.MOV.U32 R6, RZ, RZ, R168 ;  /* 0x000000ffff067224 */ /* 0x000fe200078e00a8 */
[----:B------:R-:W-:Y:S01]  /*82f0*/  UMOV UR6, UR18 ;  /* 0x0000001200067c82 */ /* 0x000fe20008000000 */
[----:B------:R-:W-:Y:S01]  /*8300*/  UMOV UR36, UR24 ;  /* 0x0000001800247c82 */ /* 0x000fe20008000000 */
[----:B------:R-:W-:Y:S01]  /*8310*/  HGMMA.64x256x16.F32 R24, R152, gdesc[UR4].tnspB, R24, gsb0 ;  /* 0x43e0000498187df0 */ /* 0x000fe20008000818 */
[----:B------:R-:W-:Y:S01]  /*8320*/  UIADD3 UR6, UR18, 0x80, URZ ;  /* 0x0000008012067890 */ /* 0x000fe2000fffe03f */
[----:B------:R-:W-:Y:S01]  /*8330*/  @!P4 PRMT R7, RZ, 0x654, R7 ;  /* 0x00000654ff07c816 */ /* 0x000fe20000000007 */
[----:B------:R-:W-:Y:S01]  /*8340*/  UMOV UR7, 0x40000040 ;  /* 0x4000004000077882 */ /* 0x000fe20000000000 */
[----:B------:R-:W-:Y:S01]  /*8350*/  IMAD.MOV.U32 R5, RZ, RZ, R8 ;  /* 0x000000ffff057224 */ /* 0x000fe200078e0008 */
[----:B------:R-:W-:-:S02]  /*8360*/  WARPGROUP.DEPBAR.LE gsb0, 0x0 ;  /* 0x00008000000079c5 */ /* 0x000fc40000010000 */
        /* <DEDUP_REMOVED lines=26> */
[----:B------:R-:W-:Y:S01]  /*8510*/  IMAD.MOV.U32 R6, RZ, RZ, R168 ;  /* 0x000000ffff067224 */ /* 0x000fe200078e00a8 */
[----:B------:R-:W-:Y:S01]  /*8520*/  UMOV UR36, UR24 ;  /* 0x0000001800247c82 */ /* 0x000fe20008000000 */
[----:B------:R-:W-:-:S07]  /*8530*/  IMAD.MOV.U32 R5, RZ, RZ, R8 ;  /* 0x000000ffff057224 */ /* 0x000fce00078e0008 */
.L_x_4972:
[----:B--2---:R-:W2:Y:S01]  /*8540*/  LDC R7, c[0x0][0x448] ;  /* 0x00011200ff077b82 */ /* 0x004ea20000000800 */
[----:B------:R-:W-:Y:S02]  /*8550*/  UIADD3 UR6, UR40, 0x3f, URZ ;  /* 0x0000003f28067890 */ /* 0x000fe4000fffe03f */
[----:B------:R-:W-:-:S04]  /*8560*/  UIADD3 UR14, -UR14, 0x1, URZ ;  /* 0x000000010e0e7890 */ /* 0x000fc8000fffe13f */
[----:B------:R-:W-:Y:S01]  /*8570*/  UIMAD UR14, UR49, UR11, UR14 ;  /* 0x0000000b310e72a4 */ /* 0x000fe2000f8e020e */
[----:B------:R-:W3:Y:S01]  /*8580*/  LDC R12, c[0x0][0x9e4] ;  /* 0x00027900ff0c7b82 */ /* 0x000ee20000000800 */
[----:B--2---:R-:W-:Y:S02]  /*8590*/  ISETP.NE.AND P5, PT, R7, 0x1, PT ;  /* 0x000000010700780c */ /* 0x004fe40003fa5270 */
[----:B---3--:R-:W-:-:S11]  /*85a0*/  ISETP.GE.AND P6, PT, R12, 0x1, PT ;  /* 0x000000010c00780c */ /* 0x008fd60003fc6270 */
[----:B------:R-:W2:Y:S08]  /*85b0*/  @P5 LDC R7, c[0x0][0x44c] ;  /* 0x00011300ff075b82 */ /* 0x000eb00000000800 */
[----:B------:R-:W3:Y:S01]  /*85c0*/  @P5 LDC R9, c[0x0][0x450] ;  /* 0x00011400ff095b82 */ /* 0x000ee20000000800 */
[----:B--2---:R-:W-:-:S04]  /*85d0*/  @P5 IMAD.HI.U32 R8, R7, UR6, RZ ;  /* 0x0000000607085c27 */ /* 0x004fc8000f8e00ff */
[----:B------:R-:W-:Y:S01]  /*85e0*/  IMAD.U32 R7, RZ, RZ, UR6 ;  /* 0x00000006ff077e24 */ /* 0x000fe2000f8e00ff */
[----:B---3--:R-:W-:-:S05]  /*85f0*/  @P5 SHF.R.U32.HI R7, RZ, R9, R8 ;  /* 0x00000009ff075219 */ /* 0x008fca0000011608 */
[----:B------:R-:W-:-:S04]  /*8600*/  VIADD R7, R7, UR14 ;  /* 0x0000000e07077c36 */ /* 0x000fc80008000000 */
[----:B------:R-:W-:Y:S01]  /*8610*/  VIADD R8, R7, -UR15 ;  /* 0x8000000f07087c36 */ /* 0x000fe20008000000 */
[----:B------:R-:W-:Y:S06]  /*8620*/  @!P6 BRA `(.L_x_4990) ;  /* 0x00000000003ce947 */ /* 0x000fec0003800000 */
[----:B------:R-:W-:-:S13]  /*8630*/  ISETP.GT.AND P0, PT, R7, -0x1, PT ;  /* 0xffffffff0700780c */ /* 0x000fda0003f04270 */
[----:B------:R-:W-:Y:S05]  /*8640*/  @P0 BRA `(.L_x_4991) ;  /* 0x00000000001c0947 */ /* 0x000fea0003800000 */
[----:B------:R-:W-:Y:S02]  /*8650*/  ISETP.NE.AND P0, PT, R12, 0x1, PT ;  /* 0x000000010c00780c */ /* 0x000fe40003f05270 */
[----:B------:R-:W-:-:S11]  /*8660*/  LOP3.LUT R7, RZ, R7, RZ, 0x33, !PT ;  /* 0x00000007ff077212 */ /* 0x000fd600078e33ff */
[----:B0-----:R-:W0:Y:S02]  /*8670*/  @P0 LDC.64 R10, c[0x0][0x9e8] ;  /* 0x00027a00ff0a0b82 */ /* 0x001e240000000a00 */
[----:B0-----:R-:W-:-:S05]  /*8680*/  @P0 IMAD.HI.U32 R10, R7, R10, RZ ;  /* 0x0000000a070a0227 */ /* 0x001fca00078e00ff */
[----:B------:R-:W-:-:S04]  /*8690*/  @P0 SHF.R.U32.HI R7, RZ, R11, R10 ;  /* 0x0000000bff070219 */ /* 0x000fc8000001160a */
[----:B------:R-:W-:Y:S01]  /*86a0*/  LOP3.LUT R7, RZ, R7, RZ, 0x33, !PT ;  /* 0x00000007ff077212 */ /* 0x000fe200078e33ff */
[----:B------:R-:W-:Y:S06]  /*86b0*/  BRA `(.L_x_4992) ;  /* 0x0000000000107947 */ /* 0x000fec0003800000 */
.L_x_4991:
[----:B------:R-:W-:-:S13]  /*86c0*/  ISETP.NE.AND P0, PT, R12, 0x1, PT ;  /* 0x000000010c00780c */ /* 0x000fda0003f05270 */
[----:B0-----:R-:W0:Y:S02]  /*86d0*/  @P0 LDC.64 R10, c[0x0][0x9e8] ;  /* 0x00027a00ff0a0b82 */ /* 0x001e240000000a00 */
[----:B0-----:R-:W-:-:S05]  /*86e0*/  @P0 IMAD.HI.U32 R10, R7, R10, RZ ;  /* 0x0000000a070a0227 */ /* 0x001fca00078e00ff */
[----:B------:R-:W-:-:S07]  /*86f0*/  @P0 SHF.R.U32.HI R7, RZ, R11, R10 ;  /* 0x0000000bff070219 */ /* 0x000fce000001160a */
.L_x_4992:
[----:B------:R-:W-:-:S05]  /*8700*/  IMAD R7, R7, R12, RZ ;  /* 0x0000000c07077224 */ /* 0x000fca00078e02ff */
[----:B------:R-:W-:-:S07]  /*8710*/  VIMNMX R8, R8, R7, !PT ;  /* 0x0000000708087248 */ /* 0x000fce0007fe0100 */
.L_x_4990:
[----:B------:R-:W-:-:S05]  /*8720*/  VIADD R8, R8, 0x3f ;  /* 0x0000003f08087836 */ /* 0x000fca0000000000 */
[----:B------:R-:W-:-:S04]  /*8730*/  SHF.R.S32.HI R7, RZ, 0x1f, R8 ;  /* 0x0000001fff077819 */ /* 0x000fc80000011408 */
[----:B------:R-:W-:-:S04]  /*8740*/  LEA.HI R7, R7, R8, RZ, 0x6 ;  /* 0x0000000807077211 */ /* 0x000fc800078f30ff */
[----:B------:R-:W-:-:S04]  /*8750*/  SHF.R.S32.HI R7, RZ, 0x6, R7 ;  /* 0x00000006ff077819 */ /* 0x000fc80000011407 */
[----:B------:R-:W-:-:S04]  /*8760*/  VIMNMX R7, R186, R7, !PT ;  /* 0x00000007ba077248 */ /* 0x000fc80007fe0100 */
[----:B------:R-:W-:-:S13]  /*8770*/  ISETP.LE.AND P0, PT, R7, UR50, PT ;  /* 0x0000003207007c0c */ /* 0x000fda000bf03270 */
[----:B------:R-:W-:Y:S05]  /*8780*/  @!P0 BRA `(.L_x_4993) ;  /* 0x0000001800388947 */ /* 0x000fea0003800000 */
[----:B------:R-:W-:Y:S01]  /*8790*/  IMAD.MOV.U32 R9, RZ, RZ, R6 ;  /* 0x000000ffff097224 */ /* 0x000fe200078e0006 */
[----:B------:R-:W-:Y:S01]  /*87a0*/  UMOV UR22, UR36 ;  /* 0x0000002400167c82 */ /* 0x000fe20008000000 */
[----:B0-----:R-:W-:Y:S01]  /*87b0*/  IMAD.MOV.U32 R10, RZ, RZ, R5 ;  /* 0x000000ffff0a7224 */ /* 0x001fe200078e0005 */
[----:B------:R-:W-:-:S06]  /*87c0*/  ULDC UR21, c[0x0][0x988] ;  /* 0x0002620000157ab9 */ /* 0x000fcc0000000800 */
.L_x_5002:
[----:B------:R-:W-:Y:S01]  /*87d0*/  UIADD3 UR36, UR22, 0x1, URZ ;  /* 0x0000000116247890 */ /* 0x000fe2000fffe03f */
[----:B------:R-:W-:Y:S01]  /*87e0*/  IMAD.U32 R6, RZ, RZ, UR50 ;  /* 0x00000032ff067e24 */ /* 0x000fe2000f8e00ff */
[----:B------:R-:W-:Y:S02]  /*87f0*/  UIADD3 UR20, UR50, -0x1, URZ ;  /* 0xffffffff32147890 */ /* 0x000fe4000fffe03f */
[----:B------:R-:W-:Y:S02]  /*8800*/  UISETP.NE.AND UP0, UPT, UR36, 0x2, UPT ;  /* 0x000000022400788c */ /* 0x000fe4000bf05270 */
[----:B------:R-:W-:Y:S02]  /*8810*/  ISETP.GT.AND P0, PT, R6, R7, PT ;  /* 0x000000070600720c */ /* 0x000fe40003f04270 */
[----:B------:R-:W-:Y:S02]  /*8820*/  USEL UR6, URZ, 0x1, UP0 ;  /* 0x000000013f067887 */ /* 0x000fe40008000000 */
[----:B------:R-:W-:-:S02]  /*8830*/  USEL UR36, UR36, URZ, UP0 ;  /* 0x0000003f24247287 */ /* 0x000fc40008000000 */
[----:B------:R-:W-:Y:S01]  /*8840*/  ULOP3.LUT UR37, UR37, UR6, URZ, 0x3c, !UPT ;  /* 0x0000000625257292 */ /* 0x000fe2000f8e3c3f */
[----:B------:R-:W-:Y:S01]  /*8850*/  UMOV UR50, UR20 ;  /* 0x0000001400327c82 */ /* 0x000fe20008000000 */
[----:B0123--:R-:W-:Y:S10]  /*8860*/  @!P3 BRA `(.L_x_4994) ;  /* 0x000000000004b947 */ /* 0x00fff40003800000 */
[----:B------:R-:W-:Y:S01]  /*8870*/  BPT.TRAP 0x1 ;  /* 0x000000040000795c */ /* 0x000fe20000300000 */
.L_x_4994:
[----:B------:R-:W-:Y:S01]  /*8880*/  ULEA UR23, UR36, UR43, 0x3 ;  /* 0x0000002b24177291 */ /* 0x000fe2000f8e183f */
[----:B------:R-:W-:-:S05]  /*8890*/  IMAD.U32 R8, RZ, RZ, UR37 ;  /* 0x00000025ff087e24 */ /* 0x000fca000f8e00ff */
[----:B------:R-:W-:-:S04]  /*88a0*/  SHF.L.U32 R8, R8, 0x1f, RZ ;  /* 0x0000001f08087819 */ /* 0x000fc800000006ff */
[----:B------:R0:W2:Y:S01]  /*88b0*/  SYNCS.PHASECHK.TRANS64.TRYWAIT P1, [UR23+0x28c30], R8 ;  /* 0x028c3008ff0075a7 */ /* 0x0000a20008020157 */
[----:B------:R-:W-:Y:S05]  /*88c0*/  @!P3 BRA `(.L_x_4995) ;  /* 0x000000000004b947 */ /* 0x000fea0003800000 */
[----:B------:R-:W-:Y:S01]  /*88d0*/  BPT.TRAP 0x1 ;  /* 0x000000040000795c */ /* 0x000fe20000300000 */
.L_x_4995:
[----:B--2---:R-:W-:Y:S05]  /*88e0*/  @P1 BRA `(.L_x_4996) ;  /* 0x0000000000081947 */ /* 0x004fea0003800000 */
[----:B------:R-:W2:Y:S02]  /*88f0*/  SYNCS.PHASECHK.TRANS64.TRYWAIT P1, [UR23+0x28c30], R8 ;  /* 0x028c3008ff0075a7 */ /* 0x000ea40008020157 */
[----:B--2---:R-:W-:Y:S05]  /*8900*/  @!P1 BRA `(.L_x_4997) ;  /* 0x000000c800dc9947 */ /* 0x004fea0003800000 */
.L_x_4996:
[----:B------:R-:W-:Y:S01]  /*8910*/  R2UR UR18, R0 ;  /* 0x00000000001272ca */ /* 0x000fe200000e0000 */
[----:B-1--4-:R-:W-:Y:S01]  /*8920*/  WARPGROUP.ARRIVE ;  /* 0x00000000000079c5 */ /* 0x012fe20000000000 */
[----:B------:R-:W-:Y:S01]  /*8930*/  UMOV UR19, 0x40000040 ;  /* 0x4000004000137882 */ /* 0x000fe20000000000 */
[----:B------:R-:W-:Y:S01]  /*8940*/  UMOV UR7, 0x40000040 ;  /* 0x4000004000077882 */ /* 0x000fe20000000000 */
[----:B------:R-:W-:Y:S01]  /*8950*/  UMOV UR11, 0x40000040 ;  /* 0x40000040000b7882 */ /* 0x000fe20000000000 */
[----:B------:R-:W-:-:S08]  /*8960*/  UMOV UR15, 0x40000040 ;  /* 0x40000040000f7882 */ /* 0x000fd00000000000 */
[----:B------:R-:W-:-:S04]  /*8970*/  ULEA UR18, UR36, UR18, 0x9 ;  /* 0x0000001224127291 */ /* 0x000fc8000f8e483f */
[----:B------:R-:W-:Y:S02]  /*8980*/  UIADD3 UR6, UR18, 0x2, URZ ;  /* 0x0000000212067890 */ /* 0x000fe4000fffe03f */
[----:B------:R-:W-:Y:S02]  /*8990*/  UIADD3 UR10, UR18, 0x4, URZ ;  /* 0x00000004120a7890 */ /* 0x000fe4000fffe03f */
[----:B------:R-:W-:Y:S02]  /*89a0*/  UIADD3 UR14, UR18, 0x6, URZ ;  /* 0x00000006120e7890 */ /* 0x000fe4000fffe03f */
[----:B------:R-:W-:Y:S03]  /*89b0*/  HGMMA.64x64x16.F32 R152, gdesc[UR16], RZ, !UPT, gsb0 ;  /* 0x00e00000109879f0 */ /* 0x000fe6000c0008ff */
[----:B------:R-:W-:Y:S02]  /*89c0*/  WARPGROUP.DEPBAR.LE gsb0, 0x0 ;  /* 0x00008000000079c5 */ /* 0x000fe40000010000 */
[----:B------:R-:W-:-:S06]  /*89d0*/  WARPGROUP.ARRIVE ;  /* 0x00000000000079c5 */ /* 0x000fcc0000000000 */
[----:B------:R-:W-:Y:S03]  /*89e0*/  HGMMA.64x64x16.F32 R152, gdesc[UR4], R152, gsb0 ;  /* 0x00e00000049879f0 */ /* 0x000fe60008000898 */
[----:B------:R-:W-:Y:S02]  /*89f0*/  WARPGROUP.DEPBAR.LE gsb0, 0x0 ;  /* 0x00008000000079c5 */ /* 0x000fe40000010000 */
[----:B------:R-:W-:-:S06]  /*8a00*/  WARPGROUP.ARRIVE ;  /* 0x00000000000079c5 */ /* 0x000fcc0000000000 */
[----:B------:R-:W-:Y:S01]  /*8a10*/  HGMMA.64x64x16.F32 R152, gdesc[UR8], R152, gsb0 ;  /* 0x00e00000089879f0 */ /* 0x000fe20008000898 */
[----:B------:R-:W-:Y:S02]  /*8a20*/  UMOV UR10, UR21 ;  /* 0x00000015000a7c82 */ /* 0x000fe40008000000 */
        /* <DEDUP_REMOVED lines=21> */
[----:B------:R-:W1:Y:S02]  /*8b80*/  SHFL.BFLY PT, R5, R12, 0x2, 0x1f ;  /* 0x0c401f000c057f89 */ /* 0x000e6400000e0000 */
        /* <DEDUP_REMOVED lines=10> */
[----:B------:R-:W-:-:S03]  /*8c30*/  FMNMX.FTZ R6, R170, R11, !PT ;  /* 0x0000000baa067209 */ /* 0x000fc60007810000 */
[----:B------:R-:W-:Y:S01]  /*8c40*/  FMUL.FTZ R20, R5, UR10 ;  /* 0x0000000a05147c20 */ /* 0x000fe20008410000 */
        /* <DEDUP_REMOVED lines=10> */
[--C-:B------:R-:W-:Y:S01]  /*8cf0*/  FFMA.FTZ R160, R168, UR10, -R20.reuse ;  /* 0x0000000aa8a07c23 */ /* 0x100fe20008010814 */
[----:B------:R-:W-:Y:S01]  /*8d00*/  FMNMX.FTZ R6, R178, R13, !PT ;  /* 0x0000000db2067209 */ /* 0x000fe20007810000 */
[--C-:B------:R-:W-:Y:S01]  /*8d10*/  FFMA.FTZ R168, R177, UR10, -R20.reuse ;  /* 0x0000000ab1a87c23 */ /* 0x100fe20008010814 */
[----:B------:R-:W1:Y:S01]  /*8d20*/  MUFU.EX2 R10, R10 ;  /* 0x0000000a000a7308 */ /* 0x000e620000000800 */
[--C-:B------:R-:W-:Y:S01]  /*8d30*/  FFMA.FTZ R15, R161, UR10, -R20.reuse ;  /* 0x0000000aa10f7c23 */ /* 0x100fe20008010814 */
[----:B------:R-:W-:Y:S01]  /*8d40*/  FMNMX.FTZ R13, R179, R6, !PT ;  /* 0x00000006b30d7209 */ /* 0x000fe20007810000 */
[--C-:B------:R-:W-:Y:S01]  /*8d50*/  FFMA.FTZ R161, R176, UR10, -R20.reuse ;  /* 0x0000000ab0a17c23 */ /* 0x100fe20008010814 */
[--C-:B------:R-:W-:Y:S01]  /*8d60*/  FFMA.FTZ R180, R180, UR10, -R20.reuse ;  /* 0x0000000ab4b47c23 */ /* 0x100fe20008010814 */
[--C-:B------:R-:W-:Y:S01]  /*8d70*/  FFMA.FTZ R14, R164, UR10, -R20.reuse ;  /* 0x0000000aa40e7c23 */ /* 0x100fe20008010814 */
[----:B------:R-:W-:Y:S01]  /*8d80*/  FMNMX.FTZ R6, R182, R13, !PT ;  /* 0x0000000db6067209 */ /* 0x000fe20007810000 */
[--C-:B------:R-:W-:Y:S01]  /*8d90*/  FFMA.FTZ R13, R157, UR10, -R20.reuse ;  /* 0x0000000a9d0d7c23 */ /* 0x100fe20008010814 */
[----:B------:R-:W2:Y:S01]  /*8da0*/  MUFU.EX2 R11, R11 ;  /* 0x0000000b000b7308 */ /* 0x000ea20000000800 */
[--C-:B------:R-:W-:Y:S01]  /*8db0*/  FFMA.FTZ R157, R172, UR10, -R20.reuse ;  /* 0x0000000aac9d7c23 */ /* 0x100fe20008010814 */
[----:B------:R-:W-:Y:S01]  /*8dc0*/  FMNMX.FTZ R6, R183, R6, !PT ;  /* 0x00000006b7067209 */ /* 0x000fe20007810000 */
[----:B------:R-:W-:-:S04]  /*8dd0*/  FFMA.FTZ R164, R173, UR10, -R20 ;  /* 0x0000000aada47c23 */ /* 0x000fc80008010814 */
[----:B------:R-:W3:Y:S01]  /*8de0*/  SHFL.BFLY PT, R153, R6, 0x2, 0x1f ;  /* 0x0c401f0006997f89 */ /* 0x000ee200000e0000 */
[----:B------:R-:W4:Y:S01]  /*8df0*/  MUFU.EX2 R152, R152 ;  /* 0x0000009800987308 */ /* 0x000f220000000800 */
[-C--:B-1----:R-:W-:Y:S01]  /*8e00*/  FMUL.FTZ R24, R24, R10.reuse ;  /* 0x0000000a18187220 */ /* 0x082fe20000410000 */
[-C--:B------:R-:W-:Y:S01]  /*8e10*/  FMUL.FTZ R25, R25, R10.reuse ;  /* 0x0000000a19197220 */ /* 0x080fe20000410000 */
[-C--:B------:R-:W-:Y:S01]  /*8e20*/  FMUL.FTZ R28, R28, R10.reuse ;  /* 0x0000000a1c1c7220 */ /* 0x080fe20000410000 */
[-C--:B------:R-:W-:Y:S01]  /*8e30*/  FMUL.FTZ R29, R29, R10.reuse ;  /* 0x0000000a1d1d7220 */ /* 0x080fe20000410000 */
[-C--:B------:R-:W-:Y:S01]  /*8e40*/  FMUL.FTZ R32, R32, R10.reuse ;  /* 0x0000000a20207220 */ /* 0x080fe20000410000 */
[-C--:B------:R-:W-:Y:S01]  /*8e50*/  FMUL.FTZ R33, R33, R10.reuse ;  /* 0x0000000a21217220 */ /* 0x080fe20000410000 */
[-C--:B------:R-:W-:Y:S01]  /*8e60*/  FMUL.FTZ R36, R36, R10.reuse ;  /* 0x0000000a24247220 */ /* 0x080fe20000410000 */
[----:B------:R-:W-:Y:S01]  /*8e70*/  MUFU.EX2 R12, R12 ;  /* 0x0000000c000c7308 */ /* 0x000fe20000000800 */
[----:B--2---:R-:W-:Y:S01]  /*8e80*/  FFMA.FTZ R3, R10, R3, R11 ;  /* 0x000000030a037223 */ /* 0x004fe2000001000b */
[-C--:B------:R-:W-:Y:S01]  /*8e90*/  FMUL.FTZ R37, R37, R10.reuse ;  /* 0x0000000a25257220 */ /* 0x080fe20000410000 */
[-C--:B------:R-:W-:Y:S01]  /*8ea0*/  FMUL.FTZ R40, R40, R10.reuse ;  /* 0x0000000a28287220 */ /* 0x080fe20000410000 */
[-C--:B------:R-:W-:Y:S01]  /*8eb0*/  FMUL.FTZ R41, R41, R10.reuse ;  /* 0x0000000a29297220 */ /* 0x080fe20000410000 */
[-C--:B------:R-:W-:Y:S01]  /*8ec0*/  FMUL.FTZ R44, R44, R10.reuse ;  /* 0x0000000a2c2c7220 */ /* 0x080fe20000410000 */
[-C--:B------:R-:W-:Y:S01]  /*8ed0*/  FMUL.FTZ R45, R45, R10.reuse ;  /* 0x0000000a2d2d7220 */ /* 0x080fe20000410000 */
[-C--:B------:R-:W-:Y:S01]  /*8ee0*/  FMUL.FTZ R48, R48, R10.reuse ;  /* 0x0000000a30307220 */ /* 0x080fe20000410000 */
[----:B------:R-:W-:Y:S01]  /*8ef0*/  MUFU.EX2 R13, R13 ;  /* 0x0000000d000d7308 */ /* 0x000fe20000000800 */
[----:B----4-:R-:W-:Y:S01]  /*8f00*/  FADD.FTZ R3, R152, R3 ;  /* 0x0000000398037221 */ /* 0x010fe20000010000 */
[-C--:B------:R-:W-:Y:S01]  /*8f10*/  FMUL.FTZ R49, R49, R10.reuse ;  /* 0x0000000a31317220 */ /* 0x080fe20000410000 */
[-C--:B------:R-:W-:Y:S01]  /*8f20*/  FMUL.FTZ R52, R52, R10.reuse ;  /* 0x0000000a34347220 */ /* 0x080fe20000410000 */
[-C--:B------:R-:W-:Y:S01]  /*8f30*/  FMUL.FTZ R53, R53, R10.reuse ;  /* 0x0000000a35357220 */ /* 0x080fe20000410000 */
[-C--:B------:R-:W-:Y:S01]  /*8f40*/  FMUL.FTZ R56, R56, R10.reuse ;  /* 0x0000000a38387220 */ /* 0x080fe20000410000 */
[-C--:B------:R-:W-:Y:S01]  /*8f50*/  FMUL.FTZ R57, R57, R10.reuse ;  /* 0x0000000a39397220 */ /* 0x080fe20000410000 */
[----:B---3--:R-:W-:Y:S01]  /*8f60*/  FMNMX.FTZ R165, R6, R153, !PT ;  /* 0x0000009906a57209 */ /* 0x008fe20007810000 */
[--C-:B------:R-:W-:Y:S01]  /*8f70*/  FFMA.FTZ R153, R169, UR10, -R20.reuse ;  /* 0x0000000aa9997c23 */ /* 0x100fe20008010814 */
[----:B------:R-:W-:Y:S01]  /*8f80*/  MUFU.EX2 R156, R156 ;  /* 0x0000009c009c7308 */ /* 0x000fe20000000800 */
[----:B------:R-:W-:Y:S01]  /*8f90*/  FFMA.FTZ R20, R181, UR10, -R20 ;  /* 0x0000000ab5147c23 */ /* 0x000fe20008010814 */
[----:B------:R-:W-:Y:S01]  /*8fa0*/  IMAD.U32 R181, RZ, RZ, UR22 ;  /* 0x00000016ffb57e24 */ /* 0x000fe2000f8e00ff */
[----:B------:R-:W1:Y:S01]  /*8fb0*/  SHFL.BFLY PT, R6, R165, 0x1, 0x1f ;  /* 0x0c201f00a5067f89 */ /* 0x000e6200000e0000 */
        /* <DEDUP_REMOVED lines=23> */
[----:B-1----:R-:W-:Y:S01]  /*9130*/  FMNMX.FTZ R6, R165, R6, !PT ;  /* 0x00000006a5067209 */ /* 0x002fe20007810000 */
        /* <DEDUP_REMOVED lines=8> */
[--C-:B------:R-:W-:Y:S01]  /*91c0*/  FFMA.FTZ R192, R167, UR10, -R177.reuse ;  /* 0x0000000aa7c07c23 */ /* 0x100fe200080108b1 */
[----:B------:R-:W-:Y:S01]  /*91d0*/  FMUL.FTZ R9, R9, UR10 ;  /* 0x0000000a09097c20 */ /* 0x000fe20008410000 */
[--C-:B------:R-:W-:Y:S01]  /*91e0*/  FFMA.FTZ R172, R154, UR10, -R177.reuse ;  /* 0x0000000a9aac7c23 */ /* 0x100fe200080108b1 */
[--C-:B------:R-:W-:Y:S01]  /*91f0*/  FFMA.FTZ R167, R170, UR10, -R177.reuse ;  /* 0x0000000aaaa77c23 */ /* 0x100fe200080108b1 */
[----:B------:R-:W-:Y:S01]  /*9200*/  FFMA.FTZ R170, R171, UR10, -R177 ;  /* 0x0000000aabaa7c23 */ /* 0x000fe200080108b1 */
[----:B------:R-:W-:-:S02]  /*9210*/  IMAD.MOV R171, RZ, RZ, -R17 ;  /* 0x000000ffffab7224 */ /* 0x000fc400078e0a11 */
[--C-:B------:R-:W-:Y:S01]  /*9220*/  FFMA.FTZ R155, R155, UR10, -R177.reuse ;  /* 0x0000000a9b9b7c23 */ /* 0x100fe200080108b1 */
[----:B------:R-:W-:Y:S01]  /*9230*/  MUFU.EX2 R9, R9 ;  /* 0x0000000900097308 */ /* 0x000fe20000000800 */
[--C-:B------:R-:W-:Y:S01]  /*9240*/  FFMA.FTZ R169, R158, UR10, -R177.reuse ;  /* 0x0000000a9ea97c23 */ /* 0x100fe200080108b1 */
[--C-:B------:R-:W-:Y:S01]  /*9250*/  FFMA.FTZ R176, R159, UR10, -R177.reuse ;  /* 0x0000000a9fb07c23 */ /* 0x100fe200080108b1 */
[----:B------:R-:W-:Y:S01]  /*9260*/  ISETP.NE.AND P1, PT, R2, R171, PT ;  /* 0x000000ab0200720c */ /* 0x000fe20003f25270 */
[----:B------:R-:W-:Y:S02]  /*9270*/  IMAD.U32 R171, RZ, RZ, UR23 ;  /* 0x00000017ffab7e24 */ /* 0x000fe4000f8e00ff */
[--C-:B------:R-:W-:Y:S01]  /*9280*/  FFMA.FTZ R159, R162, UR10, -R177.reuse ;  /* 0x0000000aa29f7c23 */ /* 0x100fe200080108b1 */
[--C-:B-1----:R-:W-:Y:S01]  /*9290*/  FFMA.FTZ R180, R163, UR10, -R177.reuse ;  /* 0x0000000aa3b47c23 */ /* 0x102fe200080108b1 */
[----:B------:R-:W-:Y:S01]  /*92a0*/  FFMA.FTZ R163, R166, UR10, -R177 ;  /* 0x0000000aa6a37c23 */ /* 0x000fe200080108b1 */
[----:B------:R-:W1:Y:S01]  /*92b0*/  MUFU.EX2 R172, R172 ;  /* 0x000000ac00ac7308 */ /* 0x000e620000000800 */
[----:B------:R-:W-:-:S02]  /*92c0*/  @!P4 VIADD R154, R171, 0x28c40 ;  /* 0x00028c40ab9ac836 */ /* 0x000fc40000000000 */
[--C-:B------:R-:W-:Y:S01]  /*92d0*/  FFMA.FTZ R173, R174, UR10, -R177.reuse ;  /* 0x0000000aaead7c23 */ /* 0x100fe200080108b1 */
[--C-:B------:R-:W-:Y:S01]  /*92e0*/  FFMA.FTZ R174, R175, UR10, -R177.reuse ;  /* 0x0000000aafae7c23 */ /* 0x100fe200080108b1 */
[--C-:B------:R-:W-:Y:S01]  /*92f0*/  FFMA.FTZ R175, R178, UR10, -R177.reuse ;  /* 0x0000000ab2af7c23 */ /* 0x100fe200080108b1 */
[--C-:B------:R-:W-:Y:S01]  /*9300*/  FFMA.FTZ R178, R179, UR10, -R177.reuse ;  /* 0x0000000ab3b27c23 */ /* 0x100fe200080108b1 */
[----:B------:R-:W-:Y:S01]  /*9310*/  @!P4 PRMT R154, RZ, 0x654, R154 ;  /* 0x00000654ff9ac816 */ /* 0x000fe2000000009a */
[--C-:B------:R-:W-:Y:S01]  /*9320*/  FFMA.FTZ R182, R182, UR10, -R177.reuse ;  /* 0x0000000ab6b67c23 */ /* 0x100fe200080108b1 */
[----:B------:R-:W2:Y:S01]  /*9330*/  MUFU.EX2 R155, R155 ;  /* 0x0000009b009b7308 */ /* 0x000ea20000000800 */
[----:B------:R-:W-:Y:S01]  /*9340*/  @!P1 IMAD R158, R181, 0x40, R16 ;  /* 0x00000040b59e9824 */ /* 0x000fe200078e0210 */
[----:B------:R3:W-:Y:S01]  /*9350*/  @!P4 SYNCS.ARRIVE.TRANS64.RED.A1T0 RZ, [R154+URZ], RZ ;  /* 0x000000ff9affc9a7 */ /* 0x0007e2000810043f */
[----:B------:R-:W-:Y:S01]  /*9360*/  FFMA.FTZ R177, R183, UR10, -R177 ;  /* 0x0000000ab7b17c23 */ /* 0x000fe200080108b1 */
[-C--:B------:R-:W-:Y:S01]  /*9370*/  FMUL.FTZ R109, R109, R10.reuse ;  /* 0x0000000a6d6d7220 */ /* 0x080fe20000410000 */
[-C--:B------:R-:W-:Y:S01]  /*9380*/  FMUL.FTZ R112, R112, R10.reuse ;  /* 0x0000000a70707220 */ /* 0x080fe20000410000 */
[----:B------:R-:W-:Y:S01]  /*9390*/  @!P1 LEA R158, R158, UR43, 0x2 ;  /* 0x0000002b9e9e9c11 */ /* 0x000fe2000f8e10ff */
[----:B------:R-:W-:Y:S01]  /*93a0*/  FMUL.FTZ R113, R113, R10 ;  /* 0x0000000a71717220 */ /* 0x000fe20000410000 */
[----:B------:R-:W4:Y:S01]  /*93b0*/  MUFU.EX2 R169, R169 ;  /* 0x000000a900a97308 */ /* 0x000f220000000800 */
[----:B-1----:R-:W-:Y:S01]  /*93c0*/  FFMA.FTZ R4, R9, R4, R172 ;  /* 0x0000000409047223 */ /* 0x002fe200000100ac */
[----:B---3--:R-:W-:Y:S01]  /*93d0*/  FADD.FTZ R154, R12, R3 ;  /* 0x000000030c9a7221 */ /* 0x008fe20000010000 */
[----:B------:R-:W-:Y:S01]  /*93e0*/  @!P1 STS [R158+0x28800], R10 ;  /* 0x0288000a9e009388 */ /* 0x000fe20000000800 */
[-C--:B------:R-:W-:Y:S01]  /*93f0*/  FMUL.FTZ R116, R116, R10.reuse ;  /* 0x0000000a74747220 */ /* 0x080fe20000410000 */
[-C--:B------:R-:W-:Y:S01]  /*9400*/  FMUL.FTZ R117, R117, R10.reuse ;  /* 0x0000000a75757220 */ /* 0x080fe20000410000 */
[----:B------:R-:W-:Y:S01]  /*9410*/  FADD.FTZ R3, R13, R154 ;  /* 0x0000009a0d037221 */ /* 0x000fe20000010000 */
[----:B------:R1:W-:Y:S01]  /*9420*/  @!P1 STS [R158+0x28820], R9 ;  /* 0x028820099e009388 */ /* 0x0003e20000000800 */
[----:B------:R-:W3:Y:S01]  /*9430*/  MUFU.EX2 R176, R176 ;  /* 0x000000b000b07308 */ /* 0x000ee20000000800 */
[----:B--2---:R-:W-:Y:S01]  /*9440*/  FADD.FTZ R4, R155, R4 ;  /* 0x000000049b047221 */ /* 0x004fe20000010000 */
[----:B------:R-:W-:Y:S01]  /*9450*/  FADD.FTZ R154, R156, R3 ;  /* 0x000000039c9a7221 */ /* 0x000fe20000010000 */
[-C--:B------:R-:W-:Y:S01]  /*9460*/  FMUL.FTZ R120, R120, R10.reuse ;  /* 0x0000000a78787220 */ /* 0x080fe20000410000 */
[-C--:B------:R-:W-:Y:S01]  /*9470*/  FMUL.FTZ R121, R121, R10.reuse ;  /* 0x0000000a79797220 */ /* 0x080fe20000410000 */
[-C--:B------:R-:W-:Y:S01]  /*9480*/  FMUL.FTZ R124, R124, R10.reuse ;  /* 0x0000000a7c7c7220 */ /* 0x080fe20000410000 */
[----:B------:R-:W-:Y:S01]  /*9490*/  FADD.FTZ R179, R15, R154 ;  /* 0x0000009a0fb37221 */ /* 0x000fe20000010000 */
[-C--:B------:R-:W-:Y:S01]  /*94a0*/  FMUL.FTZ R125, R125, R10.reuse ;  /* 0x0000000a7d7d7220 */ /* 0x080fe20000410000 */
[----:B------:R-:W2:Y:S01]  /*94b0*/  MUFU.EX2 R159, R159 ;  /* 0x0000009f009f7308 */ /* 0x000ea20000000800 */
[----:B----4-:R-:W-:Y:S01]  /*94c0*/  FADD.FTZ R3, R169, R4 ;  /* 0x00000004a9037221 */ /* 0x010fe20000010000 */
[----:B------:R-:W-:Y:S01]  /*94d0*/  FADD.FTZ R154, R14, R179 ;  /* 0x000000b30e9a7221 */ /* 0x000fe20000010000 */
[-C--:B------:R-:W-:Y:S01]  /*94e0*/  FMUL.FTZ R128, R128, R10.reuse ;  /* 0x0000000a80807220 */ /* 0x080fe20000410000 */
[-C--:B------:R-:W-:Y:S01]  /*94f0*/  FMUL.FTZ R129, R129, R10.reuse ;  /* 0x0000000a81817220 */ /* 0x080fe20000410000 */
[-C--:B------:R-:W-:Y:S01]  /*9500*/  FMUL.FTZ R132, R132, R10.reuse ;  /* 0x0000000a84847220 */ /* 0x080fe20000410000 */
[----:B------:R-:W-:Y:S01]  /*9510*/  FADD.FTZ R179, R21, R154 ;  /* 0x0000009a15b37221 */ /* 0x000fe20000010000 */
        /* <DEDUP_REMOVED lines=12> */
[----:B------:R-:W-:Y:S01]  /*95e0*/  FMUL.FTZ R149, R149, R10 ;  /* 0x0000000a95957220 */ /* 0x000fe20000410000 */
[----:B------:R-:W-:Y:S01]  /*95f0*/  F2FP.F16.F32.PACK_AB R152, R152, R11 ;  /* 0x0000000b9898723e */ /* 0x000fe200000000ff */
[-C--:B------:R-:W-:Y:S01]  /*9600*/  FMUL.FTZ R26, R26, R9.reuse ;  /* 0x000000091a1a7220 */ /* 0x080fe20000410000 */
[----:B------:R-:W-:Y:S01]  /*9610*/  F2FP.F16.F32.PACK_AB R156, R15, R156 ;  /* 0x0000009c0f9c723e */ /* 0x000fe200000000ff */
[-C--:B------:R-:W-:Y:S01]  /*9620*/  FMUL.FTZ R27, R27, R9.reuse ;  /* 0x000000091b1b7220 */ /* 0x080fe20000410000 */
[----:B------:R-:W2:Y:S01]  /*9630*/  MUFU.EX2 R160, R160 ;  /* 0x000000a000a07308 */ /* 0x000ea20000000800 */
[----:B----4-:R-:W-:Y:S01]  /*9640*/  FADD.FTZ R4, R180, R3 ;  /* 0x00000003b4047221 */ /* 0x010fe20000010000 */
[----:B-1----:R-:W-:Y:S01]  /*9650*/  F2FP.F16.F32.PACK_AB R158, R21, R14 ;  /* 0x0000000e159e723e */ /* 0x002fe200000000ff */
[-C--:B------:R-:W-:Y:S01]  /*9660*/  FMUL.FTZ R30, R30, R9.reuse ;  /* 0x000000091e1e7220 */ /* 0x080fe20000410000 */
        /* <DEDUP_REMOVED lines=21> */
[----:B-1----:R-:W-:Y:S01]  /*97c0*/  FADD.FTZ R4, R192, R3 ;  /* 0x00000003c0047221 */ /* 0x002fe20000010000 */
[-C--:B------:R-:W-:Y:S01]  /*97d0*/  FMUL.FTZ R63, R63, R9.reuse ;  /* 0x000000093f3f7220 */ /* 0x080fe20000410000 */
[-C--:B------:R-:W-:Y:S01]  /*97e0*/  FMUL.FTZ R66, R66, R9.reuse ;  /* 0x0000000942427220 */ /* 0x080fe20000410000 */
[-C--:B------:R-:W-:Y:S01]  /*97f0*/  FMUL.FTZ R67, R67, R9.reuse ;  /* 0x0000000943437220 */ /* 0x080fe20000410000 */
[-C--:B------:R-:W-:Y:S01]  /*9800*/  FMUL.FTZ R70, R70, R9.reuse ;  /* 0x0000000946467220 */ /* 0x080fe20000410000 */
[-C--:B------:R-:W-:Y:S01]  /*9810*/  FMUL.FTZ R71, R71, R9.reuse ;  /* 0x0000000947477220 */ /* 0x080fe20000410000 */
[-C--:B------:R-:W-:Y:S01]  /*9820*/  FMUL.FTZ R74, R74, R9.reuse ;  /* 0x000000094a4a7220 */ /* 0x080fe20000410000 */
[----:B------:R-:W1:Y:S01]  /*9830*/  MUFU.EX2 R157, R157 ;  /* 0x0000009d009d7308 */ /* 0x000e620000000800 */
[C---:B---3--:R-:W-:Y:S01]  /*9840*/  FADD.FTZ R154, R153.reuse, R154 ;  /* 0x0000009a999a7221 */ /* 0x048fe20000010000 */
[----:B------:R-:W-:Y:S01]  /*9850*/  F2FP.F16.F32.PACK_AB R160, R153, R160 ;  /* 0x000000a099a0723e */ /* 0x000fe200000000ff */
[-C--:B------:R-:W-:Y:S01]  /*9860*/  FMUL.FTZ R75, R75, R9.reuse ;  /* 0x000000094b4b7220 */ /* 0x080fe20000410000 */
[----:B------:R-:W-:Y:S01]  /*9870*/  F2FP.F16.F32.PACK_AB R153, R155, R172 ;  /* 0x000000ac9b99723e */ /* 0x000fe200000000ff */
[----:B------:R-:W-:Y:S01]  /*9880*/  FMUL.FTZ R78, R78, R9 ;  /* 0x000000094e4e7220 */ /* 0x000fe20000410000 */
[----:B------:R-:W-:Y:S01]  /*9890*/  F2FP.F16.F32.PACK_AB R155, R176, R169 ;  /* 0x000000a9b09b723e */ /* 0x000fe200000000ff */
        /* <DEDUP_REMOVED lines=11> */
[----:B------:R-:W-:Y:S01]  /*9950*/  F2FP.F16.F32.PACK_AB R154, R13, R12 ;  /* 0x0000000c0d9a723e */ /* 0x000fe200000000ff */
[----:B------:R-:W-:Y:S01]  /*9960*/  BAR.SYNC.DEFER_BLOCKING 0xf, 0x100 ;  /* 0x03c4000000007b1d */ /* 0x000fe20000010000 */
        /* <DEDUP_REMOVED lines=16> */
[----:B------:R-:W-:Y:S01]  /*9a70*/  FMUL.FTZ R115, R115, R9 ;  /* 0x0000000973737220 */ /* 0x000fe20000410000 */
[----:B------:R-:W-:Y:S01]  /*9a80*/  F2FP.F16.F32.PACK_AB R157, R180, R159 ;  /* 0x0000009fb49d723e */ /* 0x000fe200000000ff */
[----:B------:R-:W-:Y:S01]  /*9a90*/  FMUL.FTZ R118, R118, R9 ;  /* 0x0000000976767220 */ /* 0x000fe20000410000 */
[----:B------:R-:W-:Y:S01]  /*9aa0*/  F2FP.F16.F32.PACK_AB R159, R192, R163 ;  /* 0x000000a3c09f723e */ /* 0x000fe200000000ff */
[-C--:B------:R-:W-:Y:S01]  /*9ab0*/  FMUL.FTZ R119, R119, R9.reuse ;  /* 0x0000000977777220 */ /* 0x080fe20000410000 */
[----:B------:R-:W2:Y:S01]  /*9ac0*/  MUFU.EX2 R174, R174 ;  /* 0x000000ae00ae7308 */ /* 0x000ea20000000800 */
[----:B-1----:R-:W-:Y:S01]  /*9ad0*/  FADD.FTZ R3, R173, R4 ;  /* 0x00000004ad037221 */ /* 0x002fe20000010000 */
[----:B------:R1:W-:Y:S01]  /*9ae0*/  STSM.16.M88.4 [R18+0x26800], R152 ;  /* 0x0268009812007844 */ /* 0x0003e20000000200 */
[-C--:B------:R-:W-:Y:S01]  /*9af0*/  FMUL.FTZ R122, R122, R9.reuse ;  /* 0x000000097a7a7220 */ /* 0x080fe20000410000 */
[-C--:B------:R-:W-:Y:S01]  /*9b00*/  FMUL.FTZ R123, R123, R9.reuse ;  /* 0x000000097b7b7220 */ /* 0x080fe20000410000 */
[-C--:B------:R-:W-:Y:S01]  /*9b10*/  FMUL.FTZ R126, R126, R9.reuse ;  /* 0x000000097e7e7220 */ /* 0x080fe20000410000 */
[----:B------:R1:W-:Y:S01]  /*9b20*/  STSM.16.M88.4 [R23], R156 ;  /* 0x0000009c17007844 */ /* 0x0003e20000000200 */
        /* <DEDUP_REMOVED lines=18> */
[C---:B----4-:R-:W-:Y:S01]  /*9c50*/  FADD.FTZ R10, R168.reuse, R11 ;  /* 0x0000000ba80a7221 */ /* 0x050fe20000010000 */
[----:B------:R-:W-:Y:S01]  /*9c60*/  F2FP.F16.F32.PACK_AB R164, R168, R161 ;  /* 0x000000a1a8a4723e */ /* 0x000fe200000000ff */
[----:B------:R-:W-:Y:S01]  /*9c70*/  FMUL.FTZ R151, R151, R9 ;  /* 0x0000000997977220 */ /* 0x000fe20000410000 */
[----:B------:R-:W-:Y:S01]  /*9c80*/  F2FP.F16.F32.PACK_AB R161, R170, R167 ;  /* 0x000000a7aaa1723e */ /* 0x000fe200000000ff */
[----:B------:R-:W-:-:S03]  /*9c90*/  FADD.FTZ R3, R165, R10 ;  /* 0x0000000aa5037221 */ /* 0x000fc60000010000 */
[----:B------:R-:W4:Y:S01]  /*9ca0*/  MUFU.EX2 R178, R178 ;  /* 0x000000b200b27308 */ /* 0x000f220000000800 */
[----:B---3--:R-:W-:Y:S01]  /*9cb0*/  FADD.FTZ R11, R175, R4 ;  /* 0x00000004af0b7221 */ /* 0x008fe20000010000 */
[----:B------:R1:W-:Y:S06]  /*9cc0*/  STSM.16.M88.4 [R19], R160 ;  /* 0x000000a013007844 */ /* 0x0003ec0000000200 */
[----:B------:R-:W3:Y:S01]  /*9cd0*/  MUFU.EX2 R182, R182 ;  /* 0x000000b600b67308 */ /* 0x000ee20000000800 */
[C---:B--2---:R-:W-:Y:S01]  /*9ce0*/  F2FP.F16.F32.PACK_AB R166, R20.reuse, R165 ;  /* 0x000000a514a6723e */ /* 0x044fe200000000ff */
[----:B------:R-:W-:-:S06]  /*9cf0*/  FADD.FTZ R3, R20, R3 ;  /* 0x0000000314037221 */ /* 0x000fcc0000010000 */
[----:B------:R-:W2:Y:S01]  /*9d00*/  MUFU.EX2 R177, R177 ;  /* 0x000000b100b17308 */ /* 0x000ea20000000800 */
[C---:B----4-:R-:W-:Y:S01]  /*9d10*/  FADD.FTZ R11, R178.reuse, R11 ;  /* 0x0000000bb20b7221 */ /* 0x050fe20000010000 */
[----:B------:R-:W-:-:S03]  /*9d20*/  F2FP.F16.F32.PACK_AB R165, R178, R175 ;  /* 0x000000afb2a5723e */ /* 0x000fc600000000ff */
[----:B---3--:R-:W-:Y:S01]  /*9d30*/  FADD.FTZ R4, R182, R11 ;  /* 0x0000000bb6047221 */ /* 0x008fe20000010000 */
[----:B--2---:R-:W-:-:S03]  /*9d40*/  F2FP.F16.F32.PACK_AB R167, R177, R182 ;  /* 0x000000b6b1a7723e */ /* 0x004fc600000000ff */
[----:B------:R-:W-:Y:S02]  /*9d50*/  FADD.FTZ R4, R177, R4 ;  /* 0x00000004b1047221 */ /* 0x000fe40000010000 */
[----:B------:R1:W-:Y:S01]  /*9d60*/  STSM.16.M88.4 [R22], R164 ;  /* 0x000000a416007844 */ /* 0x0003e20000000200 */
[----:B------:R-:W-:Y:S05]  /*9d70*/  @!P3 BRA `(.L_x_4998) ;  /* 0x000000000004b947 */ /* 0x000fea0003800000 */
[----:B------:R-:W-:Y:S01]  /*9d80*/  BPT.TRAP 0x1 ;  /* 0x000000040000795c */ /* 0x000fe20000300000 */
.L_x_4998:
[----:B------:R2:W3:Y:S01]  /*9d90*/  SYNCS.PHASECHK.TRANS64.TRYWAIT P1, [UR23+0x28c50], R8 ;  /* 0x028c5008ff0075a7 */ /* 0x0004e20008020157 */
[----:B------:R-:W-:Y:S05]  /*9da0*/  @!P3 BRA `(.L_x_4999) ;  /* 0x000000000004b947 */ /* 0x000fea0003800000 */
[----:B------:R-:W-:Y:S01]  /*9db0*/  BPT.TRAP 0x1 ;  /* 0x000000040000795c */ /* 0x000fe20000300000 */
.L_x_4999:
[----:B---3--:R-:W-:Y:S05]  /*9dc0*/  @P1 BRA `(.L_x_5000) ;  /* 0x0000000000081947 */ /* 0x008fea0003800000 */
[----:B------:R-:W3:Y:S02]  /*9dd0*/  SYNCS.PHASECHK.TRANS64.TRYWAIT P1, [UR23+0x28c50], R8 ;  /* 0x028c5008ff0075a7 */ /* 0x000ee40008020157 */
[----:B---3--:R-:W-:Y:S05]  /*9de0*/  @!P1 BRA `(.L_x_5001) ;  /* 0x000000b400bc9947 */ /* 0x008fea0003800000 */
.L_x_5000:
        /* <DEDUP_REMOVED lines=39> */
[----:B------:R-:W-:-:S05]  /*a060*/  UMOV UR50, UR20 ;  /* 0x0000001400327c82 */ /* 0x000fca0008000000 */
.L_x_4993:
[----:B------:R-:W-:-:S13]  /*a070*/  ISETP.LE.AND P0, PT, R186, UR50, PT ;  /* 0x00000032ba007c0c */ /* 0x000fda000bf03270 */
[----:B------:R-:W-:Y:S05]  /*a080*/  @!P0 BRA `(.L_x_5003) ;  /* 0x0000002000ec8947 */ /* 0x000fea0003800000 */
[----:B0-----:R-:W-:Y:S01]  /*a090*/  IMAD.MOV.U32 R10, RZ, RZ, R6 ;  /* 0x000000ffff0a7224 */ /* 0x001fe200078e0006 */
[----:B------:R-:W-:Y:S01]  /*a0a0*/  UMOV UR21, UR36 ;  /* 0x0000002400157c82 */ /* 0x000fe20008000000 */
[----:B------:R-:W-:Y:S01]  /*a0b0*/  IMAD.MOV.U32 R11, RZ, RZ, R5 ;  /* 0x000000ffff0b7224 */ /* 0x000fe200078e0005 */
[----:B------:R-:W-:Y:S01]  /*a0c0*/  ULDC UR22, c[0x0][0x9e4] ;  /* 0x0002790000167ab9 */ /* 0x000fe20000000800 */
[----:B------:R-:W-:Y:S01]  /*a0d0*/  ULDC UR23, c[0x0][0x288] ;  /* 0x0000a20000177ab9 */ /* 0x000fe20000000800 */
[----:B------:R-:W-:Y:S01]  /*a0e0*/  ULDC UR24, c[0x0][0x9dc] ;  /* 0x0002770000187ab9 */ /* 0x000fe20000000800 */
[----:B------:R-:W-:Y:S01]  /*a0f0*/  ULDC UR20, c[0x0][0x988] ;  /* 0x0002620000147ab9 */ /* 0x000fe20000000800 */
[----:B------:R-:W-:-:S05]  /*a100*/  ULDC UR25, c[0x0][0x9e0] ;  /* 0x0002780000197ab9 */ /* 0x000fca0000000800 */
.L_x_5020:
[----:B------:R-:W-:-:S04]  /*a110*/  UIADD3 UR36, UR21, 0x1, URZ ;  /* 0x0000000115247890 */ /* 0x000fc8000fffe03f */
[----:B------:R-:W-:-:S04]  /*a120*/  UISETP.NE.AND UP0, UPT, UR36, 0x2, UPT ;  /* 0x000000022400788c */ /* 0x000fc8000bf05270 */
[----:B------:R-:W-:Y:S02]  /*a130*/  USEL UR6, URZ, 0x1, UP0 ;  /* 0x000000013f067887 */ /* 0x000fe40008000000 */
[----:B------:R-:W-:Y:S02]  /*a140*/  USEL UR36, UR36, URZ, UP0 ;  /* 0x0000003f24247287 */ /* 0x000fe40008000000 */
[----:B------:R-:W-:Y:S01]  /*a150*/  ULOP3.LUT UR37, UR37, UR6, URZ, 0x3c, !UPT ;  /* 0x0000000625257292 */ /* 0x000fe2000f8e3c3f */
[----:B0-----:R-:W-:Y:S11]  /*a160*/  @!P3 BRA `(.L_x_5004) ;  /* 0x000000000004b947 */ /* 0x001ff60003800000 */
[----:B------:R-:W-:Y:S01]  /*a170*/  BPT.TRAP 0x1 ;  /* 0x000000040000795c */ /* 0x000fe20000300000 */
.L_x_5004:
[----:B------:R-:W-:Y:S01]  /*a180*/  ULEA UR26, UR36, UR43, 0x3 ;  /* 0x0000002b241a7291 */ /* 0x000fe2000f8e183f */
[----:B------:R-:W-:-:S05]  /*a190*/  IMAD.U32 R9, RZ, RZ, UR37 ;  /* 0x00000025ff097e24 */ /* 0x000fca000f8e00ff */
[----:B------:R-:W-:-:S04]  /*a1a0*/  SHF.L.U32 R9, R9, 0x1f, RZ ;  /* 0x0000001f09097819 */ /* 0x000fc800000006ff */
[----:B------:R0:W0:Y:S01]  /*a1b0*/  SYNCS.PHASECHK.TRANS64.TRYWAIT P0, [UR26+0x28c30], R9 ;  /* 0x028c3009ff0075a7 */ /* 0x000022000800015a */
[----:B------:R-:W-:Y:S05]  /*a1c0*/  @!P3 BRA `(.L_x_5005) ;  /* 0x000000000004b947 */ /* 0x000fea0003800000 */
[----:B------:R-:W-:Y:S01]  /*a1d0*/  BPT.TRAP 0x1 ;  /* 0x000000040000795c */ /* 0x000fe20000300000 */
.L_x_5005:
[----:B0-----:R-:W-:Y:S05]  /*a1e0*/  @P0 BRA `(.L_x_5006) ;  /* 0x0000000000080947 */ /* 0x001fea0003800000 */
[----:B------:R-:W0:Y:S02]  /*a1f0*/  SYNCS.PHASECHK.TRANS64.TRYWAIT P0, [UR26+0x28c30], R9 ;  /* 0x028c3009ff0075a7 */ /* 0x000e24000800015a */
[----:B0-----:R-:W-:Y:S05]  /*a200*/  @!P0 BRA `(.L_x_5007) ;  /* 0x000000b000c88947 */ /* 0x001fea0003800000 */
.L_x_5006:
[----:B------:R-:W-:Y:S01]  /*a210*/  R2UR UR18, R0 ;  /* 0x00000000001272ca */ /* 0x000fe200000e0000 */
[----:B-1-34-:R-:W-:Y:S01]  /*a220*/  WARPGROUP.ARRIVE ;  /* 0x00000000000079c5 */ /* 0x01afe20000000000 */
[----:B------:R-:W-:Y:S01]  /*a230*/  UMOV UR19, 0x40000040 ;  /* 0x4000004000137882 */ /* 0x000fe20000000000 */
[----:B------:R-:W-:Y:S01]  /*a240*/  UMOV UR7, 0x40000040 ;  /* 0x4000004000077882 */ /* 0x000fe20000000000 */
[----:B------:R-:W-:Y:S01]  /*a250*/  UMOV UR11, 0x40000040 ;  /* 0x40000040000b7882 */ /* 0x000fe20000000000 */
[----:B------:R-:W-:Y:S01]  /*a260*/  UMOV UR15, 0x40000040 ;  /* 0x40000040000f7882 */ /* 0x000fe20000000000 */
[----:B------:R-:W0:Y:S01]  /*a270*/  @P5 LDC R7, c[0x0][0x44c] ;  /* 0x00011300ff075b82 */ /* 0x000e220000000800 */
[----:B------:R-:W-:Y:S02]  /*a280*/  VIADD R12, R185, UR40 ;  /* 0x00000028b90c7c36 */ /* 0x000fe40008000000 */
[----:B--2---:R-:W-:-:S04]  /*a290*/  IMAD.U32 R8, RZ, RZ, UR26 ;  /* 0x0000001aff087e24 */ /* 0x004fc8000f8e00ff */
[----:B------:R-:W-:Y:S01]  /*a2a0*/  ULEA UR18, UR36, UR18, 0x9 ;  /* 0x0000001224127291 */ /* 0x000fe2000f8e483f */
[----:B------:R-:W1:Y:S03]  /*a2b0*/  @P5 LDC R6, c[0x0][0x450] ;  /* 0x00011400ff065b82 */ /* 0x000e660000000800 */
[----:B------:R-:W-:Y:S02]  /*a2c0*/  UIADD3 UR6, UR18, 0x2, URZ ;  /* 0x0000000212067890 */ /* 0x000fe4000fffe03f */
[----:B------:R-:W-:Y:S02]  /*a2d0*/  UIADD3 UR10, UR18, 0x4, URZ ;  /* 0x00000004120a7890 */ /* 0x000fe4000fffe03f */
[----:B------:R-:W-:Y:S02]  /*a2e0*/  UIADD3 UR14, UR18, 0x6, URZ ;  /* 0x00000006120e7890 */ /* 0x000fe4000fffe03f */
[----:B------:R-:W-:Y:S01]  /*a2f0*/  HGMMA.64x64x16.F32 R152, gdesc[UR16], RZ, !UPT, gsb0 ;  /* 0x00e00000109879f0 */ /* 0x000fe2000c0008ff */
[----:B------:R-:W2:Y:S01]  /*a300*/  LDC R5, c[0x0][0x2f0] ;  /* 0x0000bc00ff057b82 */ /* 0x000ea20000000800 */
[----:B0-----:R-:W-:-:S05]  /*a310*/  @P5 IMAD.HI.U32 R7, R12, R7, RZ ;  /* 0x000000070c075227 */ /* 0x001fca00078e00ff */
[----:B-1----:R-:W-:Y:S01]  /*a320*/  @P5 SHF.R.U32.HI R12, RZ, R6, R7 ;  /* 0x00000006ff0c5219 */ /* 0x002fe20000011607 */
[----:B------:R-:W-:-:S04]  /*a330*/  @!P4 VIADD R6, R8, 0x28c40 ;  /* 0x00028c400806c836 */ /* 0x000fc80000000000 */
[----:B------:R-:W0:Y:S01]  /*a340*/  SHFL.IDX PT, R192, R12, RZ, 0x1c1f ;  /* 0x001c1fff0cc07589 */ /* 0x000e2200000e0000 */
[----:B------:R-:W-:Y:S01]  /*a350*/  @!P4 PRMT R6, RZ, 0x654, R6 ;  /* 0x00000654ff06c816 */ /* 0x000fe20000000006 */
[----:B------:R-:W-:Y:S02]  /*a360*/  WARPGROUP.DEPBAR.LE gsb0, 0x0 ;  /* 0x00008000000079c5 */ /* 0x000fe40000010000 */
[----:B------:R-:W-:-:S06]  /*a370*/  WARPGROUP.ARRIVE ;  /* 0x00000000000079c5 */ /* 0x000fcc0000000000 */
[----:B------:R-:W-:Y:S01]  /*a380*/  HGMMA.64x64x16.F32 R152, gdesc[UR4], R152, gsb0 ;  /* 0x00e00000049879f0 */ /* 0x000fe20008000898 */
[----:B------:R-:W-:Y:S02]  /*a390*/  USHF.L.U32 UR6, UR50, 0x6, URZ ;  /* 0x0000000632067899 */ /* 0x000fe4000800063f */
[----:B------:R-:W-:-:S04]  /*a3a0*/  ULOP3.LUT UR7, URZ, UR24, URZ, 0x33, !UPT ;  /* 0x000000183f077292 */ /* 0x000fc8000f8e333f */
[----:B------:R-:W-:-:S05]  /*a3b0*/  IMAD.U32 R7, RZ, RZ, UR6 ;  /* 0x00000006ff077e24 */ /* 0x000fca000f8e00ff */
[----:B------:R-:W-:-:S05]  /*a3c0*/  IADD3 R14, -R2, 0x1, -R7 ;  /* 0x00000001020e7810 */ /* 0x000fca0007ffe907 */
[----:B--2---:R-:W-:-:S04]  /*a3d0*/  IMAD R14, R5, UR49, R14 ;  /* 0x00000031050e7c24 */ /* 0x004fc8000f8e020e */
[----:B------:R-:W-:-:S04]  /*a3e0*/  VIADD R14, R14, -UR23 ;  /* 0x800000170e0e7c36 */ /* 0x000fc80008000000 */
[C---:B------:R-:W-:Y:S02]  /*a3f0*/  VIADD R20, R14.reuse, UR25 ;  /* 0x000000190e147c36 */ /* 0x040fe40008000000 */
[----:B------:R-:W-:Y:S02]  /*a400*/  VIADD R21, R14, UR7 ;  /* 0x000000070e157c36 */ /* 0x000fe40008000000 */
[--C-:B0-----:R-:W-:Y:S02]  /*a410*/  IMAD.IADD R13, R20, 0x1, R192.reuse ;  /* 0x00000001140d7824 */ /* 0x101fe400078e02c0 */
[----:B------:R-:W-:Y:S01]  /*a420*/  IMAD.IADD R14, R21, 0x1, R192 ;  /* 0x00000001150e7824 */ /* 0x000fe200078e02c0 */
[----:B------:R-:W-:Y:S02]  /*a430*/  WARPGROUP.DEPBAR.LE gsb0, 0x0 ;  /* 0x00008000000079c5 */ /* 0x000fe40000010000 */
[----:B------:R-:W-:-:S06]  /*a440*/  WARPGROUP.ARRIVE ;  /* 0x00000000000079c5 */ /* 0x000fcc0000000000 */
[----:B------:R-:W-:Y:S03]  /*a450*/  HGMMA.64x64x16.F32 R152, gdesc[UR8], R152, gsb0 ;  /* 0x00e00000089879f0 */ /* 0x000fe60008000898 */
[----:B------:R-:W-:Y:S02]  /*a460*/  WARPGROUP.DEPBAR.LE gsb0, 0x0 ;  /* 0x00008000000079c5 */ /* 0x000fe40000010000 */
[----:B------:R-:W-:-:S06]  /*a470*/  WARPGROUP.ARRIVE ;  /* 0x00000000000079c5 */ /* 0x000fcc0000000000 */
[----:B------:R-:W-:Y:S03]  /*a480*/  HGMMA.64x64x16.F32 R152, gdesc[UR12], R152, gsb0 ;  /* 0x00e000000c9879f0 */ /* 0x000fe60008000898 */
[----:B------:R-:W-:Y:S02]  /*a490*/  WARPGROUP.DEPBAR.LE gsb0, 0x0 ;  /* 0x00008000000079c5 */ /* 0x000fe40000010000 */
[----:B------:R0:W-:Y:S01]  /*a4a0*/  @!P4 SYNCS.ARRIVE.TRANS64.RED.A1T0 RZ, [R6+URZ], RZ ;  /* 0x000000ff06ffc9a7 */ /* 0x0001e2000810043f */
[----:B------:R-:W-:Y:S05]  /*a4b0*/  @!P6 BRA `(.L_x_5008) ;  /* 0x00000000005ce947 */ /* 0x000fea0003800000 */
[----:B0-----:R-:W-:Y:S01]  /*a4c0*/  IMAD R6, R5, UR49, R192 ;  /* 0x0000003105067c24 */ /* 0x001fe2000f8e02c0 */
[----:B------:R-:W-:Y:S03]  /*a4d0*/  BSSY B0, `(.L_x_5009) ;  /* 0x0000011000007945 */ /* 0x000fe60003800000 */
[----:B------:R-:W-:-:S05]  /*a4e0*/  VIADD R15, R6, -UR23 ;  /* 0x80000017060f7c36 */ /* 0x000fca0008000000 */
        /* <DEDUP_REMOVED lines=10> */
.L_x_5010:
[----:B------:R-:W-:-:S05]  /*a590*/  IMAD.U32 R192, RZ, RZ, UR22 ;  /* 0x00000016ffc07e24 */ /* 0x000fca000f8e00ff */
[----:B------:R-:W-:-:S13]  /*a5a0*/  ISETP.NE.AND P0, PT, R192, 0x1, PT ;  /* 0x00000001c000780c */ /* 0x000fda0003f05270 */
[----:B------:R-:W0:Y:S02]  /*a5b0*/  @P0 LDC.64 R6, c[0x0][0x9e8] ;  /* 0x00027a00ff060b82 */ /* 0x000e240000000a00 */
[----:B0-----:R-:W-:-:S05]  /*a5c0*/  @P0 IMAD.HI.U32 R6, R15, R6, RZ ;  /* 0x000000060f060227 */ /* 0x001fca00078e00ff */
[----:B------:R-:W-:-:S07]  /*a5d0*/  @P0 SHF.R.U32.HI R15, RZ, R7, R6 ;  /* 0x00000007ff0f0219 */ /* 0x000fce0000011606 */
.L_x_5011:
[----:B------:R-:W-:Y:S05]  /*a5e0*/  BSYNC B0 ;  /* 0x0000000000007941 */ /* 0x000fea0003800000 */
.L_x_5009:
[----:B------:R-:W-:-:S04]  /*a5f0*/  IMAD R15, R15, R192, -UR6 ;  /* 0x800000060f0f7e24 */ /* 0x000fc8000f8e02c0 */
[----:B------:R-:W-:-:S05]  /*a600*/  IMAD.IADD R15, R15, 0x1, -R2 ;  /* 0x000000010f0f7824 */ /* 0x000fca00078e0a02 */
[----:B------:R-:W-:Y:S02]  /*a610*/  VIADDMNMX R13, R15, R192, R13, PT ;  /* 0x000000c00f0d7246 */ /* 0x000fe4000380010d */
[----:B------:R-:W-:-:S07]  /*a620*/  VIMNMX R14, R14, R15, !PT ;  /* 0x0000000f0e0e7248 */ /* 0x000fce0007fe0100 */
.L_x_5008:
[----:B------:R-:W-:Y:S01]  /*a630*/  UISETP.GT.AND UP0, UPT, UR50, -0x1, UPT ;  /* 0xffffffff3200788c */ /* 0x000fe2000bf04270 */
[----:B0-----:R-:W0:Y:S05]  /*a640*/  SHFL.IDX PT, R6, R12, 0x1, 0x1c1f ;  /* 0x003c1f000c067f89 */ /* 0x001e2a00000e0000 */
        /* <DEDUP_REMOVED lines=9> */
[----:B0-----:R-:W-:Y:S01]  /*a6e0*/  IMAD.IADD R12, R20, 0x1, R6 ;  /* 0x00000001140c7824 */ /* 0x001fe200078e0206 */
        /* <DEDUP_REMOVED lines=55> */
.L_x_5014:
[----:B------:R-:W-:-:S05]  /*aa60*/  IMAD.U32 R14, RZ, RZ, UR22 ;  /* 0x00000016ff0e7e24 */ /* 0x000fca000f8e00ff */
[----:B------:R-:W-:-:S13]  /*aa70*/  ISETP.NE.AND P1, PT, R14, 0x1, PT ;  /* 0x000000010e00780c */ /* 0x000fda0003f25270 */
[----:B------:R-:W0:Y:S02]  /*aa80*/  @P1 LDC.64 R6, c[0x0][0x9e8] ;  /* 0x00027a00ff061b82 */ /* 0x000e240000000a00 */
[----:B0-----:R-:W-:-:S05]  /*aa90*/  @P1 IMAD.HI.U32 R6, R5, R6, RZ ;  /* 0x0000000605061227 */ /* 0x001fca00078e00ff */
[----:B------:R-:W-:-:S07]  /*aaa0*/  @P1 SHF.R.U32.HI R5, RZ, R7, R6 ;  /* 0x00000007ff051219 */ /* 0x000fce0000011606 */
.L_x_5015:
[----:B------:R-:W-:Y:S05]  /*aab0*/  BSYNC B0 ;  /* 0x0000000000007941 */ /* 0x000fea0003800000 */
.L_x_5013:
[----:B------:R-:W-:-:S04]  /*aac0*/  IMAD R5, R5, R14, -UR6 ;  /* 0x8000000605057e24 */ /* 0x000fc8000f8e020e */
[----:B------:R-:W-:-:S05]  /*aad0*/  IMAD.IADD R5, R5, 0x1, -R2 ;  /* 0x0000000105057824 */ /* 0x000fca00078e0a02 */
[----:B------:R-:W-:Y:S02]  /*aae0*/  VIADDMNMX R12, R5, R14, R12, PT ;  /* 0x0000000e050c7246 */ /* 0x000fe4000380010c */
[----:B------:R-:W-:-:S07]  /*aaf0*/  VIMNMX R13, R13, R5, !PT ;  /* 0x000000050d0d7248 */ /* 0x000fce0007fe0100 */
.L_x_5012:
[----:B------:R-:W-:Y:S01]  /*ab00*/  FMNMX.FTZ R6, R152, R11, !PT ;  /* 0x0000000b98067209 */ /* 0x000fe20007810000 */
        /* <DEDUP_REMOVED lines=33> */
[----:B------:R-:W0:Y:S01]  /*ad20*/  SHFL.BFLY PT, R5, R6, 0x2, 0x1f ;  /* 0x0c401f0006057f89 */ /* 0x000e2200000e0000 */
[C---:B------:R-:W-:Y:S02]  /*ad30*/  ISETP.LT.OR P2, PT, R12.reuse, 0x1, P2 ;  /* 0x000000010c00780c */ /* 0x040fe40001741670 */
[----:B------:R-:W-:Y:S02]  /*ad40*/  ISETP.LT.OR P1, PT, R12, 0x19, P1 ;  /* 0x000000190c00780c */ /* 0x000fe40000f21670 */
[----:B------:R-:W-:-:S02]  /*ad50*/  FSEL R7, R154, -INF , !P2 ;  /* 0xff8000009a077808 */ /* 0x000fc40005000000 */
[----:B------:R-:W-:Y:S02]  /*ad60*/  FSEL R166, R166, -INF , !P1 ;  /* 0xff800000a6a67808 */ /* 0x000fe40004800000 */
[C---:B------:R-:W-:Y:S02]  /*ad70*/  ISETP.GT.AND P1, PT, R13.reuse, 0x19, P0 ;  /* 0x000000190d00780c */ /* 0x040fe40000724270 */
[----:B------:R-:W-:Y:S02]  /*ad80*/  ISETP.GT.AND P2, PT, R13, 0x20, P0 ;  /* 0x000000200d00780c */ /* 0x000fe40000744270 */
[C---:B------:R-:W-:Y:S02]  /*ad90*/  ISETP.LT.OR P1, PT, R12.reuse, 0x1a, P1 ;  /* 0x0000001a0c00780c */ /* 0x040fe40000f21670 */
[----:B------:R-:W-:Y:S02]  /*ada0*/  ISETP.LT.OR P2, PT, R12, 0x21, P2 ;  /* 0x000000210c00780c */ /* 0x000fe40001741670 */
[----:B------:R-:W-:-:S02]  /*adb0*/  FSEL R167, R167, -INF , !P1 ;  /* 0xff800000a7a77808 */ /* 0x000fc40004800000 */
[----:B------:R-:W-:Y:S02]  /*adc0*/  ISETP.GT.AND P1, PT, R13, 0x21, P0 ;  /* 0x000000210d00780c */ /* 0x000fe40000724270 */
[----:B------:R-:W-:Y:S02]  /*add0*/  FSEL R170, R170, -INF , !P2 ;  /* 0xff800000aaaa7808 */ /* 0x000fe40005000000 */
[----:B------:R-:W-:Y:S02]  /*ade0*/  ISETP.LT.OR P1, PT, R12, 0x22, P1 ;  /* 0x000000220c00780c */ /* 0x000fe40000f21670 */
[----:B0-----:R-:W-:Y:S02]  /*adf0*/  FMNMX.FTZ R5, R6, R5, !PT ;  /* 0x0000000506057209 */ /* 0x001fe40007810000 */
[----:B------:R-:W-:Y:S02]  /*ae00*/  FMNMX.FTZ R6, R7, R10, !PT ;  /* 0x0000000a07067209 */ /* 0x000fe40007810000 */
[----:B------:R-:W-:Y:S01]  /*ae10*/  FSEL R171, R171, -INF , !P1 ;  /* 0xff800000abab7808 */ /* 0x000fe20004800000 */
[----:B------:R-:W0:Y:S01]  /*ae20*/  SHFL.BFLY PT, R14, R5, 0x1, 0x1f ;  /* 0x0c201f00050e7f89 */ /* 0x000e2200000e0000 */
[----:B------:R-:W-:-:S02]  /*ae30*/  FMNMX.FTZ R15, R155, R6, !PT ;  /* 0x000000069b0f7209 */ /* 0x000fc40007810000 */
[----:B------:R-:W-:Y:S02]  /*ae40*/  ISETP.GT.AND P1, PT, R13, 0x29, P0 ;  /* 0x000000290d00780c */ /* 0x000fe40000724270 */
[----:B------:R-:W-:Y:S02]  /*ae50*/  FMNMX.FTZ R6, R158, R15, !PT ;  /* 0x0000000f9e067209 */ /* 0x000fe40007810000 */
[----:B------:R-:W-:Y:S02]  /*ae60*/  ISETP.LT.OR P1, PT, R12, 0x2a, P1 ;  /* 0x0000002a0c00780c */ /* 0x000fe40000f21670 */
[----:B------:R-:W-:Y:S02]  /*ae70*/  FMNMX.FTZ R15, R159, R6, !PT ;  /* 0x000000069f0f7209 */ /* 0x000fe40007810000 */
[----:B------:R-:W-:Y:S02]  /*ae80*/  FSEL R175, R175, -INF , !P1 ;  /* 0xff800000afaf7808 */ /* 0x000fe40004800000 */
[----:B------:R-:W-:-:S02]  /*ae90*/  FMNMX.FTZ R6, R162, R15, !PT ;  /* 0x0000000fa2067209 */ /* 0x000fc40007810000 */
[----:B------:R-:W-:Y:S02]  /*aea0*/  ISETP.GT.AND P1, PT, R13, 0x30, P0 ;  /* 0x000000300d00780c */ /* 0x000fe40000724270 */
[----:B------:R-:W-:Y:S02]  /*aeb0*/  FMNMX.FTZ R15, R163, R6, !PT ;  /* 0x00000006a30f7209 */ /* 0x000fe40007810000 */
[----:B------:R-:W-:Y:S02]  /*aec0*/  ISETP.GT.AND P2, PT, R13, 0x28, P0 ;  /* 0x000000280d00780c */ /* 0x000fe40000744270 */
[----:B------:R-:W-:Y:S02]  /*aed0*/  FMNMX.FTZ R6, R166, R15, !PT ;  /* 0x0000000fa6067209 */ /* 0x000fe40007810000 */
[----:B------:R-:W-:Y:S02]  /*aee0*/  ISETP.LT.OR P1, PT, R12, 0x31, P1 ;  /* 0x000000310c00780c */ /* 0x000fe40000f21670 */
[----:B------:R-:W-:-:S02]  /*aef0*/  FMNMX.FTZ R15, R167, R6, !PT ;  /* 0x00000006a70f7209 */ /* 0x000fc40007810000 */
[----:B------:R-:W-:Y:S02]  /*af00*/  ISETP.LT.OR P2, PT, R12, 0x29, P2 ;  /* 0x000000290c00780c */ /* 0x000fe40001741670 */
[----:B------:R-:W-:Y:S02]  /*af10*/  FMNMX.FTZ R6, R170, R15, !PT ;  /* 0x0000000faa067209 */ /* 0x000fe40007810000 */
[----:B------:R-:W-:Y:S02]  /*af20*/  FSEL R178, R178, -INF , !P1 ;  /* 0xff800000b2b27808 */ /* 0x000fe40004800000 */
[----:B------:R-:W-:Y:S02]  /*af30*/  ISETP.GT.AND P1, PT, R13, 0x31, P0 ;  /* 0x000000310d00780c */ /* 0x000fe40000724270 */
[----:B------:R-:W-:Y:S02]  /*af40*/  FSEL R174, R174, -INF , !P2 ;  /* 0xff800000aeae7808 */ /* 0x000fe40005000000 */
[----:B------:R-:W-:-:S02]  /*af50*/  FMNMX.FTZ R21, R171, R6, !PT ;  /* 0x00000006ab157209 */ /* 0x000fc40007810000 */
[----:B------:R-:W-:Y:S02]  /*af60*/  ISETP.LT.OR P1, PT, R12, 0x32, P1 ;  /* 0x000000320c00780c */ /* 0x000fe40000f21670 */
[----:B------:R-:W-:Y:S02]  /*af70*/  FMNMX.FTZ R6, R174, R21, !PT ;  /* 0x00000015ae067209 */ /* 0x000fe40007810000 */
[----:B------:R-:W-:Y:S02]  /*af80*/  FSEL R179, R179, -INF , !P1 ;  /* 0xff800000b3b37808 */ /* 0x000fe40004800000 */
[----:B------:R-:W-:Y:S02]  /*af90*/  ISETP.GT.AND P1, PT, R13, 0x38, P0 ;  /* 0x000000380d00780c */ /* 0x000fe40000724270 */
[----:B------:R-:W-:Y:S02]  /*afa0*/  FMNMX.FTZ R21, R175, R6, !PT ;  /* 0x00000006af157209 */ /* 0x000fe40007810000 */
[----:B------:R-:W-:-:S02]  /*afb0*/  ISETP.GT.AND P0, PT, R13, 0x39, P0 ;  /* 0x000000390d00780c */ /* 0x000fc40000704270 */
[----:B------:R-:W-:Y:S02]  /*afc0*/  ISETP.LT.OR P1, PT, R12, 0x39, P1 ;  /* 0x000000390c00780c */ /* 0x000fe40000f21670 */
[----:B------:R-:W-:Y:S02]  /*afd0*/  FMNMX.FTZ R6, R178, R21, !PT ;  /* 0x00000015b2067209 */ /* 0x000fe40007810000 */
[----:B0-----:R-:W-:Y:S02]  /*afe0*/  FMNMX.FTZ R5, R5, R14, !PT ;  /* 0x0000000e05057209 */ /* 0x001fe40007810000 */
[----:B------:R-:W-:Y:S02]  /*aff0*/  ISETP.LT.OR P0, PT, R12, 0x3a, P0 ;  /* 0x0000003a0c00780c */ /* 0x000fe40000701670 */
[----:B------:R-:W-:Y:S01]  /*b000*/  FSEL R182, R182, -INF , !P1 ;  /* 0xff800000b6b67808 */ /* 0x000fe20004800000 */
[----:B------:R-:W-:Y:S01]  /*b010*/  FMUL.FTZ R14, R5, UR10 ;  /* 0x0000000a050e7c20 */ /* 0x000fe20008410000 */
[----:B------:R-:W-:-:S02]  /*b020*/  FMNMX.FTZ R21, R179, R6, !PT ;  /* 0x00000006b3157209 */ /* 0x000fc40007810000 */
[----:B------:R-:W-:Y:S02]  /*b030*/  FSETP.NEU.FTZ.AND P2, PT, R5, -INF , PT ;  /* 0xff8000000500780b */ /* 0x000fe40003f5d000 */
[----:B------:R-:W-:Y:S02]  /*b040*/  FSEL R183, R183, -INF , !P0 ;  /* 0xff800000b7b77808 */ /* 0x000fe40004000000 */
[----:B------:R-:W-:Y:S02]  /*b050*/  FMNMX.FTZ R6, R182, R21, !PT ;  /* 0x00000015b6067209 */ /* 0x000fe40007810000 */
[----:B------:R-:W-:Y:S02]  /*b060*/  FSEL R14, R14, RZ, P2 ;  /* 0x000000ff0e0e7208 */ /* 0x000fe40001000000 */
[----:B------:R-:W-:-:S03]  /*b070*/  FMNMX.FTZ R6, R183, R6, !PT ;  /* 0x00000006b7067209 */ /* 0x000fc60007810000 */
[--C-:B------:R-:W-:Y:S01]  /*b080*/  FFMA.FTZ R21, R161, UR10, -R14.reuse ;  /* 0x0000000aa1157c23 */ /* 0x100fe2000801080e */
[--C-:B------:R-:W-:Y:S01]  /*b090*/  FFMA.FTZ R154, R156, UR10, -R14.reuse ;  /* 0x0000000a9c9a7c23 */ /* 0x100fe2000801080e */
[----:B------:R-:W0:Y:S01]  /*b0a0*/  SHFL.BFLY PT, R161, R6, 0x2, 0x1f ;  /* 0x0c401f0006a17f89 */ /* 0x000e2200000e0000 */
        /* <DEDUP_REMOVED lines=13> */
[----:B------:R-:W-:Y:S01]  /*b180*/  IMAD.U32 R177, RZ, RZ, UR21 ;  /* 0x00000015ffb17e24 */ /* 0x000fe2000f8e00ff */
[----:B------:R-:W-:Y:S08]  /*b190*/  MUFU.EX2 R152, R152 ;  /* 0x0000009800987308 */ /* 0x000ff00000000800 */
[----:B------:R-:W-:Y:S01]  /*b1a0*/  MUFU.EX2 R15, R15 ;  /* 0x0000000f000f7308 */ /* 0x000fe20000000800 */
[----:B0-----:R-:W-:Y:S01]  /*b1b0*/  FMNMX.FTZ R168, R6, R161, !PT ;  /* 0x000000a106a87209 */ /* 0x001fe20007810000 */
[----:B------:R-:W-:Y:S01]  /*b1c0*/  FFMA.FTZ R161, R173, UR10, -R14 ;  /* 0x0000000aada17c23 */ /* 0x000fe2000801080e */
[----:B------:R-:W-:Y:S01]  /*b1d0*/  FSEL R6, R5, RZ, P2 ;  /* 0x000000ff05067208 */ /* 0x000fe20001000000 */
[----:B------:R-:W-:-:S02]  /*b1e0*/  IMAD.MOV R173, RZ, RZ, -R17 ;  /* 0x000000ffffad7224 */ /* 0x000fc400078e0a11 */
[----:B------:R-:W0:Y:S02]  /*b1f0*/  SHFL.BFLY PT, R169, R168, 0x1, 0x1f ;  /* 0x0c201f00a8a97f89 */ /* 0x000e2400000e0000 */
[----:B------:R-:W-:Y:S01]  /*b200*/  FADD.FTZ R6, -R6, R11 ;  /* 0x0000000b06067221 */ /* 0x000fe20000010100 */
[----:B------:R-:W-:Y:S01]  /*b210*/  MUFU.EX2 R13, R13 ;  /* 0x0000000d000d7308 */ /* 0x000fe20000000800 */
[----:B------:R-:W-:Y:S02]  /*b220*/  ISETP.NE.AND P1, PT, R2, R173, PT ;  /* 0x000000ad0200720c */ /* 0x000fe40003f25270 */
[----:B------:R-:W-:-:S05]  /*b230*/  FMUL.FTZ R11, R6, UR10 ;  /* 0x0000000a060b7c20 */ /* 0x000fca0008410000 */
[----:B------:R-:W-:Y:S08]  /*b240*/  MUFU.EX2 R156, R156 ;  /* 0x0000009c009c7308 */ /* 0x000ff00000000800 */
[----:B------:R-:W1:Y:S01]  /*b250*/  MUFU.EX2 R11, R11 ;  /* 0x0000000b000b7308 */ /* 0x000e620000000800 */
[----:B0-----:R-:W-:Y:S01]  /*b260*/  FMNMX.FTZ R6, R168, R169, !PT ;  /* 0x000000a9a8067209 */ /* 0x001fe20007810000 */
[----:B------:R-:W-:-:S06]  /*b270*/  FFMA.FTZ R169, R181, UR10, -R14 ;  /* 0x0000000ab5a97c23 */ /* 0x000fcc000801080e */
[----:B------:R-:W0:Y:S01]  /*b280*/  MUFU.EX2 R21, R21 ;  /* 0x0000001500157308 */ /* 0x000e220000000800 */
[C---:B------:R-:W-:Y:S01]  /*b290*/  FSETP.NEU.FTZ.AND P0, PT, R6.reuse, -INF , PT ;  /* 0xff8000000600780b */ /* 0x040fe20003f1d000 */
[----:B------:R-:W-:-:S05]  /*b2a0*/  FMUL.FTZ R176, R6, UR10 ;  /* 0x0000000a06b07c20 */ /* 0x000fca0008410000 */
[----:B------:R-:W-:Y:S01]  /*b2b0*/  FSEL R176, R176, RZ, P0 ;  /* 0x000000ffb0b07208 */ /* 0x000fe20000000000 */
[----:B------:R-:W2:Y:S01]  /*b2c0*/  MUFU.EX2 R12, R12 ;  /* 0x0000000c000c7308 */ /* 0x000ea20000000800 */
[----:B-1----:R-:W-:Y:S01]  /*b2d0*/  FFMA.FTZ R172, R11, R3, R152 ;  /* 0x000000030bac7223 */ /* 0x002fe20000010098 */
[----:B------:R-:W-:Y:S01]  /*b2e0*/  F2FP.F16.F32.PACK_AB R152, R15, R152 ;  /* 0x000000980f98723e */ /* 0x000fe200000000ff */
[----:B------:R-:W-:Y:S01]  /*b2f0*/  FMUL.FTZ R24, R24, R11 ;  /* 0x0000000b18187220 */ /* 0x000fe20000410000 */
[----:B------:R-:W-:Y:S01]  /*b300*/  FFMA.FTZ R7, R7, UR10, -R176 ;  /* 0x0000000a07077c23 */ /* 0x000fe200080108b0 */
[----:B------:R-:W-:Y:S01]  /*b310*/  FADD.FTZ R3, R15, R172 ;  /* 0x000000ac0f037221 */ /* 0x000fe20000010000 */
[--C-:B------:R-:W-:Y:S01]  /*b320*/  FFMA.FTZ R155, R155, UR10, -R176.reuse ;  /* 0x0000000a9b9b7c23 */ /* 0x100fe200080108b0 */
[--C-:B------:R-:W-:Y:S01]  /*b330*/  FFMA.FTZ R158, R158, UR10, -R176.reuse ;  /* 0x0000000a9e9e7c23 */ /* 0x100fe200080108b0 */
[----:B------:R-:W1:Y:S01]  /*b340*/  MUFU.EX2 R153, R153 ;  /* 0x0000009900997308 */ /* 0x000e620000000800 */
[----:B------:R-:W-:Y:S01]  /*b350*/  FADD.FTZ R14, R154, R3 ;  /* 0x000000039a0e7221 */ /* 0x000fe20000010000 */
[----:B------:R-:W-:Y:S01]  /*b360*/  FSEL R3, R6, RZ, P0 ;  /* 0x000000ff06037208 */ /* 0x000fe20000000000 */
[--C-:B------:R-:W-:Y:S01]  /*b370*/  FFMA.FTZ R159, R159, UR10, -R176.reuse ;  /* 0x0000000a9f9f7c23 */ /* 0x100fe200080108b0 */
[----:B------:R-:W-:Y:S01]  /*b380*/  FFMA.FTZ R163, R163, UR10, -R176 ;  /* 0x0000000aa3a37c23 */ /* 0x000fe200080108b0 */
[----:B------:R-:W-:Y:S01]  /*b390*/  FADD.FTZ R173, R13, R14 ;  /* 0x0000000e0dad7221 */ /* 0x000fe20000010000 */
[----:B------:R-:W-:-:S02]  /*b3a0*/  @!P1 IMAD R14, R177, 0x40, R16 ;  /* 0x00000040b10e9824 */ /* 0x000fc400078e0210 */
[----:B------:R-:W-:Y:S01]  /*b3b0*/  FADD.FTZ R3, -R3, R10 ;  /* 0x0000000a03037221 */ /* 0x000fe20000010100 */
[----:B------:R-:W3:Y:S01]  /*b3c0*/  MUFU.EX2 R160, R160 ;  /* 0x000000a000a07308 */ /* 0x000ee20000000800 */
[----:B------:R-:W-:Y:S01]  /*b3d0*/  FADD.FTZ R172, R156, R173 ;  /* 0x000000ad9cac7221 */ /* 0x000fe20000010000 */
[----:B------:R-:W-:Y:S01]  /*b3e0*/  F2FP.F16.F32.PACK_AB R154, R13, R154 ;  /* 0x0000009a0d9a723e */ /* 0x000fe200000000ff */
[----:B------:R-:W-:Y:S01]  /*b3f0*/  FMUL.FTZ R3, R3, UR10 ;  /* 0x0000000a03037c20 */ /* 0x000fe20008410000 */
[----:B------:R-:W-:Y:S01]  /*b400*/  FFMA.FTZ R177, R166, UR10, -R176 ;  /* 0x0000000aa6b17c23 */ /* 0x000fe200080108b0 */
[----:B0-----:R-:W-:Y:S01]  /*b410*/  FADD.FTZ R173, R21, R172 ;  /* 0x000000ac15ad7221 */ /* 0x001fe20000010000 */
[----:B------:R-:W-:Y:S01]  /*b420*/  @!P1 LEA R172, R14, UR43, 0x2 ;  /* 0x0000002b0eac9c11 */ /* 0x000fe2000f8e10ff */
[--C-:B------:R-:W-:Y:S01]  /*b430*/  FFMA.FTZ R167, R167, UR10, -R176.reuse ;  /* 0x0000000aa7a77c23 */ /* 0x100fe200080108b0 */
[----:B------:R-:W0:Y:S01]  /*b440*/  MUFU.EX2 R157, R157 ;  /* 0x0000009d009d7308 */ /* 0x000e220000000800 */
[----:B--2---:R-:W-:Y:S01]  /*b450*/  FADD.FTZ R10, R12, R173 ;  /* 0x000000ad0c0a7221 */ /* 0x004fe20000010000 */
[--C-:B------:R-:W-:Y:S01]  /*b460*/  FFMA.FTZ R173, R162, UR10, -R176.reuse ;  /* 0x0000000aa2ad7c23 */ /* 0x100fe200080108b0 */
[----:B------:R-:W-:Y:S01]  /*b470*/  @!P1 STS [R172+0x28800], R11 ;  /* 0x0288000bac009388 */ /* 0x000fe20000000800 */
[----:B------:R-:W-:Y:S01]  /*b480*/  FFMA.FTZ R171, R171, UR10, -R176 ;  /* 0x0000000aabab7c23 */ /* 0x000fe200080108b0 */
[----:B-1----:R-:W-:Y:S01]  /*b490*/  FADD.FTZ R181, R153, R10 ;  /* 0x0000000a99b57221 */ /* 0x002fe20000010000 */
[--C-:B------:R-:W-:Y:S01]  /*b4a0*/  FFMA.FTZ R174, R174, UR10, -R176.reuse ;  /* 0x0000000aaeae7c23 */ /* 0x100fe200080108b0 */
[--C-:B------:R-:W-:Y:S01]  /*b4b0*/  FFMA.FTZ R175, R175, UR10, -R176.reuse ;  /* 0x0000000aafaf7c23 */ /* 0x100fe200080108b0 */
[----:B------:R-:W1:Y:S01]  /*b4c0*/  MUFU.EX2 R20, R20 ;  /* 0x0000001400147308 */ /* 0x000e620000000800 */
[----:B---3--:R-:W-:Y:S01]  /*b4d0*/  FADD.FTZ R162, R160, R181 ;  /* 0x000000b5a0a27221 */ /* 0x008fe20000010000 */
[--C-:B------:R-:W-:Y:S01]  /*b4e0*/  FFMA.FTZ R178, R178, UR10, -R176.reuse ;  /* 0x0000000ab2b27c23 */ /* 0x100fe200080108b0 */
[--C-:B------:R-:W-:Y:S01]  /*b4f0*/  FFMA.FTZ R179, R179, UR10, -R176.reuse ;  /* 0x0000000ab3b37c23 */ /* 0x100fe200080108b0 */
[----:B------:R-:W-:Y:S01]  /*b500*/  FFMA.FTZ R182, R182, UR10, -R176 ;  /* 0x0000000ab6b67c23 */ /* 0x000fe200080108b0 */
[----:B------:R-:W-:Y:S01]  /*b510*/  F2FP.F16.F32.PACK_AB R156, R21, R156 ;  /* 0x0000009c159c723e */ /* 0x000fe200000000ff */
[-C--:B------:R-:W-:Y:S01]  /*b520*/  FMUL.FTZ R25, R25, R11.reuse ;  /* 0x0000000b19197220 */ /* 0x080fe20000410000 */
[-C--:B------:R-:W-:Y:S01]  /*b530*/  FMUL.FTZ R28, R28, R11.reuse ;  /* 0x0000000b1c1c7220 */ /* 0x080fe20000410000 */
        /* <DEDUP_REMOVED lines=24> */
[----:B------:R3:W-:Y:S01]  /*b6c0*/  MUFU.EX2 R168, R180 ;  /* 0x000000b400a87308 */ /* 0x0007e20000000800 */
        /* <DEDUP_REMOVED lines=8> */
[--C-:B---3--:R-:W-:Y:S01]  /*b750*/  FFMA.FTZ R180, R170, UR10, -R176.reuse ;  /* 0x0000000aaab47c23 */ /* 0x108fe200080108b0 */
[----:B------:R-:W-:Y:S01]  /*b760*/  FFMA.FTZ R176, R183, UR10, -R176 ;  /* 0x0000000ab7b07c23 */ /* 0x000fe200080108b0 */
        /* <DEDUP_REMOVED lines=18> */
[----:B0-----:R-:W-:Y:S01]  /*b890*/  FADD.FTZ R162, R164, R3 ;  /* 0x00000003a4a27221 */ /* 0x001fe20000010000 */
[----:B-1----:R-:W-:Y:S01]  /*b8a0*/  F2FP.F16.F32.PACK_AB R164, R165, R164 ;  /* 0x000000a4a5a4723e */ /* 0x002fe200000000ff */
[-C--:B------:R-:W-:Y:S01]  /*b8b0*/  FMUL.FTZ R109, R109, R11.reuse ;  /* 0x0000000b6d6d7220 */ /* 0x080fe20000410000 */
[----:B------:R-:W0:Y:S01]  /*b8c0*/  MUFU.EX2 R14, R155 ;  /* 0x0000009b000e7308 */ /* 0x000e220000000800 */
[----:B------:R-:W-:Y:S01]  /*b8d0*/  FADD.FTZ R3, R165, R162 ;  /* 0x000000a2a5037221 */ /* 0x000fe20000010000 */
[----:B---3--:R-:W-:Y:S01]  /*b8e0*/  FFMA.FTZ R13, R10, R4, R7 ;  /* 0x000000040a0d7223 */ /* 0x008fe20000010007 */
[----:B------:R-:W-:Y:S01]  /*b8f0*/  F2FP.F16.F32.PACK_AB R162, R161, R20 ;  /* 0x00000014a1a2723e */ /* 0x000fe200000000ff */
[----:B------:R1:W-:Y:S01]  /*b900*/  @!P1 STS [R172+0x28820], R10 ;  /* 0x0288200aac009388 */ /* 0x0003e20000000800 */
[-C--:B------:R-:W-:Y:S01]  /*b910*/  FMUL.FTZ R112, R112, R11.reuse ;  /* 0x0000000b70707220 */ /* 0x080fe20000410000 */
[-C--:B------:R-:W-:Y:S01]  /*b920*/  FMUL.FTZ R113, R113, R11.reuse ;  /* 0x0000000b71717220 */ /* 0x080fe20000410000 */
[-C--:B------:R-:W-:Y:S01]  /*b930*/  FMUL.FTZ R116, R116, R11.reuse ;  /* 0x0000000b74747220 */ /* 0x080fe20000410000 */
[----:B------:R2:W3:Y:S01]  /*b940*/  MUFU.EX2 R155, R158 ;  /* 0x0000009e009b7308 */ /* 0x0004e20000000800 */
[----:B----4-:R-:W-:Y:S01]  /*b950*/  F2FP.F16.F32.PACK_AB R166, R169, R168 ;  /* 0x000000a8a9a6723e */ /* 0x010fe200000000ff */
[-C--:B------:R-:W-:Y:S01]  /*b960*/  FMUL.FTZ R117, R117, R11.reuse ;  /* 0x0000000b75757220 */ /* 0x080fe20000410000 */
[-C--:B------:R-:W-:Y:S01]  /*b970*/  FMUL.FTZ R120, R120, R11.reuse ;  /* 0x0000000b78787220 */ /* 0x080fe20000410000 */
[-C--:B------:R-:W-:Y:S01]  /*b980*/  FMUL.FTZ R121, R121, R11.reuse ;  /* 0x0000000b79797220 */ /* 0x080fe20000410000 */
[-C--:B------:R-:W-:Y:S01]  /*b990*/  FMUL.FTZ R124, R124, R11.reuse ;  /* 0x0000000b7c7c7220 */ /* 0x080fe20000410000 */
[-C--:B------:R-:W-:Y:S01]  /*b9a0*/  FMUL.FTZ R125, R125, R11.reuse ;  /* 0x0000000b7d7d7220 */ /* 0x080fe20000410000 */
[----:B------:R-:W-:Y:S01]  /*b9b0*/  FMUL.FTZ R128, R128, R11 ;  /* 0x0000000b80807220 */ /* 0x000fe20000410000 */
[----:B------:R-:W1:Y:S01]  /*b9c0*/  MUFU.EX2 R170, R159 ;  /* 0x0000009f00aa7308 */ /* 0x000e620000000800 */
[----:B--2---:R-:W-:Y:S01]  /*b9d0*/  F2FP.F16.F32.PACK_AB R158, R153, R12 ;  /* 0x0000000c999e723e */ /* 0x004fe200000000ff */
[----:B------:R-:W-:Y:S01]  /*b9e0*/  FADD.FTZ R12, R168, R3 ;  /* 0x00000003a80c7221 */ /* 0x000fe20000010000 */
[C---:B0-----:R-:W-:Y:S01]  /*b9f0*/  FADD.FTZ R4, R14.reuse, R13 ;  /* 0x0000000d0e047221 */ /* 0x041fe20000010000 */
[----:B------:R-:W-:Y:S01]  /*ba00*/  F2FP.F16.F32.PACK_AB R153, R14, R7 ;  /* 0x000000070e99723e */ /* 0x000fe200000000ff */
[-C--:B------:R-:W-:Y:S01]  /*ba10*/  FMUL.FTZ R129, R129, R11.reuse ;  /* 0x0000000b81817220 */ /* 0x080fe20000410000 */
[----:B------:R-:W-:Y:S01]  /*ba20*/  FADD.FTZ R3, R169, R12 ;  /* 0x0000000ca9037221 */ /* 0x000fe20000010000 */
        /* <DEDUP_REMOVED lines=10> */
[C---:B-1----:R-:W-:Y:S01]  /*bad0*/  FADD.FTZ R172, R170.reuse, R13 ;  /* 0x0000000daaac7221 */ /* 0x042fe20000010000 */
[----:B------:R-:W-:Y:S01]  /*bae0*/  F2FP.F16.F32.PACK_AB R155, R170, R155 ;  /* 0x0000009baa9b723e */ /* 0x000fe200000000ff */
[----:B------:R-:W-:Y:S01]  /*baf0*/  BAR.SYNC.DEFER_BLOCKING 0xf, 0x100 ;  /* 0x03c4000000007b1d */ /* 0x000fe20000010000 */
[-C--:B------:R-:W-:Y:S01]  /*bb00*/  FMUL.FTZ R145, R145, R11.reuse ;  /* 0x0000000b91917220 */ /* 0x080fe20000410000 */
[-C--:B------:R-:W-:Y:S01]  /*bb10*/  FMUL.FTZ R148, R148, R11.reuse ;  /* 0x0000000b94947220 */ /* 0x080fe20000410000 */
[----:B------:R-:W-:Y:S01]  /*bb20*/  FMUL.FTZ R149, R149, R11 ;  /* 0x0000000b95957220 */ /* 0x000fe20000410000 */
[-C--:B------:R-:W-:Y:S01]  /*bb30*/  FMUL.FTZ R26, R26, R10.reuse ;  /* 0x0000000a1a1a7220 */ /* 0x080fe20000410000 */
[-C--:B------:R-:W-:Y:S01]  /*bb40*/  FMUL.FTZ R27, R27, R10.reuse ;  /* 0x0000000a1b1b7220 */ /* 0x080fe20000410000 */
[----:B------:R-:W1:Y:S01]  /*bb50*/  MUFU.EX2 R159, R177 ;  /* 0x000000b1009f7308 */ /* 0x000e620000000800 */
        /* <DEDUP_REMOVED lines=8> */
[C---:B--2---:R-:W-:Y:S01]  /*bbe0*/  FADD.FTZ R172, R12.reuse, R13 ;  /* 0x0000000d0cac7221 */ /* 0x044fe20000010000 */
[----:B------:R-:W-:Y:S01]  /*bbf0*/  F2FP.F16.F32.PACK_AB R157, R12, R173 ;  /* 0x000000ad0c9d723e */ /* 0x000fe200000000ff */
[-C--:B------:R-:W-:Y:S01]  /*bc00*/  FMUL.FTZ R42, R42, R10.reuse ;  /* 0x0000000a2a2a7220 */ /* 0x080fe20000410000 */
[-C--:B------:R-:W-:Y:S01]  /*bc10*/  FMUL.FTZ R43, R43, R10.reuse ;  /* 0x0000000a2b2b7220 */ /* 0x080fe20000410000 */
[-C--:B------:R-:W-:Y:S01]  /*bc20*/  FMUL.FTZ R46, R46, R10.reuse ;  /* 0x0000000a2e2e7220 */ /* 0x080fe20000410000 */
[-C--:B------:R-:W-:Y:S01]  /*bc30*/  FMUL.FTZ R47, R47, R10.reuse ;  /* 0x0000000a2f2f7220 */ /* 0x080fe20000410000 */
[-C--:B------:R-:W-:Y:S01]  /*bc40*/  FMUL.FTZ R50, R50, R10.reuse ;  /* 0x0000000a32327220 */ /* 0x080fe20000410000 */
[----:B------:R-:W2:Y:S01]  /*bc50*/  MUFU.EX2 R161, R180 ;  /* 0x000000b400a17308 */ /* 0x000ea20000000800 */
[----:B-1----:R-:W-:Y:S01]  /*bc60*/  FADD.FTZ R13, R159, R172 ;  /* 0x000000ac9f0d7221 */ /* 0x002fe20000010000 */
[----:B------:R1:W-:Y:S01]  /*bc70*/  STSM.16.M88.4 [R18+0x26800], R152 ;  /* 0x0268009812007844 */ /* 0x0003e20000000200 */
[-C--:B------:R-:W-:Y:S01]  /*bc80*/  FMUL.FTZ R51, R51, R10.reuse ;  /* 0x0000000a33337220 */ /* 0x080fe20000410000 */
[-C--:B------:R-:W-:Y:S01]  /*bc90*/  FMUL.FTZ R54, R54, R10.reuse ;  /* 0x0000000a36367220 */ /* 0x080fe20000410000 */
[-C--:B------:R-:W-:Y:S01]  /*bca0*/  FMUL.FTZ R55, R55, R10.reuse ;  /* 0x0000000a37377220 */ /* 0x080fe20000410000 */
[-C--:B------:R-:W-:Y:S01]  /*bcb0*/  FMUL.FTZ R58, R58, R10.reuse ;  /* 0x0000000a3a3a7220 */ /* 0x080fe20000410000 */
[-C--:B------:R-:W-:Y:S01]  /*bcc0*/  FMUL.FTZ R59, R59, R10.reuse ;  /* 0x0000000a3b3b7220 */ /* 0x080fe20000410000 */
[----:B------:R-:W3:Y:S01]  /*bcd0*/  MUFU.EX2 R168, R171 ;  /* 0x000000ab00a87308 */ /* 0x000ee20000000800 */
[----:B0-----:R-:W-:Y:S01]  /*bce0*/  F2FP.F16.F32.PACK_AB R159, R20, R159 ;  /* 0x0000009f149f723e */ /* 0x001fe200000000ff */
[-C--:B------:R-:W-:Y:S01]  /*bcf0*/  FMUL.FTZ R62, R62, R10.reuse ;  /* 0x0000000a3e3e7220 */ /* 0x080fe20000410000 */
[-C--:B------:R-:W-:Y:S01]  /*bd00*/  FMUL.FTZ R63, R63, R10.reuse ;  /* 0x0000000a3f3f7220 */ /* 0x080fe20000410000 */
[-C--:B------:R-:W-:Y:S01]  /*bd10*/  FMUL.FTZ R66, R66, R10.reuse ;  /* 0x0000000a42427220 */ /* 0x080fe20000410000 */
[-C--:B------:R-:W-:Y:S01]  /*bd20*/  FMUL.FTZ R67, R67, R10.reuse ;  /* 0x0000000a43437220 */ /* 0x080fe20000410000 */
[----:B------:R1:W-:Y:S01]  /*bd30*/  STSM.16.M88.4 [R23], R156 ;  /* 0x0000009c17007844 */ /* 0x0003e20000000200 */
[-C--:B------:R-:W-:Y:S01]  /*bd40*/  FMUL.FTZ R70, R70, R10.reuse ;  /* 0x0000000a46467220 */ /* 0x080fe20000410000 */
[----:B------:R0:W4:Y:S01]  /*bd50*/  MUFU.EX2 R163, R174 ;  /* 0x000000ae00a37308 */ /* 0x0001220000000800 */
[-C--:B------:R-:W-:Y:S01]  /*bd60*/  FMUL.FTZ R71, R71, R10.reuse ;  /* 0x0000000a47477220 */ /* 0x080fe20000410000 */
[-C--:B------:R-:W-:Y:S01]  /*bd70*/  FMUL.FTZ R74, R74, R10.reuse ;  /* 0x0000000a4a4a7220 */ /* 0x080fe20000410000 */
[-C--:B------:R-:W-:Y:S01]  /*bd80*/  FMUL.FTZ R75, R75, R10.reuse ;  /* 0x0000000a4b4b7220 */ /* 0x080fe20000410000 */
[-C--:B------:R-:W-:Y:S01]  /*bd90*/  FMUL.FTZ R78, R78, R10.reuse ;  /* 0x0000000a4e4e7220 */ /* 0x080fe20000410000 */
[-C--:B------:R-:W-:Y:S01]  /*bda0*/  FMUL.FTZ R79, R79, R10.reuse ;  /* 0x0000000a4f4f7220 */ /* 0x080fe20000410000 */
[-C--:B------:R-:W-:Y:S01]  /*bdb0*/  FMUL.FTZ R82, R82, R10.reuse ;  /* 0x0000000a52527220 */ /* 0x080fe20000410000 */
[-C--:B------:R-:W-:Y:S01]  /*bdc0*/  FMUL.FTZ R83, R83, R10.reuse ;  /* 0x0000000a53537220 */ /* 0x080fe20000410000 */
[----:B------:R-:W5:Y:S01]  /*bdd0*/  MUFU.EX2 R4, R175 ;  /* 0x000000af00047308 */ /* 0x000f620000000800 */
[----:B0-----:R-:W-:Y:S01]  /*bde0*/  FADD.FTZ R174, R20, R13 ;  /* 0x0000000d14ae7221 */ /* 0x001fe20000010000 */
[-C--:B------:R-:W-:Y:S01]  /*bdf0*/  FMUL.FTZ R86, R86, R10.reuse ;  /* 0x0000000a56567220 */ /* 0x080fe20000410000 */
[-C--:B------:R-:W-:Y:S01]  /*be00*/  FMUL.FTZ R87, R87, R10.reuse ;  /* 0x0000000a57577220 */ /* 0x080fe20000410000 */
[-C--:B------:R-:W-:Y:S01]  /*be10*/  FMUL.FTZ R90, R90, R10.reuse ;  /* 0x0000000a5a5a7220 */ /* 0x080fe20000410000 */
[----:B--2---:R-:W-:Y:S01]  /*be20*/  FADD.FTZ R13, R161, R174 ;  /* 0x000000aea10d7221 */ /* 0x004fe20000010000 */
[C---:B---3--:R-:W-:Y:S01]  /*be30*/  F2FP.F16.F32.PACK_AB R161, R168.reuse, R161 ;  /* 0x000000a1a8a1723e */ /* 0x048fe200000000ff */
[-C--:B------:R-:W-:Y:S01]  /*be40*/  FMUL.FTZ R91, R91, R10.reuse ;  /* 0x0000000a5b5b7220 */ /* 0x080fe20000410000 */
[----:B------:R-:W0:Y:S01]  /*be50*/  MUFU.EX2 R165, R178 ;  /* 0x000000b200a57308 */ /* 0x000e220000000800 */
[----:B------:R-:W-:Y:S01]  /*be60*/  FADD.FTZ R174, R168, R13 ;  /* 0x0000000da8ae7221 */ /* 0x000fe20000010000 */
[-C--:B------:R-:W-:Y:S01]  /*be70*/  FMUL.FTZ R94, R94, R10.reuse ;  /* 0x0000000a5e5e7220 */ /* 0x080fe20000410000 */
[-C--:B------:R-:W-:Y:S01]  /*be80*/  FMUL.FTZ R95, R95, R10.reuse ;  /* 0x0000000a5f5f7220 */ /* 0x080fe20000410000 */
[-C--:B------:R-:W-:Y:S01]  /*be90*/  FMUL.FTZ R98, R98, R10.reuse ;  /* 0x0000000a62627220 */ /* 0x080fe20000410000 */
[----:B----4-:R-:W-:Y:S01]  /*bea0*/  FADD.FTZ R13, R163, R174 ;  /* 0x000000aea30d7221 */ /* 0x010fe20000010000 */
[-C--:B------:R-:W-:Y:S01]  /*beb0*/  FMUL.FTZ R99, R99, R10.reuse ;  /* 0x0000000a63637220 */ /* 0x080fe20000410000 */
[-C--:B------:R-:W-:Y:S01]  /*bec0*/  FMUL.FTZ R102, R102, R10.reuse ;  /* 0x0000000a66667220 */ /* 0x080fe20000410000 */
[----:B------:R-:W2:Y:S01]  /*bed0*/  MUFU.EX2 R172, R179 ;  /* 0x000000b300ac7308 */ /* 0x000ea20000000800 */
[C---:B-----5:R-:W-:Y:S01]  /*bee0*/  FADD.FTZ R174, R4.reuse, R13 ;  /* 0x0000000d04ae7221 */ /* 0x060fe20000010000 */
[----:B------:R-:W-:Y:S01]  /*bef0*/  F2FP.F16.F32.PACK_AB R163, R4, R163 ;  /* 0x000000a304a3723e */ /* 0x000fe200000000ff */
[-C--:B------:R-:W-:Y:S01]  /*bf00*/  FMUL.FTZ R103, R103, R10.reuse ;  /* 0x0000000a67677220 */ /* 0x080fe20000410000 */
[-C--:B------:R-:W-:Y:S01]  /*bf10*/  FMUL.FTZ R106, R106, R10.reuse ;  /* 0x0000000a6a6a7220 */ /* 0x080fe20000410000 */
[-C--:B------:R-:W-:Y:S01]  /*bf20*/  FMUL.FTZ R107, R107, R10.reuse ;  /* 0x0000000a6b6b7220 */ /* 0x080fe20000410000 */
[-C--:B------:R-:W-:Y:S01]  /*bf30*/  FMUL.FTZ R110, R110, R10.reuse ;  /* 0x0000000a6e6e7220 */ /* 0x080fe20000410000 */
[----:B------:R1:W-:Y:S01]  /*bf40*/  STSM.16.M88.4 [R19], R160 ;  /* 0x000000a013007844 */ /* 0x0003e20000000200 */
        /* <DEDUP_REMOVED lines=17> */
[----:B---3--:R-:W-:Y:S01]  /*c060*/  FADD.FTZ R7, R167, R14 ;  /* 0x0000000ea7077221 */ /* 0x008fe20000010000 */
[-C--:B------:R-:W-:Y:S01]  /*c070*/  FMUL.FTZ R135, R135, R10.reuse ;  /* 0x0000000a87877220 */ /* 0x080fe20000410000 */
[-C--:B------:R-:W-:Y:S01]  /*c080*/  FMUL.FTZ R138, R138, R10.reuse ;  /* 0x0000000a8a8a7220 */ /* 0x080fe20000410000 */
[-C--:B------:R-:W-:Y:S01]  /*c090*/  FMUL.FTZ R139, R139, R10.reuse ;  /* 0x0000000a8b8b7220 */ /* 0x080fe20000410000 */
[-C--:B------:R-:W-:Y:S01]  /*c0a0*/  FMUL.FTZ R142, R142, R10.reuse ;  /* 0x0000000a8e8e7220 */ /* 0x080fe20000410000 */
[-C--:B------:R-:W-:Y:S01]  /*c0b0*/  FMUL.FTZ R143, R143, R10.reuse ;  /* 0x0000000a8f8f7220 */ /* 0x080fe20000410000 */
[-C--:B------:R-:W-:Y:S01]  /*c0c0*/  FMUL.FTZ R146, R146, R10.reuse ;  /* 0x0000000a92927220 */ /* 0x080fe20000410000 */
[-C--:B------:R-:W-:Y:S01]  /*c0d0*/  FMUL.FTZ R147, R147, R10.reuse ;  /* 0x0000000a93937220 */ /* 0x080fe20000410000 */
[C---:B0-----:R-:W-:Y:S01]  /*c0e0*/  F2FP.F16.F32.PACK_AB R167, R176.reuse, R167 ;  /* 0x000000a7b0a7723e */ /* 0x041fe200000000ff */
[----:B------:R-:W-:Y:S01]  /*c0f0*/  FADD.FTZ R4, R176, R7 ;  /* 0x00000007b0047221 */ /* 0x000fe20000010000 */
[-C--:B------:R-:W-:Y:S01]  /*c100*/  FMUL.FTZ R150, R150, R10.reuse ;  /* 0x0000000a96967220 */ /* 0x080fe20000410000 */
[----:B------:R-:W-:-:S02]  /*c110*/  FMUL.FTZ R151, R151, R10 ;  /* 0x0000000a97977220 */ /* 0x000fc40000410000 */
[----:B------:R1:W-:Y:S01]  /*c120*/  STSM.16.M88.4 [R22], R164 ;  /* 0x000000a416007844 */ /* 0x0003e20000000200 */
[----:B------:R-:W-:Y:S05]  /*c130*/  @!P3 BRA `(.L_x_5016) ;  /* 0x000000000004b947 */ /* 0x000fea0003800000 */
[----:B------:R-:W-:Y:S01]  /*c140*/  BPT.TRAP 0x1 ;  /* 0x000000040000795c */ /* 0x000fe20000300000 */
.L_x_5016:
[----:B------:R0:W2:Y:S01]  /*c150*/  SYNCS.PHASECHK.TRANS64.TRYWAIT P0, [UR26+0x28c50], R9 ;  /* 0x028c5009ff0075a7 */ /* 0x0000a2000800015a */
[----:B------:R-:W-:Y:S05]  /*c160*/  @!P3 BRA `(.L_x_5017) ;  /* 0x000000000004b947 */ /* 0x000fea0003800000 */
[----:B------:R-:W-:Y:S01]  /*c170*/  BPT.TRAP 0x1 ;  /* 0x000000040000795c */ /* 0x000fe20000300000 */
.L_x_5017:
[----:B--2---:R-:W-:Y:S05]  /*c180*/  @P0 BRA `(.L_x_5018) ;  /* 0x0000000000080947 */ /* 0x004fea0003800000 */
[----:B------:R-:W2:Y:S02]  /*c190*/  SYNCS.PHASECHK.TRANS64.TRYWAIT P0, [UR26+0x28c50], R9 ;  /* 0x028c5009ff0075a7 */ /* 0x000ea4000800015a */
[----:B--2---:R-:W-:Y:S05]  /*c1a0*/  @!P0 BRA `(.L_x_5019) ;  /* 0x0000009000f88947 */ /* 0x004fea0003800000 */
.L_x_5018:
        /* <DEDUP_REMOVED lines=41> */
.L_x_5003:
[----:B------:R-:W5:Y:S01]  /*c440*/  SHFL.BFLY PT, R0, R3, 0x2, 0x1f ;  /* 0x0c401f0003007f89 */ /* 0x000f6200000e0000 */
[----:B0-----:R-:W-:Y:S01]  /*c450*/  IMAD.MOV.U32 R10, RZ, RZ, RZ ;  /* 0x000000ffff0a7224 */ /* 0x001fe200078e00ff */
[----:B------:R-:W-:Y:S01]  /*c460*/  UIADD3 UR38, UR38, 0x1, URZ ;  /* 0x0000000126267890 */ /* 0x000fe2000fffe03f */
[----:B------:R-:W-:Y:S01]  /*c470*/  IMAD.U32 R14, RZ, RZ, UR10 ;  /* 0x0000000aff0e7e24 */ /* 0x000fe2000f8e00ff */
[----:B------:R-:W0:Y:S01]  /*c480*/  SHFL.BFLY PT, R9, R4, 0x2, 0x1f ;  /* 0x0c401f0004097f89 */ /* 0x000e2200000e0000 */
[----:B------:R-:W-:Y:S08]  /*c490*/  BAR.ARV 0x8, 0x100 ;  /* 0x0204000000007b1d */ /* 0x000ff00000002000 */
[----:B------:R-:W-:Y:S01]  /*c4a0*/  BAR.SYNC.DEFER_BLOCKING 0xf, 0x100 ;  /* 0x03c4000000007b1d */ /* 0x000fe20000010000 */
[----:B-----5:R-:W-:Y:S01]  /*c4b0*/  FADD.FTZ R0, R0, R3 ;  /* 0x0000000300007221 */ /* 0x020fe20000010000 */
[----:B------:R-:W-:Y:S01]  /*c4c0*/  IMAD.U32 R3, RZ, RZ, UR36 ;  /* 0x00000024ff037e24 */ /* 0x000fe2000f8e00ff */
[----:B------:R-:W-:Y:S01]  /*c4d0*/  UIADD3 UR36, UR36, 0x1, URZ ;  /* 0x0000000124247890 */ /* 0x000fe2000fffe03f */
[----:B0-----:R-:W-:-:S02]  /*c4e0*/  FADD.FTZ R9, R9, R4 ;  /* 0x0000000409097221 */ /* 0x001fc40000010000 */
[----:B------:R-:W0:Y:S01]  /*c4f0*/  SHFL.BFLY PT, R7, R0, 0x1, 0x1f ;  /* 0x0c201f0000077f89 */ /* 0x000e2200000e0000 */
[----:B------:R-:W-:Y:S01]  /*c500*/  IMAD.MOV.U32 R4, RZ, RZ, RZ ;  /* 0x000000ffff047224 */ /* 0x000fe200078e00ff */
[----:B------:R-:W-:Y:S02]  /*c510*/  UISETP.NE.AND UP0, UPT, UR36, 0x2, UPT ;  /* 0x000000022400788c */ /* 0x000fe4000bf05270 */
[----:B--2---:R-:W2:Y:S02]  /*c520*/  SHFL.BFLY PT, R8, R9, 0x1, 0x1f ;  /* 0x0c201f0009087f89 */ /* 0x004ea400000e0000 */
[----:B------:R-:W-:Y:S02]  /*c530*/  USEL UR4, URZ, 0x1, UP0 ;  /* 0x000000013f047887 */ /* 0x000fe40008000000 */
[----:B------:R-:W-:Y:S02]  /*c540*/  USEL UR36, UR36, URZ, UP0 ;  /* 0x0000003f24247287 */ /* 0x000fe40008000000 */
[----:B------:R-:W-:Y:S01]  /*c550*/  ULOP3.LUT UR37, UR37, UR4, URZ, 0x3c, !UPT ;  /* 0x0000000425257292 */ /* 0x000fe2000f8e3c3f */
[----:B0-----:R-:W-:Y:S01]  /*c560*/  FADD.FTZ R12, R0, R7 ;  /* 0x00000007000c7221 */ /* 0x001fe20000010000 */
[----:B------:R-:W-:-:S02]  /*c570*/  IMAD.MOV R7, RZ, RZ, -R17 ;  /* 0x000000ffff077224 */ /* 0x000fc400078e0a11 */
[----:B--2---:R-:W-:Y:S02]  /*c580*/  FADD.FTZ R13, R9, R8 ;  /* 0x00000008090d7221 */ /* 0x004fe40000010000 */
[----:B------:R-:W-:Y:S01]  /*c590*/  FSETP.NE.FTZ.AND P1, PT, R12, RZ, PT ;  /* 0x000000ff0c00720b */ /* 0x000fe20003f35000 */
[----:B------:R-:W-:Y:S01]  /*c5a0*/  IMAD.U32 R8, RZ, RZ, UR10 ;  /* 0x0000000aff087e24 */ /* 0x000fe2000f8e00ff */
[----:B------:R-:W-:Y:S02]  /*c5b0*/  ISETP.NE.AND P0, PT, R2, R7, PT ;  /* 0x000000070200720c */ /* 0x000fe40003f05270 */
[----:B------:R-:W-:-:S09]  /*c5c0*/  FSETP.NE.FTZ.AND P2, PT, R13, RZ, PT ;  /* 0x000000ff0d00720b */ /* 0x000fd20003f55000 */
[----:B------:R-:W0:Y:S01]  /*c5d0*/  @P1 MUFU.RCP R10, R12 ;  /* 0x0000000c000a1308 */ /* 0x000e220000001000 */
[----:B------:R-:W-:Y:S01]  /*c5e0*/  @P1 FMUL.FTZ R8, R8, 0.69314718246459960938 ;  /* 0x3f31721808081820 */ /* 0x000fe20000410000 */
[----:B------:R-:W-:Y:S02]  /*c5f0*/  @!P0 IMAD R0, R3, 0x40, R16 ;  /* 0x0000004003008824 */ /* 0x000fe400078e0210 */
[----:B------:R-:W-:Y:S01]  /*c600*/  @P2 FMUL.FTZ R14, R14, 0.69314718246459960938 ;  /* 0x3f3172180e0e2820 */ /* 0x000fe20000410000 */
[----:B------:R-:W-:Y:S02]  /*c610*/  IMAD.MOV.U32 R3, RZ, RZ, -0x800000 ;  /* 0xff800000ff037424 */ /* 0x000fe400078e00ff */
[----:B------:R-:W-:Y:S01]  /*c620*/  @!P0 LEA R11, R0, UR43, 0x2 ;  /* 0x0000002b000b8c11 */ /* 0x000fe2000f8e10ff */
[----:B------:R-:W-:Y:S01]  /*c630*/  @P2 MUFU.RCP R4, R13 ;  /* 0x0000000d00042308 */ /* 0x000fe20000001000 */
[----:B------:R-:W-:-:S07]  /*c640*/  IMAD.MOV.U32 R0, RZ, RZ, -0x800000 ;  /* 0xff800000ff007424 */ /* 0x000fce00078e00ff */
[----:B------:R-:W2:Y:S01]  /*c650*/  @P1 MUFU.LG2 R9, R12 ;  /* 0x0000000c00091308 */ /* 0x000ea20000000c00 */
        /* <DEDUP_REMOVED lines=36> */
[-C--:B-1--4-:R-:W-:Y:S01]  /*c8a0*/  FMUL.FTZ R156, R96, R10.reuse ;  /* 0x0000000a609c7220 */ /* 0x092fe20000410000 */
        /* <DEDUP_REMOVED lines=32> */
[----:B------:R-:W-:Y:S01]  /*cab0*/  PLOP3.LUT P0, PT, PT, PT, PT, 0x8, 0x0 ;  /* 0x000000000000781c */ /* 0x000fe20003f0e170 */
        /* <DEDUP_REMOVED lines=67> */
.L_x_4936:
[----:B------:R-:W0:Y:S08]  /*cef0*/  S2UR UR4, SR_CgaCtaId ;  /* 0x00000000000479c3 */ /* 0x000e300000008800 */
[----:B------:R-:W-:Y:S06]  /*cf00*/  BAR.SYNC.DEFER_BLOCKING 0x5, 0x180 ;  /* 0x0146000000007b1d */ /* 0x000fec0000010000 */
[----:B------:R-:W-:Y:S01]  /*cf10*/  UMOV UR43, 0x400 ;  /* 0x00000400002b7882 */ /* 0x000fe20000000000 */
[----:B------:R-:W-:Y:S01]  /*cf20*/  BSSY B0, `(.L_x_5021) ;  /* 0x00002a8000007945 */ /* 0x000fe20003800000 */
[----:B0-----:R-:W-:-:S09]  /*cf30*/  ULEA UR43, UR4, UR43, 0x18 ;  /* 0x0000002b042b7291 */ /* 0x001fd2000f8ec03f */
[----:B------:R-:W0:Y:S02]  /*cf40*/  LDS R4, [UR43+0x28cd0] ;  /* 0x028cd02bff047984 */ /* 0x000e240008000800 */
[----:B0-----:R-:W-:Y:S01]  /*cf50*/  R2UR UR4, R4 ;  /* 0x00000000040472ca */ /* 0x001fe200000e0000 */
[----:B------:R-:W-:Y:S06]  /*cf60*/  BAR.ARV 0x4, 0x180 ;  /* 0x0106000000007b1d */ /* 0x000fec0000002000 */
[----:B------:R-:W-:Y:S08]  /*cf70*/  @P0 BRA `(.L_x_5022) ;  /* 0x0000001c00900947 */ /* 0x000ff00003800000 */
[----:B------:R-:W0:Y:S01]  /*cf80*/  S2UR UR5, SR_SWINHI ;  /* 0x00000000000579c3 */ /* 0x000e220000002f00 */
[----:B------:R-:W-:Y:S01]  /*cf90*/  IMAD R9, R211, 0x40, R184 ;  /* 0x00000040d3097824 */ /* 0x000fe200078e02b8 */
[----:B------:R-:W1:Y:S01]  /*cfa0*/  SHFL.IDX PT, R6, R212, RZ, 0x1f ;  /* 0x00001fffd4067589 */ /* 0x000e6200000e0000 */
[----:B------:R-:W-:Y:S01]  /*cfb0*/  F2FP.F16.F32.PACK_AB R104, R105, R104 ;  /* 0x000000686968723e */ /* 0x000fe200000000ff */
[----:B------:R-:W-:Y:S01]  /*cfc0*/  USHF.R.S32.HI UR12, URZ, 0x1f, UR39 ;  /* 0x0000001f3f0c7899 */ /* 0x000fe20008011427 */
[----:B------:R-:W-:-:S03]  /*cfd0*/  F2FP.F16.F32.PACK_AB R105, R107, R106 ;  /* 0x0000006a6b69723e */ /* 0x000fc600000000ff */
[----:B------:R-:W-:Y:S01]  /*cfe0*/  BAR.SYNC.DEFER_BLOCKING 0x1, 0x100 ;  /* 0x0044000000007b1d */ /* 0x000fe20000010000 */
[----:B------:R-:W-:Y:S01]  /*cff0*/  F2FP.F16.F32.PACK_AB R106, R109, R108 ;  /* 0x0000006c6d6a723e */ /* 0x000fe200000000ff */
[----:B------:R-:W-:Y:S01]  /*d000*/  USHF.R.S32.HI UR13, URZ, 0x1f, UR42 ;  /* 0x0000001f3f0d7899 */ /* 0x000fe2000801142a */
[----:B------:R-:W-:Y:S02]  /*d010*/  F2FP.F16.F32.PACK_AB R107, R111, R110 ;  /* 0x0000006e6f6b723e */ /* 0x000fe400000000ff */
[----:B------:R-:W-:Y:S02]  /*d020*/  F2FP.F16.F32.PACK_AB R120, R121, R120 ;  /* 0x000000787978723e */ /* 0x000fe400000000ff */
[----:B------:R-:W-:Y:S02]  /*d030*/  F2FP.F16.F32.PACK_AB R121, R155, R154 ;  /* 0x0000009a9b79723e */ /* 0x000fe400000000ff */
[----:B------:R-:W-:Y:S02]  /*d040*/  F2FP.F16.F32.PACK_AB R128, R129, R128 ;  /* 0x000000808180723e */ /* 0x000fe400000000ff */
[----:B------:R-:W-:-:S02]  /*d050*/  F2FP.F16.F32.PACK_AB R129, R160, R159 ;  /* 0x0000009fa081723e */ /* 0x000fc400000000ff */
[----:B------:R-:W-:Y:S02]  /*d060*/  F2FP.F16.F32.PACK_AB R136, R137, R136 ;  /* 0x000000888988723e */ /* 0x000fe400000000ff */
[----:B------:R-:W-:Y:S01]  /*d070*/  F2FP.F16.F32.PACK_AB R137, R164, R163 ;  /* 0x000000a3a489723e */ /* 0x000fe200000000ff */
[----:B------:R-:W-:Y:S01]  /*d080*/  UMOV UR6, UR43 ;  /* 0x0000002b00067c82 */ /* 0x000fe20008000000 */
[----:B0-----:R-:W-:Y:S01]  /*d090*/  UMOV UR7, UR5 ;  /* 0x0000000500077c82 */ /* 0x001fe20008000000 */
[----:B------:R-:W-:Y:S01]  /*d0a0*/  IMAD.U32 R114, RZ, RZ, UR6 ;  /* 0x00000006ff727e24 */ /* 0x000fe2000f8e00ff */
[----:B-1----:R-:W-:Y:S01]  /*d0b0*/  ISETP.NE.AND P0, PT, R6, RZ, PT ;  /* 0x000000ff0600720c */ /* 0x002fe20003f05270 */
[----:B------:R-:W-:Y:S02]  /*d0c0*/  IMAD.U32 R115, RZ, RZ, UR7 ;  /* 0x00000007ff737e24 */ /* 0x000fe4000f8e00ff */
[----:B------:R-:W-:-:S04]  /*d0d0*/  IMAD.WIDE R4, R215, 0x2, R114 ;  /* 0x00000002d7047825 */ /* 0x000fc800078e0272 */
[----:B------:R-:W-:Y:S01]  /*d0e0*/  IMAD.WIDE R114, R9, 0x2, R114 ;  /* 0x0000000209727825 */ /* 0x000fe200078e0272 */
[C---:B------:R-:W-:Y:S02]  /*d0f0*/  IADD3 R41, P2, R4.reuse, 0x20, RZ ;  /* 0x0000002004297810 */ /* 0x040fe40007f5e0ff */
[C---:B------:R-:W-:Y:S02]  /*d100*/  IADD3 R53, P4, R4.reuse, 0x60, RZ ;  /* 0x0000006004357810 */ /* 0x040fe40007f9e0ff */
[----:B------:R-:W-:Y:S01]  /*d110*/  LOP3.LUT R12, R41, 0x380, RZ, 0xc0, !PT ;  /* 0x00000380290c7812 */ /* 0x000fe200078ec0ff */
[--C-:B------:R-:W-:Y:S01]  /*d120*/  IMAD.X R13, RZ, RZ, R5.reuse, P2 ;  /* 0x000000ffff0d7224 */ /* 0x100fe200010e0605 */
[C---:B------:R-:W-:Y:S01]  /*d130*/  IADD3 R44, P2, R4.reuse, 0x2060, RZ ;  /* 0x00002060042c7810 */ /* 0x040fe20007f5e0ff */
[--C-:B------:R-:W-:Y:S01]  /*d140*/  IMAD.X R25, RZ, RZ, R5.reuse, P4 ;  /* 0x000000ffff197224 */ /* 0x100fe200020e0605 */
[----:B------:R-:W-:Y:S02]  /*d150*/  LOP3.LUT R24, R53, 0x380, RZ, 0xc0, !PT ;  /* 0x0000038035187812 */ /* 0x000fe400078ec0ff */
[C---:B------:R-:W-:Y:S01]  /*d160*/  IADD3 R57, P5, R4.reuse, 0x2000, RZ ;  /* 0x0000200004397810 */ /* 0x040fe20007fbe0ff */
[----:B------:R-:W-:Y:S01]  /*d170*/  IMAD.X R123, RZ, RZ, R5, P2 ;  /* 0x000000ffff7b7224 */ /* 0x000fe200010e0605 */
[----:B------:R-:W-:-:S02]  /*d180*/  IADD3 R20, P2, R4, 0x6020, RZ ;  /* 0x0000602004147810 */ /* 0x000fc40007f5e0ff */
[----:B------:R-:W-:Y:S01]  /*d190*/  SHF.R.U64 R12, R12, 0x3, RZ ;  /* 0x000000030c0c7819 */ /* 0x000fe200000012ff */
[--C-:B------:R-:W-:Y:S01]  /*d1a0*/  IMAD.X R29, RZ, RZ, R5.reuse, P5 ;  /* 0x000000ffff1d7224 */ /* 0x100fe200028e0605 */
[----:B------:R-:W-:Y:S01]  /*d1b0*/  SHF.R.U64 R24, R24, 0x3, RZ ;  /* 0x0000000318187819 */ /* 0x000fe200000012ff */
[--C-:B------:R-:W-:Y:S01]  /*d1c0*/  IMAD.X R147, RZ, RZ, R5.reuse, P2 ;  /* 0x000000ffff937224 */ /* 0x100fe200010e0605 */
[----:B------:R-:W-:Y:S02]  /*d1d0*/  IADD3 R81, P2, R114, 0x3000, RZ ;  /* 0x0000300072517810 */ /* 0x000fe40007f5e0ff */
[----:B------:R-:W-:Y:S02]  /*d1e0*/  IADD3 R56, P4, R4, 0x4020, RZ ;  /* 0x0000402004387810 */ /* 0x000fe40007f9e0ff */
[----:B------:R-:W-:Y:S02]  /*d1f0*/  LOP3.LUT R80, R81, 0x380, RZ, 0xc0, !PT ;  /* 0x0000038051507812 */ /* 0x000fe400078ec0ff */
[----:B------:R-:W-:Y:S01]  /*d200*/  LOP3.LUT R28, R57, 0x380, RZ, 0xc0, !PT ;  /* 0x00000380391c7812 */ /* 0x000fe200078ec0ff */
[----:B------:R-:W-:Y:S01]  /*d210*/  IMAD.X R131, RZ, RZ, R5, P4 ;  /* 0x000000ffff837224 */ /* 0x000fe200020e0605 */
[----:B------:R-:W-:-:S02]  /*d220*/  LOP3.LUT R12, R12, R41, RZ, 0x3c, !PT ;  /* 0x000000290c0c7212 */ /* 0x000fc400078e3cff */
[----:B------:R-:W-:Y:S02]  /*d230*/  LOP3.LUT R41, R44, 0x380, RZ, 0xc0, !PT ;  /* 0x000003802c297812 */ /* 0x000fe400078ec0ff */
[----:B------:R-:W-:Y:S02]  /*d240*/  LOP3.LUT R24, R24, R53, RZ, 0x3c, !PT ;  /* 0x0000003518187212 */ /* 0x000fe400078e3cff */
[----:B------:R-:W-:Y:S02]  /*d250*/  SHF.R.U64 R80, R80, 0x3, RZ ;  /* 0x0000000350507819 */ /* 0x000fe400000012ff */
[----:B------:R-:W-:Y:S02]  /*d260*/  IADD3 R45, P3, R4, 0x40, RZ ;  /* 0x00000040042d7810 */ /* 0x000fe40007f7e0ff */
[----:B------:R-:W-:Y:S02]  /*d270*/  SHF.R.U64 R28, R28, 0x3, RZ ;  /* 0x000000031c1c7819 */ /* 0x000fe400000012ff */
[----:B------:R-:W-:Y:S01]  /*d280*/  LOP3.LUT R53, R56, 0x380, RZ, 0xc0, !PT ;  /* 0x0000038038357812 */ /* 0x000fe200078ec0ff */
[----:B------:R-:W-:Y:S01]  /*d290*/  IMAD.X R15, RZ, RZ, R5, P3 ;  /* 0x000000ffff0f7224 */ /* 0x000fe200018e0605 */
[----:B------:R-:W-:-:S02]  /*d2a0*/  IADD3 R65, P1, R4, 0x2040, RZ ;  /* 0x0000204004417810 */ /* 0x000fc40007f3e0ff */
[----:B------:R-:W-:Y:S02]  /*d2b0*/  SHF.R.U64 R41, R41, 0x3, RZ ;  /* 0x0000000329297819 */ /* 0x000fe400000012ff */
[----:B------:R-:W-:Y:S01]  /*d2c0*/  IADD3 R10, P5, R4, 0x4040, RZ ;  /* 0x00004040040a7810 */ /* 0x000fe20007fbe0ff */
[----:B------:R-:W-:Y:S01]  /*d2d0*/  IMAD.X R49, RZ, RZ, R5, P1 ;  /* 0x000000ffff317224 */ /* 0x000fe200008e0605 */
[----:B------:R-:W-:Y:S01]  /*d2e0*/  LOP3.LUT R80, R80, R81, RZ, 0x3c, !PT ;  /* 0x0000005150507212 */ /* 0x000fe200078e3cff */
[----:B------:R-:W-:Y:S01]  /*d2f0*/  IMAD.X R81, RZ, RZ, R115, P2 ;  /* 0x000000ffff517224 */ /* 0x000fe200010e0673 */
[----:B------:R-:W-:Y:S01]  /*d300*/  IADD3 R61, P6, R4, 0x2020, RZ ;  /* 0x00002020043d7810 */ /* 0x000fe20007fde0ff */
[--C-:B------:R-:W-:Y:S01]  /*d310*/  IMAD.X R135, RZ, RZ, R5.reuse, P5 ;  /* 0x000000ffff877224 */ /* 0x100fe200028e0605 */
[----:B------:R-:W-:Y:S02]  /*d320*/  LOP3.LUT R28, R28, R57, RZ, 0x3c, !PT ;  /* 0x000000391c1c7212 */ /* 0x000fe400078e3cff */
[----:B------:R-:W-:Y:S01]  /*d330*/  SHF.R.U64 R53, R53, 0x3, RZ ;  /* 0x0000000335357819 */ /* 0x000fe200000012ff */
[----:B------:R-:W-:Y:S01]  /*d340*/  IMAD.X R33, RZ, RZ, R5, P6 ;  /* 0x000000ffff217224 */ /* 0x000fe200030e0605 */
[----:B------:R-:W-:-:S02]  /*d350*/  LOP3.LUT R9, R4, 0x380, RZ, 0xc0, !PT ;  /* 0x0000038004097812 */ /* 0x000fc400078ec0ff */
[----:B------:R-:W-:Y:S02]  /*d360*/  LOP3.LUT R40, R65, 0x380, RZ, 0xc0, !PT ;  /* 0x0000038041287812 */ /* 0x000fe400078ec0ff */
[----:B------:R-:W-:Y:S02]  /*d370*/  IADD3 R57, P2, R114, 0x9000, RZ ;  /* 0x0000900072397810 */ /* 0x000fe40007f5e0ff */
[----:B------:R-:W-:Y:S02]  /*d380*/  IADD3 R52, P3, R4, 0x4000, RZ ;  /* 0x0000400004347810 */ /* 0x000fe40007f7e0ff */
[----:B------:R-:W-:Y:S02]  /*d390*/  LOP3.LUT R122, R41, R44, RZ, 0x3c, !PT ;  /* 0x0000002c297a7212 */ /* 0x000fe400078e3cff */
[----:B------:R-:W-:Y:S01]  /*d3a0*/  LOP3.LUT R41, R10, 0x380, RZ, 0xc0, !PT ;  /* 0x000003800a297812 */ /* 0x000fe200078ec0ff */
[----:B------:R-:W-:Y:S01]  /*d3b0*/  IMAD.X R127, RZ, RZ, R5, P3 ;  /* 0x000000ffff7f7224 */ /* 0x000fe200018e0605 */
[----:B------:R-:W-:-:S02]  /*d3c0*/  LOP3.LUT R130, R53, R56, RZ, 0x3c, !PT ;  /* 0x0000003835827212 */ /* 0x000fc400078e3cff */
[----:B------:R-:W-:Y:S02]  /*d3d0*/  SHF.R.U64 R9, R9, 0x3, RZ ;  /* 0x0000000309097819 */ /* 0x000fe400000012ff */
[----:B------:R-:W-:Y:S02]  /*d3e0*/  SHF.R.U64 R40, R40, 0x3, RZ ;  /* 0x0000000328287819 */ /* 0x000fe400000012ff */
[----:B------:R-:W-:Y:S02]  /*d3f0*/  LOP3.LUT R56, R57, 0x380, RZ, 0xc0, !PT ;  /* 0x0000038039387812 */ /* 0x000fe400078ec0ff */
[C---:B------:R-:W-:Y:S02]  /*d400*/  IADD3 R37, P6, R4.reuse, 0x4060, RZ ;  /* 0x0000406004257810 */ /* 0x040fe40007fde0ff */
[----:B------:R-:W-:Y:S02]  /*d410*/  SHF.R.U64 R41, R41, 0x3, RZ ;  /* 0x0000000329297819 */ /* 0x000fe400000012ff */
[C---:B------:R-:W-:Y:S01]  /*d420*/  IADD3 R36, P1, R4.reuse, 0x6000, RZ ;  /* 0x0000600004247810 */ /* 0x040fe20007f3e0ff */
[----:B------:R-:W-:Y:S01]  /*d430*/  IMAD.X R139, RZ, RZ, R5, P6 ;  /* 0x000000ffff8b7224 */ /* 0x000fe200030e0605 */
[----:B------:R-:W-:-:S02]  /*d440*/  IADD3 R8, P3, R4, 0x6040, RZ ;  /* 0x0000604004087810 */ /* 0x000fc40007f7e0ff */
[----:B------:R-:W-:Y:S01]  /*d450*/  IADD3 R6, P4, R4, 0x6060, RZ ;  /* 0x0000606004067810 */ /* 0x000fe20007f9e0ff */
[--C-:B------:R-:W-:Y:S01]  /*d460*/  IMAD.X R143, RZ, RZ, R5.reuse, P1 ;  /* 0x000000ffff8f7224 */ /* 0x100fe200008e0605 */
[----:B------:R-:W-:Y:S01]  /*d470*/  LOP3.LUT R4, R9, R4, RZ, 0x3c, !PT ;  /* 0x0000000409047212 */ /* 0x000fe200078e3cff */
[--C-:B------:R-:W-:Y:S01]  /*d480*/  IMAD.X R9, RZ, RZ, R5.reuse, P3 ;  /* 0x000000ffff097224 */ /* 0x100fe200018e0605 */
[----:B------:R-:W-:Y:S01]  /*d490*/  LOP3.LUT R48, R40, R65, RZ, 0x3c, !PT ;  /* 0x0000004128307212 */ /* 0x000fe200078e3cff */
[----:B------:R-:W-:Y:S01]  /*d4a0*/  IMAD.X R11, RZ, RZ, R5, P4 ;  /* 0x000000ffff0b7224 */ /* 0x000fe200020e0605 */
[----:B------:R-:W-:Y:S02]  /*d4b0*/  SHF.R.U64 R56, R56, 0x3, RZ ;  /* 0x0000000338387819 */ /* 0x000fe400000012ff */
[----:B------:R-:W-:Y:S02]  /*d4c0*/  LOP3.LUT R40, R37, 0x380, RZ, 0xc0, !PT ;  /* 0x0000038025287812 */ /* 0x000fe400078ec0ff */
[----:B------:R-:W-:-:S02]  /*d4d0*/  LOP3.LUT R134, R41, R10, RZ, 0x3c, !PT ;  /* 0x0000000a29867212 */ /* 0x000fc400078e3cff */
[----:B------:R-:W-:Y:S02]  /*d4e0*/  LOP3.LUT R41, R6, 0x380, RZ, 0xc0, !PT ;  /* 0x0000038006297812 */ /* 0x000fe400078ec0ff */
[----:B------:R-:W-:Y:S01]  /*d4f0*/  LOP3.LUT R56, R56, R57, RZ, 0x3c, !PT ;  /* 0x0000003938387212 */ /* 0x000fe200078e3cff */
[----:B------:R-:W-:Y:S01]  /*d500*/  IMAD.X R57, RZ, RZ, R115, P2 ;  /* 0x000000ffff397224 */ /* 0x000fe200010e0673 */
[----:B------:R-:W-:Y:S02]  /*d510*/  MOV R224, R4 ;  /* 0x0000000400e07202 */ /* 0x000fe40000000f00 */
[----:B------:R-:W-:Y:S02]  /*d520*/  SHF.R.U64 R40, R40, 0x3, RZ ;  /* 0x0000000328287819 */ /* 0x000fe400000012ff */
[----:B------:R-:W-:Y:S02]  /*d530*/  F2FP.F16.F32.PACK_AB R5, R27, R26 ;  /* 0x0000001a1b05723e */ /* 0x000fe400000000ff */
[----:B------:R-:W-:-:S02]  /*d540*/  IADD3 R27, P2, R114, 0xf000, RZ ;  /* 0x0000f000721b7810 */ /* 0x000fc40007f5e0ff */
[----:B------:R-:W-:Y:S02]  /*d550*/  SHF.R.U64 R41, R41, 0x3, RZ ;  /* 0x0000000329297819 */ /* 0x000fe400000012ff */
[----:B------:R-:W-:Y:S01]  /*d560*/  LOP3.LUT R138, R40, R37, RZ, 0x3c, !PT ;  /* 0x00000025288a7212 */ /* 0x000fe200078e3cff */
[----:B------:R-:W-:Y:S01]  /*d570*/  IMAD.X R119, RZ, RZ, R115, P2 ;  /* 0x000000ffff777224 */ /* 0x000fe200010e0673 */
[----:B------:R-:W-:Y:S02]  /*d580*/  LOP3.LUT R14, R45, 0x380, RZ, 0xc0, !PT ;  /* 0x000003802d0e7812 */ /* 0x000fe400078ec0ff */
[----:B------:R-:W-:Y:S02]  /*d590*/  LOP3.LUT R37, R8, 0x380, RZ, 0xc0, !PT ;  /* 0x0000038008257812 */ /* 0x000fe400078ec0ff */
[----:B------:R-:W-:Y:S02]  /*d5a0*/  LOP3.LUT R26, R27, 0x380, RZ, 0xc0, !PT ;  /* 0x000003801b1a7812 */ /* 0x000fe400078ec0ff */
[----:B------:R-:W-:-:S02]  /*d5b0*/  IADD3 R89, P4, R114, 0x1000, RZ ;  /* 0x0000100072597810 */ /* 0x000fc40007f9e0ff */
[C---:B------:R-:W-:Y:S02]  /*d5c0*/  IADD3 R85, P3, R114.reuse, 0x2000, RZ ;  /* 0x0000200072557810 */ /* 0x040fe40007f7e0ff */
[----:B------:R-:W-:Y:S02]  /*d5d0*/  LOP3.LUT R10, R41, R6, RZ, 0x3c, !PT ;  /* 0x00000006290a7212 */ /* 0x000fe400078e3cff */
[----:B------:R-:W-:Y:S02]  /*d5e0*/  IADD3 R77, P1, R114, 0x4000, RZ ;  /* 0x00004000724d7810 */ /* 0x000fe40007f3e0ff */
[----:B------:R-:W-:Y:S02]  /*d5f0*/  F2FP.F16.F32.PACK_AB R6, R7, R205 ;  /* 0x000000cd0706723e */ /* 0x000fe400000000ff */
[----:B------:R-:W-:Y:S02]  /*d600*/  F2FP.F16.F32.PACK_AB R4, R21, R208 ;  /* 0x000000d01504723e */ /* 0x000fe400000000ff */
[----:B------:R-:W-:-:S02]  /*d610*/  F2FP.F16.F32.PACK_AB R7, R31, R30 ;  /* 0x0000001e1f07723e */ /* 0x000fc400000000ff */
[----:B------:R-:W-:Y:S02]  /*d620*/  LOP3.LUT R32, R61, 0x380, RZ, 0xc0, !PT ;  /* 0x000003803d207812 */ /* 0x000fe400078ec0ff */
[----:B------:R-:W-:Y:S01]  /*d630*/  SHF.R.U64 R14, R14, 0x3, RZ ;  /* 0x000000030e0e7819 */ /* 0x000fe200000012ff */
[----:B------:R0:W-:Y:S01]  /*d640*/  STSM.16.M88.4 [R224], R4 ;  /* 0x00000004e0007844 */ /* 0x0001e20000000200 */
[----:B------:R-:W-:Y:S02]  /*d650*/  SHF.R.U64 R37, R37, 0x3, RZ ;  /* 0x0000000325257819 */ /* 0x000fe400000012ff */
[----:B------:R-:W-:Y:S02]  /*d660*/  SHF.R.U64 R26, R26, 0x3, RZ ;  /* 0x000000031a1a7819 */ /* 0x000fe400000012ff */
[----:B------:R-:W-:Y:S02]  /*d670*/  LOP3.LUT R88, R89, 0x380, RZ, 0xc0, !PT ;  /* 0x0000038059587812 */ /* 0x000fe400078ec0ff */
[----:B------:R-:W-:-:S02]  /*d680*/  LOP3.LUT R84, R85, 0x380, RZ, 0xc0, !PT ;  /* 0x0000038055547812 */ /* 0x000fc400078ec0ff */
[----:B------:R-:W-:Y:S02]  /*d690*/  LOP3.LUT R76, R77, 0x380, RZ, 0xc0, !PT ;  /* 0x000003804d4c7812 */ /* 0x000fe400078ec0ff */
[----:B------:R-:W-:Y:S02]  /*d6a0*/  LOP3.LUT R53, R20, 0x380, RZ, 0xc0, !PT ;  /* 0x0000038014357812 */ /* 0x000fe400078ec0ff */
[----:B------:R-:W-:Y:S02]  /*d6b0*/  SHF.R.U64 R32, R32, 0x3, RZ ;  /* 0x0000000320207819 */ /* 0x000fe400000012ff */
[----:B------:R-:W-:Y:S02]  /*d6c0*/  LOP3.LUT R14, R14, R45, RZ, 0x3c, !PT ;  /* 0x0000002d0e0e7212 */ /* 0x000fe400078e3cff */
[----:B------:R-:W-:Y:S02]  /*d6d0*/  LOP3.LUT R8, R37, R8, RZ, 0x3c, !PT ;  /* 0x0000000825087212 */ /* 0x000fe400078e3cff */
[----:B------:R-:W-:-:S02]  /*d6e0*/  LOP3.LUT R118, R26, R27, RZ, 0x3c, !PT ;  /* 0x0000001b1a767212 */ /* 0x000fc400078e3cff */
[----:B------:R-:W-:Y:S02]  /*d6f0*/  LOP3.LUT R45, R52, 0x380, RZ, 0xc0, !PT ;  /* 0x00000380342d7812 */ /* 0x000fe400078ec0ff */
[----:B------:R-:W-:Y:S02]  /*d700*/  SHF.R.U64 R88, R88, 0x3, RZ ;  /* 0x0000000358587819 */ /* 0x000fe400000012ff */
[----:B------:R-:W-:Y:S02]  /*d710*/  SHF.R.U64 R84, R84, 0x3, RZ ;  /* 0x0000000354547819 */ /* 0x000fe400000012ff */
[----:B------:R-:W-:Y:S02]  /*d720*/  MOV R26, R12 ;  /* 0x0000000c001a7202 */ /* 0x000fe40000000f00 */
[----:B0-----:R-:W-:Y:S02]  /*d730*/  F2FP.F16.F32.PACK_AB R4, R206, R209 ;  /* 0x000000d1ce04723e */ /* 0x001fe400000000ff */
[----:B------:R-:W-:-:S02]  /*d740*/  F2FP.F16.F32.PACK_AB R5, R35, R34 ;  /* 0x000000222305723e */ /* 0x000fc400000000ff */
[----:B------:R-:W-:Y:S02]  /*d750*/  F2FP.F16.F32.PACK_AB R6, R203, R207 ;  /* 0x000000cfcb06723e */ /* 0x000fe400000000ff */
[----:B------:R-:W-:Y:S02]  /*d760*/  F2FP.F16.F32.PACK_AB R7, R39, R38 ;  /* 0x000000262707723e */ /* 0x000fe400000000ff */
[----:B------:R-:W-:Y:S02]  /*d770*/  SHF.R.U64 R76, R76, 0x3, RZ ;  /* 0x000000034c4c7819 */ /* 0x000fe400000012ff */
[----:B------:R-:W-:Y:S01]  /*d780*/  SHF.R.U64 R53, R53, 0x3, RZ ;  /* 0x0000000335357819 */ /* 0x000fe200000012ff */
[----:B------:R0:W-:Y:S01]  /*d790*/  STSM.16.M88.4 [R26], R4 ;  /* 0x000000041a007844 */ /* 0x0001e20000000200 */
[----:B------:R-:W-:Y:S02]  /*d7a0*/  LOP3.LUT R32, R32, R61, RZ, 0x3c, !PT ;  /* 0x0000003d20207212 */ /* 0x000fe400078e3cff */
[----:B------:R-:W-:-:S02]  /*d7b0*/  MOV R38, R8 ;  /* 0x0000000800267202 */ /* 0x000fc40000000f00 */
[----:B------:R-:W-:Y:S02]  /*d7c0*/  MOV R39, R10 ;  /* 0x0000000a00277202 */ /* 0x000fe40000000f00 */
[----:B------:R-:W-:Y:S02]  /*d7d0*/  SHF.R.U64 R45, R45, 0x3, RZ ;  /* 0x000000032d2d7819 */ /* 0x000fe400000012ff */
[----:B------:R-:W-:Y:S01]  /*d7e0*/  LOP3.LUT R88, R88, R89, RZ, 0x3c, !PT ;  /* 0x0000005958587212 */ /* 0x000fe200078e3cff */
[--C-:B------:R-:W-:Y:S01]  /*d7f0*/  IMAD.X R89, RZ, RZ, R115.reuse, P4 ;  /* 0x000000ffff597224 */ /* 0x100fe200020e0673 */
[----:B------:R-:W-:Y:S01]  /*d800*/  LOP3.LUT R84, R84, R85, RZ, 0x3c, !PT ;  /* 0x0000005554547212 */ /* 0x000fe200078e3cff */
[----:B------:R-:W-:Y:S01]  /*d810*/  IMAD.X R85, RZ, RZ, R115, P3 ;  /* 0x000000ffff557224 */ /* 0x000fe200018e0673 */
[----:B------:R-:W-:Y:S02]  /*d820*/  MOV R186, R14 ;  /* 0x0000000e00ba7202 */ /* 0x000fe40000000f00 */
[----:B------:R-:W-:-:S02]  /*d830*/  F2FP.F16.F32.PACK_AB R8, R201, R204 ;  /* 0x000000ccc908723e */ /* 0x000fc400000000ff */
[----:B------:R-:W-:Y:S02]  /*d840*/  F2FP.F16.F32.PACK_AB R9, R43, R42 ;  /* 0x0000002a2b09723e */ /* 0x000fe400000000ff */
[----:B------:R-:W-:Y:S02]  /*d850*/  F2FP.F16.F32.PACK_AB R10, R199, R202 ;  /* 0x000000cac70a723e */ /* 0x000fe400000000ff */
[----:B------:R-:W-:Y:S02]  /*d860*/  F2FP.F16.F32.PACK_AB R11, R47, R46 ;  /* 0x0000002e2f0b723e */ /* 0x000fe400000000ff */
[----:B------:R-:W-:Y:S01]  /*d870*/  LOP3.LUT R76, R76, R77, RZ, 0x3c, !PT ;  /* 0x0000004d4c4c7212 */ /* 0x000fe200078e3cff */
[----:B------:R-:W-:Y:S01]  /*d880*/  IMAD.X R77, RZ, RZ, R115, P1 ;  /* 0x000000ffff4d7224 */ /* 0x000fe200008e0673 */
[----:B------:R-:W-:Y:S01]  /*d890*/  MOV R205, R24 ;  /* 0x0000001800cd7202 */ /* 0x000fe20000000f00 */
[----:B------:R-:W-:Y:S01]  /*d8a0*/  STSM.16.M88.4 [R186], R8 ;  /* 0x00000008ba007844 */ /* 0x000fe20000000200 */
[----:B------:R-:W-:-:S02]  /*d8b0*/  F2FP.F16.F32.PACK_AB R12, R197, R200 ;  /* 0x000000c8c50c723e */ /* 0x000fc400000000ff */
[----:B------:R-:W-:Y:S02]  /*d8c0*/  F2FP.F16.F32.PACK_AB R13, R51, R50 ;  /* 0x00000032330d723e */ /* 0x000fe400000000ff */
[----:B------:R-:W-:Y:S02]  /*d8d0*/  F2FP.F16.F32.PACK_AB R14, R195, R198 ;  /* 0x000000c6c30e723e */ /* 0x000fe400000000ff */
[----:B------:R-:W-:Y:S02]  /*d8e0*/  F2FP.F16.F32.PACK_AB R15, R55, R54 ;  /* 0x00000036370f723e */ /* 0x000fe400000000ff */
[----:B------:R-:W-:Y:S02]  /*d8f0*/  LOP3.LUT R146, R53, R20, RZ, 0x3c, !PT ;  /* 0x0000001435927212 */ /* 0x000fe400078e3cff */
[C---:B------:R-:W-:Y:S01]  /*d900*/  IADD3 R73, P6, R114.reuse, 0x5000, RZ ;  /* 0x0000500072497810 */ /* 0x040fe20007fde0ff */
[----:B------:R-:W-:Y:S01]  /*d910*/  STSM.16.M88.4 [R205], R12 ;  /* 0x0000000ccd007844 */ /* 0x000fe20000000200 */
[----:B------:R-:W-:-:S02]  /*d920*/  IADD3 R69, P5, R114, 0x6000, RZ ;  /* 0x0000600072457810 */ /* 0x000fc40007fbe0ff */
[C---:B------:R-:W-:Y:S02]  /*d930*/  IADD3 R65, P4, R114.reuse, 0x7000, RZ ;  /* 0x0000700072417810 */ /* 0x040fe40007f9e0ff */
[----:B------:R-:W-:Y:S02]  /*d940*/  IADD3 R61, P3, R114, 0x8000, RZ ;  /* 0x00008000723d7810 */ /* 0x000fe40007f7e0ff */
[----:B------:R-:W-:Y:S02]  /*d950*/  MOV R208, R28 ;  /* 0x0000001c00d07202 */ /* 0x000fe40000000f00 */
[----:B0-----:R-:W-:Y:S02]  /*d960*/  F2FP.F16.F32.PACK_AB R4, R193, R196 ;  /* 0x000000c4c104723e */ /* 0x001fe400000000ff */
[----:B------:R-:W-:Y:S02]  /*d970*/  F2FP.F16.F32.PACK_AB R5, R59, R58 ;  /* 0x0000003a3b05723e */ /* 0x000fe400000000ff */
[----:B------:R-:W-:-:S02]  /*d980*/  F2FP.F16.F32.PACK_AB R6, R183, R194 ;  /* 0x000000c2b706723e */ /* 0x000fc400000000ff */
[----:B------:R-:W-:Y:S02]  /*d990*/  F2FP.F16.F32.PACK_AB R7, R63, R62 ;  /* 0x0000003e3f07723e */ /* 0x000fe400000000ff */
[----:B------:R-:W-:Y:S02]  /*d9a0*/  IADD3 R53, P1, R114, 0xa000, RZ ;  /* 0x0000a00072357810 */ /* 0x000fe40007f3e0ff */
[----:B------:R-:W-:Y:S01]  /*d9b0*/  MOV R32, R32 ;  /* 0x0000002000207202 */ /* 0x000fe20000000f00 */
[----:B------:R-:W-:Y:S01]  /*d9c0*/  STSM.16.M88.4 [R208], R4 ;  /* 0x00000004d0007844 */ /* 0x000fe20000000200 */
[----:B------:R-:W-:Y:S02]  /*d9d0*/  F2FP.F16.F32.PACK_AB R24, R181, R192 ;  /* 0x000000c0b518723e */ /* 0x000fe400000000ff */
[----:B------:R-:W-:Y:S02]  /*d9e0*/  F2FP.F16.F32.PACK_AB R25, R67, R66 ;  /* 0x000000424319723e */ /* 0x000fe400000000ff */
[----:B------:R-:W-:-:S02]  /*d9f0*/  F2FP.F16.F32.PACK_AB R26, R179, R182 ;  /* 0x000000b6b31a723e */ /* 0x000fc400000000ff */
[----:B------:R-:W-:Y:S02]  /*da00*/  F2FP.F16.F32.PACK_AB R27, R71, R70 ;  /* 0x00000046471b723e */ /* 0x000fe400000000ff */
[----:B------:R-:W-:Y:S02]  /*da10*/  LOP3.LUT R126, R45, R52, RZ, 0x3c, !PT ;  /* 0x000000342d7e7212 */ /* 0x000fe400078e3cff */
[----:B------:R-:W-:Y:S01]  /*da20*/  MOV R48, R48 ;  /* 0x0000003000307202 */ /* 0x000fe20000000f00 */
[----:B------:R0:W-:Y:S01]  /*da30*/  STSM.16.M88.4 [R32], R24 ;  /* 0x0000001820007844 */ /* 0x0001e20000000200 */
[----:B------:R-:W-:Y:S02]  /*da40*/  F2FP.F16.F32.PACK_AB R28, R177, R180 ;  /* 0x000000b4b11c723e */ /* 0x000fe400000000ff */
[----:B------:R-:W-:Y:S02]  /*da50*/  F2FP.F16.F32.PACK_AB R29, R75, R74 ;  /* 0x0000004a4b1d723e */ /* 0x000fe400000000ff */
[----:B------:R-:W-:-:S02]  /*da60*/  F2FP.F16.F32.PACK_AB R30, R175, R178 ;  /* 0x000000b2af1e723e */ /* 0x000fc400000000ff */
[----:B------:R-:W-:Y:S02]  /*da70*/  F2FP.F16.F32.PACK_AB R31, R79, R78 ;  /* 0x0000004e4f1f723e */ /* 0x000fe400000000ff */
[----:B------:R-:W-:Y:S02]  /*da80*/  LOP3.LUT R45, R36, 0x380, RZ, 0xc0, !PT ;  /* 0x00000380242d7812 */ /* 0x000fe400078ec0ff */
[----:B------:R-:W-:Y:S01]  /*da90*/  LOP3.LUT R72, R73, 0x380, RZ, 0xc0, !PT ;  /* 0x0000038049487812 */ /* 0x000fe200078ec0ff */
[----:B------:R1:W-:Y:S01]  /*daa0*/  STSM.16.M88.4 [R48], R28 ;  /* 0x0000001c30007844 */ /* 0x0003e20000000200 */
[----:B------:R-:W-:Y:S02]  /*dab0*/  LOP3.LUT R68, R69, 0x380, RZ, 0xc0, !PT ;  /* 0x0000038045447812 */ /* 0x000fe400078ec0ff */
[----:B------:R-:W-:Y:S02]  /*dac0*/  LOP3.LUT R64, R65, 0x380, RZ, 0xc0, !PT ;  /* 0x0000038041407812 */ /* 0x000fe400078ec0ff */
[----:B------:R-:W-:-:S02]  /*dad0*/  LOP3.LUT R60, R61, 0x380, RZ, 0xc0, !PT ;  /* 0x000003803d3c7812 */ /* 0x000fc400078ec0ff */
[----:B------:R-:W-:Y:S02]  /*dae0*/  LOP3.LUT R52, R53, 0x380, RZ, 0xc0, !PT ;  /* 0x0000038035347812 */ /* 0x000fe400078ec0ff */
[----:B------:R-:W-:Y:S02]  /*daf0*/  SHF.R.U64 R45, R45, 0x3, RZ ;  /* 0x000000032d2d7819 */ /* 0x000fe400000012ff */
[----:B------:R-:W-:Y:S02]  /*db00*/  MOV R122, R122 ;  /* 0x0000007a007a7202 */ /* 0x000fe40000000f00 */
[----:B0-----:R-:W-:Y:S02]  /*db10*/  F2FP.F16.F32.PACK_AB R32, R173, R176 ;  /* 0x000000b0ad20723e */ /* 0x001fe400000000ff */
[----:B------:R-:W-:Y:S02]  /*db20*/  F2FP.F16.F32.PACK_AB R33, R83, R82 ;  /* 0x000000525321723e */ /* 0x000fe400000000ff */
[----:B------:R-:W-:-:S02]  /*db30*/  F2FP.F16.F32.PACK_AB R34, R171, R174 ;  /* 0x000000aeab22723e */ /* 0x000fc400000000ff */
[----:B------:R-:W-:Y:S02]  /*db40*/  F2FP.F16.F32.PACK_AB R35, R87, R86 ;  /* 0x000000565723723e */ /* 0x000fe400000000ff */
[----:B------:R-:W-:Y:S02]  /*db50*/  SHF.R.U64 R72, R72, 0x3, RZ ;  /* 0x0000000348487819 */ /* 0x000fe400000012ff */
[----:B------:R-:W-:Y:S01]  /*db60*/  SHF.R.U64 R68, R68, 0x3, RZ ;  /* 0x0000000344447819 */ /* 0x000fe200000012ff */
[----:B------:R0:W-:Y:S01]  /*db70*/  STSM.16.M88.4 [R122], R32 ;  /* 0x000000207a007844 */ /* 0x0001e20000000200 */
[----:B------:R-:W-:Y:S02]  /*db80*/  SHF.R.U64 R64, R64, 0x3, RZ ;  /* 0x0000000340407819 */ /* 0x000fe400000012ff */
[----:B------:R-:W-:Y:S02]  /*db90*/  SHF.R.U64 R60, R60, 0x3, RZ ;  /* 0x000000033c3c7819 */ /* 0x000fe400000012ff */
[----:B------:R-:W-:-:S02]  /*dba0*/  MOV R126, R126 ;  /* 0x0000007e007e7202 */ /* 0x000fc40000000f00 */
[----:B-1----:R-:W-:Y:S02]  /*dbb0*/  F2FP.F16.F32.PACK_AB R48, R169, R172 ;  /* 0x000000aca930723e */ /* 0x002fe400000000ff */
[----:B------:R-:W-:Y:S02]  /*dbc0*/  F2FP.F16.F32.PACK_AB R49, R91, R90 ;  /* 0x0000005a5b31723e */ /* 0x000fe400000000ff */
[----:B------:R-:W-:Y:S02]  /*dbd0*/  F2FP.F16.F32.PACK_AB R50, R93, R170 ;  /* 0x000000aa5d32723e */ /* 0x000fe400000000ff */
[----:B------:R-:W-:Y:S02]  /*dbe0*/  F2FP.F16.F32.PACK_AB R51, R95, R94 ;  /* 0x0000005e5f33723e */ /* 0x000fe400000000ff */
[----:B------:R-:W-:Y:S02]  /*dbf0*/  SHF.R.U64 R52, R52, 0x3, RZ ;  /* 0x0000000334347819 */ /* 0x000fe400000012ff */
[----:B------:R-:W-:Y:S01]  /*dc00*/  MOV R130, R130 ;  /* 0x0000008200827202 */ /* 0x000fe20000000f00 */
[----:B------:R-:W-:Y:S01]  /*dc10*/  STSM.16.M88.4 [R126], R48 ;  /* 0x000000307e007844 */ /* 0x000fe20000000200 */
[----:B------:R-:W-:-:S02]  /*dc20*/  F2FP.F16.F32.PACK_AB R4, R97, R156 ;  /* 0x0000009c6104723e */ /* 0x000fc400000000ff */
[----:B------:R-:W-:Y:S02]  /*dc30*/  F2FP.F16.F32.PACK_AB R5, R99, R98 ;  /* 0x000000626305723e */ /* 0x000fe400000000ff */
[----:B------:R-:W-:Y:S02]  /*dc40*/  F2FP.F16.F32.PACK_AB R6, R101, R100 ;  /* 0x000000646506723e */ /* 0x000fe400000000ff */
[----:B------:R-:W-:Y:S02]  /*dc50*/  F2FP.F16.F32.PACK_AB R7, R103, R102 ;  /* 0x000000666707723e */ /* 0x000fe400000000ff */
[----:B------:R-:W-:Y:S02]  /*dc60*/  MOV R134, R134 ;  /* 0x0000008600867202 */ /* 0x000fe40000000f00 */
[----:B------:R-:W-:Y:S01]  /*dc70*/  LOP3.LUT R142, R45, R36, RZ, 0x3c, !PT ;  /* 0x000000242d8e7212 */ /* 0x000fe200078e3cff */
[----:B------:R1:W-:Y:S01]  /*dc80*/  STSM.16.M88.4 [R130], R4 ;  /* 0x0000000482007844 */ /* 0x0003e20000000200 */
[----:B------:R-:W-:-:S02]  /*dc90*/  MOV R138, R138 ;  /* 0x0000008a008a7202 */ /* 0x000fc40000000f00 */
[----:B------:R-:W-:Y:S01]  /*dca0*/  F2FP.F16.F32.PACK_AB R8, R113, R112 ;  /* 0x000000707108723e */ /* 0x000fe200000000ff */
[----:B------:R-:W-:Y:S01]  /*dcb0*/  STSM.16.M88.4 [R134], R104 ;  /* 0x0000006886007844 */ /* 0x000fe20000000200 */
[----:B------:R-:W-:Y:S02]  /*dcc0*/  F2FP.F16.F32.PACK_AB R9, R96, R92 ;  /* 0x0000005c6009723e */ /* 0x000fe400000000ff */
[----:B------:R-:W-:Y:S02]  /*dcd0*/  F2FP.F16.F32.PACK_AB R10, R117, R116 ;  /* 0x00000074750a723e */ /* 0x000fe400000000ff */
[----:B------:R-:W-:Y:S02]  /*dce0*/  F2FP.F16.F32.PACK_AB R11, R153, R152 ;  /* 0x00000098990b723e */ /* 0x000fe400000000ff */
        /* <DEDUP_REMOVED lines=8> */
[----:B------:R-:W-:Y:S01]  /*dd70*/  LOP3.LUT R52, R52, R53, RZ, 0x3c, !PT ;  /* 0x0000003534347212 */ /* 0x000fe200078e3cff */
[----:B------:R2:W-:Y:S01]  /*dd80*/  STSM.16.M88.4 [R138], R8 ;  /* 0x000000088a007844 */ /* 0x0005e20000000200 */
[----:B------:R-:W-:-:S02]  /*dd90*/  IADD3 R53, P6, R114, 0xb000, RZ ;  /* 0x0000b00072357810 */ /* 0x000fc40007fde0ff */
[C---:B------:R-:W-:Y:S02]  /*dda0*/  IADD3 R45, P5, R114.reuse, 0xc000, RZ ;  /* 0x0000c000722d7810 */ /* 0x040fe40007fbe0ff */
[C---:B------:R-:W-:Y:S02]  /*ddb0*/  IADD3 R41, P4, R114.reuse, 0xd000, RZ ;  /* 0x0000d00072297810 */ /* 0x040fe40007f9e0ff */
[----:B------:R-:W-:Y:S02]  /*ddc0*/  IADD3 R37, P3, R114, 0xe000, RZ ;  /* 0x0000e00072257810 */ /* 0x000fe40007f7e0ff */
[----:B------:R-:W-:Y:S02]  /*ddd0*/  MOV R142, R142 ;  /* 0x0000008e008e7202 */ /* 0x000fe40000000f00 */
[----:B0-----:R-:W-:Y:S02]  /*dde0*/  F2FP.F16.F32.PACK_AB R122, R125, R124 ;  /* 0x0000007c7d7a723e */ /* 0x001fe400000000ff */
[----:B------:R-:W-:-:S02]  /*ddf0*/  F2FP.F16.F32.PACK_AB R123, R158, R157 ;  /* 0x0000009d9e7b723e */ /* 0x000fc400000000ff */
[----:B------:R-:W-:Y:S02]  /*de00*/  MOV R146, R146 ;  /* 0x0000009200927202 */ /* 0x000fe40000000f00 */
[----:B-1----:R-:W-:Y:S01]  /*de10*/  F2FP.F16.F32.PACK_AB R130, R133, R132 ;  /* 0x000000848582723e */ /* 0x002fe200000000ff */
[----:B------:R0:W-:Y:S01]  /*de20*/  STSM.16.M88.4 [R142], R120 ;  /* 0x000000788e007844 */ /* 0x0001e20000000200 */
[----:B------:R-:W-:Y:S02]  /*de30*/  F2FP.F16.F32.PACK_AB R131, R162, R161 ;  /* 0x000000a1a283723e */ /* 0x000fe400000000ff */
[----:B--2---:R-:W-:Y:S02]  /*de40*/  F2FP.F16.F32.PACK_AB R138, R141, R140 ;  /* 0x0000008c8d8a723e */ /* 0x004fe400000000ff */
        /* <DEDUP_REMOVED lines=10> */
[----:B------:R-:W-:Y:S02]  /*def0*/  F2FP.F16.F32.PACK_AB R6, R149, R148 ;  /* 0x000000949506723e */ /* 0x000fe400000000ff */
[----:B------:R-:W-:Y:S02]  /*df00*/  F2FP.F16.F32.PACK_AB R7, R151, R150 ;  /* 0x000000969707723e */ /* 0x000fe400000000ff */
[----:B------:R-:W-:Y:S02]  /*df10*/  SHF.R.U64 R44, R44, 0x3, RZ ;  /* 0x000000032c2c7819 */ /* 0x000fe400000012ff */
[----:B------:R-:W-:Y:S01]  /*df20*/  SHF.R.U64 R40, R40, 0x3, RZ ;  /* 0x0000000328287819 */ /* 0x000fe200000012ff */
[----:B------:R0:W-:Y:S01]  /*df30*/  STSM.16.M88.4 [R39], R4 ;  /* 0x0000000427007844 */ /* 0x0001e20000000200 */
[----:B------:R-:W-:Y:S02]  /*df40*/  SHF.R.U64 R36, R36, 0x3, RZ ;  /* 0x0000000324247819 */ /* 0x000fe400000012ff */
[----:B------:R-:W-:-:S02]  /*df50*/  SHF.R.U64 R20, R20, 0x3, RZ ;  /* 0x0000000314147819 */ /* 0x000fc400000012ff */
        /* <DEDUP_REMOVED lines=12> */
[----:B0-----:R-:W-:Y:S05]  /*e020*/  @P0 BRA `(.L_x_5023) ;  /* 0x0000000000b80947 */ /* 0x001fea0003800000 */
[----:B------:R-:W0:Y:S01]  /*e030*/  LDC R8, c[0x0][0xbe8] ;  /* 0x0002fa00ff087b82 */ /* 0x000e220000000800 */
[----:B------:R-:W-:Y:S01]  /*e040*/  VIADD R10, R185, UR40 ;  /* 0x00000028b90a7c36 */ /* 0x000fe20008000000 */
[----:B------:R-:W-:Y:S01]  /*e050*/  ULDC.64 UR8, c[0x0][0xb90] ;  /* 0x0002e40000087ab9 */ /* 0x000fe20000000a00 */
[----:B------:R-:W-:Y:S01]  /*e060*/  ULDC.64 UR10, c[0x0][0xb98] ;  /* 0x0002e600000a7ab9 */ /* 0x000fe20000000a00 */
[----:B------:R-:W-:Y:S01]  /*e070*/  UIMAD UR5, UR12, UR8, URZ ;  /* 0x000000080c0572a4 */ /* 0x000fe2000f8e023f */
[----:B------:R-:W-:Y:S01]  /*e080*/  IMAD.MOV.U32 R4, RZ, RZ, R10 ;  /* 0x000000ffff047224 */ /* 0x000fe200078e000a */
[----:B------:R-:W-:Y:S01]  /*e090*/  UIMAD.WIDE.U32 UR6, UR39, UR8, URZ ;  /* 0x00000008270672a5 */ /* 0x000fe2000f8e003f */
[----:B------:R-:W-:Y:S01]  /*e0a0*/  IMAD.MOV R9, RZ, RZ, -R17 ;  /* 0x000000ffff097224 */ /* 0x000fe200078e0a11 */
[----:B------:R-:W-:Y:S01]  /*e0b0*/  UIMAD UR5, UR39, UR9, UR5 ;  /* 0x00000009270572a4 */ /* 0x000fe2000f8e0205 */
[----:B------:R-:W-:Y:S01]  /*e0c0*/  VIADD R13, R16, UR40 ;  /* 0x00000028100d7c36 */ /* 0x000fe20008000000 */
[----:B------:R-:W-:-:S02]  /*e0d0*/  UIMAD UR8, UR13, UR10, URZ ;  /* 0x0000000a0d0872a4 */ /* 0x000fc4000f8e023f */
[----:B------:R-:W-:Y:S02]  /*e0e0*/  UIADD3 UR7, UR7, UR5, URZ ;  /* 0x0000000507077290 */ /* 0x000fe4000fffe03f */
[----:B------:R-:W-:Y:S02]  /*e0f0*/  UIMAD UR8, UR42, UR11, UR8 ;  /* 0x0000000b2a0872a4 */ /* 0x000fe4000f8e0208 */
[----:B------:R-:W-:Y:S01]  /*e100*/  UIMAD.WIDE.U32 UR6, UR42, UR10, UR6 ;  /* 0x0000000a2a0672a5 */ /* 0x000fe2000f8e0006 */
[----:B------:R-:W-:Y:S01]  /*e110*/  ULDC UR5, c[0x0][0xa88] ;  /* 0x0002a20000057ab9 */ /* 0x000fe20000000800 */
        /* <DEDUP_REMOVED lines=8> */
[C---:B------:R-:W-:Y:S02]  /*e1a0*/  IMAD R7, R8.reuse, R7, R10 ;  /* 0x0000000708077224 */ /* 0x040fe400078e020a */
[----:B------:R-:W-:Y:S02]  /*e1b0*/  IMAD.U32 R10, RZ, RZ, UR8 ;  /* 0x00000008ff0a7e24 */ /* 0x000fe4000f8e00ff */
[----:B------:R-:W-:Y:S01]  /*e1c0*/  IMAD R8, R8, UR5, RZ ;  /* 0x0000000508087c24 */ /* 0x000fe2000f8e02ff */
        /* <DEDUP_REMOVED lines=20> */
.L_x_5023:
[----:B------:R-:W1:Y:S01]  /*e310*/  LDC R15, c[0x0][0xbe8] ;  /* 0x0002fa00ff0f7b82 */ /* 0x000e620000000800 */
[----:B------:R-:W-:Y:S01]  /*e320*/  ULDC UR10, c[0x0][0xac8] ;  /* 0x0002b200000a7ab9 */ /* 0x000fe20000000800 */
[----:B------:R-:W-:Y:S01]  /*e330*/  ULDC.64 UR8, c[0x0][0xae8] ;  /* 0x0002ba0000087ab9 */ /* 0x000fe20000000a00 */
[----:B------:R-:W-:Y:S01]  /*e340*/  ISETP.GE.AND P0, PT, R191, UR10, PT ;  /* 0x0000000abf007c0c */ /* 0x000fe2000bf06270 */
[----:B------:R-:W5:Y:S01]  /*e350*/  LD.E.128 R112, desc[UR46][R114.64] ;  /* 0x0000002e72707980 */ /* 0x000f62000c101d00 */
[----:B------:R-:W-:Y:S02]  /*e360*/  ISETP.GE.AND P1, PT, R184, UR10, PT ;  /* 0x0000000ab8007c0c */ /* 0x000fe4000bf26270 */
[----:B0-----:R-:W-:Y:S01]  /*e370*/  SEL R3, RZ, 0xffffffff, P0 ;  /* 0xffffffffff037807 */ /* 0x001fe20000000000 */
[----:B------:R-:W5:Y:S01]  /*e380*/  LD.E.128 R88, desc[UR46][R88.64] ;  /* 0x0000002e58587980 */ /* 0x000f62000c101d00 */
[----:B------:R-:W-:Y:S02]  /*e390*/  ISETP.GE.AND P0, PT, R190, UR10, PT ;  /* 0x0000000abe007c0c */ /* 0x000fe4000bf06270 */
[----:B------:R-:W-:Y:S01]  /*e3a0*/  SEL R0, RZ, 0x1, P1 ;  /* 0x00000001ff007807 */ /* 0x000fe20000800000 */
[----:B------:R-:W-:Y:S01]  /*e3b0*/  IMAD.SHL.U32 R11, R3, 0x2, RZ ;  /* 0x00000002030b7824 */ /* 0x000fe200078e00ff */
[----:B------:R-:W5:Y:S04]  /*e3c0*/  LD.E.128 R84, desc[UR46][R84.64] ;  /* 0x0000002e54547980 */ /* 0x000f68000c101d00 */
[----:B------:R-:W5:Y:S04]  /*e3d0*/  LD.E.128 R80, desc[UR46][R80.64] ;  /* 0x0000002e50507980 */ /* 0x000f68000c101d00 */
[----:B------:R-:W5:Y:S01]  /*e3e0*/  LD.E.128 R76, desc[UR46][R76.64] ;  /* 0x0000002e4c4c7980 */ /* 0x000f62000c101d00 */
[----:B-1----:R-:W-:-:S03]  /*e3f0*/  ISETP.NE.AND P2, PT, R15, 0x1, PT ;  /* 0x000000010f00780c */ /* 0x002fc60003f45270 */
[----:B------:R-:W5:Y:S01]  /*e400*/  LD.E.128 R72, desc[UR46][R72.64] ;  /* 0x0000002e48487980 */ /* 0x000f62000c101d00 */
[----:B------:R-:W-:Y:S02]  /*e410*/  SEL R3, RZ, 0xffffffff, P0 ;  /* 0xffffffffff037807 */ /* 0x000fe40000000000 */
[----:B------:R-:W-:Y:S01]  /*e420*/  LOP3.LUT R0, R11, 0x2, R0, 0xe2, !PT ;  /* 0x000000020b007812 */ /* 0x000fe200078ee200 */
[----:B------:R-:W5:Y:S04]  /*e430*/  LD.E.128 R68, desc[UR46][R68.64] ;  /* 0x0000002e44447980 */ /* 0x000f68000c101d00 */
[----:B------:R-:W5:Y:S02]  /*e440*/  LD.E.128 R64, desc[UR46][R64.64] ;  /* 0x0000002e40407980 */ /* 0x000f64000c101d00 */
[----:B------:R-:W0:Y:S01]  /*e450*/  @P2 LDC R9, c[0x0][0xbec] ;  /* 0x0002fb00ff092b82 */ /* 0x000e220000000800 */
[----:B------:R-:W-:Y:S01]  /*e460*/  IMAD.SHL.U32 R3, R3, 0x4, RZ ;  /* 0x0000000403037824 */ /* 0x000fe200078e00ff */
[----:B------:R-:W-:Y:S01]  /*e470*/  ISETP.GE.AND P0, PT, R189, UR10, PT ;  /* 0x0000000abd007c0c */ /* 0x000fe2000bf06270 */
[----:B------:R-:W5:Y:S04]  /*e480*/  LD.E.128 R60, desc[UR46][R60.64] ;  /* 0x0000002e3c3c7980 */ /* 0x000f68000c101d00 */
[----:B------:R-:W5:Y:S01]  /*e490*/  LD.E.128 R56, desc[UR46][R56.64] ;  /* 0x0000002e38387980 */ /* 0x000f62000c101d00 */
[----:B------:R-:W1:Y:S01]  /*e4a0*/  @P2 LDC R11, c[0x0][0xbf0] ;  /* 0x0002fc00ff0b2b82 */ /* 0x000e620000000800 */
[----:B------:R-:W-:Y:S01]  /*e4b0*/  LOP3.LUT R3, R3, 0x4, R0, 0xe2, !PT ;  /* 0x0000000403037812 */ /* 0x000fe200078ee200 */
[----:B------:R-:W-:Y:S01]  /*e4c0*/  IMAD R0, R210, 0x20, R211 ;  /* 0x00000020d2007824 */ /* 0x000fe200078e02d3 */
[----:B------:R-:W-:Y:S01]  /*e4d0*/  SEL R8, RZ, 0xffffffff, P0 ;  /* 0xffffffffff087807 */ /* 0x000fe20000000000 */
[----:B------:R-:W5:Y:S01]  /*e4e0*/  LD.E.128 R52, desc[UR46][R52.64] ;  /* 0x0000002e34347980 */ /* 0x000f62000c101d00 */
[----:B------:R-:W-:Y:S01]  /*e4f0*/  ISETP.GE.AND P0, PT, R188, UR10, PT ;  /* 0x0000000abc007c0c */ /* 0x000fe2000bf06270 */
[----:B------:R-:W-:Y:S01]  /*e500*/  UIMAD UR5, UR12, UR8, URZ ;  /* 0x000000080c0572a4 */ /* 0x000fe2000f8e023f */
[----:B------:R-:W-:Y:S01]  /*e510*/  VIADD R14, R0, UR40 ;  /* 0x00000028000e7c36 */ /* 0x000fe20008000000 */
[----:B------:R-:W5:Y:S01]  /*e520*/  LD.E.128 R44, desc[UR46][R44.64] ;  /* 0x0000002e2c2c7980 */ /* 0x000f62000c101d00 */
[----:B------:R-:W-:Y:S01]  /*e530*/  SEL R0, RZ, 0xffffffff, P0 ;  /* 0xffffffffff007807 */ /* 0x000fe20000000000 */
[----:B------:R-:W-:Y:S01]  /*e540*/  UIMAD.WIDE.U32 UR6, UR39, UR8, URZ ;  /* 0x00000008270672a5 */ /* 0x000fe2000f8e003f */
[----:B------:R-:W-:Y:S01]  /*e550*/  IMAD.SHL.U32 R8, R8, 0x8, RZ ;  /* 0x0000000808087824 */ /* 0x000fe200078e00ff */
[----:B------:R-:W-:Y:S01]  /*e560*/  UIMAD UR5, UR39, UR9, UR5 ;  /* 0x00000009270572a4 */ /* 0x000fe2000f8e0205 */
[----:B------:R-:W5:Y:S01]  /*e570*/  LD.E.128 R40, desc[UR46][R40.64] ;  /* 0x0000002e28287980 */ /* 0x000f62000c101d00 */
[----:B------:R-:W-:Y:S01]  /*e580*/  IMAD.SHL.U32 R13, R0, 0x10, RZ ;  /* 0x00000010000d7824 */ /* 0x000fe200078e00ff */
[----:B------:R-:W-:Y:S01]  /*e590*/  ULDC.64 UR8, c[0x0][0xaf0] ;  /* 0x0002bc0000087ab9 */ /* 0x000fe20000000a00 */
[----:B0-----:R-:W-:Y:S01]  /*e5a0*/  @P2 IMAD.HI.U32 R0, R14, R9, RZ ;  /* 0x000000090e002227 */ /* 0x001fe200078e00ff */
[----:B------:R-:W-:Y:S01]  /*e5b0*/  UIADD3 UR7, UR7, UR5, URZ ;  /* 0x0000000507077290 */ /* 0x000fe2000fffe03f */
[----:B------:R-:W-:Y:S01]  /*e5c0*/  LOP3.LUT R8, R8, 0x8, R3, 0xe2, !PT ;  /* 0x0000000808087812 */ /* 0x000fe200078ee203 */
[----:B------:R-:W-:Y:S01]  /*e5d0*/  UIMAD UR5, UR13, UR8, URZ ;  /* 0x000000080d0572a4 */ /* 0x000fe2000f8e023f */
[----:B------:R-:W-:Y:S01]  /*e5e0*/  IMAD.MOV.U32 R3, RZ, RZ, R14 ;  /* 0x000000ffff037224 */ /* 0x000fe200078e000e */
[----:B------:R-:W-:Y:S01]  /*e5f0*/  UIMAD.WIDE.U32 UR6, UR42, UR8, UR6 ;  /* 0x000000082a0672a5 */ /* 0x000fe2000f8e0006 */
[----:B------:R-:W5:Y:S01]  /*e600*/  LD.E.128 R36, desc[UR46][R36.64] ;  /* 0x0000002e24247980 */ /* 0x000f62000c101d00 */
[----:B-1----:R-:W-:Y:S01]  /*e610*/  @P2 SHF.R.U32.HI R3, RZ, R11, R0 ;  /* 0x0000000bff032219 */ /* 0x002fe20000011600 */
[----:B------:R-:W-:Y:S01]  /*e620*/  UIMAD UR5, UR42, UR9, UR5 ;  /* 0x000000092a0572a4 */ /* 0x000fe2000f8e0205 */
[----:B------:R-:W-:Y:S01]  /*e630*/  LOP3.LUT R10, R13, 0x10, R8, 0xe2, !PT ;  /* 0x000000100d0a7812 */ /* 0x000fe200078ee208 */
[----:B------:R0:W5:Y:S01]  /*e640*/  LD.E.128 R4, desc[UR46][R20.64] ;  /* 0x0000002e14047980 */ /* 0x000162000c101d00 */
[--C-:B------:R-:W-:Y:S01]  /*e650*/  SHF.R.S32.HI R11, RZ, 0x1f, R3.reuse ;  /* 0x0000001fff0b7819 */ /* 0x100fe20000011403 */
[----:B------:R-:W-:Y:S01]  /*e660*/  UIADD3 UR5, UR7, UR5, URZ ;  /* 0x0000000507057290 */ /* 0x000fe2000fffe03f */
[----:B------:R-:W-:Y:S01]  /*e670*/  ISETP.GE.AND P0, PT, R187, UR10, PT ;  /* 0x0000000abb007c0c */ /* 0x000fe2000bf06270 */
[----:B------:R-:W-:Y:S01]  /*e680*/  IMAD.U32 R8, RZ, RZ, UR6 ;  /* 0x00000006ff087e24 */ /* 0x000fe2000f8e00ff */
[----:B------:R-:W5:Y:S01]  /*e690*/  LD.E.128 R116, desc[UR46][R118.64] ;  /* 0x0000002e76747980 */ /* 0x000f62000c101d00 */
[----:B------:R-:W-:Y:S01]  /*e6a0*/  IMAD.U32 R9, RZ, RZ, UR7 ;  /* 0x00000007ff097e24 */ /* 0x000fe2000f8e00ff */
[----:B------:R-:W-:Y:S01]  /*e6b0*/  ULDC.64 UR6, c[0x0][0xae0] ;  /* 0x0002b80000067ab9 */ /* 0x000fe20000000a00 */
[----:B------:R-:W-:Y:S01]  /*e6c0*/  IMAD.MOV R13, RZ, RZ, -R3 ;  /* 0x000000ffff0d7224 */ /* 0x000fe200078e0a03 */
[----:B------:R-:W-:Y:S01]  /*e6d0*/  SEL R0, RZ, 0xffffffff, P0 ;  /* 0xffffffffff007807 */ /* 0x000fe20000000000 */
[----:B------:R-:W-:Y:S01]  /*e6e0*/  IMAD R12, R11, UR6, RZ ;  /* 0x000000060b0c7c24 */ /* 0x000fe2000f8e02ff */
[----:B------:R-:W-:Y:S01]  /*e6f0*/  @!PT LDS RZ, [RZ] ;  /* 0x00000000fffff984 */ /* 0x000fe20000000800 */
[----:B------:R-:W-:Y:S01]  /*e700*/  @!PT LDS RZ, [RZ] ;  /* 0x00000000fffff984 */ /* 0x000fe20000000800 */
[----:B------:R-:W-:Y:S01]  /*e710*/  @!PT LDS RZ, [RZ] ;  /* 0x00000000fffff984 */ /* 0x000fe20000000800 */
[----:B------:R-:W-:Y:S01]  /*e720*/  @!PT LDS RZ, [RZ] ;  /* 0x00000000fffff984 */ /* 0x000fe20000000800 */
[----:B------:R1:W-:Y:S06]  /*e730*/  MEMBAR.ALL.CTA ;  /* 0x0000000000007992 */ /* 0x0003ec0000008000 */
[----:B-1----:R-:W1:Y:S01]  /*e740*/  FENCE.VIEW.ASYNC.S ;  /* 0x00000000000073c6 */ /* 0x002e620000000000 */
[----:B------:R-:W-:Y:S01]  /*e750*/  IMAD R11, R15, R13, R14 ;  /* 0x0000000d0f0b7224 */ /* 0x000fe200078e020e */
[----:B------:R-:W-:Y:S01]  /*e760*/  ISETP.GE.AND P0, PT, R214, UR10, PT ;  /* 0x0000000ad6007c0c */ /* 0x000fe2000bf06270 */
[----:B------:R-:W-:Y:S01]  /*e770*/  IMAD.U32 R9, RZ, RZ, UR5 ;  /* 0x00000005ff097e24 */ /* 0x000fe2000f8e00ff */
[----:B------:R-:W-:Y:S01]  /*e780*/  ULDC UR8, c[0x0][0xa88] ;  /* 0x0002a20000087ab9 */ /* 0x000fe20000000800 */
[----:B0-----:R-:W-:Y:S01]  /*e790*/  IMAD.SHL.U32 R21, R0, 0x20, RZ ;  /* 0x0000002000157824 */ /* 0x001fe200078e00ff */
[----:B------:R-:W-:Y:S01]  /*e7a0*/  SHF.R.S32.HI R0, RZ, 0x1f, R11 ;  /* 0x0000001fff007819 */ /* 0x000fe2000001140b */
[C---:B------:R-:W-:Y:S01]  /*e7b0*/  IMAD R13, R3.reuse, UR7, R12 ;  /* 0x00000007030d7c24 */ /* 0x040fe2000f8e020c */
[----:B------:R-:W-:Y:S01]  /*e7c0*/  UIADD3 UR5, UR43, 0x28c20, URZ ;  /* 0x00028c202b057890 */ /* 0x000fe2000fffe03f */
[----:B------:R-:W-:Y:S01]  /*e7d0*/  IMAD.WIDE.U32 R8, R3, UR6, R8 ;  /* 0x0000000603087c25 */ /* 0x000fe2000f8e0008 */
[----:B------:R-:W-:Y:S01]  /*e7e0*/  ULDC.64 UR6, c[0x0][0xad8] ;  /* 0x0002b60000067ab9 */ /* 0x000fe20000000a00 */
[----:B------:R-:W-:Y:S01]  /*e7f0*/  SEL R3, RZ, 0x40, P0 ;  /* 0x00000040ff037807 */ /* 0x000fe20000000000 */
[----:B------:R-:W-:Y:S01]  /*e800*/  UPRMT UR5, URZ, 0x654, UR5 ;  /* 0x000006543f057896 */ /* 0x000fe20008000005 */
[----:B------:R-:W-:Y:S01]  /*e810*/  IMAD.IADD R9, R9, 0x1, R13 ;  /* 0x0000000109097824 */ /* 0x000fe200078e020d */
[----:B------:R-:W-:Y:S01]  /*e820*/  ISETP.GE.AND P0, PT, R213, UR10, PT ;  /* 0x0000000ad5007c0c */ /* 0x000fe2000bf06270 */
[----:B------:R-:W-:Y:S01]  /*e830*/  IMAD R0, R0, UR6, RZ ;  /* 0x0000000600007c24 */ /* 0x000fe2000f8e02ff */
[----:B------:R-:W-:Y:S01]  /*e840*/  LOP3.LUT R10, R21, 0x20, R10, 0xe2, !PT ;  /* 0x00000020150a7812 */ /* 0x000fe200078ee20a */
[----:B------:R-:W-:Y:S01]  /*e850*/  VIADD R28, R211, UR40 ;  /* 0x00000028d31c7c36 */ /* 0x000fe20008000000 */
[----:B------:R-:W-:Y:S01]  /*e860*/  BSSY B1, `(.L_x_5024) ;  /* 0x000002f000017945 */ /* 0x000fe20003800000 */
[----:B------:R-:W-:Y:S01]  /*e870*/  IMAD R29, R15, UR8, RZ ;  /* 0x000000080f1d7c24 */ /* 0x000fe2000f8e02ff */
[----:B------:R-:W-:Y:S01]  /*e880*/  LOP3.LUT R3, R10, R3, RZ, 0xfc, !PT ;  /* 0x000000030a037212 */ /* 0x000fe200078efcff */
[C---:B------:R-:W-:Y:S01]  /*e890*/  IMAD R13, R11.reuse, UR7, R0 ;  /* 0x000000070b0d7c24 */ /* 0x040fe2000f8e0200 */
[----:B------:R-:W-:Y:S01]  /*e8a0*/  SEL R0, RZ, 0x80, P0 ;  /* 0x00000080ff007807 */ /* 0x000fe20000000000 */
[----:B------:R-:W-:Y:S01]  /*e8b0*/  IMAD.WIDE.U32 R8, R11, UR6, R8 ;  /* 0x000000060b087c25 */ /* 0x000fe2000f8e0008 */
[----:B------:R-:W-:Y:S01]  /*e8c0*/  ISETP.GE.AND P0, PT, R28, R29, PT ;  /* 0x0000001d1c00720c */ /* 0x000fe20003f06270 */
[----:B------:R-:W-:Y:S01]  /*e8d0*/  ULDC.64 UR6, c[0x0][0xa80] ;  /* 0x0002a00000067ab9 */ /* 0x000fe20000000a00 */
[----:B-1----:R-:W-:Y:S01]  /*e8e0*/  SYNCS.ARRIVE.TRANS64.RED.A1T0 RZ, [UR5], RZ ;  /* 0x000000ffffff79a7 */ /* 0x002fe20008100405 */
[----:B------:R-:W-:Y:S01]  /*e8f0*/  IMAD.IADD R9, R9, 0x1, R13 ;  /* 0x0000000109097824 */ /* 0x000fe200078e020d */
[----:B------:R-:W-:-:S02]  /*e900*/  LEA R26, P1, R8, UR6, 0x1 ;  /* 0x00000006081a7c11 */ /* 0x000fc4000f8208ff */
[----:B------:R-:W-:Y:S02]  /*e910*/  LOP3.LUT R0, R3, R0, RZ, 0xfc, !PT ;  /* 0x0000000003007212 */ /* 0x000fe400078efcff */
[----:B------:R-:W-:Y:S01]  /*e920*/  LEA.HI.X R27, R8, UR7, R9, 0x1, P1 ;  /* 0x00000007081b7c11 */ /* 0x000fe200088f0c09 */
[----:B------:R0:W1:Y:S04]  /*e930*/  SHFL.IDX PT, R10, R26, RZ, 0x181f ;  /* 0x00181fff1a0a7589 */ /* 0x00006800000e0000 */
[----:B------:R0:W2:Y:S01]  /*e940*/  SHFL.IDX PT, R11, R27, RZ, 0x181f ;  /* 0x00181fff1b0b7589 */ /* 0x0000a200000e0000 */
        /* <DEDUP_REMOVED lines=22> */
[-C--:B--2---:R-:W-:Y:S02]  /*eab0*/  @!P1 LEA R12, P6, R187, R10.reuse, 0x1 ;  /* 0x0000000abb0c9211 */ /* 0x084fe400078c08ff */
        /* <DEDUP_REMOVED lines=9> */
.L_x_5025:
[----:B------:R-:W-:Y:S05]  /*eb50*/  BSYNC B1 ;  /* 0x0000000000017941 */ /* 0x000fea0003800000 */
.L_x_5024:
[----:B---3-5:R-:W-:Y:S01]  /*eb60*/  VIADD R4, R28, 0x20 ;  /* 0x000000201c047836 */ /* 0x028fe20000000000 */
[----:B------:R4:W3:Y:S04]  /*eb70*/  SHFL.IDX PT, R7, R27, 0x1, 0x181f ;  /* 0x00381f001b077f89 */ /* 0x0008e800000e0000 */
        /* <DEDUP_REMOVED lines=19> */
[-C--:B------:R-:W-:Y:S02]  /*ecb0*/  @!P2 LEA.HI.X R13, R189, R7.reuse, R221, 0x1, P5 ;  /* 0x00000007bd0da211 */ /* 0x080fe400028f0cdd */
[CC--:B------:R-:W-:Y:S02]  /*ecc0*/  @!P0 LEA R14, P3, R187.reuse, R6.reuse, 0x1 ;  /* 0x00000006bb0e8211 */ /* 0x0c0fe400078608ff */
[-C--:B0-----:R-:W-:Y:S01]  /*ecd0*/  @!P1 LEA R4, P6, R188, R6.reuse, 0x1 ;  /* 0x00000006bc049211 */ /* 0x081fe200078c08ff */
[----:B------:R4:W-:Y:S01]  /*ece0*/  @!P2 ST.E.128 desc[UR46][R12.64], R64 ;  /* 0x000000400c00a985 */ /* 0x0009e2000c101d2e */
[----:B------:R-:W-:Y:S02]  /*ecf0*/  @P4 LEA R20, P5, R214, R6, 0x1 ;  /* 0x00000006d6144211 */ /* 0x000fe400078a08ff */
[-C--:B------:R-:W-:Y:S02]  /*ed00*/  @!P1 LEA.HI.X R5, R188, R7.reuse, R220, 0x1, P6 ;  /* 0x00000007bc059211 */ /* 0x080fe400030f0cdc */
[----:B------:R-:W-:-:S02]  /*ed10*/  @!P0 LEA.HI.X R15, R187, R7, R219, 0x1, P3 ;  /* 0x00000007bb0f8211 */ /* 0x000fc400018f0cdb */
        /* <DEDUP_REMOVED lines=10> */
.L_x_5022:
[----:B------:R-:W0:Y:S01]  /*edc0*/  LDC R10, c[0x0][0xbe8] ;  /* 0x0002fa00ff0a7b82 */ /* 0x000e220000000800 */
[----:B------:R-:W-:Y:S01]  /*edd0*/  ISETP.GE.AND P2, PT, R216, 0x40, PT ;  /* 0x00000040d800780c */ /* 0x000fe20003f46270 */
[----:B------:R-:W-:Y:S01]  /*ede0*/  ULDC UR12, c[0x0][0xac8] ;  /* 0x0002b200000c7ab9 */ /* 0x000fe20000000800 */
[----:B------:R-:W-:Y:S01]  /*edf0*/  IMAD R0, R210, 0x20, R211 ;  /* 0x00000020d2007824 */ /* 0x000fe200078e02d3 */
[----:B------:R-:W-:Y:S01]  /*ee00*/  ISETP.GE.AND P4, PT, R184, UR12, PT ;  /* 0x0000000cb8007c0c */ /* 0x000fe2000bf86270 */
[----:B------:R-:W-:Y:S01]  /*ee10*/  USHF.R.S32.HI UR8, URZ, 0x1f, UR39 ;  /* 0x0000001f3f087899 */ /* 0x000fe20008011427 */
[----:B------:R-:W-:Y:S01]  /*ee20*/  ISETP.GE.AND P3, PT, R191, UR12, PT ;  /* 0x0000000cbf007c0c */ /* 0x000fe2000bf66270 */
[----:B------:R-:W-:Y:S01]  /*ee30*/  USHF.R.S32.HI UR9, URZ, 0x1f, UR42 ;  /* 0x0000001f3f097899 */ /* 0x000fe2000801142a */
[----:B------:R-:W-:Y:S01]  /*ee40*/  BSSY B1, `(.L_x_5027) ;  /* 0x0000031000017945 */ /* 0x000fe20003800000 */
[----:B------:R-:W-:Y:S01]  /*ee50*/  ISETP.GE.AND P1, PT, R190, UR12, PT ;  /* 0x0000000cbe007c0c */ /* 0x000fe2000bf26270 */
[----:B------:R-:W-:Y:S01]  /*ee60*/  VIADD R8, R0, UR40 ;  /* 0x0000002800087c36 */ /* 0x000fe20008000000 */
[----:B------:R-:W-:-:S02]  /*ee70*/  SEL R12, RZ, 0x1, P4 ;  /* 0x00000001ff0c7807 */ /* 0x000fc40002000000 */
[----:B------:R-:W-:Y:S02]  /*ee80*/  SEL R13, RZ, 0xffffffff, P3 ;  /* 0xffffffffff0d7807 */ /* 0x000fe40001800000 */
        /* <DEDUP_REMOVED lines=14> */
[----:B------:R-:W-:Y:S01]  /*ef70*/  IMAD.MOV.U32 R4, RZ, RZ, R6 ;  /* 0x000000ffff047224 */ /* 0x000fe200078e0006 */
[----:B------:R-:W-:Y:S02]  /*ef80*/  UIMAD UR5, UR8, UR10, URZ ;  /* 0x0000000a080572a4 */ /* 0x000fe4000f8e023f */
[----:B------:R-:W-:Y:S02]  /*ef90*/  UIMAD.WIDE.U32 UR6, UR39, UR10, URZ ;  /* 0x0000000a270672a5 */ /* 0x000fe4000f8e003f */
[----:B------:R-:W-:-:S03]  /*efa0*/  UIMAD UR5, UR39, UR11, UR5 ;  /* 0x0000000b270572a4 */ /* 0x000fc6000f8e0205 */
[----:B------:R-:W-:Y:S01]  /*efb0*/  ULDC.64 UR10, c[0x0][0xb98] ;  /* 0x0002e600000a7ab9 */ /* 0x000fe20000000a00 */
[----:B------:R-:W-:Y:S02]  /*efc0*/  UIADD3 UR7, UR7, UR5, URZ ;  /* 0x0000000507077290 */ /* 0x000fe4000fffe03f */
[----:B------:R-:W2:Y:S01]  /*efd0*/  @P2 LDC R3, c[0x0][0xbec] ;  /* 0x0002fb00ff032b82 */ /* 0x000ea20000000800 */
[----:B------:R-:W-:Y:S02]  /*efe0*/  UIMAD UR5, UR9, UR10, URZ ;  /* 0x0000000a090572a4 */ /* 0x000fe4000f8e023f */
[----:B------:R-:W-:Y:S02]  /*eff0*/  UIMAD.WIDE.U32 UR6, UR42, UR10, UR6 ;  /* 0x0000000a2a0672a5 */ /* 0x000fe4000f8e0006 */
[----:B------:R-:W-:-:S03]  /*f000*/  UIMAD UR5, UR42, UR11, UR5 ;  /* 0x0000000b2a0572a4 */ /* 0x000fc6000f8e0205 */
[----:B------:R-:W3:Y:S01]  /*f010*/  @P2 LDC R7, c[0x0][0xbf0] ;  /* 0x0002fc00ff072b82 */ /* 0x000ee20000000800 */
        /* <DEDUP_REMOVED lines=19> */
.L_x_5028:
[----:B------:R-:W-:Y:S05]  /*f150*/  BSYNC B1 ;  /* 0x0000000000017941 */ /* 0x000fea0003800000 */
.L_x_5027:
[----:B------:R-:W-:Y:S01]  /*f160*/  SEL R0, RZ, 0xffffffff, P1 ;  /* 0xffffffffff007807 */ /* 0x000fe20000800000 */
[----:B------:R-:W-:Y:S01]  /*f170*/  ULDC.64 UR10, c[0x0][0xae8] ;  /* 0x0002ba00000a7ab9 */ /* 0x000fe20000000a00 */
[----:B------:R-:W-:Y:S01]  /*f180*/  IMAD.SHL.U32 R13, R13, 0x2, RZ ;  /* 0x000000020d0d7824 */ /* 0x000fe200078e00ff */
[----:B------:R-:W-:Y:S01]  /*f190*/  UIMAD UR5, UR8, UR10, URZ ;  /* 0x0000000a080572a4 */ /* 0x000fe2000f8e023f */
[----:B------:R-:W-:Y:S01]  /*f1a0*/  ISETP.GE.AND P1, PT, R189, UR12, PT ;  /* 0x0000000cbd007c0c */ /* 0x000fe2000bf26270 */
[----:B------:R-:W-:Y:S01]  /*f1b0*/  IMAD.SHL.U32 R5, R0, 0x4, RZ ;  /* 0x0000000400057824 */ /* 0x000fe200078e00ff */
[----:B------:R-:W-:Y:S01]  /*f1c0*/  UIMAD.WIDE.U32 UR6, UR39, UR10, URZ ;  /* 0x0000000a270672a5 */ /* 0x000fe2000f8e003f */
[----:B0-----:R-:W-:Y:S01]  /*f1d0*/  @P0 IMAD.HI.U32 R0, R8, R9, RZ ;  /* 0x0000000908000227 */ /* 0x001fe200078e00ff */
[----:B------:R-:W-:Y:S01]  /*f1e0*/  UIMAD UR5, UR39, UR11, UR5 ;  /* 0x0000000b270572a4 */ /* 0x000fe2000f8e0205 */
[----:B------:R-:W-:Y:S01]  /*f1f0*/  LOP3.LUT R12, R13, 0x2, R12, 0xe2, !PT ;  /* 0x000000020d0c7812 */ /* 0x000fe200078ee20c */
[----:B------:R-:W-:Y:S01]  /*f200*/  BSSY B1, `(.L_x_5029) ;  /* 0x0000055000017945 */ /* 0x000fe20003800000 */
[----:B--2---:R-:W-:Y:S01]  /*f210*/  IMAD.MOV.U32 R3, RZ, RZ, R8 ;  /* 0x000000ffff037224 */ /* 0x004fe200078e0008 */
[----:B-1----:R-:W-:Y:S01]  /*f220*/  @P0 SHF.R.U32.HI R3, RZ, R11, R0 ;  /* 0x0000000bff030219 */ /* 0x002fe20000011600 */
[----:B------:R-:W-:Y:S01]  /*f230*/  ULDC.64 UR10, c[0x0][0xaf0] ;  /* 0x0002bc00000a7ab9 */ /* 0x000fe20000000a00 */
[----:B------:R-:W-:Y:S01]  /*f240*/  SEL R0, RZ, 0xffffffff, P1 ;  /* 0xffffffffff007807 */ /* 0x000fe20000800000 */
[----:B------:R-:W-:Y:S01]  /*f250*/  UIADD3 UR7, UR7, UR5, URZ ;  /* 0x0000000507077290 */ /* 0x000fe2000fffe03f */
[----:B------:R-:W-:Y:S01]  /*f260*/  LOP3.LUT R12, R5, 0x4, R12, 0xe2, !PT ;  /* 0x00000004050c7812 */ /* 0x000fe200078ee20c */
[----:B------:R-:W-:Y:S01]  /*f270*/  UIMAD UR5, UR9, UR10, URZ ;  /* 0x0000000a090572a4 */ /* 0x000fe2000f8e023f */
[----:B------:R-:W-:Y:S01]  /*f280*/  ISETP.GE.AND P1, PT, R188, UR12, PT ;  /* 0x0000000cbc007c0c */ /* 0x000fe2000bf26270 */
[----:B------:R-:W-:Y:S01]  /*f290*/  UIMAD.WIDE.U32 UR6, UR42, UR10, UR6 ;  /* 0x0000000a2a0672a5 */ /* 0x000fe2000f8e0006 */
[----:B------:R-:W-:Y:S01]  /*f2a0*/  IMAD.SHL.U32 R5, R0, 0x8, RZ ;  /* 0x0000000800057824 */ /* 0x000fe200078e00ff */
[----:B------:R-:W-:Y:S01]  /*f2b0*/  UIMAD UR5, UR42, UR11, UR5 ;  /* 0x0000000b2a0572a4 */ /* 0x000fe2000f8e0205 */
[--C-:B------:R-:W-:Y:S01]  /*f2c0*/  SHF.R.S32.HI R0, RZ, 0x1f, R3.reuse ;  /* 0x0000001fff007819 */ /* 0x100fe20000011403 */
[----:B------:R-:W-:Y:S01]  /*f2d0*/  IMAD.MOV R7, RZ, RZ, -R3 ;  /* 0x000000ffff077224 */ /* 0x000fe200078e0a03 */
[----:B------:R-:W-:Y:S01]  /*f2e0*/  ISETP.GE.AND P0, PT, R187, UR12, PT ;  /* 0x0000000cbb007c0c */ /* 0x000fe2000bf06270 */
[----:B------:R-:W-:Y:S01]  /*f2f0*/  UIADD3 UR5, UR7, UR5, URZ ;  /* 0x0000000507057290 */ /* 0x000fe2000fffe03f */
[----:B------:R-:W-:Y:S01]  /*f300*/  LOP3.LUT R12, R5, 0x8, R12, 0xe2, !PT ;  /* 0x00000008050c7812 */ /* 0x000fe200078ee20c */
[----:B------:R-:W-:Y:S01]  /*f310*/  IMAD.U32 R4, RZ, RZ, UR6 ;  /* 0x00000006ff047e24 */ /* 0x000fe2000f8e00ff */
[----:B------:R-:W-:Y:S01]  /*f320*/  SEL R6, RZ, 0xffffffff, P1 ;  /* 0xffffffffff067807 */ /* 0x000fe20000800000 */
[----:B------:R-:W-:Y:S01]  /*f330*/  IMAD.U32 R5, RZ, RZ, UR7 ;  /* 0x00000007ff057e24 */ /* 0x000fe2000f8e00ff */
[----:B------:R-:W-:Y:S01]  /*f340*/  ULDC.64 UR6, c[0x0][0xae0] ;  /* 0x0002b80000067ab9 */ /* 0x000fe20000000a00 */
[----:B------:R-:W-:Y:S01]  /*f350*/  IMAD R7, R10, R7, R8 ;  /* 0x000000070a077224 */ /* 0x000fe200078e0208 */
[----:B------:R-:W-:Y:S01]  /*f360*/  SEL R8, RZ, 0xffffffff, P0 ;  /* 0xffffffffff087807 */ /* 0x000fe20000000000 */
[----:B------:R-:W-:Y:S01]  /*f370*/  IMAD R0, R0, UR6, RZ ;  /* 0x0000000600007c24 */ /* 0x000fe2000f8e02ff */
[----:B------:R-:W-:Y:S01]  /*f380*/  ISETP.GE.AND P0, PT, R214, UR12, PT ;  /* 0x0000000cd6007c0c */ /* 0x000fe2000bf06270 */
[----:B------:R-:W-:Y:S01]  /*f390*/  IMAD.U32 R5, RZ, RZ, UR5 ;  /* 0x00000005ff057e24 */ /* 0x000fe2000f8e00ff */
[----:B------:R-:W-:Y:S01]  /*f3a0*/  ULDC UR5, c[0x0][0xa88] ;  /* 0x0002a20000057ab9 */ /* 0x000fe20000000800 */
[----:B------:R-:W-:Y:S01]  /*f3b0*/  IMAD.SHL.U32 R11, R6, 0x10, RZ ;  /* 0x00000010060b7824 */ /* 0x000fe200078e00ff */
[----:B------:R-:W-:Y:S01]  /*f3c0*/  ISETP.GE.AND P2, PT, R213, UR12, PT ;  /* 0x0000000cd5007c0c */ /* 0x000fe2000bf46270 */
[C---:B------:R-:W-:Y:S01]  /*f3d0*/  IMAD R9, R3.reuse, UR7, R0 ;  /* 0x0000000703097c24 */ /* 0x040fe2000f8e0200 */
[----:B------:R-:W-:Y:S01]  /*f3e0*/  SHF.R.S32.HI R0, RZ, 0x1f, R7 ;  /* 0x0000001fff007819 */ /* 0x000fe20000011407 */
[----:B------:R-:W-:Y:S01]  /*f3f0*/  IMAD.WIDE.U32 R4, R3, UR6, R4 ;  /* 0x0000000603047c25 */ /* 0x000fe2000f8e0004 */
[----:B------:R-:W-:Y:S01]  /*f400*/  ULDC.64 UR6, c[0x0][0xad8] ;  /* 0x0002b60000067ab9 */ /* 0x000fe20000000a00 */
[----:B------:R-:W-:-:S02]  /*f410*/  LOP3.LUT R12, R11, 0x10, R12, 0xe2, !PT ;  /* 0x000000100b0c7812 */ /* 0x000fc400078ee20c */
[----:B------:R-:W-:Y:S02]  /*f420*/  IMAD.SHL.U32 R3, R8, 0x20, RZ ;  /* 0x0000002008037824 */ /* 0x000fe400078e00ff */
[----:B------:R-:W-:Y:S02]  /*f430*/  IMAD R0, R0, UR6, RZ ;  /* 0x0000000600007c24 */ /* 0x000fe4000f8e02ff */
[----:B------:R-:W-:Y:S01]  /*f440*/  IMAD.IADD R5, R5, 0x1, R9 ;  /* 0x0000000105057824 */ /* 0x000fe200078e0209 */
[----:B------:R-:W-:Y:S01]  /*f450*/  LOP3.LUT R12, R3, 0x20, R12, 0xe2, !PT ;  /* 0x00000020030c7812 */ /* 0x000fe200078ee20c */
[----:B------:R-:W-:Y:S02]  /*f460*/  VIADD R26, R211, UR40 ;  /* 0x00000028d31a7c36 */ /* 0x000fe40008000000 */
[----:B------:R-:W-:Y:S02]  /*f470*/  IMAD R25, R10, UR5, RZ ;  /* 0x000000050a197c24 */ /* 0x000fe4000f8e02ff */
[C---:B------:R-:W-:Y:S01]  /*f480*/  IMAD R3, R7.reuse, UR7, R0 ;  /* 0x0000000707037c24 */ /* 0x040fe2000f8e0200 */
[----:B------:R-:W-:Y:S01]  /*f490*/  SEL R0, RZ, 0x80, P2 ;  /* 0x00000080ff007807 */ /* 0x000fe20001000000 */
[----:B------:R-:W-:Y:S01]  /*f4a0*/  IMAD.WIDE.U32 R4, R7, UR6, R4 ;  /* 0x0000000607047c25 */ /* 0x000fe2000f8e0004 */
[----:B------:R-:W-:Y:S01]  /*f4b0*/  SEL R7, RZ, 0x40, P0 ;  /* 0x00000040ff077807 */ /* 0x000fe20000000000 */
[----:B------:R-:W-:Y:S01]  /*f4c0*/  ULDC.64 UR6, c[0x0][0xa80] ;  /* 0x0002a00000067ab9 */ /* 0x000fe20000000a00 */
[----:B------:R-:W-:Y:S01]  /*f4d0*/  ISETP.GE.AND P0, PT, R26, R25, PT ;  /* 0x000000191a00720c */ /* 0x000fe20003f06270 */
[----:B------:R-:W-:Y:S01]  /*f4e0*/  IMAD.IADD R3, R5, 0x1, R3 ;  /* 0x0000000105037824 */ /* 0x000fe200078e0203 */
[----:B------:R-:W-:-:S02]  /*f4f0*/  LEA R20, P1, R4, UR6, 0x1 ;  /* 0x0000000604147c11 */ /* 0x000fc4000f8208ff */
[----:B------:R-:W-:Y:S02]  /*f500*/  LOP3.LUT R21, R12, R7, RZ, 0xfc, !PT ;  /* 0x000000070c157212 */ /* 0x000fe400078efcff */
[----:B------:R-:W-:Y:S01]  /*f510*/  LEA.HI.X R3, R4, UR7, R3, 0x1, P1 ;  /* 0x0000000704037c11 */ /* 0x000fe200088f0c03 */
[----:B------:R0:W1:Y:S01]  /*f520*/  SHFL.IDX PT, R6, R20, RZ, 0x181f ;  /* 0x00181fff14067589 */ /* 0x00006200000e0000 */
[----:B------:R-:W-:-:S03]  /*f530*/  LOP3.LUT R24, R21, R0, RZ, 0xfc, !PT ;  /* 0x0000000015187212 */ /* 0x000fc600078efcff */
        /* <DEDUP_REMOVED lines=33> */
.L_x_5030:
[----:B------:R-:W-:Y:S05]  /*f750*/  BSYNC B1 ;  /* 0x0000000000017941 */ /* 0x000fea0003800000 */
.L_x_5029:
        /* <DEDUP_REMOVED lines=26> */
[-C--:B0-----:R-:W-:Y:S02]  /*f900*/  @P1 LEA R20, P4, R214, R6.reuse, 0x1 ;  /* 0x00000006d6141211 */ /* 0x081fe400078808ff */
        /* <DEDUP_REMOVED lines=9> */
.L_x_5026:
[----:B------:R-:W-:Y:S05]  /*f9a0*/  BSYNC B0 ;  /* 0x0000000000007941 */ /* 0x000fea0003800000 */
.L_x_5021:
[----:B------:R-:W-:Y:S02]  /*f9b0*/  ULDC UR5, c[0x0][0xc38] ;  /* 0x00030e0000057ab9 */ /* 0x000fe40000000800 */
[----:B------:R-:W-:-:S06]  /*f9c0*/  UISETP.GE.AND UP0, UPT, UR4, UR5, UPT ;  /* 0x000000050400728c */ /* 0x000fcc000bf06270 */
[----:B------:R-:W-:-:S13]  /*f9d0*/  PLOP3.LUT P0, PT, PT, PT, UP0, 0x80, 0x0 ;  /* 0x000000000000781c */ /* 0x000fda0003f0f008 */
[----:B------:R-:W-:Y:S05]  /*f9e0*/  @!P0 BRA `(.L_x_5031) ;  /* 0xffffff1400848947 */ /* 0x000fea000383ffff */
[----:B------:R-:W-:Y:S05]  /*f9f0*/  EXIT ;  /* 0x000000000000794d */ /* 0x000fea0003800000 */
.L_x_4925:
[----:B------:R-:W-:-:S08]  /*fa00*/  NOP ;  /* 0x0000000000007918 */ /* 0x000fd00000000000 */
[----:B------:R-:W0:-:S00]  /*fa10*/  USETMAXREG.DEALLOC.CTAPOOL 0x18 ;  /* 0x00000018000079c8 */ /* 0x000e0000080e0500 */
        /* <DEDUP_REMOVED lines=12> */
[----:B------:R1:W-:Y:S07]  /*fae0*/  STL [R1], R2 ;  /* 0x0000000201007387 */ /* 0x0003ee0000100800 */
[----:B------:R-:W-:Y:S05]  /*faf0*/  @P0 BRA `(.L_x_5032) ;  /* 0x0000005000d80947 */ /* 0x000fea0003800000 */
[----:B------:R-:W0:Y:S01]  /*fb00*/  S2UR UR5, SR_CgaCtaId ;  /* 0x00000000000579c3 */ /* 0x000e220000008800 */
[C---:B-1----:R-:W-:Y:S01]  /*fb10*/  IMAD.SHL.U32 R2, R0.reuse, 0x8, RZ ;  /* 0x0000000800027824 */ /* 0x042fe200078e00ff */
[----:B------:R-:W-:Y:S01]  /*fb20*/  LOP3.LUT R5, R0, 0x7f, RZ, 0xc0, !PT ;  /* 0x0000007f00057812 */ /* 0x000fe200078ec0ff */
[----:B------:R-:W-:Y:S01]  /*fb30*/  UMOV UR4, 0x400 ;  /* 0x0000040000047882 */ /* 0x000fe20000000000 */
[----:B------:R-:W-:Y:S01]  /*fb40*/  IMAD.MOV.U32 R18, RZ, RZ, RZ ;  /* 0x000000ffff127224 */ /* 0x000fe200078e00ff */
[----:B------:R-:W-:Y:S01]  /*fb50*/  ULDC UR42, c[0x0][0xc] ;  /* 0x00000300002a7ab9 */ /* 0x000fe20000000800 */
[----:B------:R-:W-:Y:S01]  /*fb60*/  LOP3.LUT R3, R2, 0x1f8, RZ, 0xc0, !PT ;  /* 0x000001f802037812 */ /* 0x000fe200078ec0ff */
[----:B------:R-:W-:Y:S01]  /*fb70*/  IMAD.U32 R2, RZ, RZ, UR6 ;  /* 0x00000006ff027e24 */ /* 0x000fe2000f8e00ff */
[----:B------:R-:W-:Y:S02]  /*fb80*/  ULDC.64 UR44, c[0x0][0x198] ;  /* 0x00006600002c7ab9 */ /* 0x000fe40000000a00 */
[----:B------:R-:W-:Y:S01]  /*fb90*/  LOP3.LUT R4, R3, 0x38, R0, 0x78, !PT ;  /* 0x0000003803047812 */ /* 0x000fe200078e7800 */
[----:B------:R-:W-:Y:S01]  /*fba0*/  IMAD.SHL.U32 R3, R5, 0x8, RZ ;  /* 0x0000000805037824 */ /* 0x000fe200078e00ff */
[----:B------:R-:W-:-:S04]  /*fbb0*/  SHF.R.U32.HI R5, RZ, 0x3, R5 ;  /* 0x00000003ff057819 */ /* 0x000fc80000011605 */
[----:B------:R-:W-:Y:S01]  /*fbc0*/  LOP3.LUT R4, R4, 0x200, R3, 0xf8, !PT ;  /* 0x0000020004047812 */ /* 0x000fe200078ef803 */
[----:B------:R-:W-:-:S05]  /*fbd0*/  IMAD.SHL.U32 R3, R0, 0x10, RZ ;  /* 0x0000001000037824 */ /* 0x000fca00078e00ff */
[----:B------:R-:W-:Y:S01]  /*fbe0*/  LOP3.LUT R0, R5, 0x70, R3, 0xf8, !PT ;  /* 0x0000007005007812 */ /* 0x000fe200078ef803 */
[----:B------:R-:W-:Y:S01]  /*fbf0*/  IMAD.MOV.U32 R0, RZ, RZ, 0x1 ;  /* 0x00000001ff007424 */ /* 0x000fe200078e00ff */
[----:B0-----:R-:W-:-:S06]  /*fc00*/  ULEA UR4, UR5, UR4, 0x18 ;  /* 0x0000000405047291 */ /* 0x001fcc000f8ec03f */
[----:B------:R-:W-:-:S04]  /*fc10*/  IMAD.U32 R17, RZ, RZ, UR4 ;  /* 0x00000004ff117e24 */ /* 0x000fc8000f8e00ff */
[----:B------:R-:W-:-:S05]  /*fc20*/  IMAD R3, R4, 0x2, R17 ;  /* 0x0000000204037824 */ /* 0x000fca00078e0211 */
[----:B------:R0:W-:Y:S04]  /*fc30*/  STL [R1+0x1c], R3 ;  /* 0x00001c0301007387 */ /* 0x0001e80000100800 */
[----:B------:R0:W-:Y:S04]  /*fc40*/  STL [R1+0x10], R2 ;  /* 0x0000100201007387 */ /* 0x0001e80000100800 */
[----:B------:R0:W-:Y:S04]  /*fc50*/  STL [R1+0x18], RZ ;  /* 0x000018ff01007387 */ /* 0x0001e80000100800 */
[----:B------:R0:W-:Y:S02]  /*fc60*/  STL [R1], R0 ;  /* 0x0000000001007387 */ /* 0x0001e40000100800 */
.L_x_5144:
[----:B0-2---:R-:W2:Y:S01]  /*fc70*/  LDL R0, [R1+0x10] ;  /* 0x0000100001007983 */ /* 0x005ea20000100800 */
        /* <DEDUP_REMOVED lines=13> */
[----:B-1----:R-:W-:Y:S05]  /*fd50*/  @!P0 BRA `(.L_x_5033) ;  /* 0x0000000000208947 */ /* 0x002fea0003800000 */
        /* <DEDUP_REMOVED lines=8> */
.L_x_5033:
[----:B------:R-:W-:Y:S01]  /*fde0*/  ULDC UR9, c[0x0][0xc54] ;  /* 0x0003150000097ab9 */ /* 0x000fe20000000800 */
[----:B------:R-:W-:Y:S01]  /*fdf0*/  UMOV UR6, UR8 ;  /* 0x0000000800067c82 */ /* 0x000fe20008000000 */
[----:B------:R-:W-:-:S11]  /*fe00*/  UISETP.NE.AND UP0, UPT, UR9, 0x1, UPT ;  /* 0x000000010900788c */ /* 0x000fd6000bf05270 */
[----:B------:R-:W-:Y:S02]  /*fe10*/  @UP0 ULDC.64 UR10, c[0x0][0xc58] ;  /* 0x00031600000a0ab9 */ /* 0x000fe40000000a00 */
[----:B------:R-:W-:-:S04]  /*fe20*/  UIMAD.WIDE.U32 UR4, UR8, UR10, URZ ;  /* 0x0000000a080472a5 */ /* 0x000fc8000f8e003f */
[----:B------:R-:W-:-:S04]  /*fe30*/  @UP0 USHF.R.U32.HI UR6, URZ, UR11, UR5 ;  /* 0x0000000b3f060299 */ /* 0x000fc80008011605 */
[----:B------:R-:W-:-:S12]  /*fe40*/  UIMAD UR4, UR6, UR9, URZ ;  /* 0x00000009060472a4 */ /* 0x000fd8000f8e023f */
.L_x_5034:
        /* <DEDUP_REMOVED lines=48> */
.L_x_5036:
[----:B------:R-:W-:-:S11]  /*10150*/  UISETP.NE.AND UP0, UPT, UR5, 0x1, UPT ;  /* 0x000000010500788c */ /* 0x000fd6000bf05270 */
[----:B------:R-:W-:Y:S02]  /*10160*/  @UP0 ULDC.64 UR12, c[0x0][0x9e8] ;  /* 0x00027a00000c0ab9 */ /* 0x000fe40000000a00 */
[----:B------:R-:W-:-:S04]  /*10170*/  UIMAD.WIDE.U32 UR8, UR10, UR12, URZ ;  /* 0x0000000c0a0872a5 */ /* 0x000fc8000f8e003f */
[----:B------:R-:W-:-:S12]  /*10180*/  @UP0 USHF.R.U32.HI UR10, URZ, UR13, UR9 ;  /* 0x0000000d3f0a0299 */ /* 0x000fd80008011609 */
.L_x_5037:
[----:B------:R-:W-:-:S04]  /*10190*/  UIMAD UR10, UR10, UR5, UR5 ;  /* 0x000000050a0a72a4 */ /* 0x000fc8000f8e0205 */
[----:B------:R-:W-:-:S04]  /*101a0*/  UISETP.LT.AND UP0, UPT, UR4, UR10, UPT ;  /* 0x0000000a0400728c */ /* 0x000fc8000bf01270 */
[----:B------:R-:W-:-:S12]  /*101b0*/  USEL UR4, UR4, UR10, UP0 ;  /* 0x0000000a04047287 */ /* 0x000fd80008000000 */
.L_x_5035:
[----:B------:R-:W-:Y:S02]  /*101c0*/  UIMAD UR12, UR15, UR7, 0x3f ;  /* 0x0000003f0f0c74a4 */ /* 0x000fe4000f8e0207 */
[----:B------:R-:W-:Y:S02]  /*101d0*/  UIADD3 UR4, UR4, 0x3f, URZ ;  /* 0x0000003f04047890 */ /* 0x000fe4000fffe03f */
[----:B------:R-:W-:Y:S02]  /*101e0*/  USHF.R.S32.HI UR13, URZ, 0x1f, UR12 ;  /* 0x0000001f3f0d7899 */ /* 0x000fe4000801140c */
[----:B------:R-:W-:Y:S01]  /*101f0*/  USHF.R.S32.HI UR10, URZ, 0x1f, UR4 ;  /* 0x0000001f3f0a7899 */ /* 0x000fe20008011404 */
[----:B------:R-:W-:Y:S01]  /*10200*/  @UP2 ULDC UR8, c[0x0][0x44c] ;  /* 0x0001130000082ab9 */ /* 0x000fe20000000800 */
[----:B------:R-:W-:Y:S02]  /*10210*/  ULEA.HI UR13, UR13, UR12, URZ, 0x6 ;  /* 0x0000000c0d0d7291 */ /* 0x000fe4000f8f303f */
[----:B------:R-:W-:-:S02]  /*10220*/  UIMAD.WIDE.U32 UR8, UR40, UR8, URZ ;  /* 0x00000008280872a5 */ /* 0x000fc4000f8e003f */
[----:B------:R-:W-:Y:S01]  /*10230*/  ULEA.HI UR10, UR10, UR4, URZ, 0x6 ;  /* 0x000000040a0a7291 */ /* 0x000fe2000f8f303f */
[----:B------:R-:W-:Y:S01]  /*10240*/  @UP2 ULDC UR14, c[0x0][0x450] ;  /* 0x00011400000e2ab9 */ /* 0x000fe20000000800 */
[----:B------:R-:W-:Y:S01]  /*10250*/  UMOV UR11, UR40 ;  /* 0x00000028000b7c82 */ /* 0x000fe20008000000 */
[----:B------:R-:W-:Y:S02]  /*10260*/  UIMAD UR4, UR15, UR7, -UR6 ;  /* 0x000000070f0472a4 */ /* 0x000fe4000f8e0a06 */
[----:B------:R-:W-:Y:S02]  /*10270*/  USHF.R.S32.HI UR13, URZ, 0x6, UR13 ;  /* 0x000000063f0d7899 */ /* 0x000fe4000801140d */
[----:B------:R-:W-:Y:S02]  /*10280*/  USHF.R.S32.HI UR10, URZ, 0x6, UR10 ;  /* 0x000000063f0a7899 */ /* 0x000fe4000801140a */
[----:B------:R-:W-:Y:S02]  /*10290*/  @UP2 USHF.R.U32.HI UR11, URZ, UR14, UR9 ;  /* 0x0000000e3f0b2299 */ /* 0x000fe40008011609 */
[----:B------:R-:W-:-:S02]  /*102a0*/  UISETP.LT.AND UP0, UPT, UR13, UR10, UPT ;  /* 0x0000000a0d00728c */ /* 0x000fc4000bf01270 */
[----:B------:R-:W-:Y:S01]  /*102b0*/  UIADD3 UR4, UR4, UR11, URZ ;  /* 0x0000000b04047290 */ /* 0x000fe2000fffe03f */
[----:B------:R-:W-:Y:S01]  /*102c0*/  ULDC UR8, c[0x0][0x9dc] ;  /* 0x0002770000087ab9 */ /* 0x000fe20000000800 */
[----:B------:R-:W-:Y:S02]  /*102d0*/  USEL UR39, UR13, UR10, UP0 ;  /* 0x0000000a0d277287 */ /* 0x000fe40008000000 */
[----:B------:R-:W-:Y:S01]  /*102e0*/  UIADD3 UR8, UR4, -UR8, URZ ;  /* 0x8000000804087290 */ /* 0x000fe2000fffe03f */
[----:B------:R-:W-:Y:S11]  /*102f0*/  @!P1 BRA `(.L_x_5038) ;  /* 0x0000000000449947 */ /* 0x000ff60003800000 */
        /* <DEDUP_REMOVED lines=10> */
.L_x_5039:
[----:B------:R-:W-:-:S11]  /*103a0*/  UISETP.NE.AND UP0, UPT, UR5, 0x1, UPT ;  /* 0x000000010500788c */ /* 0x000fd6000bf05270 */
[----:B------:R-:W-:Y:S02]  /*103b0*/  @UP0 ULDC.64 UR10, c[0x0][0x9e8] ;  /* 0x00027a00000a0ab9 */ /* 0x000fe40000000a00 */
[----:B------:R-:W-:-:S04]  /*103c0*/  UIMAD.WIDE.U32 UR6, UR4, UR10, URZ ;  /* 0x0000000a040672a5 */ /* 0x000fc8000f8e003f */
[----:B------:R-:W-:-:S12]  /*103d0*/  @UP0 USHF.R.U32.HI UR4, URZ, UR11, UR7 ;  /* 0x0000000b3f040299 */ /* 0x000fd80008011607 */
.L_x_5040:
[----:B------:R-:W-:-:S04]  /*103e0*/  UIMAD UR4, UR4, UR5, URZ ;  /* 0x00000005040472a4 */ /* 0x000fc8000f8e023f */
[----:B------:R-:W-:-:S04]  /*103f0*/  UISETP.LT.AND UP0, UPT, UR8, UR4, UPT ;  /* 0x000000040800728c */ /* 0x000fc8000bf01270 */
[----:B------:R-:W-:-:S12]  /*10400*/  USEL UR8, UR8, UR4, !UP0 ;  /* 0x0000000408087287 */ /* 0x000fd8000c000000 */
.L_x_5038:
[----:B------:R-:W-:Y:S01]  /*10410*/  USHF.R.S32.HI UR4, URZ, 0x1f, UR8 ;  /* 0x0000001f3f047899 */ /* 0x000fe20008011408 */
[----:B------:R-:W-:Y:S03]  /*10420*/  BSSY B7, `(.L_x_5041) ;  /* 0x0000486000077945 */ /* 0x000fe60003800000 */
[----:B------:R-:W-:-:S04]  /*10430*/  ULEA.HI UR4, UR4, UR8, URZ, 0x6 ;  /* 0x0000000804047291 */ /* 0x000fc8000f8f303f */
[----:B------:R-:W-:-:S04]  /*10440*/  USHF.R.S32.HI UR4, URZ, 0x6, UR4 ;  /* 0x000000063f047899 */ /* 0x000fc80008011404 */
        /* <DEDUP_REMOVED lines=23> */
.L_x_5042:
        /* <DEDUP_REMOVED lines=20> */
.L_x_5045:
[----:B------:R-:W-:Y:S05]  /*10700*/  BSYNC B6 ;  /* 0x0000000000067941 */ /* 0x000fea0003800000 */
.L_x_5044:
        /* <DEDUP_REMOVED lines=20> */
.L_x_5048:
        /* <DEDUP_REMOVED lines=15> */
.L_x_5047:
[----:B------:R-:W-:Y:S05]  /*10940*/  BSYNC B6 ;  /* 0x0000000000067941 */ /* 0x000fea0003800000 */
.L_x_5046:
[----:B------:R-:W-:Y:S01]  /*10950*/  ULDC.64 UR4, c[0x0][0x9f8] ;  /* 0x00027e0000047ab9 */ /* 0x000fe20000000a00 */
[----:B------:R-:W-:Y:S01]  /*10960*/  IMAD.U32 R19, RZ, RZ, UR43 ;  /* 0x0000002bff137e24 */ /* 0x000fe2000f8e00ff */
[----:B------:R-:W-:-:S04]  /*10970*/  UISETP.NE.U32.AND UP0, UPT, UR4, URZ, UPT ;  /* 0x0000003f0400728c */ /* 0x000fc8000bf05070 */
        /* <DEDUP_REMOVED lines=16> */
[----:B------:R-:W-:-:S05]  /*10a80*/  P2R R5, PR, RZ, 0x2 ;  /* 0x00000002ff057803 */ /* 0x000fca0000000000 */
[----:B------:R0:W-:Y:S01]  /*10a90*/  STL [R1+0xc], R5 ;  /* 0x00000c0501007387 */ /* 0x0001e20000100800 */
[----:B--2---:R-:W-:Y:S02]  /*10aa0*/  SHF.R.S32.HI R7, RZ, 0x1f, R19 ;  /* 0x0000001fff077819 */ /* 0x004fe40000011413 */
[----:B------:R-:W-:-:S03]  /*10ab0*/  SEL R16, R19, RZ, !P1 ;  /* 0x000000ff13107207 */ /* 0x000fc60004800000 */
[----:B------:R0:W-:Y:S01]  /*10ac0*/  STL [R1+0x4], R7 ;  /* 0x0000040701007387 */ /* 0x0001e20000100800 */
[----:B------:R-:W-:Y:S05]  /*10ad0*/  BRA.DIV UR4, `(.L_x_5049) ;  /* 0x0000004a04c07947 */ /* 0x000fea000b800000 */
[----:B------:R1:W2:Y:S02]  /*10ae0*/  SHFL.IDX PT, R14, R4, RZ, 0x1f ;  /* 0x00001fff040e7589 */ /* 0x0002a400000e0000 */
.L_x_5160:
[----:B------:R-:W-:Y:S01]  /*10af0*/  PLOP3.LUT P2, PT, PT, PT, PT, 0x8, 0x0 ;  /* 0x000000000000781c */ /* 0x000fe20003f4e170 */
[----:B------:R3:W-:Y:S01]  /*10b00*/  STL [R1+0x14], R0 ;  /* 0x0000140001007387 */ /* 0x0007e20000100800 */
[----:B--2---:R-:W-:Y:S02]  /*10b10*/  ISETP.NE.AND P0, PT, R14, RZ, PT ;  /* 0x000000ff0e00720c */ /* 0x004fe40003f05270 */
[----:B-1----:R-:W-:-:S05]  /*10b20*/  P2R R4, PR, RZ, 0x4 ;  /* 0x00000004ff047803 */ /* 0x002fca0000000000 */
[----:B------:R3:W-:Y:S06]  /*10b30*/  STL [R1+0x8], R4 ;  /* 0x0000080401007387 */ /* 0x0007ec0000100800 */
[----:B------:R-:W-:Y:S05]  /*10b40*/  @P0 BRA `(.L_x_5050) ;  /* 0x0000000000f00947 */ /* 0x000fea0003800000 */
[----:B------:R-:W-:-:S03]  /*10b50*/  UMOV UR4, 0xffffffff ;  /* 0xffffffff00047882 */ /* 0x000fc60000000000 */
[----:B------:R-:W-:Y:S05]  /*10b60*/  BRA.DIV UR4, `(.L_x_5051) ;  /* 0x0000004a04bc7947 */ /* 0x000fea000b800000 */
[----:B------:R-:W-:-:S13]  /*10b70*/  ELECT P6, URZ, PT ;  /* 0x00000000003f782f */ /* 0x000fda00038c0000 */
.L_x_5163:
[----:B------:R-:W-:Y:S05]  /*10b80*/  @!P6 BRA `(.L_x_5050) ;  /* 0x0000000000e0e947 */ /* 0x000fea0003800000 */
[----:B------:R-:W-:Y:S01]  /*10b90*/  IMAD.MOV.U32 R16, RZ, RZ, R19 ;  /* 0x000000ffff107224 */ /* 0x000fe200078e0013 */
[----:B------:R-:W-:Y:S06]  /*10ba0*/  @!P1 BRA `(.L_x_5052) ;  /* 0x00000000004c9947 */ /* 0x000fec0003800000 */
[----:B------:R-:W1:Y:S01]  /*10bb0*/  LDC R6, c[0x0][0x43c] ;  /* 0x00010f00ff067b82 */ /* 0x000e620000000800 */
[----:B------:R-:W-:Y:S01]  /*10bc0*/  IMAD.MOV.U32 R8, RZ, RZ, R0 ;  /* 0x000000ffff087224 */ /* 0x000fe200078e0000 */
[----:B------:R-:W-:Y:S01]  /*10bd0*/  ULDC.64 UR4, c[0x0][0x428] ;  /* 0x00010a0000047ab9 */ /* 0x000fe20000000a00 */
[----:B-1----:R-:W-:-:S13]  /*10be0*/  ISETP.NE.AND P0, PT, R6, 0x1, PT ;  /* 0x000000010600780c */ /* 0x002fda0003f05270 */
[----:B0--3--:R-:W0:Y:S02]  /*10bf0*/  @P0 LDC.64 R4, c[0x0][0x440] ;  /* 0x00011000ff040b82 */ /* 0x009e240000000a00 */
[----:B0-----:R-:W-:-:S04]  /*10c00*/  @P0 IMAD.HI.U32 R0, R8, R4, RZ ;  /* 0x0000000408000227 */ /* 0x001fc800078e00ff */
[----:B------:R-:W-:Y:S01]  /*10c10*/  IMAD.MOV.U32 R4, RZ, RZ, R8 ;  /* 0x000000ffff047224 */ /* 0x000fe200078e0008 */
[----:B------:R-:W-:-:S04]  /*10c20*/  @P0 SHF.R.U32.HI R4, RZ, R5, R0 ;  /* 0x00000005ff040219 */ /* 0x000fc80000011600 */
[--C-:B------:R-:W-:Y:S01]  /*10c30*/  SHF.R.S32.HI R5, RZ, 0x1f, R4.reuse ;  /* 0x0000001fff057819 */ /* 0x100fe20000011404 */
[----:B------:R-:W-:-:S04]  /*10c40*/  IMAD.MOV R0, RZ, RZ, -R4 ;  /* 0x000000ffff007224 */ /* 0x000fc800078e0a04 */
[----:B------:R-:W-:Y:S02]  /*10c50*/  IMAD R8, R6, R0, R8 ;  /* 0x0000000006087224 */ /* 0x000fe400078e0208 */
[----:B------:R-:W-:Y:S02]  /*10c60*/  IMAD R0, R7, UR4, RZ ;  /* 0x0000000407007c24 */ /* 0x000fe4000f8e02ff */
[C---:B------:R-:W-:Y:S01]  /*10c70*/  IMAD.WIDE.U32 R4, R19.reuse, UR4, R4 ;  /* 0x0000000413047c25 */ /* 0x040fe2000f8e0004 */
[----:B------:R1:W-:Y:S03]  /*10c80*/  STL [R1+0x14], R8 ;  /* 0x0000140801007387 */ /* 0x0003e60000100800 */
[----:B------:R-:W-:Y:S01]  /*10c90*/  IMAD R0, R19, UR5, R0 ;  /* 0x0000000513007c24 */ /* 0x000fe2000f8e0200 */
[----:B------:R-:W-:-:S03]  /*10ca0*/  LEA R2, P0, R4, R2, 0x2 ;  /* 0x0000000204027211 */ /* 0x000fc600078010ff */
[----:B------:R-:W-:-:S05]  /*10cb0*/  IMAD.IADD R0, R5, 0x1, R0 ;  /* 0x0000000105007824 */ /* 0x000fca00078e0200 */
[----:B------:R-:W-:-:S05]  /*10cc0*/  LEA.HI.X R3, R4, R3, R0, 0x2, P0 ;  /* 0x0000000304037211 */ /* 0x000fca00000f1400 */
[----:B------:R1:W5:Y:S02]  /*10cd0*/  LDG.E R16, desc[UR46][R2.64] ;  /* 0x0000002e02107981 */ /* 0x000364000c1e1900 */
.L_x_5052:
[----:B---3--:R-:W2:Y:S01]  /*10ce0*/  LDL R0, [R1] ;  /* 0x0000000001007983 */ /* 0x008ea20000100800 */
[----:B-1----:R-:W-:Y:S01]  /*10cf0*/  IMAD R3, R18, 0x8, R17 ;  /* 0x0000000812037824 */ /* 0x002fe200078e0211 */
[----:B0-----:R-:W0:Y:S02]  /*10d00*/  S2R R7, SR_TID.X ;  /* 0x0000000000077919 */ /* 0x001e240000002100 */
[----:B0-----:R-:W-:-:S04]  /*10d10*/  LOP3.LUT R7, R7, 0x7f, RZ, 0xc0, !PT ;  /* 0x0000007f07077812 */ /* 0x001fc800078ec0ff */
[----:B------:R-:W-:Y:S02]  /*10d20*/  ISETP.NE.AND P1, PT, R7, RZ, PT ;  /* 0x000000ff0700720c */ /* 0x000fe40003f25270 */
[----:B--2---:R-:W-:-:S04]  /*10d30*/  SHF.L.U32 R0, R0, 0x1f, RZ ;  /* 0x0000001f00007819 */ /* 0x004fc800000006ff */
[----:B------:R-:W0:Y:S02]  /*10d40*/  SYNCS.PHASECHK.TRANS64.TRYWAIT P0, [R3+URZ+0x28c40], R0 ;  /* 0x028c4000030075a7 */ /* 0x000e24000800017f */
[----:B0-----:R-:W-:Y:S05]  /*10d50*/  @!P0 BRA `(.L_x_5053) ;  /* 0x0000004800608947 */ /* 0x001fea0003800000 */
.L_x_5164:
        /* <DEDUP_REMOVED lines=8> */
.L_x_5054:
[----:B------:R-:W2:Y:S01]  /*10de0*/  LDL R2, [R1+0x14] ;  /* 0x0000140001027983 */ /* 0x000ea20000100800 */
[----:B0-----:R-:W-:Y:S01]  /*10df0*/  IMAD R0, R18, 0x2000, R17 ;  /* 0x0000200012007824 */ /* 0x001fe200078e0211 */
        /* <DEDUP_REMOVED lines=8> */
[----:B------:R-:W-:-:S02]  /*10e80*/  UMOV UR34, URZ ;  /* 0x0000003f00227c82 */ /* 0x000fc40008000000 */
[----:B------:R-:W-:-:S03]  /*10e90*/  P2R R0, PR, RZ, 0x1 ;  /* 0x00000001ff007803 */ /* 0x000fc60000000000 */
[----:B------:R-:W-:Y:S02]  /*10ea0*/  UIADD3 UR33, UR33, 0x28c30, URZ ;  /* 0x00028c3021217890 */ /* 0x000fe4000fffe03f */
[----:B------:R1:W-:Y:S02]  /*10eb0*/  STL [R1+0x8], R0 ;  /* 0x0000080001007387 */ /* 0x0003e40000100800 */
[----:B------:R-:W-:Y:S01]  /*10ec0*/  UIADD3 UR32, UR32, 0x22400, URZ ;  /* 0x0002240020207890 */ /* 0x000fe2000fffe03f */
[----:B--2---:R-:W-:-:S13]  /*10ed0*/  R2UR UR35, R2 ;  /* 0x00000000022372ca */ /* 0x004fda00000e0000 */
[----:B------:R-:W-:-:S09]  /*10ee0*/  USHF.L.U32 UR35, UR35, 0x6, URZ ;  /* 0x0000000623237899 */ /* 0x000fd2000800063f */
[----:B------:R1:W-:Y:S02]  /*10ef0*/  UTMALDG.4D [UR32], [UR4], desc[UR6] ;  /* 0x00000620040075b4 */ /* 0x0003e40008019000 */
[----:B-1----:R-:W-:Y:S01]  /*10f00*/  NOP ;  /* 0x0000000000007918 */ /* 0x002fe20000000000 */
.L_x_5050:
[----:B---3--:R-:W-:Y:S01]  /*10f10*/  VIADD R0, R17, 0x20400 ;  /* 0x0002040011007836 */ /* 0x008fe20000000000 */
        /* <DEDUP_REMOVED lines=9> */
[----:B------:R-:W-:Y:S02]  /*10fb0*/  IMAD.U32 R4, RZ, RZ, UR4 ;  /* 0x00000004ff047e24 */ /* 0x000fe4000f8e00ff */
[----:B------:R-:W1:Y:S01]  /*10fc0*/  LDC.64 R2, c[0x4][R2] ;  /* 0x0100000002027b82 */ /* 0x000e620000000a00 */
[----:B0-----:R-:W-:Y:S02]  /*10fd0*/  IMAD.U32 R5, RZ, RZ, UR5 ;  /* 0x00000005ff057e24 */ /* 0x001fe4000f8e00ff */
        /* <DEDUP_REMOVED lines=8> */
[----:B-1----:R-:W-:Y:S05]  /*11060*/  CALL.ABS.NOINC R2 ;  /* 0x0000000002007343 */ /* 0x002fea0003c00000 */
.L_x_5056:
[----:B------:R-:W-:Y:S05]  /*11070*/  BSYNC B6 ;  /* 0x0000000000067941 */ /* 0x000fea0003800000 */
.L_x_5055:
[----:B------:R1:W5:Y:S01]  /*11080*/  LDL R9, [R1+0x1c] ;  /* 0x00001c0001097983 */ /* 0x0003620000100800 */
[----:B0-----:R-:W0:Y:S01]  /*11090*/  LDC R7, c[0x0][0x448] ;  /* 0x00011200ff077b82 */ /* 0x001e220000000800 */
[----:B------:R-:W2:Y:S01]  /*110a0*/  S2R R2, SR_TID.X ;  /* 0x0000000000027919 */ /* 0x000ea20000002100 */
[----:B------:R-:W-:Y:S01]  /*110b0*/  USHF.R.S32.HI UR4, URZ, 0x1f, UR36 ;  /* 0x0000001f3f047899 */ /* 0x000fe20008011424 */
[----:B------:R-:W-:Y:S01]  /*110c0*/  ULDC.64 UR8, c[0x0][0x2d8] ;  /* 0x0000b60000087ab9 */ /* 0x000fe20000000a00 */
[----:B0-----:R-:W-:Y:S02]  /*110d0*/  ISETP.NE.AND P0, PT, R7, 0x1, PT ;  /* 0x000000010700780c */ /* 0x001fe40003f05270 */
[----:B--2---:R-:W-:-:S11]  /*110e0*/  LOP3.LUT R2, R2, 0x7f, RZ, 0xc0, !PT ;  /* 0x0000007f02027812 */ /* 0x004fd600078ec0ff */
[----:B------:R-:W0:Y:S01]  /*110f0*/  @P0 LDC R3, c[0x0][0x44c] ;  /* 0x00011300ff030b82 */ /* 0x000e220000000800 */
[----:B------:R-:W-:Y:S02]  /*11100*/  SHF.R.U32.HI R0, RZ, 0x3, R2 ;  /* 0x00000003ff007819 */ /* 0x000fe40000011602 */
[----:B------:R-:W2:Y:S01]  /*11110*/  S2R R2, SR_TID.X ;  /* 0x0000000000027919 */ /* 0x000ea20000002100 */
[----:B------:R-:W-:Y:S02]  /*11120*/  UIMAD UR6, UR4, UR8, URZ ;  /* 0x00000008040672a4 */ /* 0x000fe4000f8e023f */
[----:B------:R-:W-:Y:S02]  /*11130*/  UIMAD.WIDE.U32 UR4, UR36, UR8, URZ ;  /* 0x00000008240472a5 */ /* 0x000fe4000f8e003f */
[----:B------:R-:W-:Y:S02]  /*11140*/  UIMAD UR6, UR36, UR9, UR6 ;  /* 0x00000009240672a4 */ /* 0x000fe4000f8e0206 */
[----:B------:R-:W-:Y:S01]  /*11150*/  USHF.R.S32.HI UR7, URZ, 0x1f, UR43 ;  /* 0x0000001f3f077899 */ /* 0x000fe2000801142b */
[----:B--2---:R-:W-:Y:S01]  /*11160*/  IMAD.SHL.U32 R2, R2, 0x10, RZ ;  /* 0x0000001002027824 */ /* 0x004fe200078e00ff */
[----:B------:R-:W-:-:S04]  /*11170*/  ULDC.64 UR8, c[0x0][0x2e0] ;  /* 0x0000b80000087ab9 */ /* 0x000fc80000000a00 */
[----:B------:R-:W-:Y:S02]  /*11180*/  LOP3.LUT R2, R0, 0x70, R2, 0xf8, !PT ;  /* 0x0000007000027812 */ /* 0x000fe400078ef802 */
[----:B------:R-:W2:Y:S03]  /*11190*/  @P0 LDC R0, c[0x0][0x450] ;  /* 0x00011400ff000b82 */ /* 0x000ea60000000800 */
[----:B------:R-:W-:Y:S01]  /*111a0*/  VIADD R2, R2, UR40 ;  /* 0x0000002802027c36 */ /* 0x000fe20008000000 */
[----:B------:R-:W-:-:S03]  /*111b0*/  UIADD3 UR5, UR5, UR6, URZ ;  /* 0x0000000605057290 */ /* 0x000fc6000fffe03f */
[----:B0-----:R-:W-:Y:S01]  /*111c0*/  @P0 IMAD.HI.U32 R3, R2, R3, RZ ;  /* 0x0000000302030227 */ /* 0x001fe200078e00ff */
[----:B------:R-:W-:-:S03]  /*111d0*/  UIMAD.WIDE.U32 UR4, UR43, UR8, UR4 ;  /* 0x000000082b0472a5 */ /* 0x000fc6000f8e0004 */
[----:B------:R-:W-:Y:S01]  /*111e0*/  IMAD.MOV.U32 R6, RZ, RZ, R2 ;  /* 0x000000ffff067224 */ /* 0x000fe200078e0002 */
[----:B------:R-:W-:Y:S01]  /*111f0*/  UIMAD UR6, UR7, UR8, URZ ;  /* 0x00000008070672a4 */ /* 0x000fe2000f8e023f */
[----:B------:R-:W0:Y:S01]  /*11200*/  S2R R10, SR_TID.X ;  /* 0x00000000000a7919 */ /* 0x000e220000002100 */
[----:B------:R-:W-:Y:S02]  /*11210*/  IMAD.U32 R4, RZ, RZ, UR4 ;  /* 0x00000004ff047e24 */ /* 0x000fe4000f8e00ff */
[----:B------:R-:W-:Y:S01]  /*11220*/  UIMAD UR6, UR43, UR9, UR6 ;  /* 0x000000092b0672a4 */ /* 0x000fe2000f8e0206 */
[----:B--2---:R-:W-:-:S05]  /*11230*/  @P0 SHF.R.U32.HI R6, RZ, R0, R3 ;  /* 0x00000000ff060219 */ /* 0x004fca0000011603 */
[----:B------:R-:W-:Y:S01]  /*11240*/  IMAD.MOV R0, RZ, RZ, -R6 ;  /* 0x000000ffff007224 */ /* 0x000fe200078e0a06 */
[----:B------:R-:W-:-:S03]  /*11250*/  UIADD3 UR6, UR5, UR6, URZ ;  /* 0x0000000605067290 */ /* 0x000fc6000fffe03f */
[----:B------:R-:W-:Y:S02]  /*11260*/  IMAD R0, R7, R0, R2 ;  /* 0x0000000007007224 */ /* 0x000fe400078e0202 */
[----:B------:R-:W-:Y:S01]  /*11270*/  IMAD.MOV.U32 R2, RZ, RZ, R4 ;  /* 0x000000ffff027224 */ /* 0x000fe200078e0004 */
[----:B------:R-:W-:Y:S01]  /*11280*/  SHF.R.S32.HI R4, RZ, 0x1f, R6 ;  /* 0x0000001fff047819 */ /* 0x000fe20000011406 */
[----:B------:R-:W-:Y:S01]  /*11290*/  IMAD.U32 R5, RZ, RZ, UR5 ;  /* 0x00000005ff057e24 */ /* 0x000fe2000f8e00ff */
[----:B------:R-:W-:Y:S01]  /*112a0*/  ULDC.64 UR4, c[0x0][0x2d0] ;  /* 0x0000b40000047ab9 */ /* 0x000fe20000000a00 */
[----:B------:R-:W-:Y:S01]  /*112b0*/  IMAD.U32 R3, RZ, RZ, UR6 ;  /* 0x00000006ff037e24 */ /* 0x000fe2000f8e00ff */
[----:B------:R-:W-:Y:S01]  /*112c0*/  ULDC UR6, c[0x0][0x2b8] ;  /* 0x0000ae0000067ab9 */ /* 0x000fe20000000800 */
[----:B------:R-:W-:Y:S02]  /*112d0*/  IMAD R4, R4, UR4, RZ ;  /* 0x0000000404047c24 */ /* 0x000fe4000f8e02ff */
[----:B------:R-:W-:-:S04]  /*112e0*/  IMAD.WIDE.U32 R2, R6, UR4, R2 ;  /* 0x0000000406027c25 */ /* 0x000fc8000f8e0002 */
[----:B------:R-:W-:Y:S01]  /*112f0*/  IMAD R4, R6, UR5, R4 ;  /* 0x0000000506047c24 */ /* 0x000fe2000f8e0204 */
[----:B------:R-:W-:-:S03]  /*11300*/  ULDC.64 UR4, c[0x0][0x2c8] ;  /* 0x0000b20000047ab9 */ /* 0x000fc60000000a00 */
[----:B------:R-:W-:Y:S01]  /*11310*/  IMAD.IADD R3, R3, 0x1, R4 ;  /* 0x0000000103037824 */ /* 0x000fe200078e0204 */
[----:B------:R-:W-:Y:S01]  /*11320*/  SHF.R.S32.HI R4, RZ, 0x1f, R0 ;  /* 0x0000001fff047819 */ /* 0x000fe20000011400 */
[----:B0-----:R-:W-:-:S04]  /*11330*/  IMAD.SHL.U32 R10, R10, 0x8, RZ ;  /* 0x000000080a0a7824 */ /* 0x001fc800078e00ff */
[----:B------:R-:W-:Y:S02]  /*11340*/  IMAD R4, R4, UR4, RZ ;  /* 0x0000000404047c24 */ /* 0x000fe4000f8e02ff */
[----:B------:R-:W-:-:S04]  /*11350*/  IMAD.WIDE.U32 R2, R0, UR4, R2 ;  /* 0x0000000400027c25 */ /* 0x000fc8000f8e0002 */
[----:B------:R-:W-:Y:S01]  /*11360*/  IMAD R4, R0, UR5, R4 ;  /* 0x0000000500047c24 */ /* 0x000fe2000f8e0204 */
[----:B------:R-:W-:Y:S01]  /*11370*/  ULDC.64 UR4, c[0x0][0x280] ;  /* 0x0000a00000047ab9 */ /* 0x000fe20000000a00 */
[----:B------:R-:W-:Y:S02]  /*11380*/  LOP3.LUT R10, R10, 0x38, RZ, 0xc0, !PT ;  /* 0x000000380a0a7812 */ /* 0x000fe400078ec0ff */
[----:B------:R-:W-:Y:S01]  /*11390*/  IMAD.IADD R3, R3, 0x1, R4 ;  /* 0x0000000103037824 */ /* 0x000fe200078e0204 */
[----:B------:R-:W-:Y:S01]  /*113a0*/  LEA R0, P1, R2, UR4, 0x1 ;  /* 0x0000000402007c11 */ /* 0x000fe2000f8208ff */
[----:B------:R-:W-:Y:S01]  /*113b0*/  UMOV UR4, 0xffffffff ;  /* 0xffffffff00047882 */ /* 0x000fe20000000000 */
[----:B------:R-:W-:Y:S02]  /*113c0*/  ISETP.GE.AND P0, PT, R10, UR6, PT ;  /* 0x000000060a007c0c */ /* 0x000fe4000bf06270 */
[----:B------:R-:W-:Y:S01]  /*113d0*/  LEA.HI.X R2, R2, UR5, R3, 0x1, P1 ;  /* 0x0000000502027c11 */ /* 0x000fe200088f0c03 */
[----:B-1----:R-:W-:Y:S10]  /*113e0*/  BRA.DIV UR4, `(.L_x_5057) ;  /* 0x0000004204d07947 */ /* 0x002ff4000b800000 */
[----:B------:R-:W0:Y:S01]  /*113f0*/  S2R R8, SR_TID.X ;  /* 0x0000000000087919 */ /* 0x000e220000002100 */
[----:B------:R-:W-:Y:S02]  /*11400*/  ULDC UR4, c[0x0][0x288] ;  /* 0x0000a20000047ab9 */ /* 0x000fe40000000800 */
[----:B------:R-:W-:Y:S01]  /*11410*/  IMAD R3, R7, UR4, RZ ;  /* 0x0000000407037c24 */ /* 0x000fe2000f8e02ff */
[----:B------:R-:W1:Y:S04]  /*11420*/  SHFL.IDX PT, R6, R0, RZ, 0x181f ;  /* 0x00181fff00067589 */ /* 0x000e6800000e0000 */
[----:B------:R-:W2:Y:S01]  /*11430*/  SHFL.IDX PT, R5, R2, RZ, 0x181f ;  /* 0x00181fff02057589 */ /* 0x000ea200000e0000 */
[----:B0-----:R-:W-:-:S04]  /*11440*/  LOP3.LUT R8, R8, 0x7f, RZ, 0xc0, !PT ;  /* 0x0000007f08087812 */ /* 0x001fc800078ec0ff */
[----:B------:R-:W-:-:S05]  /*11450*/  SHF.R.U32.HI R8, RZ, 0x3, R8 ;  /* 0x00000003ff087819 */ /* 0x000fca0000011608 */
[----:B------:R-:W-:-:S05]  /*11460*/  VIADD R4, R8, UR40 ;  /* 0x0000002808047c36 */ /* 0x000fca0008000000 */
[----:B------:R-:W-:-:S13]  /*11470*/  ISETP.GE.AND P1, PT, R4, R3, PT ;  /* 0x000000030400720c */ /* 0x000fda0003f26270 */
[----:B-1----:R-:W-:-:S05]  /*11480*/  @!P1 LEA R6, P2, R10, R6, 0x1 ;  /* 0x000000060a069211 */ /* 0x002fca00078408ff */
[----:B--2---:R-:W-:-:S04]  /*11490*/  @!P1 IMAD.X R5, RZ, RZ, R5, P2 ;  /* 0x000000ffff059224 */ /* 0x004fc800010e0605 */
[----:B------:R-:W-:Y:S02]  /*114a0*/  @!P1 IMAD.MOV.U32 R7, RZ, RZ, R5 ;  /* 0x000000ffff079224 */ /* 0x000fe400078e0005 */
[----:B------:R-:W-:-:S03]  /*114b0*/  VIADD R5, R4, 0x10 ;  /* 0x0000001004057836 */ /* 0x000fc60000000000 */
[----:B------:R-:W-:Y:S01]  /*114c0*/  @!PT LDS RZ, [RZ] ;  /* 0x00000000fffff984 */ /* 0x000fe20000000800 */
[----:B-----5:R0:W-:Y:S02]  /*114d0*/  @!P1 LDGSTS.E.BYPASS.LTC128B.128 [R9+0x20400], desc[UR46][R6.64], !P0 ;  /* 0x2040000006099fae */ /* 0x0201e4000c101d6e */
[----:B------:R-:W-:Y:S02]  /*114e0*/  ISETP.GE.AND P1, PT, R5, R3, PT ;  /* 0x000000030500720c */ /* 0x000fe40003f26270 */
[----:B------:R-:W-:Y:S04]  /*114f0*/  SHFL.IDX PT, R5, R2, 0x1, 0x181f ;  /* 0x00381f0002057f89 */ /* 0x000fe800000e0000 */
[----:B0-----:R-:W0:Y:S07]  /*11500*/  SHFL.IDX PT, R6, R0, 0x1, 0x181f ;  /* 0x00381f0000067f89 */ /* 0x001e2e00000e0000 */
[----:B0-----:R-:W-:-:S05]  /*11510*/  @!P1 LEA R6, P2, R10, R6, 0x1 ;  /* 0x000000060a069211 */ /* 0x001fca00078408ff */
[----:B------:R-:W-:-:S04]  /*11520*/  @!P1 IMAD.X R5, RZ, RZ, R5, P2 ;  /* 0x000000ffff059224 */ /* 0x000fc800010e0605 */
[----:B------:R-:W-:Y:S02]  /*11530*/  @!P1 IMAD.MOV.U32 R7, RZ, RZ, R5 ;  /* 0x000000ffff079224 */ /* 0x000fe400078e0005 */
[----:B------:R-:W-:-:S03]  /*11540*/  VIADD R5, R4, 0x20 ;  /* 0x0000002004057836 */ /* 0x000fc60000000000 */
[----:B------:R0:W-:Y:S02]  /*11550*/  @!P1 LDGSTS.E.BYPASS.LTC128B.128 [R9+0x20c00], desc[UR46][R6.64], !P0 ;  /* 0x20c0000006099fae */ /* 0x0001e4000c101d6e */
[----:B------:R-:W-:Y:S02]  /*11560*/  ISETP.GE.AND P1, PT, R5, R3, PT ;  /* 0x000000030500720c */ /* 0x000fe40003f26270 */
[----:B------:R-:W-:Y:S04]  /*11570*/  SHFL.IDX PT, R5, R2, 0x2, 0x181f ;  /* 0x00581f0002057f89 */ /* 0x000fe800000e0000 */
[----:B0-----:R-:W0:Y:S04]  /*11580*/  SHFL.IDX PT, R6, R0, 0x2, 0x181f ;  /* 0x00581f0000067f89 */ /* 0x001e2800000e0000 */
[----:B------:R-:W1:Y:S03]  /*11590*/  SHFL.IDX PT, R0, R0, 0x3, 0x181f ;  /* 0x00781f0000007f89 */ /* 0x000e6600000e0000 */
[----:B0-----:R-:W-:-:S05]  /*115a0*/  @!P1 LEA R6, P2, R10, R6, 0x1 ;  /* 0x000000060a069211 */ /* 0x001fca00078408ff */
[----:B------:R-:W-:-:S04]  /*115b0*/  @!P1 IMAD.X R5, RZ, RZ, R5, P2 ;  /* 0x000000ffff059224 */ /* 0x000fc800010e0605 */
[----:B------:R-:W-:Y:S02]  /*115c0*/  @!P1 IMAD.MOV.U32 R7, RZ, RZ, R5 ;  /* 0x000000ffff079224 */ /* 0x000fe400078e0005 */
[----:B------:R0:W2:Y:S04]  /*115d0*/  SHFL.IDX PT, R5, R2, 0x3, 0x181f ;  /* 0x00781f0002057f89 */ /* 0x0000a800000e0000 */
[----:B-1----:R0:W-:Y:S02]  /*115e0*/  @!P1 LDGSTS.E.BYPASS.LTC128B.128 [R9+0x21400], desc[UR46][R6.64], !P0 ;  /* 0x2140000006099fae */ /* 0x0021e4000c101d6e */
.L_x_5173:
        /* <DEDUP_REMOVED lines=10> */
.L_x_5058:
[----:B------:R-:W-:Y:S02]  /*11690*/  PLOP3.LUT P1, PT, P1, P0, PT, 0xa2, 0x0 ;  /* 0x000000000000781c */ /* 0x000fe40000f21472 */
[----:B------:R-:W-:-:S08]  /*116a0*/  @P0 R2UR P1, UR4, R17 ;  /* 0x00000000110402ca */ /* 0x000fd00000020000 */
[----:B------:R-:W-:-:S05]  /*116b0*/  @P0 PLOP3.LUT P0, PT, P1, PT, PT, 0x80, 0x0 ;  /* 0x000000000000081c */ /* 0x000fca0000f0f070 */
[----:B------:R-:W-:Y:S01]  /*116c0*/  @!P1 SYNCS.ARRIVE.TRANS64.RED.A0T1 RZ, [UR4+0x28c00], RZ ;  /* 0x028c00ffffff99a7 */ /* 0x000fe20008200404 */
[----:B------:R-:W-:Y:S07]  /*116d0*/  @!P1 ARRIVES.LDGSTSBAR.64.TRANSCNT [UR4+0x28c00] ;  /* 0x028c0000ff0099b0 */ /* 0x000fee0008000a84 */
[----:B------:R-:W-:Y:S05]  /*116e0*/  @P0 BRA.U.ANY `(.L_x_5058) ;  /* 0xfffffffd00e80947 */ /* 0x000fea000393ffff */
[----:B0-----:R-:W2:Y:S02]  /*116f0*/  LDL.LU R2, [R1+0x18] ;  /* 0x0000180001027983 */ /* 0x001ea40000300800 */
        /* <DEDUP_REMOVED lines=11> */
.L_x_5174:
[----:B------:R-:W-:Y:S05]  /*117b0*/  BSYNC B0 ;  /* 0x0000000000007941 */ /* 0x000fea0003800000 */
.L_x_5059:
[----:B------:R-:W2:Y:S01]  /*117c0*/  LDL R2, [R1+0x8] ;  /* 0x0000080001027983 */ /* 0x000ea20000100800 */
[----:B------:R-:W-:Y:S01]  /*117d0*/  BSSY B0, `(.L_x_5061) ;  /* 0x0000095000007945 */ /* 0x000fe20003800000 */
[----:B--2---:R-:W-:-:S13]  /*117e0*/  ISETP.NE.AND P0, PT, R2, RZ, PT ;  /* 0x000000ff0200720c */ /* 0x004fda0003f05270 */
[----:B------:R-:W-:Y:S05]  /*117f0*/  @!P0 BRA `(.L_x_5062) ;  /* 0x0000000800488947 */ /* 0x000fea0003800000 */
[----:B------:R-:W2:Y:S01]  /*11800*/  LDL R3, [R1] ;  /* 0x0000000001037983 */ /* 0x000ea20000100800 */
[----:B0-----:R-:W-:Y:S01]  /*11810*/  IMAD R0, R18, 0x8, R17 ;  /* 0x0000000812007824 */ /* 0x001fe200078e0211 */
[----:B------:R-:W-:Y:S01]  /*11820*/  BSSY B1, `(.L_x_5063) ;  /* 0x0000007000017945 */ /* 0x000fe20003800000 */
[----:B------:R-:W0:Y:S02]  /*11830*/  S2R R2, SR_TID.X ;  /* 0x0000000000027919 */ /* 0x000e240000002100 */
[----:B0-----:R-:W-:-:S04]  /*11840*/  LOP3.LUT R2, R2, 0x7f, RZ, 0xc0, !PT ;  /* 0x0000007f02027812 */ /* 0x001fc800078ec0ff */
[----:B------:R-:W-:Y:S02]  /*11850*/  ISETP.NE.AND P1, PT, R2, RZ, PT ;  /* 0x000000ff0200720c */ /* 0x000fe40003f25270 */
[----:B--2---:R-:W-:-:S04]  /*11860*/  SHF.L.U32 R3, R3, 0x1f, RZ ;  /* 0x0000001f03037819 */ /* 0x004fc800000006ff */
[----:B------:R-:W0:Y:S02]  /*11870*/  SYNCS.PHASECHK.TRANS64.TRYWAIT P0, [R0+URZ+0x28c60], R3 ;  /* 0x028c6003000075a7 */ /* 0x000e24000800017f */
[----:B0-----:R-:W-:Y:S05]  /*11880*/  @!P0 BRA `(.L_x_5064) ;  /* 0x0000004000f88947 */ /* 0x001fea0003800000 */
.L_x_5175:
[----:B------:R-:W-:Y:S05]  /*11890*/  BSYNC B1 ;  /* 0x0000000000017941 */ /* 0x000fea0003800000 */
.L_x_5063:
        /* <DEDUP_REMOVED lines=9> */
.L_x_5066:
[----:B------:R-:W-:Y:S05]  /*11930*/  BSYNC B1 ;  /* 0x0000000000017941 */ /* 0x000fea0003800000 */
.L_x_5065:
[----:B------:R-:W2:Y:S01]  /*11940*/  LDL.LU R2, [R1+0x14] ;  /* 0x0000140001027983 */ /* 0x000ea20000300800 */
[----:B------:R-:W-:Y:S01]  /*11950*/  UIADD3 UR4, UP0, UR44, 0x470, URZ ;  /* 0x000004702c047890 */ /* 0x000fe2000ff1e03f */
[----:B------:R-:W-:Y:S01]  /*11960*/  PLOP3.LUT P0, PT, PT, PT, PT, 0x80, 0x0 ;  /* 0x000000000000781c */ /* 0x000fe20003f0f070 */
[----:B0-----:R-:W-:Y:S01]  /*11970*/  VIADD R0, R0, 0x28c50 ;  /* 0x00028c5000007836 */ /* 0x001fe20000000000 */
[----:B------:R-:W-:Y:S01]  /*11980*/  UMOV UR6, 0x0 ;  /* 0x0000000000067882 */ /* 0x000fe20000000000 */
[----:B------:R-:W-:Y:S01]  /*11990*/  UIADD3.X UR5, URZ, UR45, URZ, UP0, !UPT ;  /* 0x0000002d3f057290 */ /* 0x000fe200087fe43f */
[----:B------:R-:W-:Y:S01]  /*119a0*/  UMOV UR7, 0x14f00000 ;  /* 0x14f0000000077882 */ /* 0x000fe20000000000 */
[----:B------:R-:W-:Y:S01]  /*119b0*/  UMOV UR10, URZ ;  /* 0x0000003f000a7c82 */ /* 0x000fe20008000000 */
[----:B--2---:R-:W-:Y:S02]  /*119c0*/  IMAD.SHL.U32 R3, R2, 0x40, RZ ;  /* 0x0000004002037824 */ /* 0x004fe400078e00ff */
[----:B------:R-:W-:-:S04]  /*119d0*/  IMAD R2, R18, 0x10000, R17 ;  /* 0x0001000012027824 */ /* 0x000fc800078e0211 */
[----:B------:R-:W-:-:S07]  /*119e0*/  VIADD R4, R2, 0x400 ;  /* 0x0000040002047836 */ /* 0x000fce0000000000 */
.L_x_5067:
        /* <DEDUP_REMOVED lines=15> */
.L_x_5068:
        /* <DEDUP_REMOVED lines=15> */
.L_x_5069:
        /* <DEDUP_REMOVED lines=15> */
.L_x_5070:
        /* <DEDUP_REMOVED lines=15> */
.L_x_5071:
        /* <DEDUP_REMOVED lines=15> */
.L_x_5072:
        /* <DEDUP_REMOVED lines=15> */
.L_x_5073:
        /* <DEDUP_REMOVED lines=15> */
.L_x_5074:
        /* <DEDUP_REMOVED lines=9> */
[----:B-1----:R-:W-:Y:S05]  /*12110*/  @P0 BRA.U.ANY `(.L_x_5074) ;  /* 0xfffffffd00d80947 */ /* 0x002fea000393ffff */
.L_x_5062:
[----:B------:R-:W-:Y:S05]  /*12120*/  BSYNC B0 ;  /* 0x0000000000007941 */ /* 0x000fea0003800000 */
.L_x_5061:
[----:B------:R-:W-:-:S04]  /*12130*/  UIADD3 UR4, UR39, -0x2, URZ ;  /* 0xfffffffe27047890 */ /* 0x000fc8000fffe03f */
[----:B------:R-:W-:-:S06]  /*12140*/  UISETP.GE.AND UP0, UPT, UR4, UR38, UPT ;  /* 0x000000260400728c */ /* 0x000fcc000bf06270 */
[----:B------:R-:W-:-:S13]  /*12150*/  PLOP3.LUT P0, PT, PT, PT, UP0, 0x80, 0x0 ;  /* 0x000000000000781c */ /* 0x000fda0003f0f008 */
[----:B------:R-:W-:Y:S05]  /*12160*/  @!P0 BRA `(.L_x_5075) ;  /* 0x00000028005c8947 */ /* 0x000fea0003800000 */
[----:B------:R-:W-:Y:S01]  /*12170*/  IMAD R3, RZ, RZ, -UR39 ;  /* 0x80000027ff037e24 */ /* 0x000fe2000f8e02ff */
[----:B------:R-:W-:-:S04]  /*12180*/  LOP3.LUT R6, RZ, UR38, RZ, 0x33, !PT ;  /* 0x00000026ff067c12 */ /* 0x000fc8000f8e33ff */
[----:B------:R-:W-:-:S05]  /*12190*/  VIADDMNMX R6, R3, 0x1, R6, !PT ;  /* 0x0000000103067846 */ /* 0x000fca0007800106 */
[----:B0-----:R-:W-:-:S05]  /*121a0*/  VIADD R0, R6, UR39 ;  /* 0x0000002706007c36 */ /* 0x001fca0008000000 */
[----:B------:R-:W-:-:S04]  /*121b0*/  LOP3.LUT R0, R0, 0x1, RZ, 0xc0, !PT ;  /* 0x0000000100007812 */ /* 0x000fc800078ec0ff */
[----:B------:R-:W-:Y:S01]  /*121c0*/  ISETP.NE.U32.AND P0, PT, R0, 0x1, PT ;  /* 0x000000010000780c */ /* 0x000fe20003f05070 */
[----:B------:R-:W-:-:S12]  /*121d0*/  IMAD.U32 R0, RZ, RZ, UR4 ;  /* 0x00000004ff007e24 */ /* 0x000fd8000f8e00ff */
[----:B------:R-:W-:Y:S05]  /*121e0*/  @P0 BRA `(.L_x_5076) ;  /* 0x0000000c00600947 */ /* 0x000fea0003800000 */
[----:B------:R-:W2:Y:S04]  /*121f0*/  LDL R4, [R1+0x8] ;  /* 0x0000080001047983 */ /* 0x000ea80000100800 */
[----:B------:R-:W3:Y:S01]  /*12200*/  LDL.LU R8, [R1] ;  /* 0x0000000001087983 */ /* 0x000ee20000300800 */
[----:B------:R-:W-:Y:S01]  /*12210*/  VIADD R18, R18, 0x1 ;  /* 0x0000000112127836 */ /* 0x000fe20000000000 */
[----:B------:R-:W-:Y:S04]  /*12220*/  BSSY B0, `(.L_x_5077) ;  /* 0x00000d2000007945 */ /* 0x000fe80003800000 */
[----:B------:R-:W-:-:S04]  /*12230*/  ISETP.NE.AND P0, PT, R18, 0x2, PT ;  /* 0x000000021200780c */ /* 0x000fc80003f05270 */
[----:B------:R-:W-:Y:S02]  /*12240*/  SEL R2, RZ, 0x1, P0 ;  /* 0x00000001ff027807 */ /* 0x000fe40000000000 */
[----:B------:R-:W-:Y:S02]  /*12250*/  SEL R18, R18, RZ, P0 ;  /* 0x000000ff12127207 */ /* 0x000fe40000000000 */
[----:B--2---:R-:W-:Y:S02]  /*12260*/  ISETP.NE.AND P2, PT, R4, RZ, PT ;  /* 0x000000ff0400720c */ /* 0x004fe40003f45270 */
[----:B---3--:R-:W-:-:S05]  /*12270*/  LOP3.LUT R8, R8, R2, RZ, 0x3c, !PT ;  /* 0x0000000208087212 */ /* 0x008fca00078e3cff */
[----:B------:R0:W-:Y:S06]  /*12280*/  STL [R1], R8 ;  /* 0x0000000801007387 */ /* 0x0001ec0000100800 */
[----:B------:R-:W-:Y:S05]  /*12290*/  @!P2 BRA `(.L_x_5078) ;  /* 0x0000000c0028a947 */ /* 0x000fea0003800000 */
[----:B------:R-:W2:Y:S02]  /*122a0*/  LDL R4, [R1+0xc] ;  /* 0x00000c0001047983 */ /* 0x000ea40000100800 */
[----:B--2---:R-:W-:-:S13]  /*122b0*/  ISETP.NE.AND P2, PT, R4, RZ, PT ;  /* 0x000000ff0400720c */ /* 0x004fda0003f45270 */
[----:B------:R-:W-:Y:S05]  /*122c0*/  @!P2 BRA `(.L_x_5079) ;  /* 0x00000000004ca947 */ /* 0x000fea0003800000 */
[----:B------:R-:W2:Y:S01]  /*122d0*/  LDL R7, [R1+0x4] ;  /* 0x0000040001077983 */ /* 0x000ea20000100800 */
[----:B------:R-:W1:Y:S01]  /*122e0*/  LDC R5, c[0x0][0x43c] ;  /* 0x00010f00ff057b82 */ /* 0x000e620000000800 */
[----:B------:R-:W-:Y:S01]  /*122f0*/  IMAD.MOV.U32 R4, RZ, RZ, R0 ;  /* 0x000000ffff047224 */ /* 0x000fe200078e0000 */
[----:B------:R-:W-:Y:S01]  /*12300*/  ULDC.64 UR4, c[0x0][0x428] ;  /* 0x00010a0000047ab9 */ /* 0x000fe20000000a00 */
[----:B-1----:R-:W-:-:S13]  /*12310*/  ISETP.NE.AND P0, PT, R5, 0x1, PT ;  /* 0x000000010500780c */ /* 0x002fda0003f05270 */
[----:B------:R-:W1:Y:S02]  /*12320*/  @P0 LDC.64 R2, c[0x0][0x440] ;  /* 0x00011000ff020b82 */ /* 0x000e640000000a00 */
[----:B-1----:R-:W-:-:S05]  /*12330*/  @P0 IMAD.HI.U32 R2, R0, R2, RZ ;  /* 0x0000000200020227 */ /* 0x002fca00078e00ff */
[----:B------:R-:W-:-:S05]  /*12340*/  @P0 SHF.R.U32.HI R4, RZ, R3, R2 ;  /* 0x00000003ff040219 */ /* 0x000fca0000011602 */
[----:B------:R-:W-:-:S04]  /*12350*/  IMAD.MOV R2, RZ, RZ, -R4 ;  /* 0x000000ffff027224 */ /* 0x000fc800078e0a04 */
[----:B------:R-:W-:Y:S01]  /*12360*/  IMAD R0, R5, R2, R0 ;  /* 0x0000000205007224 */ /* 0x000fe200078e0200 */
[--C-:B------:R-:W-:Y:S01]  /*12370*/  SHF.R.S32.HI R5, RZ, 0x1f, R4.reuse ;  /* 0x0000001fff057819 */ /* 0x100fe20000011404 */
[----:B------:R-:W1:Y:S02]  /*12380*/  LDC.64 R2, c[0x0][0x418] ;  /* 0x00010600ff027b82 */ /* 0x000e640000000a00 */
[----:B------:R-:W-:-:S03]  /*12390*/  IMAD.WIDE.U32 R4, R19, UR4, R4 ;  /* 0x0000000413047c25 */ /* 0x000fc6000f8e0004 */
[----:B-1----:R-:W-:Y:S01]  /*123a0*/  LEA R2, P0, R4, R2, 0x2 ;  /* 0x0000000204027211 */ /* 0x002fe200078010ff */
[----:B--2---:R-:W-:-:S04]  /*123b0*/  IMAD R7, R7, UR4, RZ ;  /* 0x0000000407077c24 */ /* 0x004fc8000f8e02ff */
[----:B------:R-:W-:-:S04]  /*123c0*/  IMAD R7, R19, UR5, R7 ;  /* 0x0000000513077c24 */ /* 0x000fc8000f8e0207 */
[----:B------:R-:W-:-:S05]  /*123d0*/  IMAD.IADD R7, R7, 0x1, R5 ;  /* 0x0000000107077824 */ /* 0x000fca00078e0205 */
[----:B------:R-:W-:-:S05]  /*123e0*/  LEA.HI.X R3, R4, R3, R7, 0x2, P0 ;  /* 0x0000000304037211 */ /* 0x000fca00000f1407 */
[----:B------:R1:W5:Y:S02]  /*123f0*/  LDG.E R16, desc[UR46][R2.64] ;  /* 0x0000002e02107981 */ /* 0x000364000c1e1900 */
.L_x_5079:
[----:B-1----:R-:W-:Y:S01]  /*12400*/  IMAD R2, R18, 0x8, R17 ;  /* 0x0000000812027824 */ /* 0x002fe200078e0211 */
[----:B------:R-:W-:Y:S01]  /*12410*/  SHF.L.U32 R4, R8, 0x1f, RZ ;  /* 0x0000001f08047819 */ /* 0x000fe200000006ff */
[----:B------:R-:W1:Y:S01]  /*12420*/  S2R R3, SR_TID.X ;  /* 0x0000000000037919 */ /* 0x000e620000002100 */
[----:B------:R-:W-:Y:S02]  /*12430*/  BSSY B1, `(.L_x_5080) ;  /* 0x0000005000017945 */ /* 0x000fe40003800000 */
[----:B------:R-:W2:Y:S01]  /*12440*/  SYNCS.PHASECHK.TRANS64.TRYWAIT P0, [R2+URZ+0x28c40], R4 ;  /* 0x028c4004020075a7 */ /* 0x000ea2000800017f */
[----:B-1----:R-:W-:-:S04]  /*12450*/  LOP3.LUT R3, R3, 0x7f, RZ, 0xc0, !PT ;  /* 0x0000007f03037812 */ /* 0x002fc800078ec0ff */
[----:B------:R-:W-:Y:S01]  /*12460*/  ISETP.NE.AND P1, PT, R3, RZ, PT ;  /* 0x000000ff0300720c */ /* 0x000fe20003f25270 */
[----:B--2---:R-:W-:-:S12]  /*12470*/  @!P0 BRA `(.L_x_5081) ;  /* 0x0000003800108947 */ /* 0x004fd80003800000 */
.L_x_5176:
[----:B------:R-:W-:Y:S05]  /*12480*/  BSYNC B1 ;  /* 0x0000000000017941 */ /* 0x000fea0003800000 */
.L_x_5080:
        /* <DEDUP_REMOVED lines=9> */
.L_x_5083:
[----:B------:R-:W-:Y:S05]  /*12520*/  BSYNC B1 ;  /* 0x0000000000017941 */ /* 0x000fea0003800000 */
.L_x_5082:
[----:B------:R-:W-:Y:S01]  /*12530*/  IMAD.MOV.U32 R7, RZ, RZ, RZ ;  /* 0x000000ffff077224 */ /* 0x000fe200078e00ff */
[----:B------:R-:W-:Y:S01]  /*12540*/  UIADD3 UR4, UP0, UR44, 0x370, URZ ;  /* 0x000003702c047890 */ /* 0x000fe2000ff1e03f */
[----:B------:R-:W-:Y:S01]  /*12550*/  IMAD R5, R18, 0x2000, R17 ;  /* 0x0000200012057824 */ /* 0x000fe200078e0211 */
        /* <DEDUP_REMOVED lines=8> */
.L_x_5084:
        /* <DEDUP_REMOVED lines=9> */
[----:B--2---:R-:W-:Y:S05]  /*12670*/  @P0 BRA.U.ANY `(.L_x_5084) ;  /* 0xfffffffd00d80947 */ /* 0x004fea000393ffff */
[----:B------:R-:W2:Y:S01]  /*12680*/  SYNCS.PHASECHK.TRANS64.TRYWAIT P0, [R2+URZ+0x28c60], R4 ;  /* 0x028c6004020075a7 */ /* 0x000ea2000800017f */
[----:B------:R-:W-:Y:S04]  /*12690*/  BSSY B1, `(.L_x_5085) ;  /* 0x0000002000017945 */ /* 0x000fe80003800000 */
[----:B--2---:R-:W-:Y:S05]  /*126a0*/  @!P0 BRA `(.L_x_5086) ;  /* 0x0000003400988947 */ /* 0x004fea0003800000 */
.L_x_5177:
[----:B------:R-:W-:Y:S05]  /*126b0*/  BSYNC B1 ;  /* 0x0000000000017941 */ /* 0x000fea0003800000 */
.L_x_5085:
[----:B------:R-:W-:Y:S01]  /*126c0*/  BSSY B1, `(.L_x_5087) ;  /* 0x000000b000017945 */ /* 0x000fe20003800000 */
[----:B0-----:R-:W-:Y:S02]  /*126d0*/  IMAD.MOV.U32 R8, RZ, RZ, 0x0 ;  /* 0x00000000ff087424 */ /* 0x001fe400078e00ff */
[----:B------:R-:W-:Y:S01]  /*126e0*/  IMAD.MOV.U32 R9, RZ, RZ, 0x14f00000 ;  /* 0x14f00000ff097424 */ /* 0x000fe200078e00ff */
[----:B------:R-:W-:Y:S06]  /*126f0*/  @P1 BRA `(.L_x_5088) ;  /* 0x00000000001c1947 */ /* 0x000fec0003800000 */
[----:B------:R-:W0:Y:S01]  /*12700*/  S2R R5, SR_TID.X ;  /* 0x0000000000057919 */ /* 0x000e220000002100 */
[----:B------:R-:W-:-:S04]  /*12710*/  IMAD.MOV.U32 R0, RZ, RZ, 0x10000 ;  /* 0x00010000ff007424 */ /* 0x000fc800078e00ff */
[----:B------:R3:W-:Y:S01]  /*12720*/  SYNCS.ARRIVE.TRANS64 RZ, [R2+URZ+0x28c50], R0 ;  /* 0x028c500002ff79a7 */ /* 0x0007e2000800003f */
[----:B0-----:R-:W-:-:S04]  /*12730*/  LOP3.LUT R5, R5, 0x1f, RZ, 0xc0, !PT ;  /* 0x0000001f05057812 */ /* 0x001fc800078ec0ff */
[----:B------:R-:W-:-:S13]  /*12740*/  ISETP.NE.AND P0, PT, R5, RZ, PT ;  /* 0x000000ff0500720c */ /* 0x000fda0003f05270 */
[----:B---3--:R-:W-:Y:S05]  /*12750*/  @!P0 BRA `(.L_x_5088) ;  /* 0x0000000000048947 */ /* 0x008fea0003800000 */
[----:B------:R-:W-:Y:S01]  /*12760*/  BPT.TRAP 0x1 ;  /* 0x000000040000795c */ /* 0x000fe20000300000 */
.L_x_5088:
[----:B------:R-:W-:Y:S05]  /*12770*/  BSYNC B1 ;  /* 0x0000000000017941 */ /* 0x000fea0003800000 */
.L_x_5087:
[----:B------:R-:W-:Y:S01]  /*12780*/  R2UR UR10, R7 ;  /* 0x00000000070a72ca */ /* 0x000fe200000e0000 */
[----:B------:R-:W-:Y:S01]  /*12790*/  IMAD R0, R18, 0x10000, R17 ;  /* 0x0001000012007824 */ /* 0x000fe200078e0211 */
[----:B------:R-:W-:Y:S01]  /*127a0*/  R2UR UR6, R8 ;  /* 0x00000000080672ca */ /* 0x000fe200000e0000 */
[----:B------:R-:W-:Y:S01]  /*127b0*/  UIADD3 UR4, UP0, UR44, 0x470, URZ ;  /* 0x000004702c047890 */ /* 0x000fe2000ff1e03f */
[----:B------:R-:W-:Y:S01]  /*127c0*/  R2UR UR7, R9 ;  /* 0x00000000090772ca */ /* 0x000fe200000e0000 */
[----:B-12---:R-:W-:Y:S01]  /*127d0*/  VIADD R2, R2, 0x28c50 ;  /* 0x00028c5002027836 */ /* 0x006fe20000000000 */
[----:B------:R-:W-:Y:S01]  /*127e0*/  PLOP3.LUT P0, PT, PT, PT, PT, 0x80, 0x0 ;  /* 0x000000000000781c */ /* 0x000fe20003f0f070 */
[----:B------:R-:W-:Y:S01]  /*127f0*/  VIADD R4, R0, 0x400 ;  /* 0x0000040000047836 */ /* 0x000fe20000000000 */
[----:B------:R-:W-:-:S12]  /*12800*/  UIADD3.X UR5, URZ, UR45, URZ, UP0, !UPT ;  /* 0x0000002d3f057290 */ /* 0x000fd800087fe43f */
.L_x_5089:
        /* <DEDUP_REMOVED lines=15> */
.L_x_5090:
        /* <DEDUP_REMOVED lines=15> */
.L_x_5091:
        /* <DEDUP_REMOVED lines=15> */
.L_x_5092:
        /* <DEDUP_REMOVED lines=15> */
.L_x_5093:
        /* <DEDUP_REMOVED lines=15> */
.L_x_5094:
        /* <DEDUP_REMOVED lines=15> */
.L_x_5095:
        /* <DEDUP_REMOVED lines=15> */
.L_x_5096:
        /* <DEDUP_REMOVED lines=10> */
.L_x_5078:
[----:B------:R-:W-:Y:S05]  /*12f40*/  BSYNC B0 ;  /* 0x0000000000007941 */ /* 0x000fea0003800000 */
.L_x_5077:
[----:B------:R-:W-:-:S06]  /*12f50*/  UIADD3 UR4, UR39, -0x3, URZ ;  /* 0xfffffffd27047890 */ /* 0x000fcc000fffe03f */
[----:B------:R-:W-:-:S07]  /*12f60*/  IMAD.U32 R0, RZ, RZ, UR4 ;  /* 0x00000004ff007e24 */ /* 0x000fce000f8e00ff */
.L_x_5076:
[----:B------:R-:W-:Y:S01]  /*12f70*/  ULOP3.LUT UR4, URZ, UR39, URZ, 0x33, !UPT ;  /* 0x000000273f047292 */ /* 0x000fe2000f8e333f */
[----:B------:R-:W-:Y:S01]  /*12f80*/  VIADD R6, R6, 0xfffffffe ;  /* 0xfffffffe06067836 */ /* 0x000fe20000000000 */
[----:B------:R-:W-:Y:S04]  /*12f90*/  BSSY B0, `(.L_x_5075) ;  /* 0x00001b4000007945 */ /* 0x000fe80003800000 */
[----:B------:R-:W-:-:S13]  /*12fa0*/  ISETP.NE.AND P0, PT, R6, UR4, PT ;  /* 0x0000000406007c0c */ /* 0x000fda000bf05270 */
[----:B------:R-:W-:Y:S05]  /*12fb0*/  @!P0 BRA `(.L_x_5097) ;  /* 0x0000001800c48947 */ /* 0x000fea0003800000 */
.L_x_5138:
[----:B------:R-:W2:Y:S04]  /*12fc0*/  LDL R3, [R1+0x8] ;  /* 0x0000080001037983 */ /* 0x000ea80000100800 */
[----:B------:R-:W3:Y:S01]  /*12fd0*/  LDL.LU R2, [R1] ;  /* 0x0000000001027983 */ /* 0x000ee20000300800 */
        /* <DEDUP_REMOVED lines=8> */
[----:B------:R-:W-:Y:S05]  /*13060*/  @!P1 BRA `(.L_x_5099) ;  /* 0x0000000c002c9947 */ /* 0x000fea0003800000 */
[----:B------:R-:W2:Y:S01]  /*13070*/  LDL R2, [R1+0xc] ;  /* 0x00000c0001027983 */ /* 0x000ea20000100800 */
[----:B0-----:R-:W-:Y:S01]  /*13080*/  IMAD.MOV.U32 R8, RZ, RZ, R0 ;  /* 0x000000ffff087224 */ /* 0x001fe200078e0000 */
[----:B--2---:R-:W-:-:S13]  /*13090*/  ISETP.NE.AND P1, PT, R2, RZ, PT ;  /* 0x000000ff0200720c */ /* 0x004fda0003f25270 */
[----:B------:R-:W-:Y:S05]  /*130a0*/  @!P1 BRA `(.L_x_5100) ;  /* 0x00000000004c9947 */ /* 0x000fea0003800000 */
[----:B------:R-:W2:Y:S01]  /*130b0*/  LDL R5, [R1+0x4] ;  /* 0x0000040001057983 */ /* 0x000ea20000100800 */
[----:B------:R-:W0:Y:S01]  /*130c0*/  LDC R8, c[0x0][0x43c] ;  /* 0x00010f00ff087b82 */ /* 0x000e220000000800 */
        /* <DEDUP_REMOVED lines=17> */
.L_x_5100:
[----:B0-----:R-:W-:Y:S01]  /*131e0*/  IMAD R4, R7, 0x8, R17 ;  /* 0x0000000807047824 */ /* 0x001fe200078e0211 */
[----:B------:R-:W-:Y:S01]  /*131f0*/  SHF.L.U32 R2, R6, 0x1f, RZ ;  /* 0x0000001f06027819 */ /* 0x000fe200000006ff */
[----:B------:R-:W0:Y:S01]  /*13200*/  S2R R3, SR_TID.X ;  /* 0x0000000000037919 */ /* 0x000e220000002100 */
[----:B------:R-:W-:Y:S02]  /*13210*/  BSSY B2, `(.L_x_5101) ;  /* 0x0000005000027945 */ /* 0x000fe40003800000 */
[----:B------:R-:W1:Y:S01]  /*13220*/  SYNCS.PHASECHK.TRANS64.TRYWAIT P0, [R4+URZ+0x28c40], R2 ;  /* 0x028c4002040075a7 */ /* 0x000e62000800017f */
[----:B0-----:R-:W-:-:S04]  /*13230*/  LOP3.LUT R3, R3, 0x7f, RZ, 0xc0, !PT ;  /* 0x0000007f03037812 */ /* 0x001fc800078ec0ff */
[----:B------:R-:W-:Y:S01]  /*13240*/  ISETP.NE.AND P1, PT, R3, RZ, PT ;  /* 0x000000ff0300720c */ /* 0x000fe20003f25270 */
[----:B-1----:R-:W-:-:S12]  /*13250*/  @!P0 BRA `(.L_x_5102) ;  /* 0x0000002800c08947 */ /* 0x002fd80003800000 */
.L_x_5178:
[----:B------:R-:W-:Y:S05]  /*13260*/  BSYNC B2 ;  /* 0x0000000000027941 */ /* 0x000fea0003800000 */
.L_x_5101:
[----:B------:R-:W-:Y:S04]  /*13270*/  BSSY B2, `(.L_x_5103) ;  /* 0x0000009000027945 */ /* 0x000fe80003800000 */
[----:B------:R-:W-:Y:S05]  /*13280*/  @P1 BRA `(.L_x_5104) ;  /* 0x00000000001c1947 */ /* 0x000fea0003800000 */
[----:B------:R-:W1:Y:S01]  /*13290*/  S2R R5, SR_TID.X ;  /* 0x0000000000057919 */ /* 0x000e620000002100 */
[----:B------:R-:W-:-:S04]  /*132a0*/  IMAD.MOV.U32 R3, RZ, RZ, 0x2000 ;  /* 0x00002000ff037424 */ /* 0x000fc800078e00ff */
[----:B------:R2:W-:Y:S01]  /*132b0*/  SYNCS.ARRIVE.TRANS64 RZ, [R4+URZ+0x28c30], R3 ;  /* 0x028c300304ff79a7 */ /* 0x0005e2000800003f */
[----:B-1----:R-:W-:-:S04]  /*132c0*/  LOP3.LUT R5, R5, 0x1f, RZ, 0xc0, !PT ;  /* 0x0000001f05057812 */ /* 0x002fc800078ec0ff */
[----:B------:R-:W-:-:S13]  /*132d0*/  ISETP.NE.AND P0, PT, R5, RZ, PT ;  /* 0x000000ff0500720c */ /* 0x000fda0003f05270 */
[----:B--2---:R-:W-:Y:S05]  /*132e0*/  @!P0 BRA `(.L_x_5104) ;  /* 0x0000000000048947 */ /* 0x004fea0003800000 */
[----:B------:R-:W-:Y:S01]  /*132f0*/  BPT.TRAP 0x1 ;  /* 0x000000040000795c */ /* 0x000fe20000300000 */
.L_x_5104:
[----:B------:R-:W-:Y:S05]  /*13300*/  BSYNC B2 ;  /* 0x0000000000027941 */ /* 0x000fea0003800000 */
.L_x_5103:
        /* <DEDUP_REMOVED lines=11> */
.L_x_5105:
        /* <DEDUP_REMOVED lines=10> */
[----:B------:R-:W1:Y:S01]  /*13460*/  SYNCS.PHASECHK.TRANS64.TRYWAIT P0, [R4+URZ+0x28c60], R2 ;  /* 0x028c6002040075a7 */ /* 0x000e62000800017f */
[----:B------:R-:W-:Y:S04]  /*13470*/  BSSY B2, `(.L_x_5106) ;  /* 0x0000002000027945 */ /* 0x000fe80003800000 */
[----:B-1----:R-:W-:Y:S05]  /*13480*/  @!P0 BRA `(.L_x_5107) ;  /* 0x0000002800488947 */ /* 0x002fea0003800000 */
.L_x_5179:
[----:B------:R-:W-:Y:S05]  /*13490*/  BSYNC B2 ;  /* 0x0000000000027941 */ /* 0x000fea0003800000 */
.L_x_5106:
        /* <DEDUP_REMOVED lines=11> */
.L_x_5109:
[----:B------:R-:W-:Y:S05]  /*13550*/  BSYNC B2 ;  /* 0x0000000000027941 */ /* 0x000fea0003800000 */
.L_x_5108:
[----:B------:R-:W-:Y:S01]  /*13560*/  R2UR UR6, R2 ;  /* 0x00000000020672ca */ /* 0x000fe200000e0000 */
[----:B------:R-:W-:Y:S01]  /*13570*/  UIADD3 UR4, UP0, UR44, 0x470, URZ ;  /* 0x000004702c047890 */ /* 0x000fe2000ff1e03f */
[----:B------:R-:W-:Y:S01]  /*13580*/  R2UR UR7, R3 ;  /* 0x00000000030772ca */ /* 0x000fe200000e0000 */
[----:B------:R-:W-:Y:S01]  /*13590*/  VIADD R4, R4, 0x28c50 ;  /* 0x00028c5004047836 */ /* 0x000fe20000000000 */
[----:B------:R-:W-:Y:S01]  /*135a0*/  R2UR UR10, R5 ;  /* 0x00000000050a72ca */ /* 0x000fe200000e0000 */
[----:B------:R-:W-:Y:S01]  /*135b0*/  IMAD R5, R7, 0x10000, R17 ;  /* 0x0001000007057824 */ /* 0x000fe200078e0211 */
[----:B------:R-:W-:Y:S01]  /*135c0*/  PLOP3.LUT P0, PT, PT, PT, PT, 0x80, 0x0 ;  /* 0x000000000000781c */ /* 0x000fe20003f0f070 */
[----:B------:R-:W-:Y:S02]  /*135d0*/  UIADD3.X UR5, URZ, UR45, URZ, UP0, !UPT ;  /* 0x0000002d3f057290 */ /* 0x000fe400087fe43f */
[----:B------:R-:W-:-:S10]  /*135e0*/  VIADD R9, R5, 0x400 ;  /* 0x0000040005097836 */ /* 0x000fd40000000000 */
.L_x_5110:
        /* <DEDUP_REMOVED lines=15> */
.L_x_5111:
        /* <DEDUP_REMOVED lines=15> */
.L_x_5112:
        /* <DEDUP_REMOVED lines=15> */
.L_x_5113:
        /* <DEDUP_REMOVED lines=15> */
.L_x_5114:
        /* <DEDUP_REMOVED lines=15> */
.L_x_5115:
        /* <DEDUP_REMOVED lines=15> */
.L_x_5116:
        /* <DEDUP_REMOVED lines=15> */
.L_x_5117:
        /* <DEDUP_REMOVED lines=10> */
.L_x_5099:
[----:B------:R-:W-:Y:S05]  /*13d20*/  BSYNC B1 ;  /* 0x0000000000017941 */ /* 0x000fea0003800000 */
.L_x_5098:
[----:B------:R-:W2:Y:S01]  /*13d30*/  LDL R2, [R1+0x8] ;  /* 0x0000080001027983 */ /* 0x000ea20000100800 */
[----:B------:R-:W-:Y:S01]  /*13d40*/  VIADD R7, R7, 0x1 ;  /* 0x0000000107077836 */ /* 0x000fe20000000000 */
[----:B------:R-:W-:Y:S04]  /*13d50*/  BSSY B1, `(.L_x_5118) ;  /* 0x00000d4000017945 */ /* 0x000fe80003800000 */
[----:B------:R-:W-:-:S04]  /*13d60*/  ISETP.NE.AND P0, PT, R7, 0x2, PT ;  /* 0x000000020700780c */ /* 0x000fc80003f05270 */
[----:B------:R-:W-:Y:S02]  /*13d70*/  SEL R3, RZ, 0x1, P0 ;  /* 0x00000001ff037807 */ /* 0x000fe40000000000 */
[----:B------:R-:W-:Y:S02]  /*13d80*/  SEL R18, R7, RZ, P0 ;  /* 0x000000ff07127207 */ /* 0x000fe40000000000 */
[----:B0-----:R-:W-:Y:S01]  /*13d90*/  LOP3.LUT R8, R6, R3, RZ, 0x3c, !PT ;  /* 0x0000000306087212 */ /* 0x001fe200078e3cff */
[----:B------:R-:W-:-:S04]  /*13da0*/  VIADD R6, R0, 0xffffffff ;  /* 0xffffffff00067836 */ /* 0x000fc80000000000 */
[----:B------:R0:W-:Y:S01]  /*13db0*/  STL [R1], R8 ;  /* 0x0000000801007387 */ /* 0x0001e20000100800 */
[----:B--2---:R-:W-:-:S13]  /*13dc0*/  ISETP.NE.AND P2, PT, R2, RZ, PT ;  /* 0x000000ff0200720c */ /* 0x004fda0003f45270 */
[----:B0-----:R-:W-:Y:S05]  /*13dd0*/  @!P2 BRA `(.L_x_5119) ;  /* 0x0000000c002ca947 */ /* 0x001fea0003800000 */
[----:B------:R-:W2:Y:S01]  /*13de0*/  LDL R2, [R1+0xc] ;  /* 0x00000c0001027983 */ /* 0x000ea20000100800 */
[----:B------:R-:W-:Y:S01]  /*13df0*/  IMAD.MOV.U32 R7, RZ, RZ, R6 ;  /* 0x000000ffff077224 */ /* 0x000fe200078e0006 */
        /* <DEDUP_REMOVED lines=21> */
.L_x_5120:
        /* <DEDUP_REMOVED lines=8> */
.L_x_5180:
[----:B------:R-:W-:Y:S05]  /*13fd0*/  BSYNC B2 ;  /* 0x0000000000027941 */ /* 0x000fea0003800000 */
.L_x_5121:
        /* <DEDUP_REMOVED lines=9> */
.L_x_5124:
[----:B------:R-:W-:Y:S05]  /*14070*/  BSYNC B2 ;  /* 0x0000000000027941 */ /* 0x000fea0003800000 */
.L_x_5123:
        /* <DEDUP_REMOVED lines=11> */
.L_x_5125:
        /* <DEDUP_REMOVED lines=13> */
.L_x_5181:
[----:B------:R-:W-:Y:S05]  /*14200*/  BSYNC B2 ;  /* 0x0000000000027941 */ /* 0x000fea0003800000 */
.L_x_5126:
        /* <DEDUP_REMOVED lines=11> */
.L_x_5129:
[----:B------:R-:W-:Y:S05]  /*142c0*/  BSYNC B2 ;  /* 0x0000000000027941 */ /* 0x000fea0003800000 */
.L_x_5128:
        /* <DEDUP_REMOVED lines=9> */
.L_x_5130:
        /* <DEDUP_REMOVED lines=15> */
.L_x_5131:
        /* <DEDUP_REMOVED lines=15> */
.L_x_5132:
        /* <DEDUP_REMOVED lines=15> */
.L_x_5133:
        /* <DEDUP_REMOVED lines=15> */
.L_x_5134:
        /* <DEDUP_REMOVED lines=15> */
.L_x_5135:
        /* <DEDUP_REMOVED lines=15> */
.L_x_5136:
        /* <DEDUP_REMOVED lines=15> */
.L_x_5137:
        /* <DEDUP_REMOVED lines=10> */
.L_x_5119:
[----:B------:R-:W-:Y:S05]  /*14a90*/  BSYNC B1 ;  /* 0x0000000000017941 */ /* 0x000fea0003800000 */
.L_x_5118:
[----:B------:R-:W-:Y:S01]  /*14aa0*/  ISETP.GT.AND P0, PT, R6, UR38, PT ;  /* 0x0000002606007c0c */ /* 0x000fe2000bf04270 */
[----:B------:R-:W-:-:S12]  /*14ab0*/  VIADD R0, R0, 0xfffffffe ;  /* 0xfffffffe00007836 */ /* 0x000fd80000000000 */
[----:B------:R-:W-:Y:S05]  /*14ac0*/  @P0 BRA `(.L_x_5138) ;  /* 0xffffffe4003c0947 */ /* 0x000fea000383ffff */
.L_x_5097:
[----:B------:R-:W-:Y:S05]  /*14ad0*/  BSYNC B0 ;  /* 0x0000000000007941 */ /* 0x000fea0003800000 */
.L_x_5075:
[----:B------:R-:W2:Y:S01]  /*14ae0*/  LDL.LU R2, [R1] ;  /* 0x0000000001027983 */ /* 0x000ea20000300800 */
[----:B0-----:R-:W0:Y:S01]  /*14af0*/  S2R R0, SR_TID.X ;  /* 0x0000000000007919 */ /* 0x001e220000002100 */
[----:B------:R-:W-:-:S05]  /*14b00*/  VIADD R18, R18, 0x1 ;  /* 0x0000000112127836 */ /* 0x000fca0000000000 */
[----:B------:R-:W-:Y:S02]  /*14b10*/  ISETP.NE.AND P0, PT, R18, 0x2, PT ;  /* 0x000000021200780c */ /* 0x000fe40003f05270 */
[----:B0-----:R-:W-:-:S04]  /*14b20*/  LOP3.LUT R0, R0, 0x7f, RZ, 0xc0, !PT ;  /* 0x0000007f00007812 */ /* 0x001fc800078ec0ff */
[----:B------:R-:W-:Y:S02]  /*14b30*/  ISETP.NE.AND P2, PT, R0, RZ, PT ;  /* 0x000000ff0000720c */ /* 0x000fe40003f45270 */
[----:B------:R-:W-:Y:S01]  /*14b40*/  SEL R0, RZ, 0x1, P0 ;  /* 0x00000001ff007807 */ /* 0x000fe20000000000 */
[----:B------:R-:W-:Y:S03]  /*14b50*/  BSSY B0, `(.L_x_5139) ;  /* 0x0000011000007945 */ /* 0x000fe60003800000 */
[----:B--2---:R-:W-:-:S05]  /*14b60*/  LOP3.LUT R2, R2, R0, RZ, 0x3c, !PT ;  /* 0x0000000002027212 */ /* 0x004fca00078e3cff */
[----:B------:R0:W-:Y:S02]  /*14b70*/  STL [R1], R2 ;  /* 0x0000000201007387 */ /* 0x0001e40000100800 */
[----:B------:R-:W-:Y:S05]  /*14b80*/  @P2 BRA `(.L_x_5140) ;  /* 0x0000000000342947 */ /* 0x000fea0003800000 */
[----:B------:R-:W1:Y:S01]  /*14b90*/  S2R R5, SR_LANEID ;  /* 0x0000000000057919 */ /* 0x000e620000000000 */
[----:B------:R-:W-:Y:S01]  /*14ba0*/  VOTEU.ANY UR4, UPT, PT ;  /* 0x0000000000047886 */ /* 0x000fe200038e0100 */
[----:B0-----:R-:W0:Y:S01]  /*14bb0*/  LDC.64 R2, c[0x0][0xc80] ;  /* 0x00032000ff027b82 */ /* 0x001e220000000a00 */
[----:B------:R-:W1:Y:S02]  /*14bc0*/  FLO.U32 R0, UR4 ;  /* 0x0000000400007d00 */ /* 0x000e6400080e0000 */
[----:B-1----:R-:W-:-:S06]  /*14bd0*/  ISETP.EQ.U32.AND P1, PT, R0, R5, PT ;  /* 0x000000050000720c */ /* 0x002fcc0003f22070 */
[----:B------:R-:W0:Y:S07]  /*14be0*/  POPC R5, UR4 ;  /* 0x0000000400057d09 */ /* 0x000e2e0008000000 */
[----:B0-----:R-:W2:Y:S01]  /*14bf0*/  @P1 ATOMG.E.ADD.STRONG.GPU PT, R3, desc[UR46][R2.64], R5 ;  /* 0x00000005020319a8 */ /* 0x001ea200081ee1ee */
[----:B------:R-:W0:Y:S02]  /*14c00*/  S2R R4, SR_LTMASK ;  /* 0x0000000000047919 */ /* 0x000e240000003900 */
[----:B0-----:R-:W-:-:S04]  /*14c10*/  LOP3.LUT R4, R4, UR4, RZ, 0xc0, !PT ;  /* 0x0000000404047c12 */ /* 0x001fc8000f8ec0ff */
[----:B------:R-:W0:Y:S01]  /*14c20*/  POPC R7, R4 ;  /* 0x0000000400077309 */ /* 0x000e220000000000 */
[----:B--2---:R-:W0:Y:S02]  /*14c30*/  SHFL.IDX PT, R0, R3, R0, 0x1f ;  /* 0x00001f0003007589 */ /* 0x004e2400000e0000 */
[----:B0-----:R-:W-:-:S05]  /*14c40*/  IADD3 R0, R0, UR42, R7 ;  /* 0x0000002a00007c10 */ /* 0x001fca000fffe007 */
[----:B------:R1:W-:Y:S02]  /*14c50*/  STL [R1+0x10], R0 ;  /* 0x0000100001007387 */ /* 0x0003e40000100800 */
.L_x_5140:
[----:B------:R-:W-:Y:S05]  /*14c60*/  BSYNC B0 ;  /* 0x0000000000007941 */ /* 0x000fea0003800000 */
.L_x_5139:
[----:B------:R-:W-:-:S07]  /*14c70*/  SEL R18, R18, RZ, P0 ;  /* 0x000000ff12127207 */ /* 0x000fce0000000000 */
.L_x_5043:
[----:B------:R-:W-:Y:S05]  /*14c80*/  BSYNC B7 ;  /* 0x0000000000077941 */ /* 0x000fea0003800000 */
.L_x_5041:
[----:B01----:R-:W2:Y:S04]  /*14c90*/  LDL R0, [R1+0x20] ;  /* 0x0000200001007983 */ /* 0x003ea80000100800 */
[----:B------:R0:W5:Y:S01]  /*14ca0*/  LDL R2, [R1+0x10] ;  /* 0x0000100001027983 */ /* 0x0001620000100800 */
[----:B--2---:R-:W-:-:S13]  /*14cb0*/  ISETP.NE.AND P0, PT, R0, RZ, PT ;  /* 0x000000ff0000720c */ /* 0x004fda0003f05270 */
        /* <DEDUP_REMOVED lines=11> */
.L_x_5141:
[----:B------:R-:W-:-:S03]  /*14d70*/  UMOV UR4, 0xffffffff ;  /* 0xffffffff00047882 */ /* 0x000fc60000000000 */
[----:B------:R-:W-:Y:S05]  /*14d80*/  BRA.DIV UR4, `(.L_x_5143) ;  /* 0x0000001204447947 */ /* 0x000fea000b800000 */
[----:B-----5:R0:W1:Y:S02]  /*14d90*/  SHFL.IDX PT, R14, R2, RZ, 0x1f ;  /* 0x00001fff020e7589 */ /* 0x02006400000e0000 */
.L_x_5184:
[----:B------:R-:W2:Y:S01]  /*14da0*/  @!P2 S2R R3, SR_CgaCtaId ;  /* 0x000000000003a919 */ /* 0x000ea20000008800 */
[----:B------:R-:W-:Y:S05]  /*14db0*/  WARPSYNC.ALL ;  /* 0x0000000000007948 */ /* 0x000fea0003800000 */
[----:B------:R-:W-:Y:S01]  /*14dc0*/  BAR.SYNC.DEFER_BLOCKING 0x4, 0x180 ;  /* 0x0106000000007b1d */ /* 0x000fe20000010000 */
[----:B------:R-:W-:-:S05]  /*14dd0*/  @!P2 MOV R0, 0x400 ;  /* 0x000004000000a802 */ /* 0x000fca0000000f00 */
[----:B-1----:R1:W-:Y:S01]  /*14de0*/  STL [R1+0x10], R14 ;  /* 0x0000100e01007387 */ /* 0x0023e20000100800 */
[----:B--2---:R-:W-:-:S05]  /*14df0*/  @!P2 LEA R17, R3, R0, 0x18 ;  /* 0x000000000311a211 */ /* 0x004fca00078ec0ff */
[----:B------:R1:W-:Y:S01]  /*14e00*/  @!P2 STS [R17+0x28cd0], R2 ;  /* 0x028cd0021100a388 */ /* 0x0003e20000000800 */
[----:B------:R-:W-:Y:S06]  /*14e10*/  BAR.ARV 0x5, 0x180 ;  /* 0x0146000000007b1d */ /* 0x000fec0000002000 */
.L_x_5142:
[----:B------:R-:W3:Y:S01]  /*14e20*/  LDL R0, [R1+0x10] ;  /* 0x0000100001007983 */ /* 0x000ee20000100800 */
[----:B------:R-:W-:Y:S02]  /*14e30*/  ULDC UR4, c[0x0][0xc38] ;  /* 0x00030e0000047ab9 */ /* 0x000fe40000000800 */
[----:B---3--:R-:W-:-:S13]  /*14e40*/  ISETP.GE.AND P0, PT, R0, UR4, PT ;  /* 0x0000000400007c0c */ /* 0x008fda000bf06270 */
[----:B------:R-:W-:Y:S05]  /*14e50*/  @!P0 BRA `(.L_x_5144) ;  /* 0xffffffac00848947 */ /* 0x000fea000383ffff */
.L_x_5032:
[----:B------:R-:W3:Y:S01]  /*14e60*/  LDL.LU R0, [R1+0x18] ;  /* 0x0000180001007983 */ /* 0x000ee20000300800 */
[----:B------:R-:W-:Y:S01]  /*14e70*/  BSSY B0, `(.L_x_5145) ;  /* 0x000000b000007945 */ /* 0x000fe20003800000 */
[----:B------:R-:W4:Y:S01]  /*14e80*/  S2R R5, SR_CgaCtaId ;  /* 0x0000000000057919 */ /* 0x000f220000008800 */
[----:B---3--:R-:W-:-:S05]  /*14e90*/  VIADD R0, R0, 0x1 ;  /* 0x0000000100007836 */ /* 0x008fca0000000000 */
[----:B012---:R-:W-:-:S04]  /*14ea0*/  LEA.HI R2, R0, R0, RZ, 0x1 ;  /* 0x0000000000027211 */ /* 0x007fc800078f08ff */
[----:B------:R-:W-:-:S05]  /*14eb0*/  LOP3.LUT R3, R2, 0xfffffffe, RZ, 0xc0, !PT ;  /* 0xfffffffe02037812 */ /* 0x000fca00078ec0ff */
[----:B------:R-:W-:Y:S01]  /*14ec0*/  IMAD.IADD R3, R0, 0x1, -R3 ;  /* 0x0000000100037824 */ /* 0x000fe200078e0a03 */
[----:B------:R-:W-:-:S04]  /*14ed0*/  MOV R0, 0x400 ;  /* 0x0000040000007802 */ /* 0x000fc80000000f00 */
[----:B----4-:R-:W-:Y:S02]  /*14ee0*/  LEA R0, R5, R0, 0x18 ;  /* 0x0000000005007211 */ /* 0x010fe400078ec0ff */
[----:B------:R-:W-:-:S04]  /*14ef0*/  SHF.L.U32 R3, R3, 0x1f, RZ ;  /* 0x0000001f03037819 */ /* 0x000fc800000006ff */
[----:B------:R-:W0:Y:S02]  /*14f00*/  SYNCS.PHASECHK.TRANS64.TRYWAIT P0, [R0+URZ+0x28c20], R3 ;  /* 0x028c2003000075a7 */ /* 0x000e24000800017f */
[----:B0-----:R-:W-:Y:S05]  /*14f10*/  @!P0 BRA `(.L_x_5146) ;  /* 0x0000001000088947 */ /* 0x001fea0003800000 */
.L_x_5185:
[----:B------:R-:W-:Y:S05]  /*14f20*/  BSYNC B0 ;  /* 0x0000000000007941 */ /* 0x000fea0003800000 */
.L_x_5145:
[----:B------:R-:W-:-:S03]  /*14f30*/  UMOV UR4, 0xffffffff ;  /* 0xffffffff00047882 */ /* 0x000fc60000000000 */
[----:B------:R-:W-:Y:S05]  /*14f40*/  BRA.DIV UR4, `(.L_x_5147) ;  /* 0x0000001204107947 */ /* 0x000fea000b800000 */
[----:B------:R-:W1:Y:S02]  /*14f50*/  S2R R2, SR_TID.X ;  /* 0x0000000000027919 */ /* 0x000e640000002100 */
[----:B-1----:R-:W-:-:S04]  /*14f60*/  SHF.R.U32.HI R2, RZ, 0x5, R2 ;  /* 0x00000005ff027819 */ /* 0x002fc80000011602 */
[----:B------:R-:W-:-:S05]  /*14f70*/  LOP3.LUT R2, R2, 0x3, RZ, 0xc0, !PT ;  /* 0x0000000302027812 */ /* 0x000fca00078ec0ff */
[----:B------:R1:W2:Y:S02]  /*14f80*/  SHFL.IDX PT, R14, R2, RZ, 0x1f ;  /* 0x00001fff020e7589 */ /* 0x0002a400000e0000 */
.L_x_5188:
[----:B--2---:R-:W-:Y:S01]  /*14f90*/  ISETP.NE.AND P0, PT, R14, RZ, PT ;  /* 0x000000ff0e00720c */ /* 0x004fe20003f05270 */
[----:B------:R-:W-:-:S12]  /*14fa0*/  BSSY B0, `(.L_x_5148) ;  /* 0x0000025000007945 */ /* 0x000fd80003800000 */
[----:B------:R-:W-:Y:S05]  /*14fb0*/  @P0 BRA `(.L_x_5149) ;  /* 0x00000000008c0947 */ /* 0x000fea0003800000 */
[----:B------:R-:W-:-:S03]  /*14fc0*/  UMOV UR4, 0xffffffff ;  /* 0xffffffff00047882 */ /* 0x000fc60000000000 */
[----:B------:R-:W-:Y:S05]  /*14fd0*/  BRA.DIV UR4, `(.L_x_5150) ;  /* 0x0000001204207947 */ /* 0x000fea000b800000 */
[----:B------:R-:W-:-:S13]  /*14fe0*/  ELECT P6, URZ, PT ;  /* 0x00000000003f782f */ /* 0x000fda00038c0000 */
.L_x_5191:
[----:B------:R-:W-:Y:S05]  /*14ff0*/  @!P6 BRA `(.L_x_5149) ;  /* 0x00000000007ce947 */ /* 0x000fea0003800000 */
[----:B------:R-:W-:-:S06]  /*15000*/  ULOP3.LUT UR4, UR41, 0x2, URZ, 0xfc, !UPT ;  /* 0x0000000229047892 */ /* 0x000fcc000f8efc3f */
[----:B-1----:R-:W-:-:S05]  /*15010*/  IMAD.U32 R2, RZ, RZ, UR4 ;  /* 0x00000004ff027e24 */ /* 0x002fca000f8e00ff */
[----:B------:R-:W-:-:S13]  /*15020*/  ISETP.NE.AND P2, PT, R2, 0x3, PT ;  /* 0x000000030200780c */ /* 0x000fda0003f45270 */
[----:B------:R-:W-:Y:S05]  /*15030*/  @!P2 BRA `(.L_x_5151) ;  /* 0x000000000004a947 */ /* 0x000fea0003800000 */
[----:B------:R-:W-:Y:S01]  /*15040*/  BPT.TRAP 0x1 ;  /* 0x000000040000795c */ /* 0x000fe20000300000 */
.L_x_5151:
[----:B------:R-:W2:Y:S01]  /*15050*/  LDL.LU R7, [R1] ;  /* 0x0000000001077983 */ /* 0x000ea20000300800 */
        /* <DEDUP_REMOVED lines=12> */
.L_x_5192:
[----:B------:R-:W1:Y:S02]  /*15120*/  SYNCS.PHASECHK.TRANS64.TRYWAIT P0, [R3+URZ], R2 ;  /* 0x00000002030075a7 */ /* 0x000e64000800017f */
[----:B-1----:R-:W-:Y:S05]  /*15130*/  @!P0 BRA `(.L_x_5153) ;  /* 0x0000000c00fc8947 */ /* 0x002fea0003800000 */
.L_x_5193:
[----:B------:R-:W-:Y:S05]  /*15140*/  @!P2 BRA `(.L_x_5154) ;  /* 0x000000000004a947 */ /* 0x000fea0003800000 */
[----:B------:R-:W-:Y:S01]  /*15150*/  BPT.TRAP 0x1 ;  /* 0x000000040000795c */ /* 0x000fe20000300000 */
.L_x_5154:
[----:B-1----:R-:W-:-:S04]  /*15160*/  VIADD R3, R0, 0x28c60 ;  /* 0x00028c6000037836 */ /* 0x002fc80000000000 */
[----:B------:R-:W-:-:S04]  /*15170*/  IMAD R18, R18, 0x8, R3 ;  /* 0x0000000812127824 */ /* 0x000fc800078e0203 */
[----:B------:R-:W1:Y:S02]  /*15180*/  SYNCS.PHASECHK.TRANS64.TRYWAIT P0, [R18+URZ], R5 ;  /* 0x00000005120075a7 */ /* 0x000e64000800017f */
[----:B-1----:R-:W-:Y:S05]  /*15190*/  @!P0 BRA `(.L_x_5155) ;  /* 0x0000000c00f88947 */ /* 0x002fea0003800000 */
.L_x_5194:
[----:B------:R-:W-:-:S07]  /*151a0*/  IMAD R3, R4, 0x8, R3 ;  /* 0x0000000804037824 */ /* 0x000fce00078e0203 */
.L_x_5156:
[----:B--2---:R2:W3:Y:S02]  /*151b0*/  SYNCS.PHASECHK.TRANS64.TRYWAIT P0, [R3+URZ], R2 ;  /* 0x00000002030075a7 */ /* 0x0044e4000800017f */
[----:B---3--:R-:W-:Y:S05]  /*151c0*/  @!P0 NANOSLEEP.SYNCS 0x989680 ;  /* 0x009896800000895d */ /* 0x008fea0003900000 */
[----:B------:R-:W3:Y:S02]  /*151d0*/  @!P0 SYNCS.PHASECHK.TRANS64 P0, [R3+URZ], R2 ;  /* 0x00000002030085a7 */ /* 0x000ee4000800007f */
[----:B---3--:R-:W-:Y:S05]  /*151e0*/  @!P0 BRA `(.L_x_5156) ;  /* 0xfffffffc00f08947 */ /* 0x008fea000383ffff */
.L_x_5149:
[----:B------:R-:W-:Y:S05]  /*151f0*/  BSYNC B0 ;  /* 0x0000000000007941 */ /* 0x000fea0003800000 */
.L_x_5148:
[----:B------:R-:W-:Y:S05]  /*15200*/  EXIT ;  /* 0x000000000000794d */ /* 0x000fea0003800000 */
.L_x_4938:
[----:B0-----:R-:W-:-:S04]  /*15210*/  IMAD.U32 R3, RZ, RZ, UR21 ;  /* 0x00000015ff037e24 */ /* 0x001fc8000f8e00ff */
[----:B------:R0:W1:Y:S03]  /*15220*/  SYNCS.PHASECHK.TRANS64.TRYWAIT P1, [R3+URZ+0x28c50], R0 ;  /* 0x028c5000030075a7 */ /* 0x000066000802017f */
[----:B-1----:R-:W-:Y:S05]  /*15230*/  @!P1 NANOSLEEP.SYNCS 0x989680 ;  /* 0x009896800000995d */ /* 0x002fea0003900000 */
[----:B------:R-:W1:Y:S02]  /*15240*/  @!P1 SYNCS.PHASECHK.TRANS64 P1, [R3+URZ+0x28c50], R0 ;  /* 0x028c5000030095a7 */ /* 0x000e64000802007f */
[----:B-1----:R-:W-:Y:S05]  /*15250*/  @!P1 BRA `(.L_x_4938) ;  /* 0xfffffffc00ec9947 */ /* 0x002fea000383ffff */
[----:B------:R-:W-:Y:S05]  /*15260*/  BRA `(.L_x_5157) ;  /* 0xfffffec800b47947 */ /* 0x000fea000383ffff */
.L_x_4943:
[----:B-1----:R-:W-:-:S04]  /*15270*/  IMAD.U32 R3, RZ, RZ, UR21 ;  /* 0x00000015ff037e24 */ /* 0x002fc8000f8e00ff */
[----:B------:R1:W2:Y:S03]  /*15280*/  SYNCS.PHASECHK.TRANS64.TRYWAIT P1, [R3+URZ+0x28c50], R0 ;  /* 0x028c5000030075a7 */ /* 0x0002a6000802017f */
[----:B--2---:R-:W-:Y:S05]  /*15290*/  @!P1 NANOSLEEP.SYNCS 0x989680 ;  /* 0x009896800000995d */ /* 0x004fea0003900000 */
[----:B------:R-:W2:Y:S02]  /*152a0*/  @!P1 SYNCS.PHASECHK.TRANS64 P1, [R3+URZ+0x28c50], R0 ;  /* 0x028c5000030095a7 */ /* 0x000ea4000802007f */
[----:B--2---:R-:W-:Y:S05]  /*152b0*/  @!P1 BRA `(.L_x_4943) ;  /* 0xfffffffc00ec9947 */ /* 0x004fea000383ffff */
[----:B------:R-:W-:Y:S05]  /*152c0*/  BRA `(.L_x_4942) ;  /* 0xfffffed400b07947 */ /* 0x000fea000383ffff */
.L_x_4952:
[----:B0-----:R-:W-:-:S04]  /*152d0*/  IMAD.U32 R3, RZ, RZ, UR43 ;  /* 0x0000002bff037e24 */ /* 0x001fc8000f8e00ff */
[----:B------:R0:W1:Y:S03]  /*152e0*/  SYNCS.PHASECHK.TRANS64.TRYWAIT P0, [R3+URZ+0x28c00], R0 ;  /* 0x028c0000030075a7 */ /* 0x000066000800017f */
[----:B-1----:R-:W-:Y:S05]  /*152f0*/  @!P0 NANOSLEEP.SYNCS 0x989680 ;  /* 0x009896800000895d */ /* 0x002fea0003900000 */
[----:B------:R-:W1:Y:S02]  /*15300*/  @!P0 SYNCS.PHASECHK.TRANS64 P0, [R3+URZ+0x28c00], R0 ;  /* 0x028c0000030085a7 */ /* 0x000e64000800007f */
[----:B-1----:R-:W-:Y:S05]  /*15310*/  @!P0 BRA `(.L_x_4952) ;  /* 0xfffffffc00ec8947 */ /* 0x002fea000383ffff */
[----:B------:R-:W-:Y:S05]  /*15320*/  BRA `(.L_x_5158) ;  /* 0xfffffeec00187947 */ /* 0x000fea000383ffff */
.L_x_4956:
[----:B--2---:R2:W3:Y:S02]  /*15330*/  SYNCS.PHASECHK.TRANS64.TRYWAIT P0, [R7+URZ+0x28c30], R10 ;  /* 0x028c300a070075a7 */ /* 0x0044e4000800017f */
[----:B---3--:R-:W-:Y:S05]  /*15340*/  @!P0 NANOSLEEP.SYNCS 0x989680 ;  /* 0x009896800000895d */ /* 0x008fea0003900000 */
[----:B------:R-:W3:Y:S02]  /*15350*/  @!P0 SYNCS.PHASECHK.TRANS64 P0, [R7+URZ+0x28c30], R10 ;  /* 0x028c300a070085a7 */ /* 0x000ee4000800007f */
[----:B---3--:R-:W-:Y:S05]  /*15360*/  @!P0 BRA `(.L_x_4956) ;  /* 0xfffffffc00f08947 */ /* 0x008fea000383ffff */
[----:B------:R-:W-:Y:S05]  /*15370*/  BRA `(.L_x_4955) ;  /* 0xfffffeec00347947 */ /* 0x000fea000383ffff */
.L_x_4968:
[----:B---3--:R3:W0:Y:S02]  /*15380*/  SYNCS.PHASECHK.TRANS64.TRYWAIT P0, [R7+URZ+0x28c50], R10 ;  /* 0x028c500a070075a7 */ /* 0x008624000800017f */
[----:B0-----:R-:W-:Y:S05]  /*15390*/  @!P0 NANOSLEEP.SYNCS 0x989680 ;  /* 0x009896800000895d */ /* 0x001fea0003900000 */
[----:B------:R-:W0:Y:S02]  /*153a0*/  @!P0 SYNCS.PHASECHK.TRANS64 P0, [R7+URZ+0x28c50], R10 ;  /* 0x028c500a070085a7 */ /* 0x000e24000800007f */
[----:B0-----:R-:W-:Y:S05]  /*153b0*/  @!P0 BRA `(.L_x_4968) ;  /* 0xfffffffc00f08947 */ /* 0x001fea000383ffff */
[----:B------:R-:W-:Y:S05]  /*153c0*/  BRA `(.L_x_4967) ;  /* 0xffffff0800547947 */ /* 0x000fea000383ffff */
.L_x_4976:
[----:B-1----:R-:W-:-:S04]  /*153d0*/  IMAD.U32 R7, RZ, RZ, UR27 ;  /* 0x0000001bff077e24 */ /* 0x002fc8000f8e00ff */
[----:B------:R1:W2:Y:S03]  /*153e0*/  SYNCS.PHASECHK.TRANS64.TRYWAIT P0, [R7+URZ+0x28c30], R10 ;  /* 0x028c300a070075a7 */ /* 0x0002a6000800017f */
[----:B--2---:R-:W-:Y:S05]  /*153f0*/  @!P0 NANOSLEEP.SYNCS 0x989680 ;  /* 0x009896800000895d */ /* 0x004fea0003900000 */
[----:B------:R-:W2:Y:S02]  /*15400*/  @!P0 SYNCS.PHASECHK.TRANS64 P0, [R7+URZ+0x28c30], R10 ;  /* 0x028c300a070085a7 */ /* 0x000ea4000800007f */
[----:B--2---:R-:W-:Y:S05]  /*15410*/  @!P0 BRA `(.L_x_4976) ;  /* 0xfffffffc00ec8947 */ /* 0x004fea000383ffff */
[----:B------:R-:W-:Y:S05]  /*15420*/  BRA `(.L_x_4975) ;  /* 0xffffff0c00a07947 */ /* 0x000fea000383ffff */
.L_x_4988:
[----:B--2---:R2:W3:Y:S02]  /*15430*/  SYNCS.PHASECHK.TRANS64.TRYWAIT P0, [R7+URZ+0x28c50], R10 ;  /* 0x028c500a070075a7 */ /* 0x0044e4000800017f */
[----:B---3--:R-:W-:Y:S05]  /*15440*/  @!P0 NANOSLEEP.SYNCS 0x989680 ;  /* 0x009896800000895d */ /* 0x008fea0003900000 */
[----:B------:R-:W3:Y:S02]  /*15450*/  @!P0 SYNCS.PHASECHK.TRANS64 P0, [R7+URZ+0x28c50], R10 ;  /* 0x028c500a070085a7 */ /* 0x000ee4000800007f */
[----:B---3--:R-:W-:Y:S05]  /*15460*/  @!P0 BRA `(.L_x_4988) ;  /* 0xfffffffc00f08947 */ /* 0x008fea000383ffff */
[----:B------:R-:W-:Y:S05]  /*15470*/  BRA `(.L_x_4987) ;  /* 0xffffff2c00807947 */ /* 0x000fea000383ffff */
.L_x_4997:
[----:B--2---:R-:W-:-:S04]  /*15480*/  IMAD.U32 R5, RZ, RZ, UR23 ;  /* 0x00000017ff057e24 */ /* 0x004fc8000f8e00ff */
[----:B------:R2:W3:Y:S03]  /*15490*/  SYNCS.PHASECHK.TRANS64.TRYWAIT P1, [R5+URZ+0x28c30], R8 ;  /* 0x028c3008050075a7 */ /* 0x0004e6000802017f */
[----:B---3--:R-:W-:Y:S05]  /*154a0*/  @!P1 NANOSLEEP.SYNCS 0x989680 ;  /* 0x009896800000995d */ /* 0x008fea0003900000 */
[----:B------:R-:W3:Y:S02]  /*154b0*/  @!P1 SYNCS.PHASECHK.TRANS64 P1, [R5+URZ+0x28c30], R8 ;  /* 0x028c3008050095a7 */ /* 0x000ee4000802007f */
[----:B---3--:R-:W-:Y:S05]  /*154c0*/  @!P1 BRA `(.L_x_4997) ;  /* 0xfffffffc00ec9947 */ /* 0x008fea000383ffff */
[----:B------:R-:W-:Y:S05]  /*154d0*/  BRA `(.L_x_4996) ;  /* 0xffffff34000c7947 */ /* 0x000fea000383ffff */
.L_x_5001:
[----:B---3--:R3:W4:Y:S02]  /*154e0*/  SYNCS.PHASECHK.TRANS64.TRYWAIT P1, [R171+URZ+0x28c50], R8 ;  /* 0x028c5008ab0075a7 */ /* 0x008724000802017f */
[----:B----4-:R-:W-:Y:S05]  /*154f0*/  @!P1 NANOSLEEP.SYNCS 0x989680 ;  /* 0x009896800000995d */ /* 0x010fea0003900000 */
[----:B------:R-:W4:Y:S02]  /*15500*/  @!P1 SYNCS.PHASECHK.TRANS64 P1, [R171+URZ+0x28c50], R8 ;  /* 0x028c5008ab0095a7 */ /* 0x000f24000802007f */
[----:B----4-:R-:W-:Y:S05]  /*15510*/  @!P1 BRA `(.L_x_5001) ;  /* 0xfffffffc00f09947 */ /* 0x010fea000383ffff */
[----:B------:R-:W-:Y:S05]  /*15520*/  BRA `(.L_x_5000) ;  /* 0xffffff4800307947 */ /* 0x000fea000383ffff */
.L_x_5007:
[----:B------:R-:W-:-:S04]  /*15530*/  IMAD.U32 R6, RZ, RZ, UR26 ;  /* 0x0000001aff067e24 */ /* 0x000fc8000f8e00ff */
[----:B------:R0:W0:Y:S03]  /*15540*/  SYNCS.PHASECHK.TRANS64.TRYWAIT P0, [R6+URZ+0x28c30], R9 ;  /* 0x028c3009060075a7 */ /* 0x000026000800017f */
[----:B0-----:R-:W-:Y:S05]  /*15550*/  @!P0 NANOSLEEP.SYNCS 0x989680 ;  /* 0x009896800000895d */ /* 0x001fea0003900000 */
[----:B------:R-:W0:Y:S02]  /*15560*/  @!P0 SYNCS.PHASECHK.TRANS64 P0, [R6+URZ+0x28c30], R9 ;  /* 0x028c3009060085a7 */ /* 0x000e24000800007f */
[----:B0-----:R-:W-:Y:S05]  /*15570*/  @!P0 BRA `(.L_x_5007) ;  /* 0xfffffffc00ec8947 */ /* 0x001fea000383ffff */
[----:B------:R-:W-:Y:S05]  /*15580*/  BRA `(.L_x_5006) ;  /* 0xffffff4c00207947 */ /* 0x000fea000383ffff */
.L_x_5019:
[----:B--2---:R2:W3:Y:S02]  /*15590*/  SYNCS.PHASECHK.TRANS64.TRYWAIT P0, [R8+URZ+0x28c50], R9 ;  /* 0x028c5009080075a7 */ /* 0x0044e4000800017f */
[----:B---3--:R-:W-:Y:S05]  /*155a0*/  @!P0 NANOSLEEP.SYNCS 0x989680 ;  /* 0x009896800000895d */ /* 0x008fea0003900000 */
[----:B------:R-:W3:Y:S02]  /*155b0*/  @!P0 SYNCS.PHASECHK.TRANS64 P0, [R8+URZ+0x28c50], R9 ;  /* 0x028c5009080085a7 */ /* 0x000ee4000800007f */
[----:B---3--:R-:W-:Y:S05]  /*155c0*/  @!P0 BRA `(.L_x_5019) ;  /* 0xfffffffc00f08947 */ /* 0x008fea000383ffff */
[----:B------:R-:W-:Y:S05]  /*155d0*/  BRA `(.L_x_5018) ;  /* 0xffffff6800f47947 */ /* 0x000fea000383ffff */
.L_x_5049:
[----:B------:R-:W-:Y:S02]  /*155e0*/  IMAD.MOV.U32 R13, RZ, RZ, R4 ;  /* 0x000000ffff0d7224 */ /* 0x000fe400078e0004 */
[----:B------:R-:W-:Y:S02]  /*155f0*/  IMAD.MOV.U32 R12, RZ, RZ, RZ ;  /* 0x000000ffff0c7224 */ /* 0x000fe400078e00ff */
[----:B------:R-:W-:Y:S02]  /*15600*/  IMAD.MOV.U32 R11, RZ, RZ, 0x1f ;  /* 0x0000001fff0b7424 */ /* 0x000fe400078e00ff */
[----:B------:R-:W-:-:S07]  /*15610*/  IMAD.MOV.U32 R15, RZ, RZ, -0x1 ;  /* 0xffffffffff0f7424 */ /* 0x000fce00078e00ff */
[----:B0-----:R-:W-:Y:S05]  /*15620*/  WARPSYNC.COLLECTIVE R15, `(.L_x_5159) ;  /* 0x000000000f087348 */ /* 0x001fea0003c00000 */
[----:B------:R1:W2:Y:S02]  /*15630*/  SHFL.IDX P6, R14, R13, R12, R11 ;  /* 0x0000000c0d0e7389 */ /* 0x0002a400000c000b */
[----:B012---:R-:W-:Y:S01]  /*15640*/  ENDCOLLECTIVE ;  /* 0x000000000000791b */ /* 0x007fe20003800000 */
.L_x_5159:
[----:B------:R-:W-:Y:S05]  /*15650*/  BRA `(.L_x_5160) ;  /* 0xffffffb400247947 */ /* 0x000fea000383ffff */
.L_x_5051:
[----:B------:R-:W-:Y:S01]  /*15660*/  BSSY B0, `(.L_x_5161) ;  /* 0x0000006000007945 */ /* 0x000fe20003800000 */
[----:B------:R-:W-:-:S07]  /*15670*/  IMAD.MOV.U32 R15, RZ, RZ, -0x1 ;  /* 0xffffffffff0f7424 */ /* 0x000fce00078e00ff */
[----:B0--3--:R-:W-:Y:S05]  /*15680*/  WARPSYNC.COLLECTIVE R15, `(.L_x_5162) ;  /* 0x000000000f0c7348 */ /* 0x009fea0003c00000 */
[----:B------:R-:W-:Y:S02]  /*15690*/  ELECT P6, UR62, PT ;  /* 0x00000000003e782f */ /* 0x000fe400038c0000 */
[----:B------:R-:W-:Y:S01]  /*156a0*/  MOV R14, UR62 ;  /* 0x0000003e000e7c02 */ /* 0x000fe20008000f00 */
[----:B0--3--:R-:W-:Y:S10]  /*156b0*/  ENDCOLLECTIVE ;  /* 0x000000000000791b */ /* 0x009ff40003800000 */
.L_x_5162:
[----:B------:R-:W-:Y:S05]  /*156c0*/  BSYNC B0 ;  /* 0x0000000000007941 */ /* 0x000fea0003800000 */
.L_x_5161:
[----:B------:R-:W-:Y:S05]  /*156d0*/  BRA `(.L_x_5163) ;  /* 0xffffffb400287947 */ /* 0x000fea000383ffff */
.L_x_5053:
[----:B0-----:R0:W1:Y:S02]  /*156e0*/  SYNCS.PHASECHK.TRANS64.TRYWAIT P0, [R3+URZ+0x28c40], R0 ;  /* 0x028c4000030075a7 */ /* 0x001064000800017f */
[----:B-1----:R-:W-:Y:S05]  /*156f0*/  @!P0 NANOSLEEP.SYNCS 0x989680 ;  /* 0x009896800000895d */ /* 0x002fea0003900000 */
[----:B------:R-:W1:Y:S02]  /*15700*/  @!P0 SYNCS.PHASECHK.TRANS64 P0, [R3+URZ+0x28c40], R0 ;  /* 0x028c4000030085a7 */ /* 0x000e64000800007f */
[----:B-1----:R-:W-:Y:S05]  /*15710*/  @!P0 BRA `(.L_x_5053) ;  /* 0xfffffffc00f08947 */ /* 0x002fea000383ffff */
[----:B------:R-:W-:Y:S05]  /*15720*/  BRA `(.L_x_5164) ;  /* 0xffffffb4008c7947 */ /* 0x000fea000383ffff */
.L_x_5057:
        /* <DEDUP_REMOVED lines=8> */
.L_x_5165:
[----:B------:R-:W-:Y:S01]  /*157b0*/  IMAD.MOV.U32 R13, RZ, RZ, R0 ;  /* 0x000000ffff0d7224 */ /* 0x000fe200078e0000 */
[----:B------:R-:W-:Y:S01]  /*157c0*/  LOP3.LUT R8, R8, 0x7f, RZ, 0xc0, !PT ;  /* 0x0000007f08087812 */ /* 0x000fe200078ec0ff */
[----:B------:R-:W-:-:S07]  /*157d0*/  IMAD.MOV.U32 R5, RZ, RZ, R14 ;  /* 0x000000ffff057224 */ /* 0x000fce00078e000e */
[----:B------:R-:W-:Y:S05]  /*157e0*/  WARPSYNC.COLLECTIVE R15, `(.L_x_5166) ;  /* 0x000000000f087348 */ /* 0x000fea0003c00000 */
[----:B------:R0:W1:Y:S02]  /*157f0*/  SHFL.IDX P6, R14, R13, R12, R11 ;  /* 0x0000000c0d0e7389 */ /* 0x00006400000c000b */
[----:B01----:R-:W-:Y:S01]  /*15800*/  ENDCOLLECTIVE ;  /* 0x000000000000791b */ /* 0x003fe20003800000 */
.L_x_5166:
[----:B------:R-:W-:Y:S01]  /*15810*/  SHF.R.U32.HI R8, RZ, 0x3, R8 ;  /* 0x00000003ff087819 */ /* 0x000fe20000011608 */
[----:B------:R-:W-:Y:S02]  /*15820*/  ULDC UR4, c[0x0][0x288] ;  /* 0x0000a20000047ab9 */ /* 0x000fe40000000800 */
[----:B------:R-:W-:Y:S02]  /*15830*/  IMAD R3, R7, UR4, RZ ;  /* 0x0000000407037c24 */ /* 0x000fe4000f8e02ff */
[----:B------:R-:W-:-:S04]  /*15840*/  VIADD R4, R8, UR40 ;  /* 0x0000002808047c36 */ /* 0x000fc80008000000 */
        /* <DEDUP_REMOVED lines=8> */
.L_x_5167:
[----:B------:R-:W-:-:S05]  /*158d0*/  @!P1 LEA R6, P2, R10, R6, 0x1 ;  /* 0x000000060a069211 */ /* 0x000fca00078408ff */
[----:B------:R-:W-:-:S04]  /*158e0*/  @!P1 IMAD.X R5, RZ, RZ, R5, P2 ;  /* 0x000000ffff059224 */ /* 0x000fc800010e0605 */
[----:B------:R-:W-:Y:S02]  /*158f0*/  @!P1 IMAD.MOV.U32 R7, RZ, RZ, R5 ;  /* 0x000000ffff079224 */ /* 0x000fe400078e0005 */
[----:B------:R-:W-:-:S03]  /*15900*/  IMAD.MOV.U32 R13, RZ, RZ, R0 ;  /* 0x000000ffff0d7224 */ /* 0x000fc600078e0000 */
[----:B------:R-:W-:Y:S01]  /*15910*/  @!PT LDS RZ, [RZ] ;  /* 0x00000000fffff984 */ /* 0x000fe20000000800 */
[----:B------:R-:W-:Y:S01]  /*15920*/  @!PT LDS RZ, [RZ] ;  /* 0x00000000fffff984 */ /* 0x000fe20000000800 */
[----:B------:R-:W-:Y:S01]  /*15930*/  @!PT LDS RZ, [RZ] ;  /* 0x00000000fffff984 */ /* 0x000fe20000000800 */
[----:B------:R0:W-:Y:S01]  /*15940*/  @!P1 LDGSTS.E.BYPASS.LTC128B.128 [R9+0x20400], desc[UR46][R6.64], !P0 ;  /* 0x2040000006099fae */ /* 0x0001e2000c101d6e */
[----:B------:R-:W-:Y:S01]  /*15950*/  ISETP.GE.AND P1, PT, R8, R3, PT ;  /* 0x000000030800720c */ /* 0x000fe20003f26270 */
[----:B------:R-:W-:-:S12]  /*15960*/  IMAD.MOV.U32 R5, RZ, RZ, R14 ;  /* 0x000000ffff057224 */ /* 0x000fd800078e000e */
[----:B0-----:R-:W-:Y:S05]  /*15970*/  WARPSYNC.COLLECTIVE R15, `(.L_x_5168) ;  /* 0x000000000f087348 */ /* 0x001fea0003c00000 */
[----:B------:R1:W2:Y:S02]  /*15980*/  SHFL.IDX P6, R14, R13, R12, R11 ;  /* 0x0000000c0d0e7389 */ /* 0x0002a400000c000b */
[----:B012---:R-:W-:Y:S01]  /*15990*/  ENDCOLLECTIVE ;  /* 0x000000000000791b */ /* 0x007fe20003800000 */
.L_x_5168:
[----:B------:R-:W-:Y:S02]  /*159a0*/  IMAD.MOV.U32 R13, RZ, RZ, R2 ;  /* 0x000000ffff0d7224 */ /* 0x000fe400078e0002 */
[----:B------:R-:W-:Y:S02]  /*159b0*/  IMAD.MOV.U32 R12, RZ, RZ, 0x2 ;  /* 0x00000002ff0c7424 */ /* 0x000fe400078e00ff */
[----:B------:R-:W-:-:S07]  /*159c0*/  IMAD.MOV.U32 R6, RZ, RZ, R14 ;  /* 0x000000ffff067224 */ /* 0x000fce00078e000e */
[----:B------:R-:W-:Y:S05]  /*159d0*/  WARPSYNC.COLLECTIVE R15, `(.L_x_5169) ;  /* 0x000000000f087348 */ /* 0x000fea0003c00000 */
[----:B------:R0:W1:Y:S02]  /*159e0*/  SHFL.IDX P6, R14, R13, R12, R11 ;  /* 0x0000000c0d0e7389 */ /* 0x00006400000c000b */
[----:B01----:R-:W-:Y:S01]  /*159f0*/  ENDCOLLECTIVE ;  /* 0x000000000000791b */ /* 0x003fe20003800000 */
.L_x_5169:
        /* <DEDUP_REMOVED lines=8> */
[----:B------:R0:W-:Y:S02]  /*15a80*/  @!P1 LDGSTS.E.BYPASS.LTC128B.128 [R9+0x20c00], desc[UR46][R6.64], !P0 ;  /* 0x20c0000006099fae */ /* 0x0001e4000c101d6e */
[----:B------:R-:W-:Y:S01]  /*15a90*/  ISETP.GE.AND P1, PT, R5, R3, PT ;  /* 0x000000030500720c */ /* 0x000fe20003f26270 */
[----:B------:R-:W-:-:S12]  /*15aa0*/  IMAD.MOV.U32 R5, RZ, RZ, R14 ;  /* 0x000000ffff057224 */ /* 0x000fd800078e000e */
[----:B0-----:R-:W-:Y:S05]  /*15ab0*/  WARPSYNC.COLLECTIVE R15, `(.L_x_5170) ;  /* 0x000000000f087348 */ /* 0x001fea0003c00000 */
[----:B------:R1:W2:Y:S02]  /*15ac0*/  SHFL.IDX P6, R14, R13, R12, R11 ;  /* 0x0000000c0d0e7389 */ /* 0x0002a400000c000b */
[----:B012---:R-:W-:Y:S01]  /*15ad0*/  ENDCOLLECTIVE ;  /* 0x000000000000791b */ /* 0x007fe20003800000 */
.L_x_5170:
[----:B------:R-:W-:Y:S02]  /*15ae0*/  IMAD.MOV.U32 R13, RZ, RZ, R2 ;  /* 0x000000ffff0d7224 */ /* 0x000fe400078e0002 */
[----:B------:R-:W-:Y:S02]  /*15af0*/  IMAD.MOV.U32 R12, RZ, RZ, 0x3 ;  /* 0x00000003ff0c7424 */ /* 0x000fe400078e00ff */
[----:B------:R-:W-:-:S07]  /*15b00*/  IMAD.MOV.U32 R6, RZ, RZ, R14 ;  /* 0x000000ffff067224 */ /* 0x000fce00078e000e */
[----:B------:R-:W-:Y:S05]  /*15b10*/  WARPSYNC.COLLECTIVE R15, `(.L_x_5171) ;  /* 0x000000000f087348 */ /* 0x000fea0003c00000 */
[----:B------:R0:W1:Y:S02]  /*15b20*/  SHFL.IDX P6, R14, R13, R12, R11 ;  /* 0x0000000c0d0e7389 */ /* 0x00006400000c000b */
[----:B01----:R-:W-:Y:S01]  /*15b30*/  ENDCOLLECTIVE ;  /* 0x000000000000791b */ /* 0x003fe20003800000 */
.L_x_5171:
        /* <DEDUP_REMOVED lines=8> */
[----:B------:R-:W-:-:S07]  /*15bc0*/  IMAD.MOV.U32 R5, RZ, RZ, R14 ;  /* 0x000000ffff057224 */ /* 0x000fce00078e000e */
[----:B0-----:R-:W-:Y:S05]  /*15bd0*/  WARPSYNC.COLLECTIVE R15, `(.L_x_5172) ;  /* 0x000000000f087348 */ /* 0x001fea0003c00000 */
[----:B------:R1:W2:Y:S02]  /*15be0*/  SHFL.IDX P6, R14, R13, R12, R11 ;  /* 0x0000000c0d0e7389 */ /* 0x0002a400000c000b */
[----:B012---:R-:W-:Y:S01]  /*15bf0*/  ENDCOLLECTIVE ;  /* 0x000000000000791b */ /* 0x007fe20003800000 */
.L_x_5172:
[----:B------:R-:W-:Y:S01]  /*15c00*/  IMAD.MOV.U32 R0, RZ, RZ, R14 ;  /* 0x000000ffff007224 */ /* 0x000fe200078e000e */
[----:B------:R-:W-:Y:S06]  /*15c10*/  BRA `(.L_x_5173) ;  /* 0xffffffb800747947 */ /* 0x000fec000383ffff */
.L_x_5060:
[----:B0-----:R0:W1:Y:S02]  /*15c20*/  SYNCS.PHASECHK.TRANS64.TRYWAIT P0, [R17+URZ+0x28c20], R0 ;  /* 0x028c2000110075a7 */ /* 0x001064000800017f */
[----:B-1----:R-:W-:Y:S05]  /*15c30*/  @!P0 NANOSLEEP.SYNCS 0x989680 ;  /* 0x009896800000895d */ /* 0x002fea0003900000 */
[----:B------:R-:W1:Y:S02]  /*15c40*/  @!P0 SYNCS.PHASECHK.TRANS64 P0, [R17+URZ+0x28c20], R0 ;  /* 0x028c2000110085a7 */ /* 0x000e64000800007f */
[----:B-1----:R-:W-:Y:S05]  /*15c50*/  @!P0 BRA `(.L_x_5060) ;  /* 0xfffffffc00f08947 */ /* 0x002fea000383ffff */
[----:B------:R-:W-:Y:S05]  /*15c60*/  BRA `(.L_x_5174) ;  /* 0xffffffb800d07947 */ /* 0x000fea000383ffff */
.L_x_5064:
[----:B0-----:R0:W1:Y:S02]  /*15c70*/  SYNCS.PHASECHK.TRANS64.TRYWAIT P0, [R0+URZ+0x28c60], R3 ;  /* 0x028c6003000075a7 */ /* 0x001064000800017f */
[----:B-1----:R-:W-:Y:S05]  /*15c80*/  @!P0 NANOSLEEP.SYNCS 0x989680 ;  /* 0x009896800000895d */ /* 0x002fea0003900000 */
[----:B------:R-:W1:Y:S02]  /*15c90*/  @!P0 SYNCS.PHASECHK.TRANS64 P0, [R0+URZ+0x28c60], R3 ;  /* 0x028c6003000085a7 */ /* 0x000e64000800007f */
[----:B-1----:R-:W-:Y:S05]  /*15ca0*/  @!P0 BRA `(.L_x_5064) ;  /* 0xfffffffc00f08947 */ /* 0x002fea000383ffff */
[----:B------:R-:W-:Y:S05]  /*15cb0*/  BRA `(.L_x_5175) ;  /* 0xffffffb800f47947 */ /* 0x000fea000383ffff */
.L_x_5081:
[----:B-1----:R1:W2:Y:S02]  /*15cc0*/  SYNCS.PHASECHK.TRANS64.TRYWAIT P0, [R2+URZ+0x28c40], R4 ;  /* 0x028c4004020075a7 */ /* 0x0022a4000800017f */
[----:B--2---:R-:W-:Y:S05]  /*15cd0*/  @!P0 NANOSLEEP.SYNCS 0x989680 ;  /* 0x009896800000895d */ /* 0x004fea0003900000 */
[----:B------:R-:W2:Y:S02]  /*15ce0*/  @!P0 SYNCS.PHASECHK.TRANS64 P0, [R2+URZ+0x28c40], R4 ;  /* 0x028c4004020085a7 */ /* 0x000ea4000800007f */
[----:B--2---:R-:W-:Y:S05]  /*15cf0*/  @!P0 BRA `(.L_x_5081) ;  /* 0xfffffffc00f08947 */ /* 0x004fea000383ffff */
[----:B------:R-:W-:Y:S05]  /*15d00*/  BRA `(.L_x_5176) ;  /* 0xffffffc400dc7947 */ /* 0x000fea000383ffff */
.L_x_5086:
[----:B--2---:R2:W3:Y:S02]  /*15d10*/  SYNCS.PHASECHK.TRANS64.TRYWAIT P0, [R2+URZ+0x28c60], R4 ;  /* 0x028c6004020075a7 */ /* 0x0044e4000800017f */
[----:B---3--:R-:W-:Y:S05]  /*15d20*/  @!P0 NANOSLEEP.SYNCS 0x989680 ;  /* 0x009896800000895d */ /* 0x008fea0003900000 */
[----:B------:R-:W3:Y:S02]  /*15d30*/  @!P0 SYNCS.PHASECHK.TRANS64 P0, [R2+URZ+0x28c60], R4 ;  /* 0x028c6004020085a7 */ /* 0x000ee4000800007f */
[----:B---3--:R-:W-:Y:S05]  /*15d40*/  @!P0 BRA `(.L_x_5086) ;  /* 0xfffffffc00f08947 */ /* 0x008fea000383ffff */
[----:B------:R-:W-:Y:S05]  /*15d50*/  BRA `(.L_x_5177) ;  /* 0xffffffc800547947 */ /* 0x000fea000383ffff */
.L_x_5102:
[----:B0-----:R0:W1:Y:S02]  /*15d60*/  SYNCS.PHASECHK.TRANS64.TRYWAIT P0, [R4+URZ+0x28c40], R2 ;  /* 0x028c4002040075a7 */ /* 0x001064000800017f */
[----:B-1----:R-:W-:Y:S05]  /*15d70*/  @!P0 NANOSLEEP.SYNCS 0x989680 ;  /* 0x009896800000895d */ /* 0x002fea0003900000 */
[----:B------:R-:W1:Y:S02]  /*15d80*/  @!P0 SYNCS.PHASECHK.TRANS64 P0, [R4+URZ+0x28c40], R2 ;  /* 0x028c4002040085a7 */ /* 0x000e64000800007f */
[----:B-1----:R-:W-:Y:S05]  /*15d90*/  @!P0 BRA `(.L_x_5102) ;  /* 0xfffffffc00f08947 */ /* 0x002fea000383ffff */
[----:B------:R-:W-:Y:S05]  /*15da0*/  BRA `(.L_x_5178) ;  /* 0xffffffd4002c7947 */ /* 0x000fea000383ffff */
.L_x_5107:
[----:B-1----:R1:W2:Y:S02]  /*15db0*/  SYNCS.PHASECHK.TRANS64.TRYWAIT P0, [R4+URZ+0x28c60], R2 ;  /* 0x028c6002040075a7 */ /* 0x0022a4000800017f */
[----:B--2---:R-:W-:Y:S05]  /*15dc0*/  @!P0 NANOSLEEP.SYNCS 0x989680 ;  /* 0x009896800000895d */ /* 0x004fea0003900000 */
[----:B------:R-:W2:Y:S02]  /*15dd0*/  @!P0 SYNCS.PHASECHK.TRANS64 P0, [R4+URZ+0x28c60], R2 ;  /* 0x028c6002040085a7 */ /* 0x000ea4000800007f */
[----:B--2---:R-:W-:Y:S05]  /*15de0*/  @!P0 BRA `(.L_x_5107) ;  /* 0xfffffffc00f08947 */ /* 0x004fea000383ffff */
[----:B------:R-:W-:Y:S05]  /*15df0*/  BRA `(.L_x_5179) ;  /* 0xffffffd400a47947 */ /* 0x000fea000383ffff */
.L_x_5122:
[----:B0-----:R0:W1:Y:S02]  /*15e00*/  SYNCS.PHASECHK.TRANS64.TRYWAIT P0, [R4+URZ+0x28c40], R2 ;  /* 0x028c4002040075a7 */ /* 0x001064000800017f */
[----:B-1----:R-:W-:Y:S05]  /*15e10*/  @!P0 NANOSLEEP.SYNCS 0x989680 ;  /* 0x009896800000895d */ /* 0x002fea0003900000 */
[----:B------:R-:W1:Y:S02]  /*15e20*/  @!P0 SYNCS.PHASECHK.TRANS64 P0, [R4+URZ+0x28c40], R2 ;  /* 0x028c4002040085a7 */ /* 0x000e64000800007f */
[----:B-1----:R-:W-:Y:S05]  /*15e30*/  @!P0 BRA `(.L_x_5122) ;  /* 0xfffffffc00f08947 */ /* 0x002fea000383ffff */
[----:B------:R-:W-:Y:S05]  /*15e40*/  BRA `(.L_x_5180) ;  /* 0xffffffe000607947 */ /* 0x000fea000383ffff */
.L_x_5127:
[----:B-1----:R1:W2:Y:S02]  /*15e50*/  SYNCS.PHASECHK.TRANS64.TRYWAIT P0, [R4+URZ+0x28c60], R2 ;  /* 0x028c6002040075a7 */ /* 0x0022a4000800017f */
[----:B--2---:R-:W-:Y:S05]  /*15e60*/  @!P0 NANOSLEEP.SYNCS 0x989680 ;  /* 0x009896800000895d */ /* 0x004fea0003900000 */
[----:B------:R-:W2:Y:S02]  /*15e70*/  @!P0 SYNCS.PHASECHK.TRANS64 P0, [R4+URZ+0x28c60], R2 ;  /* 0x028c6002040085a7 */ /* 0x000ea4000800007f */
[----:B--2---:R-:W-:Y:S05]  /*15e80*/  @!P0 BRA `(.L_x_5127) ;  /* 0xfffffffc00f08947 */ /* 0x004fea000383ffff */
[----:B------:R-:W-:Y:S05]  /*15e90*/  BRA `(.L_x_5181) ;  /* 0xffffffe000d87947 */ /* 0x000fea000383ffff */
.L_x_5143:
[----:B------:R-:W-:Y:S01]  /*15ea0*/  BSSY B0, `(.L_x_5182) ;  /* 0x0000008000007945 */ /* 0x000fe20003800000 */
[----:B-----5:R-:W-:Y:S02]  /*15eb0*/  IMAD.MOV.U32 R13, RZ, RZ, R2 ;  /* 0x000000ffff0d7224 */ /* 0x020fe400078e0002 */
[----:B------:R-:W-:Y:S02]  /*15ec0*/  IMAD.MOV.U32 R12, RZ, RZ, RZ ;  /* 0x000000ffff0c7224 */ /* 0x000fe400078e00ff */
[----:B------:R-:W-:Y:S02]  /*15ed0*/  IMAD.MOV.U32 R11, RZ, RZ, 0x1f ;  /* 0x0000001fff0b7424 */ /* 0x000fe400078e00ff */
[----:B------:R-:W-:-:S07]  /*15ee0*/  IMAD.MOV.U32 R15, RZ, RZ, -0x1 ;  /* 0xffffffffff0f7424 */ /* 0x000fce00078e00ff */
[----:B------:R-:W-:Y:S05]  /*15ef0*/  WARPSYNC.COLLECTIVE R15, `(.L_x_5183) ;  /* 0x000000000f087348 */ /* 0x000fea0003c00000 */
[----:B------:R0:W1:Y:S02]  /*15f00*/  SHFL.IDX P6, R14, R13, R12, R11 ;  /* 0x0000000c0d0e7389 */ /* 0x00006400000c000b */
[----:B01----:R-:W-:Y:S01]  /*15f10*/  ENDCOLLECTIVE ;  /* 0x000000000000791b */ /* 0x003fe20003800000 */
.L_x_5183:
[----:B------:R-:W-:Y:S05]  /*15f20*/  BSYNC B0 ;  /* 0x0000000000007941 */ /* 0x000fea0003800000 */
.L_x_5182:
[----:B------:R-:W-:Y:S05]  /*15f30*/  BRA `(.L_x_5184) ;  /* 0xffffffec00987947 */ /* 0x000fea000383ffff */
.L_x_5146:
[----:B0-----:R0:W1:Y:S02]  /*15f40*/  SYNCS.PHASECHK.TRANS64.TRYWAIT P0, [R0+URZ+0x28c20], R3 ;  /* 0x028c2003000075a7 */ /* 0x001064000800017f */
[----:B-1----:R-:W-:Y:S05]  /*15f50*/  @!P0 NANOSLEEP.SYNCS 0x989680 ;  /* 0x009896800000895d */ /* 0x002fea0003900000 */
[----:B------:R-:W1:Y:S02]  /*15f60*/  @!P0 SYNCS.PHASECHK.TRANS64 P0, [R0+URZ+0x28c20], R3 ;  /* 0x028c2003000085a7 */ /* 0x000e64000800007f */
[----:B-1----:R-:W-:Y:S05]  /*15f70*/  @!P0 BRA `(.L_x_5146) ;  /* 0xfffffffc00f08947 */ /* 0x002fea000383ffff */
[----:B------:R-:W-:Y:S05]  /*15f80*/  BRA `(.L_x_5185) ;  /* 0xffffffec00e47947 */ /* 0x000fea000383ffff */
.L_x_5147:
        /* <DEDUP_REMOVED lines=11> */
.L_x_5187:
[----:B------:R-:W-:Y:S05]  /*16040*/  BSYNC B0 ;  /* 0x0000000000007941 */ /* 0x000fea0003800000 */
.L_x_5186:
[----:B------:R-:W-:Y:S05]  /*16050*/  BRA `(.L_x_5188) ;  /* 0xffffffec00cc7947 */ /* 0x000fea000383ffff */
.L_x_5150:
[----:B------:R-:W-:Y:S01]  /*16060*/  BSSY B1, `(.L_x_5189) ;  /* 0x0000006000017945 */ /* 0x000fe20003800000 */
[----:B------:R-:W-:-:S07]  /*16070*/  IMAD.MOV.U32 R15, RZ, RZ, -0x1 ;  /* 0xffffffffff0f7424 */ /* 0x000fce00078e00ff */
[----:B01----:R-:W-:Y:S05]  /*16080*/  WARPSYNC.COLLECTIVE R15, `(.L_x_5190) ;  /* 0x000000000f0c7348 */ /* 0x003fea0003c00000 */
[----:B------:R-:W-:Y:S02]  /*16090*/  ELECT P6, UR62, PT ;  /* 0x00000000003e782f */ /* 0x000fe400038c0000 */
[----:B------:R-:W-:Y:S01]  /*160a0*/  MOV R14, UR62 ;  /* 0x0000003e000e7c02 */ /* 0x000fe20008000f00 */
[----:B01----:R-:W-:Y:S10]  /*160b0*/  ENDCOLLECTIVE ;  /* 0x000000000000791b */ /* 0x003ff40003800000 */
.L_x_5190:
[----:B------:R-:W-:Y:S05]  /*160c0*/  BSYNC B1 ;  /* 0x0000000000017941 */ /* 0x000fea0003800000 */
.L_x_5189:
[----:B------:R-:W-:Y:S05]  /*160d0*/  BRA `(.L_x_5191) ;  /* 0xffffffec00c47947 */ /* 0x000fea000383ffff */
.L_x_5152:
[----:B0-----:R0:W1:Y:S02]  /*160e0*/  SYNCS.PHASECHK.TRANS64.TRYWAIT P0, [R6+URZ], R5 ;  /* 0x00000005060075a7 */ /* 0x001064000800017f */
[----:B-1----:R-:W-:Y:S05]  /*160f0*/  @!P0 NANOSLEEP.SYNCS 0x989680 ;  /* 0x009896800000895d */ /* 0x002fea0003900000 */
[----:B------:R-:W1:Y:S02]  /*16100*/  @!P0 SYNCS.PHASECHK.TRANS64 P0, [R6+URZ], R5 ;  /* 0x00000005060085a7 */ /* 0x000e64000800007f */
[----:B-1----:R-:W-:Y:S05]  /*16110*/  @!P0 BRA `(.L_x_5152) ;  /* 0xfffffffc00f08947 */ /* 0x002fea000383ffff */
[----:B------:R-:W-:Y:S05]  /*16120*/  BRA `(.L_x_5192) ;  /* 0xffffffec00fc7947 */ /* 0x000fea000383ffff */
.L_x_5153:
[----:B-1----:R1:W2:Y:S02]  /*16130*/  SYNCS.PHASECHK.TRANS64.TRYWAIT P0, [R3+URZ], R2 ;  /* 0x00000002030075a7 */ /* 0x0022a4000800017f */
[----:B--2---:R-:W-:Y:S05]  /*16140*/  @!P0 NANOSLEEP.SYNCS 0x989680 ;  /* 0x009896800000895d */ /* 0x004fea0003900000 */
[----:B------:R-:W2:Y:S02]  /*16150*/  @!P0 SYNCS.PHASECHK.TRANS64 P0, [R3+URZ], R2 ;  /* 0x00000002030085a7 */ /* 0x000ea4000800007f */
[----:B--2---:R-:W-:Y:S05]  /*16160*/  @!P0 BRA `(.L_x_5153) ;  /* 0xfffffffc00f08947 */ /* 0x004fea000383ffff */
[----:B------:R-:W-:Y:S05]  /*16170*/  BRA `(.L_x_5193) ;  /* 0xffffffec00f07947 */ /* 0x000fea000383ffff */
.L_x_5155:
[----:B-1----:R1:W2:Y:S02]  /*16180*/  SYNCS.PHASECHK.TRANS64.TRYWAIT P0, [R18+URZ], R5 ;  /* 0x00000005120075a7 */ /* 0x0022a4000800017f */
[----:B--2---:R-:W-:Y:S05]  /*16190*/  @!P0 NANOSLEEP.SYNCS 0x989680 ;  /* 0x009896800000895d */ /* 0x004fea0003900000 */
[----:B------:R-:W2:Y:S02]  /*161a0*/  @!P0 SYNCS.PHASECHK.TRANS64 P0, [R18+URZ], R5 ;  /* 0x00000005120085a7 */ /* 0x000ea4000800007f */
[----:B--2---:R-:W-:Y:S05]  /*161b0*/  @!P0 BRA `(.L_x_5155) ;  /* 0xfffffffc00f08947 */ /* 0x004fea000383ffff */
[----:B------:R-:W-:Y:S05]  /*161c0*/  BRA `(.L_x_5194) ;  /* 0xffffffec00f47947 */ /* 0x000fea000383ffff */
.L_x_5195:
        /* <DEDUP_REMOVED lines=11> */
.L_x_15122:


//--------------------- .text._ZN7cutlass13device_kernelIN5flash11enable_sm90INS1_16FlashAttnFwdSm90INS1_25CollectiveMainloopFwdSm90ILi2EN4cute5tupleIJNS5_1CILi1EEES8_S8_EEENS6_IJNS7_ILi64EEESA_SA_EEELi512ENS_6half_tEfNS_4arch4Sm90ELb0ELb1ELb0ELb0ELb0ELb0ELb1ELb0ELb0ELb1ELb0ELb0EEENS1_21CollectiveEpilogueFwdINS6_IJSA_NS7_ILi512EEESA_EEES9_SC_SE_Li256ELb0ELb1ELb0ELb0EEENS1_30DynamicPersistentTileSchedulerILi256ELi128ELb0ELb1ELb1EEEEEEEEEvNT_6ParamsE --------------------------
	.section	.text._ZN7cutlass13device_kernelIN5flash11enable_sm90INS1_16FlashAttnFwdSm90INS1_25CollectiveMainloopFwdSm90ILi2EN4cute5tupleIJNS5_1CILi1EEES8_S8_EEENS6_IJNS7_ILi64EEESA_SA_EEELi512ENS_6half_tEfNS_4arch4Sm90ELb0ELb1ELb0ELb0ELb0ELb0ELb1ELb0ELb0ELb1ELb0ELb0EEENS1_21CollectiveEpilogueFwdINS6_IJSA_NS7_ILi512EEESA_EEES9_SC_SE_Li256ELb0ELb1ELb0ELb0EEENS1_30DynamicPersistentTileSchedulerILi256ELi128ELb0ELb1ELb1EEEEEEEEEvNT_6ParamsE,"ax",@progbits
	.align	128
.text._ZN7cutlass13device_kernelIN5flash11enable_sm90INS1_16FlashAttnFwdSm90INS1_25CollectiveMainloopFwdSm90ILi2EN4cute5tupleIJNS5_1CILi1EEES8_S8_EEENS6_IJNS7_ILi64EEESA_SA_EEELi512ENS_6half_tEfNS_4arch4Sm90ELb0ELb1ELb0ELb0ELb0ELb0ELb1ELb0ELb0ELb1ELb0ELb0EEENS1_21CollectiveEpilogueFwdINS6_IJSA_NS7_ILi512EEESA_EEES9_SC_SE_Li256ELb0ELb1ELb0ELb0EEENS1_30DynamicPersistentTileSchedulerILi256ELi128ELb0ELb1ELb1EEEEEEEEEvNT_6ParamsE:
        .type           _ZN7cutlass13device_kernelIN5flash11enable_sm90INS1_16FlashAttnFwdSm90INS1_25CollectiveMainloopFwdSm90ILi2EN4cute5tupleIJNS5_1CILi1EEES8_S8_EEENS6_IJNS7_ILi64EEESA_SA_EEELi512ENS_6half_tEfNS_4arch4Sm90ELb0ELb1ELb0ELb0ELb0ELb0ELb1ELb0ELb0ELb1ELb0ELb0EEENS1_21CollectiveEpilogueFwdINS6_IJSA_NS7_ILi512EEESA_EEES9_SC_SE_Li256ELb0ELb1ELb0ELb0EEENS1_30DynamicPersistentTileSchedulerILi256ELi128ELb0ELb1ELb1EEEEEEEEEvNT_6ParamsE,@function
        .size           _ZN7cutlass13device_kernelIN5flash11enable_sm90INS1_16FlashAttnFwdSm90INS1_25CollectiveMainloopFwdSm90ILi2EN4cute5tupleIJNS5_1CILi1EEES8_S8_EEENS6_IJNS7_ILi64EEESA_SA_EEELi512ENS_6half_tEfNS_4arch4Sm90ELb0ELb1ELb0ELb0ELb0ELb0ELb1ELb0ELb0ELb1ELb0ELb0EEENS1_21CollectiveEpilogueFwdINS6_IJSA_NS7_ILi512EEESA_EEES9_SC_SE_Li256ELb0ELb1ELb0ELb0EEENS1_30DynamicPersistentTileSchedulerILi256ELi128ELb0ELb1ELb1EEEEEEEEEvNT_6ParamsE,(.L_x_15123 - _ZN7cutlass13device_kernelIN5flash11enable_sm90INS1_16FlashAttnFwdSm90INS1_25CollectiveMainloopFwdSm90ILi2EN4cute5tupleIJNS5_1CILi1EEES8_S8_EEENS6_IJNS7_ILi64EEESA_SA_EEELi512ENS_6half_tEfNS_4arch4Sm90ELb0ELb1ELb0ELb0ELb0ELb0ELb1ELb0ELb0ELb1ELb0ELb0EEENS1_21CollectiveEpilogueFwdINS6_IJSA_NS7_ILi512EEESA_EEES9_SC_SE_Li256ELb0ELb1ELb0ELb0EEENS1_30DynamicPersistentTileSchedulerILi256ELi128ELb0ELb1ELb1EEEEEEEEEvNT_6ParamsE)
        .other          _ZN7cutlass13device_kernelIN5flash11enable_sm90INS1_16FlashAttnFwdSm90INS1_25CollectiveMainloopFwdSm90ILi2EN4cute5tupleIJNS5_1CILi1EEES8_S8_EEENS6_IJNS7_ILi64EEESA_SA_EEELi512ENS_6half_tEfNS_4arch4Sm90ELb0ELb1ELb0ELb0ELb0ELb0ELb1ELb0ELb0ELb1ELb0ELb0EEENS1_21CollectiveEpilogueFwdINS6_IJSA_NS7_ILi512EEESA_EEES9_SC_SE_Li256ELb0ELb1ELb0ELb0EEENS1_30DynamicPersistentTileSchedulerILi256ELi128ELb0ELb1ELb1EEEEEEEEEvNT_6ParamsE,@"STO_CUDA_ENTRY STV_DEFAULT"
_ZN7cutlass13device_kernelIN5flash11enable_sm90INS1_16FlashAttnFwdSm90INS1_25CollectiveMainloopFwdSm90ILi2EN4cute5tupleIJNS5_1CILi1EEES8_S8_EEENS6_IJNS7_ILi64EEESA_SA_EEELi512ENS_6half_tEfNS_4arch4Sm90ELb0ELb1ELb0ELb0ELb0ELb0ELb1ELb0ELb0ELb1ELb0ELb0EEENS1_21CollectiveEpilogueFwdINS6_IJSA_NS7_ILi512EEESA_EEES9_SC_SE_Li256ELb0ELb1ELb0ELb0EEENS1_30DynamicPersistentTileSchedulerILi256ELi128ELb0ELb1ELb1EEEEEEEEEvNT_6ParamsE:
        /* <DEDUP_REMOVED lines=17> */
.L_x_5197:
[----:B------:R-:W-:Y:S05]  /*0110*/  BSYNC B0 ;  /* 0x0000000000007941 */ /* 0x000fea0003800000 */
.L_x_5196:
        /* <DEDUP_REMOVED lines=39> */
.L_x_5198:
        /* <DEDUP_REMOVED lines=22> */
.L_x_5199:
        /* <DEDUP_REMOVED lines=18> */
.L_x_5200:
        /* <DEDUP_REMOVED lines=22> */
.L_x_5201:
        /* <DEDUP_REMOVED lines=22> */
.L_x_5202:
[----:B------:R-:W-:Y:S01]  /*08d0*/  IMAD.MOV.U32 R3, RZ, RZ, 0x1 ;  /* 0x00000001ff037424 */ /* 0x000fe200078e00ff */
[----:B------:R-:W-:Y:S01]  /*08e0*/  ISETP.NE.AND P0, PT, R4, RZ, PT ;  /* 0x000000ff0400720c */ /* 0x000fe20003f05270 */
[----:B------:R-:W-:Y:S01]  /*08f0*/  NOP ;  /* 0x0000000000007918 */ /* 0x000fe20000000000 */
[----:B------:R-:W-:Y:S02]  /*0900*/  ULDC.64 UR44, c[0x0][0x208] ;  /* 0x00008200002c7ab9 */ /* 0x000fe40000000a00 */
[----:B------:R-:W-:-:S05]  /*0910*/  SEL R3, R3, 0x2, !P0 ;  /* 0x0000000203037807 */ /* 0x000fca0004000000 */
[----:B------:R0:W-:Y:S02]  /*0920*/  STL [R1+0x40], R3 ;  /* 0x0000400301007387 */ /* 0x0001e40000100800 */
[----:B01234-:R-:W-:Y:S06]  /*0930*/  BAR.SYNC.DEFER_BLOCKING 0x0 ;  /* 0x0000000000007b1d */ /* 0x01ffec0000010000 */
[----:B------:R-:W-:Y:S05]  /*0940*/  @!P0 BRA `(.L_x_5203) ;  /* 0x0000012c00ac8947 */ /* 0x000fea0003800000 */
.L_x_5204:
        /* <DEDUP_REMOVED lines=14> */
[----:B------:R-:W2:Y:S01]  /*0a30*/  LDL.LU R15, [R1+0x40] ;  /* 0x00004000010f7983 */ /* 0x000ea20000300800 */
[----:B------:R-:W-:Y:S01]  /*0a40*/  VIADD R226, R0, 0xffffff80 ;  /* 0xffffff8000e27836 */ /* 0x000fe20000000000 */
[----:B------:R-:W0:Y:S01]  /*0a50*/  S2UR UR4, SR_CgaCtaId ;  /* 0x00000000000479c3 */ /* 0x000e220000008800 */
[----:B------:R-:W-:Y:S01]  /*0a60*/  UMOV UR37, 0x400 ;  /* 0x0000040000257882 */ /* 0x000fe20000000000 */
[----:B------:R-:W-:Y:S01]  /*0a70*/  IMAD.MOV.U32 R184, RZ, RZ, 0x20 ;  /* 0x00000020ffb87424 */ /* 0x000fe200078e00ff */
[----:B------:R-:W-:Y:S01]  /*0a80*/  UMOV UR36, URZ ;  /* 0x0000003f00247c82 */ /* 0x000fe20008000000 */
[----:B------:R-:W-:Y:S01]  /*0a90*/  SHF.R.S32.HI R3, RZ, 0x1f, R226 ;  /* 0x0000001fff037819 */ /* 0x000fe200000114e2 */
[----:B------:R-:W-:Y:S02]  /*0aa0*/  IMAD.U32 R167, RZ, RZ, UR5 ;  /* 0x00000005ffa77e24 */ /* 0x000fe4000f8e00ff */
[----:B------:R-:W-:Y:S01]  /*0ab0*/  IMAD.MOV.U32 R219, RZ, RZ, RZ ;  /* 0x000000ffffdb7224 */ /* 0x000fe200078e00ff */
[----:B------:R-:W-:-:S02]  /*0ac0*/  LEA.HI R0, R3, R226, RZ, 0x4 ;  /* 0x000000e203007211 */ /* 0x000fc400078f20ff */
[CC--:B------:R-:W-:Y:S02]  /*0ad0*/  LEA.HI R8, R3.reuse, R226.reuse, RZ, 0x2 ;  /* 0x000000e203087211 */ /* 0x0c0fe400078f10ff */
[----:B------:R-:W-:Y:S02]  /*0ae0*/  SHF.R.S32.HI R5, RZ, 0x4, R0 ;  /* 0x00000004ff057819 */ /* 0x000fe40000011400 */
[----:B------:R-:W-:Y:S02]  /*0af0*/  LOP3.LUT R13, R8, 0xfffffffc, RZ, 0xc0, !PT ;  /* 0xfffffffc080d7812 */ /* 0x000fe400078ec0ff */
[----:B------:R-:W-:Y:S02]  /*0b00*/  LEA.HI R2, R0, R5, RZ, 0x1 ;  /* 0x0000000500027211 */ /* 0x000fe400078f08ff */
[----:B------:R-:W-:Y:S01]  /*0b10*/  LEA.HI R7, R3, R226, RZ, 0x7 ;  /* 0x000000e203077211 */ /* 0x000fe200078f38ff */
[----:B------:R-:W-:Y:S01]  /*0b20*/  IMAD.IADD R13, R226, 0x1, -R13 ;  /* 0x00000001e20d7824 */ /* 0x000fe200078e0a0d */
[----:B------:R-:W-:-:S02]  /*0b30*/  LOP3.LUT R4, R2, 0x1ffffffe, RZ, 0xc0, !PT ;  /* 0x1ffffffe02047812 */ /* 0x000fc400078ec0ff */
[----:B------:R-:W-:Y:S02]  /*0b40*/  LEA.HI R2, R3, R226, RZ, 0x5 ;  /* 0x000000e203027211 */ /* 0x000fe400078f28ff */
        /* <DEDUP_REMOVED lines=34> */
[----:B------:R-:W-:Y:S02]  /*0d70*/  LOP3.LUT R217, R3, 0xfffffff8, RZ, 0xc0, !PT ;  /* 0xfffffff803d97812 */ /* 0x000fe400078ec0ff */
[----:B------:R-:W-:Y:S01]  /*0d80*/  LOP3.LUT R11, R2, 0x1c0, RZ, 0xc0, !PT ;  /* 0x000001c0020b7812 */ /* 0x000fe200078ec0ff */
[----:B------:R-:W-:Y:S01]  /*0d90*/  IMAD R13, R4, 0x400, R13 ;  /* 0x00000400040d7824 */ /* 0x000fe200078e020d */
[----:B------:R-:W-:Y:S01]  /*0da0*/  LEA.HI R9, R9, R0, RZ, 0x3 ;  /* 0x0000000009097211 */ /* 0x000fe200078f18ff */
[----:B------:R-:W-:Y:S01]  /*0db0*/  IMAD.IADD R217, R226, 0x1, -R217 ;  /* 0x00000001e2d97824 */ /* 0x000fe200078e0ad9 */
[----:B------:R-:W-:Y:S01]  /*0dc0*/  LOP3.LUT R6, R11, 0x8, R6, 0xf8, !PT ;  /* 0x000000080b067812 */ /* 0x000fe200078ef806 */
[----:B------:R-:W-:Y:S01]  /*0dd0*/  IMAD.MOV.U32 R2, RZ, RZ, RZ ;  /* 0x000000ffff027224 */ /* 0x000fe200078e00ff */
[----:B------:R-:W-:Y:S01]  /*0de0*/  SHF.R.U32.HI R11, RZ, 0x3, R11 ;  /* 0x00000003ff0b7819 */ /* 0x000fe2000001160b */
[----:B------:R-:W-:Y:S01]  /*0df0*/  IMAD.SHL.U32 R186, R217, 0x8, RZ ;  /* 0x00000008d9ba7824 */ /* 0x000fe200078e00ff */
[----:B------:R-:W-:Y:S01]  /*0e00*/  R2P PR, R10, 0x6 ;  /* 0x000000060a007804 */ /* 0x000fe20000000000 */
[----:B------:R-:W-:Y:S01]  /*0e10*/  IMAD.SHL.U32 R16, R12, 0x2, RZ ;  /* 0x000000020c107824 */ /* 0x000fe200078e00ff */
[----:B------:R-:W-:Y:S01]  /*0e20*/  LOP3.LUT R6, R6, R11, RZ, 0x3c, !PT ;  /* 0x0000000b06067212 */ /* 0x000fe200078e3cff */
[C---:B------:R-:W-:Y:S01]  /*0e30*/  VIADD R196, R186.reuse, 0x40 ;  /* 0x00000040bac47836 */ /* 0x040fe20000000000 */
[----:B------:R-:W-:Y:S01]  /*0e40*/  LOP3.LUT R9, R9, 0xfffffff8, RZ, 0xc0, !PT ;  /* 0xfffffff809097812 */ /* 0x000fe200078ec0ff */
[----:B------:R-:W-:Y:S01]  /*0e50*/  VIADD R195, R186, 0x80 ;  /* 0x00000080bac37836 */ /* 0x000fe20000000000 */
[----:B------:R-:W-:Y:S01]  /*0e60*/  LEA.HI R7, R7, R220, RZ, 0x1 ;  /* 0x000000dc07077211 */ /* 0x000fe200078f08ff */
[----:B------:R-:W-:Y:S01]  /*0e70*/  IMAD.IADD R6, R13, 0x1, R6 ;  /* 0x000000010d067824 */ /* 0x000fe200078e0206 */
[----:B------:R-:W-:Y:S01]  /*0e80*/  SHF.R.S32.HI R5, RZ, 0x5, R5 ;  /* 0x00000005ff057819 */ /* 0x000fe20000011405 */
[----:B------:R-:W-:Y:S01]  /*0e90*/  IMAD.IADD R0, R0, 0x1, -R9 ;  /* 0x0000000100007824 */ /* 0x000fe200078e0a09 */
[----:B------:R-:W-:Y:S01]  /*0ea0*/  LOP3.LUT R7, R7, 0xfffffe, RZ, 0xc0, !PT ;  /* 0x00fffffe07077812 */ /* 0x000fe200078ec0ff */
[----:B------:R-:W-:Y:S01]  /*0eb0*/  VIADD R194, R186, 0xc0 ;  /* 0x000000c0bac27836 */ /* 0x000fe20000000000 */
[----:B------:R-:W-:Y:S01]  /*0ec0*/  LEA R22, R6, UR37, 0x1 ;  /* 0x0000002506167c11 */ /* 0x000fe2000f8e08ff */
[----:B------:R-:W-:Y:S01]  /*0ed0*/  VIADD R193, R186, 0x100 ;  /* 0x00000100bac17836 */ /* 0x000fe20000000000 */
[----:B------:R-:W-:Y:S01]  /*0ee0*/  SEL R184, R184, 0xffffffe0, !P1 ;  /* 0xffffffe0b8b87807 */ /* 0x000fe20004800000 */
[----:B------:R-:W-:Y:S01]  /*0ef0*/  VIADD R192, R186, 0x140 ;  /* 0x00000140bac07836 */ /* 0x000fe20000000000 */
[----:B------:R-:W-:Y:S01]  /*0f00*/  SHF.R.S32.HI R218, RZ, 0x3, R3 ;  /* 0x00000003ffda7819 */ /* 0x000fe20000011403 */
[----:B------:R-:W-:Y:S01]  /*0f10*/  VIADD R185, R22, 0x36400 ;  /* 0x0003640016b97836 */ /* 0x000fe20000000000 */
        /* <DEDUP_REMOVED lines=11> */
[C---:B------:R-:W-:Y:S01]  /*0fd0*/  @P2 VIADD R23, R185.reuse, 0xffffffc0 ;  /* 0xffffffc0b9172836 */ /* 0x040fe20000000000 */
[----:B------:R-:W-:Y:S01]  /*0fe0*/  SHF.R.S32.HI R227, RZ, 0x1f, R221 ;  /* 0x0000001fffe37819 */ /* 0x000fe200000114dd */
[----:B------:R-:W-:-:S02]  /*0ff0*/  IMAD.IADD R185, R185, 0x1, R184 ;  /* 0x00000001b9b97824 */ /* 0x000fc400078e02b8 */
[----:B------:R-:W-:Y:S02]  /*1000*/  IMAD.SHL.U32 R19, R7, 0x100, RZ ;  /* 0x0000010007137824 */ /* 0x000fe400078e00ff */
[----:B------:R-:W-:Y:S02]  /*1010*/  IMAD R188, R14, 0x8, R17 ;  /* 0x000000080ebc7824 */ /* 0x000fe400078e0211 */
[----:B------:R-:W-:Y:S01]  /*1020*/  IMAD.IADD R184, R184, 0x1, R23 ;  /* 0x00000001b8b87824 */ /* 0x000fe200078e0217 */
[----:B--2---:R-:W-:-:S07]  /*1030*/  LOP3.LUT R187, R15, 0x1, RZ, 0xfc, !PT ;  /* 0x000000010fbb7812 */ /* 0x004fce00078efcff */
.L_x_5304:
[----:B-1-3--:R-:W0:Y:S01]  /*1040*/  LDC R4, c[0x0][0xd60] ;  /* 0x00035800ff047b82 */ /* 0x00ae220000000800 */
[----:B------:R-:W-:Y:S01]  /*1050*/  ULDC UR4, c[0x0][0xd78] ;  /* 0x00035e0000047ab9 */ /* 0x000fe20000000800 */
[----:B0-----:R-:W-:-:S13]  /*1060*/  ISETP.NE.AND P0, PT, R4, 0x1, PT ;  /* 0x000000010400780c */ /* 0x001fda0003f05270 */
[----:B------:R-:W0:Y:S08]  /*1070*/  @P0 LDC R0, c[0x0][0xd64] ;  /* 0x00035900ff000b82 */ /* 0x000e300000000800 */
[----:B--2---:R-:W1:Y:S01]  /*1080*/  @P0 LDC R6, c[0x0][0xd68] ;  /* 0x00035a00ff060b82 */ /* 0x004e620000000800 */
[----:B0-----:R-:W-:-:S04]  /*1090*/  @P0 IMAD.HI.U32 R3, R167, R0, RZ ;  /* 0x00000000a7030227 */ /* 0x001fc800078e00ff */
[----:B------:R-:W-:Y:S01]  /*10a0*/  IMAD.MOV.U32 R0, RZ, RZ, R167 ;  /* 0x000000ffff007224 */ /* 0x000fe200078e00a7 */
        /* <DEDUP_REMOVED lines=13> */
.L_x_5205:
[----:B------:R-:W0:Y:S01]  /*1180*/  LDC R6, c[0x0][0xd54] ;  /* 0x00035500ff067b82 */ /* 0x000e220000000800 */
[----:B------:R-:W-:Y:S01]  /*1190*/  IMAD.MOV.U32 R3, RZ, RZ, R9 ;  /* 0x000000ffff037224 */ /* 0x000fe200078e0009 */
[----:B0-----:R-:W-:-:S13]  /*11a0*/  ISETP.NE.AND P0, PT, R6, 0x1, PT ;  /* 0x000000010600780c */ /* 0x001fda0003f05270 */
[----:B------:R-:W0:Y:S02]  /*11b0*/  @P0 LDC.64 R4, c[0x0][0xd58] ;  /* 0x00035600ff040b82 */ /* 0x000e240000000a00 */
[----:B0-----:R-:W-:-:S05]  /*11c0*/  @P0 IMAD.HI.U32 R4, R9, R4, RZ ;  /* 0x0000000409040227 */ /* 0x001fca00078e00ff */
[----:B------:R-:W-:-:S05]  /*11d0*/  @P0 SHF.R.U32.HI R3, RZ, R5, R4 ;  /* 0x00000005ff030219 */ /* 0x000fca0000011604 */
[----:B------:R-:W-:-:S07]  /*11e0*/  IMAD R4, R3, R6, RZ ;  /* 0x0000000603047224 */ /* 0x000fce00078e02ff */
.L_x_5206:
[----:B------:R-:W2:Y:S01]  /*11f0*/  LDL R8, [R1+0x4] ;  /* 0x0000040001087983 */ /* 0x000ea20000100800 */
[----:B------:R-:W0:Y:S01]  /*1200*/  LDC R191, c[0x0][0xd48] ;  /* 0x00035200ffbf7b82 */ /* 0x000e220000000800 */
[----:B------:R-:W-:Y:S01]  /*1210*/  ULDC.64 UR4, c[0x0][0x418] ;  /* 0x0001060000047ab9 */ /* 0x000fe20000000a00 */
[----:B------:R-:W-:Y:S01]  /*1220*/  IMAD.IADD R5, R9, 0x1, -R4 ;  /* 0x0000000109057824 */ /* 0x000fe200078e0a04 */
[----:B------:R-:W-:Y:S01]  /*1230*/  UISETP.NE.U32.AND UP0, UPT, UR4, URZ, UPT ;  /* 0x0000003f0400728c */ /* 0x000fe2000bf05070 */
[----:B------:R-:W-:Y:S01]  /*1240*/  LOP3.LUT R3, RZ, R3, RZ, 0x33, !PT ;  /* 0x00000003ff037212 */ /* 0x000fe200078e33ff */
[----:B------:R-:W-:Y:S01]  /*1250*/  ULDC UR38, c[0x0][0x424] ;  /* 0x0001090000267ab9 */ /* 0x000fe20000000800 */
[----:B------:R-:W-:Y:S01]  /*1260*/  ULDC UR4, c[0x0][0xd54] ;  /* 0x0003550000047ab9 */ /* 0x000fe20000000800 */
[----:B------:R-:W-:Y:S01]  /*1270*/  UISETP.NE.AND.EX UP0, UPT, UR5, URZ, UPT, UP0 ;  /* 0x0000003f0500728c */ /* 0x000fe2000bf05300 */
[----:B------:R-:W-:Y:S01]  /*1280*/  IMAD R5, R0, UR4, R5 ;  /* 0x0000000400057c24 */ /* 0x000fe2000f8e0205 */
[----:B------:R-:W-:-:S02]  /*1290*/  ULDC UR40, c[0x0][0x2f0] ;  /* 0x0000bc0000287ab9 */ /* 0x000fc40000000800 */
[----:B------:R-:W-:Y:S01]  /*12a0*/  USEL UR38, UR38, 0x1, UP0 ;  /* 0x0000000126267887 */ /* 0x000fe20008000000 */
[----:B------:R-:W-:-:S03]  /*12b0*/  IMAD.MOV.U32 R190, RZ, RZ, R5 ;  /* 0x000000ffffbe7224 */ /* 0x000fc600078e0005 */
[----:B------:R-:W-:-:S04]  /*12c0*/  UIMAD UR4, UR38, UR40, 0x3f ;  /* 0x0000003f260474a4 */ /* 0x000fc8000f8e0228 */
[----:B------:R-:W-:-:S04]  /*12d0*/  USHF.R.S32.HI UR5, URZ, 0x1f, UR4 ;  /* 0x0000001f3f057899 */ /* 0x000fc80008011404 */
[----:B------:R-:W-:Y:S01]  /*12e0*/  ULEA.HI UR5, UR5, UR4, URZ, 0x6 ;  /* 0x0000000405057291 */ /* 0x000fe2000f8f303f */
[----:B0-----:R-:W-:Y:S02]  /*12f0*/  ISETP.NE.AND P0, PT, R191, 0x1, PT ;  /* 0x00000001bf00780c */ /* 0x001fe40003f05270 */
[----:B------:R-:W-:Y:S01]  /*1300*/  ULDC UR4, c[0x0][0xd3c] ;  /* 0x00034f0000047ab9 */ /* 0x000fe20000000800 */
[----:B------:R-:W-:Y:S01]  /*1310*/  USHF.R.S32.HI UR5, URZ, 0x6, UR5 ;  /* 0x000000063f057899 */ /* 0x000fe20008011405 */
[----:B------:R-:W-:-:S04]  /*1320*/  VIADD R3, R3, UR4 ;  /* 0x0000000403037c36 */ /* 0x000fc80008000000 */
[----:B------:R-:W-:-:S05]  /*1330*/  IMAD.SHL.U32 R18, R3, 0x40, RZ ;  /* 0x0000004003127824 */ /* 0x000fca00078e00ff */
[----:B------:R-:W0:Y:S08]  /*1340*/  @P0 LDC R6, c[0x0][0xd4c] ;  /* 0x00035300ff060b82 */ /* 0x000e300000000800 */
[----:B------:R-:W1:Y:S01]  /*1350*/  @P0 LDC R7, c[0x0][0xd50] ;  /* 0x00035400ff070b82 */ /* 0x000e620000000800 */
[----:B0-----:R-:W-:-:S05]  /*1360*/  @P0 IMAD.HI.U32 R0, R5, R6, RZ ;  /* 0x0000000605000227 */ /* 0x001fca00078e00ff */
[----:B-1----:R-:W-:-:S05]  /*1370*/  @P0 SHF.R.U32.HI R190, RZ, R7, R0 ;  /* 0x00000007ffbe0219 */ /* 0x002fca0000011600 */
[----:B------:R-:W-:-:S04]  /*1380*/  IMAD.MOV R0, RZ, RZ, -R190 ;  /* 0x000000ffff007224 */ /* 0x000fc800078e0abe */
[----:B------:R-:W-:Y:S01]  /*1390*/  IMAD R191, R191, R0, R5 ;  /* 0x00000000bfbf7224 */ /* 0x000fe200078e0205 */
[----:B--2---:R-:W-:-:S13]  /*13a0*/  ISETP.NE.AND P0, PT, R8, 0x1, PT ;  /* 0x000000010800780c */ /* 0x004fda0003f05270 */
[----:B------:R-:W-:Y:S05]  /*13b0*/  @!P0 BRA `(.L_x_5207) ;  /* 0x0000001c00f48947 */ /* 0x000fea0003800000 */
[----:B------:R-:W0:Y:S01]  /*13c0*/  LDC R0, c[0x0][0x448] ;  /* 0x00011200ff007b82 */ /* 0x000e220000000800 */
[----:B------:R-:W-:Y:S02]  /*13d0*/  ULDC UR6, c[0x0][0x288] ;  /* 0x0000a20000067ab9 */ /* 0x000fe40000000800 */
[----:B------:R-:W-:-:S04]  /*13e0*/  UIADD3 UR4, -UR6, 0x1, URZ ;  /* 0x0000000106047890 */ /* 0x000fc8000fffe13f */
[----:B------:R-:W-:Y:S01]  /*13f0*/  UIMAD UR4, UR38, UR40, UR4 ;  /* 0x00000028260472a4 */ /* 0x000fe2000f8e0204 */
[----:B------:R-:W1:Y:S01]  /*1400*/  LDC.64 R6, c[0x0][0xad8] ;  /* 0x0002b600ff067b82 */ /* 0x000e620000000a00 */
[----:B0-----:R-:W-:Y:S01]  /*1410*/  ISETP.NE.AND P1, PT, R0, 0x1, PT ;  /* 0x000000010000780c */ /* 0x001fe20003f25270 */
[----:B------:R-:W-:Y:S01]  /*1420*/  VIADD R0, R18, 0x3f ;  /* 0x0000003f12007836 */ /* 0x000fe20000000000 */
[----:B-1----:R-:W-:-:S11]  /*1430*/  ISETP.GE.AND P2, PT, R7, 0x1, PT ;  /* 0x000000010700780c */ /* 0x002fd60003f46270 */
[----:B------:R-:W0:Y:S08]  /*1440*/  @P1 LDC R3, c[0x0][0x44c] ;  /* 0x00011300ff031b82 */ /* 0x000e300000000800 */
[----:B------:R-:W1:Y:S01]  /*1450*/  @P1 LDC R4, c[0x0][0x450] ;  /* 0x00011400ff041b82 */ /* 0x000e620000000800 */
[----:B0-----:R-:W-:-:S05]  /*1460*/  @P1 IMAD.HI.U32 R3, R0, R3, RZ ;  /* 0x0000000300031227 */ /* 0x001fca00078e00ff */
        /* <DEDUP_REMOVED lines=14> */
.L_x_5209:
[----:B------:R-:W-:-:S13]  /*1550*/  ISETP.NE.AND P0, PT, R7, 0x1, PT ;  /* 0x000000010700780c */ /* 0x000fda0003f05270 */
[----:B------:R-:W0:Y:S02]  /*1560*/  @P0 LDC.64 R4, c[0x0][0xae0] ;  /* 0x0002b800ff040b82 */ /* 0x000e240000000a00 */
[----:B0-----:R-:W-:-:S05]  /*1570*/  @P0 IMAD.HI.U32 R4, R3, R4, RZ ;  /* 0x0000000403040227 */ /* 0x001fca00078e00ff */
[----:B------:R-:W-:-:S07]  /*1580*/  @P0 SHF.R.U32.HI R3, RZ, R5, R4 ;  /* 0x00000005ff030219 */ /* 0x000fce0000011604 */
.L_x_5210:
[----:B------:R-:W-:-:S05]  /*1590*/  IMAD R3, R3, R7, R7 ;  /* 0x0000000703037224 */ /* 0x000fca00078e0207 */
[----:B------:R-:W-:-:S07]  /*15a0*/  VIMNMX R0, R0, R3, PT ;  /* 0x0000000300007248 */ /* 0x000fce0003fe0100 */
.L_x_5208:
[----:B------:R-:W0:Y:S01]  /*15b0*/  @P1 LDC R5, c[0x0][0x44c] ;  /* 0x00011300ff051b82 */ /* 0x000e220000000800 */
[----:B------:R-:W-:Y:S01]  /*15c0*/  VIADD R0, R0, 0x3f ;  /* 0x0000003f00007836 */ /* 0x000fe20000000000 */
[----:B------:R-:W-:Y:S01]  /*15d0*/  UIMAD UR38, UR38, UR40, -UR6 ;  /* 0x00000028262672a4 */ /* 0x000fe2000f8e0a06 */
[----:B------:R-:W-:Y:S01]  /*15e0*/  IMAD.MOV.U32 R4, RZ, RZ, R18 ;  /* 0x000000ffff047224 */ /* 0x000fe200078e0012 */
[----:B------:R-:W-:Y:S02]  /*15f0*/  ULDC UR4, c[0x0][0xad4] ;  /* 0x0002b50000047ab9 */ /* 0x000fe40000000800 */
[----:B------:R-:W-:Y:S02]  /*1600*/  SHF.R.S32.HI R3, RZ, 0x1f, R0 ;  /* 0x0000001fff037819 */ /* 0x000fe40000011400 */
[----:B------:R-:W1:Y:S02]  /*1610*/  @P1 LDC R6, c[0x0][0x450] ;  /* 0x00011400ff061b82 */ /* 0x000e640000000800 */
[----:B------:R-:W-:-:S04]  /*1620*/  LEA.HI R3, R3, R0, RZ, 0x6 ;  /* 0x0000000003037211 */ /* 0x000fc800078f30ff */
[----:B------:R-:W-:Y:S01]  /*1630*/  SHF.R.S32.HI R3, RZ, 0x6, R3 ;  /* 0x00000006ff037819 */ /* 0x000fe20000011403 */
[----:B0-----:R-:W-:-:S05]  /*1640*/  @P1 IMAD.HI.U32 R5, R18, R5, RZ ;  /* 0x0000000512051227 */ /* 0x001fca00078e00ff */
        /* <DEDUP_REMOVED lines=14> */
.L_x_5212:
[----:B------:R-:W-:-:S13]  /*1730*/  ISETP.NE.AND P0, PT, R7, 0x1, PT ;  /* 0x000000010700780c */ /* 0x000fda0003f05270 */
[----:B------:R-:W0:Y:S02]  /*1740*/  @P0 LDC.64 R8, c[0x0][0xae0] ;  /* 0x0002b800ff080b82 */ /* 0x000e240000000a00 */
[----:B0-----:R-:W-:-:S05]  /*1750*/  @P0 IMAD.HI.U32 R6, R0, R8, RZ ;  /* 0x0000000800060227 */ /* 0x001fca00078e00ff */
[----:B------:R-:W-:-:S07]  /*1760*/  @P0 SHF.R.U32.HI R0, RZ, R9, R6 ;  /* 0x00000009ff000219 */ /* 0x000fce0000011606 */
.L_x_5213:
[----:B------:R-:W-:-:S05]  /*1770*/  IMAD R0, R0, R7, RZ ;  /* 0x0000000700007224 */ /* 0x000fca00078e02ff */
[----:B------:R-:W-:-:S07]  /*1780*/  VIMNMX R3, R3, R0, !PT ;  /* 0x0000000003037248 */ /* 0x000fce0007fe0100 */
.L_x_5211:
        /* <DEDUP_REMOVED lines=75> */
[----:B------:R-:W-:Y:S06]  /*1c40*/  @!P1 BRA `(.L_x_5214) ;  /* 0x000000f000549947 */ /* 0x000fec0003800000 */
[----:B------:R-:W0:Y:S01]  /*1c50*/  SHFL.IDX PT, R0, R220, RZ, 0x1f ;  /* 0x00001fffdc007589 */ /* 0x000e2200000e0000 */
[----:B------:R-:W-:Y:S01]  /*1c60*/  UMOV UR7, 0x40000040 ;  /* 0x4000004000077882 */ /* 0x000fe20000000000 */
[----:B------:R-:W-:Y:S01]  /*1c70*/  UMOV UR9, 0x40000040 ;  /* 0x4000004000097882 */ /* 0x000fe20000000000 */
[----:B------:R-:W-:Y:S01]  /*1c80*/  UMOV UR11, 0x40000040 ;  /* 0x40000040000b7882 */ /* 0x000fe20000000000 */
[----:B------:R-:W-:Y:S01]  /*1c90*/  BAR.SYNC.DEFER_BLOCKING 0xe, 0x100 ;  /* 0x0384000000007b1d */ /* 0x000fe20000010000 */
[----:B------:R-:W-:-:S05]  /*1ca0*/  VIADD R4, R4, 0xfffffffe ;  /* 0xfffffffe04047836 */ /* 0x000fca0000000000 */
[----:B------:R-:W-:Y:S01]  /*1cb0*/  UMOV UR13, 0x40000040 ;  /* 0x40000040000d7882 */ /* 0x000fe20000000000 */
[----:B------:R-:W-:Y:S01]  /*1cc0*/  UMOV UR15, 0x40000040 ;  /* 0x40000040000f7882 */ /* 0x000fe20000000000 */
[----:B------:R-:W-:Y:S01]  /*1cd0*/  UMOV UR17, 0x40000040 ;  /* 0x4000004000117882 */ /* 0x000fe20000000000 */
[----:B------:R-:W-:Y:S01]  /*1ce0*/  UMOV UR19, 0x40000040 ;  /* 0x4000004000137882 */ /* 0x000fe20000000000 */
[----:B------:R-:W1:Y:S01]  /*1cf0*/  S2R R7, SR_TID.X ;  /* 0x0000000000077919 */ /* 0x000e620000002100 */
[----:B------:R-:W-:Y:S02]  /*1d00*/  ISETP.GE.AND P0, PT, R4, R5, PT ;  /* 0x000000050400720c */ /* 0x000fe40003f06270 */
        /* <DEDUP_REMOVED lines=45> */
.L_x_5216:
[----:B------:R-:W-:Y:S01]  /*1fe0*/  BAR.SYNC.DEFER_BLOCKING 0xe, 0x100 ;  /* 0x0384000000007b1d */ /* 0x000fe20000010000 */
[----:B01----:R-:W-:Y:S01]  /*1ff0*/  IMAD.U32 R0, RZ, RZ, UR36 ;  /* 0x00000024ff007e24 */ /* 0x003fe2000f8e00ff */
[----:B------:R-:W-:Y:S01]  /*2000*/  UIADD3 UR36, UR36, 0x1, URZ ;  /* 0x0000000124247890 */ /* 0x000fe2000fffe03f */
[C---:B------:R-:W-:Y:S01]  /*2010*/  ISETP.GT.AND P0, PT, R4.reuse, R5, PT ;  /* 0x000000050400720c */ /* 0x040fe20003f04270 */
[----:B------:R-:W-:Y:S02]  /*2020*/  VIADD R4, R4, 0xffffffff ;  /* 0xffffffff04047836 */ /* 0x000fe40000000000 */
[----:B------:R-:W-:Y:S01]  /*2030*/  IMAD R0, R0, 0x40, R17 ;  /* 0x0000004000007824 */ /* 0x000fe200078e0211 */
        /* <DEDUP_REMOVED lines=165> */
.L_x_5215:
[----:B------:R-:W-:Y:S01]  /*2a90*/  BAR.SYNC.DEFER_BLOCKING 0xe, 0x100 ;  /* 0x0384000000007b1d */ /* 0x000fe20000010000 */
[----:B01----:R-:W-:Y:S01]  /*2aa0*/  IMAD.U32 R0, RZ, RZ, UR36 ;  /* 0x00000024ff007e24 */ /* 0x003fe2000f8e00ff */
[----:B------:R-:W-:Y:S01]  /*2ab0*/  UIADD3 UR36, UR36, 0x1, URZ ;  /* 0x0000000124247890 */ /* 0x000fe2000fffe03f */
[----:B------:R-:W-:Y:S02]  /*2ac0*/  PLOP3.LUT P0, PT, PT, PT, PT, 0x8, 0x0 ;  /* 0x000000000000781c */ /* 0x000fe40003f0e170 */
[----:B------:R-:W-:Y:S01]  /*2ad0*/  IMAD R0, R0, 0x40, R17 ;  /* 0x0000004000007824 */ /* 0x000fe200078e0211 */
        /* <DEDUP_REMOVED lines=139> */
.L_x_5207:
        /* <DEDUP_REMOVED lines=25> */
.L_x_5218:
[----:B------:R-:W-:-:S13]  /*3520*/  ISETP.NE.AND P0, PT, R7, 0x1, PT ;  /* 0x000000010700780c */ /* 0x000fda0003f05270 */
[----:B------:R-:W0:Y:S02]  /*3530*/  @P0 LDC.64 R4, c[0x0][0xae0] ;  /* 0x0002b800ff040b82 */ /* 0x000e240000000a00 */
[----:B0-----:R-:W-:-:S05]  /*3540*/  @P0 IMAD.HI.U32 R4, R3, R4, RZ ;  /* 0x0000000403040227 */ /* 0x001fca00078e00ff */
[----:B------:R-:W-:-:S07]  /*3550*/  @P0 SHF.R.U32.HI R3, RZ, R5, R4 ;  /* 0x00000005ff030219 */ /* 0x000fce0000011604 */
.L_x_5219:
[----:B------:R-:W-:-:S05]  /*3560*/  IMAD R3, R3, R7, R7 ;  /* 0x0000000703037224 */ /* 0x000fca00078e0207 */
[----:B------:R-:W-:-:S07]  /*3570*/  VIMNMX R0, R0, R3, PT ;  /* 0x0000000300007248 */ /* 0x000fce0003fe0100 */
.L_x_5217:
[----:B------:R-:W0:Y:S01]  /*3580*/  @P1 LDC R5, c[0x0][0x44c] ;  /* 0x00011300ff051b82 */ /* 0x000e220000000800 */
[----:B------:R-:W-:Y:S01]  /*3590*/  VIADD R0, R0, 0x3f ;  /* 0x0000003f00007836 */ /* 0x000fe20000000000 */
[----:B------:R-:W-:Y:S01]  /*35a0*/  UIMAD UR40, UR38, UR40, -UR4 ;  /* 0x00000028262872a4 */ /* 0x000fe2000f8e0a04 */
[----:B------:R-:W-:Y:S02]  /*35b0*/  IMAD.MOV.U32 R4, RZ, RZ, R18 ;  /* 0x000000ffff047224 */ /* 0x000fe400078e0012 */
[----:B------:R-:W-:Y:S01]  /*35c0*/  ULDC UR4, c[0x0][0xad4] ;  /* 0x0002b50000047ab9 */ /* 0x000fe20000000800 */
[----:B------:R-:W-:Y:S02]  /*35d0*/  SHF.R.S32.HI R3, RZ, 0x1f, R0 ;  /* 0x0000001fff037819 */ /* 0x000fe40000011400 */
[----:B------:R-:W1:Y:S02]  /*35e0*/  @P1 LDC R6, c[0x0][0x450] ;  /* 0x00011400ff061b82 */ /* 0x000e640000000800 */
[----:B------:R-:W-:-:S04]  /*35f0*/  LEA.HI R3, R3, R0, RZ, 0x6 ;  /* 0x0000000003037211 */ /* 0x000fc800078f30ff */
[----:B------:R-:W-:-:S04]  /*3600*/  SHF.R.S32.HI R3, RZ, 0x6, R3 ;  /* 0x00000006ff037819 */ /* 0x000fc80000011403 */
[----:B------:R-:W-:Y:S01]  /*3610*/  VIMNMX R168, R3, UR5, PT ;  /* 0x0000000503a87c48 */ /* 0x000fe2000bfe0100 */
[----:B0-----:R-:W-:-:S05]  /*3620*/  @P1 IMAD.HI.U32 R5, R18, R5, RZ ;  /* 0x0000000512051227 */ /* 0x001fca00078e00ff */
[----:B-1----:R-:W-:-:S05]  /*3630*/  @P1 SHF.R.U32.HI R4, RZ, R6, R5 ;  /* 0x00000006ff041219 */ /* 0x002fca0000011605 */
[----:B------:R-:W-:-:S04]  /*3640*/  VIADD R0, R4, UR40 ;  /* 0x0000002804007c36 */ /* 0x000fc80008000000 */
        /* <DEDUP_REMOVED lines=11> */
.L_x_5221:
[----:B------:R-:W-:-:S13]  /*3700*/  ISETP.NE.AND P0, PT, R7, 0x1, PT ;  /* 0x000000010700780c */ /* 0x000fda0003f05270 */
[----:B------:R-:W0:Y:S02]  /*3710*/  @P0 LDC.64 R4, c[0x0][0xae0] ;  /* 0x0002b800ff040b82 */ /* 0x000e240000000a00 */
[----:B0-----:R-:W-:-:S05]  /*3720*/  @P0 IMAD.HI.U32 R4, R0, R4, RZ ;  /* 0x0000000400040227 */ /* 0x001fca00078e00ff */
[----:B------:R-:W-:-:S07]  /*3730*/  @P0 SHF.R.U32.HI R0, RZ, R5, R4 ;  /* 0x00000005ff000219 */ /* 0x000fce0000011604 */
.L_x_5222:
[----:B------:R-:W-:-:S05]  /*3740*/  IMAD R0, R0, R7, RZ ;  /* 0x0000000700007224 */ /* 0x000fca00078e02ff */
[----:B------:R-:W-:-:S07]  /*3750*/  VIMNMX R3, R3, R0, !PT ;  /* 0x0000000003037248 */ /* 0x000fce0007fe0100 */
.L_x_5220:
        /* <DEDUP_REMOVED lines=106> */
.L_x_5223:
[----:B------:R-:W-:Y:S02]  /*3e00*/  LEA.HI R0, R219, R219, RZ, 0x1 ;  /* 0x000000dbdb007211 */ /* 0x000fe400078f08ff */
[----:B------:R-:W-:Y:S02]  /*3e10*/  ISETP.NE.AND P0, PT, R187, 0x3, PT ;  /* 0x00000003bb00780c */ /* 0x000fe40003f05270 */
[----:B------:R-:W-:-:S05]  /*3e20*/  LOP3.LUT R0, R0, 0xfffffffe, RZ, 0xc0, !PT ;  /* 0xfffffffe00007812 */ /* 0x000fca00078ec0ff */
[----:B------:R-:W-:-:S05]  /*3e30*/  IMAD.IADD R0, R219, 0x1, -R0 ;  /* 0x00000001db007824 */ /* 0x000fca00078e0a00 */
[----:B------:R-:W-:-:S04]  /*3e40*/  SHF.L.U32 R4, R0, 0x1f, RZ ;  /* 0x0000001f00047819 */ /* 0x000fc800000006ff */
[----:B------:R-:W0:Y:S02]  /*3e50*/  SYNCS.PHASECHK.TRANS64.TRYWAIT P1, [UR37+0x38800], R4 ;  /* 0x03880004ff0075a7 */ /* 0x000e240008020165 */
[----:B0-----:R-:W-:Y:S05]  /*3e60*/  @!P1 BRA `(.L_x_5224) ;  /* 0x0000016000a09947 */ /* 0x001fea0003800000 */
.L_x_5436:
[----:B------:R-:W-:Y:S05]  /*3e70*/  @!P0 BRA `(.L_x_5225) ;  /* 0x0000000000048947 */ /* 0x000fea0003800000 */
[----:B------:R-:W-:Y:S01]  /*3e80*/  BPT.TRAP 0x1 ;  /* 0x000000040000795c */ /* 0x000fe20000300000 */
.L_x_5225:
[----:B0-----:R-:W-:Y:S01]  /*3e90*/  IMAD.U32 R3, RZ, RZ, UR36 ;  /* 0x00000024ff037e24 */ /* 0x001fe2000f8e00ff */
[----:B------:R-:W-:-:S04]  /*3ea0*/  SHF.L.U32 R6, R2, 0x1f, RZ ;  /* 0x0000001f02067819 */ /* 0x000fc800000006ff */
[----:B------:R-:W-:-:S04]  /*3eb0*/  LEA R3, R3, UR37, 0x3 ;  /* 0x0000002503037c11 */ /* 0x000fc8000f8e18ff */
[----:B------:R0:W1:Y:S01]  /*3ec0*/  SYNCS.PHASECHK.TRANS64.TRYWAIT P1, [R3+URZ+0x38830], R6 ;  /* 0x03883006030075a7 */ /* 0x000062000802017f */
[----:B------:R-:W-:Y:S05]  /*3ed0*/  @!P0 BRA `(.L_x_5226) ;  /* 0x0000000000048947 */ /* 0x000fea0003800000 */
[----:B------:R-:W-:Y:S01]  /*3ee0*/  BPT.TRAP 0x1 ;  /* 0x000000040000795c */ /* 0x000fe20000300000 */
.L_x_5226:
[----:B-1----:R-:W-:Y:S05]  /*3ef0*/  @P1 BRA `(.L_x_5227) ;  /* 0x0000000000081947 */ /* 0x002fea0003800000 */
[----:B------:R-:W1:Y:S02]  /*3f00*/  SYNCS.PHASECHK.TRANS64.TRYWAIT P1, [R3+URZ+0x38830], R6 ;  /* 0x03883006030075a7 */ /* 0x000e64000802017f */
[----:B-1----:R-:W-:Y:S05]  /*3f10*/  @!P1 BRA `(.L_x_5228) ;  /* 0x00000160008c9947 */ /* 0x002fea0003800000 */
.L_x_5227:
[----:B------:R-:W-:-:S04]  /*3f20*/  UIADD3 UR4, UR37, 0x22400, URZ ;  /* 0x0002240025047890 */ /* 0x000fc8000fffe03f */
[----:B------:R-:W-:-:S04]  /*3f30*/  USHF.R.U32.HI UR4, URZ, 0x4, UR4 ;  /* 0x000000043f047899 */ /* 0x000fc80008011604 */
[----:B------:R-:W-:-:S06]  /*3f40*/  ULOP3.LUT UR4, UR4, 0x3fff, URZ, 0xc0, !UPT ;  /* 0x00003fff04047892 */ /* 0x000fcc000f8ec03f */
[----:B------:R-:W-:Y:S01]  /*3f50*/  IMAD.U32 R0, RZ, RZ, UR4 ;  /* 0x00000004ff007e24 */ /* 0x000fe2000f8e00ff */
        /* <DEDUP_REMOVED lines=34> */
[----:B------:R-:W2:Y:S02]  /*4180*/  SYNCS.PHASECHK.TRANS64.TRYWAIT P1, [UR37+0x38810], R4 ;  /* 0x03881004ff0075a7 */ /* 0x000ea40008020165 */
[----:B--2---:R-:W-:Y:S05]  /*4190*/  @!P1 BRA `(.L_x_5229) ;  /* 0x0000016000009947 */ /* 0x004fea0003800000 */
.L_x_5437:
[----:B------:R-:W-:Y:S05]  /*41a0*/  @!P0 BRA `(.L_x_5230) ;  /* 0x0000000000048947 */ /* 0x000fea0003800000 */
[----:B------:R-:W-:Y:S01]  /*41b0*/  BPT.TRAP 0x1 ;  /* 0x000000040000795c */ /* 0x000fe20000300000 */
.L_x_5230:
[----:B------:R3:W4:Y:S01]  /*41c0*/  SYNCS.PHASECHK.TRANS64.TRYWAIT P1, [R3+URZ+0x38850], R6 ;  /* 0x03885006030075a7 */ /* 0x000722000802017f */
[----:B------:R-:W-:Y:S05]  /*41d0*/  @!P0 BRA `(.L_x_5231) ;  /* 0x0000000000048947 */ /* 0x000fea0003800000 */
[----:B------:R-:W-:Y:S01]  /*41e0*/  BPT.TRAP 0x1 ;  /* 0x000000040000795c */ /* 0x000fe20000300000 */
.L_x_5231:
[----:B----4-:R-:W-:Y:S05]  /*41f0*/  @P1 BRA `(.L_x_5232) ;  /* 0x0000000000081947 */ /* 0x010fea0003800000 */
[----:B------:R-:W4:Y:S02]  /*4200*/  SYNCS.PHASECHK.TRANS64.TRYWAIT P1, [R3+URZ+0x38850], R6 ;  /* 0x03885006030075a7 */ /* 0x000f24000802017f */
[----:B----4-:R-:W-:Y:S05]  /*4210*/  @!P1 BRA `(.L_x_5233) ;  /* 0x0000015c00f89947 */ /* 0x010fea0003800000 */
.L_x_5232:
[----:B------:R-:W-:Y:S01]  /*4220*/  UIADD3 UR4, UR37, 0x400, URZ ;  /* 0x0000040025047890 */ /* 0x000fe2000fffe03f */
[----:B------:R-:W-:Y:S01]  /*4230*/  WARPGROUP.ARRIVE ;  /* 0x00000000000079c5 */ /* 0x000fe20000000000 */
[----:B------:R-:W-:-:S05]  /*4240*/  UIADD3 UR5, UR37, 0x26400, URZ ;  /* 0x0002640025057890 */ /* 0x000fca000fffe03f */
[----:B--2---:R-:W2:Y:S01]  /*4250*/  S2R R4, SR_TID.X ;  /* 0x0000000000047919 */ /* 0x004ea20000002100 */
[----:B------:R-:W-:Y:S01]  /*4260*/  USHF.R.U32.HI UR4, URZ, 0x4, UR4 ;  /* 0x000000043f047899 */ /* 0x000fe20008011604 */
[----:B------:R-:W5:Y:S01]  /*4270*/  LDC R8, c[0x0][0x2f0] ;  /* 0x0000bc00ff087b82 */ /* 0x000f620000000800 */
[----:B------:R-:W-:Y:S01]  /*4280*/  USHF.R.U32.HI UR5, URZ, 0x4, UR5 ;  /* 0x000000043f057899 */ /* 0x000fe20008011605 */
[----:B------:R-:W0:Y:S01]  /*4290*/  S2R R5, SR_TID.X ;  /* 0x0000000000057919 */ /* 0x000e220000002100 */
[----:B------:R-:W-:Y:S01]  /*42a0*/  ULOP3.LUT UR4, UR4, 0x3fff, URZ, 0xc0, !UPT ;  /* 0x00003fff04047892 */ /* 0x000fe2000f8ec03f */
[----:B------:R-:W-:Y:S01]  /*42b0*/  IMAD.MOV.U32 R7, RZ, RZ, -0x40 ;  /* 0xffffffc0ff077424 */ /* 0x000fe200078e00ff */
[----:B------:R-:W-:Y:S01]  /*42c0*/  ULOP3.LUT UR5, UR5, 0x3fff, URZ, 0xc0, !UPT ;  /* 0x00003fff05057892 */ /* 0x000fe2000f8ec03f */
[C---:B------:R-:W-:Y:S01]  /*42d0*/  LEA R11, R168.reuse, 0xffffffc0, 0x6 ;  /* 0xffffffc0a80b7811 */ /* 0x040fe200078e30ff */
[----:B------:R-:W-:Y:S01]  /*42e0*/  ULOP3.LUT UR4, UR4, 0x10000, URZ, 0xfc, !UPT ;  /* 0x0001000004047892 */ /* 0x000fe2000f8efc3f */
[----:B------:R-:W5:Y:S01]  /*42f0*/  LDC R9, c[0x0][0x288] ;  /* 0x0000a200ff097b82 */ /* 0x000f620000000800 */
[----:B------:R-:W-:Y:S01]  /*4300*/  ULOP3.LUT UR6, UR5, 0x10000, URZ, 0xfc, !UPT ;  /* 0x0001000005067892 */ /* 0x000fe2000f8efc3f */
[----:B------:R-:W-:Y:S01]  /*4310*/  IMAD R7, R168, R7, 0x41 ;  /* 0x00000041a8077424 */ /* 0x000fe200078e0207 */
[----:B------:R-:W-:Y:S01]  /*4320*/  ULEA UR26, UR36, UR4, 0xc ;  /* 0x00000004241a7291 */ /* 0x000fe2000f8e603f */
[----:B------:R-:W-:Y:S01]  /*4330*/  UMOV UR25, 0x40000040 ;  /* 0x4000004000197882 */ /* 0x000fe20000000000 */
[----:B------:R-:W-:Y:S01]  /*4340*/  UMOV UR27, 0x40000040 ;  /* 0x40000040001b7882 */ /* 0x000fe20000000000 */
[----:B------:R-:W-:Y:S01]  /*4350*/  UIADD3 UR28, UR6, 0x2, URZ ;  /* 0x00000002061c7890 */ /* 0x000fe2000fffe03f */
[----:B------:R-:W-:Y:S01]  /*4360*/  VIADD R15, R7, 0xffffffff ;  /* 0xffffffff070f7836 */ /* 0x000fe20000000000 */
[----:B------:R-:W-:Y:S01]  /*4370*/  UMOV UR24, UR6 ;  /* 0x0000000600187c82 */ /* 0x000fe20008000000 */
[----:B------:R-:W-:-:S03]  /*4380*/  UIADD3 UR30, UR26, 0x2, URZ ;  /* 0x000000021a1e7890 */ /* 0x000fc6000fffe03f */
[----:B------:R-:W-:Y:S01]  /*4390*/  HGMMA.64x64x16.F32 R24, gdesc[UR24], R24, gsb0 ;  /* 0x00e00000181879f0 */ /* 0x000fe20008000818 */
[----:B------:R-:W-:Y:S01]  /*43a0*/  UMOV UR29, 0x40000040 ;  /* 0x40000040001d7882 */ /* 0x000fe20000000000 */
[----:B------:R-:W-:Y:S01]  /*43b0*/  UMOV UR31, 0x40000040 ;  /* 0x40000040001f7882 */ /* 0x000fe20000000000 */
[----:B------:R-:W-:Y:S02]  /*43c0*/  UIADD3 UR11, UR6, 0x800, URZ ;  /* 0x00000800060b7890 */ /* 0x000fe4000fffe03f */
[----:B------:R-:W-:Y:S01]  /*43d0*/  UIADD3 UR14, UR26, 0x800, URZ ;  /* 0x000008001a0e7890 */ /* 0x000fe2000fffe03f */
[----:B--2---:R-:W-:Y:S02]  /*43e0*/  SHF.R.U32.HI R4, RZ, 0x7, R4 ;  /* 0x00000007ff047819 */ /* 0x004fe40000011604 */
[----:B0-----:R-:W-:-:S04]  /*43f0*/  LOP3.LUT R5, R5, 0x7f, RZ, 0xc0, !PT ;  /* 0x0000007f05057812 */ /* 0x001fc800078ec0ff */
[----:B------:R-:W0:Y:S01]  /*4400*/  SHFL.IDX PT, R4, R4, RZ, 0x1f ;  /* 0x00001fff04047589 */ /* 0x000e2200000e0000 */
[----:B------:R-:W-:Y:S02]  /*4410*/  ISETP.NE.AND P1, PT, R5, RZ, PT ;  /* 0x000000ff0500720c */ /* 0x000fe40003f25270 */
[----:B0-----:R-:W-:Y:S01]  /*4420*/  R2UR UR5, R4 ;  /* 0x00000000040572ca */ /* 0x001fe200000e0000 */
[----:B------:R-:W-:-:S04]  /*4430*/  IMAD.IADD R4, R188, 0x1, R18 ;  /* 0x00000001bc047824 */ /* 0x000fc800078e0212 */
[----:B-1-34-:R-:W-:-:S08]  /*4440*/  IMAD.MOV.U32 R6, RZ, RZ, R4 ;  /* 0x000000ffff067224 */ /* 0x01afd000078e0004 */
        /* <DEDUP_REMOVED lines=236> */
[----:B------:R-:W-:Y:S01]  /*5310*/  ULDC.64 UR10, c[0x0][0xad8] ;  /* 0x0002b600000a7ab9 */ /* 0x000fe20000000a00 */
[----:B------:R-:W-:Y:S02]  /*5320*/  USEL UR5, UR5, 0x3e, UP0 ;  /* 0x0000003e05057887 */ /* 0x000fe40008000000 */
[----:B------:R-:W-:-:S02]  /*5330*/  UISETP.GE.AND UP1, UPT, UR11, 0x1, UPT ;  /* 0x000000010b00788c */ /* 0x000fc4000bf26270 */
        /* <DEDUP_REMOVED lines=9> */
[----:B------:R-:W-:Y:S01]  /*53d0*/  ULDC UR26, c[0x0][0xad4] ;  /* 0x0002b500001a7ab9 */ /* 0x000fe20000000800 */
[----:B------:R-:W-:-:S06]  /*53e0*/  UISETP.NE.AND UP0, UPT, UR5, 0x1, UPT ;  /* 0x000000010500788c */ /* 0x000fcc000bf05270 */
[----:B------:R-:W-:Y:S02]  /*53f0*/  PLOP3.LUT P2, PT, PT, PT, UP0, 0x80, 0x0 ;  /* 0x000000000000781c */ /* 0x000fe40003f4f008 */
[----:B------:R-:W-:-:S03]  /*5400*/  PLOP3.LUT P3, PT, PT, PT, UP0, 0x80, 0x0 ;  /* 0x000000000000781c */ /* 0x000fc60003f6f008 */
[----:B------:R-:W-:-:S08]  /*5410*/  @UP0 ULDC UR5, c[0x0][0x44c] ;  /* 0x0001130000050ab9 */ /* 0x000fd00000000800 */
[----:B------:R-:W-:Y:S01]  /*5420*/  @P2 IMAD.HI.U32 R5, R4, UR5, RZ ;  /* 0x0000000504052c27 */ /* 0x000fe2000f8e00ff */
[----:B------:R-:W-:Y:S01]  /*5430*/  @UP0 ULDC UR5, c[0x0][0x450] ;  /* 0x0001140000050ab9 */ /* 0x000fe20000000800 */
[----:B------:R-:W-:Y:S02]  /*5440*/  PLOP3.LUT P2, PT, PT, PT, UP1, 0x40, 0x0 ;  /* 0x000000000000781c */ /* 0x000fe40003f4e818 */
[----:B------:R-:W-:Y:S01]  /*5450*/  @!P1 VIADD R4, R3, 0x38840 ;  /* 0x0003884003049836 */ /* 0x000fe20000000000 */
[----:B------:R-:W-:Y:S01]  /*5460*/  @P3 SHF.R.U32.HI R6, RZ, UR5, R5 ;  /* 0x00000005ff063c19 */ /* 0x000fe20008011605 */
[----:B------:R-:W-:Y:S01]  /*5470*/  ULOP3.LUT UR5, URZ, UR26, URZ, 0x33, !UPT ;  /* 0x0000001a3f057292 */ /* 0x000fe2000f8e333f */
[----:B-----5:R-:W-:Y:S02]  /*5480*/  IMAD R5, R8, UR38, -R11 ;  /* 0x0000002608057c24 */ /* 0x020fe4000f8e0a0b */
[----:B------:R-:W-:Y:S01]  /*5490*/  @!P1 PRMT R4, RZ, 0x654, R4 ;  /* 0x00000654ff049816 */ /* 0x000fe20000000004 */
[----:B------:R-:W0:Y:S01]  /*54a0*/  SHFL.IDX PT, R21, R6, RZ, 0x1c1f ;  /* 0x001c1fff06157589 */ /* 0x000e2200000e0000 */
[----:B------:R-:W-:Y:S01]  /*54b0*/  IMAD.IADD R12, R5, 0x1, -R16 ;  /* 0x00000001050c7824 */ /* 0x000fe200078e0a10 */
[----:B------:R-:W-:-:S02]  /*54c0*/  WARPGROUP.DEPBAR.LE gsb0, 0x0 ;  /* 0x00008000000079c5 */ /* 0x000fc40000010000 */
[----:B------:R-:W-:-:S06]  /*54d0*/  WARPGROUP.ARRIVE ;  /* 0x00000000000079c5 */ /* 0x000fcc0000000000 */
[----:B------:R-:W-:Y:S03]  /*54e0*/  HGMMA.64x64x16.F32 R24, gdesc[UR28], R24, gsb0 ;  /* 0x00e000001c1879f0 */ /* 0x000fe60008000818 */
[----:B------:R-:W-:Y:S02]  /*54f0*/  WARPGROUP.DEPBAR.LE gsb0, 0x0 ;  /* 0x00008000000079c5 */ /* 0x000fe40000010000 */
[----:B------:R1:W-:Y:S02]  /*5500*/  @!P1 SYNCS.ARRIVE.TRANS64.RED.A1T0 RZ, [R4+URZ], RZ ;  /* 0x000000ff04ff99a7 */ /* 0x0003e4000810043f */
[----:B-1----:R-:W-:-:S05]  /*5510*/  IMAD R4, R8, UR38, R7 ;  /* 0x0000002608047c24 */ /* 0x002fca000f8e0207 */
[----:B------:R-:W-:-:S05]  /*5520*/  IADD3 R4, R4, -R9, -R16 ;  /* 0x8000000904047210 */ /* 0x000fca0007ffe810 */
[C---:B------:R-:W-:Y:S02]  /*5530*/  VIADD R13, R4.reuse, UR10 ;  /* 0x0000000a040d7c36 */ /* 0x040fe40008000000 */
[----:B------:R-:W-:-:S03]  /*5540*/  VIADD R14, R4, UR5 ;  /* 0x00000005040e7c36 */ /* 0x000fc60008000000 */
[----:B0-----:R-:W-:Y:S01]  /*5550*/  VIADDMNMX R4, R21, R13, R12, PT ;  /* 0x0000000d15047246 */ /* 0x001fe2000380010c */
[----:B------:R-:W-:Y:S01]  /*5560*/  IMAD.IADD R5, R14, 0x1, R21 ;  /* 0x000000010e057824 */ /* 0x000fe200078e0215 */
[----:B------:R-:W-:Y:S06]  /*5570*/  @P2 BRA `(.L_x_5234) ;  /* 0x00000000005c2947 */ /* 0x000fec0003800000 */
[----:B------:R-:W-:Y:S01]  /*5580*/  IMAD R10, R8, UR38, R21 ;  /* 0x00000026080a7c24 */ /* 0x000fe2000f8e0215 */
[----:B------:R-:W-:Y:S03]  /*5590*/  BSSY B0, `(.L_x_5235) ;  /* 0x0000011000007945 */ /* 0x000fe60003800000 */
[----:B------:R-:W-:-:S05]  /*55a0*/  IMAD.IADD R10, R10, 0x1, -R9 ;  /* 0x000000010a0a7824 */ /* 0x000fca00078e0a09 */
[----:B------:R-:W-:-:S13]  /*55b0*/  ISETP.GT.AND P2, PT, R10, -0x1, PT ;  /* 0xffffffff0a00780c */ /* 0x000fda0003f44270 */
[----:B------:R-:W-:Y:S05]  /*55c0*/  @P2 BRA `(.L_x_5236) ;  /* 0x0000000000202947 */ /* 0x000fea0003800000 */
[----:B------:R-:W-:Y:S01]  /*55d0*/  UISETP.NE.AND UP2, UPT, UR11, 0x1, UPT ;  /* 0x000000010b00788c */ /* 0x000fe2000bf45270 */
[----:B------:R-:W-:-:S05]  /*55e0*/  LOP3.LUT R10, RZ, R10, RZ, 0x33, !PT ;  /* 0x0000000aff0a7212 */ /* 0x000fca00078e33ff */
[----:B------:R-:W-:-:S05]  /*55f0*/  PLOP3.LUT P2, PT, PT, PT, UP2, 0x80, 0x0 ;  /* 0x000000000000781c */ /* 0x000fca0003f4f028 */
[----:B------:R-:W-:-:S08]  /*5600*/  @UP2 ULDC.64 UR14, c[0x0][0xae0] ;  /* 0x0002b800000e2ab9 */ /* 0x000fd00000000a00 */
[----:B------:R-:W-:-:S05]  /*5610*/  @P2 IMAD.HI.U32 R7, R10, UR14, RZ ;  /* 0x0000000e0a072c27 */ /* 0x000fca000f8e00ff */
[----:B------:R-:W-:-:S04]  /*5620*/  @P2 SHF.R.U32.HI R10, RZ, UR15, R7 ;  /* 0x0000000fff0a2c19 */ /* 0x000fc80008011607 */
[----:B------:R-:W-:Y:S01]  /*5630*/  LOP3.LUT R10, RZ, R10, RZ, 0x33, !PT ;  /* 0x0000000aff0a7212 */ /* 0x000fe200078e33ff */
[----:B------:R-:W-:Y:S06]  /*5640*/  BRA `(.L_x_5237) ;  /* 0x0000000000147947 */ /* 0x000fec0003800000 */
.L_x_5236:
[----:B------:R-:W-:-:S06]  /*5650*/  UISETP.NE.AND UP2, UPT, UR11, 0x1, UPT ;  /* 0x000000010b00788c */ /* 0x000fcc000bf45270 */
[----:B------:R-:W-:-:S05]  /*5660*/  PLOP3.LUT P2, PT, PT, PT, UP2, 0x80, 0x0 ;  /* 0x000000000000781c */ /* 0x000fca0003f4f028 */
[----:B------:R-:W-:-:S08]  /*5670*/  @UP2 ULDC.64 UR14, c[0x0][0xae0] ;  /* 0x0002b800000e2ab9 */ /* 0x000fd00000000a00 */
[----:B------:R-:W-:-:S05]  /*5680*/  @P2 IMAD.HI.U32 R7, R10, UR14, RZ ;  /* 0x0000000e0a072c27 */ /* 0x000fca000f8e00ff */
[----:B------:R-:W-:-:S07]  /*5690*/  @P2 SHF.R.U32.HI R10, RZ, UR15, R7 ;  /* 0x0000000fff0a2c19 */ /* 0x000fce0008011607 */
.L_x_5237:
[----:B------:R-:W-:Y:S05]  /*56a0*/  BSYNC B0 ;  /* 0x0000000000007941 */ /* 0x000fea0003800000 */
.L_x_5235:
[----:B------:R-:W-:-:S04]  /*56b0*/  IMAD R7, R10, UR11, -R11 ;  /* 0x0000000b0a077c24 */ /* 0x000fc8000f8e0a0b */
[----:B------:R-:W-:-:S05]  /*56c0*/  IMAD.IADD R7, R7, 0x1, -R16 ;  /* 0x0000000107077824 */ /* 0x000fca00078e0a10 */
[----:B------:R-:W-:Y:S02]  /*56d0*/  VIMNMX R5, R5, R7, !PT ;  /* 0x0000000705057248 */ /* 0x000fe40007fe0100 */
[----:B------:R-:W-:-:S07]  /*56e0*/  VIADDMNMX R4, R7, UR11, R4, PT ;  /* 0x0000000b07047c46 */ /* 0x000fce000b800104 */
.L_x_5234:
[C---:B------:R-:W-:Y:S02]  /*56f0*/  ISETP.GE.AND P2, PT, R15.reuse, 0x2, PT ;  /* 0x000000020f00780c */ /* 0x040fe40003f46270 */
[----:B------:R-:W-:Y:S02]  /*5700*/  ISETP.GE.AND P6, PT, R15, 0xa, PT ;  /* 0x0000000a0f00780c */ /* 0x000fe40003fc6270 */
[----:B------:R-:W-:Y:S02]  /*5710*/  ISETP.GT.AND P4, PT, R5, 0x1, !P2 ;  /* 0x000000010500780c */ /* 0x000fe40005784270 */
[----:B------:R-:W-:Y:S02]  /*5720*/  ISETP.GE.AND P3, PT, R15, 0x9, PT ;  /* 0x000000090f00780c */ /* 0x000fe40003f66270 */
[----:B------:R-:W-:Y:S02]  /*5730*/  ISETP.LT.OR P4, PT, R4, 0x2, P4 ;  /* 0x000000020400780c */ /* 0x000fe40002781670 */
[----:B------:R-:W-:-:S02]  /*5740*/  P2R R21, PR, RZ, 0x40 ;  /* 0x00000040ff157803 */ /* 0x000fc40000000000 */
[----:B------:R-:W-:Y:S02]  /*5750*/  FSEL R20, R25, -INF , !P4 ;  /* 0xff80000019147808 */ /* 0x000fe40006000000 */
[C---:B------:R-:W-:Y:S02]  /*5760*/  ISETP.GT.AND P4, PT, R5.reuse, 0x9, !P6 ;  /* 0x000000090500780c */ /* 0x040fe40007784270 */
[----:B------:R-:W-:Y:S02]  /*5770*/  ISETP.GT.AND P5, PT, R5, 0x8, !P3 ;  /* 0x000000080500780c */ /* 0x000fe40005fa4270 */
[----:B------:R-:W-:Y:S02]  /*5780*/  ISETP.LT.OR P4, PT, R4, 0xa, P4 ;  /* 0x0000000a0400780c */ /* 0x000fe40002781670 */
[----:B------:R-:W-:Y:S02]  /*5790*/  ISETP.GE.AND P6, PT, R15, 0x11, PT ;  /* 0x000000110f00780c */ /* 0x000fe40003fc6270 */
[----:B------:R-:W-:-:S02]  /*57a0*/  FSEL R56, R29, -INF , !P4 ;  /* 0xff8000001d387808 */ /* 0x000fc40006000000 */
[----:B------:R-:W-:Y:S02]  /*57b0*/  ISETP.LT.OR P5, PT, R4, 0x9, P5 ;  /* 0x000000090400780c */ /* 0x000fe40002fa1670 */
[----:B------:R-:W-:Y:S02]  /*57c0*/  ISETP.GT.AND P4, PT, R5, 0x10, !P6 ;  /* 0x000000100500780c */ /* 0x000fe40007784270 */
[----:B------:R-:W-:Y:S02]  /*57d0*/  FSEL R28, R28, -INF , !P5 ;  /* 0xff8000001c1c7808 */ /* 0x000fe40006800000 */
        /* <DEDUP_REMOVED lines=41> */
[----:B------:R-:W-:Y:S02]  /*5a70*/  P2R R25, PR, RZ, 0x40 ;  /* 0x00000040ff197803 */ /* 0x000fe40000000000 */
        /* <DEDUP_REMOVED lines=20> */
[----:B------:R-:W-:Y:S02]  /*5bc0*/  PLOP3.LUT P6, PT, PT, PT, UP1, 0x40, 0x0 ;  /* 0x000000000000781c */ /* 0x000fe40003fce818 */
[----:B0-----:R-:W-:Y:S01]  /*5bd0*/  VIADDMNMX R7, R5, R13, R12, PT ;  /* 0x0000000d05077246 */ /* 0x001fe2000380010c */
[----:B------:R-:W-:-:S10]  /*5be0*/  IMAD.IADD R4, R14, 0x1, R5 ;  /* 0x000000010e047824 */ /* 0x000fd400078e0205 */
[----:B------:R-:W-:Y:S05]  /*5bf0*/  @P6 BRA `(.L_x_5238) ;  /* 0x0000000000646947 */ /* 0x000fea0003800000 */
        /* <DEDUP_REMOVED lines=9> */
[----:B------:R-:W-:Y:S01]  /*5c90*/  @P6 IMAD.HI.U32 R5, R6, UR14, RZ ;  /* 0x0000000e06056c27 */ /* 0x000fe2000f8e00ff */
[----:B------:R-:W-:-:S13]  /*5ca0*/  PLOP3.LUT P6, PT, PT, PT, UP2, 0x80, 0x0 ;  /* 0x000000000000781c */ /* 0x000fda0003fcf028 */
[----:B------:R-:W-:-:S04]  /*5cb0*/  @P6 SHF.R.U32.HI R6, RZ, UR15, R5 ;  /* 0x0000000fff066c19 */ /* 0x000fc80008011605 */
[----:B------:R-:W-:Y:S01]  /*5cc0*/  LOP3.LUT R6, RZ, R6, RZ, 0x33, !PT ;  /* 0x00000006ff067212 */ /* 0x000fe200078e33ff */
[----:B------:R-:W-:Y:S06]  /*5cd0*/  BRA `(.L_x_5241) ;  /* 0x0000000000187947 */ /* 0x000fec0003800000 */
.L_x_5240:
[----:B------:R-:W-:-:S06]  /*5ce0*/  UISETP.NE.AND UP2, UPT, UR11, 0x1, UPT ;  /* 0x000000010b00788c */ /* 0x000fcc000bf45270 */
[----:B------:R-:W-:-:S05]  /*5cf0*/  PLOP3.LUT P6, PT, PT, PT, UP2, 0x80, 0x0 ;  /* 0x000000000000781c */ /* 0x000fca0003fcf028 */
[----:B------:R-:W-:-:S08]  /*5d00*/  @UP2 ULDC.64 UR14, c[0x0][0xae0] ;  /* 0x0002b800000e2ab9 */ /* 0x000fd00000000a00 */
[----:B------:R-:W-:Y:S01]  /*5d10*/  @P6 IMAD.HI.U32 R5, R6, UR14, RZ ;  /* 0x0000000e06056c27 */ /* 0x000fe2000f8e00ff */
[----:B------:R-:W-:-:S13]  /*5d20*/  PLOP3.LUT P6, PT, PT, PT, UP2, 0x80, 0x0 ;  /* 0x000000000000781c */ /* 0x000fda0003fcf028 */
[----:B------:R-:W-:-:S07]  /*5d30*/  @P6 SHF.R.U32.HI R6, RZ, UR15, R5 ;  /* 0x0000000fff066c19 */ /* 0x000fce0008011605 */
.L_x_5241:
[----:B------:R-:W-:Y:S05]  /*5d40*/  BSYNC B0 ;  /* 0x0000000000007941 */ /* 0x000fea0003800000 */
.L_x_5239:
[----:B------:R-:W-:-:S04]  /*5d50*/  IMAD R5, R6, UR11, -R11 ;  /* 0x0000000b06057c24 */ /* 0x000fc8000f8e0a0b */
[----:B------:R-:W-:-:S05]  /*5d60*/  IMAD.IADD R5, R5, 0x1, -R16 ;  /* 0x0000000105057824 */ /* 0x000fca00078e0a10 */
[----:B------:R-:W-:Y:S02]  /*5d70*/  VIMNMX R4, R4, R5, !PT ;  /* 0x0000000504047248 */ /* 0x000fe40007fe0100 */
[----:B------:R-:W-:-:S07]  /*5d80*/  VIADDMNMX R7, R5, UR11, R7, PT ;  /* 0x0000000b05077c46 */ /* 0x000fce000b800107 */
.L_x_5238:
[----:B------:R-:W-:Y:S01]  /*5d90*/  ISETP.GT.AND P2, PT, R4, 0x1, !P2 ;  /* 0x000000010400780c */ /* 0x000fe20005744270 */
[----:B------:R-:W-:Y:S01]  /*5da0*/  ULDC UR19, c[0x0][0xa80] ;  /* 0x0002a00000137ab9 */ /* 0x000fe20000000800 */
[----:B------:R-:W-:Y:S01]  /*5db0*/  FMNMX.FTZ R5, R24, R20, !PT ;  /* 0x0000001418057209 */ /* 0x000fe20007810000 */
[----:B------:R-:W-:Y:S01]  /*5dc0*/  ULEA UR14, UR36, UR39, 0xc ;  /* 0x00000027240e7291 */ /* 0x000fe2000f8e603f */
[----:B------:R-:W-:Y:S01]  /*5dd0*/  ISETP.LT.OR P2, PT, R7, 0x2, P2 ;  /* 0x000000020700780c */ /* 0x000fe20001741670 */
[----:B------:R-:W-:Y:S01]  /*5de0*/  UMOV UR15, 0x40000040 ;  /* 0x40000040000f7882 */ /* 0x000fe20000000000 */
[----:B------:R-:W-:Y:S01]  /*5df0*/  FMNMX.FTZ R5, R28, R5, !PT ;  /* 0x000000051c057209 */ /* 0x000fe20007810000 */
[----:B------:R-:W-:Y:S01]  /*5e00*/  UIADD3 UR18, UR14, 0x80, URZ ;  /* 0x000000800e127890 */ /* 0x000fe2000fffe03f */
[----:B------:R-:W-:Y:S01]  /*5e10*/  FSEL R27, R27, -INF , !P2 ;  /* 0xff8000001b1b7808 */ /* 0x000fe20005000000 */
[----:B------:R-:W-:Y:S01]  /*5e20*/  UMOV UR23, 0x40000040 ;  /* 0x4000004000177882 */ /* 0x000fe20000000000 */
[----:B------:R-:W-:Y:S01]  /*5e30*/  ISETP.NE.AND P2, PT, R21, RZ, PT ;  /* 0x000000ff1500720c */ /* 0x000fe20003f45270 */
[----:B------:R-:W-:Y:S01]  /*5e40*/  @UP0 ULDC UR7, c[0x0][0x450] ;  /* 0x0001140000070ab9 */ /* 0x000fe20000000800 */
[----:B------:R-:W-:Y:S01]  /*5e50*/  FMNMX.FTZ R5, R56, R5, !PT ;  /* 0x0000000538057209 */ /* 0x000fe20007810000 */
[----:B------:R-:W-:Y:S01]  /*5e60*/  @!P1 VIADD R3, R3, 0x38860 ;  /* 0x0003886003039836 */ /* 0x000fe20000000000 */
[----:B------:R-:W-:Y:S01]  /*5e70*/  ISETP.GT.AND P2, PT, R4, 0x9, !P2 ;  /* 0x000000090400780c */ /* 0x000fe20005744270 */
[----:B------:R-:W-:Y:S01]  /*5e80*/  UMOV UR22, UR18 ;  /* 0x0000001200167c82 */ /* 0x000fe20008000000 */
[----:B------:R-:W-:Y:S01]  /*5e90*/  FMNMX.FTZ R5, R32, R5, !PT ;  /* 0x0000000520057209 */ /* 0x000fe20007810000 */
[----:B------:R-:W-:Y:S01]  /*5ea0*/  UIADD3 UR18, UR14, 0x100, URZ ;  /* 0x000001000e127890 */ /* 0x000fe2000fffe03f */
        /* <DEDUP_REMOVED lines=22> */
[----:B------:R-:W-:Y:S02]  /*6010*/  ISETP.GT.AND P3, PT, R4, 0x8, !P3 ;  /* 0x000000080400780c */ /* 0x000fe40005f64270 */
[----:B------:R-:W-:Y:S02]  /*6020*/  FSEL R38, R38, -INF , !P2 ;  /* 0xff80000026267808 */ /* 0x000fe40005000000 */
[----:B------:R-:W-:-:S02]  /*6030*/  ISETP.NE.AND P2, PT, R57, RZ, PT ;  /* 0x000000ff3900720c */ /* 0x000fc40003f45270 */
[----:B------:R-:W-:Y:S01]  /*6040*/  FMNMX.FTZ R5, R52, R5, !PT ;  /* 0x0000000534057209 */ /* 0x000fe20007810000 */
[----:B------:R-:W-:Y:S01]  /*6050*/  BAR.SYNC.DEFER_BLOCKING 0xf, 0x100 ;  /* 0x03c4000000007b1d */ /* 0x000fe20000010000 */
[----:B------:R-:W-:Y:S02]  /*6060*/  ISETP.GT.AND P2, PT, R4, 0x19, !P2 ;  /* 0x000000190400780c */ /* 0x000fe40005744270 */
[----:B------:R-:W-:Y:S02]  /*6070*/  ISETP.NE.AND P6, PT, R10, RZ, PT ;  /* 0x000000ff0a00720c */ /* 0x000fe40003fc5270 */
[C---:B------:R-:W-:Y:S02]  /*6080*/  ISETP.LT.OR P2, PT, R7.reuse, 0x1a, P2 ;  /* 0x0000001a0700780c */ /* 0x040fe40001741670 */
[----:B------:R-:W-:Y:S02]  /*6090*/  ISETP.LT.OR P3, PT, R7, 0x9, P3 ;  /* 0x000000090700780c */ /* 0x000fe40001f61670 */
[----:B------:R-:W-:-:S02]  /*60a0*/  FSEL R39, R39, -INF , !P2 ;  /* 0xff80000027277808 */ /* 0x000fc40005000000 */
[----:B------:R-:W-:Y:S02]  /*60b0*/  ISETP.NE.AND P2, PT, R37, RZ, PT ;  /* 0x000000ff2500720c */ /* 0x000fe40003f45270 */
[----:B------:R-:W-:Y:S02]  /*60c0*/  FMNMX.FTZ R10, R68, R5, !PT ;  /* 0x00000005440a7209 */ /* 0x000fe40007810000 */
[----:B------:R-:W-:Y:S02]  /*60d0*/  ISETP.GT.AND P2, PT, R4, 0x20, !P2 ;  /* 0x000000200400780c */ /* 0x000fe40005744270 */
[----:B------:R-:W-:Y:S01]  /*60e0*/  FSEL R30, R30, -INF , !P3 ;  /* 0xff8000001e1e7808 */ /* 0x000fe20005800000 */
[----:B------:R-:W0:Y:S01]  /*60f0*/  SHFL.BFLY PT, R5, R10, 0x2, 0x1f ;  /* 0x0c401f000a057f89 */ /* 0x000e2200000e0000 */
[----:B------:R-:W-:Y:S02]  /*6100*/  ISETP.LT.OR P2, PT, R7, 0x21, P2 ;  /* 0x000000210700780c */ /* 0x000fe40001741670 */
[----:B------:R-:W-:-:S02]  /*6110*/  ISETP.NE.AND P3, PT, R41, RZ, PT ;  /* 0x000000ff2900720c */ /* 0x000fc40003f65270 */
[----:B------:R-:W-:Y:S02]  /*6120*/  FSEL R42, R42, -INF , !P2 ;  /* 0xff8000002a2a7808 */ /* 0x000fe40005000000 */
[----:B------:R-:W-:Y:S02]  /*6130*/  ISETP.NE.AND P2, PT, R59, RZ, PT ;  /* 0x000000ff3b00720c */ /* 0x000fe40003f45270 */
[C---:B------:R-:W-:Y:S02]  /*6140*/  ISETP.GT.AND P4, PT, R4.reuse, 0x31, !P4 ;  /* 0x000000310400780c */ /* 0x040fe40006784270 */
[C---:B------:R-:W-:Y:S02]  /*6150*/  ISETP.GT.AND P2, PT, R4.reuse, 0x21, !P2 ;  /* 0x000000210400780c */ /* 0x040fe40005744270 */
[----:B------:R-:W-:Y:S02]  /*6160*/  ISETP.GT.AND P5, PT, R4, 0x38, !P5 ;  /* 0x000000380400780c */ /* 0x000fe40006fa4270 */
[----:B------:R-:W-:-:S02]  /*6170*/  ISETP.LT.OR P2, PT, R7, 0x22, P2 ;  /* 0x000000220700780c */ /* 0x000fc40001741670 */
[----:B------:R-:W-:Y:S02]  /*6180*/  ISETP.LT.OR P4, PT, R7, 0x32, P4 ;  /* 0x000000320700780c */ /* 0x000fe40002781670 */
[----:B------:R-:W-:Y:S02]  /*6190*/  FSEL R43, R43, -INF , !P2 ;  /* 0xff8000002b2b7808 */ /* 0x000fe40005000000 */
[----:B------:R-:W-:Y:S02]  /*61a0*/  ISETP.GT.AND P2, PT, R4, 0x28, !P3 ;  /* 0x000000280400780c */ /* 0x000fe40005f44270 */
[----:B------:R-:W-:Y:S02]  /*61b0*/  ISETP.NE.AND P3, PT, R45, RZ, PT ;  /* 0x000000ff2d00720c */ /* 0x000fe40003f65270 */
[----:B------:R-:W-:Y:S02]  /*61c0*/  ISETP.LT.OR P2, PT, R7, 0x29, P2 ;  /* 0x000000290700780c */ /* 0x000fe40001741670 */
[----:B0-----:R-:W-:-:S02]  /*61d0*/  FMNMX.FTZ R12, R10, R5, !PT ;  /* 0x000000050a0c7209 */ /* 0x001fc40007810000 */
[----:B------:R-:W-:Y:S02]  /*61e0*/  FSEL R46, R46, -INF , !P2 ;  /* 0xff8000002e2e7808 */ /* 0x000fe40005000000 */
[C---:B------:R-:W-:Y:S01]  /*61f0*/  ISETP.GT.AND P2, PT, R4.reuse, RZ, !P6 ;  /* 0x000000ff0400720c */ /* 0x040fe20007744270 */
[----:B------:R-:W0:Y:S01]  /*6200*/  SHFL.BFLY PT, R13, R12, 0x1, 0x1f ;  /* 0x0c201f000c0d7f89 */ /* 0x000e2200000e0000 */
[----:B------:R-:W-:Y:S02]  /*6210*/  ISETP.GT.AND P3, PT, R4, 0x30, !P3 ;  /* 0x000000300400780c */ /* 0x000fe40005f64270 */
[C---:B------:R-:W-:Y:S02]  /*6220*/  ISETP.LT.OR P2, PT, R7.reuse, 0x1, P2 ;  /* 0x000000010700780c */ /* 0x040fe40001741670 */
[----:B------:R-:W-:Y:S02]  /*6230*/  ISETP.LT.OR P3, PT, R7, 0x31, P3 ;  /* 0x000000310700780c */ /* 0x000fe40001f61670 */
        /* <DEDUP_REMOVED lines=8> */
[----:B------:R-:W-:Y:S02]  /*62c0*/  FMNMX.FTZ R6, R34, R5, !PT ;  /* 0x0000000522067209 */ /* 0x000fe40007810000 */
[----:B0-----:R-:W-:Y:S02]  /*62d0*/  FMNMX.FTZ R5, R12, R13, !PT ;  /* 0x0000000d0c057209 */ /* 0x001fe40007810000 */
[----:B------:R-:W-:Y:S02]  /*62e0*/  FMNMX.FTZ R11, R35, R6, !PT ;  /* 0x00000006230b7209 */ /* 0x000fe40007810000 */
[C---:B------:R-:W-:Y:S01]  /*62f0*/  FSETP.NEU.FTZ.AND P2, PT, R5.reuse, -INF , PT ;  /* 0xff8000000500780b */ /* 0x040fe20003f5d000 */
[----:B------:R-:W-:Y:S01]  /*6300*/  FMUL.FTZ R10, R5, UR19 ;  /* 0x00000013050a7c20 */ /* 0x000fe20008410000 */
[----:B------:R-:W-:-:S02]  /*6310*/  FMNMX.FTZ R6, R38, R11, !PT ;  /* 0x0000000b26067209 */ /* 0x000fc40007810000 */
[----:B------:R-:W-:Y:S02]  /*6320*/  ISETP.NE.AND P6, PT, R15, RZ, PT ;  /* 0x000000ff0f00720c */ /* 0x000fe40003fc5270 */
[----:B------:R-:W-:Y:S02]  /*6330*/  FMNMX.FTZ R11, R39, R6, !PT ;  /* 0x00000006270b7209 */ /* 0x000fe40007810000 */
[----:B------:R-:W-:Y:S02]  /*6340*/  FSEL R50, R50, -INF , !P3 ;  /* 0xff80000032327808 */ /* 0x000fe40005800000 */
[----:B------:R-:W-:Y:S02]  /*6350*/  FMNMX.FTZ R6, R42, R11, !PT ;  /* 0x0000000b2a067209 */ /* 0x000fe40007810000 */
[----:B------:R-:W-:Y:S02]  /*6360*/  FSEL R25, R10, RZ, P2 ;  /* 0x000000ff0a197208 */ /* 0x000fe40001000000 */
[----:B------:R-:W-:-:S02]  /*6370*/  FMNMX.FTZ R11, R43, R6, !PT ;  /* 0x000000062b0b7209 */ /* 0x000fc40007810000 */
[----:B------:R-:W-:Y:S01]  /*6380*/  ISETP.GT.AND P2, PT, R4, 0x39, !P6 ;  /* 0x000000390400780c */ /* 0x000fe20007744270 */
[--C-:B------:R-:W-:Y:S01]  /*6390*/  FFMA.FTZ R4, R24, UR19, -R25.reuse ;  /* 0x0000001318047c23 */ /* 0x100fe20008010819 */
[----:B------:R-:W-:Y:S01]  /*63a0*/  FMNMX.FTZ R6, R46, R11, !PT ;  /* 0x0000000b2e067209 */ /* 0x000fe20007810000 */
[--C-:B------:R-:W-:Y:S01]  /*63b0*/  FFMA.FTZ R12, R20, UR19, -R25.reuse ;  /* 0x00000013140c7c23 */ /* 0x100fe20008010819 */
        /* <DEDUP_REMOVED lines=8> */
[----:B------:R-:W-:Y:S01]  /*6440*/  ISETP.LT.OR P2, PT, R7, 0x3a, P2 ;  /* 0x0000003a0700780c */ /* 0x000fe20001741670 */
[----:B------:R0:W-:Y:S01]  /*6450*/  MUFU.EX2 R11, R12 ;  /* 0x0000000c000b7308 */ /* 0x0001e20000000800 */
[----:B------:R-:W-:Y:S01]  /*6460*/  FSEL R54, R54, -INF , !P5 ;  /* 0xff80000036367808 */ /* 0x000fe20006800000 */
[--C-:B------:R-:W-:Y:S01]  /*6470*/  FFMA.FTZ R20, R44, UR19, -R25.reuse ;  /* 0x000000132c147c23 */ /* 0x100fe20008010819 */
[----:B------:R-:W-:Y:S01]  /*6480*/  FMNMX.FTZ R7, R51, R6, !PT ;  /* 0x0000000633077209 */ /* 0x000fe20007810000 */
[--C-:B------:R-:W-:Y:S01]  /*6490*/  FFMA.FTZ R6, R28, UR19, -R25.reuse ;  /* 0x000000131c067c23 */ /* 0x100fe20008010819 */
[----:B------:R-:W-:Y:S01]  /*64a0*/  FSEL R55, R55, -INF , !P2 ;  /* 0xff80000037377808 */ /* 0x000fe20005000000 */
[--C-:B------:R-:W-:Y:S01]  /*64b0*/  FFMA.FTZ R171, R64, UR19, -R25.reuse ;  /* 0x0000001340ab7c23 */ /* 0x100fe20008010819 */
[----:B------:R-:W-:Y:S01]  /*64c0*/  FMNMX.FTZ R10, R54, R7, !PT ;  /* 0x00000007360a7209 */ /* 0x000fe20007810000 */
[--C-:B------:R-:W-:Y:S01]  /*64d0*/  FFMA.FTZ R170, R48, UR19, -R25.reuse ;  /* 0x0000001330aa7c23 */ /* 0x100fe20008010819 */
[--C-:B0-----:R-:W-:Y:S01]  /*64e0*/  FFMA.FTZ R12, R36, UR19, -R25.reuse ;  /* 0x00000013240c7c23 */ /* 0x101fe20008010819 */
[--C-:B------:R-:W-:Y:S01]  /*64f0*/  FFMA.FTZ R173, R66, UR19, -R25.reuse ;  /* 0x0000001342ad7c23 */ /* 0x100fe20008010819 */
[----:B------:R-:W-:Y:S01]  /*6500*/  FMNMX.FTZ R7, R55, R10, !PT ;  /* 0x0000000a37077209 */ /* 0x000fe20007810000 */
[--C-:B------:R-:W-:Y:S01]  /*6510*/  FFMA.FTZ R10, R32, UR19, -R25.reuse ;  /* 0x00000013200a7c23 */ /* 0x100fe20008010819 */
[--C-:B------:R-:W-:Y:S01]  /*6520*/  FFMA.FTZ R172, R52, UR19, -R25.reuse ;  /* 0x0000001334ac7c23 */ /* 0x100fe20008010819 */
[--C-:B------:R-:W-:Y:S01]  /*6530*/  FFMA.FTZ R175, R68, UR19, -R25.reuse ;  /* 0x0000001344af7c23 */ /* 0x100fe20008010819 */
[----:B------:R-:W-:Y:S01]  /*6540*/  FFMA.FTZ R28, R40, UR19, -R25 ;  /* 0x00000013281c7c23 */ /* 0x000fe20008010819 */
[----:B------:R-:W0:Y:S01]  /*6550*/  SHFL.BFLY PT, R14, R7, 0x2, 0x1f ;  /* 0x0c401f00070e7f89 */ /* 0x000e2200000e0000 */
[----:B------:R-:W1:Y:S01]  /*6560*/  MUFU.EX2 R4, R4 ;  /* 0x0000000400047308 */ /* 0x000e620000000800 */
[----:B------:R-:W-:-:S02]  /*6570*/  R2UR UR5, R18 ;  /* 0x00000000120572ca */ /* 0x000fc400000e0000 */
[----:B------:R-:W-:-:S05]  /*6580*/  @!P1 PRMT R3, RZ, 0x654, R3 ;  /* 0x00000654ff039816 */ /* 0x000fca0000000003 */
[----:B------:R-:W-:Y:S08]  /*6590*/  MUFU.EX2 R6, R6 ;  /* 0x0000000600067308 */ /* 0x000ff00000000800 */
[----:B------:R-:W2:Y:S01]  /*65a0*/  MUFU.EX2 R13, R13 ;  /* 0x0000000d000d7308 */ /* 0x000ea20000000800 */
[----:B-1----:R-:W-:Y:S01]  /*65b0*/  F2FP.F16.F32.PACK_AB R152, R11, R4 ;  /* 0x000000040b98723e */ /* 0x002fe200000000ff */
[----:B------:R-:W-:Y:S01]  /*65c0*/  FADD.FTZ R11, R4, R11 ;  /* 0x0000000b040b7221 */ /* 0x000fe20000010000 */
[----:B0-----:R-:W-:-:S05]  /*65d0*/  FMNMX.FTZ R24, R7, R14, !PT ;  /* 0x0000000e07187209 */ /* 0x001fca0007810000 */
[----:B------:R-:W-:Y:S01]  /*65e0*/  MUFU.EX2 R10, R10 ;  /* 0x0000000a000a7308 */ /* 0x000fe20000000800 */
[----:B------:R-:W0:Y:S07]  /*65f0*/  SHFL.BFLY PT, R7, R24, 0x1, 0x1f ;  /* 0x0c201f0018077f89 */ /* 0x000e2e00000e0000 */
[----:B------:R-:W1:Y:S01]  /*6600*/  MUFU.EX2 R15, R15 ;  /* 0x0000000f000f7308 */ /* 0x000e620000000800 */
[----:B--2---:R-:W-:Y:S01]  /*6610*/  F2FP.F16.F32.PACK_AB R154, R13, R6 ;  /* 0x000000060d9a723e */ /* 0x004fe200000000ff */
[----:B------:R-:W-:-:S04]  /*6620*/  FADD.FTZ R6, R6, R11 ;  /* 0x0000000b06067221 */ /* 0x000fc80000010000 */
[----:B------:R-:W-:Y:S01]  /*6630*/  FADD.FTZ R13, R13, R6 ;  /* 0x000000060d0d7221 */ /* 0x000fe20000010000 */
[----:B------:R-:W-:Y:S01]  /*6640*/  VIADD R6, R168, 0xfffffffe ;  /* 0xfffffffea8067836 */ /* 0x000fe20000000000 */
[----:B------:R-:W-:Y:S08]  /*6650*/  MUFU.EX2 R12, R12 ;  /* 0x0000000c000c7308 */ /* 0x000ff00000000800 */
[----:B------:R-:W2:Y:S01]  /*6660*/  MUFU.EX2 R21, R21 ;  /* 0x0000001500157308 */ /* 0x000ea20000000800 */
[----:B-1----:R-:W-:Y:S01]  /*6670*/  F2FP.F16.F32.PACK_AB R156, R15, R10 ;  /* 0x0000000a0f9c723e */ /* 0x002fe200000000ff */
[----:B------:R-:W-:Y:S01]  /*6680*/  FADD.FTZ R10, R10, R13 ;  /* 0x0000000d0a0a7221 */ /* 0x000fe20000010000 */
[----:B0-----:R-:W-:-:S03]  /*6690*/  FMNMX.FTZ R7, R24, R7, !PT ;  /* 0x0000000718077209 */ /* 0x001fc60007810000 */
[----:B------:R-:W-:Y:S01]  /*66a0*/  FADD.FTZ R15, R15, R10 ;  /* 0x0000000a0f0f7221 */ /* 0x000fe20000010000 */
[C---:B------:R-:W-:Y:S01]  /*66b0*/  FSETP.NEU.FTZ.AND P2, PT, R7.reuse, -INF , PT ;  /* 0xff8000000700780b */ /* 0x040fe20003f5d000 */
[----:B------:R-:W-:Y:S01]  /*66c0*/  FMUL.FTZ R24, R7, UR19 ;  /* 0x0000001307187c20 */ /* 0x000fe20008410000 */
[----:B------:R-:W-:Y:S04]  /*66d0*/  MUFU.EX2 R14, R28 ;  /* 0x0000001c000e7308 */ /* 0x000fe80000000800 */
[----:B------:R-:W-:Y:S02]  /*66e0*/  FSEL R24, R24, RZ, P2 ;  /* 0x000000ff18187208 */ /* 0x000fe40001000000 */
[----:B------:R-:W-:Y:S02]  /*66f0*/  PLOP3.LUT P2, PT, PT, PT, UP1, 0x40, 0x0 ;  /* 0x000000000000781c */ /* 0x000fe40003f4e818 */
[----:B------:R-:W0:Y:S01]  /*6700*/  MUFU.EX2 R169, R169 ;  /* 0x000000a900a97308 */ /* 0x000e220000000800 */
        /* <DEDUP_REMOVED lines=16> */
[----:B------:R-:W-:Y:S01]  /*6810*/  MUFU.EX2 R174, R174 ;  /* 0x000000ae00ae7308 */ /* 0x000fe20000000800 */
[----:B--2---:R-:W-:Y:S01]  /*6820*/  F2FP.F16.F32.PACK_AB R158, R21, R12 ;  /* 0x0000000c159e723e */ /* 0x004fe200000000ff */
[----:B------:R-:W-:Y:S01]  /*6830*/  FADD.FTZ R12, R12, R15 ;  /* 0x0000000f0c0c7221 */ /* 0x000fe20000010000 */
[----:B0-----:R-:W-:-:S03]  /*6840*/  F2FP.F16.F32.PACK_AB R160, R169, R14 ;  /* 0x0000000ea9a0723e */ /* 0x001fc600000000ff */
[----:B------:R-:W-:Y:S02]  /*6850*/  FADD.FTZ R21, R21, R12 ;  /* 0x0000000c15157221 */ /* 0x000fe40000010000 */
[----:B------:R-:W0:Y:S02]  /*6860*/  MUFU.EX2 R177, R177 ;  /* 0x000000b100b17308 */ /* 0x000e240000000800 */
[----:B------:R-:W-:-:S04]  /*6870*/  FADD.FTZ R14, R14, R21 ;  /* 0x000000150e0e7221 */ /* 0x000fc80000010000 */
[----:B------:R-:W-:Y:S02]  /*6880*/  FADD.FTZ R169, R169, R14 ;  /* 0x0000000ea9a97221 */ /* 0x000fe40000010000 */
[----:B------:R-:W-:Y:S08]  /*6890*/  MUFU.EX2 R176, R176 ;  /* 0x000000b000b07308 */ /* 0x000ff00000000800 */
[----:B------:R-:W1:Y:S01]  /*68a0*/  MUFU.EX2 R179, R179 ;  /* 0x000000b300b37308 */ /* 0x000e620000000800 */
[----:B0-----:R-:W-:Y:S01]  /*68b0*/  F2FP.F16.F32.PACK_AB R153, R177, R174 ;  /* 0x000000aeb199723e */ /* 0x001fe200000000ff */
[----:B------:R-:W-:-:S06]  /*68c0*/  FADD.FTZ R177, R174, R177 ;  /* 0x000000b1aeb17221 */ /* 0x000fcc0000010000 */
[----:B------:R-:W-:Y:S08]  /*68d0*/  MUFU.EX2 R178, R178 ;  /* 0x000000b200b27308 */ /* 0x000ff00000000800 */
[----:B------:R-:W0:Y:S01]  /*68e0*/  MUFU.EX2 R181, R181 ;  /* 0x000000b500b57308 */ /* 0x000e220000000800 */
[----:B-1----:R-:W-:Y:S01]  /*68f0*/  F2FP.F16.F32.PACK_AB R155, R179, R176 ;  /* 0x000000b0b39b723e */ /* 0x002fe200000000ff */
[----:B------:R-:W-:-:S04]  /*6900*/  FADD.FTZ R176, R176, R177 ;  /* 0x000000b1b0b07221 */ /* 0x000fc80000010000 */
[----:B------:R1:W-:Y:S01]  /*6910*/  STSM.16.M88.4 [R22+0x36400], R152 ;  /* 0x0364009816007844 */ /* 0x0003e20000000200 */
[----:B------:R-:W-:Y:S01]  /*6920*/  FADD.FTZ R179, R179, R176 ;  /* 0x000000b0b3b37221 */ /* 0x000fe20000010000 */
[----:B------:R-:W-:Y:S08]  /*6930*/  MUFU.EX2 R180, R180 ;  /* 0x000000b400b47308 */ /* 0x000ff00000000800 */
[----:B------:R-:W2:Y:S01]  /*6940*/  MUFU.EX2 R183, R183 ;  /* 0x000000b700b77308 */ /* 0x000ea20000000800 */
[----:B0-----:R-:W-:Y:S01]  /*6950*/  F2FP.F16.F32.PACK_AB R157, R181, R178 ;  /* 0x000000b2b59d723e */ /* 0x001fe200000000ff */
[----:B------:R-:W-:-:S04]  /*6960*/  FADD.FTZ R178, R178, R179 ;  /* 0x000000b3b2b27221 */ /* 0x000fc80000010000 */
[----:B------:R-:W-:Y:S02]  /*6970*/  FADD.FTZ R181, R181, R178 ;  /* 0x000000b2b5b57221 */ /* 0x000fe40000010000 */
[----:B------:R-:W-:Y:S08]  /*6980*/  MUFU.EX2 R20, R20 ;  /* 0x0000001400147308 */ /* 0x000ff00000000800 */
[----:B------:R-:W0:Y:S01]  /*6990*/  MUFU.EX2 R171, R171 ;  /* 0x000000ab00ab7308 */ /* 0x000e220000000800 */
[----:B--2---:R-:W-:Y:S01]  /*69a0*/  F2FP.F16.F32.PACK_AB R159, R183, R180 ;  /* 0x000000b4b79f723e */ /* 0x004fe200000000ff */
[----:B------:R-:W-:-:S04]  /*69b0*/  FADD.FTZ R180, R180, R181 ;  /* 0x000000b5b4b47221 */ /* 0x000fc80000010000 */
[----:B------:R1:W-:Y:S01]  /*69c0*/  STSM.16.M88.4 [R185], R156 ;  /* 0x0000009cb9007844 */ /* 0x0003e20000000200 */
        /* <DEDUP_REMOVED lines=10> */
[----:B------:R-:W-:Y:S02]  /*6a70*/  FADD.FTZ R197, R197, R182 ;  /* 0x000000b6c5c57221 */ /* 0x000fe40000010000 */
[----:B------:R-:W-:Y:S08]  /*6a80*/  MUFU.EX2 R170, R170 ;  /* 0x000000aa00aa7308 */ /* 0x000ff00000000800 */
[----:B------:R-:W2:Y:S01]  /*6a90*/  MUFU.EX2 R173, R173 ;  /* 0x000000ad00ad7308 */ /* 0x000ea20000000800 */
[----:B0-----:R-:W-:Y:S01]  /*6aa0*/  F2FP.F16.F32.PACK_AB R163, R199, R198 ;  /* 0x000000c6c7a3723e */ /* 0x001fe200000000ff */
[----:B------:R-:W-:-:S04]  /*6ab0*/  FADD.FTZ R198, R198, R197 ;  /* 0x000000c5c6c67221 */ /* 0x000fc80000010000 */
[----:B------:R1:W-:Y:S01]  /*6ac0*/  STSM.16.M88.4 [R23], R160 ;  /* 0x000000a017007844 */ /* 0x0003e20000000200 */
[----:B------:R-:W-:Y:S01]  /*6ad0*/  FADD.FTZ R199, R199, R198 ;  /* 0x000000c6c7c77221 */ /* 0x000fe20000010000 */
        /* <DEDUP_REMOVED lines=8> */
[----:B------:R-:W-:-:S06]  /*6b60*/  FADD.FTZ R172, R172, R173 ;  /* 0x000000adacac7221 */ /* 0x000fcc0000010000 */
[----:B------:R-:W0:Y:S08]  /*6b70*/  MUFU.EX2 R202, R202 ;  /* 0x000000ca00ca7308 */ /* 0x000e300000000800 */
[----:B------:R-:W3:Y:S01]  /*6b80*/  MUFU.EX2 R203, R203 ;  /* 0x000000cb00cb7308 */ /* 0x000ee20000000800 */
[----:B--2---:R-:W-:Y:S01]  /*6b90*/  F2FP.F16.F32.PACK_AB R165, R201, R200 ;  /* 0x000000c8c9a5723e */ /* 0x004fe200000000ff */
[----:B------:R-:W-:-:S04]  /*6ba0*/  FADD.FTZ R200, R200, R199 ;  /* 0x000000c7c8c87221 */ /* 0x000fc80000010000 */
[----:B------:R-:W-:-:S04]  /*6bb0*/  FADD.FTZ R201, R201, R200 ;  /* 0x000000c8c9c97221 */ /* 0x000fc80000010000 */
[----:B0-----:R-:W-:Y:S01]  /*6bc0*/  FADD.FTZ R4, R202, R201 ;  /* 0x000000c9ca047221 */ /* 0x001fe20000010000 */
[----:B---3--:R-:W-:-:S03]  /*6bd0*/  F2FP.F16.F32.PACK_AB R167, R203, R202 ;  /* 0x000000cacba7723e */ /* 0x008fc600000000ff */
[----:B------:R-:W-:Y:S02]  /*6be0*/  FADD.FTZ R4, R203, R4 ;  /* 0x00000004cb047221 */ /* 0x000fe40000010000 */
[----:B------:R1:W-:Y:S01]  /*6bf0*/  STSM.16.M88.4 [R184], R164 ;  /* 0x000000a4b8007844 */ /* 0x0003e20000000200 */
[----:B------:R-:W-:-:S06]  /*6c00*/  WARPGROUP.ARRIVE ;  /* 0x00000000000079c5 */ /* 0x000fcc0000000000 */
[----:B------:R-:W-:Y:S01]  /*6c10*/  HGMMA.64x256x16.F32 R24, R152, gdesc[UR12].tnspB, RZ, !UPT, gsb0 ;  /* 0x43e0000c98187df0 */ /* 0x000fe2000c0008ff */
[----:B------:R-:W-:Y:S01]  /*6c20*/  UIADD3 UR14, UR14, 0x180, URZ ;  /* 0x000001800e0e7890 */ /* 0x000fe2000fffe03f */
[----:B------:R-:W-:Y:S01]  /*6c30*/  UMOV UR15, 0x40000040 ;  /* 0x40000040000f7882 */ /* 0x000fe20000000000 */
[----:B------:R-:W-:Y:S02]  /*6c40*/  WARPGROUP.DEPBAR.LE gsb0, 0x0 ;  /* 0x00008000000079c5 */ /* 0x000fe40000010000 */
[----:B------:R-:W-:-:S15]  /*6c50*/  WARPGROUP.ARRIVE ;  /* 0x00000000000079c5 */ /* 0x000fde0000000000 */
[----:B------:R-:W-:-:S08]  /*6c60*/  NOP ;  /* 0x0000000000007918 */ /* 0x000fd00000000000 */
        /* <DEDUP_REMOVED lines=8> */
[----:B------:R-:W-:-:S15]  /*6cf0*/  WARPGROUP.ARRIVE ;  /* 0x00000000000079c5 */ /* 0x000fde0000000000 */
[----:B------:R-:W-:-:S08]  /*6d00*/  NOP ;  /* 0x0000000000007918 */ /* 0x000fd00000000000 */
[----:B------:R-:W-:Y:S01]  /*6d10*/  HGMMA.64x256x16.F32 R24, R164, gdesc[UR12].tnspB, R24, gsb0 ;  /* 0x43e0000ca4187df0 */ /* 0x000fe20008000818 */
[----:B------:R-:W-:Y:S02]  /*6d20*/  @UP0 ULDC UR14, c[0x0][0x44c] ;  /* 0x00011300000e0ab9 */ /* 0x000fe40000000800 */
[----:B------:R-:W-:-:S04]  /*6d30*/  UIMAD.WIDE.U32 UR14, UR5, UR14, URZ ;  /* 0x0000000e050e72a5 */ /* 0x000fc8000f8e003f */
[----:B------:R-:W-:-:S04]  /*6d40*/  @UP0 USHF.R.U32.HI UR5, URZ, UR7, UR15 ;  /* 0x000000073f050299 */ /* 0x000fc8000801160f */
[----:B------:R-:W-:-:S04]  /*6d50*/  UIADD3 UR40, UR40, UR5, URZ ;  /* 0x0000000528287290 */ /* 0x000fc8000fffe03f */
[----:B------:R-:W-:Y:S01]  /*6d60*/  UIADD3 UR10, UR40, UR10, URZ ;  /* 0x0000000a280a7290 */ /* 0x000fe2000fffe03f */
[----:B------:R-:W-:Y:S02]  /*6d70*/  WARPGROUP.DEPBAR.LE gsb0, 0x0 ;  /* 0x00008000000079c5 */ /* 0x000fe40000010000 */
[----:B------:R0:W-:Y:S06]  /*6d80*/  MEMBAR.ALL.CTA ;  /* 0x0000000000007992 */ /* 0x0001ec0000008000 */
[----:B0-----:R-:W0:Y:S02]  /*6d90*/  FENCE.VIEW.ASYNC.S ;  /* 0x00000000000073c6 */ /* 0x001e240000000000 */
[----:B0-----:R-:W-:Y:S01]  /*6da0*/  NOP ;  /* 0x0000000000007918 */ /* 0x001fe20000000000 */
[----:B------:R-:W-:Y:S06]  /*6db0*/  BAR.ARV 0xe, 0x100 ;  /* 0x0384000000007b1d */ /* 0x000fec0000002000 */
[----:B------:R0:W-:Y:S02]  /*6dc0*/  @!P1 SYNCS.ARRIVE.TRANS64.RED.A1T0 RZ, [R3+URZ], RZ ;  /* 0x000000ff03ff99a7 */ /* 0x0001e4000810043f */
[----:B0-----:R-:W-:Y:S01]  /*6dd0*/  FADD.FTZ R3, R175, R172 ;  /* 0x000000acaf037221 */ /* 0x001fe20000010000 */
[----:B-1----:R-:W-:Y:S06]  /*6de0*/  @P2 BRA `(.L_x_5242) ;  /* 0x0000000000442947 */ /* 0x002fec0003800000 */
        /* <DEDUP_REMOVED lines=10> */
.L_x_5243:
[----:B------:R-:W-:-:S11]  /*6e90*/  UISETP.NE.AND UP2, UPT, UR11, 0x1, UPT ;  /* 0x000000010b00788c */ /* 0x000fd6000bf45270 */
[----:B------:R-:W-:Y:S02]  /*6ea0*/  @UP2 ULDC.64 UR22, c[0x0][0xae0] ;  /* 0x0002b80000162ab9 */ /* 0x000fe40000000a00 */
[----:B------:R-:W-:-:S04]  /*6eb0*/  UIMAD.WIDE.U32 UR14, UR5, UR22, URZ ;  /* 0x00000016050e72a5 */ /* 0x000fc8000f8e003f */
[----:B------:R-:W-:-:S12]  /*6ec0*/  @UP2 USHF.R.U32.HI UR5, URZ, UR23, UR15 ;  /* 0x000000173f052299 */ /* 0x000fd8000801160f */
.L_x_5244:
[----:B------:R-:W-:-:S04]  /*6ed0*/  UIMAD UR5, UR5, UR11, UR11 ;  /* 0x0000000b050572a4 */ /* 0x000fc8000f8e020b */
[----:B------:R-:W-:-:S04]  /*6ee0*/  UISETP.LT.AND UP2, UPT, UR10, UR5, UPT ;  /* 0x000000050a00728c */ /* 0x000fc8000bf41270 */
[----:B------:R-:W-:-:S12]  /*6ef0*/  USEL UR10, UR10, UR5, UP2 ;  /* 0x000000050a0a7287 */ /* 0x000fd80009000000 */
.L_x_5242:
[----:B------:R-:W-:Y:S01]  /*6f00*/  R2UR UR32, R189 ;  /* 0x00000000bd2072ca */ /* 0x000fe200000e0000 */
[----:B------:R-:W-:-:S04]  /*6f10*/  USHF.R.S32.HI UR5, URZ, 0x1f, UR10 ;  /* 0x0000001f3f057899 */ /* 0x000fc8000801140a */
[----:B------:R-:W-:-:S04]  /*6f20*/  ULEA.HI UR5, UR5, UR10, URZ, 0x6 ;  /* 0x0000000a05057291 */ /* 0x000fc8000f8f303f */
[----:B------:R-:W-:-:S04]  /*6f30*/  USHF.R.S32.HI UR5, URZ, 0x6, UR5 ;  /* 0x000000063f057899 */ /* 0x000fc80008011405 */
[----:B------:R-:W-:-:S04]  /*6f40*/  UISETP.LT.AND UP2, UPT, UR32, UR5, UPT ;  /* 0x000000052000728c */ /* 0x000fc8000bf41270 */
[----:B------:R-:W-:-:S06]  /*6f50*/  USEL UR32, UR32, UR5, !UP2 ;  /* 0x0000000520207287 */ /* 0x000fcc000d000000 */
[----:B------:R-:W-:-:S13]  /*6f60*/  ISETP.GE.AND P2, PT, R6, UR32, PT ;  /* 0x0000002006007c0c */ /* 0x000fda000bf46270 */
[----:B------:R-:W-:Y:S05]  /*6f70*/  @!P2 BRA `(.L_x_5245) ;  /* 0x000000340004a947 */ /* 0x000fea0003800000 */
.L_x_5262:
[----:B------:R-:W-:-:S04]  /*6f80*/  UIADD3 UR7, UR36, 0x1, URZ ;  /* 0x0000000124077890 */ /* 0x000fc8000fffe03f */
[----:B------:R-:W-:-:S04]  /*6f90*/  UISETP.NE.AND UP2, UPT, UR7, 0x2, UPT ;  /* 0x000000020700788c */ /* 0x000fc8000bf45270 */
[----:B------:R-:W-:Y:S02]  /*6fa0*/  USEL UR5, URZ, 0x1, UP2 ;  /* 0x000000013f057887 */ /* 0x000fe40009000000 */
[----:B------:R-:W-:-:S04]  /*6fb0*/  USEL UR7, UR7, URZ, UP2 ;  /* 0x0000003f07077287 */ /* 0x000fc80009000000 */
[----:B------:R-:W-:Y:S01]  /*6fc0*/  LOP3.LUT R2, R2, UR5, RZ, 0x3c, !PT ;  /* 0x0000000502027c12 */ /* 0x000fe2000f8e3cff */
[----:B0-----:R-:W-:Y:S07]  /*6fd0*/  @!P0 BRA `(.L_x_5246) ;  /* 0x0000000000048947 */ /* 0x001fee0003800000 */
[----:B------:R-:W-:Y:S01]  /*6fe0*/  BPT.TRAP 0x1 ;  /* 0x000000040000795c */ /* 0x000fe20000300000 */
.L_x_5246:
[----:B------:R-:W-:Y:S01]  /*6ff0*/  ULEA UR5, UR7, UR37, 0x3 ;  /* 0x0000002507057291 */ /* 0x000fe2000f8e183f */
[----:B------:R-:W-:-:S08]  /*7000*/  SHF.L.U32 R8, R2, 0x1f, RZ ;  /* 0x0000001f02087819 */ /* 0x000fd000000006ff */
[----:B------:R0:W1:Y:S01]  /*7010*/  SYNCS.PHASECHK.TRANS64.TRYWAIT P2, [UR5+0x38830], R8 ;  /* 0x03883008ff0075a7 */ /* 0x0000620008040145 */
[----:B------:R-:W-:Y:S05]  /*7020*/  @!P0 BRA `(.L_x_5247) ;  /* 0x0000000000048947 */ /* 0x000fea0003800000 */
[----:B------:R-:W-:Y:S01]  /*7030*/  BPT.TRAP 0x1 ;  /* 0x000000040000795c */ /* 0x000fe20000300000 */
.L_x_5247:
[----:B-1----:R-:W-:Y:S05]  /*7040*/  @P2 BRA `(.L_x_5248) ;  /* 0x0000000000082947 */ /* 0x002fea0003800000 */
[----:B------:R-:W1:Y:S02]  /*7050*/  SYNCS.PHASECHK.TRANS64.TRYWAIT P2, [UR5+0x38830], R8 ;  /* 0x03883008ff0075a7 */ /* 0x000e640008040145 */
[----:B-1----:R-:W-:Y:S05]  /*7060*/  @!P2 BRA `(.L_x_5249) ;  /* 0x000001300078a947 */ /* 0x002fea0003800000 */
.L_x_5248:
[----:B------:R-:W-:Y:S01]  /*7070*/  R2UR UR10, R0 ;  /* 0x00000000000a72ca */ /* 0x000fe200000e0000 */
[----:B------:R-:W-:Y:S01]  /*7080*/  WARPGROUP.ARRIVE ;  /* 0x00000000000079c5 */ /* 0x000fe20000000000 */
        /* <DEDUP_REMOVED lines=21> */
.L_x_5250:
[----:B------:R2:W3:Y:S01]  /*71e0*/  SYNCS.PHASECHK.TRANS64.TRYWAIT P2, [UR5+0x38850], R8 ;  /* 0x03885008ff0075a7 */ /* 0x0004e20008040145 */
[----:B------:R-:W-:Y:S05]  /*71f0*/  @!P0 BRA `(.L_x_5251) ;  /* 0x0000000000048947 */ /* 0x000fea0003800000 */
[----:B------:R-:W-:Y:S01]  /*7200*/  BPT.TRAP 0x1 ;  /* 0x000000040000795c */ /* 0x000fe20000300000 */
.L_x_5251:
[----:B---3--:R-:W-:Y:S05]  /*7210*/  @P2 BRA `(.L_x_5252) ;  /* 0x0000000000082947 */ /* 0x008fea0003800000 */
[----:B------:R-:W3:Y:S02]  /*7220*/  SYNCS.PHASECHK.TRANS64.TRYWAIT P2, [UR5+0x38850], R8 ;  /* 0x03885008ff0075a7 */ /* 0x000ee40008040145 */
[----:B---3--:R-:W-:Y:S05]  /*7230*/  @!P2 BRA `(.L_x_5253) ;  /* 0x00000130001ca947 */ /* 0x008fea0003800000 */
.L_x_5252:
[----:B------:R-:W-:Y:S01]  /*7240*/  ULEA UR26, UR7, UR4, 0xc ;  /* 0x00000004071a7291 */ /* 0x000fe2000f8e603f */
[----:B------:R-:W-:Y:S01]  /*7250*/  WARPGROUP.ARRIVE ;  /* 0x00000000000079c5 */ /* 0x000fe20000000000 */
[----:B------:R-:W-:Y:S01]  /*7260*/  UMOV UR27, 0x40000040 ;  /* 0x40000040001b7882 */ /* 0x000fe20000000000 */
[----:B------:R-:W-:-:S04]  /*7270*/  UIADD3 UR28, UR6, 0x2, URZ ;  /* 0x00000002061c7890 */ /* 0x000fc8000fffe03f */
[----:B-1----:R-:W1:Y:S01]  /*7280*/  S2R R9, SR_TID.X ;  /* 0x0000000000097919 */ /* 0x002e620000002100 */
[----:B------:R-:W-:Y:S01]  /*7290*/  UIADD3 UR30, UR26, 0x2, URZ ;  /* 0x000000021a1e7890 */ /* 0x000fe2000fffe03f */
[----:B------:R-:W-:Y:S01]  /*72a0*/  PLOP3.LUT P2, PT, PT, PT, UP0, 0x80, 0x0 ;  /* 0x000000000000781c */ /* 0x000fe20003f4f008 */
[----:B------:R-:W-:Y:S01]  /*72b0*/  UMOV UR29, 0x40000040 ;  /* 0x40000040001d7882 */ /* 0x000fe20000000000 */
[----:B------:R-:W-:Y:S01]  /*72c0*/  UMOV UR31, 0x40000040 ;  /* 0x40000040001f7882 */ /* 0x000fe20000000000 */
[----:B------:R-:W-:Y:S01]  /*72d0*/  HGMMA.64x64x16.F32 R152, gdesc[UR24], R152, gsb0 ;  /* 0x00e00000189879f0 */ /* 0x000fe20008000898 */
[----:B------:R-:W-:Y:S01]  /*72e0*/  UIADD3 UR18, UR6, 0x800, URZ ;  /* 0x0000080006127890 */ /* 0x000fe2000fffe03f */
[----:B------:R-:W-:Y:S01]  /*72f0*/  PLOP3.LUT P3, PT, PT, PT, UP0, 0x80, 0x0 ;  /* 0x000000000000781c */ /* 0x000fe20003f6f008 */
[----:B------:R-:W-:Y:S01]  /*7300*/  UIADD3 UR15, UR26, 0x800, URZ ;  /* 0x000008001a0f7890 */ /* 0x000fe2000fffe03f */
[----:B------:R-:W-:Y:S02]  /*7310*/  IMAD.IADD R197, R188, 0x1, R18 ;  /* 0x00000001bcc57824 */ /* 0x000fe400078e0212 */
[----:B------:R-:W-:-:S02]  /*7320*/  IMAD.U32 R12, RZ, RZ, UR5 ;  /* 0x00000005ff0c7e24 */ /* 0x000fc4000f8e00ff */
[----:B------:R-:W-:-:S05]  /*7330*/  IMAD.SHL.U32 R13, R6, 0x40, RZ ;  /* 0x00000040060d7824 */ /* 0x000fca00078e00ff */
[----:B------:R-:W-:Y:S02]  /*7340*/  IADD3 R11, -R16, 0x1, -R13 ;  /* 0x00000001100b7810 */ /* 0x000fe40007ffe90d */
[----:B-1----:R-:W-:-:S05]  /*7350*/  SHF.R.U32.HI R9, RZ, 0x7, R9 ;  /* 0x00000007ff097819 */ /* 0x002fca0000011609 */
[----:B0-2---:R0:W1:Y:S02]  /*7360*/  SHFL.IDX PT, R8, R9, RZ, 0x1f ;  /* 0x00001fff09087589 */ /* 0x00506400000e0000 */
[----:B0-----:R-:W0:Y:S01]  /*7370*/  LDC R9, c[0x0][0x288] ;  /* 0x0000a200ff097b82 */ /* 0x001e220000000800 */
[----:B-1----:R-:W-:-:S07]  /*7380*/  R2UR UR10, R8 ;  /* 0x00000000080a72ca */ /* 0x002fce00000e0000 */
[----:B------:R-:W1:Y:S06]  /*7390*/  LDC R8, c[0x0][0x2f0] ;  /* 0x0000bc00ff087b82 */ /* 0x000e6c0000000800 */
[----:B------:R-:W-:-:S03]  /*73a0*/  UISETP.GT.AND UP2, UPT, UR10, 0x7f, UPT ;  /* 0x0000007f0a00788c */ /* 0x000fc6000bf44270 */
[----:B------:R-:W-:Y:S01]  /*73b0*/  UMOV UR10, 0x4 ;  /* 0x00000004000a7882 */ /* 0x000fe20000000000 */
[----:B------:R-:W-:Y:S02]  /*73c0*/  USEL UR14, URZ, 0x2, !UP2 ;  /* 0x000000023f0e7887 */ /* 0x000fe4000d000000 */
[----:B------:R-:W-:Y:S01]  /*73d0*/  USEL UR11, UR10, 0x2, UP2 ;  /* 0x000000020a0b7887 */ /* 0x000fe20009000000 */
[----:B------:R-:W-:Y:S02]  /*73e0*/  WARPGROUP.DEPBAR.LE gsb0, 0x0 ;  /* 0x00008000000079c5 */ /* 0x000fe40000010000 */
[----:B------:R-:W-:Y:S01]  /*73f0*/  WARPGROUP.ARRIVE ;  /* 0x00000000000079c5 */ /* 0x000fe20000000000 */
[----:B------:R-:W-:-:S05]  /*7400*/  USEL UR10, UR10, 0x6, !UP2 ;  /* 0x000000060a0a7887 */ /* 0x000fca000d000000 */
        /* <DEDUP_REMOVED lines=238> */
[----:B------:R-:W-:Y:S01]  /*82f0*/  @UP0 ULDC UR10, c[0x0][0x44c] ;  /* 0x00011300000a0ab9 */ /* 0x000fe20000000800 */
[----:B------:R-:W-:Y:S01]  /*8300*/  ULDC UR26, c[0x0][0xad4] ;  /* 0x0002b500001a7ab9 */ /* 0x000fe20000000800 */
[----:B------:R-:W-:Y:S01]  /*8310*/  @P2 IMAD.HI.U32 R10, R197, UR10, RZ ;  /* 0x0000000ac50a2c27 */ /* 0x000fe2000f8e00ff */
[----:B------:R-:W-:Y:S01]  /*8320*/  @UP0 ULDC UR10, c[0x0][0x450] ;  /* 0x00011400000a0ab9 */ /* 0x000fe20000000800 */
[----:B------:R-:W-:Y:S01]  /*8330*/  PLOP3.LUT P2, PT, PT, PT, UP1, 0x40, 0x0 ;  /* 0x000000000000781c */ /* 0x000fe20003f4e818 */
[----:B------:R-:W-:-:S02]  /*8340*/  ULOP3.LUT UR5, URZ, UR26, URZ, 0x33, !UPT ;  /* 0x0000001a3f057292 */ /* 0x000fc4000f8e333f */
[----:B------:R-:W-:Y:S01]  /*8350*/  @P3 SHF.R.U32.HI R197, RZ, UR10, R10 ;  /* 0x0000000affc53c19 */ /* 0x000fe2000801160a */
[----:B------:R-:W-:Y:S01]  /*8360*/  @!P1 VIADD R10, R12, 0x38840 ;  /* 0x000388400c0a9836 */ /* 0x000fe20000000000 */
[----:B------:R-:W-:-:S03]  /*8370*/  ULDC UR10, c[0x0][0xad8] ;  /* 0x0002b600000a7ab9 */ /* 0x000fc60000000800 */
[----:B------:R-:W2:Y:S01]  /*8380*/  SHFL.IDX PT, R199, R197, RZ, 0x1c1f ;  /* 0x001c1fffc5c77589 */ /* 0x000ea200000e0000 */
[----:B------:R-:W-:Y:S01]  /*8390*/  @!P1 PRMT R10, RZ, 0x654, R10 ;  /* 0x00000654ff0a9816 */ /* 0x000fe2000000000a */
[----:B------:R-:W-:Y:S02]  /*83a0*/  WARPGROUP.DEPBAR.LE gsb0, 0x0 ;  /* 0x00008000000079c5 */ /* 0x000fe40000010000 */
[----:B------:R-:W-:-:S06]  /*83b0*/  WARPGROUP.ARRIVE ;  /* 0x00000000000079c5 */ /* 0x000fcc0000000000 */
[----:B------:R-:W-:Y:S03]  /*83c0*/  HGMMA.64x64x16.F32 R152, gdesc[UR28], R152, gsb0 ;  /* 0x00e000001c9879f0 */ /* 0x000fe60008000898 */
[----:B------:R-:W-:Y:S02]  /*83d0*/  WARPGROUP.DEPBAR.LE gsb0, 0x0 ;  /* 0x00008000000079c5 */ /* 0x000fe40000010000 */
[----:B------:R1:W-:Y:S02]  /*83e0*/  @!P1 SYNCS.ARRIVE.TRANS64.RED.A1T0 RZ, [R10+URZ], RZ ;  /* 0x000000ff0aff99a7 */ /* 0x0003e4000810043f */
[----:B-1----:R-:W-:-:S04]  /*83f0*/  IMAD R10, R8, UR38, R11 ;  /* 0x00000026080a7c24 */ /* 0x002fc8000f8e020b */
[----:B0-----:R-:W-:-:S04]  /*8400*/  IMAD.IADD R10, R10, 0x1, -R9 ;  /* 0x000000010a0a7824 */ /* 0x001fc800078e0a09 */
[C---:B------:R-:W-:Y:S02]  /*8410*/  VIADD R14, R10.reuse, UR10 ;  /* 0x0000000a0a0e7c36 */ /* 0x040fe40008000000 */
[----:B------:R-:W-:Y:S01]  /*8420*/  VIADD R15, R10, UR5 ;  /* 0x000000050a0f7c36 */ /* 0x000fe20008000000 */
[----:B------:R-:W-:Y:S01]  /*8430*/  ULDC UR5, c[0x0][0xadc] ;  /* 0x0002b70000057ab9 */ /* 0x000fe20000000800 */
[C---:B--2---:R-:W-:Y:S02]  /*8440*/  IMAD.IADD R21, R199.reuse, 0x1, R14 ;  /* 0x00000001c7157824 */ /* 0x044fe400078e020e */
[----:B------:R-:W-:Y:S01]  /*8450*/  IMAD.IADD R20, R199, 0x1, R15 ;  /* 0x00000001c7147824 */ /* 0x000fe200078e020f */
[----:B------:R-:W-:Y:S06]  /*8460*/  @P2 BRA `(.L_x_5254) ;  /* 0x00000000005c2947 */ /* 0x000fec0003800000 */
[----:B------:R-:W-:Y:S01]  /*8470*/  IMAD R10, R8, UR38, R199 ;  /* 0x00000026080a7c24 */ /* 0x000fe2000f8e02c7 */
[----:B------:R-:W-:Y:S03]  /*8480*/  BSSY B0, `(.L_x_5255) ;  /* 0x0000011000007945 */ /* 0x000fe60003800000 */
[----:B------:R-:W-:-:S05]  /*8490*/  IMAD.IADD R198, R10, 0x1, -R9 ;  /* 0x000000010ac67824 */ /* 0x000fca00078e0a09 */
        /* <DEDUP_REMOVED lines=10> */
.L_x_5256:
[----:B------:R-:W-:-:S05]  /*8540*/  IMAD.U32 R200, RZ, RZ, UR5 ;  /* 0x00000005ffc87e24 */ /* 0x000fca000f8e00ff */
[----:B------:R-:W-:-:S13]  /*8550*/  ISETP.NE.AND P2, PT, R200, 0x1, PT ;  /* 0x00000001c800780c */ /* 0x000fda0003f45270 */
[----:B------:R-:W0:Y:S02]  /*8560*/  @P2 LDC.64 R10, c[0x0][0xae0] ;  /* 0x0002b800ff0a2b82 */ /* 0x000e240000000a00 */
[----:B0-----:R-:W-:-:S05]  /*8570*/  @P2 IMAD.HI.U32 R10, R198, R10, RZ ;  /* 0x0000000ac60a2227 */ /* 0x001fca00078e00ff */
[----:B------:R-:W-:-:S07]  /*8580*/  @P2 SHF.R.U32.HI R198, RZ, R11, R10 ;  /* 0x0000000bffc62219 */ /* 0x000fce000001160a */
.L_x_5257:
[----:B------:R-:W-:Y:S05]  /*8590*/  BSYNC B0 ;  /* 0x0000000000007941 */ /* 0x000fea0003800000 */
.L_x_5255:
[----:B------:R-:W-:-:S04]  /*85a0*/  IMAD R11, R198, R200, -R13 ;  /* 0x000000c8c60b7224 */ /* 0x000fc800078e0a0d */
[----:B------:R-:W-:-:S05]  /*85b0*/  IMAD.IADD R11, R11, 0x1, -R16 ;  /* 0x000000010b0b7824 */ /* 0x000fca00078e0a10 */
[----:B------:R-:W-:Y:S02]  /*85c0*/  VIADDMNMX R21, R11, R200, R21, PT ;  /* 0x000000c80b157246 */ /* 0x000fe40003800115 */
[----:B------:R-:W-:-:S07]  /*85d0*/  VIMNMX R20, R20, R11, !PT ;  /* 0x0000000b14147248 */ /* 0x000fce0007fe0100 */
.L_x_5254:
[----:B------:R-:W-:Y:S01]  /*85e0*/  ISETP.GT.AND P2, PT, R6, -0x1, PT ;  /* 0xffffffff0600780c */ /* 0x000fe20003f44270 */
[----:B------:R-:W0:Y:S03]  /*85f0*/  SHFL.IDX PT, R197, R197, 0x1, 0x1c1f ;  /* 0x003c1f00c5c57f89 */ /* 0x000e2600000e0000 */
[C---:B------:R-:W-:Y:S02]  /*8600*/  ISETP.GT.AND P5, PT, R20.reuse, RZ, P2 ;  /* 0x000000ff1400720c */ /* 0x040fe400017a4270 */
[C---:B------:R-:W-:Y:S02]  /*8610*/  ISETP.GT.AND P4, PT, R20.reuse, 0x1, P2 ;  /* 0x000000011400780c */ /* 0x040fe40001784270 */
[----:B------:R-:W-:Y:S02]  /*8620*/  ISETP.LT.OR P5, PT, R21, 0x1, P5 ;  /* 0x000000011500780c */ /* 0x000fe40002fa1670 */
[----:B------:R-:W-:-:S02]  /*8630*/  ISETP.GT.AND P6, PT, R20, 0x8, P2 ;  /* 0x000000081400780c */ /* 0x000fc400017c4270 */
[----:B------:R-:W-:Y:S02]  /*8640*/  FSEL R152, R152, -INF , !P5 ;  /* 0xff80000098987808 */ /* 0x000fe40006800000 */
[C---:B------:R-:W-:Y:S02]  /*8650*/  ISETP.GT.AND P5, PT, R20.reuse, 0x10, P2 ;  /* 0x000000101400780c */ /* 0x040fe400017a4270 */
[----:B------:R-:W-:Y:S02]  /*8660*/  ISETP.GT.AND P3, PT, R20, 0x9, P2 ;  /* 0x000000091400780c */ /* 0x000fe40001764270 */
[C---:B------:R-:W-:Y:S02]  /*8670*/  ISETP.LT.OR P5, PT, R21.reuse, 0x11, P5 ;  /* 0x000000111500780c */ /* 0x040fe40002fa1670 */
[----:B------:R-:W-:Y:S02]  /*8680*/  ISETP.LT.OR P4, PT, R21, 0x2, P4 ;  /* 0x000000021500780c */ /* 0x000fe40002781670 */
[----:B------:R-:W-:-:S02]  /*8690*/  FSEL R160, R160, -INF , !P5 ;  /* 0xff800000a0a07808 */ /* 0x000fc40006800000 */
[----:B------:R-:W-:Y:S01]  /*86a0*/  ISETP.GT.AND P5, PT, R20, 0x20, P2 ;  /* 0x000000201400780c */ /* 0x000fe200017a4270 */
[----:B0-----:R-:W-:Y:S01]  /*86b0*/  IMAD.IADD R15, R15, 0x1, R197 ;  /* 0x000000010f0f7824 */ /* 0x001fe200078e02c5 */
[C---:B------:R-:W-:Y:S02]  /*86c0*/  ISETP.LT.OR P6, PT, R21.reuse, 0x9, P6 ;  /* 0x000000091500780c */ /* 0x040fe400037c1670 */
[C---:B------:R-:W-:Y:S02]  /*86d0*/  ISETP.LT.OR P3, PT, R21.reuse, 0xa, P3 ;  /* 0x0000000a1500780c */ /* 0x040fe40001f61670 */
[----:B------:R-:W-:Y:S02]  /*86e0*/  ISETP.LT.OR P5, PT, R21, 0x21, P5 ;  /* 0x000000211500780c */ /* 0x000fe40002fa1670 */
[----:B------:R-:W-:Y:S02]  /*86f0*/  FSEL R153, R153, -INF , !P4 ;  /* 0xff80000099997808 */ /* 0x000fe40006000000 */
[----:B------:R-:W-:-:S02]  /*8700*/  FSEL R156, R156, -INF , !P6 ;  /* 0xff8000009c9c7808 */ /* 0x000fc40007000000 */
[----:B------:R-:W-:Y:S02]  /*8710*/  FSEL R157, R157, -INF , !P3 ;  /* 0xff8000009d9d7808 */ /* 0x000fe40005800000 */
[C---:B------:R-:W-:Y:S02]  /*8720*/  ISETP.GT.AND P4, PT, R20.reuse, 0x11, P2 ;  /* 0x000000111400780c */ /* 0x040fe40001784270 */
[C---:B------:R-:W-:Y:S02]  /*8730*/  ISETP.GT.AND P6, PT, R20.reuse, 0x18, P2 ;  /* 0x000000181400780c */ /* 0x040fe400017c4270 */
[----:B------:R-:W-:Y:S02]  /*8740*/  ISETP.GT.AND P3, PT, R20, 0x19, P2 ;  /* 0x000000191400780c */ /* 0x000fe40001764270 */
[----:B------:R-:W-:Y:S02]  /*8750*/  FSEL R168, R168, -INF , !P5 ;  /* 0xff800000a8a87808 */ /* 0x000fe40006800000 */
[----:B------:R-:W-:-:S02]  /*8760*/  ISETP.GT.AND P5, PT, R20, 0x30, P2 ;  /* 0x000000301400780c */ /* 0x000fc400017a4270 */
[C---:B------:R-:W-:Y:S02]  /*8770*/  ISETP.LT.OR P4, PT, R21.reuse, 0x12, P4 ;  /* 0x000000121500780c */ /* 0x040fe40002781670 */
        /* <DEDUP_REMOVED lines=10> */
[----:B------:R-:W-:-:S02]  /*8820*/  PLOP3.LUT P5, PT, PT, PT, UP1, 0x40, 0x0 ;  /* 0x000000000000781c */ /* 0x000fc40003fae818 */
[C---:B------:R-:W-:Y:S02]  /*8830*/  ISETP.LT.OR P4, PT, R21.reuse, 0x22, P4 ;  /* 0x000000221500780c */ /* 0x040fe40002781670 */
[C---:B------:R-:W-:Y:S02]  /*8840*/  ISETP.LT.OR P6, PT, R21.reuse, 0x29, P6 ;  /* 0x000000291500780c */ /* 0x040fe400037c1670 */
[----:B------:R-:W-:Y:S02]  /*8850*/  ISETP.LT.OR P3, PT, R21, 0x2a, P3 ;  /* 0x0000002a1500780c */ /* 0x000fe40001f61670 */
[----:B------:R-:W-:Y:S02]  /*8860*/  FSEL R169, R169, -INF , !P4 ;  /* 0xff800000a9a97808 */ /* 0x000fe40006000000 */
[----:B------:R-:W-:Y:S02]  /*8870*/  FSEL R172, R172, -INF , !P6 ;  /* 0xff800000acac7808 */ /* 0x000fe40007000000 */
[----:B------:R-:W-:-:S02]  /*8880*/  FSEL R173, R173, -INF , !P3 ;  /* 0xff800000adad7808 */ /* 0x000fc40005800000 */
[C---:B------:R-:W-:Y:S02]  /*8890*/  ISETP.GT.AND P4, PT, R20.reuse, 0x31, P2 ;  /* 0x000000311400780c */ /* 0x040fe40001784270 */
[C---:B------:R-:W-:Y:S02]  /*88a0*/  ISETP.GT.AND P6, PT, R20.reuse, 0x38, P2 ;  /* 0x000000381400780c */ /* 0x040fe400017c4270 */
[----:B------:R-:W-:Y:S01]  /*88b0*/  ISETP.GT.AND P3, PT, R20, 0x39, P2 ;  /* 0x000000391400780c */ /* 0x000fe20001764270 */
[----:B------:R-:W-:Y:S01]  /*88c0*/  IMAD.IADD R20, R14, 0x1, R197 ;  /* 0x000000010e147824 */ /* 0x000fe200078e02c5 */
[C---:B------:R-:W-:Y:S02]  /*88d0*/  ISETP.LT.OR P4, PT, R21.reuse, 0x32, P4 ;  /* 0x000000321500780c */ /* 0x040fe40002781670 */
[C---:B------:R-:W-:Y:S02]  /*88e0*/  ISETP.LT.OR P6, PT, R21.reuse, 0x39, P6 ;  /* 0x000000391500780c */ /* 0x040fe400037c1670 */
[----:B------:R-:W-:-:S02]  /*88f0*/  ISETP.LT.OR P3, PT, R21, 0x3a, P3 ;  /* 0x0000003a1500780c */ /* 0x000fc40001f61670 */
[----:B------:R-:W-:Y:S02]  /*8900*/  FSEL R177, R177, -INF , !P4 ;  /* 0xff800000b1b17808 */ /* 0x000fe40006000000 */
[----:B------:R-:W-:Y:S02]  /*8910*/  FSEL R180, R180, -INF , !P6 ;  /* 0xff800000b4b47808 */ /* 0x000fe40007000000 */
[----:B------:R-:W-:Y:S01]  /*8920*/  FSEL R181, R181, -INF , !P3 ;  /* 0xff800000b5b57808 */ /* 0x000fe20005800000 */
        /* <DEDUP_REMOVED lines=14> */
.L_x_5260:
[----:B------:R-:W-:-:S05]  /*8a10*/  IMAD.U32 R197, RZ, RZ, UR5 ;  /* 0x00000005ffc57e24 */ /* 0x000fca000f8e00ff */
[----:B------:R-:W-:-:S13]  /*8a20*/  ISETP.NE.AND P3, PT, R197, 0x1, PT ;  /* 0x00000001c500780c */ /* 0x000fda0003f65270 */
[----:B------:R-:W0:Y:S02]  /*8a30*/  @P3 LDC.64 R10, c[0x0][0xae0] ;  /* 0x0002b800ff0a3b82 */ /* 0x000e240000000a00 */
[----:B0-----:R-:W-:-:S05]  /*8a40*/  @P3 IMAD.HI.U32 R10, R14, R10, RZ ;  /* 0x0000000a0e0a3227 */ /* 0x001fca00078e00ff */
[----:B------:R-:W-:-:S07]  /*8a50*/  @P3 SHF.R.U32.HI R14, RZ, R11, R10 ;  /* 0x0000000bff0e3219 */ /* 0x000fce000001160a */
.L_x_5261:
[----:B------:R-:W-:Y:S05]  /*8a60*/  BSYNC B0 ;  /* 0x0000000000007941 */ /* 0x000fea0003800000 */
.L_x_5259:
[----:B------:R-:W-:-:S04]  /*8a70*/  IMAD R13, R14, R197, -R13 ;  /* 0x000000c50e0d7224 */ /* 0x000fc800078e0a0d */
[----:B------:R-:W-:-:S05]  /*8a80*/  IMAD.IADD R13, R13, 0x1, -R16 ;  /* 0x000000010d0d7824 */ /* 0x000fca00078e0a10 */
[----:B------:R-:W-:Y:S02]  /*8a90*/  VIADDMNMX R20, R13, R197, R20, PT ;  /* 0x000000c50d147246 */ /* 0x000fe40003800114 */
[----:B------:R-:W-:-:S07]  /*8aa0*/  VIMNMX R15, R15, R13, !PT ;  /* 0x0000000d0f0f7248 */ /* 0x000fce0007fe0100 */
.L_x_5258:
[----:B------:R-:W-:Y:S01]  /*8ab0*/  FMNMX.FTZ R10, R152, R5, !PT ;  /* 0x00000005980a7209 */ /* 0x000fe20007810000 */
[----:B------:R-:W-:Y:S01]  /*8ac0*/  ULDC UR19, c[0x0][0xa80] ;  /* 0x0002a00000137ab9 */ /* 0x000fe20000000800 */
[----:B------:R-:W-:Y:S01]  /*8ad0*/  ISETP.GT.AND P4, PT, R15, RZ, P2 ;  /* 0x000000ff0f00720c */ /* 0x000fe20001784270 */
[----:B------:R-:W-:Y:S01]  /*8ae0*/  ULEA UR10, UR7, UR39, 0xc ;  /* 0x00000027070a7291 */ /* 0x000fe2000f8e603f */
[----:B------:R-:W-:Y:S01]  /*8af0*/  FMNMX.FTZ R11, R153, R10, !PT ;  /* 0x0000000a990b7209 */ /* 0x000fe20007810000 */
[----:B------:R-:W-:Y:S01]  /*8b00*/  UMOV UR11, 0x40000040 ;  /* 0x40000040000b7882 */ /* 0x000fe20000000000 */
[----:B------:R-:W-:Y:S01]  /*8b10*/  ISETP.GT.AND P3, PT, R15, 0x1, P2 ;  /* 0x000000010f00780c */ /* 0x000fe20001764270 */
[----:B------:R-:W-:Y:S01]  /*8b20*/  UIADD3 UR14, UR10, 0x80, URZ ;  /* 0x000000800a0e7890 */ /* 0x000fe2000fffe03f */
[----:B------:R-:W-:Y:S01]  /*8b30*/  FMNMX.FTZ R10, R156, R11, !PT ;  /* 0x0000000b9c0a7209 */ /* 0x000fe20007810000 */
[----:B------:R-:W-:Y:S01]  /*8b40*/  UMOV UR15, 0x40000040 ;  /* 0x40000040000f7882 */ /* 0x000fe20000000000 */
[----:B------:R-:W-:Y:S01]  /*8b50*/  ISETP.LT.OR P4, PT, R20, 0x1, P4 ;  /* 0x000000011400780c */ /* 0x000fe20002781670 */
[----:B------:R-:W-:Y:S01]  /*8b60*/  @!P1 VIADD R12, R12, 0x38860 ;  /* 0x000388600c0c9836 */ /* 0x000fe20000000000 */
        /* <DEDUP_REMOVED lines=9> */
[----:B------:R-:W-:Y:S02]  /*8c00*/  ISETP.LT.OR P5, PT, R20, 0x9, P5 ;  /* 0x000000091400780c */ /* 0x000fe40002fa1670 */
[----:B------:R-:W-:Y:S02]  /*8c10*/  FMNMX.FTZ R10, R168, R11, !PT ;  /* 0x0000000ba80a7209 */ /* 0x000fe40007810000 */
[----:B------:R-:W-:Y:S02]  /*8c20*/  FSEL R155, R155, -INF , !P3 ;  /* 0xff8000009b9b7808 */ /* 0x000fe40005800000 */
[----:B------:R-:W-:-:S02]  /*8c30*/  FMNMX.FTZ R11, R169, R10, !PT ;  /* 0x0000000aa90b7209 */ /* 0x000fc40007810000 */
[----:B------:R-:W-:Y:S02]  /*8c40*/  FMNMX.FTZ R14, R154, R7, !PT ;  /* 0x000000079a0e7209 */ /* 0x000fe40007810000 */
[----:B------:R-:W-:Y:S02]  /*8c50*/  FMNMX.FTZ R10, R172, R11, !PT ;  /* 0x0000000bac0a7209 */ /* 0x000fe40007810000 */
[----:B------:R-:W-:Y:S02]  /*8c60*/  ISETP.GT.AND P3, PT, R15, 0x10, P2 ;  /* 0x000000100f00780c */ /* 0x000fe40001764270 */
[----:B------:R-:W-:Y:S02]  /*8c70*/  FMNMX.FTZ R11, R173, R10, !PT ;  /* 0x0000000aad0b7209 */ /* 0x000fe40007810000 */
[----:B------:R-:W-:Y:S02]  /*8c80*/  ISETP.LT.OR P6, PT, R20, 0xa, P6 ;  /* 0x0000000a1400780c */ /* 0x000fe400037c1670 */
[----:B------:R-:W-:-:S02]  /*8c90*/  FMNMX.FTZ R10, R176, R11, !PT ;  /* 0x0000000bb00a7209 */ /* 0x000fc40007810000 */
[----:B------:R-:W-:Y:S02]  /*8ca0*/  FSEL R158, R158, -INF , !P5 ;  /* 0xff8000009e9e7808 */ /* 0x000fe40006800000 */
[----:B------:R-:W-:Y:S02]  /*8cb0*/  FMNMX.FTZ R11, R177, R10, !PT ;  /* 0x0000000ab10b7209 */ /* 0x000fe40007810000 */
[----:B------:R-:W-:Y:S02]  /*8cc0*/  ISETP.GT.AND P5, PT, R15, 0x11, P2 ;  /* 0x000000110f00780c */ /* 0x000fe400017a4270 */
[----:B------:R-:W-:Y:S02]  /*8cd0*/  FMNMX.FTZ R10, R180, R11, !PT ;  /* 0x0000000bb40a7209 */ /* 0x000fe40007810000 */
[----:B------:R-:W-:Y:S02]  /*8ce0*/  FSEL R159, R159, -INF , !P6 ;  /* 0xff8000009f9f7808 */ /* 0x000fe40007000000 */
[----:B------:R-:W-:-:S02]  /*8cf0*/  FMNMX.FTZ R11, R181, R10, !PT ;  /* 0x0000000ab50b7209 */ /* 0x000fc40007810000 */
[C---:B------:R-:W-:Y:S02]  /*8d00*/  ISETP.LT.OR P3, PT, R20.reuse, 0x11, P3 ;  /* 0x000000111400780c */ /* 0x040fe40001f61670 */
[C---:B------:R-:W-:Y:S01]  /*8d10*/  ISETP.GT.AND P6, PT, R15.reuse, 0x18, P2 ;  /* 0x000000180f00780c */ /* 0x040fe200017c4270 */
[----:B------:R-:W0:Y:S01]  /*8d20*/  SHFL.BFLY PT, R10, R11, 0x2, 0x1f ;  /* 0x0c401f000b0a7f89 */ /* 0x000e2200000e0000 */
[----:B------:R-:W-:Y:S02]  /*8d30*/  ISETP.LT.OR P5, PT, R20, 0x12, P5 ;  /* 0x000000121400780c */ /* 0x000fe40002fa1670 */
[----:B------:R-:W-:Y:S02]  /*8d40*/  FSEL R162, R162, -INF , !P3 ;  /* 0xff800000a2a27808 */ /* 0x000fe40005800000 */
[----:B------:R-:W-:Y:S02]  /*8d50*/  ISETP.GT.AND P4, PT, R15, 0x19, P2 ;  /* 0x000000190f00780c */ /* 0x000fe40001784270 */
[----:B------:R-:W-:-:S02]  /*8d60*/  ISETP.LT.OR P6, PT, R20, 0x19, P6 ;  /* 0x000000191400780c */ /* 0x000fc400037c1670 */
[----:B------:R-:W-:Y:S02]  /*8d70*/  FSEL R163, R163, -INF , !P5 ;  /* 0xff800000a3a37808 */ /* 0x000fe40006800000 */
[C---:B------:R-:W-:Y:S02]  /*8d80*/  ISETP.GT.AND P3, PT, R15.reuse, 0x20, P2 ;  /* 0x000000200f00780c */ /* 0x040fe40001764270 */
[----:B------:R-:W-:Y:S02]  /*8d90*/  FSEL R166, R166, -INF , !P6 ;  /* 0xff800000a6a67808 */ /* 0x000fe40007000000 */
[C---:B------:R-:W-:Y:S02]  /*8da0*/  ISETP.LT.OR P4, PT, R20.reuse, 0x1a, P4 ;  /* 0x0000001a1400780c */ /* 0x040fe40002781670 */
[----:B------:R-:W-:Y:S02]  /*8db0*/  ISETP.LT.OR P3, PT, R20, 0x21, P3 ;  /* 0x000000211400780c */ /* 0x000fe40001f61670 */
[----:B------:R-:W-:-:S02]  /*8dc0*/  ISETP.GT.AND P5, PT, R15, 0x21, P2 ;  /* 0x000000210f00780c */ /* 0x000fc400017a4270 */
[----:B------:R-:W-:Y:S02]  /*8dd0*/  FSEL R167, R167, -INF , !P4 ;  /* 0xff800000a7a77808 */ /* 0x000fe40006000000 */
[----:B------:R-:W-:Y:S02]  /*8de0*/  FSEL R21, R170, -INF , !P3 ;  /* 0xff800000aa157808 */ /* 0x000fe40005800000 */
[----:B0-----:R-:W-:Y:S02]  /*8df0*/  FMNMX.FTZ R13, R11, R10, !PT ;  /* 0x0000000a0b0d7209 */ /* 0x001fe40007810000 */
[----:B------:R-:W-:Y:S02]  /*8e00*/  FMNMX.FTZ R11, R155, R14, !PT ;  /* 0x0000000e9b0b7209 */ /* 0x000fe40007810000 */
[----:B------:R-:W-:Y:S01]  /*8e10*/  ISETP.GT.AND P6, PT, R15, 0x28, P2 ;  /* 0x000000280f00780c */ /* 0x000fe200017c4270 */
[----:B------:R-:W0:Y:S01]  /*8e20*/  SHFL.BFLY PT, R10, R13, 0x1, 0x1f ;  /* 0x0c201f000d0a7f89 */ /* 0x000e2200000e0000 */
[----:B------:R-:W-:-:S02]  /*8e30*/  FMNMX.FTZ R14, R158, R11, !PT ;  /* 0x0000000b9e0e7209 */ /* 0x000fc40007810000 */
[----:B------:R-:W-:Y:S02]  /*8e40*/  ISETP.LT.OR P5, PT, R20, 0x22, P5 ;  /* 0x000000221400780c */ /* 0x000fe40002fa1670 */
[----:B------:R-:W-:Y:S02]  /*8e50*/  FMNMX.FTZ R11, R159, R14, !PT ;  /* 0x0000000e9f0b7209 */ /* 0x000fe40007810000 */
[----:B------:R-:W-:Y:S02]  /*8e60*/  ISETP.GT.AND P3, PT, R15, 0x29, P2 ;  /* 0x000000290f00780c */ /* 0x000fe40001764270 */
[----:B------:R-:W-:Y:S02]  /*8e70*/  FMNMX.FTZ R14, R162, R11, !PT ;  /* 0x0000000ba20e7209 */ /* 0x000fe40007810000 */
[----:B------:R-:W-:Y:S02]  /*8e80*/  FSEL R197, R171, -INF , !P5 ;  /* 0xff800000abc57808 */ /* 0x000fe40006800000 */
[----:B------:R-:W-:-:S02]  /*8e90*/  FMNMX.FTZ R11, R163, R14, !PT ;  /* 0x0000000ea30b7209 */ /* 0x000fc40007810000 */
[----:B------:R-:W-:Y:S02]  /*8ea0*/  ISETP.LT.OR P6, PT, R20, 0x29, P6 ;  /* 0x000000291400780c */ /* 0x000fe400037c1670 */
[----:B------:R-:W-:Y:S02]  /*8eb0*/  FMNMX.FTZ R14, R166, R11, !PT ;  /* 0x0000000ba60e7209 */ /* 0x000fe40007810000 */
[----:B------:R-:W-:Y:S02]  /*8ec0*/  ISETP.GT.AND P5, PT, R15, 0x30, P2 ;  /* 0x000000300f00780c */ /* 0x000fe400017a4270 */
[----:B------:R-:W-:Y:S02]  /*8ed0*/  FMNMX.FTZ R170, R167, R14, !PT ;  /* 0x0000000ea7aa7209 */ /* 0x000fe40007810000 */
[----:B------:R-:W-:Y:S02]  /*8ee0*/  ISETP.LT.OR P3, PT, R20, 0x2a, P3 ;  /* 0x0000002a1400780c */ /* 0x000fe40001f61670 */
[----:B0-----:R-:W-:-:S02]  /*8ef0*/  FMNMX.FTZ R10, R13, R10, !PT ;  /* 0x0000000a0d0a7209 */ /* 0x001fc40007810000 */
[----:B------:R-:W-:Y:S02]  /*8f00*/  FMNMX.FTZ R170, R21, R170, !PT ;  /* 0x000000aa15aa7209 */ /* 0x000fe40007810000 */
[C---:B------:R-:W-:Y:S01]  /*8f10*/  FSETP.NEU.FTZ.AND P4, PT, R10.reuse, -INF , PT ;  /* 0xff8000000a00780b */ /* 0x040fe20003f9d000 */
[----:B------:R-:W-:Y:S01]  /*8f20*/  FMUL.FTZ R198, R10, UR19 ;  /* 0x000000130ac67c20 */ /* 0x000fe20008410000 */
[----:B------:R-:W-:Y:S02]  /*8f30*/  FMNMX.FTZ R13, R197, R170, !PT ;  /* 0x000000aac50d7209 */ /* 0x000fe40007810000 */
[----:B------:R-:W-:Y:S02]  /*8f40*/  FSEL R199, R175, -INF , !P3 ;  /* 0xff800000afc77808 */ /* 0x000fe40005800000 */
[----:B------:R-:W-:Y:S02]  /*8f50*/  FSEL R198, R198, RZ, P4 ;  /* 0x000000ffc6c67208 */ /* 0x000fe40002000000 */
[----:B------:R-:W-:-:S02]  /*8f60*/  ISETP.LT.OR P5, PT, R20, 0x31, P5 ;  /* 0x000000311400780c */ /* 0x000fc40002fa1670 */
[----:B------:R-:W-:Y:S01]  /*8f70*/  ISETP.GT.AND P3, PT, R15, 0x38, P2 ;  /* 0x000000380f00780c */ /* 0x000fe20001764270 */
[--C-:B------:R-:W-:Y:S01]  /*8f80*/  FFMA.FTZ R171, R152, UR19, -R198.reuse ;  /* 0x0000001398ab7c23 */ /* 0x100fe200080108c6 */
[----:B------:R-:W-:Y:S01]  /*8f90*/  FSEL R152, R174, -INF , !P6 ;  /* 0xff800000ae987808 */ /* 0x000fe20007000000 */
[--C-:B------:R-:W-:Y:S01]  /*8fa0*/  FFMA.FTZ R11, R153, UR19, -R198.reuse ;  /* 0x00000013990b7c23 */ /* 0x100fe200080108c6 */
[----:B------:R-:W-:Y:S01]  /*8fb0*/  ISETP.GT.AND P6, PT, R15, 0x31, P2 ;  /* 0x000000310f00780c */ /* 0x000fe200017c4270 */
[----:B------:R0:W-:Y:S01]  /*8fc0*/  MUFU.EX2 R14, R171 ;  /* 0x000000ab000e7308 */ /* 0x0001e20000000800 */
[----:B------:R-:W-:Y:S01]  /*8fd0*/  FMNMX.FTZ R170, R152, R13, !PT ;  /* 0x0000000d98aa7209 */ /* 0x000fe20007810000 */
[--C-:B------:R-:W-:Y:S01]  /*8fe0*/  FFMA.FTZ R13, R156, UR19, -R198.reuse ;  /* 0x000000139c0d7c23 */ /* 0x100fe200080108c6 */
[----:B------:R-:W-:Y:S01]  /*8ff0*/  ISETP.LT.OR P6, PT, R20, 0x32, P6 ;  /* 0x000000321400780c */ /* 0x000fe200037c1670 */
[--C-:B------:R-:W-:Y:S01]  /*9000*/  FFMA.FTZ R175, R176, UR19, -R198.reuse ;  /* 0x00000013b0af7c23 */ /* 0x100fe200080108c6 */
[----:B------:R-:W-:Y:S01]  /*9010*/  FSEL R153, R178, -INF , !P5 ;  /* 0xff800000b2997808 */ /* 0x000fe20006800000 */
[--C-:B------:R-:W-:Y:S01]  /*9020*/  FFMA.FTZ R176, R177, UR19, -R198.reuse ;  /* 0x00000013b1b07c23 */ /* 0x100fe200080108c6 */
[----:B------:R-:W-:Y:S01]  /*9030*/  FMNMX.FTZ R170, R199, R170, !PT ;  /* 0x000000aac7aa7209 */ /* 0x000fe20007810000 */
[--C-:B------:R-:W-:Y:S01]  /*9040*/  FFMA.FTZ R177, R180, UR19, -R198.reuse ;  /* 0x00000013b4b17c23 */ /* 0x100fe200080108c6 */
[----:B------:R-:W-:Y:S01]  /*9050*/  ISETP.GT.AND P2, PT, R15, 0x39, P2 ;  /* 0x000000390f00780c */ /* 0x000fe20001744270 */
[--C-:B0-----:R-:W-:Y:S01]  /*9060*/  FFMA.FTZ R171, R164, UR19, -R198.reuse ;  /* 0x00000013a4ab7c23 */ /* 0x101fe200080108c6 */
[----:B------:R-:W-:Y:S01]  /*9070*/  ISETP.LT.OR P3, PT, R20, 0x39, P3 ;  /* 0x000000391400780c */ /* 0x000fe20001f61670 */
[--C-:B------:R-:W-:Y:S01]  /*9080*/  FFMA.FTZ R174, R165, UR19, -R198.reuse ;  /* 0x00000013a5ae7c23 */ /* 0x100fe200080108c6 */
[----:B------:R-:W-:Y:S01]  /*9090*/  FSEL R156, R179, -INF , !P6 ;  /* 0xff800000b39c7808 */ /* 0x000fe20007000000 */
[--C-:B------:R-:W-:Y:S01]  /*90a0*/  FFMA.FTZ R168, R168, UR19, -R198.reuse ;  /* 0x00000013a8a87c23 */ /* 0x100fe200080108c6 */
        /* <DEDUP_REMOVED lines=12> */
[----:B------:R-:W-:Y:S01]  /*9170*/  FSEL R164, R10, RZ, P4 ;  /* 0x000000ff0aa47208 */ /* 0x000fe20002000000 */
[----:B------:R-:W-:Y:S01]  /*9180*/  MUFU.EX2 R11, R11 ;  /* 0x0000000b000b7308 */ /* 0x000fe20000000800 */
[----:B------:R-:W-:Y:S01]  /*9190*/  FMNMX.FTZ R157, R183, R170, !PT ;  /* 0x000000aab79d7209 */ /* 0x000fe20007810000 */
[----:B------:R-:W-:Y:S01]  /*91a0*/  FFMA.FTZ R170, R161, UR19, -R198 ;  /* 0x00000013a1aa7c23 */ /* 0x000fe200080108c6 */
[----:B------:R-:W-:Y:S01]  /*91b0*/  @!P1 PRMT R12, RZ, 0x654, R12 ;  /* 0x00000654ff0c9816 */ /* 0x000fe2000000000c */
[----:B------:R-:W-:-:S02]  /*91c0*/  FADD.FTZ R164, -R164, R5 ;  /* 0x00000005a4a47221 */ /* 0x000fc40000010100 */
[----:B------:R-:W0:Y:S02]  /*91d0*/  SHFL.BFLY PT, R160, R157, 0x2, 0x1f ;  /* 0x0c401f009da07f89 */ /* 0x000e2400000e0000 */
[----:B------:R-:W-:Y:S01]  /*91e0*/  FMUL.FTZ R5, R164, UR19 ;  /* 0x00000013a4057c20 */ /* 0x000fe20008410000 */
[----:B------:R-:W-:Y:S01]  /*91f0*/  IMAD.U32 R164, RZ, RZ, UR36 ;  /* 0x00000024ffa47e24 */ /* 0x000fe2000f8e00ff */
[----:B------:R-:W-:Y:S01]  /*9200*/  MUFU.EX2 R13, R13 ;  /* 0x0000000d000d7308 */ /* 0x000fe20000000800 */
[----:B------:R-:W-:-:S07]  /*9210*/  UMOV UR36, UR7 ;  /* 0x0000000700247c82 */ /* 0x000fce0008000000 */
[----:B------:R-:W1:Y:S08]  /*9220*/  MUFU.EX2 R5, R5 ;  /* 0x0000000500057308 */ /* 0x000e700000000800 */
[----:B------:R-:W2:Y:S01]  /*9230*/  MUFU.EX2 R20, R20 ;  /* 0x0000001400147308 */ /* 0x000ea20000000800 */
[----:B0-----:R-:W-:-:S07]  /*9240*/  FMNMX.FTZ R160, R157, R160, !PT ;  /* 0x000000a09da07209 */ /* 0x001fce0007810000 */
[----:B------:R-:W-:Y:S01]  /*9250*/  MUFU.EX2 R15, R15 ;  /* 0x0000000f000f7308 */ /* 0x000fe20000000800 */
[----:B------:R-:W0:Y:S01]  /*9260*/  SHFL.BFLY PT, R157, R160, 0x1, 0x1f ;  /* 0x0c201f00a09d7f89 */ /* 0x000e2200000e0000 */
[-C--:B-1----:R-:W-:Y:S01]  /*9270*/  FMUL.FTZ R24, R24, R5.reuse ;  /* 0x0000000518187220 */ /* 0x082fe20000410000 */
        /* <DEDUP_REMOVED lines=22> */
[----:B0-----:R-:W-:Y:S01]  /*93e0*/  FMNMX.FTZ R178, R160, R157, !PT ;  /* 0x0000009da0b27209 */ /* 0x001fe20007810000 */
[----:B------:R-:W-:-:S02]  /*93f0*/  IMAD.MOV R157, RZ, RZ, -R19 ;  /* 0x000000ffff9d7224 */ /* 0x000fc400078e0a13 */
[-C--:B------:R-:W-:Y:S01]  /*9400*/  FMUL.FTZ R64, R64, R5.reuse ;  /* 0x0000000540407220 */ /* 0x080fe20000410000 */
[----:B------:R-:W-:Y:S01]  /*9410*/  FMUL.FTZ R65, R65, R5 ;  /* 0x0000000541417220 */ /* 0x000fe20000410000 */
[C---:B------:R-:W-:Y:S01]  /*9420*/  FSETP.NEU.FTZ.AND P3, PT, R178.reuse, -INF , PT ;  /* 0xff800000b200780b */ /* 0x040fe20003f7d000 */
[----:B------:R-:W-:Y:S01]  /*9430*/  FMUL.FTZ R160, R178, UR19 ;  /* 0x00000013b2a07c20 */ /* 0x000fe20008410000 */
[----:B------:R-:W-:Y:S01]  /*9440*/  ISETP.NE.AND P2, PT, R16, R157, PT ;  /* 0x0000009d1000720c */ /* 0x000fe20003f45270 */
[----:B------:R-:W-:Y:S01]  /*9450*/  MUFU.EX2 R168, R168 ;  /* 0x000000a800a87308 */ /* 0x000fe20000000800 */
[-C--:B------:R-:W-:Y:S01]  /*9460*/  FMUL.FTZ R68, R68, R5.reuse ;  /* 0x0000000544447220 */ /* 0x080fe20000410000 */
[-C--:B------:R-:W-:Y:S01]  /*9470*/  FMUL.FTZ R69, R69, R5.reuse ;  /* 0x0000000545457220 */ /* 0x080fe20000410000 */
[----:B------:R-:W-:Y:S01]  /*9480*/  FSEL R160, R160, RZ, P3 ;  /* 0x000000ffa0a07208 */ /* 0x000fe20001800000 */
[-C--:B------:R-:W-:Y:S01]  /*9490*/  FMUL.FTZ R72, R72, R5.reuse ;  /* 0x0000000548487220 */ /* 0x080fe20000410000 */
[-C--:B------:R-:W-:Y:S01]  /*94a0*/  FMUL.FTZ R73, R73, R5.reuse ;  /* 0x0000000549497220 */ /* 0x080fe20000410000 */
[-C--:B------:R-:W-:Y:S01]  /*94b0*/  FMUL.FTZ R76, R76, R5.reuse ;  /* 0x000000054c4c7220 */ /* 0x080fe20000410000 */
[----:B------:R-:W-:Y:S01]  /*94c0*/  FMUL.FTZ R77, R77, R5 ;  /* 0x000000054d4d7220 */ /* 0x000fe20000410000 */
[--C-:B------:R-:W-:Y:S01]  /*94d0*/  FFMA.FTZ R179, R154, UR19, -R160.reuse ;  /* 0x000000139ab37c23 */ /* 0x100fe200080108a0 */
[----:B------:R-:W-:Y:S01]  /*94e0*/  FSEL R154, R178, RZ, P3 ;  /* 0x000000ffb29a7208 */ /* 0x000fe20001800000 */
[--C-:B------:R-:W-:Y:S01]  /*94f0*/  FFMA.FTZ R182, R155, UR19, -R160.reuse ;  /* 0x000000139bb67c23 */ /* 0x100fe200080108a0 */
[----:B------:R-:W-:Y:S01]  /*9500*/  FFMA.FTZ R202, R159, UR19, -R160 ;  /* 0x000000139fca7c23 */ /* 0x000fe200080108a0 */
[----:B------:R-:W-:-:S02]  /*9510*/  @!P2 IMAD R155, R164, 0x40, R17 ;  /* 0x00000040a49ba824 */ /* 0x000fc400078e0211 */
[--C-:B------:R-:W-:Y:S01]  /*9520*/  FFMA.FTZ R181, R166, UR19, -R160.reuse ;  /* 0x00000013a6b57c23 */ /* 0x100fe200080108a0 */
[----:B------:R-:W-:Y:S01]  /*9530*/  FADD.FTZ R154, -R154, R7 ;  /* 0x000000079a9a7221 */ /* 0x000fe20000010100 */
[--C-:B------:R-:W-:Y:S01]  /*9540*/  FFMA.FTZ R204, R167, UR19, -R160.reuse ;  /* 0x00000013a7cc7c23 */ /* 0x100fe200080108a0 */
[--C-:B------:R-:W-:Y:S01]  /*9550*/  FFMA.FTZ R206, R197, UR19, -R160.reuse ;  /* 0x00000013c5ce7c23 */ /* 0x100fe200080108a0 */
[----:B------:R-:W-:Y:S01]  /*9560*/  @!P2 LEA R155, R155, UR37, 0x2 ;  /* 0x000000259b9bac11 */ /* 0x000fe2000f8e10ff */
[----:B------:R-:W-:Y:S01]  /*9570*/  FMUL.FTZ R154, R154, UR19 ;  /* 0x000000139a9a7c20 */ /* 0x000fe20008410000 */
[--C-:B------:R-:W-:Y:S01]  /*9580*/  FFMA.FTZ R158, R158, UR19, -R160.reuse ;  /* 0x000000139e9e7c23 */ /* 0x100fe200080108a0 */
[--C-:B------:R-:W-:Y:S01]  /*9590*/  FFMA.FTZ R197, R152, UR19, -R160.reuse ;  /* 0x0000001398c57c23 */ /* 0x100fe200080108a0 */
[--C-:B------:R-:W-:Y:S01]  /*95a0*/  FFMA.FTZ R208, R199, UR19, -R160.reuse ;  /* 0x00000013c7d07c23 */ /* 0x100fe200080108a0 */
[----:B------:R2:W0:Y:S01]  /*95b0*/  MUFU.EX2 R198, R154 ;  /* 0x0000009a00c67308 */ /* 0x0004220000000800 */
[--C-:B------:R-:W-:Y:S01]  /*95c0*/  FFMA.FTZ R162, R162, UR19, -R160.reuse ;  /* 0x00000013a2a27c23 */ /* 0x100fe200080108a0 */
[--C-:B------:R-:W-:Y:S01]  /*95d0*/  FFMA.FTZ R163, R163, UR19, -R160.reuse ;  /* 0x00000013a3a37c23 */ /* 0x100fe200080108a0 */
[--C-:B------:R-:W-:Y:S01]  /*95e0*/  FFMA.FTZ R199, R153, UR19, -R160.reuse ;  /* 0x0000001399c77c23 */ /* 0x100fe200080108a0 */
[--C-:B------:R-:W-:Y:S01]  /*95f0*/  FFMA.FTZ R210, R156, UR19, -R160.reuse ;  /* 0x000000139cd27c23 */ /* 0x100fe200080108a0 */
[--C-:B------:R-:W-:Y:S01]  /*9600*/  FFMA.FTZ R201, R200, UR19, -R160.reuse ;  /* 0x00000013c8c97c23 */ /* 0x100fe200080108a0 */
[--C-:B------:R-:W-:Y:S01]  /*9610*/  FFMA.FTZ R212, R183, UR19, -R160.reuse ;  /* 0x00000013b7d47c23 */ /* 0x100fe200080108a0 */
[----:B------:R-:W-:Y:S01]  /*9620*/  @!P2 STS [R155+0x38400], R5 ;  /* 0x038400059b00a388 */ /* 0x000fe20000000800 */
[----:B------:R-:W-:Y:S01]  /*9630*/  FFMA.FTZ R157, R21, UR19, -R160 ;  /* 0x00000013159d7c23 */ /* 0x000fe200080108a0 */
[----:B------:R-:W-:Y:S01]  /*9640*/  MUFU.EX2 R179, R179 ;  /* 0x000000b300b37308 */ /* 0x000fe20000000800 */
[----:B------:R-:W-:Y:S01]  /*9650*/  F2FP.F16.F32.PACK_AB R152, R11, R14 ;  /* 0x0000000e0b98723e */ /* 0x000fe200000000ff */
[----:B------:R-:W-:Y:S01]  /*9660*/  FMUL.FTZ R80, R80, R5 ;  /* 0x0000000550507220 */ /* 0x000fe20000410000 */
[----:B--2---:R-:W-:Y:S01]  /*9670*/  F2FP.F16.F32.PACK_AB R154, R20, R13 ;  /* 0x0000000d149a723e */ /* 0x004fe200000000ff */
[----:B------:R-:W-:Y:S01]  /*9680*/  FMUL.FTZ R81, R81, R5 ;  /* 0x0000000551517220 */ /* 0x000fe20000410000 */
[----:B-1----:R-:W-:Y:S01]  /*9690*/  F2FP.F16.F32.PACK_AB R156, R170, R15 ;  /* 0x0000000faa9c723e */ /* 0x002fe200000000ff */
[-C--:B------:R-:W-:Y:S01]  /*96a0*/  FMUL.FTZ R84, R84, R5.reuse ;  /* 0x0000000554547220 */ /* 0x080fe20000410000 */
[-C--:B------:R-:W-:Y:S01]  /*96b0*/  FMUL.FTZ R85, R85, R5.reuse ;  /* 0x0000000555557220 */ /* 0x080fe20000410000 */
[----:B0-----:R0:W-:Y:S01]  /*96c0*/  @!P2 STS [R155+0x38420], R198 ;  /* 0x038420c69b00a388 */ /* 0x0011e20000000800 */
        /* <DEDUP_REMOVED lines=19> */
[----:B--2---:R-:W-:Y:S01]  /*9800*/  F2FP.F16.F32.PACK_AB R158, R174, R171 ;  /* 0x000000abae9e723e */ /* 0x004fe200000000ff */
        /* <DEDUP_REMOVED lines=13> */
[----:B0-----:R-:W-:Y:S01]  /*98e0*/  F2FP.F16.F32.PACK_AB R155, R202, R7 ;  /* 0x00000007ca9b723e */ /* 0x001fe200000000ff */
[----:B------:R-:W-:Y:S01]  /*98f0*/  BAR.SYNC.DEFER_BLOCKING 0xf, 0x100 ;  /* 0x03c4000000007b1d */ /* 0x000fe20000010000 */
[-C--:B------:R-:W-:Y:S01]  /*9900*/  FMUL.FTZ R140, R140, R5.reuse ;  /* 0x000000058c8c7220 */ /* 0x080fe20000410000 */
[-C--:B------:R-:W-:Y:S01]  /*9910*/  FMUL.FTZ R141, R141, R5.reuse ;  /* 0x000000058d8d7220 */ /* 0x080fe20000410000 */
[-C--:B------:R-:W-:Y:S01]  /*9920*/  FMUL.FTZ R144, R144, R5.reuse ;  /* 0x0000000590907220 */ /* 0x080fe20000410000 */
[-C--:B------:R-:W-:Y:S01]  /*9930*/  FMUL.FTZ R145, R145, R5.reuse ;  /* 0x0000000591917220 */ /* 0x080fe20000410000 */
[-C--:B------:R-:W-:Y:S01]  /*9940*/  FMUL.FTZ R148, R148, R5.reuse ;  /* 0x0000000594947220 */ /* 0x080fe20000410000 */
[----:B------:R-:W-:Y:S01]  /*9950*/  MUFU.EX2 R181, R181 ;  /* 0x000000b500b57308 */ /* 0x000fe20000000800 */
[----:B------:R-:W-:Y:S01]  /*9960*/  FMUL.FTZ R149, R149, R5 ;  /* 0x0000000595957220 */ /* 0x000fe20000410000 */
        /* <DEDUP_REMOVED lines=47> */
[----:B-1----:R-:W-:Y:S01]  /*9c60*/  F2FP.F16.F32.PACK_AB R157, R200, R21 ;  /* 0x00000015c89d723e */ /* 0x002fe200000000ff */
[----:B------:R-:W-:Y:S01]  /*9c70*/  FMUL.FTZ R103, R103, R198 ;  /* 0x000000c667677220 */ /* 0x000fe20000410000 */
[----:B0-----:R-:W-:Y:S01]  /*9c80*/  F2FP.F16.F32.PACK_AB R162, R173, R172 ;  /* 0x000000acada2723e */ /* 0x001fe200000000ff */
        /* <DEDUP_REMOVED lines=30> */
[----:B------:R0:W-:Y:S01]  /*9e70*/  STSM.16.M88.4 [R22+0x36400], R152 ;  /* 0x0364009816007844 */ /* 0x0001e20000000200 */
[----:B------:R-:W-:Y:S01]  /*9e80*/  FFMA.FTZ R14, R5, R3, R14 ;  /* 0x00000003050e7223 */ /* 0x000fe2000001000e */
[----:B------:R-:W-:Y:S01]  /*9e90*/  FFMA.FTZ R179, R198, R4, R179 ;  /* 0x00000004c6b37223 */ /* 0x000fe200000100b3 */
[----:B------:R-:W-:Y:S01]  /*9ea0*/  ISETP.GT.AND P2, PT, R6, UR32, PT ;  /* 0x0000002006007c0c */ /* 0x000fe2000bf44270 */
[----:B------:R0:W-:Y:S01]  /*9eb0*/  STSM.16.M88.4 [R185], R156 ;  /* 0x0000009cb9007844 */ /* 0x0001e20000000200 */
[----:B------:R-:W-:Y:S01]  /*9ec0*/  FADD.FTZ R14, R11, R14 ;  /* 0x0000000e0b0e7221 */ /* 0x000fe20000010000 */
[----:B------:R-:W-:Y:S01]  /*9ed0*/  MUFU.EX2 R177, R177 ;  /* 0x000000b100b17308 */ /* 0x000fe20000000800 */
[----:B------:R-:W-:Y:S01]  /*9ee0*/  FADD.FTZ R182, R182, R179 ;  /* 0x000000b3b6b67221 */ /* 0x000fe20000010000 */
[----:B------:R0:W-:Y:S01]  /*9ef0*/  STSM.16.M88.4 [R23], R160 ;  /* 0x000000a017007844 */ /* 0x0001e20000000200 */
[----:B------:R-:W-:Y:S01]  /*9f00*/  FADD.FTZ R13, R13, R14 ;  /* 0x0000000e0d0d7221 */ /* 0x000fe20000010000 */
[----:B------:R-:W-:-:S02]  /*9f10*/  VIADD R6, R6, 0xffffffff ;  /* 0xffffffff06067836 */ /* 0x000fc40000000000 */
[----:B------:R-:W-:Y:S01]  /*9f20*/  FADD.FTZ R7, R7, R182 ;  /* 0x000000b607077221 */ /* 0x000fe20000010000 */
[----:B------:R-:W-:Y:S02]  /*9f30*/  IMAD.MOV.U32 R5, RZ, RZ, R10 ;  /* 0x000000ffff057224 */ /* 0x000fe400078e000a */
[----:B------:R-:W-:Y:S01]  /*9f40*/  FADD.FTZ R20, R20, R13 ;  /* 0x0000000d14147221 */ /* 0x000fe20000010000 */
[----:B------:R-:W2:Y:S01]  /*9f50*/  MUFU.EX2 R180, R180 ;  /* 0x000000b400b47308 */ /* 0x000ea20000000800 */
[----:B-1----:R-:W-:Y:S01]  /*9f60*/  F2FP.F16.F32.PACK_AB R164, R176, R175 ;  /* 0x000000afb0a4723e */ /* 0x002fe200000000ff */
[----:B------:R-:W-:Y:S01]  /*9f70*/  FADD.FTZ R202, R202, R7 ;  /* 0x00000007caca7221 */ /* 0x000fe20000010000 */
[----:B------:R-:W-:Y:S01]  /*9f80*/  FADD.FTZ R15, R15, R20 ;  /* 0x000000140f0f7221 */ /* 0x000fe20000010000 */
[----:B------:R-:W-:Y:S02]  /*9f90*/  IMAD.MOV.U32 R7, RZ, RZ, R178 ;  /* 0x000000ffff077224 */ /* 0x000fe400078e00b2 */
[----:B------:R-:W-:Y:S01]  /*9fa0*/  FADD.FTZ R21, R21, R202 ;  /* 0x000000ca15157221 */ /* 0x000fe20000010000 */
[----:B------:R-:W-:Y:S01]  /*9fb0*/  FADD.FTZ R170, R170, R15 ;  /* 0x0000000faaaa7221 */ /* 0x000fe20000010000 */
[----:B------:R-:W-:Y:S02]  /*9fc0*/  MUFU.EX2 R199, R199 ;  /* 0x000000c700c77308 */ /* 0x000fe40000000800 */
        /* <DEDUP_REMOVED lines=15> */
[----:B------:R-:W2:Y:S01]  /*a0c0*/  MUFU.EX2 R212, R212 ;  /* 0x000000d400d47308 */ /* 0x000ea20000000800 */
[----:B-1----:R-:W-:Y:S01]  /*a0d0*/  F2FP.F16.F32.PACK_AB R165, R210, R199 ;  /* 0x000000c7d2a5723e */ /* 0x002fe200000000ff */
[----:B------:R-:W-:Y:S01]  /*a0e0*/  FADD.FTZ R208, R208, R197 ;  /* 0x000000c5d0d07221 */ /* 0x000fe20000010000 */
[----:B------:R-:W-:-:S03]  /*a0f0*/  FADD.FTZ R175, R175, R172 ;  /* 0x000000acafaf7221 */ /* 0x000fc60000010000 */
[----:B------:R-:W-:Y:S01]  /*a100*/  FADD.FTZ R199, R199, R208 ;  /* 0x000000d0c7c77221 */ /* 0x000fe20000010000 */
[----:B------:R-:W-:-:S03]  /*a110*/  FADD.FTZ R176, R176, R175 ;  /* 0x000000afb0b07221 */ /* 0x000fc60000010000 */
[----:B------:R-:W-:Y:S01]  /*a120*/  FADD.FTZ R210, R210, R199 ;  /* 0x000000c7d2d27221 */ /* 0x000fe20000010000 */
[----:B------:R-:W-:-:S04]  /*a130*/  FADD.FTZ R3, R177, R176 ;  /* 0x000000b0b1037221 */ /* 0x000fc80000010000 */
[----:B------:R-:W-:Y:S01]  /*a140*/  FADD.FTZ R3, R180, R3 ;  /* 0x00000003b4037221 */ /* 0x000fe20000010000 */
[----:B--2---:R-:W-:Y:S01]  /*a150*/  F2FP.F16.F32.PACK_AB R167, R212, R201 ;  /* 0x000000c9d4a7723e */ /* 0x004fe200000000ff */
[----:B------:R-:W-:-:S04]  /*a160*/  FADD.FTZ R201, R201, R210 ;  /* 0x000000d2c9c97221 */ /* 0x000fc80000010000 */
        /* <DEDUP_REMOVED lines=31> */
[----:B------:R-:W-:Y:S01]  /*a360*/  IMAD.MOV.U32 R7, RZ, RZ, R178 ;  /* 0x000000ffff077224 */ /* 0x000fe200078e00b2 */
[----:B------:R-:W-:Y:S01]  /*a370*/  UMOV UR36, UR7 ;  /* 0x0000000700247c82 */ /* 0x000fe20008000000 */
[----:B------:R-:W-:-:S07]  /*a380*/  IMAD.MOV.U32 R5, RZ, RZ, R10 ;  /* 0x000000ffff057224 */ /* 0x000fce00078e000a */
.L_x_5245:
[----:B------:R-:W1:Y:S01]  /*a390*/  LDC R10, c[0x0][0x448] ;  /* 0x00011200ff0a7b82 */ /* 0x000e620000000800 */
[----:B------:R-:W-:-:S05]  /*a3a0*/  IADD3 R13, -R9, 0x1, RZ ;  /* 0x00000001090d7810 */ /* 0x000fca0007ffe1ff */
[----:B------:R-:W-:Y:S02]  /*a3b0*/  IMAD R8, R8, UR38, R13 ;  /* 0x0000002608087c24 */ /* 0x000fe4000f8e020d */
[----:B------:R-:W2:Y:S01]  /*a3c0*/  LDC R14, c[0x0][0xadc] ;  /* 0x0002b700ff0e7b82 */ /* 0x000ea20000000800 */
[----:B-1----:R-:W-:Y:S01]  /*a3d0*/  ISETP.NE.AND P5, PT, R10, 0x1, PT ;  /* 0x000000010a00780c */ /* 0x002fe20003fa5270 */
[----:B------:R-:W-:-:S04]  /*a3e0*/  VIADD R10, R18, 0x3f ;  /* 0x0000003f120a7836 */ /* 0x000fc80000000000 */
[----:B------:R-:W-:Y:S01]  /*a3f0*/  IMAD.MOV.U32 R9, RZ, RZ, R10 ;  /* 0x000000ffff097224 */ /* 0x000fe200078e000a */
[----:B--2---:R-:W-:-:S07]  /*a400*/  ISETP.GE.AND P6, PT, R14, 0x1, PT ;  /* 0x000000010e00780c */ /* 0x004fce0003fc6270 */
[----:B------:R-:W1:Y:S08]  /*a410*/  @P5 LDC R11, c[0x0][0x44c] ;  /* 0x00011300ff0b5b82 */ /* 0x000e700000000800 */
[----:B0-----:R-:W0:Y:S01]  /*a420*/  @P5 LDC R12, c[0x0][0x450] ;  /* 0x00011400ff0c5b82 */ /* 0x001e220000000800 */
[----:B-1----:R-:W-:-:S05]  /*a430*/  @P5 IMAD.HI.U32 R11, R10, R11, RZ ;  /* 0x0000000b0a0b5227 */ /* 0x002fca00078e00ff */
[----:B0-----:R-:W-:-:S05]  /*a440*/  @P5 SHF.R.U32.HI R9, RZ, R12, R11 ;  /* 0x0000000cff095219 */ /* 0x001fca000001160b */
        /* <DEDUP_REMOVED lines=12> */
.L_x_5264:
[----:B------:R-:W-:-:S13]  /*a510*/  ISETP.NE.AND P2, PT, R14, 0x1, PT ;  /* 0x000000010e00780c */ /* 0x000fda0003f45270 */
[----:B------:R-:W0:Y:S02]  /*a520*/  @P2 LDC.64 R10, c[0x0][0xae0] ;  /* 0x0002b800ff0a2b82 */ /* 0x000e240000000a00 */
[----:B0-----:R-:W-:-:S05]  /*a530*/  @P2 IMAD.HI.U32 R10, R9, R10, RZ ;  /* 0x0000000a090a2227 */ /* 0x001fca00078e00ff */
[----:B------:R-:W-:-:S07]  /*a540*/  @P2 SHF.R.U32.HI R9, RZ, R11, R10 ;  /* 0x0000000bff092219 */ /* 0x000fce000001160a */
.L_x_5265:
[----:B------:R-:W-:-:S05]  /*a550*/  IMAD R9, R9, R14, RZ ;  /* 0x0000000e09097224 */ /* 0x000fca00078e02ff */
[----:B------:R-:W-:-:S07]  /*a560*/  VIMNMX R8, R8, R9, !PT ;  /* 0x0000000908087248 */ /* 0x000fce0007fe0100 */
.L_x_5263:
[----:B------:R-:W-:-:S05]  /*a570*/  VIADD R8, R8, 0x3f ;  /* 0x0000003f08087836 */ /* 0x000fca0000000000 */
[----:B------:R-:W-:-:S04]  /*a580*/  SHF.R.S32.HI R9, RZ, 0x1f, R8 ;  /* 0x0000001fff097819 */ /* 0x000fc80000011408 */
[----:B------:R-:W-:-:S04]  /*a590*/  LEA.HI R9, R9, R8, RZ, 0x6 ;  /* 0x0000000809097211 */ /* 0x000fc800078f30ff */
[----:B------:R-:W-:-:S04]  /*a5a0*/  SHF.R.S32.HI R8, RZ, 0x6, R9 ;  /* 0x00000006ff087819 */ /* 0x000fc80000011409 */
[----:B------:R-:W-:-:S04]  /*a5b0*/  VIMNMX R9, R189, R8, !PT ;  /* 0x00000008bd097248 */ /* 0x000fc80007fe0100 */
[----:B------:R-:W-:-:S13]  /*a5c0*/  ISETP.GE.AND P2, PT, R6, R9, PT ;  /* 0x000000090600720c */ /* 0x000fda0003f46270 */
[----:B------:R-:W-:Y:S05]  /*a5d0*/  @!P2 BRA `(.L_x_5266) ;  /* 0x000000280048a947 */ /* 0x000fea0003800000 */
[----:B------:R-:W-:Y:S01]  /*a5e0*/  IMAD.MOV.U32 R197, RZ, RZ, R7 ;  /* 0x000000ffffc57224 */ /* 0x000fe200078e0007 */
[----:B------:R-:W-:Y:S01]  /*a5f0*/  UMOV UR7, UR36 ;  /* 0x0000002400077c82 */ /* 0x000fe20008000000 */
[----:B------:R-:W-:Y:S02]  /*a600*/  IMAD.MOV.U32 R10, RZ, RZ, R5 ;  /* 0x000000ffff0a7224 */ /* 0x000fe400078e0005 */
[----:B------:R-:W-:-:S07]  /*a610*/  IMAD.MOV.U32 R8, RZ, RZ, R6 ;  /* 0x000000ffff087224 */ /* 0x000fce00078e0006 */
.L_x_5275:
[----:B------:R-:W-:Y:S01]  /*a620*/  UIADD3 UR36, UR7, 0x1, URZ ;  /* 0x0000000107247890 */ /* 0x000fe2000fffe03f */
[----:B------:R-:W-:Y:S02]  /*a630*/  IMAD.MOV.U32 R6, RZ, RZ, R8 ;  /* 0x000000ffff067224 */ /* 0x000fe400078e0008 */
[----:B------:R-:W-:Y:S01]  /*a640*/  VIADD R8, R8, 0xffffffff ;  /* 0xffffffff08087836 */ /* 0x000fe20000000000 */
[----:B------:R-:W-:Y:S02]  /*a650*/  UISETP.NE.AND UP0, UPT, UR36, 0x2, UPT ;  /* 0x000000022400788c */ /* 0x000fe4000bf05270 */
[----:B------:R-:W-:Y:S02]  /*a660*/  ISETP.GT.AND P2, PT, R6, R9, PT ;  /* 0x000000090600720c */ /* 0x000fe40003f44270 */
[----:B------:R-:W-:Y:S02]  /*a670*/  USEL UR5, URZ, 0x1, UP0 ;  /* 0x000000013f057887 */ /* 0x000fe40008000000 */
[----:B------:R-:W-:-:S04]  /*a680*/  USEL UR36, UR36, URZ, UP0 ;  /* 0x0000003f24247287 */ /* 0x000fc80008000000 */
[----:B------:R-:W-:Y:S01]  /*a690*/  LOP3.LUT R2, R2, UR5, RZ, 0x3c, !PT ;  /* 0x0000000502027c12 */ /* 0x000fe2000f8e3cff */
[----:B0-----:R-:W-:Y:S07]  /*a6a0*/  @!P0 BRA `(.L_x_5267) ;  /* 0x0000000000048947 */ /* 0x001fee0003800000 */
[----:B------:R-:W-:Y:S01]  /*a6b0*/  BPT.TRAP 0x1 ;  /* 0x000000040000795c */ /* 0x000fe20000300000 */
.L_x_5267:
[----:B------:R-:W-:Y:S01]  /*a6c0*/  ULEA UR5, UR36, UR37, 0x3 ;  /* 0x0000002524057291 */ /* 0x000fe2000f8e183f */
[----:B------:R-:W-:-:S08]  /*a6d0*/  SHF.L.U32 R5, R2, 0x1f, RZ ;  /* 0x0000001f02057819 */ /* 0x000fd000000006ff */
[----:B------:R0:W1:Y:S01]  /*a6e0*/  SYNCS.PHASECHK.TRANS64.TRYWAIT P3, [UR5+0x38830], R5 ;  /* 0x03883005ff0075a7 */ /* 0x0000620008060145 */
[----:B------:R-:W-:Y:S05]  /*a6f0*/  @!P0 BRA `(.L_x_5268) ;  /* 0x0000000000048947 */ /* 0x000fea0003800000 */
[----:B------:R-:W-:Y:S01]  /*a700*/  BPT.TRAP 0x1 ;  /* 0x000000040000795c */ /* 0x000fe20000300000 */
.L_x_5268:
[----:B-1----:R-:W-:Y:S05]  /*a710*/  @P3 BRA `(.L_x_5269) ;  /* 0x0000000000083947 */ /* 0x002fea0003800000 */
[----:B------:R-:W1:Y:S02]  /*a720*/  SYNCS.PHASECHK.TRANS64.TRYWAIT P3, [UR5+0x38830], R5 ;  /* 0x03883005ff0075a7 */ /* 0x000e640008060145 */
[----:B-1----:R-:W-:Y:S05]  /*a730*/  @!P3 BRA `(.L_x_5270) ;  /* 0x000000f800f4b947 */ /* 0x002fea0003800000 */
.L_x_5269:
        /* <DEDUP_REMOVED lines=23> */
.L_x_5271:
[----:B------:R2:W3:Y:S01]  /*a8b0*/  SYNCS.PHASECHK.TRANS64.TRYWAIT P3, [UR5+0x38850], R5 ;  /* 0x03885005ff0075a7 */ /* 0x0004e20008060145 */
[----:B------:R-:W-:Y:S05]  /*a8c0*/  @!P0 BRA `(.L_x_5272) ;  /* 0x0000000000048947 */ /* 0x000fea0003800000 */
[----:B------:R-:W-:Y:S01]  /*a8d0*/  BPT.TRAP 0x1 ;  /* 0x000000040000795c */ /* 0x000fe20000300000 */
.L_x_5272:
[----:B---3--:R-:W-:Y:S05]  /*a8e0*/  @P3 BRA `(.L_x_5273) ;  /* 0x0000000000083947 */ /* 0x008fea0003800000 */
[----:B------:R-:W3:Y:S02]  /*a8f0*/  SYNCS.PHASECHK.TRANS64.TRYWAIT P3, [UR5+0x38850], R5 ;  /* 0x03885005ff0075a7 */ /* 0x000ee40008060145 */
[----:B---3--:R-:W-:Y:S05]  /*a900*/  @!P3 BRA `(.L_x_5274) ;  /* 0x000000f80098b947 */ /* 0x008fea0003800000 */
.L_x_5273:
[----:B------:R-:W-:Y:S01]  /*a910*/  ULEA UR26, UR36, UR4, 0xc ;  /* 0x00000004241a7291 */ /* 0x000fe2000f8e603f */
[----:B------:R-:W-:Y:S01]  /*a920*/  WARPGROUP.ARRIVE ;  /* 0x00000000000079c5 */ /* 0x000fe20000000000 */
[----:B------:R-:W-:Y:S01]  /*a930*/  UMOV UR27, 0x40000040 ;  /* 0x40000040001b7882 */ /* 0x000fe20000000000 */
[----:B------:R-:W-:-:S04]  /*a940*/  UIADD3 UR28, UR6, 0x2, URZ ;  /* 0x00000002061c7890 */ /* 0x000fc8000fffe03f */
[----:B-1----:R-:W1:Y:S01]  /*a950*/  S2R R6, SR_TID.X ;  /* 0x0000000000067919 */ /* 0x002e620000002100 */
[----:B------:R-:W-:Y:S01]  /*a960*/  UIADD3 UR30, UR26, 0x2, URZ ;  /* 0x000000021a1e7890 */ /* 0x000fe2000fffe03f */
[----:B------:R-:W-:Y:S01]  /*a970*/  UMOV UR29, 0x40000040 ;  /* 0x40000040001d7882 */ /* 0x000fe20000000000 */
[----:B------:R-:W-:Y:S01]  /*a980*/  UMOV UR31, 0x40000040 ;  /* 0x40000040001f7882 */ /* 0x000fe20000000000 */
[----:B------:R-:W-:Y:S01]  /*a990*/  HGMMA.64x64x16.F32 R152, gdesc[UR24], R152, gsb0 ;  /* 0x00e00000189879f0 */ /* 0x000fe20008000898 */
[----:B------:R-:W-:Y:S02]  /*a9a0*/  UIADD3 UR15, UR6, 0x800, URZ ;  /* 0x00000800060f7890 */ /* 0x000fe4000fffe03f */
[----:B------:R-:W-:Y:S01]  /*a9b0*/  UIADD3 UR18, UR26, 0x800, URZ ;  /* 0x000008001a127890 */ /* 0x000fe2000fffe03f */
[----:B------:R-:W-:Y:S01]  /*a9c0*/  ULDC UR19, c[0x0][0xa80] ;  /* 0x0002a00000137ab9 */ /* 0x000fe20000000800 */
[----:B-1----:R-:W-:-:S05]  /*a9d0*/  SHF.R.U32.HI R6, RZ, 0x7, R6 ;  /* 0x00000007ff067819 */ /* 0x002fca0000011606 */
[----:B0-2---:R-:W0:Y:S02]  /*a9e0*/  SHFL.IDX PT, R5, R6, RZ, 0x1f ;  /* 0x00001fff06057589 */ /* 0x005e2400000e0000 */
[----:B0-----:R-:W-:-:S13]  /*a9f0*/  R2UR UR10, R5 ;  /* 0x00000000050a72ca */ /* 0x001fda00000e0000 */
        /* <DEDUP_REMOVED lines=278> */
[----:B------:R-:W-:-:S03]  /*bb60*/  FMNMX.FTZ R7, R163, R6, !PT ;  /* 0x00000006a3077209 */ /* 0x000fc60007810000 */
[C---:B------:R-:W-:Y:S01]  /*bb70*/  FADD.FTZ R10, -R5.reuse, R10 ;  /* 0x0000000a050a7221 */ /* 0x040fe20000010100 */
[----:B------:R-:W-:Y:S01]  /*bb80*/  FMNMX.FTZ R6, R166, R7, !PT ;  /* 0x00000007a6067209 */ /* 0x000fe20007810000 */
[----:B------:R-:W-:Y:S02]  /*bb90*/  FMUL.FTZ R198, R5, UR19 ;  /* 0x0000001305c67c20 */ /* 0x000fe40008410000 */
[----:B------:R-:W-:Y:S01]  /*bba0*/  FMUL.FTZ R13, R10, UR19 ;  /* 0x000000130a0d7c20 */ /* 0x000fe20008410000 */
[----:B------:R-:W-:Y:S01]  /*bbb0*/  FMNMX.FTZ R7, R167, R6, !PT ;  /* 0x00000006a7077209 */ /* 0x000fe20007810000 */
[--C-:B------:R-:W-:Y:S01]  /*bbc0*/  FFMA.FTZ R11, R152, UR19, -R198.reuse ;  /* 0x00000013980b7c23 */ /* 0x100fe200080108c6 */
[--C-:B------:R-:W-:Y:S01]  /*bbd0*/  FFMA.FTZ R153, R153, UR19, -R198.reuse ;  /* 0x0000001399997c23 */ /* 0x100fe200080108c6 */
[----:B------:R0:W1:Y:S01]  /*bbe0*/  MUFU.EX2 R6, R13 ;  /* 0x0000000d00067308 */ /* 0x0000620000000800 */
        /* <DEDUP_REMOVED lines=9> */
[--C-:B0-----:R-:W-:Y:S01]  /*bc80*/  FFMA.FTZ R13, R157, UR19, -R198.reuse ;  /* 0x000000139d0d7c23 */ /* 0x101fe200080108c6 */
[--C-:B------:R-:W-:Y:S01]  /*bc90*/  FFMA.FTZ R172, R172, UR19, -R198.reuse ;  /* 0x00000013acac7c23 */ /* 0x100fe200080108c6 */
[--C-:B------:R-:W-:Y:S01]  /*bca0*/  FFMA.FTZ R173, R173, UR19, -R198.reuse ;  /* 0x00000013adad7c23 */ /* 0x100fe200080108c6 */
[----:B------:R-:W-:Y:S01]  /*bcb0*/  FMNMX.FTZ R7, R175, R10, !PT ;  /* 0x0000000aaf077209 */ /* 0x000fe20007810000 */
[--C-:B------:R-:W-:Y:S01]  /*bcc0*/  FFMA.FTZ R176, R176, UR19, -R198.reuse ;  /* 0x00000013b0b07c23 */ /* 0x100fe200080108c6 */
[----:B------:R0:W-:Y:S01]  /*bcd0*/  MUFU.EX2 R10, R153 ;  /* 0x00000099000a7308 */ /* 0x0001e20000000800 */
[--C-:B------:R-:W-:Y:S01]  /*bce0*/  FFMA.FTZ R177, R177, UR19, -R198.reuse ;  /* 0x00000013b1b17c23 */ /* 0x100fe200080108c6 */
[----:B------:R-:W-:Y:S01]  /*bcf0*/  FMNMX.FTZ R12, R178, R7, !PT ;  /* 0x00000007b20c7209 */ /* 0x000fe20007810000 */
[--C-:B------:R-:W-:Y:S01]  /*bd00*/  FFMA.FTZ R180, R180, UR19, -R198.reuse ;  /* 0x00000013b4b47c23 */ /* 0x100fe200080108c6 */
[-C--:B-1----:R-:W-:Y:S01]  /*bd10*/  FMUL.FTZ R24, R24, R6.reuse ;  /* 0x0000000618187220 */ /* 0x082fe20000410000 */
[----:B------:R-:W-:Y:S01]  /*bd20*/  FMUL.FTZ R25, R25, R6 ;  /* 0x0000000619197220 */ /* 0x000fe20000410000 */
[----:B------:R-:W-:Y:S01]  /*bd30*/  FMNMX.FTZ R7, R179, R12, !PT ;  /* 0x0000000cb3077209 */ /* 0x000fe20007810000 */
[-C--:B------:R-:W-:Y:S01]  /*bd40*/  FMUL.FTZ R28, R28, R6.reuse ;  /* 0x000000061c1c7220 */ /* 0x080fe20000410000 */
[----:B------:R-:W-:Y:S01]  /*bd50*/  MUFU.EX2 R11, R11 ;  /* 0x0000000b000b7308 */ /* 0x000fe20000000800 */
[--C-:B0-----:R-:W-:Y:S01]  /*bd60*/  FFMA.FTZ R153, R181, UR19, -R198.reuse ;  /* 0x00000013b5997c23 */ /* 0x101fe200080108c6 */
[----:B------:R-:W-:Y:S01]  /*bd70*/  FMNMX.FTZ R14, R182, R7, !PT ;  /* 0x00000007b60e7209 */ /* 0x000fe20007810000 */
[-C--:B------:R-:W-:Y:S01]  /*bd80*/  FMUL.FTZ R29, R29, R6.reuse ;  /* 0x000000061d1d7220 */ /* 0x080fe20000410000 */
[-C--:B------:R-:W-:Y:S01]  /*bd90*/  FMUL.FTZ R32, R32, R6.reuse ;  /* 0x0000000620207220 */ /* 0x080fe20000410000 */
[----:B------:R-:W-:Y:S01]  /*bda0*/  FMUL.FTZ R33, R33, R6 ;  /* 0x0000000621217220 */ /* 0x000fe20000410000 */
[----:B------:R-:W-:Y:S01]  /*bdb0*/  FMNMX.FTZ R7, R183, R14, !PT ;  /* 0x0000000eb7077209 */ /* 0x000fe20007810000 */
        /* <DEDUP_REMOVED lines=27> */
[----:B------:R-:W-:Y:S01]  /*bf70*/  FMUL.FTZ R77, R77, R6 ;  /* 0x000000064d4d7220 */ /* 0x000fe20000410000 */
[----:B0-----:R-:W-:Y:S01]  /*bf80*/  FMNMX.FTZ R152, R7, R152, !PT ;  /* 0x0000009807987209 */ /* 0x001fe20007810000 */
[-C--:B------:R-:W-:Y:S01]  /*bf90*/  FMUL.FTZ R80, R80, R6.reuse ;  /* 0x0000000650507220 */ /* 0x080fe20000410000 */
[-C--:B------:R-:W-:Y:S01]  /*bfa0*/  FMUL.FTZ R81, R81, R6.reuse ;  /* 0x0000000651517220 */ /* 0x080fe20000410000 */
[-C--:B------:R-:W-:Y:S01]  /*bfb0*/  FMUL.FTZ R84, R84, R6.reuse ;  /* 0x0000000654547220 */ /* 0x080fe20000410000 */
[-C--:B------:R-:W-:Y:S01]  /*bfc0*/  FMUL.FTZ R85, R85, R6.reuse ;  /* 0x0000000655557220 */ /* 0x080fe20000410000 */
[----:B------:R-:W0:Y:S01]  /*bfd0*/  SHFL.BFLY PT, R7, R152, 0x1, 0x1f ;  /* 0x0c201f0098077f89 */ /* 0x000e2200000e0000 */
        /* <DEDUP_REMOVED lines=23> */
[----:B0-----:R-:W-:Y:S01]  /*c150*/  FMNMX.FTZ R7, R152, R7, !PT ;  /* 0x0000000798077209 */ /* 0x001fe20007810000 */
[----:B------:R-:W-:Y:S01]  /*c160*/  MUFU.EX2 R169, R169 ;  /* 0x000000a900a97308 */ /* 0x000fe20000000800 */
[-C--:B------:R-:W-:Y:S01]  /*c170*/  FMUL.FTZ R125, R125, R6.reuse ;  /* 0x000000067d7d7220 */ /* 0x080fe20000410000 */
[-C--:B------:R-:W-:Y:S01]  /*c180*/  FMUL.FTZ R128, R128, R6.reuse ;  /* 0x0000000680807220 */ /* 0x080fe20000410000 */
[-C--:B------:R-:W-:Y:S01]  /*c190*/  FMUL.FTZ R129, R129, R6.reuse ;  /* 0x0000000681817220 */ /* 0x080fe20000410000 */
[----:B------:R-:W-:Y:S01]  /*c1a0*/  FADD.FTZ R152, -R7, R197 ;  /* 0x000000c507987221 */ /* 0x000fe20000010100 */
[-C--:B------:R-:W-:Y:S01]  /*c1b0*/  FMUL.FTZ R132, R132, R6.reuse ;  /* 0x0000000684847220 */ /* 0x080fe20000410000 */
[-C--:B------:R-:W-:Y:S01]  /*c1c0*/  FMUL.FTZ R133, R133, R6.reuse ;  /* 0x0000000685857220 */ /* 0x080fe20000410000 */
[-C--:B------:R-:W-:Y:S01]  /*c1d0*/  FMUL.FTZ R136, R136, R6.reuse ;  /* 0x0000000688887220 */ /* 0x080fe20000410000 */
[----:B------:R0:W-:Y:S01]  /*c1e0*/  MUFU.EX2 R197, R153 ;  /* 0x0000009900c57308 */ /* 0x0001e20000000800 */
[----:B------:R-:W-:Y:S01]  /*c1f0*/  FMUL.FTZ R181, R152, UR19 ;  /* 0x0000001398b57c20 */ /* 0x000fe20008410000 */
[----:B------:R-:W-:Y:S01]  /*c200*/  FMUL.FTZ R152, R7, UR19 ;  /* 0x0000001307987c20 */ /* 0x000fe20008410000 */
[-C--:B------:R-:W-:Y:S01]  /*c210*/  FMUL.FTZ R137, R137, R6.reuse ;  /* 0x0000000689897220 */ /* 0x080fe20000410000 */
[-C--:B------:R-:W-:Y:S01]  /*c220*/  FMUL.FTZ R140, R140, R6.reuse ;  /* 0x000000068c8c7220 */ /* 0x080fe20000410000 */
[----:B------:R-:W-:Y:S01]  /*c230*/  FMUL.FTZ R141, R141, R6 ;  /* 0x000000068d8d7220 */ /* 0x000fe20000410000 */
[--C-:B------:R-:W-:Y:S01]  /*c240*/  FFMA.FTZ R198, R154, UR19, -R152.reuse ;  /* 0x000000139ac67c23 */ /* 0x100fe20008010898 */
[----:B------:R-:W-:Y:S01]  /*c250*/  FFMA.FTZ R207, R179, UR19, -R152 ;  /* 0x00000013b3cf7c23 */ /* 0x000fe20008010898 */
[----:B------:R-:W1:Y:S01]  /*c260*/  MUFU.EX2 R181, R181 ;  /* 0x000000b500b57308 */ /* 0x000e620000000800 */
[----:B0-----:R-:W-:-:S02]  /*c270*/  IMAD.MOV R153, RZ, RZ, -R19 ;  /* 0x000000ffff997224 */ /* 0x001fc400078e0a13 */
[--C-:B------:R-:W-:Y:S01]  /*c280*/  FFMA.FTZ R199, R155, UR19, -R152.reuse ;  /* 0x000000139bc77c23 */ /* 0x100fe20008010898 */
[----:B------:R-:W-:Y:S02]  /*c290*/  IMAD.U32 R179, RZ, RZ, UR5 ;  /* 0x00000005ffb37e24 */ /* 0x000fe4000f8e00ff */
[--C-:B------:R-:W-:Y:S01]  /*c2a0*/  FFMA.FTZ R200, R158, UR19, -R152.reuse ;  /* 0x000000139ec87c23 */ /* 0x100fe20008010898 */
[----:B------:R-:W-:Y:S01]  /*c2b0*/  IMAD.U32 R154, RZ, RZ, UR7 ;  /* 0x00000007ff9a7e24 */ /* 0x000fe2000f8e00ff */
[----:B------:R-:W-:Y:S01]  /*c2c0*/  ISETP.NE.AND P3, PT, R16, R153, PT ;  /* 0x000000991000720c */ /* 0x000fe20003f65270 */
[----:B------:R-:W-:Y:S02]  /*c2d0*/  @!P1 VIADD R153, R179, 0x38840 ;  /* 0x00038840b3999836 */ /* 0x000fe40000000000 */
[--C-:B------:R-:W-:Y:S01]  /*c2e0*/  FFMA.FTZ R201, R159, UR19, -R152.reuse ;  /* 0x000000139fc97c23 */ /* 0x100fe20008010898 */
[--C-:B------:R-:W-:Y:S01]  /*c2f0*/  FFMA.FTZ R202, R162, UR19, -R152.reuse ;  /* 0x00000013a2ca7c23 */ /* 0x100fe20008010898 */
[--C-:B------:R-:W-:Y:S01]  /*c300*/  FFMA.FTZ R203, R163, UR19, -R152.reuse ;  /* 0x00000013a3cb7c23 */ /* 0x100fe20008010898 */
[--C-:B------:R-:W-:Y:S01]  /*c310*/  FFMA.FTZ R204, R166, UR19, -R152.reuse ;  /* 0x00000013a6cc7c23 */ /* 0x100fe20008010898 */
[----:B------:R-:W-:Y:S01]  /*c320*/  @!P1 PRMT R153, RZ, 0x654, R153 ;  /* 0x00000654ff999816 */ /* 0x000fe20000000099 */
[--C-:B------:R-:W-:Y:S01]  /*c330*/  FFMA.FTZ R205, R167, UR19, -R152.reuse ;  /* 0x00000013a7cd7c23 */ /* 0x100fe20008010898 */
[--C-:B------:R-:W-:Y:S01]  /*c340*/  FFMA.FTZ R170, R170, UR19, -R152.reuse ;  /* 0x00000013aaaa7c23 */ /* 0x100fe20008010898 */
[--C-:B------:R-:W-:Y:S01]  /*c350*/  FFMA.FTZ R171, R171, UR19, -R152.reuse ;  /* 0x00000013abab7c23 */ /* 0x100fe20008010898 */
[--C-:B------:R-:W-:Y:S01]  /*c360*/  FFMA.FTZ R174, R174, UR19, -R152.reuse ;  /* 0x00000013aeae7c23 */ /* 0x100fe20008010898 */
[----:B------:R-:W-:Y:S01]  /*c370*/  FFMA.FTZ R175, R175, UR19, -R152 ;  /* 0x00000013afaf7c23 */ /* 0x000fe20008010898 */
[----:B------:R0:W-:Y:S01]  /*c380*/  @!P1 SYNCS.ARRIVE.TRANS64.RED.A1T0 RZ, [R153+URZ], RZ ;  /* 0x000000ff99ff99a7 */ /* 0x0001e2000810043f */
[----:B------:R-:W-:-:S02]  /*c390*/  @!P3 IMAD R154, R154, 0x40, R17 ;  /* 0x000000409a9ab824 */ /* 0x000fc400078e0211 */
[--C-:B------:R-:W-:Y:S01]  /*c3a0*/  FFMA.FTZ R178, R178, UR19, -R152.reuse ;  /* 0x00000013b2b27c23 */ /* 0x100fe20008010898 */
[--C-:B------:R-:W-:Y:S01]  /*c3b0*/  FFMA.FTZ R182, R182, UR19, -R152.reuse ;  /* 0x00000013b6b67c23 */ /* 0x100fe20008010898 */
[----:B------:R-:W-:Y:S01]  /*c3c0*/  FFMA.FTZ R183, R183, UR19, -R152 ;  /* 0x00000013b7b77c23 */ /* 0x000fe20008010898 */
[----:B------:R-:W-:Y:S01]  /*c3d0*/  MUFU.EX2 R198, R198 ;  /* 0x000000c600c67308 */ /* 0x000fe20000000800 */
[----:B------:R-:W-:Y:S01]  /*c3e0*/  @!P3 LEA R154, R154, UR37, 0x2 ;  /* 0x000000259a9abc11 */ /* 0x000fe2000f8e10ff */
[----:B-1----:R-:W-:Y:S01]  /*c3f0*/  FMUL.FTZ R26, R26, R181 ;  /* 0x000000b51a1a7220 */ /* 0x002fe20000410000 */
[----:B------:R-:W-:Y:S01]  /*c400*/  F2FP.F16.F32.PACK_AB R152, R10, R11 ;  /* 0x0000000b0a98723e */ /* 0x000fe200000000ff */
[-C--:B------:R-:W-:Y:S01]  /*c410*/  FMUL.FTZ R27, R27, R181.reuse ;  /* 0x000000b51b1b7220 */ /* 0x080fe20000410000 */
[----:B------:R-:W-:Y:S01]  /*c420*/  F2FP.F16.F32.PACK_AB R158, R21, R20 ;  /* 0x00000014159e723e */ /* 0x000fe200000000ff */
[----:B------:R-:W-:Y:S01]  /*c430*/  @!P3 STS [R154+0x38400], R6 ;  /* 0x038400069a00b388 */ /* 0x000fe20000000800 */
[----:B------:R-:W-:Y:S01]  /*c440*/  F2FP.F16.F32.PACK_AB R160, R169, R168 ;  /* 0x000000a8a9a0723e */ /* 0x000fe200000000ff */
[----:B------:R-:W0:Y:S01]  /*c450*/  MUFU.EX2 R199, R199 ;  /* 0x000000c700c77308 */ /* 0x000e220000000800 */
[-C--:B------:R-:W-:Y:S01]  /*c460*/  FMUL.FTZ R30, R30, R181.reuse ;  /* 0x000000b51e1e7220 */ /* 0x080fe20000410000 */
[----:B------:R1:W-:Y:S01]  /*c470*/  @!P3 STS [R154+0x38420], R181 ;  /* 0x038420b59a00b388 */ /* 0x0003e20000000800 */
        /* <DEDUP_REMOVED lines=9> */
[----:B-1----:R-:W-:Y:S01]  /*c510*/  F2FP.F16.F32.PACK_AB R154, R13, R12 ;  /* 0x0000000c0d9a723e */ /* 0x002fe200000000ff */
        /* <DEDUP_REMOVED lines=72> */
[----:B------:R0:W-:Y:S01]  /*c9a0*/  STSM.16.M88.4 [R22+0x36400], R152 ;  /* 0x0364009816007844 */ /* 0x0001e20000000200 */
[----:B------:R-:W-:Y:S01]  /*c9b0*/  FFMA.FTZ R3, R6, R3, R11 ;  /* 0x0000000306037223 */ /* 0x000fe2000001000b */
[----:B------:R-:W-:Y:S01]  /*c9c0*/  FFMA.FTZ R4, R181, R4, R198 ;  /* 0x00000004b5047223 */ /* 0x000fe200000100c6 */
[----:B------:R-:W-:Y:S01]  /*c9d0*/  MUFU.EX2 R174, R174 ;  /* 0x000000ae00ae7308 */ /* 0x000fe20000000800 */
[----:B------:R0:W-:Y:S01]  /*c9e0*/  STSM.16.M88.4 [R185], R156 ;  /* 0x0000009cb9007844 */ /* 0x0001e20000000200 */
[----:B------:R-:W-:Y:S01]  /*c9f0*/  FADD.FTZ R3, R10, R3 ;  /* 0x000000030a037221 */ /* 0x000fe20000010000 */
[----:B------:R-:W-:Y:S01]  /*ca00*/  FADD.FTZ R199, R199, R4 ;  /* 0x00000004c7c77221 */ /* 0x000fe20000010000 */
[----:B------:R-:W-:Y:S01]  /*ca10*/  @!P1 VIADD R179, R179, 0x38860 ;  /* 0x00038860b3b39836 */ /* 0x000fe20000000000 */
[----:B------:R-:W-:Y:S01]  /*ca20*/  UMOV UR7, UR36 ;  /* 0x0000002400077c82 */ /* 0x000fe20008000000 */
[----:B------:R-:W-:Y:S01]  /*ca30*/  FADD.FTZ R12, R12, R3 ;  /* 0x000000030c0c7221 */ /* 0x000fe20000010000 */
[----:B------:R-:W-:Y:S01]  /*ca40*/  FADD.FTZ R200, R200, R199 ;  /* 0x000000c7c8c87221 */ /* 0x000fe20000010000 */
[----:B------:R-:W2:Y:S01]  /*ca50*/  MUFU.EX2 R175, R175 ;  /* 0x000000af00af7308 */ /* 0x000ea20000000800 */
[----:B-1----:R-:W-:Y:S01]  /*ca60*/  F2FP.F16.F32.PACK_AB R161, R171, R170 ;  /* 0x000000aaaba1723e */ /* 0x002fe200000000ff */
[----:B------:R-:W-:Y:S01]  /*ca70*/  FADD.FTZ R13, R13, R12 ;  /* 0x0000000c0d0d7221 */ /* 0x000fe20000010000 */
[----:B------:R-:W-:Y:S01]  /*ca80*/  FADD.FTZ R201, R201, R200 ;  /* 0x000000c8c9c97221 */ /* 0x000fe20000010000 */
[----:B------:R-:W-:Y:S01]  /*ca90*/  @!P1 PRMT R179, RZ, 0x654, R179 ;  /* 0x00000654ffb39816 */ /* 0x000fe200000000b3 */
[----:B------:R-:W-:-:S02]  /*caa0*/  IMAD.MOV.U32 R10, RZ, RZ, R5 ;  /* 0x000000ffff0a7224 */ /* 0x000fc400078e0005 */
        /* <DEDUP_REMOVED lines=25> */
[----:B--2---:R-:W-:Y:S02]  /*cc40*/  F2FP.F16.F32.PACK_AB R166, R197, R180 ;  /* 0x000000b4c5a6723e */ /* 0x004fe400000000ff */
[----:B------:R-:W-:-:S04]  /*cc50*/  FADD.FTZ R177, R177, R176 ;  /* 0x000000b0b1b17221 */ /* 0x000fc80000010000 */
[----:B------:R-:W-:Y:S01]  /*cc60*/  FADD.FTZ R180, R180, R177 ;  /* 0x000000b1b4b47221 */ /* 0x000fe20000010000 */
[----:B------:R-:W2:Y:S03]  /*cc70*/  MUFU.EX2 R182, R182 ;  /* 0x000000b600b67308 */ /* 0x000ea60000000800 */
[----:B------:R-:W-:Y:S01]  /*cc80*/  FADD.FTZ R3, R197, R180 ;  /* 0x000000b4c5037221 */ /* 0x000fe20000010000 */
[----:B------:R-:W-:-:S04]  /*cc90*/  IMAD.MOV.U32 R197, RZ, RZ, R7 ;  /* 0x000000ffffc57224 */ /* 0x000fc800078e0007 */
[----:B------:R-:W3:Y:S01]  /*cca0*/  MUFU.EX2 R183, R183 ;  /* 0x000000b700b77308 */ /* 0x000ee20000000800 */
[----:B-1----:R-:W-:Y:S01]  /*ccb0*/  F2FP.F16.F32.PACK_AB R165, R207, R178 ;  /* 0x000000b2cfa5723e */ /* 0x002fe200000000ff */
[----:B------:R-:W-:-:S04]  /*ccc0*/  FADD.FTZ R178, R178, R175 ;  /* 0x000000afb2b27221 */ /* 0x000fc80000010000 */
[----:B------:R-:W-:-:S04]  /*ccd0*/  FADD.FTZ R207, R207, R178 ;  /* 0x000000b2cfcf7221 */ /* 0x000fc80000010000 */
[----:B--2---:R-:W-:Y:S01]  /*cce0*/  FADD.FTZ R4, R182, R207 ;  /* 0x000000cfb6047221 */ /* 0x004fe20000010000 */
[----:B---3--:R-:W-:-:S03]  /*ccf0*/  F2FP.F16.F32.PACK_AB R167, R183, R182 ;  /* 0x000000b6b7a7723e */ /* 0x008fc600000000ff */
[----:B------:R-:W-:Y:S02]  /*cd00*/  FADD.FTZ R4, R183, R4 ;  /* 0x00000004b7047221 */ /* 0x000fe40000010000 */
[----:B------:R0:W-:Y:S01]  /*cd10*/  STSM.16.M88.4 [R184], R164 ;  /* 0x000000a4b8007844 */ /* 0x0001e20000000200 */
[----:B------:R-:W-:-:S06]  /*cd20*/  WARPGROUP.ARRIVE ;  /* 0x00000000000079c5 */ /* 0x000fcc0000000000 */
        /* <DEDUP_REMOVED lines=28> */
[----:B------:R-:W-:-:S07]  /*cef0*/  IMAD.MOV.U32 R6, RZ, RZ, R8 ;  /* 0x000000ffff067224 */ /* 0x000fce00078e0008 */
.L_x_5266:
[----:B------:R-:W-:-:S13]  /*cf00*/  ISETP.GE.AND P2, PT, R6, R189, PT ;  /* 0x000000bd0600720c */ /* 0x000fda0003f46270 */
[----:B------:R-:W-:Y:S05]  /*cf10*/  @!P2 BRA `(.L_x_5276) ;  /* 0x0000003000f4a947 */ /* 0x000fea0003800000 */
[----:B------:R-:W-:Y:S01]  /*cf20*/  IMAD.MOV.U32 R12, RZ, RZ, R7 ;  /* 0x000000ffff0c7224 */ /* 0x000fe200078e0007 */
[----:B------:R-:W-:Y:S01]  /*cf30*/  UMOV UR7, UR36 ;  /* 0x0000002400077c82 */ /* 0x000fe20008000000 */
[----:B------:R-:W-:-:S07]  /*cf40*/  IMAD.MOV.U32 R11, RZ, RZ, R5 ;  /* 0x000000ffff0b7224 */ /* 0x000fce00078e0005 */
.L_x_5293:
[----:B------:R-:W-:-:S04]  /*cf50*/  UIADD3 UR36, UR7, 0x1, URZ ;  /* 0x0000000107247890 */ /* 0x000fc8000fffe03f */
[----:B------:R-:W-:-:S04]  /*cf60*/  UISETP.NE.AND UP0, UPT, UR36, 0x2, UPT ;  /* 0x000000022400788c */ /* 0x000fc8000bf05270 */
[----:B------:R-:W-:Y:S02]  /*cf70*/  USEL UR5, URZ, 0x1, UP0 ;  /* 0x000000013f057887 */ /* 0x000fe40008000000 */
[----:B------:R-:W-:-:S04]  /*cf80*/  USEL UR36, UR36, URZ, UP0 ;  /* 0x0000003f24247287 */ /* 0x000fc80008000000 */
[----:B------:R-:W-:Y:S01]  /*cf90*/  LOP3.LUT R2, R2, UR5, RZ, 0x3c, !PT ;  /* 0x0000000502027c12 */ /* 0x000fe2000f8e3cff */
[----:B--2---:R-:W-:Y:S07]  /*cfa0*/  @!P0 BRA `(.L_x_5277) ;  /* 0x0000000000048947 */ /* 0x004fee0003800000 */
[----:B------:R-:W-:Y:S01]  /*cfb0*/  BPT.TRAP 0x1 ;  /* 0x000000040000795c */ /* 0x000fe20000300000 */
.L_x_5277:
[----:B------:R-:W-:Y:S01]  /*cfc0*/  ULEA UR5, UR36, UR37, 0x3 ;  /* 0x0000002524057291 */ /* 0x000fe2000f8e183f */
[----:B------:R-:W-:-:S08]  /*cfd0*/  SHF.L.U32 R5, R2, 0x1f, RZ ;  /* 0x0000001f02057819 */ /* 0x000fd000000006ff */
[----:B------:R1:W2:Y:S01]  /*cfe0*/  SYNCS.PHASECHK.TRANS64.TRYWAIT P2, [UR5+0x38830], R5 ;  /* 0x03883005ff0075a7 */ /* 0x0002a20008040145 */
[----:B------:R-:W-:Y:S05]  /*cff0*/  @!P0 BRA `(.L_x_5278) ;  /* 0x0000000000048947 */ /* 0x000fea0003800000 */
[----:B------:R-:W-:Y:S01]  /*d000*/  BPT.TRAP 0x1 ;  /* 0x000000040000795c */ /* 0x000fe20000300000 */
.L_x_5278:
[----:B--2---:R-:W-:Y:S05]  /*d010*/  @P2 BRA `(.L_x_5279) ;  /* 0x0000000000082947 */ /* 0x004fea0003800000 */
[----:B------:R-:W2:Y:S02]  /*d020*/  SYNCS.PHASECHK.TRANS64.TRYWAIT P2, [UR5+0x38830], R5 ;  /* 0x03883005ff0075a7 */ /* 0x000ea40008040145 */
[----:B--2---:R-:W-:Y:S05]  /*d030*/  @!P2 BRA `(.L_x_5280) ;  /* 0x000000d000e4a947 */ /* 0x004fea0003800000 */
.L_x_5279:
[----:B------:R-:W-:Y:S01]  /*d040*/  R2UR UR10, R0 ;  /* 0x00000000000a72ca */ /* 0x000fe200000e0000 */
[----:B0-----:R-:W-:Y:S01]  /*d050*/  WARPGROUP.ARRIVE ;  /* 0x00000000000079c5 */ /* 0x001fe20000000000 */
        /* <DEDUP_REMOVED lines=21> */
.L_x_5281:
[----:B------:R0:W3:Y:S01]  /*d1b0*/  SYNCS.PHASECHK.TRANS64.TRYWAIT P2, [UR5+0x38850], R5 ;  /* 0x03885005ff0075a7 */ /* 0x0000e20008040145 */
[----:B------:R-:W-:Y:S05]  /*d1c0*/  @!P0 BRA `(.L_x_5282) ;  /* 0x0000000000048947 */ /* 0x000fea0003800000 */
[----:B------:R-:W-:Y:S01]  /*d1d0*/  BPT.TRAP 0x1 ;  /* 0x000000040000795c */ /* 0x000fe20000300000 */
.L_x_5282:
[----:B---3--:R-:W-:Y:S05]  /*d1e0*/  @P2 BRA `(.L_x_5283) ;  /* 0x0000000000082947 */ /* 0x008fea0003800000 */
[----:B------:R-:W3:Y:S02]  /*d1f0*/  SYNCS.PHASECHK.TRANS64.TRYWAIT P2, [UR5+0x38850], R5 ;  /* 0x03885005ff0075a7 */ /* 0x000ee40008040145 */
[----:B---3--:R-:W-:Y:S05]  /*d200*/  @!P2 BRA `(.L_x_5284) ;  /* 0x000000d00088a947 */ /* 0x008fea0003800000 */
.L_x_5283:
[----:B------:R-:W-:Y:S01]  /*d210*/  ULEA UR26, UR36, UR4, 0xc ;  /* 0x00000004241a7291 */ /* 0x000fe2000f8e603f */
[----:B------:R-:W-:Y:S01]  /*d220*/  WARPGROUP.ARRIVE ;  /* 0x00000000000079c5 */ /* 0x000fe20000000000 */
[----:B------:R-:W-:Y:S01]  /*d230*/  UMOV UR27, 0x40000040 ;  /* 0x40000040001b7882 */ /* 0x000fe20000000000 */
[----:B------:R-:W-:-:S04]  /*d240*/  UIADD3 UR28, UR6, 0x2, URZ ;  /* 0x00000002061c7890 */ /* 0x000fc8000fffe03f */
[----:B------:R-:W3:Y:S01]  /*d250*/  S2R R7, SR_TID.X ;  /* 0x0000000000077919 */ /* 0x000ee20000002100 */
[----:B------:R-:W-:Y:S01]  /*d260*/  UIADD3 UR30, UR26, 0x2, URZ ;  /* 0x000000021a1e7890 */ /* 0x000fe2000fffe03f */
[----:B--2---:R-:W2:Y:S01]  /*d270*/  @P5 LDC R8, c[0x0][0x44c] ;  /* 0x00011300ff085b82 */ /* 0x004ea20000000800 */
[----:B------:R-:W-:Y:S01]  /*d280*/  UMOV UR29, 0x40000040 ;  /* 0x40000040001d7882 */ /* 0x000fe20000000000 */
[----:B------:R-:W-:Y:S01]  /*d290*/  UMOV UR31, 0x40000040 ;  /* 0x40000040001f7882 */ /* 0x000fe20000000000 */
[----:B------:R-:W-:Y:S01]  /*d2a0*/  HGMMA.64x64x16.F32 R152, gdesc[UR24], R152, gsb0 ;  /* 0x00e00000189879f0 */ /* 0x000fe20008000898 */
[----:B------:R-:W-:Y:S01]  /*d2b0*/  UIADD3 UR15, UR6, 0x800, URZ ;  /* 0x00000800060f7890 */ /* 0x000fe2000fffe03f */
[----:B------:R-:W-:Y:S01]  /*d2c0*/  IMAD.IADD R13, R188, 0x1, R18 ;  /* 0x00000001bc0d7824 */ /* 0x000fe200078e0212 */
[----:B------:R-:W-:Y:S01]  /*d2d0*/  UIADD3 UR18, UR26, 0x800, URZ ;  /* 0x000008001a127890 */ /* 0x000fe2000fffe03f */
[----:B------:R-:W-:Y:S01]  /*d2e0*/  IMAD.U32 R10, RZ, RZ, UR5 ;  /* 0x00000005ff0a7e24 */ /* 0x000fe2000f8e00ff */
[----:B------:R-:W-:-:S02]  /*d2f0*/  ULDC UR5, c[0x0][0xad4] ;  /* 0x0002b50000057ab9 */ /* 0x000fc40000000800 */
[----:B------:R-:W-:Y:S01]  /*d300*/  ULOP3.LUT UR5, URZ, UR5, URZ, 0x33, !UPT ;  /* 0x000000053f057292 */ /* 0x000fe2000f8e333f */
[----:B--2---:R-:W-:Y:S01]  /*d310*/  @P5 IMAD.HI.U32 R8, R13, R8, RZ ;  /* 0x000000080d085227 */ /* 0x004fe200078e00ff */
[----:B---3--:R-:W-:-:S05]  /*d320*/  SHF.R.U32.HI R7, RZ, 0x7, R7 ;  /* 0x00000007ff077819 */ /* 0x008fca0000011607 */
[----:B01----:R0:W1:Y:S02]  /*d330*/  SHFL.IDX PT, R5, R7, RZ, 0x1f ;  /* 0x00001fff07057589 */ /* 0x00306400000e0000 */
[----:B0-----:R-:W0:Y:S01]  /*d340*/  LDC R7, c[0x0][0x2f0] ;  /* 0x0000bc00ff077b82 */ /* 0x001e220000000800 */
[----:B-1----:R-:W-:-:S07]  /*d350*/  R2UR UR10, R5 ;  /* 0x00000000050a72ca */ /* 0x002fce00000e0000 */
[----:B------:R-:W1:Y:S06]  /*d360*/  @P5 LDC R5, c[0x0][0x450] ;  /* 0x00011400ff055b82 */ /* 0x000e6c0000000800 */
[----:B------:R-:W-:-:S03]  /*d370*/  UISETP.GT.AND UP0, UPT, UR10, 0x7f, UPT ;  /* 0x0000007f0a00788c */ /* 0x000fc6000bf04270 */
[----:B------:R-:W-:Y:S01]  /*d380*/  UMOV UR10, 0x4 ;  /* 0x00000004000a7882 */ /* 0x000fe20000000000 */
[----:B------:R-:W-:Y:S02]  /*d390*/  USEL UR14, URZ, 0x2, !UP0 ;  /* 0x000000023f0e7887 */ /* 0x000fe4000c000000 */
[----:B------:R-:W-:Y:S01]  /*d3a0*/  USEL UR11, UR10, 0x2, UP0 ;  /* 0x000000020a0b7887 */ /* 0x000fe20008000000 */
[----:B------:R-:W-:Y:S02]  /*d3b0*/  WARPGROUP.DEPBAR.LE gsb0, 0x0 ;  /* 0x00008000000079c5 */ /* 0x000fe40000010000 */
[----:B------:R-:W-:Y:S01]  /*d3c0*/  WARPGROUP.ARRIVE ;  /* 0x00000000000079c5 */ /* 0x000fe20000000000 */
[----:B------:R-:W-:Y:S01]  /*d3d0*/  USEL UR10, UR10, 0x6, !UP0 ;  /* 0x000000060a0a7887 */ /* 0x000fe2000c000000 */
[----:B-1----:R-:W-:Y:S01]  /*d3e0*/  @P5 SHF.R.U32.HI R13, RZ, R5, R8 ;  /* 0x00000005ff0d5219 */ /* 0x002fe20000011608 */
[----:B------:R-:W-:-:S03]  /*d3f0*/  IMAD.SHL.U32 R5, R6, 0x40, RZ ;  /* 0x0000004006057824 */ /* 0x000fc600078e00ff */
[----:B------:R-:W-:Y:S01]  /*d400*/  HGMMA.64x64x16.F32 R152, gdesc[UR28], R152, gsb0 ;  /* 0x00e000001c9879f0 */ /* 0x000fe20008000898 */
[----:B------:R-:W-:Y:S01]  /*d410*/  UIADD3 UR28, UR6, 0x4, URZ ;  /* 0x00000004061c7890 */ /* 0x000fe2000fffe03f */
[----:B------:R-:W-:Y:S01]  /*d420*/  @!P1 VIADD R8, R10, 0x38840 ;  /* 0x000388400a089836 */ /* 0x000fe20000000000 */
[----:B------:R-:W-:Y:S01]  /*d430*/  UIADD3 UR30, UR26, 0x4, URZ ;  /* 0x000000041a1e7890 */ /* 0x000fe2000fffe03f */
[----:B------:R-:W1:Y:S01]  /*d440*/  SHFL.IDX PT, R198, R13, RZ, 0x1c1f ;  /* 0x001c1fff0dc67589 */ /* 0x000e6200000e0000 */
[----:B------:R-:W-:Y:S01]  /*d450*/  UMOV UR29, 0x40000040 ;  /* 0x40000040001d7882 */ /* 0x000fe20000000000 */
[----:B------:R-:W-:Y:S01]  /*d460*/  UMOV UR31, 0x40000040 ;  /* 0x40000040001f7882 */ /* 0x000fe20000000000 */
[----:B------:R-:W-:Y:S02]  /*d470*/  IADD3 R14, -R16, 0x1, -R5 ;  /* 0x00000001100e7810 */ /* 0x000fe40007ffe905 */
[----:B------:R-:W-:-:S03]  /*d480*/  @!P1 PRMT R8, RZ, 0x654, R8 ;  /* 0x00000654ff089816 */ /* 0x000fc60000000008 */
[----:B0-----:R-:W-:Y:S01]  /*d490*/  IMAD R14, R7, UR38, R14 ;  /* 0x00000026070e7c24 */ /* 0x001fe2000f8e020e */
        /* <DEDUP_REMOVED lines=235> */
[----:B------:R-:W-:-:S04]  /*e350*/  VIADD R15, R14, -UR10 ;  /* 0x8000000a0e0f7c36 */ /* 0x000fc80008000000 */
[C---:B------:R-:W-:Y:S02]  /*e360*/  VIADD R14, R15.reuse, UR11 ;  /* 0x0000000b0f0e7c36 */ /* 0x040fe40008000000 */
[----:B------:R-:W-:Y:S01]  /*e370*/  VIADD R15, R15, UR5 ;  /* 0x000000050f0f7c36 */ /* 0x000fe20008000000 */
[----:B------:R-:W-:Y:S01]  /*e380*/  ULDC UR5, c[0x0][0xadc] ;  /* 0x0002b70000057ab9 */ /* 0x000fe20000000800 */
[--C-:B-1----:R-:W-:Y:S02]  /*e390*/  IMAD.IADD R20, R14, 0x1, R198.reuse ;  /* 0x000000010e147824 */ /* 0x102fe400078e02c6 */
[----:B------:R-:W-:Y:S01]  /*e3a0*/  IMAD.IADD R21, R15, 0x1, R198 ;  /* 0x000000010f157824 */ /* 0x000fe200078e02c6 */
        /* <DEDUP_REMOVED lines=19> */
.L_x_5287:
[----:B------:R-:W-:-:S05]  /*e4e0*/  IMAD.U32 R198, RZ, RZ, UR5 ;  /* 0x00000005ffc67e24 */ /* 0x000fca000f8e00ff */
[----:B------:R-:W-:-:S13]  /*e4f0*/  ISETP.NE.AND P2, PT, R198, 0x1, PT ;  /* 0x00000001c600780c */ /* 0x000fda0003f45270 */
[----:B------:R-:W0:Y:S02]  /*e500*/  @P2 LDC.64 R8, c[0x0][0xae0] ;  /* 0x0002b800ff082b82 */ /* 0x000e240000000a00 */
[----:B0-----:R-:W-:-:S05]  /*e510*/  @P2 IMAD.HI.U32 R8, R197, R8, RZ ;  /* 0x00000008c5082227 */ /* 0x001fca00078e00ff */
[----:B------:R-:W-:-:S07]  /*e520*/  @P2 SHF.R.U32.HI R197, RZ, R9, R8 ;  /* 0x00000009ffc52219 */ /* 0x000fce0000011608 */
.L_x_5288:
[----:B------:R-:W-:Y:S05]  /*e530*/  BSYNC B0 ;  /* 0x0000000000007941 */ /* 0x000fea0003800000 */
.L_x_5286:
[----:B------:R-:W-:-:S04]  /*e540*/  IMAD R197, R197, R198, -R5 ;  /* 0x000000c6c5c57224 */ /* 0x000fc800078e0a05 */
[----:B------:R-:W-:-:S05]  /*e550*/  IMAD.IADD R197, R197, 0x1, -R16 ;  /* 0x00000001c5c57824 */ /* 0x000fca00078e0a10 */
[----:B------:R-:W-:Y:S02]  /*e560*/  VIADDMNMX R20, R197, R198, R20, PT ;  /* 0x000000c6c5147246 */ /* 0x000fe40003800114 */
[----:B------:R-:W-:-:S07]  /*e570*/  VIMNMX R21, R21, R197, !PT ;  /* 0x000000c515157248 */ /* 0x000fce0007fe0100 */
.L_x_5285:
[----:B------:R-:W-:Y:S01]  /*e580*/  ISETP.GT.AND P2, PT, R6, -0x1, PT ;  /* 0xffffffff0600780c */ /* 0x000fe20003f44270 */
[----:B0-----:R-:W0:Y:S03]  /*e590*/  SHFL.IDX PT, R8, R13, 0x1, 0x1c1f ;  /* 0x003c1f000d087f89 */ /* 0x001e2600000e0000 */
[C---:B------:R-:W-:Y:S02]  /*e5a0*/  ISETP.GT.AND P4, PT, R21.reuse, RZ, P2 ;  /* 0x000000ff1500720c */ /* 0x040fe40001784270 */
[----:B------:R-:W-:Y:S02]  /*e5b0*/  ISETP.GT.AND P3, PT, R21, 0x1, P2 ;  /* 0x000000011500780c */ /* 0x000fe40001764270 */
[C---:B------:R-:W-:Y:S02]  /*e5c0*/  ISETP.LT.OR P4, PT, R20.reuse, 0x1, P4 ;  /* 0x000000011400780c */ /* 0x040fe40002781670 */
[----:B------:R-:W-:-:S02]  /*e5d0*/  ISETP.LT.OR P3, PT, R20, 0x2, P3 ;  /* 0x000000021400780c */ /* 0x000fc40001f61670 */
[----:B------:R-:W-:Y:S02]  /*e5e0*/  FSEL R152, R152, -INF , !P4 ;  /* 0xff80000098987808 */ /* 0x000fe40006000000 */
[----:B------:R-:W-:Y:S02]  /*e5f0*/  FSEL R153, R153, -INF , !P3 ;  /* 0xff80000099997808 */ /* 0x000fe40005800000 */
[C---:B------:R-:W-:Y:S02]  /*e600*/  ISETP.GT.AND P4, PT, R21.reuse, 0x8, P2 ;  /* 0x000000081500780c */ /* 0x040fe40001784270 */
[----:B------:R-:W-:Y:S02]  /*e610*/  ISETP.GT.AND P3, PT, R21, 0x9, P2 ;  /* 0x000000091500780c */ /* 0x000fe40001764270 */
[C---:B------:R-:W-:Y:S02]  /*e620*/  ISETP.LT.OR P4, PT, R20.reuse, 0x9, P4 ;  /* 0x000000091400780c */ /* 0x040fe40002781670 */
[----:B------:R-:W-:-:S02]  /*e630*/  ISETP.LT.OR P3, PT, R20, 0xa, P3 ;  /* 0x0000000a1400780c */ /* 0x000fc40001f61670 */
[----:B------:R-:W-:Y:S01]  /*e640*/  FSEL R156, R156, -INF , !P4 ;  /* 0xff8000009c9c7808 */ /* 0x000fe20006000000 */
[--C-:B0-----:R-:W-:Y:S01]  /*e650*/  IMAD.IADD R14, R14, 0x1, R8.reuse ;  /* 0x000000010e0e7824 */ /* 0x101fe200078e0208 */
[----:B------:R-:W-:Y:S01]  /*e660*/  FSEL R157, R157, -INF , !P3 ;  /* 0xff8000009d9d7808 */ /* 0x000fe20005800000 */
[----:B------:R-:W-:Y:S01]  /*e670*/  IMAD.IADD R15, R15, 0x1, R8 ;  /* 0x000000010f0f7824 */ /* 0x000fe200078e0208 */
[C---:B------:R-:W-:Y:S02]  /*e680*/  ISETP.GT.AND P4, PT, R21.reuse, 0x10, P2 ;  /* 0x000000101500780c */ /* 0x040fe40001784270 */
        /* <DEDUP_REMOVED lines=49> */
.L_x_5291:
[----:B------:R-:W-:-:S05]  /*e9a0*/  IMAD.U32 R20, RZ, RZ, UR5 ;  /* 0x00000005ff147e24 */ /* 0x000fca000f8e00ff */
[----:B------:R-:W-:-:S13]  /*e9b0*/  ISETP.NE.AND P3, PT, R20, 0x1, PT ;  /* 0x000000011400780c */ /* 0x000fda0003f65270 */
[----:B------:R-:W0:Y:S02]  /*e9c0*/  @P3 LDC.64 R8, c[0x0][0xae0] ;  /* 0x0002b800ff083b82 */ /* 0x000e240000000a00 */
[----:B0-----:R-:W-:-:S05]  /*e9d0*/  @P3 IMAD.HI.U32 R8, R7, R8, RZ ;  /* 0x0000000807083227 */ /* 0x001fca00078e00ff */
[----:B------:R-:W-:-:S07]  /*e9e0*/  @P3 SHF.R.U32.HI R7, RZ, R9, R8 ;  /* 0x00000009ff073219 */ /* 0x000fce0000011608 */
.L_x_5292:
[----:B------:R-:W-:Y:S05]  /*e9f0*/  BSYNC B0 ;  /* 0x0000000000007941 */ /* 0x000fea0003800000 */
.L_x_5290:
[----:B------:R-:W-:-:S04]  /*ea00*/  IMAD R5, R7, R20, -R5 ;  /* 0x0000001407057224 */ /* 0x000fc800078e0a05 */
[----:B------:R-:W-:-:S05]  /*ea10*/  IMAD.IADD R5, R5, 0x1, -R16 ;  /* 0x0000000105057824 */ /* 0x000fca00078e0a10 */
[----:B------:R-:W-:Y:S02]  /*ea20*/  VIADDMNMX R14, R5, R20, R14, PT ;  /* 0x00000014050e7246 */ /* 0x000fe4000380010e */
[----:B------:R-:W-:-:S07]  /*ea30*/  VIMNMX R15, R15, R5, !PT ;  /* 0x000000050f0f7248 */ /* 0x000fce0007fe0100 */
.L_x_5289:
[----:B------:R-:W-:Y:S01]  /*ea40*/  FMNMX.FTZ R8, R152, R11, !PT ;  /* 0x0000000b98087209 */ /* 0x000fe20007810000 */
[----:B------:R-:W-:Y:S01]  /*ea50*/  ULDC UR19, c[0x0][0xa80] ;  /* 0x0002a00000137ab9 */ /* 0x000fe20000000800 */
[----:B------:R-:W-:Y:S01]  /*ea60*/  ISETP.GT.AND P4, PT, R15, 0x1, P2 ;  /* 0x000000010f00780c */ /* 0x000fe20001784270 */
[----:B------:R-:W-:Y:S01]  /*ea70*/  ULEA UR10, UR36, UR39, 0xc ;  /* 0x00000027240a7291 */ /* 0x000fe2000f8e603f */
[----:B------:R-:W-:Y:S01]  /*ea80*/  FMNMX.FTZ R5, R153, R8, !PT ;  /* 0x0000000899057209 */ /* 0x000fe20007810000 */
[----:B------:R-:W-:Y:S01]  /*ea90*/  UMOV UR11, 0x40000040 ;  /* 0x40000040000b7882 */ /* 0x000fe20000000000 */
[----:B------:R-:W-:Y:S01]  /*eaa0*/  ISETP.LT.OR P4, PT, R14, 0x2, P4 ;  /* 0x000000020e00780c */ /* 0x000fe20002781670 */
[----:B------:R-:W-:Y:S01]  /*eab0*/  UIADD3 UR14, UR10, 0x80, URZ ;  /* 0x000000800a0e7890 */ /* 0x000fe2000fffe03f */
[----:B------:R-:W-:Y:S01]  /*eac0*/  FMNMX.FTZ R8, R156, R5, !PT ;  /* 0x000000059c087209 */ /* 0x000fe20007810000 */
[----:B------:R-:W-:Y:S01]  /*ead0*/  UMOV UR15, 0x40000040 ;  /* 0x40000040000f7882 */ /* 0x000fe20000000000 */
[----:B------:R-:W-:Y:S01]  /*eae0*/  FSEL R155, R155, -INF , !P4 ;  /* 0xff8000009b9b7808 */ /* 0x000fe20006000000 */
[----:B------:R-:W-:Y:S01]  /*eaf0*/  @!P1 VIADD R10, R10, 0x38860 ;  /* 0x000388600a0a9836 */ /* 0x000fe20000000000 */
[----:B------:R-:W-:-:S02]  /*eb00*/  FMNMX.FTZ R5, R157, R8, !PT ;  /* 0x000000089d057209 */ /* 0x000fc40007810000 */
[C---:B------:R-:W-:Y:S02]  /*eb10*/  ISETP.GT.AND P4, PT, R15.reuse, 0x9, P2 ;  /* 0x000000090f00780c */ /* 0x040fe40001784270 */
        /* <DEDUP_REMOVED lines=8> */
[----:B------:R-:W-:Y:S02]  /*eba0*/  FMNMX.FTZ R8, R168, R5, !PT ;  /* 0x00000005a8087209 */ /* 0x000fe40007810000 */
[----:B------:R-:W-:Y:S02]  /*ebb0*/  ISETP.GT.AND P4, PT, R15, 0x11, P2 ;  /* 0x000000110f00780c */ /* 0x000fe40001784270 */
[----:B------:R-:W-:-:S02]  /*ebc0*/  FMNMX.FTZ R5, R169, R8, !PT ;  /* 0x00000008a9057209 */ /* 0x000fc40007810000 */
[----:B------:R-:W-:Y:S02]  /*ebd0*/  FSEL R158, R158, -INF , !P3 ;  /* 0xff8000009e9e7808 */ /* 0x000fe40005800000 */
        /* <DEDUP_REMOVED lines=9> */
[----:B------:R-:W-:Y:S02]  /*ec70*/  ISETP.GT.AND P4, PT, R15, RZ, P2 ;  /* 0x000000ff0f00720c */ /* 0x000fe40001784270 */
[----:B------:R-:W-:-:S02]  /*ec80*/  FMNMX.FTZ R8, R181, R8, !PT ;  /* 0x00000008b5087209 */ /* 0x000fc40007810000 */
[----:B------:R-:W-:Y:S02]  /*ec90*/  FSEL R162, R162, -INF , !P3 ;  /* 0xff800000a2a27808 */ /* 0x000fe40005800000 */
[----:B------:R-:W-:Y:S01]  /*eca0*/  ISETP.GT.AND P3, PT, R15, 0x18, P2 ;  /* 0x000000180f00780c */ /* 0x000fe20001764270 */
[----:B------:R-:W0:Y:S01]  /*ecb0*/  SHFL.BFLY PT, R5, R8, 0x2, 0x1f ;  /* 0x0c401f0008057f89 */ /* 0x000e2200000e0000 */
        /* <DEDUP_REMOVED lines=9> */
[----:B------:R-:W-:-:S02]  /*ed50*/  ISETP.GT.AND P3, PT, R15, 0x21, P2 ;  /* 0x000000210f00780c */ /* 0x000fc40001764270 */
[----:B------:R-:W-:Y:S02]  /*ed60*/  FSEL R170, R170, -INF , !P4 ;  /* 0xff800000aaaa7808 */ /* 0x000fe40006000000 */
[----:B------:R-:W-:Y:S02]  /*ed70*/  ISETP.LT.OR P3, PT, R14, 0x22, P3 ;  /* 0x000000220e00780c */ /* 0x000fe40001f61670 */
[----:B0-----:R-:W-:Y:S02]  /*ed80*/  FMNMX.FTZ R5, R8, R5, !PT ;  /* 0x0000000508057209 */ /* 0x001fe40007810000 */
[----:B------:R-:W-:Y:S02]  /*ed90*/  FMNMX.FTZ R8, R197, R12, !PT ;  /* 0x0000000cc5087209 */ /* 0x000fe40007810000 */
[----:B------:R-:W-:Y:S01]  /*eda0*/  ISETP.GT.AND P4, PT, R15, 0x28, P2 ;  /* 0x000000280f00780c */ /* 0x000fe20001784270 */
[----:B------:R-:W0:Y:S01]  /*edb0*/  SHFL.BFLY PT, R20, R5, 0x1, 0x1f ;  /* 0x0c201f0005147f89 */ /* 0x000e2200000e0000 */
        /* <DEDUP_REMOVED lines=11> */
[----:B------:R-:W-:Y:S02]  /*ee70*/  FSEL R198, R175, -INF , !P3 ;  /* 0xff800000afc67808 */ /* 0x000fe40005800000 */
[----:B0-----:R-:W-:-:S02]  /*ee80*/  FMNMX.FTZ R5, R5, R20, !PT ;  /* 0x0000001405057209 */ /* 0x001fc40007810000 */
[----:B------:R-:W-:Y:S02]  /*ee90*/  ISETP.GT.AND P3, PT, R15, 0x30, P2 ;  /* 0x000000300f00780c */ /* 0x000fe40001764270 */
[C---:B------:R-:W-:Y:S01]  /*eea0*/  FSETP.NEU.FTZ.AND P4, PT, R5.reuse, -INF , PT ;  /* 0xff8000000500780b */ /* 0x040fe20003f9d000 */
[----:B------:R-:W-:Y:S01]  /*eeb0*/  FMUL.FTZ R7, R5, UR19 ;  /* 0x0000001305077c20 */ /* 0x000fe20008410000 */
[----:B------:R-:W-:Y:S02]  /*eec0*/  FMNMX.FTZ R9, R167, R8, !PT ;  /* 0x00000008a7097209 */ /* 0x000fe40007810000 */
[----:B------:R-:W-:Y:S02]  /*eed0*/  ISETP.LT.OR P3, PT, R14, 0x31, P3 ;  /* 0x000000310e00780c */ /* 0x000fe40001f61670 */
[----:B------:R-:W-:Y:S02]  /*eee0*/  FSEL R7, R7, RZ, P4 ;  /* 0x000000ff07077208 */ /* 0x000fe40002000000 */
[----:B------:R-:W-:-:S02]  /*eef0*/  FMNMX.FTZ R20, R170, R9, !PT ;  /* 0x00000009aa147209 */ /* 0x000fc40007810000 */
[----:B------:R-:W-:Y:S01]  /*ef00*/  @!P1 PRMT R10, RZ, 0x654, R10 ;  /* 0x00000654ff0a9816 */ /* 0x000fe2000000000a */
        /* <DEDUP_REMOVED lines=13> */
[----:B------:R-:W-:Y:S01]  /*efe0*/  ISETP.GT.AND P3, PT, R15, 0x38, P2 ;  /* 0x000000380f00780c */ /* 0x000fe20001764270 */
[--C-:B------:R-:W-:Y:S01]  /*eff0*/  FFMA.FTZ R169, R169, UR19, -R7.reuse ;  /* 0x00000013a9a97c23 */ /* 0x100fe20008010807 */
[----:B0-----:R-:W-:Y:S01]  /*f000*/  FMNMX.FTZ R21, R198, R13, !PT ;  /* 0x0000000dc6157209 */ /* 0x001fe20007810000 */
[--C-:B------:R-:W-:Y:S01]  /*f010*/  FFMA.FTZ R172, R172, UR19, -R7.reuse ;  /* 0x00000013acac7c23 */ /* 0x100fe20008010807 */
[----:B------:R-:W-:Y:S01]  /*f020*/  ISETP.GT.AND P2, PT, R15, 0x39, P2 ;  /* 0x000000390f00780c */ /* 0x000fe20001744270 */
[----:B------:R0:W-:Y:S01]  /*f030*/  MUFU.EX2 R13, R174 ;  /* 0x000000ae000d7308 */ /* 0x0001e20000000800 */
[----:B------:R-:W-:Y:S01]  /*f040*/  ISETP.LT.OR P3, PT, R14, 0x39, P3 ;  /* 0x000000390e00780c */ /* 0x000fe20001f61670 */
        /* <DEDUP_REMOVED lines=8> */
[--C-:B0-----:R-:W-:Y:S01]  /*f0d0*/  FFMA.FTZ R174, R165, UR19, -R7.reuse ;  /* 0x00000013a5ae7c23 */ /* 0x101fe20008010807 */
[----:B------:R-:W-:Y:S01]  /*f0e0*/  FSEL R183, R183, -INF , !P2 ;  /* 0xff800000b7b77808 */ /* 0x000fe20005000000 */
[--C-:B------:R-:W-:Y:S01]  /*f0f0*/  FFMA.FTZ R178, R181, UR19, -R7.reuse ;  /* 0x00000013b5b27c23 */ /* 0x100fe20008010807 */
[----:B------:R-:W-:Y:S01]  /*f100*/  FMNMX.FTZ R20, R182, R15, !PT ;  /* 0x0000000fb6147209 */ /* 0x000fe20007810000 */
[--C-:B------:R-:W-:Y:S01]  /*f110*/  FFMA.FTZ R15, R160, UR19, -R7.reuse ;  /* 0x00000013a00f7c23 */ /* 0x100fe20008010807 */
[----:B------:R-:W-:Y:S01]  /*f120*/  FSEL R160, R5, RZ, P4 ;  /* 0x000000ff05a07208 */ /* 0x000fe20002000000 */
[----:B------:R-:W-:Y:S01]  /*f130*/  MUFU.EX2 R9, R9 ;  /* 0x0000000900097308 */ /* 0x000fe20000000800 */
[----:B------:R-:W-:Y:S01]  /*f140*/  FMNMX.FTZ R156, R183, R20, !PT ;  /* 0x00000014b79c7209 */ /* 0x000fe20007810000 */
[----:B------:R-:W-:-:S02]  /*f150*/  FFMA.FTZ R20, R161, UR19, -R7 ;  /* 0x00000013a1147c23 */ /* 0x000fc40008010807 */
[----:B------:R-:W-:Y:S02]  /*f160*/  FADD.FTZ R160, -R160, R11 ;  /* 0x0000000ba0a07221 */ /* 0x000fe40000010100 */
[----:B------:R-:W0:Y:S02]  /*f170*/  SHFL.BFLY PT, R157, R156, 0x2, 0x1f ;  /* 0x0c401f009c9d7f89 */ /* 0x000e2400000e0000 */
[----:B------:R-:W-:Y:S01]  /*f180*/  FMUL.FTZ R11, R160, UR19 ;  /* 0x00000013a00b7c20 */ /* 0x000fe20008410000 */
[----:B------:R-:W-:Y:S08]  /*f190*/  MUFU.EX2 R14, R14 ;  /* 0x0000000e000e7308 */ /* 0x000ff00000000800 */
[----:B------:R-:W1:Y:S08]  /*f1a0*/  MUFU.EX2 R11, R11 ;  /* 0x0000000b000b7308 */ /* 0x000e700000000800 */
[----:B------:R-:W-:Y:S01]  /*f1b0*/  MUFU.EX2 R15, R15 ;  /* 0x0000000f000f7308 */ /* 0x000fe20000000800 */
[----:B0-----:R-:W-:-:S07]  /*f1c0*/  FMNMX.FTZ R157, R156, R157, !PT ;  /* 0x0000009d9c9d7209 */ /* 0x001fce0007810000 */
[----:B------:R-:W0:Y:S01]  /*f1d0*/  MUFU.EX2 R20, R20 ;  /* 0x0000001400147308 */ /* 0x000e220000000800 */
[-C--:B-1----:R-:W-:Y:S01]  /*f1e0*/  FMUL.FTZ R24, R24, R11.reuse ;  /* 0x0000000b18187220 */ /* 0x082fe20000410000 */
[----:B------:R-:W1:Y:S01]  /*f1f0*/  SHFL.BFLY PT, R156, R157, 0x1, 0x1f ;  /* 0x0c201f009d9c7f89 */ /* 0x000e6200000e0000 */
        /* <DEDUP_REMOVED lines=22> */
[----:B------:R-:W-:Y:S01]  /*f360*/  FMUL.FTZ R64, R64, R11 ;  /* 0x0000000b40407220 */ /* 0x000fe20000410000 */
[----:B-1----:R-:W-:Y:S01]  /*f370*/  FMNMX.FTZ R7, R157, R156, !PT ;  /* 0x0000009c9d077209 */ /* 0x002fe20007810000 */
[----:B------:R-:W-:-:S02]  /*f380*/  IMAD.MOV R157, RZ, RZ, -R19 ;  /* 0x000000ffff9d7224 */ /* 0x000fc400078e0a13 */
[-C--:B------:R-:W-:Y:S01]  /*f390*/  FMUL.FTZ R65, R65, R11.reuse ;  /* 0x0000000b41417220 */ /* 0x080fe20000410000 */
[----:B------:R-:W-:Y:S01]  /*f3a0*/  FMUL.FTZ R68, R68, R11 ;  /* 0x0000000b44447220 */ /* 0x000fe20000410000 */
[C---:B------:R-:W-:Y:S01]  /*f3b0*/  FSETP.NEU.FTZ.AND P2, PT, R7.reuse, -INF , PT ;  /* 0xff8000000700780b */ /* 0x040fe20003f5d000 */
[----:B------:R-:W-:Y:S01]  /*f3c0*/  FMUL.FTZ R156, R7, UR19 ;  /* 0x00000013079c7c20 */ /* 0x000fe20008410000 */
[----:B------:R-:W-:Y:S01]  /*f3d0*/  ISETP.NE.AND P3, PT, R16, R157, PT ;  /* 0x0000009d1000720c */ /* 0x000fe20003f65270 */
[----:B------:R-:W1:Y:S01]  /*f3e0*/  MUFU.EX2 R169, R169 ;  /* 0x000000a900a97308 */ /* 0x000e620000000800 */
[-C--:B------:R-:W-:Y:S01]  /*f3f0*/  FMUL.FTZ R69, R69, R11.reuse ;  /* 0x0000000b45457220 */ /* 0x080fe20000410000 */
[-C--:B------:R-:W-:Y:S01]  /*f400*/  FMUL.FTZ R72, R72, R11.reuse ;  /* 0x0000000b48487220 */ /* 0x080fe20000410000 */
[----:B------:R-:W-:Y:S01]  /*f410*/  FSEL R160, R156, RZ, P2 ;  /* 0x000000ff9ca07208 */ /* 0x000fe20001000000 */
[----:B------:R-:W-:Y:S02]  /*f420*/  IMAD.U32 R156, RZ, RZ, UR7 ;  /* 0x00000007ff9c7e24 */ /* 0x000fe4000f8e00ff */
        /* <DEDUP_REMOVED lines=8> */
[----:B------:R-:W-:Y:S01]  /*f4b0*/  FFMA.FTZ R158, R158, UR19, -R160 ;  /* 0x000000139e9e7c23 */ /* 0x000fe200080108a0 */
        /* <DEDUP_REMOVED lines=8> */
[----:B------:R-:W2:Y:S01]  /*f540*/  MUFU.EX2 R200, R155 ;  /* 0x0000009b00c87308 */ /* 0x000ea20000000800 */
        /* <DEDUP_REMOVED lines=11> */
[----:B------:R-:W-:Y:S01]  /*f600*/  F2FP.F16.F32.PACK_AB R154, R14, R13 ;  /* 0x0000000d0e9a723e */ /* 0x000fe200000000ff */
[----:B------:R-:W-:Y:S01]  /*f610*/  FMUL.FTZ R81, R81, R11 ;  /* 0x0000000b51517220 */ /* 0x000fe20000410000 */
[----:B0-----:R-:W-:Y:S01]  /*f620*/  F2FP.F16.F32.PACK_AB R156, R20, R15 ;  /* 0x0000000f149c723e */ /* 0x001fe200000000ff */
[-C--:B------:R-:W-:Y:S01]  /*f630*/  FMUL.FTZ R84, R84, R11.reuse ;  /* 0x0000000b54547220 */ /* 0x080fe20000410000 */
[----:B-1----:R-:W-:Y:S01]  /*f640*/  F2FP.F16.F32.PACK_AB R160, R169, R168 ;  /* 0x000000a8a9a0723e */ /* 0x002fe200000000ff */
[----:B--2---:R0:W-:Y:S01]  /*f650*/  @!P3 STS [R157+0x38420], R200 ;  /* 0x038420c89d00b388 */ /* 0x0041e20000000800 */
        /* <DEDUP_REMOVED lines=16> */
[----:B------:R-:W3:Y:S01]  /*f760*/  MUFU.EX2 R181, R181 ;  /* 0x000000b500b57308 */ /* 0x000ee20000000800 */
        /* <DEDUP_REMOVED lines=16> */
[----:B---3--:R-:W-:Y:S01]  /*f870*/  F2FP.F16.F32.PACK_AB R155, R181, R12 ;  /* 0x0000000cb59b723e */ /* 0x008fe200000000ff */
        /* <DEDUP_REMOVED lines=88> */
[----:B------:R2:W-:Y:S01]  /*fe00*/  STSM.16.M88.4 [R22+0x36400], R152 ;  /* 0x0364009816007844 */ /* 0x0005e20000000200 */
[----:B------:R-:W-:Y:S01]  /*fe10*/  FFMA.FTZ R8, R11, R3, R8 ;  /* 0x000000030b087223 */ /* 0x000fe20000010008 */
[----:B------:R-:W-:Y:S01]  /*fe20*/  FFMA.FTZ R179, R200, R4, R179 ;  /* 0x00000004c8b37223 */ /* 0x000fe200000100b3 */
[----:B------:R-:W-:Y:S01]  /*fe30*/  ISETP.GT.AND P2, PT, R6, R189, PT ;  /* 0x000000bd0600720c */ /* 0x000fe20003f44270 */
[----:B------:R2:W-:Y:S01]  /*fe40*/  STSM.16.M88.4 [R185], R156 ;  /* 0x0000009cb9007844 */ /* 0x0005e20000000200 */
[----:B------:R-:W-:Y:S01]  /*fe50*/  FADD.FTZ R8, R9, R8 ;  /* 0x0000000809087221 */ /* 0x000fe20000010000 */
[----:B------:R-:W0:Y:S01]  /*fe60*/  MUFU.EX2 R178, R178 ;  /* 0x000000b200b27308 */ /* 0x000e220000000800 */
[----:B-1----:R-:W-:Y:S01]  /*fe70*/  F2FP.F16.F32.PACK_AB R164, R176, R175 ;  /* 0x000000afb0a4723e */ /* 0x002fe200000000ff */
[----:B------:R2:W-:Y:S01]  /*fe80*/  STSM.16.M88.4 [R23], R160 ;  /* 0x000000a017007844 */ /* 0x0005e20000000200 */
[----:B------:R-:W-:Y:S01]  /*fe90*/  FADD.FTZ R179, R180, R179 ;  /* 0x000000b3b4b37221 */ /* 0x000fe20000010000 */
[----:B------:R-:W-:Y:S01]  /*fea0*/  FADD.FTZ R13, R13, R8 ;  /* 0x000000080d0d7221 */ /* 0x000fe20000010000 */
[----:B------:R-:W-:Y:S01]  /*feb0*/  UMOV UR7, UR36 ;  /* 0x0000002400077c82 */ /* 0x000fe20008000000 */
[----:B------:R-:W-:-:S02]  /*fec0*/  VIADD R6, R6, 0xffffffff ;  /* 0xffffffff06067836 */ /* 0x000fc40000000000 */
[----:B------:R-:W-:Y:S01]  /*fed0*/  FADD.FTZ R12, R12, R179 ;  /* 0x000000b30c0c7221 */ /* 0x000fe20000010000 */
[----:B------:R-:W-:Y:S01]  /*fee0*/  MUFU.EX2 R201, R201 ;  /* 0x000000c900c97308 */ /* 0x000fe20000000800 */
[----:B------:R-:W-:Y:S01]  /*fef0*/  FADD.FTZ R14, R14, R13 ;  /* 0x0000000d0e0e7221 */ /* 0x000fe20000010000 */
[----:B------:R-:W-:Y:S02]  /*ff00*/  IMAD.MOV.U32 R11, RZ, RZ, R5 ;  /* 0x000000ffff0b7224 */ /* 0x000fe400078e0005 */
[----:B------:R-:W-:Y:S01]  /*ff10*/  FADD.FTZ R181, R181, R12 ;  /* 0x0000000cb5b57221 */ /* 0x000fe20000010000 */
[----:B------:R-:W-:Y:S02]  /*ff20*/  IMAD.MOV.U32 R12, RZ, RZ, R7 ;  /* 0x000000ffff0c7224 */ /* 0x000fe400078e0007 */
[----:B------:R-:W-:Y:S01]  /*ff30*/  FADD.FTZ R15, R15, R14 ;  /* 0x0000000e0f0f7221 */ /* 0x000fe20000010000 */
[----:B------:R-:W-:Y:S01]  /*ff40*/  FADD.FTZ R170, R170, R181 ;  /* 0x000000b5aaaa7221 */ /* 0x000fe20000010000 */
[----:B------:R-:W1:Y:S01]  /*ff50*/  MUFU.EX2 R204, R204 ;  /* 0x000000cc00cc7308 */ /* 0x000e620000000800 */
        /* <DEDUP_REMOVED lines=11> */
[----:B-1----:R-:W-:Y:S01]  /*10010*/  F2FP.F16.F32.PACK_AB R165, R204, R201 ;  /* 0x000000c9cca5723e */ /* 0x002fe200000000ff */
        /* <DEDUP_REMOVED lines=8> */
[----:B0-----:R-:W-:Y:S02]  /*100a0*/  F2FP.F16.F32.PACK_AB R167, R206, R203 ;  /* 0x000000cbcea7723e */ /* 0x001fe400000000ff */
[----:B------:R-:W-:Y:S01]  /*100b0*/  FADD.FTZ R176, R176, R175 ;  /* 0x000000afb0b07221 */ /* 0x000fe20000010000 */
[----:B------:R-:W-:Y:S02]  /*100c0*/  FADD.FTZ R204, R204, R201 ;  /* 0x000000c9cccc7221 */ /* 0x000fe40000010000 */
[----:B------:R2:W-:Y:S01]  /*100d0*/  STSM.16.M88.4 [R184], R164 ;  /* 0x000000a4b8007844 */ /* 0x0005e20000000200 */
[----:B------:R-:W-:Y:S01]  /*100e0*/  WARPGROUP.ARRIVE ;  /* 0x00000000000079c5 */ /* 0x000fe20000000000 */
[----:B------:R-:W-:Y:S01]  /*100f0*/  FADD.FTZ R3, R177, R176 ;  /* 0x000000b0b1037221 */ /* 0x000fe20000010000 */
[----:B------:R-:W-:-:S03]  /*10100*/  FADD.FTZ R203, R203, R204 ;  /* 0x000000cccbcb7221 */ /* 0x000fc60000010000 */
[----:B------:R-:W-:Y:S01]  /*10110*/  FADD.FTZ R3, R178, R3 ;  /* 0x00000003b2037221 */ /* 0x000fe20000010000 */
[----:B------:R-:W-:Y:S01]  /*10120*/  HGMMA.64x256x16.F32 R24, R152, gdesc[UR8].tnspB, R24, gsb0 ;  /* 0x43e0000898187df0 */ /* 0x000fe20008000818 */
[----:B------:R-:W-:Y:S01]  /*10130*/  UMOV UR11, 0x40000040 ;  /* 0x40000040000b7882 */ /* 0x000fe20000000000 */
[----:B------:R-:W-:Y:S01]  /*10140*/  FADD.FTZ R4, R206, R203 ;  /* 0x000000cbce047221 */ /* 0x000fe20000010000 */
        /* <DEDUP_REMOVED lines=26> */
.L_x_5276:
[----:B------:R-:W1:Y:S01]  /*102f0*/  SHFL.BFLY PT, R0, R3, 0x2, 0x1f ;  /* 0x0c401f0003007f89 */ /* 0x000e6200000e0000 */
[----:B------:R-:W-:Y:S02]  /*10300*/  IMAD.MOV R15, RZ, RZ, -R19 ;  /* 0x000000ffff0f7224 */ /* 0x000fe400078e0a13 */
[----:B--2---:R-:W-:Y:S01]  /*10310*/  IMAD.U32 R10, RZ, RZ, UR19 ;  /* 0x00000013ff0a7e24 */ /* 0x004fe2000f8e00ff */
[----:B------:R-:W2:Y:S01]  /*10320*/  SHFL.BFLY PT, R9, R4, 0x2, 0x1f ;  /* 0x0c401f0004097f89 */ /* 0x000ea200000e0000 */
[----:B------:R-:W-:Y:S01]  /*10330*/  VIADD R219, R219, 0x1 ;  /* 0x00000001dbdb7836 */ /* 0x000fe20000000000 */
[----:B------:R-:W-:Y:S08]  /*10340*/  BAR.ARV 0x8, 0x100 ;  /* 0x0204000000007b1d */ /* 0x000ff00000002000 */
[----:B------:R-:W-:Y:S01]  /*10350*/  BAR.SYNC.DEFER_BLOCKING 0xf, 0x100 ;  /* 0x03c4000000007b1d */ /* 0x000fe20000010000 */
[----:B------:R-:W-:Y:S01]  /*10360*/  ISETP.NE.AND P0, PT, R16, R15, PT ;  /* 0x0000000f1000720c */ /* 0x000fe20003f05270 */
[----:B-1----:R-:W-:Y:S01]  /*10370*/  FADD.FTZ R0, R0, R3 ;  /* 0x0000000300007221 */ /* 0x002fe20000010000 */
[----:B------:R-:W-:-:S02]  /*10380*/  IMAD.MOV.U32 R3, RZ, RZ, -0x800000 ;  /* 0xff800000ff037424 */ /* 0x000fc400078e00ff */
[----:B--2---:R-:W-:Y:S02]  /*10390*/  FADD.FTZ R6, R9, R4 ;  /* 0x0000000409067221 */ /* 0x004fe40000010000 */
[----:B------:R-:W1:Y:S01]  /*103a0*/  SHFL.BFLY PT, R11, R0, 0x1, 0x1f ;  /* 0x0c201f00000b7f89 */ /* 0x000e6200000e0000 */
[----:B------:R-:W-:Y:S02]  /*103b0*/  IMAD.MOV.U32 R9, RZ, RZ, RZ ;  /* 0x000000ffff097224 */ /* 0x000fe400078e00ff */
[----:B------:R-:W-:Y:S01]  /*103c0*/  IMAD.MOV.U32 R4, RZ, RZ, RZ ;  /* 0x000000ffff047224 */ /* 0x000fe200078e00ff */
[----:B------:R-:W2:Y:S01]  /*103d0*/  SHFL.BFLY PT, R13, R6, 0x1, 0x1f ;  /* 0x0c201f00060d7f89 */ /* 0x000ea200000e0000 */
[----:B-1----:R-:W-:Y:S01]  /*103e0*/  FADD.FTZ R11, R0, R11 ;  /* 0x0000000b000b7221 */ /* 0x002fe20000010000 */
[----:B------:R-:W-:Y:S01]  /*103f0*/  IMAD.U32 R0, RZ, RZ, UR36 ;  /* 0x00000024ff007e24 */ /* 0x000fe2000f8e00ff */
[----:B------:R-:W-:Y:S01]  /*10400*/  UIADD3 UR36, UR36, 0x1, URZ ;  /* 0x0000000124247890 */ /* 0x000fe2000fffe03f */
[----:B--2---:R-:W-:-:S02]  /*10410*/  FADD.FTZ R8, R6, R13 ;  /* 0x0000000d06087221 */ /* 0x004fc40000010000 */
[----:B------:R-:W-:Y:S01]  /*10420*/  FSETP.NE.FTZ.AND P1, PT, R11, RZ, PT ;  /* 0x000000ff0b00720b */ /* 0x000fe20003f35000 */
[----:B------:R-:W-:Y:S01]  /*10430*/  @!P0 IMAD R0, R0, 0x40, R17 ;  /* 0x0000004000008824 */ /* 0x000fe200078e0211 */
[----:B------:R-:W-:Y:S01]  /*10440*/  UISETP.NE.AND UP0, UPT, UR36, 0x2, UPT ;  /* 0x000000022400788c */ /* 0x000fe2000bf05270 */
[----:B------:R-:W-:Y:S01]  /*10450*/  IMAD.U32 R13, RZ, RZ, UR19 ;  /* 0x00000013ff0d7e24 */ /* 0x000fe2000f8e00ff */
[----:B------:R-:W-:Y:S02]  /*10460*/  FSETP.NE.FTZ.AND P2, PT, R8, RZ, PT ;  /* 0x000000ff0800720b */ /* 0x000fe40003f55000 */
[----:B------:R-:W-:Y:S01]  /*10470*/  @!P0 LEA R12, R0, UR37, 0x2 ;  /* 0x00000025000c8c11 */ /* 0x000fe2000f8e10ff */
[----:B------:R-:W-:Y:S01]  /*10480*/  USEL UR4, URZ, 0x1, UP0 ;  /* 0x000000013f047887 */ /* 0x000fe20008000000 */
[----:B------:R-:W-:Y:S01]  /*10490*/  IMAD.MOV.U32 R0, RZ, RZ, -0x800000 ;  /* 0xff800000ff007424 */ /* 0x000fe200078e00ff */
[----:B------:R-:W-:-:S04]  /*104a0*/  USEL UR36, UR36, URZ, UP0 ;  /* 0x0000003f24247287 */ /* 0x000fc80008000000 */
[----:B------:R-:W1:Y:S01]  /*104b0*/  @P1 MUFU.RCP R9, R11 ;  /* 0x0000000b00091308 */ /* 0x000e620000001000 */
[----:B------:R-:W-:Y:S01]  /*104c0*/  @P1 FMUL.FTZ R10, R10, 0.69314718246459960938 ;  /* 0x3f3172180a0a1820 */ /* 0x000fe20000410000 */
[----:B------:R-:W-:-:S06]  /*104d0*/  LOP3.LUT R2, R2, UR4, RZ, 0x3c, !PT ;  /* 0x0000000402027c12 */ /* 0x000fcc000f8e3cff */
[----:B------:R-:W2:Y:S08]  /*104e0*/  @P2 MUFU.RCP R4, R8 ;  /* 0x0000000800042308 */ /* 0x000eb00000001000 */
[----:B------:R-:W3:Y:S01]  /*104f0*/  @P1 MUFU.LG2 R11, R11 ;  /* 0x0000000b000b1308 */ /* 0x000ee20000000c00 */
[----:B-1----:R-:W-:Y:S01]  /*10500*/  @!P0 STS [R12+0x38400], R9 ;  /* 0x038400090c008388 */ /* 0x002fe20000000800 */
[-C--:B------:R-:W-:Y:S01]  /*10510*/  FMUL.FTZ R207, R24, R9.reuse ;  /* 0x0000000918cf7220 */ /* 0x080fe20000410000 */
        /* <DEDUP_REMOVED lines=65> */
[----:B--2---:R-:W-:Y:S01]  /*10930*/  @P2 FMUL.FTZ R12, R13, 0.69314718246459960938 ;  /* 0x3f3172180d0c2820 */ /* 0x004fe20000410000 */
[----:B---3--:R-:W-:Y:S01]  /*10940*/  @P1 FMUL.FTZ R11, R11, 0.69314718246459960938 ;  /* 0x3f3172180b0b1820 */ /* 0x008fe20000410000 */
[----:B-1----:R-:W-:Y:S01]  /*10950*/  @P2 FMUL.FTZ R9, R8, 0.69314718246459960938 ;  /* 0x3f31721808092820 */ /* 0x002fe20000410000 */
        /* <DEDUP_REMOVED lines=68> */
.L_x_5214:
[----:B------:R-:W0:Y:S08]  /*10da0*/  S2UR UR4, SR_CgaCtaId ;  /* 0x00000000000479c3 */ /* 0x000e300000008800 */
[----:B------:R-:W-:Y:S06]  /*10db0*/  BAR.SYNC.DEFER_BLOCKING 0x5, 0x180 ;  /* 0x0146000000007b1d */ /* 0x000fec0000010000 */
[----:B------:R-:W-:Y:S01]  /*10dc0*/  UMOV UR37, 0x400 ;  /* 0x0000040000257882 */ /* 0x000fe20000000000 */
[----:B------:R-:W-:Y:S01]  /*10dd0*/  BSSY B0, `(.L_x_5294) ;  /* 0x000029e000007945 */ /* 0x000fe20003800000 */
[----:B0-----:R-:W-:-:S09]  /*10de0*/  ULEA UR37, UR4, UR37, 0x18 ;  /* 0x0000002504257291 */ /* 0x001fd2000f8ec03f */
[----:B------:R-:W0:Y:S01]  /*10df0*/  LDS R167, [UR37+0x388d0] ;  /* 0x0388d025ffa77984 */ /* 0x000e220008000800 */
[----:B------:R-:W-:Y:S06]  /*10e00*/  BAR.ARV 0x4, 0x180 ;  /* 0x0106000000007b1d */ /* 0x000fec0000002000 */
[----:B------:R-:W-:Y:S05]  /*10e10*/  @P0 BRA `(.L_x_5295) ;  /* 0x0000001c00800947 */ /* 0x000fea0003800000 */
[----:B------:R-:W1:Y:S01]  /*10e20*/  S2UR UR6, SR_SWINHI ;  /* 0x00000000000679c3 */ /* 0x000e620000002f00 */
[----:B------:R-:W-:-:S07]  /*10e30*/  IMAD R7, R218, 0x40, R186 ;  /* 0x00000040da077824 */ /* 0x000fce00078e02ba */
[----:B------:R-:W-:Y:S01]  /*10e40*/  BAR.SYNC.DEFER_BLOCKING 0x1, 0x100 ;  /* 0x0044000000007b1d */ /* 0x000fe20000010000 */
        /* <DEDUP_REMOVED lines=11> */
[----:B------:R-:W-:Y:S01]  /*10f00*/  UMOV UR4, UR37 ;  /* 0x0000002500047c82 */ /* 0x000fe20008000000 */
[----:B-1----:R-:W-:Y:S01]  /*10f10*/  UMOV UR5, UR6 ;  /* 0x0000000600057c82 */ /* 0x002fe20008000000 */
[----:B------:R-:W-:Y:S01]  /*10f20*/  F2FP.F16.F32.PACK_AB R136, R137, R136 ;  /* 0x000000888988723e */ /* 0x000fe200000000ff */
[----:B------:R-:W-:Y:S01]  /*10f30*/  IMAD.U32 R80, RZ, RZ, UR4 ;  /* 0x00000004ff507e24 */ /* 0x000fe2000f8e00ff */
[----:B------:R-:W-:Y:S01]  /*10f40*/  F2FP.F16.F32.PACK_AB R144, R145, R144 ;  /* 0x000000909190723e */ /* 0x000fe200000000ff */
[----:B------:R-:W-:Y:S01]  /*10f50*/  IMAD.U32 R81, RZ, RZ, UR5 ;  /* 0x00000005ff517e24 */ /* 0x000fe2000f8e00ff */
[----:B------:R-:W-:-:S02]  /*10f60*/  F2FP.F16.F32.PACK_AB R137, R164, R163 ;  /* 0x000000a3a489723e */ /* 0x000fc400000000ff */
[----:B------:R-:W-:Y:S01]  /*10f70*/  F2FP.F16.F32.PACK_AB R145, R147, R146 ;  /* 0x000000929391723e */ /* 0x000fe200000000ff */
[--C-:B------:R-:W-:Y:S01]  /*10f80*/  IMAD.WIDE R4, R225, 0x2, R80.reuse ;  /* 0x00000002e1047825 */ /* 0x100fe200078e0250 */
[----:B------:R-:W-:Y:S02]  /*10f90*/  F2FP.F16.F32.PACK_AB R146, R149, R148 ;  /* 0x000000949592723e */ /* 0x000fe400000000ff */
[----:B------:R-:W-:Y:S01]  /*10fa0*/  F2FP.F16.F32.PACK_AB R147, R151, R150 ;  /* 0x000000969793723e */ /* 0x000fe200000000ff */
[----:B------:R-:W-:Y:S01]  /*10fb0*/  IMAD.WIDE R80, R7, 0x2, R80 ;  /* 0x0000000207507825 */ /* 0x000fe200078e0250 */
[C---:B------:R-:W-:Y:S02]  /*10fc0*/  IADD3 R49, P1, R4.reuse, 0x20, RZ ;  /* 0x0000002004317810 */ /* 0x040fe40007f3e0ff */
[C---:B------:R-:W-:Y:S02]  /*10fd0*/  IADD3 R53, P0, R4.reuse, 0x40, RZ ;  /* 0x0000004004357810 */ /* 0x040fe40007f1e0ff */
[----:B------:R-:W-:Y:S01]  /*10fe0*/  LOP3.LUT R8, R49, 0x380, RZ, 0xc0, !PT ;  /* 0x0000038031087812 */ /* 0x000fe200078ec0ff */
[--C-:B------:R-:W-:Y:S01]  /*10ff0*/  IMAD.X R131, RZ, RZ, R5.reuse, P1 ;  /* 0x000000ffff837224 */ /* 0x100fe200008e0605 */
[----:B------:R-:W-:Y:S01]  /*11000*/  IADD3 R61, P3, R4, 0x2000, RZ ;  /* 0x00002000043d7810 */ /* 0x000fe20007f7e0ff */
[----:B------:R-:W-:Y:S01]  /*11010*/  IMAD.X R135, RZ, RZ, R5, P0 ;  /* 0x000000ffff877224 */ /* 0x000fe200000e0605 */
[----:B------:R-:W-:-:S02]  /*11020*/  SHF.R.U64 R8, R8, 0x3, RZ ;  /* 0x0000000308087819 */ /* 0x000fc400000012ff */
[----:B------:R-:W-:Y:S01]  /*11030*/  IADD3 R24, P1, R4, 0x4000, RZ ;  /* 0x0000400004187810 */ /* 0x000fe20007f3e0ff */
[--C-:B------:R-:W-:Y:S01]  /*11040*/  IMAD.X R9, RZ, RZ, R5.reuse, P3 ;  /* 0x000000ffff097224 */ /* 0x100fe200018e0605 */
[----:B------:R-:W-:Y:S02]  /*11050*/  LOP3.LUT R130, R8, R49, RZ, 0x3c, !PT ;  /* 0x0000003108827212 */ /* 0x000fe400078e3cff */
[----:B------:R-:W-:Y:S01]  /*11060*/  LOP3.LUT R8, R53, 0x380, RZ, 0xc0, !PT ;  /* 0x0000038035087812 */ /* 0x000fe200078ec0ff */
[--C-:B------:R-:W-:Y:S01]  /*11070*/  IMAD.X R25, RZ, RZ, R5.reuse, P1 ;  /* 0x000000ffff197224 */ /* 0x100fe200008e0605 */
[----:B------:R-:W-:Y:S02]  /*11080*/  IADD3 R48, P6, R4, 0x2020, RZ ;  /* 0x0000202004307810 */ /* 0x000fe40007fde0ff */
[----:B------:R-:W-:Y:S02]  /*11090*/  SHF.R.U64 R8, R8, 0x3, RZ ;  /* 0x0000000308087819 */ /* 0x000fe400000012ff */
[----:B------:R-:W-:Y:S01]  /*110a0*/  LOP3.LUT R44, R61, 0x380, RZ, 0xc0, !PT ;  /* 0x000003803d2c7812 */ /* 0x000fe200078ec0ff */
[----:B------:R-:W-:Y:S01]  /*110b0*/  IMAD.X R11, RZ, RZ, R5, P6 ;  /* 0x000000ffff0b7224 */ /* 0x000fe200030e0605 */
[----:B------:R-:W-:-:S02]  /*110c0*/  IADD3 R12, P5, R4, 0x2040, RZ ;  /* 0x00002040040c7810 */ /* 0x000fc40007fbe0ff */
[----:B------:R-:W-:Y:S02]  /*110d0*/  LOP3.LUT R134, R8, R53, RZ, 0x3c, !PT ;  /* 0x0000003508867212 */ /* 0x000fe400078e3cff */
[----:B------:R-:W-:Y:S01]  /*110e0*/  LOP3.LUT R53, R24, 0x380, RZ, 0xc0, !PT ;  /* 0x0000038018357812 */ /* 0x000fe200078ec0ff */
[--C-:B------:R-:W-:Y:S01]  /*110f0*/  IMAD.X R13, RZ, RZ, R5.reuse, P5 ;  /* 0x000000ffff0d7224 */ /* 0x100fe200028e0605 */
[----:B------:R-:W-:Y:S02]  /*11100*/  IADD3 R57, P4, R4, 0x60, RZ ;  /* 0x0000006004397810 */ /* 0x000fe40007f9e0ff */
[----:B------:R-:W-:Y:S02]  /*11110*/  SHF.R.U64 R44, R44, 0x3, RZ ;  /* 0x000000032c2c7819 */ /* 0x000fe400000012ff */
[C---:B------:R-:W-:Y:S01]  /*11120*/  LOP3.LUT R45, R4.reuse, 0x380, RZ, 0xc0, !PT ;  /* 0x00000380042d7812 */ /* 0x040fe200078ec0ff */
[----:B------:R-:W-:Y:S01]  /*11130*/  IMAD.X R139, RZ, RZ, R5, P4 ;  /* 0x000000ffff8b7224 */ /* 0x000fe200020e0605 */
[----:B------:R-:W-:-:S02]  /*11140*/  IADD3 R41, P6, R4, 0x6000, RZ ;  /* 0x0000600004297810 */ /* 0x000fc40007fde0ff */
[C---:B------:R-:W-:Y:S02]  /*11150*/  IADD3 R14, P2, R4.reuse, 0x2060, RZ ;  /* 0x00002060040e7810 */ /* 0x040fe40007f5e0ff */
[----:B------:R-:W-:Y:S01]  /*11160*/  SHF.R.U64 R53, R53, 0x3, RZ ;  /* 0x0000000335357819 */ /* 0x000fe200000012ff */
[--C-:B------:R-:W-:Y:S01]  /*11170*/  IMAD.X R115, RZ, RZ, R5.reuse, P6 ;  /* 0x000000ffff737224 */ /* 0x100fe200030e0605 */
[C---:B------:R-:W-:Y:S01]  /*11180*/  IADD3 R36, P3, R4.reuse, 0x4060, RZ ;  /* 0x0000406004247810 */ /* 0x040fe20007f7e0ff */
[--C-:B------:R-:W-:Y:S01]  /*11190*/  IMAD.X R15, RZ, RZ, R5.reuse, P2 ;  /* 0x000000ffff0f7224 */ /* 0x100fe200010e0605 */
[----:B------:R-:W-:Y:S02]  /*111a0*/  IADD3 R40, P5, R4, 0x6020, RZ ;  /* 0x0000602004287810 */ /* 0x000fe40007fbe0ff */
[----:B------:R-:W-:Y:S01]  /*111b0*/  LOP3.LUT R8, R44, R61, RZ, 0x3c, !PT ;  /* 0x0000003d2c087212 */ /* 0x000fe200078e3cff */
[--C-:B------:R-:W-:Y:S01]  /*111c0*/  IMAD.X R37, RZ, RZ, R5.reuse, P3 ;  /* 0x000000ffff257224 */ /* 0x100fe200018e0605 */
[----:B------:R-:W-:Y:S01]  /*111d0*/  IADD3 R32, P4, R4, 0x4040, RZ ;  /* 0x0000404004207810 */ /* 0x000fe20007f9e0ff */
[----:B------:R-:W-:Y:S01]  /*111e0*/  IMAD.X R119, RZ, RZ, R5, P5 ;  /* 0x000000ffff777224 */ /* 0x000fe200028e0605 */
[----:B------:R-:W-:-:S02]  /*111f0*/  SHF.R.U64 R45, R45, 0x3, RZ ;  /* 0x000000032d2d7819 */ /* 0x000fc400000012ff */
[----:B------:R-:W-:Y:S01]  /*11200*/  LOP3.LUT R44, R41, 0x380, RZ, 0xc0, !PT ;  /* 0x00000380292c7812 */ /* 0x000fe200078ec0ff */
[--C-:B------:R-:W-:Y:S01]  /*11210*/  IMAD.X R33, RZ, RZ, R5.reuse, P4 ;  /* 0x000000ffff217224 */ /* 0x100fe200020e0605 */
[----:B------:R-:W-:Y:S02]  /*11220*/  LOP3.LUT R24, R53, R24, RZ, 0x3c, !PT ;  /* 0x0000001835187212 */ /* 0x000fe400078e3cff */
[----:B------:R-:W-:Y:S02]  /*11230*/  LOP3.LUT R53, R40, 0x380, RZ, 0xc0, !PT ;  /* 0x0000038028357812 */ /* 0x000fe400078ec0ff */
[C---:B------:R-:W-:Y:S02]  /*11240*/  IADD3 R28, P0, R4.reuse, 0x4020, RZ ;  /* 0x00004020041c7810 */ /* 0x040fe40007f1e0ff */
[C---:B------:R-:W-:Y:S02]  /*11250*/  IADD3 R20, P2, R4.reuse, 0x6040, RZ ;  /* 0x0000604004147810 */ /* 0x040fe40007f5e0ff */
[----:B------:R-:W-:Y:S01]  /*11260*/  IADD3 R7, P1, R4, 0x6060, RZ ;  /* 0x0000606004077810 */ /* 0x000fe20007f3e0ff */
[--C-:B------:R-:W-:Y:S01]  /*11270*/  IMAD.X R29, RZ, RZ, R5.reuse, P0 ;  /* 0x000000ffff1d7224 */ /* 0x100fe200000e0605 */
[----:B------:R-:W-:Y:S01]  /*11280*/  LOP3.LUT R4, R45, R4, RZ, 0x3c, !PT ;  /* 0x000000042d047212 */ /* 0x000fe200078e3cff */
[--C-:B------:R-:W-:Y:S01]  /*11290*/  IMAD.X R123, RZ, RZ, R5.reuse, P2 ;  /* 0x000000ffff7b7224 */ /* 0x100fe200010e0605 */
[----:B------:R-:W-:Y:S01]  /*112a0*/  LOP3.LUT R10, R57, 0x380, RZ, 0xc0, !PT ;  /* 0x00000380390a7812 */ /* 0x000fe200078ec0ff */
[----:B------:R-:W-:Y:S01]  /*112b0*/  IMAD.X R127, RZ, RZ, R5, P1 ;  /* 0x000000ffff7f7224 */ /* 0x000fe200008e0605 */
[----:B------:R-:W-:-:S02]  /*112c0*/  SHF.R.U64 R44, R44, 0x3, RZ ;  /* 0x000000032c2c7819 */ /* 0x000fc400000012ff */
[----:B------:R-:W-:Y:S02]  /*112d0*/  IADD3 R69, P3, R80, 0x2000, RZ ;  /* 0x0000200050457810 */ /* 0x000fe40007f7e0ff */
[----:B------:R-:W-:Y:S02]  /*112e0*/  LOP3.LUT R45, R48, 0x380, RZ, 0xc0, !PT ;  /* 0x00000380302d7812 */ /* 0x000fe400078ec0ff */
[----:B------:R-:W-:Y:S02]  /*112f0*/  SHF.R.U64 R53, R53, 0x3, RZ ;  /* 0x0000000335357819 */ /* 0x000fe400000012ff */
[----:B------:R-:W-:Y:S02]  /*11300*/  IADD3 R65, P4, R80, 0x3000, RZ ;  /* 0x0000300050417810 */ /* 0x000fe40007f9e0ff */
[----:B------:R-:W-:Y:S02]  /*11310*/  SHF.R.U64 R10, R10, 0x3, RZ ;  /* 0x000000030a0a7819 */ /* 0x000fe400000012ff */
[----:B------:R-:W-:-:S02]  /*11320*/  LOP3.LUT R114, R44, R41, RZ, 0x3c, !PT ;  /* 0x000000292c727212 */ /* 0x000fc400078e3cff */
[----:B------:R-:W-:Y:S02]  /*11330*/  LOP3.LUT R68, R69, 0x380, RZ, 0xc0, !PT ;  /* 0x0000038045447812 */ /* 0x000fe400078ec0ff */
[----:B------:R-:W-:Y:S02]  /*11340*/  SHF.R.U64 R45, R45, 0x3, RZ ;  /* 0x000000032d2d7819 */ /* 0x000fe400000012ff */
[----:B------:R-:W-:Y:S02]  /*11350*/  LOP3.LUT R41, R20, 0x380, RZ, 0xc0, !PT ;  /* 0x0000038014297812 */ /* 0x000fe400078ec0ff */
[----:B------:R-:W-:Y:S02]  /*11360*/  LOP3.LUT R118, R53, R40, RZ, 0x3c, !PT ;  /* 0x0000002835767212 */ /* 0x000fe400078e3cff */
[----:B------:R-:W-:Y:S02]  /*11370*/  LOP3.LUT R64, R65, 0x380, RZ, 0xc0, !PT ;  /* 0x0000038041407812 */ /* 0x000fe400078ec0ff */
[----:B------:R-:W-:-:S02]  /*11380*/  LOP3.LUT R40, R7, 0x380, RZ, 0xc0, !PT ;  /* 0x0000038007287812 */ /* 0x000fc400078ec0ff */
[----:B------:R-:W-:Y:S02]  /*11390*/  LOP3.LUT R138, R10, R57, RZ, 0x3c, !PT ;  /* 0x000000390a8a7212 */ /* 0x000fe400078e3cff */
[----:B------:R-:W-:Y:S02]  /*113a0*/  SHF.R.U64 R68, R68, 0x3, RZ ;  /* 0x0000000344447819 */ /* 0x000fe400000012ff */
[----:B------:R-:W-:Y:S02]  /*113b0*/  LOP3.LUT R10, R45, R48, RZ, 0x3c, !PT ;  /* 0x000000302d0a7212 */ /* 0x000fe400078e3cff */
[----:B------:R-:W-:Y:S02]  /*113c0*/  SHF.R.U64 R41, R41, 0x3, RZ ;  /* 0x0000000329297819 */ /* 0x000fe400000012ff */
[----:B------:R-:W-:Y:S02]  /*113d0*/  LOP3.LUT R45, R12, 0x380, RZ, 0xc0, !PT ;  /* 0x000003800c2d7812 */ /* 0x000fe400078ec0ff */
[----:B------:R-:W-:-:S02]  /*113e0*/  LOP3.LUT R49, R14, 0x380, RZ, 0xc0, !PT ;  /* 0x000003800e317812 */ /* 0x000fc400078ec0ff */
[----:B------:R-:W-:Y:S02]  /*113f0*/  SHF.R.U64 R64, R64, 0x3, RZ ;  /* 0x0000000340407819 */ /* 0x000fe400000012ff */
[----:B------:R-:W-:Y:S02]  /*11400*/  SHF.R.U64 R40, R40, 0x3, RZ ;  /* 0x0000000328287819 */ /* 0x000fe400000012ff */
[----:B------:R-:W-:Y:S01]  /*11410*/  LOP3.LUT R68, R68, R69, RZ, 0x3c, !PT ;  /* 0x0000004544447212 */ /* 0x000fe200078e3cff */
[----:B------:R-:W-:Y:S01]  /*11420*/  IMAD.X R69, RZ, RZ, R81, P3 ;  /* 0x000000ffff457224 */ /* 0x000fe200018e0651 */
[----:B------:R-:W-:Y:S02]  /*11430*/  LOP3.LUT R122, R41, R20, RZ, 0x3c, !PT ;  /* 0x00000014297a7212 */ /* 0x000fe400078e3cff */
[----:B------:R-:W-:Y:S02]  /*11440*/  SHF.R.U64 R45, R45, 0x3, RZ ;  /* 0x000000032d2d7819 */ /* 0x000fe400000012ff */
[----:B------:R-:W-:-:S02]  /*11450*/  SHF.R.U64 R49, R49, 0x3, RZ ;  /* 0x0000000331317819 */ /* 0x000fc400000012ff */
[----:B------:R-:W-:Y:S02]  /*11460*/  IADD3 R73, P2, R80, 0x1000, RZ ;  /* 0x0000100050497810 */ /* 0x000fe40007f5e0ff */
[----:B------:R-:W-:Y:S01]  /*11470*/  LOP3.LUT R64, R64, R65, RZ, 0x3c, !PT ;  /* 0x0000004140407212 */ /* 0x000fe200078e3cff */
[----:B------:R-:W-:Y:S01]  /*11480*/  IMAD.X R65, RZ, RZ, R81, P4 ;  /* 0x000000ffff417224 */ /* 0x000fe200020e0651 */
[----:B------:R-:W-:Y:S02]  /*11490*/  IADD3 R41, P3, R80, 0x9000, RZ ;  /* 0x0000900050297810 */ /* 0x000fe40007f7e0ff */
[----:B------:R-:W-:Y:S02]  /*114a0*/  LOP3.LUT R126, R40, R7, RZ, 0x3c, !PT ;  /* 0x00000007287e7212 */ /* 0x000fe400078e3cff */
[----:B------:R-:W-:Y:S02]  /*114b0*/  IADD3 R7, P4, R80, 0xa000, RZ ;  /* 0x0000a00050077810 */ /* 0x000fe40007f9e0ff */
[----:B------:R-:W-:-:S02]  /*114c0*/  LOP3.LUT R12, R45, R12, RZ, 0x3c, !PT ;  /* 0x0000000c2d0c7212 */ /* 0x000fc400078e3cff */
[----:B------:R-:W-:Y:S02]  /*114d0*/  LOP3.LUT R14, R49, R14, RZ, 0x3c, !PT ;  /* 0x0000000e310e7212 */ /* 0x000fe400078e3cff */
[----:B------:R-:W-:Y:S02]  /*114e0*/  LOP3.LUT R72, R73, 0x380, RZ, 0xc0, !PT ;  /* 0x0000038049487812 */ /* 0x000fe400078ec0ff */
[----:B------:R-:W-:Y:S02]  /*114f0*/  LOP3.LUT R40, R41, 0x380, RZ, 0xc0, !PT ;  /* 0x0000038029287812 */ /* 0x000fe400078ec0ff */
[----:B------:R-:W-:Y:S02]  /*11500*/  LOP3.LUT R57, R28, 0x380, RZ, 0xc0, !PT ;  /* 0x000003801c397812 */ /* 0x000fe400078ec0ff */
[----:B------:R-:W-:Y:S02]  /*11510*/  LOP3.LUT R45, R32, 0x380, RZ, 0xc0, !PT ;  /* 0x00000380202d7812 */ /* 0x000fe400078ec0ff */
[----:B------:R-:W-:-:S02]  /*11520*/  LOP3.LUT R49, R36, 0x380, RZ, 0xc0, !PT ;  /* 0x0000038024317812 */ /* 0x000fc400078ec0ff */
[----:B------:R-:W-:Y:S02]  /*11530*/  LOP3.LUT R20, R7, 0x380, RZ, 0xc0, !PT ;  /* 0x0000038007147812 */ /* 0x000fe400078ec0ff */
[----:B------:R-:W-:Y:S02]  /*11540*/  SHF.R.U64 R72, R72, 0x3, RZ ;  /* 0x0000000348487819 */ /* 0x000fe400000012ff */
[----:B------:R-:W-:Y:S02]  /*11550*/  SHF.R.U64 R40, R40, 0x3, RZ ;  /* 0x0000000328287819 */ /* 0x000fe400000012ff */
[----:B------:R-:W-:Y:S02]  /*11560*/  SHF.R.U64 R57, R57, 0x3, RZ ;  /* 0x0000000339397819 */ /* 0x000fe400000012ff */
[----:B------:R-:W-:Y:S02]  /*11570*/  SHF.R.U64 R45, R45, 0x3, RZ ;  /* 0x000000032d2d7819 */ /* 0x000fe400000012ff */
[----:B------:R-:W-:-:S02]  /*11580*/  SHF.R.U64 R49, R49, 0x3, RZ ;  /* 0x0000000331317819 */ /* 0x000fc400000012ff */
[----:B------:R-:W-:Y:S02]  /*11590*/  SHF.R.U64 R20, R20, 0x3, RZ ;  /* 0x0000000314147819 */ /* 0x000fe400000012ff */
[----:B------:R-:W-:Y:S01]  /*115a0*/  LOP3.LUT R72, R72, R73, RZ, 0x3c, !PT ;  /* 0x0000004948487212 */ /* 0x000fe200078e3cff */
[----:B------:R-:W-:Y:S01]  /*115b0*/  IMAD.X R73, RZ, RZ, R81, P2 ;  /* 0x000000ffff497224 */ /* 0x000fe200010e0651 */
[----:B------:R-:W-:Y:S02]  /*115c0*/  LOP3.LUT R40, R40, R41, RZ, 0x3c, !PT ;  /* 0x0000002928287212 */ /* 0x000fe400078e3cff */
[----:B------:R-:W-:Y:S02]  /*115d0*/  LOP3.LUT R28, R57, R28, RZ, 0x3c, !PT ;  /* 0x0000001c391c7212 */ /* 0x000fe400078e3cff */
[----:B------:R-:W-:Y:S02]  /*115e0*/  LOP3.LUT R32, R45, R32, RZ, 0x3c, !PT ;  /* 0x000000202d207212 */ /* 0x000fe400078e3cff */
[----:B------:R-:W-:-:S02]  /*115f0*/  LOP3.LUT R36, R49, R36, RZ, 0x3c, !PT ;  /* 0x0000002431247212 */ /* 0x000fc400078e3cff */
[----:B------:R-:W-:Y:S02]  /*11600*/  MOV R41, R4 ;  /* 0x0000000400297202 */ /* 0x000fe40000000f00 */
[C---:B------:R-:W-:Y:S02]  /*11610*/  IADD3 R61, P5, R80.reuse, 0x4000, RZ ;  /* 0x00004000503d7810 */ /* 0x040fe40007fbe0ff */
[C---:B------:R-:W-:Y:S02]  /*11620*/  IADD3 R57, P6, R80.reuse, 0x5000, RZ ;  /* 0x0000500050397810 */ /* 0x040fe40007fde0ff */
[C---:B------:R-:W-:Y:S02]  /*11630*/  IADD3 R53, P0, R80.reuse, 0x6000, RZ ;  /* 0x0000600050357810 */ /* 0x040fe40007f1e0ff */
[C---:B------:R-:W-:Y:S02]  /*11640*/  IADD3 R49, P1, R80.reuse, 0x7000, RZ ;  /* 0x0000700050317810 */ /* 0x040fe40007f3e0ff */
[----:B------:R-:W-:-:S02]  /*11650*/  IADD3 R45, P2, R80, 0x8000, RZ ;  /* 0x00008000502d7810 */ /* 0x000fc40007f5e0ff */
[----:B------:R-:W-:Y:S02]  /*11660*/  LOP3.LUT R20, R20, R7, RZ, 0x3c, !PT ;  /* 0x0000000714147212 */ /* 0x000fe400078e3cff */
[----:B------:R-:W-:Y:S02]  /*11670*/  F2FP.F16.F32.PACK_AB R4, R21, R207 ;  /* 0x000000cf1504723e */ /* 0x000fe400000000ff */
[----:B------:R-:W-:Y:S01]  /*11680*/  F2FP.F16.F32.PACK_AB R5, R27, R26 ;  /* 0x0000001a1b05723e */ /* 0x000fe200000000ff */
[----:B------:R-:W1:Y:S01]  /*11690*/  SHFL.IDX PT, R21, R220, RZ, 0x1f ;  /* 0x00001fffdc157589 */ /* 0x000e6200000e0000 */
[----:B------:R-:W-:Y:S02]  /*116a0*/  F2FP.F16.F32.PACK_AB R7, R31, R30 ;  /* 0x0000001e1f07723e */ /* 0x000fe400000000ff */
[----:B------:R-:W-:Y:S02]  /*116b0*/  LOP3.LUT R60, R61, 0x380, RZ, 0xc0, !PT ;  /* 0x000003803d3c7812 */ /* 0x000fe400078ec0ff */
[----:B------:R-:W-:Y:S01]  /*116c0*/  LOP3.LUT R56, R57, 0x380, RZ, 0xc0, !PT ;  /* 0x0000038039387812 */ /* 0x000fe200078ec0ff */
[----:B------:R2:W-:Y:S01]  /*116d0*/  STSM.16.M88.4 [R41], R4 ;  /* 0x0000000429007844 */ /* 0x0005e20000000200 */
[----:B------:R-:W-:-:S02]  /*116e0*/  LOP3.LUT R52, R53, 0x380, RZ, 0xc0, !PT ;  /* 0x0000038035347812 */ /* 0x000fc400078ec0ff */
[----:B------:R-:W-:Y:S02]  /*116f0*/  LOP3.LUT R48, R49, 0x380, RZ, 0xc0, !PT ;  /* 0x0000038031307812 */ /* 0x000fe400078ec0ff */
[----:B------:R-:W-:Y:S02]  /*11700*/  LOP3.LUT R44, R45, 0x380, RZ, 0xc0, !PT ;  /* 0x000003802d2c7812 */ /* 0x000fe400078ec0ff */
[----:B------:R-:W-:Y:S02]  /*11710*/  SHF.R.U64 R60, R60, 0x3, RZ ;  /* 0x000000033c3c7819 */ /* 0x000fe400000012ff */
[----:B------:R-:W-:Y:S02]  /*11720*/  SHF.R.U64 R56, R56, 0x3, RZ ;  /* 0x0000000338387819 */ /* 0x000fe400000012ff */
[----:B------:R-:W-:Y:S02]  /*11730*/  SHF.R.U64 R52, R52, 0x3, RZ ;  /* 0x0000000334347819 */ /* 0x000fe400000012ff */
[----:B------:R-:W-:-:S02]  /*11740*/  SHF.R.U64 R48, R48, 0x3, RZ ;  /* 0x0000000330307819 */ /* 0x000fc400000012ff */
[----:B------:R-:W-:Y:S01]  /*11750*/  SHF.R.U64 R44, R44, 0x3, RZ ;  /* 0x000000032c2c7819 */ /* 0x000fe200000012ff */
[--C-:B--2---:R-:W-:Y:S01]  /*11760*/  IMAD.X R41, RZ, RZ, R81.reuse, P3 ;  /* 0x000000ffff297224 */ /* 0x104fe200018e0651 */
[----:B------:R-:W-:Y:S02]  /*11770*/  LOP3.LUT R5, R80, 0x380, RZ, 0xc0, !PT ;  /* 0x0000038050057812 */ /* 0x000fe400078ec0ff */
[----:B------:R-:W-:Y:S01]  /*11780*/  LOP3.LUT R60, R60, R61, RZ, 0x3c, !PT ;  /* 0x0000003d3c3c7212 */ /* 0x000fe200078e3cff */
        /* <DEDUP_REMOVED lines=10> */
[----:B------:R-:W-:-:S02]  /*11830*/  IADD3 R77, P5, R80, 0xb000, RZ ;  /* 0x0000b000504d7810 */ /* 0x000fc40007fbe0ff */
[C---:B------:R-:W-:Y:S02]  /*11840*/  IADD3 R97, P6, R80.reuse, 0xc000, RZ ;  /* 0x0000c00050617810 */ /* 0x040fe40007fde0ff */
[C---:B------:R-:W-:Y:S02]  /*11850*/  IADD3 R93, P0, R80.reuse, 0xd000, RZ ;  /* 0x0000d000505d7810 */ /* 0x040fe40007f1e0ff */
[C---:B------:R-:W-:Y:S02]  /*11860*/  IADD3 R89, P1, R80.reuse, 0xe000, RZ ;  /* 0x0000e00050597810 */ /* 0x040fe40007f3e0ff */
[----:B------:R-:W-:Y:S02]  /*11870*/  IADD3 R85, P2, R80, 0xf000, RZ ;  /* 0x0000f00050557810 */ /* 0x000fe40007f5e0ff */
[----:B------:R-:W-:Y:S02]  /*11880*/  LOP3.LUT R80, R5, R80, RZ, 0x3c, !PT ;  /* 0x0000005005507212 */ /* 0x000fe400078e3cff */
[----:B------:R-:W-:-:S02]  /*11890*/  MOV R168, R130 ;  /* 0x0000008200a87202 */ /* 0x000fc40000000f00 */
[----:B------:R-:W-:Y:S02]  /*118a0*/  MOV R223, R8 ;  /* 0x0000000800df7202 */ /* 0x000fe40000000f00 */
[----:B------:R-:W-:Y:S02]  /*118b0*/  MOV R224, R10 ;  /* 0x0000000a00e07202 */ /* 0x000fe40000000f00 */
[----:B------:R-:W-:Y:S02]  /*118c0*/  F2FP.F16.F32.PACK_AB R4, R214, R216 ;  /* 0x000000d8d604723e */ /* 0x000fe400000000ff */
[----:B------:R-:W-:Y:S02]  /*118d0*/  F2FP.F16.F32.PACK_AB R5, R35, R34 ;  /* 0x000000222305723e */ /* 0x000fe400000000ff */
[----:B------:R-:W-:Y:S02]  /*118e0*/  F2FP.F16.F32.PACK_AB R6, R212, R215 ;  /* 0x000000d7d406723e */ /* 0x000fe400000000ff */
[----:B------:R-:W-:-:S02]  /*118f0*/  F2FP.F16.F32.PACK_AB R7, R39, R38 ;  /* 0x000000262707723e */ /* 0x000fc400000000ff */
[----:B------:R-:W-:Y:S02]  /*11900*/  MOV R204, R134 ;  /* 0x0000008600cc7202 */ /* 0x000fe40000000f00 */
[----:B------:R-:W-:Y:S01]  /*11910*/  MOV R207, R138 ;  /* 0x0000008a00cf7202 */ /* 0x000fe20000000f00 */
[----:B------:R2:W-:Y:S01]  /*11920*/  STSM.16.M88.4 [R168], R4 ;  /* 0x00000004a8007844 */ /* 0x0005e20000000200 */
[----:B------:R-:W-:Y:S02]  /*11930*/  MOV R130, R12 ;  /* 0x0000000c00827202 */ /* 0x000fe40000000f00 */
[----:B------:R-:W-:Y:S02]  /*11940*/  MOV R131, R14 ;  /* 0x0000000e00837202 */ /* 0x000fe40000000f00 */
[----:B------:R-:W-:Y:S02]  /*11950*/  F2FP.F16.F32.PACK_AB R8, R210, R213 ;  /* 0x000000d5d208723e */ /* 0x000fe400000000ff */
[----:B------:R-:W-:-:S02]  /*11960*/  F2FP.F16.F32.PACK_AB R9, R43, R42 ;  /* 0x0000002a2b09723e */ /* 0x000fc400000000ff */
[----:B------:R-:W-:Y:S02]  /*11970*/  F2FP.F16.F32.PACK_AB R10, R208, R211 ;  /* 0x000000d3d00a723e */ /* 0x000fe400000000ff */
[----:B------:R-:W-:Y:S02]  /*11980*/  F2FP.F16.F32.PACK_AB R11, R47, R46 ;  /* 0x0000002e2f0b723e */ /* 0x000fe400000000ff */
[----:B------:R-:W-:Y:S02]  /*11990*/  MOV R138, R24 ;  /* 0x00000018008a7202 */ /* 0x000fe40000000f00 */
[----:B------:R-:W-:Y:S01]  /*119a0*/  F2FP.F16.F32.PACK_AB R12, R205, R209 ;  /* 0x000000d1cd0c723e */ /* 0x000fe200000000ff */
[----:B------:R3:W-:Y:S01]  /*119b0*/  STSM.16.M88.4 [R204], R8 ;  /* 0x00000008cc007844 */ /* 0x0007e20000000200 */
        /* <DEDUP_REMOVED lines=10> */
[----:B------:R-:W-:Y:S01]  /*11a60*/  F2FP.F16.F32.PACK_AB R28, R183, R199 ;  /* 0x000000c7b71c723e */ /* 0x000fe200000000ff */
[----:B------:R-:W-:Y:S01]  /*11a70*/  STSM.16.M88.4 [R223], R24 ;  /* 0x00000018df007844 */ /* 0x000fe20000000200 */
[----:B------:R-:W-:Y:S02]  /*11a80*/  F2FP.F16.F32.PACK_AB R29, R67, R66 ;  /* 0x00000042431d723e */ /* 0x000fe400000000ff */
[----:B------:R-:W-:Y:S02]  /*11a90*/  F2FP.F16.F32.PACK_AB R30, R181, R197 ;  /* 0x000000c5b51e723e */ /* 0x000fe400000000ff */
[----:B------:R-:W-:Y:S02]  /*11aa0*/  F2FP.F16.F32.PACK_AB R31, R71, R70 ;  /* 0x00000046471f723e */ /* 0x000fe400000000ff */
[----:B------:R-:W-:-:S02]  /*11ab0*/  MOV R134, R36 ;  /* 0x0000002400867202 */ /* 0x000fc40000000f00 */
[----:B------:R-:W-:Y:S01]  /*11ac0*/  F2FP.F16.F32.PACK_AB R32, R179, R182 ;  /* 0x000000b6b320723e */ /* 0x000fe200000000ff */
[----:B------:R-:W-:Y:S01]  /*11ad0*/  STSM.16.M88.4 [R224], R28 ;  /* 0x0000001ce0007844 */ /* 0x000fe20000000200 */
        /* <DEDUP_REMOVED lines=8> */
[----:B--2---:R-:W-:Y:S02]  /*11b60*/  F2FP.F16.F32.PACK_AB R4, R171, R174 ;  /* 0x000000aeab04723e */ /* 0x004fe400000000ff */
[----:B------:R-:W-:Y:S01]  /*11b70*/  F2FP.F16.F32.PACK_AB R5, R91, R90 ;  /* 0x0000005a5b05723e */ /* 0x000fe200000000ff */
[----:B------:R2:W-:Y:S01]  /*11b80*/  STSM.16.M88.4 [R131], R36 ;  /* 0x0000002483007844 */ /* 0x0005e20000000200 */
[----:B------:R-:W-:Y:S02]  /*11b90*/  F2FP.F16.F32.PACK_AB R6, R169, R172 ;  /* 0x000000aca906723e */ /* 0x000fe400000000ff */
[----:B------:R-:W-:Y:S02]  /*11ba0*/  F2FP.F16.F32.PACK_AB R7, R95, R94 ;  /* 0x0000005e5f07723e */ /* 0x000fe400000000ff */
[----:B---3--:R-:W-:-:S02]  /*11bb0*/  F2FP.F16.F32.PACK_AB R8, R165, R170 ;  /* 0x000000aaa508723e */ /* 0x008fc400000000ff */
[----:B------:R-:W-:Y:S01]  /*11bc0*/  F2FP.F16.F32.PACK_AB R9, R99, R98 ;  /* 0x000000626309723e */ /* 0x000fe200000000ff */
[----:B------:R3:W-:Y:S01]  /*11bd0*/  STSM.16.M88.4 [R138], R4 ;  /* 0x000000048a007844 */ /* 0x0007e20000000200 */
[----:B------:R-:W-:Y:S02]  /*11be0*/  F2FP.F16.F32.PACK_AB R10, R101, R166 ;  /* 0x000000a6650a723e */ /* 0x000fe400000000ff */
[----:B------:R-:W-:Y:S02]  /*11bf0*/  F2FP.F16.F32.PACK_AB R11, R103, R102 ;  /* 0x00000066670b723e */ /* 0x000fe400000000ff */
[----:B-1----:R-:W-:Y:S01]  /*11c00*/  ISETP.NE.AND P3, PT, R21, RZ, PT ;  /* 0x000000ff1500720c */ /* 0x002fe20003f65270 */
[----:B------:R-:W-:Y:S01]  /*11c10*/  IMAD.X R21, RZ, RZ, R81, P4 ;  /* 0x000000ffff157224 */ /* 0x000fe200020e0651 */
[----:B------:R-:W-:Y:S01]  /*11c20*/  MOV R135, R114 ;  /* 0x0000007200877202 */ /* 0x000fe20000000f00 */
[----:B------:R1:W-:Y:S01]  /*11c30*/  STSM.16.M88.4 [R139], R8 ;  /* 0x000000088b007844 */ /* 0x0003e20000000200 */
[----:B------:R-:W-:-:S02]  /*11c40*/  MOV R118, R118 ;  /* 0x0000007600767202 */ /* 0x000fc40000000f00 */
[----:B------:R-:W-:Y:S01]  /*11c50*/  MOV R119, R122 ;  /* 0x0000007a00777202 */ /* 0x000fe20000000f00 */
[----:B------:R0:W-:Y:S01]  /*11c60*/  STSM.16.M88.4 [R189], R104 ;  /* 0x00000068bd007844 */ /* 0x0001e20000000200 */
[----:B------:R-:W-:Y:S02]  /*11c70*/  F2FP.F16.F32.PACK_AB R114, R117, R116 ;  /* 0x000000747572723e */ /* 0x000fe400000000ff */
[----:B------:R-:W-:Y:S02]  /*11c80*/  F2FP.F16.F32.PACK_AB R115, R154, R153 ;  /* 0x000000999a73723e */ /* 0x000fe400000000ff */
[----:B------:R-:W-:Y:S02]  /*11c90*/  F2FP.F16.F32.PACK_AB R122, R125, R124 ;  /* 0x0000007c7d7a723e */ /* 0x000fe400000000ff */
[----:B------:R-:W-:Y:S01]  /*11ca0*/  F2FP.F16.F32.PACK_AB R123, R158, R157 ;  /* 0x0000009d9e7b723e */ /* 0x000fe200000000ff */
[----:B------:R0:W-:Y:S01]  /*11cb0*/  STSM.16.M88.4 [R134], R112 ;  /* 0x0000007086007844 */ /* 0x0001e20000000200 */
[----:B----4-:R-:W-:-:S02]  /*11cc0*/  F2FP.F16.F32.PACK_AB R130, R133, R132 ;  /* 0x000000848582723e */ /* 0x010fc400000000ff */
[----:B--2---:R-:W-:Y:S01]  /*11cd0*/  F2FP.F16.F32.PACK_AB R131, R162, R161 ;  /* 0x000000a1a283723e */ /* 0x004fe200000000ff */
[----:B------:R2:W-:Y:S01]  /*11ce0*/  STSM.16.M88.4 [R135], R120 ;  /* 0x0000007887007844 */ /* 0x0005e20000000200 */
[----:B---3--:R-:W-:Y:S02]  /*11cf0*/  F2FP.F16.F32.PACK_AB R138, R141, R140 ;  /* 0x0000008c8d8a723e */ /* 0x008fe400000000ff */
[----:B-1----:R-:W-:Y:S01]  /*11d00*/  F2FP.F16.F32.PACK_AB R139, R143, R142 ;  /* 0x0000008e8f8b723e */ /* 0x002fe200000000ff */
[----:B------:R2:W-:Y:S01]  /*11d10*/  STSM.16.M88.4 [R118], R128 ;  /* 0x0000008076007844 */ /* 0x0005e20000000200 */
[----:B------:R-:W-:Y:S02]  /*11d20*/  LOP3.LUT R76, R77, 0x380, RZ, 0xc0, !PT ;  /* 0x000003804d4c7812 */ /* 0x000fe400078ec0ff */
[----:B------:R-:W-:Y:S01]  /*11d30*/  LOP3.LUT R96, R97, 0x380, RZ, 0xc0, !PT ;  /* 0x0000038061607812 */ /* 0x000fe200078ec0ff */
[----:B------:R2:W-:Y:S01]  /*11d40*/  STSM.16.M88.4 [R119], R136 ;  /* 0x0000008877007844 */ /* 0x0005e20000000200 */
[----:B------:R-:W-:-:S02]  /*11d50*/  LOP3.LUT R92, R93, 0x380, RZ, 0xc0, !PT ;  /* 0x000003805d5c7812 */ /* 0x000fc400078ec0ff */
[----:B------:R-:W-:Y:S02]  /*11d60*/  LOP3.LUT R88, R89, 0x380, RZ, 0xc0, !PT ;  /* 0x0000038059587812 */ /* 0x000fe400078ec0ff */
[----:B------:R-:W-:Y:S02]  /*11d70*/  LOP3.LUT R84, R85, 0x380, RZ, 0xc0, !PT ;  /* 0x0000038055547812 */ /* 0x000fe400078ec0ff */
[----:B------:R-:W-:Y:S02]  /*11d80*/  MOV R126, R126 ;  /* 0x0000007e007e7202 */ /* 0x000fe40000000f00 */
[----:B------:R-:W-:Y:S02]  /*11d90*/  SHF.R.U64 R76, R76, 0x3, RZ ;  /* 0x000000034c4c7819 */ /* 0x000fe400000012ff */
[----:B------:R-:W-:Y:S01]  /*11da0*/  SHF.R.U64 R96, R96, 0x3, RZ ;  /* 0x0000000360607819 */ /* 0x000fe200000012ff */
[----:B------:R2:W-:Y:S01]  /*11db0*/  STSM.16.M88.4 [R126], R144 ;  /* 0x000000907e007844 */ /* 0x0005e20000000200 */
[----:B------:R-:W-:-:S02]  /*11dc0*/  SHF.R.U64 R92, R92, 0x3, RZ ;  /* 0x000000035c5c7819 */ /* 0x000fc400000012ff */
        /* <DEDUP_REMOVED lines=12> */
[----:B------:R-:W-:-:S02]  /*11e90*/  SHF.R.S32.HI R12, RZ, 0x1f, R191 ;  /* 0x0000001fff0c7819 */ /* 0x000fc400000114bf */
[----:B------:R-:W-:Y:S01]  /*11ea0*/  SHF.R.S32.HI R13, RZ, 0x1f, R190 ;  /* 0x0000001fff0d7819 */ /* 0x000fe200000114be */
[----:B------:R-:W-:Y:S06]  /*11eb0*/  BAR.SYNC.DEFER_BLOCKING 0x1, 0x100 ;  /* 0x0044000000007b1d */ /* 0x000fec0000010000 */
[----:B0-2---:R-:W-:Y:S05]  /*11ec0*/  @P3 BRA `(.L_x_5296) ;  /* 0x0000000000b43947 */ /* 0x005fea0003800000 */
[----:B------:R-:W0:Y:S01]  /*11ed0*/  LDC R10, c[0x0][0xce8] ;  /* 0x00033a00ff0a7b82 */ /* 0x000e220000000800 */
[----:B------:R-:W-:Y:S01]  /*11ee0*/  ULDC.64 UR4, c[0x0][0xc90] ;  /* 0x0003240000047ab9 */ /* 0x000fe20000000a00 */
[----:B------:R-:W-:Y:S02]  /*11ef0*/  IMAD.IADD R8, R188, 0x1, R18 ;  /* 0x00000001bc087824 */ /* 0x000fe400078e0212 */
[----:B------:R-:W-:Y:S02]  /*11f00*/  IMAD R6, R12, UR4, RZ ;  /* 0x000000040c067c24 */ /* 0x000fe4000f8e02ff */
[----:B------:R-:W-:-:S04]  /*11f10*/  IMAD.WIDE.U32 R4, R191, UR4, RZ ;  /* 0x00000004bf047c25 */ /* 0x000fc8000f8e00ff */
[----:B------:R-:W-:Y:S01]  /*11f20*/  IMAD R9, R191, UR5, R6 ;  /* 0x00000005bf097c24 */ /* 0x000fe2000f8e0206 */
[----:B------:R-:W-:Y:S01]  /*11f30*/  ULDC.64 UR4, c[0x0][0xc98] ;  /* 0x0003260000047ab9 */ /* 0x000fe20000000a00 */
[----:B------:R-:W-:Y:S02]  /*11f40*/  IMAD.IADD R15, R17, 0x1, R18 ;  /* 0x00000001110f7824 */ /* 0x000fe400078e0212 */
[----:B------:R-:W-:Y:S02]  /*11f50*/  IMAD.IADD R5, R5, 0x1, R9 ;  /* 0x0000000105057824 */ /* 0x000fe400078e0209 */
[----:B------:R-:W-:Y:S01]  /*11f60*/  IMAD.WIDE.U32 R4, R190, UR4, R4 ;  /* 0x00000004be047c25 */ /* 0x000fe2000f8e0004 */
[----:B0-----:R-:W-:-:S13]  /*11f70*/  ISETP.NE.AND P0, PT, R10, 0x1, PT ;  /* 0x000000010a00780c */ /* 0x001fda0003f05270 */
[----:B------:R-:W0:Y:S08]  /*11f80*/  @P0 LDC R7, c[0x0][0xcec] ;  /* 0x00033b00ff070b82 */ /* 0x000e300000000800 */
[----:B------:R-:W1:Y:S01]  /*11f90*/  @P0 LDC R11, c[0x0][0xcf0] ;  /* 0x00033c00ff0b0b82 */ /* 0x000e620000000800 */
[----:B0-----:R-:W-:-:S04]  /*11fa0*/  @P0 IMAD.HI.U32 R6, R8, R7, RZ ;  /* 0x0000000708060227 */ /* 0x001fc800078e00ff */
[----:B------:R-:W-:Y:S01]  /*11fb0*/  IMAD.MOV.U32 R7, RZ, RZ, R8 ;  /* 0x000000ffff077224 */ /* 0x000fe200078e0008 */
[----:B-1----:R-:W-:Y:S01]  /*11fc0*/  @P0 SHF.R.U32.HI R7, RZ, R11, R6 ;  /* 0x0000000bff070219 */ /* 0x002fe20000011606 */
[----:B------:R-:W-:-:S03]  /*11fd0*/  IMAD R11, R13, UR4, RZ ;  /* 0x000000040d0b7c24 */ /* 0x000fc6000f8e02ff */
[----:B------:R-:W-:Y:S01]  /*11fe0*/  IADD3 R4, P0, R7, R4, RZ ;  /* 0x0000000407047210 */ /* 0x000fe20007f1e0ff */
[----:B------:R-:W-:-:S04]  /*11ff0*/  IMAD.MOV R9, RZ, RZ, -R7 ;  /* 0x000000ffff097224 */ /* 0x000fc800078e0a07 */
[----:B------:R-:W-:Y:S02]  /*12000*/  IMAD R9, R10, R9, R8 ;  /* 0x000000090a097224 */ /* 0x000fe400078e0208 */
[----:B------:R-:W-:Y:S01]  /*12010*/  IMAD R8, R190, UR5, R11 ;  /* 0x00000005be087c24 */ /* 0x000fe2000f8e020b */
[----:B------:R-:W-:Y:S01]  /*12020*/  SHF.R.S32.HI R11, RZ, 0x1f, R7 ;  /* 0x0000001fff0b7819 */ /* 0x000fe20000011407 */
[----:B------:R-:W-:Y:S01]  /*12030*/  ULDC.64 UR4, c[0x0][0xc88] ;  /* 0x0003220000047ab9 */ /* 0x000fe20000000a00 */
[----:B------:R-:W-:Y:S02]  /*12040*/  SHF.R.S32.HI R6, RZ, 0x1f, R9 ;  /* 0x0000001fff067819 */ /* 0x000fe40000011409 */
[----:B------:R-:W-:-:S03]  /*12050*/  IADD3.X R5, R11, R5, R8, P0, !PT ;  /* 0x000000050b057210 */ /* 0x000fc600007fe408 */
[----:B------:R-:W-:Y:S02]  /*12060*/  IMAD R6, R6, UR4, RZ ;  /* 0x0000000406067c24 */ /* 0x000fe4000f8e02ff */
[----:B------:R-:W-:-:S04]  /*12070*/  IMAD.WIDE.U32 R4, R9, UR4, R4 ;  /* 0x0000000409047c25 */ /* 0x000fc8000f8e0004 */
[----:B------:R-:W-:Y:S01]  /*12080*/  IMAD R9, R9, UR5, R6 ;  /* 0x0000000509097c24 */ /* 0x000fe2000f8e0206 */
[----:B------:R-:W-:Y:S02]  /*12090*/  ULDC.64 UR4, c[0x0][0xc50] ;  /* 0x0003140000047ab9 */ /* 0x000fe40000000a00 */
[C---:B------:R-:W-:Y:S01]  /*120a0*/  LEA R11, P0, R4.reuse, UR4, 0x2 ;  /* 0x00000004040b7c11 */ /* 0x040fe2000f8010ff */
[----:B------:R-:W-:Y:S01]  /*120b0*/  IMAD.IADD R5, R5, 0x1, R9 ;  /* 0x0000000105057824 */ /* 0x000fe200078e0209 */
[----:B------:R-:W-:Y:S01]  /*120c0*/  ULDC UR4, c[0x0][0xb88] ;  /* 0x0002e20000047ab9 */ /* 0x000fe20000000800 */
[----:B------:R-:W-:Y:S02]  /*120d0*/  IMAD.MOV R9, RZ, RZ, -R19 ;  /* 0x000000ffff097224 */ /* 0x000fe400078e0a13 */
[----:B------:R-:W-:Y:S01]  /*120e0*/  SHFL.IDX PT, R6, R11, 0x1, 0x1c1f ;  /* 0x003c1f000b067f89 */ /* 0x000fe200000e0000 */
[----:B------:R-:W-:Y:S01]  /*120f0*/  LEA.HI.X R14, R4, UR5, R5, 0x2, P0 ;  /* 0x00000005040e7c11 */ /* 0x000fe200080f1405 */
[----:B------:R-:W-:Y:S01]  /*12100*/  IMAD R8, R10, UR4, RZ ;  /* 0x000000040a087c24 */ /* 0x000fe2000f8e02ff */
[----:B------:R-:W-:Y:S01]  /*12110*/  ISETP.NE.AND P0, PT, R16, R9, PT ;  /* 0x000000091000720c */ /* 0x000fe20003f05270 */
[----:B------:R-:W-:Y:S01]  /*12120*/  SHFL.IDX PT, R4, R11, RZ, 0x1c1f ;  /* 0x001c1fff0b047589 */ /* 0x000fe200000e0000 */
[----:B------:R-:W-:-:S02]  /*12130*/  VIADD R9, R15, 0x8 ;  /* 0x000000080f097836 */ /* 0x000fc40000000000 */
[-C--:B------:R-:W-:Y:S01]  /*12140*/  ISETP.GE.OR P1, PT, R15, R8.reuse, P0 ;  /* 0x000000080f00720c */ /* 0x080fe20000726670 */
[----:B------:R-:W0:Y:S02]  /*12150*/  SHFL.IDX PT, R5, R14, RZ, 0x1c1f ;  /* 0x001c1fff0e057589 */ /* 0x000e2400000e0000 */
[----:B------:R-:W-:Y:S02]  /*12160*/  ISETP.GE.OR P0, PT, R9, R8, P0 ;  /* 0x000000080900720c */ /* 0x000fe40000706670 */
[----:B------:R-:W1:Y:S08]  /*12170*/  SHFL.IDX PT, R7, R14, 0x1, 0x1c1f ;  /* 0x003c1f000e077f89 */ /* 0x000e7000000e0000 */
[----:B0-----:R0:W-:Y:S04]  /*12180*/  @!P1 ST.E desc[UR44][R4.64], R3 ;  /* 0x0000000304009985 */ /* 0x0011e8000c10192c */
[----:B-1----:R0:W-:Y:S02]  /*12190*/  @!P0 ST.E desc[UR44][R6.64], R0 ;  /* 0x0000000006008985 */ /* 0x0021e4000c10192c */
.L_x_5296:
[----:B------:R-:W1:Y:S01]  /*121a0*/  LDC R14, c[0x0][0xce8] ;  /* 0x00033a00ff0e7b82 */ /* 0x000e620000000800 */
[----:B------:R-:W-:Y:S01]  /*121b0*/  ULDC UR8, c[0x0][0xbc8] ;  /* 0x0002f20000087ab9 */ /* 0x000fe20000000800 */
[----:B0-----:R0:W5:Y:S01]  /*121c0*/  LD.E.128 R4, desc[UR44][R20.64] ;  /* 0x0000002c14047980 */ /* 0x001162000c101d00 */
[----:B------:R-:W-:Y:S01]  /*121d0*/  ISETP.GE.AND P0, PT, R196, UR8, PT ;  /* 0x00000008c4007c0c */ /* 0x000fe2000bf06270 */
[----:B------:R-:W-:Y:S01]  /*121e0*/  ULDC.64 UR4, c[0x0][0xbe8] ;  /* 0x0002fa0000047ab9 */ /* 0x000fe20000000a00 */
[----:B------:R-:W-:Y:S01]  /*121f0*/  ISETP.GE.AND P1, PT, R186, UR8, PT ;  /* 0x00000008ba007c0c */ /* 0x000fe2000bf26270 */
[----:B------:R-:W5:Y:S01]  /*12200*/  LD.E.128 R80, desc[UR44][R80.64] ;  /* 0x0000002c50507980 */ /* 0x000f62000c101d00 */
[----:B------:R-:W-:-:S03]  /*12210*/  SEL R3, RZ, 0xffffffff, P0 ;  /* 0xffffffffff037807 */ /* 0x000fc60000000000 */
[----:B------:R-:W5:Y:S01]  /*12220*/  LD.E.128 R72, desc[UR44][R72.64] ;  /* 0x0000002c48487980 */ /* 0x000f62000c101d00 */
[----:B------:R-:W-:Y:S01]  /*12230*/  SEL R0, RZ, 0x1, P1 ;  /* 0x00000001ff007807 */ /* 0x000fe20000800000 */
[----:B------:R-:W-:Y:S01]  /*12240*/  IMAD.SHL.U32 R3, R3, 0x2, RZ ;  /* 0x0000000203037824 */ /* 0x000fe200078e00ff */
[----:B------:R-:W-:Y:S01]  /*12250*/  ULDC.64 UR6, c[0x0][0xb80] ;  /* 0x0002e00000067ab9 */ /* 0x000fe20000000a00 */
[----:B------:R-:W5:Y:S04]  /*12260*/  LD.E.128 R68, desc[UR44][R68.64] ;  /* 0x0000002c44447980 */ /* 0x000f68000c101d00 */
[----:B------:R-:W5:Y:S04]  /*12270*/  LD.E.128 R64, desc[UR44][R64.64] ;  /* 0x0000002c40407980 */ /* 0x000f68000c101d00 */
[----:B------:R-:W5:Y:S01]  /*12280*/  LD.E.128 R60, desc[UR44][R60.64] ;  /* 0x0000002c3c3c7980 */ /* 0x000f62000c101d00 */
[----:B-1----:R-:W-:-:S02]  /*12290*/  ISETP.NE.AND P2, PT, R14, 0x1, PT ;  /* 0x000000010e00780c */ /* 0x002fc40003f45270 */
[----:B------:R-:W-:Y:S01]  /*122a0*/  ISETP.GE.AND P1, PT, R195, UR8, PT ;  /* 0x00000008c3007c0c */ /* 0x000fe2000bf26270 */
[----:B------:R-:W5:Y:S01]  /*122b0*/  LD.E.128 R56, desc[UR44][R56.64] ;  /* 0x0000002c38387980 */ /* 0x000f62000c101d00 */
[----:B------:R-:W-:Y:S02]  /*122c0*/  LOP3.LUT R0, R3, 0x2, R0, 0xe2, !PT ;  /* 0x0000000203007812 */ /* 0x000fe400078ee200 */
[----:B------:R-:W-:Y:S01]  /*122d0*/  SEL R3, RZ, 0xffffffff, P1 ;  /* 0xffffffffff037807 */ /* 0x000fe20000800000 */
[----:B------:R-:W5:Y:S04]  /*122e0*/  LD.E.128 R52, desc[UR44][R52.64] ;  /* 0x0000002c34347980 */ /* 0x000f68000c101d00 */
[----:B------:R-:W5:Y:S02]  /*122f0*/  LD.E.128 R48, desc[UR44][R48.64] ;  /* 0x0000002c30307980 */ /* 0x000f64000c101d00 */
[----:B------:R-:W1:Y:S01]  /*12300*/  @P2 LDC R15, c[0x0][0xcec] ;  /* 0x00033b00ff0f2b82 */ /* 0x000e620000000800 */
[----:B------:R-:W-:Y:S01]  /*12310*/  ISETP.GE.AND P0, PT, R194, UR8, PT ;  /* 0x00000008c2007c0c */ /* 0x000fe2000bf06270 */
[----:B------:R-:W-:Y:S01]  /*12320*/  IMAD.SHL.U32 R25, R3, 0x4, RZ ;  /* 0x0000000403197824 */ /* 0x000fe200078e00ff */
[----:B------:R-:W5:Y:S04]  /*12330*/  LD.E.128 R44, desc[UR44][R44.64] ;  /* 0x0000002c2c2c7980 */ /* 0x000f68000c101d00 */
[----:B------:R-:W5:Y:S01]  /*12340*/  LD.E.128 R40, desc[UR44][R40.64] ;  /* 0x0000002c28287980 */ /* 0x000f62000c101d00 */
[----:B0-----:R-:W0:Y:S01]  /*12350*/  @P2 LDC R21, c[0x0][0xcf0] ;  /* 0x00033c00ff152b82 */ /* 0x001e220000000800 */
[----:B------:R-:W-:Y:S01]  /*12360*/  SEL R3, RZ, 0xffffffff, P0 ;  /* 0xffffffffff037807 */ /* 0x000fe20000000000 */
[----:B------:R-:W-:Y:S01]  /*12370*/  IMAD R8, R12, UR4, RZ ;  /* 0x000000040c087c24 */ /* 0x000fe2000f8e02ff */
[----:B------:R-:W-:Y:S01]  /*12380*/  LOP3.LUT R0, R25, 0x4, R0, 0xe2, !PT ;  /* 0x0000000419007812 */ /* 0x000fe200078ee200 */
[----:B------:R-:W5:Y:S02]  /*12390*/  LD.E.128 R76, desc[UR44][R76.64] ;  /* 0x0000002c4c4c7980 */ /* 0x000f64000c101d00 */
[----:B------:R-:W-:-:S02]  /*123a0*/  IMAD.SHL.U32 R25, R3, 0x8, RZ ;  /* 0x0000000803197824 */ /* 0x000fc400078e00ff */
[----:B------:R-:W-:Y:S01]  /*123b0*/  IMAD R3, R217, 0x20, R218 ;  /* 0x00000020d9037824 */ /* 0x000fe200078e02da */
[----:B------:R-:W5:Y:S01]  /*123c0*/  LD.E.128 R96, desc[UR44][R96.64] ;  /* 0x0000002c60607980 */ /* 0x000f62000c101d00 */
[----:B------:R-:W-:Y:S01]  /*123d0*/  IMAD R11, R191, UR5, R8 ;  /* 0x00000005bf0b7c24 */ /* 0x000fe2000f8e0208 */
[----:B------:R-:W-:Y:S01]  /*123e0*/  ISETP.GE.AND P0, PT, R193, UR8, PT ;  /* 0x00000008c1007c0c */ /* 0x000fe2000bf06270 */
[----:B------:R-:W-:Y:S01]  /*123f0*/  IMAD.WIDE.U32 R8, R191, UR4, RZ ;  /* 0x00000004bf087c25 */ /* 0x000fe2000f8e00ff */
[----:B------:R-:W-:Y:S01]  /*12400*/  LOP3.LUT R10, R25, 0x8, R0, 0xe2, !PT ;  /* 0x00000008190a7812 */ /* 0x000fe200078ee200 */
[----:B------:R-:W-:Y:S01]  /*12410*/  ULDC.64 UR4, c[0x0][0xbf0] ;  /* 0x0002fc0000047ab9 */ /* 0x000fe20000000a00 */
[----:B------:R-:W5:Y:S01]  /*12420*/  LD.E.128 R92, desc[UR44][R92.64] ;  /* 0x0000002c5c5c7980 */ /* 0x000f62000c101d00 */
[----:B------:R-:W-:Y:S02]  /*12430*/  IMAD.IADD R12, R18, 0x1, R3 ;  /* 0x00000001120c7824 */ /* 0x000fe400078e0203 */
[----:B------:R-:W-:Y:S01]  /*12440*/  IMAD.IADD R9, R9, 0x1, R11 ;  /* 0x0000000109097824 */ /* 0x000fe200078e020b */
[----:B------:R-:W-:Y:S01]  /*12450*/  SEL R11, RZ, 0xffffffff, P0 ;  /* 0xffffffffff0b7807 */ /* 0x000fe20000000000 */
[----:B-1----:R-:W-:Y:S01]  /*12460*/  @P2 IMAD.HI.U32 R0, R12, R15, RZ ;  /* 0x0000000f0c002227 */ /* 0x002fe200078e00ff */
[----:B------:R-:W5:Y:S03]  /*12470*/  LD.E.128 R88, desc[UR44][R88.64] ;  /* 0x0000002c58587980 */ /* 0x000f66000c101d00 */
[----:B------:R-:W-:Y:S01]  /*12480*/  IMAD.MOV.U32 R3, RZ, RZ, R12 ;  /* 0x000000ffff037224 */ /* 0x000fe200078e000c */
[----:B0-----:R-:W-:Y:S01]  /*12490*/  @P2 SHF.R.U32.HI R3, RZ, R21, R0 ;  /* 0x00000015ff032219 */ /* 0x001fe20000011600 */
[----:B------:R-:W-:Y:S01]  /*124a0*/  IMAD.SHL.U32 R11, R11, 0x10, RZ ;  /* 0x000000100b0b7824 */ /* 0x000fe200078e00ff */
[----:B------:R-:W5:Y:S01]  /*124b0*/  LD.E.128 R84, desc[UR44][R84.64] ;  /* 0x0000002c54547980 */ /* 0x000f62000c101d00 */
[----:B------:R-:W-:Y:S01]  /*124c0*/  IMAD R13, R13, UR4, RZ ;  /* 0x000000040d0d7c24 */ /* 0x000fe2000f8e02ff */
[----:B------:R-:W-:-:S02]  /*124d0*/  ISETP.GE.AND P0, PT, R192, UR8, PT ;  /* 0x00000008c0007c0c */ /* 0x000fc4000bf06270 */
[----:B------:R-:W-:Y:S01]  /*124e0*/  LOP3.LUT R10, R11, 0x10, R10, 0xe2, !PT ;  /* 0x000000100b0a7812 */ /* 0x000fe200078ee20a */
[C---:B------:R-:W-:Y:S01]  /*124f0*/  IMAD R13, R190.reuse, UR5, R13 ;  /* 0x00000005be0d7c24 */ /* 0x040fe2000f8e020d */
[----:B------:R-:W-:Y:S01]  /*12500*/  @!PT LDS RZ, [RZ] ;  /* 0x00000000fffff984 */ /* 0x000fe20000000800 */
[----:B------:R-:W-:Y:S01]  /*12510*/  @!PT LDS RZ, [RZ] ;  /* 0x00000000fffff984 */ /* 0x000fe20000000800 */
[----:B------:R-:W-:Y:S01]  /*12520*/  @!PT LDS RZ, [RZ] ;  /* 0x00000000fffff984 */ /* 0x000fe20000000800 */
[----:B------:R-:W-:Y:S01]  /*12530*/  @!PT LDS RZ, [RZ] ;  /* 0x00000000fffff984 */ /* 0x000fe20000000800 */
[----:B------:R0:W-:Y:S06]  /*12540*/  MEMBAR.ALL.CTA ;  /* 0x0000000000007992 */ /* 0x0001ec0000008000 */
[----:B0-----:R-:W0:Y:S01]  /*12550*/  FENCE.VIEW.ASYNC.S ;  /* 0x00000000000073c6 */ /* 0x001e220000000000 */
[----:B------:R-:W-:Y:S01]  /*12560*/  IMAD.WIDE.U32 R190, R190, UR4, R8 ;  /* 0x00000004bebe7c25 */ /* 0x000fe2000f8e0008 */
[----:B------:R-:W-:Y:S01]  /*12570*/  SHF.R.S32.HI R8, RZ, 0x1f, R3 ;  /* 0x0000001fff087819 */ /* 0x000fe20000011403 */
[----:B------:R-:W-:-:S02]  /*12580*/  ULDC.64 UR4, c[0x0][0xbe0] ;  /* 0x0002f80000047ab9 */ /* 0x000fc40000000a00 */
[----:B------:R-:W-:Y:S01]  /*12590*/  IMAD.MOV R11, RZ, RZ, -R3 ;  /* 0x000000ffff0b7224 */ /* 0x000fe200078e0a03 */
[----:B------:R-:W-:Y:S01]  /*125a0*/  SEL R0, RZ, 0xffffffff, P0 ;  /* 0xffffffffff007807 */ /* 0x000fe20000000000 */
[----:B------:R-:W-:Y:S02]  /*125b0*/  IMAD R8, R8, UR4, RZ ;  /* 0x0000000408087c24 */ /* 0x000fe4000f8e02ff */
[----:B------:R-:W-:Y:S02]  /*125c0*/  IMAD R11, R14, R11, R12 ;  /* 0x0000000b0e0b7224 */ /* 0x000fe400078e020c */
[----:B------:R-:W-:Y:S02]  /*125d0*/  IMAD.IADD R191, R191, 0x1, R13 ;  /* 0x00000001bfbf7824 */ /* 0x000fe400078e020d */
[----:B------:R-:W-:Y:S01]  /*125e0*/  IMAD.SHL.U32 R15, R0, 0x20, RZ ;  /* 0x00000020000f7824 */ /* 0x000fe200078e00ff */
[----:B------:R-:W-:Y:S01]  /*125f0*/  SHF.R.S32.HI R0, RZ, 0x1f, R11 ;  /* 0x0000001fff007819 */ /* 0x000fe2000001140b */
[----:B------:R-:W-:-:S02]  /*12600*/  IMAD R13, R3, UR5, R8 ;  /* 0x00000005030d7c24 */ /* 0x000fc4000f8e0208 */
[----:B------:R-:W-:Y:S01]  /*12610*/  IMAD.WIDE.U32 R8, R3, UR4, R190 ;  /* 0x0000000403087c25 */ /* 0x000fe2000f8e00be */
[----:B------:R-:W-:Y:S01]  /*12620*/  ULDC.64 UR4, c[0x0][0xbd8] ;  /* 0x0002f60000047ab9 */ /* 0x000fe20000000a00 */
[----:B------:R-:W-:Y:S02]  /*12630*/  ISETP.GE.AND P0, PT, R222, UR8, PT ;  /* 0x00000008de007c0c */ /* 0x000fe4000bf06270 */
[----:B------:R-:W-:Y:S02]  /*12640*/  IMAD R0, R0, UR4, RZ ;  /* 0x0000000400007c24 */ /* 0x000fe4000f8e02ff */
[----:B------:R-:W-:Y:S02]  /*12650*/  IMAD.IADD R9, R9, 0x1, R13 ;  /* 0x0000000109097824 */ /* 0x000fe400078e020d */
[----:B------:R-:W-:Y:S01]  /*12660*/  IMAD R13, R11, UR5, R0 ;  /* 0x000000050b0d7c24 */ /* 0x000fe2000f8e0200 */
[----:B------:R-:W-:Y:S01]  /*12670*/  ULDC UR5, c[0x0][0xb88] ;  /* 0x0002e20000057ab9 */ /* 0x000fe20000000800 */
[----:B------:R-:W-:Y:S01]  /*12680*/  SEL R3, RZ, 0x40, P0 ;  /* 0x00000040ff037807 */ /* 0x000fe20000000000 */
[----:B------:R-:W-:Y:S01]  /*12690*/  IMAD.IADD R27, R218, 0x1, R18 ;  /* 0x00000001da1b7824 */ /* 0x000fe200078e0212 */
[----:B------:R-:W-:Y:S01]  /*126a0*/  ISETP.GE.AND P0, PT, R221, UR8, PT ;  /* 0x00000008dd007c0c */ /* 0x000fe2000bf06270 */
[----:B------:R-:W-:-:S02]  /*126b0*/  IMAD R28, R14, UR5, RZ ;  /* 0x000000050e1c7c24 */ /* 0x000fc4000f8e02ff */
[----:B------:R-:W-:Y:S01]  /*126c0*/  IMAD.WIDE.U32 R8, R11, UR4, R8 ;  /* 0x000000040b087c25 */ /* 0x000fe2000f8e0008 */
[----:B------:R-:W-:Y:S01]  /*126d0*/  UIADD3 UR4, UR37, 0x38820, URZ ;  /* 0x0003882025047890 */ /* 0x000fe2000fffe03f */
[----:B------:R-:W-:Y:S02]  /*126e0*/  SEL R0, RZ, 0x80, P0 ;  /* 0x00000080ff007807 */ /* 0x000fe40000000000 */
[----:B------:R-:W-:Y:S01]  /*126f0*/  ISETP.GE.AND P0, PT, R27, R28, PT ;  /* 0x0000001c1b00720c */ /* 0x000fe20003f06270 */
[----:B------:R-:W-:Y:S01]  /*12700*/  IMAD.IADD R9, R9, 0x1, R13 ;  /* 0x0000000109097824 */ /* 0x000fe200078e020d */
[----:B------:R-:W-:Y:S01]  /*12710*/  UPRMT UR4, URZ, 0x654, UR4 ;  /* 0x000006543f047896 */ /* 0x000fe20008000004 */
[C---:B------:R-:W-:Y:S02]  /*12720*/  LEA R18, P1, R8.reuse, UR6, 0x1 ;  /* 0x0000000608127c11 */ /* 0x040fe4000f8208ff */
[----:B------:R-:W-:Y:S02]  /*12730*/  LOP3.LUT R10, R15, 0x20, R10, 0xe2, !PT ;  /* 0x000000200f0a7812 */ /* 0x000fe400078ee20a */
[----:B------:R-:W-:Y:S01]  /*12740*/  LEA.HI.X R26, R8, UR7, R9, 0x1, P1 ;  /* 0x00000007081a7c11 */ /* 0x000fe200088f0c09 */
[----:B------:R-:W-:Y:S01]  /*12750*/  BSSY B1, `(.L_x_5297) ;  /* 0x0000026000017945 */ /* 0x000fe20003800000 */
[----:B------:R-:W-:-:S02]  /*12760*/  LOP3.LUT R3, R10, R3, RZ, 0xfc, !PT ;  /* 0x000000030a037212 */ /* 0x000fc400078efcff */
[----:B0-----:R-:W-:Y:S01]  /*12770*/  SYNCS.ARRIVE.TRANS64.RED.A1T0 RZ, [UR4], RZ ;  /* 0x000000ffffff79a7 */ /* 0x001fe20008100404 */
[----:B------:R0:W1:Y:S01]  /*12780*/  SHFL.IDX PT, R10, R18, RZ, 0x181f ;  /* 0x00181fff120a7589 */ /* 0x00006200000e0000 */
[----:B------:R-:W-:-:S03]  /*12790*/  LOP3.LUT R0, R3, R0, RZ, 0xfc, !PT ;  /* 0x0000000003007212 */ /* 0x000fc600078efcff */
[----:B------:R0:W2:Y:S01]  /*127a0*/  SHFL.IDX PT, R11, R26, RZ, 0x181f ;  /* 0x00181fff1a0b7589 */ /* 0x0000a200000e0000 */
        /* <DEDUP_REMOVED lines=32> */
.L_x_5298:
[----:B------:R-:W-:Y:S05]  /*129b0*/  BSYNC B1 ;  /* 0x0000000000017941 */ /* 0x000fea0003800000 */
.L_x_5297:
[----:B---3-5:R-:W-:Y:S01]  /*129c0*/  VIADD R4, R27, 0x20 ;  /* 0x000000201b047836 */ /* 0x028fe20000000000 */
[----:B------:R3:W4:Y:S04]  /*129d0*/  SHFL.IDX PT, R7, R26, 0x1, 0x181f ;  /* 0x00381f001a077f89 */ /* 0x00072800000e0000 */
[----:B------:R-:W-:Y:S01]  /*129e0*/  ISETP.GE.AND P0, PT, R4, R28, PT ;  /* 0x0000001c0400720c */ /* 0x000fe20003f06270 */
[----:B------:R3:W0:-:S12]  /*129f0*/  SHFL.IDX PT, R6, R18, 0x1, 0x181f ;  /* 0x00381f0012067f89 */ /* 0x00061800000e0000 */
[----:B---3--:R-:W-:Y:S05]  /*12a00*/  @P0 BRA `(.L_x_5299) ;  /* 0x0000000c00680947 */ /* 0x008fea0003800000 */
[----:B------:R-:W-:Y:S02]  /*12a10*/  ISETP.GE.AND P0, PT, R186, UR8, PT ;  /* 0x00000008ba007c0c */ /* 0x000fe4000bf06270 */
[----:B------:R-:W-:Y:S02]  /*12a20*/  ISETP.GE.AND P5, PT, R196, UR8, PT ;  /* 0x00000008c4007c0c */ /* 0x000fe4000bfa6270 */
[----:B------:R-:W-:Y:S02]  /*12a30*/  ISETP.GE.AND P3, PT, R195, UR8, PT ;  /* 0x00000008c3007c0c */ /* 0x000fe4000bf66270 */
[----:B------:R-:W-:Y:S02]  /*12a40*/  ISETP.GE.AND P2, PT, R194, UR8, PT ;  /* 0x00000008c2007c0c */ /* 0x000fe4000bf46270 */
[----:B------:R-:W-:-:S05]  /*12a50*/  ISETP.GE.AND P1, PT, R193, UR8, PT ;  /* 0x00000008c1007c0c */ /* 0x000fca000bf26270 */
[----:B0---4-:R-:W-:Y:S02]  /*12a60*/  @!P0 IMAD.WIDE R4, R186, 0x2, R6 ;  /* 0x00000002ba048825 */ /* 0x011fe400078e0206 */
        /* <DEDUP_REMOVED lines=11> */
[-C--:B------:R-:W-:Y:S02]  /*12b20*/  @!P0 LEA R14, P3, R192, R6.reuse, 0x1 ;  /* 0x00000006c00e8211 */ /* 0x080fe400078608ff */
[CC--:B0-----:R-:W-:Y:S01]  /*12b30*/  @!P1 LEA R4, P6, R193.reuse, R6.reuse, 0x1 ;  /* 0x00000006c1049211 */ /* 0x0c1fe200078c08ff */
        /* <DEDUP_REMOVED lines=14> */
.L_x_5295:
[----:B------:R-:W1:Y:S01]  /*12c20*/  LDC R14, c[0x0][0xce8] ;  /* 0x00033a00ff0e7b82 */ /* 0x000e620000000800 */
[----:B------:R-:W-:Y:S01]  /*12c30*/  ULDC UR6, c[0x0][0xbc8] ;  /* 0x0002f20000067ab9 */ /* 0x000fe20000000800 */
[----:B------:R-:W-:Y:S01]  /*12c40*/  ISETP.GE.AND P2, PT, R226, 0x40, PT ;  /* 0x00000040e200780c */ /* 0x000fe20003f46270 */
[----:B------:R-:W-:Y:S01]  /*12c50*/  BSSY B1, `(.L_x_5300) ;  /* 0x0000036000017945 */ /* 0x000fe20003800000 */
[----:B------:R-:W-:Y:S02]  /*12c60*/  ISETP.GE.AND P1, PT, R196, UR6, PT ;  /* 0x00000006c4007c0c */ /* 0x000fe4000bf26270 */
[----:B------:R-:W-:Y:S02]  /*12c70*/  ISETP.GE.AND P3, PT, R186, UR6, PT ;  /* 0x00000006ba007c0c */ /* 0x000fe4000bf66270 */
[----:B------:R-:W-:Y:S02]  /*12c80*/  SEL R3, RZ, 0xffffffff, P1 ;  /* 0xffffffffff037807 */ /* 0x000fe40000800000 */
[----:B------:R-:W-:-:S02]  /*12c90*/  SEL R0, RZ, 0x1, P3 ;  /* 0x00000001ff007807 */ /* 0x000fc40001800000 */
[----:B------:R-:W-:Y:S01]  /*12ca0*/  ISETP.GE.AND P1, PT, R195, UR6, PT ;  /* 0x00000006c3007c0c */ /* 0x000fe2000bf26270 */
[----:B------:R-:W-:Y:S01]  /*12cb0*/  IMAD.SHL.U32 R21, R3, 0x2, RZ ;  /* 0x0000000203157824 */ /* 0x000fe200078e00ff */
[----:B------:R-:W-:Y:S01]  /*12cc0*/  SHF.R.S32.HI R10, RZ, 0x1f, R191 ;  /* 0x0000001fff0a7819 */ /* 0x000fe200000114bf */
[----:B------:R-:W-:Y:S01]  /*12cd0*/  IMAD R3, R217, 0x20, R218 ;  /* 0x00000020d9037824 */ /* 0x000fe200078e02da */
[----:B------:R-:W-:Y:S02]  /*12ce0*/  SHF.R.S32.HI R11, RZ, 0x1f, R190 ;  /* 0x0000001fff0b7819 */ /* 0x000fe400000114be */
[----:B------:R-:W-:Y:S01]  /*12cf0*/  LOP3.LUT R21, R21, 0x2, R0, 0xe2, !PT ;  /* 0x0000000215157812 */ /* 0x000fe200078ee200 */
[----:B------:R-:W-:Y:S01]  /*12d00*/  IMAD.IADD R13, R18, 0x1, R3 ;  /* 0x00000001120d7824 */ /* 0x000fe200078e0203 */
[----:B-1----:R-:W-:-:S13]  /*12d10*/  ISETP.NE.AND P0, PT, R14, 0x1, PT ;  /* 0x000000010e00780c */ /* 0x002fda0003f05270 */
[----:B------:R-:W1:Y:S08]  /*12d20*/  @P0 LDC R20, c[0x0][0xcec] ;  /* 0x00033b00ff140b82 */ /* 0x000e700000000800 */
[----:B------:R-:W2:Y:S01]  /*12d30*/  @P0 LDC R15, c[0x0][0xcf0] ;  /* 0x00033c00ff0f0b82 */ /* 0x000ea20000000800 */
[----:B------:R-:W-:Y:S05]  /*12d40*/  @P2 BRA `(.L_x_5301) ;  /* 0x0000000000982947 */ /* 0x000fea0003800000 */
[----:B------:R-:W3:Y:S01]  /*12d50*/  S2R R3, SR_TID.X ;  /* 0x0000000000037919 */ /* 0x000ee20000002100 */
[----:B------:R-:W4:Y:S01]  /*12d60*/  LDC R12, c[0x0][0xce8] ;  /* 0x00033a00ff0c7b82 */ /* 0x000f220000000800 */
[----:B------:R-:W-:Y:S02]  /*12d70*/  ULDC UR4, c[0x0][0xb88] ;  /* 0x0002e20000047ab9 */ /* 0x000fe40000000800 */
[----:B----4-:R-:W-:Y:S01]  /*12d80*/  IMAD R5, R12, UR4, RZ ;  /* 0x000000040c057c24 */ /* 0x010fe2000f8e02ff */
[----:B---3--:R-:W-:-:S04]  /*12d90*/  IADD3 R8, R18, -0x80, R3 ;  /* 0xffffff8012087810 */ /* 0x008fc80007ffe003 */
[----:B------:R-:W-:-:S13]  /*12da0*/  ISETP.GE.AND P2, PT, R8, R5, PT ;  /* 0x000000050800720c */ /* 0x000fda0003f46270 */
[----:B------:R-:W-:Y:S05]  /*12db0*/  @P2 BRA `(.L_x_5301) ;  /* 0x00000000007c2947 */ /* 0x000fea0003800000 */
[----:B------:R-:W-:Y:S01]  /*12dc0*/  ISETP.NE.AND P2, PT, R12, 0x1, PT ;  /* 0x000000010c00780c */ /* 0x000fe20003f45270 */
[----:B------:R-:W-:Y:S01]  /*12dd0*/  ULDC.64 UR4, c[0x0][0xc90] ;  /* 0x0003240000047ab9 */ /* 0x000fe20000000a00 */
[----:B------:R-:W-:Y:S02]  /*12de0*/  IMAD.MOV.U32 R3, RZ, RZ, R8 ;  /* 0x000000ffff037224 */ /* 0x000fe400078e0008 */
[----:B------:R-:W-:-:S04]  /*12df0*/  IMAD R6, R10, UR4, RZ ;  /* 0x000000040a067c24 */ /* 0x000fc8000f8e02ff */
[----:B------:R-:W-:-:S05]  /*12e00*/  IMAD R7, R191, UR5, R6 ;  /* 0x00000005bf077c24 */ /* 0x000fca000f8e0206 */
[----:B------:R-:W3:Y:S08]  /*12e10*/  @P2 LDC R5, c[0x0][0xcec] ;  /* 0x00033b00ff052b82 */ /* 0x000ef00000000800 */
[----:B------:R-:W4:Y:S01]  /*12e20*/  @P2 LDC R9, c[0x0][0xcf0] ;  /* 0x00033c00ff092b82 */ /* 0x000f220000000800 */
[----:B---3--:R-:W-:-:S04]  /*12e30*/  @P2 IMAD.HI.U32 R0, R8, R5, RZ ;  /* 0x0000000508002227 */ /* 0x008fc800078e00ff */
[----:B------:R-:W-:Y:S01]  /*12e40*/  IMAD.WIDE.U32 R4, R191, UR4, RZ ;  /* 0x00000004bf047c25 */ /* 0x000fe2000f8e00ff */
[----:B------:R-:W-:Y:S01]  /*12e50*/  ULDC.64 UR4, c[0x0][0xc98] ;  /* 0x0003260000047ab9 */ /* 0x000fe20000000a00 */
[----:B----4-:R-:W-:Y:S02]  /*12e60*/  @P2 SHF.R.U32.HI R3, RZ, R9, R0 ;  /* 0x00000009ff032219 */ /* 0x010fe40000011600 */
[----:B------:R-:W-:Y:S02]  /*12e70*/  IMAD.IADD R5, R5, 0x1, R7 ;  /* 0x0000000105057824 */ /* 0x000fe400078e0207 */
[----:B------:R-:W-:Y:S02]  /*12e80*/  IMAD R9, R11, UR4, RZ ;  /* 0x000000040b097c24 */ /* 0x000fe4000f8e02ff */
[----:B------:R-:W-:Y:S02]  /*12e90*/  IMAD.MOV R7, RZ, RZ, -R3 ;  /* 0x000000ffff077224 */ /* 0x000fe400078e0a03 */
[----:B------:R-:W-:-:S04]  /*12ea0*/  IMAD.WIDE.U32 R4, R190, UR4, R4 ;  /* 0x00000004be047c25 */ /* 0x000fc8000f8e0004 */
[----:B------:R-:W-:Y:S01]  /*12eb0*/  IMAD R7, R12, R7, R8 ;  /* 0x000000070c077224 */ /* 0x000fe200078e0208 */
[----:B------:R-:W-:Y:S01]  /*12ec0*/  IADD3 R4, P2, R3, R4, RZ ;  /* 0x0000000403047210 */ /* 0x000fe20007f5e0ff */
        /* <DEDUP_REMOVED lines=14> */
.L_x_5301:
[----:B------:R-:W-:Y:S05]  /*12fb0*/  BSYNC B1 ;  /* 0x0000000000017941 */ /* 0x000fea0003800000 */
.L_x_5300:
[----:B------:R-:W-:Y:S01]  /*12fc0*/  ULDC.64 UR4, c[0x0][0xbe8] ;  /* 0x0002fa0000047ab9 */ /* 0x000fe20000000a00 */
[----:B-1----:R-:W-:Y:S01]  /*12fd0*/  @P0 IMAD.HI.U32 R0, R13, R20, RZ ;  /* 0x000000140d000227 */ /* 0x002fe200078e00ff */
[----:B---3--:R-:W-:Y:S01]  /*12fe0*/  SEL R6, RZ, 0xffffffff, P1 ;  /* 0xffffffffff067807 */ /* 0x008fe20000800000 */
[----:B------:R-:W-:Y:S01]  /*12ff0*/  BSSY B1, `(.L_x_5302) ;  /* 0x0000057000017945 */ /* 0x000fe20003800000 */
[----:B------:R-:W-:Y:S01]  /*13000*/  ISETP.GE.AND P2, PT, R194, UR6, PT ;  /* 0x00000006c2007c0c */ /* 0x000fe2000bf46270 */
[----:B------:R-:W-:Y:S01]  /*13010*/  IMAD R4, R10, UR4, RZ ;  /* 0x000000040a047c24 */ /* 0x000fe2000f8e02ff */
[----:B------:R-:W-:Y:S01]  /*13020*/  ISETP.GE.AND P1, PT, R193, UR6, PT ;  /* 0x00000006c1007c0c */ /* 0x000fe2000bf26270 */
[----:B------:R-:W-:Y:S01]  /*13030*/  IMAD.MOV.U32 R3, RZ, RZ, R13 ;  /* 0x000000ffff037224 */ /* 0x000fe200078e000d */
[----:B--2---:R-:W-:Y:S01]  /*13040*/  @P0 SHF.R.U32.HI R3, RZ, R15, R0 ;  /* 0x0000000fff030219 */ /* 0x004fe20000011600 */
[C---:B------:R-:W-:Y:S01]  /*13050*/  IMAD R7, R191.reuse, UR5, R4 ;  /* 0x00000005bf077c24 */ /* 0x040fe2000f8e0204 */
[----:B------:R-:W-:Y:S01]  /*13060*/  SEL R0, RZ, 0xffffffff, P2 ;  /* 0xffffffffff007807 */ /* 0x000fe20001000000 */
[----:B------:R-:W-:Y:S01]  /*13070*/  IMAD.SHL.U32 R6, R6, 0x4, RZ ;  /* 0x0000000406067824 */ /* 0x000fe200078e00ff */
[----:B------:R-:W-:Y:S01]  /*13080*/  ISETP.GE.AND P0, PT, R192, UR6, PT ;  /* 0x00000006c0007c0c */ /* 0x000fe2000bf06270 */
[----:B------:R-:W-:Y:S01]  /*13090*/  IMAD.WIDE.U32 R4, R191, UR4, RZ ;  /* 0x00000004bf047c25 */ /* 0x000fe2000f8e00ff */
[----:B------:R-:W-:Y:S01]  /*130a0*/  ULDC.64 UR4, c[0x0][0xbf0] ;  /* 0x0002fc0000047ab9 */ /* 0x000fe20000000a00 */
[----:B------:R-:W-:-:S02]  /*130b0*/  ISETP.GE.AND P2, PT, R221, UR6, PT ;  /* 0x00000006dd007c0c */ /* 0x000fc4000bf46270 */
[----:B------:R-:W-:Y:S01]  /*130c0*/  IMAD.IADD R5, R5, 0x1, R7 ;  /* 0x0000000105057824 */ /* 0x000fe200078e0207 */
[----:B------:R-:W-:Y:S01]  /*130d0*/  LOP3.LUT R21, R6, 0x4, R21, 0xe2, !PT ;  /* 0x0000000406157812 */ /* 0x000fe200078ee215 */
[----:B------:R-:W-:Y:S02]  /*130e0*/  IMAD R7, R11, UR4, RZ ;  /* 0x000000040b077c24 */ /* 0x000fe4000f8e02ff */
[----:B------:R-:W-:Y:S02]  /*130f0*/  IMAD.SHL.U32 R6, R0, 0x8, RZ ;  /* 0x0000000800067824 */ /* 0x000fe400078e00ff */
[----:B------:R-:W-:Y:S02]  /*13100*/  IMAD.MOV R0, RZ, RZ, -R3 ;  /* 0x000000ffff007224 */ /* 0x000fe400078e0a03 */
[----:B------:R-:W-:Y:S01]  /*13110*/  IMAD R9, R190, UR5, R7 ;  /* 0x00000005be097c24 */ /* 0x000fe2000f8e0207 */
[----:B------:R-:W-:Y:S01]  /*13120*/  LOP3.LUT R21, R6, 0x8, R21, 0xe2, !PT ;  /* 0x0000000806157812 */ /* 0x000fe200078ee215 */
[----:B------:R-:W-:Y:S01]  /*13130*/  IMAD R7, R14, R0, R13 ;  /* 0x000000000e077224 */ /* 0x000fe200078e020d */
[----:B------:R-:W-:Y:S01]  /*13140*/  SHF.R.S32.HI R0, RZ, 0x1f, R3 ;  /* 0x0000001fff007819 */ /* 0x000fe20000011403 */
[----:B------:R-:W-:Y:S01]  /*13150*/  IMAD.WIDE.U32 R190, R190, UR4, R4 ;  /* 0x00000004bebe7c25 */ /* 0x000fe2000f8e0004 */
[----:B------:R-:W-:Y:S01]  /*13160*/  ULDC.64 UR4, c[0x0][0xbe0] ;  /* 0x0002f80000047ab9 */ /* 0x000fe20000000a00 */
[----:B------:R-:W-:-:S02]  /*13170*/  SEL R4, RZ, 0xffffffff, P1 ;  /* 0xffffffffff047807 */ /* 0x000fc40000800000 */
[----:B------:R-:W-:Y:S01]  /*13180*/  IMAD.IADD R191, R191, 0x1, R9 ;  /* 0x00000001bfbf7824 */ /* 0x000fe200078e0209 */
[----:B------:R-:W-:Y:S01]  /*13190*/  SEL R6, RZ, 0xffffffff, P0 ;  /* 0xffffffffff067807 */ /* 0x000fe20000000000 */
[----:B------:R-:W-:Y:S01]  /*131a0*/  IMAD R0, R0, UR4, RZ ;  /* 0x0000000400007c24 */ /* 0x000fe2000f8e02ff */
[----:B------:R-:W-:Y:S01]  /*131b0*/  ISETP.GE.AND P0, PT, R222, UR6, PT ;  /* 0x00000006de007c0c */ /* 0x000fe2000bf06270 */
[----:B------:R-:W-:Y:S02]  /*131c0*/  IMAD.SHL.U32 R8, R4, 0x10, RZ ;  /* 0x0000001004087824 */ /* 0x000fe400078e00ff */
[C---:B------:R-:W-:Y:S01]  /*131d0*/  IMAD R9, R3.reuse, UR5, R0 ;  /* 0x0000000503097c24 */ /* 0x040fe2000f8e0200 */
[----:B------:R-:W-:Y:S01]  /*131e0*/  SHF.R.S32.HI R0, RZ, 0x1f, R7 ;  /* 0x0000001fff007819 */ /* 0x000fe20000011407 */
[----:B------:R-:W-:Y:S01]  /*131f0*/  IMAD.WIDE.U32 R4, R3, UR4, R190 ;  /* 0x0000000403047c25 */ /* 0x000fe2000f8e00be */
[----:B------:R-:W-:Y:S01]  /*13200*/  ULDC.64 UR4, c[0x0][0xbd8] ;  /* 0x0002f60000047ab9 */ /* 0x000fe20000000a00 */
[----:B------:R-:W-:-:S02]  /*13210*/  LOP3.LUT R21, R8, 0x10, R21, 0xe2, !PT ;  /* 0x0000001008157812 */ /* 0x000fc400078ee215 */
[----:B------:R-:W-:Y:S02]  /*13220*/  IMAD.IADD R5, R5, 0x1, R9 ;  /* 0x0000000105057824 */ /* 0x000fe400078e0209 */
[----:B------:R-:W-:Y:S02]  /*13230*/  IMAD R0, R0, UR4, RZ ;  /* 0x0000000400007c24 */ /* 0x000fe4000f8e02ff */
[----:B------:R-:W-:Y:S01]  /*13240*/  IMAD.WIDE.U32 R4, R7, UR4, R4 ;  /* 0x0000000407047c25 */ /* 0x000fe2000f8e0004 */
[----:B------:R-:W-:-:S03]  /*13250*/  ULDC UR4, c[0x0][0xb88] ;  /* 0x0002e20000047ab9 */ /* 0x000fc60000000800 */
[----:B------:R-:W-:Y:S02]  /*13260*/  IMAD.IADD R24, R218, 0x1, R18 ;  /* 0x00000001da187824 */ /* 0x000fe400078e0212 */
[----:B------:R-:W-:Y:S02]  /*13270*/  IMAD R25, R14, UR4, RZ ;  /* 0x000000040e197c24 */ /* 0x000fe4000f8e02ff */
        /* <DEDUP_REMOVED lines=8> */
[----:B------:R-:W-:Y:S01]  /*13300*/  LEA.HI.X R3, R4, UR5, R3, 0x1, P1 ;  /* 0x0000000504037c11 */ /* 0x000fe200088f0c03 */
[----:B------:R1:W2:Y:S01]  /*13310*/  SHFL.IDX PT, R6, R18, RZ, 0x181f ;  /* 0x00181fff12067589 */ /* 0x0002a200000e0000 */
[----:B------:R-:W-:Y:S02]  /*13320*/  LOP3.LUT R21, R21, R0, RZ, 0xfc, !PT ;  /* 0x0000000015157212 */ /* 0x000fe400078efcff */
[----:B------:R-:W-:Y:S01]  /*13330*/  SEL R0, RZ, 0x80, P2 ;  /* 0x00000080ff007807 */ /* 0x000fe20001000000 */
[----:B------:R1:W3:Y:S03]  /*13340*/  SHFL.IDX PT, R7, R3, RZ, 0x181f ;  /* 0x00181fff03077589 */ /* 0x0002e600000e0000 */
[----:B------:R-:W-:Y:S01]  /*13350*/  LOP3.LUT R20, R21, R0, RZ, 0xfc, !PT ;  /* 0x0000000015147212 */ /* 0x000fe200078efcff */
[----:B------:R-:W-:Y:S06]  /*13360*/  @P0 BRA `(.L_x_5303) ;  /* 0x00000000007c0947 */ /* 0x000fec0003800000 */
[----:B------:R-:W-:Y:S02]  /*13370*/  ISETP.GE.AND P2, PT, R196, UR6, PT ;  /* 0x00000006c4007c0c */ /* 0x000fe4000bf46270 */
[----:B------:R-:W-:Y:S02]  /*13380*/  ISETP.GE.AND P1, PT, R186, UR6, PT ;  /* 0x00000006ba007c0c */ /* 0x000fe4000bf26270 */
[----:B------:R-:W-:Y:S02]  /*13390*/  ISETP.GE.AND P5, PT, R195, UR6, PT ;  /* 0x00000006c3007c0c */ /* 0x000fe4000bfa6270 */
[----:B------:R-:W-:-:S07]  /*133a0*/  ISETP.GE.AND P3, PT, R194, UR6, PT ;  /* 0x00000006c2007c0c */ /* 0x000fce000bf66270 */
[-C--:B--2---:R-:W-:Y:S02]  /*133b0*/  @!P2 LEA R8, P0, R196, R6.reuse, 0x1 ;  /* 0x00000006c408a211 */ /* 0x084fe400078008ff */
[----:B---3--:R-:W-:Y:S02]  /*133c0*/  @!P1 IMAD.WIDE R4, R186, 0x2, R6 ;  /* 0x00000002ba049825 */ /* 0x008fe400078e0206 */
        /* <DEDUP_REMOVED lines=25> */
.L_x_5303:
[----:B------:R-:W-:Y:S05]  /*13560*/  BSYNC B1 ;  /* 0x0000000000017941 */ /* 0x000fea0003800000 */
.L_x_5302:
[----:B------:R-:W-:Y:S01]  /*13570*/  VIADD R0, R24, 0x20 ;  /* 0x0000002018007836 */ /* 0x000fe20000000000 */
[----:B---34-:R3:W4:Y:S04]  /*13580*/  SHFL.IDX PT, R7, R3, 0x1, 0x181f ;  /* 0x00381f0003077f89 */ /* 0x01872800000e0000 */
[----:B------:R-:W-:Y:S01]  /*13590*/  ISETP.GE.AND P0, PT, R0, R25, PT ;  /* 0x000000190000720c */ /* 0x000fe20003f06270 */
[----:B--2---:R3:W2:-:S12]  /*135a0*/  SHFL.IDX PT, R6, R18, 0x1, 0x181f ;  /* 0x00381f0012067f89 */ /* 0x00469800000e0000 */
[----:B---3--:R-:W-:Y:S05]  /*135b0*/  @P0 BRA `(.L_x_5299) ;  /* 0x00000000007c0947 */ /* 0x008fea0003800000 */
[----:B------:R-:W-:Y:S02]  /*135c0*/  ISETP.GE.AND P2, PT, R196, UR6, PT ;  /* 0x00000006c4007c0c */ /* 0x000fe4000bf46270 */
[----:B------:R-:W-:Y:S02]  /*135d0*/  ISETP.GE.AND P3, PT, R186, UR6, PT ;  /* 0x00000006ba007c0c */ /* 0x000fe4000bf66270 */
[----:B------:R-:W-:Y:S02]  /*135e0*/  ISETP.GE.AND P5, PT, R195, UR6, PT ;  /* 0x00000006c3007c0c */ /* 0x000fe4000bfa6270 */
[----:B------:R-:W-:Y:S02]  /*135f0*/  ISETP.GE.AND P4, PT, R194, UR6, PT ;  /* 0x00000006c2007c0c */ /* 0x000fe4000bf86270 */
[----:B------:R-:W-:-:S05]  /*13600*/  LOP3.LUT P1, RZ, R21, 0x40, RZ, 0xc0, !PT ;  /* 0x0000004015ff7812 */ /* 0x000fca000782c0ff */
[-C--:B--2---:R-:W-:Y:S02]  /*13610*/  @!P2 LEA R8, P0, R196, R6.reuse, 0x1 ;  /* 0x00000006c408a211 */ /* 0x084fe400078008ff */
[----:B----4-:R-:W-:Y:S02]  /*13620*/  @!P3 IMAD.WIDE R4, R186, 0x2, R6 ;  /* 0x00000002ba04b825 */ /* 0x010fe400078e0206 */
        /* <DEDUP_REMOVED lines=13> */
[-C--:B--2---:R-:W-:Y:S02]  /*13700*/  @!P2 LEA R4, P6, R192, R6.reuse, 0x1 ;  /* 0x00000006c004a211 */ /* 0x084fe400078c08ff */
        /* <DEDUP_REMOVED lines=10> */
.L_x_5299:
[----:B------:R-:W-:Y:S05]  /*137b0*/  BSYNC B0 ;  /* 0x0000000000007941 */ /* 0x000fea0003800000 */
.L_x_5294:
[----:B------:R-:W-:Y:S02]  /*137c0*/  ULDC UR4, c[0x0][0xd38] ;  /* 0x00034e0000047ab9 */ /* 0x000fe40000000800 */
[----:B0-----:R-:W-:-:S13]  /*137d0*/  ISETP.GE.AND P0, PT, R167, UR4, PT ;  /* 0x00000004a7007c0c */ /* 0x001fda000bf06270 */
[----:B------:R-:W-:Y:S05]  /*137e0*/  @!P0 BRA `(.L_x_5304) ;  /* 0xfffffed800148947 */ /* 0x000fea000383ffff */
[----:B------:R-:W-:Y:S05]  /*137f0*/  EXIT ;  /* 0x000000000000794d */ /* 0x000fea0003800000 */
.L_x_5203:
[----:B------:R-:W-:-:S08]  /*13800*/  NOP ;  /* 0x0000000000007918 */ /* 0x000fd00000000000 */
[----:B------:R-:W0:-:S00]  /*13810*/  USETMAXREG.DEALLOC.CTAPOOL 0x18 ;  /* 0x00000018000079c8 */ /* 0x000e0000080e0500 */
[----:B0-----:R-:W-:-:S06]  /*13820*/  LOP3.LUT R2, R2, 0x3, RZ, 0xc0, !PT ;  /* 0x0000000302027812 */ /* 0x001fcc00078ec0ff */
[----:B------:R-:W0:Y:S01]  /*13830*/  S2UR UR6, SR_CTAID.X ;  /* 0x00000000000679c3 */ /* 0x000e220000002500 */
[----:B------:R-:W-:Y:S01]  /*13840*/  LOP3.LUT R18, R18, 0xffffff7f, RZ, 0xc0, !PT ;  /* 0xffffff7f12127812 */ /* 0x000fe200078ec0ff */
[----:B------:R-:W-:Y:S01]  /*13850*/  STL [R1+0x28], RZ ;  /* 0x000028ff01007387 */ /* 0x000fe20000100800 */
[----:B------:R-:W-:-:S03]  /*13860*/  IMAD.MOV.U32 R19, RZ, RZ, RZ ;  /* 0x000000ffff137224 */ /* 0x000fc600078e00ff */
[----:B------:R-:W1:Y:S02]  /*13870*/  SHFL.IDX PT, R2, R2, RZ, 0x1f ;  /* 0x00001fff02027589 */ /* 0x000e6400000e0000 */
[----:B-1----:R-:W-:Y:S02]  /*13880*/  ISETP.NE.AND P0, PT, R2, RZ, PT ;  /* 0x000000ff0200720c */ /* 0x002fe40003f05270 */
[----:B------:R-:W0:Y:S11]  /*13890*/  LDC R2, c[0x0][0xd38] ;  /* 0x00034e00ff027b82 */ /* 0x000e360000000800 */
[----:B------:R-:W-:Y:S01]  /*138a0*/  @P0 LOP3.LUT R18, R18, 0x80, RZ, 0xfc, !PT ;  /* 0x0000008012120812 */ /* 0x000fe200078efcff */
[----:B------:R-:W-:Y:S06]  /*138b0*/  @P0 BAR.ARV 0x4, 0x180 ;  /* 0x0106000000000b1d */ /* 0x000fec0000002000 */
[----:B0-----:R-:W-:Y:S01]  /*138c0*/  ISETP.LE.AND P0, PT, R2, UR6, PT ;  /* 0x0000000602007c0c */ /* 0x001fe2000bf03270 */
[----:B------:R-:W-:-:S05]  /*138d0*/  IMAD.MOV.U32 R2, RZ, RZ, 0x1 ;  /* 0x00000001ff027424 */ /* 0x000fca00078e00ff */
[----:B------:R0:W-:Y:S07]  /*138e0*/  STL [R1+0x8], R2 ;  /* 0x0000080201007387 */ /* 0x0001ee0000100800 */
[----:B------:R-:W-:Y:S05]  /*138f0*/  @P0 BRA `(.L_x_5305) ;  /* 0x0000006400100947 */ /* 0x000fea0003800000 */
[----:B------:R-:W1:Y:S01]  /*13900*/  S2UR UR5, SR_CgaCtaId ;  /* 0x00000000000579c3 */ /* 0x000e620000008800 */
[C---:B0-----:R-:W-:Y:S01]  /*13910*/  IMAD.SHL.U32 R2, R0.reuse, 0x8, RZ ;  /* 0x0000000800027824 */ /* 0x041fe200078e00ff */
[----:B------:R-:W-:Y:S01]  /*13920*/  LOP3.LUT R5, R0, 0x7f, RZ, 0xc0, !PT ;  /* 0x0000007f00057812 */ /* 0x000fe200078ec0ff */
[----:B------:R-:W-:Y:S01]  /*13930*/  UMOV UR4, 0x400 ;  /* 0x0000040000047882 */ /* 0x000fe20000000000 */
[----:B------:R-:W-:Y:S01]  /*13940*/  IMAD.MOV.U32 R19, RZ, RZ, RZ ;  /* 0x000000ffff137224 */ /* 0x000fe200078e00ff */
[----:B------:R-:W-:Y:S01]  /*13950*/  ULDC UR41, c[0x0][0xc] ;  /* 0x0000030000297ab9 */ /* 0x000fe20000000800 */
[----:B------:R-:W-:Y:S01]  /*13960*/  LOP3.LUT R3, R2, 0x1f8, RZ, 0xc0, !PT ;  /* 0x000001f802037812 */ /* 0x000fe200078ec0ff */
[----:B------:R-:W-:-:S03]  /*13970*/  ULDC.64 UR46, c[0x0][0x198] ;  /* 0x00006600002e7ab9 */ /* 0x000fc60000000a00 */
[----:B------:R-:W-:Y:S01]  /*13980*/  LOP3.LUT R4, R3, 0x38, R0, 0x78, !PT ;  /* 0x0000003803047812 */ /* 0x000fe200078e7800 */
[----:B------:R-:W-:Y:S01]  /*13990*/  IMAD.SHL.U32 R3, R5, 0x8, RZ ;  /* 0x0000000805037824 */ /* 0x000fe200078e00ff */
[----:B------:R-:W-:-:S04]  /*139a0*/  SHF.R.U32.HI R5, RZ, 0x3, R5 ;  /* 0x00000003ff057819 */ /* 0x000fc80000011605 */
[----:B------:R-:W-:Y:S01]  /*139b0*/  LOP3.LUT R4, R4, 0x200, R3, 0xf8, !PT ;  /* 0x0000020004047812 */ /* 0x000fe200078ef803 */
[----:B------:R-:W-:Y:S01]  /*139c0*/  IMAD.SHL.U32 R3, R0, 0x10, RZ ;  /* 0x0000001000037824 */ /* 0x000fe200078e00ff */
[----:B------:R-:W-:-:S04]  /*139d0*/  LOP3.LUT R0, R2, 0x38, RZ, 0xc0, !PT ;  /* 0x0000003802007812 */ /* 0x000fc800078ec0ff */
[----:B------:R-:W-:Y:S01]  /*139e0*/  LOP3.LUT R2, R5, 0x70, R3, 0xf8, !PT ;  /* 0x0000007005027812 */ /* 0x000fe200078ef803 */
[----:B------:R-:W-:Y:S01]  /*139f0*/  IMAD.U32 R3, RZ, RZ, UR6 ;  /* 0x00000006ff037e24 */ /* 0x000fe2000f8e00ff */
[----:B-1----:R-:W-:Y:S01]  /*13a00*/  ULEA UR4, UR5, UR4, 0x18 ;  /* 0x0000000405047291 */ /* 0x002fe2000f8ec03f */
[----:B------:R-:W-:-:S05]  /*13a10*/  IMAD.MOV.U32 R2, RZ, RZ, 0x1 ;  /* 0x00000001ff027424 */ /* 0x000fca00078e00ff */
[----:B------:R-:W-:-:S04]  /*13a20*/  IMAD.U32 R17, RZ, RZ, UR4 ;  /* 0x00000004ff117e24 */ /* 0x000fc8000f8e00ff */
[----:B------:R-:W-:-:S05]  /*13a30*/  IMAD R4, R4, 0x2, R17 ;  /* 0x0000000204047824 */ /* 0x000fca00078e0211 */
[----:B------:R0:W-:Y:S04]  /*13a40*/  STL [R1+0x4], R4 ;  /* 0x0000040401007387 */ /* 0x0001e80000100800 */
[----:B------:R1:W-:Y:S04]  /*13a50*/  STL [R1+0x10], R3 ;  /* 0x0000100301007387 */ /* 0x0003e80000100800 */
[----:B------:R-:W-:Y:S01]  /*13a60*/  STL [R1+0x28], RZ ;  /* 0x000028ff01007387 */ /* 0x000fe20000100800 */
[----:B0-----:R-:W-:-:S03]  /*13a70*/  LOP3.LUT R4, R0, 0x40, RZ, 0xfc, !PT ;  /* 0x0000004000047812 */ /* 0x001fc600078efcff */
[----:B------:R0:W-:Y:S01]  /*13a80*/  STL [R1+0x8], R2 ;  /* 0x0000080201007387 */ /* 0x0001e20000100800 */
[C---:B------:R-:W-:Y:S02]  /*13a90*/  LOP3.LUT R4, R0.reuse, 0x100, RZ, 0xfc, !PT ;  /* 0x0000010000047812 */ /* 0x040fe400078efcff */
[C---:B-1----:R-:W-:Y:S02]  /*13aa0*/  LOP3.LUT R3, R0.reuse, 0x80, RZ, 0xfc, !PT ;  /* 0x0000008000037812 */ /* 0x042fe400078efcff */
[C---:B------:R-:W-:Y:S02]  /*13ab0*/  LOP3.LUT R3, R0.reuse, 0x140, RZ, 0xfc, !PT ;  /* 0x0000014000037812 */ /* 0x040fe400078efcff */
[C---:B0-----:R-:W-:Y:S02]  /*13ac0*/  LOP3.LUT R2, R0.reuse, 0xc0, RZ, 0xfc, !PT ;  /* 0x000000c000027812 */ /* 0x041fe400078efcff */
[C---:B------:R-:W-:Y:S02]  /*13ad0*/  LOP3.LUT R2, R0.reuse, 0x180, RZ, 0xfc, !PT ;  /* 0x0000018000027812 */ /* 0x040fe400078efcff */
[----:B------:R-:W-:-:S07]  /*13ae0*/  LOP3.LUT R0, R0, 0x1c0, RZ, 0xfc, !PT ;  /* 0x000001c000007812 */ /* 0x000fce00078efcff */
.L_x_5423:
[----:B------:R-:W2:Y:S01]  /*13af0*/  LDL R0, [R1+0x10] ;  /* 0x0000100001007983 */ /* 0x000ea20000100800 */
        /* <DEDUP_REMOVED lines=13> */
[----:B-1-34-:R-:W-:Y:S05]  /*13bd0*/  @!P0 BRA `(.L_x_5306) ;  /* 0x0000000000208947 */ /* 0x01afea0003800000 */
        /* <DEDUP_REMOVED lines=8> */
.L_x_5306:
[----:B------:R-:W-:Y:S01]  /*13c60*/  ULDC UR9, c[0x0][0xd54] ;  /* 0x0003550000097ab9 */ /* 0x000fe20000000800 */
[----:B------:R-:W-:Y:S01]  /*13c70*/  UMOV UR6, UR8 ;  /* 0x0000000800067c82 */ /* 0x000fe20008000000 */
[----:B------:R-:W-:-:S11]  /*13c80*/  UISETP.NE.AND UP0, UPT, UR9, 0x1, UPT ;  /* 0x000000010900788c */ /* 0x000fd6000bf05270 */
[----:B------:R-:W-:Y:S02]  /*13c90*/  @UP0 ULDC.64 UR10, c[0x0][0xd58] ;  /* 0x00035600000a0ab9 */ /* 0x000fe40000000a00 */
[----:B------:R-:W-:-:S04]  /*13ca0*/  UIMAD.WIDE.U32 UR4, UR8, UR10, URZ ;  /* 0x0000000a080472a5 */ /* 0x000fc8000f8e003f */
[----:B------:R-:W-:-:S04]  /*13cb0*/  @UP0 USHF.R.U32.HI UR6, URZ, UR11, UR5 ;  /* 0x0000000b3f060299 */ /* 0x000fc80008011605 */
[----:B------:R-:W-:-:S12]  /*13cc0*/  UIMAD UR4, UR6, UR9, URZ ;  /* 0x00000009060472a4 */ /* 0x000fd8000f8e023f */
.L_x_5307:
        /* <DEDUP_REMOVED lines=48> */
.L_x_5309:
[----:B------:R-:W-:-:S11]  /*13fd0*/  UISETP.NE.AND UP0, UPT, UR5, 0x1, UPT ;  /* 0x000000010500788c */ /* 0x000fd6000bf05270 */
[----:B------:R-:W-:Y:S02]  /*13fe0*/  @UP0 ULDC.64 UR12, c[0x0][0xae0] ;  /* 0x0002b800000c0ab9 */ /* 0x000fe40000000a00 */
[----:B------:R-:W-:-:S04]  /*13ff0*/  UIMAD.WIDE.U32 UR8, UR10, UR12, URZ ;  /* 0x0000000c0a0872a5 */ /* 0x000fc8000f8e003f */
[----:B------:R-:W-:-:S12]  /*14000*/  @UP0 USHF.R.U32.HI UR10, URZ, UR13, UR9 ;  /* 0x0000000d3f0a0299 */ /* 0x000fd80008011609 */
.L_x_5310:
[----:B------:R-:W-:-:S04]  /*14010*/  UIMAD UR10, UR10, UR5, UR5 ;  /* 0x000000050a0a72a4 */ /* 0x000fc8000f8e0205 */
[----:B------:R-:W-:-:S04]  /*14020*/  UISETP.LT.AND UP0, UPT, UR4, UR10, UPT ;  /* 0x0000000a0400728c */ /* 0x000fc8000bf01270 */
[----:B------:R-:W-:-:S12]  /*14030*/  USEL UR4, UR4, UR10, UP0 ;  /* 0x0000000a04047287 */ /* 0x000fd80008000000 */
.L_x_5308:
        /* <DEDUP_REMOVED lines=30> */
.L_x_5312:
[----:B------:R-:W-:-:S11]  /*14220*/  UISETP.NE.AND UP0, UPT, UR5, 0x1, UPT ;  /* 0x000000010500788c */ /* 0x000fd6000bf05270 */
[----:B------:R-:W-:Y:S02]  /*14230*/  @UP0 ULDC.64 UR10, c[0x0][0xae0] ;  /* 0x0002b800000a0ab9 */ /* 0x000fe40000000a00 */
[----:B------:R-:W-:-:S04]  /*14240*/  UIMAD.WIDE.U32 UR6, UR4, UR10, URZ ;  /* 0x0000000a040672a5 */ /* 0x000fc8000f8e003f */
[----:B------:R-:W-:-:S12]  /*14250*/  @UP0 USHF.R.U32.HI UR4, URZ, UR11, UR7 ;  /* 0x0000000b3f040299 */ /* 0x000fd80008011607 */
.L_x_5313:
[----:B------:R-:W-:-:S04]  /*14260*/  UIMAD UR4, UR4, UR5, URZ ;  /* 0x00000005040472a4 */ /* 0x000fc8000f8e023f */
[----:B------:R-:W-:-:S04]  /*14270*/  UISETP.LT.AND UP0, UPT, UR8, UR4, UPT ;  /* 0x000000040800728c */ /* 0x000fc8000bf01270 */
[----:B------:R-:W-:-:S12]  /*14280*/  USEL UR8, UR8, UR4, !UP0 ;  /* 0x0000000408087287 */ /* 0x000fd8000c000000 */
.L_x_5311:
        /* <DEDUP_REMOVED lines=24> */
[----:B-1----:R-:W-:-:S05]  /*14410*/  IADD3 R0, R2, UR41, R0 ;  /* 0x0000002902007c10 */ /* 0x002fca000fffe000 */
[----:B------:R0:W-:Y:S01]  /*14420*/  STL [R1+0x10], R0 ;  /* 0x0000100001007387 */ /* 0x0001e20000100800 */
[----:B------:R-:W-:Y:S05]  /*14430*/  BRA `(.L_x_5316) ;  /* 0x0000005400cc7947 */ /* 0x000fea0003800000 */
.L_x_5315:
        /* <DEDUP_REMOVED lines=20> */
.L_x_5318:
[----:B------:R-:W-:Y:S05]  /*14580*/  BSYNC B6 ;  /* 0x0000000000067941 */ /* 0x000fea0003800000 */
.L_x_5317:
        /* <DEDUP_REMOVED lines=20> */
.L_x_5321:
        /* <DEDUP_REMOVED lines=15> */
.L_x_5320:
[----:B------:R-:W-:Y:S05]  /*147c0*/  BSYNC B6 ;  /* 0x0000000000067941 */ /* 0x000fea0003800000 */
.L_x_5319:
        /* <DEDUP_REMOVED lines=12> */
[----:B------:R-:W-:Y:S01]  /*14890*/  LOP3.LUT R18, R18, 0xfffffffe, RZ, 0xc0, !PT ;  /* 0xfffffffe12127812 */ /* 0x000fe200078ec0ff */
[----:B------:R-:W1:Y:S02]  /*148a0*/  S2R R4, SR_TID.X ;  /* 0x0000000000047919 */ /* 0x000e640000002100 */
[----:B------:R-:W-:Y:S01]  /*148b0*/  VIADD R0, R0, 0xffffffff ;  /* 0xffffffff00007836 */ /* 0x000fe20000000000 */
[----:B0-----:R-:W0:Y:S02]  /*148c0*/  LDC.64 R2, c[0x0][0x418] ;  /* 0x00010600ff027b82 */ /* 0x001e240000000a00 */
[----:B0-----:R-:W-:Y:S02]  /*148d0*/  ISETP.NE.U32.AND P0, PT, R2, RZ, PT ;  /* 0x000000ff0200720c */ /* 0x001fe40003f05070 */
[----:B-1----:R-:W-:-:S02]  /*148e0*/  SHF.R.U32.HI R4, RZ, 0x5, R4 ;  /* 0x00000005ff047819 */ /* 0x002fc40000011604 */
[----:B------:R-:W-:Y:S02]  /*148f0*/  ISETP.NE.AND.EX P1, PT, R3, RZ, PT, P0 ;  /* 0x000000ff0300720c */ /* 0x000fe40003f25300 */
[----:B------:R-:W-:-:S11]  /*14900*/  LOP3.LUT R4, R4, 0x3, RZ, 0xc0, !PT ;  /* 0x0000000304047812 */ /* 0x000fd600078ec0ff */
[----:B------:R-:W-:Y:S02]  /*14910*/  @P1 LOP3.LUT R18, R18, 0x1, RZ, 0xfc, !PT ;  /* 0x0000000112121812 */ /* 0x000fe400078efcff */
[----:B--2---:R-:W-:Y:S01]  /*14920*/  SHF.R.S32.HI R8, RZ, 0x1f, R7 ;  /* 0x0000001fff087819 */ /* 0x004fe20000011407 */
[----:B------:R0:W-:Y:S01]  /*14930*/  STL [R1], R7 ;  /* 0x0000000701007387 */ /* 0x0001e20000100800 */
[----:B------:R-:W-:-:S03]  /*14940*/  SEL R16, R7, RZ, !P1 ;  /* 0x000000ff07107207 */ /* 0x000fc60004800000 */
[----:B------:R0:W-:Y:S01]  /*14950*/  STL [R1+0xc], R8 ;  /* 0x00000c0801007387 */ /* 0x0001e20000100800 */
[----:B------:R-:W-:Y:S05]  /*14960*/  BRA.DIV UR4, `(.L_x_5322) ;  /* 0x0000005a04c87947 */ /* 0x000fea000b800000 */
[----:B------:R1:W2:Y:S02]  /*14970*/  SHFL.IDX PT, R14, R4, RZ, 0x1f ;  /* 0x00001fff040e7589 */ /* 0x0002a400000e0000 */
.L_x_5439:
[----:B------:R3:W-:Y:S01]  /*14980*/  STL [R1+0x1c], R0 ;  /* 0x00001c0001007387 */ /* 0x0007e20000100800 */
[----:B--2---:R-:W-:Y:S02]  /*14990*/  ISETP.NE.AND P0, PT, R14, RZ, PT ;  /* 0x000000ff0e00720c */ /* 0x004fe40003f05270 */
[----:B------:R-:W-:Y:S02]  /*149a0*/  PLOP3.LUT P2, PT, PT, PT, PT, 0x8, 0x0 ;  /* 0x000000000000781c */ /* 0x000fe40003f4e170 */
[----:B------:R-:W-:-:S11]  /*149b0*/  LOP3.LUT R18, R18, 0xfffffffd, RZ, 0xc0, !PT ;  /* 0xfffffffd12127812 */ /* 0x000fd600078ec0ff */
[----:B------:R-:W-:Y:S01]  /*149c0*/  @P2 LOP3.LUT R18, R18, 0x2, RZ, 0xfc, !PT ;  /* 0x0000000212122812 */ /* 0x000fe200078efcff */
[----:B---3--:R-:W-:Y:S06]  /*149d0*/  @P0 BRA `(.L_x_5323) ;  /* 0x0000000000f00947 */ /* 0x008fec0003800000 */
[----:B------:R-:W-:-:S03]  /*149e0*/  UMOV UR4, 0xffffffff ;  /* 0xffffffff00047882 */ /* 0x000fc60000000000 */
[----:B------:R-:W-:Y:S05]  /*149f0*/  BRA.DIV UR4, `(.L_x_5324) ;  /* 0x0000005a04c47947 */ /* 0x000fea000b800000 */
[----:B------:R-:W-:-:S13]  /*14a00*/  ELECT P6, URZ, PT ;  /* 0x00000000003f782f */ /* 0x000fda00038c0000 */
.L_x_5442:
[----:B------:R-:W-:Y:S05]  /*14a10*/  @!P6 BRA `(.L_x_5323) ;  /* 0x0000000000e0e947 */ /* 0x000fea0003800000 */
[----:B------:R-:W-:Y:S01]  /*14a20*/  IMAD.MOV.U32 R16, RZ, RZ, R7 ;  /* 0x000000ffff107224 */ /* 0x000fe200078e0007 */
[----:B------:R-:W-:Y:S06]  /*14a30*/  @!P1 BRA `(.L_x_5325) ;  /* 0x00000000004c9947 */ /* 0x000fec0003800000 */
[----:B------:R-:W2:Y:S01]  /*14a40*/  LDC R6, c[0x0][0x43c] ;  /* 0x00010f00ff067b82 */ /* 0x000ea20000000800 */
[----:B------:R-:W-:Y:S01]  /*14a50*/  IMAD.MOV.U32 R9, RZ, RZ, R0 ;  /* 0x000000ffff097224 */ /* 0x000fe200078e0000 */
[----:B------:R-:W-:Y:S01]  /*14a60*/  ULDC.64 UR4, c[0x0][0x428] ;  /* 0x00010a0000047ab9 */ /* 0x000fe20000000a00 */
[----:B--2---:R-:W-:-:S13]  /*14a70*/  ISETP.NE.AND P0, PT, R6, 0x1, PT ;  /* 0x000000010600780c */ /* 0x004fda0003f05270 */
[----:B-1----:R-:W1:Y:S02]  /*14a80*/  @P0 LDC.64 R4, c[0x0][0x440] ;  /* 0x00011000ff040b82 */ /* 0x002e640000000a00 */
[----:B-1----:R-:W-:-:S04]  /*14a90*/  @P0 IMAD.HI.U32 R0, R9, R4, RZ ;  /* 0x0000000409000227 */ /* 0x002fc800078e00ff */
        /* <DEDUP_REMOVED lines=13> */
.L_x_5325:
[----:B--2---:R-:W2:Y:S01]  /*14b70*/  LDL R2, [R1+0x8] ;  /* 0x0000080001027983 */ /* 0x004ea20000100800 */
[----:B------:R-:W-:Y:S01]  /*14b80*/  IMAD R0, R19, 0x8, R17 ;  /* 0x0000000813007824 */ /* 0x000fe200078e0211 */
[----:B--2---:R-:W-:-:S04]  /*14b90*/  SHF.L.U32 R2, R2, 0x1f, RZ ;  /* 0x0000001f02027819 */ /* 0x004fc800000006ff */
[----:B------:R-:W2:Y:S02]  /*14ba0*/  SYNCS.PHASECHK.TRANS64.TRYWAIT P0, [R0+URZ+0x38840], R2 ;  /* 0x03884002000075a7 */ /* 0x000ea4000800017f */
[----:B--2---:R-:W-:Y:S05]  /*14bb0*/  @!P0 BRA `(.L_x_5326) ;  /* 0x0000005800748947 */ /* 0x004fea0003800000 */
.L_x_5443:
        /* <DEDUP_REMOVED lines=11> */
.L_x_5327:
[----:B--2---:R-:W2:Y:S01]  /*14c70*/  LDL R2, [R1+0x1c] ;  /* 0x00001c0001027983 */ /* 0x004ea20000100800 */
[----:B------:R-:W-:Y:S01]  /*14c80*/  R2UR UR33, R0 ;  /* 0x00000000002172ca */ /* 0x000fe200000e0000 */
[----:B------:R-:W-:Y:S01]  /*14c90*/  IMAD R0, R19, 0x2000, R17 ;  /* 0x0000200013007824 */ /* 0x000fe200078e0211 */
[----:B------:R-:W-:Y:S01]  /*14ca0*/  UIADD3 UR4, UP0, UR46, 0x370, URZ ;  /* 0x000003702e047890 */ /* 0x000fe2000ff1e03f */
[----:B-----5:R-:W-:Y:S01]  /*14cb0*/  R2UR UR37, R16 ;  /* 0x00000000102572ca */ /* 0x020fe200000e0000 */
[----:B------:R-:W-:Y:S01]  /*14cc0*/  UMOV UR6, 0x0 ;  /* 0x0000000000067882 */ /* 0x000fe20000000000 */
[----:B------:R-:W-:Y:S01]  /*14cd0*/  UMOV UR7, 0x14f00000 ;  /* 0x14f0000000077882 */ /* 0x000fe20000000000 */
[----:B------:R-:W-:Y:S01]  /*14ce0*/  R2UR UR32, R0 ;  /* 0x00000000002072ca */ /* 0x000fe200000e0000 */
[----:B------:R-:W-:Y:S01]  /*14cf0*/  UIADD3.X UR5, URZ, UR47, URZ, UP0, !UPT ;  /* 0x0000002f3f057290 */ /* 0x000fe200087fe43f */
[----:B------:R-:W-:Y:S01]  /*14d00*/  PLOP3.LUT P0, PT, PT, PT, PT, 0x80, 0x0 ;  /* 0x000000000000781c */ /* 0x000fe20003f0f070 */
[----:B------:R-:W-:Y:S01]  /*14d10*/  UMOV UR34, URZ ;  /* 0x0000003f00227c82 */ /* 0x000fe20008000000 */
[----:B------:R-:W-:-:S03]  /*14d20*/  LOP3.LUT R18, R18, 0xfffffffd, RZ, 0xc0, !PT ;  /* 0xfffffffd12127812 */ /* 0x000fc600078ec0ff */
[----:B------:R-:W-:-:S06]  /*14d30*/  UIADD3 UR33, UR33, 0x38830, URZ ;  /* 0x0003883021217890 */ /* 0x000fcc000fffe03f */
[----:B------:R-:W-:Y:S02]  /*14d40*/  UIADD3 UR32, UR32, 0x22400, URZ ;  /* 0x0002240020207890 */ /* 0x000fe4000fffe03f */
[----:B------:R-:W-:Y:S02]  /*14d50*/  @P0 LOP3.LUT R18, R18, 0x2, RZ, 0xfc, !PT ;  /* 0x0000000212120812 */ /* 0x000fe400078efcff */
[----:B--2---:R-:W-:-:S13]  /*14d60*/  R2UR UR35, R2 ;  /* 0x00000000022372ca */ /* 0x004fda00000e0000 */
[----:B------:R-:W-:-:S09]  /*14d70*/  USHF.L.U32 UR35, UR35, 0x6, URZ ;  /* 0x0000000623237899 */ /* 0x000fd2000800063f */
[----:B------:R2:W-:Y:S02]  /*14d80*/  UTMALDG.4D [UR32], [UR4], desc[UR6] ;  /* 0x00000620040075b4 */ /* 0x0005e40008019000 */
[----:B--2---:R-:W-:Y:S01]  /*14d90*/  NOP ;  /* 0x0000000000007918 */ /* 0x004fe20000000000 */
.L_x_5323:
[----:B------:R-:W-:Y:S05]  /*14da0*/  WARPSYNC.ALL ;  /* 0x0000000000007948 */ /* 0x000fea0003800000 */
[----:B------:R-:W-:Y:S01]  /*14db0*/  VIADD R0, R17, 0x20400 ;  /* 0x0002040011007836 */ /* 0x000fe20000000000 */
[----:B------:R-:W-:Y:S01]  /*14dc0*/  BAR.SYNC.DEFER_BLOCKING 0x8, 0x100 ;  /* 0x0204000000007b1d */ /* 0x000fe20000010000 */
[----:B------:R-:W-:Y:S02]  /*14dd0*/  USHF.R.S32.HI UR43, URZ, 0x1f, UR36 ;  /* 0x0000001f3f2b7899 */ /* 0x000fe40008011424 */
[----:B------:R-:W-:Y:S01]  /*14de0*/  USHF.R.S32.HI UR37, URZ, 0x1f, UR42 ;  /* 0x0000001f3f257899 */ /* 0x000fe2000801142a */
[----:B------:R-:W-:-:S02]  /*14df0*/  LOP3.LUT P0, RZ, R0, 0x3ff, RZ, 0xc0, !PT ;  /* 0x000003ff00ff7812 */ /* 0x000fc4000780c0ff */
[----:B------:R-:W-:Y:S11]  /*14e00*/  BSSY B6, `(.L_x_5328) ;  /* 0x0000012000067945 */ /* 0x000ff60003800000 */
[----:B------:R-:W-:Y:S05]  /*14e10*/  @!P0 BRA `(.L_x_5329) ;  /* 0x0000000000408947 */ /* 0x000fea0003800000 */
[----:B------:R-:W-:Y:S01]  /*14e20*/  MOV R2, 0x0 ;  /* 0x0000000000027802 */ /* 0x000fe20000000f00 */
[----:B------:R-:W-:Y:S01]  /*14e30*/  ULDC.64 UR4, c[0x4][0x118] ;  /* 0x0100460000047ab9 */ /* 0x000fe20000000a00 */
[----:B------:R-:W-:Y:S01]  /*14e40*/  ULDC.64 UR6, c[0x4][0x120] ;  /* 0x0100480000067ab9 */ /* 0x000fe20000000a00 */
[----:B------:R-:W-:Y:S01]  /*14e50*/  ULDC.64 UR8, c[0x4][0x58] ;  /* 0x0100160000087ab9 */ /* 0x000fe20000000a00 */
[----:B-1----:R-:W-:Y:S02]  /*14e60*/  IMAD.U32 R4, RZ, RZ, UR4 ;  /* 0x00000004ff047e24 */ /* 0x002fe4000f8e00ff */
        /* <DEDUP_REMOVED lines=10> */
[----:B-1----:R-:W-:Y:S05]  /*14f10*/  CALL.ABS.NOINC R2 ;  /* 0x0000000002007343 */ /* 0x002fea0003c00000 */
.L_x_5329:
[----:B------:R-:W-:Y:S05]  /*14f20*/  BSYNC B6 ;  /* 0x0000000000067941 */ /* 0x000fea0003800000 */
.L_x_5328:
[----:B------:R-:W2:Y:S01]  /*14f30*/  S2R R0, SR_TID.X ;  /* 0x0000000000007919 */ /* 0x000ea20000002100 */
[----:B------:R-:W3:Y:S01]  /*14f40*/  LDC R6, c[0x0][0x448] ;  /* 0x00011200ff067b82 */ /* 0x000ee20000000800 */
[----:B------:R-:W-:Y:S02]  /*14f50*/  ULDC.64 UR8, c[0x0][0x2d8] ;  /* 0x0000b60000087ab9 */ /* 0x000fe40000000a00 */
[----:B------:R-:W-:Y:S02]  /*14f60*/  UIMAD UR6, UR43, UR8, URZ ;  /* 0x000000082b0672a4 */ /* 0x000fe4000f8e023f */
[----:B------:R-:W-:Y:S02]  /*14f70*/  UIMAD.WIDE.U32 UR4, UR36, UR8, URZ ;  /* 0x00000008240472a5 */ /* 0x000fe4000f8e003f */
[----:B------:R-:W-:-:S03]  /*14f80*/  UIMAD UR6, UR36, UR9, UR6 ;  /* 0x00000009240672a4 */ /* 0x000fc6000f8e0206 */
[----:B------:R-:W-:Y:S01]  /*14f90*/  ULDC.64 UR8, c[0x0][0x2e0] ;  /* 0x0000b80000087ab9 */ /* 0x000fe20000000a00 */
[----:B------:R-:W-:Y:S02]  /*14fa0*/  UIADD3 UR5, UR5, UR6, URZ ;  /* 0x0000000605057290 */ /* 0x000fe4000fffe03f */
[----:B------:R-:W-:Y:S02]  /*14fb0*/  UIMAD UR6, UR37, UR8, URZ ;  /* 0x00000008250672a4 */ /* 0x000fe4000f8e023f */
[----:B------:R-:W-:Y:S02]  /*14fc0*/  UIMAD.WIDE.U32 UR4, UR42, UR8, UR4 ;  /* 0x000000082a0472a5 */ /* 0x000fe4000f8e0004 */
[----:B------:R-:W-:-:S04]  /*14fd0*/  UIMAD UR6, UR42, UR9, UR6 ;  /* 0x000000092a0672a4 */ /* 0x000fc8000f8e0206 */
[----:B------:R-:W-:Y:S02]  /*14fe0*/  UIADD3 UR6, UR5, UR6, URZ ;  /* 0x0000000605067290 */ /* 0x000fe4000fffe03f */
[----:B------:R-:W-:Y:S01]  /*14ff0*/  IMAD.U32 R5, RZ, RZ, UR5 ;  /* 0x00000005ff057e24 */ /* 0x000fe2000f8e00ff */
[----:B---3--:R-:W-:Y:S02]  /*15000*/  ISETP.NE.AND P0, PT, R6, 0x1, PT ;  /* 0x000000010600780c */ /* 0x008fe40003f05270 */
[----:B--2---:R-:W-:-:S04]  /*15010*/  LOP3.LUT R0, R0, 0x7f, RZ, 0xc0, !PT ;  /* 0x0000007f00007812 */ /* 0x004fc800078ec0ff */
[----:B-1----:R-:W-:Y:S02]  /*15020*/  SHF.R.U32.HI R4, RZ, 0x3, R0 ;  /* 0x00000003ff047819 */ /* 0x002fe40000011600 */
[----:B------:R-:W1:Y:S05]  /*15030*/  S2R R0, SR_TID.X ;  /* 0x0000000000007919 */ /* 0x000e6a0000002100 */
[----:B------:R-:W2:Y:S08]  /*15040*/  @P0 LDC R3, c[0x0][0x44c] ;  /* 0x00011300ff030b82 */ /* 0x000eb00000000800 */
[----:B------:R-:W3:Y:S01]  /*15050*/  @P0 LDC R2, c[0x0][0x450] ;  /* 0x00011400ff020b82 */ /* 0x000ee20000000800 */
[----:B-1----:R-:W-:-:S05]  /*15060*/  IMAD.SHL.U32 R0, R0, 0x10, RZ ;  /* 0x0000001000007824 */ /* 0x002fca00078e00ff */
[----:B------:R-:W-:Y:S01]  /*15070*/  LOP3.LUT R0, R4, 0x70, R0, 0xf8, !PT ;  /* 0x0000007004007812 */ /* 0x000fe200078ef800 */
[----:B------:R-:W-:Y:S01]  /*15080*/  IMAD.U32 R4, RZ, RZ, UR4 ;  /* 0x00000004ff047e24 */ /* 0x000fe2000f8e00ff */
[----:B------:R-:W-:-:S03]  /*15090*/  ULDC.64 UR4, c[0x0][0x2d0] ;  /* 0x0000b40000047ab9 */ /* 0x000fc60000000a00 */
[----:B0-----:R-:W-:-:S04]  /*150a0*/  VIADD R7, R0, UR40 ;  /* 0x0000002800077c36 */ /* 0x001fc80008000000 */
[----:B--2---:R-:W-:Y:S01]  /*150b0*/  @P0 IMAD.HI.U32 R3, R7, R3, RZ ;  /* 0x0000000307030227 */ /* 0x004fe200078e00ff */
[----:B------:R0:W-:Y:S03]  /*150c0*/  STL [R1+0x18], R7 ;  /* 0x0000180701007387 */ /* 0x0001e60000100800 */
[----:B------:R-:W-:Y:S01]  /*150d0*/  IMAD.MOV.U32 R0, RZ, RZ, R7 ;  /* 0x000000ffff007224 */ /* 0x000fe200078e0007 */
[----:B---3--:R-:W-:Y:S01]  /*150e0*/  @P0 SHF.R.U32.HI R0, RZ, R2, R3 ;  /* 0x00000002ff000219 */ /* 0x008fe20000011603 */
[----:B------:R-:W-:Y:S02]  /*150f0*/  IMAD.MOV.U32 R2, RZ, RZ, R4 ;  /* 0x000000ffff027224 */ /* 0x000fe400078e0004 */
[----:B------:R-:W-:Y:S01]  /*15100*/  IMAD.U32 R3, RZ, RZ, UR6 ;  /* 0x00000006ff037e24 */ /* 0x000fe2000f8e00ff */
[----:B------:R-:W-:Y:S01]  /*15110*/  SHF.R.S32.HI R4, RZ, 0x1f, R0 ;  /* 0x0000001fff047819 */ /* 0x000fe20000011400 */
[----:B------:R-:W1:Y:S01]  /*15120*/  S2R R8, SR_TID.X ;  /* 0x0000000000087919 */ /* 0x000e620000002100 */
[----:B------:R-:W-:Y:S01]  /*15130*/  ULDC.64 UR6, c[0x0][0x280] ;  /* 0x0000a00000067ab9 */ /* 0x000fe20000000a00 */
[----:B------:R-:W-:-:S04]  /*15140*/  IMAD.WIDE.U32 R2, R0, UR4, R2 ;  /* 0x0000000400027c25 */ /* 0x000fc8000f8e0002 */
[----:B------:R-:W-:-:S04]  /*15150*/  IMAD R4, R4, UR4, RZ ;  /* 0x0000000404047c24 */ /* 0x000fc8000f8e02ff */
[----:B------:R-:W-:Y:S01]  /*15160*/  IMAD R4, R0, UR5, R4 ;  /* 0x0000000500047c24 */ /* 0x000fe2000f8e0204 */
[----:B------:R-:W2:Y:S01]  /*15170*/  S2R R9, SR_TID.X ;  /* 0x0000000000097919 */ /* 0x000ea20000002100 */
[----:B------:R-:W-:Y:S01]  /*15180*/  IMAD.MOV R0, RZ, RZ, -R0 ;  /* 0x000000ffff007224 */ /* 0x000fe200078e0a00 */
[----:B------:R-:W-:Y:S01]  /*15190*/  ULDC.64 UR4, c[0x0][0x2c8] ;  /* 0x0000b20000047ab9 */ /* 0x000fe20000000a00 */
[----:B------:R-:W-:Y:S02]  /*151a0*/  IMAD.IADD R3, R3, 0x1, R4 ;  /* 0x0000000103037824 */ /* 0x000fe400078e0204 */
[----:B------:R-:W-:Y:S02]  /*151b0*/  IMAD R0, R6, R0, R7 ;  /* 0x0000000006007224 */ /* 0x000fe400078e0207 */
[----:B0-----:R0:W5:Y:S02]  /*151c0*/  LDL R7, [R1+0x4] ;  /* 0x0000040001077983 */ /* 0x0011640000100800 */
[----:B------:R-:W-:Y:S01]  /*151d0*/  IMAD.WIDE.U32 R2, R0, UR4, R2 ;  /* 0x0000000400027c25 */ /* 0x000fe2000f8e0002 */
[----:B------:R-:W-:-:S05]  /*151e0*/  SHF.R.S32.HI R4, RZ, 0x1f, R0 ;  /* 0x0000001fff047819 */ /* 0x000fca0000011400 */
[----:B------:R-:W-:Y:S01]  /*151f0*/  IMAD R4, R4, UR4, RZ ;  /* 0x0000000404047c24 */ /* 0x000fe2000f8e02ff */
[----:B------:R-:W-:-:S03]  /*15200*/  ULDC UR4, c[0x0][0x2b8] ;  /* 0x0000ae0000047ab9 */ /* 0x000fc60000000800 */
[----:B------:R-:W-:Y:S01]  /*15210*/  IMAD R4, R0, UR5, R4 ;  /* 0x0000000500047c24 */ /* 0x000fe2000f8e0204 */
[----:B------:R-:W-:Y:S01]  /*15220*/  LEA R0, P1, R2, UR6, 0x1 ;  /* 0x0000000602007c11 */ /* 0x000fe2000f8208ff */
[----:B-1----:R-:W-:Y:S02]  /*15230*/  IMAD.SHL.U32 R8, R8, 0x8, RZ ;  /* 0x0000000808087824 */ /* 0x002fe400078e00ff */
[----:B------:R-:W-:-:S03]  /*15240*/  IMAD.IADD R3, R3, 0x1, R4 ;  /* 0x0000000103037824 */ /* 0x000fc600078e0204 */
[----:B------:R-:W-:Y:S02]  /*15250*/  LOP3.LUT R8, R8, 0x38, RZ, 0xc0, !PT ;  /* 0x0000003808087812 */ /* 0x000fe400078ec0ff */
[----:B------:R-:W-:Y:S02]  /*15260*/  LEA.HI.X R3, R2, UR7, R3, 0x1, P1 ;  /* 0x0000000702037c11 */ /* 0x000fe400088f0c03 */
[----:B------:R-:W-:Y:S01]  /*15270*/  ISETP.GE.AND P0, PT, R8, UR4, PT ;  /* 0x0000000408007c0c */ /* 0x000fe2000bf06270 */
[----:B------:R-:W-:Y:S01]  /*15280*/  UMOV UR4, 0xffffffff ;  /* 0xffffffff00047882 */ /* 0x000fe20000000000 */
[----:B--2---:R-:W-:-:S04]  /*15290*/  LOP3.LUT R9, R9, 0x7f, RZ, 0xc0, !PT ;  /* 0x0000007f09097812 */ /* 0x004fc800078ec0ff */
[----:B------:R-:W-:Y:S01]  /*152a0*/  SHF.R.U32.HI R9, RZ, 0x3, R9 ;  /* 0x00000003ff097819 */ /* 0x000fe20000011609 */
[----:B0-----:R-:W-:Y:S06]  /*152b0*/  BRA.DIV UR4, `(.L_x_5330) ;  /* 0x0000005204c87947 */ /* 0x001fec000b800000 */
[----:B------:R-:W0:Y:S01]  /*152c0*/  SHFL.IDX PT, R5, R0, RZ, 0x181f ;  /* 0x00181fff00057589 */ /* 0x000e2200000e0000 */
[----:B------:R-:W-:Y:S01]  /*152d0*/  ULDC UR4, c[0x0][0x288] ;  /* 0x0000a20000047ab9 */ /* 0x000fe20000000800 */
[----:B------:R-:W-:Y:S02]  /*152e0*/  VIADD R9, R9, UR40 ;  /* 0x0000002809097c36 */ /* 0x000fe40008000000 */
[----:B------:R-:W1:Y:S01]  /*152f0*/  SHFL.IDX PT, R4, R3, RZ, 0x181f ;  /* 0x00181fff03047589 */ /* 0x000e6200000e0000 */
[----:B------:R-:W-:Y:S02]  /*15300*/  IMAD R2, R6, UR4, RZ ;  /* 0x0000000406027c24 */ /* 0x000fe4000f8e02ff */
[C---:B------:R-:W-:Y:S01]  /*15310*/  VIADD R6, R9.reuse, 0x10 ;  /* 0x0000001009067836 */ /* 0x040fe20000000000 */
[----:B------:R-:W-:Y:S02]  /*15320*/  STL [R1+0x14], R9 ;  /* 0x0000140901007387 */ /* 0x000fe40000100800 */
[----:B------:R-:W-:-:S02]  /*15330*/  ISETP.GE.AND P1, PT, R9, R2, PT ;  /* 0x000000020900720c */ /* 0x000fc40003f26270 */
[----:B------:R2:W-:Y:S11]  /*15340*/  STL [R1+0x20], R6 ;  /* 0x0000200601007387 */ /* 0x0005f60000100800 */
[----:B0-----:R-:W-:-:S05]  /*15350*/  @!P1 LEA R5, P2, R8, R5, 0x1 ;  /* 0x0000000508059211 */ /* 0x001fca00078408ff */
[----:B-1----:R-:W-:-:S05]  /*15360*/  @!P1 IMAD.X R4, RZ, RZ, R4, P2 ;  /* 0x000000ffff049224 */ /* 0x002fca00010e0604 */
[----:B------:R-:W-:-:S04]  /*15370*/  @!P1 LOP3.LUT R5, R5, R4, RZ, 0x3c, !PT ;  /* 0x0000000405059212 */ /* 0x000fc800078e3cff */
[----:B------:R-:W-:-:S04]  /*15380*/  @!P1 LOP3.LUT R4, R5, R4, RZ, 0x3c, !PT ;  /* 0x0000000405049212 */ /* 0x000fc800078e3cff */
[----:B------:R-:W-:-:S05]  /*15390*/  @!P1 LOP3.LUT R5, R5, R4, RZ, 0x3c, !PT ;  /* 0x0000000405059212 */ /* 0x000fca00078e3cff */
[----:B------:R-:W-:Y:S01]  /*153a0*/  @!PT LDS RZ, [RZ] ;  /* 0x00000000fffff984 */ /* 0x000fe20000000800 */
[----:B-----5:R0:W-:Y:S01]  /*153b0*/  @!P1 LDGSTS.E.BYPASS.LTC128B.128 [R7+0x20400], desc[UR44][R4.64], !P0 ;  /* 0x2040000004079fae */ /* 0x0201e2000c101d6c */
[----:B------:R-:W-:Y:S01]  /*153c0*/  ISETP.GE.AND P1, PT, R6, R2, PT ;  /* 0x000000020600720c */ /* 0x000fe20003f26270 */
[----:B--2---:R-:W-:-:S05]  /*153d0*/  VIADD R6, R9, 0x20 ;  /* 0x0000002009067836 */ /* 0x004fca0000000000 */
[----:B------:R-:W-:Y:S04]  /*153e0*/  STL [R1+0x24], R6 ;  /* 0x0000240601007387 */ /* 0x000fe80000100800 */
[----:B0-----:R-:W0:Y:S04]  /*153f0*/  SHFL.IDX PT, R5, R0, 0x1, 0x181f ;  /* 0x00381f0000057f89 */ /* 0x001e2800000e0000 */
[----:B------:R-:W1:Y:S01]  /*15400*/  SHFL.IDX PT, R4, R3, 0x1, 0x181f ;  /* 0x00381f0003047f89 */ /* 0x000e6200000e0000 */
[----:B0-----:R-:W-:-:S05]  /*15410*/  @!P1 LEA R5, P2, R8, R5, 0x1 ;  /* 0x0000000508059211 */ /* 0x001fca00078408ff */
[----:B-1----:R-:W-:-:S05]  /*15420*/  @!P1 IMAD.X R4, RZ, RZ, R4, P2 ;  /* 0x000000ffff049224 */ /* 0x002fca00010e0604 */
[----:B------:R-:W-:-:S04]  /*15430*/  @!P1 LOP3.LUT R5, R5, R4, RZ, 0x3c, !PT ;  /* 0x0000000405059212 */ /* 0x000fc800078e3cff */
[----:B------:R-:W-:-:S04]  /*15440*/  @!P1 LOP3.LUT R4, R5, R4, RZ, 0x3c, !PT ;  /* 0x0000000405049212 */ /* 0x000fc800078e3cff */
[----:B------:R-:W-:-:S05]  /*15450*/  @!P1 LOP3.LUT R5, R5, R4, RZ, 0x3c, !PT ;  /* 0x0000000405059212 */ /* 0x000fca00078e3cff */
[----:B------:R0:W-:Y:S01]  /*15460*/  @!P1 LDGSTS.E.BYPASS.LTC128B.128 [R7+0x20c00], desc[UR44][R4.64], !P0 ;  /* 0x20c0000004079fae */ /* 0x0001e2000c101d6c */
[----:B------:R-:W-:-:S03]  /*15470*/  ISETP.GE.AND P1, PT, R6, R2, PT ;  /* 0x000000020600720c */ /* 0x000fc60003f26270 */
[----:B0-----:R-:W0:Y:S04]  /*15480*/  SHFL.IDX PT, R5, R0, 0x2, 0x181f ;  /* 0x00581f0000057f89 */ /* 0x001e2800000e0000 */
[----:B------:R-:W1:Y:S04]  /*15490*/  SHFL.IDX PT, R4, R3, 0x2, 0x181f ;  /* 0x00581f0003047f89 */ /* 0x000e6800000e0000 */
[----:B------:R-:W2:Y:S04]  /*154a0*/  SHFL.IDX PT, R0, R0, 0x3, 0x181f ;  /* 0x00781f0000007f89 */ /* 0x000ea800000e0000 */
[----:B------:R-:W3:Y:S01]  /*154b0*/  SHFL.IDX PT, R3, R3, 0x3, 0x181f ;  /* 0x00781f0003037f89 */ /* 0x000ee200000e0000 */
[----:B0-----:R-:W-:-:S05]  /*154c0*/  @!P1 LEA R5, P2, R8, R5, 0x1 ;  /* 0x0000000508059211 */ /* 0x001fca00078408ff */
[----:B-1----:R-:W-:-:S05]  /*154d0*/  @!P1 IMAD.X R4, RZ, RZ, R4, P2 ;  /* 0x000000ffff049224 */ /* 0x002fca00010e0604 */
[----:B------:R-:W-:-:S04]  /*154e0*/  @!P1 LOP3.LUT R5, R5, R4, RZ, 0x3c, !PT ;  /* 0x0000000405059212 */ /* 0x000fc800078e3cff */
[----:B------:R-:W-:-:S04]  /*154f0*/  @!P1 LOP3.LUT R4, R5, R4, RZ, 0x3c, !PT ;  /* 0x0000000405049212 */ /* 0x000fc800078e3cff */
[----:B------:R-:W-:-:S05]  /*15500*/  @!P1 LOP3.LUT R5, R5, R4, RZ, 0x3c, !PT ;  /* 0x0000000405059212 */ /* 0x000fca00078e3cff */
[----:B--23--:R1:W-:Y:S02]  /*15510*/  @!P1 LDGSTS.E.BYPASS.LTC128B.128 [R7+0x21400], desc[UR44][R4.64], !P0 ;  /* 0x2140000004079fae */ /* 0x00c3e4000c101d6c */
.L_x_5452:
[----:B01----:R-:W2:Y:S02]  /*15520*/  LDL R4, [R1+0x14] ;  /* 0x0000140001047983 */ /* 0x003ea40000100800 */
[----:B--2---:R-:W-:-:S05]  /*15530*/  VIADD R4, R4, 0x30 ;  /* 0x0000003004047836 */ /* 0x004fca0000000000 */
[----:B------:R-:W-:Y:S01]  /*15540*/  ISETP.GE.AND P1, PT, R4, R2, PT ;  /* 0x000000020400720c */ /* 0x000fe20003f26270 */
[----:B------:R0:W-:-:S12]  /*15550*/  STL [R1+0x38], R4 ;  /* 0x0000380401007387 */ /* 0x0001d80000100800 */
[----:B------:R-:W-:-:S05]  /*15560*/  @!P1 LEA R2, P2, R8, R0, 0x1 ;  /* 0x0000000008029211 */ /* 0x000fca00078408ff */
[----:B------:R-:W-:-:S05]  /*15570*/  @!P1 IMAD.X R3, RZ, RZ, R3, P2 ;  /* 0x000000ffff039224 */ /* 0x000fca00010e0603 */
[----:B------:R-:W-:Y:S01]  /*15580*/  @!PT LDS RZ, [RZ] ;  /* 0x00000000fffff984 */ /* 0x000fe20000000800 */
[----:B------:R-:W-:Y:S01]  /*15590*/  @!PT LDS RZ, [RZ] ;  /* 0x00000000fffff984 */ /* 0x000fe20000000800 */
[----:B------:R-:W-:Y:S01]  /*155a0*/  @!PT LDS RZ, [RZ] ;  /* 0x00000000fffff984 */ /* 0x000fe20000000800 */
[----:B------:R0:W-:Y:S01]  /*155b0*/  @!P1 LDGSTS.E.BYPASS.LTC128B.128 [R7+0x21c00], desc[UR44][R2.64], !P0 ;  /* 0x21c0000002079fae */ /* 0x0001e2000c101d6c */
[----:B------:R-:W-:Y:S01]  /*155c0*/  PLOP3.LUT P0, PT, PT, PT, PT, 0x80, 0x0 ;  /* 0x000000000000781c */ /* 0x000fe20003f0f070 */
[----:B------:R-:W-:-:S12]  /*155d0*/  NOP ;  /* 0x0000000000007918 */ /* 0x000fd80000000000 */
.L_x_5331:
[----:B------:R-:W-:Y:S02]  /*155e0*/  PLOP3.LUT P1, PT, P1, P0, PT, 0xa2, 0x0 ;  /* 0x000000000000781c */ /* 0x000fe40000f21472 */
[----:B------:R-:W-:-:S08]  /*155f0*/  @P0 R2UR P1, UR4, R17 ;  /* 0x00000000110402ca */ /* 0x000fd00000020000 */
[----:B------:R-:W-:-:S05]  /*15600*/  @P0 PLOP3.LUT P0, PT, P1, PT, PT, 0x80, 0x0 ;  /* 0x000000000000081c */ /* 0x000fca0000f0f070 */
[----:B------:R-:W-:Y:S01]  /*15610*/  @!P1 SYNCS.ARRIVE.TRANS64.RED.A0T1 RZ, [UR4+0x38800], RZ ;  /* 0x038800ffffff99a7 */ /* 0x000fe20008200404 */
[----:B------:R-:W-:Y:S07]  /*15620*/  @!P1 ARRIVES.LDGSTSBAR.64.TRANSCNT [UR4+0x38800] ;  /* 0x03880000ff0099b0 */ /* 0x000fee0008000a84 */
[----:B------:R-:W-:Y:S05]  /*15630*/  @P0 BRA.U.ANY `(.L_x_5331) ;  /* 0xfffffffd00e80947 */ /* 0x000fea000393ffff */
[----:B0-----:R-:W0:Y:S01]  /*15640*/  LDC.64 R2, c[0x0][0x3d8] ;  /* 0x0000f600ff027b82 */ /* 0x001e220000000a00 */
[----:B------:R-:W-:Y:S01]  /*15650*/  NOP ;  /* 0x0000000000007918 */ /* 0x000fe20000000000 */
[C---:B0-----:R-:W-:Y:S01]  /*15660*/  IMAD R0, R2.reuse, UR43, RZ ;  /* 0x0000002b02007c24 */ /* 0x041fe2000f8e02ff */
[----:B------:R0:W-:Y:S01]  /*15670*/  SYNCS.ARRIVE.TRANS64.A1T0 RZ, [R17+URZ+0x38800], RZ ;  /* 0x038800ff11ff79a7 */ /* 0x0001e2000810003f */
[----:B------:R-:W-:Y:S01]  /*15680*/  IMAD.WIDE.U32 R4, R2, UR36, RZ ;  /* 0x0000002402047c25 */ /* 0x000fe2000f8e00ff */
[----:B------:R-:W-:Y:S03]  /*15690*/  BSSY B6, `(.L_x_5332) ;  /* 0x0000018000067945 */ /* 0x000fe60003800000 */
[----:B------:R-:W-:Y:S01]  /*156a0*/  IMAD R3, R3, UR36, R0 ;  /* 0x0000002403037c24 */ /* 0x000fe2000f8e0200 */
[----:B------:R0:W-:Y:S01]  /*156b0*/  STL.64 [R1+0x30], R4 ;  /* 0x0000300401007387 */ /* 0x0001e20000100a00 */
[----:B------:R-:W-:-:S05]  /*156c0*/  VIADD R0, R17, 0x26400 ;  /* 0x0002640011007836 */ /* 0x000fca0000000000 */
[----:B------:R-:W-:Y:S01]  /*156d0*/  LOP3.LUT P0, RZ, R0, 0x3ff, RZ, 0xc0, !PT ;  /* 0x000003ff00ff7812 */ /* 0x000fe2000780c0ff */
[----:B------:R-:W-:-:S05]  /*156e0*/  IMAD.IADD R0, R5, 0x1, R3 ;  /* 0x0000000105007824 */ /* 0x000fca00078e0203 */
[----:B------:R0:W-:Y:S07]  /*156f0*/  STL [R1+0x3c], R0 ;  /* 0x00003c0001007387 */ /* 0x0001ee0000100800 */
        /* <DEDUP_REMOVED lines=17> */
.L_x_5333:
[----:B------:R-:W-:Y:S05]  /*15810*/  BSYNC B6 ;  /* 0x0000000000067941 */ /* 0x000fea0003800000 */
.L_x_5332:
[----:B0-----:R-:W2:Y:S01]  /*15820*/  LDL.LU.64 R4, [R1+0x30] ;  /* 0x0000300001047983 */ /* 0x001ea20000300a00 */
[----:B------:R-:W0:Y:S01]  /*15830*/  LDC R8, c[0x0][0x448] ;  /* 0x00011200ff087b82 */ /* 0x000e220000000800 */
[----:B------:R-:W-:Y:S02]  /*15840*/  ULDC.64 UR8, c[0x0][0x3e0] ;  /* 0x0000f80000087ab9 */ /* 0x000fe40000000a00 */
[----:B------:R-:W3:Y:S04]  /*15850*/  LDL.LU R2, [R1+0x3c] ;  /* 0x00003c0001027983 */ /* 0x000ee80000300800 */
[----:B------:R-:W4:Y:S01]  /*15860*/  LDL.LU R3, [R1+0x18] ;  /* 0x0000180001037983 */ /* 0x000f220000300800 */
[----:B------:R-:W-:Y:S01]  /*15870*/  UIMAD UR6, UR37, UR8, URZ ;  /* 0x00000008250672a4 */ /* 0x000fe2000f8e023f */
[----:B------:R-:W-:Y:S01]  /*15880*/  LOP3.LUT R18, R18, 0xffffffef, RZ, 0xc0, !PT ;  /* 0xffffffef12127812 */ /* 0x000fe200078ec0ff */
[----:B------:R-:W1:Y:S02]  /*15890*/  S2R R10, SR_TID.X ;  /* 0x00000000000a7919 */ /* 0x000e640000002100 */
[----:B------:R-:W-:Y:S01]  /*158a0*/  UIMAD UR6, UR42, UR9, UR6 ;  /* 0x000000092a0672a4 */ /* 0x000fe2000f8e0206 */
[----:B------:R-:W5:Y:S01]  /*158b0*/  S2R R9, SR_TID.X ;  /* 0x0000000000097919 */ /* 0x000f620000002100 */
[----:B------:R-:W5:Y:S01]  /*158c0*/  S2R R12, SR_TID.X ;  /* 0x00000000000c7919 */ /* 0x000f620000002100 */
[----:B0-----:R-:W-:-:S13]  /*158d0*/  ISETP.NE.AND P0, PT, R8, 0x1, PT ;  /* 0x000000010800780c */ /* 0x001fda0003f05270 */
[----:B------:R-:W0:Y:S01]  /*158e0*/  @P0 LDC R0, c[0x0][0x450] ;  /* 0x00011400ff000b82 */ /* 0x000e220000000800 */
[----:B-1----:R-:W-:Y:S02]  /*158f0*/  IMAD.SHL.U32 R10, R10, 0x8, RZ ;  /* 0x000000080a0a7824 */ /* 0x002fe400078e00ff */
[----:B-----5:R-:W-:-:S03]  /*15900*/  IMAD.SHL.U32 R9, R9, 0x8, RZ ;  /* 0x0000000809097824 */ /* 0x020fc600078e00ff */
[----:B------:R-:W-:Y:S01]  /*15910*/  LOP3.LUT R10, R10, 0x38, RZ, 0xc0, !PT ;  /* 0x000000380a0a7812 */ /* 0x000fe200078ec0ff */
[----:B------:R-:W-:-:S03]  /*15920*/  IMAD.SHL.U32 R12, R12, 0x8, RZ ;  /* 0x000000080c0c7824 */ /* 0x000fc600078e00ff */
[C---:B------:R-:W-:Y:S02]  /*15930*/  LOP3.LUT R11, R10.reuse, 0x80, RZ, 0xfc, !PT ;  /* 0x000000800a0b7812 */ /* 0x040fe400078efcff */
[----:B------:R-:W-:Y:S02]  /*15940*/  LOP3.LUT R10, R10, 0x40, RZ, 0xfc, !PT ;  /* 0x000000400a0a7812 */ /* 0x000fe400078efcff */
[----:B------:R-:W-:Y:S02]  /*15950*/  LOP3.LUT R9, R9, 0x38, RZ, 0xc0, !PT ;  /* 0x0000003809097812 */ /* 0x000fe400078ec0ff */
[----:B------:R-:W-:-:S04]  /*15960*/  LOP3.LUT R12, R12, 0x38, RZ, 0xc0, !PT ;  /* 0x000000380c0c7812 */ /* 0x000fc800078ec0ff */
[----:B------:R-:W-:Y:S02]  /*15970*/  LOP3.LUT R12, R12, 0xc0, RZ, 0xfc, !PT ;  /* 0x000000c00c0c7812 */ /* 0x000fe400078efcff */
[----:B--2---:R-:W-:Y:S02]  /*15980*/  R2UR UR5, R5 ;  /* 0x00000000050572ca */ /* 0x004fe400000e0000 */
[----:B------:R-:W-:Y:S02]  /*15990*/  R2UR UR4, R4 ;  /* 0x00000000040472ca */ /* 0x000fe400000e0000 */
[----:B---3--:R-:W-:Y:S02]  /*159a0*/  R2UR UR5, R2 ;  /* 0x00000000020572ca */ /* 0x008fe400000e0000 */
[----:B------:R-:W1:Y:S01]  /*159b0*/  @P0 LDC R2, c[0x0][0x44c] ;  /* 0x00011300ff020b82 */ /* 0x000e620000000800 */
[----:B----4-:R-:W-:-:S10]  /*159c0*/  IMAD.MOV.U32 R4, RZ, RZ, R3 ;  /* 0x000000ffff047224 */ /* 0x010fd400078e0003 */
[----:B------:R-:W-:-:S04]  /*159d0*/  UIMAD.WIDE.U32 UR4, UR42, UR8, UR4 ;  /* 0x000000082a0472a5 */ /* 0x000fc8000f8e0004 */
[----:B------:R-:W-:Y:S02]  /*159e0*/  UIADD3 UR6, UR5, UR6, URZ ;  /* 0x0000000605067290 */ /* 0x000fe4000fffe03f */
[----:B------:R-:W-:Y:S02]  /*159f0*/  IMAD.U32 R6, RZ, RZ, UR4 ;  /* 0x00000004ff067e24 */ /* 0x000fe4000f8e00ff */
[----:B------:R-:W-:Y:S01]  /*15a00*/  IMAD.U32 R7, RZ, RZ, UR5 ;  /* 0x00000005ff077e24 */ /* 0x000fe2000f8e00ff */
[----:B------:R-:W-:Y:S01]  /*15a10*/  ULDC.64 UR4, c[0x0][0x3d0] ;  /* 0x0000f40000047ab9 */ /* 0x000fe20000000a00 */
[----:B-1----:R-:W-:-:S05]  /*15a20*/  @P0 IMAD.HI.U32 R2, R3, R2, RZ ;  /* 0x0000000203020227 */ /* 0x002fca00078e00ff */
[----:B0-----:R-:W-:Y:S01]  /*15a30*/  @P0 SHF.R.U32.HI R4, RZ, R0, R2 ;  /* 0x00000000ff040219 */ /* 0x001fe20000011602 */
[----:B------:R-:W-:-:S03]  /*15a40*/  IMAD.MOV.U32 R2, RZ, RZ, R6 ;  /* 0x000000ffff027224 */ /* 0x000fc600078e0006 */
[--C-:B------:R-:W-:Y:S01]  /*15a50*/  SHF.R.S32.HI R5, RZ, 0x1f, R4.reuse ;  /* 0x0000001fff057819 */ /* 0x100fe20000011404 */
[----:B------:R-:W-:-:S04]  /*15a60*/  IMAD.MOV R0, RZ, RZ, -R4 ;  /* 0x000000ffff007224 */ /* 0x000fc800078e0a04 */
[----:B------:R-:W-:Y:S02]  /*15a70*/  IMAD R0, R8, R0, R3 ;  /* 0x0000000008007224 */ /* 0x000fe400078e0203 */
[----:B------:R-:W-:Y:S02]  /*15a80*/  IMAD.U32 R3, RZ, RZ, UR6 ;  /* 0x00000006ff037e24 */ /* 0x000fe4000f8e00ff */
[----:B------:R-:W-:Y:S02]  /*15a90*/  IMAD R5, R5, UR4, RZ ;  /* 0x0000000405057c24 */ /* 0x000fe4000f8e02ff */
[----:B------:R-:W-:-:S04]  /*15aa0*/  IMAD.WIDE.U32 R2, R4, UR4, R2 ;  /* 0x0000000404027c25 */ /* 0x000fc8000f8e0002 */
        /* <DEDUP_REMOVED lines=14> */
[----:B------:R-:W-:Y:S01]  /*15b90*/  LEA.HI.X R6, R2, UR5, R6, 0x1, P0 ;  /* 0x0000000502067c11 */ /* 0x000fe200080f0c06 */
[----:B------:R-:W1:Y:S01]  /*15ba0*/  S2R R11, SR_TID.X ;  /* 0x00000000000b7919 */ /* 0x000e620000002100 */
[----:B------:R-:W-:-:S02]  /*15bb0*/  ISETP.GE.AND P3, PT, R9, UR4, PT ;  /* 0x0000000409007c0c */ /* 0x000fc4000bf66270 */
[----:B------:R-:W-:Y:S02]  /*15bc0*/  SEL R3, RZ, 0x4, P2 ;  /* 0x00000004ff037807 */ /* 0x000fe40001000000 */
[----:B------:R-:W-:Y:S02]  /*15bd0*/  SEL R2, RZ, 0x1, P3 ;  /* 0x00000001ff027807 */ /* 0x000fe40001800000 */
[----:B------:R-:W-:Y:S02]  /*15be0*/  SEL R4, RZ, 0x2, P1 ;  /* 0x00000002ff047807 */ /* 0x000fe40000800000 */
[----:B------:R-:W-:Y:S02]  /*15bf0*/  ISETP.GE.AND P5, PT, R12, UR4, PT ;  /* 0x000000040c007c0c */ /* 0x000fe4000bfa6270 */
[----:B------:R-:W-:Y:S02]  /*15c00*/  IADD3 R2, R3, R4, R2 ;  /* 0x0000000403027210 */ /* 0x000fe40007ffe002 */
[----:B------:R-:W-:-:S02]  /*15c10*/  SEL R4, RZ, 0x8, P5 ;  /* 0x00000008ff047807 */ /* 0x000fc40002800000 */
[----:B------:R-:W-:-:S04]  /*15c20*/  @P3 LOP3.LUT R18, R18, 0x10, RZ, 0xfc, !PT ;  /* 0x0000001012123812 */ /* 0x000fc800078efcff */
[----:B------:R-:W-:-:S04]  /*15c30*/  LOP3.LUT R18, R18, 0xfffffffb, RZ, 0xc0, !PT ;  /* 0xfffffffb12127812 */ /* 0x000fc800078ec0ff */
[----:B------:R-:W-:-:S04]  /*15c40*/  @P2 LOP3.LUT R18, R18, 0x4, RZ, 0xfc, !PT ;  /* 0x0000000412122812 */ /* 0x000fc800078efcff */
[----:B------:R-:W-:Y:S01]  /*15c50*/  LOP3.LUT R18, R18, 0xfffffff7, RZ, 0xc0, !PT ;  /* 0xfffffff712127812 */ /* 0x000fe200078ec0ff */
[----:B0-----:R-:W-:-:S03]  /*15c60*/  IMAD.SHL.U32 R10, R10, 0x8, RZ ;  /* 0x000000080a0a7824 */ /* 0x001fc600078e00ff */
[----:B------:R-:W-:Y:S01]  /*15c70*/  @P1 LOP3.LUT R18, R18, 0x8, RZ, 0xfc, !PT ;  /* 0x0000000812121812 */ /* 0x000fe200078efcff */
[----:B-1----:R-:W-:Y:S01]  /*15c80*/  IMAD.SHL.U32 R11, R11, 0x8, RZ ;  /* 0x000000080b0b7824 */ /* 0x002fe200078e00ff */
[----:B------:R-:W-:-:S04]  /*15c90*/  LOP3.LUT R10, R10, 0x38, RZ, 0xc0, !PT ;  /* 0x000000380a0a7812 */ /* 0x000fc800078ec0ff */
[----:B------:R-:W-:Y:S02]  /*15ca0*/  LOP3.LUT R10, R10, 0x100, RZ, 0xfc, !PT ;  /* 0x000001000a0a7812 */ /* 0x000fe400078efcff */
[----:B------:R-:W-:Y:S02]  /*15cb0*/  LOP3.LUT R11, R11, 0x38, RZ, 0xc0, !PT ;  /* 0x000000380b0b7812 */ /* 0x000fe400078ec0ff */
[----:B------:R-:W-:Y:S02]  /*15cc0*/  ISETP.GE.AND P0, PT, R10, UR4, PT ;  /* 0x000000040a007c0c */ /* 0x000fe4000bf06270 */
[----:B------:R-:W0:Y:S01]  /*15cd0*/  S2R R10, SR_TID.X ;  /* 0x00000000000a7919 */ /* 0x000e220000002100 */
[----:B------:R-:W-:Y:S02]  /*15ce0*/  LOP3.LUT R11, R11, 0x180, RZ, 0xfc, !PT ;  /* 0x000001800b0b7812 */ /* 0x000fe400078efcff */
[----:B------:R-:W-:Y:S02]  /*15cf0*/  SEL R3, RZ, 0x10, P0 ;  /* 0x00000010ff037807 */ /* 0x000fe40000000000 */
[----:B------:R-:W-:-:S02]  /*15d00*/  ISETP.GE.AND P1, PT, R11, UR4, PT ;  /* 0x000000040b007c0c */ /* 0x000fc4000bf26270 */
[----:B------:R-:W-:Y:S02]  /*15d10*/  IADD3 R2, R3, R2, R4 ;  /* 0x0000000203027210 */ /* 0x000fe40007ffe004 */
[----:B------:R-:W-:Y:S01]  /*15d20*/  SEL R5, RZ, 0x40, P1 ;  /* 0x00000040ff057807 */ /* 0x000fe20000800000 */
[----:B0-----:R-:W-:-:S05]  /*15d30*/  IMAD.SHL.U32 R10, R10, 0x8, RZ ;  /* 0x000000080a0a7824 */ /* 0x001fca00078e00ff */
[----:B------:R-:W-:-:S04]  /*15d40*/  LOP3.LUT R10, R10, 0x38, RZ, 0xc0, !PT ;  /* 0x000000380a0a7812 */ /* 0x000fc800078ec0ff */
[C---:B------:R-:W-:Y:S02]  /*15d50*/  LOP3.LUT R7, R10.reuse, 0x140, RZ, 0xfc, !PT ;  /* 0x000001400a077812 */ /* 0x040fe400078efcff */
[----:B------:R-:W-:Y:S02]  /*15d60*/  LOP3.LUT R10, R10, 0x1c0, RZ, 0xfc, !PT ;  /* 0x000001c00a0a7812 */ /* 0x000fe400078efcff */
[----:B------:R-:W-:Y:S02]  /*15d70*/  ISETP.GE.AND P1, PT, R7, UR4, PT ;  /* 0x0000000407007c0c */ /* 0x000fe4000bf26270 */
[----:B------:R-:W-:Y:S01]  /*15d80*/  ISETP.GE.AND P2, PT, R10, UR4, PT ;  /* 0x000000040a007c0c */ /* 0x000fe2000bf46270 */
[----:B------:R-:W-:Y:S01]  /*15d90*/  UMOV UR4, 0xffffffff ;  /* 0xffffffff00047882 */ /* 0x000fe20000000000 */
[----:B------:R-:W-:Y:S02]  /*15da0*/  SEL R3, RZ, 0x20, P1 ;  /* 0x00000020ff037807 */ /* 0x000fe40000800000 */
[----:B------:R-:W-:-:S02]  /*15db0*/  SEL R7, RZ, 0x80, P2 ;  /* 0x00000080ff077807 */ /* 0x000fc40001000000 */
        /* <DEDUP_REMOVED lines=95> */
.L_x_5462:
        /* <DEDUP_REMOVED lines=30> */
.L_x_5336:
[----:B------:R-:W-:Y:S05]  /*16590*/  BSYNC B0 ;  /* 0x0000000000007941 */ /* 0x000fea0003800000 */
.L_x_5335:
[----:B------:R-:W-:Y:S01]  /*165a0*/  NOP ;  /* 0x0000000000007918 */ /* 0x000fe20000000000 */
[----:B------:R-:W-:-:S13]  /*165b0*/  PLOP3.LUT P0, PT, PT, PT, PT, 0x80, 0x0 ;  /* 0x000000000000781c */ /* 0x000fda0003f0f070 */
.L_x_5337:
[----:B------:R-:W-:Y:S02]  /*165c0*/  PLOP3.LUT P1, PT, P1, P0, PT, 0xa2, 0x0 ;  /* 0x000000000000781c */ /* 0x000fe40000f21472 */
[----:B------:R-:W-:-:S08]  /*165d0*/  @P0 R2UR P1, UR4, R17 ;  /* 0x00000000110402ca */ /* 0x000fd00000020000 */
[----:B------:R-:W-:-:S05]  /*165e0*/  @P0 PLOP3.LUT P0, PT, P1, PT, PT, 0x80, 0x0 ;  /* 0x000000000000081c */ /* 0x000fca0000f0f070 */
[----:B------:R-:W-:Y:S01]  /*165f0*/  @!P1 SYNCS.ARRIVE.TRANS64.RED.A0T1 RZ, [UR4+0x38810], RZ ;  /* 0x038810ffffff99a7 */ /* 0x000fe20008200404 */
[----:B------:R-:W-:Y:S07]  /*16600*/  @!P1 ARRIVES.LDGSTSBAR.64.TRANSCNT [UR4+0x38810] ;  /* 0x03881000ff0099b0 */ /* 0x000fee0008000a84 */
[----:B------:R-:W-:Y:S05]  /*16610*/  @P0 BRA.U.ANY `(.L_x_5337) ;  /* 0xfffffffd00e80947 */ /* 0x000fea000393ffff */
[----:B0-----:R-:W3:Y:S02]  /*16620*/  LDL.LU R2, [R1+0x28] ;  /* 0x0000280001027983 */ /* 0x001ee40000300800 */
[----:B---3--:R-:W-:-:S05]  /*16630*/  VIADD R2, R2, 0x1 ;  /* 0x0000000102027836 */ /* 0x008fca0000000000 */
[----:B------:R0:W-:Y:S01]  /*16640*/  STL [R1+0x28], R2 ;  /* 0x0000280201007387 */ /* 0x0001e20000100800 */
[----:B--2---:R-:W-:-:S04]  /*16650*/  LEA.HI R0, R2, R2, RZ, 0x1 ;  /* 0x0000000202007211 */ /* 0x004fc800078f08ff */
        /* <DEDUP_REMOVED lines=8> */
.L_x_5463:
[----:B------:R-:W-:Y:S05]  /*166e0*/  BSYNC B0 ;  /* 0x0000000000007941 */ /* 0x000fea0003800000 */
.L_x_5338:
[----:B------:R-:W-:Y:S01]  /*166f0*/  LOP3.LUT P0, RZ, R18, 0x2, RZ, 0xc0, !PT ;  /* 0x0000000212ff7812 */ /* 0x000fe2000780c0ff */
[----:B------:R-:W-:-:S12]  /*16700*/  BSSY B0, `(.L_x_5340) ;  /* 0x0000094000007945 */ /* 0x000fd80003800000 */
[----:B------:R-:W-:Y:S05]  /*16710*/  @!P0 BRA `(.L_x_5341) ;  /* 0x0000000800488947 */ /* 0x000fea0003800000 */
[----:B------:R-:W2:Y:S01]  /*16720*/  LDL R2, [R1+0x8] ;  /* 0x0000080001027983 */ /* 0x000ea20000100800 */
        /* <DEDUP_REMOVED lines=8> */
.L_x_5464:
[----:B------:R-:W-:Y:S05]  /*167b0*/  BSYNC B1 ;  /* 0x0000000000017941 */ /* 0x000fea0003800000 */
.L_x_5342:
        /* <DEDUP_REMOVED lines=9> */
.L_x_5345:
[----:B------:R-:W-:Y:S05]  /*16850*/  BSYNC B1 ;  /* 0x0000000000017941 */ /* 0x000fea0003800000 */
.L_x_5344:
[----:B0-----:R-:W2:Y:S01]  /*16860*/  LDL.LU R2, [R1+0x1c] ;  /* 0x00001c0001027983 */ /* 0x001ea20000300800 */
[----:B------:R-:W-:Y:S01]  /*16870*/  UIADD3 UR4, UP0, UR46, 0x470, URZ ;  /* 0x000004702e047890 */ /* 0x000fe2000ff1e03f */
[----:B------:R-:W-:Y:S01]  /*16880*/  PLOP3.LUT P0, PT, PT, PT, PT, 0x80, 0x0 ;  /* 0x000000000000781c */ /* 0x000fe20003f0f070 */
[----:B------:R-:W-:Y:S01]  /*16890*/  VIADD R0, R0, 0x38850 ;  /* 0x0003885000007836 */ /* 0x000fe20000000000 */
[----:B------:R-:W-:Y:S01]  /*168a0*/  UMOV UR6, 0x0 ;  /* 0x0000000000067882 */ /* 0x000fe20000000000 */
[----:B------:R-:W-:Y:S01]  /*168b0*/  UIADD3.X UR5, URZ, UR47, URZ, UP0, !UPT ;  /* 0x0000002f3f057290 */ /* 0x000fe200087fe43f */
[----:B------:R-:W-:Y:S01]  /*168c0*/  UMOV UR7, 0x14f00000 ;  /* 0x14f0000000077882 */ /* 0x000fe20000000000 */
[----:B------:R-:W-:Y:S01]  /*168d0*/  UMOV UR10, URZ ;  /* 0x0000003f000a7c82 */ /* 0x000fe20008000000 */
[----:B--2---:R-:W-:Y:S02]  /*168e0*/  IMAD.SHL.U32 R3, R2, 0x40, RZ ;  /* 0x0000004002037824 */ /* 0x004fe400078e00ff */
[----:B------:R-:W-:-:S04]  /*168f0*/  IMAD R2, R19, 0x10000, R17 ;  /* 0x0001000013027824 */ /* 0x000fc800078e0211 */
[----:B------:R-:W-:-:S07]  /*16900*/  VIADD R4, R2, 0x400 ;  /* 0x0000040002047836 */ /* 0x000fce0000000000 */
.L_x_5346:
        /* <DEDUP_REMOVED lines=15> */
.L_x_5347:
        /* <DEDUP_REMOVED lines=15> */
.L_x_5348:
        /* <DEDUP_REMOVED lines=15> */
.L_x_5349:
        /* <DEDUP_REMOVED lines=15> */
.L_x_5350:
        /* <DEDUP_REMOVED lines=15> */
.L_x_5351:
        /* <DEDUP_REMOVED lines=15> */
.L_x_5352:
        /* <DEDUP_REMOVED lines=15> */
.L_x_5353:
        /* <DEDUP_REMOVED lines=10> */
.L_x_5341:
[----:B------:R-:W-:Y:S05]  /*17040*/  BSYNC B0 ;  /* 0x0000000000007941 */ /* 0x000fea0003800000 */
.L_x_5340:
[----:B------:R-:W-:-:S04]  /*17050*/  UIADD3 UR4, UR39, -0x2, URZ ;  /* 0xfffffffe27047890 */ /* 0x000fc8000fffe03f */
[----:B------:R-:W-:-:S06]  /*17060*/  UISETP.GE.AND UP0, UPT, UR4, UR38, UPT ;  /* 0x000000260400728c */ /* 0x000fcc000bf06270 */
[----:B------:R-:W-:-:S13]  /*17070*/  PLOP3.LUT P0, PT, PT, PT, UP0, 0x80, 0x0 ;  /* 0x000000000000781c */ /* 0x000fda0003f0f008 */
[----:B------:R-:W-:Y:S05]  /*17080*/  @!P0 BRA `(.L_x_5354) ;  /* 0x0000002800508947 */ /* 0x000fea0003800000 */
[----:B0-----:R-:W-:Y:S01]  /*17090*/  IMAD R0, RZ, RZ, -UR39 ;  /* 0x80000027ff007e24 */ /* 0x001fe2000f8e02ff */
[----:B-1----:R-:W-:-:S04]  /*170a0*/  LOP3.LUT R6, RZ, UR38, RZ, 0x33, !PT ;  /* 0x00000026ff067c12 */ /* 0x002fc8000f8e33ff */
[----:B------:R-:W-:-:S05]  /*170b0*/  VIADDMNMX R6, R0, 0x1, R6, !PT ;  /* 0x0000000100067846 */ /* 0x000fca0007800106 */
[----:B------:R-:W-:-:S05]  /*170c0*/  VIADD R0, R6, UR39 ;  /* 0x0000002706007c36 */ /* 0x000fca0008000000 */
[----:B------:R-:W-:-:S04]  /*170d0*/  LOP3.LUT R0, R0, 0x1, RZ, 0xc0, !PT ;  /* 0x0000000100007812 */ /* 0x000fc800078ec0ff */
[----:B------:R-:W-:Y:S01]  /*170e0*/  ISETP.NE.U32.AND P0, PT, R0, 0x1, PT ;  /* 0x000000010000780c */ /* 0x000fe20003f05070 */
[----:B------:R-:W-:-:S12]  /*170f0*/  IMAD.U32 R0, RZ, RZ, UR4 ;  /* 0x00000004ff007e24 */ /* 0x000fd8000f8e00ff */
[----:B------:R-:W-:Y:S05]  /*17100*/  @P0 BRA `(.L_x_5355) ;  /* 0x0000000c005c0947 */ /* 0x000fea0003800000 */
[----:B------:R-:W2:Y:S01]  /*17110*/  LDL.LU R8, [R1+0x8] ;  /* 0x0000080001087983 */ /* 0x000ea20000300800 */
[----:B------:R-:W-:Y:S01]  /*17120*/  VIADD R19, R19, 0x1 ;  /* 0x0000000113137836 */ /* 0x000fe20000000000 */
[----:B------:R-:W-:Y:S01]  /*17130*/  LOP3.LUT P2, RZ, R18, 0x2, RZ, 0xc0, !PT ;  /* 0x0000000212ff7812 */ /* 0x000fe2000784c0ff */
[----:B------:R-:W-:Y:S03]  /*17140*/  BSSY B0, `(.L_x_5356) ;  /* 0x00000d1000007945 */ /* 0x000fe60003800000 */
[----:B------:R-:W-:-:S04]  /*17150*/  ISETP.NE.AND P0, PT, R19, 0x2, PT ;  /* 0x000000021300780c */ /* 0x000fc80003f05270 */
[----:B------:R-:W-:Y:S02]  /*17160*/  SEL R2, RZ, 0x1, P0 ;  /* 0x00000001ff027807 */ /* 0x000fe40000000000 */
[----:B------:R-:W-:Y:S02]  /*17170*/  SEL R19, R19, RZ, P0 ;  /* 0x000000ff13137207 */ /* 0x000fe40000000000 */
[----:B--2---:R-:W-:-:S05]  /*17180*/  LOP3.LUT R8, R8, R2, RZ, 0x3c, !PT ;  /* 0x0000000208087212 */ /* 0x004fca00078e3cff */
[----:B------:R0:W-:Y:S01]  /*17190*/  STL [R1+0x8], R8 ;  /* 0x0000080801007387 */ /* 0x0001e20000100800 */
[----:B------:R-:W-:Y:S05]  /*171a0*/  @!P2 BRA `(.L_x_5357) ;  /* 0x0000000c0028a947 */ /* 0x000fea0003800000 */
[----:B------:R-:W-:-:S13]  /*171b0*/  LOP3.LUT P2, RZ, R18, 0x1, RZ, 0xc0, !PT ;  /* 0x0000000112ff7812 */ /* 0x000fda000784c0ff */
[----:B------:R-:W-:Y:S05]  /*171c0*/  @!P2 BRA `(.L_x_5358) ;  /* 0x000000000050a947 */ /* 0x000fea0003800000 */
[----:B------:R-:W2:Y:S01]  /*171d0*/  LDL R7, [R1+0xc] ;  /* 0x00000c0001077983 */ /* 0x000ea20000100800 */
[----:B------:R-:W1:Y:S03]  /*171e0*/  LDC R5, c[0x0][0x43c] ;  /* 0x00010f00ff057b82 */ /* 0x000e660000000800 */
[----:B------:R-:W3:Y:S01]  /*171f0*/  LDL R9, [R1] ;  /* 0x0000000001097983 */ /* 0x000ee20000100800 */
        /* <DEDUP_REMOVED lines=8> */
[----:B------:R-:W-:Y:S01]  /*17280*/  SHF.R.S32.HI R5, RZ, 0x1f, R4 ;  /* 0x0000001fff057819 */ /* 0x000fe20000011404 */
[----:B------:R-:W1:Y:S01]  /*17290*/  LDC.64 R2, c[0x0][0x418] ;  /* 0x00010600ff027b82 */ /* 0x000e620000000a00 */
[----:B--2---:R-:W-:-:S04]  /*172a0*/  IMAD R7, R7, UR4, RZ ;  /* 0x0000000407077c24 */ /* 0x004fc8000f8e02ff */
[C---:B---3--:R-:W-:Y:S02]  /*172b0*/  IMAD R7, R9.reuse, UR5, R7 ;  /* 0x0000000509077c24 */ /* 0x048fe4000f8e0207 */
[----:B------:R-:W-:-:S04]  /*172c0*/  IMAD.WIDE.U32 R4, R9, UR4, R4 ;  /* 0x0000000409047c25 */ /* 0x000fc8000f8e0004 */
[----:B------:R-:W-:Y:S01]  /*172d0*/  IMAD.IADD R7, R7, 0x1, R5 ;  /* 0x0000000107077824 */ /* 0x000fe200078e0205 */
[----:B-1----:R-:W-:-:S04]  /*172e0*/  LEA R2, P0, R4, R2, 0x2 ;  /* 0x0000000204027211 */ /* 0x002fc800078010ff */
[----:B------:R-:W-:-:S05]  /*172f0*/  LEA.HI.X R3, R4, R3, R7, 0x2, P0 ;  /* 0x0000000304037211 */ /* 0x000fca00000f1407 */
[----:B------:R1:W5:Y:S04]  /*17300*/  LDG.E R16, desc[UR44][R2.64] ;  /* 0x0000002c02107981 */ /* 0x000368000c1e1900 */
.L_x_5358:
        /* <DEDUP_REMOVED lines=8> */
.L_x_5465:
[----:B------:R-:W-:Y:S05]  /*17390*/  BSYNC B1 ;  /* 0x0000000000017941 */ /* 0x000fea0003800000 */
.L_x_5359:
        /* <DEDUP_REMOVED lines=9> */
.L_x_5362:
[----:B------:R-:W-:Y:S05]  /*17430*/  BSYNC B1 ;  /* 0x0000000000017941 */ /* 0x000fea0003800000 */
.L_x_5361:
        /* <DEDUP_REMOVED lines=11> */
.L_x_5363:
        /* <DEDUP_REMOVED lines=13> */
.L_x_5466:
[----:B------:R-:W-:Y:S05]  /*175c0*/  BSYNC B1 ;  /* 0x0000000000017941 */ /* 0x000fea0003800000 */
.L_x_5364:
[----:B------:R-:W-:Y:S01]  /*175d0*/  BSSY B1, `(.L_x_5366) ;  /* 0x000000b000017945 */ /* 0x000fe20003800000 */
[----:B0-----:R-:W-:Y:S02]  /*175e0*/  IMAD.MOV.U32 R8, RZ, RZ, 0x0 ;  /* 0x00000000ff087424 */ /* 0x001fe400078e00ff */
[----:B------:R-:W-:Y:S01]  /*175f0*/  IMAD.MOV.U32 R9, RZ, RZ, 0x14f00000 ;  /* 0x14f00000ff097424 */ /* 0x000fe200078e00ff */
        /* <DEDUP_REMOVED lines=8> */
.L_x_5367:
[----:B------:R-:W-:Y:S05]  /*17680*/  BSYNC B1 ;  /* 0x0000000000017941 */ /* 0x000fea0003800000 */
.L_x_5366:
[----:B------:R-:W-:Y:S01]  /*17690*/  R2UR UR10, R7 ;  /* 0x00000000070a72ca */ /* 0x000fe200000e0000 */
[----:B-12---:R-:W-:Y:S01]  /*176a0*/  IMAD R2, R19, 0x10000, R17 ;  /* 0x0001000013027824 */ /* 0x006fe200078e0211 */
[----:B------:R-:W-:Y:S01]  /*176b0*/  R2UR UR6, R8 ;  /* 0x00000000080672ca */ /* 0x000fe200000e0000 */
[----:B------:R-:W-:Y:S01]  /*176c0*/  UIADD3 UR4, UP0, UR46, 0x470, URZ ;  /* 0x000004702e047890 */ /* 0x000fe2000ff1e03f */
[----:B------:R-:W-:Y:S01]  /*176d0*/  R2UR UR7, R9 ;  /* 0x00000000090772ca */ /* 0x000fe200000e0000 */
[----:B------:R-:W-:Y:S01]  /*176e0*/  VIADD R3, R3, 0x38850 ;  /* 0x0003885003037836 */ /* 0x000fe20000000000 */
[----:B------:R-:W-:Y:S01]  /*176f0*/  PLOP3.LUT P0, PT, PT, PT, PT, 0x80, 0x0 ;  /* 0x000000000000781c */ /* 0x000fe20003f0f070 */
[----:B------:R-:W-:Y:S01]  /*17700*/  VIADD R4, R2, 0x400 ;  /* 0x0000040002047836 */ /* 0x000fe20000000000 */
[----:B------:R-:W-:-:S12]  /*17710*/  UIADD3.X UR5, URZ, UR47, URZ, UP0, !UPT ;  /* 0x0000002f3f057290 */ /* 0x000fd800087fe43f */
.L_x_5368:
        /* <DEDUP_REMOVED lines=15> */
.L_x_5369:
        /* <DEDUP_REMOVED lines=15> */
.L_x_5370:
        /* <DEDUP_REMOVED lines=15> */
.L_x_5371:
        /* <DEDUP_REMOVED lines=15> */
.L_x_5372:
        /* <DEDUP_REMOVED lines=15> */
.L_x_5373:
        /* <DEDUP_REMOVED lines=15> */
.L_x_5374:
        /* <DEDUP_REMOVED lines=15> */
.L_x_5375:
        /* <DEDUP_REMOVED lines=10> */
.L_x_5357:
[----:B------:R-:W-:Y:S05]  /*17e50*/  BSYNC B0 ;  /* 0x0000000000007941 */ /* 0x000fea0003800000 */
.L_x_5356:
[----:B------:R-:W-:-:S06]  /*17e60*/  UIADD3 UR4, UR39, -0x3, URZ ;  /* 0xfffffffd27047890 */ /* 0x000fcc000fffe03f */
[----:B------:R-:W-:-:S07]  /*17e70*/  IMAD.U32 R0, RZ, RZ, UR4 ;  /* 0x00000004ff007e24 */ /* 0x000fce000f8e00ff */
.L_x_5355:
[----:B------:R-:W-:Y:S01]  /*17e80*/  ULOP3.LUT UR4, URZ, UR39, URZ, 0x33, !UPT ;  /* 0x000000273f047292 */ /* 0x000fe2000f8e333f */
[----:B------:R-:W-:Y:S01]  /*17e90*/  VIADD R6, R6, 0xfffffffe ;  /* 0xfffffffe06067836 */ /* 0x000fe20000000000 */
[----:B------:R-:W-:Y:S04]  /*17ea0*/  BSSY B0, `(.L_x_5354) ;  /* 0x00001b2000007945 */ /* 0x000fe80003800000 */
[----:B------:R-:W-:-:S13]  /*17eb0*/  ISETP.NE.AND P0, PT, R6, UR4, PT ;  /* 0x0000000406007c0c */ /* 0x000fda000bf05270 */
[----:B------:R-:W-:Y:S05]  /*17ec0*/  @!P0 BRA `(.L_x_5376) ;  /* 0x0000001800bc8947 */ /* 0x000fea0003800000 */
.L_x_5417:
[----:B------:R-:W2:Y:S01]  /*17ed0*/  LDL.LU R2, [R1+0x8] ;  /* 0x0000080001027983 */ /* 0x000ea20000300800 */
[----:B------:R-:W-:Y:S01]  /*17ee0*/  LOP3.LUT P1, RZ, R18, 0x2, RZ, 0xc0, !PT ;  /* 0x0000000212ff7812 */ /* 0x000fe2000782c0ff */
[----:B------:R-:W-:Y:S01]  /*17ef0*/  VIADD R7, R19, 0x1 ;  /* 0x0000000113077836 */ /* 0x000fe20000000000 */
[----:B------:R-:W-:Y:S05]  /*17f00*/  YIELD ;  /* 0x0000000000007946 */ /* 0x000fea0003800000 */
[----:B------:R-:W-:Y:S01]  /*17f10*/  ISETP.NE.AND P0, PT, R7, 0x2, PT ;  /* 0x000000020700780c */ /* 0x000fe20003f05270 */
[----:B------:R-:W-:Y:S03]  /*17f20*/  BSSY B1, `(.L_x_5377) ;  /* 0x00000d0000017945 */ /* 0x000fe60003800000 */
[----:B------:R-:W-:-:S02]  /*17f30*/  SEL R6, RZ, 0x1, P0 ;  /* 0x00000001ff067807 */ /* 0x000fc40000000000 */
[----:B------:R-:W-:Y:S02]  /*17f40*/  SEL R7, R7, RZ, P0 ;  /* 0x000000ff07077207 */ /* 0x000fe40000000000 */
[----:B--2---:R-:W-:Y:S01]  /*17f50*/  LOP3.LUT R6, R2, R6, RZ, 0x3c, !PT ;  /* 0x0000000602067212 */ /* 0x004fe200078e3cff */
[----:B------:R-:W-:Y:S06]  /*17f60*/  @!P1 BRA `(.L_x_5378) ;  /* 0x0000000c002c9947 */ /* 0x000fec0003800000 */
[----:B------:R-:W-:Y:S01]  /*17f70*/  LOP3.LUT P1, RZ, R18, 0x1, RZ, 0xc0, !PT ;  /* 0x0000000112ff7812 */ /* 0x000fe2000782c0ff */
[----:B0-----:R-:W-:-:S12]  /*17f80*/  IMAD.MOV.U32 R8, RZ, RZ, R0 ;  /* 0x000000ffff087224 */ /* 0x001fd800078e0000 */
        /* <DEDUP_REMOVED lines=21> */
.L_x_5379:
        /* <DEDUP_REMOVED lines=8> */
.L_x_5467:
[----:B------:R-:W-:Y:S05]  /*18160*/  BSYNC B2 ;  /* 0x0000000000027941 */ /* 0x000fea0003800000 */
.L_x_5380:
        /* <DEDUP_REMOVED lines=9> */
.L_x_5383:
[----:B------:R-:W-:Y:S05]  /*18200*/  BSYNC B2 ;  /* 0x0000000000027941 */ /* 0x000fea0003800000 */
.L_x_5382:
        /* <DEDUP_REMOVED lines=11> */
.L_x_5384:
        /* <DEDUP_REMOVED lines=13> */
.L_x_5468:
[----:B------:R-:W-:Y:S05]  /*18390*/  BSYNC B2 ;  /* 0x0000000000027941 */ /* 0x000fea0003800000 */
.L_x_5385:
        /* <DEDUP_REMOVED lines=11> */
.L_x_5388:
[----:B------:R-:W-:Y:S05]  /*18450*/  BSYNC B2 ;  /* 0x0000000000027941 */ /* 0x000fea0003800000 */
.L_x_5387:
        /* <DEDUP_REMOVED lines=9> */
.L_x_5389:
        /* <DEDUP_REMOVED lines=15> */
.L_x_5390:
        /* <DEDUP_REMOVED lines=15> */
.L_x_5391:
        /* <DEDUP_REMOVED lines=15> */
.L_x_5392:
        /* <DEDUP_REMOVED lines=15> */
.L_x_5393:
        /* <DEDUP_REMOVED lines=15> */
.L_x_5394:
        /* <DEDUP_REMOVED lines=15> */
.L_x_5395:
        /* <DEDUP_REMOVED lines=15> */
.L_x_5396:
        /* <DEDUP_REMOVED lines=10> */
.L_x_5378:
[----:B------:R-:W-:Y:S05]  /*18c20*/  BSYNC B1 ;  /* 0x0000000000017941 */ /* 0x000fea0003800000 */
.L_x_5377:
[----:B------:R-:W-:Y:S01]  /*18c30*/  VIADD R7, R7, 0x1 ;  /* 0x0000000107077836 */ /* 0x000fe20000000000 */
[----:B------:R-:W-:Y:S01]  /*18c40*/  LOP3.LUT P2, RZ, R18, 0x2, RZ, 0xc0, !PT ;  /* 0x0000000212ff7812 */ /* 0x000fe2000784c0ff */
[----:B------:R-:W-:Y:S03]  /*18c50*/  BSSY B1, `(.L_x_5397) ;  /* 0x00000d3000017945 */ /* 0x000fe60003800000 */
[----:B------:R-:W-:-:S04]  /*18c60*/  ISETP.NE.AND P0, PT, R7, 0x2, PT ;  /* 0x000000020700780c */ /* 0x000fc80003f05270 */
[----:B------:R-:W-:Y:S02]  /*18c70*/  SEL R2, RZ, 0x1, P0 ;  /* 0x00000001ff027807 */ /* 0x000fe40000000000 */
[----:B------:R-:W-:Y:S02]  /*18c80*/  SEL R19, R7, RZ, P0 ;  /* 0x000000ff07137207 */ /* 0x000fe40000000000 */
[----:B0-----:R-:W-:Y:S01]  /*18c90*/  LOP3.LUT R8, R6, R2, RZ, 0x3c, !PT ;  /* 0x0000000206087212 */ /* 0x001fe200078e3cff */
[----:B------:R-:W-:-:S04]  /*18ca0*/  VIADD R6, R0, 0xffffffff ;  /* 0xffffffff00067836 */ /* 0x000fc80000000000 */
[----:B------:R0:W-:Y:S01]  /*18cb0*/  STL [R1+0x8], R8 ;  /* 0x0000080801007387 */ /* 0x0001e20000100800 */
[----:B------:R-:W-:Y:S05]  /*18cc0*/  @!P2 BRA `(.L_x_5398) ;  /* 0x0000000c002ca947 */ /* 0x000fea0003800000 */
[----:B------:R-:W-:Y:S01]  /*18cd0*/  LOP3.LUT P2, RZ, R18, 0x1, RZ, 0xc0, !PT ;  /* 0x0000000112ff7812 */ /* 0x000fe2000784c0ff */
[----:B------:R-:W-:-:S12]  /*18ce0*/  IMAD.MOV.U32 R7, RZ, RZ, R6 ;  /* 0x000000ffff077224 */ /* 0x000fd800078e0006 */
        /* <DEDUP_REMOVED lines=21> */
.L_x_5399:
        /* <DEDUP_REMOVED lines=8> */
.L_x_5469:
[----:B------:R-:W-:Y:S05]  /*18ec0*/  BSYNC B2 ;  /* 0x0000000000027941 */ /* 0x000fea0003800000 */
.L_x_5400:
        /* <DEDUP_REMOVED lines=9> */
.L_x_5403:
[----:B------:R-:W-:Y:S05]  /*18f60*/  BSYNC B2 ;  /* 0x0000000000027941 */ /* 0x000fea0003800000 */
.L_x_5402:
        /* <DEDUP_REMOVED lines=11> */
.L_x_5404:
        /* <DEDUP_REMOVED lines=10> */
[----:B------:R-:W0:Y:S01]  /*190c0*/  SYNCS.PHASECHK.TRANS64.TRYWAIT P0, [R4+URZ+0x38860], R2 ;  /* 0x03886002040075a7 */ /* 0x000e22000800017f */
[----:B------:R-:W-:Y:S04]  /*190d0*/  BSSY B2, `(.L_x_5405) ;  /* 0x0000002000027945 */ /* 0x000fe80003800000 */
[----:B0-----:R-:W-:Y:S05]  /*190e0*/  @!P0 BRA `(.L_x_5406) ;  /* 0x0000002400708947 */ /* 0x001fea0003800000 */
.L_x_5470:
[----:B------:R-:W-:Y:S05]  /*190f0*/  BSYNC B2 ;  /* 0x0000000000027941 */ /* 0x000fea0003800000 */
.L_x_5405:
        /* <DEDUP_REMOVED lines=11> */
.L_x_5408:
[----:B------:R-:W-:Y:S05]  /*191b0*/  BSYNC B2 ;  /* 0x0000000000027941 */ /* 0x000fea0003800000 */
.L_x_5407:
        /* <DEDUP_REMOVED lines=9> */
.L_x_5409:
        /* <DEDUP_REMOVED lines=15> */
.L_x_5410:
        /* <DEDUP_REMOVED lines=15> */
.L_x_5411:
        /* <DEDUP_REMOVED lines=15> */
.L_x_5412:
        /* <DEDUP_REMOVED lines=15> */
.L_x_5413:
        /* <DEDUP_REMOVED lines=15> */
.L_x_5414:
        /* <DEDUP_REMOVED lines=15> */
.L_x_5415:
        /* <DEDUP_REMOVED lines=15> */
.L_x_5416:
        /* <DEDUP_REMOVED lines=10> */
.L_x_5398:
[----:B------:R-:W-:Y:S05]  /*19980*/  BSYNC B1 ;  /* 0x0000000000017941 */ /* 0x000fea0003800000 */
.L_x_5397:
[----:B------:R-:W-:Y:S01]  /*19990*/  ISETP.GT.AND P0, PT, R6, UR38, PT ;  /* 0x0000002606007c0c */ /* 0x000fe2000bf04270 */
[----:B------:R-:W-:-:S12]  /*199a0*/  VIADD R0, R0, 0xfffffffe ;  /* 0xfffffffe00007836 */ /* 0x000fd80000000000 */
[----:B------:R-:W-:Y:S05]  /*199b0*/  @P0 BRA `(.L_x_5417) ;  /* 0xffffffe400440947 */ /* 0x000fea000383ffff */
.L_x_5376:
[----:B------:R-:W-:Y:S05]  /*199c0*/  BSYNC B0 ;  /* 0x0000000000007941 */ /* 0x000fea0003800000 */
.L_x_5354:
[----:B------:R-:W2:Y:S01]  /*199d0*/  LDL.LU R2, [R1+0x8] ;  /* 0x0000080001027983 */ /* 0x000ea20000300800 */
        /* <DEDUP_REMOVED lines=8> */
[----:B------:R0:W-:Y:S02]  /*19a60*/  STL [R1+0x8], R2 ;  /* 0x0000080201007387 */ /* 0x0001e40000100800 */
[----:B------:R-:W-:Y:S05]  /*19a70*/  @P2 BRA `(.L_x_5419) ;  /* 0x0000000000342947 */ /* 0x000fea0003800000 */
[----:B0-----:R-:W0:Y:S01]  /*19a80*/  S2R R2, SR_LANEID ;  /* 0x0000000000027919 */ /* 0x001e220000000000 */
[----:B------:R-:W-:Y:S01]  /*19a90*/  VOTEU.ANY UR4, UPT, PT ;  /* 0x0000000000047886 */ /* 0x000fe200038e0100 */
[----:B------:R-:W2:Y:S01]  /*19aa0*/  LDC.64 R4, c[0x0][0xd80] ;  /* 0x00036000ff047b82 */ /* 0x000ea20000000a00 */
        /* <DEDUP_REMOVED lines=8> */
[----:B--2---:R-:W-:-:S05]  /*19b30*/  IADD3 R0, R2, UR41, R0 ;  /* 0x0000002902007c10 */ /* 0x004fca000fffe000 */
[----:B------:R2:W-:Y:S02]  /*19b40*/  STL [R1+0x10], R0 ;  /* 0x0000100001007387 */ /* 0x0005e40000100800 */
.L_x_5419:
[----:B------:R-:W-:Y:S05]  /*19b50*/  BSYNC B0 ;  /* 0x0000000000007941 */ /* 0x000fea0003800000 */
.L_x_5418:
[----:B------:R-:W-:-:S07]  /*19b60*/  SEL R19, R19, RZ, P0 ;  /* 0x000000ff13137207 */ /* 0x000fce0000000000 */
.L_x_5316:
[----:B------:R-:W-:Y:S05]  /*19b70*/  BSYNC B7 ;  /* 0x0000000000077941 */ /* 0x000fea0003800000 */
.L_x_5314:
[----:B------:R3:W5:Y:S01]  /*19b80*/  LDL R3, [R1+0x10] ;  /* 0x0000100001037983 */ /* 0x0007620000100800 */
[----:B------:R-:W-:-:S13]  /*19b90*/  LOP3.LUT P0, RZ, R18, 0x80, RZ, 0xc0, !PT ;  /* 0x0000008012ff7812 */ /* 0x000fda000780c0ff */
[----:B---3--:R-:W-:Y:S05]  /*19ba0*/  @!P0 BRA `(.L_x_5420) ;  /* 0x0000000000288947 */ /* 0x008fea0003800000 */
[----:B------:R-:W-:Y:S05]  /*19bb0*/  WARPSYNC.ALL ;  /* 0x0000000000007948 */ /* 0x000fea0003800000 */
[----:B------:R-:W3:Y:S08]  /*19bc0*/  S2UR UR5, SR_CgaCtaId ;  /* 0x00000000000579c3 */ /* 0x000ef00000008800 */
[----:B------:R-:W-:Y:S06]  /*19bd0*/  BAR.SYNC.DEFER_BLOCKING 0x5, 0x180 ;  /* 0x0146000000007b1d */ /* 0x000fec0000010000 */
[----:B------:R-:W-:-:S02]  /*19be0*/  UMOV UR4, 0x400 ;  /* 0x0000040000047882 */ /* 0x000fc40000000000 */
[----:B---3--:R-:W-:-:S06]  /*19bf0*/  ULEA UR4, UR5, UR4, 0x18 ;  /* 0x0000000405047291 */ /* 0x008fcc000f8ec03f */
[----:B------:R-:W-:-:S05]  /*19c00*/  IMAD.U32 R17, RZ, RZ, UR4 ;  /* 0x00000004ff117e24 */ /* 0x000fca000f8e00ff */
[----:B-----5:R-:W3:Y:S04]  /*19c10*/  LDS R3, [R17+0x388d0] ;  /* 0x0388d00011037984 */ /* 0x020ee80000000800 */
[----:B---3--:R3:W-:Y:S01]  /*19c20*/  STL [R1+0x10], R3 ;  /* 0x0000100301007387 */ /* 0x0087e20000100800 */
[----:B------:R-:W-:Y:S06]  /*19c30*/  BAR.ARV 0x4, 0x180 ;  /* 0x0106000000007b1d */ /* 0x000fec0000002000 */
[----:B------:R-:W-:Y:S05]  /*19c40*/  BRA `(.L_x_5421) ;  /* 0x00000000002c7947 */ /* 0x000fea0003800000 */
.L_x_5420:
[----:B------:R-:W-:-:S03]  /*19c50*/  UMOV UR4, 0xffffffff ;  /* 0xffffffff00047882 */ /* 0x000fc60000000000 */
[----:B------:R-:W-:Y:S05]  /*19c60*/  BRA.DIV UR4, `(.L_x_5422) ;  /* 0x0000001a04a47947 */ /* 0x000fea000b800000 */
[----:B-----5:R3:W4:Y:S02]  /*19c70*/  SHFL.IDX PT, R14, R3, RZ, 0x1f ;  /* 0x00001fff030e7589 */ /* 0x02072400000e0000 */
.L_x_5473:
[----:B0-2---:R-:W0:Y:S01]  /*19c80*/  @!P2 S2R R0, SR_CgaCtaId ;  /* 0x000000000000a919 */ /* 0x005e220000008800 */
[----:B------:R-:W-:Y:S05]  /*19c90*/  WARPSYNC.ALL ;  /* 0x0000000000007948 */ /* 0x000fea0003800000 */
[----:B------:R-:W-:Y:S01]  /*19ca0*/  BAR.SYNC.DEFER_BLOCKING 0x4, 0x180 ;  /* 0x0106000000007b1d */ /* 0x000fe20000010000 */
[----:B------:R-:W-:-:S05]  /*19cb0*/  @!P2 MOV R2, 0x400 ;  /* 0x000004000002a802 */ /* 0x000fca0000000f00 */
[----:B----4-:R4:W-:Y:S01]  /*19cc0*/  STL [R1+0x10], R14 ;  /* 0x0000100e01007387 */ /* 0x0109e20000100800 */
[----:B0-----:R-:W-:-:S05]  /*19cd0*/  @!P2 LEA R17, R0, R2, 0x18 ;  /* 0x000000020011a211 */ /* 0x001fca00078ec0ff */
[----:B------:R4:W-:Y:S01]  /*19ce0*/  @!P2 STS [R17+0x388d0], R3 ;  /* 0x0388d0031100a388 */ /* 0x0009e20000000800 */
[----:B------:R-:W-:Y:S06]  /*19cf0*/  BAR.ARV 0x5, 0x180 ;  /* 0x0146000000007b1d */ /* 0x000fec0000002000 */
.L_x_5421:
[----:B0-2---:R-:W2:Y:S01]  /*19d00*/  LDL R0, [R1+0x10] ;  /* 0x0000100001007983 */ /* 0x005ea20000100800 */
[----:B------:R-:W-:Y:S02]  /*19d10*/  ULDC UR4, c[0x0][0xd38] ;  /* 0x00034e0000047ab9 */ /* 0x000fe40000000800 */
[----:B--2---:R-:W-:-:S13]  /*19d20*/  ISETP.GE.AND P0, PT, R0, UR4, PT ;  /* 0x0000000400007c0c */ /* 0x004fda000bf06270 */
[----:B------:R-:W-:Y:S05]  /*19d30*/  @!P0 BRA `(.L_x_5423) ;  /* 0xffffff9c006c8947 */ /* 0x000fea000383ffff */
.L_x_5305:
[----:B------:R-:W2:Y:S01]  /*19d40*/  LDL.LU R0, [R1+0x28] ;  /* 0x0000280001007983 */ /* 0x000ea20000300800 */
[----:B------:R-:W-:Y:S01]  /*19d50*/  BSSY B0, `(.L_x_5424) ;  /* 0x000000b000007945 */ /* 0x000fe20003800000 */
[----:B------:R-:W5:Y:S01]  /*19d60*/  S2R R5, SR_CgaCtaId ;  /* 0x0000000000057919 */ /* 0x000f620000008800 */
[----:B--2---:R-:W-:-:S05]  /*19d70*/  VIADD R0, R0, 0x1 ;  /* 0x0000000100007836 */ /* 0x004fca0000000000 */
[----:B0-----:R-:W-:-:S04]  /*19d80*/  LEA.HI R2, R0, R0, RZ, 0x1 ;  /* 0x0000000000027211 */ /* 0x001fc800078f08ff */
[----:B---34-:R-:W-:-:S05]  /*19d90*/  LOP3.LUT R3, R2, 0xfffffffe, RZ, 0xc0, !PT ;  /* 0xfffffffe02037812 */ /* 0x018fca00078ec0ff */
[----:B------:R-:W-:Y:S01]  /*19da0*/  IMAD.IADD R3, R0, 0x1, -R3 ;  /* 0x0000000100037824 */ /* 0x000fe200078e0a03 */
[----:B------:R-:W-:-:S04]  /*19db0*/  MOV R0, 0x400 ;  /* 0x0000040000007802 */ /* 0x000fc80000000f00 */
[----:B-----5:R-:W-:Y:S02]  /*19dc0*/  LEA R0, R5, R0, 0x18 ;  /* 0x0000000005007211 */ /* 0x020fe400078ec0ff */
[----:B------:R-:W-:-:S04]  /*19dd0*/  SHF.L.U32 R3, R3, 0x1f, RZ ;  /* 0x0000001f03037819 */ /* 0x000fc800000006ff */
[----:B------:R-:W0:Y:S02]  /*19de0*/  SYNCS.PHASECHK.TRANS64.TRYWAIT P0, [R0+URZ+0x38820], R3 ;  /* 0x03882003000075a7 */ /* 0x000e24000800017f */
[----:B0-----:R-:W-:Y:S05]  /*19df0*/  @!P0 BRA `(.L_x_5425) ;  /* 0x0000001800688947 */ /* 0x001fea0003800000 */
.L_x_5474:
[----:B------:R-:W-:Y:S05]  /*19e00*/  BSYNC B0 ;  /* 0x0000000000007941 */ /* 0x000fea0003800000 */
.L_x_5424:
[----:B------:R-:W-:-:S03]  /*19e10*/  UMOV UR4, 0xffffffff ;  /* 0xffffffff00047882 */ /* 0x000fc60000000000 */
[----:B------:R-:W-:Y:S05]  /*19e20*/  BRA.DIV UR4, `(.L_x_5426) ;  /* 0x0000001a04707947 */ /* 0x000fea000b800000 */
[----:B------:R-:W2:Y:S02]  /*19e30*/  S2R R2, SR_TID.X ;  /* 0x0000000000027919 */ /* 0x000ea40000002100 */
[----:B--2---:R-:W-:-:S04]  /*19e40*/  SHF.R.U32.HI R2, RZ, 0x5, R2 ;  /* 0x00000005ff027819 */ /* 0x004fc80000011602 */
[----:B------:R-:W-:-:S05]  /*19e50*/  LOP3.LUT R2, R2, 0x3, RZ, 0xc0, !PT ;  /* 0x0000000302027812 */ /* 0x000fca00078ec0ff */
[----:B------:R2:W3:Y:S02]  /*19e60*/  SHFL.IDX PT, R14, R2, RZ, 0x1f ;  /* 0x00001fff020e7589 */ /* 0x0004e400000e0000 */
.L_x_5477:
[----:B---3--:R-:W-:Y:S01]  /*19e70*/  ISETP.NE.AND P0, PT, R14, RZ, PT ;  /* 0x000000ff0e00720c */ /* 0x008fe20003f05270 */
[----:B------:R-:W-:-:S12]  /*19e80*/  BSSY B0, `(.L_x_5427) ;  /* 0x0000025000007945 */ /* 0x000fd80003800000 */
[----:B------:R-:W-:Y:S05]  /*19e90*/  @P0 BRA `(.L_x_5428) ;  /* 0x00000000008c0947 */ /* 0x000fea0003800000 */
[----:B------:R-:W-:-:S03]  /*19ea0*/  UMOV UR4, 0xffffffff ;  /* 0xffffffff00047882 */ /* 0x000fc60000000000 */
[----:B------:R-:W-:Y:S05]  /*19eb0*/  BRA.DIV UR4, `(.L_x_5429) ;  /* 0x0000001a04807947 */ /* 0x000fea000b800000 */
[----:B------:R-:W-:-:S13]  /*19ec0*/  ELECT P6, URZ, PT ;  /* 0x00000000003f782f */ /* 0x000fda00038c0000 */
.L_x_5480:
[----:B------:R-:W-:Y:S05]  /*19ed0*/  @!P6 BRA `(.L_x_5428) ;  /* 0x00000000007ce947 */ /* 0x000fea0003800000 */
[----:B--2---:R-:W2:Y:S02]  /*19ee0*/  LDL.LU R2, [R1+0x40] ;  /* 0x0000400001027983 */ /* 0x004ea40000300800 */
[----:B--2---:R-:W-:-:S04]  /*19ef0*/  LOP3.LUT R2, R2, 0x2, RZ, 0xfc, !PT ;  /* 0x0000000202027812 */ /* 0x004fc800078efcff */
[----:B------:R-:W-:-:S13]  /*19f00*/  ISETP.NE.AND P2, PT, R2, 0x3, PT ;  /* 0x000000030200780c */ /* 0x000fda0003f45270 */
[----:B------:R-:W-:Y:S05]  /*19f10*/  @!P2 BRA `(.L_x_5430) ;  /* 0x000000000004a947 */ /* 0x000fea0003800000 */
[----:B------:R-:W-:Y:S01]  /*19f20*/  BPT.TRAP 0x1 ;  /* 0x000000040000795c */ /* 0x000fe20000300000 */
.L_x_5430:
[----:B------:R-:W2:Y:S01]  /*19f30*/  LDL.LU R7, [R1+0x8] ;  /* 0x0000080001077983 */ /* 0x000ea20000300800 */
[----:B------:R-:W-:Y:S02]  /*19f40*/  VIADD R2, R0, 0x38840 ;  /* 0x0003884000027836 */ /* 0x000fe40000000000 */
[C---:B0-----:R-:W-:Y:S02]  /*19f50*/  VIADD R3, R19.reuse, 0x1 ;  /* 0x0000000113037836 */ /* 0x041fe40000000000 */
[----:B-1----:R-:W-:-:S03]  /*19f60*/  IMAD R6, R19, 0x8, R2 ;  /* 0x0000000813067824 */ /* 0x002fc600078e0202 */
        /* <DEDUP_REMOVED lines=9> */
.L_x_5481:
[----:B------:R-:W1:Y:S02]  /*1a000*/  SYNCS.PHASECHK.TRANS64.TRYWAIT P0, [R7+URZ], R2 ;  /* 0x00000002070075a7 */ /* 0x000e64000800017f */
[----:B-1----:R-:W-:Y:S05]  /*1a010*/  @!P0 BRA `(.L_x_5432) ;  /* 0x00000018005c8947 */ /* 0x002fea0003800000 */
.L_x_5482:
[----:B------:R-:W-:Y:S05]  /*1a020*/  @!P2 BRA `(.L_x_5433) ;  /* 0x000000000004a947 */ /* 0x000fea0003800000 */
[----:B------:R-:W-:Y:S01]  /*1a030*/  BPT.TRAP 0x1 ;  /* 0x000000040000795c */ /* 0x000fe20000300000 */
.L_x_5433:
[----:B------:R-:W-:-:S04]  /*1a040*/  VIADD R0, R0, 0x38860 ;  /* 0x0003886000007836 */ /* 0x000fc80000000000 */
[----:B------:R-:W-:-:S04]  /*1a050*/  IMAD R4, R19, 0x8, R0 ;  /* 0x0000000813047824 */ /* 0x000fc800078e0200 */
[----:B------:R-:W2:Y:S02]  /*1a060*/  SYNCS.PHASECHK.TRANS64.TRYWAIT P0, [R4+URZ], R5 ;  /* 0x00000005040075a7 */ /* 0x000ea4000800017f */
[----:B--2---:R-:W-:Y:S05]  /*1a070*/  @!P0 BRA `(.L_x_5434) ;  /* 0x0000001800588947 */ /* 0x004fea0003800000 */
.L_x_5483:
[----:B------:R-:W-:-:S07]  /*1a080*/  IMAD R3, R3, 0x8, R0 ;  /* 0x0000000803037824 */ /* 0x000fce00078e0200 */
.L_x_5435:
[----:B---3--:R3:W4:Y:S02]  /*1a090*/  SYNCS.PHASECHK.TRANS64.TRYWAIT P0, [R3+URZ], R2 ;  /* 0x00000002030075a7 */ /* 0x008724000800017f */
[----:B----4-:R-:W-:Y:S05]  /*1a0a0*/  @!P0 NANOSLEEP.SYNCS 0x989680 ;  /* 0x009896800000895d */ /* 0x010fea0003900000 */
[----:B------:R-:W4:Y:S02]  /*1a0b0*/  @!P0 SYNCS.PHASECHK.TRANS64 P0, [R3+URZ], R2 ;  /* 0x00000002030085a7 */ /* 0x000f24000800007f */
[----:B----4-:R-:W-:Y:S05]  /*1a0c0*/  @!P0 BRA `(.L_x_5435) ;  /* 0xfffffffc00f08947 */ /* 0x010fea000383ffff */
.L_x_5428:
[----:B------:R-:W-:Y:S05]  /*1a0d0*/  BSYNC B0 ;  /* 0x0000000000007941 */ /* 0x000fea0003800000 */
.L_x_5427:
[----:B------:R-:W-:Y:S05]  /*1a0e0*/  EXIT ;  /* 0x000000000000794d */ /* 0x000fea0003800000 */
.L_x_5224:
[----:B0-----:R-:W-:-:S04]  /*1a0f0*/  IMAD.U32 R3, RZ, RZ, UR37 ;  /* 0x00000025ff037e24 */ /* 0x001fc8000f8e00ff */
[----:B------:R0:W1:Y:S03]  /*1a100*/  SYNCS.PHASECHK.TRANS64.TRYWAIT P1, [R3+URZ+0x38800], R4 ;  /* 0x03880004030075a7 */ /* 0x000066000802017f */
[----:B-1----:R-:W-:Y:S05]  /*1a110*/  @!P1 NANOSLEEP.SYNCS 0x989680 ;  /* 0x009896800000995d */ /* 0x002fea0003900000 */
[----:B------:R-:W1:Y:S02]  /*1a120*/  @!P1 SYNCS.PHASECHK.TRANS64 P1, [R3+URZ+0x38800], R4 ;  /* 0x03880004030095a7 */ /* 0x000e64000802007f */
[----:B-1----:R-:W-:Y:S05]  /*1a130*/  @!P1 BRA `(.L_x_5224) ;  /* 0xfffffffc00ec9947 */ /* 0x002fea000383ffff */
[----:B------:R-:W-:Y:S05]  /*1a140*/  BRA `(.L_x_5436) ;  /* 0xfffffe9c00487947 */ /* 0x000fea000383ffff */
.L_x_5228:
[----:B-1----:R1:W2:Y:S02]  /*1a150*/  SYNCS.PHASECHK.TRANS64.TRYWAIT P1, [R3+URZ+0x38830], R6 ;  /* 0x03883006030075a7 */ /* 0x0022a4000802017f */
[----:B--2---:R-:W-:Y:S05]  /*1a160*/  @!P1 NANOSLEEP.SYNCS 0x989680 ;  /* 0x009896800000995d */ /* 0x004fea0003900000 */
[----:B------:R-:W2:Y:S02]  /*1a170*/  @!P1 SYNCS.PHASECHK.TRANS64 P1, [R3+URZ+0x38830], R6 ;  /* 0x03883006030095a7 */ /* 0x000ea4000802007f */
[----:B--2---:R-:W-:Y:S05]  /*1a180*/  @!P1 BRA `(.L_x_5228) ;  /* 0xfffffffc00f09947 */ /* 0x004fea000383ffff */
[----:B------:R-:W-:Y:S05]  /*1a190*/  BRA `(.L_x_5227) ;  /* 0xfffffe9c00607947 */ /* 0x000fea000383ffff */
.L_x_5229:
[----:B--2---:R-:W-:-:S04]  /*1a1a0*/  IMAD.U32 R5, RZ, RZ, UR37 ;  /* 0x00000025ff057e24 */ /* 0x004fc8000f8e00ff */
[----:B------:R2:W3:Y:S03]  /*1a1b0*/  SYNCS.PHASECHK.TRANS64.TRYWAIT P1, [R5+URZ+0x38810], R4 ;  /* 0x03881004050075a7 */ /* 0x0004e6000802017f */
[----:B---3--:R-:W-:Y:S05]  /*1a1c0*/  @!P1 NANOSLEEP.SYNCS 0x989680 ;  /* 0x009896800000995d */ /* 0x008fea0003900000 */
[----:B------:R-:W3:Y:S02]  /*1a1d0*/  @!P1 SYNCS.PHASECHK.TRANS64 P1, [R5+URZ+0x38810], R4 ;  /* 0x03881004050095a7 */ /* 0x000ee4000802007f */
[----:B---3--:R-:W-:Y:S05]  /*1a1e0*/  @!P1 BRA `(.L_x_5229) ;  /* 0xfffffffc00ec9947 */ /* 0x008fea000383ffff */
[----:B------:R-:W-:Y:S05]  /*1a1f0*/  BRA `(.L_x_5437) ;  /* 0xfffffe9c00e87947 */ /* 0x000fea000383ffff */
.L_x_5233:
[----:B----4-:R4:W0:Y:S02]  /*1a200*/  SYNCS.PHASECHK.TRANS64.TRYWAIT P1, [R3+URZ+0x38850], R6 ;  /* 0x03885006030075a7 */ /* 0x010824000802017f */
[----:B0-----:R-:W-:Y:S05]  /*1a210*/  @!P1 NANOSLEEP.SYNCS 0x989680 ;  /* 0x009896800000995d */ /* 0x001fea0003900000 */
[----:B------:R-:W0:Y:S02]  /*1a220*/  @!P1 SYNCS.PHASECHK.TRANS64 P1, [R3+URZ+0x38850], R6 ;  /* 0x03885006030095a7 */ /* 0x000e24000802007f */
[----:B0-----:R-:W-:Y:S05]  /*1a230*/  @!P1 BRA `(.L_x_5233) ;  /* 0xfffffffc00f09947 */ /* 0x001fea000383ffff */
[----:B------:R-:W-:Y:S05]  /*1a240*/  BRA `(.L_x_5232) ;  /* 0xfffffe9c00f47947 */ /* 0x000fea000383ffff */
.L_x_5249:
[----:B-1----:R-:W-:-:S04]  /*1a250*/  IMAD.U32 R9, RZ, RZ, UR5 ;  /* 0x00000005ff097e24 */ /* 0x002fc8000f8e00ff */
[----:B------:R1:W2:Y:S03]  /*1a260*/  SYNCS.PHASECHK.TRANS64.TRYWAIT P2, [R9+URZ+0x38830], R8 ;  /* 0x03883008090075a7 */ /* 0x0002a6000804017f */
[----:B--2---:R-:W-:Y:S05]  /*1a270*/  @!P2 NANOSLEEP.SYNCS 0x989680 ;  /* 0x009896800000a95d */ /* 0x004fea0003900000 */
[----:B------:R-:W2:Y:S02]  /*1a280*/  @!P2 SYNCS.PHASECHK.TRANS64 P2, [R9+URZ+0x38830], R8 ;  /* 0x038830080900a5a7 */ /* 0x000ea4000804007f */
[----:B--2---:R-:W-:Y:S05]  /*1a290*/  @!P2 BRA `(.L_x_5249) ;  /* 0xfffffffc00eca947 */ /* 0x004fea000383ffff */
[----:B------:R-:W-:Y:S05]  /*1a2a0*/  BRA `(.L_x_5248) ;  /* 0xfffffecc00707947 */ /* 0x000fea000383ffff */
.L_x_5253:
[----:B-1----:R-:W-:-:S04]  /*1a2b0*/  IMAD.U32 R9, RZ, RZ, UR5 ;  /* 0x00000005ff097e24 */ /* 0x002fc8000f8e00ff */
[----:B------:R1:W3:Y:S03]  /*1a2c0*/  SYNCS.PHASECHK.TRANS64.TRYWAIT P2, [R9+URZ+0x38850], R8 ;  /* 0x03885008090075a7 */ /* 0x0002e6000804017f */
[----:B---3--:R-:W-:Y:S05]  /*1a2d0*/  @!P2 NANOSLEEP.SYNCS 0x989680 ;  /* 0x009896800000a95d */ /* 0x008fea0003900000 */
[----:B------:R-:W3:Y:S02]  /*1a2e0*/  @!P2 SYNCS.PHASECHK.TRANS64 P2, [R9+URZ+0x38850], R8 ;  /* 0x038850080900a5a7 */ /* 0x000ee4000804007f */
[----:B---3--:R-:W-:Y:S05]  /*1a2f0*/  @!P2 BRA `(.L_x_5253) ;  /* 0xfffffffc00eca947 */ /* 0x008fea000383ffff */
[----:B------:R-:W-:Y:S05]  /*1a300*/  BRA `(.L_x_5252) ;  /* 0xfffffecc00cc7947 */ /* 0x000fea000383ffff */
.L_x_5270:
[----:B-1----:R-:W-:-:S04]  /*1a310*/  IMAD.U32 R6, RZ, RZ, UR5 ;  /* 0x00000005ff067e24 */ /* 0x002fc8000f8e00ff */
[----:B------:R1:W2:Y:S03]  /*1a320*/  SYNCS.PHASECHK.TRANS64.TRYWAIT P3, [R6+URZ+0x38830], R5 ;  /* 0x03883005060075a7 */ /* 0x0002a6000806017f */
[----:B--2---:R-:W-:Y:S05]  /*1a330*/  @!P3 NANOSLEEP.SYNCS 0x989680 ;  /* 0x009896800000b95d */ /* 0x004fea0003900000 */
[----:B------:R-:W2:Y:S02]  /*1a340*/  @!P3 SYNCS.PHASECHK.TRANS64 P3, [R6+URZ+0x38830], R5 ;  /* 0x038830050600b5a7 */ /* 0x000ea4000806007f */
[----:B--2---:R-:W-:Y:S05]  /*1a350*/  @!P3 BRA `(.L_x_5270) ;  /* 0xfffffffc00ecb947 */ /* 0x004fea000383ffff */
[----:B------:R-:W-:Y:S05]  /*1a360*/  BRA `(.L_x_5269) ;  /* 0xffffff0000f47947 */ /* 0x000fea000383ffff */
.L_x_5274:
[----:B-1----:R-:W-:-:S04]  /*1a370*/  IMAD.U32 R6, RZ, RZ, UR5 ;  /* 0x00000005ff067e24 */ /* 0x002fc8000f8e00ff */
[----:B------:R1:W3:Y:S03]  /*1a380*/  SYNCS.PHASECHK.TRANS64.TRYWAIT P3, [R6+URZ+0x38850], R5 ;  /* 0x03885005060075a7 */ /* 0x0002e6000806017f */
[----:B---3--:R-:W-:Y:S05]  /*1a390*/  @!P3 NANOSLEEP.SYNCS 0x989680 ;  /* 0x009896800000b95d */ /* 0x008fea0003900000 */
[----:B------:R-:W3:Y:S02]  /*1a3a0*/  @!P3 SYNCS.PHASECHK.TRANS64 P3, [R6+URZ+0x38850], R5 ;  /* 0x038850050600b5a7 */ /* 0x000ee4000806007f */
[----:B---3--:R-:W-:Y:S05]  /*1a3b0*/  @!P3 BRA `(.L_x_5274) ;  /* 0xfffffffc00ecb947 */ /* 0x008fea000383ffff */
[----:B------:R-:W-:Y:S05]  /*1a3c0*/  BRA `(.L_x_5273) ;  /* 0xffffff0400507947 */ /* 0x000fea000383ffff */
.L_x_5280:
[----:B--2---:R-:W-:-:S04]  /*1a3d0*/  IMAD.U32 R8, RZ, RZ, UR5 ;  /* 0x00000005ff087e24 */ /* 0x004fc8000f8e00ff */
[----:B------:R2:W3:Y:S03]  /*1a3e0*/  SYNCS.PHASECHK.TRANS64.TRYWAIT P2, [R8+URZ+0x38830], R5 ;  /* 0x03883005080075a7 */ /* 0x0004e6000804017f */
[----:B---3--:R-:W-:Y:S05]  /*1a3f0*/  @!P2 NANOSLEEP.SYNCS 0x989680 ;  /* 0x009896800000a95d */ /* 0x008fea0003900000 */
[----:B------:R-:W3:Y:S02]  /*1a400*/  @!P2 SYNCS.PHASECHK.TRANS64 P2, [R8+URZ+0x38830], R5 ;  /* 0x038830050800a5a7 */ /* 0x000ee4000804007f */
[----:B---3--:R-:W-:Y:S05]  /*1a410*/  @!P2 BRA `(.L_x_5280) ;  /* 0xfffffffc00eca947 */ /* 0x008fea000383ffff */
[----:B------:R-:W-:Y:S05]  /*1a420*/  BRA `(.L_x_5279) ;  /* 0xffffff2c00047947 */ /* 0x000fea000383ffff */
.L_x_5284:
[----:B--2---:R-:W-:-:S04]  /*1a430*/  IMAD.U32 R8, RZ, RZ, UR5 ;  /* 0x00000005ff087e24 */ /* 0x004fc8000f8e00ff */
[----:B------:R2:W3:Y:S03]  /*1a440*/  SYNCS.PHASECHK.TRANS64.TRYWAIT P2, [R8+URZ+0x38850], R5 ;  /* 0x03885005080075a7 */ /* 0x0004e6000804017f */
[----:B---3--:R-:W-:Y:S05]  /*1a450*/  @!P2 NANOSLEEP.SYNCS 0x989680 ;  /* 0x009896800000a95d */ /* 0x008fea0003900000 */
[----:B------:R-:W3:Y:S02]  /*1a460*/  @!P2 SYNCS.PHASECHK.TRANS64 P2, [R8+URZ+0x38850], R5 ;  /* 0x038850050800a5a7 */ /* 0x000ee4000804007f */
[----:B---3--:R-:W-:Y:S05]  /*1a470*/  @!P2 BRA `(.L_x_5284) ;  /* 0xfffffffc00eca947 */ /* 0x008fea000383ffff */
[----:B------:R-:W-:Y:S05]  /*1a480*/  BRA `(.L_x_5283) ;  /* 0xffffff2c00607947 */ /* 0x000fea000383ffff */
.L_x_5322:
[----:B------:R-:W-:Y:S02]  /*1a490*/  IMAD.MOV.U32 R13, RZ, RZ, R4 ;  /* 0x000000ffff0d7224 */ /* 0x000fe400078e0004 */
[----:B------:R-:W-:Y:S02]  /*1a4a0*/  IMAD.MOV.U32 R12, RZ, RZ, RZ ;  /* 0x000000ffff0c7224 */ /* 0x000fe400078e00ff */
[----:B------:R-:W-:Y:S02]  /*1a4b0*/  IMAD.MOV.U32 R11, RZ, RZ, 0x1f ;  /* 0x0000001fff0b7424 */ /* 0x000fe400078e00ff */
[----:B------:R-:W-:-:S07]  /*1a4c0*/  IMAD.MOV.U32 R15, RZ, RZ, -0x1 ;  /* 0xffffffffff0f7424 */ /* 0x000fce00078e00ff */
[----:B0-----:R-:W-:Y:S05]  /*1a4d0*/  WARPSYNC.COLLECTIVE R15, `(.L_x_5438) ;  /* 0x000000000f087348 */ /* 0x001fea0003c00000 */
[----:B------:R1:W2:Y:S02]  /*1a4e0*/  SHFL.IDX P6, R14, R13, R12, R11 ;  /* 0x0000000c0d0e7389 */ /* 0x0002a400000c000b */
[----:B012---:R-:W-:Y:S01]  /*1a4f0*/  ENDCOLLECTIVE ;  /* 0x000000000000791b */ /* 0x007fe20003800000 */
.L_x_5438:
[----:B------:R-:W-:Y:S05]  /*1a500*/  BRA `(.L_x_5439) ;  /* 0xffffffa4001c7947 */ /* 0x000fea000383ffff */
.L_x_5324:
[----:B------:R-:W-:Y:S01]  /*1a510*/  BSSY B0, `(.L_x_5440) ;  /* 0x0000006000007945 */ /* 0x000fe20003800000 */
[----:B------:R-:W-:-:S07]  /*1a520*/  IMAD.MOV.U32 R15, RZ, RZ, -0x1 ;  /* 0xffffffffff0f7424 */ /* 0x000fce00078e00ff */
[----:B01----:R-:W-:Y:S05]  /*1a530*/  WARPSYNC.COLLECTIVE R15, `(.L_x_5441) ;  /* 0x000000000f0c7348 */ /* 0x003fea0003c00000 */
[----:B------:R-:W-:Y:S02]  /*1a540*/  ELECT P6, UR62, PT ;  /* 0x00000000003e782f */ /* 0x000fe400038c0000 */
[----:B------:R-:W-:Y:S01]  /*1a550*/  MOV R14, UR62 ;  /* 0x0000003e000e7c02 */ /* 0x000fe20008000f00 */
[----:B01----:R-:W-:Y:S10]  /*1a560*/  ENDCOLLECTIVE ;  /* 0x000000000000791b */ /* 0x003ff40003800000 */
.L_x_5441:
[----:B------:R-:W-:Y:S05]  /*1a570*/  BSYNC B0 ;  /* 0x0000000000007941 */ /* 0x000fea0003800000 */
.L_x_5440:
[----:B------:R-:W-:Y:S05]  /*1a580*/  BRA `(.L_x_5442) ;  /* 0xffffffa400207947 */ /* 0x000fea000383ffff */
.L_x_5326:
[----:B--2---:R2:W3:Y:S02]  /*1a590*/  SYNCS.PHASECHK.TRANS64.TRYWAIT P0, [R0+URZ+0x38840], R2 ;  /* 0x03884002000075a7 */ /* 0x0044e4000800017f */
[----:B---3--:R-:W-:Y:S05]  /*1a5a0*/  @!P0 NANOSLEEP.SYNCS 0x989680 ;  /* 0x009896800000895d */ /* 0x008fea0003900000 */
[----:B------:R-:W3:Y:S02]  /*1a5b0*/  @!P0 SYNCS.PHASECHK.TRANS64 P0, [R0+URZ+0x38840], R2 ;  /* 0x03884002000085a7 */ /* 0x000ee4000800007f */
[----:B---3--:R-:W-:Y:S05]  /*1a5c0*/  @!P0 BRA `(.L_x_5326) ;  /* 0xfffffffc00f08947 */ /* 0x008fea000383ffff */
[----:B------:R-:W-:Y:S05]  /*1a5d0*/  BRA `(.L_x_5443) ;  /* 0xffffffa400787947 */ /* 0x000fea000383ffff */
.L_x_5330:
[----:B------:R-:W-:Y:S02]  /*1a5e0*/  IMAD.MOV.U32 R13, RZ, RZ, R3 ;  /* 0x000000ffff0d7224 */ /* 0x000fe400078e0003 */
[----:B------:R-:W-:Y:S02]  /*1a5f0*/  IMAD.MOV.U32 R12, RZ, RZ, RZ ;  /* 0x000000ffff0c7224 */ /* 0x000fe400078e00ff */
[----:B------:R-:W-:Y:S02]  /*1a600*/  IMAD.MOV.U32 R11, RZ, RZ, 0x181f ;  /* 0x0000181fff0b7424 */ /* 0x000fe400078e00ff */
[----:B------:R-:W-:Y:S02]  /*1a610*/  IMAD.MOV.U32 R15, RZ, RZ, -0x1 ;  /* 0xffffffffff0f7424 */ /* 0x000fe400078e00ff */
[----:B------:R-:W-:-:S07]  /*1a620*/  VIADD R9, R9, UR40 ;  /* 0x0000002809097c36 */ /* 0x000fce0008000000 */
[----:B-----5:R-:W-:Y:S05]  /*1a630*/  WARPSYNC.COLLECTIVE R15, `(.L_x_5444) ;  /* 0x000000000f087348 */ /* 0x020fea0003c00000 */
[----:B------:R0:W1:Y:S02]  /*1a640*/  SHFL.IDX P6, R14, R13, R12, R11 ;  /* 0x0000000c0d0e7389 */ /* 0x00006400000c000b */
[----:B01---5:R-:W-:Y:S01]  /*1a650*/  ENDCOLLECTIVE ;  /* 0x000000000000791b */ /* 0x023fe20003800000 */
.L_x_5444:
[----:B------:R-:W-:Y:S01]  /*1a660*/  VIADD R10, R9, 0x10 ;  /* 0x00000010090a7836 */ /* 0x000fe20000000000 */
[----:B------:R0:W-:Y:S04]  /*1a670*/  STL [R1+0x14], R9 ;  /* 0x0000140901007387 */ /* 0x0001e80000100800 */
[----:B------:R0:W-:Y:S01]  /*1a680*/  STL [R1+0x20], R10 ;  /* 0x0000200a01007387 */ /* 0x0001e20000100800 */
[----:B------:R-:W-:Y:S02]  /*1a690*/  IMAD.MOV.U32 R13, RZ, RZ, R0 ;  /* 0x000000ffff0d7224 */ /* 0x000fe400078e0000 */
[----:B------:R-:W-:-:S07]  /*1a6a0*/  IMAD.MOV.U32 R4, RZ, RZ, R14 ;  /* 0x000000ffff047224 */ /* 0x000fce00078e000e */
[----:B0-----:R-:W-:Y:S05]  /*1a6b0*/  WARPSYNC.COLLECTIVE R15, `(.L_x_5445) ;  /* 0x000000000f087348 */ /* 0x001fea0003c00000 */
[----:B------:R1:W2:Y:S02]  /*1a6c0*/  SHFL.IDX P6, R14, R13, R12, R11 ;  /* 0x0000000c0d0e7389 */ /* 0x0002a400000c000b */
[----:B012---:R-:W-:Y:S01]  /*1a6d0*/  ENDCOLLECTIVE ;  /* 0x000000000000791b */ /* 0x007fe20003800000 */
.L_x_5445:
[----:B------:R-:W-:Y:S02]  /*1a6e0*/  ULDC UR4, c[0x0][0x288] ;  /* 0x0000a20000047ab9 */ /* 0x000fe40000000800 */
[----:B------:R-:W-:Y:S02]  /*1a6f0*/  IMAD R2, R6, UR4, RZ ;  /* 0x0000000406027c24 */ /* 0x000fe4000f8e02ff */
[----:B------:R-:W-:-:S03]  /*1a700*/  VIADD R6, R9, 0x20 ;  /* 0x0000002009067836 */ /* 0x000fc60000000000 */
[----:B------:R-:W-:Y:S02]  /*1a710*/  ISETP.GE.AND P1, PT, R9, R2, PT ;  /* 0x000000020900720c */ /* 0x000fe40003f26270 */
[----:B------:R0:W-:Y:S01]  /*1a720*/  STL [R1+0x24], R6 ;  /* 0x0000240601007387 */ /* 0x0001e20000100800 */
[----:B------:R-:W-:Y:S02]  /*1a730*/  IMAD.MOV.U32 R13, RZ, RZ, R3 ;  /* 0x000000ffff0d7224 */ /* 0x000fe400078e0003 */
[----:B------:R-:W-:Y:S02]  /*1a740*/  IMAD.MOV.U32 R12, RZ, RZ, 0x1 ;  /* 0x00000001ff0c7424 */ /* 0x000fe400078e00ff */
[----:B------:R-:W-:-:S07]  /*1a750*/  IMAD.MOV.U32 R5, RZ, RZ, R14 ;  /* 0x000000ffff057224 */ /* 0x000fce00078e000e */
[----:B0-----:R-:W-:Y:S05]  /*1a760*/  WARPSYNC.COLLECTIVE R15, `(.L_x_5446) ;  /* 0x000000000f087348 */ /* 0x001fea0003c00000 */
[----:B------:R1:W2:Y:S02]  /*1a770*/  SHFL.IDX P6, R14, R13, R12, R11 ;  /* 0x0000000c0d0e7389 */ /* 0x0002a400000c000b */
[----:B012---:R-:W-:Y:S01]  /*1a780*/  ENDCOLLECTIVE ;  /* 0x000000000000791b */ /* 0x007fe20003800000 */
.L_x_5446:
        /* <DEDUP_REMOVED lines=15> */
.L_x_5447:
[----:B------:R-:W-:Y:S02]  /*1a880*/  IMAD.MOV.U32 R13, RZ, RZ, R3 ;  /* 0x000000ffff0d7224 */ /* 0x000fe400078e0003 */
[----:B------:R-:W-:Y:S02]  /*1a890*/  IMAD.MOV.U32 R12, RZ, RZ, 0x2 ;  /* 0x00000002ff0c7424 */ /* 0x000fe400078e00ff */
[----:B------:R-:W-:-:S07]  /*1a8a0*/  IMAD.MOV.U32 R5, RZ, RZ, R14 ;  /* 0x000000ffff057224 */ /* 0x000fce00078e000e */
[----:B------:R-:W-:Y:S05]  /*1a8b0*/  WARPSYNC.COLLECTIVE R15, `(.L_x_5448) ;  /* 0x000000000f087348 */ /* 0x000fea0003c00000 */
[----:B------:R0:W1:Y:S02]  /*1a8c0*/  SHFL.IDX P6, R14, R13, R12, R11 ;  /* 0x0000000c0d0e7389 */ /* 0x00006400000c000b */
[----:B01----:R-:W-:Y:S01]  /*1a8d0*/  ENDCOLLECTIVE ;  /* 0x000000000000791b */ /* 0x003fe20003800000 */
.L_x_5448:
        /* <DEDUP_REMOVED lines=15> */
.L_x_5449:
[----:B------:R-:W-:Y:S02]  /*1a9d0*/  IMAD.MOV.U32 R13, RZ, RZ, R3 ;  /* 0x000000ffff0d7224 */ /* 0x000fe400078e0003 */
[----:B------:R-:W-:Y:S02]  /*1a9e0*/  IMAD.MOV.U32 R12, RZ, RZ, 0x3 ;  /* 0x00000003ff0c7424 */ /* 0x000fe400078e00ff */
[----:B------:R-:W-:-:S07]  /*1a9f0*/  IMAD.MOV.U32 R5, RZ, RZ, R14 ;  /* 0x000000ffff057224 */ /* 0x000fce00078e000e */
[----:B------:R-:W-:Y:S05]  /*1aa00*/  WARPSYNC.COLLECTIVE R15, `(.L_x_5450) ;  /* 0x000000000f087348 */ /* 0x000fea0003c00000 */
[----:B------:R0:W1:Y:S02]  /*1aa10*/  SHFL.IDX P6, R14, R13, R12, R11 ;  /* 0x0000000c0d0e7389 */ /* 0x00006400000c000b */
[----:B01----:R-:W-:Y:S01]  /*1aa20*/  ENDCOLLECTIVE ;  /* 0x000000000000791b */ /* 0x003fe20003800000 */
.L_x_5450:
        /* <DEDUP_REMOVED lines=10> */
.L_x_5451:
[----:B------:R-:W-:Y:S01]  /*1aad0*/  @!PT LDS RZ, [RZ] ;  /* 0x00000000fffff984 */ /* 0x000fe20000000800 */
[----:B------:R-:W-:Y:S01]  /*1aae0*/  @!PT LDS RZ, [RZ] ;  /* 0x00000000fffff984 */ /* 0x000fe20000000800 */
[----:B------:R-:W-:Y:S01]  /*1aaf0*/  @!PT LDS RZ, [RZ] ;  /* 0x00000000fffff984 */ /* 0x000fe20000000800 */
[----:B------:R0:W-:Y:S01]  /*1ab00*/  @!P1 LDGSTS.E.BYPASS.LTC128B.128 [R7+0x21400], desc[UR44][R4.64], !P0 ;  /* 0x2140000004079fae */ /* 0x0001e2000c101d6c */
[----:B------:R-:W-:Y:S01]  /*1ab10*/  IMAD.MOV.U32 R0, RZ, RZ, R14 ;  /* 0x000000ffff007224 */ /* 0x000fe200078e000e */
[----:B------:R-:W-:Y:S06]  /*1ab20*/  BRA `(.L_x_5452) ;  /* 0xffffffa8007c7947 */ /* 0x000fec000383ffff */
.L_x_5334:
        /* <DEDUP_REMOVED lines=8> */
.L_x_5454:
[----:B------:R-:W-:Y:S05]  /*1abb0*/  BSYNC B0 ;  /* 0x0000000000007941 */ /* 0x000fea0003800000 */
.L_x_5453:
        /* <DEDUP_REMOVED lines=10> */
.L_x_5455:
        /* <DEDUP_REMOVED lines=46> */
.L_x_5456:
[----:B------:R-:W-:Y:S02]  /*1af40*/  IMAD.MOV.U32 R13, RZ, RZ, R0 ;  /* 0x000000ffff0d7224 */ /* 0x000fe400078e0000 */
[----:B------:R-:W-:-:S07]  /*1af50*/  IMAD.MOV.U32 R8, RZ, RZ, R14 ;  /* 0x000000ffff087224 */ /* 0x000fce00078e000e */
[----:B------:R-:W-:Y:S05]  /*1af60*/  WARPSYNC.COLLECTIVE R15, `(.L_x_5457) ;  /* 0x000000000f087348 */ /* 0x000fea0003c00000 */
[----:B------:R0:W1:Y:S02]  /*1af70*/  SHFL.IDX P6, R14, R13, R12, R11 ;  /* 0x0000000c0d0e7389 */ /* 0x00006400000c000b */
[----:B01----:R-:W-:Y:S01]  /*1af80*/  ENDCOLLECTIVE ;  /* 0x000000000000791b */ /* 0x003fe20003800000 */
.L_x_5457:
        /* <DEDUP_REMOVED lines=22> */
.L_x_5458:
        /* <DEDUP_REMOVED lines=21> */
.L_x_5459:
        /* <DEDUP_REMOVED lines=29> */
.L_x_5460:
[----:B------:R-:W-:Y:S02]  /*1b410*/  IMAD.MOV.U32 R13, RZ, RZ, R0 ;  /* 0x000000ffff0d7224 */ /* 0x000fe400078e0000 */
[----:B------:R-:W-:-:S07]  /*1b420*/  IMAD.MOV.U32 R6, RZ, RZ, R14 ;  /* 0x000000ffff067224 */ /* 0x000fce00078e000e */
[----:B------:R-:W-:Y:S05]  /*1b430*/  WARPSYNC.COLLECTIVE R15, `(.L_x_5461) ;  /* 0x000000000f087348 */ /* 0x000fea0003c00000 */
[----:B------:R0:W1:Y:S02]  /*1b440*/  SHFL.IDX P6, R14, R13, R12, R11 ;  /* 0x0000000c0d0e7389 */ /* 0x00006400000c000b */
[----:B01----:R-:W-:Y:S01]  /*1b450*/  ENDCOLLECTIVE ;  /* 0x000000000000791b */ /* 0x003fe20003800000 */
.L_x_5461:
[----:B------:R-:W-:Y:S01]  /*1b460*/  IMAD.MOV.U32 R0, RZ, RZ, R14 ;  /* 0x000000ffff007224 */ /* 0x000fe200078e000e */
[----:B------:R-:W-:Y:S06]  /*1b470*/  BRA `(.L_x_5462) ;  /* 0xffffffac00cc7947 */ /* 0x000fec000383ffff */
.L_x_5339:
[----:B0-----:R0:W2:Y:S02]  /*1b480*/  SYNCS.PHASECHK.TRANS64.TRYWAIT P0, [R17+URZ+0x38820], R0 ;  /* 0x03882000110075a7 */ /* 0x0010a4000800017f */
[----:B--2---:R-:W-:Y:S05]  /*1b490*/  @!P0 NANOSLEEP.SYNCS 0x989680 ;  /* 0x009896800000895d */ /* 0x004fea0003900000 */
[----:B------:R-:W2:Y:S02]  /*1b4a0*/  @!P0 SYNCS.PHASECHK.TRANS64 P0, [R17+URZ+0x38820], R0 ;  /* 0x03882000110085a7 */ /* 0x000ea4000800007f */
[----:B--2---:R-:W-:Y:S05]  /*1b4b0*/  @!P0 BRA `(.L_x_5339) ;  /* 0xfffffffc00f08947 */ /* 0x004fea000383ffff */
[----:B------:R-:W-:Y:S05]  /*1b4c0*/  BRA `(.L_x_5463) ;  /* 0xffffffb000847947 */ /* 0x000fea000383ffff */
.L_x_5343:
[----:B0-----:R0:W2:Y:S02]  /*1b4d0*/  SYNCS.PHASECHK.TRANS64.TRYWAIT P0, [R0+URZ+0x38860], R2 ;  /* 0x03886002000075a7 */ /* 0x0010a4000800017f */
[----:B--2---:R-:W-:Y:S05]  /*1b4e0*/  @!P0 NANOSLEEP.SYNCS 0x989680 ;  /* 0x009896800000895d */ /* 0x004fea0003900000 */
[----:B------:R-:W2:Y:S02]  /*1b4f0*/  @!P0 SYNCS.PHASECHK.TRANS64 P0, [R0+URZ+0x38860], R2 ;  /* 0x03886002000085a7 */ /* 0x000ea4000800007f */
[----:B--2---:R-:W-:Y:S05]  /*1b500*/  @!P0 BRA `(.L_x_5343) ;  /* 0xfffffffc00f08947 */ /* 0x004fea000383ffff */
[----:B------:R-:W-:Y:S05]  /*1b510*/  BRA `(.L_x_5464) ;  /* 0xffffffb000a47947 */ /* 0x000fea000383ffff */
.L_x_5360:
[----:B-1----:R1:W2:Y:S02]  /*1b520*/  SYNCS.PHASECHK.TRANS64.TRYWAIT P0, [R3+URZ+0x38840], R2 ;  /* 0x03884002030075a7 */ /* 0x0022a4000800017f */
[----:B--2---:R-:W-:Y:S05]  /*1b530*/  @!P0 NANOSLEEP.SYNCS 0x989680 ;  /* 0x009896800000895d */ /* 0x004fea0003900000 */
[----:B------:R-:W2:Y:S02]  /*1b540*/  @!P0 SYNCS.PHASECHK.TRANS64 P0, [R3+URZ+0x38840], R2 ;  /* 0x03884002030085a7 */ /* 0x000ea4000800007f */
[----:B--2---:R-:W-:Y:S05]  /*1b550*/  @!P0 BRA `(.L_x_5360) ;  /* 0xfffffffc00f08947 */ /* 0x004fea000383ffff */
[----:B------:R-:W-:Y:S05]  /*1b560*/  BRA `(.L_x_5465) ;  /* 0xffffffbc00887947 */ /* 0x000fea000383ffff */
.L_x_5365:
[----:B--2---:R2:W3:Y:S02]  /*1b570*/  SYNCS.PHASECHK.TRANS64.TRYWAIT P0, [R3+URZ+0x38860], R2 ;  /* 0x03886002030075a7 */ /* 0x0044e4000800017f */
[----:B---3--:R-:W-:Y:S05]  /*1b580*/  @!P0 NANOSLEEP.SYNCS 0x989680 ;  /* 0x009896800000895d */ /* 0x008fea0003900000 */
[----:B------:R-:W3:Y:S02]  /*1b590*/  @!P0 SYNCS.PHASECHK.TRANS64 P0, [R3+URZ+0x38860], R2 ;  /* 0x03886002030085a7 */ /* 0x000ee4000800007f */
[----:B---3--:R-:W-:Y:S05]  /*1b5a0*/  @!P0 BRA `(.L_x_5365) ;  /* 0xfffffffc00f08947 */ /* 0x008fea000383ffff */
[----:B------:R-:W-:Y:S05]  /*1b5b0*/  BRA `(.L_x_5466) ;  /* 0xffffffc000007947 */ /* 0x000fea000383ffff */
.L_x_5381:
[----:B0-----:R0:W1:Y:S02]  /*1b5c0*/  SYNCS.PHASECHK.TRANS64.TRYWAIT P0, [R4+URZ+0x38840], R2 ;  /* 0x03884002040075a7 */ /* 0x001064000800017f */
[----:B-1----:R-:W-:Y:S05]  /*1b5d0*/  @!P0 NANOSLEEP.SYNCS 0x989680 ;  /* 0x009896800000895d */ /* 0x002fea0003900000 */
[----:B------:R-:W1:Y:S02]  /*1b5e0*/  @!P0 SYNCS.PHASECHK.TRANS64 P0, [R4+URZ+0x38840], R2 ;  /* 0x03884002040085a7 */ /* 0x000e64000800007f */
[----:B-1----:R-:W-:Y:S05]  /*1b5f0*/  @!P0 BRA `(.L_x_5381) ;  /* 0xfffffffc00f08947 */ /* 0x002fea000383ffff */
[----:B------:R-:W-:Y:S05]  /*1b600*/  BRA `(.L_x_5467) ;  /* 0xffffffc800d47947 */ /* 0x000fea000383ffff */
.L_x_5386:
[----:B-1----:R1:W2:Y:S02]  /*1b610*/  SYNCS.PHASECHK.TRANS64.TRYWAIT P0, [R4+URZ+0x38860], R2 ;  /* 0x03886002040075a7 */ /* 0x0022a4000800017f */
[----:B--2---:R-:W-:Y:S05]  /*1b620*/  @!P0 NANOSLEEP.SYNCS 0x989680 ;  /* 0x009896800000895d */ /* 0x004fea0003900000 */
[----:B------:R-:W2:Y:S02]  /*1b630*/  @!P0 SYNCS.PHASECHK.TRANS64 P0, [R4+URZ+0x38860], R2 ;  /* 0x03886002040085a7 */ /* 0x000ea4000800007f */
[----:B--2---:R-:W-:Y:S05]  /*1b640*/  @!P0 BRA `(.L_x_5386) ;  /* 0xfffffffc00f08947 */ /* 0x004fea000383ffff */
[----:B------:R-:W-:Y:S05]  /*1b650*/  BRA `(.L_x_5468) ;  /* 0xffffffcc004c7947 */ /* 0x000fea000383ffff */
.L_x_5401:
[----:B-1----:R1:W2:Y:S02]  /*1b660*/  SYNCS.PHASECHK.TRANS64.TRYWAIT P0, [R4+URZ+0x38840], R2 ;  /* 0x03884002040075a7 */ /* 0x0022a4000800017f */
[----:B--2---:R-:W-:Y:S05]  /*1b670*/  @!P0 NANOSLEEP.SYNCS 0x989680 ;  /* 0x009896800000895d */ /* 0x004fea0003900000 */
[----:B------:R-:W2:Y:S02]  /*1b680*/  @!P0 SYNCS.PHASECHK.TRANS64 P0, [R4+URZ+0x38840], R2 ;  /* 0x03884002040085a7 */ /* 0x000ea4000800007f */
[----:B--2---:R-:W-:Y:S05]  /*1b690*/  @!P0 BRA `(.L_x_5401) ;  /* 0xfffffffc00f08947 */ /* 0x004fea000383ffff */
[----:B------:R-:W-:Y:S05]  /*1b6a0*/  BRA `(.L_x_5469) ;  /* 0xffffffd800047947 */ /* 0x000fea000383ffff */
.L_x_5406:
[----:B0-----:R0:W2:Y:S02]  /*1b6b0*/  SYNCS.PHASECHK.TRANS64.TRYWAIT P0, [R4+URZ+0x38860], R2 ;  /* 0x03886002040075a7 */ /* 0x0010a4000800017f */
[----:B--2---:R-:W-:Y:S05]  /*1b6c0*/  @!P0 NANOSLEEP.SYNCS 0x989680 ;  /* 0x009896800000895d */ /* 0x004fea0003900000 */
[----:B------:R-:W2:Y:S02]  /*1b6d0*/  @!P0 SYNCS.PHASECHK.TRANS64 P0, [R4+URZ+0x38860], R2 ;  /* 0x03886002040085a7 */ /* 0x000ea4000800007f */
[----:B--2---:R-:W-:Y:S05]  /*1b6e0*/  @!P0 BRA `(.L_x_5406) ;  /* 0xfffffffc00f08947 */ /* 0x004fea000383ffff */
[----:B------:R-:W-:Y:S05]  /*1b6f0*/  BRA `(.L_x_5470) ;  /* 0xffffffd8007c7947 */ /* 0x000fea000383ffff */
.L_x_5422:
[----:B------:R-:W-:Y:S01]  /*1b700*/  BSSY B0, `(.L_x_5471) ;  /* 0x0000008000007945 */ /* 0x000fe20003800000 */
[----:B-----5:R-:W-:Y:S02]  /*1b710*/  IMAD.MOV.U32 R13, RZ, RZ, R3 ;  /* 0x000000ffff0d7224 */ /* 0x020fe400078e0003 */
[----:B------:R-:W-:Y:S02]  /*1b720*/  IMAD.MOV.U32 R12, RZ, RZ, RZ ;  /* 0x000000ffff0c7224 */ /* 0x000fe400078e00ff */
[----:B------:R-:W-:Y:S02]  /*1b730*/  IMAD.MOV.U32 R11, RZ, RZ, 0x1f ;  /* 0x0000001fff0b7424 */ /* 0x000fe400078e00ff */
[----:B------:R-:W-:-:S07]  /*1b740*/  IMAD.MOV.U32 R15, RZ, RZ, -0x1 ;  /* 0xffffffffff0f7424 */ /* 0x000fce00078e00ff */
[----:B012---:R-:W-:Y:S05]  /*1b750*/  WARPSYNC.COLLECTIVE R15, `(.L_x_5472) ;  /* 0x000000000f087348 */ /* 0x007fea0003c00000 */
[----:B------:R3:W4:Y:S02]  /*1b760*/  SHFL.IDX P6, R14, R13, R12, R11 ;  /* 0x0000000c0d0e7389 */ /* 0x00072400000c000b */
[----:B01234-:R-:W-:Y:S01]  /*1b770*/  ENDCOLLECTIVE ;  /* 0x000000000000791b */ /* 0x01ffe20003800000 */
.L_x_5472:
[----:B------:R-:W-:Y:S05]  /*1b780*/  BSYNC B0 ;  /* 0x0000000000007941 */ /* 0x000fea0003800000 */
.L_x_5471:
[----:B------:R-:W-:Y:S05]  /*1b790*/  BRA `(.L_x_5473) ;  /* 0xffffffe400387947 */ /* 0x000fea000383ffff */
.L_x_5425:
[----:B0-----:R0:W2:Y:S02]  /*1b7a0*/  SYNCS.PHASECHK.TRANS64.TRYWAIT P0, [R0+URZ+0x38820], R3 ;  /* 0x03882003000075a7 */ /* 0x0010a4000800017f */
[----:B--2---:R-:W-:Y:S05]  /*1b7b0*/  @!P0 NANOSLEEP.SYNCS 0x989680 ;  /* 0x009896800000895d */ /* 0x004fea0003900000 */
[----:B------:R-:W2:Y:S02]  /*1b7c0*/  @!P0 SYNCS.PHASECHK.TRANS64 P0, [R0+URZ+0x38820], R3 ;  /* 0x03882003000085a7 */ /* 0x000ea4000800007f */
[----:B--2---:R-:W-:Y:S05]  /*1b7d0*/  @!P0 BRA `(.L_x_5425) ;  /* 0xfffffffc00f08947 */ /* 0x004fea000383ffff */
[----:B------:R-:W-:Y:S05]  /*1b7e0*/  BRA `(.L_x_5474) ;  /* 0xffffffe400847947 */ /* 0x000fea000383ffff */
.L_x_5426:
        /* <DEDUP_REMOVED lines=11> */
.L_x_5476:
[----:B------:R-:W-:Y:S05]  /*1b8a0*/  BSYNC B0 ;  /* 0x0000000000007941 */ /* 0x000fea0003800000 */
.L_x_5475:
[----:B------:R-:W-:Y:S05]  /*1b8b0*/  BRA `(.L_x_5477) ;  /* 0xffffffe4006c7947 */ /* 0x000fea000383ffff */
.L_x_5429:
[----:B------:R-:W-:Y:S01]  /*1b8c0*/  BSSY B1, `(.L_x_5478) ;  /* 0x0000006000017945 */ /* 0x000fe20003800000 */
[----:B------:R-:W-:-:S07]  /*1b8d0*/  IMAD.MOV.U32 R15, RZ, RZ, -0x1 ;  /* 0xffffffffff0f7424 */ /* 0x000fce00078e00ff */
[----:B012---:R-:W-:Y:S05]  /*1b8e0*/  WARPSYNC.COLLECTIVE R15, `(.L_x_5479) ;  /* 0x000000000f0c7348 */ /* 0x007fea0003c00000 */
[----:B------:R-:W-:Y:S02]  /*1b8f0*/  ELECT P6, UR62, PT ;  /* 0x00000000003e782f */ /* 0x000fe400038c0000 */
[----:B------:R-:W-:Y:S01]  /*1b900*/  MOV R14, UR62 ;  /* 0x0000003e000e7c02 */ /* 0x000fe20008000f00 */
[----:B012---:R-:W-:Y:S10]  /*1b910*/  ENDCOLLECTIVE ;  /* 0x000000000000791b */ /* 0x007ff40003800000 */
.L_x_5479:
[----:B------:R-:W-:Y:S05]  /*1b920*/  BSYNC B1 ;  /* 0x0000000000017941 */ /* 0x000fea0003800000 */
.L_x_5478:
[----:B------:R-:W-:Y:S05]  /*1b930*/  BRA `(.L_x_5480) ;  /* 0xffffffe400647947 */ /* 0x000fea000383ffff */
.L_x_5431:
[----:B0-----:R0:W1:Y:S02]  /*1b940*/  SYNCS.PHASECHK.TRANS64.TRYWAIT P0, [R6+URZ], R5 ;  /* 0x00000005060075a7 */ /* 0x001064000800017f */
[----:B-1----:R-:W-:Y:S05]  /*1b950*/  @!P0 NANOSLEEP.SYNCS 0x989680 ;  /* 0x009896800000895d */ /* 0x002fea0003900000 */
[----:B------:R-:W1:Y:S02]  /*1b960*/  @!P0 SYNCS.PHASECHK.TRANS64 P0, [R6+URZ], R5 ;  /* 0x00000005060085a7 */ /* 0x000e64000800007f */
[----:B-1----:R-:W-:Y:S05]  /*1b970*/  @!P0 BRA `(.L_x_5431) ;  /* 0xfffffffc00f08947 */ /* 0x002fea000383ffff */
[----:B------:R-:W-:Y:S05]  /*1b980*/  BRA `(.L_x_5481) ;  /* 0xffffffe4009c7947 */ /* 0x000fea000383ffff */
.L_x_5432:
[----:B-1----:R1:W2:Y:S02]  /*1b990*/  SYNCS.PHASECHK.TRANS64.TRYWAIT P0, [R7+URZ], R2 ;  /* 0x00000002070075a7 */ /* 0x0022a4000800017f */
[----:B--2---:R-:W-:Y:S05]  /*1b9a0*/  @!P0 NANOSLEEP.SYNCS 0x989680 ;  /* 0x009896800000895d */ /* 0x004fea0003900000 */
[----:B------:R-:W2:Y:S02]  /*1b9b0*/  @!P0 SYNCS.PHASECHK.TRANS64 P0, [R7+URZ], R2 ;  /* 0x00000002070085a7 */ /* 0x000ea4000800007f */
[----:B--2---:R-:W-:Y:S05]  /*1b9c0*/  @!P0 BRA `(.L_x_5432) ;  /* 0xfffffffc00f08947 */ /* 0x004fea000383ffff */
[----:B------:R-:W-:Y:S05]  /*1b9d0*/  BRA `(.L_x_5482) ;  /* 0xffffffe400907947 */ /* 0x000fea000383ffff */
.L_x_5434:
[----:B--2---:R2:W3:Y:S02]  /*1b9e0*/  SYNCS.PHASECHK.TRANS64.TRYWAIT P0, [R4+URZ], R5 ;  /* 0x00000005040075a7 */ /* 0x0044e4000800017f */
[----:B---3--:R-:W-:Y:S05]  /*1b9f0*/  @!P0 NANOSLEEP.SYNCS 0x989680 ;  /* 0x009896800000895d */ /* 0x008fea0003900000 */
[----:B------:R-:W3:Y:S02]  /*1ba00*/  @!P0 SYNCS.PHASECHK.TRANS64 P0, [R4+URZ], R5 ;  /* 0x00000005040085a7 */ /* 0x000ee4000800007f */
[----:B---3--:R-:W-:Y:S05]  /*1ba10*/  @!P0 BRA `(.L_x_5434) ;  /* 0xfffffffc00f08947 */ /* 0x008fea000383ffff */
[----:B------:R-:W-:Y:S05]  /*1ba20*/  BRA `(.L_x_5483) ;  /* 0xffffffe400947947 */ /* 0x000fea000383ffff */
.L_x_5484:
        /* <DEDUP_REMOVED lines=13> */
.L_x_15123:


//--------------------- .text._ZN7cutlass13device_kernelIN5flash11enable_sm90INS1_16FlashAttnFwdSm90INS1_25CollectiveMainloopFwdSm90ILi2EN4cute5tupleIJNS5_1CILi1EEES8_S8_EEENS6_IJNS7_ILi64EEESA_SA_EEELi512ENS_6half_tEfNS_4arch4Sm90ELb0ELb1ELb0ELb1ELb0ELb0ELb0ELb0ELb0ELb1ELb0ELb0EEENS1_21CollectiveEpilogueFwdINS6_IJSA_NS7_ILi512EEESA_EEES9_SC_SE_Li256ELb1ELb1ELb0ELb0EEENS1_36VarlenDynamicPersistentTileSchedulerILi64ELi64ELi256ELi128ELb0ELb1ELb1ELb1ELb0ELb1EEEEEEEEEvNT_6ParamsE --------------------------
	.section	.text._ZN7cutlass13device_kernelIN5flash11enable_sm90INS1_16FlashAttnFwdSm90INS1_25CollectiveMainloopFwdSm90ILi2EN4cute5tupleIJNS5_1CILi1EEES8_S8_EEENS6_IJNS7_ILi64EEESA_SA_EEELi512ENS_6half_tEfNS_4arch4Sm90ELb0ELb1ELb0ELb1ELb0ELb0ELb0ELb0ELb0ELb1ELb0ELb0EEENS1_21CollectiveEpilogueFwdINS6_IJSA_NS7_ILi512EEESA_EEES9_SC_SE_Li256ELb1ELb1ELb0ELb0EEENS1_36VarlenDynamicPersistentTileSchedulerILi64ELi64ELi256ELi128ELb0ELb1ELb1ELb1ELb0ELb1EEEEEEEEEvNT_6ParamsE,"ax",@progbits
	.align	128
.text._ZN7cutlass13device_kernelIN5flash11enable_sm90INS1_16FlashAttnFwdSm90INS1_25CollectiveMainloopFwdSm90ILi2EN4cute5tupleIJNS5_1CILi1EEES8_S8_EEENS6_IJNS7_ILi64EEESA_SA_EEELi512ENS_6half_tEfNS_4arch4Sm90ELb0ELb1ELb0ELb1ELb0ELb0ELb0ELb0ELb0ELb1ELb0ELb0EEENS1_21CollectiveEpilogueFwdINS6_IJSA_NS7_ILi512EEESA_EEES9_SC_SE_Li256ELb1ELb1ELb0ELb0EEENS1_36VarlenDynamicPersistentTileSchedulerILi64ELi64ELi256ELi128ELb0ELb1ELb1ELb1ELb0ELb1EEEEEEEEEvNT_6ParamsE:
        .type           _ZN7cutlass13device_kernelIN5flash11enable_sm90INS1_16FlashAttnFwdSm90INS1_25CollectiveMainloopFwdSm90ILi2EN4cute5tupleIJNS5_1CILi1EEES8_S8_EEENS6_IJNS7_ILi64EEESA_SA_EEELi512ENS_6half_tEfNS_4arch4Sm90ELb0ELb1ELb0ELb1ELb0ELb0ELb0ELb0ELb0ELb1ELb0ELb0EEENS1_21CollectiveEpilogueFwdINS6_IJSA_NS7_ILi512EEESA_EEES9_SC_SE_Li256ELb1ELb1ELb0ELb0EEENS1_36VarlenDynamicPersistentTileSchedulerILi64ELi64ELi256ELi128ELb0ELb1ELb1ELb1ELb0ELb1EEEEEEEEEvNT_6ParamsE,@function
        .size           _ZN7cutlass13device_kernelIN5flash11enable_sm90INS1_16FlashAttnFwdSm90INS1_25CollectiveMainloopFwdSm90ILi2EN4cute5tupleIJNS5_1CILi1EEES8_S8_EEENS6_IJNS7_ILi64EEESA_SA_EEELi512ENS_6half_tEfNS_4arch4Sm90ELb0ELb1ELb0ELb1ELb0ELb0ELb0ELb0ELb0ELb1ELb0ELb0EEENS1_21CollectiveEpilogueFwdINS6_IJSA_NS7_ILi512EEESA_EEES9_SC_SE_Li256ELb1ELb1ELb0ELb0EEENS1_36VarlenDynamicPersistentTileSchedulerILi64ELi64ELi256ELi128ELb0ELb1ELb1ELb1ELb0ELb1EEEEEEEEEvNT_6ParamsE,(.L_x_15124 - _ZN7cutlass13device_kernelIN5flash11enable_sm90INS1_16FlashAttnFwdSm90INS1_25CollectiveMainloopFwdSm90ILi2EN4cute5tupleIJNS5_1CILi1EEES8_S8_EEENS6_IJNS7_ILi64EEESA_SA_EEELi512ENS_6half_tEfNS_4arch4Sm90ELb0ELb1ELb0ELb1ELb0ELb0ELb0ELb0ELb0ELb1ELb0ELb0EEENS1_21CollectiveEpilogueFwdINS6_IJSA_NS7_ILi512EEESA_EEES9_SC_SE_Li256ELb1ELb1ELb0ELb0EEENS1_36VarlenDynamicPersistentTileSchedulerILi64ELi64ELi256ELi128ELb0ELb1ELb1ELb1ELb0ELb1EEEEEEEEEvNT_6ParamsE)
        .other          _ZN7cutlass13device_kernelIN5flash11enable_sm90INS1_16FlashAttnFwdSm90INS1_25CollectiveMainloopFwdSm90ILi2EN4cute5tupleIJNS5_1CILi1EEES8_S8_EEENS6_IJNS7_ILi64EEESA_SA_EEELi512ENS_6half_tEfNS_4arch4Sm90ELb0ELb1ELb0ELb1ELb0ELb0ELb0ELb0ELb0ELb1ELb0ELb0EEENS1_21CollectiveEpilogueFwdINS6_IJSA_NS7_ILi512EEESA_EEES9_SC_SE_Li256ELb1ELb1ELb0ELb0EEENS1_36VarlenDynamicPersistentTileSchedulerILi64ELi64ELi256ELi128ELb0ELb1ELb1ELb1ELb0ELb1EEEEEEEEEvNT_6ParamsE,@"STO_CUDA_ENTRY STV_DEFAULT"
_ZN7cutlass13device_kernelIN5flash11enable_sm90INS1_16FlashAttnFwdSm90INS1_25CollectiveMainloopFwdSm90ILi2EN4cute5tupleIJNS5_1CILi1EEES8_S8_EEENS6_IJNS7_ILi64EEESA_SA_EEELi512ENS_6half_tEfNS_4arch4Sm90ELb0ELb1ELb0ELb1ELb0ELb0ELb0ELb0ELb0ELb1ELb0ELb0EEENS1_21CollectiveEpilogueFwdINS6_IJSA_NS7_ILi512EEESA_EEES9_SC_SE_Li256ELb1ELb1ELb0ELb0EEENS1_36VarlenDynamicPersistentTileSchedulerILi64ELi64ELi256ELi128ELb0ELb1ELb1ELb1ELb0ELb1EEEEEEEEEvNT_6ParamsE:
        /* <DEDUP_REMOVED lines=18> */
.L_x_5486:
[----:B------:R-:W-:Y:S05]  /*0120*/  BSYNC B0 ;  /* 0x0000000000007941 */ /* 0x000fea0003800000 */
.L_x_5485:
        /* <DEDUP_REMOVED lines=37> */
.L_x_5487:
        /* <DEDUP_REMOVED lines=22> */
.L_x_5488:
        /* <DEDUP_REMOVED lines=18> */
.L_x_5489:
        /* <DEDUP_REMOVED lines=22> */
.L_x_5490:
        /* <DEDUP_REMOVED lines=22> */
.L_x_5491:
[----:B------:R-:W-:Y:S01]  /*08c0*/  PLOP3.LUT P0, PT, PT, PT, UP0, 0x80, 0x0 ;  /* 0x000000000000781c */ /* 0x000fe20003f0f008 */
[----:B------:R-:W-:Y:S01]  /*08d0*/  UMOV UR36, 0x1 ;  /* 0x0000000100247882 */ /* 0x000fe20000000000 */
[----:B------:R-:W-:Y:S01]  /*08e0*/  NOP ;  /* 0x0000000000007918 */ /* 0x000fe20000000000 */
[----:B------:R-:W-:Y:S01]  /*08f0*/  USEL UR36, UR36, 0x2, !UP0 ;  /* 0x0000000224247887 */ /* 0x000fe2000c000000 */
[----:B------:R-:W-:Y:S01]  /*0900*/  ULDC.64 UR40, c[0x0][0x208] ;  /* 0x0000820000287ab9 */ /* 0x000fe20000000a00 */
[----:B012-4-:R-:W-:Y:S08]  /*0910*/  BAR.SYNC.DEFER_BLOCKING 0x0 ;  /* 0x0000000000007b1d */ /* 0x017ff00000010000 */
[----:B------:R-:W-:Y:S05]  /*0920*/  @!P0 BRA `(.L_x_5492) ;  /* 0x000000f4002c8947 */ /* 0x000fea0003800000 */
.L_x_5493:
[----:B------:R-:W-:-:S08]  /*0930*/  NOP ;  /* 0x0000000000007918 */ /* 0x000fd00000000000 */
[----:B------:R-:W0:Y:S02]  /*0940*/  USETMAXREG.TRY_ALLOC.CTAPOOL UP0, 0xf0 ;  /* 0x000000f0000079c8 */ /* 0x000e240008000600 */
[----:B0-----:R-:W-:-:S13]  /*0950*/  PLOP3.LUT P0, PT, PT, PT, UP0, 0x80, 0x0 ;  /* 0x000000000000781c */ /* 0x001fda0003f0f008 */
[----:B------:R-:W-:Y:S05]  /*0960*/  @!P0 BRA `(.L_x_5493) ;  /* 0xfffffffc00f08947 */ /* 0x000fea000383ffff */
[----:B------:R-:W-:Y:S01]  /*0970*/  LOP3.LUT R0, R4, 0xffffff80, RZ, 0xc0, !PT ;  /* 0xffffff8004007812 */ /* 0x000fe200078ec0ff */
[----:B------:R-:W0:Y:S01]  /*0980*/  S2UR UR4, SR_CgaCtaId ;  /* 0x00000000000479c3 */ /* 0x000e220000008800 */
[----:B------:R-:W-:Y:S02]  /*0990*/  UMOV UR46, 0x400 ;  /* 0x00000400002e7882 */ /* 0x000fe40000000000 */
[----:B------:R-:W-:-:S13]  /*09a0*/  ISETP.NE.AND P0, PT, R0, 0x80, PT ;  /* 0x000000800000780c */ /* 0x000fda0003f05270 */
[----:B------:R-:W-:Y:S06]  /*09b0*/  @!P0 BAR.ARV 0x8, 0x100 ;  /* 0x0204000000008b1d */ /* 0x000fec0000002000 */
[----:B------:R-:W-:Y:S01]  /*09c0*/  ISETP.GE.U32.AND P0, PT, R4, 0x100, PT ;  /* 0x000001000400780c */ /* 0x000fe20003f06070 */
[----:B0-----:R-:W-:-:S03]  /*09d0*/  ULEA UR46, UR4, UR46, 0x18 ;  /* 0x0000002e042e7291 */ /* 0x001fc6000f8ec03f */
[----:B------:R-:W-:-:S09]  /*09e0*/  ULDC UR4, c[0x0][0xc3c] ;  /* 0x00030f0000047ab9 */ /* 0x000fd20000000800 */
        /* <DEDUP_REMOVED lines=13> */
[----:B------:R-:W-:Y:S01]  /*0ac0*/  R2UR UR5, R9 ;  /* 0x00000000090572ca */ /* 0x000fe200000e0000 */
[----:B------:R-:W-:Y:S01]  /*0ad0*/  UMOV UR38, URZ ;  /* 0x0000003f00267c82 */ /* 0x000fe20008000000 */
[CC--:B------:R-:W-:Y:S01]  /*0ae0*/  LEA.HI R2, R0.reuse, R197.reuse, RZ, 0x4 ;  /* 0x000000c500027211 */ /* 0x0c0fe200078f20ff */
[----:B------:R-:W-:Y:S01]  /*0af0*/  UMOV UR37, URZ ;  /* 0x0000003f00257c82 */ /* 0x000fe20008000000 */
[----:B------:R-:W-:-:S02]  /*0b00*/  LEA.HI R7, R0, R197, RZ, 0x2 ;  /* 0x000000c500077211 */ /* 0x000fc400078f10ff */
[----:B------:R-:W-:Y:S02]  /*0b10*/  SHF.R.S32.HI R5, RZ, 0x4, R2 ;  /* 0x00000004ff057819 */ /* 0x000fe40000011402 */
[----:B------:R-:W-:Y:S02]  /*0b20*/  LEA.HI R6, R0, R197, RZ, 0x7 ;  /* 0x000000c500067211 */ /* 0x000fe400078f38ff */
[C---:B------:R-:W-:Y:S02]  /*0b30*/  LEA.HI R3, R2.reuse, R5, RZ, 0x1 ;  /* 0x0000000502037211 */ /* 0x040fe400078f08ff */
        /* <DEDUP_REMOVED lines=9> */
[----:B------:R-:W-:Y:S01]  /*0bd0*/  LOP3.LUT R8, R6, 0xffffff80, RZ, 0xc0, !PT ;  /* 0xffffff8006087812 */ /* 0x000fe200078ec0ff */
[----:B------:R-:W-:Y:S01]  /*0be0*/  IMAD.SHL.U32 R5, R5, 0x8, RZ ;  /* 0x0000000805057824 */ /* 0x000fe200078e00ff */
[----:B------:R-:W-:Y:S02]  /*0bf0*/  LEA.HI R3, R3, R4, RZ, 0x2 ;  /* 0x0000000403037211 */ /* 0x000fe400078f10ff */
[----:B------:R-:W-:Y:S01]  /*0c00*/  SHF.R.S32.HI R193, RZ, 0x7, R6 ;  /* 0x00000007ffc17819 */ /* 0x000fe20000011406 */
[----:B------:R-:W-:Y:S01]  /*0c10*/  IMAD.IADD R8, R197, 0x1, -R8 ;  /* 0x00000001c5087824 */ /* 0x000fe200078e0a08 */
[----:B------:R-:W-:Y:S02]  /*0c20*/  LOP3.LUT R3, R3, 0x3ffffc, RZ, 0xc0, !PT ;  /* 0x003ffffc03037812 */ /* 0x000fe400078ec0ff */
[--C-:B------:R-:W-:Y:S01]  /*0c30*/  SHF.R.S32.HI R7, RZ, 0x1f, R2.reuse ;  /* 0x0000001fff077819 */ /* 0x100fe20000011402 */
[----:B------:R-:W-:Y:S01]  /*0c40*/  IMAD R12, R193, 0x100, R2 ;  /* 0x00000100c10c7824 */ /* 0x000fe200078e0202 */
[----:B------:R-:W-:Y:S01]  /*0c50*/  LEA.HI R11, R10, R10, RZ, 0x1 ;  /* 0x0000000a0a0b7211 */ /* 0x000fe200078f08ff */
[----:B------:R-:W-:Y:S01]  /*0c60*/  IMAD.IADD R3, R4, 0x1, -R3 ;  /* 0x0000000104037824 */ /* 0x000fe200078e0a03 */
[----:B------:R-:W-:-:S02]  /*0c70*/  LEA.HI R9, R7, R2, RZ, 0x3 ;  /* 0x0000000207097211 */ /* 0x000fc400078f18ff */
[----:B------:R-:W-:Y:S01]  /*0c80*/  SHF.R.S32.HI R7, RZ, 0x1f, R8 ;  /* 0x0000001fff077819 */ /* 0x000fe20000011408 */
[----:B------:R-:W-:Y:S01]  /*0c90*/  IMAD R12, R3, 0x10, R12 ;  /* 0x00000010030c7824 */ /* 0x000fe200078e020c */
[----:B------:R-:W-:Y:S02]  /*0ca0*/  LOP3.LUT R13, R11, 0x1ffffffe, RZ, 0xc0, !PT ;  /* 0x1ffffffe0b0d7812 */ /* 0x000fe400078ec0ff */
[-C--:B------:R-:W-:Y:S01]  /*0cb0*/  LEA.HI R3, R7, R8.reuse, RZ, 0x2 ;  /* 0x0000000807037211 */ /* 0x080fe200078f10ff */
[----:B------:R-:W-:Y:S01]  /*0cc0*/  IMAD.U32 R196, R12, 0x40, R5 ;  /* 0x000000400cc47824 */ /* 0x000fe200078e0005 */
[----:B------:R-:W-:Y:S01]  /*0cd0*/  LOP3.LUT R11, R9, 0xfffffff8, RZ, 0xc0, !PT ;  /* 0xfffffff8090b7812 */ /* 0x000fe200078ec0ff */
[----:B------:R-:W-:Y:S01]  /*0ce0*/  IMAD.IADD R185, R10, 0x1, -R13 ;  /* 0x000000010ab97824 */ /* 0x000fe200078e0a0d */
[----:B------:R-:W-:Y:S01]  /*0cf0*/  LOP3.LUT R13, R3, 0x7ffffffc, RZ, 0xc0, !PT ;  /* 0x7ffffffc030d7812 */ /* 0x000fe200078ec0ff */
[----:B------:R-:W-:Y:S01]  /*0d00*/  IMAD.SHL.U32 R9, R9, 0x40, RZ ;  /* 0x0000004009097824 */ /* 0x000fe200078e00ff */
[----:B------:R-:W-:Y:S01]  /*0d10*/  LEA.HI R7, R7, R8, RZ, 0x5 ;  /* 0x0000000807077211 */ /* 0x000fe200078f28ff */
[----:B------:R-:W-:Y:S01]  /*0d20*/  IMAD.IADD R11, R2, 0x1, -R11 ;  /* 0x00000001020b7824 */ /* 0x000fe200078e0a0b */
[----:B------:R-:W-:Y:S01]  /*0d30*/  SHF.R.S32.HI R2, RZ, 0x2, R3 ;  /* 0x00000002ff027819 */ /* 0x000fe20000011403 */
[----:B------:R-:W-:Y:S01]  /*0d40*/  IMAD.IADD R13, R8, 0x1, -R13 ;  /* 0x00000001080d7824 */ /* 0x000fe200078e0a0d */
[----:B------:R-:W-:Y:S01]  /*0d50*/  SHF.R.S32.HI R3, RZ, 0x1f, R3 ;  /* 0x0000001fff037819 */ /* 0x000fe20000011403 */
[----:B------:R-:W-:Y:S01]  /*0d60*/  IMAD.SHL.U32 R8, R11, 0x40, RZ ;  /* 0x000000400b087824 */ /* 0x000fe200078e00ff */
[----:B------:R-:W-:-:S02]  /*0d70*/  LOP3.LUT R9, R9, 0x7ffffe00, RZ, 0xc0, !PT ;  /* 0x7ffffe0009097812 */ /* 0x000fc400078ec0ff */
[----:B------:R-:W-:Y:S02]  /*0d80*/  LEA.HI R3, R3, R2, RZ, 0x3 ;  /* 0x0000000203037211 */ /* 0x000fe400078f18ff */
[----:B------:R-:W-:Y:S01]  /*0d90*/  LOP3.LUT R8, R8, 0x1c0, RZ, 0xc0, !PT ;  /* 0x000001c008087812 */ /* 0x000fe200078ec0ff */
[----:B------:R-:W-:Y:S01]  /*0da0*/  IMAD R9, R4, 0x400, R9 ;  /* 0x0000040004097824 */ /* 0x000fe200078e0209 */
[----:B------:R-:W-:Y:S02]  /*0db0*/  LOP3.LUT R3, R3, 0xfffffff8, RZ, 0xc0, !PT ;  /* 0xfffffff803037812 */ /* 0x000fe400078ec0ff */
[----:B------:R-:W-:Y:S02]  /*0dc0*/  LOP3.LUT R5, R8, 0x8, R5, 0xf8, !PT ;  /* 0x0000000808057812 */ /* 0x000fe400078ef805 */
[----:B------:R-:W-:Y:S01]  /*0dd0*/  SHF.R.U32.HI R8, RZ, 0x3, R8 ;  /* 0x00000003ff087819 */ /* 0x000fe20000011608 */
[----:B------:R-:W-:Y:S01]  /*0de0*/  IMAD.IADD R16, R2, 0x1, -R3 ;  /* 0x0000000102107824 */ /* 0x000fe200078e0a03 */
[----:B------:R-:W-:-:S02]  /*0df0*/  LEA.HI R0, R0, R197, RZ, 0x3 ;  /* 0x000000c500007211 */ /* 0x000fc400078f18ff */
[----:B------:R-:W-:Y:S02]  /*0e00*/  LOP3.LUT R8, R5, R8, RZ, 0x3c, !PT ;  /* 0x0000000805087212 */ /* 0x000fe400078e3cff */
[----:B------:R-:W-:Y:S02]  /*0e10*/  LOP3.LUT R2, R0, 0xfffffff8, RZ, 0xc0, !PT ;  /* 0xfffffff800027812 */ /* 0x000fe400078ec0ff */
[----:B------:R-:W-:Y:S01]  /*0e20*/  R2P PR, R11, 0x6 ;  /* 0x000000060b007804 */ /* 0x000fe20000000000 */
[----:B------:R-:W-:Y:S01]  /*0e30*/  IMAD.IADD R8, R9, 0x1, R8 ;  /* 0x0000000109087824 */ /* 0x000fe200078e0208 */
[----:B------:R-:W-:Y:S01]  /*0e40*/  LEA.HI R6, R6, R193, RZ, 0x1 ;  /* 0x000000c106067211 */ /* 0x000fe200078f08ff */
[----:B------:R-:W-:Y:S01]  /*0e50*/  IMAD.IADD R191, R197, 0x1, -R2 ;  /* 0x00000001c5bf7824 */ /* 0x000fe200078e0a02 */
[----:B------:R-:W-:Y:S01]  /*0e60*/  SHF.R.S32.HI R7, RZ, 0x5, R7 ;  /* 0x00000005ff077819 */ /* 0x000fe20000011407 */
[----:B------:R-:W-:Y:S01]  /*0e70*/  IMAD.SHL.U32 R2, R13, 0x2, RZ ;  /* 0x000000020d027824 */ /* 0x000fe200078e00ff */
        /* <DEDUP_REMOVED lines=28> */
.L_x_5601:
[----:B------:R-:W-:Y:S01]  /*1040*/  ULDC.64 UR8, c[0x0][0xa28] ;  /* 0x00028a0000087ab9 */ /* 0x000fe20000000a00 */
[----:B------:R-:W-:Y:S01]  /*1050*/  ULDC UR4, c[0x0][0x424] ;  /* 0x0001090000047ab9 */ /* 0x000fe20000000800 */
[----:B------:R-:W-:-:S04]  /*1060*/  UISETP.NE.U32.AND UP0, UPT, UR8, URZ, UPT ;  /* 0x0000003f0800728c */ /* 0x000fc8000bf05070 */
[----:B------:R-:W-:-:S03]  /*1070*/  UISETP.NE.AND.EX UP0, UPT, UR9, URZ, UPT, UP0 ;  /* 0x0000003f0900728c */ /* 0x000fc6000bf05300 */
[----:B------:R-:W-:Y:S02]  /*1080*/  ULDC.64 UR8, c[0x0][0xa18] ;  /* 0x0002860000087ab9 */ /* 0x000fe40000000a00 */
[----:B------:R-:W-:Y:S01]  /*1090*/  UISETP.NE.U32.AND UP1, UPT, UR8, URZ, UPT ;  /* 0x0000003f0800728c */ /* 0x000fe2000bf25070 */
[----:B------:R-:W-:-:S03]  /*10a0*/  PLOP3.LUT P0, PT, PT, PT, UP0, 0x80, 0x0 ;  /* 0x000000000000781c */ /* 0x000fc60003f0f008 */
[----:B------:R-:W-:-:S03]  /*10b0*/  UISETP.NE.AND.EX UP1, UPT, UR9, URZ, UPT, UP1 ;  /* 0x0000003f0900728c */ /* 0x000fc6000bf25310 */
[----:B------:R-:W-:Y:S02]  /*10c0*/  @UP0 ULDC.64 UR8, c[0x0][0xa28] ;  /* 0x00028a0000080ab9 */ /* 0x000fe40000000a00 */
[----:B------:R-:W-:Y:S01]  /*10d0*/  @UP0 UIMAD.WIDE UR8, UR6, 0x4, UR8 ;  /* 0x00000004060808a5 */ /* 0x000fe2000f8e0208 */
[----:B------:R-:W-:-:S05]  /*10e0*/  PLOP3.LUT P2, PT, PT, PT, UP1, 0x80, 0x0 ;  /* 0x000000000000781c */ /* 0x000fca0003f4f018 */
[----:B------:R-:W-:Y:S01]  /*10f0*/  @UP1 ULDC.64 UR10, c[0x0][0xa18] ;  /* 0x00028600000a1ab9 */ /* 0x000fe20000000a00 */
[----:B0-23--:R-:W-:Y:S02]  /*1100*/  IMAD.U32 R4, RZ, RZ, UR8 ;  /* 0x00000008ff047e24 */ /* 0x00dfe4000f8e00ff */
[----:B------:R-:W-:Y:S01]  /*1110*/  IMAD.U32 R5, RZ, RZ, UR9 ;  /* 0x00000009ff057e24 */ /* 0x000fe2000f8e00ff */
[----:B------:R-:W-:-:S04]  /*1120*/  @UP1 UIMAD.WIDE UR8, UR6, 0x4, UR10 ;  /* 0x00000004060818a5 */ /* 0x000fc8000f8e020a */
[----:B------:R-:W2:Y:S02]  /*1130*/  @P0 LDG.E R4, desc[UR40][R4.64] ;  /* 0x0000002804040981 */ /* 0x000ea4000c1e1900 */
[----:B-1----:R-:W-:Y:S02]  /*1140*/  IMAD.U32 R6, RZ, RZ, UR8 ;  /* 0x00000008ff067e24 */ /* 0x002fe4000f8e00ff */
[----:B----4-:R-:W-:Y:S01]  /*1150*/  IMAD.U32 R7, RZ, RZ, UR9 ;  /* 0x00000009ff077e24 */ /* 0x010fe2000f8e00ff */
[----:B------:R-:W-:-:S04]  /*1160*/  ULDC.64 UR8, c[0x0][0x418] ;  /* 0x0001060000087ab9 */ /* 0x000fc80000000a00 */
[----:B------:R-:W3:Y:S01]  /*1170*/  @P2 LDG.E R6, desc[UR40][R6.64] ;  /* 0x0000002806062981 */ /* 0x000ee2000c1e1900 */
[----:B------:R-:W-:Y:S01]  /*1180*/  UISETP.NE.U32.AND UP0, UPT, UR8, URZ, UPT ;  /* 0x0000003f0800728c */ /* 0x000fe2000bf05070 */
[----:B------:R-:W-:Y:S01]  /*1190*/  UMOV UR49, URZ ;  /* 0x0000003f00317c82 */ /* 0x000fe20008000000 */
[----:B------:R-:W-:Y:S02]  /*11a0*/  ULDC UR51, c[0x0][0x288] ;  /* 0x0000a20000337ab9 */ /* 0x000fe40000000800 */
[----:B------:R-:W-:Y:S01]  /*11b0*/  UISETP.NE.AND.EX UP0, UPT, UR9, URZ, UPT, UP0 ;  /* 0x0000003f0900728c */ /* 0x000fe2000bf05300 */
[----:B------:R-:W-:Y:S02]  /*11c0*/  UMOV UR44, UR7 ;  /* 0x00000007002c7c82 */ /* 0x000fe40008000000 */
[----:B------:R-:W-:Y:S01]  /*11d0*/  ULDC.64 UR8, c[0x0][0xa20] ;  /* 0x0002880000087ab9 */ /* 0x000fe20000000a00 */
[----:B------:R-:W-:Y:S01]  /*11e0*/  USEL UR4, UR4, 0x1, UP0 ;  /* 0x0000000104047887 */ /* 0x000fe20008000000 */
[----:B------:R-:W-:Y:S01]  /*11f0*/  ISETP.NE.U32.AND P1, PT, RZ, UR8, PT ;  /* 0x00000008ff007c0c */ /* 0x000fe2000bf25070 */
[----:B------:R-:W-:-:S02]  /*1200*/  ULDC UR8, c[0x0][0x2f0] ;  /* 0x0000bc0000087ab9 */ /* 0x000fc40000000800 */
[----:B------:R-:W-:Y:S01]  /*1210*/  UIMAD UR4, UR4, UR8, URZ ;  /* 0x00000008040472a4 */ /* 0x000fe2000f8e023f */
[----:B------:R-:W-:Y:S02]  /*1220*/  ISETP.NE.AND.EX P1, PT, RZ, UR9, PT, P1 ;  /* 0x00000009ff007c0c */ /* 0x000fe4000bf25310 */
[----:B--2---:R-:W-:Y:S02]  /*1230*/  @P0 R2UR UR49, R4 ;  /* 0x00000000043102ca */ /* 0x004fe400000e0000 */
[----:B---3--:R-:W-:Y:S01]  /*1240*/  @P2 R2UR UR51, R6 ;  /* 0x00000000063322ca */ /* 0x008fe200000e0000 */
[----:B------:R-:W-:-:S14]  /*1250*/  @P2 BRA `(.L_x_5494) ;  /* 0x0000000000342947 */ /* 0x000fdc0003800000 */
[----:B------:R-:W-:Y:S02]  /*1260*/  ULDC.64 UR8, c[0x0][0xa00] ;  /* 0x0002800000087ab9 */ /* 0x000fe40000000a00 */
[----:B------:R-:W-:-:S04]  /*1270*/  ISETP.NE.U32.AND P0, PT, RZ, UR8, PT ;  /* 0x00000008ff007c0c */ /* 0x000fc8000bf05070 */
[----:B------:R-:W-:-:S13]  /*1280*/  ISETP.NE.AND.EX P0, PT, RZ, UR9, PT, P0 ;  /* 0x00000009ff007c0c */ /* 0x000fda000bf05300 */
[----:B------:R-:W-:Y:S05]  /*1290*/  @!P0 BRA `(.L_x_5494) ;  /* 0x0000000000248947 */ /* 0x000fea0003800000 */
[----:B------:R-:W-:Y:S02]  /*12a0*/  ULDC.64 UR8, c[0x0][0xa00] ;  /* 0x0002800000087ab9 */ /* 0x000fe40000000a00 */
        /* <DEDUP_REMOVED lines=8> */
.L_x_5494:
[----:B------:R-:W-:Y:S01]  /*1330*/  UMOV UR43, UR6 ;  /* 0x00000006002b7c82 */ /* 0x000fe20008000000 */
[----:B------:R-:W-:Y:S05]  /*1340*/  @!P1 BRA `(.L_x_5495) ;  /* 0x00000000001c9947 */ /* 0x000fea0003800000 */
[----:B------:R-:W-:Y:S02]  /*1350*/  ULDC.64 UR8, c[0x0][0xa20] ;  /* 0x0002880000087ab9 */ /* 0x000fe40000000a00 */
[----:B------:R-:W-:-:S06]  /*1360*/  UIMAD.WIDE UR6, UR6, 0x4, UR8 ;  /* 0x00000004060678a5 */ /* 0x000fcc000f8e0208 */
[----:B------:R-:W-:Y:S02]  /*1370*/  IMAD.U32 R4, RZ, RZ, UR6 ;  /* 0x00000006ff047e24 */ /* 0x000fe4000f8e00ff */
[----:B------:R-:W-:-:S05]  /*1380*/  IMAD.U32 R5, RZ, RZ, UR7 ;  /* 0x00000007ff057e24 */ /* 0x000fca000f8e00ff */
[----:B------:R-:W2:Y:S02]  /*1390*/  LDG.E R4, desc[UR40][R4.64] ;  /* 0x0000002804047981 */ /* 0x000ea4000c1e1900 */
[----:B--2---:R-:W-:Y:S01]  /*13a0*/  R2UR UR4, R4 ;  /* 0x00000000040472ca */ /* 0x004fe200000e0000 */
[----:B------:R-:W-:-:S14]  /*13b0*/  BRA `(.L_x_5496) ;  /* 0x0000000000347947 */ /* 0x000fdc0003800000 */
.L_x_5495:
        /* <DEDUP_REMOVED lines=13> */
.L_x_5496:
[----:B------:R-:W-:Y:S02]  /*1490*/  UISETP.NE.AND UP0, UPT, UR47, 0x1, UPT ;  /* 0x000000012f00788c */ /* 0x000fe4000bf05270 */
[----:B------:R-:W-:Y:S02]  /*14a0*/  UIADD3 UR49, -UR49, UR4, URZ ;  /* 0x0000000431317290 */ /* 0x000fe4000fffe13f */
[----:B------:R-:W-:Y:S02]  /*14b0*/  USHF.L.U32 UR42, UR5, 0x6, URZ ;  /* 0x00000006052a7899 */ /* 0x000fe4000800063f */
[----:B------:R-:W-:Y:S01]  /*14c0*/  UIADD3 UR4, UR49, 0x3f, URZ ;  /* 0x0000003f31047890 */ /* 0x000fe2000fffe03f */
[----:B------:R-:W-:-:S03]  /*14d0*/  PLOP3.LUT P0, PT, PT, PT, UP0, 0x80, 0x0 ;  /* 0x000000000000781c */ /* 0x000fc60003f0f008 */
[----:B------:R-:W-:-:S04]  /*14e0*/  USHF.R.S32.HI UR6, URZ, 0x1f, UR4 ;  /* 0x0000001f3f067899 */ /* 0x000fc80008011404 */
[----:B------:R-:W-:-:S04]  /*14f0*/  ULEA.HI UR6, UR6, UR4, URZ, 0x6 ;  /* 0x0000000406067291 */ /* 0x000fc8000f8f303f */
[----:B------:R-:W-:Y:S02]  /*1500*/  USHF.R.S32.HI UR6, URZ, 0x6, UR6 ;  /* 0x000000063f067899 */ /* 0x000fe40008011406 */
[----:B------:R-:W-:Y:S10]  /*1510*/  @!P0 BRA `(.L_x_5497) ;  /* 0x0000002000348947 */ /* 0x000ff40003800000 */
[----:B------:R-:W0:Y:S01]  /*1520*/  LDC.64 R8, c[0x0][0x9e0] ;  /* 0x00027800ff087b82 */ /* 0x000e220000000a00 */
[----:B------:R-:W-:Y:S01]  /*1530*/  ULDC UR4, c[0x0][0x448] ;  /* 0x0001120000047ab9 */ /* 0x000fe20000000800 */
[----:B------:R-:W-:Y:S02]  /*1540*/  UIADD3 UR7, UR42, 0x3f, URZ ;  /* 0x0000003f2a077890 */ /* 0x000fe4000fffe03f */
[----:B------:R-:W-:Y:S02]  /*1550*/  UISETP.NE.AND UP0, UPT, UR4, 0x1, UPT ;  /* 0x000000010400788c */ /* 0x000fe4000bf05270 */
[----:B------:R-:W-:-:S09]  /*1560*/  UIADD3 UR8, UR49, 0x1, -UR51 ;  /* 0x0000000131087890 */ /* 0x000fd2000fffe833 */
[----:B------:R-:W-:Y:S01]  /*1570*/  @UP0 ULDC UR4, c[0x0][0x44c] ;  /* 0x0001130000040ab9 */ /* 0x000fe20000000800 */
[----:B------:R-:W-:Y:S01]  /*1580*/  @UP0 ULDC UR9, c[0x0][0x450] ;  /* 0x0001140000090ab9 */ /* 0x000fe20000000800 */
[----:B------:R-:W-:-:S04]  /*1590*/  UIMAD.WIDE.U32 UR4, UR7, UR4, URZ ;  /* 0x00000004070472a5 */ /* 0x000fc8000f8e003f */
[----:B------:R-:W-:Y:S01]  /*15a0*/  @UP0 USHF.R.U32.HI UR7, URZ, UR9, UR5 ;  /* 0x000000093f070299 */ /* 0x000fe20008011605 */
[----:B0-----:R-:W-:-:S03]  /*15b0*/  ISETP.GE.AND P1, PT, R9, 0x1, PT ;  /* 0x000000010900780c */ /* 0x001fc60003f26270 */
[----:B------:R-:W-:-:S06]  /*15c0*/  UIADD3 UR7, UR8, UR7, URZ ;  /* 0x0000000708077290 */ /* 0x000fcc000fffe03f */
[----:B------:R-:W-:-:S04]  /*15d0*/  VIADD R0, R8, UR7 ;  /* 0x0000000708007c36 */ /* 0x000fc80008000000 */
[----:B------:R-:W-:Y:S05]  /*15e0*/  @!P1 BRA `(.L_x_5498) ;  /* 0x0000000000449947 */ /* 0x000fea0003800000 */
[----:B------:R-:W-:Y:S01]  /*15f0*/  ISETP.LT.AND P0, PT, RZ, UR7, PT ;  /* 0x00000007ff007c0c */ /* 0x000fe2000bf01270 */
[----:B------:R-:W-:-:S06]  /*1600*/  UIADD3 UR4, UR7, -0x1, URZ ;  /* 0xffffffff07047890 */ /* 0x000fcc000fffe03f */
[----:B------:R-:W-:-:S06]  /*1610*/  IMAD.U32 R3, RZ, RZ, UR4 ;  /* 0x00000004ff037e24 */ /* 0x000fcc000f8e00ff */
[----:B------:R-:W-:Y:S05]  /*1620*/  @P0 BRA `(.L_x_5499) ;  /* 0x00000000001c0947 */ /* 0x000fea0003800000 */
[----:B------:R-:W-:Y:S01]  /*1630*/  ISETP.NE.AND P0, PT, R9, 0x1, PT ;  /* 0x000000010900780c */ /* 0x000fe20003f05270 */
[----:B------:R-:W-:-:S12]  /*1640*/  IMAD R3, RZ, RZ, -UR7 ;  /* 0x80000007ff037e24 */ /* 0x000fd8000f8e02ff */
[----:B------:R-:W0:Y:S02]  /*1650*/  @P0 LDC.64 R4, c[0x0][0x9e8] ;  /* 0x00027a00ff040b82 */ /* 0x000e240000000a00 */
[----:B0-----:R-:W-:-:S05]  /*1660*/  @P0 IMAD.HI.U32 R4, R3, R4, RZ ;  /* 0x0000000403040227 */ /* 0x001fca00078e00ff */
[----:B------:R-:W-:-:S04]  /*1670*/  @P0 SHF.R.U32.HI R3, RZ, R5, R4 ;  /* 0x00000005ff030219 */ /* 0x000fc80000011604 */
[----:B------:R-:W-:Y:S01]  /*1680*/  LOP3.LUT R3, RZ, R3, RZ, 0x33, !PT ;  /* 0x00000003ff037212 */ /* 0x000fe200078e33ff */
[----:B------:R-:W-:Y:S06]  /*1690*/  BRA `(.L_x_5500) ;  /* 0x0000000000107947 */ /* 0x000fec0003800000 */
.L_x_5499:
[----:B------:R-:W-:-:S13]  /*16a0*/  ISETP.NE.AND P0, PT, R9, 0x1, PT ;  /* 0x000000010900780c */ /* 0x000fda0003f05270 */
[----:B------:R-:W0:Y:S02]  /*16b0*/  @P0 LDC.64 R4, c[0x0][0x9e8] ;  /* 0x00027a00ff040b82 */ /* 0x000e240000000a00 */
[----:B0-----:R-:W-:-:S05]  /*16c0*/  @P0 IMAD.HI.U32 R4, R3, R4, RZ ;  /* 0x0000000403040227 */ /* 0x001fca00078e00ff */
[----:B------:R-:W-:-:S07]  /*16d0*/  @P0 SHF.R.U32.HI R3, RZ, R5, R4 ;  /* 0x00000005ff030219 */ /* 0x000fce0000011604 */
.L_x_5500:
[----:B------:R-:W-:-:S05]  /*16e0*/  IMAD R3, R3, R9, R9 ;  /* 0x0000000903037224 */ /* 0x000fca00078e0209 */
[----:B------:R-:W-:-:S07]  /*16f0*/  VIMNMX R0, R0, R3, PT ;  /* 0x0000000300007248 */ /* 0x000fce0003fe0100 */
.L_x_5498:
[----:B------:R-:W-:Y:S01]  /*1700*/  @UP0 ULDC UR4, c[0x0][0x44c] ;  /* 0x0001130000040ab9 */ /* 0x000fe20000000800 */
[----:B------:R-:W-:Y:S01]  /*1710*/  VIADD R0, R0, 0x3f ;  /* 0x0000003f00007836 */ /* 0x000fe20000000000 */
[----:B------:R-:W-:Y:S01]  /*1720*/  UIMAD.WIDE.U32 UR4, UR42, UR4, URZ ;  /* 0x000000042a0472a5 */ /* 0x000fe2000f8e003f */
[----:B------:R-:W-:Y:S01]  /*1730*/  @UP0 ULDC UR8, c[0x0][0x450] ;  /* 0x0001140000080ab9 */ /* 0x000fe20000000800 */
[----:B------:R-:W-:Y:S02]  /*1740*/  UMOV UR7, UR42 ;  /* 0x0000002a00077c82 */ /* 0x000fe40008000000 */
[----:B------:R-:W-:Y:S01]  /*1750*/  @UP0 USHF.R.U32.HI UR7, URZ, UR8, UR5 ;  /* 0x000000083f070299 */ /* 0x000fe20008011605 */
[----:B------:R-:W-:Y:S02]  /*1760*/  SHF.R.S32.HI R3, RZ, 0x1f, R0 ;  /* 0x0000001fff037819 */ /* 0x000fe40000011400 */
[----:B------:R-:W-:Y:S01]  /*1770*/  ULDC UR4, c[0x0][0x9dc] ;  /* 0x0002770000047ab9 */ /* 0x000fe20000000800 */
[----:B------:R-:W-:Y:S01]  /*1780*/  UIADD3 UR49, UR7, UR49, -UR51 ;  /* 0x0000003107317290 */ /* 0x000fe2000fffe833 */
[----:B------:R-:W-:-:S03]  /*1790*/  LEA.HI R3, R3, R0, RZ, 0x6 ;  /* 0x0000000003037211 */ /* 0x000fc600078f30ff */
[----:B------:R-:W-:Y:S01]  /*17a0*/  UIADD3 UR4, UR49, -UR4, URZ ;  /* 0x8000000431047290 */ /* 0x000fe2000fffe03f */
[----:B------:R-:W-:-:S04]  /*17b0*/  SHF.R.S32.HI R3, RZ, 0x6, R3 ;  /* 0x00000006ff037819 */ /* 0x000fc80000011403 */
[----:B------:R-:W-:Y:S01]  /*17c0*/  VIMNMX R5, R3, UR6, PT ;  /* 0x0000000603057c48 */ /* 0x000fe2000bfe0100 */
[----:B------:R-:W-:Y:S01]  /*17d0*/  IMAD.U32 R3, RZ, RZ, UR4 ;  /* 0x00000004ff037e24 */ /* 0x000fe2000f8e00ff */
[----:B------:R-:W-:Y:S06]  /*17e0*/  @!P1 BRA `(.L_x_5501) ;  /* 0x0000000000409947 */ /* 0x000fec0003800000 */
[----:B------:R-:W-:-:S05]  /*17f0*/  IMAD.U32 R0, RZ, RZ, UR49 ;  /* 0x00000031ff007e24 */ /* 0x000fca000f8e00ff */
        /* <DEDUP_REMOVED lines=9> */
.L_x_5502:
[----:B------:R-:W-:-:S13]  /*1890*/  ISETP.NE.AND P0, PT, R9, 0x1, PT ;  /* 0x000000010900780c */ /* 0x000fda0003f05270 */
[----:B------:R-:W0:Y:S02]  /*18a0*/  @P0 LDC.64 R6, c[0x0][0x9e8] ;  /* 0x00027a00ff060b82 */ /* 0x000e240000000a00 */
[----:B0-----:R-:W-:-:S05]  /*18b0*/  @P0 IMAD.HI.U32 R4, R0, R6, RZ ;  /* 0x0000000600040227 */ /* 0x001fca00078e00ff */
[----:B------:R-:W-:-:S07]  /*18c0*/  @P0 SHF.R.U32.HI R0, RZ, R7, R4 ;  /* 0x00000007ff000219 */ /* 0x000fce0000011604 */
.L_x_5503:
[----:B------:R-:W-:-:S05]  /*18d0*/  IMAD R0, R0, R9, RZ ;  /* 0x0000000900007224 */ /* 0x000fca00078e02ff */
[----:B------:R-:W-:-:S07]  /*18e0*/  VIMNMX R3, R3, R0, !PT ;  /* 0x0000000003037248 */ /* 0x000fce0007fe0100 */
.L_x_5501:
        /* <DEDUP_REMOVED lines=69> */
[----:B------:R-:W-:Y:S01]  /*1d40*/  IMAD.MOV.U32 R12, RZ, RZ, RZ ;  /* 0x000000ffff0c7224 */ /* 0x000fe200078e00ff */
[----:B------:R-:W-:Y:S01]  /*1d50*/  CS2R R26, SRZ ;  /* 0x00000000001a7805 */ /* 0x000fe2000001ff00 */
[----:B------:R-:W-:Y:S02]  /*1d60*/  IMAD.MOV.U32 R169, RZ, RZ, RZ ;  /* 0x000000ffffa97224 */ /* 0x000fe400078e00ff */
[----:B------:R-:W-:Y:S02]  /*1d70*/  IMAD.MOV.U32 R14, RZ, RZ, RZ ;  /* 0x000000ffff0e7224 */ /* 0x000fe400078e00ff */
        /* <DEDUP_REMOVED lines=16> */
.L_x_5505:
[----:B------:R-:W-:Y:S01]  /*1e80*/  ULEA UR21, UR37, UR46, 0x3 ;  /* 0x0000002e25157291 */ /* 0x000fe2000f8e183f */
[----:B------:R-:W-:-:S05]  /*1e90*/  IMAD.U32 R0, RZ, RZ, UR38 ;  /* 0x00000026ff007e24 */ /* 0x000fca000f8e00ff */
[----:B------:R-:W-:-:S04]  /*1ea0*/  SHF.L.U32 R0, R0, 0x1f, RZ ;  /* 0x0000001f00007819 */ /* 0x000fc800000006ff */
[----:B------:R-:W0:Y:S02]  /*1eb0*/  SYNCS.PHASECHK.TRANS64.TRYWAIT P1, [UR21+0x28c50], R0 ;  /* 0x028c5000ff0075a7 */ /* 0x000e240008020155 */
[----:B0-----:R-:W-:Y:S05]  /*1ec0*/  @!P1 BRA `(.L_x_5506) ;  /* 0x00000150003c9947 */ /* 0x001fea0003800000 */
.L_x_5750:
        /* <DEDUP_REMOVED lines=45> */
.L_x_5512:
        /* <DEDUP_REMOVED lines=143> */
.L_x_5508:
[----:B------:R-:W-:Y:S01]  /*2a90*/  ULEA UR21, UR37, UR46, 0x3 ;  /* 0x0000002e25157291 */ /* 0x000fe2000f8e183f */
[----:B------:R-:W-:-:S05]  /*2aa0*/  IMAD.U32 R0, RZ, RZ, UR38 ;  /* 0x00000026ff007e24 */ /* 0x000fca000f8e00ff */
[----:B------:R-:W-:-:S04]  /*2ab0*/  SHF.L.U32 R0, R0, 0x1f, RZ ;  /* 0x0000001f00007819 */ /* 0x000fc800000006ff */
[----:B------:R0:W1:Y:S01]  /*2ac0*/  SYNCS.PHASECHK.TRANS64.TRYWAIT P1, [UR21+0x28c50], R0 ;  /* 0x028c5000ff0075a7 */ /* 0x0000620008020155 */
[----:B------:R-:W-:Y:S05]  /*2ad0*/  @!P0 BRA `(.L_x_5509) ;  /* 0x0000000000048947 */ /* 0x000fea0003800000 */
[----:B------:R-:W-:Y:S01]  /*2ae0*/  BPT.TRAP 0x1 ;  /* 0x000000040000795c */ /* 0x000fe20000300000 */
.L_x_5509:
[----:B-1----:R-:W-:Y:S05]  /*2af0*/  @P1 BRA `(.L_x_5510) ;  /* 0x0000000000081947 */ /* 0x002fea0003800000 */
[----:B------:R-:W1:Y:S02]  /*2b00*/  SYNCS.PHASECHK.TRANS64.TRYWAIT P1, [UR21+0x28c50], R0 ;  /* 0x028c5000ff0075a7 */ /* 0x000e640008020155 */
[----:B-1----:R-:W-:Y:S05]  /*2b10*/  @!P1 BRA `(.L_x_5511) ;  /* 0x0000014400409947 */ /* 0x002fea0003800000 */
.L_x_5510:
        /* <DEDUP_REMOVED lines=29> */
.L_x_5507:
        /* <DEDUP_REMOVED lines=144> */
.L_x_5497:
[----:B------:R-:W-:Y:S01]  /*35f0*/  ULDC UR4, c[0x0][0x448] ;  /* 0x0001120000047ab9 */ /* 0x000fe20000000800 */
[----:B------:R-:W-:Y:S02]  /*3600*/  UIADD3 UR7, UR42, 0x3f, URZ ;  /* 0x0000003f2a077890 */ /* 0x000fe4000fffe03f */
[----:B------:R-:W-:Y:S02]  /*3610*/  UISETP.NE.AND UP0, UPT, UR4, 0x1, UPT ;  /* 0x000000010400788c */ /* 0x000fe4000bf05270 */
[----:B------:R-:W-:Y:S01]  /*3620*/  UIADD3 UR10, UR49, 0x1, -UR51 ;  /* 0x00000001310a7890 */ /* 0x000fe2000fffe833 */
[----:B------:R-:W-:Y:S02]  /*3630*/  ULDC.64 UR4, c[0x0][0x9e0] ;  /* 0x0002780000047ab9 */ /* 0x000fe40000000a00 */
[----:B------:R-:W-:-:S06]  /*3640*/  UISETP.GE.AND UP1, UPT, UR5, 0x1, UPT ;  /* 0x000000010500788c */ /* 0x000fcc000bf26270 */
[----:B------:R-:W-:Y:S01]  /*3650*/  @UP0 ULDC UR8, c[0x0][0x44c] ;  /* 0x0001130000080ab9 */ /* 0x000fe20000000800 */
[----:B------:R-:W-:Y:S01]  /*3660*/  @UP0 ULDC UR11, c[0x0][0x450] ;  /* 0x00011400000b0ab9 */ /* 0x000fe20000000800 */
[----:B------:R-:W-:Y:S01]  /*3670*/  UIMAD.WIDE.U32 UR8, UR7, UR8, URZ ;  /* 0x00000008070872a5 */ /* 0x000fe2000f8e003f */
[----:B------:R-:W-:-:S03]  /*3680*/  PLOP3.LUT P1, PT, PT, PT, UP1, 0x80, 0x0 ;  /* 0x000000000000781c */ /* 0x000fc60003f2f018 */
[----:B------:R-:W-:-:S04]  /*3690*/  @UP0 USHF.R.U32.HI UR7, URZ, UR11, UR9 ;  /* 0x0000000b3f070299 */ /* 0x000fc80008011609 */
[----:B------:R-:W-:-:S04]  /*36a0*/  UIADD3 UR7, UR10, UR7, URZ ;  /* 0x000000070a077290 */ /* 0x000fc8000fffe03f */
[----:B------:R-:W-:-:S06]  /*36b0*/  UIADD3 UR4, UR7, UR4, URZ ;  /* 0x0000000407047290 */ /* 0x000fcc000fffe03f */
[----:B------:R-:W-:Y:S01]  /*36c0*/  IMAD.U32 R0, RZ, RZ, UR4 ;  /* 0x00000004ff007e24 */ /* 0x000fe2000f8e00ff */
[----:B------:R-:W-:Y:S06]  /*36d0*/  @!P1 BRA `(.L_x_5513) ;  /* 0x0000000000409947 */ /* 0x000fec0003800000 */
        /* <DEDUP_REMOVED lines=10> */
.L_x_5514:
[----:B------:R-:W-:-:S11]  /*3780*/  UISETP.NE.AND UP1, UPT, UR5, 0x1, UPT ;  /* 0x000000010500788c */ /* 0x000fd6000bf25270 */
[----:B------:R-:W-:Y:S02]  /*3790*/  @UP1 ULDC.64 UR10, c[0x0][0x9e8] ;  /* 0x00027a00000a1ab9 */ /* 0x000fe40000000a00 */
[----:B------:R-:W-:-:S04]  /*37a0*/  UIMAD.WIDE.U32 UR8, UR4, UR10, URZ ;  /* 0x0000000a040872a5 */ /* 0x000fc8000f8e003f */
[----:B------:R-:W-:-:S12]  /*37b0*/  @UP1 USHF.R.U32.HI UR4, URZ, UR11, UR9 ;  /* 0x0000000b3f041299 */ /* 0x000fd80008011609 */
.L_x_5515:
[----:B------:R-:W-:-:S06]  /*37c0*/  UIMAD UR4, UR4, UR5, UR5 ;  /* 0x00000005040472a4 */ /* 0x000fcc000f8e0205 */
[----:B------:R-:W-:-:S07]  /*37d0*/  VIMNMX R0, R0, UR4, PT ;  /* 0x0000000400007c48 */ /* 0x000fce000bfe0100 */
.L_x_5513:
[----:B------:R-:W-:Y:S01]  /*37e0*/  VIADD R0, R0, 0x3f ;  /* 0x0000003f00007836 */ /* 0x000fe20000000000 */
[----:B------:R-:W-:Y:S01]  /*37f0*/  @UP0 ULDC UR8, c[0x0][0x44c] ;  /* 0x0001130000080ab9 */ /* 0x000fe20000000800 */
[----:B------:R-:W-:Y:S01]  /*3800*/  @UP0 ULDC UR7, c[0x0][0x450] ;  /* 0x0001140000070ab9 */ /* 0x000fe20000000800 */
[----:B------:R-:W-:Y:S02]  /*3810*/  UIMAD.WIDE.U32 UR8, UR42, UR8, URZ ;  /* 0x000000082a0872a5 */ /* 0x000fe4000f8e003f */
[----:B------:R-:W-:Y:S01]  /*3820*/  SHF.R.S32.HI R3, RZ, 0x1f, R0 ;  /* 0x0000001fff037819 */ /* 0x000fe20000011400 */
[----:B------:R-:W-:Y:S01]  /*3830*/  UMOV UR4, UR42 ;  /* 0x0000002a00047c82 */ /* 0x000fe20008000000 */
[----:B------:R-:W-:Y:S02]  /*3840*/  @UP0 USHF.R.U32.HI UR4, URZ, UR7, UR9 ;  /* 0x000000073f040299 */ /* 0x000fe40008011609 */
[----:B------:R-:W-:Y:S01]  /*3850*/  LEA.HI R3, R3, R0, RZ, 0x6 ;  /* 0x0000000003037211 */ /* 0x000fe200078f30ff */
[----:B------:R-:W-:Y:S01]  /*3860*/  ULDC UR8, c[0x0][0x9dc] ;  /* 0x0002770000087ab9 */ /* 0x000fe20000000800 */
[----:B------:R-:W-:-:S02]  /*3870*/  UIADD3 UR4, UR4, UR49, -UR51 ;  /* 0x0000003104047290 */ /* 0x000fc4000fffe833 */
[----:B------:R-:W-:Y:S02]  /*3880*/  SHF.R.S32.HI R3, RZ, 0x6, R3 ;  /* 0x00000006ff037819 */ /* 0x000fe40000011403 */
[----:B------:R-:W-:Y:S02]  /*3890*/  UIADD3 UR8, UR4, -UR8, URZ ;  /* 0x8000000804087290 */ /* 0x000fe4000fffe03f */
[----:B------:R-:W-:Y:S01]  /*38a0*/  VIMNMX R168, R3, UR6, PT ;  /* 0x0000000603a87c48 */ /* 0x000fe2000bfe0100 */
[----:B------:R-:W-:Y:S09]  /*38b0*/  @!P1 BRA `(.L_x_5516) ;  /* 0x0000000000449947 */ /* 0x000ff20003800000 */
        /* <DEDUP_REMOVED lines=10> */
.L_x_5517:
[----:B------:R-:W-:-:S11]  /*3960*/  UISETP.NE.AND UP0, UPT, UR5, 0x1, UPT ;  /* 0x000000010500788c */ /* 0x000fd6000bf05270 */
[----:B------:R-:W-:Y:S02]  /*3970*/  @UP0 ULDC.64 UR10, c[0x0][0x9e8] ;  /* 0x00027a00000a0ab9 */ /* 0x000fe40000000a00 */
[----:B------:R-:W-:-:S04]  /*3980*/  UIMAD.WIDE.U32 UR6, UR4, UR10, URZ ;  /* 0x0000000a040672a5 */ /* 0x000fc8000f8e003f */
[----:B------:R-:W-:-:S12]  /*3990*/  @UP0 USHF.R.U32.HI UR4, URZ, UR11, UR7 ;  /* 0x0000000b3f040299 */ /* 0x000fd80008011607 */
.L_x_5518:
[----:B------:R-:W-:-:S04]  /*39a0*/  UIMAD UR4, UR4, UR5, URZ ;  /* 0x00000005040472a4 */ /* 0x000fc8000f8e023f */
[----:B------:R-:W-:-:S04]  /*39b0*/  UISETP.LT.AND UP0, UPT, UR8, UR4, UPT ;  /* 0x000000040800728c */ /* 0x000fc8000bf01270 */
[----:B------:R-:W-:-:S12]  /*39c0*/  USEL UR8, UR8, UR4, !UP0 ;  /* 0x0000000408087287 */ /* 0x000fd8000c000000 */
.L_x_5516:
[----:B------:R-:W-:Y:S01]  /*39d0*/  USHF.R.S32.HI UR4, URZ, 0x1f, UR8 ;  /* 0x0000001f3f047899 */ /* 0x000fe20008011408 */
[----:B------:R-:W-:Y:S01]  /*39e0*/  PLOP3.LUT P0, PT, PT, PT, PT, 0x80, 0x0 ;  /* 0x000000000000781c */ /* 0x000fe20003f0f070 */
[----:B------:R-:W-:Y:S01]  /*39f0*/  IMAD.MOV.U32 R0, RZ, RZ, RZ ;  /* 0x000000ffff007224 */ /* 0x000fe200078e00ff */
[----:B------:R-:W-:Y:S01]  /*3a00*/  CS2R R150, SRZ ;  /* 0x0000000000967805 */ /* 0x000fe2000001ff00 */
[----:B------:R-:W-:Y:S01]  /*3a10*/  ULEA.HI UR4, UR4, UR8, URZ, 0x6 ;  /* 0x0000000804047291 */ /* 0x000fe2000f8f303f */
[----:B------:R-:W-:Y:S01]  /*3a20*/  IMAD.MOV.U32 R3, RZ, RZ, RZ ;  /* 0x000000ffff037224 */ /* 0x000fe200078e00ff */
[----:B------:R-:W-:Y:S02]  /*3a30*/  CS2R R148, SRZ ;  /* 0x0000000000947805 */ /* 0x000fe4000001ff00 */
[----:B------:R-:W-:Y:S01]  /*3a40*/  CS2R R146, SRZ ;  /* 0x0000000000927805 */ /* 0x000fe2000001ff00 */
[----:B------:R-:W-:Y:S01]  /*3a50*/  USHF.R.S32.HI UR4, URZ, 0x6, UR4 ;  /* 0x000000063f047899 */ /* 0x000fe20008011404 */
[----:B------:R-:W-:-:S02]  /*3a60*/  CS2R R144, SRZ ;  /* 0x0000000000907805 */ /* 0x000fc4000001ff00 */
[----:B------:R-:W-:Y:S02]  /*3a70*/  CS2R R142, SRZ ;  /* 0x00000000008e7805 */ /* 0x000fe4000001ff00 */
[----:B------:R-:W-:Y:S01]  /*3a80*/  CS2R R140, SRZ ;  /* 0x00000000008c7805 */ /* 0x000fe2000001ff00 */
[----:B------:R-:W-:Y:S01]  /*3a90*/  UISETP.LT.AND UP0, UPT, URZ, UR4, UPT ;  /* 0x000000043f00728c */ /* 0x000fe2000bf01270 */
[----:B------:R-:W-:Y:S02]  /*3aa0*/  CS2R R138, SRZ ;  /* 0x00000000008a7805 */ /* 0x000fe4000001ff00 */
[----:B------:R-:W-:Y:S02]  /*3ab0*/  CS2R R136, SRZ ;  /* 0x0000000000887805 */ /* 0x000fe4000001ff00 */
[----:B------:R-:W-:Y:S01]  /*3ac0*/  CS2R R134, SRZ ;  /* 0x0000000000867805 */ /* 0x000fe2000001ff00 */
[----:B------:R-:W-:Y:S01]  /*3ad0*/  USEL UR48, URZ, UR4, !UP0 ;  /* 0x000000043f307287 */ /* 0x000fe2000c000000 */
[----:B------:R-:W-:-:S02]  /*3ae0*/  CS2R R132, SRZ ;  /* 0x0000000000847805 */ /* 0x000fc4000001ff00 */
[----:B------:R-:W-:Y:S02]  /*3af0*/  CS2R R130, SRZ ;  /* 0x0000000000827805 */ /* 0x000fe4000001ff00 */
[----:B------:R-:W-:Y:S02]  /*3b00*/  CS2R R128, SRZ ;  /* 0x0000000000807805 */ /* 0x000fe4000001ff00 */
[----:B------:R-:W-:Y:S02]  /*3b10*/  CS2R R126, SRZ ;  /* 0x00000000007e7805 */ /* 0x000fe4000001ff00 */
[----:B------:R-:W-:Y:S02]  /*3b20*/  CS2R R124, SRZ ;  /* 0x00000000007c7805 */ /* 0x000fe4000001ff00 */
[----:B------:R-:W-:Y:S02]  /*3b30*/  ISETP.GT.AND P1, PT, R168, UR48, PT ;  /* 0x00000030a8007c0c */ /* 0x000fe4000bf24270 */
        /* <DEDUP_REMOVED lines=49> */
[----:B------:R-:W-:Y:S02]  /*3e50*/  IMAD.MOV.U32 R169, RZ, RZ, RZ ;  /* 0x000000ffffa97224 */ /* 0x000fe400078e00ff */
[----:B------:R-:W-:-:S02]  /*3e60*/  IMAD.MOV.U32 R14, RZ, RZ, RZ ;  /* 0x000000ffff0e7224 */ /* 0x000fc400078e00ff */
        /* <DEDUP_REMOVED lines=32> */
.L_x_5519:
        /* <DEDUP_REMOVED lines=9> */
.L_x_5751:
[----:B------:R-:W-:Y:S05]  /*4100*/  @!P0 BRA `(.L_x_5521) ;  /* 0x0000000000048947 */ /* 0x000fea0003800000 */
[----:B------:R-:W-:Y:S01]  /*4110*/  BPT.TRAP 0x1 ;  /* 0x000000040000795c */ /* 0x000fe20000300000 */
.L_x_5521:
[----:B------:R-:W-:Y:S02]  /*4120*/  IMAD.U32 R7, RZ, RZ, UR37 ;  /* 0x00000025ff077e24 */ /* 0x000fe4000f8e00ff */
[----:B------:R-:W-:-:S03]  /*4130*/  IMAD.U32 R8, RZ, RZ, UR38 ;  /* 0x00000026ff087e24 */ /* 0x000fc6000f8e00ff */
[----:B------:R-:W-:Y:S02]  /*4140*/  LEA R7, R7, UR46, 0x3 ;  /* 0x0000002e07077c11 */ /* 0x000fe4000f8e18ff */
[----:B------:R-:W-:-:S04]  /*4150*/  SHF.L.U32 R8, R8, 0x1f, RZ ;  /* 0x0000001f08087819 */ /* 0x000fc800000006ff */
[----:B------:R1:W2:Y:S01]  /*4160*/  SYNCS.PHASECHK.TRANS64.TRYWAIT P1, [R7+URZ+0x28c30], R8 ;  /* 0x028c3008070075a7 */ /* 0x0002a2000802017f */
[----:B------:R-:W-:Y:S05]  /*4170*/  @!P0 BRA `(.L_x_5522) ;  /* 0x0000000000048947 */ /* 0x000fea0003800000 */
[----:B------:R-:W-:Y:S01]  /*4180*/  BPT.TRAP 0x1 ;  /* 0x000000040000795c */ /* 0x000fe20000300000 */
.L_x_5522:
[----:B--2---:R-:W-:Y:S05]  /*4190*/  @P1 BRA `(.L_x_5523) ;  /* 0x0000000000081947 */ /* 0x004fea0003800000 */
[----:B------:R-:W2:Y:S02]  /*41a0*/  SYNCS.PHASECHK.TRANS64.TRYWAIT P1, [R7+URZ+0x28c30], R8 ;  /* 0x028c3008070075a7 */ /* 0x000ea4000802017f */
[----:B--2---:R-:W-:Y:S05]  /*41b0*/  @!P1 BRA `(.L_x_5524) ;  /* 0x0000012c00c89947 */ /* 0x004fea0003800000 */
.L_x_5523:
        /* <DEDUP_REMOVED lines=15> */
[----:B------:R-:W-:Y:S01]  /*42b0*/  VIADD R3, R185, UR42 ;  /* 0x0000002ab9037c36 */ /* 0x000fe20008000000 */
[----:B------:R-:W-:Y:S01]  /*42c0*/  UMOV UR7, 0x40000040 ;  /* 0x4000004000077882 */ /* 0x000fe20000000000 */
[----:B------:R-:W-:Y:S01]  /*42d0*/  UMOV UR5, 0x40000040 ;  /* 0x4000004000057882 */ /* 0x000fe20000000000 */
[----:B------:R-:W-:Y:S01]  /*42e0*/  ULOP3.LUT UR4, UR4, 0x3fff, URZ, 0xc0, !UPT ;  /* 0x00003fff04047892 */ /* 0x000fe2000f8ec03f */
[----:B------:R-:W-:Y:S01]  /*42f0*/  IMAD.MOV.U32 R4, RZ, RZ, R3 ;  /* 0x000000ffff047224 */ /* 0x000fe200078e0003 */
[----:B------:R-:W-:Y:S01]  /*4300*/  UMOV UR11, 0x40000040 ;  /* 0x40000040000b7882 */ /* 0x000fe20000000000 */
[----:B------:R-:W-:Y:S01]  /*4310*/  UMOV UR9, 0x40000040 ;  /* 0x4000004000097882 */ /* 0x000fe20000000000 */
[----:B------:R-:W-:Y:S01]  /*4320*/  ULEA UR18, UR37, UR18, 0x9 ;  /* 0x0000001225127291 */ /* 0x000fe2000f8e483f */
[----:B------:R-:W-:Y:S01]  /*4330*/  LEA R11, R168, 0xffffffc0, 0x6 ;  /* 0xffffffc0a80b7811 */ /* 0x000fe200078e30ff */
[----:B------:R-:W-:-:S02]  /*4340*/  ULOP3.LUT UR16, UR4, 0x10000, URZ, 0xfc, !UPT ;  /* 0x0001000004107892 */ /* 0x000fc4000f8efc3f */
[----:B------:R-:W-:Y:S01]  /*4350*/  UIADD3 UR6, UR18, 0x2, URZ ;  /* 0x0000000212067890 */ /* 0x000fe2000fffe03f */
[----:B------:R-:W-:Y:S01]  /*4360*/  IADD3 R10, -R2, UR49, -R11 ;  /* 0x00000031020a7c10 */ /* 0x000fe2000fffe90b */
[----:B------:R-:W-:Y:S02]  /*4370*/  UIADD3 UR4, UR16, 0x2, URZ ;  /* 0x0000000210047890 */ /* 0x000fe4000fffe03f */
[----:B------:R-:W-:Y:S02]  /*4380*/  UIADD3 UR10, UR18, 0x4, URZ ;  /* 0x00000004120a7890 */ /* 0x000fe4000fffe03f */
[----:B------:R-:W-:Y:S02]  /*4390*/  UIADD3 UR8, UR16, 0x4, URZ ;  /* 0x0000000410087890 */ /* 0x000fe4000fffe03f */
[----:B------:R-:W-:Y:S01]  /*43a0*/  HGMMA.64x64x16.F32 R24, gdesc[UR16], RZ, !UPT, gsb0 ;  /* 0x00e00000101879f0 */ /* 0x000fe2000c0008ff */
[----:B------:R-:W-:Y:S02]  /*43b0*/  UIADD3 UR14, UR18, 0x6, URZ ;  /* 0x00000006120e7890 */ /* 0x000fe4000fffe03f */
[----:B------:R-:W-:Y:S01]  /*43c0*/  UIADD3 UR12, UR16, 0x6, URZ ;  /* 0x00000006100c7890 */ /* 0x000fe2000fffe03f */
[----:B------:R-:W-:Y:S01]  /*43d0*/  UMOV UR15, 0x40000040 ;  /* 0x40000040000f7882 */ /* 0x000fe20000000000 */
[----:B------:R-:W-:Y:S01]  /*43e0*/  UMOV UR13, 0x40000040 ;  /* 0x40000040000d7882 */ /* 0x000fe20000000000 */
[----:B------:R-:W-:-:S02]  /*43f0*/  WARPGROUP.DEPBAR.LE gsb0, 0x0 ;  /* 0x00008000000079c5 */ /* 0x000fc40000010000 */
[----:B------:R-:W-:-:S06]  /*4400*/  WARPGROUP.ARRIVE ;  /* 0x00000000000079c5 */ /* 0x000fcc0000000000 */
[----:B------:R-:W-:Y:S01]  /*4410*/  HGMMA.64x64x16.F32 R24, gdesc[UR4], R24, gsb0 ;  /* 0x00e00000041879f0 */ /* 0x000fe20008000818 */
[----:B------:R-:W-:Y:S02]  /*4420*/  ULDC UR6, c[0x0][0x448] ;  /* 0x0001120000067ab9 */ /* 0x000fe40000000800 */
[----:B------:R-:W-:-:S06]  /*4430*/  UISETP.NE.AND UP0, UPT, UR6, 0x1, UPT ;  /* 0x000000010600788c */ /* 0x000fcc000bf05270 */
[----:B------:R-:W-:Y:S02]  /*4440*/  PLOP3.LUT P2, PT, PT, PT, UP0, 0x80, 0x0 ;  /* 0x000000000000781c */ /* 0x000fe40003f4f008 */
[----:B------:R-:W-:-:S03]  /*4450*/  PLOP3.LUT P3, PT, PT, PT, UP0, 0x80, 0x0 ;  /* 0x000000000000781c */ /* 0x000fc60003f6f008 */
[----:B------:R-:W-:-:S08]  /*4460*/  @UP0 ULDC UR6, c[0x0][0x44c] ;  /* 0x0001130000060ab9 */ /* 0x000fd00000000800 */
[----:B------:R-:W-:Y:S01]  /*4470*/  @P2 IMAD.HI.U32 R5, R3, UR6, RZ ;  /* 0x0000000603052c27 */ /* 0x000fe2000f8e00ff */
[----:B------:R-:W-:-:S03]  /*4480*/  @UP0 ULDC UR6, c[0x0][0x450] ;  /* 0x0001140000060ab9 */ /* 0x000fc60000000800 */
[----:B------:R-:W-:Y:S01]  /*4490*/  @!P1 VIADD R3, R7, 0x28c40 ;  /* 0x00028c4007039836 */ /* 0x000fe20000000000 */
[----:B------:R-:W-:Y:S01]  /*44a0*/  @P3 SHF.R.U32.HI R4, RZ, UR6, R5 ;  /* 0x00000006ff043c19 */ /* 0x000fe20008011605 */
[----:B------:R-:W-:-:S03]  /*44b0*/  IMAD.MOV.U32 R5, RZ, RZ, -0x40 ;  /* 0xffffffc0ff057424 */ /* 0x000fc600078e00ff */
[----:B------:R-:W-:Y:S01]  /*44c0*/  @!P1 PRMT R3, RZ, 0x654, R3 ;  /* 0x00000654ff039816 */ /* 0x000fe20000000003 */
[----:B------:R-:W0:Y:S01]  /*44d0*/  SHFL.IDX PT, R9, R4, RZ, 0x1c1f ;  /* 0x001c1fff04097589 */ /* 0x000e2200000e0000 */
[----:B------:R-:W-:-:S04]  /*44e0*/  IMAD R5, R168, R5, 0x41 ;  /* 0x00000041a8057424 */ /* 0x000fc800078e0205 */
[----:B------:R-:W-:Y:S01]  /*44f0*/  VIADD R14, R5, 0xffffffff ;  /* 0xffffffff050e7836 */ /* 0x000fe20000000000 */
[----:B------:R-:W-:Y:S02]  /*4500*/  WARPGROUP.DEPBAR.LE gsb0, 0x0 ;  /* 0x00008000000079c5 */ /* 0x000fe40000010000 */
[----:B------:R-:W-:-:S06]  /*4510*/  WARPGROUP.ARRIVE ;  /* 0x00000000000079c5 */ /* 0x000fcc0000000000 */
[----:B------:R-:W-:Y:S01]  /*4520*/  HGMMA.64x64x16.F32 R24, gdesc[UR8], R24, gsb0 ;  /* 0x00e00000081879f0 */ /* 0x000fe20008000818 */
[----:B------:R-:W-:Y:S02]  /*4530*/  ULDC UR11, c[0x0][0x9dc] ;  /* 0x00027700000b7ab9 */ /* 0x000fe40000000800 */
[----:B------:R-:W-:Y:S01]  /*4540*/  ULOP3.LUT UR6, URZ, UR11, URZ, 0x33, !UPT ;  /* 0x0000000b3f067292 */ /* 0x000fe2000f8e333f */
[----:B------:R-:W-:Y:S02]  /*4550*/  WARPGROUP.DEPBAR.LE gsb0, 0x0 ;  /* 0x00008000000079c5 */ /* 0x000fe40000010000 */
[----:B------:R-:W-:-:S06]  /*4560*/  WARPGROUP.ARRIVE ;  /* 0x00000000000079c5 */ /* 0x000fcc0000000000 */
[----:B------:R-:W-:Y:S01]  /*4570*/  HGMMA.64x64x16.F32 R24, gdesc[UR12], R24, gsb0 ;  /* 0x00e000000c1879f0 */ /* 0x000fe20008000818 */
[----:B------:R-:W-:Y:S02]  /*4580*/  ULDC.64 UR14, c[0x0][0x9e0] ;  /* 0x00027800000e7ab9 */ /* 0x000fe40000000a00 */
[----:B------:R-:W-:-:S06]  /*4590*/  UISETP.GE.AND UP1, UPT, UR15, 0x1, UPT ;  /* 0x000000010f00788c */ /* 0x000fcc000bf26270 */
[----:B------:R-:W-:Y:S01]  /*45a0*/  PLOP3.LUT P2, PT, PT, PT, UP1, 0x40, 0x0 ;  /* 0x000000000000781c */ /* 0x000fe20003f4e818 */
[----:B------:R-:W-:Y:S02]  /*45b0*/  WARPGROUP.DEPBAR.LE gsb0, 0x0 ;  /* 0x00008000000079c5 */ /* 0x000fe40000010000 */
[----:B------:R3:W-:Y:S02]  /*45c0*/  @!P1 SYNCS.ARRIVE.TRANS64.RED.A1T0 RZ, [R3+URZ], RZ ;  /* 0x000000ff03ff99a7 */ /* 0x0007e4000810043f */
[----:B---3--:R-:W-:-:S05]  /*45d0*/  IADD3 R3, -R2, UR49, R5 ;  /* 0x0000003102037c10 */ /* 0x008fca000fffe105 */
[----:B------:R-:W-:-:S04]  /*45e0*/  VIADD R3, R3, -UR51 ;  /* 0x8000003303037c36 */ /* 0x000fc80008000000 */
[C---:B------:R-:W-:Y:S02]  /*45f0*/  VIADD R13, R3.reuse, UR14 ;  /* 0x0000000e030d7c36 */ /* 0x040fe40008000000 */
[----:B------:R-:W-:-:S03]  /*4600*/  VIADD R12, R3, UR6 ;  /* 0x00000006030c7c36 */ /* 0x000fc60008000000 */
[----:B0-----:R-:W-:Y:S01]  /*4610*/  VIADDMNMX R3, R9, R13, R10, PT ;  /* 0x0000000d09037246 */ /* 0x001fe2000380010a */
[----:B------:R-:W-:Y:S01]  /*4620*/  IMAD.IADD R5, R12, 0x1, R9 ;  /* 0x000000010c057824 */ /* 0x000fe200078e0209 */
[----:B------:R-:W-:Y:S06]  /*4630*/  @P2 BRA `(.L_x_5525) ;  /* 0x00000000005c2947 */ /* 0x000fec0003800000 */
[----:B------:R-:W-:Y:S01]  /*4640*/  IMAD.U32 R6, RZ, RZ, UR51 ;  /* 0x00000033ff067e24 */ /* 0x000fe2000f8e00ff */
[----:B------:R-:W-:Y:S04]  /*4650*/  BSSY B0, `(.L_x_5526) ;  /* 0x0000011000007945 */ /* 0x000fe80003800000 */
[----:B------:R-:W-:-:S04]  /*4660*/  IADD3 R6, -R6, UR49, R9 ;  /* 0x0000003106067c10 */ /* 0x000fc8000fffe109 */
        /* <DEDUP_REMOVED lines=10> */
.L_x_5527:
[----:B------:R-:W-:-:S06]  /*4710*/  UISETP.NE.AND UP2, UPT, UR15, 0x1, UPT ;  /* 0x000000010f00788c */ /* 0x000fcc000bf45270 */
[----:B------:R-:W-:-:S05]  /*4720*/  PLOP3.LUT P2, PT, PT, PT, UP2, 0x80, 0x0 ;  /* 0x000000000000781c */ /* 0x000fca0003f4f028 */
[----:B------:R-:W-:-:S08]  /*4730*/  @UP2 ULDC.64 UR6, c[0x0][0x9e8] ;  /* 0x00027a0000062ab9 */ /* 0x000fd00000000a00 */
[----:B------:R-:W-:-:S05]  /*4740*/  @P2 IMAD.HI.U32 R9, R6, UR6, RZ ;  /* 0x0000000606092c27 */ /* 0x000fca000f8e00ff */
[----:B------:R-:W-:-:S07]  /*4750*/  @P2 SHF.R.U32.HI R6, RZ, UR7, R9 ;  /* 0x00000007ff062c19 */ /* 0x000fce0008011609 */
.L_x_5528:
[----:B------:R-:W-:Y:S05]  /*4760*/  BSYNC B0 ;  /* 0x0000000000007941 */ /* 0x000fea0003800000 */
.L_x_5526:
[----:B------:R-:W-:-:S04]  /*4770*/  IMAD R9, R6, UR15, -R11 ;  /* 0x0000000f06097c24 */ /* 0x000fc8000f8e0a0b */
[----:B------:R-:W-:-:S05]  /*4780*/  IMAD.IADD R6, R9, 0x1, -R2 ;  /* 0x0000000109067824 */ /* 0x000fca00078e0a02 */
[----:B------:R-:W-:Y:S02]  /*4790*/  VIMNMX R5, R5, R6, !PT ;  /* 0x0000000605057248 */ /* 0x000fe40007fe0100 */
[----:B------:R-:W-:-:S07]  /*47a0*/  VIADDMNMX R3, R6, UR15, R3, PT ;  /* 0x0000000f06037c46 */ /* 0x000fce000b800103 */
.L_x_5525:
[C---:B------:R-:W-:Y:S02]  /*47b0*/  ISETP.GE.AND P2, PT, R14.reuse, 0x2, PT ;  /* 0x000000020e00780c */ /* 0x040fe40003f46270 */
[C---:B------:R-:W-:Y:S02]  /*47c0*/  ISETP.GE.AND P6, PT, R14.reuse, 0xa, PT ;  /* 0x0000000a0e00780c */ /* 0x040fe40003fc6270 */
        /* <DEDUP_REMOVED lines=93> */
.L_x_5531:
[----:B------:R-:W-:-:S06]  /*4da0*/  UISETP.NE.AND UP2, UPT, UR15, 0x1, UPT ;  /* 0x000000010f00788c */ /* 0x000fcc000bf45270 */
[----:B------:R-:W-:-:S05]  /*4db0*/  PLOP3.LUT P6, PT, PT, PT, UP2, 0x80, 0x0 ;  /* 0x000000000000781c */ /* 0x000fca0003fcf028 */
[----:B------:R-:W-:-:S08]  /*4dc0*/  @UP2 ULDC.64 UR6, c[0x0][0x9e8] ;  /* 0x00027a0000062ab9 */ /* 0x000fd00000000a00 */
[----:B------:R-:W-:Y:S01]  /*4dd0*/  @P6 IMAD.HI.U32 R5, R4, UR6, RZ ;  /* 0x0000000604056c27 */ /* 0x000fe2000f8e00ff */
[----:B------:R-:W-:-:S13]  /*4de0*/  PLOP3.LUT P6, PT, PT, PT, UP2, 0x80, 0x0 ;  /* 0x000000000000781c */ /* 0x000fda0003fcf028 */
[----:B------:R-:W-:-:S07]  /*4df0*/  @P6 SHF.R.U32.HI R4, RZ, UR7, R5 ;  /* 0x00000007ff046c19 */ /* 0x000fce0008011605 */
.L_x_5532:
[----:B------:R-:W-:Y:S05]  /*4e00*/  BSYNC B0 ;  /* 0x0000000000007941 */ /* 0x000fea0003800000 */
.L_x_5530:
[----:B------:R-:W-:-:S04]  /*4e10*/  IMAD R5, R4, UR15, -R11 ;  /* 0x0000000f04057c24 */ /* 0x000fc8000f8e0a0b */
[----:B------:R-:W-:-:S05]  /*4e20*/  IMAD.IADD R5, R5, 0x1, -R2 ;  /* 0x0000000105057824 */ /* 0x000fca00078e0a02 */
[----:B------:R-:W-:Y:S02]  /*4e30*/  VIMNMX R6, R6, R5, !PT ;  /* 0x0000000506067248 */ /* 0x000fe40007fe0100 */
[----:B------:R-:W-:-:S07]  /*4e40*/  VIADDMNMX R3, R5, UR15, R3, PT ;  /* 0x0000000f05037c46 */ /* 0x000fce000b800103 */
.L_x_5529:
[----:B------:R-:W-:Y:S01]  /*4e50*/  BAR.SYNC.DEFER_BLOCKING 0xf, 0x100 ;  /* 0x03c4000000007b1d */ /* 0x000fe20000010000 */
[----:B------:R-:W-:Y:S02]  /*4e60*/  ISETP.GT.AND P2, PT, R6, 0x1, !P2 ;  /* 0x000000010600780c */ /* 0x000fe40005744270 */
[----:B------:R-:W-:Y:S02]  /*4e70*/  FMNMX.FTZ R4, R15, R25, !PT ;  /* 0x000000190f047209 */ /* 0x000fe40007810000 */
[----:B------:R-:W-:Y:S01]  /*4e80*/  ISETP.LT.OR P2, PT, R3, 0x2, P2 ;  /* 0x000000020300780c */ /* 0x000fe20001741670 */
[----:B------:R-:W-:Y:S01]  /*4e90*/  ULDC UR10, c[0x0][0x988] ;  /* 0x00026200000a7ab9 */ /* 0x000fe20000000800 */
[----:B------:R-:W-:Y:S02]  /*4ea0*/  FMNMX.FTZ R4, R21, R4, !PT ;  /* 0x0000000415047209 */ /* 0x000fe40007810000 */
[----:B------:R-:W-:Y:S02]  /*4eb0*/  FSEL R27, R27, -INF , !P2 ;  /* 0xff8000001b1b7808 */ /* 0x000fe40005000000 */
[----:B------:R-:W-:-:S02]  /*4ec0*/  ISETP.NE.AND P2, PT, R20, RZ, PT ;  /* 0x000000ff1400720c */ /* 0x000fc40003f45270 */
[----:B------:R-:W-:Y:S02]  /*4ed0*/  FMNMX.FTZ R4, R29, R4, !PT ;  /* 0x000000041d047209 */ /* 0x000fe40007810000 */
        /* <DEDUP_REMOVED lines=24> */
[----:B------:R-:W-:Y:S02]  /*5060*/  ISETP.GT.AND P3, PT, R6, 0x8, !P3 ;  /* 0x000000080600780c */ /* 0x000fe40005f64270 */
[----:B------:R-:W-:Y:S02]  /*5070*/  FSEL R38, R38, -INF , !P2 ;  /* 0xff80000026267808 */ /* 0x000fe40005000000 */
[----:B------:R-:W-:Y:S02]  /*5080*/  ISETP.NE.AND P2, PT, R36, RZ, PT ;  /* 0x000000ff2400720c */ /* 0x000fe40003f45270 */
[----:B------:R-:W-:Y:S02]  /*5090*/  FMNMX.FTZ R4, R67, R4, !PT ;  /* 0x0000000443047209 */ /* 0x000fe40007810000 */
[----:B------:R-:W-:-:S02]  /*50a0*/  ISETP.GT.AND P2, PT, R6, 0x19, !P2 ;  /* 0x000000190600780c */ /* 0x000fc40005744270 */
[C---:B------:R-:W-:Y:S02]  /*50b0*/  ISETP.LT.OR P3, PT, R3.reuse, 0x9, P3 ;  /* 0x000000090300780c */ /* 0x040fe40001f61670 */
[----:B------:R-:W-:Y:S02]  /*50c0*/  ISETP.LT.OR P2, PT, R3, 0x1a, P2 ;  /* 0x0000001a0300780c */ /* 0x000fe40001741670 */
[----:B------:R-:W-:Y:S02]  /*50d0*/  FMNMX.FTZ R10, R53, R4, !PT ;  /* 0x00000004350a7209 */ /* 0x000fe40007810000 */
[----:B------:R-:W-:Y:S02]  /*50e0*/  FSEL R39, R39, -INF , !P2 ;  /* 0xff80000027277808 */ /* 0x000fe40005000000 */
[----:B------:R-:W-:Y:S01]  /*50f0*/  ISETP.NE.AND P2, PT, R58, RZ, PT ;  /* 0x000000ff3a00720c */ /* 0x000fe20003f45270 */
[----:B------:R-:W0:Y:S01]  /*5100*/  SHFL.BFLY PT, R5, R10, 0x2, 0x1f ;  /* 0x0c401f000a057f89 */ /* 0x000e2200000e0000 */
[----:B------:R-:W-:-:S02]  /*5110*/  FSEL R30, R30, -INF , !P3 ;  /* 0xff8000001e1e7808 */ /* 0x000fc40005800000 */
[----:B------:R-:W-:Y:S02]  /*5120*/  ISETP.GT.AND P2, PT, R6, 0x20, !P2 ;  /* 0x000000200600780c */ /* 0x000fe40005744270 */
[----:B------:R-:W-:Y:S02]  /*5130*/  ISETP.NE.AND P3, PT, R60, RZ, PT ;  /* 0x000000ff3c00720c */ /* 0x000fe40003f65270 */
[----:B------:R-:W-:Y:S02]  /*5140*/  ISETP.LT.OR P2, PT, R3, 0x21, P2 ;  /* 0x000000210300780c */ /* 0x000fe40001741670 */
[----:B------:R-:W-:Y:S02]  /*5150*/  ISETP.NE.AND P6, PT, R9, RZ, PT ;  /* 0x000000ff0900720c */ /* 0x000fe40003fc5270 */
[----:B------:R-:W-:Y:S02]  /*5160*/  FSEL R42, R42, -INF , !P2 ;  /* 0xff8000002a2a7808 */ /* 0x000fe40005000000 */
[----:B------:R-:W-:-:S02]  /*5170*/  ISETP.NE.AND P2, PT, R40, RZ, PT ;  /* 0x000000ff2800720c */ /* 0x000fc40003f45270 */
[C---:B------:R-:W-:Y:S02]  /*5180*/  ISETP.GT.AND P4, PT, R6.reuse, 0x31, !P4 ;  /* 0x000000310600780c */ /* 0x040fe40006784270 */
[C---:B------:R-:W-:Y:S02]  /*5190*/  ISETP.GT.AND P2, PT, R6.reuse, 0x21, !P2 ;  /* 0x000000210600780c */ /* 0x040fe40005744270 */
[----:B------:R-:W-:Y:S02]  /*51a0*/  ISETP.GT.AND P5, PT, R6, 0x38, !P5 ;  /* 0x000000380600780c */ /* 0x000fe40006fa4270 */
[C---:B------:R-:W-:Y:S02]  /*51b0*/  ISETP.LT.OR P2, PT, R3.reuse, 0x22, P2 ;  /* 0x000000220300780c */ /* 0x040fe40001741670 */
[----:B------:R-:W-:Y:S02]  /*51c0*/  ISETP.LT.OR P4, PT, R3, 0x32, P4 ;  /* 0x000000320300780c */ /* 0x000fe40002781670 */
[----:B------:R-:W-:-:S02]  /*51d0*/  FSEL R43, R43, -INF , !P2 ;  /* 0xff8000002b2b7808 */ /* 0x000fc40005000000 */
[----:B------:R-:W-:Y:S02]  /*51e0*/  ISETP.GT.AND P2, PT, R6, 0x28, !P3 ;  /* 0x000000280600780c */ /* 0x000fe40005f44270 */
[----:B0-----:R-:W-:Y:S02]  /*51f0*/  FMNMX.FTZ R11, R10, R5, !PT ;  /* 0x000000050a0b7209 */ /* 0x001fe40007810000 */
[----:B------:R-:W-:Y:S02]  /*5200*/  ISETP.LT.OR P2, PT, R3, 0x29, P2 ;  /* 0x000000290300780c */ /* 0x000fe40001741670 */
[----:B------:R-:W-:Y:S01]  /*5210*/  ISETP.NE.AND P3, PT, R62, RZ, PT ;  /* 0x000000ff3e00720c */ /* 0x000fe20003f65270 */
[----:B------:R-:W0:Y:S01]  /*5220*/  SHFL.BFLY PT, R12, R11, 0x1, 0x1f ;  /* 0x0c201f000b0c7f89 */ /* 0x000e2200000e0000 */
[----:B------:R-:W-:Y:S02]  /*5230*/  FSEL R46, R46, -INF , !P2 ;  /* 0xff8000002e2e7808 */ /* 0x000fe40005000000 */
[----:B------:R-:W-:-:S02]  /*5240*/  ISETP.GT.AND P2, PT, R6, RZ, !P6 ;  /* 0x000000ff0600720c */ /* 0x000fc40007744270 */
[----:B------:R-:W-:Y:S02]  /*5250*/  ISETP.GT.AND P3, PT, R6, 0x30, !P3 ;  /* 0x000000300600780c */ /* 0x000fe40005f64270 */
[C---:B------:R-:W-:Y:S02]  /*5260*/  ISETP.LT.OR P2, PT, R3.reuse, 0x1, P2 ;  /* 0x000000010300780c */ /* 0x040fe40001741670 */
[----:B------:R-:W-:Y:S02]  /*5270*/  ISETP.LT.OR P3, PT, R3, 0x31, P3 ;  /* 0x000000310300780c */ /* 0x000fe40001f61670 */
        /* <DEDUP_REMOVED lines=8> */
[----:B------:R-:W-:-:S02]  /*5300*/  FMNMX.FTZ R4, R34, R5, !PT ;  /* 0x0000000522047209 */ /* 0x000fc40007810000 */
[----:B0-----:R-:W-:Y:S02]  /*5310*/  FMNMX.FTZ R5, R11, R12, !PT ;  /* 0x0000000c0b057209 */ /* 0x001fe40007810000 */
[----:B------:R-:W-:Y:S02]  /*5320*/  FMNMX.FTZ R9, R35, R4, !PT ;  /* 0x0000000423097209 */ /* 0x000fe40007810000 */
[C---:B------:R-:W-:Y:S01]  /*5330*/  FSETP.NEU.FTZ.AND P2, PT, R5.reuse, -INF , PT ;  /* 0xff8000000500780b */ /* 0x040fe20003f5d000 */
[----:B------:R-:W-:Y:S01]  /*5340*/  FMUL.FTZ R10, R5, UR10 ;  /* 0x0000000a050a7c20 */ /* 0x000fe20008410000 */
[----:B------:R-:W-:Y:S02]  /*5350*/  FMNMX.FTZ R4, R38, R9, !PT ;  /* 0x0000000926047209 */ /* 0x000fe40007810000 */
[----:B------:R-:W-:Y:S02]  /*5360*/  ISETP.NE.AND P6, PT, R14, RZ, PT ;  /* 0x000000ff0e00720c */ /* 0x000fe40003fc5270 */
[----:B------:R-:W-:-:S02]  /*5370*/  FMNMX.FTZ R9, R39, R4, !PT ;  /* 0x0000000427097209 */ /* 0x000fc40007810000 */
[----:B------:R-:W-:Y:S02]  /*5380*/  FSEL R50, R50, -INF , !P3 ;  /* 0xff80000032327808 */ /* 0x000fe40005800000 */
[----:B------:R-:W-:Y:S02]  /*5390*/  FMNMX.FTZ R4, R42, R9, !PT ;  /* 0x000000092a047209 */ /* 0x000fe40007810000 */
[----:B------:R-:W-:Y:S02]  /*53a0*/  FSEL R10, R10, RZ, P2 ;  /* 0x000000ff0a0a7208 */ /* 0x000fe40001000000 */
[----:B------:R-:W-:Y:S02]  /*53b0*/  FMNMX.FTZ R9, R43, R4, !PT ;  /* 0x000000042b097209 */ /* 0x000fe40007810000 */
[----:B------:R-:W-:Y:S01]  /*53c0*/  ISETP.GT.AND P2, PT, R6, 0x39, !P6 ;  /* 0x000000390600780c */ /* 0x000fe20007744270 */
[--C-:B------:R-:W-:Y:S01]  /*53d0*/  FFMA.FTZ R6, R15, UR10, -R10.reuse ;  /* 0x0000000a0f067c23 */ /* 0x100fe2000801080a */
[----:B------:R-:W-:Y:S01]  /*53e0*/  FMNMX.FTZ R4, R46, R9, !PT ;  /* 0x000000092e047209 */ /* 0x000fe20007810000 */
[--C-:B------:R-:W-:Y:S01]  /*53f0*/  FFMA.FTZ R11, R25, UR10, -R10.reuse ;  /* 0x0000000a190b7c23 */ /* 0x100fe2000801080a */
[----:B------:R-:W-:Y:S01]  /*5400*/  ISETP.LT.OR P5, PT, R3, 0x39, P5 ;  /* 0x000000390300780c */ /* 0x000fe20002fa1670 */
[----:B------:R0:W-:Y:S01]  /*5410*/  MUFU.EX2 R152, R6 ;  /* 0x0000000600987308 */ /* 0x0001e20000000800 */
[----:B------:R-:W-:Y:S01]  /*5420*/  FMNMX.FTZ R9, R47, R4, !PT ;  /* 0x000000042f097209 */ /* 0x000fe20007810000 */
[--C-:B------:R-:W-:Y:S01]  /*5430*/  FFMA.FTZ R12, R57, UR10, -R10.reuse ;  /* 0x0000000a390c7c23 */ /* 0x100fe2000801080a */
[----:B------:R-:W-:Y:S01]  /*5440*/  FSEL R51, R51, -INF , !P4 ;  /* 0xff80000033337808 */ /* 0x000fe20006000000 */
[--C-:B------:R-:W-:Y:S01]  /*5450*/  FFMA.FTZ R13, R33, UR10, -R10.reuse ;  /* 0x0000000a210d7c23 */ /* 0x100fe2000801080a */
[----:B------:R-:W-:Y:S01]  /*5460*/  FMNMX.FTZ R4, R50, R9, !PT ;  /* 0x0000000932047209 */ /* 0x000fe20007810000 */
[--C-:B------:R-:W-:Y:S01]  /*5470*/  FFMA.FTZ R9, R29, UR10, -R10.reuse ;  /* 0x0000000a1d097c23 */ /* 0x100fe2000801080a */
[----:B------:R-:W-:Y:S01]  /*5480*/  ISETP.LT.OR P2, PT, R3, 0x3a, P2 ;  /* 0x0000003a0300780c */ /* 0x000fe20001741670 */
[----:B------:R-:W3:Y:S01]  /*5490*/  MUFU.EX2 R11, R11 ;  /* 0x0000000b000b7308 */ /* 0x000ee20000000800 */
[----:B------:R-:W-:Y:S01]  /*54a0*/  FSEL R54, R54, -INF , !P5 ;  /* 0xff80000036367808 */ /* 0x000fe20006800000 */
[--C-:B0-----:R-:W-:Y:S01]  /*54b0*/  FFMA.FTZ R6, R21, UR10, -R10.reuse ;  /* 0x0000000a15067c23 */ /* 0x101fe2000801080a */
[----:B------:R-:W-:Y:S01]  /*54c0*/  FMNMX.FTZ R3, R51, R4, !PT ;  /* 0x0000000433037209 */ /* 0x000fe20007810000 */
[--C-:B------:R-:W-:Y:S01]  /*54d0*/  FFMA.FTZ R14, R59, UR10, -R10.reuse ;  /* 0x0000000a3b0e7c23 */ /* 0x100fe2000801080a */
[----:B------:R-:W-:Y:S01]  /*54e0*/  FSEL R55, R55, -INF , !P2 ;  /* 0xff80000037377808 */ /* 0x000fe20005000000 */
[--C-:B------:R-:W-:Y:S01]  /*54f0*/  FFMA.FTZ R15, R37, UR10, -R10.reuse ;  /* 0x0000000a250f7c23 */ /* 0x100fe2000801080a */
[----:B------:R-:W-:Y:S01]  /*5500*/  FMNMX.FTZ R4, R54, R3, !PT ;  /* 0x0000000336047209 */ /* 0x000fe20007810000 */
[----:B------:R-:W0:Y:S01]  /*5510*/  MUFU.EX2 R154, R6 ;  /* 0x00000006009a7308 */ /* 0x000e220000000800 */
[--C-:B------:R-:W-:Y:S01]  /*5520*/  FFMA.FTZ R20, R61, UR10, -R10.reuse ;  /* 0x0000000a3d147c23 */ /* 0x100fe2000801080a */
[--C-:B------:R-:W-:Y:S01]  /*5530*/  FFMA.FTZ R24, R63, UR10, -R10.reuse ;  /* 0x0000000a3f187c23 */ /* 0x100fe2000801080a */
[----:B------:R-:W-:Y:S01]  /*5540*/  FMNMX.FTZ R4, R55, R4, !PT ;  /* 0x0000000437047209 */ /* 0x000fe20007810000 */
[--C-:B------:R-:W-:Y:S01]  /*5550*/  FFMA.FTZ R25, R45, UR10, -R10.reuse ;  /* 0x0000000a2d197c23 */ /* 0x100fe2000801080a */
[--C-:B------:R-:W-:Y:S01]  /*5560*/  FFMA.FTZ R28, R65, UR10, -R10.reuse ;  /* 0x0000000a411c7c23 */ /* 0x100fe2000801080a */
[----:B------:R-:W-:-:S02]  /*5570*/  FFMA.FTZ R29, R49, UR10, -R10 ;  /* 0x0000000a311d7c23 */ /* 0x000fc4000801080a */
[----:B------:R-:W4:Y:S01]  /*5580*/  SHFL.BFLY PT, R3, R4, 0x2, 0x1f ;  /* 0x0c401f0004037f89 */ /* 0x000f2200000e0000 */
[----:B------:R-:W5:Y:S01]  /*5590*/  MUFU.EX2 R9, R9 ;  /* 0x0000000900097308 */ /* 0x000f620000000800 */
[----:B---3--:R-:W-:Y:S01]  /*55a0*/  FADD.FTZ R33, R152, R11 ;  /* 0x0000000b98217221 */ /* 0x008fe20000010000 */
[----:B------:R-:W-:-:S06]  /*55b0*/  F2FP.F16.F32.PACK_AB R152, R11, R152 ;  /* 0x000000980b98723e */ /* 0x000fcc00000000ff */
[----:B------:R-:W3:Y:S01]  /*55c0*/  MUFU.EX2 R12, R12 ;  /* 0x0000000c000c7308 */ /* 0x000ee20000000800 */
[----:B0-----:R-:W-:-:S07]  /*55d0*/  FADD.FTZ R32, R154, R33 ;  /* 0x000000219a207221 */ /* 0x001fce0000010000 */
[----:B------:R-:W0:Y:S01]  /*55e0*/  MUFU.EX2 R13, R13 ;  /* 0x0000000d000d7308 */ /* 0x000e220000000800 */
[C---:B-----5:R-:W-:Y:S01]  /*55f0*/  FADD.FTZ R37, R9.reuse, R32 ;  /* 0x0000002009257221 */ /* 0x060fe20000010000 */
[----:B------:R-:W-:Y:S02]  /*5600*/  F2FP.F16.F32.PACK_AB R154, R9, R154 ;  /* 0x0000009a099a723e */ /* 0x000fe400000000ff */
[----:B----4-:R-:W-:Y:S01]  /*5610*/  FMNMX.FTZ R3, R4, R3, !PT ;  /* 0x0000000304037209 */ /* 0x010fe20007810000 */
[----:B------:R-:W-:-:S03]  /*5620*/  FFMA.FTZ R4, R41, UR10, -R10 ;  /* 0x0000000a29047c23 */ /* 0x000fc6000801080a */
[----:B------:R-:W4:Y:S01]  /*5630*/  MUFU.EX2 R14, R14 ;  /* 0x0000000e000e7308 */ /* 0x000f220000000800 */
[----:B---3--:R-:W-:Y:S01]  /*5640*/  FADD.FTZ R36, R12, R37 ;  /* 0x000000250c247221 */ /* 0x008fe20000010000 */
[----:B------:R-:W3:Y:S06]  /*5650*/  SHFL.BFLY PT, R6, R3, 0x1, 0x1f ;  /* 0x0c201f0003067f89 */ /* 0x000eec00000e0000 */
[----:B------:R5:W-:Y:S01]  /*5660*/  MUFU.EX2 R21, R4 ;  /* 0x0000000400157308 */ /* 0x000be20000000800 */
[C---:B0-----:R-:W-:Y:S01]  /*5670*/  FADD.FTZ R37, R13.reuse, R36 ;  /* 0x000000240d257221 */ /* 0x041fe20000010000 */
[----:B------:R-:W-:-:S06]  /*5680*/  F2FP.F16.F32.PACK_AB R156, R13, R12 ;  /* 0x0000000c0d9c723e */ /* 0x000fcc00000000ff */
[----:B------:R-:W0:Y:S01]  /*5690*/  MUFU.EX2 R15, R15 ;  /* 0x0000000f000f7308 */ /* 0x000e220000000800 */
[----:B----4-:R-:W-:-:S07]  /*56a0*/  FADD.FTZ R36, R14, R37 ;  /* 0x000000250e247221 */ /* 0x010fce0000010000 */
[----:B------:R-:W-:Y:S01]  /*56b0*/  MUFU.EX2 R20, R20 ;  /* 0x0000001400147308 */ /* 0x000fe20000000800 */
[----:B---3--:R-:W-:Y:S01]  /*56c0*/  FMNMX.FTZ R6, R3, R6, !PT ;  /* 0x0000000603067209 */ /* 0x008fe20007810000 */
[--C-:B------:R-:W-:Y:S01]  /*56d0*/  FFMA.FTZ R3, R67, UR10, -R10.reuse ;  /* 0x0000000a43037c23 */ /* 0x100fe2000801080a */
[----:B------:R-:W-:Y:S02]  /*56e0*/  FFMA.FTZ R10, R53, UR10, -R10 ;  /* 0x0000000a350a7c23 */ /* 0x000fe4000801080a */
[C---:B------:R-:W-:Y:S01]  /*56f0*/  FSETP.NEU.FTZ.AND P2, PT, R6.reuse, -INF , PT ;  /* 0xff8000000600780b */ /* 0x040fe20003f5d000 */
[----:B-----5:R-:W-:Y:S02]  /*5700*/  FMUL.FTZ R4, R6, UR10 ;  /* 0x0000000a06047c20 */ /* 0x020fe40008410000 */
[----:B------:R-:W-:Y:S01]  /*5710*/  MUFU.EX2 R24, R24 ;  /* 0x0000001800187308 */ /* 0x000fe20000000800 */
[----:B0-----:R-:W-:Y:S02]  /*5720*/  F2FP.F16.F32.PACK_AB R158, R15, R14 ;  /* 0x0000000e0f9e723e */ /* 0x001fe400000000ff */
[----:B------:R-:W-:-:S05]  /*5730*/  FSEL R4, R4, RZ, P2 ;  /* 0x000000ff04047208 */ /* 0x000fca0001000000 */
        /* <DEDUP_REMOVED lines=16> */
[----:B------:R-:W3:Y:S01]  /*5840*/  MUFU.EX2 R27, R27 ;  /* 0x0000001b001b7308 */ /* 0x000ee20000000800 */
[--C-:B------:R-:W-:Y:S01]  /*5850*/  FFMA.FTZ R54, R54, UR10, -R4.reuse ;  /* 0x0000000a36367c23 */ /* 0x100fe20008010804 */
[----:B------:R-:W-:Y:S01]  /*5860*/  FFMA.FTZ R4, R55, UR10, -R4 ;  /* 0x0000000a37047c23 */ /* 0x000fe20008010804 */
[----:B0-----:R-:W-:-:S02]  /*5870*/  F2FP.F16.F32.PACK_AB R162, R25, R24 ;  /* 0x0000001819a2723e */ /* 0x001fc400000000ff */
[----:B------:R-:W-:-:S03]  /*5880*/  F2FP.F16.F32.PACK_AB R160, R21, R20 ;  /* 0x0000001415a0723e */ /* 0x000fc600000000ff */
[----:B------:R-:W0:Y:S08]  /*5890*/  MUFU.EX2 R30, R30 ;  /* 0x0000001e001e7308 */ /* 0x000e300000000800 */
[----:B------:R-:W4:Y:S01]  /*58a0*/  MUFU.EX2 R31, R31 ;  /* 0x0000001f001f7308 */ /* 0x000f220000000800 */
[----:B---3--:R-:W-:Y:S01]  /*58b0*/  FADD.FTZ R33, R26, R27 ;  /* 0x0000001b1a217221 */ /* 0x008fe20000010000 */
[----:B------:R-:W-:-:S06]  /*58c0*/  F2FP.F16.F32.PACK_AB R153, R27, R26 ;  /* 0x0000001a1b99723e */ /* 0x000fcc00000000ff */
[----:B------:R-:W3:Y:S01]  /*58d0*/  MUFU.EX2 R34, R34 ;  /* 0x0000002200227308 */ /* 0x000ee20000000800 */
[----:B0-----:R-:W-:-:S07]  /*58e0*/  FADD.FTZ R32, R30, R33 ;  /* 0x000000211e207221 */ /* 0x001fce0000010000 */
[----:B------:R-:W0:Y:S01]  /*58f0*/  MUFU.EX2 R35, R35 ;  /* 0x0000002300237308 */ /* 0x000e220000000800 */
[C---:B----4-:R-:W-:Y:S01]  /*5900*/  FADD.FTZ R33, R31.reuse, R32 ;  /* 0x000000201f217221 */ /* 0x050fe20000010000 */
[----:B------:R-:W-:-:S05]  /*5910*/  F2FP.F16.F32.PACK_AB R155, R31, R30 ;  /* 0x0000001e1f9b723e */ /* 0x000fca00000000ff */
[----:B------:R4:W-:Y:S01]  /*5920*/  STSM.16.M88.4 [R18+0x26800], R152 ;  /* 0x0268009812007844 */ /* 0x0009e20000000200 */
[----:B------:R-:W5:Y:S01]  /*5930*/  MUFU.EX2 R38, R38 ;  /* 0x0000002600267308 */ /* 0x000f620000000800 */
[----:B---3--:R-:W-:Y:S01]  /*5940*/  FADD.FTZ R32, R34, R33 ;  /* 0x0000002122207221 */ /* 0x008fe20000010000 */
[----:B------:R-:W-:-:S06]  /*5950*/  FADD.FTZ R33, R15, R36 ;  /* 0x000000240f217221 */ /* 0x000fcc0000010000 */
[----:B------:R-:W3:Y:S01]  /*5960*/  MUFU.EX2 R39, R39 ;  /* 0x0000002700277308 */ /* 0x000ee20000000800 */
[C---:B0-----:R-:W-:Y:S01]  /*5970*/  FADD.FTZ R11, R35.reuse, R32 ;  /* 0x00000020230b7221 */ /* 0x041fe20000010000 */
[----:B------:R-:W-:Y:S01]  /*5980*/  FADD.FTZ R32, R20, R33 ;  /* 0x0000002114207221 */ /* 0x000fe20000010000 */
[----:B------:R-:W-:-:S03]  /*5990*/  F2FP.F16.F32.PACK_AB R157, R35, R34 ;  /* 0x00000022239d723e */ /* 0x000fc600000000ff */
[----:B------:R-:W-:Y:S02]  /*59a0*/  FADD.FTZ R13, R21, R32 ;  /* 0x00000020150d7221 */ /* 0x000fe40000010000 */
[----:B------:R-:W0:Y:S01]  /*59b0*/  MUFU.EX2 R42, R42 ;  /* 0x0000002a002a7308 */ /* 0x000e220000000800 */
[----:B-----5:R-:W-:-:S07]  /*59c0*/  FADD.FTZ R12, R38, R11 ;  /* 0x0000000b260c7221 */ /* 0x020fce0000010000 */
[----:B------:R-:W5:Y:S01]  /*59d0*/  MUFU.EX2 R43, R43 ;  /* 0x0000002b002b7308 */ /* 0x000f620000000800 */
[C---:B---3--:R-:W-:Y:S01]  /*59e0*/  FADD.FTZ R11, R39.reuse, R12 ;  /* 0x0000000c270b7221 */ /* 0x048fe20000010000 */
[----:B------:R-:W-:-:S05]  /*59f0*/  F2FP.F16.F32.PACK_AB R159, R39, R38 ;  /* 0x00000026279f723e */ /* 0x000fca00000000ff */
[----:B------:R4:W-:Y:S01]  /*5a00*/  STSM.16.M88.4 [R23], R156 ;  /* 0x0000009c17007844 */ /* 0x0009e20000000200 */
[----:B------:R-:W3:Y:S01]  /*5a10*/  MUFU.EX2 R46, R46 ;  /* 0x0000002e002e7308 */ /* 0x000ee20000000800 */
[----:B0-----:R-:W-:-:S07]  /*5a20*/  FADD.FTZ R12, R42, R11 ;  /* 0x0000000b2a0c7221 */ /* 0x001fce0000010000 */
[----:B------:R-:W0:Y:S01]  /*5a30*/  MUFU.EX2 R47, R47 ;  /* 0x0000002f002f7308 */ /* 0x000e220000000800 */
[C---:B-----5:R-:W-:Y:S01]  /*5a40*/  FADD.FTZ R11, R43.reuse, R12 ;  /* 0x0000000c2b0b7221 */ /* 0x060fe20000010000 */
[----:B------:R-:W-:-:S06]  /*5a50*/  F2FP.F16.F32.PACK_AB R161, R43, R42 ;  /* 0x0000002a2ba1723e */ /* 0x000fcc00000000ff */
[----:B------:R-:W-:Y:S01]  /*5a60*/  MUFU.EX2 R28, R28 ;  /* 0x0000001c001c7308 */ /* 0x000fe20000000800 */
[----:B---3--:R-:W-:-:S07]  /*5a70*/  FADD.FTZ R12, R46, R11 ;  /* 0x0000000b2e0c7221 */ /* 0x008fce0000010000 */
[----:B------:R-:W3:Y:S01]  /*5a80*/  MUFU.EX2 R29, R29 ;  /* 0x0000001d001d7308 */ /* 0x000ee20000000800 */
[C---:B0-----:R-:W-:Y:S01]  /*5a90*/  F2FP.F16.F32.PACK_AB R163, R47.reuse, R46 ;  /* 0x0000002e2fa3723e */ /* 0x041fe200000000ff */
[----:B------:R-:W-:-:S04]  /*5aa0*/  FADD.FTZ R47, R47, R12 ;  /* 0x0000000c2f2f7221 */ /* 0x000fc80000010000 */
[----:B------:R4:W-:Y:S02]  /*5ab0*/  STSM.16.M88.4 [R19], R160 ;  /* 0x000000a013007844 */ /* 0x0009e40000000200 */
[----:B------:R-:W-:Y:S08]  /*5ac0*/  MUFU.EX2 R50, R50 ;  /* 0x0000003200327308 */ /* 0x000ff00000000800 */
[----:B------:R-:W0:Y:S01]  /*5ad0*/  MUFU.EX2 R51, R51 ;  /* 0x0000003300337308 */ /* 0x000e220000000800 */
[----:B---3--:R-:W-:-:S07]  /*5ae0*/  F2FP.F16.F32.PACK_AB R164, R29, R28 ;  /* 0x0000001c1da4723e */ /* 0x008fce00000000ff */
[----:B------:R-:W-:Y:S08]  /*5af0*/  MUFU.EX2 R3, R3 ;  /* 0x0000000300037308 */ /* 0x000ff00000000800 */
[----:B------:R-:W3:Y:S01]  /*5b00*/  MUFU.EX2 R10, R10 ;  /* 0x0000000a000a7308 */ /* 0x000ee20000000800 */
[----:B0-----:R-:W-:Y:S01]  /*5b10*/  F2FP.F16.F32.PACK_AB R165, R51, R50 ;  /* 0x0000003233a5723e */ /* 0x001fe200000000ff */
[----:B------:R-:W-:-:S04]  /*5b20*/  FADD.FTZ R50, R50, R47 ;  /* 0x0000002f32327221 */ /* 0x000fc80000010000 */
[----:B------:R-:W-:Y:S02]  /*5b30*/  FADD.FTZ R51, R51, R50 ;  /* 0x0000003233337221 */ /* 0x000fe40000010000 */
[----:B------:R-:W0:Y:S08]  /*5b40*/  MUFU.EX2 R54, R54 ;  /* 0x0000003600367308 */ /* 0x000e300000000800 */
[----:B------:R5:W1:Y:S01]  /*5b50*/  MUFU.EX2 R9, R4 ;  /* 0x0000000400097308 */ /* 0x000a620000000800 */
[----:B---3--:R-:W-:Y:S01]  /*5b60*/  F2FP.F16.F32.PACK_AB R166, R10, R3 ;  /* 0x000000030aa6723e */ /* 0x008fe200000000ff */
[----:B-----5:R-:W-:-:S04]  /*5b70*/  FADD.FTZ R4, R24, R13 ;  /* 0x0000000d18047221 */ /* 0x020fc80000010000 */
[----:B------:R-:W-:Y:S01]  /*5b80*/  FADD.FTZ R25, R25, R4 ;  /* 0x0000000419197221 */ /* 0x000fe20000010000 */
[----:B0-----:R-:W-:-:S03]  /*5b90*/  FADD.FTZ R4, R54, R51 ;  /* 0x0000003336047221 */ /* 0x001fc60000010000 */
[----:B------:R-:W-:Y:S01]  /*5ba0*/  FADD.FTZ R28, R28, R25 ;  /* 0x000000191c1c7221 */ /* 0x000fe20000010000 */
[C---:B-1----:R-:W-:Y:S01]  /*5bb0*/  F2FP.F16.F32.PACK_AB R167, R9.reuse, R54 ;  /* 0x0000003609a7723e */ /* 0x042fe200000000ff */
[----:B------:R-:W-:Y:S02]  /*5bc0*/  FADD.FTZ R4, R9, R4 ;  /* 0x0000000409047221 */ /* 0x000fe40000010000 */
[----:B------:R-:W-:Y:S02]  /*5bd0*/  FADD.FTZ R28, R29, R28 ;  /* 0x0000001c1d1c7221 */ /* 0x000fe40000010000 */
[----:B------:R4:W-:Y:S02]  /*5be0*/  STSM.16.M88.4 [R22], R164 ;  /* 0x000000a416007844 */ /* 0x0009e40000000200 */
[----:B------:R-:W-:-:S04]  /*5bf0*/  FADD.FTZ R3, R3, R28 ;  /* 0x0000001c03037221 */ /* 0x000fc80000010000 */
[----:B------:R-:W-:Y:S01]  /*5c00*/  FADD.FTZ R3, R10, R3 ;  /* 0x000000030a037221 */ /* 0x000fe20000010000 */
[----:B------:R-:W-:Y:S06]  /*5c10*/  @!P0 BRA `(.L_x_5533) ;  /* 0x0000000000048947 */ /* 0x000fec0003800000 */
[----:B------:R-:W-:Y:S01]  /*5c20*/  BPT.TRAP 0x1 ;  /* 0x000000040000795c */ /* 0x000fe20000300000 */
.L_x_5533:
[----:B------:R0:W1:Y:S01]  /*5c30*/  SYNCS.PHASECHK.TRANS64.TRYWAIT P2, [R7+URZ+0x28c50], R8 ;  /* 0x028c5008070075a7 */ /* 0x000062000804017f */
[----:B------:R-:W-:Y:S05]  /*5c40*/  @!P0 BRA `(.L_x_5534) ;  /* 0x0000000000048947 */ /* 0x000fea0003800000 */
[----:B------:R-:W-:Y:S01]  /*5c50*/  BPT.TRAP 0x1 ;  /* 0x000000040000795c */ /* 0x000fe20000300000 */
.L_x_5534:
[----:B-1----:R-:W-:Y:S05]  /*5c60*/  @P2 BRA `(.L_x_5535) ;  /* 0x0000000000082947 */ /* 0x002fea0003800000 */
[----:B------:R-:W1:Y:S02]  /*5c70*/  SYNCS.PHASECHK.TRANS64.TRYWAIT P2, [R7+URZ+0x28c50], R8 ;  /* 0x028c5008070075a7 */ /* 0x000e64000804017f */
[----:B-1----:R-:W-:Y:S05]  /*5c80*/  @!P2 BRA `(.L_x_5536) ;  /* 0x000001140028a947 */ /* 0x002fea0003800000 */
.L_x_5535:
[----:B------:R-:W-:Y:S01]  /*5c90*/  ULEA UR18, UR37, UR50, 0xc ;  /* 0x0000003225127291 */ /* 0x000fe2000f8e603f */
[----:B------:R-:W-:Y:S01]  /*5ca0*/  WARPGROUP.ARRIVE ;  /* 0x00000000000079c5 */ /* 0x000fe20000000000 */
[----:B------:R-:W-:Y:S01]  /*5cb0*/  UMOV UR7, 0x40000040 ;  /* 0x4000004000077882 */ /* 0x000fe20000000000 */
[----:B------:R-:W-:Y:S01]  /*5cc0*/  PLOP3.LUT P2, PT, PT, PT, UP1, 0x40, 0x0 ;  /* 0x000000000000781c */ /* 0x000fe20003f4e818 */
[----:B------:R-:W-:Y:S01]  /*5cd0*/  @UP0 ULDC UR19, c[0x0][0x450] ;  /* 0x0001140000130ab9 */ /* 0x000fe20000000800 */
[----:B012---:R-:W-:Y:S02]  /*5ce0*/  @!P1 VIADD R7, R7, 0x28c60 ;  /* 0x00028c6007079836 */ /* 0x007fe40000000000 */
        /* <DEDUP_REMOVED lines=16> */
[----:B------:R-:W-:Y:S02]  /*5df0*/  UMOV UR7, 0x40000040 ;  /* 0x4000004000077882 */ /* 0x000fe40000000000 */
[----:B------:R-:W-:Y:S01]  /*5e00*/  UMOV UR18, UR42 ;  /* 0x0000002a00127c82 */ /* 0x000fe20008000000 */
[----:B------:R-:W-:Y:S02]  /*5e10*/  WARPGROUP.DEPBAR.LE gsb0, 0x0 ;  /* 0x00008000000079c5 */ /* 0x000fe40000010000 */
[----:B------:R-:W-:-:S15]  /*5e20*/  WARPGROUP.ARRIVE ;  /* 0x00000000000079c5 */ /* 0x000fde0000000000 */
[----:B------:R-:W-:-:S06]  /*5e30*/  NOP ;  /* 0x0000000000007918 */ /* 0x000fcc0000000000 */
[----:B------:R-:W-:Y:S01]  /*5e40*/  HGMMA.64x256x16.F32 R24, R164, gdesc[UR4].tnspB, R24, gsb0 ;  /* 0x43e00004a4187df0 */ /* 0x000fe20008000818 */
[----:B------:R-:W-:Y:S02]  /*5e50*/  @UP0 ULDC UR6, c[0x0][0x44c] ;  /* 0x0001130000060ab9 */ /* 0x000fe40000000800 */
[----:B------:R-:W-:-:S04]  /*5e60*/  UIMAD.WIDE.U32 UR6, UR42, UR6, URZ ;  /* 0x000000062a0672a5 */ /* 0x000fc8000f8e003f */
[----:B------:R-:W-:-:S04]  /*5e70*/  @UP0 USHF.R.U32.HI UR18, URZ, UR19, UR7 ;  /* 0x000000133f120299 */ /* 0x000fc80008011607 */
[----:B------:R-:W-:-:S04]  /*5e80*/  UIADD3 UR6, UR18, UR49, -UR51 ;  /* 0x0000003112067290 */ /* 0x000fc8000fffe833 */
[----:B------:R-:W-:Y:S01]  /*5e90*/  UIADD3 UR14, UR6, UR14, URZ ;  /* 0x0000000e060e7290 */ /* 0x000fe2000fffe03f */
        /* <DEDUP_REMOVED lines=10> */
[----:B0-----:R-:W-:Y:S01]  /*5f40*/  VIADD R7, R168, 0xfffffffe ;  /* 0xfffffffea8077836 */ /* 0x001fe20000000000 */
[----:B------:R-:W-:Y:S06]  /*5f50*/  @P2 BRA `(.L_x_5537) ;  /* 0x0000000000442947 */ /* 0x000fec0003800000 */
        /* <DEDUP_REMOVED lines=10> */
.L_x_5538:
[----:B------:R-:W-:-:S11]  /*6000*/  UISETP.NE.AND UP2, UPT, UR15, 0x1, UPT ;  /* 0x000000010f00788c */ /* 0x000fd6000bf45270 */
[----:B------:R-:W-:Y:S02]  /*6010*/  @UP2 ULDC.64 UR20, c[0x0][0x9e8] ;  /* 0x00027a0000142ab9 */ /* 0x000fe40000000a00 */
[----:B------:R-:W-:-:S04]  /*6020*/  UIMAD.WIDE.U32 UR6, UR18, UR20, URZ ;  /* 0x00000014120672a5 */ /* 0x000fc8000f8e003f */
[----:B------:R-:W-:-:S12]  /*6030*/  @UP2 USHF.R.U32.HI UR18, URZ, UR21, UR7 ;  /* 0x000000153f122299 */ /* 0x000fd80008011607 */
.L_x_5539:
[----:B------:R-:W-:-:S04]  /*6040*/  UIMAD UR15, UR18, UR15, UR15 ;  /* 0x0000000f120f72a4 */ /* 0x000fc8000f8e020f */
[----:B------:R-:W-:-:S04]  /*6050*/  UISETP.LT.AND UP2, UPT, UR14, UR15, UPT ;  /* 0x0000000f0e00728c */ /* 0x000fc8000bf41270 */
[----:B------:R-:W-:-:S12]  /*6060*/  USEL UR14, UR14, UR15, UP2 ;  /* 0x0000000f0e0e7287 */ /* 0x000fd80009000000 */
.L_x_5537:
[----:B------:R-:W-:Y:S01]  /*6070*/  USHF.R.S32.HI UR6, URZ, 0x1f, UR14 ;  /* 0x0000001f3f067899 */ /* 0x000fe2000801140e */
[----:B------:R-:W-:Y:S01]  /*6080*/  ULDC UR24, c[0x0][0x9e4] ;  /* 0x0002790000187ab9 */ /* 0x000fe20000000800 */
[----:B------:R-:W-:Y:S02]  /*6090*/  ULDC UR21, c[0x0][0x9dc] ;  /* 0x0002770000157ab9 */ /* 0x000fe40000000800 */
[----:B------:R-:W-:Y:S01]  /*60a0*/  ULEA.HI UR6, UR6, UR14, URZ, 0x6 ;  /* 0x0000000e06067291 */ /* 0x000fe2000f8f303f */
[----:B------:R-:W-:Y:S01]  /*60b0*/  ULDC UR22, c[0x0][0x988] ;  /* 0x0002620000167ab9 */ /* 0x000fe20000000800 */
[----:B------:R-:W-:Y:S02]  /*60c0*/  ULDC UR25, c[0x0][0x9e0] ;  /* 0x0002780000197ab9 */ /* 0x000fe40000000800 */
[----:B------:R-:W-:-:S04]  /*60d0*/  USHF.R.S32.HI UR6, URZ, 0x6, UR6 ;  /* 0x000000063f067899 */ /* 0x000fc80008011406 */
[----:B------:R-:W-:-:S04]  /*60e0*/  UISETP.LT.AND UP2, UPT, UR48, UR6, UPT ;  /* 0x000000063000728c */ /* 0x000fc8000bf41270 */
[----:B------:R-:W-:-:S06]  /*60f0*/  USEL UR20, UR48, UR6, !UP2 ;  /* 0x0000000630147287 */ /* 0x000fcc000d000000 */
[----:B------:R-:W-:-:S13]  /*6100*/  ISETP.GE.AND P2, PT, R7, UR20, PT ;  /* 0x0000001407007c0c */ /* 0x000fda000bf46270 */
[----:B------:R-:W-:Y:S05]  /*6110*/  @!P2 BRA `(.L_x_5540) ;  /* 0x0000002000e0a947 */ /* 0x000fea0003800000 */
.L_x_5557:
[----:B------:R-:W-:-:S04]  /*6120*/  UIADD3 UR23, UR37, 0x1, URZ ;  /* 0x0000000125177890 */ /* 0x000fc8000fffe03f */
[----:B------:R-:W-:-:S04]  /*6130*/  UISETP.NE.AND UP2, UPT, UR23, 0x2, UPT ;  /* 0x000000021700788c */ /* 0x000fc8000bf45270 */
[----:B------:R-:W-:Y:S02]  /*6140*/  USEL UR6, URZ, 0x1, UP2 ;  /* 0x000000013f067887 */ /* 0x000fe40009000000 */
[----:B------:R-:W-:Y:S02]  /*6150*/  USEL UR23, UR23, URZ, UP2 ;  /* 0x0000003f17177287 */ /* 0x000fe40009000000 */
[----:B------:R-:W-:Y:S01]  /*6160*/  ULOP3.LUT UR38, UR38, UR6, URZ, 0x3c, !UPT ;  /* 0x0000000626267292 */ /* 0x000fe2000f8e3c3f */
[----:B012---:R-:W-:Y:S11]  /*6170*/  @!P0 BRA `(.L_x_5541) ;  /* 0x0000000000048947 */ /* 0x007ff60003800000 */
[----:B------:R-:W-:Y:S01]  /*6180*/  BPT.TRAP 0x1 ;  /* 0x000000040000795c */ /* 0x000fe20000300000 */
.L_x_5541:
[----:B------:R-:W-:Y:S01]  /*6190*/  ULEA UR26, UR23, UR46, 0x3 ;  /* 0x0000002e171a7291 */ /* 0x000fe2000f8e183f */
[----:B------:R-:W-:-:S05]  /*61a0*/  IMAD.U32 R11, RZ, RZ, UR38 ;  /* 0x00000026ff0b7e24 */ /* 0x000fca000f8e00ff */
[----:B------:R-:W-:-:S04]  /*61b0*/  SHF.L.U32 R11, R11, 0x1f, RZ ;  /* 0x0000001f0b0b7819 */ /* 0x000fc800000006ff */
[----:B------:R0:W1:Y:S01]  /*61c0*/  SYNCS.PHASECHK.TRANS64.TRYWAIT P2, [UR26+0x28c30], R11 ;  /* 0x028c300bff0075a7 */ /* 0x000062000804015a */
[----:B------:R-:W-:Y:S05]  /*61d0*/  @!P0 BRA `(.L_x_5542) ;  /* 0x0000000000048947 */ /* 0x000fea0003800000 */
[----:B------:R-:W-:Y:S01]  /*61e0*/  BPT.TRAP 0x1 ;  /* 0x000000040000795c */ /* 0x000fe20000300000 */
.L_x_5542:
[----:B-1----:R-:W-:Y:S05]  /*61f0*/  @P2 BRA `(.L_x_5543) ;  /* 0x0000000000082947 */ /* 0x002fea0003800000 */
[----:B------:R-:W1:Y:S02]  /*6200*/  SYNCS.PHASECHK.TRANS64.TRYWAIT P2, [UR26+0x28c30], R11 ;  /* 0x028c300bff0075a7 */ /* 0x000e64000804015a */
[----:B-1----:R-:W-:Y:S05]  /*6210*/  @!P2 BRA `(.L_x_5544) ;  /* 0x0000010c00d8a947 */ /* 0x002fea0003800000 */
.L_x_5543:
[----:B------:R-:W-:Y:S01]  /*6220*/  R2UR UR18, R0 ;  /* 0x00000000001272ca */ /* 0x000fe200000e0000 */
[----:B----4-:R-:W-:Y:S01]  /*6230*/  WARPGROUP.ARRIVE ;  /* 0x00000000000079c5 */ /* 0x010fe20000000000 */
[----:B------:R-:W-:Y:S01]  /*6240*/  UMOV UR19, 0x40000040 ;  /* 0x4000004000137882 */ /* 0x000fe20000000000 */
[----:B------:R-:W-:Y:S01]  /*6250*/  UMOV UR7, 0x40000040 ;  /* 0x4000004000077882 */ /* 0x000fe20000000000 */
[----:B------:R-:W-:Y:S01]  /*6260*/  UMOV UR11, 0x40000040 ;  /* 0x40000040000b7882 */ /* 0x000fe20000000000 */
[----:B------:R-:W-:Y:S01]  /*6270*/  UMOV UR15, 0x40000040 ;  /* 0x40000040000f7882 */ /* 0x000fe20000000000 */
[----:B------:R-:W-:Y:S01]  /*6280*/  PLOP3.LUT P2, PT, PT, PT, UP0, 0x80, 0x0 ;  /* 0x000000000000781c */ /* 0x000fe20003f4f008 */
[----:B------:R-:W-:Y:S01]  /*6290*/  VIADD R12, R185, UR42 ;  /* 0x0000002ab90c7c36 */ /* 0x000fe20008000000 */
[----:B------:R-:W-:Y:S01]  /*62a0*/  PLOP3.LUT P3, PT, PT, PT, UP0, 0x80, 0x0 ;  /* 0x000000000000781c */ /* 0x000fe20003f6f008 */
[----:B------:R-:W-:Y:S02]  /*62b0*/  IMAD.U32 R10, RZ, RZ, UR26 ;  /* 0x0000001aff0a7e24 */ /* 0x000fe4000f8e00ff */
[----:B------:R-:W-:-:S02]  /*62c0*/  IMAD.SHL.U32 R13, R7, 0x40, RZ ;  /* 0x00000040070d7824 */ /* 0x000fc400078e00ff */
[----:B------:R-:W-:Y:S01]  /*62d0*/  ULEA UR18, UR23, UR18, 0x9 ;  /* 0x0000001217127291 */ /* 0x000fe2000f8e483f */
[----:B------:R-:W-:-:S03]  /*62e0*/  IMAD.U32 R9, RZ, RZ, UR51 ;  /* 0x00000033ff097e24 */ /* 0x000fc6000f8e00ff */
[----:B------:R-:W-:Y:S02]  /*62f0*/  UIADD3 UR6, UR18, 0x2, URZ ;  /* 0x0000000212067890 */ /* 0x000fe4000fffe03f */
[----:B------:R-:W-:Y:S02]  /*6300*/  UIADD3 UR10, UR18, 0x4, URZ ;  /* 0x00000004120a7890 */ /* 0x000fe4000fffe03f */
[----:B------:R-:W-:Y:S02]  /*6310*/  UIADD3 UR14, UR18, 0x6, URZ ;  /* 0x00000006120e7890 */ /* 0x000fe4000fffe03f */
[----:B------:R-:W-:Y:S03]  /*6320*/  HGMMA.64x64x16.F32 R152, gdesc[UR16], RZ, !UPT, gsb0 ;  /* 0x00e00000109879f0 */ /* 0x000fe6000c0008ff */
[----:B------:R-:W-:Y:S02]  /*6330*/  WARPGROUP.DEPBAR.LE gsb0, 0x0 ;  /* 0x00008000000079c5 */ /* 0x000fe40000010000 */
[----:B------:R-:W-:-:S06]  /*6340*/  WARPGROUP.ARRIVE ;  /* 0x00000000000079c5 */ /* 0x000fcc0000000000 */
[----:B------:R-:W-:Y:S01]  /*6350*/  HGMMA.64x64x16.F32 R152, gdesc[UR4], R152, gsb0 ;  /* 0x00e00000049879f0 */ /* 0x000fe20008000898 */
[----:B------:R-:W-:Y:S02]  /*6360*/  @UP0 ULDC UR6, c[0x0][0x44c] ;  /* 0x0001130000060ab9 */ /* 0x000fe40000000800 */
[----:B-1----:R-:W-:Y:S01]  /*6370*/  @P2 IMAD.HI.U32 R8, R12, UR6, RZ ;  /* 0x000000060c082c27 */ /* 0x002fe2000f8e00ff */
[----:B------:R-:W-:Y:S01]  /*6380*/  @UP0 ULDC UR6, c[0x0][0x450] ;  /* 0x0001140000060ab9 */ /* 0x000fe20000000800 */
[----:B------:R-:W-:-:S03]  /*6390*/  PLOP3.LUT P2, PT, PT, PT, UP1, 0x40, 0x0 ;  /* 0x000000000000781c */ /* 0x000fc60003f4e818 */
[----:B------:R-:W-:Y:S01]  /*63a0*/  @P3 SHF.R.U32.HI R12, RZ, UR6, R8 ;  /* 0x00000006ff0c3c19 */ /* 0x000fe20008011608 */
[----:B------:R-:W-:-:S04]  /*63b0*/  @!P1 VIADD R8, R10, 0x28c40 ;  /* 0x00028c400a089836 */ /* 0x000fc80000000000 */
[----:B------:R-:W1:Y:S01]  /*63c0*/  SHFL.IDX PT, R20, R12, RZ, 0x1c1f ;  /* 0x001c1fff0c147589 */ /* 0x000e6200000e0000 */
[----:B------:R-:W-:Y:S01]  /*63d0*/  @!P1 PRMT R8, RZ, 0x654, R8 ;  /* 0x00000654ff089816 */ /* 0x000fe20000000008 */
[----:B------:R-:W-:Y:S02]  /*63e0*/  WARPGROUP.DEPBAR.LE gsb0, 0x0 ;  /* 0x00008000000079c5 */ /* 0x000fe40000010000 */
[----:B------:R-:W-:-:S06]  /*63f0*/  WARPGROUP.ARRIVE ;  /* 0x00000000000079c5 */ /* 0x000fcc0000000000 */
[----:B------:R-:W-:Y:S01]  /*6400*/  HGMMA.64x64x16.F32 R152, gdesc[UR8], R152, gsb0 ;  /* 0x00e00000089879f0 */ /* 0x000fe20008000898 */
[----:B------:R-:W-:Y:S02]  /*6410*/  UMOV UR11, UR21 ;  /* 0x00000015000b7c82 */ /* 0x000fe40008000000 */
[----:B------:R-:W-:Y:S01]  /*6420*/  ULOP3.LUT UR6, URZ, UR11, URZ, 0x33, !UPT ;  /* 0x0000000b3f067292 */ /* 0x000fe2000f8e333f */
[----:B------:R-:W-:Y:S02]  /*6430*/  WARPGROUP.DEPBAR.LE gsb0, 0x0 ;  /* 0x00008000000079c5 */ /* 0x000fe40000010000 */
[----:B------:R-:W-:-:S06]  /*6440*/  WARPGROUP.ARRIVE ;  /* 0x00000000000079c5 */ /* 0x000fcc0000000000 */
[----:B------:R-:W-:Y:S03]  /*6450*/  HGMMA.64x64x16.F32 R152, gdesc[UR12], R152, gsb0 ;  /* 0x00e000000c9879f0 */ /* 0x000fe60008000898 */
[----:B------:R-:W-:Y:S02]  /*6460*/  WARPGROUP.DEPBAR.LE gsb0, 0x0 ;  /* 0x00008000000079c5 */ /* 0x000fe40000010000 */
[----:B------:R2:W-:Y:S02]  /*6470*/  @!P1 SYNCS.ARRIVE.TRANS64.RED.A1T0 RZ, [R8+URZ], RZ ;  /* 0x000000ff08ff99a7 */ /* 0x0005e4000810043f */
[----:B--2---:R-:W-:-:S04]  /*6480*/  IADD3 R8, -R2, 0x1, -R13 ;  /* 0x0000000102087810 */ /* 0x004fc80007ffe90d */
[----:B------:R-:W-:-:S05]  /*6490*/  IADD3 R8, -R9, UR49, R8 ;  /* 0x0000003109087c10 */ /* 0x000fca000fffe108 */
[C---:B------:R-:W-:Y:S02]  /*64a0*/  VIADD R205, R8.reuse, UR25 ;  /* 0x0000001908cd7c36 */ /* 0x040fe40008000000 */
[----:B------:R-:W-:Y:S02]  /*64b0*/  VIADD R207, R8, UR6 ;  /* 0x0000000608cf7c36 */ /* 0x000fe40008000000 */
[C---:B-1----:R-:W-:Y:S02]  /*64c0*/  IMAD.IADD R14, R20.reuse, 0x1, R205 ;  /* 0x00000001140e7824 */ /* 0x042fe400078e02cd */
[----:B------:R-:W-:Y:S01]  /*64d0*/  IMAD.IADD R15, R20, 0x1, R207 ;  /* 0x00000001140f7824 */ /* 0x000fe200078e02cf */
[----:B------:R-:W-:Y:S06]  /*64e0*/  @P2 BRA `(.L_x_5545) ;  /* 0x00000000005c2947 */ /* 0x000fec0003800000 */
[----:B------:R-:W-:Y:S01]  /*64f0*/  IMAD.U32 R9, RZ, RZ, UR51 ;  /* 0x00000033ff097e24 */ /* 0x000fe2000f8e00ff */
[----:B------:R-:W-:Y:S04]  /*6500*/  BSSY B0, `(.L_x_5546) ;  /* 0x0000011000007945 */ /* 0x000fe80003800000 */
[----:B------:R-:W-:-:S04]  /*6510*/  IADD3 R20, -R9, UR49, R20 ;  /* 0x0000003109147c10 */ /* 0x000fc8000fffe114 */
        /* <DEDUP_REMOVED lines=10> */
.L_x_5547:
[----:B------:R-:W-:-:S05]  /*65c0*/  IMAD.U32 R206, RZ, RZ, UR24 ;  /* 0x00000018ffce7e24 */ /* 0x000fca000f8e00ff */
[----:B------:R-:W-:-:S13]  /*65d0*/  ISETP.NE.AND P2, PT, R206, 0x1, PT ;  /* 0x00000001ce00780c */ /* 0x000fda0003f45270 */
[----:B------:R-:W1:Y:S02]  /*65e0*/  @P2 LDC.64 R8, c[0x0][0x9e8] ;  /* 0x00027a00ff082b82 */ /* 0x000e640000000a00 */
[----:B-1----:R-:W-:-:S05]  /*65f0*/  @P2 IMAD.HI.U32 R8, R20, R8, RZ ;  /* 0x0000000814082227 */ /* 0x002fca00078e00ff */
[----:B------:R-:W-:-:S07]  /*6600*/  @P2 SHF.R.U32.HI R20, RZ, R9, R8 ;  /* 0x00000009ff142219 */ /* 0x000fce0000011608 */
.L_x_5548:
[----:B------:R-:W-:Y:S05]  /*6610*/  BSYNC B0 ;  /* 0x0000000000007941 */ /* 0x000fea0003800000 */
.L_x_5546:
[----:B------:R-:W-:-:S04]  /*6620*/  IMAD R9, R20, R206, -R13 ;  /* 0x000000ce14097224 */ /* 0x000fc800078e0a0d */
[----:B------:R-:W-:-:S05]  /*6630*/  IMAD.IADD R9, R9, 0x1, -R2 ;  /* 0x0000000109097824 */ /* 0x000fca00078e0a02 */
[----:B------:R-:W-:Y:S02]  /*6640*/  VIADDMNMX R14, R9, R206, R14, PT ;  /* 0x000000ce090e7246 */ /* 0x000fe4000380010e */
[----:B------:R-:W-:-:S07]  /*6650*/  VIMNMX R15, R15, R9, !PT ;  /* 0x000000090f0f7248 */ /* 0x000fce0007fe0100 */
.L_x_5545:
[----:B------:R-:W-:Y:S01]  /*6660*/  ISETP.GT.AND P2, PT, R7, -0x1, PT ;  /* 0xffffffff0700780c */ /* 0x000fe20003f44270 */
[----:B------:R-:W1:Y:S03]  /*6670*/  SHFL.IDX PT, R8, R12, 0x1, 0x1c1f ;  /* 0x003c1f000c087f89 */ /* 0x000e6600000e0000 */
        /* <DEDUP_REMOVED lines=11> */
[----:B-1----:R-:W-:Y:S01]  /*6730*/  IMAD.IADD R12, R205, 0x1, R8 ;  /* 0x00000001cd0c7824 */ /* 0x002fe200078e0208 */
        /* <DEDUP_REMOVED lines=8> */
[C---:B------:R-:W-:Y:S02]  /*67c0*/  ISETP.GT.AND P3, PT, R15.reuse, 0x19, P2 ;  /* 0x000000190f00780c */ /* 0x040fe40001764270 */
        /* <DEDUP_REMOVED lines=22> */
[----:B------:R-:W-:Y:S02]  /*6930*/  ISETP.GT.AND P3, PT, R15, 0x39, P2 ;  /* 0x000000390f00780c */ /* 0x000fe40001764270 */
[C---:B------:R-:W-:Y:S02]  /*6940*/  ISETP.LT.OR P4, PT, R14.reuse, 0x32, P4 ;  /* 0x000000320e00780c */ /* 0x040fe40002781670 */
[C---:B------:R-:W-:Y:S02]  /*6950*/  ISETP.LT.OR P6, PT, R14.reuse, 0x39, P6 ;  /* 0x000000390e00780c */ /* 0x040fe400037c1670 */
[----:B------:R-:W-:Y:S01]  /*6960*/  ISETP.LT.OR P3, PT, R14, 0x3a, P3 ;  /* 0x0000003a0e00780c */ /* 0x000fe20001f61670 */
[----:B------:R-:W-:Y:S01]  /*6970*/  IMAD.IADD R14, R207, 0x1, R8 ;  /* 0x00000001cf0e7824 */ /* 0x000fe200078e0208 */
[----:B------:R-:W-:-:S02]  /*6980*/  FSEL R177, R177, -INF , !P4 ;  /* 0xff800000b1b17808 */ /* 0x000fc40006000000 */
[----:B------:R-:W-:Y:S02]  /*6990*/  FSEL R180, R180, -INF , !P6 ;  /* 0xff800000b4b47808 */ /* 0x000fe40007000000 */
[----:B------:R-:W-:Y:S01]  /*69a0*/  FSEL R181, R181, -INF , !P3 ;  /* 0xff800000b5b57808 */ /* 0x000fe20005800000 */
        /* <DEDUP_REMOVED lines=14> */
.L_x_5551:
[----:B------:R-:W-:-:S05]  /*6a90*/  IMAD.U32 R20, RZ, RZ, UR24 ;  /* 0x00000018ff147e24 */ /* 0x000fca000f8e00ff */
[----:B------:R-:W-:-:S13]  /*6aa0*/  ISETP.NE.AND P3, PT, R20, 0x1, PT ;  /* 0x000000011400780c */ /* 0x000fda0003f65270 */
[----:B------:R-:W1:Y:S02]  /*6ab0*/  @P3 LDC.64 R8, c[0x0][0x9e8] ;  /* 0x00027a00ff083b82 */ /* 0x000e640000000a00 */
[----:B-1----:R-:W-:-:S05]  /*6ac0*/  @P3 IMAD.HI.U32 R8, R15, R8, RZ ;  /* 0x000000080f083227 */ /* 0x002fca00078e00ff */
[----:B------:R-:W-:-:S07]  /*6ad0*/  @P3 SHF.R.U32.HI R15, RZ, R9, R8 ;  /* 0x00000009ff0f3219 */ /* 0x000fce0000011608 */
.L_x_5552:
[----:B------:R-:W-:Y:S05]  /*6ae0*/  BSYNC B0 ;  /* 0x0000000000007941 */ /* 0x000fea0003800000 */
.L_x_5550:
[----:B------:R-:W-:-:S04]  /*6af0*/  IMAD R13, R15, R20, -R13 ;  /* 0x000000140f0d7224 */ /* 0x000fc800078e0a0d */
[----:B------:R-:W-:-:S05]  /*6b00*/  IMAD.IADD R13, R13, 0x1, -R2 ;  /* 0x000000010d0d7824 */ /* 0x000fca00078e0a02 */
[----:B------:R-:W-:Y:S02]  /*6b10*/  VIADDMNMX R12, R13, R20, R12, PT ;  /* 0x000000140d0c7246 */ /* 0x000fe4000380010c */
[----:B------:R-:W-:-:S07]  /*6b20*/  VIMNMX R14, R14, R13, !PT ;  /* 0x0000000d0e0e7248 */ /* 0x000fce0007fe0100 */
.L_x_5549:
[----:B------:R-:W-:Y:S01]  /*6b30*/  FMNMX.FTZ R8, R152, R5, !PT ;  /* 0x0000000598087209 */ /* 0x000fe20007810000 */
[----:B------:R-:W-:Y:S01]  /*6b40*/  UMOV UR10, UR22 ;  /* 0x00000016000a7c82 */ /* 0x000fe20008000000 */
[C---:B------:R-:W-:Y:S02]  /*6b50*/  ISETP.GT.AND P4, PT, R14.reuse, RZ, P2 ;  /* 0x000000ff0e00720c */ /* 0x040fe40001784270 */
[----:B------:R-:W-:Y:S02]  /*6b60*/  FMNMX.FTZ R9, R153, R8, !PT ;  /* 0x0000000899097209 */ /* 0x000fe40007810000 */
[----:B------:R-:W-:Y:S02]  /*6b70*/  ISETP.GT.AND P3, PT, R14, 0x1, P2 ;  /* 0x000000010e00780c */ /* 0x000fe40001764270 */
[----:B------:R-:W-:Y:S02]  /*6b80*/  FMNMX.FTZ R8, R156, R9, !PT ;  /* 0x000000099c087209 */ /* 0x000fe40007810000 */
[----:B------:R-:W-:-:S02]  /*6b90*/  ISETP.LT.OR P4, PT, R12, 0x1, P4 ;  /* 0x000000010c00780c */ /* 0x000fc40002781670 */
[----:B------:R-:W-:Y:S02]  /*6ba0*/  FMNMX.FTZ R9, R157, R8, !PT ;  /* 0x000000089d097209 */ /* 0x000fe40007810000 */
[----:B------:R-:W-:Y:S02]  /*6bb0*/  ISETP.GT.AND P5, PT, R14, 0x8, P2 ;  /* 0x000000080e00780c */ /* 0x000fe400017a4270 */
[----:B------:R-:W-:Y:S02]  /*6bc0*/  FMNMX.FTZ R8, R160, R9, !PT ;  /* 0x00000009a0087209 */ /* 0x000fe40007810000 */
[----:B------:R-:W-:Y:S02]  /*6bd0*/  ISETP.LT.OR P3, PT, R12, 0x2, P3 ;  /* 0x000000020c00780c */ /* 0x000fe40001f61670 */
[----:B------:R-:W-:Y:S02]  /*6be0*/  FMNMX.FTZ R9, R161, R8, !PT ;  /* 0x00000008a1097209 */ /* 0x000fe40007810000 */
[----:B------:R-:W-:-:S02]  /*6bf0*/  ISETP.GT.AND P6, PT, R14, 0x9, P2 ;  /* 0x000000090e00780c */ /* 0x000fc400017c4270 */
[----:B------:R-:W-:Y:S02]  /*6c00*/  FMNMX.FTZ R8, R164, R9, !PT ;  /* 0x00000009a4087209 */ /* 0x000fe40007810000 */
[----:B------:R-:W-:Y:S02]  /*6c10*/  ISETP.LT.OR P5, PT, R12, 0x9, P5 ;  /* 0x000000090c00780c */ /* 0x000fe40002fa1670 */
[----:B------:R-:W-:Y:S02]  /*6c20*/  FMNMX.FTZ R9, R165, R8, !PT ;  /* 0x00000008a5097209 */ /* 0x000fe40007810000 */
[----:B------:R-:W-:Y:S02]  /*6c30*/  FSEL R155, R155, -INF , !P3 ;  /* 0xff8000009b9b7808 */ /* 0x000fe40005800000 */
        /* <DEDUP_REMOVED lines=11> */
[----:B------:R-:W-:Y:S02]  /*6cf0*/  ISETP.LT.OR P3, PT, R12, 0x11, P3 ;  /* 0x000000110c00780c */ /* 0x000fe40001f61670 */
[----:B------:R-:W-:Y:S02]  /*6d00*/  FMNMX.FTZ R8, R180, R9, !PT ;  /* 0x00000009b4087209 */ /* 0x000fe40007810000 */
[----:B------:R-:W-:-:S02]  /*6d10*/  ISETP.GT.AND P6, PT, R14, 0x18, P2 ;  /* 0x000000180e00780c */ /* 0x000fc400017c4270 */
[----:B------:R-:W-:Y:S02]  /*6d20*/  FMNMX.FTZ R9, R181, R8, !PT ;  /* 0x00000008b5097209 */ /* 0x000fe40007810000 */
[----:B------:R-:W-:Y:S02]  /*6d30*/  ISETP.LT.OR P5, PT, R12, 0x12, P5 ;  /* 0x000000120c00780c */ /* 0x000fe40002fa1670 */
[----:B------:R-:W-:Y:S01]  /*6d40*/  FSEL R162, R162, -INF , !P3 ;  /* 0xff800000a2a27808 */ /* 0x000fe20005800000 */
[----:B------:R-:W1:Y:S01]  /*6d50*/  SHFL.BFLY PT, R8, R9, 0x2, 0x1f ;  /* 0x0c401f0009087f89 */ /* 0x000e6200000e0000 */
[----:B------:R-:W-:Y:S02]  /*6d60*/  ISETP.LT.OR P6, PT, R12, 0x19, P6 ;  /* 0x000000190c00780c */ /* 0x000fe400037c1670 */
[----:B------:R-:W-:Y:S02]  /*6d70*/  FSEL R163, R163, -INF , !P5 ;  /* 0xff800000a3a37808 */ /* 0x000fe40006800000 */
[----:B------:R-:W-:-:S02]  /*6d80*/  ISETP.GT.AND P3, PT, R14, 0x20, P2 ;  /* 0x000000200e00780c */ /* 0x000fc40001764270 */
[----:B------:R-:W-:Y:S02]  /*6d90*/  FSEL R166, R166, -INF , !P6 ;  /* 0xff800000a6a67808 */ /* 0x000fe40007000000 */
[----:B------:R-:W-:Y:S02]  /*6da0*/  ISETP.GT.AND P5, PT, R14, 0x21, P2 ;  /* 0x000000210e00780c */ /* 0x000fe400017a4270 */
[----:B------:R-:W-:Y:S02]  /*6db0*/  ISETP.LT.OR P3, PT, R12, 0x21, P3 ;  /* 0x000000210c00780c */ /* 0x000fe40001f61670 */
[----:B------:R-:W-:Y:S02]  /*6dc0*/  ISETP.GT.AND P6, PT, R14, 0x28, P2 ;  /* 0x000000280e00780c */ /* 0x000fe400017c4270 */
[----:B------:R-:W-:Y:S02]  /*6dd0*/  ISETP.LT.OR P5, PT, R12, 0x22, P5 ;  /* 0x000000220c00780c */ /* 0x000fe40002fa1670 */
[----:B------:R-:W-:-:S02]  /*6de0*/  FSEL R170, R170, -INF , !P3 ;  /* 0xff800000aaaa7808 */ /* 0x000fc40005800000 */
[----:B------:R-:W-:Y:S02]  /*6df0*/  ISETP.GT.AND P3, PT, R14, 0x29, P2 ;  /* 0x000000290e00780c */ /* 0x000fe40001764270 */
[----:B------:R-:W-:Y:S02]  /*6e00*/  FSEL R171, R171, -INF , !P5 ;  /* 0xff800000abab7808 */ /* 0x000fe40006800000 */
[----:B------:R-:W-:Y:S02]  /*6e10*/  ISETP.LT.OR P6, PT, R12, 0x29, P6 ;  /* 0x000000290c00780c */ /* 0x000fe400037c1670 */
[----:B-1----:R-:W-:Y:S02]  /*6e20*/  FMNMX.FTZ R13, R9, R8, !PT ;  /* 0x00000008090d7209 */ /* 0x002fe40007810000 */
[----:B------:R-:W-:Y:S02]  /*6e30*/  FSEL R9, R154, -INF , !P4 ;  /* 0xff8000009a097808 */ /* 0x000fe40006000000 */
[----:B------:R-:W-:Y:S01]  /*6e40*/  ISETP.GT.AND P4, PT, R14, 0x19, P2 ;  /* 0x000000190e00780c */ /* 0x000fe20001784270 */
[----:B------:R-:W1:Y:S01]  /*6e50*/  SHFL.BFLY PT, R8, R13, 0x1, 0x1f ;  /* 0x0c201f000d087f89 */ /* 0x000e6200000e0000 */
[----:B------:R-:W-:-:S02]  /*6e60*/  FMNMX.FTZ R20, R9, R6, !PT ;  /* 0x0000000609147209 */ /* 0x000fc40007810000 */
[C---:B------:R-:W-:Y:S02]  /*6e70*/  ISETP.LT.OR P4, PT, R12.reuse, 0x1a, P4 ;  /* 0x0000001a0c00780c */ /* 0x040fe40002781670 */
[----:B------:R-:W-:Y:S02]  /*6e80*/  ISETP.LT.OR P3, PT, R12, 0x2a, P3 ;  /* 0x0000002a0c00780c */ /* 0x000fe40001f61670 */
[----:B------:R-:W-:Y:S02]  /*6e90*/  FSEL R167, R167, -INF , !P4 ;  /* 0xff800000a7a77808 */ /* 0x000fe40006000000 */
[----:B------:R-:W-:Y:S02]  /*6ea0*/  ISETP.GT.AND P5, PT, R14, 0x30, P2 ;  /* 0x000000300e00780c */ /* 0x000fe400017a4270 */
[----:B------:R-:W-:Y:S02]  /*6eb0*/  FSEL R174, R174, -INF , !P6 ;  /* 0xff800000aeae7808 */ /* 0x000fe40007000000 */
[----:B------:R-:W-:-:S02]  /*6ec0*/  FSEL R175, R175, -INF , !P3 ;  /* 0xff800000afaf7808 */ /* 0x000fc40005800000 */
[C---:B------:R-:W-:Y:S02]  /*6ed0*/  ISETP.GT.AND P6, PT, R14.reuse, 0x31, P2 ;  /* 0x000000310e00780c */ /* 0x040fe400017c4270 */
[C---:B------:R-:W-:Y:S02]  /*6ee0*/  ISETP.GT.AND P3, PT, R14.reuse, 0x38, P2 ;  /* 0x000000380e00780c */ /* 0x040fe40001764270 */
[----:B------:R-:W-:Y:S02]  /*6ef0*/  ISETP.GT.AND P2, PT, R14, 0x39, P2 ;  /* 0x000000390e00780c */ /* 0x000fe40001744270 */
[C---:B------:R-:W-:Y:S02]  /*6f00*/  ISETP.LT.OR P5, PT, R12.reuse, 0x31, P5 ;  /* 0x000000310c00780c */ /* 0x040fe40002fa1670 */
[----:B------:R-:W-:Y:S02]  /*6f10*/  ISETP.LT.OR P6, PT, R12, 0x32, P6 ;  /* 0x000000320c00780c */ /* 0x000fe400037c1670 */
[----:B-1----:R-:W-:-:S02]  /*6f20*/  FMNMX.FTZ R8, R13, R8, !PT ;  /* 0x000000080d087209 */ /* 0x002fc40007810000 */
[----:B------:R-:W-:Y:S02]  /*6f30*/  FMNMX.FTZ R13, R155, R20, !PT ;  /* 0x000000149b0d7209 */ /* 0x000fe40007810000 */
[----:B------:R-:W-:Y:S02]  /*6f40*/  FSETP.NEU.FTZ.AND P4, PT, R8, -INF , PT ;  /* 0xff8000000800780b */ /* 0x000fe40003f9d000 */
[----:B------:R-:W-:Y:S02]  /*6f50*/  FMNMX.FTZ R20, R158, R13, !PT ;  /* 0x0000000d9e147209 */ /* 0x000fe40007810000 */
[----:B------:R-:W-:Y:S02]  /*6f60*/  FSEL R178, R178, -INF , !P5 ;  /* 0xff800000b2b27808 */ /* 0x000fe40006800000 */
[----:B------:R-:W-:Y:S02]  /*6f70*/  FMNMX.FTZ R13, R159, R20, !PT ;  /* 0x000000149f0d7209 */ /* 0x000fe40007810000 */
[----:B------:R-:W-:-:S02]  /*6f80*/  ISETP.LT.OR P3, PT, R12, 0x39, P3 ;  /* 0x000000390c00780c */ /* 0x000fc40001f61670 */
[----:B------:R-:W-:Y:S01]  /*6f90*/  FMNMX.FTZ R20, R162, R13, !PT ;  /* 0x0000000da2147209 */ /* 0x000fe20007810000 */
[----:B------:R-:W-:Y:S01]  /*6fa0*/  FMUL.FTZ R13, R8, UR10 ;  /* 0x0000000a080d7c20 */ /* 0x000fe20008410000 */
[----:B------:R-:W-:Y:S02]  /*6fb0*/  FSEL R179, R179, -INF , !P6 ;  /* 0xff800000b3b37808 */ /* 0x000fe40007000000 */
[----:B------:R-:W-:Y:S02]  /*6fc0*/  FMNMX.FTZ R15, R163, R20, !PT ;  /* 0x00000014a30f7209 */ /* 0x000fe40007810000 */
        /* <DEDUP_REMOVED lines=10> */
[----:B------:R-:W-:Y:S01]  /*7070*/  FSEL R183, R183, -INF , !P2 ;  /* 0xff800000b7b77808 */ /* 0x000fe20005000000 */
[----:B------:R-:W-:Y:S01]  /*7080*/  MUFU.EX2 R152, R152 ;  /* 0x0000009800987308 */ /* 0x000fe20000000800 */
[----:B------:R-:W-:Y:S01]  /*7090*/  FMNMX.FTZ R21, R171, R20, !PT ;  /* 0x00000014ab157209 */ /* 0x000fe20007810000 */
[----:B------:R-:W-:-:S03]  /*70a0*/  FFMA.FTZ R160, R168, UR10, -R13 ;  /* 0x0000000aa8a07c23 */ /* 0x000fc6000801080d */
[----:B------:R-:W-:-:S03]  /*70b0*/  FMNMX.FTZ R14, R174, R21, !PT ;  /* 0x00000015ae0e7209 */ /* 0x000fc60007810000 */
[----:B------:R-:W-:Y:S01]  /*70c0*/  MUFU.EX2 R15, R15 ;  /* 0x0000000f000f7308 */ /* 0x000fe20000000800 */
[----:B------:R-:W-:-:S04]  /*70d0*/  FMNMX.FTZ R21, R175, R14, !PT ;  /* 0x0000000eaf157209 */ /* 0x000fc80007810000 */
[----:B------:R-:W-:Y:S01]  /*70e0*/  FMNMX.FTZ R14, R178, R21, !PT ;  /* 0x00000015b20e7209 */ /* 0x000fe20007810000 */
[--C-:B------:R-:W-:Y:S01]  /*70f0*/  FFMA.FTZ R21, R157, UR10, -R13.reuse ;  /* 0x0000000a9d157c23 */ /* 0x100fe2000801080d */
[--C-:B------:R-:W-:Y:S01]  /*7100*/  FFMA.FTZ R157, R165, UR10, -R13.reuse ;  /* 0x0000000aa59d7c23 */ /* 0x100fe2000801080d */
[----:B------:R-:W-:Y:S01]  /*7110*/  MUFU.EX2 R154, R154 ;  /* 0x0000009a009a7308 */ /* 0x000fe20000000800 */
[----:B------:R-:W-:Y:S01]  /*7120*/  FMNMX.FTZ R153, R179, R14, !PT ;  /* 0x0000000eb3997209 */ /* 0x000fe20007810000 */
[----:B------:R-:W-:Y:S01]  /*7130*/  FFMA.FTZ R165, R173, UR10, -R13 ;  /* 0x0000000aada57c23 */ /* 0x000fe2000801080d */
[----:B------:R-:W-:Y:S02]  /*7140*/  IMAD.MOV R173, RZ, RZ, -R17 ;  /* 0x000000ffffad7224 */ /* 0x000fe400078e0a11 */
[----:B------:R-:W-:Y:S01]  /*7150*/  FMNMX.FTZ R12, R182, R153, !PT ;  /* 0x00000099b60c7209 */ /* 0x000fe20007810000 */
[--C-:B------:R-:W-:Y:S01]  /*7160*/  FFMA.FTZ R153, R161, UR10, -R13.reuse ;  /* 0x0000000aa1997c23 */ /* 0x100fe2000801080d */
[--C-:B------:R-:W-:Y:S01]  /*7170*/  FFMA.FTZ R161, R169, UR10, -R13.reuse ;  /* 0x0000000aa9a17c23 */ /* 0x100fe2000801080d */
[----:B------:R-:W-:Y:S01]  /*7180*/  MUFU.EX2 R21, R21 ;  /* 0x0000001500157308 */ /* 0x000fe20000000800 */
[----:B------:R-:W-:Y:S01]  /*7190*/  FMNMX.FTZ R14, R183, R12, !PT ;  /* 0x0000000cb70e7209 */ /* 0x000fe20007810000 */
[--C-:B------:R-:W-:Y:S01]  /*71a0*/  FFMA.FTZ R12, R164, UR10, -R13.reuse ;  /* 0x0000000aa40c7c23 */ /* 0x100fe2000801080d */
[----:B------:R-:W-:Y:S01]  /*71b0*/  FSEL R164, R8, RZ, P4 ;  /* 0x000000ff08a47208 */ /* 0x000fe20002000000 */
[----:B------:R-:W-:Y:S01]  /*71c0*/  FFMA.FTZ R169, R177, UR10, -R13 ;  /* 0x0000000ab1a97c23 */ /* 0x000fe2000801080d */
[----:B------:R-:W-:Y:S01]  /*71d0*/  ISETP.NE.AND P2, PT, R2, R173, PT ;  /* 0x000000ad0200720c */ /* 0x000fe20003f45270 */
[----:B------:R-:W1:Y:S01]  /*71e0*/  SHFL.BFLY PT, R205, R14, 0x2, 0x1f ;  /* 0x0c401f000ecd7f89 */ /* 0x000e6200000e0000 */
[----:B------:R-:W-:-:S02]  /*71f0*/  IMAD.U32 R177, RZ, RZ, UR37 ;  /* 0x00000025ffb17e24 */ /* 0x000fc4000f8e00ff */
[----:B------:R-:W-:Y:S01]  /*7200*/  FADD.FTZ R164, -R164, R5 ;  /* 0x00000005a4a47221 */ /* 0x000fe20000010100 */
[----:B------:R-:W-:Y:S03]  /*7210*/  MUFU.EX2 R156, R156 ;  /* 0x0000009c009c7308 */ /* 0x000fe60000000800 */
[----:B------:R-:W-:Y:S01]  /*7220*/  FMUL.FTZ R5, R164, UR10 ;  /* 0x0000000aa4057c20 */ /* 0x000fe20008410000 */
[----:B------:R-:W-:-:S04]  /*7230*/  FFMA.FTZ R164, R176, UR10, -R13 ;  /* 0x0000000ab0a47c23 */ /* 0x000fc8000801080d */
[----:B------:R-:W-:Y:S08]  /*7240*/  MUFU.EX2 R153, R153 ;  /* 0x0000009900997308 */ /* 0x000ff00000000800 */
[----:B------:R-:W2:Y:S01]  /*7250*/  MUFU.EX2 R5, R5 ;  /* 0x0000000500057308 */ /* 0x000ea20000000800 */
[----:B-1----:R-:W-:Y:S01]  /*7260*/  FMNMX.FTZ R205, R14, R205, !PT ;  /* 0x000000cd0ecd7209 */ /* 0x002fe20007810000 */
[--C-:B------:R-:W-:Y:S01]  /*7270*/  FFMA.FTZ R14, R172, UR10, -R13.reuse ;  /* 0x0000000aac0e7c23 */ /* 0x100fe2000801080d */
[----:B------:R-:W-:-:S05]  /*7280*/  FFMA.FTZ R172, R180, UR10, -R13 ;  /* 0x0000000ab4ac7c23 */ /* 0x000fca000801080d */
[----:B------:R-:W1:Y:S01]  /*7290*/  MUFU.EX2 R12, R12 ;  /* 0x0000000c000c7308 */ /* 0x000e620000000800 */
[----:B------:R-:W-:Y:S01]  /*72a0*/  FFMA.FTZ R13, R181, UR10, -R13 ;  /* 0x0000000ab50d7c23 */ /* 0x000fe2000801080d */
[----:B------:R-:W3:Y:S06]  /*72b0*/  SHFL.BFLY PT, R20, R205, 0x1, 0x1f ;  /* 0x0c201f00cd147f89 */ /* 0x000eec00000e0000 */
[----:B------:R-:W4:Y:S01]  /*72c0*/  MUFU.EX2 R157, R157 ;  /* 0x0000009d009d7308 */ /* 0x000f220000000800 */
[----:B--2---:R-:W-:Y:S01]  /*72d0*/  FFMA.FTZ R168, R5, R3, R152 ;  /* 0x0000000305a87223 */ /* 0x004fe20000010098 */
[----:B------:R-:W-:Y:S01]  /*72e0*/  F2FP.F16.F32.PACK_AB R152, R15, R152 ;  /* 0x000000980f98723e */ /* 0x000fe200000000ff */
[-C--:B------:R-:W-:Y:S01]  /*72f0*/  FMUL.FTZ R24, R24, R5.reuse ;  /* 0x0000000518187220 */ /* 0x080fe20000410000 */
[-C--:B------:R-:W-:Y:S01]  /*7300*/  FMUL.FTZ R25, R25, R5.reuse ;  /* 0x0000000519197220 */ /* 0x080fe20000410000 */
[----:B------:R-:W-:Y:S01]  /*7310*/  FADD.FTZ R173, R15, R168 ;  /* 0x000000a80fad7221 */ /* 0x000fe20000010000 */
[-C--:B------:R-:W-:Y:S01]  /*7320*/  FMUL.FTZ R28, R28, R5.reuse ;  /* 0x000000051c1c7220 */ /* 0x080fe20000410000 */
[-C--:B------:R-:W-:Y:S01]  /*7330*/  FMUL.FTZ R29, R29, R5.reuse ;  /* 0x000000051d1d7220 */ /* 0x080fe20000410000 */
[----:B------:R-:W2:Y:S01]  /*7340*/  MUFU.EX2 R160, R160 ;  /* 0x000000a000a07308 */ /* 0x000ea20000000800 */
[----:B------:R-:W-:Y:S01]  /*7350*/  FADD.FTZ R168, R154, R173 ;  /* 0x000000ad9aa87221 */ /* 0x000fe20000010000 */
[----:B------:R-:W-:Y:S01]  /*7360*/  F2FP.F16.F32.PACK_AB R154, R21, R154 ;  /* 0x0000009a159a723e */ /* 0x000fe200000000ff */
[-C--:B------:R-:W-:Y:S01]  /*7370*/  FMUL.FTZ R32, R32, R5.reuse ;  /* 0x0000000520207220 */ /* 0x080fe20000410000 */
[----:B------:R-:W-:Y:S01]  /*7380*/  FMUL.FTZ R33, R33, R5 ;  /* 0x0000000521217220 */ /* 0x000fe20000410000 */
[----:B------:R-:W-:Y:S01]  /*7390*/  FADD.FTZ R173, R21, R168 ;  /* 0x000000a815ad7221 */ /* 0x000fe20000010000 */
[----:B------:R-:W-:-:S02]  /*73a0*/  @!P2 IMAD R168, R177, 0x40, R16 ;  /* 0x00000040b1a8a824 */ /* 0x000fc400078e0210 */
[-C--:B------:R-:W-:Y:S01]  /*73b0*/  FMUL.FTZ R36, R36, R5.reuse ;  /* 0x0000000524247220 */ /* 0x080fe20000410000 */
[----:B------:R-:W5:Y:S01]  /*73c0*/  MUFU.EX2 R161, R161 ;  /* 0x000000a100a17308 */ /* 0x000f620000000800 */
[----:B------:R-:W-:Y:S01]  /*73d0*/  FADD.FTZ R180, R156, R173 ;  /* 0x000000ad9cb47221 */ /* 0x000fe20000010000 */
[----:B---3--:R-:W-:Y:S01]  /*73e0*/  FMNMX.FTZ R20, R205, R20, !PT ;  /* 0x00000014cd147209 */ /* 0x008fe20007810000 */
[-C--:B------:R-:W-:Y:S01]  /*73f0*/  FMUL.FTZ R37, R37, R5.reuse ;  /* 0x0000000525257220 */ /* 0x080fe20000410000 */
[----:B------:R-:W-:Y:S01]  /*7400*/  @!P2 LEA R173, R168, UR46, 0x2 ;  /* 0x0000002ea8adac11 */ /* 0x000fe2000f8e10ff */
[C---:B------:R-:W-:Y:S01]  /*7410*/  FADD.FTZ R177, R153.reuse, R180 ;  /* 0x000000b499b17221 */ /* 0x040fe20000010000 */
[C---:B------:R-:W-:Y:S01]  /*7420*/  FSETP.NEU.FTZ.AND P3, PT, R20.reuse, -INF , PT ;  /* 0xff8000001400780b */ /* 0x040fe20003f7d000 */
[----:B------:R-:W-:Y:S01]  /*7430*/  FMUL.FTZ R3, R20, UR10 ;  /* 0x0000000a14037c20 */ /* 0x000fe20008410000 */
[----:B------:R-:W3:Y:S01]  /*7440*/  MUFU.EX2 R14, R14 ;  /* 0x0000000e000e7308 */ /* 0x000ee20000000800 */
[----:B------:R0:W-:Y:S01]  /*7450*/  @!P2 STS [R173+0x28800], R5 ;  /* 0x02880005ad00a388 */ /* 0x0001e20000000800 */
[----:B------:R-:W-:Y:S01]  /*7460*/  F2FP.F16.F32.PACK_AB R156, R153, R156 ;  /* 0x0000009c999c723e */ /* 0x000fe200000000ff */
[-C--:B------:R-:W-:Y:S01]  /*7470*/  FMUL.FTZ R40, R40, R5.reuse ;  /* 0x0000000528287220 */ /* 0x080fe20000410000 */
[----:B------:R-:W-:Y:S01]  /*7480*/  FSEL R176, R3, RZ, P3 ;  /* 0x000000ff03b07208 */ /* 0x000fe20001800000 */
[-C--:B------:R-:W-:Y:S01]  /*7490*/  FMUL.FTZ R41, R41, R5.reuse ;  /* 0x0000000529297220 */ /* 0x080fe20000410000 */
[----:B------:R-:W-:Y:S01]  /*74a0*/  FSEL R3, R20, RZ, P3 ;  /* 0x000000ff14037208 */ /* 0x000fe20001800000 */
[-C--:B------:R-:W-:Y:S01]  /*74b0*/  FMUL.FTZ R44, R44, R5.reuse ;  /* 0x000000052c2c7220 */ /* 0x080fe20000410000 */
[----:B------:R-:W0:Y:S01]  /*74c0*/  MUFU.EX2 R165, R165 ;  /* 0x000000a500a57308 */ /* 0x000e220000000800 */
[--C-:B------:R-:W-:Y:S01]  /*74d0*/  FFMA.FTZ R9, R9, UR10, -R176.reuse ;  /* 0x0000000a09097c23 */ /* 0x100fe200080108b0 */
[----:B------:R-:W-:Y:S01]  /*74e0*/  FFMA.FTZ R155, R155, UR10, -R176 ;  /* 0x0000000a9b9b7c23 */ /* 0x000fe200080108b0 */
[----:B------:R-:W-:Y:S01]  /*74f0*/  FADD.FTZ R3, -R3, R6 ;  /* 0x0000000603037221 */ /* 0x000fe20000010100 */
[----:B-1----:R-:W-:Y:S01]  /*7500*/  FADD.FTZ R6, R12, R177 ;  /* 0x000000b10c067221 */ /* 0x002fe20000010000 */
[--C-:B------:R-:W-:Y:S01]  /*7510*/  FFMA.FTZ R177, R162, UR10, -R176.reuse ;  /* 0x0000000aa2b17c23 */ /* 0x100fe200080108b0 */
[----:B------:R-:W-:Y:S01]  /*7520*/  FFMA.FTZ R158, R158, UR10, -R176 ;  /* 0x0000000a9e9e7c23 */ /* 0x000fe200080108b0 */
[----:B------:R-:W-:Y:S01]  /*7530*/  FMUL.FTZ R3, R3, UR10 ;  /* 0x0000000a03037c20 */ /* 0x000fe20008410000 */
[----:B----4-:R-:W-:Y:S01]  /*7540*/  FADD.FTZ R181, R157, R6 ;  /* 0x000000069db57221 */ /* 0x010fe20000010000 */
[----:B------:R-:W-:Y:S01]  /*7550*/  MUFU.EX2 R164, R164 ;  /* 0x000000a400a47308 */ /* 0x000fe20000000800 */
[--C-:B------:R-:W-:Y:S01]  /*7560*/  FFMA.FTZ R159, R159, UR10, -R176.reuse ;  /* 0x0000000a9f9f7c23 */ /* 0x100fe200080108b0 */
[--C-:B------:R-:W-:Y:S01]  /*7570*/  FFMA.FTZ R180, R166, UR10, -R176.reuse ;  /* 0x0000000aa6b47c23 */ /* 0x100fe200080108b0 */
[----:B--2---:R-:W-:Y:S01]  /*7580*/  FADD.FTZ R162, R160, R181 ;  /* 0x000000b5a0a27221 */ /* 0x004fe20000010000 */
[--C-:B------:R-:W-:Y:S01]  /*7590*/  FFMA.FTZ R181, R170, UR10, -R176.reuse ;  /* 0x0000000aaab57c23 */ /* 0x100fe200080108b0 */
[--C-:B------:R-:W-:Y:S01]  /*75a0*/  FFMA.FTZ R163, R163, UR10, -R176.reuse ;  /* 0x0000000aa3a37c23 */ /* 0x100fe200080108b0 */
[----:B------:R-:W-:Y:S01]  /*75b0*/  FFMA.FTZ R167, R167, UR10, -R176 ;  /* 0x0000000aa7a77c23 */ /* 0x000fe200080108b0 */
[C---:B-----5:R-:W-:Y:S01]  /*75c0*/  FADD.FTZ R205, R161.reuse, R162 ;  /* 0x000000a2a1cd7221 */ /* 0x060fe20000010000 */
[----:B------:R-:W-:Y:S01]  /*75d0*/  MUFU.EX2 R169, R169 ;  /* 0x000000a900a97308 */ /* 0x000fe20000000800 */
[----:B------:R-:W-:Y:S01]  /*75e0*/  F2FP.F16.F32.PACK_AB R160, R161, R160 ;  /* 0x000000a0a1a0723e */ /* 0x000fe200000000ff */
[--C-:B------:R-:W-:Y:S01]  /*75f0*/  FFMA.FTZ R171, R171, UR10, -R176.reuse ;  /* 0x0000000aabab7c23 */ /* 0x100fe200080108b0 */
[----:B---3--:R-:W-:Y:S01]  /*7600*/  FADD.FTZ R162, R14, R205 ;  /* 0x000000cd0ea27221 */ /* 0x008fe20000010000 */
[--C-:B------:R-:W-:Y:S01]  /*7610*/  FFMA.FTZ R174, R174, UR10, -R176.reuse ;  /* 0x0000000aaeae7c23 */ /* 0x100fe200080108b0 */
[--C-:B------:R-:W-:Y:S01]  /*7620*/  FFMA.FTZ R175, R175, UR10, -R176.reuse ;  /* 0x0000000aafaf7c23 */ /* 0x100fe200080108b0 */
[--C-:B------:R-:W-:Y:S01]  /*7630*/  FFMA.FTZ R178, R178, UR10, -R176.reuse ;  /* 0x0000000ab2b27c23 */ /* 0x100fe200080108b0 */
[--C-:B------:R-:W-:Y:S01]  /*7640*/  FFMA.FTZ R179, R179, UR10, -R176.reuse ;  /* 0x0000000ab3b37c23 */ /* 0x100fe200080108b0 */
[----:B------:R-:W-:Y:S01]  /*7650*/  MUFU.EX2 R172, R172 ;  /* 0x000000ac00ac7308 */ /* 0x000fe20000000800 */
[--C-:B------:R-:W-:Y:S01]  /*7660*/  FFMA.FTZ R182, R182, UR10, -R176.reuse ;  /* 0x0000000ab6b67c23 */ /* 0x100fe200080108b0 */
[----:B------:R-:W-:Y:S01]  /*7670*/  FFMA.FTZ R176, R183, UR10, -R176 ;  /* 0x0000000ab7b07c23 */ /* 0x000fe200080108b0 */
        /* <DEDUP_REMOVED lines=13> */
[----:B------:R0:W2:Y:S01]  /*7750*/  MUFU.EX2 R6, R3 ;  /* 0x0000000300067308 */ /* 0x0000a20000000800 */
        /* <DEDUP_REMOVED lines=8> */
[----:B0-----:R-:W-:Y:S01]  /*77e0*/  FADD.FTZ R3, R165, R162 ;  /* 0x000000a2a5037221 */ /* 0x001fe20000010000 */
[----:B-1----:R-:W-:Y:S01]  /*77f0*/  F2FP.F16.F32.PACK_AB R166, R13, R172 ;  /* 0x000000ac0da6723e */ /* 0x002fe200000000ff */
[-C--:B------:R-:W-:Y:S01]  /*7800*/  FMUL.FTZ R84, R84, R5.reuse ;  /* 0x0000000554547220 */ /* 0x080fe20000410000 */
[-C--:B------:R-:W-:Y:S01]  /*7810*/  FMUL.FTZ R85, R85, R5.reuse ;  /* 0x0000000555557220 */ /* 0x080fe20000410000 */
[----:B------:R-:W-:Y:S01]  /*7820*/  FADD.FTZ R162, R164, R3 ;  /* 0x00000003a4a27221 */ /* 0x000fe20000010000 */
[-C--:B------:R-:W-:Y:S01]  /*7830*/  FMUL.FTZ R88, R88, R5.reuse ;  /* 0x0000000558587220 */ /* 0x080fe20000410000 */
[-C--:B------:R-:W-:Y:S01]  /*7840*/  FMUL.FTZ R89, R89, R5.reuse ;  /* 0x0000000559597220 */ /* 0x080fe20000410000 */
[----:B------:R-:W0:Y:S01]  /*7850*/  MUFU.EX2 R168, R155 ;  /* 0x0000009b00a87308 */ /* 0x000e220000000800 */
[----:B------:R-:W-:Y:S01]  /*7860*/  FADD.FTZ R3, R169, R162 ;  /* 0x000000a2a9037221 */ /* 0x000fe20000010000 */
[----:B------:R-:W-:Y:S01]  /*7870*/  F2FP.F16.F32.PACK_AB R162, R165, R14 ;  /* 0x0000000ea5a2723e */ /* 0x000fe200000000ff */
[----:B--2---:R1:W-:Y:S01]  /*7880*/  @!P2 STS [R173+0x28820], R6 ;  /* 0x02882006ad00a388 */ /* 0x0043e20000000800 */
        /* <DEDUP_REMOVED lines=11> */
[----:B------:R-:W-:Y:S01]  /*7940*/  FMUL.FTZ R112, R112, R5 ;  /* 0x0000000570707220 */ /* 0x000fe20000410000 */
[----:B------:R-:W4:Y:S01]  /*7950*/  MUFU.EX2 R170, R159 ;  /* 0x0000009f00aa7308 */ /* 0x000f220000000800 */
[----:B--2---:R-:W-:Y:S01]  /*7960*/  F2FP.F16.F32.PACK_AB R158, R157, R12 ;  /* 0x0000000c9d9e723e */ /* 0x004fe200000000ff */
[----:B------:R-:W-:Y:S01]  /*7970*/  FADD.FTZ R12, R172, R3 ;  /* 0x00000003ac0c7221 */ /* 0x000fe20000010000 */
[----:B0-----:R-:W-:Y:S01]  /*7980*/  F2FP.F16.F32.PACK_AB R153, R168, R9 ;  /* 0x00000009a899723e */ /* 0x001fe200000000ff */
[-C--:B------:R-:W-:Y:S01]  /*7990*/  FMUL.FTZ R113, R113, R5.reuse ;  /* 0x0000000571717220 */ /* 0x080fe20000410000 */
[-C--:B------:R-:W-:Y:S01]  /*79a0*/  FMUL.FTZ R116, R116, R5.reuse ;  /* 0x0000000574747220 */ /* 0x080fe20000410000 */
[----:B------:R-:W-:Y:S01]  /*79b0*/  FADD.FTZ R3, R13, R12 ;  /* 0x0000000c0d037221 */ /* 0x000fe20000010000 */
[----:B------:R-:W-:Y:S01]  /*79c0*/  FFMA.FTZ R13, R6, R4, R9 ;  /* 0x00000004060d7223 */ /* 0x000fe20000010009 */
[----:B------:R-:W-:Y:S01]  /*79d0*/  MUFU.EX2 R177, R177 ;  /* 0x000000b100b17308 */ /* 0x000fe20000000800 */
[-C--:B------:R-:W-:Y:S01]  /*79e0*/  FMUL.FTZ R117, R117, R5.reuse ;  /* 0x0000000575757220 */ /* 0x080fe20000410000 */
[-C--:B------:R-:W-:Y:S01]  /*79f0*/  FMUL.FTZ R120, R120, R5.reuse ;  /* 0x0000000578787220 */ /* 0x080fe20000410000 */
[----:B------:R-:W-:Y:S01]  /*7a00*/  FADD.FTZ R4, R168, R13 ;  /* 0x0000000da8047221 */ /* 0x000fe20000010000 */
[-C--:B------:R-:W-:Y:S01]  /*7a10*/  FMUL.FTZ R121, R121, R5.reuse ;  /* 0x0000000579797220 */ /* 0x080fe20000410000 */
[-C--:B------:R-:W-:Y:S01]  /*7a20*/  FMUL.FTZ R124, R124, R5.reuse ;  /* 0x000000057c7c7220 */ /* 0x080fe20000410000 */
[----:B------:R-:W-:Y:S01]  /*7a30*/  FMUL.FTZ R125, R125, R5 ;  /* 0x000000057d7d7220 */ /* 0x000fe20000410000 */
[----:B---3--:R-:W-:Y:S01]  /*7a40*/  FADD.FTZ R13, R155, R4 ;  /* 0x000000049b0d7221 */ /* 0x008fe20000010000 */
[----:B------:R-:W0:Y:S01]  /*7a50*/  MUFU.EX2 R12, R163 ;  /* 0x000000a3000c7308 */ /* 0x000e220000000800 */
[----:B----4-:R-:W-:Y:S01]  /*7a60*/  F2FP.F16.F32.PACK_AB R155, R170, R155 ;  /* 0x0000009baa9b723e */ /* 0x010fe200000000ff */
[----:B------:R-:W-:Y:S01]  /*7a70*/  BAR.SYNC.DEFER_BLOCKING 0xf, 0x100 ;  /* 0x03c4000000007b1d */ /* 0x000fe20000010000 */
        /* <DEDUP_REMOVED lines=14> */
[----:B--2---:R-:W-:Y:S01]  /*7b60*/  FADD.FTZ R180, R170, R13 ;  /* 0x0000000daab47221 */ /* 0x004fe20000010000 */
[----:B0-----:R-:W-:Y:S01]  /*7b70*/  F2FP.F16.F32.PACK_AB R157, R12, R177 ;  /* 0x000000b10c9d723e */ /* 0x001fe200000000ff */
[----:B------:R-:W-:Y:S01]  /*7b80*/  FMUL.FTZ R26, R26, R6 ;  /* 0x000000061a1a7220 */ /* 0x000fe20000410000 */
[----:B------:R-:W-:Y:S01]  /*7b90*/  F2FP.F16.F32.PACK_AB R164, R169, R164 ;  /* 0x000000a4a9a4723e */ /* 0x000fe200000000ff */
[----:B------:R-:W-:Y:S01]  /*7ba0*/  FADD.FTZ R13, R177, R180 ;  /* 0x000000b4b10d7221 */ /* 0x000fe20000010000 */
[-C--:B------:R-:W-:Y:S01]  /*7bb0*/  FMUL.FTZ R27, R27, R6.reuse ;  /* 0x000000061b1b7220 */ /* 0x080fe20000410000 */
[-C--:B------:R-:W-:Y:S01]  /*7bc0*/  FMUL.FTZ R30, R30, R6.reuse ;  /* 0x000000061e1e7220 */ /* 0x080fe20000410000 */
[----:B------:R-:W0:Y:S01]  /*7bd0*/  MUFU.EX2 R161, R181 ;  /* 0x000000b500a17308 */ /* 0x000e220000000800 */
[-C--:B------:R-:W-:Y:S01]  /*7be0*/  FMUL.FTZ R31, R31, R6.reuse ;  /* 0x000000061f1f7220 */ /* 0x080fe20000410000 */
[----:B------:R1:W-:Y:S01]  /*7bf0*/  STSM.16.M88.4 [R18+0x26800], R152 ;  /* 0x0268009812007844 */ /* 0x0003e20000000200 */
        /* <DEDUP_REMOVED lines=22> */
[----:B-----5:R-:W-:Y:S01]  /*7d60*/  FADD.FTZ R174, R12, R13 ;  /* 0x0000000d0cae7221 */ /* 0x020fe20000010000 */
[-C--:B------:R-:W-:Y:S01]  /*7d70*/  FMUL.FTZ R71, R71, R6.reuse ;  /* 0x0000000647477220 */ /* 0x080fe20000410000 */
[-C--:B------:R-:W-:Y:S01]  /*7d80*/  FMUL.FTZ R74, R74, R6.reuse ;  /* 0x000000064a4a7220 */ /* 0x080fe20000410000 */
[-C--:B------:R-:W-:Y:S01]  /*7d90*/  FMUL.FTZ R75, R75, R6.reuse ;  /* 0x000000064b4b7220 */ /* 0x080fe20000410000 */
[----:B---3--:R-:W-:Y:S01]  /*7da0*/  FADD.FTZ R13, R159, R174 ;  /* 0x000000ae9f0d7221 */ /* 0x008fe20000010000 */
[----:B----4-:R-:W-:Y:S01]  /*7db0*/  F2FP.F16.F32.PACK_AB R159, R14, R159 ;  /* 0x0000009f0e9f723e */ /* 0x010fe200000000ff */
[-C--:B------:R-:W-:Y:S01]  /*7dc0*/  FMUL.FTZ R78, R78, R6.reuse ;  /* 0x000000064e4e7220 */ /* 0x080fe20000410000 */
[----:B------:R3:W4:Y:S01]  /*7dd0*/  MUFU.EX2 R165, R178 ;  /* 0x000000b200a57308 */ /* 0x0007220000000800 */
[----:B------:R-:W-:Y:S01]  /*7de0*/  FADD.FTZ R180, R14, R13 ;  /* 0x0000000d0eb47221 */ /* 0x000fe20000010000 */
[-C--:B------:R-:W-:Y:S01]  /*7df0*/  FMUL.FTZ R79, R79, R6.reuse ;  /* 0x000000064f4f7220 */ /* 0x080fe20000410000 */
[----:B------:R4:W-:Y:S01]  /*7e00*/  STSM.16.M88.4 [R23], R156 ;  /* 0x0000009c17007844 */ /* 0x0009e20000000200 */
[-C--:B------:R-:W-:Y:S01]  /*7e10*/  FMUL.FTZ R82, R82, R6.reuse ;  /* 0x0000000652527220 */ /* 0x080fe20000410000 */
[----:B0-----:R-:W-:Y:S01]  /*7e20*/  FADD.FTZ R13, R161, R180 ;  /* 0x000000b4a10d7221 */ /* 0x001fe20000010000 */
[C---:B--2---:R-:W-:Y:S01]  /*7e30*/  F2FP.F16.F32.PACK_AB R161, R172.reuse, R161 ;  /* 0x000000a1aca1723e */ /* 0x044fe200000000ff */
[-C--:B------:R-:W-:Y:S01]  /*7e40*/  FMUL.FTZ R83, R83, R6.reuse ;  /* 0x0000000653537220 */ /* 0x080fe20000410000 */
[----:B------:R-:W0:Y:S01]  /*7e50*/  MUFU.EX2 R174, R179 ;  /* 0x000000b300ae7308 */ /* 0x000e220000000800 */
[----:B---3--:R-:W-:Y:S01]  /*7e60*/  FADD.FTZ R178, R172, R13 ;  /* 0x0000000dacb27221 */ /* 0x008fe20000010000 */
[-C--:B------:R-:W-:Y:S01]  /*7e70*/  FMUL.FTZ R86, R86, R6.reuse ;  /* 0x0000000656567220 */ /* 0x080fe20000410000 */
[-C--:B------:R-:W-:Y:S01]  /*7e80*/  FMUL.FTZ R87, R87, R6.reuse ;  /* 0x0000000657577220 */ /* 0x080fe20000410000 */
[-C--:B------:R-:W-:Y:S01]  /*7e90*/  FMUL.FTZ R90, R90, R6.reuse ;  /* 0x000000065a5a7220 */ /* 0x080fe20000410000 */
[----:B-1----:R-:W-:Y:S01]  /*7ea0*/  FADD.FTZ R13, R163, R178 ;  /* 0x000000b2a30d7221 */ /* 0x002fe20000010000 */
[C---:B------:R-:W-:Y:S01]  /*7eb0*/  F2FP.F16.F32.PACK_AB R163, R4.reuse, R163 ;  /* 0x000000a304a3723e */ /* 0x040fe200000000ff */
[-C--:B------:R-:W-:Y:S01]  /*7ec0*/  FMUL.FTZ R91, R91, R6.reuse ;  /* 0x000000065b5b7220 */ /* 0x080fe20000410000 */
[----:B------:R-:W1:Y:S01]  /*7ed0*/  MUFU.EX2 R167, R182 ;  /* 0x000000b600a77308 */ /* 0x000e620000000800 */
[----:B------:R-:W-:Y:S01]  /*7ee0*/  FADD.FTZ R178, R4, R13 ;  /* 0x0000000d04b27221 */ /* 0x000fe20000010000 */
[-C--:B------:R-:W-:Y:S01]  /*7ef0*/  FMUL.FTZ R94, R94, R6.reuse ;  /* 0x000000065e5e7220 */ /* 0x080fe20000410000 */
[----:B------:R2:W-:Y:S01]  /*7f00*/  STSM.16.M88.4 [R19], R160 ;  /* 0x000000a013007844 */ /* 0x0005e20000000200 */
[-C--:B------:R-:W-:Y:S01]  /*7f10*/  FMUL.FTZ R95, R95, R6.reuse ;  /* 0x000000065f5f7220 */ /* 0x080fe20000410000 */
[----:B----4-:R-:W-:Y:S01]  /*7f20*/  FADD.FTZ R13, R165, R178 ;  /* 0x000000b2a50d7221 */ /* 0x010fe20000010000 */
[-C--:B------:R-:W-:Y:S01]  /*7f30*/  FMUL.FTZ R98, R98, R6.reuse ;  /* 0x0000000662627220 */ /* 0x080fe20000410000 */
[-C--:B------:R-:W-:Y:S01]  /*7f40*/  FMUL.FTZ R99, R99, R6.reuse ;  /* 0x0000000663637220 */ /* 0x080fe20000410000 */
[----:B------:R-:W3:Y:S01]  /*7f50*/  MUFU.EX2 R176, R176 ;  /* 0x000000b000b07308 */ /* 0x000ee20000000800 */
[C---:B0-----:R-:W-:Y:S01]  /*7f60*/  FADD.FTZ R168, R174.reuse, R13 ;  /* 0x0000000daea87221 */ /* 0x041fe20000010000 */
[----:B------:R-:W-:Y:S01]  /*7f70*/  F2FP.F16.F32.PACK_AB R165, R174, R165 ;  /* 0x000000a5aea5723e */ /* 0x000fe200000000ff */
[-C--:B------:R-:W-:Y:S01]  /*7f80*/  FMUL.FTZ R102, R102, R6.reuse ;  /* 0x0000000666667220 */ /* 0x080fe20000410000 */
[-C--:B------:R-:W-:Y:S01]  /*7f90*/  FMUL.FTZ R103, R103, R6.reuse ;  /* 0x0000000667677220 */ /* 0x080fe20000410000 */
[-C--:B------:R-:W-:Y:S01]  /*7fa0*/  FMUL.FTZ R106, R106, R6.reuse ;  /* 0x000000066a6a7220 */ /* 0x080fe20000410000 */
[-C--:B------:R-:W-:Y:S01]  /*7fb0*/  FMUL.FTZ R107, R107, R6.reuse ;  /* 0x000000066b6b7220 */ /* 0x080fe20000410000 */
[-C--:B------:R-:W-:Y:S01]  /*7fc0*/  FMUL.FTZ R110, R110, R6.reuse ;  /* 0x000000066e6e7220 */ /* 0x080fe20000410000 */
[-C--:B------:R-:W-:Y:S01]  /*7fd0*/  FMUL.FTZ R111, R111, R6.reuse ;  /* 0x000000066f6f7220 */ /* 0x080fe20000410000 */
[----:B-1----:R-:W-:Y:S01]  /*7fe0*/  FADD.FTZ R5, R167, R168 ;  /* 0x000000a8a7057221 */ /* 0x002fe20000010000 */
        /* <DEDUP_REMOVED lines=25> */
.L_x_5553:
[----:B------:R0:W1:Y:S01]  /*8180*/  SYNCS.PHASECHK.TRANS64.TRYWAIT P2, [UR26+0x28c50], R11 ;  /* 0x028c500bff0075a7 */ /* 0x000062000804015a */
[----:B------:R-:W-:Y:S05]  /*8190*/  @!P0 BRA `(.L_x_5554) ;  /* 0x0000000000048947 */ /* 0x000fea0003800000 */
[----:B------:R-:W-:Y:S01]  /*81a0*/  BPT.TRAP 0x1 ;  /* 0x000000040000795c */ /* 0x000fe20000300000 */
.L_x_5554:
[----:B-1----:R-:W-:Y:S05]  /*81b0*/  @P2 BRA `(.L_x_5555) ;  /* 0x0000000000082947 */ /* 0x002fea0003800000 */
[----:B------:R-:W1:Y:S02]  /*81c0*/  SYNCS.PHASECHK.TRANS64.TRYWAIT P2, [UR26+0x28c50], R11 ;  /* 0x028c500bff0075a7 */ /* 0x000e64000804015a */
[----:B-1----:R-:W-:Y:S05]  /*81d0*/  @!P2 BRA `(.L_x_5556) ;  /* 0x000000f00000a947 */ /* 0x002fea0003800000 */
.L_x_5555:
[----:B------:R-:W-:Y:S01]  /*81e0*/  ULEA UR14, UR23, UR50, 0xc ;  /* 0x00000032170e7291 */ /* 0x000fe2000f8e603f */
[----:B------:R-:W-:Y:S01]  /*81f0*/  WARPGROUP.ARRIVE ;  /* 0x00000000000079c5 */ /* 0x000fe20000000000 */
[----:B------:R-:W-:Y:S01]  /*8200*/  UMOV UR7, 0x40000040 ;  /* 0x4000004000077882 */ /* 0x000fe20000000000 */
[C---:B------:R-:W-:Y:S01]  /*8210*/  ISETP.GT.AND P2, PT, R7.reuse, UR20, PT ;  /* 0x0000001407007c0c */ /* 0x040fe2000bf44270 */
[----:B-1----:R-:W-:Y:S01]  /*8220*/  @!P1 VIADD R10, R10, 0x28c60 ;  /* 0x00028c600a0a9836 */ /* 0x002fe20000000000 */
[----:B------:R-:W-:Y:S01]  /*8230*/  UMOV UR37, UR23 ;  /* 0x0000001700257c82 */ /* 0x000fe20008000000 */
[----:B------:R-:W-:Y:S01]  /*8240*/  VIADD R7, R7, 0xffffffff ;  /* 0xffffffff07077836 */ /* 0x000fe20000000000 */
[----:B------:R-:W-:Y:S01]  /*8250*/  UMOV UR6, UR14 ;  /* 0x0000000e00067c82 */ /* 0x000fe20008000000 */
[----:B------:R-:W-:Y:S01]  /*8260*/  IMAD.MOV.U32 R6, RZ, RZ, R20 ;  /* 0x000000ffff067224 */ /* 0x000fe200078e0014 */
        /* <DEDUP_REMOVED lines=35> */
.L_x_5540:
[----:B------:R-:W-:Y:S01]  /*84a0*/  ULDC UR6, c[0x0][0x448] ;  /* 0x0001120000067ab9 */ /* 0x000fe20000000800 */
[----:B------:R-:W-:Y:S01]  /*84b0*/  ULDC UR18, c[0x0][0x9e4] ;  /* 0x0002790000127ab9 */ /* 0x000fe20000000800 */
[----:B------:R-:W-:Y:S02]  /*84c0*/  UISETP.NE.AND UP0, UPT, UR6, 0x1, UPT ;  /* 0x000000010600788c */ /* 0x000fe4000bf05270 */
[----:B------:R-:W-:Y:S02]  /*84d0*/  UISETP.GE.AND UP1, UPT, UR18, 0x1, UPT ;  /* 0x000000011200788c */ /* 0x000fe4000bf26270 */
[----:B------:R-:W-:Y:S02]  /*84e0*/  UIADD3 UR14, UR42, 0x3f, URZ ;  /* 0x0000003f2a0e7890 */ /* 0x000fe4000fffe03f */
[----:B------:R-:W-:Y:S02]  /*84f0*/  UIADD3 UR15, UR49, 0x1, -UR51 ;  /* 0x00000001310f7890 */ /* 0x000fe4000fffe833 */
[----:B------:R-:W-:-:S03]  /*8500*/  PLOP3.LUT P6, PT, PT, PT, UP1, 0x80, 0x0 ;  /* 0x000000000000781c */ /* 0x000fc60003fcf018 */
[----:B------:R-:W-:Y:S01]  /*8510*/  @UP0 ULDC UR6, c[0x0][0x44c] ;  /* 0x0001130000060ab9 */ /* 0x000fe20000000800 */
[----:B------:R-:W-:Y:S01]  /*8520*/  @UP0 ULDC UR19, c[0x0][0x450] ;  /* 0x0001140000130ab9 */ /* 0x000fe20000000800 */
[----:B------:R-:W-:-:S04]  /*8530*/  UIMAD.WIDE.U32 UR6, UR14, UR6, URZ ;  /* 0x000000060e0672a5 */ /* 0x000fc8000f8e003f */
[----:B------:R-:W-:-:S04]  /*8540*/  @UP0 USHF.R.U32.HI UR14, URZ, UR19, UR7 ;  /* 0x000000133f0e0299 */ /* 0x000fc80008011607 */
[----:B------:R-:W-:-:S04]  /*8550*/  UIADD3 UR14, UR15, UR14, URZ ;  /* 0x0000000e0f0e7290 */ /* 0x000fc8000fffe03f */
        /* <DEDUP_REMOVED lines=12> */
.L_x_5559:
[----:B------:R-:W-:-:S11]  /*8620*/  UISETP.NE.AND UP1, UPT, UR18, 0x1, UPT ;  /* 0x000000011200788c */ /* 0x000fd6000bf25270 */
[----:B------:R-:W-:Y:S02]  /*8630*/  @UP1 ULDC.64 UR20, c[0x0][0x9e8] ;  /* 0x00027a0000141ab9 */ /* 0x000fe40000000a00 */
[----:B------:R-:W-:-:S04]  /*8640*/  UIMAD.WIDE.U32 UR6, UR14, UR20, URZ ;  /* 0x000000140e0672a5 */ /* 0x000fc8000f8e003f */
[----:B------:R-:W-:-:S12]  /*8650*/  @UP1 USHF.R.U32.HI UR14, URZ, UR21, UR7 ;  /* 0x000000153f0e1299 */ /* 0x000fd80008011607 */
.L_x_5560:
[----:B------:R-:W-:-:S04]  /*8660*/  UIMAD UR14, UR14, UR18, URZ ;  /* 0x000000120e0e72a4 */ /* 0x000fc8000f8e023f */
[----:B------:R-:W-:-:S04]  /*8670*/  UISETP.LT.AND UP1, UPT, UR11, UR14, UPT ;  /* 0x0000000e0b00728c */ /* 0x000fc8000bf21270 */
[----:B------:R-:W-:-:S12]  /*8680*/  USEL UR11, UR11, UR14, !UP1 ;  /* 0x0000000e0b0b7287 */ /* 0x000fd8000c800000 */
.L_x_5558:
[----:B------:R-:W-:-:S04]  /*8690*/  UIADD3 UR11, UR11, 0x3f, URZ ;  /* 0x0000003f0b0b7890 */ /* 0x000fc8000fffe03f */
[----:B------:R-:W-:-:S04]  /*86a0*/  USHF.R.S32.HI UR6, URZ, 0x1f, UR11 ;  /* 0x0000001f3f067899 */ /* 0x000fc8000801140b */
[----:B------:R-:W-:-:S04]  /*86b0*/  ULEA.HI UR6, UR6, UR11, URZ, 0x6 ;  /* 0x0000000b06067291 */ /* 0x000fc8000f8f303f */
[----:B------:R-:W-:-:S04]  /*86c0*/  USHF.R.S32.HI UR6, URZ, 0x6, UR6 ;  /* 0x000000063f067899 */ /* 0x000fc80008011406 */
[----:B------:R-:W-:-:S04]  /*86d0*/  UISETP.LT.AND UP1, UPT, UR48, UR6, UPT ;  /* 0x000000063000728c */ /* 0x000fc8000bf21270 */
[----:B------:R-:W-:-:S06]  /*86e0*/  USEL UR20, UR48, UR6, !UP1 ;  /* 0x0000000630147287 */ /* 0x000fcc000c800000 */
[----:B------:R-:W-:-:S13]  /*86f0*/  ISETP.GE.AND P2, PT, R7, UR20, PT ;  /* 0x0000001407007c0c */ /* 0x000fda000bf46270 */
[----:B------:R-:W-:Y:S05]  /*8700*/  @!P2 BRA `(.L_x_5561) ;  /* 0x000000180034a947 */ /* 0x000fea0003800000 */
[----:B------:R-:W-:Y:S01]  /*8710*/  IMAD.MOV.U32 R9, RZ, RZ, R6 ;  /* 0x000000ffff097224 */ /* 0x000fe200078e0006 */
[----:B------:R-:W-:Y:S01]  /*8720*/  UMOV UR22, UR37 ;  /* 0x0000002500167c82 */ /* 0x000fe20008000000 */
[----:B-1----:R-:W-:Y:S01]  /*8730*/  IMAD.MOV.U32 R10, RZ, RZ, R5 ;  /* 0x000000ffff0a7224 */ /* 0x002fe200078e0005 */
[----:B------:R-:W-:Y:S01]  /*8740*/  ULDC UR21, c[0x0][0x988] ;  /* 0x0002620000157ab9 */ /* 0x000fe20000000800 */
[----:B------:R-:W-:-:S07]  /*8750*/  IMAD.MOV.U32 R8, RZ, RZ, R7 ;  /* 0x000000ffff087224 */ /* 0x000fce00078e0007 */
.L_x_5570:
[----:B------:R-:W-:Y:S01]  /*8760*/  UIADD3 UR37, UR22, 0x1, URZ ;  /* 0x0000000116257890 */ /* 0x000fe2000fffe03f */
[C---:B------:R-:W-:Y:S01]  /*8770*/  ISETP.GT.AND P2, PT, R8.reuse, UR20, PT ;  /* 0x0000001408007c0c */ /* 0x040fe2000bf44270 */
[----:B------:R-:W-:Y:S02]  /*8780*/  VIADD R8, R8, 0xffffffff ;  /* 0xffffffff08087836 */ /* 0x000fe40000000000 */
[----:B------:R-:W-:-:S04]  /*8790*/  UISETP.NE.AND UP1, UPT, UR37, 0x2, UPT ;  /* 0x000000022500788c */ /* 0x000fc8000bf25270 */
[----:B------:R-:W-:Y:S02]  /*87a0*/  USEL UR6, URZ, 0x1, UP1 ;  /* 0x000000013f067887 */ /* 0x000fe40008800000 */
[----:B------:R-:W-:Y:S02]  /*87b0*/  USEL UR37, UR37, URZ, UP1 ;  /* 0x0000003f25257287 */ /* 0x000fe40008800000 */
[----:B------:R-:W-:Y:S01]  /*87c0*/  ULOP3.LUT UR38, UR38, UR6, URZ, 0x3c, !UPT ;  /* 0x0000000626267292 */ /* 0x000fe2000f8e3c3f */
[----:B0123--:R-:W-:Y:S11]  /*87d0*/  @!P0 BRA `(.L_x_5562) ;  /* 0x0000000000048947 */ /* 0x00fff60003800000 */
[----:B------:R-:W-:Y:S01]  /*87e0*/  BPT.TRAP 0x1 ;  /* 0x000000040000795c */ /* 0x000fe20000300000 */
.L_x_5562:
[----:B------:R-:W-:Y:S01]  /*87f0*/  ULEA UR23, UR37, UR46, 0x3 ;  /* 0x0000002e25177291 */ /* 0x000fe2000f8e183f */
[----:B------:R-:W-:-:S05]  /*8800*/  IMAD.U32 R7, RZ, RZ, UR38 ;  /* 0x00000026ff077e24 */ /* 0x000fca000f8e00ff */
[----:B------:R-:W-:-:S04]  /*8810*/  SHF.L.U32 R7, R7, 0x1f, RZ ;  /* 0x0000001f07077819 */ /* 0x000fc800000006ff */
[----:B------:R1:W3:Y:S01]  /*8820*/  SYNCS.PHASECHK.TRANS64.TRYWAIT P3, [UR23+0x28c30], R7 ;  /* 0x028c3007ff0075a7 */ /* 0x0002e20008060157 */
[----:B------:R-:W-:Y:S05]  /*8830*/  @!P0 BRA `(.L_x_5563) ;  /* 0x0000000000048947 */ /* 0x000fea0003800000 */
[----:B------:R-:W-:Y:S01]  /*8840*/  BPT.TRAP 0x1 ;  /* 0x000000040000795c */ /* 0x000fe20000300000 */
.L_x_5563:
[----:B---3--:R-:W-:Y:S05]  /*8850*/  @P3 BRA `(.L_x_5564) ;  /* 0x0000000000083947 */ /* 0x008fea0003800000 */
[----:B------:R-:W3:Y:S02]  /*8860*/  SYNCS.PHASECHK.TRANS64.TRYWAIT P3, [UR23+0x28c30], R7 ;  /* 0x028c3007ff0075a7 */ /* 0x000ee40008060157 */
[----:B---3--:R-:W-:Y:S05]  /*8870*/  @!P3 BRA `(.L_x_5565) ;  /* 0x000000e8006cb947 */ /* 0x008fea0003800000 */
.L_x_5564:
[----:B------:R-:W-:Y:S01]  /*8880*/  R2UR UR18, R0 ;  /* 0x00000000001272ca */ /* 0x000fe200000e0000 */
[----:B--2-4-:R-:W-:Y:S01]  /*8890*/  WARPGROUP.ARRIVE ;  /* 0x00000000000079c5 */ /* 0x014fe20000000000 */
        /* <DEDUP_REMOVED lines=20> */
[----:B---3--:R-:W-:-:S04]  /*89e0*/  FMNMX.FTZ R6, R152, R10, !PT ;  /* 0x0000000a98067209 */ /* 0x008fc80007810000 */
        /* <DEDUP_REMOVED lines=16> */
[----:B------:R-:W2:Y:S02]  /*8af0*/  SHFL.BFLY PT, R5, R12, 0x2, 0x1f ;  /* 0x0c401f000c057f89 */ /* 0x000ea400000e0000 */
[----:B--2---:R-:W-:Y:S02]  /*8b00*/  FMNMX.FTZ R13, R12, R5, !PT ;  /* 0x000000050c0d7209 */ /* 0x004fe40007810000 */
[----:B------:R-:W-:-:S03]  /*8b10*/  FMNMX.FTZ R5, R155, R6, !PT ;  /* 0x000000069b057209 */ /* 0x000fc60007810000 */
[----:B------:R-:W2:Y:S01]  /*8b20*/  SHFL.BFLY PT, R14, R13, 0x1, 0x1f ;  /* 0x0c201f000d0e7f89 */ /* 0x000ea200000e0000 */
[----:B------:R-:W-:-:S04]  /*8b30*/  FMNMX.FTZ R6, R158, R5, !PT ;  /* 0x000000059e067209 */ /* 0x000fc80007810000 */
[----:B------:R-:W-:-:S04]  /*8b40*/  FMNMX.FTZ R5, R159, R6, !PT ;  /* 0x000000069f057209 */ /* 0x000fc80007810000 */
[----:B------:R-:W-:-:S04]  /*8b50*/  FMNMX.FTZ R6, R162, R5, !PT ;  /* 0x00000005a2067209 */ /* 0x000fc80007810000 */
[----:B0-----:R-:W-:-:S04]  /*8b60*/  FMNMX.FTZ R11, R163, R6, !PT ;  /* 0x00000006a30b7209 */ /* 0x001fc80007810000 */
[----:B------:R-:W-:-:S04]  /*8b70*/  FMNMX.FTZ R6, R166, R11, !PT ;  /* 0x0000000ba6067209 */ /* 0x000fc80007810000 */
[----:B------:R-:W-:Y:S02]  /*8b80*/  FMNMX.FTZ R11, R167, R6, !PT ;  /* 0x00000006a70b7209 */ /* 0x000fe40007810000 */
[----:B--2---:R-:W-:Y:S02]  /*8b90*/  FMNMX.FTZ R5, R13, R14, !PT ;  /* 0x0000000e0d057209 */ /* 0x004fe40007810000 */
        /* <DEDUP_REMOVED lines=15> */
[----:B------:R-:W0:Y:S01]  /*8c90*/  MUFU.EX2 R10, R10 ;  /* 0x0000000a000a7308 */ /* 0x000e220000000800 */
        /* <DEDUP_REMOVED lines=10> */
[----:B------:R-:W-:Y:S01]  /*8d40*/  FFMA.FTZ R164, R173, UR10, -R20 ;  /* 0x0000000aada47c23 */ /* 0x000fe20008010814 */
[----:B------:R-:W-:-:S03]  /*8d50*/  IMAD.MOV R173, RZ, RZ, -R17 ;  /* 0x000000ffffad7224 */ /* 0x000fc600078e0a11 */
[----:B------:R-:W3:Y:S01]  /*8d60*/  SHFL.BFLY PT, R153, R6, 0x2, 0x1f ;  /* 0x0c401f0006997f89 */ /* 0x000ee200000e0000 */
[----:B------:R-:W4:Y:S01]  /*8d70*/  MUFU.EX2 R152, R152 ;  /* 0x0000009800987308 */ /* 0x000f220000000800 */
[----:B------:R-:W-:Y:S01]  /*8d80*/  ISETP.NE.AND P3, PT, R2, R173, PT ;  /* 0x000000ad0200720c */ /* 0x000fe20003f65270 */
[-C--:B0-----:R-:W-:Y:S01]  /*8d90*/  FMUL.FTZ R24, R24, R10.reuse ;  /* 0x0000000a18187220 */ /* 0x081fe20000410000 */
[-C--:B------:R-:W-:Y:S01]  /*8da0*/  FMUL.FTZ R25, R25, R10.reuse ;  /* 0x0000000a19197220 */ /* 0x080fe20000410000 */
[-C--:B------:R-:W-:Y:S01]  /*8db0*/  FMUL.FTZ R28, R28, R10.reuse ;  /* 0x0000000a1c1c7220 */ /* 0x080fe20000410000 */
[-C--:B------:R-:W-:Y:S01]  /*8dc0*/  FMUL.FTZ R29, R29, R10.reuse ;  /* 0x0000000a1d1d7220 */ /* 0x080fe20000410000 */
[-C--:B------:R-:W-:Y:S01]  /*8dd0*/  FMUL.FTZ R32, R32, R10.reuse ;  /* 0x0000000a20207220 */ /* 0x080fe20000410000 */
[-C--:B------:R-:W-:Y:S01]  /*8de0*/  FMUL.FTZ R33, R33, R10.reuse ;  /* 0x0000000a21217220 */ /* 0x080fe20000410000 */
[----:B------:R-:W0:Y:S01]  /*8df0*/  MUFU.EX2 R12, R12 ;  /* 0x0000000c000c7308 */ /* 0x000e220000000800 */
        /* <DEDUP_REMOVED lines=18> */
[-C--:B------:R-:W-:Y:S01]  /*8f20*/  FMUL.FTZ R57, R57, R10.reuse ;  /* 0x0000000a39397220 */ /* 0x080fe20000410000 */
[----:B------:R-:W2:Y:S01]  /*8f30*/  SHFL.BFLY PT, R6, R165, 0x1, 0x1f ;  /* 0x0c201f00a5067f89 */ /* 0x000ea200000e0000 */
        /* <DEDUP_REMOVED lines=23> */
[----:B--2---:R-:W-:Y:S01]  /*90b0*/  FMNMX.FTZ R6, R165, R6, !PT ;  /* 0x00000006a5067209 */ /* 0x004fe20007810000 */
        /* <DEDUP_REMOVED lines=13> */
[----:B------:R-:W-:Y:S01]  /*9190*/  FFMA.FTZ R169, R158, UR10, -R177 ;  /* 0x0000000a9ea97c23 */ /* 0x000fe200080108b1 */
[----:B------:R-:W-:Y:S01]  /*91a0*/  MUFU.EX2 R9, R9 ;  /* 0x0000000900097308 */ /* 0x000fe20000000800 */
[----:B------:R-:W-:-:S02]  /*91b0*/  IMAD.U32 R170, RZ, RZ, UR23 ;  /* 0x00000017ffaa7e24 */ /* 0x000fc4000f8e00ff */
[--C-:B------:R-:W-:Y:S01]  /*91c0*/  FFMA.FTZ R176, R159, UR10, -R177.reuse ;  /* 0x0000000a9fb07c23 */ /* 0x100fe200080108b1 */
[--C-:B------:R-:W-:Y:S01]  /*91d0*/  FFMA.FTZ R159, R162, UR10, -R177.reuse ;  /* 0x0000000aa29f7c23 */ /* 0x100fe200080108b1 */
[--C-:B--2---:R-:W-:Y:S01]  /*91e0*/  FFMA.FTZ R180, R163, UR10, -R177.reuse ;  /* 0x0000000aa3b47c23 */ /* 0x104fe200080108b1 */
[----:B------:R-:W-:Y:S02]  /*91f0*/  @!P1 VIADD R154, R170, 0x28c40 ;  /* 0x00028c40aa9a9836 */ /* 0x000fe40000000000 */
[--C-:B------:R-:W-:Y:S01]  /*9200*/  FFMA.FTZ R163, R166, UR10, -R177.reuse ;  /* 0x0000000aa6a37c23 */ /* 0x100fe200080108b1 */
[--C-:B------:R-:W-:Y:S01]  /*9210*/  FFMA.FTZ R208, R171, UR10, -R177.reuse ;  /* 0x0000000aabd07c23 */ /* 0x100fe200080108b1 */
[----:B------:R-:W2:Y:S01]  /*9220*/  MUFU.EX2 R172, R172 ;  /* 0x000000ac00ac7308 */ /* 0x000ea20000000800 */
[--C-:B------:R-:W-:Y:S01]  /*9230*/  FFMA.FTZ R171, R174, UR10, -R177.reuse ;  /* 0x0000000aaeab7c23 */ /* 0x100fe200080108b1 */
[----:B------:R-:W-:Y:S01]  /*9240*/  @!P1 PRMT R154, RZ, 0x654, R154 ;  /* 0x00000654ff9a9816 */ /* 0x000fe2000000009a */
[----:B------:R-:W-:Y:S01]  /*9250*/  FFMA.FTZ R174, R175, UR10, -R177 ;  /* 0x0000000aafae7c23 */ /* 0x000fe200080108b1 */
[----:B------:R-:W-:-:S02]  /*9260*/  IMAD.U32 R175, RZ, RZ, UR22 ;  /* 0x00000016ffaf7e24 */ /* 0x000fc4000f8e00ff */
[--C-:B------:R-:W-:Y:S01]  /*9270*/  FFMA.FTZ R173, R178, UR10, -R177.reuse ;  /* 0x0000000ab2ad7c23 */ /* 0x100fe200080108b1 */
[----:B------:R0:W-:Y:S01]  /*9280*/  @!P1 SYNCS.ARRIVE.TRANS64.RED.A1T0 RZ, [R154+URZ], RZ ;  /* 0x000000ff9aff99a7 */ /* 0x0001e2000810043f */
[--C-:B------:R-:W-:Y:S01]  /*9290*/  FFMA.FTZ R178, R179, UR10, -R177.reuse ;  /* 0x0000000ab3b27c23 */ /* 0x100fe200080108b1 */
[----:B------:R-:W3:Y:S01]  /*92a0*/  MUFU.EX2 R155, R155 ;  /* 0x0000009b009b7308 */ /* 0x000ee20000000800 */
[----:B------:R-:W-:Y:S02]  /*92b0*/  @!P3 IMAD R158, R175, 0x40, R16 ;  /* 0x00000040af9eb824 */ /* 0x000fe400078e0210 */
[--C-:B------:R-:W-:Y:S01]  /*92c0*/  FFMA.FTZ R182, R182, UR10, -R177.reuse ;  /* 0x0000000ab6b67c23 */ /* 0x100fe200080108b1 */
[----:B------:R-:W-:Y:S01]  /*92d0*/  FFMA.FTZ R177, R183, UR10, -R177 ;  /* 0x0000000ab7b17c23 */ /* 0x000fe200080108b1 */
[-C--:B------:R-:W-:Y:S01]  /*92e0*/  FMUL.FTZ R109, R109, R10.reuse ;  /* 0x0000000a6d6d7220 */ /* 0x080fe20000410000 */
[----:B------:R-:W-:Y:S01]  /*92f0*/  FMUL.FTZ R112, R112, R10 ;  /* 0x0000000a70707220 */ /* 0x000fe20000410000 */
[----:B0-----:R-:W-:Y:S01]  /*9300*/  FADD.FTZ R154, R12, R3 ;  /* 0x000000030c9a7221 */ /* 0x001fe20000010000 */
[----:B------:R-:W-:Y:S01]  /*9310*/  @!P3 LEA R158, R158, UR46, 0x2 ;  /* 0x0000002e9e9ebc11 */ /* 0x000fe2000f8e10ff */
[----:B------:R-:W0:Y:S01]  /*9320*/  MUFU.EX2 R169, R169 ;  /* 0x000000a900a97308 */ /* 0x000e220000000800 */
[----:B--2---:R-:W-:Y:S01]  /*9330*/  FFMA.FTZ R4, R9, R4, R172 ;  /* 0x0000000409047223 */ /* 0x004fe200000100ac */
[----:B------:R-:W-:Y:S01]  /*9340*/  FADD.FTZ R3, R13, R154 ;  /* 0x0000009a0d037221 */ /* 0x000fe20000010000 */
[-C--:B------:R-:W-:Y:S01]  /*9350*/  FMUL.FTZ R113, R113, R10.reuse ;  /* 0x0000000a71717220 */ /* 0x080fe20000410000 */
[----:B------:R-:W-:Y:S01]  /*9360*/  @!P3 STS [R158+0x28800], R10 ;  /* 0x0288000a9e00b388 */ /* 0x000fe20000000800 */
[-C--:B------:R-:W-:Y:S01]  /*9370*/  FMUL.FTZ R116, R116, R10.reuse ;  /* 0x0000000a74747220 */ /* 0x080fe20000410000 */
[----:B------:R-:W-:Y:S01]  /*9380*/  FADD.FTZ R154, R156, R3 ;  /* 0x000000039c9a7221 */ /* 0x000fe20000010000 */
[-C--:B------:R-:W-:Y:S01]  /*9390*/  FMUL.FTZ R117, R117, R10.reuse ;  /* 0x0000000a75757220 */ /* 0x080fe20000410000 */
[----:B------:R-:W2:Y:S01]  /*93a0*/  MUFU.EX2 R176, R176 ;  /* 0x000000b000b07308 */ /* 0x000ea20000000800 */
[----:B---3--:R-:W-:Y:S01]  /*93b0*/  FADD.FTZ R4, R155, R4 ;  /* 0x000000049b047221 */ /* 0x008fe20000010000 */
[----:B------:R-:W-:Y:S01]  /*93c0*/  FADD.FTZ R175, R15, R154 ;  /* 0x0000009a0faf7221 */ /* 0x000fe20000010000 */
[----:B------:R3:W-:Y:S01]  /*93d0*/  @!P3 STS [R158+0x28820], R9 ;  /* 0x028820099e00b388 */ /* 0x0007e20000000800 */
[-C--:B------:R-:W-:Y:S01]  /*93e0*/  FMUL.FTZ R120, R120, R10.reuse ;  /* 0x0000000a78787220 */ /* 0x080fe20000410000 */
[-C--:B------:R-:W-:Y:S01]  /*93f0*/  FMUL.FTZ R121, R121, R10.reuse ;  /* 0x0000000a79797220 */ /* 0x080fe20000410000 */
[----:B------:R-:W-:Y:S01]  /*9400*/  FADD.FTZ R154, R14, R175 ;  /* 0x000000af0e9a7221 */ /* 0x000fe20000010000 */
[-C--:B------:R-:W-:Y:S01]  /*9410*/  FMUL.FTZ R124, R124, R10.reuse ;  /* 0x0000000a7c7c7220 */ /* 0x080fe20000410000 */
[----:B------:R-:W4:Y:S01]  /*9420*/  MUFU.EX2 R159, R159 ;  /* 0x0000009f009f7308 */ /* 0x000f220000000800 */
        /* <DEDUP_REMOVED lines=16> */
[----:B----4-:R-:W-:Y:S01]  /*9530*/  FADD.FTZ R3, R159, R4 ;  /* 0x000000049f037221 */ /* 0x010fe20000010000 */
[-C--:B------:R-:W-:Y:S01]  /*9540*/  FMUL.FTZ R148, R148, R10.reuse ;  /* 0x0000000a94947220 */ /* 0x080fe20000410000 */
[----:B------:R-:W-:Y:S01]  /*9550*/  FMUL.FTZ R149, R149, R10 ;  /* 0x0000000a95957220 */ /* 0x000fe20000410000 */
[----:B------:R-:W-:Y:S01]  /*9560*/  F2FP.F16.F32.PACK_AB R152, R152, R11 ;  /* 0x0000000b9898723e */ /* 0x000fe200000000ff */
[-C--:B------:R-:W-:Y:S01]  /*9570*/  FMUL.FTZ R26, R26, R9.reuse ;  /* 0x000000091a1a7220 */ /* 0x080fe20000410000 */
[----:B------:R-:W-:Y:S01]  /*9580*/  F2FP.F16.F32.PACK_AB R156, R15, R156 ;  /* 0x0000009c0f9c723e */ /* 0x000fe200000000ff */
[-C--:B------:R-:W-:Y:S01]  /*9590*/  FMUL.FTZ R27, R27, R9.reuse ;  /* 0x000000091b1b7220 */ /* 0x080fe20000410000 */
[----:B------:R-:W4:Y:S01]  /*95a0*/  MUFU.EX2 R160, R160 ;  /* 0x000000a000a07308 */ /* 0x000f220000000800 */
[----:B0-----:R-:W-:Y:S01]  /*95b0*/  FADD.FTZ R4, R180, R3 ;  /* 0x00000003b4047221 */ /* 0x001fe20000010000 */
[----:B---3--:R-:W-:Y:S01]  /*95c0*/  F2FP.F16.F32.PACK_AB R158, R21, R14 ;  /* 0x0000000e159e723e */ /* 0x008fe200000000ff */
        /* <DEDUP_REMOVED lines=16> */
[-C--:B------:R-:W-:Y:S01]  /*96d0*/  FMUL.FTZ R54, R54, R9.reuse ;  /* 0x0000000936367220 */ /* 0x080fe20000410000 */
[-C--:B------:R-:W-:Y:S01]  /*96e0*/  FMUL.FTZ R55, R55, R9.reuse ;  /* 0x0000000937377220 */ /* 0x080fe20000410000 */
[-C--:B------:R-:W-:Y:S01]  /*96f0*/  FMUL.FTZ R58, R58, R9.reuse ;  /* 0x000000093a3a7220 */ /* 0x080fe20000410000 */
        /* <DEDUP_REMOVED lines=14> */
[----:B------:R-:W-:Y:S01]  /*97e0*/  F2FP.F16.F32.PACK_AB R153, R155, R172 ;  /* 0x000000ac9b99723e */ /* 0x000fe200000000ff */
[----:B------:R-:W-:Y:S01]  /*97f0*/  FMUL.FTZ R78, R78, R9 ;  /* 0x000000094e4e7220 */ /* 0x000fe20000410000 */
[----:B------:R-:W-:Y:S01]  /*9800*/  F2FP.F16.F32.PACK_AB R155, R176, R169 ;  /* 0x000000a9b09b723e */ /* 0x000fe200000000ff */
        /* <DEDUP_REMOVED lines=27> */
[C---:B---3--:R-:W-:Y:S01]  /*99c0*/  FADD.FTZ R10, R164.reuse, R175 ;  /* 0x000000afa40a7221 */ /* 0x048fe20000010000 */
[----:B------:R-:W-:Y:S01]  /*99d0*/  F2FP.F16.F32.PACK_AB R162, R164, R157 ;  /* 0x0000009da4a2723e */ /* 0x000fe200000000ff */
[----:B------:R-:W-:Y:S01]  /*99e0*/  FMUL.FTZ R115, R115, R9 ;  /* 0x0000000973737220 */ /* 0x000fe20000410000 */
[----:B------:R-:W-:Y:S01]  /*99f0*/  F2FP.F16.F32.PACK_AB R157, R180, R159 ;  /* 0x0000009fb49d723e */ /* 0x000fe200000000ff */
[----:B------:R-:W-:Y:S01]  /*9a00*/  FMUL.FTZ R118, R118, R9 ;  /* 0x0000000976767220 */ /* 0x000fe20000410000 */
[----:B------:R-:W-:Y:S01]  /*9a10*/  F2FP.F16.F32.PACK_AB R159, R206, R163 ;  /* 0x000000a3ce9f723e */ /* 0x000fe200000000ff */
[-C--:B------:R-:W-:Y:S01]  /*9a20*/  FMUL.FTZ R119, R119, R9.reuse ;  /* 0x0000000977777220 */ /* 0x080fe20000410000 */
[----:B------:R-:W3:Y:S01]  /*9a30*/  MUFU.EX2 R174, R174 ;  /* 0x000000ae00ae7308 */ /* 0x000ee20000000800 */
[----:B0-----:R-:W-:Y:S01]  /*9a40*/  FADD.FTZ R3, R171, R4 ;  /* 0x00000004ab037221 */ /* 0x001fe20000010000 */
[----:B------:R0:W-:Y:S01]  /*9a50*/  STSM.16.M88.4 [R18+0x26800], R152 ;  /* 0x0268009812007844 */ /* 0x0001e20000000200 */
[-C--:B------:R-:W-:Y:S01]  /*9a60*/  FMUL.FTZ R122, R122, R9.reuse ;  /* 0x000000097a7a7220 */ /* 0x080fe20000410000 */
[-C--:B------:R-:W-:Y:S01]  /*9a70*/  FMUL.FTZ R123, R123, R9.reuse ;  /* 0x000000097b7b7220 */ /* 0x080fe20000410000 */
[-C--:B------:R-:W-:Y:S01]  /*9a80*/  FMUL.FTZ R126, R126, R9.reuse ;  /* 0x000000097e7e7220 */ /* 0x080fe20000410000 */
[----:B------:R0:W-:Y:S01]  /*9a90*/  STSM.16.M88.4 [R23], R156 ;  /* 0x0000009c17007844 */ /* 0x0001e20000000200 */
        /* <DEDUP_REMOVED lines=12> */
[-C--:B------:R-:W-:Y:S01]  /*9b60*/  FMUL.FTZ R142, R142, R9.reuse ;  /* 0x000000098e8e7220 */ /* 0x080fe20000410000 */
[-C--:B------:R-:W-:Y:S01]  /*9b70*/  FMUL.FTZ R143, R143, R9.reuse ;  /* 0x000000098f8f7220 */ /* 0x080fe20000410000 */
[-C--:B------:R-:W-:Y:S01]  /*9b80*/  FMUL.FTZ R146, R146, R9.reuse ;  /* 0x0000000992927220 */ /* 0x080fe20000410000 */
[-C--:B------:R-:W-:Y:S01]  /*9b90*/  FMUL.FTZ R147, R147, R9.reuse ;  /* 0x0000000993937220 */ /* 0x080fe20000410000 */
[----:B------:R-:W-:Y:S01]  /*9ba0*/  FMUL.FTZ R150, R150, R9 ;  /* 0x0000000996967220 */ /* 0x000fe20000410000 */
[----:B------:R-:W3:Y:S01]  /*9bb0*/  MUFU.EX2 R20, R20 ;  /* 0x0000001400147308 */ /* 0x000ee20000000800 */
[C---:B----4-:R-:W-:Y:S01]  /*9bc0*/  FADD.FTZ R10, R168.reuse, R11 ;  /* 0x0000000ba80a7221 */ /* 0x050fe20000010000 */
[----:B------:R-:W-:Y:S01]  /*9bd0*/  F2FP.F16.F32.PACK_AB R164, R168, R161 ;  /* 0x000000a1a8a4723e */ /* 0x000fe200000000ff */
[----:B------:R-:W-:Y:S01]  /*9be0*/  FMUL.FTZ R151, R151, R9 ;  /* 0x0000000997977220 */ /* 0x000fe20000410000 */
[----:B------:R-:W-:Y:S01]  /*9bf0*/  F2FP.F16.F32.PACK_AB R161, R208, R167 ;  /* 0x000000a7d0a1723e */ /* 0x000fe200000000ff */
[----:B------:R-:W-:-:S03]  /*9c00*/  FADD.FTZ R3, R165, R10 ;  /* 0x0000000aa5037221 */ /* 0x000fc60000010000 */
[----:B------:R-:W4:Y:S01]  /*9c10*/  MUFU.EX2 R178, R178 ;  /* 0x000000b200b27308 */ /* 0x000f220000000800 */
[----:B--2---:R-:W-:Y:S01]  /*9c20*/  FADD.FTZ R11, R173, R4 ;  /* 0x00000004ad0b7221 */ /* 0x004fe20000010000 */
[----:B------:R0:W-:Y:S06]  /*9c30*/  STSM.16.M88.4 [R19], R160 ;  /* 0x000000a013007844 */ /* 0x0001ec0000000200 */
[----:B------:R-:W2:Y:S01]  /*9c40*/  MUFU.EX2 R182, R182 ;  /* 0x000000b600b67308 */ /* 0x000ea20000000800 */
[C---:B---3--:R-:W-:Y:S01]  /*9c50*/  F2FP.F16.F32.PACK_AB R166, R20.reuse, R165 ;  /* 0x000000a514a6723e */ /* 0x048fe200000000ff */
[----:B------:R-:W-:-:S06]  /*9c60*/  FADD.FTZ R3, R20, R3 ;  /* 0x0000000314037221 */ /* 0x000fcc0000010000 */
[----:B------:R-:W3:Y:S01]  /*9c70*/  MUFU.EX2 R177, R177 ;  /* 0x000000b100b17308 */ /* 0x000ee20000000800 */
[C---:B----4-:R-:W-:Y:S01]  /*9c80*/  FADD.FTZ R11, R178.reuse, R11 ;  /* 0x0000000bb20b7221 */ /* 0x050fe20000010000 */
[----:B------:R-:W-:-:S03]  /*9c90*/  F2FP.F16.F32.PACK_AB R165, R178, R173 ;  /* 0x000000adb2a5723e */ /* 0x000fc600000000ff */
[----:B--2---:R-:W-:Y:S01]  /*9ca0*/  FADD.FTZ R4, R182, R11 ;  /* 0x0000000bb6047221 */ /* 0x004fe20000010000 */
[----:B---3--:R-:W-:-:S03]  /*9cb0*/  F2FP.F16.F32.PACK_AB R167, R177, R182 ;  /* 0x000000b6b1a7723e */ /* 0x008fc600000000ff */
[----:B------:R-:W-:Y:S02]  /*9cc0*/  FADD.FTZ R4, R177, R4 ;  /* 0x00000004b1047221 */ /* 0x000fe40000010000 */
[----:B------:R0:W-:Y:S01]  /*9cd0*/  STSM.16.M88.4 [R22], R164 ;  /* 0x000000a416007844 */ /* 0x0001e20000000200 */
[----:B------:R-:W-:Y:S05]  /*9ce0*/  @!P0 BRA `(.L_x_5566) ;  /* 0x0000000000048947 */ /* 0x000fea0003800000 */
[----:B------:R-:W-:Y:S01]  /*9cf0*/  BPT.TRAP 0x1 ;  /* 0x000000040000795c */ /* 0x000fe20000300000 */
.L_x_5566:
[----:B------:R2:W3:Y:S01]  /*9d00*/  SYNCS.PHASECHK.TRANS64.TRYWAIT P3, [UR23+0x28c50], R7 ;  /* 0x028c5007ff0075a7 */ /* 0x0004e20008060157 */
[----:B------:R-:W-:Y:S05]  /*9d10*/  @!P0 BRA `(.L_x_5567) ;  /* 0x0000000000048947 */ /* 0x000fea0003800000 */
[----:B------:R-:W-:Y:S01]  /*9d20*/  BPT.TRAP 0x1 ;  /* 0x000000040000795c */ /* 0x000fe20000300000 */
.L_x_5567:
[----:B---3--:R-:W-:Y:S05]  /*9d30*/  @P3 BRA `(.L_x_5568) ;  /* 0x0000000000083947 */ /* 0x008fea0003800000 */
[----:B------:R-:W3:Y:S02]  /*9d40*/  SYNCS.PHASECHK.TRANS64.TRYWAIT P3, [UR23+0x28c50], R7 ;  /* 0x028c5007ff0075a7 */ /* 0x000ee40008060157 */
[----:B---3--:R-:W-:Y:S05]  /*9d50*/  @!P3 BRA `(.L_x_5569) ;  /* 0x000000d4004cb947 */ /* 0x008fea0003800000 */
.L_x_5568:
        /* <DEDUP_REMOVED lines=39> */
[----:B-12---:R-:W-:-:S07]  /*9fd0*/  IMAD.MOV.U32 R7, RZ, RZ, R8 ;  /* 0x000000ffff077224 */ /* 0x006fce00078e0008 */
.L_x_5561:
[----:B------:R-:W-:-:S13]  /*9fe0*/  ISETP.GE.AND P2, PT, R7, UR48, PT ;  /* 0x0000003007007c0c */ /* 0x000fda000bf46270 */
[----:B------:R-:W-:Y:S05]  /*9ff0*/  @!P2 BRA `(.L_x_5571) ;  /* 0x0000002000e0a947 */ /* 0x000fea0003800000 */
[----:B------:R-:W-:Y:S01]  /*a000*/  IMAD.MOV.U32 R12, RZ, RZ, R6 ;  /* 0x000000ffff0c7224 */ /* 0x000fe200078e0006 */
[----:B------:R-:W-:Y:S01]  /*a010*/  UMOV UR21, UR37 ;  /* 0x0000002500157c82 */ /* 0x000fe20008000000 */
[----:B------:R-:W-:Y:S01]  /*a020*/  IMAD.MOV.U32 R13, RZ, RZ, R5 ;  /* 0x000000ffff0d7224 */ /* 0x000fe200078e0005 */
[----:B------:R-:W-:Y:S01]  /*a030*/  ULDC UR22, c[0x0][0x9e4] ;  /* 0x0002790000167ab9 */ /* 0x000fe20000000800 */
[----:B------:R-:W-:Y:S01]  /*a040*/  ULDC UR23, c[0x0][0x9dc] ;  /* 0x0002770000177ab9 */ /* 0x000fe20000000800 */
[----:B------:R-:W-:Y:S01]  /*a050*/  ULDC UR20, c[0x0][0x988] ;  /* 0x0002620000147ab9 */ /* 0x000fe20000000800 */
[----:B------:R-:W-:-:S05]  /*a060*/  ULDC UR24, c[0x0][0x9e0] ;  /* 0x0002780000187ab9 */ /* 0x000fca0000000800 */
.L_x_5588:
[----:B------:R-:W-:-:S04]  /*a070*/  UIADD3 UR37, UR21, 0x1, URZ ;  /* 0x0000000115257890 */ /* 0x000fc8000fffe03f */
[----:B------:R-:W-:-:S04]  /*a080*/  UISETP.NE.AND UP1, UPT, UR37, 0x2, UPT ;  /* 0x000000022500788c */ /* 0x000fc8000bf25270 */
[----:B------:R-:W-:Y:S02]  /*a090*/  USEL UR6, URZ, 0x1, UP1 ;  /* 0x000000013f067887 */ /* 0x000fe40008800000 */
[----:B------:R-:W-:Y:S02]  /*a0a0*/  USEL UR37, UR37, URZ, UP1 ;  /* 0x0000003f25257287 */ /* 0x000fe40008800000 */
[----:B------:R-:W-:Y:S01]  /*a0b0*/  ULOP3.LUT UR38, UR38, UR6, URZ, 0x3c, !UPT ;  /* 0x0000000626267292 */ /* 0x000fe2000f8e3c3f */
[----:B-12---:R-:W-:Y:S11]  /*a0c0*/  @!P0 BRA `(.L_x_5572) ;  /* 0x0000000000048947 */ /* 0x006ff60003800000 */
[----:B------:R-:W-:Y:S01]  /*a0d0*/  BPT.TRAP 0x1 ;  /* 0x000000040000795c */ /* 0x000fe20000300000 */
.L_x_5572:
[----:B------:R-:W-:Y:S01]  /*a0e0*/  ULEA UR25, UR37, UR46, 0x3 ;  /* 0x0000002e25197291 */ /* 0x000fe2000f8e183f */
[----:B0-----:R-:W-:-:S05]  /*a0f0*/  IMAD.U32 R11, RZ, RZ, UR38 ;  /* 0x00000026ff0b7e24 */ /* 0x001fca000f8e00ff */
[----:B------:R-:W-:-:S04]  /*a100*/  SHF.L.U32 R11, R11, 0x1f, RZ ;  /* 0x0000001f0b0b7819 */ /* 0x000fc800000006ff */
[----:B------:R0:W0:Y:S01]  /*a110*/  SYNCS.PHASECHK.TRANS64.TRYWAIT P2, [UR25+0x28c30], R11 ;  /* 0x028c300bff0075a7 */ /* 0x0000220008040159 */
[----:B------:R-:W-:Y:S05]  /*a120*/  @!P0 BRA `(.L_x_5573) ;  /* 0x0000000000048947 */ /* 0x000fea0003800000 */
[----:B------:R-:W-:Y:S01]  /*a130*/  BPT.TRAP 0x1 ;  /* 0x000000040000795c */ /* 0x000fe20000300000 */
.L_x_5573:
[----:B0-----:R-:W-:Y:S05]  /*a140*/  @P2 BRA `(.L_x_5574) ;  /* 0x0000000000082947 */ /* 0x001fea0003800000 */
[----:B------:R-:W0:Y:S02]  /*a150*/  SYNCS.PHASECHK.TRANS64.TRYWAIT P2, [UR25+0x28c30], R11 ;  /* 0x028c300bff0075a7 */ /* 0x000e240008040159 */
[----:B0-----:R-:W-:Y:S05]  /*a160*/  @!P2 BRA `(.L_x_5575) ;  /* 0x000000d0005ca947 */ /* 0x001fea0003800000 */
.L_x_5574:
[----:B------:R-:W-:Y:S01]  /*a170*/  R2UR UR18, R0 ;  /* 0x00000000001272ca */ /* 0x000fe200000e0000 */
[----:B--234-:R-:W-:Y:S01]  /*a180*/  WARPGROUP.ARRIVE ;  /* 0x00000000000079c5 */ /* 0x01cfe20000000000 */
[----:B------:R-:W-:Y:S01]  /*a190*/  UMOV UR19, 0x40000040 ;  /* 0x4000004000137882 */ /* 0x000fe20000000000 */
[----:B------:R-:W-:Y:S01]  /*a1a0*/  UMOV UR7, 0x40000040 ;  /* 0x4000004000077882 */ /* 0x000fe20000000000 */
[----:B------:R-:W-:Y:S01]  /*a1b0*/  UMOV UR11, 0x40000040 ;  /* 0x40000040000b7882 */ /* 0x000fe20000000000 */
[----:B------:R-:W-:Y:S01]  /*a1c0*/  UMOV UR15, 0x40000040 ;  /* 0x40000040000f7882 */ /* 0x000fe20000000000 */
[----:B------:R-:W-:Y:S01]  /*a1d0*/  PLOP3.LUT P2, PT, PT, PT, UP0, 0x80, 0x0 ;  /* 0x000000000000781c */ /* 0x000fe20003f4f008 */
[----:B------:R-:W-:Y:S02]  /*a1e0*/  VIADD R14, R185, UR42 ;  /* 0x0000002ab90e7c36 */ /* 0x000fe40008000000 */
[----:B-1----:R-:W-:Y:S02]  /*a1f0*/  IMAD.U32 R10, RZ, RZ, UR25 ;  /* 0x00000019ff0a7e24 */ /* 0x002fe4000f8e00ff */
[----:B------:R-:W-:-:S02]  /*a200*/  IMAD.U32 R9, RZ, RZ, UR51 ;  /* 0x00000033ff097e24 */ /* 0x000fc4000f8e00ff */
[----:B------:R-:W-:-:S04]  /*a210*/  ULEA UR18, UR37, UR18, 0x9 ;  /* 0x0000001225127291 */ /* 0x000fc8000f8e483f */
        /* <DEDUP_REMOVED lines=8> */
[----:B------:R-:W-:Y:S01]  /*a2a0*/  @P2 IMAD.HI.U32 R5, R14, UR6, RZ ;  /* 0x000000060e052c27 */ /* 0x000fe2000f8e00ff */
[----:B------:R-:W-:-:S04]  /*a2b0*/  @UP0 ULDC UR6, c[0x0][0x450] ;  /* 0x0001140000060ab9 */ /* 0x000fc80000000800 */
[----:B------:R-:W-:Y:S01]  /*a2c0*/  @P2 SHF.R.U32.HI R14, RZ, UR6, R5 ;  /* 0x00000006ff0e2c19 */ /* 0x000fe20008011605 */
[----:B------:R-:W-:Y:S01]  /*a2d0*/  @!P1 VIADD R5, R10, 0x28c40 ;  /* 0x00028c400a059836 */ /* 0x000fe20000000000 */
[----:B------:R-:W-:-:S03]  /*a2e0*/  ULOP3.LUT UR6, URZ, UR23, URZ, 0x33, !UPT ;  /* 0x000000173f067292 */ /* 0x000fc6000f8e333f */
[----:B------:R-:W0:Y:S01]  /*a2f0*/  SHFL.IDX PT, R20, R14, RZ, 0x1c1f ;  /* 0x001c1fff0e147589 */ /* 0x000e2200000e0000 */
[----:B------:R-:W-:Y:S01]  /*a300*/  @!P1 PRMT R6, RZ, 0x654, R5 ;  /* 0x00000654ff069816 */ /* 0x000fe20000000005 */
[----:B------:R-:W-:Y:S01]  /*a310*/  IMAD.SHL.U32 R5, R7, 0x40, RZ ;  /* 0x0000004007057824 */ /* 0x000fe200078e00ff */
[----:B------:R-:W-:Y:S02]  /*a320*/  WARPGROUP.DEPBAR.LE gsb0, 0x0 ;  /* 0x00008000000079c5 */ /* 0x000fe40000010000 */
[----:B------:R-:W-:-:S06]  /*a330*/  WARPGROUP.ARRIVE ;  /* 0x00000000000079c5 */ /* 0x000fcc0000000000 */
[----:B------:R-:W-:Y:S03]  /*a340*/  HGMMA.64x64x16.F32 R152, gdesc[UR8], R152, gsb0 ;  /* 0x00e00000089879f0 */ /* 0x000fe60008000898 */
[----:B------:R-:W-:Y:S02]  /*a350*/  WARPGROUP.DEPBAR.LE gsb0, 0x0 ;  /* 0x00008000000079c5 */ /* 0x000fe40000010000 */
[----:B------:R-:W-:-:S06]  /*a360*/  WARPGROUP.ARRIVE ;  /* 0x00000000000079c5 */ /* 0x000fcc0000000000 */
[----:B------:R-:W-:Y:S03]  /*a370*/  HGMMA.64x64x16.F32 R152, gdesc[UR12], R152, gsb0 ;  /* 0x00e000000c9879f0 */ /* 0x000fe60008000898 */
[----:B------:R-:W-:Y:S02]  /*a380*/  WARPGROUP.DEPBAR.LE gsb0, 0x0 ;  /* 0x00008000000079c5 */ /* 0x000fe40000010000 */
[----:B------:R1:W-:Y:S02]  /*a390*/  @!P1 SYNCS.ARRIVE.TRANS64.RED.A1T0 RZ, [R6+URZ], RZ ;  /* 0x000000ff06ff99a7 */ /* 0x0003e4000810043f */
[----:B-1----:R-:W-:-:S04]  /*a3a0*/  IADD3 R6, -R2, 0x1, -R5 ;  /* 0x0000000102067810 */ /* 0x002fc80007ffe905 */
[----:B------:R-:W-:-:S05]  /*a3b0*/  IADD3 R6, -R9, UR49, R6 ;  /* 0x0000003109067c10 */ /* 0x000fca000fffe106 */
[C---:B------:R-:W-:Y:S02]  /*a3c0*/  VIADD R205, R6.reuse, UR24 ;  /* 0x0000001806cd7c36 */ /* 0x040fe40008000000 */
[----:B------:R-:W-:Y:S02]  /*a3d0*/  VIADD R206, R6, UR6 ;  /* 0x0000000606ce7c36 */ /* 0x000fe40008000000 */
[--C-:B0-----:R-:W-:Y:S02]  /*a3e0*/  IMAD.IADD R6, R205, 0x1, R20.reuse ;  /* 0x00000001cd067824 */ /* 0x101fe400078e0214 */
[----:B------:R-:W-:Y:S01]  /*a3f0*/  IMAD.IADD R15, R206, 0x1, R20 ;  /* 0x00000001ce0f7824 */ /* 0x000fe200078e0214 */
[----:B------:R-:W-:Y:S06]  /*a400*/  @!P6 BRA `(.L_x_5576) ;  /* 0x00000000005ce947 */ /* 0x000fec0003800000 */
        /* <DEDUP_REMOVED lines=13> */
.L_x_5578:
[----:B------:R-:W-:-:S05]  /*a4e0*/  IMAD.U32 R207, RZ, RZ, UR22 ;  /* 0x00000016ffcf7e24 */ /* 0x000fca000f8e00ff */
[----:B------:R-:W-:-:S13]  /*a4f0*/  ISETP.NE.AND P2, PT, R207, 0x1, PT ;  /* 0x00000001cf00780c */ /* 0x000fda0003f45270 */
[----:B------:R-:W0:Y:S02]  /*a500*/  @P2 LDC.64 R8, c[0x0][0x9e8] ;  /* 0x00027a00ff082b82 */ /* 0x000e240000000a00 */
[----:B0-----:R-:W-:-:S05]  /*a510*/  @P2 IMAD.HI.U32 R8, R20, R8, RZ ;  /* 0x0000000814082227 */ /* 0x001fca00078e00ff */
[----:B------:R-:W-:-:S07]  /*a520*/  @P2 SHF.R.U32.HI R20, RZ, R9, R8 ;  /* 0x00000009ff142219 */ /* 0x000fce0000011608 */
.L_x_5579:
[----:B------:R-:W-:Y:S05]  /*a530*/  BSYNC B0 ;  /* 0x0000000000007941 */ /* 0x000fea0003800000 */
.L_x_5577:
[----:B------:R-:W-:-:S04]  /*a540*/  IMAD R9, R20, R207, -R5 ;  /* 0x000000cf14097224 */ /* 0x000fc800078e0a05 */
[----:B------:R-:W-:-:S05]  /*a550*/  IMAD.IADD R9, R9, 0x1, -R2 ;  /* 0x0000000109097824 */ /* 0x000fca00078e0a02 */
[----:B------:R-:W-:Y:S02]  /*a560*/  VIADDMNMX R6, R9, R207, R6, PT ;  /* 0x000000cf09067246 */ /* 0x000fe40003800106 */
[----:B------:R-:W-:-:S07]  /*a570*/  VIMNMX R15, R15, R9, !PT ;  /* 0x000000090f0f7248 */ /* 0x000fce0007fe0100 */
.L_x_5576:
[----:B------:R-:W-:Y:S01]  /*a580*/  ISETP.GT.AND P2, PT, R7, -0x1, PT ;  /* 0xffffffff0700780c */ /* 0x000fe20003f44270 */
[----:B------:R-:W0:Y:S03]  /*a590*/  SHFL.IDX PT, R8, R14, 0x1, 0x1c1f ;  /* 0x003c1f000e087f89 */ /* 0x000e2600000e0000 */
[C---:B------:R-:W-:Y:S02]  /*a5a0*/  ISETP.GT.AND P3, PT, R15.reuse, RZ, P2 ;  /* 0x000000ff0f00720c */ /* 0x040fe40001764270 */
[C---:B------:R-:W-:Y:S02]  /*a5b0*/  ISETP.GT.AND P5, PT, R15.reuse, 0x1, P2 ;  /* 0x000000010f00780c */ /* 0x040fe400017a4270 */
[----:B------:R-:W-:Y:S02]  /*a5c0*/  ISETP.LT.OR P4, PT, R6, 0x1, P3 ;  /* 0x000000010600780c */ /* 0x000fe40001f81670 */
[----:B------:R-:W-:-:S02]  /*a5d0*/  ISETP.GT.AND P3, PT, R15, 0x8, P2 ;  /* 0x000000080f00780c */ /* 0x000fc40001764270 */
[----:B------:R-:W-:Y:S02]  /*a5e0*/  FSEL R152, R152, -INF , !P4 ;  /* 0xff80000098987808 */ /* 0x000fe40006000000 */
[----:B------:R-:W-:Y:S02]  /*a5f0*/  ISETP.GT.AND P4, PT, R15, 0x9, P2 ;  /* 0x000000090f00780c */ /* 0x000fe40001784270 */
[C---:B------:R-:W-:Y:S02]  /*a600*/  ISETP.LT.OR P5, PT, R6.reuse, 0x2, P5 ;  /* 0x000000020600780c */ /* 0x040fe40002fa1670 */
[C---:B------:R-:W-:Y:S02]  /*a610*/  ISETP.LT.OR P3, PT, R6.reuse, 0x9, P3 ;  /* 0x000000090600780c */ /* 0x040fe40001f61670 */
[----:B------:R-:W-:Y:S02]  /*a620*/  ISETP.LT.OR P4, PT, R6, 0xa, P4 ;  /* 0x0000000a0600780c */ /* 0x000fe40002781670 */
[----:B------:R-:W-:-:S02]  /*a630*/  FSEL R153, R153, -INF , !P5 ;  /* 0xff80000099997808 */ /* 0x000fc40006800000 */
[----:B------:R-:W-:Y:S01]  /*a640*/  FSEL R156, R156, -INF , !P3 ;  /* 0xff8000009c9c7808 */ /* 0x000fe20005800000 */
[----:B0-----:R-:W-:Y:S01]  /*a650*/  IMAD.IADD R14, R206, 0x1, R8 ;  /* 0x00000001ce0e7824 */ /* 0x001fe200078e0208 */
[----:B------:R-:W-:Y:S02]  /*a660*/  FSEL R157, R157, -INF , !P4 ;  /* 0xff8000009d9d7808 */ /* 0x000fe40006000000 */
        /* <DEDUP_REMOVED lines=9> */
[----:B------:R-:W-:-:S02]  /*a700*/  ISETP.GT.AND P5, PT, R15, 0x19, P2 ;  /* 0x000000190f00780c */ /* 0x000fc400017a4270 */
[C---:B------:R-:W-:Y:S02]  /*a710*/  ISETP.GT.AND P3, PT, R15.reuse, 0x20, P2 ;  /* 0x000000200f00780c */ /* 0x040fe40001764270 */
[----:B------:R-:W-:Y:S02]  /*a720*/  ISETP.GT.AND P4, PT, R15, 0x21, P2 ;  /* 0x000000210f00780c */ /* 0x000fe40001784270 */
[C---:B------:R-:W-:Y:S02]  /*a730*/  ISETP.LT.OR P5, PT, R6.reuse, 0x1a, P5 ;  /* 0x0000001a0600780c */ /* 0x040fe40002fa1670 */
[C---:B------:R-:W-:Y:S02]  /*a740*/  ISETP.LT.OR P3, PT, R6.reuse, 0x21, P3 ;  /* 0x000000210600780c */ /* 0x040fe40001f61670 */
[----:B------:R-:W-:Y:S02]  /*a750*/  ISETP.LT.OR P4, PT, R6, 0x22, P4 ;  /* 0x000000220600780c */ /* 0x000fe40002781670 */
[----:B------:R-:W-:-:S02]  /*a760*/  FSEL R165, R165, -INF , !P5 ;  /* 0xff800000a5a57808 */ /* 0x000fc40006800000 */
[----:B------:R-:W-:Y:S02]  /*a770*/  FSEL R168, R168, -INF , !P3 ;  /* 0xff800000a8a87808 */ /* 0x000fe40005800000 */
        /* <DEDUP_REMOVED lines=34> */
.L_x_5582:
[----:B------:R-:W-:-:S05]  /*a9a0*/  IMAD.U32 R20, RZ, RZ, UR22 ;  /* 0x00000016ff147e24 */ /* 0x000fca000f8e00ff */
[----:B------:R-:W-:-:S13]  /*a9b0*/  ISETP.NE.AND P3, PT, R20, 0x1, PT ;  /* 0x000000011400780c */ /* 0x000fda0003f65270 */
[----:B------:R-:W0:Y:S02]  /*a9c0*/  @P3 LDC.64 R8, c[0x0][0x9e8] ;  /* 0x00027a00ff083b82 */ /* 0x000e240000000a00 */
[----:B0-----:R-:W-:-:S05]  /*a9d0*/  @P3 IMAD.HI.U32 R8, R15, R8, RZ ;  /* 0x000000080f083227 */ /* 0x001fca00078e00ff */
[----:B------:R-:W-:-:S07]  /*a9e0*/  @P3 SHF.R.U32.HI R15, RZ, R9, R8 ;  /* 0x00000009ff0f3219 */ /* 0x000fce0000011608 */
.L_x_5583:
[----:B------:R-:W-:Y:S05]  /*a9f0*/  BSYNC B0 ;  /* 0x0000000000007941 */ /* 0x000fea0003800000 */
.L_x_5581:
[----:B------:R-:W-:-:S04]  /*aa00*/  IMAD R5, R15, R20, -R5 ;  /* 0x000000140f057224 */ /* 0x000fc800078e0a05 */
[----:B------:R-:W-:-:S05]  /*aa10*/  IMAD.IADD R5, R5, 0x1, -R2 ;  /* 0x0000000105057824 */ /* 0x000fca00078e0a02 */
[----:B------:R-:W-:Y:S02]  /*aa20*/  VIADDMNMX R6, R5, R20, R6, PT ;  /* 0x0000001405067246 */ /* 0x000fe40003800106 */
[----:B------:R-:W-:-:S07]  /*aa30*/  VIMNMX R14, R14, R5, !PT ;  /* 0x000000050e0e7248 */ /* 0x000fce0007fe0100 */
.L_x_5580:
        /* <DEDUP_REMOVED lines=8> */
[----:B------:R-:W-:Y:S02]  /*aac0*/  ISETP.GT.AND P3, PT, R14, RZ, P2 ;  /* 0x000000ff0e00720c */ /* 0x000fe40001764270 */
        /* <DEDUP_REMOVED lines=9> */
[----:B------:R-:W-:-:S02]  /*ab60*/  ISETP.LT.OR P4, PT, R6, 0x9, P4 ;  /* 0x000000090600780c */ /* 0x000fc40002781670 */
[----:B------:R-:W-:Y:S02]  /*ab70*/  FMNMX.FTZ R5, R169, R8, !PT ;  /* 0x00000008a9057209 */ /* 0x000fe40007810000 */
[----:B------:R-:W-:Y:S02]  /*ab80*/  FSEL R159, R159, -INF , !P5 ;  /* 0xff8000009f9f7808 */ /* 0x000fe40006800000 */
[----:B------:R-:W-:Y:S02]  /*ab90*/  FMNMX.FTZ R8, R172, R5, !PT ;  /* 0x00000005ac087209 */ /* 0x000fe40007810000 */
[----:B------:R-:W-:Y:S02]  /*aba0*/  ISETP.GT.AND P5, PT, R14, 0x11, P2 ;  /* 0x000000110e00780c */ /* 0x000fe400017a4270 */
[----:B------:R-:W-:Y:S02]  /*abb0*/  FMNMX.FTZ R5, R173, R8, !PT ;  /* 0x00000008ad057209 */ /* 0x000fe40007810000 */
[----:B------:R-:W-:-:S02]  /*abc0*/  FSEL R158, R158, -INF , !P4 ;  /* 0xff8000009e9e7808 */ /* 0x000fc40006000000 */
        /* <DEDUP_REMOVED lines=8> */
[----:B------:R-:W-:Y:S01]  /*ac50*/  ISETP.GT.AND P5, PT, R14, 0x20, P2 ;  /* 0x000000200e00780c */ /* 0x000fe200017a4270 */
[----:B------:R-:W0:Y:S01]  /*ac60*/  SHFL.BFLY PT, R5, R8, 0x2, 0x1f ;  /* 0x0c401f0008057f89 */ /* 0x000e2200000e0000 */
[----:B------:R-:W-:Y:S02]  /*ac70*/  FSEL R162, R162, -INF , !P4 ;  /* 0xff800000a2a27808 */ /* 0x000fe40006000000 */
[----:B------:R-:W-:Y:S02]  /*ac80*/  ISETP.LT.OR P5, PT, R6, 0x21, P5 ;  /* 0x000000210600780c */ /* 0x000fe40002fa1670 */
[----:B------:R-:W-:-:S02]  /*ac90*/  ISETP.GT.AND P4, PT, R14, 0x19, P2 ;  /* 0x000000190e00780c */ /* 0x000fc40001784270 */
[----:B------:R-:W-:Y:S02]  /*aca0*/  FSEL R170, R170, -INF , !P5 ;  /* 0xff800000aaaa7808 */ /* 0x000fe40006800000 */
[----:B------:R-:W-:-:S04]  /*acb0*/  ISETP.LT.OR P4, PT, R6, 0x1a, P4 ;  /* 0x0000001a0600780c */ /* 0x000fc80002781670 */
[----:B------:R-:W-:Y:S02]  /*acc0*/  FSEL R167, R167, -INF , !P4 ;  /* 0xff800000a7a77808 */ /* 0x000fe40006000000 */
[----:B------:R-:W-:-:S04]  /*acd0*/  ISETP.GT.AND P4, PT, R14, 0x28, P2 ;  /* 0x000000280e00780c */ /* 0x000fc80001784270 */
[----:B------:R-:W-:-:S04]  /*ace0*/  ISETP.LT.OR P4, PT, R6, 0x29, P4 ;  /* 0x000000290600780c */ /* 0x000fc80002781670 */
[----:B------:R-:W-:Y:S02]  /*acf0*/  FSEL R174, R174, -INF , !P4 ;  /* 0xff800000aeae7808 */ /* 0x000fe40006000000 */
[----:B0-----:R-:W-:Y:S02]  /*ad00*/  FMNMX.FTZ R9, R8, R5, !PT ;  /* 0x0000000508097209 */ /* 0x001fe40007810000 */
[----:B------:R-:W-:-:S03]  /*ad10*/  ISETP.GT.AND P4, PT, R14, 0x30, P2 ;  /* 0x000000300e00780c */ /* 0x000fc60001784270 */
[----:B------:R-:W0:Y:S01]  /*ad20*/  SHFL.BFLY PT, R20, R9, 0x1, 0x1f ;  /* 0x0c201f0009147f89 */ /* 0x000e2200000e0000 */
[----:B------:R-:W-:-:S04]  /*ad30*/  ISETP.LT.OR P4, PT, R6, 0x31, P4 ;  /* 0x000000310600780c */ /* 0x000fc80002781670 */
[----:B------:R-:W-:Y:S02]  /*ad40*/  FSEL R178, R178, -INF , !P4 ;  /* 0xff800000b2b27808 */ /* 0x000fe40006000000 */
[----:B------:R-:W-:-:S04]  /*ad50*/  ISETP.GT.AND P4, PT, R14, 0x38, P2 ;  /* 0x000000380e00780c */ /* 0x000fc80001784270 */
[----:B------:R-:W-:-:S04]  /*ad60*/  ISETP.LT.OR P4, PT, R6, 0x39, P4 ;  /* 0x000000390600780c */ /* 0x000fc80002781670 */
[----:B------:R-:W-:Y:S02]  /*ad70*/  FSEL R182, R182, -INF , !P4 ;  /* 0xff800000b6b67808 */ /* 0x000fe40006000000 */
[----:B0-----:R-:W-:Y:S02]  /*ad80*/  FMNMX.FTZ R5, R9, R20, !PT ;  /* 0x0000001409057209 */ /* 0x001fe40007810000 */
[----:B------:R-:W-:Y:S02]  /*ad90*/  FSEL R9, R154, -INF , !P3 ;  /* 0xff8000009a097808 */ /* 0x000fe40005800000 */
[----:B------:R-:W-:Y:S01]  /*ada0*/  ISETP.GT.AND P3, PT, R14, 0x18, P2 ;  /* 0x000000180e00780c */ /* 0x000fe20001764270 */
[----:B------:R-:W-:Y:S01]  /*adb0*/  FMUL.FTZ R20, R5, UR10 ;  /* 0x0000000a05147c20 */ /* 0x000fe20008410000 */
[----:B------:R-:W-:Y:S02]  /*adc0*/  FMNMX.FTZ R8, R9, R12, !PT ;  /* 0x0000000c09087209 */ /* 0x000fe40007810000 */
[----:B------:R-:W-:-:S02]  /*add0*/  ISETP.LT.OR P3, PT, R6, 0x19, P3 ;  /* 0x000000190600780c */ /* 0x000fc40001f61670 */
[----:B------:R-:W-:Y:S02]  /*ade0*/  FMNMX.FTZ R15, R155, R8, !PT ;  /* 0x000000089b0f7209 */ /* 0x000fe40007810000 */
[----:B------:R-:W-:Y:S02]  /*adf0*/  FSETP.NEU.FTZ.AND P5, PT, R5, -INF , PT ;  /* 0xff8000000500780b */ /* 0x000fe40003fbd000 */
[----:B------:R-:W-:Y:S02]  /*ae00*/  FMNMX.FTZ R8, R158, R15, !PT ;  /* 0x0000000f9e087209 */ /* 0x000fe40007810000 */
[----:B------:R-:W-:Y:S02]  /*ae10*/  FSEL R166, R166, -INF , !P3 ;  /* 0xff800000a6a67808 */ /* 0x000fe40005800000 */
[----:B------:R-:W-:Y:S02]  /*ae20*/  FMNMX.FTZ R15, R159, R8, !PT ;  /* 0x000000089f0f7209 */ /* 0x000fe40007810000 */
[----:B------:R-:W-:-:S02]  /*ae30*/  ISETP.GT.AND P3, PT, R14, 0x21, P2 ;  /* 0x000000210e00780c */ /* 0x000fc40001764270 */
[----:B------:R-:W-:Y:S02]  /*ae40*/  FMNMX.FTZ R8, R162, R15, !PT ;  /* 0x0000000fa2087209 */ /* 0x000fe40007810000 */
[----:B------:R-:W-:Y:S02]  /*ae50*/  ISETP.LT.OR P3, PT, R6, 0x22, P3 ;  /* 0x000000220600780c */ /* 0x000fe40001f61670 */
[----:B------:R-:W-:Y:S02]  /*ae60*/  FMNMX.FTZ R15, R163, R8, !PT ;  /* 0x00000008a30f7209 */ /* 0x000fe40007810000 */
[----:B------:R-:W-:Y:S02]  /*ae70*/  FSEL R8, R20, RZ, P5 ;  /* 0x000000ff14087208 */ /* 0x000fe40002800000 */
[----:B------:R-:W-:Y:S02]  /*ae80*/  FMNMX.FTZ R20, R166, R15, !PT ;  /* 0x0000000fa6147209 */ /* 0x000fe40007810000 */
[----:B------:R-:W-:Y:S01]  /*ae90*/  FSEL R171, R171, -INF , !P3 ;  /* 0xff800000abab7808 */ /* 0x000fe20005800000 */
[--C-:B------:R-:W-:Y:S01]  /*aea0*/  FFMA.FTZ R152, R152, UR10, -R8.reuse ;  /* 0x0000000a98987c23 */ /* 0x100fe20008010808 */
[----:B------:R-:W-:Y:S01]  /*aeb0*/  FMNMX.FTZ R15, R167, R20, !PT ;  /* 0x00000014a70f7209 */ /* 0x000fe20007810000 */
[--C-:B------:R-:W-:Y:S01]  /*aec0*/  FFMA.FTZ R154, R156, UR10, -R8.reuse ;  /* 0x0000000a9c9a7c23 */ /* 0x100fe20008010808 */
[----:B------:R-:W-:Y:S01]  /*aed0*/  ISETP.GT.AND P3, PT, R14, 0x29, P2 ;  /* 0x000000290e00780c */ /* 0x000fe20001764270 */
[--C-:B------:R-:W-:Y:S01]  /*aee0*/  FFMA.FTZ R156, R160, UR10, -R8.reuse ;  /* 0x0000000aa09c7c23 */ /* 0x100fe20008010808 */
[----:B------:R-:W-:Y:S01]  /*aef0*/  FMNMX.FTZ R20, R170, R15, !PT ;  /* 0x0000000faa147209 */ /* 0x000fe20007810000 */
[--C-:B------:R-:W-:Y:S01]  /*af00*/  FFMA.FTZ R15, R153, UR10, -R8.reuse ;  /* 0x0000000a990f7c23 */ /* 0x100fe20008010808 */
[----:B------:R-:W-:Y:S01]  /*af10*/  ISETP.LT.OR P3, PT, R6, 0x2a, P3 ;  /* 0x0000002a0600780c */ /* 0x000fe20001f61670 */
[----:B------:R-:W-:Y:S01]  /*af20*/  MUFU.EX2 R152, R152 ;  /* 0x0000009800987308 */ /* 0x000fe20000000800 */
[----:B------:R-:W-:Y:S01]  /*af30*/  FMNMX.FTZ R21, R171, R20, !PT ;  /* 0x00000014ab157209 */ /* 0x000fe20007810000 */
[--C-:B------:R-:W-:Y:S01]  /*af40*/  FFMA.FTZ R160, R168, UR10, -R8.reuse ;  /* 0x0000000aa8a07c23 */ /* 0x100fe20008010808 */
[----:B------:R-:W-:Y:S01]  /*af50*/  FSEL R175, R175, -INF , !P3 ;  /* 0xff800000afaf7808 */ /* 0x000fe20005800000 */
[----:B------:R-:W-:Y:S01]  /*af60*/  FFMA.FTZ R168, R180, UR10, -R8 ;  /* 0x0000000ab4a87c23 */ /* 0x000fe20008010808 */
[----:B------:R-:W-:-:S02]  /*af70*/  ISETP.GT.AND P3, PT, R14, 0x31, P2 ;  /* 0x000000310e00780c */ /* 0x000fc40001764270 */
[----:B------:R-:W-:Y:S01]  /*af80*/  FMNMX.FTZ R20, R174, R21, !PT ;  /* 0x00000015ae147209 */ /* 0x000fe20007810000 */
[----:B------:R-:W-:Y:S01]  /*af90*/  MUFU.EX2 R15, R15 ;  /* 0x0000000f000f7308 */ /* 0x000fe20000000800 */
[----:B------:R-:W-:Y:S02]  /*afa0*/  ISETP.LT.OR P3, PT, R6, 0x32, P3 ;  /* 0x000000320600780c */ /* 0x000fe40001f61670 */
[----:B------:R-:W-:Y:S01]  /*afb0*/  FMNMX.FTZ R21, R175, R20, !PT ;  /* 0x00000014af157209 */ /* 0x000fe20007810000 */
[--C-:B------:R-:W-:Y:S01]  /*afc0*/  FFMA.FTZ R20, R172, UR10, -R8.reuse ;  /* 0x0000000aac147c23 */ /* 0x100fe20008010808 */
[----:B------:R-:W-:Y:S02]  /*afd0*/  ISETP.GT.AND P2, PT, R14, 0x39, P2 ;  /* 0x000000390e00780c */ /* 0x000fe40001744270 */
[----:B------:R-:W-:Y:S01]  /*afe0*/  FSEL R179, R179, -INF , !P3 ;  /* 0xff800000b3b37808 */ /* 0x000fe20005800000 */
[----:B------:R-:W-:Y:S01]  /*aff0*/  MUFU.EX2 R154, R154 ;  /* 0x0000009a009a7308 */ /* 0x000fe20000000800 */
[----:B------:R-:W-:Y:S01]  /*b000*/  FMNMX.FTZ R14, R178, R21, !PT ;  /* 0x00000015b20e7209 */ /* 0x000fe20007810000 */
[--C-:B------:R-:W-:Y:S01]  /*b010*/  FFMA.FTZ R21, R157, UR10, -R8.reuse ;  /* 0x0000000a9d157c23 */ /* 0x100fe20008010808 */
[----:B------:R-:W-:Y:S01]  /*b020*/  ISETP.LT.OR P2, PT, R6, 0x3a, P2 ;  /* 0x0000003a0600780c */ /* 0x000fe20001741670 */
[--C-:B------:R-:W-:Y:S01]  /*b030*/  FFMA.FTZ R157, R165, UR10, -R8.reuse ;  /* 0x0000000aa59d7c23 */ /* 0x100fe20008010808 */
[----:B------:R-:W-:Y:S01]  /*b040*/  FMNMX.FTZ R153, R179, R14, !PT ;  /* 0x0000000eb3997209 */ /* 0x000fe20007810000 */
[--C-:B------:R-:W-:Y:S01]  /*b050*/  FFMA.FTZ R14, R164, UR10, -R8.reuse ;  /* 0x0000000aa40e7c23 */ /* 0x100fe20008010808 */
[----:B------:R-:W-:Y:S01]  /*b060*/  FSEL R183, R183, -INF , !P2 ;  /* 0xff800000b7b77808 */ /* 0x000fe20005000000 */
[----:B------:R-:W-:Y:S01]  /*b070*/  MUFU.EX2 R21, R21 ;  /* 0x0000001500157308 */ /* 0x000fe20000000800 */
[----:B------:R-:W-:Y:S01]  /*b080*/  FMNMX.FTZ R6, R182, R153, !PT ;  /* 0x00000099b6067209 */ /* 0x000fe20007810000 */
[--C-:B------:R-:W-:Y:S01]  /*b090*/  FFMA.FTZ R153, R161, UR10, -R8.reuse ;  /* 0x0000000aa1997c23 */ /* 0x100fe20008010808 */
[----:B------:R-:W-:Y:S01]  /*b0a0*/  FSEL R164, R5, RZ, P5 ;  /* 0x000000ff05a47208 */ /* 0x000fe20002800000 */
[----:B------:R-:W-:Y:S01]  /*b0b0*/  FFMA.FTZ R165, R173, UR10, -R8 ;  /* 0x0000000aada57c23 */ /* 0x000fe20008010808 */
[----:B------:R-:W-:Y:S01]  /*b0c0*/  FMNMX.FTZ R6, R183, R6, !PT ;  /* 0x00000006b7067209 */ /* 0x000fe20007810000 */
[----:B------:R-:W-:-:S02]  /*b0d0*/  IMAD.MOV R173, RZ, RZ, -R17 ;  /* 0x000000ffffad7224 */ /* 0x000fc400078e0a11 */
[--C-:B------:R-:W-:Y:S01]  /*b0e0*/  FFMA.FTZ R161, R169, UR10, -R8.reuse ;  /* 0x0000000aa9a17c23 */ /* 0x100fe20008010808 */
[----:B------:R-:W-:Y:S01]  /*b0f0*/  FADD.FTZ R164, -R164, R13 ;  /* 0x0000000da4a47221 */ /* 0x000fe20000010100 */
[----:B------:R-:W-:Y:S01]  /*b100*/  MUFU.EX2 R156, R156 ;  /* 0x0000009c009c7308 */ /* 0x000fe20000000800 */
[----:B------:R-:W0:Y:S01]  /*b110*/  SHFL.BFLY PT, R205, R6, 0x2, 0x1f ;  /* 0x0c401f0006cd7f89 */ /* 0x000e2200000e0000 */
[----:B------:R-:W-:Y:S01]  /*b120*/  ISETP.NE.AND P3, PT, R2, R173, PT ;  /* 0x000000ad0200720c */ /* 0x000fe20003f65270 */
[----:B------:R-:W-:Y:S01]  /*b130*/  FMUL.FTZ R13, R164, UR10 ;  /* 0x0000000aa40d7c20 */ /* 0x000fe20008410000 */
[--C-:B------:R-:W-:Y:S01]  /*b140*/  FFMA.FTZ R164, R176, UR10, -R8.reuse ;  /* 0x0000000ab0a47c23 */ /* 0x100fe20008010808 */
[--C-:B------:R-:W-:Y:S01]  /*b150*/  FFMA.FTZ R169, R177, UR10, -R8.reuse ;  /* 0x0000000ab1a97c23 */ /* 0x100fe20008010808 */
[----:B------:R-:W-:Y:S01]  /*b160*/  FFMA.FTZ R173, R181, UR10, -R8 ;  /* 0x0000000ab5ad7c23 */ /* 0x000fe20008010808 */
[----:B------:R-:W-:Y:S01]  /*b170*/  IMAD.U32 R181, RZ, RZ, UR21 ;  /* 0x00000015ffb57e24 */ /* 0x000fe2000f8e00ff */
[----:B------:R-:W-:Y:S08]  /*b180*/  MUFU.EX2 R153, R153 ;  /* 0x0000009900997308 */ /* 0x000ff00000000800 */
[----:B------:R-:W1:Y:S08]  /*b190*/  MUFU.EX2 R13, R13 ;  /* 0x0000000d000d7308 */ /* 0x000e700000000800 */
[----:B------:R-:W2:Y:S01]  /*b1a0*/  MUFU.EX2 R14, R14 ;  /* 0x0000000e000e7308 */ /* 0x000ea20000000800 */
[----:B0-----:R-:W-:-:S05]  /*b1b0*/  FMNMX.FTZ R205, R6, R205, !PT ;  /* 0x000000cd06cd7209 */ /* 0x001fca0007810000 */
[----:B------:R-:W0:Y:S02]  /*b1c0*/  SHFL.BFLY PT, R6, R205, 0x1, 0x1f ;  /* 0x0c201f00cd067f89 */ /* 0x000e2400000e0000 */
[----:B------:R-:W3:Y:S01]  /*b1d0*/  MUFU.EX2 R157, R157 ;  /* 0x0000009d009d7308 */ /* 0x000ee20000000800 */
[----:B-1----:R-:W-:Y:S01]  /*b1e0*/  FFMA.FTZ R172, R13, R3, R152 ;  /* 0x000000030dac7223 */ /* 0x002fe20000010098 */
[----:B------:R-:W-:Y:S01]  /*b1f0*/  F2FP.F16.F32.PACK_AB R152, R15, R152 ;  /* 0x000000980f98723e */ /* 0x000fe200000000ff */
[-C--:B------:R-:W-:Y:S01]  /*b200*/  FMUL.FTZ R24, R24, R13.reuse ;  /* 0x0000000d18187220 */ /* 0x080fe20000410000 */
[-C--:B------:R-:W-:Y:S01]  /*b210*/  FMUL.FTZ R25, R25, R13.reuse ;  /* 0x0000000d19197220 */ /* 0x080fe20000410000 */
[----:B------:R-:W-:Y:S01]  /*b220*/  FADD.FTZ R3, R15, R172 ;  /* 0x000000ac0f037221 */ /* 0x000fe20000010000 */
[-C--:B------:R-:W-:Y:S01]  /*b230*/  FMUL.FTZ R28, R28, R13.reuse ;  /* 0x0000000d1c1c7220 */ /* 0x080fe20000410000 */
[-C--:B------:R-:W-:Y:S01]  /*b240*/  FMUL.FTZ R29, R29, R13.reuse ;  /* 0x0000000d1d1d7220 */ /* 0x080fe20000410000 */
[----:B------:R-:W1:Y:S01]  /*b250*/  MUFU.EX2 R160, R160 ;  /* 0x000000a000a07308 */ /* 0x000e620000000800 */
[----:B------:R-:W-:Y:S01]  /*b260*/  FADD.FTZ R8, R154, R3 ;  /* 0x000000039a087221 */ /* 0x000fe20000010000 */
[----:B------:R-:W-:Y:S01]  /*b270*/  F2FP.F16.F32.PACK_AB R154, R21, R154 ;  /* 0x0000009a159a723e */ /* 0x000fe200000000ff */
[-C--:B------:R-:W-:Y:S01]  /*b280*/  FMUL.FTZ R32, R32, R13.reuse ;  /* 0x0000000d20207220 */ /* 0x080fe20000410000 */
[----:B------:R-:W-:Y:S01]  /*b290*/  FMUL.FTZ R33, R33, R13 ;  /* 0x0000000d21217220 */ /* 0x000fe20000410000 */
[----:B------:R-:W-:Y:S01]  /*b2a0*/  FADD.FTZ R177, R21, R8 ;  /* 0x0000000815b17221 */ /* 0x000fe20000010000 */
[----:B------:R-:W-:-:S02]  /*b2b0*/  @!P3 IMAD R8, R181, 0x40, R16 ;  /* 0x00000040b508b824 */ /* 0x000fc400078e0210 */
[-C--:B------:R-:W-:Y:S01]  /*b2c0*/  FMUL.FTZ R36, R36, R13.reuse ;  /* 0x0000000d24247220 */ /* 0x080fe20000410000 */
[----:B------:R-:W4:Y:S01]  /*b2d0*/  MUFU.EX2 R161, R161 ;  /* 0x000000a100a17308 */ /* 0x000f220000000800 */
[----:B------:R-:W-:Y:S01]  /*b2e0*/  FADD.FTZ R172, R156, R177 ;  /* 0x000000b19cac7221 */ /* 0x000fe20000010000 */
[----:B------:R-:W-:Y:S01]  /*b2f0*/  F2FP.F16.F32.PACK_AB R156, R153, R156 ;  /* 0x0000009c999c723e */ /* 0x000fe200000000ff */
[-C--:B------:R-:W-:Y:S01]  /*b300*/  FMUL.FTZ R37, R37, R13.reuse ;  /* 0x0000000d25257220 */ /* 0x080fe20000410000 */
[-C--:B------:R-:W-:Y:S01]  /*b310*/  FMUL.FTZ R40, R40, R13.reuse ;  /* 0x0000000d28287220 */ /* 0x080fe20000410000 */
[----:B------:R-:W-:Y:S01]  /*b320*/  FADD.FTZ R177, R153, R172 ;  /* 0x000000ac99b17221 */ /* 0x000fe20000010000 */
[----:B0-----:R-:W-:Y:S01]  /*b330*/  FMNMX.FTZ R6, R205, R6, !PT ;  /* 0x00000006cd067209 */ /* 0x001fe20007810000 */
[-C--:B------:R-:W-:Y:S01]  /*b340*/  FMUL.FTZ R41, R41, R13.reuse ;  /* 0x0000000d29297220 */ /* 0x080fe20000410000 */
[----:B------:R-:W0:Y:S01]  /*b350*/  MUFU.EX2 R20, R20 ;  /* 0x0000001400147308 */ /* 0x000e220000000800 */
[----:B------:R-:W-:Y:S01]  /*b360*/  @!P3 LEA R172, R8, UR46, 0x2 ;  /* 0x0000002e08acbc11 */ /* 0x000fe2000f8e10ff */
[----:B--2---:R-:W-:Y:S01]  /*b370*/  FADD.FTZ R8, R14, R177 ;  /* 0x000000b10e087221 */ /* 0x004fe20000010000 */
[C---:B------:R-:W-:Y:S01]  /*b380*/  FMUL.FTZ R176, R6.reuse, UR10 ;  /* 0x0000000a06b07c20 */ /* 0x040fe20008410000 */
[----:B------:R-:W-:Y:S01]  /*b390*/  FSETP.NEU.FTZ.AND P2, PT, R6, -INF , PT ;  /* 0xff8000000600780b */ /* 0x000fe20003f5d000 */
[-C--:B------:R-:W-:Y:S01]  /*b3a0*/  FMUL.FTZ R44, R44, R13.reuse ;  /* 0x0000000d2c2c7220 */ /* 0x080fe20000410000 */
[----:B---3--:R-:W-:Y:S01]  /*b3b0*/  FADD.FTZ R181, R157, R8 ;  /* 0x000000089db57221 */ /* 0x008fe20000010000 */
[----:B------:R-:W-:Y:S01]  /*b3c0*/  @!P3 STS [R172+0x28800], R13 ;  /* 0x0288000dac00b388 */ /* 0x000fe20000000800 */
[----:B------:R-:W-:Y:S01]  /*b3d0*/  FSEL R176, R176, RZ, P2 ;  /* 0x000000ffb0b07208 */ /* 0x000fe20001000000 */
[----:B------:R-:W2:Y:S01]  /*b3e0*/  MUFU.EX2 R165, R165 ;  /* 0x000000a500a57308 */ /* 0x000ea20000000800 */
[----:B------:R-:W-:Y:S01]  /*b3f0*/  FSEL R3, R6, RZ, P2 ;  /* 0x000000ff06037208 */ /* 0x000fe20001000000 */
[-C--:B------:R-:W-:Y:S01]  /*b400*/  FMUL.FTZ R45, R45, R13.reuse ;  /* 0x0000000d2d2d7220 */ /* 0x080fe20000410000 */
[-C--:B------:R-:W-:Y:S01]  /*b410*/  FMUL.FTZ R48, R48, R13.reuse ;  /* 0x0000000d30307220 */ /* 0x080fe20000410000 */
[----:B------:R-:W-:Y:S01]  /*b420*/  FFMA.FTZ R177, R162, UR10, -R176 ;  /* 0x0000000aa2b17c23 */ /* 0x000fe200080108b0 */
[----:B-1----:R-:W-:Y:S01]  /*b430*/  FADD.FTZ R162, R160, R181 ;  /* 0x000000b5a0a27221 */ /* 0x002fe20000010000 */
[----:B------:R-:W-:Y:S01]  /*b440*/  FADD.FTZ R3, -R3, R12 ;  /* 0x0000000c03037221 */ /* 0x000fe20000010100 */
[----:B------:R-:W-:Y:S01]  /*b450*/  FFMA.FTZ R9, R9, UR10, -R176 ;  /* 0x0000000a09097c23 */ /* 0x000fe200080108b0 */
[----:B------:R-:W1:Y:S01]  /*b460*/  MUFU.EX2 R164, R164 ;  /* 0x000000a400a47308 */ /* 0x000e620000000800 */
[----:B----4-:R-:W-:Y:S01]  /*b470*/  FADD.FTZ R205, R161, R162 ;  /* 0x000000a2a1cd7221 */ /* 0x010fe20000010000 */
[----:B------:R-:W-:Y:S01]  /*b480*/  FMUL.FTZ R3, R3, UR10 ;  /* 0x0000000a03037c20 */ /* 0x000fe20008410000 */
[--C-:B------:R-:W-:Y:S01]  /*b490*/  FFMA.FTZ R155, R155, UR10, -R176.reuse ;  /* 0x0000000a9b9b7c23 */ /* 0x100fe200080108b0 */
[--C-:B------:R-:W-:Y:S01]  /*b4a0*/  FFMA.FTZ R158, R158, UR10, -R176.reuse ;  /* 0x0000000a9e9e7c23 */ /* 0x100fe200080108b0 */
[----:B0-----:R-:W-:Y:S01]  /*b4b0*/  FADD.FTZ R162, R20, R205 ;  /* 0x000000cd14a27221 */ /* 0x001fe20000010000 */
[--C-:B------:R-:W-:Y:S01]  /*b4c0*/  FFMA.FTZ R159, R159, UR10, -R176.reuse ;  /* 0x0000000a9f9f7c23 */ /* 0x100fe200080108b0 */
[--C-:B------:R-:W-:Y:S01]  /*b4d0*/  FFMA.FTZ R181, R170, UR10, -R176.reuse ;  /* 0x0000000aaab57c23 */ /* 0x100fe200080108b0 */
[----:B------:R-:W0:Y:S01]  /*b4e0*/  MUFU.EX2 R169, R169 ;  /* 0x000000a900a97308 */ /* 0x000e220000000800 */
[--C-:B------:R-:W-:Y:S01]  /*b4f0*/  FFMA.FTZ R163, R163, UR10, -R176.reuse ;  /* 0x0000000aa3a37c23 */ /* 0x100fe200080108b0 */
[--C-:B------:R-:W-:Y:S01]  /*b500*/  FFMA.FTZ R180, R166, UR10, -R176.reuse ;  /* 0x0000000aa6b47c23 */ /* 0x100fe200080108b0 */
[--C-:B------:R-:W-:Y:S01]  /*b510*/  FFMA.FTZ R167, R167, UR10, -R176.reuse ;  /* 0x0000000aa7a77c23 */ /* 0x100fe200080108b0 */
[----:B------:R-:W-:Y:S01]  /*b520*/  F2FP.F16.F32.PACK_AB R160, R161, R160 ;  /* 0x000000a0a1a0723e */ /* 0x000fe200000000ff */
[--C-:B------:R-:W-:Y:S01]  /*b530*/  FFMA.FTZ R171, R171, UR10, -R176.reuse ;  /* 0x0000000aabab7c23 */ /* 0x100fe200080108b0 */
[--C-:B------:R-:W-:Y:S01]  /*b540*/  FFMA.FTZ R174, R174, UR10, -R176.reuse ;  /* 0x0000000aaeae7c23 */ /* 0x100fe200080108b0 */
[--C-:B------:R-:W-:Y:S01]  /*b550*/  FFMA.FTZ R175, R175, UR10, -R176.reuse ;  /* 0x0000000aafaf7c23 */ /* 0x100fe200080108b0 */
[----:B------:R-:W-:Y:S01]  /*b560*/  MUFU.EX2 R168, R168 ;  /* 0x000000a800a87308 */ /* 0x000fe20000000800 */
[--C-:B------:R-:W-:Y:S01]  /*b570*/  FFMA.FTZ R178, R178, UR10, -R176.reuse ;  /* 0x0000000ab2b27c23 */ /* 0x100fe200080108b0 */
[--C-:B------:R-:W-:Y:S01]  /*b580*/  FFMA.FTZ R179, R179, UR10, -R176.reuse ;  /* 0x0000000ab3b37c23 */ /* 0x100fe200080108b0 */
[--C-:B------:R-:W-:Y:S01]  /*b590*/  FFMA.FTZ R182, R182, UR10, -R176.reuse ;  /* 0x0000000ab6b67c23 */ /* 0x100fe200080108b0 */
[----:B------:R-:W-:Y:S01]  /*b5a0*/  FFMA.FTZ R176, R183, UR10, -R176 ;  /* 0x0000000ab7b07c23 */ /* 0x000fe200080108b0 */
        /* <DEDUP_REMOVED lines=24> */
[----:B-1----:R-:W-:Y:S01]  /*b730*/  FADD.FTZ R162, R164, R3 ;  /* 0x00000003a4a27221 */ /* 0x002fe20000010000 */
[----:B0-----:R-:W-:Y:S01]  /*b740*/  F2FP.F16.F32.PACK_AB R164, R169, R164 ;  /* 0x000000a4a9a4723e */ /* 0x001fe200000000ff */
        /* <DEDUP_REMOVED lines=51> */
[C---:B--2---:R-:W-:Y:S01]  /*ba80*/  FADD.FTZ R172, R14.reuse, R15 ;  /* 0x0000000f0eac7221 */ /* 0x044fe20000010000 */
[----:B------:R-:W-:Y:S01]  /*ba90*/  F2FP.F16.F32.PACK_AB R157, R14, R177 ;  /* 0x000000b10e9d723e */ /* 0x000fe200000000ff */
[-C--:B------:R-:W-:Y:S01]  /*baa0*/  FMUL.FTZ R148, R148, R13.reuse ;  /* 0x0000000d94947220 */ /* 0x080fe20000410000 */
[----:B------:R-:W-:Y:S01]  /*bab0*/  FMUL.FTZ R149, R149, R13 ;  /* 0x0000000d95957220 */ /* 0x000fe20000410000 */
        /* <DEDUP_REMOVED lines=93> */
.L_x_5584:
[----:B------:R0:W2:Y:S01]  /*c090*/  SYNCS.PHASECHK.TRANS64.TRYWAIT P2, [UR25+0x28c50], R11 ;  /* 0x028c500bff0075a7 */ /* 0x0000a20008040159 */
[----:B------:R-:W-:Y:S05]  /*c0a0*/  @!P0 BRA `(.L_x_5585) ;  /* 0x0000000000048947 */ /* 0x000fea0003800000 */
[----:B------:R-:W-:Y:S01]  /*c0b0*/  BPT.TRAP 0x1 ;  /* 0x000000040000795c */ /* 0x000fe20000300000 */
.L_x_5585:
[----:B--2---:R-:W-:Y:S05]  /*c0c0*/  @P2 BRA `(.L_x_5586) ;  /* 0x0000000000082947 */ /* 0x004fea0003800000 */
[----:B------:R-:W2:Y:S02]  /*c0d0*/  SYNCS.PHASECHK.TRANS64.TRYWAIT P2, [UR25+0x28c50], R11 ;  /* 0x028c500bff0075a7 */ /* 0x000ea40008040159 */
[----:B--2---:R-:W-:Y:S05]  /*c0e0*/  @!P2 BRA `(.L_x_5587) ;  /* 0x000000b00094a947 */ /* 0x004fea0003800000 */
.L_x_5586:
[----:B------:R-:W-:Y:S01]  /*c0f0*/  ULEA UR11, UR37, UR50, 0xc ;  /* 0x00000032250b7291 */ /* 0x000fe2000f8e603f */
[----:B------:R-:W-:Y:S01]  /*c100*/  WARPGROUP.ARRIVE ;  /* 0x00000000000079c5 */ /* 0x000fe20000000000 */
[----:B------:R-:W-:Y:S01]  /*c110*/  UMOV UR7, 0x40000040 ;  /* 0x4000004000077882 */ /* 0x000fe20000000000 */
[C---:B------:R-:W-:Y:S01]  /*c120*/  ISETP.GT.AND P2, PT, R7.reuse, UR48, PT ;  /* 0x0000003007007c0c */ /* 0x040fe2000bf44270 */
[----:B--2---:R-:W-:Y:S01]  /*c130*/  @!P1 VIADD R10, R10, 0x28c60 ;  /* 0x00028c600a0a9836 */ /* 0x004fe20000000000 */
        /* <DEDUP_REMOVED lines=36> */
.L_x_5571:
[----:B------:R-:W5:Y:S01]  /*c380*/  SHFL.BFLY PT, R0, R3, 0x2, 0x1f ;  /* 0x0c401f0003007f89 */ /* 0x000f6200000e0000 */
[----:B------:R-:W-:Y:S01]  /*c390*/  IMAD.U32 R20, RZ, RZ, UR10 ;  /* 0x0000000aff147e24 */ /* 0x000fe2000f8e00ff */
[----:B------:R-:W-:Y:S02]  /*c3a0*/  UIADD3 UR39, UR39, 0x1, URZ ;  /* 0x0000000127277890 */ /* 0x000fe4000fffe03f */
        /* <DEDUP_REMOVED lines=10> */
[----:B------:R-:W5:Y:S02]  /*c450*/  SHFL.BFLY PT, R8, R9, 0x1, 0x1f ;  /* 0x0c201f0009087f89 */ /* 0x000f6400000e0000 */
[----:B------:R-:W-:Y:S02]  /*c460*/  USEL UR4, URZ, 0x1, UP0 ;  /* 0x000000013f047887 */ /* 0x000fe40008000000 */
[----:B------:R-:W-:Y:S02]  /*c470*/  USEL UR37, UR37, URZ, UP0 ;  /* 0x0000003f25257287 */ /* 0x000fe40008000000 */
[----:B------:R-:W-:Y:S01]  /*c480*/  ULOP3.LUT UR38, UR38, UR4, URZ, 0x3c, !UPT ;  /* 0x0000000426267292 */ /* 0x000fe2000f8e3c3f */
[----:B0-----:R-:W-:Y:S01]  /*c490*/  FADD.FTZ R13, R0, R7 ;  /* 0x00000007000d7221 */ /* 0x001fe20000010000 */
[----:B------:R-:W-:-:S02]  /*c4a0*/  IMAD.MOV R7, RZ, RZ, -R17 ;  /* 0x000000ffff077224 */ /* 0x000fc400078e0a11 */
[----:B-----5:R-:W-:Y:S02]  /*c4b0*/  FADD.FTZ R11, R9, R8 ;  /* 0x00000008090b7221 */ /* 0x020fe40000010000 */
[----:B------:R-:W-:Y:S02]  /*c4c0*/  FSETP.NE.FTZ.AND P1, PT, R13, RZ, PT ;  /* 0x000000ff0d00720b */ /* 0x000fe40003f35000 */
[----:B------:R-:W-:Y:S01]  /*c4d0*/  ISETP.NE.AND P0, PT, R2, R7, PT ;  /* 0x000000070200720c */ /* 0x000fe20003f05270 */
[----:B------:R-:W-:Y:S01]  /*c4e0*/  IMAD.MOV.U32 R7, RZ, RZ, RZ ;  /* 0x000000ffff077224 */ /* 0x000fe200078e00ff */
[----:B------:R-:W-:-:S09]  /*c4f0*/  FSETP.NE.FTZ.AND P2, PT, R11, RZ, PT ;  /* 0x000000ff0b00720b */ /* 0x000fd20003f55000 */
[----:B------:R-:W3:Y:S01]  /*c500*/  @P1 MUFU.RCP R7, R13 ;  /* 0x0000000d00071308 */ /* 0x000ee20000001000 */
[----:B------:R-:W-:Y:S01]  /*c510*/  @P1 FMUL.FTZ R20, R20, 0.69314718246459960938 ;  /* 0x3f31721814141820 */ /* 0x000fe20000410000 */
[----:B------:R-:W-:Y:S02]  /*c520*/  @!P0 IMAD R0, R3, 0x40, R16 ;  /* 0x0000004003008824 */ /* 0x000fe400078e0210 */
[----:B------:R-:W-:-:S03]  /*c530*/  IMAD.MOV.U32 R3, RZ, RZ, -0x800000 ;  /* 0xff800000ff037424 */ /* 0x000fc600078e00ff */
[----:B------:R-:W-:Y:S01]  /*c540*/  @!P0 LEA R9, R0, UR46, 0x2 ;  /* 0x0000002e00098c11 */ /* 0x000fe2000f8e10ff */
[----:B------:R-:W-:Y:S01]  /*c550*/  @P2 MUFU.RCP R4, R11 ;  /* 0x0000000b00042308 */ /* 0x000fe20000001000 */
[----:B------:R-:W-:-:S07]  /*c560*/  IMAD.MOV.U32 R0, RZ, RZ, -0x800000 ;  /* 0xff800000ff007424 */ /* 0x000fce00078e00ff */
[----:B------:R-:W0:Y:S01]  /*c570*/  @P1 MUFU.LG2 R13, R13 ;  /* 0x0000000d000d1308 */ /* 0x000e220000000c00 */
[-C--:B---3--:R-:W-:Y:S01]  /*c580*/  FMUL.FTZ R170, R24, R7.reuse ;  /* 0x0000000718aa7220 */ /* 0x088fe20000410000 */
[-C--:B------:R-:W-:Y:S01]  /*c590*/  FMUL.FTZ R14, R25, R7.reuse ;  /* 0x00000007190e7220 */ /* 0x080fe20000410000 */
[-C--:B------:R-:W-:Y:S01]  /*c5a0*/  FMUL.FTZ R169, R28, R7.reuse ;  /* 0x000000071ca97220 */ /* 0x080fe20000410000 */
[-C--:B------:R-:W-:Y:S01]  /*c5b0*/  FMUL.FTZ R12, R29, R7.reuse ;  /* 0x000000071d0c7220 */ /* 0x080fe20000410000 */
[-C--:B-12-4-:R-:W-:Y:S01]  /*c5c0*/  FMUL.FTZ R167, R32, R7.reuse ;  /* 0x0000000720a77220 */ /* 0x096fe20000410000 */
        /* <DEDUP_REMOVED lines=60> */
[----:B------:R-:W-:-:S02]  /*c990*/  IMAD.U32 R24, RZ, RZ, UR10 ;  /* 0x0000000aff187e24 */ /* 0x000fc4000f8e00ff */
[----:B0-----:R-:W-:Y:S01]  /*c9a0*/  @P1 FMUL.FTZ R13, R13, 0.69314718246459960938 ;  /* 0x3f3172180d0d1820 */ /* 0x001fe20000410000 */
[-C--:B------:R-:W-:Y:S01]  /*c9b0*/  FMUL.FTZ R26, R26, R4.reuse ;  /* 0x000000041a1a7220 */ /* 0x080fe20000410000 */
[----:B------:R0:W-:Y:S01]  /*c9c0*/  @!P0 STS [R9+0x28820], R4 ;  /* 0x0288200409008388 */ /* 0x0001e20000000800 */
[----:B------:R-:W-:Y:S01]  /*c9d0*/  @P2 FMUL.FTZ R24, R24, 0.69314718246459960938 ;  /* 0x3f31721818182820 */ /* 0x000fe20000410000 */
[----:B------:R-:W-:Y:S01]  /*c9e0*/  PLOP3.LUT P0, PT, PT, PT, PT, 0x8, 0x0 ;  /* 0x000000000000781c */ /* 0x000fe20003f0e170 */
[-C--:B------:R-:W-:Y:S01]  /*c9f0*/  FMUL.FTZ R27, R27, R4.reuse ;  /* 0x000000041b1b7220 */ /* 0x080fe20000410000 */
[-C--:B------:R-:W-:Y:S01]  /*ca00*/  FMUL.FTZ R30, R30, R4.reuse ;  /* 0x000000041e1e7220 */ /* 0x080fe20000410000 */
[-C--:B------:R-:W-:Y:S01]  /*ca10*/  FMUL.FTZ R31, R31, R4.reuse ;  /* 0x000000041f1f7220 */ /* 0x080fe20000410000 */
[----:B-1----:R1:W2:Y:S01]  /*ca20*/  @P2 MUFU.LG2 R7, R11 ;  /* 0x0000000b00072308 */ /* 0x0022a20000000c00 */
        /* <DEDUP_REMOVED lines=16> */
[----:B--2---:R-:W-:Y:S01]  /*cb30*/  @P2 FMUL.FTZ R7, R7, 0.69314718246459960938 ;  /* 0x3f31721807072820 */ /* 0x004fe20000410000 */
        /* <DEDUP_REMOVED lines=47> */
.L_x_5504:
[----:B------:R-:W0:Y:S08]  /*ce30*/  S2UR UR4, SR_CgaCtaId ;  /* 0x00000000000479c3 */ /* 0x000e300000008800 */
[----:B------:R-:W-:Y:S06]  /*ce40*/  BAR.SYNC.DEFER_BLOCKING 0x5, 0x180 ;  /* 0x0146000000007b1d */ /* 0x000fec0000010000 */
[----:B------:R-:W-:Y:S01]  /*ce50*/  UMOV UR46, 0x400 ;  /* 0x00000400002e7882 */ /* 0x000fe20000000000 */
[----:B------:R-:W-:Y:S01]  /*ce60*/  BSSY B0, `(.L_x_5589) ;  /* 0x00002f2000007945 */ /* 0x000fe20003800000 */
[----:B0-----:R-:W-:-:S09]  /*ce70*/  ULEA UR46, UR4, UR46, 0x18 ;  /* 0x0000002e042e7291 */ /* 0x001fd2000f8ec03f */
[----:B------:R-:W0:Y:S02]  /*ce80*/  LDS.128 R4, [UR46+0x28cd0] ;  /* 0x028cd02eff047984 */ /* 0x000e240008000c00 */
[----:B0-----:R-:W-:Y:S02]  /*ce90*/  R2UR UR5, R5 ;  /* 0x00000000050572ca */ /* 0x001fe400000e0000 */
[----:B------:R-:W-:Y:S02]  /*cea0*/  R2UR UR7, R6 ;  /* 0x00000000060772ca */ /* 0x000fe400000e0000 */
        /* <DEDUP_REMOVED lines=46> */
[----:B------:R-:W-:Y:S01]  /*d190*/  SHF.R.U64 R7, R7, 0x3, RZ ;  /* 0x0000000307077819 */ /* 0x000fe200000012ff */
[--C-:B------:R-:W-:Y:S01]  /*d1a0*/  IMAD.X R91, RZ, RZ, R5.reuse, P2 ;  /* 0x000000ffff5b7224 */ /* 0x100fe200010e0605 */
[C---:B------:R-:W-:Y:S01]  /*d1b0*/  IADD3 R207, P0, R4.reuse, 0x4020, RZ ;  /* 0x0000402004cf7810 */ /* 0x040fe20007f1e0ff */
[--C-:B------:R-:W-:Y:S01]  /*d1c0*/  IMAD.X R95, RZ, RZ, R5.reuse, P1 ;  /* 0x000000ffff5f7224 */ /* 0x100fe200008e0605 */
[C---:B------:R-:W-:Y:S01]  /*d1d0*/  IADD3 R102, P4, R4.reuse, 0x4040, RZ ;  /* 0x0000404004667810 */ /* 0x040fe20007f9e0ff */
[----:B------:R-:W-:Y:S01]  /*d1e0*/  UIMAD.WIDE UR8, UR43, 0x4, UR8 ;  /* 0x000000042b0878a5 */ /* 0x000fe2000f8e0208 */
        /* <DEDUP_REMOVED lines=14> */
[----:B------:R-:W-:-:S02]  /*d2d0*/  LOP3.LUT R6, R175, 0x380, RZ, 0xc0, !PT ;  /* 0x00000380af067812 */ /* 0x000fc400078ec0ff */
[----:B------:R-:W-:Y:S02]  /*d2e0*/  SHF.R.U64 R7, R7, 0x3, RZ ;  /* 0x0000000307077819 */ /* 0x000fe400000012ff */
[----:B------:R-:W-:Y:S02]  /*d2f0*/  SHF.R.U64 R6, R6, 0x3, RZ ;  /* 0x0000000306067819 */ /* 0x000fe400000012ff */
[----:B------:R-:W-:Y:S02]  /*d300*/  LOP3.LUT R24, R7, R24, RZ, 0x3c, !PT ;  /* 0x0000001807187212 */ /* 0x000fe400078e3cff */
[----:B------:R-:W-:Y:S02]  /*d310*/  LOP3.LUT R7, R40, 0x380, RZ, 0xc0, !PT ;  /* 0x0000038028077812 */ /* 0x000fe400078ec0ff */
[----:B------:R-:W-:Y:S02]  /*d320*/  LOP3.LUT R20, R6, R175, RZ, 0x3c, !PT ;  /* 0x000000af06147212 */ /* 0x000fe400078e3cff */
        /* <DEDUP_REMOVED lines=10> */
[----:B------:R-:W-:Y:S02]  /*d3d0*/  MOV R174, R4 ;  /* 0x0000000400ae7202 */ /* 0x000fe40000000f00 */
[----:B------:R-:W-:Y:S02]  /*d3e0*/  LOP3.LUT R7, R168, 0x380, RZ, 0xc0, !PT ;  /* 0x00000380a8077812 */ /* 0x000fe400078ec0ff */
[----:B------:R-:W-:-:S02]  /*d3f0*/  LOP3.LUT R28, R177, 0x380, RZ, 0xc0, !PT ;  /* 0x00000380b11c7812 */ /* 0x000fc400078ec0ff */
[----:B------:R-:W-:Y:S02]  /*d400*/  F2FP.F16.F32.PACK_AB R5, R27, R26 ;  /* 0x0000001a1b05723e */ /* 0x000fe400000000ff */
[----:B------:R-:W-:Y:S02]  /*d410*/  LOP3.LUT R32, R179, 0x380, RZ, 0xc0, !PT ;  /* 0x00000380b3207812 */ /* 0x000fe400078ec0ff */
[----:B------:R-:W-:Y:S02]  /*d420*/  LOP3.LUT R98, R6, R207, RZ, 0x3c, !PT ;  /* 0x000000cf06627212 */ /* 0x000fe400078e3cff */
[----:B------:R-:W-:Y:S02]  /*d430*/  LOP3.LUT R27, R114, 0x380, RZ, 0xc0, !PT ;  /* 0x00000380721b7812 */ /* 0x000fe400078ec0ff */
[----:B------:R-:W-:Y:S02]  /*d440*/  F2FP.F16.F32.PACK_AB R6, R12, R169 ;  /* 0x000000a90c06723e */ /* 0x000fe400000000ff */
[----:B------:R-:W-:-:S02]  /*d450*/  SHF.R.U64 R169, R7, 0x3, RZ ;  /* 0x0000000307a97819 */ /* 0x000fc400000012ff */
[----:B------:R-:W-:Y:S02]  /*d460*/  SHF.R.U64 R28, R28, 0x3, RZ ;  /* 0x000000031c1c7819 */ /* 0x000fe400000012ff */
[----:B------:R-:W-:Y:S02]  /*d470*/  LOP3.LUT R90, R183, 0x380, RZ, 0xc0, !PT ;  /* 0x00000380b75a7812 */ /* 0x000fe400078ec0ff */
[----:B------:R-:W-:Y:S02]  /*d480*/  F2FP.F16.F32.PACK_AB R4, R14, R170 ;  /* 0x000000aa0e04723e */ /* 0x000fe400000000ff */
[----:B------:R-:W-:Y:S02]  /*d490*/  F2FP.F16.F32.PACK_AB R7, R31, R30 ;  /* 0x0000001e1f07723e */ /* 0x000fe400000000ff */
[----:B------:R-:W-:Y:S02]  /*d4a0*/  SHF.R.U64 R32, R32, 0x3, RZ ;  /* 0x0000000320207819 */ /* 0x000fe400000012ff */
[----:B------:R-:W-:Y:S01]  /*d4b0*/  LOP3.LUT R94, R205, 0x380, RZ, 0xc0, !PT ;  /* 0x00000380cd5e7812 */ /* 0x000fe200078ec0ff */
[----:B------:R0:W-:Y:S01]  /*d4c0*/  STSM.16.M88.4 [R174], R4 ;  /* 0x00000004ae007844 */ /* 0x0001e20000000200 */
[----:B------:R-:W-:-:S02]  /*d4d0*/  SHF.R.U64 R27, R27, 0x3, RZ ;  /* 0x000000031b1b7819 */ /* 0x000fc400000012ff */
[----:B------:R-:W-:Y:S02]  /*d4e0*/  LOP3.LUT R106, R209, 0x380, RZ, 0xc0, !PT ;  /* 0x00000380d16a7812 */ /* 0x000fe400078ec0ff */
[----:B------:R-:W-:Y:S02]  /*d4f0*/  LOP3.LUT R28, R28, R177, RZ, 0x3c, !PT ;  /* 0x000000b11c1c7212 */ /* 0x000fe400078e3cff */
[----:B------:R-:W-:Y:S02]  /*d500*/  SHF.R.U64 R90, R90, 0x3, RZ ;  /* 0x000000035a5a7819 */ /* 0x000fe400000012ff */
[----:B------:R-:W-:Y:S02]  /*d510*/  LOP3.LUT R32, R32, R179, RZ, 0x3c, !PT ;  /* 0x000000b320207212 */ /* 0x000fe400078e3cff */
[----:B------:R-:W-:Y:S02]  /*d520*/  SHF.R.U64 R94, R94, 0x3, RZ ;  /* 0x000000035e5e7819 */ /* 0x000fe400000012ff */
[----:B------:R-:W-:-:S02]  /*d530*/  LOP3.LUT R110, R211, 0x380, RZ, 0xc0, !PT ;  /* 0x00000380d36e7812 */ /* 0x000fc400078ec0ff */
[----:B------:R-:W-:Y:S02]  /*d540*/  LOP3.LUT R114, R27, R114, RZ, 0x3c, !PT ;  /* 0x000000721b727212 */ /* 0x000fe400078e3cff */
[----:B------:R-:W-:Y:S02]  /*d550*/  SHF.R.U64 R106, R106, 0x3, RZ ;  /* 0x000000036a6a7819 */ /* 0x000fe400000012ff */
[----:B------:R-:W-:Y:S02]  /*d560*/  MOV R27, R20 ;  /* 0x00000014001b7202 */ /* 0x000fe40000000f00 */
[----:B0-----:R-:W-:Y:S02]  /*d570*/  F2FP.F16.F32.PACK_AB R4, R163, R167 ;  /* 0x000000a7a304723e */ /* 0x001fe400000000ff */
[----:B------:R-:W-:Y:S02]  /*d580*/  F2FP.F16.F32.PACK_AB R5, R35, R34 ;  /* 0x000000222305723e */ /* 0x000fe400000000ff */
[----:B------:R-:W-:-:S02]  /*d590*/  F2FP.F16.F32.PACK_AB R6, R154, R165 ;  /* 0x000000a59a06723e */ /* 0x000fc400000000ff */
[----:B------:R-:W-:Y:S02]  /*d5a0*/  F2FP.F16.F32.PACK_AB R7, R39, R38 ;  /* 0x000000262707723e */ /* 0x000fe400000000ff */
[----:B------:R-:W-:Y:S02]  /*d5b0*/  MOV R26, R24 ;  /* 0x00000018001a7202 */ /* 0x000fe40000000f00 */
[----:B------:R-:W-:Y:S01]  /*d5c0*/  LOP3.LUT R90, R90, R183, RZ, 0x3c, !PT ;  /* 0x000000b75a5a7212 */ /* 0x000fe200078e3cff */
[----:B------:R0:W-:Y:S01]  /*d5d0*/  STSM.16.M88.4 [R27], R4 ;  /* 0x000000041b007844 */ /* 0x0001e20000000200 */
[----:B------:R-:W-:Y:S02]  /*d5e0*/  LOP3.LUT R14, R171, 0x380, RZ, 0xc0, !PT ;  /* 0x00000380ab0e7812 */ /* 0x000fe400078ec0ff */
[----:B------:R-:W-:Y:S01]  /*d5f0*/  MOV R28, R28 ;  /* 0x0000001c001c7202 */ /* 0x000fe20000000f00 */
[----:B------:R-:W-:Y:S01]  /*d600*/  STSM.16.M88.4 [R26], R8 ;  /* 0x000000081a007844 */ /* 0x000fe20000000200 */
[----:B------:R-:W-:-:S02]  /*d610*/  LOP3.LUT R94, R94, R205, RZ, 0x3c, !PT ;  /* 0x000000cd5e5e7212 */ /* 0x000fc400078e3cff */
[----:B------:R-:W-:Y:S01]  /*d620*/  SHF.R.U64 R110, R110, 0x3, RZ ;  /* 0x000000036e6e7819 */ /* 0x000fe200000012ff */
[----:B------:R-:W-:Y:S01]  /*d630*/  STSM.16.M88.4 [R28], R48 ;  /* 0x000000301c007844 */ /* 0x000fe20000000200 */
[----:B------:R-:W-:Y:S02]  /*d640*/  MOV R32, R32 ;  /* 0x0000002000207202 */ /* 0x000fe40000000f00 */
[----:B------:R-:W-:Y:S02]  /*d650*/  LOP3.LUT R106, R106, R209, RZ, 0x3c, !PT ;  /* 0x000000d16a6a7212 */ /* 0x000fe400078e3cff */
[----:B------:R-:W-:Y:S01]  /*d660*/  MOV R36, R36 ;  /* 0x0000002400247202 */ /* 0x000fe20000000f00 */
[----:B------:R-:W-:Y:S01]  /*d670*/  STSM.16.M88.4 [R32], R56 ;  /* 0x0000003820007844 */ /* 0x000fe20000000200 */
[----:B------:R-:W-:Y:S01]  /*d680*/  F2FP.F16.F32.PACK_AB R73, R75, R74 ;  /* 0x0000004a4b49723e */ /* 0x000fe200000000ff */
[----:B0-----:R-:W-:Y:S01]  /*d690*/  IMAD.U32 R4, RZ, RZ, UR8 ;  /* 0x00000008ff047e24 */ /* 0x001fe2000f8e00ff */
[----:B------:R-:W-:Y:S01]  /*d6a0*/  F2FP.F16.F32.PACK_AB R80, R81, R80 ;  /* 0x000000505150723e */ /* 0x000fe200000000ff */
[----:B------:R-:W-:Y:S01]  /*d6b0*/  STSM.16.M88.4 [R36], R64 ;  /* 0x0000004024007844 */ /* 0x000fe20000000200 */
[----:B------:R-:W-:Y:S01]  /*d6c0*/  MOV R40, R40 ;  /* 0x0000002800287202 */ /* 0x000fe20000000f00 */
[----:B------:R-:W-:Y:S01]  /*d6d0*/  IMAD.U32 R5, RZ, RZ, UR9 ;  /* 0x00000009ff057e24 */ /* 0x000fe2000f8e00ff */
[----:B------:R-:W-:Y:S01]  /*d6e0*/  F2FP.F16.F32.PACK_AB R74, R77, R76 ;  /* 0x0000004c4d4a723e */ /* 0x000fe200000000ff */
[----:B------:R-:W-:Y:S01]  /*d6f0*/  ULDC.64 UR8, c[0x0][0xc08] ;  /* 0x0003020000087ab9 */ /* 0x000fe20000000a00 */
[----:B------:R-:W-:-:S02]  /*d700*/  F2FP.F16.F32.PACK_AB R75, R79, R78 ;  /* 0x0000004e4f4b723e */ /* 0x000fc400000000ff */
[----:B------:R-:W-:Y:S02]  /*d710*/  F2FP.F16.F32.PACK_AB R81, R83, R82 ;  /* 0x000000525351723e */ /* 0x000fe400000000ff */
[----:B------:R-:W-:Y:S01]  /*d720*/  SHF.R.U64 R14, R14, 0x3, RZ ;  /* 0x000000030e0e7819 */ /* 0x000fe200000012ff */
[----:B------:R-:W-:Y:S01]  /*d730*/  STSM.16.M88.4 [R40], R72 ;  /* 0x0000004828007844 */ /* 0x000fe20000000200 */
[----:B------:R-:W-:Y:S02]  /*d740*/  MOV R25, R90 ;  /* 0x0000005a00197202 */ /* 0x000fe40000000f00 */
[----:B------:R-:W-:Y:S02]  /*d750*/  F2FP.F16.F32.PACK_AB R82, R85, R84 ;  /* 0x000000545552723e */ /* 0x000fe400000000ff */
[----:B------:R-:W-:Y:S02]  /*d760*/  F2FP.F16.F32.PACK_AB R83, R87, R86 ;  /* 0x000000565753723e */ /* 0x000fe400000000ff */
[----:B------:R-:W-:-:S02]  /*d770*/  F2FP.F16.F32.PACK_AB R88, R89, R88 ;  /* 0x000000585958723e */ /* 0x000fc400000000ff */
[----:B------:R-:W-:Y:S01]  /*d780*/  LOP3.LUT R110, R110, R211, RZ, 0x3c, !PT ;  /* 0x000000d36e6e7212 */ /* 0x000fe200078e3cff */
[----:B------:R-:W-:Y:S01]  /*d790*/  STSM.16.M88.4 [R25], R80 ;  /* 0x0000005019007844 */ /* 0x000fe20000000200 */
[----:B------:R-:W-:Y:S02]  /*d7a0*/  MOV R94, R94 ;  /* 0x0000005e005e7202 */ /* 0x000fe40000000f00 */
[----:B------:R-:W-:Y:S02]  /*d7b0*/  MOV R24, R98 ;  /* 0x0000006200187202 */ /* 0x000fe40000000f00 */
[----:B------:R-:W-:Y:S02]  /*d7c0*/  F2FP.F16.F32.PACK_AB R89, R44, R42 ;  /* 0x0000002a2c59723e */ /* 0x000fe400000000ff */
[----:B------:R-:W-:Y:S02]  /*d7d0*/  F2FP.F16.F32.PACK_AB R90, R93, R92 ;  /* 0x0000005c5d5a723e */ /* 0x000fe400000000ff */
[----:B------:R-:W-:-:S02]  /*d7e0*/  F2FP.F16.F32.PACK_AB R91, R152, R46 ;  /* 0x0000002e985b723e */ /* 0x000fc400000000ff */
[----:B------:R-:W-:Y:S02]  /*d7f0*/  F2FP.F16.F32.PACK_AB R96, R97, R96 ;  /* 0x000000606160723e */ /* 0x000fe400000000ff */
[----:B------:R-:W-:Y:S01]  /*d800*/  MOV R21, R106 ;  /* 0x0000006a00157202 */ /* 0x000fe20000000f00 */
[----:B------:R-:W-:Y:S01]  /*d810*/  STSM.16.M88.4 [R94], R88 ;  /* 0x000000585e007844 */ /* 0x000fe20000000200 */
[----:B------:R-:W-:Y:S02]  /*d820*/  F2FP.F16.F32.PACK_AB R97, R155, R153 ;  /* 0x000000999b61723e */ /* 0x000fe400000000ff */
        /* <DEDUP_REMOVED lines=11> */
[----:B------:R-:W-:Y:S01]  /*d8e0*/  F2FP.F16.F32.PACK_AB R120, R121, R120 ;  /* 0x000000787978723e */ /* 0x000fe200000000ff */
[----:B------:R-:W-:Y:S01]  /*d8f0*/  STSM.16.M88.4 [R102], R104 ;  /* 0x0000006866007844 */ /* 0x000fe20000000200 */
[----:B------:R-:W-:Y:S02]  /*d900*/  LOP3.LUT R14, R14, R171, RZ, 0x3c, !PT ;  /* 0x000000ab0e0e7212 */ /* 0x000fe400078e3cff */
[----:B------:R-:W-:Y:S02]  /*d910*/  F2FP.F16.F32.PACK_AB R113, R166, R164 ;  /* 0x000000a4a671723e */ /* 0x000fe400000000ff */
[----:B------:R-:W-:Y:S02]  /*d920*/  F2FP.F16.F32.PACK_AB R114, R117, R116 ;  /* 0x000000747572723e */ /* 0x000fe400000000ff */
[----:B------:R-:W-:-:S02]  /*d930*/  F2FP.F16.F32.PACK_AB R115, R119, R118 ;  /* 0x000000767773723e */ /* 0x000fc400000000ff */
[----:B------:R-:W-:Y:S02]  /*d940*/  F2FP.F16.F32.PACK_AB R121, R123, R122 ;  /* 0x0000007a7b79723e */ /* 0x000fe400000000ff */
[----:B------:R-:W-:Y:S01]  /*d950*/  F2FP.F16.F32.PACK_AB R128, R129, R128 ;  /* 0x000000808180723e */ /* 0x000fe200000000ff */
[----:B------:R-:W-:Y:S01]  /*d960*/  STSM.16.M88.4 [R21], R112 ;  /* 0x0000007015007844 */ /* 0x000fe20000000200 */
[----:B------:R-:W-:Y:S02]  /*d970*/  MOV R110, R110 ;  /* 0x0000006e006e7202 */ /* 0x000fe40000000f00 */
[----:B------:R-:W-:Y:S02]  /*d980*/  F2FP.F16.F32.PACK_AB R122, R125, R124 ;  /* 0x0000007c7d7a723e */ /* 0x000fe400000000ff */
[----:B------:R-:W-:Y:S02]  /*d990*/  F2FP.F16.F32.PACK_AB R123, R127, R126 ;  /* 0x0000007e7f7b723e */ /* 0x000fe400000000ff */
[----:B------:R-:W-:-:S02]  /*d9a0*/  F2FP.F16.F32.PACK_AB R129, R131, R130 ;  /* 0x000000828381723e */ /* 0x000fc400000000ff */
[----:B------:R-:W-:Y:S01]  /*d9b0*/  F2FP.F16.F32.PACK_AB R136, R137, R136 ;  /* 0x000000888988723e */ /* 0x000fe200000000ff */
[----:B------:R-:W-:Y:S01]  /*d9c0*/  STSM.16.M88.4 [R110], R120 ;  /* 0x000000786e007844 */ /* 0x000fe20000000200 */
[----:B------:R-:W-:Y:S02]  /*d9d0*/  F2FP.F16.F32.PACK_AB R130, R133, R132 ;  /* 0x000000848582723e */ /* 0x000fe400000000ff */
        /* <DEDUP_REMOVED lines=16> */
[----:B------:R-:W-:-:S06]  /*dae0*/  UISETP.NE.AND.EX UP1, UPT, UR9, URZ, UPT, UP1 ;  /* 0x0000003f0900728c */ /* 0x000fcc000bf25310 */
[----:B------:R-:W-:-:S05]  /*daf0*/  PLOP3.LUT P6, PT, PT, PT, UP1, 0x80, 0x0 ;  /* 0x000000000000781c */ /* 0x000fca0003fcf018 */
[----:B------:R-:W-:Y:S02]  /*db00*/  @UP1 ULDC.64 UR8, c[0x0][0xc08] ;  /* 0x0003020000081ab9 */ /* 0x000fe40000000a00 */
[----:B------:R-:W-:Y:S01]  /*db10*/  @UP1 UIMAD.WIDE UR8, UR43, 0x4, UR8 ;  /* 0x000000042b0818a5 */ /* 0x000fe2000f8e0208 */
[----:B------:R-:W-:Y:S02]  /*db20*/  ULDC UR4, c[0x0][0xa88] ;  /* 0x0002a20000047ab9 */ /* 0x000fe40000000800 */
[----:B------:R-:W-:-:S03]  /*db30*/  IMAD.U32 R76, RZ, RZ, UR4 ;  /* 0x00000004ff4c7e24 */ /* 0x000fc6000f8e00ff */
[----:B0-----:R-:W-:Y:S02]  /*db40*/  IMAD.U32 R14, RZ, RZ, UR8 ;  /* 0x00000008ff0e7e24 */ /* 0x001fe4000f8e00ff */
[----:B------:R-:W-:Y:S01]  /*db50*/  IMAD.U32 R15, RZ, RZ, UR9 ;  /* 0x00000009ff0f7e24 */ /* 0x000fe2000f8e00ff */
[----:B------:R-:W2:Y:S01]  /*db60*/  @P0 LDG.E R6, desc[UR40][R4.64] ;  /* 0x0000002804060981 */ /* 0x000ea2000c1e1900 */
[----:B------:R-:W-:-:S03]  /*db70*/  IMAD R7, R192, 0x40, R184 ;  /* 0x00000040c0077824 */ /* 0x000fc600078e02b8 */
[----:B------:R0:W5:Y:S01]  /*db80*/  @P6 LDG.E R76, desc[UR40][R14.64] ;  /* 0x000000280e4c6981 */ /* 0x000162000c1e1900 */
[----:B------:R-:W-:-:S03]  /*db90*/  IMAD.WIDE R172, R7, 0x2, R172 ;  /* 0x0000000207ac7825 */ /* 0x000fc600078e02ac */
[C---:B------:R-:W-:Y:S02]  /*dba0*/  IADD3 R9, P2, R172.reuse, 0x1000, RZ ;  /* 0x00001000ac097810 */ /* 0x040fe40007f5e0ff */
[C---:B------:R-:W-:Y:S02]  /*dbb0*/  IADD3 R13, P1, R172.reuse, 0x2000, RZ ;  /* 0x00002000ac0d7810 */ /* 0x040fe40007f3e0ff */
[----:B------:R-:W-:Y:S02]  /*dbc0*/  P2R R10, PR, RZ, 0x4 ;  /* 0x00000004ff0a7803 */ /* 0x000fe40000000000 */
[C---:B------:R-:W-:Y:S02]  /*dbd0*/  IADD3 R25, P2, R172.reuse, 0x3000, RZ ;  /* 0x00003000ac197810 */ /* 0x040fe40007f5e0ff */
[C---:B------:R-:W-:Y:S02]  /*dbe0*/  IADD3 R29, P3, R172.reuse, 0x4000, RZ ;  /* 0x00004000ac1d7810 */ /* 0x040fe40007f7e0ff */
[----:B------:R-:W-:-:S02]  /*dbf0*/  IADD3 R33, P4, R172, 0x5000, RZ ;  /* 0x00005000ac217810 */ /* 0x000fc40007f9e0ff */
[----:B------:R-:W-:Y:S02]  /*dc00*/  IADD3 R37, P5, R172, 0x6000, RZ ;  /* 0x00006000ac257810 */ /* 0x000fe40007fbe0ff */
[----:B------:R-:W-:Y:S02]  /*dc10*/  LOP3.LUT R8, R9, 0x380, RZ, 0xc0, !PT ;  /* 0x0000038009087812 */ /* 0x000fe400078ec0ff */
[----:B------:R-:W-:Y:S02]  /*dc20*/  LOP3.LUT R12, R13, 0x380, RZ, 0xc0, !PT ;  /* 0x000003800d0c7812 */ /* 0x000fe400078ec0ff */
[----:B------:R-:W-:Y:S02]  /*dc30*/  LOP3.LUT R24, R25, 0x380, RZ, 0xc0, !PT ;  /* 0x0000038019187812 */ /* 0x000fe400078ec0ff */
[----:B------:R-:W-:Y:S02]  /*dc40*/  LOP3.LUT R28, R29, 0x380, RZ, 0xc0, !PT ;  /* 0x000003801d1c7812 */ /* 0x000fe400078ec0ff */
[----:B------:R-:W-:-:S02]  /*dc50*/  LOP3.LUT R32, R33, 0x380, RZ, 0xc0, !PT ;  /* 0x0000038021207812 */ /* 0x000fc400078ec0ff */
[----:B------:R-:W-:Y:S01]  /*dc60*/  LOP3.LUT R36, R37, 0x380, RZ, 0xc0, !PT ;  /* 0x0000038025247812 */ /* 0x000fe200078ec0ff */
[----:B------:R-:W-:Y:S01]  /*dc70*/  UMOV UR4, URZ ;  /* 0x0000003f00047c82 */ /* 0x000fe20008000000 */
[----:B------:R-:W-:Y:S02]  /*dc80*/  SHF.R.U64 R8, R8, 0x3, RZ ;  /* 0x0000000308087819 */ /* 0x000fe400000012ff */
[----:B------:R-:W-:Y:S02]  /*dc90*/  SHF.R.U64 R12, R12, 0x3, RZ ;  /* 0x000000030c0c7819 */ /* 0x000fe400000012ff */
[----:B------:R-:W-:Y:S02]  /*dca0*/  SHF.R.U64 R24, R24, 0x3, RZ ;  /* 0x0000000318187819 */ /* 0x000fe400000012ff */
[----:B------:R-:W-:Y:S02]  /*dcb0*/  SHF.R.U64 R28, R28, 0x3, RZ ;  /* 0x000000031c1c7819 */ /* 0x000fe400000012ff */
[----:B------:R-:W-:-:S02]  /*dcc0*/  SHF.R.U64 R32, R32, 0x3, RZ ;  /* 0x0000000320207819 */ /* 0x000fc400000012ff */
[----:B------:R-:W-:Y:S02]  /*dcd0*/  SHF.R.U64 R36, R36, 0x3, RZ ;  /* 0x0000000324247819 */ /* 0x000fe400000012ff */
[----:B------:R-:W-:Y:S02]  /*dce0*/  LOP3.LUT R8, R8, R9, RZ, 0x3c, !PT ;  /* 0x0000000908087212 */ /* 0x000fe400078e3cff */
[----:B------:R-:W-:Y:S02]  /*dcf0*/  LOP3.LUT R12, R12, R13, RZ, 0x3c, !PT ;  /* 0x0000000d0c0c7212 */ /* 0x000fe400078e3cff */
[----:B------:R-:W-:Y:S02]  /*dd00*/  LOP3.LUT R24, R24, R25, RZ, 0x3c, !PT ;  /* 0x0000001918187212 */ /* 0x000fe400078e3cff */
[----:B------:R-:W-:Y:S02]  /*dd10*/  LOP3.LUT R28, R28, R29, RZ, 0x3c, !PT ;  /* 0x0000001d1c1c7212 */ /* 0x000fe400078e3cff */
[----:B------:R-:W-:-:S02]  /*dd20*/  LOP3.LUT R32, R32, R33, RZ, 0x3c, !PT ;  /* 0x0000002120207212 */ /* 0x000fc400078e3cff */
[----:B------:R-:W-:Y:S02]  /*dd30*/  LOP3.LUT R36, R36, R37, RZ, 0x3c, !PT ;  /* 0x0000002524247212 */ /* 0x000fe400078e3cff */
[----:B--2---:R-:W-:Y:S01]  /*dd40*/  @P0 R2UR UR4, R6 ;  /* 0x00000000060402ca */ /* 0x004fe200000e0000 */
[----:B0-----:R-:W-:-:S14]  /*dd50*/  @P6 BRA `(.L_x_5591) ;  /* 0x0000000000106947 */ /* 0x001fdc0003800000 */
[----:B------:R-:W-:Y:S05]  /*dd60*/  @!P0 BRA `(.L_x_5591) ;  /* 0x00000000000c8947 */ /* 0x000fea0003800000 */
[----:B------:R-:W2:Y:S04]  /*dd70*/  LDG.E R7, desc[UR40][R4.64] ;  /* 0x0000002804077981 */ /* 0x000ea8000c1e1900 */
[----:B-----5:R-:W2:Y:S02]  /*dd80*/  LDG.E R76, desc[UR40][R4.64+0x4] ;  /* 0x00000428044c7981 */ /* 0x020ea4000c1e1900 */
[----:B--2---:R-:W-:-:S07]  /*dd90*/  IMAD.IADD R76, R76, 0x1, -R7 ;  /* 0x000000014c4c7824 */ /* 0x004fce00078e0a07 */
.L_x_5591:
        /* <DEDUP_REMOVED lines=18> */
[----:B------:R-:W-:Y:S01]  /*dec0*/  USHF.R.S32.HI UR17, URZ, 0x1f, UR44 ;  /* 0x0000001f3f117899 */ /* 0x000fe2000801142c */
[----:B------:R-:W-:Y:S01]  /*ded0*/  SHF.R.U64 R44, R44, 0x3, RZ ;  /* 0x000000032c2c7819 */ /* 0x000fe200000012ff */
[----:B------:R-:W-:Y:S01]  /*dee0*/  USEL UR8, UR43, URZ, !UP0 ;  /* 0x0000003f2b087287 */ /* 0x000fe2000c000000 */
[----:B------:R-:W-:Y:S01]  /*def0*/  LOP3.LUT R48, R48, R49, RZ, 0x3c, !PT ;  /* 0x0000003130307212 */ /* 0x000fe200078e3cff */
[--C-:B------:R-:W-:Y:S01]  /*df00*/  IMAD.X R49, RZ, RZ, R173.reuse, P6 ;  /* 0x000000ffff317224 */ /* 0x100fe200030e06ad */
[----:B------:R-:W-:Y:S01]  /*df10*/  LOP3.LUT R40, R40, R41, RZ, 0x3c, !PT ;  /* 0x0000002928287212 */ /* 0x000fe200078e3cff */
[--C-:B------:R-:W-:Y:S01]  /*df20*/  IMAD.X R41, RZ, RZ, R173.reuse, P0 ;  /* 0x000000ffff297224 */ /* 0x100fe200000e06ad */
[----:B0-----:R-:W-:Y:S01]  /*df30*/  ISETP.NE.AND P6, PT, R4, RZ, PT ;  /* 0x000000ff0400720c */ /* 0x001fe20003fc5270 */
[----:B------:R-:W-:Y:S01]  /*df40*/  USEL UR18, UR9, URZ, !UP0 ;  /* 0x0000003f09127287 */ /* 0x000fe2000c000000 */
[----:B------:R-:W-:Y:S01]  /*df50*/  LOP3.LUT R44, R44, R45, RZ, 0x3c, !PT ;  /* 0x0000002d2c2c7212 */ /* 0x000fe200078e3cff */
[----:B------:R-:W-:Y:S01]  /*df60*/  IMAD.X R45, RZ, RZ, R173, P1 ;  /* 0x000000ffff2d7224 */ /* 0x000fe200008e06ad */
[----:B------:R-:W-:-:S02]  /*df70*/  IADD3 R57, P2, R172, 0xa000, RZ ;  /* 0x0000a000ac397810 */ /* 0x000fc40007f5e0ff */
[C---:B------:R-:W-:Y:S02]  /*df80*/  IADD3 R53, P3, R172.reuse, 0xb000, RZ ;  /* 0x0000b000ac357810 */ /* 0x040fe40007f7e0ff */
[C---:B------:R-:W-:Y:S02]  /*df90*/  IADD3 R65, P4, R172.reuse, 0xc000, RZ ;  /* 0x0000c000ac417810 */ /* 0x040fe40007f9e0ff */
[C---:B------:R-:W-:Y:S02]  /*dfa0*/  IADD3 R61, P5, R172.reuse, 0xd000, RZ ;  /* 0x0000d000ac3d7810 */ /* 0x040fe40007fbe0ff */
[C---:B------:R-:W-:Y:S02]  /*dfb0*/  IADD3 R73, P0, R172.reuse, 0xe000, RZ ;  /* 0x0000e000ac497810 */ /* 0x040fe40007f1e0ff */
[----:B------:R-:W-:Y:S02]  /*dfc0*/  IADD3 R5, P1, R172, 0xf000, RZ ;  /* 0x0000f000ac057810 */ /* 0x000fe40007f3e0ff */
[----:B------:R-:W-:-:S02]  /*dfd0*/  LOP3.LUT R56, R57, 0x380, RZ, 0xc0, !PT ;  /* 0x0000038039387812 */ /* 0x000fc400078ec0ff */
[----:B------:R-:W-:Y:S01]  /*dfe0*/  LOP3.LUT R52, R53, 0x380, RZ, 0xc0, !PT ;  /* 0x0000038035347812 */ /* 0x000fe200078ec0ff */
[----:B------:R-:W-:Y:S01]  /*dff0*/  IMAD.X R69, RZ, RZ, R173, P1 ;  /* 0x000000ffff457224 */ /* 0x000fe200008e06ad */
[----:B------:R-:W-:Y:S02]  /*e000*/  LOP3.LUT R64, R65, 0x380, RZ, 0xc0, !PT ;  /* 0x0000038041407812 */ /* 0x000fe400078ec0ff */
[----:B------:R-:W-:Y:S02]  /*e010*/  LOP3.LUT R60, R61, 0x380, RZ, 0xc0, !PT ;  /* 0x000003803d3c7812 */ /* 0x000fe400078ec0ff */
[----:B------:R-:W-:Y:S02]  /*e020*/  LOP3.LUT R72, R73, 0x380, RZ, 0xc0, !PT ;  /* 0x0000038049487812 */ /* 0x000fe400078ec0ff */
[----:B------:R-:W-:Y:S02]  /*e030*/  LOP3.LUT R7, R172, 0x380, RZ, 0xc0, !PT ;  /* 0x00000380ac077812 */ /* 0x000fe400078ec0ff */
[----:B------:R-:W-:-:S02]  /*e040*/  LOP3.LUT R4, R5, 0x380, RZ, 0xc0, !PT ;  /* 0x0000038005047812 */ /* 0x000fc400078ec0ff */
[----:B------:R-:W-:Y:S02]  /*e050*/  SHF.R.U64 R56, R56, 0x3, RZ ;  /* 0x0000000338387819 */ /* 0x000fe400000012ff */
[----:B------:R-:W-:Y:S02]  /*e060*/  SHF.R.U64 R52, R52, 0x3, RZ ;  /* 0x0000000334347819 */ /* 0x000fe400000012ff */
[----:B------:R-:W-:Y:S02]  /*e070*/  SHF.R.U64 R64, R64, 0x3, RZ ;  /* 0x0000000340407819 */ /* 0x000fe400000012ff */
[----:B------:R-:W-:Y:S02]  /*e080*/  SHF.R.U64 R60, R60, 0x3, RZ ;  /* 0x000000033c3c7819 */ /* 0x000fe400000012ff */
        /* <DEDUP_REMOVED lines=17> */
[----:B------:R-:W-:Y:S01]  /*e1a0*/  VIADD R10, R185, UR42 ;  /* 0x0000002ab90a7c36 */ /* 0x000fe20008000000 */
[----:B------:R-:W-:Y:S01]  /*e1b0*/  ULDC.64 UR12, c[0x0][0xb90] ;  /* 0x0002e400000c7ab9 */ /* 0x000fe20000000a00 */
[----:B------:R-:W-:Y:S01]  /*e1c0*/  UMOV UR10, UR4 ;  /* 0x00000004000a7c82 */ /* 0x000fe20008000000 */
[----:B------:R-:W-:Y:S01]  /*e1d0*/  UIMAD UR9, UR17, UR12, URZ ;  /* 0x0000000c110972a4 */ /* 0x000fe2000f8e023f */
[----:B------:R-:W-:Y:S01]  /*e1e0*/  IMAD.MOV.U32 R4, RZ, RZ, R10 ;  /* 0x000000ffff047224 */ /* 0x000fe200078e000a */
[----:B------:R-:W-:Y:S01]  /*e1f0*/  UMOV UR11, UR16 ;  /* 0x00000010000b7c82 */ /* 0x000fe20008000000 */
[----:B------:R-:W-:Y:S01]  /*e200*/  ULDC.64 UR14, c[0x0][0xb98] ;  /* 0x0002e600000e7ab9 */ /* 0x000fe20000000a00 */
[----:B------:R-:W-:Y:S01]  /*e210*/  UIMAD.WIDE.U32 UR10, UR44, UR12, UR10 ;  /* 0x0000000c2c0a72a5 */ /* 0x000fe2000f8e000a */
[----:B------:R-:W-:Y:S01]  /*e220*/  IMAD.MOV R21, RZ, RZ, -R17 ;  /* 0x000000ffff157224 */ /* 0x000fe200078e0a11 */
[----:B------:R-:W-:Y:S01]  /*e230*/  UIMAD UR9, UR44, UR13, UR9 ;  /* 0x0000000d2c0972a4 */ /* 0x000fe2000f8e0209 */
[----:B------:R-:W-:Y:S01]  /*e240*/  VIADD R20, R16, UR42 ;  /* 0x0000002a10147c36 */ /* 0x000fe20008000000 */
[----:B------:R-:W-:-:S02]  /*e250*/  UIMAD UR12, UR18, UR14, URZ ;  /* 0x0000000e120c72a4 */ /* 0x000fc4000f8e023f */
[----:B------:R-:W-:Y:S02]  /*e260*/  UIADD3 UR11, UR11, UR9, URZ ;  /* 0x000000090b0b7290 */ /* 0x000fe4000fffe03f */
        /* <DEDUP_REMOVED lines=15> */
[----:B------:R-:W-:Y:S01]  /*e360*/  ULDC.64 UR10, c[0x0][0xb88] ;  /* 0x0002e200000a7ab9 */ /* 0x000fe20000000a00 */
[----:B------:R-:W-:Y:S02]  /*e370*/  VIADD R10, R20, 0x8 ;  /* 0x00000008140a7836 */ /* 0x000fe40000000000 */
        /* <DEDUP_REMOVED lines=9> */
[----:B------:R-:W-:Y:S03]  /*e410*/  SHFL.IDX PT, R4, R14, RZ, 0x1c1f ;  /* 0x001c1fff0e047589 */ /* 0x000fe600000e0000 */
[-C--:B------:R-:W-:Y:S01]  /*e420*/  ISETP.GE.OR P1, PT, R20, R11.reuse, P0 ;  /* 0x0000000b1400720c */ /* 0x080fe20000726670 */
[----:B------:R-:W0:Y:S01]  /*e430*/  SHFL.IDX PT, R5, R15, RZ, 0x1c1f ;  /* 0x001c1fff0f057589 */ /* 0x000e2200000e0000 */
[----:B------:R-:W-:-:S03]  /*e440*/  ISETP.GE.OR P0, PT, R10, R11, P0 ;  /* 0x0000000b0a00720c */ /* 0x000fc60000706670 */
[----:B------:R-:W1:Y:S08]  /*e450*/  SHFL.IDX PT, R7, R15, 0x1, 0x1c1f ;  /* 0x003c1f000f077f89 */ /* 0x000e7000000e0000 */
[----:B0-----:R0:W-:Y:S04]  /*e460*/  @!P1 ST.E desc[UR40][R4.64], R3 ;  /* 0x0000000304009985 */ /* 0x0011e8000c101928 */
[----:B-1----:R0:W-:Y:S02]  /*e470*/  @!P0 ST.E desc[UR40][R6.64], R0 ;  /* 0x0000000006008985 */ /* 0x0021e4000c101928 */
.L_x_5592:
        /* <DEDUP_REMOVED lines=8> */
[----:B------:R-:W-:-:S03]  /*e500*/  SEL R0, RZ, 0x1, P1 ;  /* 0x00000001ff007807 */ /* 0x000fc60000800000 */
[----:B------:R-:W-:Y:S01]  /*e510*/  IMAD.SHL.U32 R3, R3, 0x2, RZ ;  /* 0x0000000203037824 */ /* 0x000fe200078e00ff */
[----:B------:R-:W-:Y:S01]  /*e520*/  ISETP.GE.AND P0, PT, R189, UR14, PT ;  /* 0x0000000ebd007c0c */ /* 0x000fe2000bf06270 */
[----:B------:R-:W5:Y:S04]  /*e530*/  LD.E.128 R12, desc[UR40][R12.64] ;  /* 0x000000280c0c7980 */ /* 0x000f68000c101d00 */
[----:B------:R-:W5:Y:S04]  /*e540*/  LD.E.128 R24, desc[UR40][R24.64] ;  /* 0x0000002818187980 */ /* 0x000f68000c101d00 */
[----:B------:R-:W5:Y:S01]  /*e550*/  LD.E.128 R28, desc[UR40][R28.64] ;  /* 0x000000281c1c7980 */ /* 0x000f62000c101d00 */
[----:B-1----:R-:W-:-:S02]  /*e560*/  ISETP.NE.AND P2, PT, R81, 0x1, PT ;  /* 0x000000015100780c */ /* 0x002fc40003f45270 */
[----:B------:R-:W-:Y:S01]  /*e570*/  LOP3.LUT R0, R3, 0x2, R0, 0xe2, !PT ;  /* 0x0000000203007812 */ /* 0x000fe200078ee200 */
[----:B------:R-:W5:Y:S01]  /*e580*/  LD.E.128 R32, desc[UR40][R32.64] ;  /* 0x0000002820207980 */ /* 0x000f62000c101d00 */
[----:B------:R-:W-:Y:S01]  /*e590*/  SEL R3, RZ, 0xffffffff, P0 ;  /* 0xffffffffff037807 */ /* 0x000fe20000000000 */
[----:B------:R-:W-:Y:S02]  /*e5a0*/  UIMAD UR9, UR16, UR12, URZ ;  /* 0x0000000c100972a4 */ /* 0x000fe4000f8e023f */
[----:B------:R-:W5:Y:S04]  /*e5b0*/  LD.E.128 R36, desc[UR40][R36.64] ;  /* 0x0000002824247980 */ /* 0x000f68000c101d00 */
[----:B------:R-:W5:Y:S02]  /*e5c0*/  LD.E.128 R40, desc[UR40][R40.64] ;  /* 0x0000002828287980 */ /* 0x000f64000c101d00 */
[----:B------:R-:W1:Y:S01]  /*e5d0*/  @P2 LDC R21, c[0x0][0xbec] ;  /* 0x0002fb00ff152b82 */ /* 0x000e620000000800 */
[----:B------:R-:W-:Y:S01]  /*e5e0*/  IMAD.SHL.U32 R3, R3, 0x4, RZ ;  /* 0x0000000403037824 */ /* 0x000fe200078e00ff */
[----:B------:R-:W-:Y:S01]  /*e5f0*/  ISETP.GE.AND P0, PT, R188, UR14, PT ;  /* 0x0000000ebc007c0c */ /* 0x000fe2000bf06270 */
[----:B------:R-:W5:Y:S04]  /*e600*/  LD.E.128 R48, desc[UR40][R48.64] ;  /* 0x0000002830307980 */ /* 0x000f68000c101d00 */
[----:B------:R-:W5:Y:S01]  /*e610*/  LD.E.128 R44, desc[UR40][R44.64] ;  /* 0x000000282c2c7980 */ /* 0x000f62000c101d00 */
[----:B------:R-:W2:Y:S01]  /*e620*/  @P2 LDC R77, c[0x0][0xbf0] ;  /* 0x0002fc00ff4d2b82 */ /* 0x000ea20000000800 */
[----:B------:R-:W-:Y:S01]  /*e630*/  UIMAD.WIDE.U32 UR10, UR4, UR12, URZ ;  /* 0x0000000c040a72a5 */ /* 0x000fe2000f8e003f */
[----:B------:R-:W-:Y:S01]  /*e640*/  LOP3.LUT R3, R3, 0x4, R0, 0xe2, !PT ;  /* 0x0000000403037812 */ /* 0x000fe200078ee200 */
[----:B------:R-:W-:Y:S01]  /*e650*/  UIMAD UR9, UR4, UR13, UR9 ;  /* 0x0000000d040972a4 */ /* 0x000fe2000f8e0209 */
[----:B------:R-:W-:Y:S01]  /*e660*/  SEL R20, RZ, 0xffffffff, P0 ;  /* 0xffffffffff147807 */ /* 0x000fe20000000000 */
[----:B------:R-:W-:Y:S01]  /*e670*/  IMAD R0, R191, 0x20, R192 ;  /* 0x00000020bf007824 */ /* 0x000fe200078e02c0 */
[----:B------:R-:W-:Y:S01]  /*e680*/  ULDC.64 UR12, c[0x0][0xae8] ;  /* 0x0002ba00000c7ab9 */ /* 0x000fe20000000a00 */
[----:B------:R-:W-:Y:S01]  /*e690*/  ISETP.GE.AND P0, PT, R187, UR14, PT ;  /* 0x0000000ebb007c0c */ /* 0x000fe2000bf06270 */
[----:B------:R-:W-:Y:S01]  /*e6a0*/  UIADD3 UR11, UR11, UR9, URZ ;  /* 0x000000090b0b7290 */ /* 0x000fe2000fffe03f */
[----:B------:R-:W5:Y:S01]  /*e6b0*/  LD.E.128 R56, desc[UR40][R56.64] ;  /* 0x0000002838387980 */ /* 0x000f62000c101d00 */
[----:B------:R-:W-:Y:S01]  /*e6c0*/  UIMAD UR4, UR17, UR12, URZ ;  /* 0x0000000c110472a4 */ /* 0x000fe2000f8e023f */
[----:B------:R-:W-:Y:S01]  /*e6d0*/  VIADD R82, R0, UR42 ;  /* 0x0000002a00527c36 */ /* 0x000fe20008000000 */
[----:B------:R-:W-:Y:S01]  /*e6e0*/  SEL R0, RZ, 0xffffffff, P0 ;  /* 0xffffffffff007807 */ /* 0x000fe20000000000 */
[----:B------:R-:W-:Y:S01]  /*e6f0*/  UIMAD.WIDE.U32 UR10, UR44, UR12, UR10 ;  /* 0x0000000c2c0a72a5 */ /* 0x000fe2000f8e000a */
[----:B------:R-:W5:Y:S01]  /*e700*/  LD.E.128 R52, desc[UR40][R52.64] ;  /* 0x0000002834347980 */ /* 0x000f62000c101d00 */
[----:B------:R-:W-:Y:S01]  /*e710*/  UIMAD UR4, UR44, UR13, UR4 ;  /* 0x0000000d2c0472a4 */ /* 0x000fe2000f8e0204 */
[----:B------:R-:W-:-:S02]  /*e720*/  IMAD.SHL.U32 R20, R20, 0x8, RZ ;  /* 0x0000000814147824 */ /* 0x000fc400078e00ff */
[----:B------:R-:W-:Y:S01]  /*e730*/  ULDC.64 UR12, c[0x0][0xaf0] ;  /* 0x0002bc00000c7ab9 */ /* 0x000fe20000000a00 */
[----:B------:R-:W-:Y:S01]  /*e740*/  UIADD3 UR11, UR11, UR4, URZ ;  /* 0x000000040b0b7290 */ /* 0x000fe2000fffe03f */
[----:B------:R-:W-:Y:S01]  /*e750*/  IMAD.SHL.U32 R79, R0, 0x10, RZ ;  /* 0x00000010004f7824 */ /* 0x000fe200078e00ff */
[----:B------:R-:W-:Y:S01]  /*e760*/  UIMAD UR4, UR18, UR12, URZ ;  /* 0x0000000c120472a4 */ /* 0x000fe2000f8e023f */
[----:B-1----:R-:W-:Y:S01]  /*e770*/  @P2 IMAD.HI.U32 R0, R82, R21, RZ ;  /* 0x0000001552002227 */ /* 0x002fe200078e00ff */
[----:B------:R-:W-:Y:S01]  /*e780*/  LOP3.LUT R20, R20, 0x8, R3, 0xe2, !PT ;  /* 0x0000000814147812 */ /* 0x000fe200078ee203 */
[----:B------:R-:W5:Y:S01]  /*e790*/  LD.E.128 R64, desc[UR40][R64.64] ;  /* 0x0000002840407980 */ /* 0x000f62000c101d00 */
[----:B------:R-:W-:Y:S01]  /*e7a0*/  UIMAD UR4, UR8, UR13, UR4 ;  /* 0x0000000d080472a4 */ /* 0x000fe2000f8e0204 */
[----:B------:R-:W-:Y:S01]  /*e7b0*/  IMAD.MOV.U32 R3, RZ, RZ, R82 ;  /* 0x000000ffff037224 */ /* 0x000fe200078e0052 */
[----:B------:R-:W-:Y:S01]  /*e7c0*/  UIMAD.WIDE.U32 UR8, UR8, UR12, UR10 ;  /* 0x0000000c080872a5 */ /* 0x000fe2000f8e000a */
[----:B--2---:R-:W-:Y:S01]  /*e7d0*/  @P2 SHF.R.U32.HI R3, RZ, R77, R0 ;  /* 0x0000004dff032219 */ /* 0x004fe20000011600 */
[----:B------:R-:W5:Y:S01]  /*e7e0*/  LD.E.128 R60, desc[UR40][R60.64] ;  /* 0x000000283c3c7980 */ /* 0x000f62000c101d00 */
[----:B------:R-:W-:-:S02]  /*e7f0*/  LOP3.LUT R78, R79, 0x10, R20, 0xe2, !PT ;  /* 0x000000104f4e7812 */ /* 0x000fc400078ee214 */
        /* <DEDUP_REMOVED lines=10> */
[----:B------:R-:W5:Y:S01]  /*e8a0*/  LD.E.128 R68, desc[UR40][R68.64] ;  /* 0x0000002844447980 */ /* 0x000f62000c101d00 */
[----:B------:R-:W-:Y:S01]  /*e8b0*/  IMAD R77, R81, R79, R82 ;  /* 0x0000004f514d7224 */ /* 0x000fe200078e0252 */
[----:B------:R-:W-:Y:S01]  /*e8c0*/  ISETP.GE.AND P0, PT, R195, UR14, PT ;  /* 0x0000000ec3007c0c */ /* 0x000fe2000bf06270 */
[----:B------:R-:W-:Y:S01]  /*e8d0*/  IMAD.U32 R21, RZ, RZ, UR4 ;  /* 0x00000004ff157e24 */ /* 0x000fe2000f8e00ff */
[----:B------:R-:W-:Y:S01]  /*e8e0*/  @!PT LDS RZ, [RZ] ;  /* 0x00000000fffff984 */ /* 0x000fe20000000800 */
[----:B------:R-:W-:Y:S01]  /*e8f0*/  @!PT LDS RZ, [RZ] ;  /* 0x00000000fffff984 */ /* 0x000fe20000000800 */
[----:B------:R-:W-:Y:S01]  /*e900*/  @!PT LDS RZ, [RZ] ;  /* 0x00000000fffff984 */ /* 0x000fe20000000800 */
[----:B------:R-:W-:Y:S01]  /*e910*/  @!PT LDS RZ, [RZ] ;  /* 0x00000000fffff984 */ /* 0x000fe20000000800 */
[----:B------:R1:W-:Y:S06]  /*e920*/  MEMBAR.ALL.CTA ;  /* 0x0000000000007992 */ /* 0x0003ec0000008000 */
[----:B-1----:R-:W1:Y:S01]  /*e930*/  FENCE.VIEW.ASYNC.S ;  /* 0x00000000000073c6 */ /* 0x002e620000000000 */
[----:B------:R-:W-:Y:S01]  /*e940*/  IMAD.SHL.U32 R83, R0, 0x20, RZ ;  /* 0x0000002000537824 */ /* 0x000fe200078e00ff */
        /* <DEDUP_REMOVED lines=11> */
[----:B-----5:R-:W-:Y:S01]  /*ea00*/  IMAD R87, R76, R81, RZ ;  /* 0x000000514c577224 */ /* 0x020fe200078e02ff */
[----:B------:R-:W-:Y:S01]  /*ea10*/  BSSY B1, `(.L_x_5593) ;  /* 0x000002f000017945 */ /* 0x000fe20003800000 */
[----:B------:R-:W-:Y:S01]  /*ea20*/  VIADD R86, R192, UR42 ;  /* 0x0000002ac0567c36 */ /* 0x000fe20008000000 */
[----:B------:R-:W-:Y:S01]  /*ea30*/  LOP3.LUT R3, R78, R3, RZ, 0xfc, !PT ;  /* 0x000000034e037212 */ /* 0x000fe200078efcff */
[C---:B------:R-:W-:Y:S01]  /*ea40*/  IMAD R79, R77.reuse, UR9, R0 ;  /* 0x000000094d4f7c24 */ /* 0x040fe2000f8e0200 */
[----:B------:R-:W-:Y:S01]  /*ea50*/  SEL R0, RZ, 0x80, P0 ;  /* 0x00000080ff007807 */ /* 0x000fe20000000000 */
[----:B------:R-:W-:Y:S01]  /*ea60*/  IMAD.WIDE.U32 R20, R77, UR8, R20 ;  /* 0x000000084d147c25 */ /* 0x000fe2000f8e0014 */
[----:B------:R-:W-:Y:S01]  /*ea70*/  ISETP.GE.AND P0, PT, R86, R87, PT ;  /* 0x000000575600720c */ /* 0x000fe20003f06270 */
[----:B------:R-:W-:Y:S01]  /*ea80*/  ULDC.64 UR8, c[0x0][0xa80] ;  /* 0x0002a00000087ab9 */ /* 0x000fe20000000a00 */
[----:B------:R-:W-:Y:S01]  /*ea90*/  LOP3.LUT R0, R3, R0, RZ, 0xfc, !PT ;  /* 0x0000000003007212 */ /* 0x000fe200078efcff */
[----:B------:R-:W-:Y:S01]  /*eaa0*/  IMAD.IADD R21, R21, 0x1, R79 ;  /* 0x0000000115157824 */ /* 0x000fe200078e024f */
[C---:B------:R-:W-:Y:S01]  /*eab0*/  LEA R84, P1, R20.reuse, UR8, 0x1 ;  /* 0x0000000814547c11 */ /* 0x040fe2000f8208ff */
[----:B-1----:R-:W-:Y:S03]  /*eac0*/  SYNCS.ARRIVE.TRANS64.RED.A1T0 RZ, [UR4], RZ ;  /* 0x000000ffffff79a7 */ /* 0x002fe60008100404 */
        /* <DEDUP_REMOVED lines=25> */
[-C--:B--2---:R-:W-:Y:S02]  /*ec60*/  @P0 LEA R12, P3, R195, R76.reuse, 0x1 ;  /* 0x0000004cc30c0211 */ /* 0x084fe400078608ff */
        /* <DEDUP_REMOVED lines=9> */
.L_x_5594:
[----:B------:R-:W-:Y:S05]  /*ed00*/  BSYNC B1 ;  /* 0x0000000000017941 */ /* 0x000fea0003800000 */
.L_x_5593:
[----:B---3--:R-:W-:Y:S01]  /*ed10*/  VIADD R4, R86, 0x20 ;  /* 0x0000002056047836 */ /* 0x008fe20000000000 */
        /* <DEDUP_REMOVED lines=11> */
[----:B------:R-:W-:Y:S01]  /*edd0*/  @!P3 LEA R14, P6, R189, R6, 0x1 ;  /* 0x00000006bd0eb211 */ /* 0x000fe200078c08ff */
[----:B------:R0:W-:Y:S01]  /*ede0*/  @!P0 ST.E.128 desc[UR40][R4.64], R8 ;  /* 0x0000000804008985 */ /* 0x0001e2000c101d28 */
[----:B------:R-:W-:Y:S02]  /*edf0*/  ISETP.GE.AND P0, PT, R186, UR14, PT ;  /* 0x0000000eba007c0c */ /* 0x000fe4000bf06270 */
[----:B------:R-:W-:Y:S02]  /*ee00*/  @!P5 LEA.HI.X R13, R190, R7, R204, 0x1, P4 ;  /* 0x00000007be0dd211 */ /* 0x000fe400020f0ccc */
[----:B------:R-:W-:-:S02]  /*ee10*/  LOP3.LUT P4, RZ, R3, 0x40, RZ, 0xc0, !PT ;  /* 0x0000004003ff7812 */ /* 0x000fc4000788c0ff */
[----:B------:R-:W-:Y:S01]  /*ee20*/  @!P3 LEA.HI.X R15, R189, R7, R203, 0x1, P6 ;  /* 0x00000007bd0fb211 */ /* 0x000fe200030f0ccb */
        /* <DEDUP_REMOVED lines=16> */
[----:B---3--:R-:W-:-:S04]  /*ef30*/  LEA R4, P0, R194, R6, 0x1 ;  /* 0x00000006c2047211 */ /* 0x008fc800078008ff */
[----:B------:R-:W-:-:S05]  /*ef40*/  LEA.HI.X R5, R194, R7, R198, 0x1, P0 ;  /* 0x00000007c2057211 */ /* 0x000fca00000f0cc6 */
[----:B------:R0:W-:Y:S01]  /*ef50*/  ST.E.128 desc[UR40][R4.64], R68 ;  /* 0x0000004404007985 */ /* 0x0001e2000c101d28 */
[----:B------:R-:W-:Y:S05]  /*ef60*/  BRA `(.L_x_5595) ;  /* 0x0000000c00847947 */ /* 0x000fea0003800000 */
.L_x_5590:
[----:B------:R-:W-:Y:S01]  /*ef70*/  ULDC.64 UR8, c[0x0][0xc00] ;  /* 0x0003000000087ab9 */ /* 0x000fe20000000a00 */
[----:B------:R-:W-:Y:S01]  /*ef80*/  ULDC UR4, c[0x0][0xa88] ;  /* 0x0002a20000047ab9 */ /* 0x000fe20000000800 */
[----:B------:R-:W-:Y:S01]  /*ef90*/  UISETP.NE.U32.AND UP0, UPT, UR8, URZ, UPT ;  /* 0x0000003f0800728c */ /* 0x000fe2000bf05070 */
[----:B------:R-:W0:Y:S03]  /*efa0*/  LDC R11, c[0x0][0xbe8] ;  /* 0x0002fa00ff0b7b82 */ /* 0x000e260000000800 */
[----:B------:R-:W-:-:S03]  /*efb0*/  UISETP.NE.AND.EX UP0, UPT, UR9, URZ, UPT, UP0 ;  /* 0x0000003f0900728c */ /* 0x000fc6000bf05300 */
[----:B------:R-:W-:Y:S02]  /*efc0*/  ULDC.64 UR8, c[0x0][0xc00] ;  /* 0x0003000000087ab9 */ /* 0x000fe40000000a00 */
[----:B------:R-:W-:Y:S01]  /*efd0*/  UIMAD.WIDE UR8, UR43, 0x4, UR8 ;  /* 0x000000042b0878a5 */ /* 0x000fe2000f8e0208 */
[----:B------:R-:W-:-:S05]  /*efe0*/  PLOP3.LUT P1, PT, PT, PT, UP0, 0x80, 0x0 ;  /* 0x000000000000781c */ /* 0x000fca0003f2f008 */
[----:B------:R-:W-:Y:S02]  /*eff0*/  IMAD.U32 R4, RZ, RZ, UR8 ;  /* 0x00000008ff047e24 */ /* 0x000fe4000f8e00ff */
[----:B------:R-:W-:Y:S01]  /*f000*/  IMAD.U32 R5, RZ, RZ, UR9 ;  /* 0x00000009ff057e24 */ /* 0x000fe2000f8e00ff */
[----:B------:R-:W-:Y:S02]  /*f010*/  ULDC.64 UR8, c[0x0][0xc08] ;  /* 0x0003020000087ab9 */ /* 0x000fe40000000a00 */
[----:B------:R-:W-:Y:S01]  /*f020*/  UISETP.NE.U32.AND UP1, UPT, UR8, URZ, UPT ;  /* 0x0000003f0800728c */ /* 0x000fe2000bf25070 */
[----:B------:R-:W-:Y:S02]  /*f030*/  IMAD.U32 R0, RZ, RZ, UR4 ;  /* 0x00000004ff007e24 */ /* 0x000fe4000f8e00ff */
[----:B------:R-:W2:Y:S01]  /*f040*/  @P1 LDG.E R3, desc[UR40][R4.64] ;  /* 0x0000002804031981 */ /* 0x000ea2000c1e1900 */
[----:B------:R-:W-:-:S06]  /*f050*/  UISETP.NE.AND.EX UP1, UPT, UR9, URZ, UPT, UP1 ;  /* 0x0000003f0900728c */ /* 0x000fcc000bf25310 */
[----:B------:R-:W-:-:S05]  /*f060*/  PLOP3.LUT P2, PT, PT, PT, UP1, 0x80, 0x0 ;  /* 0x000000000000781c */ /* 0x000fca0003f4f018 */
[----:B------:R-:W-:Y:S02]  /*f070*/  @UP1 ULDC.64 UR8, c[0x0][0xc08] ;  /* 0x0003020000081ab9 */ /* 0x000fe40000000a00 */
[----:B------:R-:W-:-:S06]  /*f080*/  @UP1 UIMAD.WIDE UR8, UR43, 0x4, UR8 ;  /* 0x000000042b0818a5 */ /* 0x000fcc000f8e0208 */
[----:B------:R-:W-:Y:S02]  /*f090*/  IMAD.U32 R6, RZ, RZ, UR8 ;  /* 0x00000008ff067e24 */ /* 0x000fe4000f8e00ff */
[----:B------:R-:W-:-:S05]  /*f0a0*/  IMAD.U32 R7, RZ, RZ, UR9 ;  /* 0x00000009ff077e24 */ /* 0x000fca000f8e00ff */
[----:B------:R1:W5:Y:S01]  /*f0b0*/  @P2 LDG.E R0, desc[UR40][R6.64] ;  /* 0x0000002806002981 */ /* 0x000362000c1e1900 */
[----:B------:R-:W-:Y:S01]  /*f0c0*/  UMOV UR4, URZ ;  /* 0x0000003f00047c82 */ /* 0x000fe20008000000 */
[----:B------:R-:W-:Y:S01]  /*f0d0*/  USHF.R.S32.HI UR13, URZ, 0x1f, UR44 ;  /* 0x0000001f3f0d7899 */ /* 0x000fe2000801142c */
[----:B------:R-:W-:Y:S02]  /*f0e0*/  ISETP.GE.AND P0, PT, R197, 0x40, PT ;  /* 0x00000040c500780c */ /* 0x000fe40003f06270 */
[----:B--2---:R-:W-:Y:S01]  /*f0f0*/  @P1 R2UR UR4, R3 ;  /* 0x00000000030412ca */ /* 0x004fe200000e0000 */
[----:B01----:R-:W-:-:S14]  /*f100*/  @P2 BRA `(.L_x_5596) ;  /* 0x0000000000102947 */ /* 0x003fdc0003800000 */
[----:B------:R-:W-:Y:S05]  /*f110*/  @!P1 BRA `(.L_x_5596) ;  /* 0x00000000000c9947 */ /* 0x000fea0003800000 */
[----:B------:R-:W2:Y:S04]  /*f120*/  LDG.E R3, desc[UR40][R4.64] ;  /* 0x0000002804037981 */ /* 0x000ea8000c1e1900 */
[----:B-----5:R-:W2:Y:S02]  /*f130*/  LDG.E R0, desc[UR40][R4.64+0x4] ;  /* 0x0000042804007981 */ /* 0x020ea4000c1e1900 */
[----:B--2---:R-:W-:-:S07]  /*f140*/  IMAD.IADD R0, R0, 0x1, -R3 ;  /* 0x0000000100007824 */ /* 0x004fce00078e0a03 */
.L_x_5596:
[----:B------:R-:W-:Y:S01]  /*f150*/  USHF.R.S32.HI UR9, URZ, 0x1f, UR43 ;  /* 0x0000001f3f097899 */ /* 0x000fe2000801142b */
[----:B------:R-:W-:Y:S01]  /*f160*/  BSSY B1, `(.L_x_5597) ;  /* 0x000002e000017945 */ /* 0x000fe20003800000 */
[----:B------:R-:W-:Y:S02]  /*f170*/  USHF.R.S32.HI UR12, URZ, 0x1f, UR4 ;  /* 0x0000001f3f0c7899 */ /* 0x000fe40008011404 */
[----:B------:R-:W-:Y:S02]  /*f180*/  USEL UR8, UR43, URZ, !UP0 ;  /* 0x0000003f2b087287 */ /* 0x000fe4000c000000 */
[----:B------:R-:W-:Y:S01]  /*f190*/  USEL UR14, UR9, URZ, !UP0 ;  /* 0x0000003f090e7287 */ /* 0x000fe2000c000000 */
[----:B------:R-:W-:Y:S11]  /*f1a0*/  @P0 BRA `(.L_x_5598) ;  /* 0x0000000000a40947 */ /* 0x000ff60003800000 */
[----:B------:R-:W0:Y:S01]  /*f1b0*/  S2R R6, SR_TID.X ;  /* 0x0000000000067919 */ /* 0x000e220000002100 */
[----:B------:R-:W1:Y:S01]  /*f1c0*/  LDC R5, c[0x0][0xbe8] ;  /* 0x0002fa00ff057b82 */ /* 0x000e620000000800 */
[----:B------:R-:W-:Y:S02]  /*f1d0*/  IMAD.U32 R7, RZ, RZ, UR42 ;  /* 0x0000002aff077e24 */ /* 0x000fe4000f8e00ff */
[----:B-1---5:R-:W-:-:S03]  /*f1e0*/  IMAD R3, R0, R5, RZ ;  /* 0x0000000500037224 */ /* 0x022fc600078e02ff */
[----:B0-----:R-:W-:-:S04]  /*f1f0*/  IADD3 R6, R7, -0x80, R6 ;  /* 0xffffff8007067810 */ /* 0x001fc80007ffe006 */
[----:B------:R-:W-:-:S13]  /*f200*/  ISETP.GE.AND P0, PT, R6, R3, PT ;  /* 0x000000030600720c */ /* 0x000fda0003f06270 */
[----:B------:R-:W-:Y:S05]  /*f210*/  @P0 BRA `(.L_x_5598) ;  /* 0x0000000000880947 */ /* 0x000fea0003800000 */
[----:B------:R-:W-:Y:S01]  /*f220*/  ISETP.NE.AND P0, PT, R5, 0x1, PT ;  /* 0x000000010500780c */ /* 0x000fe20003f05270 */
[----:B------:R-:W-:Y:S01]  /*f230*/  ULDC.64 UR16, c[0x0][0xb90] ;  /* 0x0002e40000107ab9 */ /* 0x000fe20000000a00 */
[----:B------:R-:W-:Y:S01]  /*f240*/  UMOV UR10, UR4 ;  /* 0x00000004000a7c82 */ /* 0x000fe20008000000 */
[----:B------:R-:W-:Y:S01]  /*f250*/  UIMAD UR9, UR13, UR16, URZ ;  /* 0x000000100d0972a4 */ /* 0x000fe2000f8e023f */
[----:B------:R-:W-:Y:S01]  /*f260*/  IMAD.MOV.U32 R4, RZ, RZ, R6 ;  /* 0x000000ffff047224 */ /* 0x000fe200078e0006 */
[----:B------:R-:W-:Y:S02]  /*f270*/  UMOV UR11, UR12 ;  /* 0x0000000c000b7c82 */ /* 0x000fe40008000000 */
[----:B------:R-:W-:Y:S02]  /*f280*/  UIMAD.WIDE.U32 UR10, UR44, UR16, UR10 ;  /* 0x000000102c0a72a5 */ /* 0x000fe4000f8e000a */
[----:B------:R-:W-:-:S03]  /*f290*/  UIMAD UR9, UR44, UR17, UR9 ;  /* 0x000000112c0972a4 */ /* 0x000fc6000f8e0209 */
[----:B------:R-:W-:Y:S01]  /*f2a0*/  ULDC.64 UR16, c[0x0][0xb98] ;  /* 0x0002e60000107ab9 */ /* 0x000fe20000000a00 */
[----:B------:R-:W0:Y:S01]  /*f2b0*/  @P0 LDC R3, c[0x0][0xbec] ;  /* 0x0002fb00ff030b82 */ /* 0x000e220000000800 */
[----:B------:R-:W-:Y:S02]  /*f2c0*/  UIADD3 UR11, UR11, UR9, URZ ;  /* 0x000000090b0b7290 */ /* 0x000fe4000fffe03f */
[----:B------:R-:W-:Y:S02]  /*f2d0*/  UIMAD UR9, UR14, UR16, URZ ;  /* 0x000000100e0972a4 */ /* 0x000fe4000f8e023f */
[----:B------:R-:W-:Y:S02]  /*f2e0*/  UIMAD.WIDE.U32 UR10, UR8, UR16, UR10 ;  /* 0x00000010080a72a5 */ /* 0x000fe4000f8e000a */
[----:B------:R-:W-:Y:S01]  /*f2f0*/  UIMAD UR9, UR8, UR17, UR9 ;  /* 0x00000011080972a4 */ /* 0x000fe2000f8e0209 */
[----:B------:R-:W1:Y:S02]  /*f300*/  @P0 LDC R8, c[0x0][0xbf0] ;  /* 0x0002fc00ff080b82 */ /* 0x000e640000000800 */
[----:B------:R-:W-:Y:S01]  /*f310*/  ULDC.64 UR16, c[0x0][0xb88] ;  /* 0x0002e20000107ab9 */ /* 0x000fe20000000a00 */
[----:B0-----:R-:W-:-:S05]  /*f320*/  @P0 IMAD.HI.U32 R3, R6, R3, RZ ;  /* 0x0000000306030227 */ /* 0x001fca00078e00ff */
        /* <DEDUP_REMOVED lines=17> */
.L_x_5598:
[----:B------:R-:W-:Y:S05]  /*f440*/  BSYNC B1 ;  /* 0x0000000000017941 */ /* 0x000fea0003800000 */
.L_x_5597:
        /* <DEDUP_REMOVED lines=10> */
[----:B-----5:R-:W-:Y:S01]  /*f4f0*/  IMAD R25, R0, R11, RZ ;  /* 0x0000000b00197224 */ /* 0x020fe200078e02ff */
[----:B------:R-:W-:Y:S01]  /*f500*/  ULDC.64 UR16, c[0x0][0xae8] ;  /* 0x0002ba0000107ab9 */ /* 0x000fe20000000a00 */
[----:B------:R-:W-:Y:S01]  /*f510*/  IMAD.SHL.U32 R4, R4, 0x2, RZ ;  /* 0x0000000204047824 */ /* 0x000fe200078e00ff */
[----:B------:R-:W0:Y:S01]  /*f520*/  @P0 LDC R5, c[0x0][0xbec] ;  /* 0x0002fb00ff050b82 */ /* 0x000e220000000800 */
[----:B------:R-:W-:Y:S01]  /*f530*/  UIADD3 UR11, UR11, UR9, URZ ;  /* 0x000000090b0b7290 */ /* 0x000fe2000fffe03f */
[----:B------:R-:W-:Y:S01]  /*f540*/  ISETP.GE.AND P2, PT, R189, UR15, PT ;  /* 0x0000000fbd007c0c */ /* 0x000fe2000bf46270 */
[----:B------:R-:W-:Y:S01]  /*f550*/  UIMAD UR4, UR13, UR16, URZ ;  /* 0x000000100d0472a4 */ /* 0x000fe2000f8e023f */
[----:B------:R-:W-:Y:S01]  /*f560*/  LOP3.LUT R4, R4, 0x2, R3, 0xe2, !PT ;  /* 0x0000000204047812 */ /* 0x000fe200078ee203 */
[----:B------:R-:W-:Y:S01]  /*f570*/  IMAD R3, R191, 0x20, R192 ;  /* 0x00000020bf037824 */ /* 0x000fe200078e02c0 */
[----:B------:R-:W-:Y:S01]  /*f580*/  UIMAD.WIDE.U32 UR10, UR44, UR16, UR10 ;  /* 0x000000102c0a72a5 */ /* 0x000fe2000f8e000a */
[----:B------:R-:W-:Y:S01]  /*f590*/  SEL R6, RZ, 0xffffffff, P2 ;  /* 0xffffffffff067807 */ /* 0x000fe20001000000 */
[----:B------:R-:W1:Y:S01]  /*f5a0*/  @P0 LDC R7, c[0x0][0xbf0] ;  /* 0x0002fc00ff070b82 */ /* 0x000e620000000800 */
[----:B------:R-:W-:Y:S01]  /*f5b0*/  UIMAD UR4, UR44, UR17, UR4 ;  /* 0x000000112c0472a4 */ /* 0x000fe2000f8e0204 */
[----:B------:R-:W-:Y:S01]  /*f5c0*/  VIADD R8, R3, UR42 ;  /* 0x0000002a03087c36 */ /* 0x000fe20008000000 */
[----:B------:R-:W-:Y:S01]  /*f5d0*/  ULDC.64 UR12, c[0x0][0xaf0] ;  /* 0x0002bc00000c7ab9 */ /* 0x000fe20000000a00 */
[----:B------:R-:W-:Y:S01]  /*f5e0*/  ISETP.GE.AND P1, PT, R188, UR15, PT ;  /* 0x0000000fbc007c0c */ /* 0x000fe2000bf26270 */
[----:B------:R-:W-:Y:S01]  /*f5f0*/  UIADD3 UR11, UR11, UR4, URZ ;  /* 0x000000040b0b7290 */ /* 0x000fe2000fffe03f */
[----:B------:R-:W-:Y:S01]  /*f600*/  IMAD.SHL.U32 R9, R6, 0x4, RZ ;  /* 0x0000000406097824 */ /* 0x000fe200078e00ff */
[----:B------:R-:W-:Y:S01]  /*f610*/  UIMAD UR4, UR14, UR12, URZ ;  /* 0x0000000c0e0472a4 */ /* 0x000fe2000f8e023f */
[----:B------:R-:W-:Y:S01]  /*f620*/  SEL R10, RZ, 0xffffffff, P1 ;  /* 0xffffffffff0a7807 */ /* 0x000fe20000800000 */
[----:B------:R-:W-:Y:S01]  /*f630*/  IMAD.MOV.U32 R3, RZ, RZ, R8 ;  /* 0x000000ffff037224 */ /* 0x000fe200078e0008 */
[----:B------:R-:W-:Y:S01]  /*f640*/  ISETP.GE.AND P2, PT, R194, UR15, PT ;  /* 0x0000000fc2007c0c */ /* 0x000fe2000bf46270 */
[----:B------:R-:W-:Y:S01]  /*f650*/  UIMAD UR4, UR8, UR13, UR4 ;  /* 0x0000000d080472a4 */ /* 0x000fe2000f8e0204 */
[----:B------:R-:W-:Y:S01]  /*f660*/  LOP3.LUT R9, R9, 0x4, R4, 0xe2, !PT ;  /* 0x0000000409097812 */ /* 0x000fe200078ee204 */
[----:B------:R-:W-:Y:S01]  /*f670*/  UIMAD.WIDE.U32 UR8, UR8, UR12, UR10 ;  /* 0x0000000c080872a5 */ /* 0x000fe2000f8e000a */
[----:B------:R-:W-:Y:S01]  /*f680*/  IMAD.SHL.U32 R10, R10, 0x8, RZ ;  /* 0x000000080a0a7824 */ /* 0x000fe200078e00ff */
[----:B------:R-:W-:Y:S01]  /*f690*/  SEL R0, RZ, 0x80, P2 ;  /* 0x00000080ff007807 */ /* 0x000fe20001000000 */
[----:B0-----:R-:W-:Y:S01]  /*f6a0*/  @P0 IMAD.HI.U32 R6, R8, R5, RZ ;  /* 0x0000000508060227 */ /* 0x001fe200078e00ff */
[----:B------:R-:W-:Y:S01]  /*f6b0*/  UIADD3 UR4, UR9, UR4, URZ ;  /* 0x0000000409047290 */ /* 0x000fe2000fffe03f */
[----:B------:R-:W-:Y:S01]  /*f6c0*/  BSSY B1, `(.L_x_5599) ;  /* 0x0000047000017945 */ /* 0x000fe20003800000 */
[----:B------:R-:W-:Y:S01]  /*f6d0*/  LOP3.LUT R10, R10, 0x8, R9, 0xe2, !PT ;  /* 0x000000080a0a7812 */ /* 0x000fe200078ee209 */
[----:B------:R-:W-:-:S02]  /*f6e0*/  IMAD.U32 R4, RZ, RZ, UR8 ;  /* 0x00000008ff047e24 */ /* 0x000fc4000f8e00ff */
[----:B------:R-:W-:Y:S01]  /*f6f0*/  IMAD.U32 R5, RZ, RZ, UR9 ;  /* 0x00000009ff057e24 */ /* 0x000fe2000f8e00ff */
[----:B------:R-:W-:Y:S01]  /*f700*/  ULDC.64 UR8, c[0x0][0xae0] ;  /* 0x0002b80000087ab9 */ /* 0x000fe20000000a00 */
[----:B-1----:R-:W-:Y:S01]  /*f710*/  @P0 SHF.R.U32.HI R3, RZ, R7, R6 ;  /* 0x00000007ff030219 */ /* 0x002fe20000011606 */
[----:B------:R-:W-:Y:S01]  /*f720*/  IMAD.U32 R5, RZ, RZ, UR4 ;  /* 0x00000004ff057e24 */ /* 0x000fe2000f8e00ff */
[----:B------:R-:W-:Y:S01]  /*f730*/  ISETP.GE.AND P0, PT, R187, UR15, PT ;  /* 0x0000000fbb007c0c */ /* 0x000fe2000bf06270 */
[----:B------:R-:W-:Y:S01]  /*f740*/  VIADD R26, R192, UR42 ;  /* 0x0000002ac01a7c36 */ /* 0x000fe20008000000 */
        /* <DEDUP_REMOVED lines=16> */
[----:B------:R-:W-:-:S04]  /*f850*/  IMAD.WIDE.U32 R4, R7, UR8, R4 ;  /* 0x0000000807047c25 */ /* 0x000fc8000f8e0004 */
[----:B------:R-:W-:Y:S01]  /*f860*/  IMAD R3, R7, UR9, R6 ;  /* 0x0000000907037c24 */ /* 0x000fe2000f8e0206 */
[----:B------:R-:W-:Y:S01]  /*f870*/  SEL R7, RZ, 0x40, P0 ;  /* 0x00000040ff077807 */ /* 0x000fe20000000000 */
[----:B------:R-:W-:Y:S01]  /*f880*/  ULDC.64 UR8, c[0x0][0xa80] ;  /* 0x0002a00000087ab9 */ /* 0x000fe20000000a00 */
[----:B------:R-:W-:Y:S01]  /*f890*/  ISETP.GE.AND P0, PT, R26, R25, PT ;  /* 0x000000191a00720c */ /* 0x000fe20003f06270 */
[----:B------:R-:W-:Y:S01]  /*f8a0*/  IMAD.SHL.U32 R13, R8, 0x20, RZ ;  /* 0x00000020080d7824 */ /* 0x000fe200078e00ff */
[----:B------:R-:W-:Y:S01]  /*f8b0*/  LEA R20, P1, R4, UR8, 0x1 ;  /* 0x0000000804147c11 */ /* 0x000fe2000f8208ff */
[----:B------:R-:W-:-:S03]  /*f8c0*/  IMAD.IADD R3, R5, 0x1, R3 ;  /* 0x0000000105037824 */ /* 0x000fc600078e0203 */
[----:B------:R-:W-:Y:S01]  /*f8d0*/  LOP3.LUT R10, R13, 0x20, R10, 0xe2, !PT ;  /* 0x000000200d0a7812 */ /* 0x000fe200078ee20a */
[----:B------:R0:W1:Y:S01]  /*f8e0*/  SHFL.IDX PT, R6, R20, RZ, 0x181f ;  /* 0x00181fff14067589 */ /* 0x00006200000e0000 */
[----:B------:R-:W-:Y:S02]  /*f8f0*/  LEA.HI.X R3, R4, UR9, R3, 0x1, P1 ;  /* 0x0000000904037c11 */ /* 0x000fe400088f0c03 */
[----:B------:R-:W-:-:S03]  /*f900*/  LOP3.LUT R21, R10, R7, RZ, 0xfc, !PT ;  /* 0x000000070a157212 */ /* 0x000fc600078efcff */
        /* <DEDUP_REMOVED lines=34> */
.L_x_5600:
[----:B------:R-:W-:Y:S05]  /*fb30*/  BSYNC B1 ;  /* 0x0000000000017941 */ /* 0x000fea0003800000 */
.L_x_5599:
        /* <DEDUP_REMOVED lines=36> */
.L_x_5595:
[----:B------:R-:W-:Y:S05]  /*fd80*/  BSYNC B0 ;  /* 0x0000000000007941 */ /* 0x000fea0003800000 */
.L_x_5589:
[----:B------:R-:W-:Y:S02]  /*fd90*/  ULDC UR4, c[0x0][0xc3c] ;  /* 0x00030f0000047ab9 */ /* 0x000fe40000000800 */
[----:B------:R-:W-:-:S06]  /*fda0*/  UISETP.GE.AND UP0, UPT, UR6, UR4, UPT ;  /* 0x000000040600728c */ /* 0x000fcc000bf06270 */
[----:B------:R-:W-:-:S13]  /*fdb0*/  PLOP3.LUT P0, PT, PT, PT, UP0, 0x80, 0x0 ;  /* 0x000000000000781c */ /* 0x000fda0003f0f008 */
[----:B------:R-:W-:Y:S05]  /*fdc0*/  @!P0 BRA `(.L_x_5601) ;  /* 0xffffff10009c8947 */ /* 0x000fea000383ffff */
[----:B------:R-:W-:Y:S05]  /*fdd0*/  EXIT ;  /* 0x000000000000794d */ /* 0x000fea0003800000 */
.L_x_5492:
        /* <DEDUP_REMOVED lines=18> */
.L_x_5602:
        /* <DEDUP_REMOVED lines=41> */
.L_x_5608:
        /* <DEDUP_REMOVED lines=12> */
.L_x_5607:
[----:B------:R-:W-:Y:S05]  /*10250*/  BSYNC B0 ;  /* 0x0000000000007941 */ /* 0x000fea0003800000 */
.L_x_5606:
        /* <DEDUP_REMOVED lines=21> */
.L_x_5604:
        /* <DEDUP_REMOVED lines=20> */
.L_x_5609:
        /* <DEDUP_REMOVED lines=33> */
[----:B------:R-:W-:Y:S02]  /*10700*/  IMAD.MOV R8, RZ, RZ, -R8 ;  /* 0x000000ffff087224 */ /* 0x000fe400078e0a08 */
[----:B-1----:R-:W-:-:S04]  /*10710*/  IMAD.MOV R2, RZ, RZ, -R3 ;  /* 0x000000ffff027224 */ /* 0x002fc800078e0a03 */
[----:B------:R-:W-:Y:S02]  /*10720*/  IMAD R11, R2, R7, RZ ;  /* 0x00000007020b7224 */ /* 0x000fe400078e02ff */
[----:B------:R-:W-:-:S04]  /*10730*/  IMAD.MOV.U32 R2, RZ, RZ, RZ ;  /* 0x000000ffff027224 */ /* 0x000fc800078e00ff */
[----:B------:R-:W-:Y:S01]  /*10740*/  IMAD.HI.U32 R2, R3, R11, R2 ;  /* 0x0000000b03027227 */ /* 0x000fe200078e0002 */
[----:B------:R-:W-:Y:S02]  /*10750*/  IABS R11, R9 ;  /* 0x00000009000b7213 */ /* 0x000fe40000000000 */
[C---:B------:R-:W-:Y:S01]  /*10760*/  LOP3.LUT R3, R9.reuse, R10, RZ, 0x3c, !PT ;  /* 0x0000000a09037212 */ /* 0x040fe200078e3cff */
[----:B------:R-:W-:Y:S02]  /*10770*/  IMAD.IADD R9, R9, 0x1, R6 ;  /* 0x0000000109097824 */ /* 0x000fe400078e0206 */
        /* <DEDUP_REMOVED lines=16> */
.L_x_5605:
[----:B------:R-:W-:Y:S02]  /*10880*/  IMAD.MOV.U32 R17, RZ, RZ, RZ ;  /* 0x000000ffff117224 */ /* 0x000fe400078e00ff */
[----:B------:R-:W-:Y:S02]  /*10890*/  IMAD.U32 R16, RZ, RZ, UR6 ;  /* 0x00000006ff107e24 */ /* 0x000fe4000f8e00ff */
[----:B------:R-:W-:-:S07]  /*108a0*/  IMAD.MOV.U32 R18, RZ, RZ, RZ ;  /* 0x000000ffff127224 */ /* 0x000fce00078e00ff */
.L_x_5610:
[----:B------:R-:W-:-:S13]  /*108b0*/  ISETP.NE.AND P0, PT, R0, RZ, PT ;  /* 0x000000ff0000720c */ /* 0x000fda0003f05270 */
[----:B------:R-:W1:Y:S01]  /*108c0*/  @!P0 S2R R3, SR_CgaCtaId ;  /* 0x0000000000038919 */ /* 0x000e620000008800 */
[----:B------:R-:W-:-:S04]  /*108d0*/  @!P0 MOV R0, 0x400 ;  /* 0x0000040000008802 */ /* 0x000fc80000000f00 */
[----:B-1----:R-:W-:-:S05]  /*108e0*/  @!P0 LEA R0, R3, R0, 0x18 ;  /* 0x0000000003008211 */ /* 0x002fca00078ec0ff */
[----:B------:R1:W-:Y:S01]  /*108f0*/  @!P0 STS.128 [R0+0x28cd0], R16 ;  /* 0x028cd01000008388 */ /* 0x0003e20000000c00 */
[----:B------:R-:W-:Y:S06]  /*10900*/  BAR.ARV 0x5, 0x180 ;  /* 0x0146000000007b1d */ /* 0x000fec0000002000 */
.L_x_5603:
[----:B-1----:R-:W-:Y:S01]  /*10910*/  IMAD.MOV.U32 R0, RZ, RZ, 0x1 ;  /* 0x00000001ff007424 */ /* 0x002fe200078e00ff */
[----:B------:R1:W-:Y:S01]  /*10920*/  STL [R1+0x4], RZ ;  /* 0x000004ff01007387 */ /* 0x0003e20000100800 */
[----:B------:R-:W-:Y:S02]  /*10930*/  ULDC UR4, c[0x0][0xc3c] ;  /* 0x00030f0000047ab9 */ /* 0x000fe40000000800 */
[----:B--2---:R-:W-:Y:S01]  /*10940*/  ISETP.GE.AND P0, PT, R19, UR4, PT ;  /* 0x0000000413007c0c */ /* 0x004fe2000bf06270 */
[----:B------:R1:W-:Y:S04]  /*10950*/  STL [R1+0xc], R0 ;  /* 0x00000c0001007387 */ /* 0x0003e80000100800 */
[----:B------:R1:W-:Y:S08]  /*10960*/  STL [R1+0x40], RZ ;  /* 0x000040ff01007387 */ /* 0x0003f00000100800 */
[----:B-1----:R-:W-:Y:S05]  /*10970*/  @P0 BRA `(.L_x_5611) ;  /* 0x00000060009c0947 */ /* 0x002fea0003800000 */
[----:B------:R-:W1:Y:S01]  /*10980*/  S2UR UR5, SR_CgaCtaId ;  /* 0x00000000000579c3 */ /* 0x000e620000008800 */
[C---:B------:R-:W-:Y:S01]  /*10990*/  IMAD.SHL.U32 R0, R4.reuse, 0x8, RZ ;  /* 0x0000000804007824 */ /* 0x040fe200078e00ff */
[----:B------:R-:W-:Y:S01]  /*109a0*/  LOP3.LUT R5, R4, 0x7f, RZ, 0xc0, !PT ;  /* 0x0000007f04057812 */ /* 0x000fe200078ec0ff */
[----:B------:R-:W-:Y:S01]  /*109b0*/  UMOV UR4, 0x400 ;  /* 0x0000040000047882 */ /* 0x000fe20000000000 */
[----:B------:R-:W-:Y:S01]  /*109c0*/  BSSY B8, `(.L_x_5611) ;  /* 0x0000622000087945 */ /* 0x000fe20003800000 */
[----:B------:R-:W-:Y:S01]  /*109d0*/  ULDC UR37, c[0x0][0xc] ;  /* 0x0000030000257ab9 */ /* 0x000fe20000000800 */
[----:B------:R-:W-:Y:S01]  /*109e0*/  LOP3.LUT R3, R0, 0x1f8, RZ, 0xc0, !PT ;  /* 0x000001f800037812 */ /* 0x000fe200078ec0ff */
[----:B0-----:R-:W-:Y:S01]  /*109f0*/  IMAD.SHL.U32 R2, R5, 0x8, RZ ;  /* 0x0000000805027824 */ /* 0x001fe200078e00ff */
[----:B------:R-:W-:Y:S01]  /*10a00*/  SHF.R.U32.HI R5, RZ, 0x3, R5 ;  /* 0x00000003ff057819 */ /* 0x000fe20000011605 */
[----:B------:R-:W-:Y:S01]  /*10a10*/  ULDC.64 UR38, c[0x0][0x198] ;  /* 0x0000660000267ab9 */ /* 0x000fe20000000a00 */
[----:B------:R-:W-:Y:S01]  /*10a20*/  LOP3.LUT R3, R3, 0x38, R4, 0x78, !PT ;  /* 0x0000003803037812 */ /* 0x000fe200078e7804 */
[----:B------:R-:W-:-:S03]  /*10a30*/  IMAD.SHL.U32 R4, R4, 0x10, RZ ;  /* 0x0000001004047824 */ /* 0x000fc600078e00ff */
[----:B------:R-:W-:Y:S02]  /*10a40*/  LOP3.LUT R2, R3, 0x200, R2, 0xf8, !PT ;  /* 0x0000020003027812 */ /* 0x000fe400078ef802 */
[----:B------:R-:W-:Y:S01]  /*10a50*/  LOP3.LUT R0, R5, 0x70, R4, 0xf8, !PT ;  /* 0x0000007005007812 */ /* 0x000fe200078ef804 */
[----:B------:R-:W-:Y:S01]  /*10a60*/  IMAD.MOV.U32 R0, RZ, RZ, 0x1 ;  /* 0x00000001ff007424 */ /* 0x000fe200078e00ff */
[----:B-1----:R-:W-:-:S06]  /*10a70*/  ULEA UR4, UR5, UR4, 0x18 ;  /* 0x0000000405047291 */ /* 0x002fcc000f8ec03f */
[----:B------:R-:W-:-:S04]  /*10a80*/  IMAD.U32 R3, RZ, RZ, UR4 ;  /* 0x00000004ff037e24 */ /* 0x000fc8000f8e00ff */
[----:B------:R-:W-:Y:S01]  /*10a90*/  IMAD R2, R2, 0x2, R3 ;  /* 0x0000000202027824 */ /* 0x000fe200078e0203 */
[----:B------:R0:W-:Y:S04]  /*10aa0*/  STL [R1], R3 ;  /* 0x0000000301007387 */ /* 0x0001e80000100800 */
[----:B------:R0:W-:Y:S04]  /*10ab0*/  STL [R1+0x44], R2 ;  /* 0x0000440201007387 */ /* 0x0001e80000100800 */
[----:B------:R0:W-:Y:S04]  /*10ac0*/  STL [R1+0x40], RZ ;  /* 0x000040ff01007387 */ /* 0x0001e80000100800 */
[----:B------:R0:W-:Y:S04]  /*10ad0*/  STL [R1+0xc], R0 ;  /* 0x00000c0001007387 */ /* 0x0001e80000100800 */
[----:B------:R0:W-:Y:S02]  /*10ae0*/  STL [R1+0x4], RZ ;  /* 0x000004ff01007387 */ /* 0x0001e40000100800 */
.L_x_5737:
[----:B------:R-:W-:Y:S05]  /*10af0*/  YIELD ;  /* 0x0000000000007946 */ /* 0x000fea0003800000 */
[----:B------:R-:W-:Y:S01]  /*10b00*/  ULDC.64 UR4, c[0x0][0xa28] ;  /* 0x00028a0000047ab9 */ /* 0x000fe20000000a00 */
[----:B0--3--:R-:W-:Y:S01]  /*10b10*/  IMAD.MOV.U32 R0, RZ, RZ, RZ ;  /* 0x000000ffff007224 */ /* 0x009fe200078e00ff */
[----:B------:R-:W-:Y:S01]  /*10b20*/  ISETP.NE.U32.AND P0, PT, RZ, UR4, PT ;  /* 0x00000004ff007c0c */ /* 0x000fe2000bf05070 */
[----:B------:R-:W0:Y:S01]  /*10b30*/  LDC.64 R4, c[0x0][0xa00] ;  /* 0x00028000ff047b82 */ /* 0x000e220000000a00 */
[----:B-1---5:R-:W-:Y:S01]  /*10b40*/  CS2R R8, SRZ ;  /* 0x0000000000087805 */ /* 0x022fe2000001ff00 */
[----:B------:R-:W-:Y:S01]  /*10b50*/  ULDC.64 UR6, c[0x0][0xa08] ;  /* 0x0002820000067ab9 */ /* 0x000fe20000000a00 */
[----:B------:R-:W-:Y:S01]  /*10b60*/  ISETP.NE.AND.EX P0, PT, RZ, UR5, PT, P0 ;  /* 0x00000005ff007c0c */ /* 0x000fe2000bf05300 */
[----:B------:R-:W-:-:S12]  /*10b70*/  ULDC.64 UR4, c[0x0][0xa18] ;  /* 0x0002860000047ab9 */ /* 0x000fd80000000a00 */
[----:B--2---:R-:W1:Y:S02]  /*10b80*/  @P0 LDC.64 R2, c[0x0][0xa28] ;  /* 0x00028a00ff020b82 */ /* 0x004e640000000a00 */
        /* <DEDUP_REMOVED lines=11> */
[----:B------:R-:W1:Y:S08]  /*10c40*/  @P2 LDC.64 R6, c[0x0][0xa18] ;  /* 0x00028600ff062b82 */ /* 0x000e700000000a00 */
        /* <DEDUP_REMOVED lines=23> */
.L_x_5612:
        /* <DEDUP_REMOVED lines=10> */
.L_x_5613:
[----:B------:R-:W-:Y:S05]  /*10e60*/  @!P1 BRA `(.L_x_5614) ;  /* 0x00000000000c9947 */ /* 0x000fea0003800000 */
[----:B------:R-:W2:Y:S04]  /*10e70*/  LDG.E R6, desc[UR40][R2.64] ;  /* 0x0000002802067981 */ /* 0x000ea8000c1e1900 */
[----:B------:R-:W2:Y:S02]  /*10e80*/  LDG.E R2, desc[UR40][R2.64+0x4] ;  /* 0x0000042802027981 */ /* 0x000ea4000c1e1900 */
[----:B--2---:R-:W-:-:S07]  /*10e90*/  IMAD.IADD R6, R2, 0x1, -R6 ;  /* 0x0000000102067824 */ /* 0x004fce00078e0a06 */
.L_x_5614:
        /* <DEDUP_REMOVED lines=28> */
.L_x_5617:
[----:B------:R-:W-:-:S13]  /*11060*/  ISETP.NE.AND P0, PT, R3, 0x1, PT ;  /* 0x000000010300780c */ /* 0x000fda0003f05270 */
[----:B------:R-:W2:Y:S02]  /*11070*/  @P0 LDC.64 R4, c[0x0][0x9e8] ;  /* 0x00027a00ff040b82 */ /* 0x000ea40000000a00 */
[----:B--2---:R-:W-:-:S05]  /*11080*/  @P0 IMAD.HI.U32 R4, R7, R4, RZ ;  /* 0x0000000407040227 */ /* 0x004fca00078e00ff */
[----:B------:R-:W-:-:S07]  /*11090*/  @P0 SHF.R.U32.HI R7, RZ, R5, R4 ;  /* 0x00000005ff070219 */ /* 0x000fce0000011604 */
.L_x_5618:
[----:B------:R-:W-:Y:S05]  /*110a0*/  BSYNC B0 ;  /* 0x0000000000007941 */ /* 0x000fea0003800000 */
.L_x_5616:
[----:B------:R-:W-:-:S05]  /*110b0*/  IMAD R7, R7, R3, R3 ;  /* 0x0000000307077224 */ /* 0x000fca00078e0203 */
[----:B------:R-:W-:-:S07]  /*110c0*/  VIMNMX R2, R2, R7, PT ;  /* 0x0000000702027248 */ /* 0x000fce0003fe0100 */
.L_x_5615:
[----:B------:R-:W2:Y:S01]  /*110d0*/  @P1 LDC R5, c[0x0][0x44c] ;  /* 0x00011300ff051b82 */ /* 0x000ea20000000800 */
[----:B------:R-:W-:Y:S01]  /*110e0*/  IMAD.MOV.U32 R6, RZ, RZ, R8 ;  /* 0x000000ffff067224 */ /* 0x000fe200078e0008 */
[----:B------:R-:W-:-:S06]  /*110f0*/  ULDC UR4, c[0x0][0x9dc] ;  /* 0x0002770000047ab9 */ /* 0x000fcc0000000800 */
[----:B------:R-:W3:Y:S01]  /*11100*/  @P1 LDC R4, c[0x0][0x450] ;  /* 0x00011400ff041b82 */ /* 0x000ee20000000800 */
[----:B--2---:R-:W-:-:S05]  /*11110*/  @P1 IMAD.HI.U32 R5, R8, R5, RZ ;  /* 0x0000000508051227 */ /* 0x004fca00078e00ff */
[----:B---3--:R-:W-:Y:S01]  /*11120*/  @P1 SHF.R.U32.HI R6, RZ, R4, R5 ;  /* 0x00000004ff061219 */ /* 0x008fe20000011605 */
[----:B------:R-:W-:-:S03]  /*11130*/  VIADD R4, R2, 0x3f ;  /* 0x0000003f02047836 */ /* 0x000fc60000000000 */
[----:B------:R-:W-:Y:S01]  /*11140*/  IADD3 R2, R6, R0, -R9 ;  /* 0x0000000006027210 */ /* 0x000fe20007ffe809 */
[----:B------:R-:W-:Y:S01]  /*11150*/  VIADD R0, R0, 0x3f ;  /* 0x0000003f00007836 */ /* 0x000fe20000000000 */
[----:B------:R-:W-:-:S04]  /*11160*/  SHF.R.S32.HI R5, RZ, 0x1f, R4 ;  /* 0x0000001fff057819 */ /* 0x000fc80000011404 */
[----:B------:R-:W-:Y:S02]  /*11170*/  LEA.HI R5, R5, R4, RZ, 0x6 ;  /* 0x0000000405057211 */ /* 0x000fe400078f30ff */
[----:B------:R-:W-:Y:S02]  /*11180*/  SHF.R.S32.HI R4, RZ, 0x1f, R0 ;  /* 0x0000001fff047819 */ /* 0x000fe40000011400 */
[----:B------:R-:W-:Y:S02]  /*11190*/  SHF.R.S32.HI R5, RZ, 0x6, R5 ;  /* 0x00000006ff057819 */ /* 0x000fe40000011405 */
[----:B------:R-:W-:Y:S01]  /*111a0*/  LEA.HI R4, R4, R0, RZ, 0x6 ;  /* 0x0000000004047211 */ /* 0x000fe200078f30ff */
[----:B------:R-:W-:-:S03]  /*111b0*/  VIADD R0, R2, -UR4 ;  /* 0x8000000402007c36 */ /* 0x000fc60008000000 */
[----:B------:R-:W-:-:S04]  /*111c0*/  SHF.R.S32.HI R4, RZ, 0x6, R4 ;  /* 0x00000006ff047819 */ /* 0x000fc80000011404 */
[----:B------:R-:W-:-:S05]  /*111d0*/  VIMNMX R7, R4, R5, PT ;  /* 0x0000000504077248 */ /* 0x000fca0003fe0100 */
        /* <DEDUP_REMOVED lines=12> */
.L_x_5621:
[----:B------:R-:W-:-:S13]  /*112a0*/  ISETP.NE.AND P0, PT, R3, 0x1, PT ;  /* 0x000000010300780c */ /* 0x000fda0003f05270 */
[----:B------:R-:W3:Y:S02]  /*112b0*/  @P0 LDC.64 R4, c[0x0][0x9e8] ;  /* 0x00027a00ff040b82 */ /* 0x000ee40000000a00 */
[----:B---3--:R-:W-:-:S05]  /*112c0*/  @P0 IMAD.HI.U32 R4, R2, R4, RZ ;  /* 0x0000000402040227 */ /* 0x008fca00078e00ff */
[----:B------:R-:W-:-:S07]  /*112d0*/  @P0 SHF.R.U32.HI R2, RZ, R5, R4 ;  /* 0x00000005ff020219 */ /* 0x000fce0000011604 */
.L_x_5622:
[----:B------:R-:W-:Y:S05]  /*112e0*/  BSYNC B0 ;  /* 0x0000000000007941 */ /* 0x000fea0003800000 */
.L_x_5620:
[----:B------:R-:W-:-:S05]  /*112f0*/  IMAD R2, R2, R3, RZ ;  /* 0x0000000302027224 */ /* 0x000fca00078e02ff */
[----:B------:R-:W-:-:S07]  /*11300*/  VIMNMX R0, R0, R2, !PT ;  /* 0x0000000200007248 */ /* 0x000fce0007fe0100 */
.L_x_5619:
[----:B------:R-:W-:Y:S01]  /*11310*/  SHF.R.S32.HI R2, RZ, 0x1f, R0 ;  /* 0x0000001fff027819 */ /* 0x000fe20000011400 */
[----:B------:R-:W-:Y:S03]  /*11320*/  BSSY B7, `(.L_x_5623) ;  /* 0x00004c6000077945 */ /* 0x000fe60003800000 */
[----:B------:R-:W-:-:S04]  /*11330*/  LEA.HI R2, R2, R0, RZ, 0x6 ;  /* 0x0000000002027211 */ /* 0x000fc800078f30ff */
[----:B------:R-:W-:-:S04]  /*11340*/  SHF.R.S32.HI R2, RZ, 0x6, R2 ;  /* 0x00000006ff027819 */ /* 0x000fc80000011402 */
        /* <DEDUP_REMOVED lines=21> */
.L_x_5624:
        /* <DEDUP_REMOVED lines=21> */
.L_x_5627:
[----:B------:R-:W-:Y:S05]  /*115f0*/  BSYNC B6 ;  /* 0x0000000000067941 */ /* 0x000fea0003800000 */
.L_x_5626:
        /* <DEDUP_REMOVED lines=20> */
.L_x_5630:
        /* <DEDUP_REMOVED lines=15> */
.L_x_5629:
[----:B------:R-:W-:Y:S05]  /*11830*/  BSYNC B6 ;  /* 0x0000000000067941 */ /* 0x000fea0003800000 */
.L_x_5628:
        /* <DEDUP_REMOVED lines=23> */
.L_x_5754:
        /* <DEDUP_REMOVED lines=11> */
.L_x_5757:
        /* <DEDUP_REMOVED lines=24> */
.L_x_5634:
[----:B--2---:R-:W2:Y:S04]  /*11be0*/  LDL R7, [R1] ;  /* 0x0000000001077983 */ /* 0x004ea80000100800 */
[----:B----4-:R-:W2:Y:S04]  /*11bf0*/  LDL R0, [R1+0x4] ;  /* 0x0000040001007983 */ /* 0x010ea80000100800 */
[----:B---3--:R-:W3:Y:S01]  /*11c00*/  LDL R2, [R1+0xc] ;  /* 0x00000c0001027983 */ /* 0x008ee20000100800 */
[----:B--2---:R-:W-:Y:S01]  /*11c10*/  IMAD R0, R0, 0x8, R7 ;  /* 0x0000000800007824 */ /* 0x004fe200078e0207 */
[----:B---3--:R-:W-:-:S04]  /*11c20*/  SHF.L.U32 R2, R2, 0x1f, RZ ;  /* 0x0000001f02027819 */ /* 0x008fc800000006ff */
[----:B------:R-:W2:Y:S02]  /*11c30*/  SYNCS.PHASECHK.TRANS64.TRYWAIT P0, [R0+URZ+0x28c40], R2 ;  /* 0x028c4002000075a7 */ /* 0x000ea4000800017f */
[----:B--2---:R-:W-:Y:S05]  /*11c40*/  @!P0 BRA `(.L_x_5635) ;  /* 0x0000005800248947 */ /* 0x004fea0003800000 */
.L_x_5758:
        /* <DEDUP_REMOVED lines=11> */
.L_x_5636:
[----:B------:R-:W3:Y:S04]  /*11d00*/  LDL R5, [R1] ;  /* 0x0000000001057983 */ /* 0x000ee80000100800 */
[----:B------:R-:W3:Y:S04]  /*11d10*/  LDL R4, [R1+0x4] ;  /* 0x0000040001047983 */ /* 0x000ee80000100800 */
[----:B------:R-:W4:Y:S04]  /*11d20*/  LDL R6, [R1+0x24] ;  /* 0x0000240001067983 */ /* 0x000f280000100800 */
[----:B------:R-:W4:Y:S04]  /*11d30*/  LDL R3, [R1+0x18] ;  /* 0x0000180001037983 */ /* 0x000f280000100800 */
[----:B--2---:R-:W2:Y:S01]  /*11d40*/  LDL.LU R2, [R1+0x10] ;  /* 0x0000100001027983 */ /* 0x004ea20000300800 */
[----:B------:R-:W-:-:S02]  /*11d50*/  R2UR UR9, R0 ;  /* 0x00000000000972ca */ /* 0x000fc400000e0000 */
[----:B------:R-:W-:Y:S01]  /*11d60*/  PLOP3.LUT P0, PT, PT, PT, PT, 0x80, 0x0 ;  /* 0x000000000000781c */ /* 0x000fe20003f0f070 */
[----:B------:R-:W-:Y:S01]  /*11d70*/  UIADD3 UR6, UP0, UR38, 0x370, URZ ;  /* 0x0000037026067890 */ /* 0x000fe2000ff1e03f */
[----:B------:R-:W-:Y:S02]  /*11d80*/  R2UR UR12, R18 ;  /* 0x00000000120c72ca */ /* 0x000fe400000e0000 */
[----:B-----5:R-:W-:Y:S01]  /*11d90*/  R2UR UR13, R17 ;  /* 0x00000000110d72ca */ /* 0x020fe200000e0000 */
[----:B------:R-:W-:-:S06]  /*11da0*/  UIADD3.X UR7, URZ, UR39, URZ, UP0, !UPT ;  /* 0x000000273f077290 */ /* 0x000fcc00087fe43f */
[----:B------:R-:W-:Y:S01]  /*11db0*/  UIADD3 UR9, UR9, 0x28c30, URZ ;  /* 0x00028c3009097890 */ /* 0x000fe2000fffe03f */
[----:B------:R-:W-:Y:S01]  /*11dc0*/  UMOV UR5, 0x14f00000 ;  /* 0x14f0000000057882 */ /* 0x000fe20000000000 */
[----:B------:R-:W-:Y:S01]  /*11dd0*/  UMOV UR10, URZ ;  /* 0x0000003f000a7c82 */ /* 0x000fe20008000000 */
[----:B---3--:R-:W-:Y:S01]  /*11de0*/  IMAD R0, R4, 0x2000, R5 ;  /* 0x0000200004007824 */ /* 0x008fe200078e0205 */
[----:B----4-:R-:W-:-:S04]  /*11df0*/  R2UR UR11, R6 ;  /* 0x00000000060b72ca */ /* 0x010fc800000e0000 */
[----:B------:R-:W-:Y:S02]  /*11e00*/  R2UR UR8, R0 ;  /* 0x00000000000872ca */ /* 0x000fe400000e0000 */
[----:B------:R-:W-:Y:S02]  /*11e10*/  R2UR UR4, R3 ;  /* 0x00000000030472ca */ /* 0x000fe400000e0000 */
[----:B--2---:R-:W-:-:S09]  /*11e20*/  LOP3.LUT R2, R2, 0xfffffffe, RZ, 0xc0, !PT ;  /* 0xfffffffe02027812 */ /* 0x004fd200078ec0ff */
[----:B------:R-:W-:Y:S02]  /*11e30*/  UIADD3 UR8, UR8, 0x22400, URZ ;  /* 0x0002240008087890 */ /* 0x000fe4000fffe03f */
[----:B------:R-:W-:Y:S01]  /*11e40*/  ULEA UR11, UR11, UR4, 0x6 ;  /* 0x000000040b0b7291 */ /* 0x000fe2000f8e303f */
[----:B------:R-:W-:Y:S02]  /*11e50*/  @P0 LOP3.LUT R2, R2, 0x1, RZ, 0xfc, !PT ;  /* 0x0000000102020812 */ /* 0x000fe400078efcff */
[----:B------:R-:W-:-:S03]  /*11e60*/  UMOV UR4, 0x0 ;  /* 0x0000000000047882 */ /* 0x000fc60000000000 */
[----:B------:R3:W-:Y:S03]  /*11e70*/  STL [R1+0x10], R2 ;  /* 0x0000100201007387 */ /* 0x0007e60000100800 */
[----:B------:R3:W-:Y:S01]  /*11e80*/  UTMALDG.4D [UR8], [UR6], desc[UR4] ;  /* 0x00000408060075b4 */ /* 0x0007e20008019000 */
[----:B------:R-:W-:Y:S02]  /*11e90*/  NOP ;  /* 0x0000000000007918 */ /* 0x000fe40000000000 */
.L_x_5632:
[----:B----4-:R-:W4:Y:S04]  /*11ea0*/  LDL R0, [R1] ;  /* 0x0000000001007983 */ /* 0x010f280000100800 */
[----:B------:R-:W5:Y:S01]  /*11eb0*/  LDL.LU R3, [R1+0x34] ;  /* 0x0000340001037983 */ /* 0x000f620000300800 */
[----:B------:R-:W-:Y:S05]  /*11ec0*/  WARPSYNC.ALL ;  /* 0x0000000000007948 */ /* 0x000fea0003800000 */
[----:B---3--:R-:W-:Y:S01]  /*11ed0*/  ULDC.64 UR4, c[0x0][0x298] ;  /* 0x0000a60000047ab9 */ /* 0x008fe20000000a00 */
[----:B------:R-:W-:Y:S01]  /*11ee0*/  BSSY B6, `(.L_x_5637) ;  /* 0x000001c000067945 */ /* 0x000fe20003800000 */
[----:B------:R-:W-:Y:S01]  /*11ef0*/  BAR.SYNC.DEFER_BLOCKING 0x8, 0x100 ;  /* 0x0204000000007b1d */ /* 0x000fe20000010000 */
[----:B----4-:R-:W-:Y:S01]  /*11f00*/  VIADD R0, R0, 0x20400 ;  /* 0x0002040000007836 */ /* 0x010fe20000000000 */
[----:B-----5:R-:W-:Y:S01]  /*11f10*/  SHF.R.S32.HI R2, RZ, 0x1f, R3 ;  /* 0x0000001fff027819 */ /* 0x020fe20000011403 */
        /* <DEDUP_REMOVED lines=24> */
.L_x_5638:
[----:B------:R-:W-:Y:S05]  /*120a0*/  BSYNC B6 ;  /* 0x0000000000067941 */ /* 0x000fea0003800000 */
.L_x_5637:
[----:B---3--:R-:W3:Y:S01]  /*120b0*/  LDL.LU R0, [R1+0x34] ;  /* 0x0000340001007983 */ /* 0x008ee20000300800 */
[----:B--2---:R-:W2:Y:S01]  /*120c0*/  LDC R7, c[0x0][0x448] ;  /* 0x00011200ff077b82 */ /* 0x004ea20000000800 */
[----:B------:R-:W-:Y:S01]  /*120d0*/  ULDC.64 UR4, c[0x0][0x2d8] ;  /* 0x0000b60000047ab9 */ /* 0x000fe20000000a00 */
[----:B------:R-:W-:Y:S01]  /*120e0*/  ULDC UR6, c[0x0][0x2b8] ;  /* 0x0000ae0000067ab9 */ /* 0x000fe20000000800 */
[----:B------:R-:W3:Y:S04]  /*120f0*/  LDL.LU.64 R2, [R1+0x38] ;  /* 0x0000380001027983 */ /* 0x000ee80000300a00 */
[----:B------:R-:W4:Y:S04]  /*12100*/  LDL R12, [R1+0x28] ;  /* 0x00002800010c7983 */ /* 0x000f280000100800 */
[----:B01----:R0:W5:Y:S01]  /*12110*/  LDL R9, [R1+0x44] ;  /* 0x0000440001097983 */ /* 0x0031620000100800 */
[----:B------:R-:W1:Y:S01]  /*12120*/  S2R R5, SR_TID.X ;  /* 0x0000000000057919 */ /* 0x000e620000002100 */
[----:B------:R-:W0:Y:S01]  /*12130*/  S2R R8, SR_TID.X ;  /* 0x0000000000087919 */ /* 0x000e220000002100 */
[----:B-1----:R-:W-:-:S04]  /*12140*/  LOP3.LUT R5, R5, 0x7f, RZ, 0xc0, !PT ;  /* 0x0000007f05057812 */ /* 0x002fc800078ec0ff */
[----:B------:R-:W-:Y:S01]  /*12150*/  SHF.R.U32.HI R5, RZ, 0x3, R5 ;  /* 0x00000003ff057819 */ /* 0x000fe20000011605 */
[----:B0-----:R-:W-:-:S05]  /*12160*/  IMAD.SHL.U32 R8, R8, 0x10, RZ ;  /* 0x0000001008087824 */ /* 0x001fca00078e00ff */
[----:B------:R-:W-:Y:S01]  /*12170*/  LOP3.LUT R8, R5, 0x70, R8, 0xf8, !PT ;  /* 0x0000007005087812 */ /* 0x000fe200078ef808 */
[----:B------:R-:W0:Y:S02]  /*12180*/  S2R R10, SR_TID.X ;  /* 0x00000000000a7919 */ /* 0x000e240000002100 */
[----:B0-----:R-:W-:-:S05]  /*12190*/  IMAD.SHL.U32 R10, R10, 0x8, RZ ;  /* 0x000000080a0a7824 */ /* 0x001fca00078e00ff */
        /* <DEDUP_REMOVED lines=43> */
[----:B0-----:R-:W-:Y:S02]  /*12450*/  LOP3.LUT R8, R8, 0x7f, RZ, 0xc0, !PT ;  /* 0x0000007f08087812 */ /* 0x001fe400078ec0ff */
[----:B------:R-:W-:Y:S02]  /*12460*/  ISETP.GE.AND P0, PT, R10, UR6, PT ;  /* 0x000000060a007c0c */ /* 0x000fe4000bf06270 */
[----:B------:R-:W-:-:S02]  /*12470*/  LEA.HI.X R3, R2, UR5, R0, 0x1, P1 ;  /* 0x0000000502037c11 */ /* 0x000fc400088f0c00 */
[----:B------:R-:W-:Y:S01]  /*12480*/  SHF.R.U32.HI R8, RZ, 0x3, R8 ;  /* 0x00000003ff087819 */ /* 0x000fe20000011608 */
[----:B------:R-:W-:Y:S08]  /*12490*/  BRA.DIV UR4, `(.L_x_5639) ;  /* 0x0000005204247947 */ /* 0x000ff0000b800000 */
[----:B------:R-:W2:Y:S04]  /*124a0*/  LDL.LU R6, [R1+0x2c] ;  /* 0x00002c0001067983 */ /* 0x000ea80000300800 */
[----:B------:R-:W3:Y:S01]  /*124b0*/  LDL.LU R5, [R1+0x28] ;  /* 0x0000280001057983 */ /* 0x000ee20000300800 */
[----:B--2---:R-:W-:-:S03]  /*124c0*/  IMAD R0, R6, R7, RZ ;  /* 0x0000000706007224 */ /* 0x004fc600078e02ff */
        /* <DEDUP_REMOVED lines=11> */
[----:B-----5:R0:W-:Y:S01]  /*12580*/  @!P1 LDGSTS.E.BYPASS.LTC128B.128 [R9+0x20400], desc[UR40][R6.64], !P0 ;  /* 0x2040000006099fae */ /* 0x0201e2000c101d68 */
        /* <DEDUP_REMOVED lines=8> */
[----:B------:R0:W-:Y:S02]  /*12610*/  @!P1 LDGSTS.E.BYPASS.LTC128B.128 [R9+0x20c00], desc[UR40][R6.64], !P0 ;  /* 0x20c0000006099fae */ /* 0x0001e4000c101d68 */
[----:B------:R-:W-:Y:S02]  /*12620*/  ISETP.GE.AND P1, PT, R5, R0, PT ;  /* 0x000000000500720c */ /* 0x000fe40003f26270 */
[----:B------:R-:W1:Y:S04]  /*12630*/  SHFL.IDX PT, R5, R4, 0x2, 0x181f ;  /* 0x00581f0004057f89 */ /* 0x000e6800000e0000 */
[----:B------:R-:W-:Y:S04]  /*12640*/  SHFL.IDX PT, R4, R4, 0x3, 0x181f ;  /* 0x00781f0004047f89 */ /* 0x000fe800000e0000 */
[----:B0-----:R-:W0:Y:S04]  /*12650*/  SHFL.IDX PT, R6, R3, 0x2, 0x181f ;  /* 0x00581f0003067f89 */ /* 0x001e2800000e0000 */
[----:B------:R-:W2:Y:S01]  /*12660*/  SHFL.IDX PT, R3, R3, 0x3, 0x181f ;  /* 0x00781f0003037f89 */ /* 0x000ea200000e0000 */
[----:B-1----:R-:W-:-:S05]  /*12670*/  @!P1 LEA R5, P2, R10, R5, 0x1 ;  /* 0x000000050a059211 */ /* 0x002fca00078408ff */
[----:B0-----:R-:W-:-:S04]  /*12680*/  @!P1 IMAD.X R6, RZ, RZ, R6, P2 ;  /* 0x000000ffff069224 */ /* 0x001fc800010e0606 */
[----:B------:R-:W-:Y:S02]  /*12690*/  @!P1 IMAD.MOV.U32 R7, RZ, RZ, R6 ;  /* 0x000000ffff079224 */ /* 0x000fe400078e0006 */
[----:B------:R-:W-:-:S05]  /*126a0*/  @!P1 IMAD.MOV.U32 R6, RZ, RZ, R5 ;  /* 0x000000ffff069224 */ /* 0x000fca00078e0005 */
[----:B--2---:R0:W-:Y:S02]  /*126b0*/  @!P1 LDGSTS.E.BYPASS.LTC128B.128 [R9+0x21400], desc[UR40][R6.64], !P0 ;  /* 0x2140000006099fae */ /* 0x0041e4000c101d68 */
.L_x_5767:
[----:B------:R1:W5:Y:S01]  /*126c0*/  LDL R8, [R1] ;  /* 0x0000000001087983 */ /* 0x0003620000100800 */
        /* <DEDUP_REMOVED lines=10> */
.L_x_5640:
[----:B-1----:R-:W2:Y:S01]  /*12770*/  LDL R2, [R1] ;  /* 0x0000000001027983 */ /* 0x002ea20000100800 */
        /* <DEDUP_REMOVED lines=17> */
[----:B-12---:R-:W-:Y:S05]  /*12890*/  @!P0 BRA `(.L_x_5642) ;  /* 0x0000005000688947 */ /* 0x006fea0003800000 */
.L_x_5768:
[----:B------:R-:W-:Y:S05]  /*128a0*/  BSYNC B0 ;  /* 0x0000000000007941 */ /* 0x000fea0003800000 */
.L_x_5641:
[----:B-1----:R-:W2:Y:S01]  /*128b0*/  LDL R2, [R1+0x10] ;  /* 0x0000100001027983 */ /* 0x002ea20000100800 */
[----:B------:R-:W-:Y:S01]  /*128c0*/  BSSY B0, `(.L_x_5643) ;  /* 0x000009a000007945 */ /* 0x000fe20003800000 */
[----:B--2---:R-:W-:-:S13]  /*128d0*/  LOP3.LUT P0, RZ, R2, 0x1, RZ, 0xc0, !PT ;  /* 0x0000000102ff7812 */ /* 0x004fda000780c0ff */
[----:B------:R-:W-:Y:S05]  /*128e0*/  @!P0 BRA `(.L_x_5644) ;  /* 0x00000008005c8947 */ /* 0x000fea0003800000 */
[----:B------:R-:W2:Y:S04]  /*128f0*/  LDL R5, [R1] ;  /* 0x0000000001057983 */ /* 0x000ea80000100800 */
[----:B------:R-:W2:Y:S04]  /*12900*/  LDL R4, [R1+0x4] ;  /* 0x0000040001047983 */ /* 0x000ea80000100800 */
[----:B------:R-:W3:Y:S01]  /*12910*/  LDL R2, [R1+0xc] ;  /* 0x00000c0001027983 */ /* 0x000ee20000100800 */
[----:B------:R-:W-:Y:S01]  /*12920*/  BSSY B1, `(.L_x_5645) ;  /* 0x0000008000017945 */ /* 0x000fe20003800000 */
[----:B------:R-:W1:Y:S02]  /*12930*/  S2R R3, SR_TID.X ;  /* 0x0000000000037919 */ /* 0x000e640000002100 */
[----:B-1----:R-:W-:-:S04]  /*12940*/  LOP3.LUT R3, R3, 0x7f, RZ, 0xc0, !PT ;  /* 0x0000007f03037812 */ /* 0x002fc800078ec0ff */
[----:B------:R-:W-:Y:S01]  /*12950*/  ISETP.NE.AND P1, PT, R3, RZ, PT ;  /* 0x000000ff0300720c */ /* 0x000fe20003f25270 */
[----:B--2---:R-:W-:Y:S01]  /*12960*/  IMAD R0, R4, 0x8, R5 ;  /* 0x0000000804007824 */ /* 0x004fe200078e0205 */
[----:B---3--:R-:W-:-:S04]  /*12970*/  SHF.L.U32 R2, R2, 0x1f, RZ ;  /* 0x0000001f02027819 */ /* 0x008fc800000006ff */
[----:B------:R-:W1:Y:S02]  /*12980*/  SYNCS.PHASECHK.TRANS64.TRYWAIT P0, [R0+URZ+0x28c60], R2 ;  /* 0x028c6002000075a7 */ /* 0x000e64000800017f */
[----:B-1----:R-:W-:Y:S05]  /*12990*/  @!P0 BRA `(.L_x_5646) ;  /* 0x0000005000408947 */ /* 0x002fea0003800000 */
.L_x_5769:
[----:B------:R-:W-:Y:S05]  /*129a0*/  BSYNC B1 ;  /* 0x0000000000017941 */ /* 0x000fea0003800000 */
.L_x_5645:
[----:B------:R-:W-:Y:S04]  /*129b0*/  BSSY B1, `(.L_x_5647) ;  /* 0x0000009000017945 */ /* 0x000fe80003800000 */
        /* <DEDUP_REMOVED lines=8> */
.L_x_5648:
[----:B------:R-:W-:Y:S05]  /*12a40*/  BSYNC B1 ;  /* 0x0000000000017941 */ /* 0x000fea0003800000 */
.L_x_5647:
[----:B------:R-:W2:Y:S04]  /*12a50*/  LDL R5, [R1+0x18] ;  /* 0x0000180001057983 */ /* 0x000ea80000100800 */
[----:B------:R-:W2:Y:S04]  /*12a60*/  LDL.LU R3, [R1+0x24] ;  /* 0x0000240001037983 */ /* 0x000ea80000300800 */
[----:B------:R-:W3:Y:S04]  /*12a70*/  LDL R4, [R1] ;  /* 0x0000000001047983 */ /* 0x000ee80000100800 */
[----:B-1----:R-:W3:Y:S01]  /*12a80*/  LDL R2, [R1+0x4] ;  /* 0x0000040001027983 */ /* 0x002ee20000100800 */
        /* <DEDUP_REMOVED lines=10> */
.L_x_5649:
        /* <DEDUP_REMOVED lines=15> */
.L_x_5650:
        /* <DEDUP_REMOVED lines=15> */
.L_x_5651:
        /* <DEDUP_REMOVED lines=15> */
.L_x_5652:
        /* <DEDUP_REMOVED lines=15> */
.L_x_5653:
        /* <DEDUP_REMOVED lines=15> */
.L_x_5654:
        /* <DEDUP_REMOVED lines=15> */
.L_x_5655:
        /* <DEDUP_REMOVED lines=15> */
.L_x_5656:
        /* <DEDUP_REMOVED lines=10> */
.L_x_5644:
[----:B------:R-:W-:Y:S05]  /*13260*/  BSYNC B0 ;  /* 0x0000000000007941 */ /* 0x000fea0003800000 */
.L_x_5643:
[----:B------:R-:W2:Y:S04]  /*13270*/  LDL R4, [R1+0x20] ;  /* 0x0000200001047983 */ /* 0x000ea80000100800 */
[----:B------:R-:W3:Y:S01]  /*13280*/  LDL R5, [R1+0x1c] ;  /* 0x00001c0001057983 */ /* 0x000ee20000100800 */
[----:B------:R-:W-:Y:S01]  /*13290*/  BSSY B0, `(.L_x_5657) ;  /* 0x00002b3000007945 */ /* 0x000fe20003800000 */
[----:B--2---:R-:W-:-:S05]  /*132a0*/  VIADD R0, R4, 0xfffffffe ;  /* 0xfffffffe04007836 */ /* 0x004fca0000000000 */
[----:B---3--:R-:W-:-:S13]  /*132b0*/  ISETP.GE.AND P0, PT, R0, R5, PT ;  /* 0x000000050000720c */ /* 0x008fda0003f06270 */
[----:B------:R-:W-:Y:S05]  /*132c0*/  @!P0 BRA `(.L_x_5658) ;  /* 0x0000002800bc8947 */ /* 0x000fea0003800000 */
[----:B------:R-:W-:Y:S01]  /*132d0*/  IMAD.MOV R2, RZ, RZ, -R4 ;  /* 0x000000ffff027224 */ /* 0x000fe200078e0a04 */
[----:B0-----:R-:W-:Y:S01]  /*132e0*/  LOP3.LUT R6, RZ, R5, RZ, 0x33, !PT ;  /* 0x00000005ff067212 */ /* 0x001fe200078e33ff */
[----:B------:R-:W-:Y:S03]  /*132f0*/  BSSY B2, `(.L_x_5659) ;  /* 0x00000e7000027945 */ /* 0x000fe60003800000 */
[----:B------:R-:W-:-:S05]  /*13300*/  VIADDMNMX R6, R2, 0x1, R6, !PT ;  /* 0x0000000102067846 */ /* 0x000fca0007800106 */
[----:B------:R-:W-:-:S05]  /*13310*/  IMAD.IADD R2, R4, 0x1, R6 ;  /* 0x0000000104027824 */ /* 0x000fca00078e0206 */
[----:B------:R-:W-:-:S04]  /*13320*/  LOP3.LUT R2, R2, 0x1, RZ, 0xc0, !PT ;  /* 0x0000000102027812 */ /* 0x000fc800078ec0ff */
[----:B------:R-:W-:-:S13]  /*13330*/  ISETP.NE.U32.AND P0, PT, R2, 0x1, PT ;  /* 0x000000010200780c */ /* 0x000fda0003f05070 */
        /* <DEDUP_REMOVED lines=37> */
.L_x_5663:
[----:B------:R-:W2:Y:S01]  /*13590*/  LDL R2, [R1] ;  /* 0x0000000001027983 */ /* 0x000ea20000100800 */
[----:B------:R-:W-:Y:S01]  /*135a0*/  BSSY B3, `(.L_x_5664) ;  /* 0x0000008000037945 */ /* 0x000fe20003800000 */
[----:B-1----:R-:W1:Y:S02]  /*135b0*/  S2R R4, SR_TID.X ;  /* 0x0000000000047919 */ /* 0x002e640000002100 */
[----:B-1----:R-:W-:-:S04]  /*135c0*/  LOP3.LUT R4, R4, 0x7f, RZ, 0xc0, !PT ;  /* 0x0000007f04047812 */ /* 0x002fc800078ec0ff */
[----:B------:R-:W-:Y:S01]  /*135d0*/  ISETP.NE.AND P1, PT, R4, RZ, PT ;  /* 0x000000ff0400720c */ /* 0x000fe20003f25270 */
[----:B--2---:R-:W-:Y:S01]  /*135e0*/  IMAD R3, R8, 0x8, R2 ;  /* 0x0000000808037824 */ /* 0x004fe200078e0202 */
[----:B------:R-:W-:-:S04]  /*135f0*/  SHF.L.U32 R2, R7, 0x1f, RZ ;  /* 0x0000001f07027819 */ /* 0x000fc800000006ff */
[----:B------:R-:W1:Y:S02]  /*13600*/  SYNCS.PHASECHK.TRANS64.TRYWAIT P0, [R3+URZ+0x28c40], R2 ;  /* 0x028c4002030075a7 */ /* 0x000e64000800017f */
[----:B-1----:R-:W-:Y:S05]  /*13610*/  @!P0 BRA `(.L_x_5665) ;  /* 0x0000004400348947 */ /* 0x002fea0003800000 */
.L_x_5770:
[----:B------:R-:W-:Y:S05]  /*13620*/  BSYNC B3 ;  /* 0x0000000000037941 */ /* 0x000fea0003800000 */
.L_x_5664:
        /* <DEDUP_REMOVED lines=9> */
.L_x_5667:
[----:B------:R-:W-:Y:S05]  /*136c0*/  BSYNC B3 ;  /* 0x0000000000037941 */ /* 0x000fea0003800000 */
.L_x_5666:
[----:B0-----:R-:W2:Y:S04]  /*136d0*/  LDL R8, [R1] ;  /* 0x0000000001087983 */ /* 0x001ea80000100800 */
        /* <DEDUP_REMOVED lines=13> */
.L_x_5668:
        /* <DEDUP_REMOVED lines=13> */
.L_x_5771:
[----:B------:R-:W-:Y:S05]  /*13880*/  BSYNC B3 ;  /* 0x0000000000037941 */ /* 0x000fea0003800000 */
.L_x_5669:
        /* <DEDUP_REMOVED lines=11> */
.L_x_5672:
[----:B------:R-:W-:Y:S05]  /*13940*/  BSYNC B3 ;  /* 0x0000000000037941 */ /* 0x000fea0003800000 */
.L_x_5671:
[----:B------:R-:W2:Y:S04]  /*13950*/  LDL R4, [R1] ;  /* 0x0000000001047983 */ /* 0x000ea80000100800 */
        /* <DEDUP_REMOVED lines=10> */
.L_x_5673:
        /* <DEDUP_REMOVED lines=15> */
.L_x_5674:
        /* <DEDUP_REMOVED lines=15> */
.L_x_5675:
        /* <DEDUP_REMOVED lines=15> */
.L_x_5676:
        /* <DEDUP_REMOVED lines=15> */
.L_x_5677:
        /* <DEDUP_REMOVED lines=15> */
.L_x_5678:
        /* <DEDUP_REMOVED lines=15> */
.L_x_5679:
        /* <DEDUP_REMOVED lines=15> */
.L_x_5680:
        /* <DEDUP_REMOVED lines=10> */
.L_x_5662:
[----:B------:R-:W-:Y:S05]  /*14130*/  BSYNC B1 ;  /* 0x0000000000017941 */ /* 0x000fea0003800000 */
.L_x_5661:
[----:B------:R-:W2:Y:S02]  /*14140*/  LDL R4, [R1+0x20] ;  /* 0x0000200001047983 */ /* 0x000ea40000100800 */
[----:B--2---:R-:W-:-:S07]  /*14150*/  VIADD R0, R4, 0xfffffffd ;  /* 0xfffffffd04007836 */ /* 0x004fce0000000000 */
.L_x_5660:
[----:B------:R-:W-:Y:S05]  /*14160*/  BSYNC B2 ;  /* 0x0000000000027941 */ /* 0x000fea0003800000 */
.L_x_5659:
[----:B------:R-:W2:Y:S01]  /*14170*/  LDL.LU R2, [R1+0x20] ;  /* 0x0000200001027983 */ /* 0x000ea20000300800 */
[----:B------:R-:W-:Y:S01]  /*14180*/  VIADD R6, R6, 0xfffffffe ;  /* 0xfffffffe06067836 */ /* 0x000fe20000000000 */
[----:B--2---:R-:W-:-:S04]  /*14190*/  LOP3.LUT R2, RZ, R2, RZ, 0x33, !PT ;  /* 0x00000002ff027212 */ /* 0x004fc800078e33ff */
[----:B------:R-:W-:-:S13]  /*141a0*/  ISETP.NE.AND P0, PT, R6, R2, PT ;  /* 0x000000020600720c */ /* 0x000fda0003f05270 */
[----:B------:R-:W-:Y:S05]  /*141b0*/  @!P0 BRA `(.L_x_5658) ;  /* 0x0000001c00008947 */ /* 0x000fea0003800000 */
.L_x_5721:
        /* <DEDUP_REMOVED lines=36> */
.L_x_5683:
[----:B------:R-:W0:Y:S01]  /*14400*/  LDL R2, [R1] ;  /* 0x0000000001027983 */ /* 0x000e220000100800 */
[----:B------:R-:W-:Y:S01]  /*14410*/  BSSY B2, `(.L_x_5684) ;  /* 0x0000008000027945 */ /* 0x000fe20003800000 */
[----:B------:R-:W1:Y:S02]  /*14420*/  S2R R3, SR_TID.X ;  /* 0x0000000000037919 */ /* 0x000e640000002100 */
[----:B-1----:R-:W-:-:S04]  /*14430*/  LOP3.LUT R3, R3, 0x7f, RZ, 0xc0, !PT ;  /* 0x0000007f03037812 */ /* 0x002fc800078ec0ff */
[----:B------:R-:W-:Y:S01]  /*14440*/  ISETP.NE.AND P1, PT, R3, RZ, PT ;  /* 0x000000ff0300720c */ /* 0x000fe20003f25270 */
[----:B0-----:R-:W-:Y:S01]  /*14450*/  IMAD R4, R7, 0x8, R2 ;  /* 0x0000000807047824 */ /* 0x001fe200078e0202 */
[----:B------:R-:W-:-:S04]  /*14460*/  SHF.L.U32 R2, R6, 0x1f, RZ ;  /* 0x0000001f06027819 */ /* 0x000fc800000006ff */
[----:B------:R-:W0:Y:S02]  /*14470*/  SYNCS.PHASECHK.TRANS64.TRYWAIT P0, [R4+URZ+0x28c40], R2 ;  /* 0x028c4002040075a7 */ /* 0x000e24000800017f */
[----:B0-----:R-:W-:Y:S05]  /*14480*/  @!P0 BRA `(.L_x_5685) ;  /* 0x0000003400c08947 */ /* 0x001fea0003800000 */
.L_x_5772:
[----:B------:R-:W-:Y:S05]  /*14490*/  BSYNC B2 ;  /* 0x0000000000027941 */ /* 0x000fea0003800000 */
.L_x_5684:
        /* <DEDUP_REMOVED lines=9> */
.L_x_5687:
[----:B------:R-:W-:Y:S05]  /*14530*/  BSYNC B2 ;  /* 0x0000000000027941 */ /* 0x000fea0003800000 */
.L_x_5686:
[----:B------:R-:W2:Y:S04]  /*14540*/  LDL R3, [R1] ;  /* 0x0000000001037983 */ /* 0x000ea80000100800 */
        /* <DEDUP_REMOVED lines=12> */
.L_x_5688:
        /* <DEDUP_REMOVED lines=13> */
.L_x_5773:
[----:B------:R-:W-:Y:S05]  /*146e0*/  BSYNC B2 ;  /* 0x0000000000027941 */ /* 0x000fea0003800000 */
.L_x_5689:
        /* <DEDUP_REMOVED lines=11> */
.L_x_5692:
[----:B------:R-:W-:Y:S05]  /*147a0*/  BSYNC B2 ;  /* 0x0000000000027941 */ /* 0x000fea0003800000 */
.L_x_5691:
[----:B------:R-:W2:Y:S01]  /*147b0*/  LDL R5, [R1] ;  /* 0x0000000001057983 */ /* 0x000ea20000100800 */
        /* <DEDUP_REMOVED lines=9> */
.L_x_5693:
        /* <DEDUP_REMOVED lines=15> */
.L_x_5694:
        /* <DEDUP_REMOVED lines=15> */
.L_x_5695:
        /* <DEDUP_REMOVED lines=15> */
.L_x_5696:
        /* <DEDUP_REMOVED lines=15> */
.L_x_5697:
        /* <DEDUP_REMOVED lines=15> */
.L_x_5698:
        /* <DEDUP_REMOVED lines=15> */
.L_x_5699:
        /* <DEDUP_REMOVED lines=15> */
.L_x_5700:
        /* <DEDUP_REMOVED lines=10> */
.L_x_5682:
[----:B------:R-:W-:Y:S05]  /*14f80*/  BSYNC B1 ;  /* 0x0000000000017941 */ /* 0x000fea0003800000 */
.L_x_5681:
[----:B------:R-:W2:Y:S01]  /*14f90*/  LDL R2, [R1+0x10] ;  /* 0x0000100001027983 */ /* 0x000ea20000100800 */
[----:B------:R-:W-:Y:S01]  /*14fa0*/  VIADD R7, R7, 0x1 ;  /* 0x0000000107077836 */ /* 0x000fe20000000000 */
[----:B------:R-:W-:Y:S04]  /*14fb0*/  BSSY B1, `(.L_x_5701) ;  /* 0x00000dc000017945 */ /* 0x000fe80003800000 */
[----:B------:R-:W-:-:S04]  /*14fc0*/  ISETP.NE.AND P0, PT, R7, 0x2, PT ;  /* 0x000000020700780c */ /* 0x000fc80003f05270 */
[----:B------:R-:W-:Y:S02]  /*14fd0*/  SEL R9, R7, RZ, P0 ;  /* 0x000000ff07097207 */ /* 0x000fe40000000000 */
[----:B--2---:R-:W-:Y:S02]  /*14fe0*/  LOP3.LUT P2, RZ, R2, 0x1, RZ, 0xc0, !PT ;  /* 0x0000000102ff7812 */ /* 0x004fe4000784c0ff */
[----:B------:R-:W-:-:S04]  /*14ff0*/  SEL R2, RZ, 0x1, P0 ;  /* 0x00000001ff027807 */ /* 0x000fc80000000000 */
[----:B-----5:R-:W-:Y:S01]  /*15000*/  LOP3.LUT R8, R6, R2, RZ, 0x3c, !PT ;  /* 0x0000000206087212 */ /* 0x020fe200078e3cff */
[----:B------:R-:W-:-:S04]  /*15010*/  VIADD R6, R0, 0xffffffff ;  /* 0xffffffff00067836 */ /* 0x000fc80000000000 */
        /* <DEDUP_REMOVED lines=27> */
.L_x_5703:
[----:B------:R-:W1:Y:S01]  /*151d0*/  LDL R2, [R1] ;  /* 0x0000000001027983 */ /* 0x000e620000100800 */
[----:B------:R-:W-:Y:S01]  /*151e0*/  BSSY B2, `(.L_x_5704) ;  /* 0x0000008000027945 */ /* 0x000fe20003800000 */
[----:B------:R-:W2:Y:S02]  /*151f0*/  S2R R3, SR_TID.X ;  /* 0x0000000000037919 */ /* 0x000ea40000002100 */
[----:B--2---:R-:W-:-:S04]  /*15200*/  LOP3.LUT R3, R3, 0x7f, RZ, 0xc0, !PT ;  /* 0x0000007f03037812 */ /* 0x004fc800078ec0ff */
[----:B------:R-:W-:Y:S01]  /*15210*/  ISETP.NE.AND P1, PT, R3, RZ, PT ;  /* 0x000000ff0300720c */ /* 0x000fe20003f25270 */
[----:B-1----:R-:W-:Y:S01]  /*15220*/  IMAD R4, R9, 0x8, R2 ;  /* 0x0000000809047824 */ /* 0x002fe200078e0202 */
[----:B------:R-:W-:-:S04]  /*15230*/  SHF.L.U32 R2, R8, 0x1f, RZ ;  /* 0x0000001f08027819 */ /* 0x000fc800000006ff */
[----:B------:R-:W1:Y:S02]  /*15240*/  SYNCS.PHASECHK.TRANS64.TRYWAIT P0, [R4+URZ+0x28c40], R2 ;  /* 0x028c4002040075a7 */ /* 0x000e64000800017f */
[----:B-1----:R-:W-:Y:S05]  /*15250*/  @!P0 BRA `(.L_x_5705) ;  /* 0x0000002800748947 */ /* 0x002fea0003800000 */
.L_x_5774:
[----:B------:R-:W-:Y:S05]  /*15260*/  BSYNC B2 ;  /* 0x0000000000027941 */ /* 0x000fea0003800000 */
.L_x_5704:
        /* <DEDUP_REMOVED lines=9> */
.L_x_5707:
[----:B------:R-:W-:Y:S05]  /*15300*/  BSYNC B2 ;  /* 0x0000000000027941 */ /* 0x000fea0003800000 */
.L_x_5706:
        /* <DEDUP_REMOVED lines=14> */
.L_x_5708:
        /* <DEDUP_REMOVED lines=13> */
.L_x_5775:
[----:B------:R-:W-:Y:S05]  /*154c0*/  BSYNC B2 ;  /* 0x0000000000027941 */ /* 0x000fea0003800000 */
.L_x_5709:
        /* <DEDUP_REMOVED lines=11> */
.L_x_5712:
[----:B------:R-:W-:Y:S05]  /*15580*/  BSYNC B2 ;  /* 0x0000000000027941 */ /* 0x000fea0003800000 */
.L_x_5711:
[----:B------:R-:W2:Y:S04]  /*15590*/  LDL R9, [R1] ;  /* 0x0000000001097983 */ /* 0x000ea80000100800 */
        /* <DEDUP_REMOVED lines=10> */
.L_x_5713:
        /* <DEDUP_REMOVED lines=15> */
.L_x_5714:
        /* <DEDUP_REMOVED lines=15> */
.L_x_5715:
        /* <DEDUP_REMOVED lines=15> */
.L_x_5716:
        /* <DEDUP_REMOVED lines=15> */
.L_x_5717:
        /* <DEDUP_REMOVED lines=15> */
.L_x_5718:
        /* <DEDUP_REMOVED lines=15> */
.L_x_5719:
        /* <DEDUP_REMOVED lines=15> */
.L_x_5720:
        /* <DEDUP_REMOVED lines=10> */
.L_x_5702:
[----:B------:R-:W-:Y:S05]  /*15d70*/  BSYNC B1 ;  /* 0x0000000000017941 */ /* 0x000fea0003800000 */
.L_x_5701:
[----:B------:R-:W2:Y:S01]  /*15d80*/  LDL R2, [R1+0x1c] ;  /* 0x00001c0001027983 */ /* 0x000ea20000100800 */
[----:B------:R-:W-:Y:S01]  /*15d90*/  VIADD R0, R0, 0xfffffffe ;  /* 0xfffffffe00007836 */ /* 0x000fe20000000000 */
[----:B--2---:R-:W-:-:S13]  /*15da0*/  ISETP.GT.AND P0, PT, R6, R2, PT ;  /* 0x000000020600720c */ /* 0x004fda0003f04270 */
[----:B------:R-:W-:Y:S05]  /*15db0*/  @P0 BRA `(.L_x_5721) ;  /* 0xffffffe400000947 */ /* 0x000fea000383ffff */
.L_x_5658:
[----:B------:R-:W-:Y:S05]  /*15dc0*/  BSYNC B0 ;  /* 0x0000000000007941 */ /* 0x000fea0003800000 */
.L_x_5657:
        /* <DEDUP_REMOVED lines=19> */
[----:B0-----:R-:W0:Y:S02]  /*15f00*/  S2R R6, SR_LTMASK ;  /* 0x0000000000067919 */ /* 0x001e240000003900 */
[----:B0-----:R-:W-:-:S04]  /*15f10*/  LOP3.LUT R6, R6, UR4, RZ, 0xc0, !PT ;  /* 0x0000000406067c12 */ /* 0x001fc8000f8ec0ff */
[----:B------:R-:W0:Y:S01]  /*15f20*/  POPC R7, R6 ;  /* 0x0000000600077309 */ /* 0x000e220000000000 */
[----:B--2---:R-:W0:Y:S02]  /*15f30*/  SHFL.IDX PT, R4, R3, R4, 0x1f ;  /* 0x00001f0403047589 */ /* 0x004e2400000e0000 */
[----:B0-----:R-:W-:-:S07]  /*15f40*/  IADD3 R16, R4, UR37, R7 ;  /* 0x0000002504107c10 */ /* 0x001fce000fffe007 */
.L_x_5723:
[----:B------:R-:W-:Y:S05]  /*15f50*/  BSYNC B0 ;  /* 0x0000000000007941 */ /* 0x000fea0003800000 */
.L_x_5722:
[----:B------:R-:W-:-:S05]  /*15f60*/  SEL R0, R0, RZ, P0 ;  /* 0x000000ff00007207 */ /* 0x000fca0000000000 */
[----:B------:R2:W-:Y:S02]  /*15f70*/  STL [R1+0x4], R0 ;  /* 0x0000040001007387 */ /* 0x0005e40000100800 */
.L_x_5625:
[----:B------:R-:W-:Y:S05]  /*15f80*/  BSYNC B7 ;  /* 0x0000000000077941 */ /* 0x000fea0003800000 */
.L_x_5623:
        /* <DEDUP_REMOVED lines=10> */
[----:B------:R3:W-:Y:S01]  /*16030*/  STL [R1], R0 ;  /* 0x0000000001007387 */ /* 0x0007e20000100800 */
[----:B------:R-:W-:Y:S06]  /*16040*/  BAR.ARV 0x4, 0x180 ;  /* 0x0106000000007b1d */ /* 0x000fec0000002000 */
[----:B------:R-:W-:Y:S05]  /*16050*/  BRA `(.L_x_5725) ;  /* 0x0000000800d47947 */ /* 0x000fea0003800000 */
.L_x_5724:
        /* <DEDUP_REMOVED lines=36> */
.L_x_5785:
[----:B------:R-:W-:Y:S02]  /*162a0*/  ULDC UR4, c[0x0][0xc38] ;  /* 0x00030e0000047ab9 */ /* 0x000fe40000000800 */
[----:B------:R-:W-:-:S04]  /*162b0*/  IMAD.U32 R4, RZ, RZ, UR4 ;  /* 0x00000004ff047e24 */ /* 0x000fc8000f8e00ff */
[----:B--2---:R-:W-:-:S04]  /*162c0*/  IMAD R5, R14, R4, RZ ;  /* 0x000000040e057224 */ /* 0x004fc800078e02ff */
[----:B------:R-:W-:-:S05]  /*162d0*/  IMAD.IADD R16, R16, 0x1, R5 ;  /* 0x0000000110107824 */ /* 0x000fca00078e0205 */
[----:B------:R-:W-:-:S13]  /*162e0*/  ISETP.GT.AND P6, PT, R16, R0, PT ;  /* 0x000000001000720c */ /* 0x000fda0003fc4270 */
[----:B------:R-:W-:Y:S05]  /*162f0*/  @P6 BRA `(.L_x_5727) ;  /* 0x00000000009c6947 */ /* 0x000fea0003800000 */
.L_x_5732:
[----:B------:R-:W2:Y:S01]  /*16300*/  LDC R4, c[0x0][0xc3c] ;  /* 0x00030f00ff047b82 */ /* 0x000ea20000000800 */
[----:B------:R-:W-:-:S05]  /*16310*/  VIADD R19, R19, 0x1f ;  /* 0x0000001f13137836 */ /* 0x000fca0000000000 */
[----:B--2---:R-:W-:-:S13]  /*16320*/  ISETP.GE.AND P6, PT, R19, R4, PT ;  /* 0x000000041300720c */ /* 0x004fda0003fc6270 */
[----:B0-----:R-:W-:Y:S05]  /*16330*/  @P6 BRA `(.L_x_5728) ;  /* 0x0000000400d06947 */ /* 0x001fea0003800000 */
        /* <DEDUP_REMOVED lines=10> */
.L_x_5730:
[----:B------:R-:W-:Y:S05]  /*163e0*/  BSYNC B0 ;  /* 0x0000000000007941 */ /* 0x000fea0003800000 */
.L_x_5729:
[----:B------:R-:W-:-:S03]  /*163f0*/  UMOV UR4, 0xffffffff ;  /* 0xffffffff00047882 */ /* 0x000fc60000000000 */
[----:B------:R-:W-:Y:S05]  /*16400*/  BRA.DIV UR4, `(.L_x_5731) ;  /* 0x0000001e04547947 */ /* 0x000fea000b800000 */
[----:B-----5:R-:W3:Y:S02]  /*16410*/  SHFL.UP PT, R14, R2, 0x1, RZ ;  /* 0x04200000020e7989 */ /* 0x020ee400000e00ff */
[----:B---3--:R-:W-:-:S05]  /*16420*/  SEL R13, R14, RZ, P1 ;  /* 0x000000ff0e0d7207 */ /* 0x008fca0000800000 */
[----:B------:R-:W-:-:S05]  /*16430*/  IMAD.IADD R13, R2, 0x1, R13 ;  /* 0x00000001020d7824 */ /* 0x000fca00078e020d */
[----:B------:R-:W3:Y:S02]  /*16440*/  SHFL.UP PT, R14, R13, 0x2, RZ ;  /* 0x044000000d0e7989 */ /* 0x000ee400000e00ff */
[----:B---3--:R-:W-:-:S05]  /*16450*/  SEL R4, R14, RZ, P2 ;  /* 0x000000ff0e047207 */ /* 0x008fca0001000000 */
[----:B------:R-:W-:-:S05]  /*16460*/  IMAD.IADD R4, R13, 0x1, R4 ;  /* 0x000000010d047824 */ /* 0x000fca00078e0204 */
[----:B------:R-:W3:Y:S02]  /*16470*/  SHFL.UP PT, R14, R4, 0x4, RZ ;  /* 0x04800000040e7989 */ /* 0x000ee400000e00ff */
[----:B---3--:R-:W-:-:S05]  /*16480*/  SEL R5, R14, RZ, P3 ;  /* 0x000000ff0e057207 */ /* 0x008fca0001800000 */
[----:B------:R-:W-:-:S05]  /*16490*/  IMAD.IADD R5, R4, 0x1, R5 ;  /* 0x0000000104057824 */ /* 0x000fca00078e0205 */
[----:B------:R-:W0:Y:S02]  /*164a0*/  SHFL.UP PT, R14, R5, 0x8, RZ ;  /* 0x05000000050e7989 */ /* 0x000e2400000e00ff */
[----:B0-----:R-:W-:-:S05]  /*164b0*/  SEL R6, R14, RZ, P4 ;  /* 0x000000ff0e067207 */ /* 0x001fca0002000000 */
[----:B------:R-:W-:-:S05]  /*164c0*/  IMAD.IADD R6, R5, 0x1, R6 ;  /* 0x0000000105067824 */ /* 0x000fca00078e0206 */
[----:B------:R-:W1:Y:S02]  /*164d0*/  SHFL.UP PT, R14, R6, 0x10, RZ ;  /* 0x06000000060e7989 */ /* 0x000e6400000e00ff */
[----:B-12---:R-:W-:-:S05]  /*164e0*/  SEL R3, R14, RZ, P5 ;  /* 0x000000ff0e037207 */ /* 0x006fca0002800000 */
[----:B------:R-:W-:-:S05]  /*164f0*/  IMAD.IADD R3, R6, 0x1, R3 ;  /* 0x0000000106037824 */ /* 0x000fca00078e0203 */
[----:B------:R0:W1:Y:S02]  /*16500*/  SHFL.IDX PT, R14, R3, 0x1f, 0x1f ;  /* 0x03e01f00030e7f89 */ /* 0x00006400000e0000 */
.L_x_5793:
[----:B------:R-:W-:Y:S02]  /*16510*/  ULDC UR4, c[0x0][0xc38] ;  /* 0x00030e0000047ab9 */ /* 0x000fe40000000800 */
[----:B------:R-:W-:-:S04]  /*16520*/  IMAD.U32 R4, RZ, RZ, UR4 ;  /* 0x00000004ff047e24 */ /* 0x000fc8000f8e00ff */
[----:B-1----:R-:W-:-:S04]  /*16530*/  IMAD R5, R14, R4, RZ ;  /* 0x000000040e057224 */ /* 0x002fc800078e02ff */
[----:B------:R-:W-:-:S05]  /*16540*/  IMAD.IADD R16, R5, 0x1, R16 ;  /* 0x0000000105107824 */ /* 0x000fca00078e0210 */
[----:B------:R-:W-:-:S13]  /*16550*/  ISETP.GT.AND P6, PT, R16, R0, PT ;  /* 0x000000001000720c */ /* 0x000fda0003fc4270 */
[----:B------:R-:W-:Y:S05]  /*16560*/  @!P6 BRA `(.L_x_5732) ;  /* 0xfffffffc0064e947 */ /* 0x000fea000383ffff */
.L_x_5727:
[----:B------:R-:W-:Y:S01]  /*16570*/  IMAD.IADD R16, R16, 0x1, -R5 ;  /* 0x0000000110107824 */ /* 0x000fe200078e0a05 */
[----:B------:R-:W-:-:S03]  /*16580*/  UMOV UR4, 0xffffffff ;  /* 0xffffffff00047882 */ /* 0x000fc60000000000 */
[----:B------:R-:W-:-:S05]  /*16590*/  IMAD R5, R3, R4, R16 ;  /* 0x0000000403057224 */ /* 0x000fca00078e0210 */
[----:B------:R-:W-:Y:S01]  /*165a0*/  ISETP.GT.AND P6, PT, R5, R0, PT ;  /* 0x000000000500720c */ /* 0x000fe20003fc4270 */
[----:B------:R-:W-:-:S12]  /*165b0*/  BRA.DIV UR4, `(.L_x_5733) ;  /* 0x0000001e04a47947 */ /* 0x000fd8000b800000 */
[----:B------:R-:W-:-:S04]  /*165c0*/  VOTE.ANY R5, PT, !P6 ;  /* 0x0000000000057806 */ /* 0x000fc800070e0100 */
[----:B0-----:R-:W0:Y:S02]  /*165d0*/  POPC R6, R5 ;  /* 0x0000000500067309 */ /* 0x001e240000000000 */
[----:B0-----:R0:W2:Y:S02]  /*165e0*/  SHFL.IDX PT, R17, R2, R6, 0x1f ;  /* 0x00001f0602117589 */ /* 0x0010a400000e0000 */
.L_x_5797:
[----:B------:R-:W-:Y:S01]  /*165f0*/  ISETP.NE.AND P0, PT, R5, RZ, PT ;  /* 0x000000ff0500720c */ /* 0x000fe20003f05270 */
[----:B------:R-:W-:-:S12]  /*16600*/  IMAD.MOV.U32 R5, RZ, RZ, RZ ;  /* 0x000000ffff057224 */ /* 0x000fd800078e00ff */
[----:B------:R-:W-:Y:S05]  /*16610*/  @!P0 BRA `(.L_x_5734) ;  /* 0x0000000000108947 */ /* 0x000fea0003800000 */
[----:B------:R-:W-:Y:S01]  /*16620*/  UMOV UR4, 0xffffffff ;  /* 0xffffffff00047882 */ /* 0x000fe20000000000 */
[----:B------:R-:W-:Y:S02]  /*16630*/  VIADD R12, R6, 0xffffffff ;  /* 0xffffffff060c7836 */ /* 0x000fe40000000000 */
[----:B------:R-:W-:Y:S05]  /*16640*/  BRA.DIV UR4, `(.L_x_5735) ;  /* 0x0000001e04c87947 */ /* 0x000fea000b800000 */
[----:B------:R3:W4:Y:S02]  /*16650*/  SHFL.IDX PT, R5, R3, R12, 0x1f ;  /* 0x00001f0c03057589 */ /* 0x00072400000e0000 */
.L_x_5734:
[----:B01-3--:R-:W0:Y:S01]  /*16660*/  LDC.64 R2, c[0x0][0xc90] ;  /* 0x00032400ff027b82 */ /* 0x00be220000000a00 */
[----:B------:R-:W-:-:S04]  /*16670*/  IMAD.IADD R19, R6, 0x1, R19 ;  /* 0x0000000106137824 */ /* 0x000fc800078e0213 */
[----:B0-----:R-:W-:-:S05]  /*16680*/  IMAD.WIDE R2, R19, 0x4, R2 ;  /* 0x0000000413027825 */ /* 0x001fca00078e0202 */
[----:B------:R-:W2:Y:S01]  /*16690*/  LDG.E R7, desc[UR40][R2.64] ;  /* 0x0000002802077981 */ /* 0x000ea2000c1e1900 */
[----:B----4-:R-:W-:-:S04]  /*166a0*/  IMAD R16, R5, R4, R16 ;  /* 0x0000000405107224 */ /* 0x010fc800078e0210 */
        /* <DEDUP_REMOVED lines=61> */
.L_x_5728:
[----:B------:R-:W-:Y:S01]  /*16a80*/  UMOV UR4, URZ ;  /* 0x0000003f00047c82 */ /* 0x000fe20008000000 */
[----:B------:R-:W-:Y:S01]  /*16a90*/  UMOV UR5, URZ ;  /* 0x0000003f00057c82 */ /* 0x000fe20008000000 */
[----:B------:R-:W-:Y:S01]  /*16aa0*/  ULDC UR6, c[0x0][0xc3c] ;  /* 0x00030f0000067ab9 */ /* 0x000fe20000000800 */
[----:B------:R-:W-:Y:S02]  /*16ab0*/  IMAD.MOV.U32 R16, RZ, RZ, R0 ;  /* 0x000000ffff107224 */ /* 0x000fe400078e0000 */
[----:B------:R-:W-:Y:S02]  /*16ac0*/  IMAD.U32 R17, RZ, RZ, UR4 ;  /* 0x00000004ff117e24 */ /* 0x000fe4000f8e00ff */
[----:B------:R-:W-:Y:S02]  /*16ad0*/  IMAD.U32 R18, RZ, RZ, UR5 ;  /* 0x00000005ff127e24 */ /* 0x000fe4000f8e00ff */
[----:B------:R-:W-:-:S07]  /*16ae0*/  IMAD.U32 R19, RZ, RZ, UR6 ;  /* 0x00000006ff137e24 */ /* 0x000fce000f8e00ff */
.L_x_5736:
[----:B------:R2:W3:Y:S01]  /*16af0*/  LDL R2, [R1] ;  /* 0x0000000001027983 */ /* 0x0004e20000100800 */
        /* <DEDUP_REMOVED lines=9> */
[----:B------:R2:W-:Y:S01]  /*16b90*/  @!P0 STL [R1], R2 ;  /* 0x0000000201008387 */ /* 0x0005e20000100800 */
[----:B------:R-:W-:Y:S06]  /*16ba0*/  BAR.ARV 0x5, 0x180 ;  /* 0x0146000000007b1d */ /* 0x000fec0000002000 */
.L_x_5725:
[----:B------:R-:W-:Y:S02]  /*16bb0*/  ULDC UR4, c[0x0][0xc3c] ;  /* 0x00030f0000047ab9 */ /* 0x000fe40000000800 */
[----:B----4-:R-:W-:-:S13]  /*16bc0*/  ISETP.GE.AND P0, PT, R19, UR4, PT ;  /* 0x0000000413007c0c */ /* 0x010fda000bf06270 */
[----:B------:R-:W-:Y:S05]  /*16bd0*/  @!P0 BRA `(.L_x_5737) ;  /* 0xffffff9c00c48947 */ /* 0x000fea000383ffff */
[----:B------:R-:W-:Y:S05]  /*16be0*/  BSYNC B8 ;  /* 0x0000000000087941 */ /* 0x000fea0003800000 */
.L_x_5611:
[----:B---3--:R-:W3:Y:S01]  /*16bf0*/  LDL.LU R0, [R1+0x40] ;  /* 0x0000400001007983 */ /* 0x008ee20000300800 */
[----:B------:R-:W-:Y:S01]  /*16c00*/  BSSY B0, `(.L_x_5738) ;  /* 0x000000b000007945 */ /* 0x000fe20003800000 */
[----:B------:R-:W4:Y:S01]  /*16c10*/  S2R R5, SR_CgaCtaId ;  /* 0x0000000000057919 */ /* 0x000f220000008800 */
[----:B---3--:R-:W-:-:S05]  /*16c20*/  VIADD R0, R0, 0x1 ;  /* 0x0000000100007836 */ /* 0x008fca0000000000 */
[----:B0-2---:R-:W-:-:S04]  /*16c30*/  LEA.HI R2, R0, R0, RZ, 0x1 ;  /* 0x0000000000027211 */ /* 0x005fc800078f08ff */
[----:B-1----:R-:W-:-:S05]  /*16c40*/  LOP3.LUT R3, R2, 0xfffffffe, RZ, 0xc0, !PT ;  /* 0xfffffffe02037812 */ /* 0x002fca00078ec0ff */
[----:B------:R-:W-:Y:S01]  /*16c50*/  IMAD.IADD R3, R0, 0x1, -R3 ;  /* 0x0000000100037824 */ /* 0x000fe200078e0a03 */
[----:B------:R-:W-:-:S04]  /*16c60*/  MOV R0, 0x400 ;  /* 0x0000040000007802 */ /* 0x000fc80000000f00 */
[----:B----4-:R-:W-:Y:S02]  /*16c70*/  LEA R0, R5, R0, 0x18 ;  /* 0x0000000005007211 */ /* 0x010fe400078ec0ff */
[----:B------:R-:W-:-:S04]  /*16c80*/  SHF.L.U32 R3, R3, 0x1f, RZ ;  /* 0x0000001f03037819 */ /* 0x000fc800000006ff */
[----:B------:R-:W0:Y:S02]  /*16c90*/  SYNCS.PHASECHK.TRANS64.TRYWAIT P0, [R0+URZ+0x28c20], R3 ;  /* 0x028c2003000075a7 */ /* 0x000e24000800017f */
[----:B0-----:R-:W-:Y:S05]  /*16ca0*/  @!P0 BRA `(.L_x_5739) ;  /* 0x0000001800588947 */ /* 0x001fea0003800000 */
.L_x_5800:
[----:B------:R-:W-:Y:S05]  /*16cb0*/  BSYNC B0 ;  /* 0x0000000000007941 */ /* 0x000fea0003800000 */
.L_x_5738:
[----:B------:R-:W-:-:S03]  /*16cc0*/  UMOV UR4, 0xffffffff ;  /* 0xffffffff00047882 */ /* 0x000fc60000000000 */
[----:B------:R-:W-:Y:S05]  /*16cd0*/  BRA.DIV UR4, `(.L_x_5740) ;  /* 0x0000001a04607947 */ /* 0x000fea000b800000 */
[----:B------:R-:W1:Y:S02]  /*16ce0*/  S2R R2, SR_TID.X ;  /* 0x0000000000027919 */ /* 0x000e640000002100 */
[----:B-1----:R-:W-:-:S04]  /*16cf0*/  SHF.R.U32.HI R2, RZ, 0x5, R2 ;  /* 0x00000005ff027819 */ /* 0x002fc80000011602 */
[----:B------:R-:W-:-:S05]  /*16d00*/  LOP3.LUT R2, R2, 0x3, RZ, 0xc0, !PT ;  /* 0x0000000302027812 */ /* 0x000fca00078ec0ff */
[----:B------:R1:W2:Y:S02]  /*16d10*/  SHFL.IDX PT, R14, R2, RZ, 0x1f ;  /* 0x00001fff020e7589 */ /* 0x0002a400000e0000 */
.L_x_5803:
[----:B--2---:R-:W-:Y:S01]  /*16d20*/  ISETP.NE.AND P0, PT, R14, RZ, PT ;  /* 0x000000ff0e00720c */ /* 0x004fe20003f05270 */
[----:B------:R-:W-:-:S12]  /*16d30*/  BSSY B0, `(.L_x_5741) ;  /* 0x0000027000007945 */ /* 0x000fd80003800000 */
[----:B------:R-:W-:Y:S05]  /*16d40*/  @P0 BRA `(.L_x_5742) ;  /* 0x0000000000940947 */ /* 0x000fea0003800000 */
[----:B------:R-:W-:-:S03]  /*16d50*/  UMOV UR4, 0xffffffff ;  /* 0xffffffff00047882 */ /* 0x000fc60000000000 */
[----:B------:R-:W-:Y:S05]  /*16d60*/  BRA.DIV UR4, `(.L_x_5743) ;  /* 0x0000001a04707947 */ /* 0x000fea000b800000 */
[----:B------:R-:W-:-:S13]  /*16d70*/  ELECT P6, URZ, PT ;  /* 0x00000000003f782f */ /* 0x000fda00038c0000 */
.L_x_5806:
[----:B------:R-:W-:Y:S05]  /*16d80*/  @!P6 BRA `(.L_x_5742) ;  /* 0x000000000084e947 */ /* 0x000fea0003800000 */
[----:B------:R-:W-:-:S06]  /*16d90*/  ULOP3.LUT UR4, UR36, 0x2, URZ, 0xfc, !UPT ;  /* 0x0000000224047892 */ /* 0x000fcc000f8efc3f */
[----:B-1----:R-:W-:-:S05]  /*16da0*/  IMAD.U32 R2, RZ, RZ, UR4 ;  /* 0x00000004ff027e24 */ /* 0x002fca000f8e00ff */
[----:B------:R-:W-:-:S13]  /*16db0*/  ISETP.NE.AND P2, PT, R2, 0x3, PT ;  /* 0x000000030200780c */ /* 0x000fda0003f45270 */
[----:B------:R-:W-:Y:S05]  /*16dc0*/  @!P2 BRA `(.L_x_5744) ;  /* 0x000000000004a947 */ /* 0x000fea0003800000 */
[----:B------:R-:W-:Y:S01]  /*16dd0*/  BPT.TRAP 0x1 ;  /* 0x000000040000795c */ /* 0x000fe20000300000 */
.L_x_5744:
        /* <DEDUP_REMOVED lines=14> */
.L_x_5807:
[----:B------:R-:W1:Y:S02]  /*16ec0*/  SYNCS.PHASECHK.TRANS64.TRYWAIT P0, [R7+URZ], R2 ;  /* 0x00000002070075a7 */ /* 0x000e64000800017f */
[----:B-1----:R-:W-:Y:S05]  /*16ed0*/  @!P0 BRA `(.L_x_5746) ;  /* 0x0000001800488947 */ /* 0x002fea0003800000 */
.L_x_5808:
[----:B------:R-:W-:Y:S05]  /*16ee0*/  @!P2 BRA `(.L_x_5747) ;  /* 0x000000000004a947 */ /* 0x000fea0003800000 */
[----:B------:R-:W-:Y:S01]  /*16ef0*/  BPT.TRAP 0x1 ;  /* 0x000000040000795c */ /* 0x000fe20000300000 */
.L_x_5747:
[----:B------:R-:W2:Y:S01]  /*16f00*/  LDL.LU R4, [R1+0x4] ;  /* 0x0000040001047983 */ /* 0x000ea20000300800 */
[----:B------:R-:W-:-:S04]  /*16f10*/  VIADD R0, R0, 0x28c60 ;  /* 0x00028c6000007836 */ /* 0x000fc80000000000 */
[----:B--2---:R-:W-:-:S04]  /*16f20*/  IMAD R4, R4, 0x8, R0 ;  /* 0x0000000804047824 */ /* 0x004fc800078e0200 */
[----:B------:R-:W2:Y:S02]  /*16f30*/  SYNCS.PHASECHK.TRANS64.TRYWAIT P0, [R4+URZ], R5 ;  /* 0x00000005040075a7 */ /* 0x000ea4000800017f */
[----:B--2---:R-:W-:Y:S05]  /*16f40*/  @!P0 BRA `(.L_x_5748) ;  /* 0x0000001800408947 */ /* 0x004fea0003800000 */
.L_x_5809:
[----:B------:R-:W-:-:S07]  /*16f50*/  IMAD R3, R3, 0x8, R0 ;  /* 0x0000000803037824 */ /* 0x000fce00078e0200 */
.L_x_5749:
[----:B---3--:R3:W4:Y:S02]  /*16f60*/  SYNCS.PHASECHK.TRANS64.TRYWAIT P0, [R3+URZ], R2 ;  /* 0x00000002030075a7 */ /* 0x008724000800017f */
[----:B----4-:R-:W-:Y:S05]  /*16f70*/  @!P0 NANOSLEEP.SYNCS 0x989680 ;  /* 0x009896800000895d */ /* 0x010fea0003900000 */
[----:B------:R-:W4:Y:S02]  /*16f80*/  @!P0 SYNCS.PHASECHK.TRANS64 P0, [R3+URZ], R2 ;  /* 0x00000002030085a7 */ /* 0x000f24000800007f */
[----:B----4-:R-:W-:Y:S05]  /*16f90*/  @!P0 BRA `(.L_x_5749) ;  /* 0xfffffffc00f08947 */ /* 0x010fea000383ffff */
.L_x_5742:
[----:B------:R-:W-:Y:S05]  /*16fa0*/  BSYNC B0 ;  /* 0x0000000000007941 */ /* 0x000fea0003800000 */
.L_x_5741:
[----:B------:R-:W-:Y:S05]  /*16fb0*/  EXIT ;  /* 0x000000000000794d */ /* 0x000fea0003800000 */
.L_x_5506:
[----:B0-----:R-:W-:-:S04]  /*16fc0*/  IMAD.U32 R3, RZ, RZ, UR21 ;  /* 0x00000015ff037e24 */ /* 0x001fc8000f8e00ff */
[----:B------:R0:W1:Y:S03]  /*16fd0*/  SYNCS.PHASECHK.TRANS64.TRYWAIT P1, [R3+URZ+0x28c50], R0 ;  /* 0x028c5000030075a7 */ /* 0x000066000802017f */
[----:B-1----:R-:W-:Y:S05]  /*16fe0*/  @!P1 NANOSLEEP.SYNCS 0x989680 ;  /* 0x009896800000995d */ /* 0x002fea0003900000 */
[----:B------:R-:W1:Y:S02]  /*16ff0*/  @!P1 SYNCS.PHASECHK.TRANS64 P1, [R3+URZ+0x28c50], R0 ;  /* 0x028c5000030095a7 */ /* 0x000e64000802007f */
[----:B-1----:R-:W-:Y:S05]  /*17000*/  @!P1 BRA `(.L_x_5506) ;  /* 0xfffffffc00ec9947 */ /* 0x002fea000383ffff */
[----:B------:R-:W-:Y:S05]  /*17010*/  BRA `(.L_x_5750) ;  /* 0xfffffeac00ac7947 */ /* 0x000fea000383ffff */
.L_x_5511:
[----:B-1----:R-:W-:-:S04]  /*17020*/  IMAD.U32 R3, RZ, RZ, UR21 ;  /* 0x00000015ff037e24 */ /* 0x002fc8000f8e00ff */
[----:B------:R1:W2:Y:S03]  /*17030*/  SYNCS.PHASECHK.TRANS64.TRYWAIT P1, [R3+URZ+0x28c50], R0 ;  /* 0x028c5000030075a7 */ /* 0x0002a6000802017f */
[----:B--2---:R-:W-:Y:S05]  /*17040*/  @!P1 NANOSLEEP.SYNCS 0x989680 ;  /* 0x009896800000995d */ /* 0x004fea0003900000 */
[----:B------:R-:W2:Y:S02]  /*17050*/  @!P1 SYNCS.PHASECHK.TRANS64 P1, [R3+URZ+0x28c50], R0 ;  /* 0x028c5000030095a7 */ /* 0x000ea4000802007f */
[----:B--2---:R-:W-:Y:S05]  /*17060*/  @!P1 BRA `(.L_x_5511) ;  /* 0xfffffffc00ec9947 */ /* 0x004fea000383ffff */
[----:B------:R-:W-:Y:S05]  /*17070*/  BRA `(.L_x_5510) ;  /* 0xfffffeb800a87947 */ /* 0x000fea000383ffff */
.L_x_5520:
[----:B0-----:R-:W-:-:S04]  /*17080*/  IMAD.U32 R3, RZ, RZ, UR46 ;  /* 0x0000002eff037e24 */ /* 0x001fc8000f8e00ff */
[----:B------:R0:W1:Y:S03]  /*17090*/  SYNCS.PHASECHK.TRANS64.TRYWAIT P1, [R3+URZ+0x28c00], R0 ;  /* 0x028c0000030075a7 */ /* 0x000066000802017f */
[----:B-1----:R-:W-:Y:S05]  /*170a0*/  @!P1 NANOSLEEP.SYNCS 0x989680 ;  /* 0x009896800000995d */ /* 0x002fea0003900000 */
[----:B------:R-:W1:Y:S02]  /*170b0*/  @!P1 SYNCS.PHASECHK.TRANS64 P1, [R3+URZ+0x28c00], R0 ;  /* 0x028c0000030095a7 */ /* 0x000e64000802007f */
[----:B-1----:R-:W-:Y:S05]  /*170c0*/  @!P1 BRA `(.L_x_5520) ;  /* 0xfffffffc00ec9947 */ /* 0x002fea000383ffff */
[----:B------:R-:W-:Y:S05]  /*170d0*/  BRA `(.L_x_5751) ;  /* 0xfffffed000087947 */ /* 0x000fea000383ffff */
.L_x_5524:
[----:B--2---:R2:W3:Y:S02]  /*170e0*/  SYNCS.PHASECHK.TRANS64.TRYWAIT P1, [R7+URZ+0x28c30], R8 ;  /* 0x028c3008070075a7 */ /* 0x0044e4000802017f */
[----:B---3--:R-:W-:Y:S05]  /*170f0*/  @!P1 NANOSLEEP.SYNCS 0x989680 ;  /* 0x009896800000995d */ /* 0x008fea0003900000 */
[----:B------:R-:W3:Y:S02]  /*17100*/  @!P1 SYNCS.PHASECHK.TRANS64 P1, [R7+URZ+0x28c30], R8 ;  /* 0x028c3008070095a7 */ /* 0x000ee4000802007f */
[----:B---3--:R-:W-:Y:S05]  /*17110*/  @!P1 BRA `(.L_x_5524) ;  /* 0xfffffffc00f09947 */ /* 0x008fea000383ffff */
[----:B------:R-:W-:Y:S05]  /*17120*/  BRA `(.L_x_5523) ;  /* 0xfffffed000247947 */ /* 0x000fea000383ffff */
.L_x_5536:
[----:B-1----:R1:W3:Y:S02]  /*17130*/  SYNCS.PHASECHK.TRANS64.TRYWAIT P2, [R7+URZ+0x28c50], R8 ;  /* 0x028c5008070075a7 */ /* 0x0022e4000804017f */
[----:B---3--:R-:W-:Y:S05]  /*17140*/  @!P2 NANOSLEEP.SYNCS 0x989680 ;  /* 0x009896800000a95d */ /* 0x008fea0003900000 */
[----:B------:R-:W3:Y:S02]  /*17150*/  @!P2 SYNCS.PHASECHK.TRANS64 P2, [R7+URZ+0x28c50], R8 ;  /* 0x028c50080700a5a7 */ /* 0x000ee4000804007f */
[----:B---3--:R-:W-:Y:S05]  /*17160*/  @!P2 BRA `(.L_x_5536) ;  /* 0xfffffffc00f0a947 */ /* 0x008fea000383ffff */
[----:B------:R-:W-:Y:S05]  /*17170*/  BRA `(.L_x_5535) ;  /* 0xfffffee800c47947 */ /* 0x000fea000383ffff */
.L_x_5544:
[----:B-1----:R-:W-:-:S04]  /*17180*/  IMAD.U32 R8, RZ, RZ, UR26 ;  /* 0x0000001aff087e24 */ /* 0x002fc8000f8e00ff */
[----:B------:R1:W2:Y:S03]  /*17190*/  SYNCS.PHASECHK.TRANS64.TRYWAIT P2, [R8+URZ+0x28c30], R11 ;  /* 0x028c300b080075a7 */ /* 0x0002a6000804017f */
[----:B--2---:R-:W-:Y:S05]  /*171a0*/  @!P2 NANOSLEEP.SYNCS 0x989680 ;  /* 0x009896800000a95d */ /* 0x004fea0003900000 */
[----:B------:R-:W2:Y:S02]  /*171b0*/  @!P2 SYNCS.PHASECHK.TRANS64 P2, [R8+URZ+0x28c30], R11 ;  /* 0x028c300b0800a5a7 */ /* 0x000ea4000804007f */
[----:B--2---:R-:W-:Y:S05]  /*171c0*/  @!P2 BRA `(.L_x_5544) ;  /* 0xfffffffc00eca947 */ /* 0x004fea000383ffff */
[----:B------:R-:W-:Y:S05]  /*171d0*/  BRA `(.L_x_5543) ;  /* 0xfffffef000107947 */ /* 0x000fea000383ffff */
.L_x_5556:
[----:B-1----:R1:W3:Y:S02]  /*171e0*/  SYNCS.PHASECHK.TRANS64.TRYWAIT P2, [R10+URZ+0x28c50], R11 ;  /* 0x028c500b0a0075a7 */ /* 0x0022e4000804017f */
[----:B---3--:R-:W-:Y:S05]  /*171f0*/  @!P2 NANOSLEEP.SYNCS 0x989680 ;  /* 0x009896800000a95d */ /* 0x008fea0003900000 */
[----:B------:R-:W3:Y:S02]  /*17200*/  @!P2 SYNCS.PHASECHK.TRANS64 P2, [R10+URZ+0x28c50], R11 ;  /* 0x028c500b0a00a5a7 */ /* 0x000ee4000804007f */
[----:B---3--:R-:W-:Y:S05]  /*17210*/  @!P2 BRA `(.L_x_5556) ;  /* 0xfffffffc00f0a947 */ /* 0x008fea000383ffff */
[----:B------:R-:W-:Y:S05]  /*17220*/  BRA `(.L_x_5555) ;  /* 0xffffff0c00ec7947 */ /* 0x000fea000383ffff */
.L_x_5565:
[----:B---3--:R-:W-:-:S04]  /*17230*/  IMAD.U32 R6, RZ, RZ, UR23 ;  /* 0x00000017ff067e24 */ /* 0x008fc8000f8e00ff */
[----:B------:R3:W0:Y:S03]  /*17240*/  SYNCS.PHASECHK.TRANS64.TRYWAIT P3, [R6+URZ+0x28c30], R7 ;  /* 0x028c3007060075a7 */ /* 0x000626000806017f */
[----:B0-----:R-:W-:Y:S05]  /*17250*/  @!P3 NANOSLEEP.SYNCS 0x989680 ;  /* 0x009896800000b95d */ /* 0x001fea0003900000 */
[----:B------:R-:W0:Y:S02]  /*17260*/  @!P3 SYNCS.PHASECHK.TRANS64 P3, [R6+URZ+0x28c30], R7 ;  /* 0x028c30070600b5a7 */ /* 0x000e24000806007f */
[----:B0-----:R-:W-:Y:S05]  /*17270*/  @!P3 BRA `(.L_x_5565) ;  /* 0xfffffffc00ecb947 */ /* 0x001fea000383ffff */
[----:B------:R-:W-:Y:S05]  /*17280*/  BRA `(.L_x_5564) ;  /* 0xffffff14007c7947 */ /* 0x000fea000383ffff */
.L_x_5569:
[----:B---3--:R3:W4:Y:S02]  /*17290*/  SYNCS.PHASECHK.TRANS64.TRYWAIT P3, [R170+URZ+0x28c50], R7 ;  /* 0x028c5007aa0075a7 */ /* 0x008724000806017f */
[----:B----4-:R-:W-:Y:S05]  /*172a0*/  @!P3 NANOSLEEP.SYNCS 0x989680 ;  /* 0x009896800000b95d */ /* 0x010fea0003900000 */
[----:B------:R-:W4:Y:S02]  /*172b0*/  @!P3 SYNCS.PHASECHK.TRANS64 P3, [R170+URZ+0x28c50], R7 ;  /* 0x028c5007aa00b5a7 */ /* 0x000f24000806007f */
[----:B----4-:R-:W-:Y:S05]  /*172c0*/  @!P3 BRA `(.L_x_5569) ;  /* 0xfffffffc00f0b947 */ /* 0x010fea000383ffff */
[----:B------:R-:W-:Y:S05]  /*172d0*/  BRA `(.L_x_5568) ;  /* 0xffffff2800a07947 */ /* 0x000fea000383ffff */
.L_x_5575:
[----:B------:R-:W-:-:S04]  /*172e0*/  IMAD.U32 R6, RZ, RZ, UR25 ;  /* 0x00000019ff067e24 */ /* 0x000fc8000f8e00ff */
[----:B------:R0:W0:Y:S03]  /*172f0*/  SYNCS.PHASECHK.TRANS64.TRYWAIT P2, [R6+URZ+0x28c30], R11 ;  /* 0x028c300b060075a7 */ /* 0x000026000804017f */
[----:B0-----:R-:W-:Y:S05]  /*17300*/  @!P2 NANOSLEEP.SYNCS 0x989680 ;  /* 0x009896800000a95d */ /* 0x001fea0003900000 */
[----:B------:R-:W0:Y:S02]  /*17310*/  @!P2 SYNCS.PHASECHK.TRANS64 P2, [R6+URZ+0x28c30], R11 ;  /* 0x028c300b0600a5a7 */ /* 0x000e24000804007f */
[----:B0-----:R-:W-:Y:S05]  /*17320*/  @!P2 BRA `(.L_x_5575) ;  /* 0xfffffffc00eca947 */ /* 0x001fea000383ffff */
[----:B------:R-:W-:Y:S05]  /*17330*/  BRA `(.L_x_5574) ;  /* 0xffffff2c008c7947 */ /* 0x000fea000383ffff */
.L_x_5587:
[----:B--2---:R2:W3:Y:S02]  /*17340*/  SYNCS.PHASECHK.TRANS64.TRYWAIT P2, [R10+URZ+0x28c50], R11 ;  /* 0x028c500b0a0075a7 */ /* 0x0044e4000804017f */
[----:B---3--:R-:W-:Y:S05]  /*17350*/  @!P2 NANOSLEEP.SYNCS 0x989680 ;  /* 0x009896800000a95d */ /* 0x008fea0003900000 */
[----:B------:R-:W3:Y:S02]  /*17360*/  @!P2 SYNCS.PHASECHK.TRANS64 P2, [R10+URZ+0x28c50], R11 ;  /* 0x028c500b0a00a5a7 */ /* 0x000ee4000804007f */
[----:B---3--:R-:W-:Y:S05]  /*17370*/  @!P2 BRA `(.L_x_5587) ;  /* 0xfffffffc00f0a947 */ /* 0x008fea000383ffff */
[----:B------:R-:W-:Y:S05]  /*17380*/  BRA `(.L_x_5586) ;  /* 0xffffff4c00587947 */ /* 0x000fea000383ffff */
.L_x_5631:
        /* <DEDUP_REMOVED lines=11> */
.L_x_5753:
[----:B------:R-:W-:Y:S05]  /*17440*/  BSYNC B0 ;  /* 0x0000000000007941 */ /* 0x000fea0003800000 */
.L_x_5752:
[----:B------:R-:W-:Y:S05]  /*17450*/  BRA `(.L_x_5754) ;  /* 0xffffffa400547947 */ /* 0x000fea000383ffff */
.L_x_5633:
[----:B------:R-:W-:Y:S01]  /*17460*/  BSSY B0, `(.L_x_5755) ;  /* 0x0000006000007945 */ /* 0x000fe20003800000 */
[----:B------:R-:W-:-:S07]  /*17470*/  IMAD.MOV.U32 R15, RZ, RZ, -0x1 ;  /* 0xffffffffff0f7424 */ /* 0x000fce00078e00ff */
[----:B012-4-:R-:W-:Y:S05]  /*17480*/  WARPSYNC.COLLECTIVE R15, `(.L_x_5756) ;  /* 0x000000000f0c7348 */ /* 0x017fea0003c00000 */
[----:B------:R-:W-:Y:S02]  /*17490*/  ELECT P6, UR62, PT ;  /* 0x00000000003e782f */ /* 0x000fe400038c0000 */
[----:B------:R-:W-:Y:S01]  /*174a0*/  MOV R14, UR62 ;  /* 0x0000003e000e7c02 */ /* 0x000fe20008000f00 */
[----:B012-4-:R-:W-:Y:S10]  /*174b0*/  ENDCOLLECTIVE ;  /* 0x000000000000791b */ /* 0x017ff40003800000 */
.L_x_5756:
[----:B------:R-:W-:Y:S05]  /*174c0*/  BSYNC B0 ;  /* 0x0000000000007941 */ /* 0x000fea0003800000 */
.L_x_5755:
[----:B------:R-:W-:Y:S05]  /*174d0*/  BRA `(.L_x_5757) ;  /* 0xffffffa400607947 */ /* 0x000fea000383ffff */
.L_x_5635:
[----:B--2---:R2:W3:Y:S02]  /*174e0*/  SYNCS.PHASECHK.TRANS64.TRYWAIT P0, [R0+URZ+0x28c40], R2 ;  /* 0x028c4002000075a7 */ /* 0x0044e4000800017f */
[----:B---3--:R-:W-:Y:S05]  /*174f0*/  @!P0 NANOSLEEP.SYNCS 0x989680 ;  /* 0x009896800000895d */ /* 0x008fea0003900000 */
[----:B------:R-:W3:Y:S02]  /*17500*/  @!P0 SYNCS.PHASECHK.TRANS64 P0, [R0+URZ+0x28c40], R2 ;  /* 0x028c4002000085a7 */ /* 0x000ee4000800007f */
[----:B---3--:R-:W-:Y:S05]  /*17510*/  @!P0 BRA `(.L_x_5635) ;  /* 0xfffffffc00f08947 */ /* 0x008fea000383ffff */
[----:B------:R-:W-:Y:S05]  /*17520*/  BRA `(.L_x_5758) ;  /* 0xffffffa400c87947 */ /* 0x000fea000383ffff */
.L_x_5639:
[----:B------:R-:W2:Y:S01]  /*17530*/  LDL.LU R11, [R1+0x2c] ;  /* 0x00002c00010b7983 */ /* 0x000ea20000300800 */
[----:B------:R-:W-:Y:S02]  /*17540*/  IMAD.MOV.U32 R5, RZ, RZ, R12 ;  /* 0x000000ffff057224 */ /* 0x000fe400078e000c */
[----:B------:R-:W-:Y:S02]  /*17550*/  IMAD.MOV.U32 R13, RZ, RZ, R3 ;  /* 0x000000ffff0d7224 */ /* 0x000fe400078e0003 */
[----:B------:R-:W-:Y:S02]  /*17560*/  IMAD.MOV.U32 R12, RZ, RZ, RZ ;  /* 0x000000ffff0c7224 */ /* 0x000fe400078e00ff */
[----:B------:R-:W-:Y:S02]  /*17570*/  IMAD.MOV.U32 R15, RZ, RZ, -0x1 ;  /* 0xffffffffff0f7424 */ /* 0x000fe400078e00ff */
        /* <DEDUP_REMOVED lines=8> */
.L_x_5759:
[----:B------:R-:W-:Y:S02]  /*17600*/  IMAD.MOV.U32 R13, RZ, RZ, R4 ;  /* 0x000000ffff0d7224 */ /* 0x000fe400078e0004 */
[----:B------:R-:W-:-:S07]  /*17610*/  IMAD.MOV.U32 R6, RZ, RZ, R14 ;  /* 0x000000ffff067224 */ /* 0x000fce00078e000e */
[----:B------:R-:W-:Y:S05]  /*17620*/  WARPSYNC.COLLECTIVE R15, `(.L_x_5760) ;  /* 0x000000000f087348 */ /* 0x000fea0003c00000 */
[----:B------:R0:W1:Y:S02]  /*17630*/  SHFL.IDX P6, R14, R13, R12, R11 ;  /* 0x0000000c0d0e7389 */ /* 0x00006400000c000b */
[----:B01----:R-:W-:Y:S01]  /*17640*/  ENDCOLLECTIVE ;  /* 0x000000000000791b */ /* 0x003fe20003800000 */
.L_x_5760:
[----:B------:R-:W-:Y:S02]  /*17650*/  IMAD.MOV.U32 R13, RZ, RZ, R3 ;  /* 0x000000ffff0d7224 */ /* 0x000fe400078e0003 */
[----:B------:R-:W-:Y:S02]  /*17660*/  IMAD.MOV.U32 R12, RZ, RZ, 0x1 ;  /* 0x00000001ff0c7424 */ /* 0x000fe400078e00ff */
[----:B------:R-:W-:-:S07]  /*17670*/  IMAD.MOV.U32 R7, RZ, RZ, R14 ;  /* 0x000000ffff077224 */ /* 0x000fce00078e000e */
[----:B------:R-:W-:Y:S05]  /*17680*/  WARPSYNC.COLLECTIVE R15, `(.L_x_5761) ;  /* 0x000000000f087348 */ /* 0x000fea0003c00000 */
[----:B------:R0:W1:Y:S02]  /*17690*/  SHFL.IDX P6, R14, R13, R12, R11 ;  /* 0x0000000c0d0e7389 */ /* 0x00006400000c000b */
[----:B01----:R-:W-:Y:S01]  /*176a0*/  ENDCOLLECTIVE ;  /* 0x000000000000791b */ /* 0x003fe20003800000 */
.L_x_5761:
        /* <DEDUP_REMOVED lines=15> */
.L_x_5762:
[----:B------:R-:W-:Y:S02]  /*177a0*/  IMAD.MOV.U32 R13, RZ, RZ, R3 ;  /* 0x000000ffff0d7224 */ /* 0x000fe400078e0003 */
[----:B------:R-:W-:Y:S02]  /*177b0*/  IMAD.MOV.U32 R12, RZ, RZ, 0x2 ;  /* 0x00000002ff0c7424 */ /* 0x000fe400078e00ff */
[----:B------:R-:W-:-:S07]  /*177c0*/  IMAD.MOV.U32 R5, RZ, RZ, R14 ;  /* 0x000000ffff057224 */ /* 0x000fce00078e000e */
[----:B------:R-:W-:Y:S05]  /*177d0*/  WARPSYNC.COLLECTIVE R15, `(.L_x_5763) ;  /* 0x000000000f087348 */ /* 0x000fea0003c00000 */
[----:B------:R0:W1:Y:S02]  /*177e0*/  SHFL.IDX P6, R14, R13, R12, R11 ;  /* 0x0000000c0d0e7389 */ /* 0x00006400000c000b */
[----:B01----:R-:W-:Y:S01]  /*177f0*/  ENDCOLLECTIVE ;  /* 0x000000000000791b */ /* 0x003fe20003800000 */
.L_x_5763:
        /* <DEDUP_REMOVED lines=10> */
[----:B------:R-:W-:Y:S01]  /*178a0*/  ISETP.GE.AND P1, PT, R5, R0, PT ;  /* 0x000000000500720c */ /* 0x000fe20003f26270 */
[----:B0-----:R-:W-:-:S12]  /*178b0*/  IMAD.MOV.U32 R6, RZ, RZ, R14 ;  /* 0x000000ffff067224 */ /* 0x001fd800078e000e */
[----:B------:R-:W-:Y:S05]  /*178c0*/  WARPSYNC.COLLECTIVE R15, `(.L_x_5764) ;  /* 0x000000000f087348 */ /* 0x000fea0003c00000 */
[----:B------:R0:W1:Y:S02]  /*178d0*/  SHFL.IDX P6, R14, R13, R12, R11 ;  /* 0x0000000c0d0e7389 */ /* 0x00006400000c000b */
[----:B01----:R-:W-:Y:S01]  /*178e0*/  ENDCOLLECTIVE ;  /* 0x000000000000791b */ /* 0x003fe20003800000 */
.L_x_5764:
[----:B------:R-:W-:Y:S02]  /*178f0*/  IMAD.MOV.U32 R13, RZ, RZ, R3 ;  /* 0x000000ffff0d7224 */ /* 0x000fe400078e0003 */
[----:B------:R-:W-:Y:S02]  /*17900*/  IMAD.MOV.U32 R12, RZ, RZ, 0x3 ;  /* 0x00000003ff0c7424 */ /* 0x000fe400078e00ff */
[----:B------:R-:W-:-:S07]  /*17910*/  IMAD.MOV.U32 R5, RZ, RZ, R14 ;  /* 0x000000ffff057224 */ /* 0x000fce00078e000e */
[----:B------:R-:W-:Y:S05]  /*17920*/  WARPSYNC.COLLECTIVE R15, `(.L_x_5765) ;  /* 0x000000000f087348 */ /* 0x000fea0003c00000 */
[----:B------:R0:W1:Y:S02]  /*17930*/  SHFL.IDX P6, R14, R13, R12, R11 ;  /* 0x0000000c0d0e7389 */ /* 0x00006400000c000b */
[----:B01----:R-:W-:Y:S01]  /*17940*/  ENDCOLLECTIVE ;  /* 0x000000000000791b */ /* 0x003fe20003800000 */
.L_x_5765:
        /* <DEDUP_REMOVED lines=13> */
.L_x_5766:
[----:B------:R-:W-:Y:S01]  /*17a20*/  IMAD.MOV.U32 R4, RZ, RZ, R14 ;  /* 0x000000ffff047224 */ /* 0x000fe200078e000e */
[----:B------:R-:W-:Y:S06]  /*17a30*/  BRA `(.L_x_5767) ;  /* 0xffffffac00207947 */ /* 0x000fec000383ffff */
.L_x_5642:
[----:B-1----:R-:W2:Y:S02]  /*17a40*/  LDL R2, [R1] ;  /* 0x0000000001027983 */ /* 0x002ea40000100800 */
[----:B--2---:R1:W2:Y:S02]  /*17a50*/  SYNCS.PHASECHK.TRANS64.TRYWAIT P0, [R2+URZ+0x28c20], R0 ;  /* 0x028c2000020075a7 */ /* 0x0042a4000800017f */
[----:B--2---:R-:W-:Y:S05]  /*17a60*/  @!P0 NANOSLEEP.SYNCS 0x989680 ;  /* 0x009896800000895d */ /* 0x004fea0003900000 */
[----:B------:R-:W2:Y:S02]  /*17a70*/  @!P0 SYNCS.PHASECHK.TRANS64 P0, [R2+URZ+0x28c20], R0 ;  /* 0x028c2000020085a7 */ /* 0x000ea4000800007f */
[----:B--2---:R-:W-:Y:S05]  /*17a80*/  @!P0 BRA `(.L_x_5642) ;  /* 0xfffffffc00ec8947 */ /* 0x004fea000383ffff */
[----:B------:R-:W-:Y:S05]  /*17a90*/  BRA `(.L_x_5768) ;  /* 0xffffffac00807947 */ /* 0x000fea000383ffff */
.L_x_5646:
[----:B-1----:R1:W2:Y:S02]  /*17aa0*/  SYNCS.PHASECHK.TRANS64.TRYWAIT P0, [R0+URZ+0x28c60], R2 ;  /* 0x028c6002000075a7 */ /* 0x0022a4000800017f */
[----:B--2---:R-:W-:Y:S05]  /*17ab0*/  @!P0 NANOSLEEP.SYNCS 0x989680 ;  /* 0x009896800000895d */ /* 0x004fea0003900000 */
[----:B------:R-:W2:Y:S02]  /*17ac0*/  @!P0 SYNCS.PHASECHK.TRANS64 P0, [R0+URZ+0x28c60], R2 ;  /* 0x028c6002000085a7 */ /* 0x000ea4000800007f */
[----:B--2---:R-:W-:Y:S05]  /*17ad0*/  @!P0 BRA `(.L_x_5646) ;  /* 0xfffffffc00f08947 */ /* 0x004fea000383ffff */
[----:B------:R-:W-:Y:S05]  /*17ae0*/  BRA `(.L_x_5769) ;  /* 0xffffffac00ac7947 */ /* 0x000fea000383ffff */
.L_x_5665:
[----:B-1----:R1:W2:Y:S02]  /*17af0*/  SYNCS.PHASECHK.TRANS64.TRYWAIT P0, [R3+URZ+0x28c40], R2 ;  /* 0x028c4002030075a7 */ /* 0x0022a4000800017f */
[----:B--2---:R-:W-:Y:S05]  /*17b00*/  @!P0 NANOSLEEP.SYNCS 0x989680 ;  /* 0x009896800000895d */ /* 0x004fea0003900000 */
[----:B------:R-:W2:Y:S02]  /*17b10*/  @!P0 SYNCS.PHASECHK.TRANS64 P0, [R3+URZ+0x28c40], R2 ;  /* 0x028c4002030085a7 */ /* 0x000ea4000800007f */
[----:B--2---:R-:W-:Y:S05]  /*17b20*/  @!P0 BRA `(.L_x_5665) ;  /* 0xfffffffc00f08947 */ /* 0x004fea000383ffff */
[----:B------:R-:W-:Y:S05]  /*17b30*/  BRA `(.L_x_5770) ;  /* 0xffffffb800b87947 */ /* 0x000fea000383ffff */
.L_x_5670:
[----:B0-----:R0:W2:Y:S02]  /*17b40*/  SYNCS.PHASECHK.TRANS64.TRYWAIT P0, [R3+URZ+0x28c60], R2 ;  /* 0x028c6002030075a7 */ /* 0x0010a4000800017f */
[----:B--2---:R-:W-:Y:S05]  /*17b50*/  @!P0 NANOSLEEP.SYNCS 0x989680 ;  /* 0x009896800000895d */ /* 0x004fea0003900000 */
[----:B------:R-:W2:Y:S02]  /*17b60*/  @!P0 SYNCS.PHASECHK.TRANS64 P0, [R3+URZ+0x28c60], R2 ;  /* 0x028c6002030085a7 */ /* 0x000ea4000800007f */
[----:B--2---:R-:W-:Y:S05]  /*17b70*/  @!P0 BRA `(.L_x_5670) ;  /* 0xfffffffc00f08947 */ /* 0x004fea000383ffff */
[----:B------:R-:W-:Y:S05]  /*17b80*/  BRA `(.L_x_5771) ;  /* 0xffffffbc003c7947 */ /* 0x000fea000383ffff */
.L_x_5685:
[----:B0-----:R0:W1:Y:S02]  /*17b90*/  SYNCS.PHASECHK.TRANS64.TRYWAIT P0, [R4+URZ+0x28c40], R2 ;  /* 0x028c4002040075a7 */ /* 0x001064000800017f */
[----:B-1----:R-:W-:Y:S05]  /*17ba0*/  @!P0 NANOSLEEP.SYNCS 0x989680 ;  /* 0x009896800000895d */ /* 0x002fea0003900000 */
[----:B------:R-:W1:Y:S02]  /*17bb0*/  @!P0 SYNCS.PHASECHK.TRANS64 P0, [R4+URZ+0x28c40], R2 ;  /* 0x028c4002040085a7 */ /* 0x000e64000800007f */
[----:B-1----:R-:W-:Y:S05]  /*17bc0*/  @!P0 BRA `(.L_x_5685) ;  /* 0xfffffffc00f08947 */ /* 0x002fea000383ffff */
[----:B------:R-:W-:Y:S05]  /*17bd0*/  BRA `(.L_x_5772) ;  /* 0xffffffc8002c7947 */ /* 0x000fea000383ffff */
.L_x_5690:
[----:B-1----:R1:W2:Y:S02]  /*17be0*/  SYNCS.PHASECHK.TRANS64.TRYWAIT P0, [R4+URZ+0x28c60], R2 ;  /* 0x028c6002040075a7 */ /* 0x0022a4000800017f */
[----:B--2---:R-:W-:Y:S05]  /*17bf0*/  @!P0 NANOSLEEP.SYNCS 0x989680 ;  /* 0x009896800000895d */ /* 0x004fea0003900000 */
[----:B------:R-:W2:Y:S02]  /*17c00*/  @!P0 SYNCS.PHASECHK.TRANS64 P0, [R4+URZ+0x28c60], R2 ;  /* 0x028c6002040085a7 */ /* 0x000ea4000800007f */
[----:B--2---:R-:W-:Y:S05]  /*17c10*/  @!P0 BRA `(.L_x_5690) ;  /* 0xfffffffc00f08947 */ /* 0x004fea000383ffff */
[----:B------:R-:W-:Y:S05]  /*17c20*/  BRA `(.L_x_5773) ;  /* 0xffffffc800ac7947 */ /* 0x000fea000383ffff */
.L_x_5705:
[----:B-1----:R1:W2:Y:S02]  /*17c30*/  SYNCS.PHASECHK.TRANS64.TRYWAIT P0, [R4+URZ+0x28c40], R2 ;  /* 0x028c4002040075a7 */ /* 0x0022a4000800017f */
[----:B--2---:R-:W-:Y:S05]  /*17c40*/  @!P0 NANOSLEEP.SYNCS 0x989680 ;  /* 0x009896800000895d */ /* 0x004fea0003900000 */
[----:B------:R-:W2:Y:S02]  /*17c50*/  @!P0 SYNCS.PHASECHK.TRANS64 P0, [R4+URZ+0x28c40], R2 ;  /* 0x028c4002040085a7 */ /* 0x000ea4000800007f */
[----:B--2---:R-:W-:Y:S05]  /*17c60*/  @!P0 BRA `(.L_x_5705) ;  /* 0xfffffffc00f08947 */ /* 0x004fea000383ffff */
[----:B------:R-:W-:Y:S05]  /*17c70*/  BRA `(.L_x_5774) ;  /* 0xffffffd400787947 */ /* 0x000fea000383ffff */
.L_x_5710:
[----:B0-----:R0:W2:Y:S02]  /*17c80*/  SYNCS.PHASECHK.TRANS64.TRYWAIT P0, [R4+URZ+0x28c60], R2 ;  /* 0x028c6002040075a7 */ /* 0x0010a4000800017f */
[----:B--2---:R-:W-:Y:S05]  /*17c90*/  @!P0 NANOSLEEP.SYNCS 0x989680 ;  /* 0x009896800000895d */ /* 0x004fea0003900000 */
[----:B------:R-:W2:Y:S02]  /*17ca0*/  @!P0 SYNCS.PHASECHK.TRANS64 P0, [R4+URZ+0x28c60], R2 ;  /* 0x028c6002040085a7 */ /* 0x000ea4000800007f */
[----:B--2---:R-:W-:Y:S05]  /*17cb0*/  @!P0 BRA `(.L_x_5710) ;  /* 0xfffffffc00f08947 */ /* 0x004fea000383ffff */
[----:B------:R-:W-:Y:S05]  /*17cc0*/  BRA `(.L_x_5775) ;  /* 0xffffffd400fc7947 */ /* 0x000fea000383ffff */
.L_x_5726:
[----:B------:R-:W-:Y:S01]  /*17cd0*/  BSSY B0, `(.L_x_5776) ;  /* 0x0000008000007945 */ /* 0x000fe20003800000 */
[----:B------:R-:W-:Y:S02]  /*17ce0*/  IMAD.MOV.U32 R13, RZ, RZ, R16 ;  /* 0x000000ffff0d7224 */ /* 0x000fe400078e0010 */
[----:B------:R-:W-:Y:S02]  /*17cf0*/  IMAD.MOV.U32 R12, RZ, RZ, RZ ;  /* 0x000000ffff0c7224 */ /* 0x000fe400078e00ff */
[----:B------:R-:W-:Y:S02]  /*17d00*/  IMAD.MOV.U32 R11, RZ, RZ, 0x1f ;  /* 0x0000001fff0b7424 */ /* 0x000fe400078e00ff */
[----:B------:R-:W-:-:S07]  /*17d10*/  IMAD.MOV.U32 R15, RZ, RZ, -0x1 ;  /* 0xffffffffff0f7424 */ /* 0x000fce00078e00ff */
[----:B01---5:R-:W-:Y:S05]  /*17d20*/  WARPSYNC.COLLECTIVE R15, `(.L_x_5777) ;  /* 0x000000000f087348 */ /* 0x023fea0003c00000 */
[----:B------:R2:W3:Y:S02]  /*17d30*/  SHFL.IDX P6, R14, R13, R12, R11 ;  /* 0x0000000c0d0e7389 */ /* 0x0004e400000c000b */
[----:B0123-5:R-:W-:Y:S01]  /*17d40*/  ENDCOLLECTIVE ;  /* 0x000000000000791b */ /* 0x02ffe20003800000 */
.L_x_5777:
[----:B------:R-:W-:Y:S05]  /*17d50*/  BSYNC B0 ;  /* 0x0000000000007941 */ /* 0x000fea0003800000 */
.L_x_5776:
        /* <DEDUP_REMOVED lines=9> */
.L_x_5778:
        /* <DEDUP_REMOVED lines=18> */
.L_x_5779:
[----:B------:R-:W-:Y:S01]  /*17f10*/  IMAD.MOV.U32 R12, RZ, RZ, 0x2 ;  /* 0x00000002ff0c7424 */ /* 0x000fe200078e00ff */
[----:B------:R-:W-:-:S05]  /*17f20*/  SEL R5, R14, RZ, P1 ;  /* 0x000000ff0e057207 */ /* 0x000fca0000800000 */
[----:B------:R-:W-:-:S04]  /*17f30*/  IMAD.IADD R3, R2, 0x1, R5 ;  /* 0x0000000102037824 */ /* 0x000fc800078e0205 */
[----:B------:R-:W-:-:S07]  /*17f40*/  IMAD.MOV.U32 R13, RZ, RZ, R3 ;  /* 0x000000ffff0d7224 */ /* 0x000fce00078e0003 */
[----:B------:R-:W-:Y:S05]  /*17f50*/  WARPSYNC.COLLECTIVE R15, `(.L_x_5780) ;  /* 0x000000000f087348 */ /* 0x000fea0003c00000 */
[----:B------:R0:W1:Y:S02]  /*17f60*/  SHFL.UP P6, R14, R13, R12, R11 ;  /* 0x0400000c0d0e7389 */ /* 0x00006400000c000b */
[----:B01----:R-:W-:Y:S01]  /*17f70*/  ENDCOLLECTIVE ;  /* 0x000000000000791b */ /* 0x003fe20003800000 */
.L_x_5780:
[----:B------:R-:W-:Y:S01]  /*17f80*/  IMAD.MOV.U32 R12, RZ, RZ, 0x4 ;  /* 0x00000004ff0c7424 */ /* 0x000fe200078e00ff */
[----:B------:R-:W-:-:S05]  /*17f90*/  SEL R14, R14, RZ, P2 ;  /* 0x000000ff0e0e7207 */ /* 0x000fca0001000000 */
[----:B------:R-:W-:-:S04]  /*17fa0*/  IMAD.IADD R3, R3, 0x1, R14 ;  /* 0x0000000103037824 */ /* 0x000fc800078e020e */
[----:B------:R-:W-:-:S07]  /*17fb0*/  IMAD.MOV.U32 R13, RZ, RZ, R3 ;  /* 0x000000ffff0d7224 */ /* 0x000fce00078e0003 */
[----:B------:R-:W-:Y:S05]  /*17fc0*/  WARPSYNC.COLLECTIVE R15, `(.L_x_5781) ;  /* 0x000000000f087348 */ /* 0x000fea0003c00000 */
[----:B------:R0:W1:Y:S02]  /*17fd0*/  SHFL.UP P6, R14, R13, R12, R11 ;  /* 0x0400000c0d0e7389 */ /* 0x00006400000c000b */
[----:B01----:R-:W-:Y:S01]  /*17fe0*/  ENDCOLLECTIVE ;  /* 0x000000000000791b */ /* 0x003fe20003800000 */
.L_x_5781:
[----:B------:R-:W-:Y:S01]  /*17ff0*/  IMAD.MOV.U32 R12, RZ, RZ, 0x8 ;  /* 0x00000008ff0c7424 */ /* 0x000fe200078e00ff */
[----:B------:R-:W-:-:S05]  /*18000*/  SEL R14, R14, RZ, P3 ;  /* 0x000000ff0e0e7207 */ /* 0x000fca0001800000 */
[----:B------:R-:W-:-:S04]  /*18010*/  IMAD.IADD R3, R3, 0x1, R14 ;  /* 0x0000000103037824 */ /* 0x000fc800078e020e */
[----:B------:R-:W-:-:S07]  /*18020*/  IMAD.MOV.U32 R13, RZ, RZ, R3 ;  /* 0x000000ffff0d7224 */ /* 0x000fce00078e0003 */
[----:B------:R-:W-:Y:S05]  /*18030*/  WARPSYNC.COLLECTIVE R15, `(.L_x_5782) ;  /* 0x000000000f087348 */ /* 0x000fea0003c00000 */
[----:B------:R0:W1:Y:S02]  /*18040*/  SHFL.UP P6, R14, R13, R12, R11 ;  /* 0x0400000c0d0e7389 */ /* 0x00006400000c000b */
[----:B01----:R-:W-:Y:S01]  /*18050*/  ENDCOLLECTIVE ;  /* 0x000000000000791b */ /* 0x003fe20003800000 */
.L_x_5782:
[----:B------:R-:W-:Y:S01]  /*18060*/  IMAD.MOV.U32 R12, RZ, RZ, 0x10 ;  /* 0x00000010ff0c7424 */ /* 0x000fe200078e00ff */
[----:B------:R-:W-:-:S05]  /*18070*/  SEL R14, R14, RZ, P4 ;  /* 0x000000ff0e0e7207 */ /* 0x000fca0002000000 */
[----:B------:R-:W-:-:S04]  /*18080*/  IMAD.IADD R3, R3, 0x1, R14 ;  /* 0x0000000103037824 */ /* 0x000fc800078e020e */
[----:B------:R-:W-:-:S07]  /*18090*/  IMAD.MOV.U32 R13, RZ, RZ, R3 ;  /* 0x000000ffff0d7224 */ /* 0x000fce00078e0003 */
[----:B------:R-:W-:Y:S05]  /*180a0*/  WARPSYNC.COLLECTIVE R15, `(.L_x_5783) ;  /* 0x000000000f087348 */ /* 0x000fea0003c00000 */
[----:B------:R0:W1:Y:S02]  /*180b0*/  SHFL.UP P6, R14, R13, R12, R11 ;  /* 0x0400000c0d0e7389 */ /* 0x00006400000c000b */
[----:B01----:R-:W-:Y:S01]  /*180c0*/  ENDCOLLECTIVE ;  /* 0x000000000000791b */ /* 0x003fe20003800000 */
.L_x_5783:
        /* <DEDUP_REMOVED lines=8> */
.L_x_5784:
[----:B------:R-:W-:Y:S05]  /*18150*/  BRA `(.L_x_5785) ;  /* 0xffffffe000507947 */ /* 0x000fea000383ffff */
.L_x_5731:
[----:B------:R-:W-:Y:S01]  /*18160*/  BSSY B0, `(.L_x_5786) ;  /* 0x0000008000007945 */ /* 0x000fe20003800000 */
[----:B-----5:R-:W-:Y:S02]  /*18170*/  IMAD.MOV.U32 R13, RZ, RZ, R2 ;  /* 0x000000ffff0d7224 */ /* 0x020fe400078e0002 */
[----:B------:R-:W-:Y:S02]  /*18180*/  IMAD.MOV.U32 R12, RZ, RZ, 0x1 ;  /* 0x00000001ff0c7424 */ /* 0x000fe400078e00ff */
[----:B------:R-:W-:Y:S02]  /*18190*/  IMAD.MOV.U32 R11, RZ, RZ, RZ ;  /* 0x000000ffff0b7224 */ /* 0x000fe400078e00ff */
[----:B------:R-:W-:-:S07]  /*181a0*/  IMAD.MOV.U32 R15, RZ, RZ, -0x1 ;  /* 0xffffffffff0f7424 */ /* 0x000fce00078e00ff */
[----:B012---:R-:W-:Y:S05]  /*181b0*/  WARPSYNC.COLLECTIVE R15, `(.L_x_5787) ;  /* 0x000000000f087348 */ /* 0x007fea0003c00000 */
[----:B------:R3:W4:Y:S02]  /*181c0*/  SHFL.UP P6, R14, R13, R12, R11 ;  /* 0x0400000c0d0e7389 */ /* 0x00072400000c000b */
[----:B01234-:R-:W-:Y:S01]  /*181d0*/  ENDCOLLECTIVE ;  /* 0x000000000000791b */ /* 0x01ffe20003800000 */
.L_x_5787:
[----:B------:R-:W-:Y:S05]  /*181e0*/  BSYNC B0 ;  /* 0x0000000000007941 */ /* 0x000fea0003800000 */
.L_x_5786:
[----:B------:R-:W-:Y:S01]  /*181f0*/  SEL R13, R14, RZ, P1 ;  /* 0x000000ff0e0d7207 */ /* 0x000fe20000800000 */
[----:B------:R-:W-:Y:S02]  /*18200*/  IMAD.MOV.U32 R12, RZ, RZ, 0x2 ;  /* 0x00000002ff0c7424 */ /* 0x000fe400078e00ff */
[----:B------:R-:W-:Y:S02]  /*18210*/  IMAD.MOV.U32 R11, RZ, RZ, RZ ;  /* 0x000000ffff0b7224 */ /* 0x000fe400078e00ff */
[----:B------:R-:W-:Y:S02]  /*18220*/  IMAD.IADD R13, R2, 0x1, R13 ;  /* 0x00000001020d7824 */ /* 0x000fe400078e020d */
[----:B------:R-:W-:-:S07]  /*18230*/  IMAD.MOV.U32 R15, RZ, RZ, -0x1 ;  /* 0xffffffffff0f7424 */ /* 0x000fce00078e00ff */
[----:B------:R-:W-:Y:S05]  /*18240*/  WARPSYNC.COLLECTIVE R15, `(.L_x_5788) ;  /* 0x000000000f087348 */ /* 0x000fea0003c00000 */
[----:B------:R0:W1:Y:S02]  /*18250*/  SHFL.UP P6, R14, R13, R12, R11 ;  /* 0x0400000c0d0e7389 */ /* 0x00006400000c000b */
[----:B01----:R-:W-:Y:S01]  /*18260*/  ENDCOLLECTIVE ;  /* 0x000000000000791b */ /* 0x003fe20003800000 */
.L_x_5788:
[----:B------:R-:W-:Y:S01]  /*18270*/  IMAD.MOV.U32 R12, RZ, RZ, 0x4 ;  /* 0x00000004ff0c7424 */ /* 0x000fe200078e00ff */
[----:B------:R-:W-:-:S05]  /*18280*/  SEL R4, R14, RZ, P2 ;  /* 0x000000ff0e047207 */ /* 0x000fca0001000000 */
[----:B------:R-:W-:-:S04]  /*18290*/  IMAD.IADD R4, R13, 0x1, R4 ;  /* 0x000000010d047824 */ /* 0x000fc800078e0204 */
[----:B------:R-:W-:-:S07]  /*182a0*/  IMAD.MOV.U32 R13, RZ, RZ, R4 ;  /* 0x000000ffff0d7224 */ /* 0x000fce00078e0004 */
[----:B------:R-:W-:Y:S05]  /*182b0*/  WARPSYNC.COLLECTIVE R15, `(.L_x_5789) ;  /* 0x000000000f087348 */ /* 0x000fea0003c00000 */
[----:B------:R0:W1:Y:S02]  /*182c0*/  SHFL.UP P6, R14, R13, R12, R11 ;  /* 0x0400000c0d0e7389 */ /* 0x00006400000c000b */
[----:B01----:R-:W-:Y:S01]  /*182d0*/  ENDCOLLECTIVE ;  /* 0x000000000000791b */ /* 0x003fe20003800000 */
.L_x_5789:
[----:B------:R-:W-:Y:S01]  /*182e0*/  IMAD.MOV.U32 R12, RZ, RZ, 0x8 ;  /* 0x00000008ff0c7424 */ /* 0x000fe200078e00ff */
[----:B------:R-:W-:-:S05]  /*182f0*/  SEL R5, R14, RZ, P3 ;  /* 0x000000ff0e057207 */ /* 0x000fca0001800000 */
[----:B------:R-:W-:-:S04]  /*18300*/  IMAD.IADD R5, R4, 0x1, R5 ;  /* 0x0000000104057824 */ /* 0x000fc800078e0205 */
[----:B------:R-:W-:-:S07]  /*18310*/  IMAD.MOV.U32 R13, RZ, RZ, R5 ;  /* 0x000000ffff0d7224 */ /* 0x000fce00078e0005 */
[----:B------:R-:W-:Y:S05]  /*18320*/  WARPSYNC.COLLECTIVE R15, `(.L_x_5790) ;  /* 0x000000000f087348 */ /* 0x000fea0003c00000 */
[----:B------:R0:W1:Y:S02]  /*18330*/  SHFL.UP P6, R14, R13, R12, R11 ;  /* 0x0400000c0d0e7389 */ /* 0x00006400000c000b */
[----:B01----:R-:W-:Y:S01]  /*18340*/  ENDCOLLECTIVE ;  /* 0x000000000000791b */ /* 0x003fe20003800000 */
.L_x_5790:
[----:B------:R-:W-:Y:S01]  /*18350*/  IMAD.MOV.U32 R12, RZ, RZ, 0x10 ;  /* 0x00000010ff0c7424 */ /* 0x000fe200078e00ff */
[----:B------:R-:W-:-:S05]  /*18360*/  SEL R6, R14, RZ, P4 ;  /* 0x000000ff0e067207 */ /* 0x000fca0002000000 */
[----:B------:R-:W-:-:S04]  /*18370*/  IMAD.IADD R6, R5, 0x1, R6 ;  /* 0x0000000105067824 */ /* 0x000fc800078e0206 */
[----:B------:R-:W-:-:S07]  /*18380*/  IMAD.MOV.U32 R13, RZ, RZ, R6 ;  /* 0x000000ffff0d7224 */ /* 0x000fce00078e0006 */
[----:B------:R-:W-:Y:S05]  /*18390*/  WARPSYNC.COLLECTIVE R15, `(.L_x_5791) ;  /* 0x000000000f087348 */ /* 0x000fea0003c00000 */
[----:B------:R0:W1:Y:S02]  /*183a0*/  SHFL.UP P6, R14, R13, R12, R11 ;  /* 0x0400000c0d0e7389 */ /* 0x00006400000c000b */
[----:B01----:R-:W-:Y:S01]  /*183b0*/  ENDCOLLECTIVE ;  /* 0x000000000000791b */ /* 0x003fe20003800000 */
.L_x_5791:
        /* <DEDUP_REMOVED lines=8> */
.L_x_5792:
[----:B------:R-:W-:Y:S05]  /*18440*/  BRA `(.L_x_5793) ;  /* 0xffffffe000307947 */ /* 0x000fea000383ffff */
.L_x_5733:
[----:B------:R-:W-:Y:S01]  /*18450*/  BSSY B0, `(.L_x_5794) ;  /* 0x0000006000007945 */ /* 0x000fe20003800000 */
[----:B------:R-:W-:Y:S01]  /*18460*/  PLOP3.LUT P6, PT, P6, PT, PT, 0x8, 0x0 ;  /* 0x000000000000781c */ /* 0x000fe200037ce170 */
[----:B------:R-:W-:-:S12]  /*18470*/  IMAD.MOV.U32 R15, RZ, RZ, -0x1 ;  /* 0xffffffffff0f7424 */ /* 0x000fd800078e00ff */
[----:B01---5:R-:W-:Y:S05]  /*18480*/  WARPSYNC.COLLECTIVE R15, `(.L_x_5795) ;  /* 0x000000000f087348 */ /* 0x023fea0003c00000 */
[----:B------:R-:W-:Y:S01]  /*18490*/  VOTE.ANY R14, PT, P6 ;  /* 0x00000000000e7806 */ /* 0x000fe200030e0100 */
[----:B01---5:R-:W-:Y:S06]  /*184a0*/  ENDCOLLECTIVE ;  /* 0x000000000000791b */ /* 0x023fec0003800000 */
.L_x_5795:
[----:B------:R-:W-:Y:S05]  /*184b0*/  BSYNC B0 ;  /* 0x0000000000007941 */ /* 0x000fea0003800000 */
.L_x_5794:
        /* <DEDUP_REMOVED lines=9> */
.L_x_5796:
[----:B------:R-:W-:Y:S01]  /*18550*/  IMAD.MOV.U32 R17, RZ, RZ, R14 ;  /* 0x000000ffff117224 */ /* 0x000fe200078e000e */
[----:B------:R-:W-:Y:S06]  /*18560*/  BRA `(.L_x_5797) ;  /* 0xffffffe000207947 */ /* 0x000fec000383ffff */
.L_x_5735:
[----:B------:R-:W-:Y:S01]  /*18570*/  BSSY B0, `(.L_x_5798) ;  /* 0x0000007000007945 */ /* 0x000fe20003800000 */
[----:B------:R-:W-:Y:S02]  /*18580*/  IMAD.MOV.U32 R13, RZ, RZ, R3 ;  /* 0x000000ffff0d7224 */ /* 0x000fe400078e0003 */
[----:B------:R-:W-:Y:S02]  /*18590*/  IMAD.MOV.U32 R11, RZ, RZ, 0x1f ;  /* 0x0000001fff0b7424 */ /* 0x000fe400078e00ff */
[----:B------:R-:W-:-:S07]  /*185a0*/  IMAD.MOV.U32 R15, RZ, RZ, -0x1 ;  /* 0xffffffffff0f7424 */ /* 0x000fce00078e00ff */
[----:B012--5:R-:W-:Y:S05]  /*185b0*/  WARPSYNC.COLLECTIVE R15, `(.L_x_5799) ;  /* 0x000000000f087348 */ /* 0x027fea0003c00000 */
[----:B------:R3:W4:Y:S02]  /*185c0*/  SHFL.IDX P6, R14, R13, R12, R11 ;  /* 0x0000000c0d0e7389 */ /* 0x00072400000c000b */
[----:B012345:R-:W-:Y:S01]  /*185d0*/  ENDCOLLECTIVE ;  /* 0x000000000000791b */ /* 0x03ffe20003800000 */
.L_x_5799:
[----:B------:R-:W-:Y:S05]  /*185e0*/  BSYNC B0 ;  /* 0x0000000000007941 */ /* 0x000fea0003800000 */
.L_x_5798:
[----:B------:R-:W-:Y:S01]  /*185f0*/  IMAD.MOV.U32 R5, RZ, RZ, R14 ;  /* 0x000000ffff057224 */ /* 0x000fe200078e000e */
[----:B------:R-:W-:Y:S06]  /*18600*/  BRA `(.L_x_5734) ;  /* 0xffffffe000147947 */ /* 0x000fec000383ffff */
.L_x_5739:
[----:B0-----:R0:W1:Y:S02]  /*18610*/  SYNCS.PHASECHK.TRANS64.TRYWAIT P0, [R0+URZ+0x28c20], R3 ;  /* 0x028c2003000075a7 */ /* 0x001064000800017f */
[----:B-1----:R-:W-:Y:S05]  /*18620*/  @!P0 NANOSLEEP.SYNCS 0x989680 ;  /* 0x009896800000895d */ /* 0x002fea0003900000 */
[----:B------:R-:W1:Y:S02]  /*18630*/  @!P0 SYNCS.PHASECHK.TRANS64 P0, [R0+URZ+0x28c20], R3 ;  /* 0x028c2003000085a7 */ /* 0x000e64000800007f */
[----:B-1----:R-:W-:Y:S05]  /*18640*/  @!P0 BRA `(.L_x_5739) ;  /* 0xfffffffc00f08947 */ /* 0x002fea000383ffff */
[----:B------:R-:W-:Y:S05]  /*18650*/  BRA `(.L_x_5800) ;  /* 0xffffffe400947947 */ /* 0x000fea000383ffff */
.L_x_5740:
        /* <DEDUP_REMOVED lines=11> */
.L_x_5802:
[----:B------:R-:W-:Y:S05]  /*18710*/  BSYNC B0 ;  /* 0x0000000000007941 */ /* 0x000fea0003800000 */
.L_x_5801:
[----:B------:R-:W-:Y:S05]  /*18720*/  BRA `(.L_x_5803) ;  /* 0xffffffe4007c7947 */ /* 0x000fea000383ffff */
.L_x_5743:
[----:B------:R-:W-:Y:S01]  /*18730*/  BSSY B1, `(.L_x_5804) ;  /* 0x0000006000017945 */ /* 0x000fe20003800000 */
[----:B------:R-:W-:-:S07]  /*18740*/  IMAD.MOV.U32 R15, RZ, RZ, -0x1 ;  /* 0xffffffffff0f7424 */ /* 0x000fce00078e00ff */
[----:B01---5:R-:W-:Y:S05]  /*18750*/  WARPSYNC.COLLECTIVE R15, `(.L_x_5805) ;  /* 0x000000000f0c7348 */ /* 0x023fea0003c00000 */
[----:B------:R-:W-:Y:S02]  /*18760*/  ELECT P6, UR62, PT ;  /* 0x00000000003e782f */ /* 0x000fe400038c0000 */
[----:B------:R-:W-:Y:S01]  /*18770*/  MOV R14, UR62 ;  /* 0x0000003e000e7c02 */ /* 0x000fe20008000f00 */
[----:B01---5:R-:W-:Y:S10]  /*18780*/  ENDCOLLECTIVE ;  /* 0x000000000000791b */ /* 0x023ff40003800000 */
.L_x_5805:
[----:B------:R-:W-:Y:S05]  /*18790*/  BSYNC B1 ;  /* 0x0000000000017941 */ /* 0x000fea0003800000 */
.L_x_5804:
[----:B------:R-:W-:Y:S05]  /*187a0*/  BRA `(.L_x_5806) ;  /* 0xffffffe400747947 */ /* 0x000fea000383ffff */
.L_x_5745:
[----:B0-----:R0:W1:Y:S02]  /*187b0*/  SYNCS.PHASECHK.TRANS64.TRYWAIT P0, [R6+URZ], R5 ;  /* 0x00000005060075a7 */ /* 0x001064000800017f */
[----:B-1----:R-:W-:Y:S05]  /*187c0*/  @!P0 NANOSLEEP.SYNCS 0x989680 ;  /* 0x009896800000895d */ /* 0x002fea0003900000 */
[----:B------:R-:W1:Y:S02]  /*187d0*/  @!P0 SYNCS.PHASECHK.TRANS64 P0, [R6+URZ], R5 ;  /* 0x00000005060085a7 */ /* 0x000e64000800007f */
[----:B-1----:R-:W-:Y:S05]  /*187e0*/  @!P0 BRA `(.L_x_5745) ;  /* 0xfffffffc00f08947 */ /* 0x002fea000383ffff */
[----:B------:R-:W-:Y:S05]  /*187f0*/  BRA `(.L_x_5807) ;  /* 0xffffffe400b07947 */ /* 0x000fea000383ffff */
.L_x_5746:
[----:B-1----:R1:W2:Y:S02]  /*18800*/  SYNCS.PHASECHK.TRANS64.TRYWAIT P0, [R7+URZ], R2 ;  /* 0x00000002070075a7 */ /* 0x0022a4000800017f */
[----:B--2---:R-:W-:Y:S05]  /*18810*/  @!P0 NANOSLEEP.SYNCS 0x989680 ;  /* 0x009896800000895d */ /* 0x004fea0003900000 */
[----:B------:R-:W2:Y:S02]  /*18820*/  @!P0 SYNCS.PHASECHK.TRANS64 P0, [R7+URZ], R2 ;  /* 0x00000002070085a7 */ /* 0x000ea4000800007f */
[----:B--2---:R-:W-:Y:S05]  /*18830*/  @!P0 BRA `(.L_x_5746) ;  /* 0xfffffffc00f08947 */ /* 0x004fea000383ffff */
[----:B------:R-:W-:Y:S05]  /*18840*/  BRA `(.L_x_5808) ;  /* 0xffffffe400a47947 */ /* 0x000fea000383ffff */
.L_x_5748:
[----:B--2---:R2:W3:Y:S02]  /*18850*/  SYNCS.PHASECHK.TRANS64.TRYWAIT P0, [R4+URZ], R5 ;  /* 0x00000005040075a7 */ /* 0x0044e4000800017f */
[----:B---3--:R-:W-:Y:S05]  /*18860*/  @!P0 NANOSLEEP.SYNCS 0x989680 ;  /* 0x009896800000895d */ /* 0x008fea0003900000 */
[----:B------:R-:W3:Y:S02]  /*18870*/  @!P0 SYNCS.PHASECHK.TRANS64 P0, [R4+URZ], R5 ;  /* 0x00000005040085a7 */ /* 0x000ee4000800007f */
[----:B---3--:R-:W-:Y:S05]  /*18880*/  @!P0 BRA `(.L_x_5748) ;  /* 0xfffffffc00f08947 */ /* 0x008fea000383ffff */
[----:B------:R-:W-:Y:S05]  /*18890*/  BRA `(.L_x_5809) ;  /* 0xffffffe400ac7947 */ /* 0x000fea000383ffff */
.L_x_5810:
        /* <DEDUP_REMOVED lines=14> */
.L_x_15124:


//--------------------- .text._ZN7cutlass13device_kernelIN5flash11enable_sm90INS1_16FlashAttnFwdSm90INS1_25CollectiveMainloopFwdSm90ILi2EN4cute5tupleIJNS5_1CILi1EEES8_S8_EEENS6_IJNS7_ILi64EEESA_SA_EEELi512ENS_6half_tEfNS_4arch4Sm90ELb0ELb1ELb0ELb1ELb0ELb1ELb0ELb0ELb0ELb1ELb0ELb0EEENS1_21CollectiveEpilogueFwdINS6_IJSA_NS7_ILi512EEESA_EEES9_SC_SE_Li256ELb1ELb1ELb0ELb0EEENS1_36VarlenDynamicPersistentTileSchedulerILi64ELi64ELi256ELi128ELb0ELb1ELb1ELb1ELb0ELb1EEEEEEEEEvNT_6ParamsE --------------------------
	.section	.text._ZN7cutlass13device_kernelIN5flash11enable_sm90INS1_16FlashAttnFwdSm90INS1_25CollectiveMainloopFwdSm90ILi2EN4cute5tupleIJNS5_1CILi1EEES8_S8_EEENS6_IJNS7_ILi64EEESA_SA_EEELi512ENS_6half_tEfNS_4arch4Sm90ELb0ELb1ELb0ELb1ELb0ELb1ELb0ELb0ELb0ELb1ELb0ELb0EEENS1_21CollectiveEpilogueFwdINS6_IJSA_NS7_ILi512EEESA_EEES9_SC_SE_Li256ELb1ELb1ELb0ELb0EEENS1_36VarlenDynamicPersistentTileSchedulerILi64ELi64ELi256ELi128ELb0ELb1ELb1ELb1ELb0ELb1EEEEEEEEEvNT_6ParamsE,"ax",@progbits
	.align	128
.text._ZN7cutlass13device_kernelIN5flash11enable_sm90INS1_16FlashAttnFwdSm90INS1_25CollectiveMainloopFwdSm90ILi2EN4cute5tupleIJNS5_1CILi1EEES8_S8_EEENS6_IJNS7_ILi64EEESA_SA_EEELi512ENS_6half_tEfNS_4arch4Sm90ELb0ELb1ELb0ELb1ELb0ELb1ELb0ELb0ELb0ELb1ELb0ELb0EEENS1_21CollectiveEpilogueFwdINS6_IJSA_NS7_ILi512EEESA_EEES9_SC_SE_Li256ELb1ELb1ELb0ELb0EEENS1_36VarlenDynamicPersistentTileSchedulerILi64ELi64ELi256ELi128ELb0ELb1ELb1ELb1ELb0ELb1EEEEEEEEEvNT_6ParamsE:
        .type           _ZN7cutlass13device_kernelIN5flash11enable_sm90INS1_16FlashAttnFwdSm90INS1_25CollectiveMainloopFwdSm90ILi2EN4cute5tupleIJNS5_1CILi1EEES8_S8_EEENS6_IJNS7_ILi64EEESA_SA_EEELi512ENS_6half_tEfNS_4arch4Sm90ELb0ELb1ELb0ELb1ELb0ELb1ELb0ELb0ELb0ELb1ELb0ELb0EEENS1_21CollectiveEpilogueFwdINS6_IJSA_NS7_ILi512EEESA_EEES9_SC_SE_Li256ELb1ELb1ELb0ELb0EEENS1_36VarlenDynamicPersistentTileSchedulerILi64ELi64ELi256ELi128ELb0ELb1ELb1ELb1ELb0ELb1EEEEEEEEEvNT_6ParamsE,@function
        .size           _ZN7cutlass13device_kernelIN5flash11enable_sm90INS1_16FlashAttnFwdSm90INS1_25CollectiveMainloopFwdSm90ILi2EN4cute5tupleIJNS5_1CILi1EEES8_S8_EEENS6_IJNS7_ILi64EEESA_SA_EEELi512ENS_6half_tEfNS_4arch4Sm90ELb0ELb1ELb0ELb1ELb0ELb1ELb0ELb0ELb0ELb1ELb0ELb0EEENS1_21CollectiveEpilogueFwdINS6_IJSA_NS7_ILi512EEESA_EEES9_SC_SE_Li256ELb1ELb1ELb0ELb0EEENS1_36VarlenDynamicPersistentTileSchedulerILi64ELi64ELi256ELi128ELb0ELb1ELb1ELb1ELb0ELb1EEEEEEEEEvNT_6ParamsE,(.L_x_15125 - _ZN7cutlass13device_kernelIN5flash11enable_sm90INS1_16FlashAttnFwdSm90INS1_25CollectiveMainloopFwdSm90ILi2EN4cute5tupleIJNS5_1CILi1EEES8_S8_EEENS6_IJNS7_ILi64EEESA_SA_EEELi512ENS_6half_tEfNS_4arch4Sm90ELb0ELb1ELb0ELb1ELb0ELb1ELb0ELb0ELb0ELb1ELb0ELb0EEENS1_21CollectiveEpilogueFwdINS6_IJSA_NS7_ILi512EEESA_EEES9_SC_SE_Li256ELb1ELb1ELb0ELb0EEENS1_36VarlenDynamicPersistentTileSchedulerILi64ELi64ELi256ELi128ELb0ELb1ELb1ELb1ELb0ELb1EEEEEEEEEvNT_6ParamsE)
        .other          _ZN7cutlass13device_kernelIN5flash11enable_sm90INS1_16FlashAttnFwdSm90INS1_25CollectiveMainloopFwdSm90ILi2EN4cute5tupleIJNS5_1CILi1EEES8_S8_EEENS6_IJNS7_ILi64EEESA_SA_EEELi512ENS_6half_tEfNS_4arch4Sm90ELb0ELb1ELb0ELb1ELb0ELb1ELb0ELb0ELb0ELb1ELb0ELb0EEENS1_21CollectiveEpilogueFwdINS6_IJSA_NS7_ILi512EEESA_EEES9_SC_SE_Li256ELb1ELb1ELb0ELb0EEENS1_36VarlenDynamicPersistentTileSchedulerILi64ELi64ELi256ELi128ELb0ELb1ELb1ELb1ELb0ELb1EEEEEEEEEvNT_6ParamsE,@"STO_CUDA_ENTRY STV_DEFAULT"
_ZN7cutlass13device_kernelIN5flash11enable_sm90INS1_16FlashAttnFwdSm90INS1_25CollectiveMainloopFwdSm90ILi2EN4cute5tupleIJNS5_1CILi1EEES8_S8_EEENS6_IJNS7_ILi64EEESA_SA_EEELi512ENS_6half_tEfNS_4arch4Sm90ELb0ELb1ELb0ELb1ELb0ELb1ELb0ELb0ELb0ELb1ELb0ELb0EEENS1_21CollectiveEpilogueFwdINS6_IJSA_NS7_ILi512EEESA_EEES9_SC_SE_Li256ELb1ELb1ELb0ELb0EEENS1_36VarlenDynamicPersistentTileSchedulerILi64ELi64ELi256ELi128ELb0ELb1ELb1ELb1ELb0ELb1EEEEEEEEEvNT_6ParamsE:
        /* <DEDUP_REMOVED lines=24> */
.L_x_5812:
[----:B------:R-:W-:Y:S05]  /*0180*/  BSYNC B0 ;  /* 0x0000000000007941 */ /* 0x000fea0003800000 */
.L_x_5811:
        /* <DEDUP_REMOVED lines=37> */
.L_x_5813:
        /* <DEDUP_REMOVED lines=22> */
.L_x_5814:
        /* <DEDUP_REMOVED lines=18> */
.L_x_5815:
        /* <DEDUP_REMOVED lines=22> */
.L_x_5816:
        /* <DEDUP_REMOVED lines=22> */
.L_x_5817:
        /* <DEDUP_REMOVED lines=8> */
.L_x_5820:
[----:B------:R-:W-:-:S08]  /*09a0*/  NOP ;  /* 0x0000000000007918 */ /* 0x000fd00000000000 */
[----:B------:R-:W0:Y:S02]  /*09b0*/  USETMAXREG.TRY_ALLOC.CTAPOOL UP0, 0xf0 ;  /* 0x000000f0000079c8 */ /* 0x000e240008000600 */
[----:B0-----:R-:W-:-:S13]  /*09c0*/  PLOP3.LUT P0, PT, PT, PT, UP0, 0x80, 0x0 ;  /* 0x000000000000781c */ /* 0x001fda0003f0f008 */
[----:B------:R-:W-:Y:S05]  /*09d0*/  @!P0 BRA `(.L_x_5820) ;  /* 0xfffffffc00f08947 */ /* 0x000fea000383ffff */
[----:B------:R-:W-:Y:S01]  /*09e0*/  ISETP.NE.AND P0, PT, R2, 0x1, PT ;  /* 0x000000010200780c */ /* 0x000fe20003f05270 */
[----:B------:R-:W0:Y:S01]  /*09f0*/  S2UR UR5, SR_CgaCtaId ;  /* 0x00000000000579c3 */ /* 0x000e220000008800 */
[----:B------:R-:W-:-:S11]  /*0a00*/  UMOV UR4, 0x400 ;  /* 0x0000040000047882 */ /* 0x000fd60000000000 */
[----:B------:R-:W-:Y:S06]  /*0a10*/  @!P0 BAR.ARV 0x8, 0x100 ;  /* 0x0204000000008b1d */ /* 0x000fec0000002000 */
[----:B------:R-:W-:Y:S01]  /*0a20*/  ISETP.GE.U32.AND P0, PT, R4, 0x100, PT ;  /* 0x000001000400780c */ /* 0x000fe20003f06070 */
[----:B0-----:R-:W-:-:S06]  /*0a30*/  ULEA UR4, UR5, UR4, 0x18 ;  /* 0x0000000405047291 */ /* 0x001fcc000f8ec03f */
[----:B------:R-:W-:-:S06]  /*0a40*/  IMAD.U32 R2, RZ, RZ, UR4 ;  /* 0x00000004ff027e24 */ /* 0x000fcc000f8e00ff */
[----:B------:R-:W-:Y:S06]  /*0a50*/  @P0 BAR.ARV 0xf, 0x100 ;  /* 0x03c4000000000b1d */ /* 0x000fec0000002000 */
[----:B------:R-:W-:Y:S02]  /*0a60*/  ULDC UR4, c[0x0][0xc3c] ;  /* 0x00030f0000047ab9 */ /* 0x000fe40000000800 */
[----:B------:R-:W-:Y:S06]  /*0a70*/  BAR.SYNC.DEFER_BLOCKING 0x5, 0x180 ;  /* 0x0146000000007b1d */ /* 0x000fec0000010000 */
[----:B------:R-:W0:Y:S02]  /*0a80*/  LDS.128 R24, [R2+0x28cd0] ;  /* 0x028cd00002187984 */ /* 0x000e240000000c00 */
[----:B------:R-:W-:Y:S06]  /*0a90*/  BAR.ARV 0x4, 0x180 ;  /* 0x0106000000007b1d */ /* 0x000fec0000002000 */
[----:B0-----:R-:W-:-:S13]  /*0aa0*/  ISETP.GE.AND P0, PT, R27, UR4, PT ;  /* 0x000000041b007c0c */ /* 0x001fda000bf06270 */
[----:B------:R-:W-:Y:S05]  /*0ab0*/  @P0 BRA `(.L_x_5821) ;  /* 0x000001e8006c0947 */ /* 0x000fea0003800000 */
[----:B------:R-:W-:Y:S01]  /*0ac0*/  VIADD R15, R4, 0xffffff80 ;  /* 0xffffff80040f7836 */ /* 0x000fe20000000000 */
[----:B------:R-:W-:Y:S01]  /*0ad0*/  CS2R R18, SRZ ;  /* 0x0000000000127805 */ /* 0x000fe2000001ff00 */
[----:B------:R-:W-:Y:S01]  /*0ae0*/  IMAD.MOV.U32 R197, RZ, RZ, 0x20 ;  /* 0x00000020ffc57424 */ /* 0x000fe200078e00ff */
[----:B------:R-:W-:Y:S01]  /*0af0*/  ULOP3.LUT UR37, UR36, 0x1, URZ, 0xfc, !UPT ;  /* 0x0000000124257892 */ /* 0x000fe2000f8efc3f */
[----:B------:R-:W-:Y:S01]  /*0b00*/  IMAD.MOV.U32 R219, RZ, RZ, RZ ;  /* 0x000000ffffdb7224 */ /* 0x000fe200078e00ff */
[----:B------:R-:W-:Y:S01]  /*0b10*/  SHF.R.S32.HI R0, RZ, 0x1f, R15 ;  /* 0x0000001fff007819 */ /* 0x000fe2000001140f */
[----:B------:R-:W-:Y:S02]  /*0b20*/  IMAD.MOV.U32 R185, RZ, RZ, RZ ;  /* 0x000000ffffb97224 */ /* 0x000fe400078e00ff */
[----:B------:R-:W-:Y:S01]  /*0b30*/  IMAD.MOV.U32 R187, RZ, RZ, RZ ;  /* 0x000000ffffbb7224 */ /* 0x000fe200078e00ff */
[CC--:B------:R-:W-:Y:S02]  /*0b40*/  LEA.HI R3, R0.reuse, R15.reuse, RZ, 0x4 ;  /* 0x0000000f00037211 */ /* 0x0c0fe400078f20ff */
[----:B------:R-:W-:-:S02]  /*0b50*/  LEA.HI R6, R0, R15, RZ, 0x5 ;  /* 0x0000000f00067211 */ /* 0x000fc400078f28ff */
[----:B------:R-:W-:Y:S02]  /*0b60*/  LOP3.LUT R4, R3, 0xfffffff0, RZ, 0xc0, !PT ;  /* 0xfffffff003047812 */ /* 0x000fe400078ec0ff */
[--C-:B------:R-:W-:Y:S02]  /*0b70*/  SHF.R.S32.HI R203, RZ, 0x5, R6.reuse ;  /* 0x00000005ffcb7819 */ /* 0x100fe40000011406 */
[----:B------:R-:W-:Y:S01]  /*0b80*/  SHF.R.S32.HI R6, RZ, 0x1f, R6 ;  /* 0x0000001fff067819 */ /* 0x000fe20000011406 */
[----:B------:R-:W-:Y:S01]  /*0b90*/  IMAD.IADD R5, R15, 0x1, -R4 ;  /* 0x000000010f057824 */ /* 0x000fe200078e0a04 */
[----:B------:R-:W-:Y:S02]  /*0ba0*/  SHF.R.S32.HI R4, RZ, 0x4, R3 ;  /* 0x00000004ff047819 */ /* 0x000fe40000011403 */
[----:B------:R-:W-:Y:S02]  /*0bb0*/  LEA.HI R7, R0, R15, RZ, 0x7 ;  /* 0x0000000f00077211 */ /* 0x000fe400078f38ff */
[----:B------:R-:W-:-:S02]  /*0bc0*/  SHF.R.S32.HI R10, RZ, 0x1f, R5 ;  /* 0x0000001fff0a7819 */ /* 0x000fc40000011405 */
[----:B------:R-:W-:Y:S02]  /*0bd0*/  LEA.HI R3, R3, R4, RZ, 0x1 ;  /* 0x0000000403037211 */ /* 0x000fe400078f08ff */
[----:B------:R-:W-:Y:S02]  /*0be0*/  LEA.HI R13, R10, R5, RZ, 0x3 ;  /* 0x000000050a0d7211 */ /* 0x000fe400078f18ff */
[----:B------:R-:W-:Y:S02]  /*0bf0*/  LEA.HI R6, R6, R203, RZ, 0x2 ;  /* 0x000000cb06067211 */ /* 0x000fe400078f10ff */
[C---:B------:R-:W-:Y:S01]  /*0c00*/  LOP3.LUT R14, R13.reuse, 0xfffffff8, RZ, 0xc0, !PT ;  /* 0xfffffff80d0e7812 */ /* 0x040fe200078ec0ff */
[----:B------:R-:W-:Y:S01]  /*0c10*/  IMAD.SHL.U32 R13, R13, 0x40, RZ ;  /* 0x000000400d0d7824 */ /* 0x000fe200078e00ff */
[----:B------:R-:W-:Y:S02]  /*0c20*/  LOP3.LUT R3, R3, 0x1ffffffe, RZ, 0xc0, !PT ;  /* 0x1ffffffe03037812 */ /* 0x000fe400078ec0ff */
[----:B------:R-:W-:Y:S01]  /*0c30*/  SHF.R.S32.HI R222, RZ, 0x7, R7 ;  /* 0x00000007ffde7819 */ /* 0x000fe20000011407 */
[----:B------:R-:W-:Y:S01]  /*0c40*/  IMAD.IADD R14, R5, 0x1, -R14 ;  /* 0x00000001050e7824 */ /* 0x000fe200078e0a0e */
[----:B------:R-:W-:Y:S01]  /*0c50*/  LOP3.LUT R6, R6, 0x3ffffc, RZ, 0xc0, !PT ;  /* 0x003ffffc06067812 */ /* 0x000fe200078ec0ff */
[----:B------:R-:W-:Y:S01]  /*0c60*/  IMAD.IADD R3, R4, 0x1, -R3 ;  /* 0x0000000104037824 */ /* 0x000fe200078e0a03 */
[----:B------:R-:W-:Y:S01]  /*0c70*/  LOP3.LUT R8, R7, 0xffffff80, RZ, 0xc0, !PT ;  /* 0xffffff8007087812 */ /* 0x000fe200078ec0ff */
[----:B------:R-:W-:Y:S01]  /*0c80*/  IMAD R5, R222, 0x100, R5 ;  /* 0x00000100de057824 */ /* 0x000fe200078e0205 */
[C---:B------:R-:W-:Y:S01]  /*0c90*/  R2P PR, R14.reuse, 0x6 ;  /* 0x000000060e007804 */ /* 0x040fe20000000000 */
[----:B------:R-:W-:Y:S01]  /*0ca0*/  IMAD.IADD R6, R203, 0x1, -R6 ;  /* 0x00000001cb067824 */ /* 0x000fe200078e0a06 */
[----:B------:R-:W-:Y:S01]  /*0cb0*/  LEA.HI R7, R7, R222, RZ, 0x1 ;  /* 0x000000de07077211 */ /* 0x000fe200078f08ff */
[----:B------:R-:W-:-:S02]  /*0cc0*/  IMAD.SHL.U32 R4, R14, 0x40, RZ ;  /* 0x000000400e047824 */ /* 0x000fc400078e00ff */
[----:B------:R-:W-:Y:S01]  /*0cd0*/  IMAD R6, R6, 0x10, R5 ;  /* 0x0000001006067824 */ /* 0x000fe200078e0205 */
[----:B------:R-:W-:Y:S01]  /*0ce0*/  LOP3.LUT R7, R7, 0xfffffe, RZ, 0xc0, !PT ;  /* 0x00fffffe07077812 */ /* 0x000fe200078ec0ff */
[----:B------:R-:W-:Y:S01]  /*0cf0*/  IMAD.SHL.U32 R3, R3, 0x8, RZ ;  /* 0x0000000803037824 */ /* 0x000fe200078e00ff */
[----:B------:R-:W-:Y:S01]  /*0d00*/  LOP3.LUT R4, R4, 0x1c0, RZ, 0xc0, !PT ;  /* 0x000001c004047812 */ /* 0x000fe200078ec0ff */
[----:B------:R-:W-:Y:S01]  /*0d10*/  IMAD.IADD R8, R15, 0x1, -R8 ;  /* 0x000000010f087824 */ /* 0x000fe200078e0a08 */
[----:B------:R-:W-:Y:S01]  /*0d20*/  SEL R197, R197, 0xffffffe0, !P1 ;  /* 0xffffffe0c5c57807 */ /* 0x000fe20004800000 */
[--C-:B------:R-:W-:Y:S01]  /*0d30*/  IMAD.U32 R235, R6, 0x40, R3.reuse ;  /* 0x0000004006eb7824 */ /* 0x100fe200078e0003 */
[----:B------:R-:W-:Y:S01]  /*0d40*/  LOP3.LUT R3, R4, 0x8, R3, 0xf8, !PT ;  /* 0x0000000804037812 */ /* 0x000fe200078ef803 */
[----:B------:R-:W-:Y:S01]  /*0d50*/  IMAD.IADD R7, R222, 0x1, -R7 ;  /* 0x00000001de077824 */ /* 0x000fe200078e0a07 */
[----:B------:R-:W-:Y:S02]  /*0d60*/  SHF.R.U32.HI R6, RZ, 0x3, R4 ;  /* 0x00000003ff067819 */ /* 0x000fe40000011604 */
[----:B------:R-:W-:Y:S01]  /*0d70*/  LOP3.LUT R4, R13, 0x7ffffe00, RZ, 0xc0, !PT ;  /* 0x7ffffe000d047812 */ /* 0x000fe200078ec0ff */
[----:B------:R-:W-:Y:S01]  /*0d80*/  IMAD.SHL.U32 R194, R7, 0x100, RZ ;  /* 0x0000010007c27824 */ /* 0x000fe200078e00ff */
[----:B------:R-:W-:-:S02]  /*0d90*/  SHF.R.S32.HI R9, RZ, 0x1f, R8 ;  /* 0x0000001fff097819 */ /* 0x000fc40000011408 */
[----:B------:R-:W-:Y:S01]  /*0da0*/  LOP3.LUT R3, R3, R6, RZ, 0x3c, !PT ;  /* 0x0000000603037212 */ /* 0x000fe200078e3cff */
[----:B------:R-:W-:Y:S01]  /*0db0*/  IMAD R4, R203, 0x400, R4 ;  /* 0x00000400cb047824 */ /* 0x000fe200078e0204 */
[CC--:B------:R-:W-:Y:S02]  /*0dc0*/  LEA.HI R10, R9.reuse, R8.reuse, RZ, 0x2 ;  /* 0x00000008090a7211 */ /* 0x0c0fe400078f10ff */
[----:B------:R-:W-:Y:S01]  /*0dd0*/  LEA.HI R9, R9, R8, RZ, 0x5 ;  /* 0x0000000809097211 */ /* 0x000fe200078f28ff */
[----:B------:R-:W-:Y:S01]  /*0de0*/  IMAD.IADD R3, R4, 0x1, R3 ;  /* 0x0000000104037824 */ /* 0x000fe200078e0203 */
[----:B------:R-:W-:Y:S02]  /*0df0*/  LEA.HI R4, R0, R15, RZ, 0x3 ;  /* 0x0000000f00047211 */ /* 0x000fe400078f18ff */
[----:B------:R-:W-:Y:S01]  /*0e00*/  SHF.R.S32.HI R11, RZ, 0x2, R10 ;  /* 0x00000002ff0b7819 */ /* 0x000fe2000001140a */
[----:B------:R-:W-:Y:S01]  /*0e10*/  IMAD R195, R3, 0x2, R2 ;  /* 0x0000000203c37824 */ /* 0x000fe200078e0202 */
[----:B------:R-:W-:-:S02]  /*0e20*/  SHF.R.S32.HI R12, RZ, 0x1f, R10 ;  /* 0x0000001fff0c7819 */ /* 0x000fc4000001140a */
[----:B------:R-:W-:Y:S01]  /*0e30*/  LEA.HI R0, R0, R15, RZ, 0x2 ;  /* 0x0000000f00007211 */ /* 0x000fe200078f10ff */
[C---:B------:R-:W-:Y:S01]  /*0e40*/  VIADD R198, R195.reuse, 0x26800 ;  /* 0x00026800c3c67836 */ /* 0x040fe20000000000 */
[----:B------:R-:W-:Y:S01]  /*0e50*/  LEA.HI R12, R12, R11, RZ, 0x3 ;  /* 0x0000000b0c0c7211 */ /* 0x000fe200078f18ff */
[----:B------:R-:W-:Y:S01]  /*0e60*/  VIADD R196, R195, 0x26840 ;  /* 0x00026840c3c47836 */ /* 0x000fe20000000000 */
[----:B------:R-:W-:Y:S01]  /*0e70*/  SHF.R.S32.HI R186, RZ, 0x2, R0 ;  /* 0x00000002ffba7819 */ /* 0x000fe20000011400 */
[----:B------:R-:W-:Y:S01]  /*0e80*/  @P2 VIADD R196, R198, 0xffffffc0 ;  /* 0xffffffc0c6c42836 */ /* 0x000fe20000000000 */
[----:B------:R-:W-:Y:S01]  /*0e90*/  LOP3.LUT R12, R12, 0xfffffff8, RZ, 0xc0, !PT ;  /* 0xfffffff80c0c7812 */ /* 0x000fe200078ec0ff */
[----:B------:R-:W-:Y:S01]  /*0ea0*/  IMAD.IADD R198, R198, 0x1, R197 ;  /* 0x00000001c6c67824 */ /* 0x000fe200078e02c5 */
[----:B------:R-:W-:Y:S01]  /*0eb0*/  LOP3.LUT R225, R0, 0xfffffffc, RZ, 0xc0, !PT ;  /* 0xfffffffc00e17812 */ /* 0x000fe200078ec0ff */
[----:B------:R-:W-:Y:S01]  /*0ec0*/  VIADD R236, R186, 0x20 ;  /* 0x00000020baec7836 */ /* 0x000fe20000000000 */
[----:B------:R-:W-:Y:S01]  /*0ed0*/  SHF.R.S32.HI R9, RZ, 0x5, R9 ;  /* 0x00000005ff097819 */ /* 0x000fe20000011409 */
[----:B------:R-:W-:Y:S01]  /*0ee0*/  IMAD.IADD R12, R11, 0x1, -R12 ;  /* 0x000000010b0c7824 */ /* 0x000fe200078e0a0c */
[----:B------:R-:W-:Y:S01]  /*0ef0*/  LOP3.LUT R220, R4, 0xfffffff8, RZ, 0xc0, !PT ;  /* 0xfffffff804dc7812 */ /* 0x000fe200078ec0ff */
[----:B------:R-:W-:Y:S01]  /*0f00*/  IMAD.IADD R225, R15, 0x1, -R225 ;  /* 0x000000010fe17824 */ /* 0x000fe200078e0ae1 */
[----:B------:R-:W-:Y:S01]  /*0f10*/  SHF.R.S32.HI R11, RZ, 0x1f, R236 ;  /* 0x0000001fff0b7819 */ /* 0x000fe200000114ec */
[----:B------:R-:W-:Y:S01]  /*0f20*/  IMAD.SHL.U32 R228, R236, 0x40, RZ ;  /* 0x00000040ece47824 */ /* 0x000fe200078e00ff */
[----:B------:R-:W-:Y:S01]  /*0f30*/  SHF.R.S32.HI R221, RZ, 0x3, R4 ;  /* 0x00000003ffdd7819 */ /* 0x000fe20000011404 */
[----:B------:R-:W-:Y:S01]  /*0f40*/  IMAD R191, R9, 0x10, R12 ;  /* 0x0000001009bf7824 */ /* 0x000fe200078e020c */
[----:B------:R-:W-:Y:S01]  /*0f50*/  LEA.HI R11, R11, R236, RZ, 0x3 ;  /* 0x000000ec0b0b7211 */ /* 0x000fe200078f18ff */
[----:B------:R-:W-:Y:S01]  /*0f60*/  IMAD.IADD R220, R15, 0x1, -R220 ;  /* 0x000000010fdc7824 */ /* 0x000fe200078e0adc */
[----:B------:R-:W-:Y:S01]  /*0f70*/  SHF.R.S32.HI R9, RZ, 0x1f, R0 ;  /* 0x0000001fff097819 */ /* 0x000fe20000011400 */
[C---:B------:R-:W-:Y:S01]  /*0f80*/  IMAD.SHL.U32 R16, R225.reuse, 0x8, RZ ;  /* 0x00000008e1107824 */ /* 0x040fe200078e00ff */
[----:B------:R-:W-:Y:S01]  /*0f90*/  LEA.HI R0, R225, R225, RZ, 0x1 ;  /* 0x000000e1e1007211 */ /* 0x000fe200078f08ff */
[----:B------:R-:W-:Y:S01]  /*0fa0*/  IMAD.SHL.U32 R11, R11, 0x40, RZ ;  /* 0x000000400b0b7824 */ /* 0x000fe200078e00ff */
[----:B------:R-:W-:Y:S01]  /*0fb0*/  LOP3.LUT R228, R228, 0x1c0, RZ, 0xc0, !PT ;  /* 0x000001c0e4e47812 */ /* 0x000fe200078ec0ff */
[----:B------:R-:W-:Y:S01]  /*0fc0*/  IMAD.SHL.U32 R200, R220, 0x8, RZ ;  /* 0x00000008dcc87824 */ /* 0x000fe200078e00ff */
[----:B------:R-:W-:Y:S01]  /*0fd0*/  LEA.HI R9, R9, R186, RZ, 0x3 ;  /* 0x000000ba09097211 */ /* 0x000fe200078f18ff */
[----:B------:R-:W-:Y:S01]  /*0fe0*/  IMAD.SHL.U32 R188, R225, 0x4, RZ ;  /* 0x00000004e1bc7824 */ /* 0x000fe200078e00ff */
[----:B------:R-:W-:Y:S01]  /*0ff0*/  LOP3.LUT R5, R10, 0x7ffffffc, RZ, 0xc0, !PT ;  /* 0x7ffffffc0a057812 */ /* 0x000fe200078ec0ff */
[----:B------:R-:W-:Y:S01]  /*1000*/  VIADD R217, R200, 0x80 ;  /* 0x00000080c8d97836 */ /* 0x000fe20000000000 */
[----:B------:R-:W-:Y:S01]  /*1010*/  LOP3.LUT R0, R0, 0x1ffffffe, RZ, 0xc0, !PT ;  /* 0x1ffffffe00007812 */ /* 0x000fe200078ec0ff */
[----:B------:R-:W-:Y:S01]  /*1020*/  VIADD R216, R200, 0xc0 ;  /* 0x000000c0c8d87836 */ /* 0x000fe20000000000 */
[----:B------:R-:W-:Y:S01]  /*1030*/  LOP3.LUT R4, R228, 0x38, R16, 0xf8, !PT ;  /* 0x00000038e4047812 */ /* 0x000fe200078ef810 */
[C---:B------:R-:W-:Y:S01]  /*1040*/  VIADD R218, R200.reuse, 0x40 ;  /* 0x00000040c8da7836 */ /* 0x040fe20000000000 */
[----:B------:R-:W-:Y:S01]  /*1050*/  SHF.R.U32.HI R6, RZ, 0x3, R228 ;  /* 0x00000003ff067819 */ /* 0x000fe200000116e4 */
[C---:B------:R-:W-:Y:S01]  /*1060*/  VIADD R215, R200.reuse, 0x100 ;  /* 0x00000100c8d77836 */ /* 0x040fe20000000000 */
[----:B------:R-:W-:Y:S01]  /*1070*/  LOP3.LUT R229, R11, 0xfffffe00, RZ, 0xc0, !PT ;  /* 0xfffffe000be57812 */ /* 0x000fe200078ec0ff */
[----:B------:R-:W-:Y:S01]  /*1080*/  VIADD R214, R200, 0x140 ;  /* 0x00000140c8d67836 */ /* 0x000fe20000000000 */
[----:B------:R-:W-:Y:S01]  /*1090*/  LOP3.LUT R9, R9, 0xfffffff8, RZ, 0xc0, !PT ;  /* 0xfffffff809097812 */ /* 0x000fe200078ec0ff */
[----:B------:R-:W-:Y:S01]  /*10a0*/  VIADD R199, R188, 0x10 ;  /* 0x00000010bcc77836 */ /* 0x000fe20000000000 */
[----:B------:R-:W-:Y:S01]  /*10b0*/  LOP3.LUT R227, R229, R4, R6, 0xf6, !PT ;  /* 0x00000004e5e37212 */ /* 0x000fe200078ef606 */
[C---:B------:R-:W-:Y:S01]  /*10c0*/  VIADD R224, R200.reuse, 0x180 ;  /* 0x00000180c8e07836 */ /* 0x040fe20000000000 */
[----:B------:R-:W-:Y:S01]  /*10d0*/  SHF.R.S32.HI R7, RZ, 0x1f, R216 ;  /* 0x0000001fff077819 */ /* 0x000fe200000114d8 */
[----:B------:R-:W-:Y:S01]  /*10e0*/  VIADD R223, R200, 0x1c0 ;  /* 0x000001c0c8df7836 */ /* 0x000fe20000000000 */
[----:B------:R-:W-:Y:S01]  /*10f0*/  SHF.R.S32.HI R7, RZ, 0x1f, R214 ;  /* 0x0000001fff077819 */ /* 0x000fe200000114d6 */
[----:B------:R-:W-:Y:S01]  /*1100*/  IMAD.IADD R5, R8, 0x1, -R5 ;  /* 0x0000000108057824 */ /* 0x000fe200078e0a05 */
[----:B------:R-:W-:Y:S01]  /*1110*/  SHF.R.S32.HI R8, RZ, 0x1f, R217 ;  /* 0x0000001fff087819 */ /* 0x000fe200000114d9 */
[----:B------:R-:W-:Y:S01]  /*1120*/  IMAD.IADD R0, R225, 0x1, -R0 ;  /* 0x00000001e1007824 */ /* 0x000fe200078e0a00 */
[----:B------:R-:W-:Y:S01]  /*1130*/  SHF.R.S32.HI R8, RZ, 0x1f, R215 ;  /* 0x0000001fff087819 */ /* 0x000fe200000114d7 */
[----:B------:R-:W-:Y:S01]  /*1140*/  IMAD.IADD R193, R186, 0x1, -R9 ;  /* 0x00000001bac17824 */ /* 0x000fe200078e0a09 */
[----:B------:R-:W-:Y:S01]  /*1150*/  SHF.R.S32.HI R9, RZ, 0x1f, R218 ;  /* 0x0000001fff097819 */ /* 0x000fe200000114da */
[----:B------:R-:W-:Y:S01]  /*1160*/  IMAD.SHL.U32 R184, R5, 0x2, RZ ;  /* 0x0000000205b87824 */ /* 0x000fe200078e00ff */
[----:B------:R-:W-:Y:S01]  /*1170*/  SHF.R.S32.HI R226, RZ, 0x1f, R199 ;  /* 0x0000001fffe27819 */ /* 0x000fe200000114c7 */
[----:B------:R-:W-:Y:S01]  /*1180*/  IMAD R227, R227, 0x2, R2 ;  /* 0x00000002e3e37824 */ /* 0x000fe200078e0202 */
[----:B------:R-:W-:Y:S01]  /*1190*/  SHF.R.S32.HI R3, RZ, 0x1f, R224 ;  /* 0x0000001fff037819 */ /* 0x000fe200000114e0 */
[----:B------:R-:W-:Y:S01]  /*11a0*/  IMAD R201, R0, 0x8, R191 ;  /* 0x0000000800c97824 */ /* 0x000fe200078e02bf */
[----:B------:R-:W-:Y:S01]  /*11b0*/  SHF.R.S32.HI R237, RZ, 0x1f, R223 ;  /* 0x0000001fffed7819 */ /* 0x000fe200000114df */
[----:B------:R-:W-:-:S07]  /*11c0*/  IMAD.IADD R197, R197, 0x1, R196 ;  /* 0x00000001c5c57824 */ /* 0x000fce00078e02c4 */
.L_x_6030:
[----:B------:R-:W-:Y:S01]  /*11d0*/  ULDC.64 UR4, c[0x0][0xa28] ;  /* 0x00028a0000047ab9 */ /* 0x000fe20000000a00 */
[----:B01-34-:R-:W0:Y:S01]  /*11e0*/  LDC.64 R6, c[0x0][0xa08] ;  /* 0x00028200ff067b82 */ /* 0x01be220000000a00 */
        /* <DEDUP_REMOVED lines=10> */
[----:B------:R-:W1:Y:S01]  /*1290*/  @P0 LDC.64 R4, c[0x0][0xa28] ;  /* 0x00028a00ff040b82 */ /* 0x000e620000000a00 */
[----:B------:R-:W-:Y:S01]  /*12a0*/  ISETP.NE.AND.EX P3, PT, RZ, UR5, PT, P3 ;  /* 0x00000005ff007c0c */ /* 0x000fe2000bf65330 */
[----:B0-----:R-:W-:-:S06]  /*12b0*/  IMAD.WIDE R10, R27, 0x4, R6 ;  /* 0x000000041b0a7825 */ /* 0x001fcc00078e0206 */
[----:B------:R-:W0:Y:S01]  /*12c0*/  @P1 LDC.64 R8, c[0x0][0xa18] ;  /* 0x00028600ff081b82 */ /* 0x000e220000000a00 */
[----:B------:R-:W-:Y:S02]  /*12d0*/  ULDC UR4, c[0x0][0x288] ;  /* 0x0000a20000047ab9 */ /* 0x000fe40000000800 */
[----:B------:R-:W-:Y:S01]  /*12e0*/  IMAD.U32 R22, RZ, RZ, UR4 ;  /* 0x00000004ff167e24 */ /* 0x000fe2000f8e00ff */
[----:B------:R-:W-:Y:S02]  /*12f0*/  ULDC.64 UR4, c[0x0][0x418] ;  /* 0x0001060000047ab9 */ /* 0x000fe40000000a00 */
[----:B--2---:R2:W5:Y:S01]  /*1300*/  @P3 LDG.E R29, desc[UR42][R10.64] ;  /* 0x0000002a0a1d3981 */ /* 0x004562000c1e1900 */
[----:B-1----:R-:W-:-:S05]  /*1310*/  @P0 IMAD.WIDE R4, R27, 0x4, R4 ;  /* 0x000000041b040825 */ /* 0x002fca00078e0204 */
[----:B------:R2:W5:Y:S01]  /*1320*/  @P0 LDG.E R3, desc[UR42][R4.64] ;  /* 0x0000002a04030981 */ /* 0x000562000c1e1900 */
[----:B0-----:R-:W-:-:S05]  /*1330*/  @P1 IMAD.WIDE R6, R27, 0x4, R8 ;  /* 0x000000041b061825 */ /* 0x001fca00078e0208 */
[----:B------:R2:W5:Y:S01]  /*1340*/  @P1 LDG.E R22, desc[UR42][R6.64] ;  /* 0x0000002a06161981 */ /* 0x000562000c1e1900 */
[----:B------:R-:W-:-:S03]  /*1350*/  UISETP.NE.U32.AND UP0, UPT, UR4, URZ, UPT ;  /* 0x0000003f0400728c */ /* 0x000fc6000bf05070 */
[----:B------:R-:W-:Y:S01]  /*1360*/  ULDC UR4, c[0x0][0x424] ;  /* 0x0001090000047ab9 */ /* 0x000fe20000000800 */
        /* <DEDUP_REMOVED lines=9> */
[----:B--2---:R-:W-:Y:S06]  /*1400*/  @P1 BRA `(.L_x_5822) ;  /* 0x0000000000241947 */ /* 0x004fec0003800000 */
        /* <DEDUP_REMOVED lines=9> */
.L_x_5822:
[----:B------:R-:W-:Y:S02]  /*14a0*/  IMAD.U32 R36, RZ, RZ, UR5 ;  /* 0x00000005ff247e24 */ /* 0x000fe4000f8e00ff */
[----:B------:R-:W-:Y:S01]  /*14b0*/  IMAD.U32 R24, RZ, RZ, UR4 ;  /* 0x00000004ff187e24 */ /* 0x000fe2000f8e00ff */
[----:B------:R-:W-:Y:S06]  /*14c0*/  @!P2 BRA `(.L_x_5823) ;  /* 0x000000000010a947 */ /* 0x000fec0003800000 */
[----:B------:R-:W0:Y:S02]  /*14d0*/  LDC.64 R4, c[0x0][0xa20] ;  /* 0x00028800ff047b82 */ /* 0x000e240000000a00 */
[----:B0-----:R-:W-:-:S05]  /*14e0*/  IMAD.WIDE R4, R27, 0x4, R4 ;  /* 0x000000041b047825 */ /* 0x001fca00078e0204 */
[----:B------:R0:W5:Y:S01]  /*14f0*/  LDG.E R24, desc[UR42][R4.64] ;  /* 0x0000002a04187981 */ /* 0x000162000c1e1900 */
[----:B------:R-:W-:Y:S05]  /*1500*/  BRA `(.L_x_5824) ;  /* 0x0000000000107947 */ /* 0x000fea0003800000 */
.L_x_5823:
[----:B------:R-:W-:Y:S05]  /*1510*/  @!P3 BRA `(.L_x_5824) ;  /* 0x00000000000cb947 */ /* 0x000fea0003800000 */
[----:B------:R-:W2:Y:S04]  /*1520*/  LDG.E R5, desc[UR42][R10.64] ;  /* 0x0000002a0a057981 */ /* 0x000ea8000c1e1900 */
[----:B------:R-:W2:Y:S02]  /*1530*/  LDG.E R24, desc[UR42][R10.64+0x4] ;  /* 0x0000042a0a187981 */ /* 0x000ea4000c1e1900 */
[----:B--2---:R-:W-:-:S07]  /*1540*/  IMAD.IADD R24, R24, 0x1, -R5 ;  /* 0x0000000118187824 */ /* 0x004fce00078e0a05 */
.L_x_5824:
[----:B------:R-:W-:Y:S01]  /*1550*/  ULDC.64 UR4, c[0x0][0xa10] ;  /* 0x0002840000047ab9 */ /* 0x000fe20000000a00 */
[----:B------:R-:W1:Y:S01]  /*1560*/  LDC R8, c[0x0][0x448] ;  /* 0x00011200ff087b82 */ /* 0x000e620000000800 */
[----:B------:R-:W-:-:S04]  /*1570*/  ISETP.NE.U32.AND P0, PT, RZ, UR4, PT ;  /* 0x00000004ff007c0c */ /* 0x000fc8000bf05070 */
        /* <DEDUP_REMOVED lines=10> */
[----:B------:R-:W4:Y:S01]  /*1620*/  @P0 LDG.E R9, desc[UR42][R4.64+0x4] ;  /* 0x0000042a04090981 */ /* 0x000f22000c1e1900 */
[----:B---3--:R-:W-:-:S05]  /*1630*/  @P1 IMAD.WIDE R6, R27, 0x4, R6 ;  /* 0x000000041b061825 */ /* 0x008fca00078e0206 */
[----:B------:R0:W5:Y:S01]  /*1640*/  @P1 LDG.E R37, desc[UR42][R6.64] ;  /* 0x0000002a06251981 */ /* 0x000162000c1e1900 */
[----:B-1----:R-:W-:Y:S01]  /*1650*/  ISETP.NE.AND P1, PT, R8, 0x1, PT ;  /* 0x000000010800780c */ /* 0x002fe20003f25270 */
[----:B------:R-:W-:Y:S01]  /*1660*/  IMAD.SHL.U32 R192, R25, 0x40, RZ ;  /* 0x0000004019c07824 */ /* 0x000fe200078e00ff */
[----:B--2---:R-:W-:Y:S01]  /*1670*/  ISETP.GE.AND P2, PT, R13, 0x1, PT ;  /* 0x000000010d00780c */ /* 0x004fe20003f46270 */
[----:B------:R-:W-:-:S10]  /*1680*/  IMAD.IADD R10, R24, 0x1, -R3 ;  /* 0x00000001180a7824 */ /* 0x000fd400078e0a03 */
[----:B------:R-:W1:Y:S08]  /*1690*/  @P1 LDC R11, c[0x0][0x44c] ;  /* 0x00011300ff0b1b82 */ /* 0x000e700000000800 */
[----:B------:R-:W2:Y:S01]  /*16a0*/  @P1 LDC R8, c[0x0][0x450] ;  /* 0x00011400ff081b82 */ /* 0x000ea20000000800 */
[----:B----4-:R-:W-:Y:S02]  /*16b0*/  @P0 IMAD.IADD R36, R9, 0x1, -R0 ;  /* 0x0000000109240824 */ /* 0x010fe400078e0a00 */
[----:B------:R-:W-:-:S02]  /*16c0*/  VIADD R0, R192, 0x3f ;  /* 0x0000003fc0007836 */ /* 0x000fc40000000000 */
[----:B------:R-:W-:Y:S02]  /*16d0*/  IMAD.IADD R23, R10, 0x1, R36 ;  /* 0x000000010a177824 */ /* 0x000fe400078e0224 */
[----:B-1----:R-:W-:-:S03]  /*16e0*/  @P1 IMAD.HI.U32 R3, R0, R11, RZ ;  /* 0x0000000b00031227 */ /* 0x002fc600078e00ff */
[C---:B------:R-:W-:Y:S01]  /*16f0*/  IADD3 R5, R23.reuse, 0x1, -R22 ;  /* 0x0000000117057810 */ /* 0x040fe20007ffe816 */
[----:B------:R-:W-:Y:S01]  /*1700*/  IMAD.MOV.U32 R4, RZ, RZ, R0 ;  /* 0x000000ffff047224 */ /* 0x000fe200078e0000 */
[----:B--2---:R-:W-:Y:S01]  /*1710*/  @P1 SHF.R.U32.HI R4, RZ, R8, R3 ;  /* 0x00000008ff041219 */ /* 0x004fe20000011603 */
[----:B------:R-:W-:-:S04]  /*1720*/  VIADD R0, R23, 0x3f ;  /* 0x0000003f17007836 */ /* 0x000fc80000000000 */
[----:B0-----:R-:W-:Y:S01]  /*1730*/  IMAD.IADD R7, R5, 0x1, R4 ;  /* 0x0000000105077824 */ /* 0x001fe200078e0204 */
[----:B------:R-:W-:-:S04]  /*1740*/  SHF.R.S32.HI R3, RZ, 0x1f, R0 ;  /* 0x0000001fff037819 */ /* 0x000fc80000011400 */
[----:B------:R-:W-:Y:S01]  /*1750*/  LEA.HI R3, R3, R0, RZ, 0x6 ;  /* 0x0000000003037211 */ /* 0x000fe200078f30ff */
[----:B------:R-:W-:-:S03]  /*1760*/  IMAD.IADD R0, R7, 0x1, R12 ;  /* 0x0000000107007824 */ /* 0x000fc600078e020c */
[----:B------:R-:W-:Y:S01]  /*1770*/  SHF.R.S32.HI R168, RZ, 0x6, R3 ;  /* 0x00000006ffa87819 */ /* 0x000fe20000011403 */
        /* <DEDUP_REMOVED lines=12> */
.L_x_5827:
[----:B------:R-:W-:-:S13]  /*1840*/  ISETP.NE.AND P0, PT, R13, 0x1, PT ;  /* 0x000000010d00780c */ /* 0x000fda0003f05270 */
[----:B------:R-:W0:Y:S02]  /*1850*/  @P0 LDC.64 R4, c[0x0][0x9e8] ;  /* 0x00027a00ff040b82 */ /* 0x000e240000000a00 */
[----:B0-----:R-:W-:-:S05]  /*1860*/  @P0 IMAD.HI.U32 R4, R3, R4, RZ ;  /* 0x0000000403040227 */ /* 0x001fca00078e00ff */
[----:B------:R-:W-:-:S07]  /*1870*/  @P0 SHF.R.U32.HI R3, RZ, R5, R4 ;  /* 0x00000005ff030219 */ /* 0x000fce0000011604 */
.L_x_5828:
[----:B------:R-:W-:Y:S05]  /*1880*/  BSYNC B0 ;  /* 0x0000000000007941 */ /* 0x000fea0003800000 */
.L_x_5826:
[----:B------:R-:W-:-:S05]  /*1890*/  IMAD R3, R3, R13, R13 ;  /* 0x0000000d03037224 */ /* 0x000fca00078e020d */
[----:B------:R-:W-:-:S07]  /*18a0*/  VIMNMX R0, R0, R3, PT ;  /* 0x0000000300007248 */ /* 0x000fce0003fe0100 */
.L_x_5825:
[----:B------:R-:W0:Y:S01]  /*18b0*/  @P1 LDC R3, c[0x0][0x44c] ;  /* 0x00011300ff031b82 */ /* 0x000e220000000800 */
[----:B------:R-:W-:-:S07]  /*18c0*/  ULDC UR4, c[0x0][0x9dc] ;  /* 0x0002770000047ab9 */ /* 0x000fce0000000800 */
[----:B------:R-:W1:Y:S01]  /*18d0*/  @P1 LDC R5, c[0x0][0x450] ;  /* 0x00011400ff051b82 */ /* 0x000e620000000800 */
[----:B0-----:R-:W-:-:S04]  /*18e0*/  @P1 IMAD.HI.U32 R4, R192, R3, RZ ;  /* 0x00000003c0041227 */ /* 0x001fc800078e00ff */
[----:B------:R-:W-:Y:S01]  /*18f0*/  IMAD.MOV.U32 R3, RZ, RZ, R192 ;  /* 0x000000ffff037224 */ /* 0x000fe200078e00c0 */
[----:B-1----:R-:W-:-:S04]  /*1900*/  @P1 SHF.R.U32.HI R3, RZ, R5, R4 ;  /* 0x00000005ff031219 */ /* 0x002fc80000011604 */
[----:B------:R-:W-:-:S05]  /*1910*/  IADD3 R3, R3, R23, -R22 ;  /* 0x0000001703037210 */ /* 0x000fca0007ffe816 */
        /* <DEDUP_REMOVED lines=12> */
.L_x_5831:
[----:B------:R-:W-:-:S13]  /*19e0*/  ISETP.NE.AND P0, PT, R13, 0x1, PT ;  /* 0x000000010d00780c */ /* 0x000fda0003f05270 */
[----:B------:R-:W0:Y:S02]  /*19f0*/  @P0 LDC.64 R6, c[0x0][0x9e8] ;  /* 0x00027a00ff060b82 */ /* 0x000e240000000a00 */
[----:B0-----:R-:W-:-:S05]  /*1a00*/  @P0 IMAD.HI.U32 R6, R3, R6, RZ ;  /* 0x0000000603060227 */ /* 0x001fca00078e00ff */
[----:B------:R-:W-:-:S07]  /*1a10*/  @P0 SHF.R.U32.HI R3, RZ, R7, R6 ;  /* 0x00000007ff030219 */ /* 0x000fce0000011606 */
.L_x_5832:
[----:B------:R-:W-:Y:S05]  /*1a20*/  BSYNC B0 ;  /* 0x0000000000007941 */ /* 0x000fea0003800000 */
.L_x_5830:
[----:B------:R-:W-:-:S05]  /*1a30*/  IMAD R3, R3, R13, RZ ;  /* 0x0000000d03037224 */ /* 0x000fca00078e02ff */
[----:B------:R-:W-:-:S07]  /*1a40*/  VIMNMX R4, R4, R3, !PT ;  /* 0x0000000304047248 */ /* 0x000fce0007fe0100 */
.L_x_5829:
[----:B------:R-:W-:Y:S01]  /*1a50*/  VIADD R0, R0, 0x3f ;  /* 0x0000003f00007836 */ /* 0x000fe20000000000 */
[----:B------:R-:W-:-:S04]  /*1a60*/  SHF.R.S32.HI R5, RZ, 0x1f, R4 ;  /* 0x0000001fff057819 */ /* 0x000fc80000011404 */
[----:B------:R-:W-:Y:S02]  /*1a70*/  SHF.R.S32.HI R3, RZ, 0x1f, R0 ;  /* 0x0000001fff037819 */ /* 0x000fe40000011400 */
[----:B------:R-:W-:Y:S02]  /*1a80*/  LEA.HI R5, R5, R4, RZ, 0x6 ;  /* 0x0000000405057211 */ /* 0x000fe400078f30ff */
[----:B------:R-:W-:Y:S02]  /*1a90*/  LEA.HI R3, R3, R0, RZ, 0x6 ;  /* 0x0000000003037211 */ /* 0x000fe400078f30ff */
[----:B------:R-:W-:Y:S02]  /*1aa0*/  SHF.R.S32.HI R5, RZ, 0x6, R5 ;  /* 0x00000006ff057819 */ /* 0x000fe40000011405 */
[----:B------:R-:W-:Y:S02]  /*1ab0*/  SHF.R.S32.HI R3, RZ, 0x6, R3 ;  /* 0x00000006ff037819 */ /* 0x000fe40000011403 */
[----:B------:R-:W-:-:S02]  /*1ac0*/  VIMNMX R5, RZ, R5, !PT ;  /* 0x00000005ff057248 */ /* 0x000fc40007fe0100 */
[----:B------:R-:W-:-:S03]  /*1ad0*/  VIMNMX R3, R168, R3, PT ;  /* 0x00000003a8037248 */ /* 0x000fc60003fe0100 */
[--C-:B------:R-:W-:Y:S02]  /*1ae0*/  IMAD R5, R5, 0x40, -R10.reuse ;  /* 0x0000004005057824 */ /* 0x100fe400078e0a0a */
[----:B------:R-:W-:-:S03]  /*1af0*/  IMAD R3, R3, 0x40, -R10 ;  /* 0x0000004003037824 */ /* 0x000fc600078e0a0a */
[----:B------:R-:W-:Y:S02]  /*1b00*/  VIMNMX R5, RZ, R5, !PT ;  /* 0x00000005ff057248 */ /* 0x000fe40007fe0100 */
[----:B------:R-:W-:Y:S02]  /*1b10*/  VIMNMX R0, R3, R36, PT ;  /* 0x0000002403007248 */ /* 0x000fe40003fe0100 */
[----:B------:R-:W-:Y:S02]  /*1b20*/  SHF.R.U32.HI R44, RZ, 0x6, R5 ;  /* 0x00000006ff2c7819 */ /* 0x000fe40000011605 */
[----:B------:R-:W-:-:S03]  /*1b30*/  ISETP.GT.AND P0, PT, R0, R5, PT ;  /* 0x000000050000720c */ /* 0x000fc60003f04270 */
[----:B------:R-:W-:-:S10]  /*1b40*/  IMAD.MOV.U32 R45, RZ, RZ, R44 ;  /* 0x000000ffff2d7224 */ /* 0x000fd400078e002c */
        /* <DEDUP_REMOVED lines=27> */
.L_x_5835:
[----:B------:R-:W-:Y:S05]  /*1d00*/  BSYNC B6 ;  /* 0x0000000000067941 */ /* 0x000fea0003800000 */
.L_x_5834:
        /* <DEDUP_REMOVED lines=20> */
.L_x_5837:
[----:B------:R-:W-:Y:S05]  /*1e50*/  BSYNC B6 ;  /* 0x0000000000067941 */ /* 0x000fea0003800000 */
.L_x_5836:
[----:B------:R-:W-:Y:S01]  /*1e60*/  ULDC.64 UR4, c[0x0][0x9f8] ;  /* 0x00027e0000047ab9 */ /* 0x000fe20000000a00 */
[----:B------:R-:W0:Y:S01]  /*1e70*/  LDC.64 R50, c[0x0][0x300] ;  /* 0x0000c000ff327b82 */ /* 0x000e220000000a00 */
[----:B------:R-:W-:Y:S01]  /*1e80*/  ISETP.NE.U32.AND P0, PT, RZ, UR4, PT ;  /* 0x00000004ff007c0c */ /* 0x000fe2000bf05070 */
[----:B------:R-:W-:Y:S01]  /*1e90*/  IMAD.IADD R41, R29, 0x1, R24 ;  /* 0x000000011d297824 */ /* 0x000fe200078e0218 */
[----:B------:R-:W-:Y:S01]  /*1ea0*/  ULDC.64 UR8, c[0x0][0xa08] ;  /* 0x0002820000087ab9 */ /* 0x000fe20000000a00 */
[----:B------:R-:W-:Y:S01]  /*1eb0*/  ULDC.64 UR6, c[0x0][0x330] ;  /* 0x0000cc0000067ab9 */ /* 0x000fe20000000a00 */
[----:B------:R-:W-:Y:S01]  /*1ec0*/  ISETP.NE.AND.EX P0, PT, RZ, UR5, PT, P0 ;  /* 0x00000005ff007c0c */ /* 0x000fe2000bf05300 */
[----:B------:R-:W-:Y:S02]  /*1ed0*/  ULDC.64 UR4, c[0x0][0x308] ;  /* 0x0000c20000047ab9 */ /* 0x000fe40000000a00 */
[----:B------:R-:W1:Y:S01]  /*1ee0*/  LDC.64 R52, c[0x0][0x3f8] ;  /* 0x0000fe00ff347b82 */ /* 0x000e620000000a00 */
[----:B------:R-:W-:-:S07]  /*1ef0*/  SHF.R.S32.HI R17, RZ, 0x1f, R16 ;  /* 0x0000001fff117819 */ /* 0x000fce0000011410 */
[----:B------:R-:W2:Y:S08]  /*1f00*/  LDC R43, c[0x0][0x3f4] ;  /* 0x0000fd00ff2b7b82 */ /* 0x000eb00000000800 */
[----:B------:R-:W3:Y:S02]  /*1f10*/  @P0 LDC.64 R4, c[0x0][0x9f8] ;  /* 0x00027e00ff040b82 */ /* 0x000ee40000000a00 */
[----:B---3--:R-:W-:-:S05]  /*1f20*/  @P0 IMAD.WIDE R4, R27, 0x4, R4 ;  /* 0x000000041b040825 */ /* 0x008fca00078e0204 */
[----:B------:R3:W4:Y:S01]  /*1f30*/  @P0 LDG.E R27, desc[UR42][R4.64] ;  /* 0x0000002a041b0981 */ /* 0x000722000c1e1900 */
[----:B------:R-:W-:Y:S01]  /*1f40*/  SHF.R.S32.HI R24, RZ, 0x1f, R41 ;  /* 0x0000001fff187819 */ /* 0x000fe20000011429 */
[CC--:B0-----:R-:W-:Y:S01]  /*1f50*/  IMAD.WIDE.U32 R6, R41.reuse, R50.reuse, RZ ;  /* 0x0000003229067225 */ /* 0x0c1fe200078e00ff */
[----:B------:R-:W-:Y:S01]  /*1f60*/  ISETP.NE.U32.AND P0, PT, RZ, UR8, PT ;  /* 0x00000008ff007c0c */ /* 0x000fe2000bf05070 */
[----:B------:R-:W0:Y:S01]  /*1f70*/  S2R R57, SR_TID.X ;  /* 0x0000000000397919 */ /* 0x000e220000002100 */
[----:B------:R-:W-:Y:S01]  /*1f80*/  SHF.R.S32.HI R189, RZ, 0x1f, R188 ;  /* 0x0000001fffbd7819 */ /* 0x000fe200000114bc */
[----:B------:R-:W-:Y:S01]  /*1f90*/  IMAD R0, R24, R50, RZ ;  /* 0x0000003218007224 */ /* 0x000fe200078e02ff */
[----:B------:R-:W-:Y:S01]  /*1fa0*/  ISETP.NE.AND.EX P0, PT, RZ, UR9, PT, P0 ;  /* 0x00000009ff007c0c */ /* 0x000fe2000bf05300 */
[----:B------:R-:W-:Y:S01]  /*1fb0*/  IMAD.WIDE.U32 R10, R26, UR6, R16 ;  /* 0x000000061a0a7c25 */ /* 0x000fe2000f8e0010 */
[----:B--2---:R-:W-:Y:S02]  /*1fc0*/  ISETP.GE.AND P1, PT, R16, R43, PT ;  /* 0x0000002b1000720c */ /* 0x004fe40003f26270 */
[----:B------:R-:W-:Y:S01]  /*1fd0*/  SHF.L.U64.HI R49, R50, 0x6, R51 ;  /* 0x0000000632317819 */ /* 0x000fe20000010233 */
[----:B------:R-:W-:Y:S01]  /*1fe0*/  IMAD R3, R41, R51, R0 ;  /* 0x0000003329037224 */ /* 0x000fe200078e0200 */
[----:B------:R-:W-:Y:S01]  /*1ff0*/  SHF.R.S32.HI R0, RZ, 0x1f, R26 ;  /* 0x0000001fff007819 */ /* 0x000fe2000001141a */
[----:B------:R-:W-:Y:S01]  /*2000*/  IMAD.SHL.U32 R14, R193, 0x40, RZ ;  /* 0x00000040c10e7824 */ /* 0x000fe200078e00ff */
[----:B------:R-:W-:Y:S01]  /*2010*/  P2R R66, PR, RZ, 0x2 ;  /* 0x00000002ff427803 */ /* 0x000fe20000000000 */
[----:B------:R-:W-:-:S02]  /*2020*/  IMAD.IADD R7, R7, 0x1, R3 ;  /* 0x0000000107077824 */ /* 0x000fc400078e0203 */
[C---:B------:R-:W-:Y:S02]  /*2030*/  IMAD R3, R0.reuse, UR4, RZ ;  /* 0x0000000400037c24 */ /* 0x040fe4000f8e02ff */
[----:B------:R-:W-:Y:S02]  /*2040*/  IMAD R9, R0, UR6, RZ ;  /* 0x0000000600097c24 */ /* 0x000fe4000f8e02ff */
[C---:B---3--:R-:W-:Y:S01]  /*2050*/  IMAD R5, R26.reuse, UR5, R3 ;  /* 0x000000051a057c24 */ /* 0x048fe2000f8e0203 */
[----:B------:R-:W-:Y:S01]  /*2060*/  SHF.R.S32.HI R3, RZ, 0x1f, R186 ;  /* 0x0000001fff037819 */ /* 0x000fe200000114ba */
[----:B------:R-:W-:Y:S01]  /*2070*/  IMAD.WIDE.U32 R6, R26, UR4, R6 ;  /* 0x000000041a067c25 */ /* 0x000fe2000f8e0006 */
[----:B------:R-:W-:-:S03]  /*2080*/  ULDC.64 UR4, c[0x0][0x310] ;  /* 0x0000c40000047ab9 */ /* 0x000fc60000000a00 */
[----:B------:R-:W-:Y:S02]  /*2090*/  IMAD.IADD R7, R7, 0x1, R5 ;  /* 0x0000000107077824 */ /* 0x000fe400078e0205 */
[----:B------:R-:W-:Y:S01]  /*20a0*/  IMAD R15, R26, UR7, R9 ;  /* 0x000000071a0f7c24 */ /* 0x000fe2000f8e0209 */
[----:B------:R-:W2:Y:S01]  /*20b0*/  LDC.64 R4, c[0x0][0x408] ;  /* 0x00010200ff047b82 */ /* 0x000ea20000000a00 */
[----:B-1----:R-:W-:Y:S02]  /*20c0*/  IMAD R9, R3, R52, RZ ;  /* 0x0000003403097224 */ /* 0x002fe400078e02ff */
[----:B------:R-:W-:Y:S01]  /*20d0*/  IMAD.IADD R11, R11, 0x1, R15 ;  /* 0x000000010b0b7824 */ /* 0x000fe200078e020f */
[----:B------:R-:W-:Y:S01]  /*20e0*/  SEL R15, R43, RZ, P1 ;  /* 0x000000ff2b0f7207 */ /* 0x000fe20000800000 */
[----:B------:R-:W-:Y:S01]  /*20f0*/  IMAD R25, R186, R53, R9 ;  /* 0x00000035ba197224 */ /* 0x000fe200078e0209 */
[----:B0-----:R-:W-:Y:S01]  /*2100*/  LEA.HI R57, R57, 0x8, RZ, 0x19 ;  /* 0x0000000839397811 */ /* 0x001fe200078fc8ff */
[----:B------:R-:W-:-:S02]  /*2110*/  VIADD R68, R16, 0x20 ;  /* 0x0000002010447836 */ /* 0x000fc40000000000 */
[----:B------:R-:W-:Y:S02]  /*2120*/  IMAD.IADD R15, R16, 0x1, R15 ;  /* 0x00000001100f7824 */ /* 0x000fe400078e020f */
[----:B------:R-:W-:-:S03]  /*2130*/  IMAD.SHL.U32 R58, R43, 0x2, RZ ;  /* 0x000000022b3a7824 */ /* 0x000fc600078e00ff */
[----:B------:R-:W-:-:S04]  /*2140*/  SHF.R.S32.HI R48, RZ, 0x1f, R15 ;  /* 0x0000001fff307819 */ /* 0x000fc8000001140f */
[----:B------:R-:W-:-:S04]  /*2150*/  LEA.HI R48, R48, R15, RZ, 0x3 ;  /* 0x0000000f30307211 */ /* 0x000fc800078f18ff */
[----:B------:R-:W-:Y:S02]  /*2160*/  LOP3.LUT R63, R48, 0xfffffff8, RZ, 0xc0, !PT ;  /* 0xfffffff8303f7812 */ /* 0x000fe400078ec0ff */
[C---:B--2---:R-:W-:Y:S01]  /*2170*/  SHF.L.U64.HI R54, R4.reuse, 0x6, R5 ;  /* 0x0000000604367819 */ /* 0x044fe20000010205 */
[----:B------:R-:W-:Y:S01]  /*2180*/  IMAD.SHL.U32 R55, R4, 0x40, RZ ;  /* 0x0000004004377824 */ /* 0x000fe200078e00ff */
[----:B------:R-:W-:Y:S02]  /*2190*/  SHF.R.S32.HI R69, RZ, 0x1f, R63 ;  /* 0x0000001fff457819 */ /* 0x000fe4000001143f */
[----:B----4-:R-:W-:Y:S02]  /*21a0*/  SHF.R.S32.HI R0, RZ, 0x1f, R27 ;  /* 0x0000001fff007819 */ /* 0x010fe4000001141b */
[----:B------:R-:W-:Y:S02]  /*21b0*/  SEL R27, R27, RZ, !P0 ;  /* 0x000000ff1b1b7207 */ /* 0x000fe40004000000 */
[----:B------:R-:W-:-:S03]  /*21c0*/  SEL R0, R0, RZ, !P0 ;  /* 0x000000ff00007207 */ /* 0x000fc60004000000 */
[----:B------:R-:W-:-:S04]  /*21d0*/  IMAD.WIDE.U32 R28, R27, UR4, R6 ;  /* 0x000000041b1c7c25 */ /* 0x000fc8000f8e0006 */
[----:B------:R-:W-:Y:S02]  /*21e0*/  IMAD R8, R0, UR4, RZ ;  /* 0x0000000400087c24 */ /* 0x000fe4000f8e02ff */
[----:B------:R-:W-:-:S04]  /*21f0*/  IMAD.WIDE.U32 R6, R186, R52, R188 ;  /* 0x00000034ba067225 */ /* 0x000fc800078e00bc */
[----:B------:R-:W-:Y:S01]  /*2200*/  IMAD R13, R27, UR5, R8 ;  /* 0x000000051b0d7c24 */ /* 0x000fe2000f8e0208 */
[----:B------:R-:W-:Y:S01]  /*2210*/  ULDC.64 UR4, c[0x0][0x338] ;  /* 0x0000ce0000047ab9 */ /* 0x000fe20000000a00 */
[----:B------:R-:W-:Y:S02]  /*2220*/  IMAD.IADD R7, R7, 0x1, R25 ;  /* 0x0000000107077824 */ /* 0x000fe400078e0219 */
[----:B------:R-:W-:-:S04]  /*2230*/  IMAD.WIDE.U32 R20, R27, UR4, R10 ;  /* 0x000000041b147c25 */ /* 0x000fc8000f8e000a */
[----:B------:R-:W-:-:S04]  /*2240*/  IMAD.WIDE.U32 R10, R186, R52, R16 ;  /* 0x00000034ba0a7225 */ /* 0x000fc800078e0010 */
[----:B------:R-:W-:Y:S01]  /*2250*/  IMAD.IADD R11, R25, 0x1, R11 ;  /* 0x00000001190b7824 */ /* 0x000fe200078e020b */
[----:B-----5:R-:W-:Y:S01]  /*2260*/  SHF.R.S32.HI R25, RZ, 0x1f, R37 ;  /* 0x0000001fff197819 */ /* 0x020fe20000011425 */
[----:B------:R-:W-:Y:S02]  /*2270*/  IMAD R8, R3, R50, RZ ;  /* 0x0000003203087224 */ /* 0x000fe400078e02ff */
[----:B------:R-:W-:Y:S01]  /*2280*/  IMAD R12, R0, UR4, RZ ;  /* 0x00000004000c7c24 */ /* 0x000fe2000f8e02ff */
[----:B------:R-:W-:Y:S01]  /*2290*/  ULDC UR4, c[0x0][0x2f4] ;  /* 0x0000bd0000047ab9 */ /* 0x000fe20000000800 */
[----:B------:R-:W-:Y:S01]  /*22a0*/  IMAD R47, R186, R51, R8 ;  /* 0x00000033ba2f7224 */ /* 0x000fe200078e0208 */
[----:B------:R-:W-:Y:S01]  /*22b0*/  SHF.L.U64.HI R51, R52, 0x6, R53 ;  /* 0x0000000634337819 */ /* 0x000fe20000010235 */
[----:B------:R-:W-:Y:S01]  /*22c0*/  IMAD R26, R25, R52, RZ ;  /* 0x00000034191a7224 */ /* 0x000fe200078e02ff */
[----:B------:R-:W-:Y:S01]  /*22d0*/  ISETP.GE.AND P4, PT, R16, UR4, PT ;  /* 0x0000000410007c0c */ /* 0x000fe2000bf86270 */
[----:B------:R-:W-:Y:S01]  /*22e0*/  IMAD.WIDE.U32 R8, R186, R50, R16 ;  /* 0x00000032ba087225 */ /* 0x000fe200078e0010 */
[----:B------:R-:W-:-:S03]  /*22f0*/  ISETP.GE.AND P3, PT, R68, UR4, PT ;  /* 0x0000000444007c0c */ /* 0x000fc6000bf66270 */
[----:B------:R-:W-:Y:S01]  /*2300*/  IMAD R71, R27, UR5, R12 ;  /* 0x000000051b477c24 */ /* 0x000fe2000f8e020c */
[----:B------:R-:W-:Y:S01]  /*2310*/  IADD3 R46, P0, R28, R8, RZ ;  /* 0x000000081c2e7210 */ /* 0x000fe20007f1e0ff */
[----:B------:R-:W-:Y:S01]  /*2320*/  IMAD R61, R37, R53, R26 ;  /* 0x00000035253d7224 */ /* 0x000fe200078e021a */
[----:B------:R-:W-:Y:S01]  /*2330*/  LOP3.LUT R53, R14, 0x1c0, RZ, 0xc0, !PT ;  /* 0x000001c00e357812 */ /* 0x000fe200078ec0ff */
[----:B------:R-:W-:Y:S02]  /*2340*/  IMAD.IADD R0, R29, 0x1, R13 ;  /* 0x000000011d007824 */ /* 0x000fe400078e020d */
[-C--:B------:R-:W-:Y:S01]  /*2350*/  IMAD R12, R3, R4.reuse, RZ ;  /* 0x00000004030c7224 */ /* 0x080fe200078e02ff */
[----:B------:R-:W-:Y:S01]  /*2360*/  SHF.R.U32.HI R56, RZ, 0x3, R53 ;  /* 0x00000003ff387819 */ /* 0x000fe20000011635 */
[-C--:B------:R-:W-:Y:S01]  /*2370*/  IMAD R26, R25, R4.reuse, RZ ;  /* 0x00000004191a7224 */ /* 0x080fe200078e02ff */
[----:B------:R-:W-:Y:S01]  /*2380*/  IADD3.X R47, R0, R9, R47, P0, !PT ;  /* 0x00000009002f7210 */ /* 0x000fe200007fe42f */
[C---:B------:R-:W-:Y:S01]  /*2390*/  IMAD R27, R186.reuse, R5, R12 ;  /* 0x00000005ba1b7224 */ /* 0x040fe200078e020c */
[C---:B------:R-:W-:Y:S01]  /*23a0*/  IADD3 R40, P0, R186.reuse, R41, RZ ;  /* 0x00000029ba287210 */ /* 0x040fe20007f1e0ff */
[----:B------:R-:W-:Y:S01]  /*23b0*/  IMAD R67, R37, R5, R26 ;  /* 0x0000000525437224 */ /* 0x000fe200078e021a */
[----:B------:R-:W-:Y:S01]  /*23c0*/  LOP3.LUT R5, R53, 0x18, R16, 0xf8, !PT ;  /* 0x0000001835057812 */ /* 0x000fe200078ef810 */
[----:B------:R-:W-:-:S03]  /*23d0*/  IMAD.WIDE.U32 R8, R186, R4, R188 ;  /* 0x00000004ba087225 */ /* 0x000fc600078e00bc */
[----:B------:R-:W-:Y:S01]  /*23e0*/  LOP3.LUT R60, R5, R56, RZ, 0x3c, !PT ;  /* 0x00000038053c7212 */ /* 0x000fe200078e3cff */
[----:B------:R-:W-:Y:S01]  /*23f0*/  IMAD.WIDE.U32 R12, R186, R4, R16 ;  /* 0x00000004ba0c7225 */ /* 0x000fe200078e0010 */
[----:B------:R-:W-:-:S03]  /*2400*/  LOP3.LUT R5, R53, 0x38, R48, 0xf8, !PT ;  /* 0x0000003835057812 */ /* 0x000fc600078ef830 */
[----:B------:R-:W-:Y:S01]  /*2410*/  IMAD.IADD R9, R9, 0x1, R27 ;  /* 0x0000000109097824 */ /* 0x000fe200078e021b */
[----:B------:R-:W-:Y:S01]  /*2420*/  LOP3.LUT R62, R5, R56, RZ, 0x3c, !PT ;  /* 0x00000038053e7212 */ /* 0x000fe200078e3cff */
[----:B------:R-:W-:Y:S02]  /*2430*/  IMAD.IADD R13, R27, 0x1, R13 ;  /* 0x000000011b0d7824 */ /* 0x000fe400078e020d */
        /* <DEDUP_REMOVED lines=9> */
[----:B------:R-:W-:-:S02]  /*24d0*/  IMAD R60, R203, 0x200, R60 ;  /* 0x00000200cb3c7824 */ /* 0x000fc400078e023c */
[----:B------:R-:W-:Y:S02]  /*24e0*/  IMAD.IADD R61, R61, 0x1, R33 ;  /* 0x000000013d3d7824 */ /* 0x000fe400078e0221 */
[----:B------:R-:W-:Y:S02]  /*24f0*/  IMAD.IADD R67, R67, 0x1, R39 ;  /* 0x0000000143437824 */ /* 0x000fe400078e0227 */
[----:B------:R-:W-:Y:S02]  /*2500*/  IMAD R62, R203, 0x200, R62 ;  /* 0x00000200cb3e7824 */ /* 0x000fe400078e023e */
[----:B------:R-:W-:-:S07]  /*2510*/  IMAD.IADD R71, R21, 0x1, R71 ;  /* 0x0000000115477824 */ /* 0x000fce00078e0247 */
.L_x_5867:
        /* <DEDUP_REMOVED lines=11> */
[----:B------:R-:W-:Y:S02]  /*25d0*/  IMAD.SHL.U32 R25, R185, 0x1000, RZ ;  /* 0x00001000b9197824 */ /* 0x000fe400078e00ff */
        /* <DEDUP_REMOVED lines=35> */
[C---:B------:R-:W-:Y:S02]  /*2810*/  LEA R6, P0, R7.reuse, UR4, 0x1 ;  /* 0x0000000407067c11 */ /* 0x040fe4000f8008ff */
        /* <DEDUP_REMOVED lines=9> */
.L_x_5842:
[----:B------:R-:W-:Y:S05]  /*28b0*/  BSYNC B1 ;  /* 0x0000000000017941 */ /* 0x000fea0003800000 */
.L_x_5841:
[----:B------:R-:W-:Y:S01]  /*28c0*/  UISETP.NE.AND UP0, UPT, UR37, 0x3, UPT ;  /* 0x000000032500788c */ /* 0x000fe2000bf05270 */
[----:B-----5:R-:W-:Y:S02]  /*28d0*/  IMAD.MOV.U32 R4, RZ, RZ, R8 ;  /* 0x000000ffff047224 */ /* 0x020fe400078e0008 */
[----:B------:R-:W-:Y:S02]  /*28e0*/  IMAD.MOV.U32 R5, RZ, RZ, R9 ;  /* 0x000000ffff057224 */ /* 0x000fe400078e0009 */
[----:B0-----:R-:W-:Y:S01]  /*28f0*/  IMAD.MOV.U32 R6, RZ, RZ, R26 ;  /* 0x000000ffff067224 */ /* 0x001fe200078e001a */
[----:B------:R-:W-:Y:S01]  /*2900*/  PLOP3.LUT P0, PT, PT, PT, UP0, 0x80, 0x0 ;  /* 0x000000000000781c */ /* 0x000fe20003f0f008 */
[----:B------:R-:W-:Y:S01]  /*2910*/  IMAD.MOV.U32 R7, RZ, RZ, R15 ;  /* 0x000000ffff077224 */ /* 0x000fe200078e000f */
[----:B------:R-:W-:Y:S01]  /*2920*/  PRMT R74, R4, 0x5410, R5 ;  /* 0x00005410044a7816 */ /* 0x000fe20000000005 */
[----:B------:R-:W-:Y:S02]  /*2930*/  IMAD.MOV.U32 R4, RZ, RZ, R27 ;  /* 0x000000ffff047224 */ /* 0x000fe400078e001b */
[----:B------:R-:W-:-:S03]  /*2940*/  IMAD.MOV.U32 R5, RZ, RZ, R11 ;  /* 0x000000ffff057224 */ /* 0x000fc600078e000b */
[----:B------:R-:W-:Y:S01]  /*2950*/  PRMT R73, R6, 0x5410, R4 ;  /* 0x0000541006497816 */ /* 0x000fe20000000004 */
[----:B------:R-:W-:Y:S02]  /*2960*/  IMAD.MOV.U32 R4, RZ, RZ, R10 ;  /* 0x000000ffff047224 */ /* 0x000fe400078e000a */
[----:B------:R-:W-:-:S03]  /*2970*/  IMAD.MOV.U32 R6, RZ, RZ, R14 ;  /* 0x000000ffff067224 */ /* 0x000fc600078e000e */
[----:B------:R-:W-:Y:S02]  /*2980*/  PRMT R76, R4, 0x5410, R5 ;  /* 0x00005410044c7816 */ /* 0x000fe40000000005 */
[----:B------:R-:W-:Y:S01]  /*2990*/  PRMT R78, R6, 0x5410, R7 ;  /* 0x00005410064e7816 */ /* 0x000fe20000000007 */
[----:B------:R-:W-:Y:S06]  /*29a0*/  @!P0 BRA `(.L_x_5843) ;  /* 0x0000000000048947 */ /* 0x000fec0003800000 */
[----:B------:R-:W-:Y:S01]  /*29b0*/  BPT.TRAP 0x1 ;  /* 0x000000040000795c */ /* 0x000fe20000300000 */
.L_x_5843:
[----:B------:R-:W-:Y:S01]  /*29c0*/  IMAD R64, R185, 0x8, R2 ;  /* 0x00000008b9407824 */ /* 0x000fe200078e0202 */
[----:B------:R-:W-:Y:S01]  /*29d0*/  SHF.L.U32 R43, R187, 0x1f, RZ ;  /* 0x0000001fbb2b7819 */ /* 0x000fe200000006ff */
[----:B------:R-:W-:Y:S03]  /*29e0*/  BSSY B1, `(.L_x_5844) ;  /* 0x0000003000017945 */ /* 0x000fe60003800000 */
[----:B------:R-:W0:Y:S02]  /*29f0*/  SYNCS.PHASECHK.TRANS64.TRYWAIT P5, [R64+URZ+0x28c90], R43 ;  /* 0x028c902b400075a7 */ /* 0x000e2400080a017f */
[----:B0-----:R-:W-:Y:S05]  /*2a00*/  @!P5 BRA `(.L_x_5845) ;  /* 0x000001c800a0d947 */ /* 0x001fea0003800000 */
.L_x_6231:
[----:B------:R-:W-:Y:S05]  /*2a10*/  BSYNC B1 ;  /* 0x0000000000017941 */ /* 0x000fea0003800000 */
.L_x_5844:
        /* <DEDUP_REMOVED lines=48> */
.L_x_5850:
[----:B------:R-:W-:Y:S05]  /*2d20*/  BSYNC B2 ;  /* 0x0000000000027941 */ /* 0x000fea0003800000 */
.L_x_5849:
[----:B--2---:R1:W-:Y:S02]  /*2d30*/  STG.E.128 desc[UR42][R12.64], R4 ;  /* 0x000000040c007986 */ /* 0x0043e4000c101d2a */
.L_x_5848:
[----:B------:R-:W-:Y:S05]  /*2d40*/  BSYNC B1 ;  /* 0x0000000000017941 */ /* 0x000fea0003800000 */
.L_x_5847:
        /* <DEDUP_REMOVED lines=51> */
.L_x_5852:
[----:B------:R-:W-:Y:S05]  /*3080*/  BSYNC B1 ;  /* 0x0000000000017941 */ /* 0x000fea0003800000 */
.L_x_5851:
[----:B-1----:R2:W-:Y:S01]  /*3090*/  STG.E.128 desc[UR42][R12.64+0x40], R4 ;  /* 0x000040040c007986 */ /* 0x0025e2000c101d2a */
[----:B------:R-:W-:Y:S05]  /*30a0*/  BRA `(.L_x_5846) ;  /* 0x0000000c00287947 */ /* 0x000fea0003800000 */
.L_x_5840:
[----:B------:R-:W-:-:S05]  /*30b0*/  IMAD R4, R45, -0x40, R36 ;  /* 0xffffffc02d047824 */ /* 0x000fca00078e0224 */
[----:B------:R-:W-:-:S04]  /*30c0*/  VIMNMX R5, R4, 0x40, PT ;  /* 0x0000004004057848 */ /* 0x000fc80003fe0100 */
[----:B------:R-:W-:-:S04]  /*30d0*/  ISETP.GE.AND P1, PT, R186, R5, PT ;  /* 0x00000005ba00720c */ /* 0x000fc80003f26270 */
[----:B------:R-:W-:-:S13]  /*30e0*/  ISETP.GE.OR P0, PT, R16, R75, P1 ;  /* 0x0000004b1000720c */ /* 0x000fda0000f06670 */
[----:B------:R-:W0:Y:S01]  /*30f0*/  @!P0 LDC.64 R12, c[0x0][0x3e8] ;  /* 0x0000fa00ff0c8b82 */ /* 0x000e220000000a00 */
[----:B------:R-:W-:Y:S01]  /*3100*/  @!P0 IMAD R4, R54, R45, RZ ;  /* 0x0000002d36048224 */ /* 0x000fe200078e02ff */
[----:B------:R-:W-:Y:S01]  /*3110*/  @!P0 IADD3 R6, P5, R32, R6, RZ ;  /* 0x0000000620068210 */ /* 0x000fe20007fbe0ff */
[----:B------:R-:W-:Y:S02]  /*3120*/  @!P0 IMAD.MOV.U32 R5, RZ, RZ, R67 ;  /* 0x000000ffff058224 */ /* 0x000fe400078e0043 */
[-C--:B------:R-:W-:Y:S02]  /*3130*/  @!P0 IMAD R9, R42, R55.reuse, R4 ;  /* 0x000000372a098224 */ /* 0x080fe400078e0204 */
[----:B------:R-:W-:Y:S01]  /*3140*/  @!P0 IMAD.MOV.U32 R4, RZ, RZ, R38 ;  /* 0x000000ffff048224 */ /* 0x000fe200078e0026 */
[----:B------:R-:W1:Y:S01]  /*3150*/  @!P0 LDC.64 R26, c[0x0][0x400] ;  /* 0x00010000ff1a8b82 */ /* 0x000e620000000a00 */
[----:B------:R-:W-:Y:S02]  /*3160*/  @!P0 IMAD.X R7, R74, 0x1, R61, P5 ;  /* 0x000000014a078824 */ /* 0x000fe400028e063d */
        /* <DEDUP_REMOVED lines=11> */
[----:B------:R0:W3:Y:S01]  /*3220*/  @!P0 LDG.E.128 R8, desc[UR42][R26.64] ;  /* 0x0000002a1a088981 */ /* 0x0000e2000c1e1d00 */
[----:B------:R-:W-:Y:S01]  /*3230*/  UISETP.NE.AND UP0, UPT, UR37, 0x3, UPT ;  /* 0x000000032500788c */ /* 0x000fe2000bf05270 */
[----:B------:R-:W-:-:S04]  /*3240*/  ISETP.GE.AND P0, PT, R16, R75, PT ;  /* 0x0000004b1000720c */ /* 0x000fc80003f06270 */
[----:B0-----:R-:W-:Y:S02]  /*3250*/  P2R R27, PR, RZ, 0x1 ;  /* 0x00000001ff1b7803 */ /* 0x001fe40000000000 */
[----:B------:R-:W-:Y:S01]  /*3260*/  PLOP3.LUT P0, PT, PT, PT, UP0, 0x80, 0x0 ;  /* 0x000000000000781c */ /* 0x000fe20003f0f008 */
        /* <DEDUP_REMOVED lines=16> */
.L_x_5853:
[----:B------:R-:W-:Y:S01]  /*3370*/  IMAD R64, R185, 0x8, R2 ;  /* 0x00000008b9407824 */ /* 0x000fe200078e0202 */
[----:B------:R-:W-:Y:S01]  /*3380*/  SHF.L.U32 R43, R187, 0x1f, RZ ;  /* 0x0000001fbb2b7819 */ /* 0x000fe200000006ff */
[----:B------:R-:W0:Y:S01]  /*3390*/  LDC R79, c[0x0][0x2f4] ;  /* 0x0000bd00ff4f7b82 */ /* 0x000e220000000800 */
[----:B------:R-:W-:Y:S02]  /*33a0*/  BSSY B1, `(.L_x_5854) ;  /* 0x0000003000017945 */ /* 0x000fe40003800000 */
[----:B------:R-:W1:Y:S02]  /*33b0*/  SYNCS.PHASECHK.TRANS64.TRYWAIT P5, [R64+URZ+0x28c90], R43 ;  /* 0x028c902b400075a7 */ /* 0x000e6400080a017f */
[----:B-1----:R-:W-:Y:S05]  /*33c0*/  @!P5 BRA `(.L_x_5855) ;  /* 0x000001c00044d947 */ /* 0x002fea0003800000 */
.L_x_6232:
[----:B------:R-:W-:Y:S05]  /*33d0*/  BSYNC B1 ;  /* 0x0000000000017941 */ /* 0x000fea0003800000 */
.L_x_5854:
        /* <DEDUP_REMOVED lines=12> */
[C---:B------:R-:W-:Y:S02]  /*34a0*/  LEA R76, P5, R12.reuse, R72, 0x1 ;  /* 0x000000480c4c7211 */ /* 0x040fe400078a08ff */
        /* <DEDUP_REMOVED lines=11> */
[----:B------:R-:W-:Y:S01]  /*3560*/  LOP3.LUT R12, R13, R56, RZ, 0x3c, !PT ;  /* 0x000000380d0c7212 */ /* 0x000fe200078e3cff */
[----:B------:R-:W-:-:S04]  /*3570*/  IMAD.IADD R13, R62, 0x1, R25 ;  /* 0x000000013e0d7824 */ /* 0x000fc800078e0219 */
[----:B------:R-:W-:Y:S02]  /*3580*/  IMAD R12, R203, 0x200, R12 ;  /* 0x00000200cb0c7824 */ /* 0x000fe400078e020c */
[----:B------:R-:W-:Y:S02]  /*3590*/  IMAD R13, R13, 0x2, R2 ;  /* 0x000000020d0d7824 */ /* 0x000fe400078e0202 */
[----:B------:R-:W-:-:S04]  /*35a0*/  IMAD.IADD R25, R25, 0x1, R12 ;  /* 0x0000000119197824 */ /* 0x000fc800078e020c */
[----:B------:R-:W-:Y:S01]  /*35b0*/  IMAD R25, R25, 0x2, R2 ;  /* 0x0000000219197824 */ /* 0x000fe200078e0202 */
[----:B------:R-:W0:Y:S05]  /*35c0*/  LDS.128 R12, [R13+0x22400] ;  /* 0x022400000d0c7984 */ /* 0x000e2a0000000c00 */
        /* <DEDUP_REMOVED lines=84> */
.L_x_5857:
[----:B------:R-:W-:Y:S05]  /*3b10*/  BSYNC B1 ;  /* 0x0000000000017941 */ /* 0x000fea0003800000 */
.L_x_5856:
        /* <DEDUP_REMOVED lines=10> */
.L_x_5839:
[----:B------:R-:W-:-:S06]  /*3bc0*/  UISETP.NE.AND UP0, UPT, UR37, 0x3, UPT ;  /* 0x000000032500788c */ /* 0x000fcc000bf05270 */
[----:B------:R-:W-:-:S13]  /*3bd0*/  PLOP3.LUT P0, PT, PT, PT, UP0, 0x80, 0x0 ;  /* 0x000000000000781c */ /* 0x000fda0003f0f008 */
[----:B------:R-:W-:Y:S05]  /*3be0*/  @!P0 BRA `(.L_x_5858) ;  /* 0x0000000000048947 */ /* 0x000fea0003800000 */
[----:B------:R-:W-:Y:S01]  /*3bf0*/  BPT.TRAP 0x1 ;  /* 0x000000040000795c */ /* 0x000fe20000300000 */
.L_x_5858:
        /* <DEDUP_REMOVED lines=8> */
.L_x_6233:
[----:B------:R-:W-:Y:S05]  /*3c80*/  BSYNC B1 ;  /* 0x0000000000017941 */ /* 0x000fea0003800000 */
.L_x_5859:
        /* <DEDUP_REMOVED lines=12> */
.L_x_5846:
[----:B------:R-:W-:Y:S05]  /*3d50*/  BSYNC B0 ;  /* 0x0000000000007941 */ /* 0x000fea0003800000 */
.L_x_5838:
[----:B-12---:R-:W1:Y:S01]  /*3d60*/  S2R R4, SR_TID.X ;  /* 0x0000000000047919 */ /* 0x006e620000002100 */
        /* <DEDUP_REMOVED lines=8> */
[----:B-1----:R-:W-:Y:S01]  /*3df0*/  LOP3.LUT R4, R4, 0x7f, RZ, 0xc0, !PT ;  /* 0x0000007f04047812 */ /* 0x002fe200078ec0ff */
[----:B--2---:R1:W-:Y:S03]  /*3e00*/  BAR.SYNC.DEFER_BLOCKING R57, 0x80 ;  /* 0x000200390000751d */ /* 0x0043e60000010000 */
[----:B------:R-:W-:-:S13]  /*3e10*/  ISETP.NE.AND P5, PT, R4, RZ, PT ;  /* 0x000000ff0400720c */ /* 0x000fda0003fa5270 */
[----:B------:R-:W-:-:S05]  /*3e20*/  @!P5 VIADD R4, R64, 0x28ca0 ;  /* 0x00028ca04004d836 */ /* 0x000fca0000000000 */
[----:B------:R-:W-:-:S04]  /*3e30*/  @!P5 PRMT R4, RZ, 0x654, R4 ;  /* 0x00000654ff04d816 */ /* 0x000fc80000000004 */
[----:B------:R1:W-:Y:S01]  /*3e40*/  @!P5 SYNCS.ARRIVE.TRANS64.RED.A1T0 RZ, [R4+URZ], RZ ;  /* 0x000000ff04ffd9a7 */ /* 0x0003e2000810043f */
[----:B------:R-:W-:Y:S05]  /*3e50*/  @!P0 BRA `(.L_x_5862) ;  /* 0x0000000000048947 */ /* 0x000fea0003800000 */
[----:B------:R-:W-:Y:S01]  /*3e60*/  BPT.TRAP 0x1 ;  /* 0x000000040000795c */ /* 0x000fe20000300000 */
.L_x_5862:
[----:B------:R-:W-:Y:S05]  /*3e70*/  BSYNC B0 ;  /* 0x0000000000007941 */ /* 0x000fea0003800000 */
.L_x_5861:
[----:B------:R-:W2:Y:S01]  /*3e80*/  SYNCS.PHASECHK.TRANS64.TRYWAIT P0, [R64+URZ+0x28cb0], R43 ;  /* 0x028cb02b400075a7 */ /* 0x000ea2000800017f */
[----:B------:R-:W-:Y:S04]  /*3e90*/  BSSY B0, `(.L_x_5863) ;  /* 0x0000002000007945 */ /* 0x000fe80003800000 */
[----:B--2---:R-:W-:Y:S05]  /*3ea0*/  @!P0 BRA `(.L_x_5864) ;  /* 0x000001b400b48947 */ /* 0x004fea0003800000 */
.L_x_6234:
[----:B------:R-:W-:Y:S05]  /*3eb0*/  BSYNC B0 ;  /* 0x0000000000007941 */ /* 0x000fea0003800000 */
.L_x_5863:
[----:B------:R-:W-:Y:S04]  /*3ec0*/  BSSY B0, `(.L_x_5865) ;  /* 0x0000051000007945 */ /* 0x000fe80003800000 */
[----:B------:R-:W-:Y:S05]  /*3ed0*/  @P1 BRA `(.L_x_5866) ;  /* 0x00000004003c1947 */ /* 0x000fea0003800000 */
[----:B-1----:R-:W-:Y:S01]  /*3ee0*/  IMAD.WIDE R4, R45, 0x40, R40 ;  /* 0x000000402d047825 */ /* 0x002fe200078e0228 */
[----:B------:R-:W-:Y:S01]  /*3ef0*/  ULDC.64 UR4, c[0x0][0x328] ;  /* 0x0000ca0000047ab9 */ /* 0x000fe20000000a00 */
[----:B------:R-:W-:Y:S02]  /*3f00*/  LOP3.LUT P0, RZ, R193, 0x4, RZ, 0xc0, !PT ;  /* 0x00000004c1ff7812 */ /* 0x000fe4000780c0ff */
[----:B------:R-:W-:Y:S02]  /*3f10*/  IMAD R5, R5, UR4, RZ ;  /* 0x0000000405057c24 */ /* 0x000fe4000f8e02ff */
[----:B------:R-:W-:Y:S02]  /*3f20*/  IMAD.MOV.U32 R70, RZ, RZ, R20 ;  /* 0x000000ffff467224 */ /* 0x000fe400078e0014 */
[C---:B------:R-:W-:Y:S02]  /*3f30*/  IMAD R5, R4.reuse, UR5, R5 ;  /* 0x0000000504057c24 */ /* 0x040fe4000f8e0205 */
[----:B------:R-:W-:Y:S01]  /*3f40*/  IMAD.WIDE.U32 R6, R4, UR4, R70 ;  /* 0x0000000404067c25 */ /* 0x000fe2000f8e0046 */
[----:B------:R-:W-:-:S03]  /*3f50*/  ULDC.64 UR4, c[0x0][0x318] ;  /* 0x0000c60000047ab9 */ /* 0x000fc60000000a00 */
[----:B------:R-:W-:Y:S01]  /*3f60*/  IMAD R9, R185, 0x8000, R60 ;  /* 0x00008000b9097824 */ /* 0x000fe200078e023c */
[----:B------:R-:W-:Y:S01]  /*3f70*/  LEA R42, P1, R6, UR4, 0x1 ;  /* 0x00000004062a7c11 */ /* 0x000fe2000f8208ff */
[----:B------:R-:W-:Y:S01]  /*3f80*/  IMAD.IADD R5, R7, 0x1, R5 ;  /* 0x0000000107057824 */ /* 0x000fe200078e0205 */
[----:B------:R-:W-:Y:S01]  /*3f90*/  ULDC UR4, c[0x0][0x320] ;  /* 0x0000c80000047ab9 */ /* 0x000fe20000000800 */
[----:B------:R-:W-:Y:S02]  /*3fa0*/  VIADD R4, R16, 0x40 ;  /* 0x0000004010047836 */ /* 0x000fe40000000000 */
[C---:B----4-:R-:W-:Y:S01]  /*3fb0*/  VIADD R73, R9.reuse, 0x20 ;  /* 0x0000002009497836 */ /* 0x050fe20000000000 */
[----:B0-2---:R-:W-:Y:S01]  /*3fc0*/  LEA.HI.X R43, R6, UR5, R5, 0x1, P1 ;  /* 0x00000005062b7c11 */ /* 0x005fe200088f0c05 */
[C---:B------:R-:W-:Y:S01]  /*3fd0*/  @P0 VIADD R73, R9.reuse, 0xffffffe0 ;  /* 0xffffffe009490836 */ /* 0x040fe20000000000 */
[----:B------:R-:W-:Y:S01]  /*3fe0*/  ISETP.GE.AND P1, PT, R16, UR4, PT ;  /* 0x0000000410007c0c */ /* 0x000fe2000bf26270 */
[----:B------:R-:W-:Y:S01]  /*3ff0*/  IMAD R74, R9, 0x2, R2 ;  /* 0x00000002094a7824 */ /* 0x000fe200078e0202 */
[----:B------:R-:W-:Y:S01]  /*4000*/  ISETP.GE.AND P0, PT, R4, UR4, PT ;  /* 0x0000000404007c0c */ /* 0x000fe2000bf06270 */
[----:B---3--:R-:W-:-:S02]  /*4010*/  VIADD R12, R16, 0x80 ;  /* 0x00000080100c7836 */ /* 0x008fc40000000000 */
[C---:B------:R-:W-:Y:S02]  /*4020*/  VIADD R13, R16.reuse, 0xc0 ;  /* 0x000000c0100d7836 */ /* 0x040fe40000000000 */
[C---:B------:R-:W-:Y:S02]  /*4030*/  VIADD R70, R16.reuse, 0x100 ;  /* 0x0000010010467836 */ /* 0x040fe40000000000 */
[----:B------:R-:W-:Y:S02]  /*4040*/  VIADD R72, R16, 0x140 ;  /* 0x0000014010487836 */ /* 0x000fe40000000000 */
[----:B------:R-:W-:Y:S02]  /*4050*/  IMAD R73, R73, 0x2, R2 ;  /* 0x0000000249497824 */ /* 0x000fe400078e0202 */
[----:B------:R-:W0:Y:S04]  /*4060*/  @!P1 LDS.128 R4, [R74+0x400] ;  /* 0x000400004a049984 */ /* 0x000e280000000c00 */
[----:B------:R-:W1:Y:S04]  /*4070*/  @!P0 LDS.128 R8, [R74+0x2400] ;  /* 0x002400004a088984 */ /* 0x000e680000000c00 */
[----:B0-----:R-:W-:Y:S01]  /*4080*/  @!P1 STG.E.128 desc[UR42][R42.64], R4 ;  /* 0x000000042a009986 */ /* 0x001fe2000c101d2a */
[----:B------:R-:W-:-:S03]  /*4090*/  ISETP.GE.AND P1, PT, R12, UR4, PT ;  /* 0x000000040c007c0c */ /* 0x000fc6000bf26270 */
[----:B-1----:R-:W-:Y:S01]  /*40a0*/  @!P0 STG.E.128 desc[UR42][R42.64+0x80], R8 ;  /* 0x000080082a008986 */ /* 0x002fe2000c101d2a */
[----:B------:R-:W-:-:S09]  /*40b0*/  ISETP.GE.AND P0, PT, R13, UR4, PT ;  /* 0x000000040d007c0c */ /* 0x000fd2000bf06270 */
[----:B------:R-:W0:Y:S04]  /*40c0*/  @!P1 LDS.128 R12, [R74+0x4400] ;  /* 0x004400004a0c9984 */ /* 0x000e280000000c00 */
[----:B------:R-:W1:Y:S04]  /*40d0*/  @!P0 LDS.128 R24, [R74+0x6400] ;  /* 0x006400004a188984 */ /* 0x000e680000000c00 */
[----:B0-----:R-:W-:Y:S01]  /*40e0*/  @!P1 STG.E.128 desc[UR42][R42.64+0x100], R12 ;  /* 0x0001000c2a009986 */ /* 0x001fe2000c101d2a */
[----:B------:R-:W-:Y:S01]  /*40f0*/  ISETP.GE.AND P1, PT, R70, UR4, PT ;  /* 0x0000000446007c0c */ /* 0x000fe2000bf26270 */
[----:B------:R-:W-:-:S02]  /*4100*/  VIADD R70, R16, 0x180 ;  /* 0x0000018010467836 */ /* 0x000fc40000000000 */
[----:B-1----:R-:W-:Y:S01]  /*4110*/  @!P0 STG.E.128 desc[UR42][R42.64+0x180], R24 ;  /* 0x000180182a008986 */ /* 0x002fe2000c101d2a */
[----:B------:R-:W-:Y:S01]  /*4120*/  ISETP.GE.AND P0, PT, R72, UR4, PT ;  /* 0x0000000448007c0c */ /* 0x000fe2000bf06270 */
[----:B------:R-:W-:-:S08]  /*4130*/  VIADD R72, R16, 0x1c0 ;  /* 0x000001c010487836 */ /* 0x000fd00000000000 */
        /* <DEDUP_REMOVED lines=11> */
[----:B------:R-:W-:-:S03]  /*41f0*/  ISETP.GE.AND P1, PT, R68, UR4, PT ;  /* 0x0000000444007c0c */ /* 0x000fc6000bf26270 */
        /* <DEDUP_REMOVED lines=29> */
.L_x_5866:
[----:B------:R-:W-:Y:S05]  /*43d0*/  BSYNC B0 ;  /* 0x0000000000007941 */ /* 0x000fea0003800000 */
.L_x_5865:
        /* <DEDUP_REMOVED lines=8> */
[----:B0-2---:R-:W-:-:S03]  /*4460*/  @!P5 VIADD R64, R64, 0x28cc0 ;  /* 0x00028cc04040d836 */ /* 0x005fc60000000000 */
        /* <DEDUP_REMOVED lines=8> */
.L_x_5833:
[----:B------:R-:W-:Y:S04]  /*44f0*/  BSSY B0, `(.L_x_5868) ;  /* 0x0000004000007945 */ /* 0x000fe80003800000 */
[----:B------:R-:W-:Y:S05]  /*4500*/  @P0 BRA `(.L_x_5869) ;  /* 0x0000000000080947 */ /* 0x000fea0003800000 */
[----:B------:R-:W1:Y:S02]  /*4510*/  FENCE.VIEW.ASYNC.G ;  /* 0x00000000000073c6 */ /* 0x000e640000000100 */
[----:B-1----:R-:W-:Y:S06]  /*4520*/  BAR.ARV 0xc, 0x180 ;  /* 0x0306000000007b1d */ /* 0x002fec0000002000 */
.L_x_5869:
[----:B------:R-:W-:Y:S05]  /*4530*/  BSYNC B0 ;  /* 0x0000000000007941 */ /* 0x000fea0003800000 */
.L_x_5868:
[----:B------:R-:W-:Y:S01]  /*4540*/  UISETP.NE.AND UP0, UPT, UR38, 0x1, UPT ;  /* 0x000000012600788c */ /* 0x000fe2000bf05270 */
[----:B------:R-:W-:Y:S05]  /*4550*/  BSSY B7, `(.L_x_5870) ;  /* 0x0000ed5000077945 */ /* 0x000fea0003800000 */
[----:B------:R-:W-:-:S13]  /*4560*/  PLOP3.LUT P0, PT, PT, PT, UP0, 0x80, 0x0 ;  /* 0x000000000000781c */ /* 0x000fda0003f0f008 */
[----:B------:R-:W-:Y:S05]  /*4570*/  @!P0 BRA `(.L_x_5871) ;  /* 0x0000002000b48947 */ /* 0x000fea0003800000 */
[----:B------:R-:W1:Y:S01]  /*4580*/  LDC R0, c[0x0][0x448] ;  /* 0x00011200ff007b82 */ /* 0x000e620000000800 */
[----:B------:R-:W-:-:S07]  /*4590*/  IADD3 R5, R23, 0x1, -R22 ;  /* 0x0000000117057810 */ /* 0x000fce0007ffe816 */
[----:B------:R-:W2:Y:S01]  /*45a0*/  LDC.64 R6, c[0x0][0x9e0] ;  /* 0x00027800ff067b82 */ /* 0x000ea20000000a00 */
[----:B-1----:R-:W-:Y:S01]  /*45b0*/  ISETP.NE.AND P1, PT, R0, 0x1, PT ;  /* 0x000000010000780c */ /* 0x002fe20003f25270 */
[----:B------:R-:W-:Y:S01]  /*45c0*/  VIADD R0, R192, 0x3f ;  /* 0x0000003fc0007836 */ /* 0x000fe20000000000 */
[----:B--2---:R-:W-:-:S11]  /*45d0*/  ISETP.GE.AND P2, PT, R7, 0x1, PT ;  /* 0x000000010700780c */ /* 0x004fd60003f46270 */
[----:B------:R-:W1:Y:S08]  /*45e0*/  @P1 LDC R3, c[0x0][0x44c] ;  /* 0x00011300ff031b82 */ /* 0x000e700000000800 */
[----:B------:R-:W2:Y:S01]  /*45f0*/  @P1 LDC R4, c[0x0][0x450] ;  /* 0x00011400ff041b82 */ /* 0x000ea20000000800 */
[----:B-1----:R-:W-:-:S05]  /*4600*/  @P1 IMAD.HI.U32 R3, R0, R3, RZ ;  /* 0x0000000300031227 */ /* 0x002fca00078e00ff */
[----:B--2---:R-:W-:-:S05]  /*4610*/  @P1 SHF.R.U32.HI R0, RZ, R4, R3 ;  /* 0x00000004ff001219 */ /* 0x004fca0000011603 */
[----:B------:R-:W-:-:S04]  /*4620*/  IMAD.IADD R5, R5, 0x1, R0 ;  /* 0x0000000105057824 */ /* 0x000fc800078e0200 */
        /* <DEDUP_REMOVED lines=13> */
.L_x_5874:
[----:B------:R-:W-:-:S13]  /*4700*/  ISETP.NE.AND P0, PT, R7, 0x1, PT ;  /* 0x000000010700780c */ /* 0x000fda0003f05270 */
[----:B------:R-:W1:Y:S02]  /*4710*/  @P0 LDC.64 R4, c[0x0][0x9e8] ;  /* 0x00027a00ff040b82 */ /* 0x000e640000000a00 */
[----:B-1----:R-:W-:-:S05]  /*4720*/  @P0 IMAD.HI.U32 R4, R3, R4, RZ ;  /* 0x0000000403040227 */ /* 0x002fca00078e00ff */
[----:B------:R-:W-:-:S07]  /*4730*/  @P0 SHF.R.U32.HI R3, RZ, R5, R4 ;  /* 0x00000005ff030219 */ /* 0x000fce0000011604 */
.L_x_5875:
[----:B------:R-:W-:Y:S05]  /*4740*/  BSYNC B0 ;  /* 0x0000000000007941 */ /* 0x000fea0003800000 */
.L_x_5873:
[----:B------:R-:W-:-:S05]  /*4750*/  IMAD R3, R3, R7, R7 ;  /* 0x0000000703037224 */ /* 0x000fca00078e0207 */
[----:B------:R-:W-:-:S07]  /*4760*/  VIMNMX R0, R0, R3, PT ;  /* 0x0000000300007248 */ /* 0x000fce0003fe0100 */
.L_x_5872:
[----:B------:R-:W1:Y:S01]  /*4770*/  @P1 LDC R5, c[0x0][0x44c] ;  /* 0x00011300ff051b82 */ /* 0x000e620000000800 */
[----:B------:R-:W-:Y:S01]  /*4780*/  VIADD R0, R0, 0x3f ;  /* 0x0000003f00007836 */ /* 0x000fe20000000000 */
[----:B------:R-:W-:Y:S01]  /*4790*/  ULDC UR4, c[0x0][0x9dc] ;  /* 0x0002770000047ab9 */ /* 0x000fe20000000800 */
[----:B------:R-:W-:-:S03]  /*47a0*/  IMAD.MOV.U32 R4, RZ, RZ, R192 ;  /* 0x000000ffff047224 */ /* 0x000fc600078e00c0 */
[----:B------:R-:W-:Y:S02]  /*47b0*/  SHF.R.S32.HI R3, RZ, 0x1f, R0 ;  /* 0x0000001fff037819 */ /* 0x000fe40000011400 */
[----:B------:R-:W2:Y:S02]  /*47c0*/  @P1 LDC R6, c[0x0][0x450] ;  /* 0x00011400ff061b82 */ /* 0x000ea40000000800 */
[----:B------:R-:W-:-:S04]  /*47d0*/  LEA.HI R3, R3, R0, RZ, 0x6 ;  /* 0x0000000003037211 */ /* 0x000fc800078f30ff */
[----:B------:R-:W-:-:S04]  /*47e0*/  SHF.R.S32.HI R3, RZ, 0x6, R3 ;  /* 0x00000006ff037819 */ /* 0x000fc80000011403 */
[----:B---3--:R-:W-:Y:S01]  /*47f0*/  VIMNMX R12, R168, R3, PT ;  /* 0x00000003a80c7248 */ /* 0x008fe20003fe0100 */
[----:B-1----:R-:W-:-:S05]  /*4800*/  @P1 IMAD.HI.U32 R5, R192, R5, RZ ;  /* 0x00000005c0051227 */ /* 0x002fca00078e00ff */
[----:B--2---:R-:W-:-:S04]  /*4810*/  @P1 SHF.R.U32.HI R4, RZ, R6, R5 ;  /* 0x00000006ff041219 */ /* 0x004fc80000011605 */
        /* <DEDUP_REMOVED lines=13> */
.L_x_5878:
[----:B------:R-:W-:-:S13]  /*48f0*/  ISETP.NE.AND P0, PT, R7, 0x1, PT ;  /* 0x000000010700780c */ /* 0x000fda0003f05270 */
[----:B------:R-:W1:Y:S02]  /*4900*/  @P0 LDC.64 R4, c[0x0][0x9e8] ;  /* 0x00027a00ff040b82 */ /* 0x000e640000000a00 */
[----:B-1----:R-:W-:-:S05]  /*4910*/  @P0 IMAD.HI.U32 R4, R22, R4, RZ ;  /* 0x0000000416040227 */ /* 0x002fca00078e00ff */
[----:B------:R-:W-:-:S07]  /*4920*/  @P0 SHF.R.U32.HI R22, RZ, R5, R4 ;  /* 0x00000005ff160219 */ /* 0x000fce0000011604 */
.L_x_5879:
[----:B------:R-:W-:Y:S05]  /*4930*/  BSYNC B0 ;  /* 0x0000000000007941 */ /* 0x000fea0003800000 */
.L_x_5877:
[----:B------:R-:W-:-:S05]  /*4940*/  IMAD R3, R22, R7, RZ ;  /* 0x0000000716037224 */ /* 0x000fca00078e02ff */
[----:B------:R-:W-:-:S07]  /*4950*/  VIMNMX R0, R0, R3, !PT ;  /* 0x0000000300007248 */ /* 0x000fce0007fe0100 */
.L_x_5876:
[----:B------:R-:W-:Y:S01]  /*4960*/  SHF.R.S32.HI R5, RZ, 0x1f, R0 ;  /* 0x0000001fff057819 */ /* 0x000fe20000011400 */
[----:B------:R-:W-:Y:S01]  /*4970*/  IMAD.MOV.U32 R3, RZ, RZ, RZ ;  /* 0x000000ffff037224 */ /* 0x000fe200078e00ff */
[----:B------:R-:W-:Y:S02]  /*4980*/  PLOP3.LUT P0, PT, PT, PT, PT, 0x80, 0x0 ;  /* 0x000000000000781c */ /* 0x000fe40003f0f070 */
[----:B------:R-:W-:Y:S02]  /*4990*/  CS2R R32, SRZ ;  /* 0x0000000000207805 */ /* 0x000fe4000001ff00 */
[----:B------:R-:W-:Y:S02]  /*49a0*/  LEA.HI R5, R5, R0, RZ, 0x6 ;  /* 0x0000000005057211 */ /* 0x000fe400078f30ff */
[----:B------:R-:W-:Y:S02]  /*49b0*/  CS2R R150, SRZ ;  /* 0x0000000000967805 */ /* 0x000fe4000001ff00 */
[----:B------:R-:W-:-:S02]  /*49c0*/  CS2R R148, SRZ ;  /* 0x0000000000947805 */ /* 0x000fc4000001ff00 */
[----:B------:R-:W-:Y:S02]  /*49d0*/  CS2R R146, SRZ ;  /* 0x0000000000927805 */ /* 0x000fe4000001ff00 */
[----:B------:R-:W-:Y:S02]  /*49e0*/  SHF.R.S32.HI R4, RZ, 0x6, R5 ;  /* 0x00000006ff047819 */ /* 0x000fe40000011405 */
        /* <DEDUP_REMOVED lines=63> */
[----:B------:R-:W-:Y:S02]  /*4de0*/  IMAD.MOV.U32 R0, RZ, RZ, RZ ;  /* 0x000000ffff007224 */ /* 0x000fe400078e00ff */
[----:B------:R-:W-:Y:S02]  /*4df0*/  IMAD.MOV.U32 R5, RZ, RZ, RZ ;  /* 0x000000ffff057224 */ /* 0x000fe400078e00ff */
[----:B------:R-:W-:Y:S01]  /*4e00*/  IMAD.MOV.U32 R178, RZ, RZ, RZ ;  /* 0x000000ffffb27224 */ /* 0x000fe200078e00ff */
[----:B------:R-:W-:Y:S06]  /*4e10*/  @!P1 BRA `(.L_x_5880) ;  /* 0x000000e400209947 */ /* 0x000fec0003800000 */
[----:B------:R-:W1:Y:S02]  /*4e20*/  SHFL.IDX PT, R0, R222, RZ, 0x1f ;  /* 0x00001fffde007589 */ /* 0x000e6400000e0000 */
[----:B-1----:R-:W-:-:S04]  /*4e30*/  LEA.HI R3, R0, R0, RZ, 0x1 ;  /* 0x0000000000037211 */ /* 0x002fc800078f08ff */
[----:B------:R-:W-:-:S05]  /*4e40*/  LOP3.LUT R3, R3, 0x1fffe, RZ, 0xc0, !PT ;  /* 0x0001fffe03037812 */ /* 0x000fca00078ec0ff */
[----:B------:R-:W-:Y:S02]  /*4e50*/  IMAD.IADD R3, R0, 0x1, -R3 ;  /* 0x0000000100037824 */ /* 0x000fe400078e0a03 */
[----:B------:R-:W-:Y:S02]  /*4e60*/  IMAD.U32 R0, RZ, RZ, UR37 ;  /* 0x00000025ff007e24 */ /* 0x000fe4000f8e00ff */
[----:B------:R-:W-:-:S03]  /*4e70*/  IMAD R3, R3, 0x8000, R2 ;  /* 0x0000800003037824 */ /* 0x000fc600078e0202 */
[----:B------:R-:W-:Y:S01]  /*4e80*/  ISETP.NE.AND P0, PT, R0, 0x3, PT ;  /* 0x000000030000780c */ /* 0x000fe20003f05270 */
[----:B------:R-:W-:-:S05]  /*4e90*/  VIADD R3, R3, 0x400 ;  /* 0x0000040003037836 */ /* 0x000fca0000000000 */
[----:B------:R-:W-:-:S04]  /*4ea0*/  SHF.R.U32.HI R3, RZ, 0x4, R3 ;  /* 0x00000004ff037819 */ /* 0x000fc80000011603 */
[----:B------:R-:W-:-:S04]  /*4eb0*/  LOP3.LUT R3, R3, 0x3fff, RZ, 0xc0, !PT ;  /* 0x00003fff03037812 */ /* 0x000fc800078ec0ff */
[----:B------:R-:W-:Y:S01]  /*4ec0*/  LOP3.LUT R23, R3, 0x2000000, RZ, 0xfc, !PT ;  /* 0x0200000003177812 */ /* 0x000fe200078efcff */
[----:B------:R-:W-:Y:S06]  /*4ed0*/  @!P0 BRA `(.L_x_5881) ;  /* 0x0000000000048947 */ /* 0x000fec0003800000 */
[----:B------:R-:W-:Y:S01]  /*4ee0*/  BPT.TRAP 0x1 ;  /* 0x000000040000795c */ /* 0x000fe20000300000 */
.L_x_5881:
[----:B------:R-:W-:Y:S01]  /*4ef0*/  IMAD R22, R18, 0x8, R2 ;  /* 0x0000000812167824 */ /* 0x000fe200078e0202 */
[----:B------:R-:W-:Y:S01]  /*4f00*/  SHF.L.U32 R3, R19, 0x1f, RZ ;  /* 0x0000001f13037819 */ /* 0x000fe200000006ff */
[----:B------:R-:W-:Y:S01]  /*4f10*/  VIADD R0, R2, 0x26800 ;  /* 0x0002680002007836 */ /* 0x000fe20000000000 */
[----:B------:R-:W-:Y:S01]  /*4f20*/  BSSY B0, `(.L_x_5882) ;  /* 0x0000008000007945 */ /* 0x000fe20003800000 */
[----:B------:R-:W-:Y:S01]  /*4f30*/  IMAD R14, R18, 0x1000, R23 ;  /* 0x00001000120e7824 */ /* 0x000fe200078e0217 */
[----:B------:R-:W1:Y:S01]  /*4f40*/  SYNCS.PHASECHK.TRANS64.TRYWAIT P1, [R22+URZ+0x28c50], R3 ;  /* 0x028c5003160075a7 */ /* 0x000e62000802017f */
[----:B------:R-:W-:Y:S01]  /*4f50*/  IMAD.MOV.U32 R15, RZ, RZ, 0x40000040 ;  /* 0x40000040ff0f7424 */ /* 0x000fe200078e00ff */
[----:B------:R-:W-:-:S04]  /*4f60*/  SHF.R.U32.HI R0, RZ, 0x4, R0 ;  /* 0x00000004ff007819 */ /* 0x000fc80000011600 */
[----:B------:R-:W-:-:S04]  /*4f70*/  LOP3.LUT R0, R0, 0x3fff, RZ, 0xc0, !PT ;  /* 0x00003fff00007812 */ /* 0x000fc800078ec0ff */
[----:B------:R-:W-:Y:S01]  /*4f80*/  LOP3.LUT R10, R0, 0x10000, RZ, 0xfc, !PT ;  /* 0x00010000000a7812 */ /* 0x000fe200078efcff */
[----:B-1----:R-:W-:Y:S06]  /*4f90*/  @!P1 BRA `(.L_x_5883) ;  /* 0x000001a4008c9947 */ /* 0x002fec0003800000 */
.L_x_6235:
[----:B------:R-:W-:Y:S05]  /*4fa0*/  BSYNC B0 ;  /* 0x0000000000007941 */ /* 0x000fea0003800000 */
.L_x_5882:
[----:B------:R-:W-:Y:S01]  /*4fb0*/  BAR.SYNC.DEFER_BLOCKING 0xe, 0x100 ;  /* 0x0384000000007b1d */ /* 0x000fe20000010000 */
[----:B------:R-:W-:Y:S01]  /*4fc0*/  IMAD.MOV.U32 R11, RZ, RZ, 0x40000040 ;  /* 0x40000040ff0b7424 */ /* 0x000fe200078e00ff */
[C---:B------:R-:W-:Y:S01]  /*4fd0*/  R2UR UR6, R14.reuse ;  /* 0x000000000e0672ca */ /* 0x040fe200000e0000 */
[----:B------:R-:W-:Y:S01]  /*4fe0*/  VIADD R6, R14, 0x80 ;  /* 0x000000800e067836 */ /* 0x000fe20000000000 */
[----:B------:R-:W-:Y:S01]  /*4ff0*/  R2UR UR7, R15 ;  /* 0x000000000f0772ca */ /* 0x000fe200000e0000 */
[C---:B------:R-:W-:Y:S01]  /*5000*/  VIADD R8, R10.reuse, 0x2 ;  /* 0x000000020a087836 */ /* 0x040fe20000000000 */
[----:B------:R-:W-:Y:S01]  /*5010*/  R2UR UR4, R10 ;  /* 0x000000000a0472ca */ /* 0x000fe200000e0000 */
[----:B------:R-:W-:Y:S01]  /*5020*/  IMAD.MOV.U32 R7, RZ, RZ, 0x40000040 ;  /* 0x40000040ff077424 */ /* 0x000fe200078e00ff */
[----:B------:R-:W-:Y:S01]  /*5030*/  R2UR UR5, R11 ;  /* 0x000000000b0572ca */ /* 0x000fe200000e0000 */
[----:B------:R-:W-:Y:S01]  /*5040*/  IMAD.MOV.U32 R9, RZ, RZ, 0x40000040 ;  /* 0x40000040ff097424 */ /* 0x000fe200078e00ff */
[----:B------:R-:W2:Y:S01]  /*5050*/  S2R R0, SR_TID.X ;  /* 0x0000000000007919 */ /* 0x000ea20000002100 */
[----:B------:R-:W-:Y:S01]  /*5060*/  VIADD R20, R14, 0x100 ;  /* 0x000001000e147836 */ /* 0x000fe20000000000 */
[----:B------:R-:W-:Y:S01]  /*5070*/  BSSY B0, `(.L_x_5884) ;  /* 0x00000ee000007945 */ /* 0x000fe20003800000 */
[----:B------:R-:W-:-:S02]  /*5080*/  IMAD.MOV.U32 R21, RZ, RZ, 0x40000040 ;  /* 0x40000040ff157424 */ /* 0x000fc400078e00ff */
[----:B------:R-:W-:Y:S02]  /*5090*/  IMAD.MOV.U32 R15, RZ, RZ, 0x40000040 ;  /* 0x40000040ff0f7424 */ /* 0x000fe400078e00ff */
[----:B-1----:R-:W-:-:S05]  /*50a0*/  VIADD R3, R12, 0xfffffffe ;  /* 0xfffffffe0c037836 */ /* 0x002fca0000000000 */
[----:B------:R-:W-:Y:S01]  /*50b0*/  ISETP.GE.AND P2, PT, R3, R4, PT ;  /* 0x000000040300720c */ /* 0x000fe20003f46270 */
[----:B0---45:R-:W-:-:S06]  /*50c0*/  WARPGROUP.ARRIVE ;  /* 0x00000000000079c5 */ /* 0x031fcc0000000000 */
[----:B------:R-:W-:Y:S01]  /*50d0*/  HGMMA.64x256x16.F32 R24, gdesc[UR4].tnspB, RZ, !UPT, gsb0 ;  /* 0x43e00000041879f0 */ /* 0x000fe2000c0008ff */
[----:B------:R-:W-:Y:S01]  /*50e0*/  R2UR UR6, R6 ;  /* 0x00000000060672ca */ /* 0x000fe200000e0000 */
[----:B------:R-:W-:Y:S01]  /*50f0*/  VIADD R6, R10, 0x4 ;  /* 0x000000040a067836 */ /* 0x000fe20000000000 */
[----:B------:R-:W-:Y:S01]  /*5100*/  R2UR UR7, R7 ;  /* 0x00000000070772ca */ /* 0x000fe200000e0000 */
[----:B------:R-:W-:Y:S01]  /*5110*/  IMAD.MOV.U32 R7, RZ, RZ, 0x40000040 ;  /* 0x40000040ff077424 */ /* 0x000fe200078e00ff */
[----:B------:R-:W-:Y:S02]  /*5120*/  R2UR UR4, R8 ;  /* 0x00000000080472ca */ /* 0x000fe400000e0000 */
[----:B------:R-:W-:Y:S02]  /*5130*/  R2UR UR5, R9 ;  /* 0x00000000090572ca */ /* 0x000fe400000e0000 */
[----:B--2---:R-:W-:-:S04]  /*5140*/  LOP3.LUT R0, R0, 0x7f, RZ, 0xc0, !PT ;  /* 0x0000007f00007812 */ /* 0x004fc800078ec0ff */
[----:B------:R-:W-:-:S13]  /*5150*/  ISETP.NE.AND P1, PT, R0, RZ, PT ;  /* 0x000000ff0000720c */ /* 0x000fda0003f25270 */
[----:B------:R-:W-:-:S05]  /*5160*/  @!P1 VIADD R0, R22, 0x28c60 ;  /* 0x00028c6016009836 */ /* 0x000fca0000000000 */
[----:B------:R-:W-:Y:S01]  /*5170*/  @!P1 PRMT R0, RZ, 0x654, R0 ;  /* 0x00000654ff009816 */ /* 0x000fe20000000000 */
[----:B------:R-:W-:Y:S02]  /*5180*/  WARPGROUP.DEPBAR.LE gsb0, 0x0 ;  /* 0x00008000000079c5 */ /* 0x000fe40000010000 */
[----:B------:R-:W-:-:S06]  /*5190*/  WARPGROUP.ARRIVE ;  /* 0x00000000000079c5 */ /* 0x000fcc0000000000 */
        /* <DEDUP_REMOVED lines=24> */
.L_x_5891:
[----:B------:R-:W-:Y:S01]  /*5320*/  BAR.SYNC.DEFER_BLOCKING 0xe, 0x100 ;  /* 0x0384000000007b1d */ /* 0x000fe20000010000 */
[C---:B------:R-:W-:Y:S01]  /*5330*/  IMAD R5, R18.reuse, 0x40, R191 ;  /* 0x0000004012057824 */ /* 0x040fe200078e02bf */
[----:B------:R-:W-:Y:S01]  /*5340*/  ISETP.GT.AND P3, PT, R3, R4, PT ;  /* 0x000000040300720c */ /* 0x000fe20003f64270 */
[----:B------:R-:W-:Y:S02]  /*5350*/  VIADD R18, R18, 0x1 ;  /* 0x0000000112127836 */ /* 0x000fe40000000000 */
[----:B------:R-:W-:Y:S02]  /*5360*/  IMAD R5, R5, 0x4, R2 ;  /* 0x0000000405057824 */ /* 0x000fe400078e0202 */
[----:B------:R-:W-:Y:S01]  /*5370*/  VIADD R3, R3, 0xffffffff ;  /* 0xffffffff03037836 */ /* 0x000fe20000000000 */
[----:B------:R-:W-:-:S04]  /*5380*/  ISETP.NE.AND P2, PT, R18, 0x2, PT ;  /* 0x000000021200780c */ /* 0x000fc80003f45270 */
[----:B------:R-:W-:Y:S02]  /*5390*/  SEL R12, RZ, 0x1, P2 ;  /* 0x00000001ff0c7807 */ /* 0x000fe40001000000 */
[----:B------:R-:W-:Y:S02]  /*53a0*/  SEL R18, R18, RZ, P2 ;  /* 0x000000ff12127207 */ /* 0x000fe40001000000 */
[----:B------:R-:W-:Y:S01]  /*53b0*/  LOP3.LUT R19, R19, R12, RZ, 0x3c, !PT ;  /* 0x0000000c13137212 */ /* 0x000fe200078e3cff */
[----:B01----:R-:W0:Y:S04]  /*53c0*/  LDS R0, [R5+0x28800] ;  /* 0x0288000005007984 */ /* 0x003e280000000800 */
        /* <DEDUP_REMOVED lines=131> */
.L_x_5886:
[----:B------:R-:W-:Y:S01]  /*5c00*/  IMAD R0, R18, 0x8, R2 ;  /* 0x0000000812007824 */ /* 0x000fe200078e0202 */
[----:B------:R-:W-:-:S04]  /*5c10*/  SHF.L.U32 R5, R19, 0x1f, RZ ;  /* 0x0000001f13057819 */ /* 0x000fc800000006ff */
[----:B------:R0:W1:Y:S01]  /*5c20*/  SYNCS.PHASECHK.TRANS64.TRYWAIT P2, [R0+URZ+0x28c50], R5 ;  /* 0x028c5005000075a7 */ /* 0x000062000804017f */
[----:B------:R-:W-:Y:S05]  /*5c30*/  @!P0 BRA `(.L_x_5887) ;  /* 0x0000000000048947 */ /* 0x000fea0003800000 */
[----:B------:R-:W-:Y:S01]  /*5c40*/  BPT.TRAP 0x1 ;  /* 0x000000040000795c */ /* 0x000fe20000300000 */
.L_x_5887:
[----:B------:R-:W-:Y:S04]  /*5c50*/  BSSY B1, `(.L_x_5888) ;  /* 0x0000004000017945 */ /* 0x000fe80003800000 */
[----:B-1----:R-:W-:Y:S05]  /*5c60*/  @P2 BRA `(.L_x_5889) ;  /* 0x0000000000082947 */ /* 0x002fea0003800000 */
[----:B------:R-:W1:Y:S02]  /*5c70*/  SYNCS.PHASECHK.TRANS64.TRYWAIT P2, [R0+URZ+0x28c50], R5 ;  /* 0x028c5005000075a7 */ /* 0x000e64000804017f */
[----:B-1----:R-:W-:Y:S05]  /*5c80*/  @!P2 BRA `(.L_x_5890) ;  /* 0x000001980064a947 */ /* 0x002fea0003800000 */
.L_x_5889:
[----:B------:R-:W-:Y:S05]  /*5c90*/  BSYNC B1 ;  /* 0x0000000000017941 */ /* 0x000fea0003800000 */
.L_x_5888:
[----:B------:R-:W-:Y:S01]  /*5ca0*/  IMAD R12, R18, 0x1000, R23 ;  /* 0x00001000120c7824 */ /* 0x000fe200078e0217 */
[----:B------:R-:W-:Y:S01]  /*5cb0*/  R2UR UR4, R10 ;  /* 0x000000000a0472ca */ /* 0x000fe200000e0000 */
[----:B------:R-:W-:Y:S01]  /*5cc0*/  IMAD.MOV.U32 R13, RZ, RZ, 0x40000040 ;  /* 0x40000040ff0d7424 */ /* 0x000fe200078e00ff */
[----:B------:R-:W-:Y:S01]  /*5cd0*/  R2UR UR5, R11 ;  /* 0x000000000b0572ca */ /* 0x000fe200000e0000 */
[----:B------:R-:W-:Y:S01]  /*5ce0*/  WARPGROUP.ARRIVE ;  /* 0x00000000000079c5 */ /* 0x000fe20000000000 */
[C---:B------:R-:W-:Y:S01]  /*5cf0*/  R2UR UR6, R12.reuse ;  /* 0x000000000c0672ca */ /* 0x040fe200000e0000 */
[----:B------:R-:W-:Y:S01]  /*5d00*/  VIADD R20, R12, 0x80 ;  /* 0x000000800c147836 */ /* 0x000fe20000000000 */
[----:B------:R-:W-:Y:S01]  /*5d10*/  R2UR UR7, R13 ;  /* 0x000000000d0772ca */ /* 0x000fe200000e0000 */
[----:B------:R-:W-:Y:S02]  /*5d20*/  IMAD.MOV.U32 R21, RZ, RZ, 0x40000040 ;  /* 0x40000040ff157424 */ /* 0x000fe400078e00ff */
[----:B------:R-:W-:-:S02]  /*5d30*/  IMAD.MOV.U32 R13, RZ, RZ, 0x40000040 ;  /* 0x40000040ff0d7424 */ /* 0x000fc400078e00ff */
[----:B01----:R-:W-:-:S05]  /*5d40*/  @!P1 VIADD R0, R0, 0x28c60 ;  /* 0x00028c6000009836 */ /* 0x003fca0000000000 */
[----:B------:R-:W-:-:S03]  /*5d50*/  @!P1 PRMT R0, RZ, 0x654, R0 ;  /* 0x00000654ff009816 */ /* 0x000fc60000000000 */
[----:B------:R-:W-:Y:S01]  /*5d60*/  HGMMA.64x256x16.F32 R24, gdesc[UR4].tnspB, R24, gsb0 ;  /* 0x43e00000041879f0 */ /* 0x000fe20008000818 */
[----:B------:R-:W-:Y:S02]  /*5d70*/  R2UR UR4, R8 ;  /* 0x00000000080472ca */ /* 0x000fe400000e0000 */
[----:B------:R-:W-:Y:S02]  /*5d80*/  R2UR UR5, R9 ;  /* 0x00000000090572ca */ /* 0x000fe400000e0000 */
[----:B------:R-:W-:Y:S01]  /*5d90*/  R2UR UR6, R20 ;  /* 0x00000000140672ca */ /* 0x000fe200000e0000 */
[C---:B------:R-:W-:Y:S01]  /*5da0*/  VIADD R20, R12.reuse, 0x100 ;  /* 0x000001000c147836 */ /* 0x040fe20000000000 */
[----:B------:R-:W-:Y:S01]  /*5db0*/  R2UR UR7, R21 ;  /* 0x00000000150772ca */ /* 0x000fe200000e0000 */
[----:B------:R-:W-:Y:S02]  /*5dc0*/  IMAD.MOV.U32 R21, RZ, RZ, 0x40000040 ;  /* 0x40000040ff157424 */ /* 0x000fe400078e00ff */
        /* <DEDUP_REMOVED lines=24> */
.L_x_5885:
[----:B------:R-:W-:Y:S05]  /*5f50*/  BSYNC B0 ;  /* 0x0000000000007941 */ /* 0x000fea0003800000 */
.L_x_5884:
        /* <DEDUP_REMOVED lines=9> */
[----:B01----:R-:W0:Y:S04]  /*5ff0*/  LDS R0, [R3+0x28800] ;  /* 0x0288000003007984 */ /* 0x003e280000000800 */
        /* <DEDUP_REMOVED lines=133> */
.L_x_5871:
        /* <DEDUP_REMOVED lines=24> */
.L_x_5894:
[----:B------:R-:W-:-:S13]  /*69d0*/  ISETP.NE.AND P0, PT, R7, 0x1, PT ;  /* 0x000000010700780c */ /* 0x000fda0003f05270 */
[----:B------:R-:W1:Y:S02]  /*69e0*/  @P0 LDC.64 R4, c[0x0][0x9e8] ;  /* 0x00027a00ff040b82 */ /* 0x000e640000000a00 */
[----:B-1----:R-:W-:-:S05]  /*69f0*/  @P0 IMAD.HI.U32 R4, R3, R4, RZ ;  /* 0x0000000403040227 */ /* 0x002fca00078e00ff */
[----:B------:R-:W-:-:S07]  /*6a00*/  @P0 SHF.R.U32.HI R3, RZ, R5, R4 ;  /* 0x00000005ff030219 */ /* 0x000fce0000011604 */
.L_x_5895:
[----:B------:R-:W-:Y:S05]  /*6a10*/  BSYNC B0 ;  /* 0x0000000000007941 */ /* 0x000fea0003800000 */
.L_x_5893:
[----:B------:R-:W-:-:S05]  /*6a20*/  IMAD R3, R3, R7, R7 ;  /* 0x0000000703037224 */ /* 0x000fca00078e0207 */
[----:B------:R-:W-:-:S07]  /*6a30*/  VIMNMX R0, R0, R3, PT ;  /* 0x0000000300007248 */ /* 0x000fce0003fe0100 */
.L_x_5892:
        /* <DEDUP_REMOVED lines=8> */
[----:B------:R-:W-:Y:S01]  /*6ac0*/  VIMNMX R168, R168, R3, PT ;  /* 0x00000003a8a87248 */ /* 0x000fe20003fe0100 */
        /* <DEDUP_REMOVED lines=15> */
.L_x_5898:
[----:B------:R-:W-:-:S13]  /*6bc0*/  ISETP.NE.AND P0, PT, R7, 0x1, PT ;  /* 0x000000010700780c */ /* 0x000fda0003f05270 */
[----:B------:R-:W1:Y:S02]  /*6bd0*/  @P0 LDC.64 R8, c[0x0][0x9e8] ;  /* 0x00027a00ff080b82 */ /* 0x000e640000000a00 */
[----:B-1----:R-:W-:-:S05]  /*6be0*/  @P0 IMAD.HI.U32 R6, R0, R8, RZ ;  /* 0x0000000800060227 */ /* 0x002fca00078e00ff */
[----:B------:R-:W-:-:S07]  /*6bf0*/  @P0 SHF.R.U32.HI R0, RZ, R9, R6 ;  /* 0x00000009ff000219 */ /* 0x000fce0000011606 */
.L_x_5899:
[----:B------:R-:W-:Y:S05]  /*6c00*/  BSYNC B0 ;  /* 0x0000000000007941 */ /* 0x000fea0003800000 */
.L_x_5897:
[----:B------:R-:W-:-:S05]  /*6c10*/  IMAD R3, R0, R7, RZ ;  /* 0x0000000700037224 */ /* 0x000fca00078e02ff */
[----:B------:R-:W-:-:S07]  /*6c20*/  VIMNMX R4, R4, R3, !PT ;  /* 0x0000000304047248 */ /* 0x000fce0007fe0100 */
.L_x_5896:
        /* <DEDUP_REMOVED lines=86> */
[----:B------:R-:W-:-:S04]  /*7190*/  LOP3.LUT R3, R3, 0x3fff, RZ, 0xc0, !PT ;  /* 0x00003fff03037812 */ /* 0x000fc800078ec0ff */
[----:B------:R-:W-:Y:S01]  /*71a0*/  LOP3.LUT R190, R3, 0x2000000, RZ, 0xfc, !PT ;  /* 0x0200000003be7812 */ /* 0x000fe200078efcff */
        /* <DEDUP_REMOVED lines=16> */
[----:B0-2-45:R-:W-:Y:S05]  /*72b0*/  CALL.ABS.NOINC R14 ;  /* 0x000000000e007343 */ /* 0x035fea0003c00000 */
.L_x_5901:
[----:B------:R-:W-:Y:S05]  /*72c0*/  BSYNC B6 ;  /* 0x0000000000067941 */ /* 0x000fea0003800000 */
.L_x_5900:
        /* <DEDUP_REMOVED lines=12> */
.L_x_5905:
[----:B--2---:R2:W3:Y:S02]  /*7390*/  SYNCS.PHASECHK.TRANS64.TRYWAIT P0, [R2+URZ+0x28c00], R3 ;  /* 0x028c0003020075a7 */ /* 0x0044e4000800017f */
[----:B---3--:R-:W-:Y:S05]  /*73a0*/  @!P0 NANOSLEEP.SYNCS 0x989680 ;  /* 0x009896800000895d */ /* 0x008fea0003900000 */
[----:B------:R-:W3:Y:S02]  /*73b0*/  @!P0 SYNCS.PHASECHK.TRANS64 P0, [R2+URZ+0x28c00], R3 ;  /* 0x028c0003020085a7 */ /* 0x000ee4000800007f */
[----:B---3--:R-:W-:Y:S05]  /*73c0*/  @!P0 BRA `(.L_x_5905) ;  /* 0xfffffffc00f08947 */ /* 0x008fea000383ffff */
.L_x_5904:
[----:B------:R-:W-:Y:S05]  /*73d0*/  BSYNC B0 ;  /* 0x0000000000007941 */ /* 0x000fea0003800000 */
.L_x_5903:
[----:B------:R-:W-:Y:S05]  /*73e0*/  BRA `(.L_x_5906) ;  /* 0x0000002800d87947 */ /* 0x000fea0003800000 */
.L_x_5902:
[----:B------:R-:W-:Y:S01]  /*73f0*/  VIADD R3, R2, 0x20400 ;  /* 0x0002040002037836 */ /* 0x000fe20000000000 */
[----:B-----5:R-:W-:Y:S01]  /*7400*/  SHF.R.S32.HI R0, RZ, 0x1f, R37 ;  /* 0x0000001fff007819 */ /* 0x020fe20000011425 */
[----:B------:R-:W-:Y:S01]  /*7410*/  ULDC.64 UR4, c[0x0][0x3f8] ;  /* 0x0000fe0000047ab9 */ /* 0x000fe20000000a00 */
[----:B------:R-:W-:Y:S01]  /*7420*/  ULDC.64 UR6, c[0x0][0x408] ;  /* 0x0001020000067ab9 */ /* 0x000fe20000000a00 */
[----:B----4-:R-:W-:Y:S01]  /*7430*/  IMAD.WIDE.U32 R24, R37, UR4, RZ ;  /* 0x0000000425187c25 */ /* 0x010fe2000f8e00ff */
[----:B------:R-:W-:Y:S01]  /*7440*/  LOP3.LUT P0, RZ, R3, 0x3ff, RZ, 0xc0, !PT ;  /* 0x000003ff03ff7812 */ /* 0x000fe2000780c0ff */
[----:B------:R-:W-:Y:S02]  /*7450*/  BSSY B6, `(.L_x_5907) ;  /* 0x0000019000067945 */ /* 0x000fe40003800000 */
[C---:B------:R-:W-:Y:S02]  /*7460*/  IMAD R4, R0.reuse, UR4, RZ ;  /* 0x0000000400047c24 */ /* 0x040fe4000f8e02ff */
[----:B------:R-:W-:-:S02]  /*7470*/  IMAD R0, R0, UR6, RZ ;  /* 0x0000000600007c24 */ /* 0x000fc4000f8e02ff */
[C---:B------:R-:W-:Y:S02]  /*7480*/  IMAD R29, R37.reuse, UR5, R4 ;  /* 0x00000005251d7c24 */ /* 0x040fe4000f8e0204 */
[C---:B------:R-:W-:Y:S02]  /*7490*/  IMAD R31, R37.reuse, UR7, R0 ;  /* 0x00000007251f7c24 */ /* 0x040fe4000f8e0200 */
[----:B------:R-:W-:-:S04]  /*74a0*/  IMAD.WIDE.U32 R26, R37, UR6, RZ ;  /* 0x00000006251a7c25 */ /* 0x000fc8000f8e00ff */
[----:B------:R-:W-:Y:S02]  /*74b0*/  IMAD.IADD R29, R29, 0x1, R25 ;  /* 0x000000011d1d7824 */ /* 0x000fe400078e0219 */
[----:B------:R-:W-:Y:S01]  /*74c0*/  IMAD.IADD R31, R31, 0x1, R27 ;  /* 0x000000011f1f7824 */ /* 0x000fe200078e021b */
        /* <DEDUP_REMOVED lines=17> */
.L_x_5908:
[----:B------:R-:W-:Y:S05]  /*75e0*/  BSYNC B6 ;  /* 0x0000000000067941 */ /* 0x000fea0003800000 */
.L_x_5907:
[----:B------:R-:W-:Y:S01]  /*75f0*/  ULDC.U8 UR4, c[0x0][0x410] ;  /* 0x0001040000047ab9 */ /* 0x000fe20000000000 */
[----:B------:R-:W-:Y:S01]  /*7600*/  BSSY B0, `(.L_x_5909) ;  /* 0x000028c000007945 */ /* 0x000fe20003800000 */
[----:B------:R-:W-:Y:S01]  /*7610*/  ISETP.NE.AND P0, PT, RZ, UR4, PT ;  /* 0x00000004ff007c0c */ /* 0x000fe2000bf05270 */
[----:B------:R-:W-:-:S12]  /*7620*/  IMAD.IADD R34, R186, 0x1, R192 ;  /* 0x00000001ba227824 */ /* 0x000fd800078e02c0 */
[----:B------:R-:W-:Y:S05]  /*7630*/  @!P0 BRA `(.L_x_5910) ;  /* 0x0000001400508947 */ /* 0x000fea0003800000 */
[----:B------:R-:W1:Y:S01]  /*7640*/  LDC R37, c[0x0][0x448] ;  /* 0x00011200ff257b82 */ /* 0x000e620000000800 */
[----:B------:R-:W-:Y:S01]  /*7650*/  IMAD R3, R225, 0x20, R34 ;  /* 0x00000020e1037824 */ /* 0x000fe200078e0222 */
[----:B------:R-:W-:Y:S01]  /*7660*/  ULDC.64 UR4, c[0x0][0x3f8] ;  /* 0x0000fe0000047ab9 */ /* 0x000fe20000000a00 */
[----:B------:R-:W-:Y:S01]  /*7670*/  ULDC.64 UR6, c[0x0][0x408] ;  /* 0x0001020000067ab9 */ /* 0x000fe20000000a00 */
[----:B------:R-:W-:Y:S02]  /*7680*/  IMAD.MOV.U32 R6, RZ, RZ, R24 ;  /* 0x000000ffff067224 */ /* 0x000fe400078e0018 */
[----:B------:R-:W-:Y:S02]  /*7690*/  IMAD.MOV.U32 R7, RZ, RZ, R29 ;  /* 0x000000ffff077224 */ /* 0x000fe400078e001d */
[----:B------:R-:W-:Y:S02]  /*76a0*/  IMAD.MOV.U32 R8, RZ, RZ, R26 ;  /* 0x000000ffff087224 */ /* 0x000fe400078e001a */
[----:B------:R-:W-:Y:S01]  /*76b0*/  IMAD.MOV.U32 R9, RZ, RZ, R31 ;  /* 0x000000ffff097224 */ /* 0x000fe200078e001f */
[----:B-1----:R-:W-:-:S13]  /*76c0*/  ISETP.NE.AND P0, PT, R37, 0x1, PT ;  /* 0x000000012500780c */ /* 0x002fda0003f05270 */
[----:B------:R-:W1:Y:S08]  /*76d0*/  @P0 LDC R0, c[0x0][0x44c] ;  /* 0x00011300ff000b82 */ /* 0x000e700000000800 */
[----:B------:R-:W2:Y:S01]  /*76e0*/  @P0 LDC R5, c[0x0][0x450] ;  /* 0x00011400ff050b82 */ /* 0x000ea20000000800 */
[----:B-1----:R-:W-:-:S05]  /*76f0*/  @P0 IMAD.HI.U32 R0, R3, R0, RZ ;  /* 0x0000000003000227 */ /* 0x002fca00078e00ff */
[----:B--2---:R-:W-:-:S04]  /*7700*/  @P0 SHF.R.U32.HI R3, RZ, R5, R0 ;  /* 0x00000005ff030219 */ /* 0x004fc80000011600 */
        /* <DEDUP_REMOVED lines=17> */
[----:B------:R1:W2:Y:S04]  /*7820*/  SHFL.IDX PT, R3, R6, RZ, 0x1c1f ;  /* 0x001c1fff06037589 */ /* 0x0002a800000e0000 */
[----:B------:R1:W3:Y:S04]  /*7830*/  SHFL.IDX PT, R0, R4, RZ, 0x1c1f ;  /* 0x001c1fff04007589 */ /* 0x0002e800000e0000 */
[----:B------:R1:W4:Y:S04]  /*7840*/  SHFL.IDX PT, R5, R8, RZ, 0x1c1f ;  /* 0x001c1fff08057589 */ /* 0x00032800000e0000 */
[----:B------:R1:W0:Y:S02]  /*7850*/  SHFL.IDX PT, R14, R7, RZ, 0x1c1f ;  /* 0x001c1fff070e7589 */ /* 0x00022400000e0000 */
.L_x_6241:
[----:B------:R-:W-:Y:S01]  /*7860*/  IMAD R37, R22, R37, RZ ;  /* 0x0000002516257224 */ /* 0x000fe200078e02ff */
[----:B------:R-:W-:Y:S01]  /*7870*/  BSSY B1, `(.L_x_5912) ;  /* 0x000001d000017945 */ /* 0x000fe20003800000 */
[----:B------:R-:W-:Y:S02]  /*7880*/  CS2R R30, SRZ ;  /* 0x00000000001e7805 */ /* 0x000fe4000001ff00 */
[----:B------:R-:W-:Y:S02]  /*7890*/  CS2R R20, SRZ ;  /* 0x0000000000147805 */ /* 0x000fe4000001ff00 */
[----:B------:R-:W-:Y:S02]  /*78a0*/  CS2R R28, SRZ ;  /* 0x00000000001c7805 */ /* 0x000fe4000001ff00 */
[----:B------:R-:W-:Y:S02]  /*78b0*/  ISETP.GE.AND P0, PT, R34, R37, PT ;  /* 0x000000252200720c */ /* 0x000fe40003f06270 */
[----:B------:R-:W-:-:S11]  /*78c0*/  CS2R R24, SRZ ;  /* 0x0000000000187805 */ /* 0x000fd6000001ff00 */
[----:B------:R-:W-:Y:S05]  /*78d0*/  @P0 BRA `(.L_x_5913) ;  /* 0x0000000000580947 */ /* 0x000fea0003800000 */
[----:B------:R-:W-:Y:S01]  /*78e0*/  ULDC UR4, c[0x0][0x3f4] ;  /* 0x0000fd0000047ab9 */ /* 0x000fe20000000800 */
[----:B---3--:R-:W-:Y:S01]  /*78f0*/  IMAD.MOV.U32 R10, RZ, RZ, R0 ;  /* 0x000000ffff0a7224 */ /* 0x008fe200078e0000 */
[----:B------:R-:W-:Y:S01]  /*7900*/  ISETP.GE.AND P3, PT, R199, UR4, PT ;  /* 0x00000004c7007c0c */ /* 0x000fe2000bf66270 */
[----:B--2---:R-:W-:Y:S01]  /*7910*/  IMAD.MOV.U32 R11, RZ, RZ, R3 ;  /* 0x000000ffff0b7224 */ /* 0x004fe200078e0003 */
[----:B------:R-:W-:Y:S01]  /*7920*/  ISETP.GE.AND P2, PT, R188, UR4, PT ;  /* 0x00000004bc007c0c */ /* 0x000fe2000bf46270 */
[----:B----4-:R-:W-:Y:S01]  /*7930*/  IMAD.MOV.U32 R15, RZ, RZ, R5 ;  /* 0x000000ffff0f7224 */ /* 0x010fe200078e0005 */
[----:B------:R-:W-:-:S09]  /*7940*/  CS2R R28, SRZ ;  /* 0x00000000001c7805 */ /* 0x000fd2000001ff00 */
[C---:B------:R-:W-:Y:S01]  /*7950*/  @!P3 IMAD.SHL.U32 R33, R199.reuse, 0x2, RZ ;  /* 0x00000002c721b824 */ /* 0x040fe200078e00ff */
[----:B------:R-:W-:Y:S02]  /*7960*/  @!P3 SHF.L.U64.HI R20, R199, 0x1, R226 ;  /* 0x00000001c714b819 */ /* 0x000fe400000102e2 */
[----:B------:R-:W-:Y:S02]  /*7970*/  CS2R R30, SRZ ;  /* 0x00000000001e7805 */ /* 0x000fe4000001ff00 */
[----:B------:R-:W-:Y:S01]  /*7980*/  CS2R R24, SRZ ;  /* 0x0000000000187805 */ /* 0x000fe2000001ff00 */
[----:B------:R-:W-:Y:S01]  /*7990*/  @!P2 IMAD.WIDE R10, R188, 0x2, R10 ;  /* 0x00000002bc0aa825 */ /* 0x000fe200078e020a */
[-C--:B------:R-:W-:Y:S02]  /*79a0*/  @!P3 IADD3 R26, P0, R0, R33.reuse, RZ ;  /* 0x00000021001ab210 */ /* 0x080fe40007f1e0ff */
[----:B0-----:R-:W-:Y:S01]  /*79b0*/  @!P3 IADD3 R32, P1, R14, R33, RZ ;  /* 0x000000210e20b210 */ /* 0x001fe20007f3e0ff */
[----:B------:R-:W-:Y:S01]  /*79c0*/  @!P2 IMAD.WIDE R12, R188, 0x2, R14 ;  /* 0x00000002bc0ca825 */ /* 0x000fe200078e020e */
[----:B------:R0:W5:Y:S03]  /*79d0*/  @!P2 LD.E.64 R28, desc[UR42][R10.64] ;  /* 0x0000002a0a1ca980 */ /* 0x000166000c101b00 */
[--C-:B------:R-:W-:Y:S01]  /*79e0*/  @!P3 IMAD.X R27, R3, 0x1, R20.reuse, P0 ;  /* 0x00000001031bb824 */ /* 0x100fe200000e0614 */
[----:B------:R0:W5:Y:S01]  /*79f0*/  @!P2 LD.E.64 R30, desc[UR42][R12.64] ;  /* 0x0000002a0c1ea980 */ /* 0x000162000c101b00 */
[----:B------:R-:W-:Y:S01]  /*7a00*/  @!P3 IMAD.X R33, R5, 0x1, R20, P1 ;  /* 0x000000010521b824 */ /* 0x000fe200008e0614 */
[----:B------:R-:W-:-:S02]  /*7a10*/  CS2R R20, SRZ ;  /* 0x0000000000147805 */ /* 0x000fc4000001ff00 */
[----:B------:R0:W5:Y:S04]  /*7a20*/  @!P3 LD.E.64 R24, desc[UR42][R26.64] ;  /* 0x0000002a1a18b980 */ /* 0x000168000c101b00 */
[----:B------:R0:W5:Y:S02]  /*7a30*/  @!P3 LD.E.64 R20, desc[UR42][R32.64] ;  /* 0x0000002a2014b980 */ /* 0x000164000c101b00 */
.L_x_5913:
[----:B------:R-:W-:Y:S05]  /*7a40*/  BSYNC B1 ;  /* 0x0000000000017941 */ /* 0x000fea0003800000 */
.L_x_5912:
[----:B---3-5:R-:W-:Y:S01]  /*7a50*/  IMAD.MOV.U32 R0, RZ, RZ, R30 ;  /* 0x000000ffff007224 */ /* 0x028fe200078e001e */
[----:B------:R-:W-:Y:S01]  /*7a60*/  UMOV UR4, 0xffffffff ;  /* 0xffffffff00047882 */ /* 0x000fe20000000000 */
[----:B--2---:R-:W-:Y:S01]  /*7a70*/  IMAD.MOV.U32 R3, RZ, RZ, R31 ;  /* 0x000000ffff037224 */ /* 0x004fe200078e001f */
[----:B0-----:R-:W-:Y:S01]  /*7a80*/  CS2R R26, SRZ ;  /* 0x00000000001a7805 */ /* 0x001fe2000001ff00 */
[----:B----4-:R-:W-:Y:S01]  /*7a90*/  IMAD.MOV.U32 R5, RZ, RZ, R20 ;  /* 0x000000ffff057224 */ /* 0x010fe200078e0014 */
        /* <DEDUP_REMOVED lines=11> */
[----:B------:R-:W-:Y:S06]  /*7b50*/  BRA.DIV UR4, `(.L_x_5914) ;  /* 0x0000017e04347947 */ /* 0x000fec000b800000 */
[----:B------:R0:W2:Y:S04]  /*7b60*/  SHFL.IDX PT, R3, R6, 0x1, 0x1c1f ;  /* 0x003c1f0006037f89 */ /* 0x0000a800000e0000 */
[----:B------:R0:W3:Y:S04]  /*7b70*/  SHFL.IDX PT, R0, R4, 0x1, 0x1c1f ;  /* 0x003c1f0004007f89 */ /* 0x0000e800000e0000 */
[----:B------:R0:W4:Y:S04]  /*7b80*/  SHFL.IDX PT, R5, R8, 0x1, 0x1c1f ;  /* 0x003c1f0008057f89 */ /* 0x00012800000e0000 */
[----:B------:R0:W0:Y:S02]  /*7b90*/  SHFL.IDX PT, R14, R7, 0x1, 0x1c1f ;  /* 0x003c1f00070e7f89 */ /* 0x00002400000e0000 */
.L_x_6247:
[----:B01----:R-:W-:Y:S01]  /*7ba0*/  VIADD R4, R34, 0x20 ;  /* 0x0000002022047836 */ /* 0x003fe20000000000 */
[----:B------:R-:W-:Y:S01]  /*7bb0*/  LEA.HI R6, R219, R219, RZ, 0x1 ;  /* 0x000000dbdb067211 */ /* 0x000fe200078f08ff */
[----:B------:R-:W-:Y:S01]  /*7bc0*/  BSSY B1, `(.L_x_5915) ;  /* 0x0000020000017945 */ /* 0x000fe20003800000 */
[----:B------:R-:W-:Y:S01]  /*7bd0*/  IMAD.SHL.U32 R34, R193, 0x40, RZ ;  /* 0x00000040c1227824 */ /* 0x000fe200078e00ff */
[----:B------:R-:W-:Y:S02]  /*7be0*/  CS2R R8, SRZ ;  /* 0x0000000000087805 */ /* 0x000fe4000001ff00 */
[----:B------:R-:W-:Y:S02]  /*7bf0*/  ISETP.GE.AND P0, PT, R4, R37, PT ;  /* 0x000000250400720c */ /* 0x000fe40003f06270 */
[----:B------:R-:W-:Y:S02]  /*7c00*/  CS2R R12, SRZ ;  /* 0x00000000000c7805 */ /* 0x000fe4000001ff00 */
[----:B------:R-:W-:-:S02]  /*7c10*/  LOP3.LUT R6, R6, 0xfffffffe, RZ, 0xc0, !PT ;  /* 0xfffffffe06067812 */ /* 0x000fc400078ec0ff */
[----:B------:R-:W-:-:S03]  /*7c20*/  CS2R R10, SRZ ;  /* 0x00000000000a7805 */ /* 0x000fc6000001ff00 */
[----:B------:R-:W-:-:S05]  /*7c30*/  IMAD.IADD R6, R219, 0x1, -R6 ;  /* 0x00000001db067824 */ /* 0x000fca00078e0a06 */
[----:B------:R-:W-:Y:S01]  /*7c40*/  SHF.L.U32 R35, R6, 0x1f, RZ ;  /* 0x0000001f06237819 */ /* 0x000fe200000006ff */
[----:B------:R-:W-:Y:S06]  /*7c50*/  @P0 BRA `(.L_x_5916) ;  /* 0x0000000000580947 */ /* 0x000fec0003800000 */
        /* <DEDUP_REMOVED lines=13> */
[----:B------:R-:W-:Y:S01]  /*7d30*/  @!P3 IADD3 R4, P1, R14, R9, RZ ;  /* 0x000000090e04b210 */ /* 0x000fe20007f3e0ff */
        /* <DEDUP_REMOVED lines=8> */
.L_x_5916:
[----:B------:R-:W-:Y:S05]  /*7dc0*/  BSYNC B1 ;  /* 0x0000000000017941 */ /* 0x000fea0003800000 */
.L_x_5915:
[----:B------:R-:W1:Y:S01]  /*7dd0*/  SYNCS.PHASECHK.TRANS64.TRYWAIT P0, [R2+URZ+0x28c00], R35 ;  /* 0x028c0023020075a7 */ /* 0x000e62000800017f */
[----:B--2---:R-:W-:Y:S01]  /*7de0*/  LOP3.LUT R3, R34, 0x1c0, RZ, 0xc0, !PT ;  /* 0x000001c022037812 */ /* 0x004fe200078ec0ff */
[----:B0----5:R-:W-:Y:S01]  /*7df0*/  IMAD.MOV.U32 R4, RZ, RZ, R26 ;  /* 0x000000ffff047224 */ /* 0x021fe200078e001a */
[----:B------:R-:W-:Y:S01]  /*7e00*/  VIADDMNMX R41, R37, -R192, 0x40, PT ;  /* 0x0000004025297446 */ /* 0x000fe200038009c0 */
[----:B----4-:R-:W-:Y:S01]  /*7e10*/  IMAD.MOV.U32 R5, RZ, RZ, R8 ;  /* 0x000000ffff057224 */ /* 0x010fe200078e0008 */
[----:B---3--:R-:W-:Y:S01]  /*7e20*/  LOP3.LUT R0, R3, 0x18, R16, 0xf8, !PT ;  /* 0x0000001803007812 */ /* 0x008fe200078ef810 */
[----:B------:R-:W-:Y:S01]  /*7e30*/  IMAD.MOV.U32 R7, RZ, RZ, R12 ;  /* 0x000000ffff077224 */ /* 0x000fe200078e000c */
[----:B------:R-:W-:Y:S01]  /*7e40*/  SHF.R.U32.HI R3, RZ, 0x3, R3 ;  /* 0x00000003ff037819 */ /* 0x000fe20000011603 */
[----:B------:R-:W-:Y:S01]  /*7e50*/  IMAD.MOV.U32 R6, RZ, RZ, R9 ;  /* 0x000000ffff067224 */ /* 0x000fe200078e0009 */
[----:B------:R-:W-:Y:S01]  /*7e60*/  BSSY B1, `(.L_x_5917) ;  /* 0x0000013000017945 */ /* 0x000fe20003800000 */
[----:B------:R-:W-:-:S02]  /*7e70*/  LOP3.LUT P2, RZ, R193, 0x4, RZ, 0xc0, !PT ;  /* 0x00000004c1ff7812 */ /* 0x000fc4000784c0ff */
[----:B------:R-:W-:Y:S02]  /*7e80*/  LOP3.LUT R0, R0, R3, RZ, 0x3c, !PT ;  /* 0x0000000300007212 */ /* 0x000fe400078e3cff */
[----:B------:R-:W-:Y:S01]  /*7e90*/  PRMT R3, R3, 0x5410, R4 ;  /* 0x0000541003037816 */ /* 0x000fe20000000004 */
[----:B------:R-:W-:Y:S01]  /*7ea0*/  IMAD.MOV.U32 R4, RZ, RZ, R27 ;  /* 0x000000ffff047224 */ /* 0x000fe200078e001b */
[----:B------:R-:W-:Y:S02]  /*7eb0*/  PRMT R45, R7, 0x7610, R45 ;  /* 0x00007610072d7816 */ /* 0x000fe4000000002d */
[----:B------:R-:W-:Y:S02]  /*7ec0*/  PRMT R3, R6, 0x7610, R3 ;  /* 0x0000761006037816 */ /* 0x000fe40000000003 */
[----:B------:R-:W-:Y:S01]  /*7ed0*/  PRMT R44, R4, 0x5410, R5 ;  /* 0x00005410042c7816 */ /* 0x000fe20000000005 */
[----:B------:R-:W-:Y:S01]  /*7ee0*/  IMAD R5, R203, 0x200, R0 ;  /* 0x00000200cb057824 */ /* 0x000fe200078e0200 */
[----:B------:R-:W-:Y:S01]  /*7ef0*/  ISETP.GE.AND P1, PT, R186, R41, PT ;  /* 0x00000029ba00720c */ /* 0x000fe20003f26270 */
[----:B------:R-:W-:-:S02]  /*7f00*/  IMAD.MOV.U32 R0, RZ, RZ, R13 ;  /* 0x000000ffff007224 */ /* 0x000fc400078e000d */
[----:B------:R-:W-:Y:S02]  /*7f10*/  IMAD.MOV.U32 R4, RZ, RZ, R10 ;  /* 0x000000ffff047224 */ /* 0x000fe400078e000a */
[----:B------:R-:W-:Y:S01]  /*7f20*/  IMAD R14, R5, 0x2, R2 ;  /* 0x00000002050e7824 */ /* 0x000fe200078e0202 */
[----:B------:R-:W-:Y:S01]  /*7f30*/  PRMT R45, R45, 0x5410, R0 ;  /* 0x000054102d2d7816 */ /* 0x000fe20000000000 */
[----:B------:R-:W-:Y:S01]  /*7f40*/  IMAD.MOV.U32 R5, RZ, RZ, R11 ;  /* 0x000000ffff057224 */ /* 0x000fe200078e000b */
[----:B------:R-:W-:Y:S01]  /*7f50*/  PRMT R46, R4, 0x7610, R46 ;  /* 0x00007610042e7816 */ /* 0x000fe2000000002e */
[C---:B------:R-:W-:Y:S02]  /*7f60*/  VIADD R4, R14.reuse, 0x20400 ;  /* 0x000204000e047836 */ /* 0x040fe40000000000 */
[----:B------:R-:W-:Y:S01]  /*7f70*/  VIADD R0, R14, 0x20440 ;  /* 0x000204400e007836 */ /* 0x000fe20000000000 */
[----:B-1----:R-:W-:Y:S06]  /*7f80*/  @!P0 BRA `(.L_x_5918) ;  /* 0x0000017800988947 */ /* 0x002fec0003800000 */
.L_x_6248:
[----:B------:R-:W-:Y:S05]  /*7f90*/  BSYNC B1 ;  /* 0x0000000000017941 */ /* 0x000fea0003800000 */
.L_x_5917:
[----:B------:R-:W-:Y:S01]  /*7fa0*/  BSSY B1, `(.L_x_5919) ;  /* 0x000005f000017945 */ /* 0x000fe20003800000 */
[----:B------:R-:W-:Y:S01]  /*7fb0*/  PRMT R46, R46, 0x5410, R5 ;  /* 0x000054102e2e7816 */ /* 0x000fe20000000005 */
[----:B------:R-:W-:Y:S02]  /*7fc0*/  @P2 VIADD R0, R4, 0xffffffc0 ;  /* 0xffffffc004002836 */ /* 0x000fe40000000000 */
[----:B------:R-:W-:Y:S05]  /*7fd0*/  @P1 BRA `(.L_x_5920) ;  /* 0x00000004006c1947 */ /* 0x000fea0003800000 */
[----:B------:R-:W1:Y:S01]  /*7fe0*/  LDC R4, c[0x0][0x3f4] ;  /* 0x0000fd00ff047b82 */ /* 0x000e620000000800 */
[----:B------:R-:W-:Y:S01]  /*7ff0*/  BSSY B2, `(.L_x_5921) ;  /* 0x000002e000027945 */ /* 0x000fe20003800000 */
[-C--:B-1----:R-:W-:Y:S02]  /*8000*/  ISETP.GE.AND P0, PT, R188, R4.reuse, PT ;  /* 0x00000004bc00720c */ /* 0x082fe40003f06270 */
[----:B------:R-:W-:-:S11]  /*8010*/  ISETP.GE.AND P1, PT, R199, R4, PT ;  /* 0x00000004c700720c */ /* 0x000fd60003f26270 */
[----:B------:R-:W-:Y:S05]  /*8020*/  @P0 BRA `(.L_x_5922) ;  /* 0x0000000000a80947 */ /* 0x000fea0003800000 */
[----:B------:R-:W1:Y:S01]  /*8030*/  LDS.128 R4, [R14+0x20400] ;  /* 0x020400000e047984 */ /* 0x000e620000000c00 */
[----:B------:R-:W-:Y:S01]  /*8040*/  SHF.R.U32.HI R32, RZ, 0x10, R29 ;  /* 0x00000010ff207819 */ /* 0x000fe2000001161d */
[----:B------:R-:W-:Y:S01]  /*8050*/  HADD2.F32 R33, -RZ, R36.H0_H0 ;  /* 0x20000024ff217230 */ /* 0x000fe20000004100 */
[----:B------:R-:W-:Y:S02]  /*8060*/  SHF.R.U32.HI R34, RZ, 0x10, R31 ;  /* 0x00000010ff227819 */ /* 0x000fe4000001161f */
[----:B------:R-:W-:Y:S01]  /*8070*/  SHF.R.U64 R39, R28, 0x10, R29 ;  /* 0x000000101c277819 */ /* 0x000fe2000000121d */
[----:B------:R-:W-:Y:S01]  /*8080*/  HADD2.F32 R32, -RZ, R32.H0_H0 ;  /* 0x20000020ff207230 */ /* 0x000fe20000004100 */
[----:B------:R-:W-:Y:S01]  /*8090*/  SHF.R.U64 R38, R30, 0x10, R31 ;  /* 0x000000101e267819 */ /* 0x000fe2000000121f */
[----:B------:R-:W-:Y:S02]  /*80a0*/  HADD2.F32 R34, -RZ, R34.H0_H0 ;  /* 0x20000022ff227230 */ /* 0x000fe40000004100 */
[----:B------:R-:W-:-:S02]  /*80b0*/  HADD2.F32 R31, -RZ, R36.H1_H1 ;  /* 0x30000024ff1f7230 */ /* 0x000fc40000004100 */
[--C-:B-1----:R-:W-:Y:S02]  /*80c0*/  HADD2.F32 R29, -RZ, R7.reuse.H0_H0 ;  /* 0x20000007ff1d7230 */ /* 0x102fe40000004100 */
[----:B------:R-:W-:Y:S02]  /*80d0*/  HADD2.F32 R30, -RZ, R7.H1_H1 ;  /* 0x30000007ff1e7230 */ /* 0x000fe40000004100 */
[--C-:B------:R-:W-:Y:S02]  /*80e0*/  HADD2.F32 R7, -RZ, R4.reuse.H0_H0 ;  /* 0x20000004ff077230 */ /* 0x100fe40000004100 */
[----:B------:R-:W-:Y:S02]  /*80f0*/  HADD2.F32 R4, -RZ, R4.H1_H1 ;  /* 0x30000004ff047230 */ /* 0x000fe40000004100 */
[C---:B------:R-:W-:Y:S01]  /*8100*/  FMUL.FTZ R36, R30.reuse, R34 ;  /* 0x000000221e247220 */ /* 0x040fe20000410000 */
[----:B0-----:R-:W-:Y:S01]  /*8110*/  FMUL.FTZ R35, R30, R32 ;  /* 0x000000201e237220 */ /* 0x001fe20000410000 */
[----:B------:R-:W-:-:S02]  /*8120*/  HADD2.F32 R15, -RZ, R6.H0_H0 ;  /* 0x20000006ff0f7230 */ /* 0x000fc40000004100 */
[C---:B------:R-:W-:Y:S01]  /*8130*/  FMUL.FTZ R30, R4.reuse, R33 ;  /* 0x00000021041e7220 */ /* 0x040fe20000410000 */
[C---:B------:R-:W-:Y:S01]  /*8140*/  FFMA.FTZ R36, R29.reuse, R32, -R36 ;  /* 0x000000201d247223 */ /* 0x040fe20000010824 */
[----:B------:R-:W-:Y:S01]  /*8150*/  FFMA.FTZ R37, R29, R34, R35 ;  /* 0x000000221d257223 */ /* 0x000fe20000010023 */
[----:B------:R-:W-:Y:S02]  /*8160*/  HADD2.F32 R28, -RZ, R6.H1_H1 ;  /* 0x30000006ff1c7230 */ /* 0x000fe40000004100 */
[-C--:B------:R-:W-:Y:S01]  /*8170*/  FMUL.FTZ R34, R4, R31.reuse ;  /* 0x0000001f04227220 */ /* 0x080fe20000410000 */
[C---:B------:R-:W-:Y:S01]  /*8180*/  FFMA.FTZ R32, R7.reuse, R31, -R30 ;  /* 0x0000001f07207223 */ /* 0x040fe2000001081e */
[--C-:B------:R-:W-:Y:S02]  /*8190*/  HADD2.F32 R6, -RZ, R5.reuse.H0_H0 ;  /* 0x20000005ff067230 */ /* 0x100fe40000004100 */
[----:B------:R-:W-:Y:S02]  /*81a0*/  HADD2.F32 R31, -RZ, R40.H0_H0 ;  /* 0x20000028ff1f7230 */ /* 0x000fe40000004100 */
[----:B------:R-:W-:Y:S01]  /*81b0*/  FFMA.FTZ R33, R7, R33, R34 ;  /* 0x0000002107217223 */ /* 0x000fe20000010022 */
[----:B------:R-:W-:-:S02]  /*81c0*/  HADD2.F32 R5, -RZ, R5.H1_H1 ;  /* 0x30000005ff057230 */ /* 0x000fc40000004100 */
[----:B------:R-:W-:Y:S02]  /*81d0*/  HADD2.F32 R29, -RZ, R42.H1_H1 ;  /* 0x3000002aff1d7230 */ /* 0x000fe40000004100 */
[C---:B------:R-:W-:Y:S01]  /*81e0*/  FMUL.FTZ R34, R28.reuse, R31 ;  /* 0x0000001f1c227220 */ /* 0x040fe20000410000 */
[----:B------:R-:W-:Y:S02]  /*81f0*/  HADD2.F32 R30, -RZ, R38.H0_H0 ;  /* 0x20000026ff1e7230 */ /* 0x000fe40000004100 */
[----:B------:R-:W-:Y:S02]  /*8200*/  HADD2.F32 R4, -RZ, R39.H0_H0 ;  /* 0x20000027ff047230 */ /* 0x000fe40000004100 */
[-C--:B------:R-:W-:Y:S01]  /*8210*/  FMUL.FTZ R28, R28, R29.reuse ;  /* 0x0000001d1c1c7220 */ /* 0x080fe20000410000 */
[----:B------:R-:W-:Y:S01]  /*8220*/  FFMA.FTZ R34, R15, R29, -R34 ;  /* 0x0000001d0f227223 */ /* 0x000fe20000010822 */
[C---:B------:R-:W-:Y:S01]  /*8230*/  FMUL.FTZ R7, R5.reuse, R30 ;  /* 0x0000001e05077220 */ /* 0x040fe20000410000 */
[----:B------:R-:W-:Y:S01]  /*8240*/  FMUL.FTZ R35, R5, R4 ;  /* 0x0000000405237220 */ /* 0x000fe20000410000 */
[----:B------:R-:W-:-:S02]  /*8250*/  FFMA.FTZ R15, R15, R31, R28 ;  /* 0x0000001f0f0f7223 */ /* 0x000fc4000001001c */
[C---:B------:R-:W-:Y:S01]  /*8260*/  FFMA.FTZ R5, R6.reuse, R4, -R7 ;  /* 0x0000000406057223 */ /* 0x040fe20000010807 */
[----:B------:R-:W-:Y:S01]  /*8270*/  F2FP.F16.F32.PACK_AB R7, R37, R36 ;  /* 0x000000242507723e */ /* 0x000fe200000000ff */
[----:B------:R-:W-:Y:S01]  /*8280*/  FFMA.FTZ R30, R6, R30, R35 ;  /* 0x0000001e061e7223 */ /* 0x000fe20000010023 */
[----:B------:R-:W-:Y:S02]  /*8290*/  F2FP.F16.F32.PACK_AB R4, R33, R32 ;  /* 0x000000202104723e */ /* 0x000fe400000000ff */
[----:B------:R-:W-:Y:S02]  /*82a0*/  F2FP.F16.F32.PACK_AB R6, R15, R34 ;  /* 0x000000220f06723e */ /* 0x000fe400000000ff */
[----:B------:R-:W-:-:S05]  /*82b0*/  F2FP.F16.F32.PACK_AB R5, R30, R5 ;  /* 0x000000051e05723e */ /* 0x000fca00000000ff */
[----:B------:R1:W-:Y:S02]  /*82c0*/  STS.128 [R14+0x20400], R4 ;  /* 0x020400040e007388 */ /* 0x0003e40000000c00 */
.L_x_5922:
[----:B------:R-:W-:Y:S05]  /*82d0*/  BSYNC B2 ;  /* 0x0000000000027941 */ /* 0x000fea0003800000 */
.L_x_5921:
[----:B------:R-:W-:Y:S05]  /*82e0*/  @P1 BRA `(.L_x_5920) ;  /* 0x0000000000a81947 */ /* 0x000fea0003800000 */
[----:B-1----:R-:W1:Y:S01]  /*82f0*/  LDS.128 R4, [R0] ;  /* 0x0000000000047984 */ /* 0x002e620000000c00 */
[----:B------:R-:W-:Y:S01]  /*8300*/  SHF.R.U32.HI R28, RZ, 0x10, R25 ;  /* 0x00000010ff1c7819 */ /* 0x000fe20000011619 */
[----:B------:R-:W-:Y:S01]  /*8310*/  HADD2.F32 R29, -RZ, R40.H1_H1 ;  /* 0x30000028ff1d7230 */ /* 0x000fe20000004100 */
[----:B------:R-:W-:Y:S02]  /*8320*/  SHF.R.U32.HI R30, RZ, 0x10, R21 ;  /* 0x00000010ff1e7819 */ /* 0x000fe40000011615 */
[----:B0-----:R-:W-:Y:S01]  /*8330*/  SHF.R.U64 R35, R24, 0x10, R25 ;  /* 0x0000001018237819 */ /* 0x001fe20000001219 */
[----:B------:R-:W-:Y:S01]  /*8340*/  HADD2.F32 R28, -RZ, R28.H0_H0 ;  /* 0x2000001cff1c7230 */ /* 0x000fe20000004100 */
[----:B------:R-:W-:Y:S01]  /*8350*/  SHF.R.U64 R34, R20, 0x10, R21 ;  /* 0x0000001014227819 */ /* 0x000fe20000001215 */
[----:B------:R-:W-:Y:S02]  /*8360*/  HADD2.F32 R30, -RZ, R30.H0_H0 ;  /* 0x2000001eff1e7230 */ /* 0x000fe40000004100 */
[----:B------:R-:W-:-:S02]  /*8370*/  HADD2.F32 R25, -RZ, R43.H0_H0 ;  /* 0x2000002bff197230 */ /* 0x000fc40000004100 */
[--C-:B-1----:R-:W-:Y:S02]  /*8380*/  HADD2.F32 R21, -RZ, R7.reuse.H0_H0 ;  /* 0x20000007ff157230 */ /* 0x102fe40000004100 */
[----:B------:R-:W-:Y:S02]  /*8390*/  HADD2.F32 R24, -RZ, R7.H1_H1 ;  /* 0x30000007ff187230 */ /* 0x000fe40000004100 */
[--C-:B------:R-:W-:Y:S02]  /*83a0*/  HADD2.F32 R7, -RZ, R4.reuse.H0_H0 ;  /* 0x20000004ff077230 */ /* 0x100fe40000004100 */
[----:B------:R-:W-:Y:S02]  /*83b0*/  HADD2.F32 R4, -RZ, R4.H1_H1 ;  /* 0x30000004ff047230 */ /* 0x000fe40000004100 */
[C---:B------:R-:W-:Y:S01]  /*83c0*/  FMUL.FTZ R32, R24.reuse, R30 ;  /* 0x0000001e18207220 */ /* 0x040fe20000410000 */
[----:B------:R-:W-:Y:S01]  /*83d0*/  FMUL.FTZ R31, R24, R28 ;  /* 0x0000001c181f7220 */ /* 0x000fe20000410000 */
        /* <DEDUP_REMOVED lines=26> */
[----:B------:R2:W-:Y:S02]  /*8580*/  STS.128 [R0], R4 ;  /* 0x0000000400007388 */ /* 0x0005e40000000c00 */
.L_x_5920:
[----:B------:R-:W-:Y:S05]  /*8590*/  BSYNC B1 ;  /* 0x0000000000017941 */ /* 0x000fea0003800000 */
.L_x_5919:
        /* <DEDUP_REMOVED lines=8> */
[----:B------:R-:W-:Y:S01]  /*8620*/  SHF.R.U64 R30, R26, 0x10, R27 ;  /* 0x000000101a1e7819 */ /* 0x000fe2000000121b */
[----:B------:R-:W-:Y:S01]  /*8630*/  HADD2.F32 R25, -RZ, R3.H1_H1 ;  /* 0x30000003ff197230 */ /* 0x000fe20000004100 */
[----:B------:R-:W-:Y:S01]  /*8640*/  SHF.R.U32.HI R24, RZ, 0x10, R13 ;  /* 0x00000010ff187819 */ /* 0x000fe2000001160d */
[----:B------:R-:W-:Y:S01]  /*8650*/  HADD2.F32 R21, -RZ, R45.H0_H0 ;  /* 0x2000002dff157230 */ /* 0x000fe20000004100 */
[----:B------:R-:W-:Y:S02]  /*8660*/  SHF.R.U32.HI R26, RZ, 0x10, R27 ;  /* 0x00000010ff1a7819 */ /* 0x000fe4000001161b */
        /* <DEDUP_REMOVED lines=16> */
[----:B------:R-:W-:Y:S02]  /*8770*/  HADD2.F32 R6, -RZ, R5.H0_H0 ;  /* 0x20000005ff067230 */ /* 0x000fe40000004100 */
[----:B------:R-:W-:Y:S02]  /*8780*/  HADD2.F32 R21, -RZ, R44.H0_H0 ;  /* 0x2000002cff157230 */ /* 0x000fe40000004100 */
[----:B------:R-:W-:Y:S01]  /*8790*/  FFMA.FTZ R25, R7, R25, R26 ;  /* 0x0000001907197223 */ /* 0x000fe2000001001a */
[----:B------:R-:W-:-:S02]  /*87a0*/  HADD2.F32 R15, -RZ, R45.H1_H1 ;  /* 0x3000002dff0f7230 */ /* 0x000fc40000004100 */
[----:B------:R-:W-:Y:S02]  /*87b0*/  HADD2.F32 R5, -RZ, R5.H1_H1 ;  /* 0x30000005ff057230 */ /* 0x000fe40000004100 */
[C---:B------:R-:W-:Y:S01]  /*87c0*/  FMUL.FTZ R27, R13.reuse, R21 ;  /* 0x000000150d1b7220 */ /* 0x040fe20000410000 */
[----:B------:R-:W-:Y:S02]  /*87d0*/  HADD2.F32 R20, -RZ, R30.H0_H0 ;  /* 0x2000001eff147230 */ /* 0x000fe40000004100 */
[-C--:B------:R-:W-:Y:S01]  /*87e0*/  FMUL.FTZ R26, R13, R15.reuse ;  /* 0x0000000f0d1a7220 */ /* 0x080fe20000410000 */
[----:B------:R-:W-:Y:S02]  /*87f0*/  HADD2.F32 R4, -RZ, R31.H0_H0 ;  /* 0x2000001fff047230 */ /* 0x000fe40000004100 */
[C---:B------:R-:W-:Y:S01]  /*8800*/  FFMA.FTZ R27, R12.reuse, R15, -R27 ;  /* 0x0000000f0c1b7223 */ /* 0x040fe2000001081b */
[C---:B------:R-:W-:Y:S01]  /*8810*/  FMUL.FTZ R7, R5.reuse, R20 ;  /* 0x0000001405077220 */ /* 0x040fe20000410000 */
[----:B------:R-:W-:Y:S01]  /*8820*/  FFMA.FTZ R26, R12, R21, R26 ;  /* 0x000000150c1a7223 */ /* 0x000fe2000001001a */
[----:B------:R-:W-:-:S02]  /*8830*/  FMUL.FTZ R13, R5, R4 ;  /* 0x00000004050d7220 */ /* 0x000fc40000410000 */
[C---:B------:R-:W-:Y:S01]  /*8840*/  FFMA.FTZ R5, R6.reuse, R4, -R7 ;  /* 0x0000000406057223 */ /* 0x040fe20000010807 */
[----:B------:R-:W-:Y:S01]  /*8850*/  F2FP.F16.F32.PACK_AB R7, R29, R28 ;  /* 0x0000001c1d07723e */ /* 0x000fe200000000ff */
[----:B------:R-:W-:Y:S01]  /*8860*/  FFMA.FTZ R20, R6, R20, R13 ;  /* 0x0000001406147223 */ /* 0x000fe2000001000d */
[----:B------:R-:W-:Y:S02]  /*8870*/  F2FP.F16.F32.PACK_AB R6, R26, R27 ;  /* 0x0000001b1a06723e */ /* 0x000fe400000000ff */
[----:B------:R-:W-:Y:S02]  /*8880*/  F2FP.F16.F32.PACK_AB R4, R25, R24 ;  /* 0x000000181904723e */ /* 0x000fe400000000ff */
[----:B------:R-:W-:-:S05]  /*8890*/  F2FP.F16.F32.PACK_AB R5, R20, R5 ;  /* 0x000000051405723e */ /* 0x000fca00000000ff */
[----:B------:R1:W-:Y:S02]  /*88a0*/  STS.128 [R14+0x21400], R4 ;  /* 0x021400040e007388 */ /* 0x0003e40000000c00 */
.L_x_5925:
[----:B------:R-:W-:Y:S05]  /*88b0*/  BSYNC B1 ;  /* 0x0000000000017941 */ /* 0x000fea0003800000 */
.L_x_5924:
[----:B------:R-:W-:Y:S05]  /*88c0*/  @P1 BRA `(.L_x_5923) ;  /* 0x00000014007c1947 */ /* 0x000fea0003800000 */
[----:B-1----:R-:W1:Y:S01]  /*88d0*/  LDS.128 R4, [R0+0x1000] ;  /* 0x0010000000047984 */ /* 0x002e620000000c00 */
[----:B------:R-:W-:Y:S01]  /*88e0*/  SHF.R.U32.HI R13, RZ, 0x10, R11 ;  /* 0x00000010ff0d7819 */ /* 0x000fe2000001160b */
[----:B------:R-:W-:Y:S01]  /*88f0*/  HADD2.F32 R12, -RZ, R46.H0_H0 ;  /* 0x2000002eff0c7230 */ /* 0x000fe20000004100 */
[----:B------:R-:W-:Y:S01]  /*8900*/  SHF.R.U32.HI R15, RZ, 0x10, R9 ;  /* 0x00000010ff0f7819 */ /* 0x000fe20000011609 */
[----:B------:R-:W-:Y:S01]  /*8910*/  HADD2.F32 R14, -RZ, R44.H1_H1 ;  /* 0x3000002cff0e7230 */ /* 0x000fe20000004100 */
[----:B------:R-:W-:Y:S01]  /*8920*/  SHF.R.U64 R27, R10, 0x10, R11 ;  /* 0x000000100a1b7819 */ /* 0x000fe2000000120b */
[----:B------:R-:W-:Y:S01]  /*8930*/  HADD2.F32 R13, -RZ, R13.H0_H0 ;  /* 0x2000000dff0d7230 */ /* 0x000fe20000004100 */
[----:B------:R-:W-:Y:S01]  /*8940*/  SHF.R.U64 R25, R8, 0x10, R9 ;  /* 0x0000001008197819 */ /* 0x000fe20000001209 */
[----:B------:R-:W-:Y:S02]  /*8950*/  HADD2.F32 R15, -RZ, R15.H0_H0 ;  /* 0x2000000fff0f7230 */ /* 0x000fe40000004100 */
[----:B-1----:R-:W-:-:S02]  /*8960*/  HADD2.F32 R11, -RZ, R7.H1_H1 ;  /* 0x30000007ff0b7230 */ /* 0x002fc40000004100 */
        /* <DEDUP_REMOVED lines=8> */
[C---:B------:R-:W-:Y:S01]  /*89f0*/  FMUL.FTZ R20, R4.reuse, R14 ;  /* 0x0000000e04147220 */ /* 0x040fe20000410000 */
[-C--:B------:R-:W-:Y:S01]  /*8a00*/  FMUL.FTZ R24, R4, R12.reuse ;  /* 0x0000000c04187220 */ /* 0x080fe20000410000 */
[----:B------:R-:W-:Y:S02]  /*8a10*/  HADD2.F32 R6, -RZ, R5.H0_H0 ;  /* 0x20000005ff067230 */ /* 0x000fe40000004100 */
[----:B------:R-:W-:Y:S01]  /*8a20*/  FFMA.FTZ R21, R10, R13, -R21 ;  /* 0x0000000d0a157223 */ /* 0x000fe20000010815 */
[----:B------:R-:W-:Y:S02]  /*8a30*/  HADD2.F32 R11, -RZ, R3.H0_H0 ;  /* 0x20000003ff0b7230 */ /* 0x000fe40000004100 */
[C---:B------:R-:W-:Y:S01]  /*8a40*/  FFMA.FTZ R20, R7.reuse, R12, -R20 ;  /* 0x0000000c07147223 */ /* 0x040fe20000010814 */
[----:B------:R-:W-:Y:S02]  /*8a50*/  HADD2.F32 R4, -RZ, R46.H1_H1 ;  /* 0x3000002eff047230 */ /* 0x000fe40000004100 */
[----:B------:R-:W-:Y:S01]  /*8a60*/  FFMA.FTZ R13, R7, R14, R24 ;  /* 0x0000000e070d7223 */ /* 0x000fe20000010018 */
[----:B------:R-:W-:-:S02]  /*8a70*/  HADD2.F32 R5, -RZ, R5.H1_H1 ;  /* 0x30000005ff057230 */ /* 0x000fc40000004100 */
[CC--:B------:R-:W-:Y:S01]  /*8a80*/  FMUL.FTZ R15, R9.reuse, R11.reuse ;  /* 0x0000000b090f7220 */ /* 0x0c0fe20000410000 */
[----:B------:R-:W-:Y:S02]  /*8a90*/  HADD2.F32 R10, -RZ, R25.H0_H0 ;  /* 0x20000019ff0a7230 */ /* 0x000fe40000004100 */
[-C--:B------:R-:W-:Y:S01]  /*8aa0*/  FMUL.FTZ R12, R9, R4.reuse ;  /* 0x00000004090c7220 */ /* 0x080fe20000410000 */
[----:B------:R-:W-:Y:S02]  /*8ab0*/  HADD2.F32 R3, -RZ, R27.H0_H0 ;  /* 0x2000001bff037230 */ /* 0x000fe40000004100 */
[C---:B------:R-:W-:Y:S01]  /*8ac0*/  FFMA.FTZ R15, R8.reuse, R4, -R15 ;  /* 0x00000004080f7223 */ /* 0x040fe2000001080f */
[----:B------:R-:W-:Y:S01]  /*8ad0*/  F2FP.F16.F32.PACK_AB R4, R13, R20 ;  /* 0x000000140d04723e */ /* 0x000fe200000000ff */
[C---:B------:R-:W-:Y:S01]  /*8ae0*/  FMUL.FTZ R7, R5.reuse, R10 ;  /* 0x0000000a05077220 */ /* 0x040fe20000410000 */
[----:B------:R-:W-:Y:S01]  /*8af0*/  FFMA.FTZ R12, R8, R11, R12 ;  /* 0x0000000b080c7223 */ /* 0x000fe2000001000c */
[----:B------:R-:W-:-:S02]  /*8b00*/  FMUL.FTZ R9, R5, R3 ;  /* 0x0000000305097220 */ /* 0x000fc40000410000 */
[----:B------:R-:W-:Y:S01]  /*8b10*/  FFMA.FTZ R5, R6, R3, -R7 ;  /* 0x0000000306057223 */ /* 0x000fe20000010807 */
[----:B------:R-:W-:Y:S01]  /*8b20*/  F2FP.F16.F32.PACK_AB R7, R26, R21 ;  /* 0x000000151a07723e */ /* 0x000fe200000000ff */
[----:B------:R-:W-:Y:S01]  /*8b30*/  FFMA.FTZ R10, R6, R10, R9 ;  /* 0x0000000a060a7223 */ /* 0x000fe20000010009 */
[----:B------:R-:W-:-:S04]  /*8b40*/  F2FP.F16.F32.PACK_AB R6, R12, R15 ;  /* 0x0000000f0c06723e */ /* 0x000fc800000000ff */
[----:B------:R-:W-:-:S05]  /*8b50*/  F2FP.F16.F32.PACK_AB R5, R10, R5 ;  /* 0x000000050a05723e */ /* 0x000fca00000000ff */
[----:B------:R3:W-:Y:S01]  /*8b60*/  STS.128 [R0+0x1000], R4 ;  /* 0x0010000400007388 */ /* 0x0007e20000000c00 */
[----:B------:R-:W-:Y:S05]  /*8b70*/  BRA `(.L_x_5923) ;  /* 0x0000001000d07947 */ /* 0x000fea0003800000 */
.L_x_5910:
[----:B------:R-:W1:Y:S01]  /*8b80*/  LDC R21, c[0x0][0x448] ;  /* 0x00011200ff157b82 */ /* 0x000e620000000800 */
[----:B------:R-:W-:Y:S01]  /*8b90*/  IMAD R3, R225, 0x20, R34 ;  /* 0x00000020e1037824 */ /* 0x000fe200078e0222 */
[----:B------:R-:W-:Y:S01]  /*8ba0*/  ULDC.64 UR4, c[0x0][0x3f8] ;  /* 0x0000fe0000047ab9 */ /* 0x000fe20000000a00 */
[----:B------:R-:W-:Y:S01]  /*8bb0*/  ULDC.64 UR6, c[0x0][0x408] ;  /* 0x0001020000067ab9 */ /* 0x000fe20000000a00 */
[----:B------:R-:W-:Y:S02]  /*8bc0*/  IMAD.MOV.U32 R8, RZ, RZ, R24 ;  /* 0x000000ffff087224 */ /* 0x000fe400078e0018 */
[----:B------:R-:W-:Y:S02]  /*8bd0*/  IMAD.MOV.U32 R9, RZ, RZ, R29 ;  /* 0x000000ffff097224 */ /* 0x000fe400078e001d */
[----:B------:R-:W-:Y:S01]  /*8be0*/  IMAD.MOV.U32 R4, RZ, RZ, R26 ;  /* 0x000000ffff047224 */ /* 0x000fe200078e001a */
[----:B-1----:R-:W-:-:S13]  /*8bf0*/  ISETP.NE.AND P0, PT, R21, 0x1, PT ;  /* 0x000000011500780c */ /* 0x002fda0003f05270 */
[----:B------:R-:W1:Y:S08]  /*8c00*/  @P0 LDC R0, c[0x0][0x44c] ;  /* 0x00011300ff000b82 */ /* 0x000e700000000800 */
[----:B------:R-:W2:Y:S01]  /*8c10*/  @P0 LDC R5, c[0x0][0x450] ;  /* 0x00011400ff050b82 */ /* 0x000ea20000000800 */
[----:B-1----:R-:W-:-:S05]  /*8c20*/  @P0 IMAD.HI.U32 R0, R3, R0, RZ ;  /* 0x0000000003000227 */ /* 0x002fca00078e00ff */
[----:B--2---:R-:W-:Y:S01]  /*8c30*/  @P0 SHF.R.U32.HI R3, RZ, R5, R0 ;  /* 0x00000005ff030219 */ /* 0x004fe20000011600 */
        /* <DEDUP_REMOVED lines=18> */
[----:B------:R-:W1:Y:S04]  /*8d60*/  SHFL.IDX PT, R3, R8, RZ, 0x1c1f ;  /* 0x001c1fff08037589 */ /* 0x000e6800000e0000 */
[----:B------:R-:W2:Y:S04]  /*8d70*/  SHFL.IDX PT, R0, R6, RZ, 0x1c1f ;  /* 0x001c1fff06007589 */ /* 0x000ea800000e0000 */
[----:B------:R3:W4:Y:S04]  /*8d80*/  SHFL.IDX PT, R5, R7, RZ, 0x1c1f ;  /* 0x001c1fff07057589 */ /* 0x00072800000e0000 */
[----:B------:R3:W0:Y:S01]  /*8d90*/  SHFL.IDX PT, R14, R9, RZ, 0x1c1f ;  /* 0x001c1fff090e7589 */ /* 0x00062200000e0000 */
[----:B-1----:R-:W-:-:S02]  /*8da0*/  IMAD.MOV.U32 R11, RZ, RZ, R3 ;  /* 0x000000ffff0b7224 */ /* 0x002fc400078e0003 */
[----:B--23--:R-:W-:-:S07]  /*8db0*/  IMAD.MOV.U32 R10, RZ, RZ, R0 ;  /* 0x000000ffff0a7224 */ /* 0x00cfce00078e0000 */
.L_x_6254:
[----:B------:R-:W-:Y:S01]  /*8dc0*/  IMAD R21, R22, R21, RZ ;  /* 0x0000001516157224 */ /* 0x000fe200078e02ff */
[----:B------:R-:W-:Y:S01]  /*8dd0*/  BSSY B1, `(.L_x_5927) ;  /* 0x000000f000017945 */ /* 0x000fe20003800000 */
[----:B----4-:R-:W-:Y:S01]  /*8de0*/  IMAD.MOV.U32 R15, RZ, RZ, R5 ;  /* 0x000000ffff0f7224 */ /* 0x010fe200078e0005 */
[----:B------:R-:W-:Y:S02]  /*8df0*/  CS2R R28, SRZ ;  /* 0x00000000001c7805 */ /* 0x000fe4000001ff00 */
[----:B------:R-:W-:Y:S02]  /*8e00*/  CS2R R30, SRZ ;  /* 0x00000000001e7805 */ /* 0x000fe4000001ff00 */
[----:B------:R-:W-:Y:S02]  /*8e10*/  ISETP.GE.AND P0, PT, R34, R21, PT ;  /* 0x000000152200720c */ /* 0x000fe40003f06270 */
[----:B------:R-:W-:Y:S02]  /*8e20*/  CS2R R24, SRZ ;  /* 0x0000000000187805 */ /* 0x000fe4000001ff00 */
[----:B------:R-:W-:-:S09]  /*8e30*/  CS2R R26, SRZ ;  /* 0x00000000001a7805 */ /* 0x000fd2000001ff00 */
[----:B------:R-:W-:Y:S05]  /*8e40*/  @P0 BRA `(.L_x_5928) ;  /* 0x00000000001c0947 */ /* 0x000fea0003800000 */
[----:B------:R-:W-:Y:S02]  /*8e50*/  ULDC UR4, c[0x0][0x3f4] ;  /* 0x0000fd0000047ab9 */ /* 0x000fe40000000800 */
[----:B------:R-:W-:-:S13]  /*8e60*/  ISETP.GE.AND P0, PT, R16, UR4, PT ;  /* 0x0000000410007c0c */ /* 0x000fda000bf06270 */
[----:B------:R-:W-:Y:S05]  /*8e70*/  @P0 BRA `(.L_x_5928) ;  /* 0x0000000000100947 */ /* 0x000fea0003800000 */
[----:B------:R-:W-:-:S04]  /*8e80*/  IMAD.WIDE R10, R16, 0x2, R10 ;  /* 0x00000002100a7825 */ /* 0x000fc800078e020a */
[----:B0-----:R-:W-:Y:S01]  /*8e90*/  IMAD.WIDE R14, R16, 0x2, R14 ;  /* 0x00000002100e7825 */ /* 0x001fe200078e020e */
[----:B------:R1:W5:Y:S04]  /*8ea0*/  LD.E.128 R24, desc[UR42][R10.64] ;  /* 0x0000002a0a187980 */ /* 0x000368000c101d00 */
[----:B------:R1:W5:Y:S02]  /*8eb0*/  LD.E.128 R28, desc[UR42][R14.64] ;  /* 0x0000002a0e1c7980 */ /* 0x000364000c101d00 */
.L_x_5928:
[----:B------:R-:W-:Y:S05]  /*8ec0*/  BSYNC B1 ;  /* 0x0000000000017941 */ /* 0x000fea0003800000 */
.L_x_5927:
[----:B-----5:R-:W-:Y:S01]  /*8ed0*/  IMAD.MOV.U32 R0, RZ, RZ, R28 ;  /* 0x000000ffff007224 */ /* 0x020fe200078e001c */
[----:B------:R-:W-:Y:S01]  /*8ee0*/  UMOV UR4, 0xffffffff ;  /* 0xffffffff00047882 */ /* 0x000fe20000000000 */
[----:B------:R-:W-:Y:S02]  /*8ef0*/  IMAD.MOV.U32 R4, RZ, RZ, R30 ;  /* 0x000000ffff047224 */ /* 0x000fe400078e001e */
[----:B------:R-:W-:Y:S02]  /*8f00*/  IMAD.MOV.U32 R5, RZ, RZ, R31 ;  /* 0x000000ffff057224 */ /* 0x000fe400078e001f */
        /* <DEDUP_REMOVED lines=8> */
[----:B------:R-:W-:Y:S02]  /*8f90*/  PRMT R50, R4, 0x5410, R5 ;  /* 0x0000541004327816 */ /* 0x000fe40000000005 */
[----:B------:R-:W-:Y:S02]  /*8fa0*/  CS2R R4, SRZ ;  /* 0x0000000000047805 */ /* 0x000fe4000001ff00 */
[----:B------:R-:W-:Y:S02]  /*8fb0*/  PRMT R49, R49, 0x5410, R0 ;  /* 0x0000541031317816 */ /* 0x000fe40000000000 */
[----:B------:R-:W-:Y:S01]  /*8fc0*/  PRMT R37, R37, 0x5410, R3 ;  /* 0x0000541025257816 */ /* 0x000fe20000000003 */
[----:B------:R-:W-:Y:S06]  /*8fd0*/  BRA.DIV UR4, `(.L_x_5929) ;  /* 0x0000016e04107947 */ /* 0x000fec000b800000 */
[----:B------:R-:W2:Y:S04]  /*8fe0*/  SHFL.IDX PT, R3, R8, 0x1, 0x1c1f ;  /* 0x003c1f0008037f89 */ /* 0x000ea800000e0000 */
[----:B------:R-:W3:Y:S04]  /*8ff0*/  SHFL.IDX PT, R0, R6, 0x1, 0x1c1f ;  /* 0x003c1f0006007f89 */ /* 0x000ee800000e0000 */
[----:B------:R-:W4:Y:S04]  /*9000*/  SHFL.IDX PT, R7, R7, 0x1, 0x1c1f ;  /* 0x003c1f0007077f89 */ /* 0x000f2800000e0000 */
[----:B01----:R0:W1:Y:S01]  /*9010*/  SHFL.IDX PT, R14, R9, 0x1, 0x1c1f ;  /* 0x003c1f00090e7f89 */ /* 0x00306200000e0000 */
[----:B--2---:R-:W-:-:S02]  /*9020*/  IMAD.MOV.U32 R13, RZ, RZ, R3 ;  /* 0x000000ffff0d7224 */ /* 0x004fc400078e0003 */
[----:B0--3--:R-:W-:-:S07]  /*9030*/  IMAD.MOV.U32 R12, RZ, RZ, R0 ;  /* 0x000000ffff0c7224 */ /* 0x009fce00078e0000 */
.L_x_6260:
[----:B------:R-:W0:Y:S01]  /*9040*/  LDC R33, c[0x0][0x3f4] ;  /* 0x0000fd00ff217b82 */ /* 0x000e220000000800 */
[----:B------:R-:W-:Y:S01]  /*9050*/  VIADD R34, R34, 0x20 ;  /* 0x0000002022227836 */ /* 0x000fe20000000000 */
[----:B------:R-:W-:Y:S01]  /*9060*/  LEA.HI R0, R219, R219, RZ, 0x1 ;  /* 0x000000dbdb007211 */ /* 0x000fe200078f08ff */
[----:B------:R-:W-:Y:S01]  /*9070*/  BSSY B1, `(.L_x_5930) ;  /* 0x0000014000017945 */ /* 0x000fe20003800000 */
[----:B----4-:R-:W-:Y:S01]  /*9080*/  IMAD.MOV.U32 R15, RZ, RZ, R7 ;  /* 0x000000ffff0f7224 */ /* 0x010fe200078e0007 */
        /* <DEDUP_REMOVED lines=9> */
[----:B------:R-:W-:Y:S02]  /*9120*/  CS2R R6, SRZ ;  /* 0x0000000000067805 */ /* 0x000fe4000001ff00 */
[----:B------:R-:W-:Y:S02]  /*9130*/  ISETP.GE.AND P0, PT, R16, UR4, PT ;  /* 0x0000000410007c0c */ /* 0x000fe4000bf06270 */
[----:B------:R-:W-:Y:S02]  /*9140*/  CS2R R8, SRZ ;  /* 0x0000000000087805 */ /* 0x000fe4000001ff00 */
[----:B------:R-:W-:-:S09]  /*9150*/  CS2R R10, SRZ ;  /* 0x00000000000a7805 */ /* 0x000fd2000001ff00 */
[----:B------:R-:W-:Y:S05]  /*9160*/  @P0 BRA `(.L_x_5931) ;  /* 0x0000000000100947 */ /* 0x000fea0003800000 */
[----:B------:R-:W-:-:S04]  /*9170*/  IMAD.WIDE R12, R16, 0x2, R12 ;  /* 0x00000002100c7825 */ /* 0x000fc800078e020c */
[----:B-1----:R-:W-:Y:S01]  /*9180*/  IMAD.WIDE R14, R16, 0x2, R14 ;  /* 0x00000002100e7825 */ /* 0x002fe200078e020e */
[----:B------:R2:W5:Y:S04]  /*9190*/  LD.E.128 R8, desc[UR42][R12.64] ;  /* 0x0000002a0c087980 */ /* 0x000568000c101d00 */
[----:B------:R2:W5:Y:S02]  /*91a0*/  LD.E.128 R4, desc[UR42][R14.64] ;  /* 0x0000002a0e047980 */ /* 0x000564000c101d00 */
.L_x_5931:
[----:B------:R-:W-:Y:S05]  /*91b0*/  BSYNC B1 ;  /* 0x0000000000017941 */ /* 0x000fea0003800000 */
.L_x_5930:
[----:B------:R-:W3:Y:S01]  /*91c0*/  SYNCS.PHASECHK.TRANS64.TRYWAIT P1, [R2+URZ+0x28c00], R3 ;  /* 0x028c0003020075a7 */ /* 0x000ee2000802017f */
[----:B-----5:R-:W-:Y:S01]  /*91d0*/  IMAD.MOV.U32 R0, RZ, RZ, R4 ;  /* 0x000000ffff007224 */ /* 0x020fe200078e0004 */
[----:B--2---:R-:W-:Y:S01]  /*91e0*/  VIADDMNMX R13, R21, -R192, 0x40, PT ;  /* 0x00000040150d7446 */ /* 0x004fe200038009c0 */
[----:B------:R-:W-:Y:S01]  /*91f0*/  IMAD.MOV.U32 R12, RZ, RZ, R5 ;  /* 0x000000ffff0c7224 */ /* 0x000fe200078e0005 */
[----:B0-----:R-:W-:Y:S01]  /*9200*/  ISETP.GE.AND P0, PT, R16, R33, PT ;  /* 0x000000211000720c */ /* 0x001fe20003f06270 */
[----:B-1----:R-:W-:Y:S01]  /*9210*/  IMAD.MOV.U32 R14, RZ, RZ, R9 ;  /* 0x000000ffff0e7224 */ /* 0x002fe200078e0009 */
[----:B------:R-:W-:Y:S02]  /*9220*/  BSSY B1, `(.L_x_5932) ;  /* 0x000000b000017945 */ /* 0x000fe40003800000 */
[----:B------:R-:W-:Y:S01]  /*9230*/  PRMT R51, R0, 0x5410, R12 ;  /* 0x0000541000337816 */ /* 0x000fe2000000000c */
[----:B------:R-:W-:Y:S01]  /*9240*/  IMAD.MOV.U32 R0, RZ, RZ, R6 ;  /* 0x000000ffff007224 */ /* 0x000fe200078e0006 */
[-C--:B------:R-:W-:Y:S01]  /*9250*/  ISETP.GE.OR P2, PT, R186, R13.reuse, P0 ;  /* 0x0000000dba00720c */ /* 0x080fe20000746670 */
[----:B------:R-:W-:Y:S01]  /*9260*/  IMAD.MOV.U32 R12, RZ, RZ, R7 ;  /* 0x000000ffff0c7224 */ /* 0x000fe200078e0007 */
[----:B------:R-:W-:Y:S01]  /*9270*/  ISETP.GE.OR P0, PT, R236, R13, P0 ;  /* 0x0000000dec00720c */ /* 0x000fe20000706670 */
[----:B------:R-:W-:-:S03]  /*9280*/  IMAD.MOV.U32 R13, RZ, RZ, R8 ;  /* 0x000000ffff0d7224 */ /* 0x000fc600078e0008 */
[----:B------:R-:W-:Y:S01]  /*9290*/  PRMT R52, R0, 0x5410, R12 ;  /* 0x0000541000347816 */ /* 0x000fe2000000000c */
[----:B------:R-:W-:Y:S01]  /*92a0*/  IMAD.IADD R0, R16, 0x1, R33 ;  /* 0x0000000110007824 */ /* 0x000fe200078e0221 */
[----:B------:R-:W-:Y:S01]  /*92b0*/  PRMT R53, R13, 0x5410, R14 ;  /* 0x000054100d357816 */ /* 0x000fe2000000000e */
[----:B---3--:R-:W-:Y:S06]  /*92c0*/  @!P1 BRA `(.L_x_5933) ;  /* 0x0000016800cc9947 */ /* 0x008fec0003800000 */
.L_x_6261:
[----:B------:R-:W-:Y:S05]  /*92d0*/  BSYNC B1 ;  /* 0x0000000000017941 */ /* 0x000fea0003800000 */
.L_x_5932:
[----:B------:R-:W-:Y:S01]  /*92e0*/  BSSY B1, `(.L_x_5934) ;  /* 0x0000063000017945 */ /* 0x000fe20003800000 */
[----:B------:R-:W-:Y:S01]  /*92f0*/  IMAD.MOV.U32 R54, RZ, RZ, R10 ;  /* 0x000000ffff367224 */ /* 0x000fe200078e000a */
[----:B0-----:R-:W-:Y:S01]  /*9300*/  LOP3.LUT R3, R0, 0x38, RZ, 0xc0, !PT ;  /* 0x0000003800037812 */ /* 0x001fe200078ec0ff */
[----:B------:R-:W-:Y:S01]  /*9310*/  IMAD.MOV.U32 R55, RZ, RZ, R11 ;  /* 0x000000ffff377224 */ /* 0x000fe200078e000b */
[----:B------:R-:W-:Y:S06]  /*9320*/  @P2 BRA `(.L_x_5935) ;  /* 0x0000000400782947 */ /* 0x000fec0003800000 */
[----:B------:R-:W-:Y:S01]  /*9330*/  IMAD.SHL.U32 R0, R193, 0x40, RZ ;  /* 0x00000040c1007824 */ /* 0x000fe200078e00ff */
[----:B------:R-:W-:Y:S02]  /*9340*/  SHF.R.U64 R47, R26, 0x10, R27 ;  /* 0x000000101a2f7819 */ /* 0x000fe4000000121b */
[--C-:B------:R-:W-:Y:S02]  /*9350*/  SHF.R.U64 R45, R30, 0x10, R31.reuse ;  /* 0x000000101e2d7819 */ /* 0x100fe4000000121f */
[----:B------:R-:W-:Y:S02]  /*9360*/  LOP3.LUT R12, R0, 0x1c0, RZ, 0xc0, !PT ;  /* 0x000001c0000c7812 */ /* 0x000fe400078ec0ff */
[----:B------:R-:W-:Y:S01]  /*9370*/  SHF.R.U32.HI R40, RZ, 0x10, R31 ;  /* 0x00000010ff287819 */ /* 0x000fe2000001161f */
[----:B------:R-:W-:Y:S01]  /*9380*/  HADD2.F32 R31, -RZ, R37.H0_H0 ;  /* 0x20000025ff1f7230 */ /* 0x000fe20000004100 */
[----:B------:R-:W-:Y:S02]  /*9390*/  LOP3.LUT R0, R12, 0x38, R16, 0xf8, !PT ;  /* 0x000000380c007812 */ /* 0x000fe400078ef810 */
[----:B------:R-:W-:-:S02]  /*93a0*/  SHF.R.U32.HI R15, RZ, 0x3, R12 ;  /* 0x00000003ff0f7819 */ /* 0x000fc4000001160c */
[--C-:B------:R-:W-:Y:S02]  /*93b0*/  SHF.R.U32.HI R36, RZ, 0x10, R29.reuse ;  /* 0x00000010ff247819 */ /* 0x100fe4000001161d */
[----:B------:R-:W-:Y:S02]  /*93c0*/  LOP3.LUT R0, R0, R15, RZ, 0x3c, !PT ;  /* 0x0000000f00007212 */ /* 0x000fe400078e3cff */
[----:B------:R-:W-:Y:S01]  /*93d0*/  SHF.R.U64 R46, R28, 0x10, R29 ;  /* 0x000000101c2e7819 */ /* 0x000fe2000000121d */
[----:B------:R-:W-:Y:S01]  /*93e0*/  HADD2.F32 R29, -RZ, R37.H1_H1 ;  /* 0x30000025ff1d7230 */ /* 0x000fe20000004100 */
[----:B------:R-:W-:Y:S01]  /*93f0*/  SHF.R.U32.HI R38, RZ, 0x10, R25 ;  /* 0x00000010ff267819 */ /* 0x000fe20000011619 */
[----:B------:R-:W-:Y:S01]  /*9400*/  IMAD R13, R203, 0x200, R0 ;  /* 0x00000200cb0d7824 */ /* 0x000fe200078e0200 */
[----:B------:R-:W-:Y:S01]  /*9410*/  LOP3.LUT R0, R15, R3, R12, 0x1e, !PT ;  /* 0x000000030f007212 */ /* 0x000fe200078e1e0c */
[----:B------:R-:W-:Y:S01]  /*9420*/  HADD2.F32 R30, -RZ, R36.H0_H0 ;  /* 0x20000024ff1e7230 */ /* 0x000fe20000004100 */
[----:B------:R-:W-:Y:S01]  /*9430*/  SHF.R.U32.HI R41, RZ, 0x10, R27 ;  /* 0x00000010ff297819 */ /* 0x000fe2000001161b */
[----:B------:R-:W-:Y:S01]  /*9440*/  IMAD R43, R13, 0x2, R2 ;  /* 0x000000020d2b7824 */ /* 0x000fe200078e0202 */
[----:B------:R-:W-:Y:S01]  /*9450*/  SHF.R.U64 R48, R24, 0x10, R25 ;  /* 0x0000001018307819 */ /* 0x000fe20000001219 */
[----:B------:R-:W-:-:S03]  /*9460*/  IMAD R21, R203, 0x200, R0 ;  /* 0x00000200cb157824 */ /* 0x000fc600078e0200 */
[----:B------:R-:W0:Y:S01]  /*9470*/  LDS.128 R12, [R43+0x20400] ;  /* 0x020400002b0c7984 */ /* 0x000e220000000c00 */
[----:B------:R-:W-:-:S05]  /*9480*/  IMAD R44, R21, 0x2, R2 ;  /* 0x00000002152c7824 */ /* 0x000fca00078e0202 */
[----:B------:R-:W1:Y:S01]  /*9490*/  LDS.128 R32, [R44+0x20400] ;  /* 0x020400002c207984 */ /* 0x000e620000000c00 */
[--C-:B0-----:R-:W-:Y:S02]  /*94a0*/  HADD2.F32 R20, -RZ, R13.reuse.H0_H0 ;  /* 0x2000000dff147230 */ /* 0x101fe40000004100 */
[----:B------:R-:W-:Y:S02]  /*94b0*/  HADD2.F32 R13, -RZ, R13.H1_H1 ;  /* 0x3000000dff0d7230 */ /* 0x000fe40000004100 */
[----:B------:R-:W-:Y:S02]  /*94c0*/  HADD2.F32 R21, -RZ, R15.H0_H0 ;  /* 0x2000000fff157230 */ /* 0x000fe40000004100 */
[--C-:B-1----:R-:W-:Y:S02]  /*94d0*/  HADD2.F32 R26, -RZ, R33.reuse.H0_H0 ;  /* 0x20000021ff1a7230 */ /* 0x102fe40000004100 */
[----:B------:R-:W-:Y:S02]  /*94e0*/  HADD2.F32 R33, -RZ, R33.H1_H1 ;  /* 0x30000021ff217230 */ /* 0x000fe40000004100 */
[----:B------:R-:W-:-:S02]  /*94f0*/  HADD2.F32 R28, -RZ, R35.H0_H0 ;  /* 0x20000023ff1c7230 */ /* 0x000fc40000004100 */
[C---:B------:R-:W-:Y:S01]  /*9500*/  FMUL.FTZ R37, R26.reuse, R31 ;  /* 0x0000001f1a257220 */ /* 0x040fe20000410000 */
[-C--:B------:R-:W-:Y:S01]  /*9510*/  FMUL.FTZ R39, R26, R29.reuse ;  /* 0x0000001d1a277220 */ /* 0x080fe20000410000 */
[----:B------:R-:W-:Y:S02]  /*9520*/  HADD2.F32 R26, -RZ, R38.H0_H0 ;  /* 0x20000026ff1a7230 */ /* 0x000fe40000004100 */
[C---:B------:R-:W-:Y:S01]  /*9530*/  FMUL.FTZ R36, R33.reuse, R30 ;  /* 0x0000001e21247220 */ /* 0x040fe20000410000 */
[C---:B------:R-:W-:Y:S01]  /*9540*/  FFMA.FTZ R37, R20.reuse, R29, -R37 ;  /* 0x0000001d14257223 */ /* 0x040fe20000010825 */
[----:B------:R-:W-:Y:S02]  /*9550*/  HADD2.F32 R29, -RZ, R49.H0_H0 ;  /* 0x20000031ff1d7230 */ /* 0x000fe40000004100 */
[----:B------:R-:W-:Y:S01]  /*9560*/  FFMA.FTZ R39, R20, R31, R39 ;  /* 0x0000001f14277223 */ /* 0x000fe20000010027 */
[----:B------:R-:W-:Y:S02]  /*9570*/  HADD2.F32 R20, -RZ, R50.H1_H1 ;  /* 0x30000032ff147230 */ /* 0x000fe40000004100 */
[-C--:B------:R-:W-:Y:S01]  /*9580*/  FMUL.FTZ R38, R33, R26.reuse ;  /* 0x0000001a21267220 */ /* 0x080fe20000410000 */
[----:B------:R-:W-:Y:S01]  /*9590*/  FFMA.FTZ R36, R13, R26, -R36 ;  /* 0x0000001a0d247223 */ /* 0x000fe20000010824 */
[----:B------:R-:W-:Y:S01]  /*95a0*/  FMUL.FTZ R26, R28, R29 ;  /* 0x0000001d1c1a7220 */ /* 0x000fe20000410000 */
[----:B------:R-:W-:-:S02]  /*95b0*/  HADD2.F32 R35, -RZ, R35.H1_H1 ;  /* 0x30000023ff237230 */ /* 0x000fc40000004100 */
[-C--:B------:R-:W-:Y:S01]  /*95c0*/  FMUL.FTZ R28, R28, R20.reuse ;  /* 0x000000141c1c7220 */ /* 0x080fe20000410000 */
[----:B------:R-:W-:Y:S02]  /*95d0*/  HADD2.F32 R31, -RZ, R40.H0_H0 ;  /* 0x20000028ff1f7230 */ /* 0x000fe40000004100 */
[----:B------:R-:W-:Y:S01]  /*95e0*/  FFMA.FTZ R40, R21, R20, -R26 ;  /* 0x0000001415287223 */ /* 0x000fe2000001081a */
[----:B------:R-:W-:Y:S02]  /*95f0*/  HADD2.F32 R20, -RZ, R41.H0_H0 ;  /* 0x20000029ff147230 */ /* 0x000fe40000004100 */
[----:B------:R-:W-:Y:S01]  /*9600*/  FFMA.FTZ R38, R13, R30, R38 ;  /* 0x0000001e0d267223 */ /* 0x000fe20000010026 */
[----:B------:R-:W-:Y:S02]  /*9610*/  HADD2.F32 R24, -RZ, R15.H1_H1 ;  /* 0x3000000fff187230 */ /* 0x000fe40000004100 */
[----:B------:R-:W-:Y:S01]  /*9620*/  FFMA.FTZ R41, R21, R29, R28 ;  /* 0x0000001d15297223 */ /* 0x000fe2000001001c */
[----:B------:R-:W-:-:S02]  /*9630*/  HADD2.F32 R25, -RZ, R32.H0_H0 ;  /* 0x20000020ff197230 */ /* 0x000fc40000004100 */
[C---:B------:R-:W-:Y:S01]  /*9640*/  FMUL.FTZ R29, R35.reuse, R31 ;  /* 0x0000001f231d7220 */ /* 0x040fe20000410000 */
[----:B------:R-:W-:Y:S02]  /*9650*/  HADD2.F32 R13, -RZ, R49.H1_H1 ;  /* 0x30000031ff0d7230 */ /* 0x000fe40000004100 */
[-C--:B------:R-:W-:Y:S01]  /*9660*/  FMUL.FTZ R33, R35, R20.reuse ;  /* 0x0000001423217220 */ /* 0x080fe20000410000 */
[----:B------:R-:W-:Y:S02]  /*9670*/  HADD2.F32 R21, -RZ, R42.H0_H0 ;  /* 0x2000002aff157230 */ /* 0x000fe40000004100 */
[----:B------:R-:W-:Y:S01]  /*9680*/  FFMA.FTZ R35, R24, R20, -R29 ;  /* 0x0000001418237223 */ /* 0x000fe2000001081d */
[----:B------:R-:W-:Y:S02]  /*9690*/  HADD2.F32 R0, -RZ, R12.H0_H0 ;  /* 0x2000000cff007230 */ /* 0x000fe40000004100 */
[----:B------:R-:W-:Y:S01]  /*96a0*/  FMUL.FTZ R28, R25, R13 ;  /* 0x0000000d191c7220 */ /* 0x000fe20000410000 */
[----:B------:R-:W-:-:S02]  /*96b0*/  HADD2.F32 R27, -RZ, R34.H0_H0 ;  /* 0x20000022ff1b7230 */ /* 0x000fc40000004100 */
[----:B------:R-:W-:Y:S01]  /*96c0*/  FMUL.FTZ R29, R25, R21 ;  /* 0x00000015191d7220 */ /* 0x000fe20000410000 */
[----:B------:R-:W-:Y:S02]  /*96d0*/  HADD2.F32 R26, -RZ, R42.H1_H1 ;  /* 0x3000002aff1a7230 */ /* 0x000fe40000004100 */
[----:B------:R-:W-:Y:S01]  /*96e0*/  FFMA.FTZ R42, R24, R31, R33 ;  /* 0x0000001f182a7223 */ /* 0x000fe20000010021 */
[----:B------:R-:W-:Y:S02]  /*96f0*/  HADD2.F32 R20, -RZ, R50.H0_H0 ;  /* 0x20000032ff147230 */ /* 0x000fe40000004100 */
[C---:B------:R-:W-:Y:S01]  /*9700*/  FFMA.FTZ R29, R0.reuse, R13, -R29 ;  /* 0x0000000d001d7223 */ /* 0x040fe2000001081d */
[----:B------:R-:W-:Y:S01]  /*9710*/  FFMA.FTZ R24, R0, R21, R28 ;  /* 0x0000001500187223 */ /* 0x000fe2000001001c */
[----:B------:R-:W-:Y:S02]  /*9720*/  HADD2.F32 R15, -RZ, R14.H0_H0 ;  /* 0x2000000eff0f7230 */ /* 0x000fe40000004100 */
[C---:B------:R-:W-:Y:S01]  /*9730*/  FMUL.FTZ R30, R27.reuse, R26 ;  /* 0x0000001a1b1e7220 */ /* 0x040fe20000410000 */
[----:B------:R-:W-:Y:S01]  /*9740*/  FMUL.FTZ R0, R27, R20 ;  /* 0x000000141b007220 */ /* 0x000fe20000410000 */
[----:B------:R-:W-:-:S02]  /*9750*/  HADD2.F32 R32, -RZ, R32.H1_H1 ;  /* 0x30000020ff207230 */ /* 0x000fc40000004100 */
[----:B------:R-:W-:Y:S02]  /*9760*/  HADD2.F32 R34, -RZ, R34.H1_H1 ;  /* 0x30000022ff227230 */ /* 0x000fe40000004100 */
[C---:B------:R-:W-:Y:S01]  /*9770*/  FFMA.FTZ R30, R15.reuse, R20, -R30 ;  /* 0x000000140f1e7223 */ /* 0x040fe2000001081e */
[----:B------:R-:W-:Y:S02]  /*9780*/  HADD2.F32 R25, -RZ, R46.H0_H0 ;  /* 0x2000002eff197230 */ /* 0x000fe40000004100 */
[----:B------:R-:W-:Y:S01]  /*9790*/  FFMA.FTZ R26, R15, R26, R0 ;  /* 0x0000001a0f1a7223 */ /* 0x000fe20000010000 */
[----:B------:R-:W-:Y:S02]  /*97a0*/  HADD2.F32 R27, -RZ, R45.H0_H0 ;  /* 0x2000002dff1b7230 */ /* 0x000fe40000004100 */
[----:B------:R-:W-:Y:S02]  /*97b0*/  HADD2.F32 R13, -RZ, R48.H0_H0 ;  /* 0x20000030ff0d7230 */ /* 0x000fe40000004100 */
[----:B------:R-:W-:Y:S01]  /*97c0*/  FMUL.FTZ R15, R32, R25 ;  /* 0x00000019200f7220 */ /* 0x000fe20000410000 */
[----:B------:R-:W-:-:S02]  /*97d0*/  HADD2.F32 R21, -RZ, R47.H0_H0 ;  /* 0x2000002fff157230 */ /* 0x000fc40000004100 */
        /* <DEDUP_REMOVED lines=19> */
.L_x_5935:
[----:B------:R-:W-:Y:S05]  /*9910*/  BSYNC B1 ;  /* 0x0000000000017941 */ /* 0x000fea0003800000 */
.L_x_5934:
[----:B------:R-:W-:Y:S01]  /*9920*/  PRMT R34, R54, 0x5410, R55 ;  /* 0x0000541036227816 */ /* 0x000fe20000000037 */
[----:B------:R-:W-:Y:S06]  /*9930*/  @P0 BRA `(.L_x_5923) ;  /* 0x0000000400600947 */ /* 0x000fec0003800000 */
[--C-:B------:R-:W-:Y:S01]  /*9940*/  SHF.R.U32.HI R0, RZ, 0x3, R228.reuse ;  /* 0x00000003ff007819 */ /* 0x100fe200000116e4 */
[----:B0-----:R-:W0:Y:S01]  /*9950*/  LDS.128 R12, [R227+0x20400] ;  /* 0x02040000e30c7984 */ /* 0x001e220000000c00 */
[----:B------:R-:W-:Y:S01]  /*9960*/  SHF.R.U64 R39, R8, 0x10, R9 ;  /* 0x0000001008277819 */ /* 0x000fe20000001209 */
[----:B------:R-:W-:Y:S01]  /*9970*/  HADD2.F32 R21, -RZ, R51.H1_H1 ;  /* 0x30000033ff157230 */ /* 0x000fe20000004100 */
[----:B------:R-:W-:Y:S02]  /*9980*/  LOP3.LUT R0, R0, R3, R228, 0x1e, !PT ;  /* 0x0000000300007212 */ /* 0x000fe400078e1ee4 */
[--C-:B------:R-:W-:Y:S02]  /*9990*/  SHF.R.U64 R38, R10, 0x10, R11.reuse ;  /* 0x000000100a267819 */ /* 0x100fe4000000120b */
[----:B------:R-:W-:Y:S01]  /*99a0*/  SHF.R.U32.HI R36, RZ, 0x10, R11 ;  /* 0x00000010ff247819 */ /* 0x000fe2000001160b */
[----:B------:R-:W-:Y:S01]  /*99b0*/  IMAD.IADD R3, R229, 0x1, R0 ;  /* 0x00000001e5037824 */ /* 0x000fe200078e0200 */
[--C-:B------:R-:W-:Y:S01]  /*99c0*/  SHF.R.U32.HI R20, RZ, 0x10, R5.reuse ;  /* 0x00000010ff147819 */ /* 0x100fe20000011605 */
[----:B------:R-:W-:Y:S01]  /*99d0*/  HADD2.F32 R11, -RZ, R53.H1_H1 ;  /* 0x30000035ff0b7230 */ /* 0x000fe20000004100 */
[----:B------:R-:W-:Y:S01]  /*99e0*/  SHF.R.U64 R37, R4, 0x10, R5 ;  /* 0x0000001004257819 */ /* 0x000fe20000001205 */
[----:B------:R-:W-:Y:S01]  /*99f0*/  IMAD R3, R3, 0x2, R2 ;  /* 0x0000000203037824 */ /* 0x000fe200078e0202 */
[----:B------:R-:W-:Y:S01]  /*9a00*/  SHF.R.U32.HI R28, RZ, 0x10, R9 ;  /* 0x00000010ff1c7819 */ /* 0x000fe20000011609 */
[----:B------:R-:W-:Y:S01]  /*9a10*/  HADD2.F32 R20, -RZ, R20.H0_H0 ;  /* 0x20000014ff147230 */ /* 0x000fe20000004100 */
[----:B------:R-:W-:-:S02]  /*9a20*/  SHF.R.U64 R35, R6, 0x10, R7 ;  /* 0x0000001006237819 */ /* 0x000fc40000001207 */
[----:B------:R-:W1:Y:S01]  /*9a30*/  LDS.128 R24, [R3+0x20400] ;  /* 0x0204000003187984 */ /* 0x000e620000000c00 */
[----:B------:R-:W-:Y:S01]  /*9a40*/  SHF.R.U32.HI R33, RZ, 0x10, R7 ;  /* 0x00000010ff217819 */ /* 0x000fe20000011607 */
[--C-:B0-----:R-:W-:Y:S02]  /*9a50*/  HADD2.F32 R4, -RZ, R13.reuse.H0_H0 ;  /* 0x2000000dff047230 */ /* 0x101fe40000004100 */
[----:B------:R-:W-:Y:S02]  /*9a60*/  HADD2.F32 R13, -RZ, R13.H1_H1 ;  /* 0x3000000dff0d7230 */ /* 0x000fe40000004100 */
[----:B------:R-:W-:Y:S02]  /*9a70*/  HADD2.F32 R0, -RZ, R12.H0_H0 ;  /* 0x2000000cff007230 */ /* 0x000fe40000004100 */
[----:B------:R-:W-:Y:S02]  /*9a80*/  HADD2.F32 R5, -RZ, R14.H0_H0 ;  /* 0x2000000eff057230 */ /* 0x000fe40000004100 */
[----:B------:R-:W-:-:S02]  /*9a90*/  HADD2.F32 R6, -RZ, R15.H0_H0 ;  /* 0x2000000fff067230 */ /* 0x000fc40000004100 */
[----:B------:R-:W-:Y:S02]  /*9aa0*/  HADD2.F32 R15, -RZ, R15.H1_H1 ;  /* 0x3000000fff0f7230 */ /* 0x000fe40000004100 */
[----:B------:R-:W-:Y:S02]  /*9ab0*/  HADD2.F32 R12, -RZ, R12.H1_H1 ;  /* 0x3000000cff0c7230 */ /* 0x000fe40000004100 */
[----:B------:R-:W-:Y:S02]  /*9ac0*/  HADD2.F32 R14, -RZ, R14.H1_H1 ;  /* 0x3000000eff0e7230 */ /* 0x000fe40000004100 */
        /* <DEDUP_REMOVED lines=18> */
[--C-:B------:R-:W-:Y:S02]  /*9bf0*/  HADD2.F32 R4, -RZ, R34.reuse.H0_H0 ;  /* 0x20000022ff047230 */ /* 0x100fe40000004100 */
[----:B------:R-:W-:Y:S01]  /*9c00*/  FFMA.FTZ R28, R0, R11, R28 ;  /* 0x0000000b001c7223 */ /* 0x000fe2000001001c */
[----:B------:R-:W-:Y:S02]  /*9c10*/  HADD2.F32 R10, -RZ, R27.H0_H0 ;  /* 0x2000001bff0a7230 */ /* 0x000fe40000004100 */
[----:B------:R-:W-:Y:S01]  /*9c20*/  FMUL.FTZ R0, R9, R8 ;  /* 0x0000000809007220 */ /* 0x000fe20000410000 */
[----:B------:R-:W-:-:S02]  /*9c30*/  HADD2.F32 R7, -RZ, R34.H1_H1 ;  /* 0x30000022ff077230 */ /* 0x000fc40000004100 */
[----:B------:R-:W-:Y:S01]  /*9c40*/  FFMA.FTZ R32, R13, R20, R32 ;  /* 0x000000140d207223 */ /* 0x000fe20000010020 */
[----:B------:R-:W-:Y:S02]  /*9c50*/  HADD2.F32 R11, -RZ, R52.H1_H1 ;  /* 0x30000034ff0b7230 */ /* 0x000fe40000004100 */
[-C--:B------:R-:W-:Y:S01]  /*9c60*/  FFMA.FTZ R20, R5, R4.reuse, -R0 ;  /* 0x0000000405147223 */ /* 0x080fe20000010800 */
[----:B------:R-:W-:Y:S01]  /*9c70*/  FMUL.FTZ R34, R9, R4 ;  /* 0x0000000409227220 */ /* 0x000fe20000410000 */
[----:B------:R-:W-:Y:S02]  /*9c80*/  HADD2.F32 R0, -RZ, R36.H0_H0 ;  /* 0x20000024ff007230 */ /* 0x000fe40000004100 */
[C---:B------:R-:W-:Y:S01]  /*9c90*/  FMUL.FTZ R36, R10.reuse, R7 ;  /* 0x000000070a247220 */ /* 0x040fe20000410000 */
[----:B------:R-:W-:Y:S02]  /*9ca0*/  HADD2.F32 R27, -RZ, R27.H1_H1 ;  /* 0x3000001bff1b7230 */ /* 0x000fe40000004100 */
[----:B------:R-:W-:Y:S01]  /*9cb0*/  FMUL.FTZ R9, R10, R11 ;  /* 0x0000000b0a097220 */ /* 0x000fe20000410000 */
[----:B------:R-:W-:-:S02]  /*9cc0*/  HADD2.F32 R4, -RZ, R33.H0_H0 ;  /* 0x20000021ff047230 */ /* 0x000fc40000004100 */
[----:B------:R-:W-:Y:S01]  /*9cd0*/  FFMA.FTZ R10, R5, R8, R34 ;  /* 0x00000008050a7223 */ /* 0x000fe20000010022 */
[C---:B------:R-:W-:Y:S01]  /*9ce0*/  FFMA.FTZ R36, R6.reuse, R11, R36 ;  /* 0x0000000b06247223 */ /* 0x040fe20000010024 */
[----:B------:R-:W-:Y:S01]  /*9cf0*/  FFMA.FTZ R8, R6, R7, -R9 ;  /* 0x0000000706087223 */ /* 0x000fe20000010809 */
        /* <DEDUP_REMOVED lines=10> */
[----:B------:R-:W-:Y:S02]  /*9da0*/  HADD2.F32 R7, -RZ, R38.H0_H0 ;  /* 0x20000026ff077230 */ /* 0x000fe40000004100 */
[----:B------:R-:W-:Y:S01]  /*9db0*/  FMUL.FTZ R15, R26, R11 ;  /* 0x0000000b1a0f7220 */ /* 0x000fe20000410000 */
[-C--:B------:R-:W-:Y:S01]  /*9dc0*/  FMUL.FTZ R24, R24, R5.reuse ;  /* 0x0000000518187220 */ /* 0x080fe20000410000 */
[----:B------:R-:W-:Y:S01]  /*9dd0*/  FFMA.FTZ R4, R12, R5, -R13 ;  /* 0x000000050c047223 */ /* 0x000fe2000001080d */
[-C--:B------:R-:W-:Y:S01]  /*9de0*/  FMUL.FTZ R26, R26, R7.reuse ;  /* 0x000000071a1a7220 */ /* 0x080fe20000410000 */
[----:B------:R-:W-:Y:S01]  /*9df0*/  FFMA.FTZ R15, R14, R7, -R15 ;  /* 0x000000070e0f7223 */ /* 0x000fe2000001080f */
[----:B------:R-:W-:Y:S01]  /*9e00*/  FFMA.FTZ R13, R12, R9, R24 ;  /* 0x000000090c0d7223 */ /* 0x000fe20000010018 */
[----:B------:R-:W-:Y:S01]  /*9e10*/  F2FP.F16.F32.PACK_AB R7, R27, R8 ;  /* 0x000000081b07723e */ /* 0x000fe200000000ff */
[----:B------:R-:W-:Y:S01]  /*9e20*/  FFMA.FTZ R25, R14, R11, R26 ;  /* 0x0000000b0e197223 */ /* 0x000fe2000001001a */
        /* <DEDUP_REMOVED lines=9> */
.L_x_5923:
[----:B------:R-:W-:Y:S05]  /*9ec0*/  BSYNC B0 ;  /* 0x0000000000007941 */ /* 0x000fea0003800000 */
.L_x_5909:
        /* <DEDUP_REMOVED lines=8> */
.L_x_5906:
[----:B--23--:R-:W-:-:S05]  /*9f50*/  IMAD.U32 R0, RZ, RZ, UR37 ;  /* 0x00000025ff007e24 */ /* 0x00cfca000f8e00ff */
[----:B------:R-:W-:-:S13]  /*9f60*/  ISETP.NE.AND P0, PT, R0, 0x3, PT ;  /* 0x000000030000780c */ /* 0x000fda0003f05270 */
[----:B------:R-:W-:Y:S05]  /*9f70*/  @!P0 BRA `(.L_x_5936) ;  /* 0x0000000000048947 */ /* 0x000fea0003800000 */
[----:B------:R-:W-:Y:S01]  /*9f80*/  BPT.TRAP 0x1 ;  /* 0x000000040000795c */ /* 0x000fe20000300000 */
.L_x_5936:
[----:B01----:R-:W-:Y:S01]  /*9f90*/  IMAD R14, R18, 0x8, R2 ;  /* 0x00000008120e7824 */ /* 0x003fe200078e0202 */
[----:B------:R-:W-:-:S04]  /*9fa0*/  SHF.L.U32 R57, R19, 0x1f, RZ ;  /* 0x0000001f13397819 */ /* 0x000fc800000006ff */
[----:B------:R0:W1:Y:S01]  /*9fb0*/  SYNCS.PHASECHK.TRANS64.TRYWAIT P2, [R14+URZ+0x28c30], R57 ;  /* 0x028c30390e0075a7 */ /* 0x000062000804017f */
[----:B------:R-:W-:Y:S05]  /*9fc0*/  @!P0 BRA `(.L_x_5937) ;  /* 0x0000000000048947 */ /* 0x000fea0003800000 */
[----:B------:R-:W-:Y:S01]  /*9fd0*/  BPT.TRAP 0x1 ;  /* 0x000000040000795c */ /* 0x000fe20000300000 */
.L_x_5937:
[----:B------:R-:W2:Y:S02]  /*9fe0*/  S2R R0, SR_TID.X ;  /* 0x0000000000007919 */ /* 0x000ea40000002100 */
[----:B--2---:R-:W-:-:S04]  /*9ff0*/  LOP3.LUT R0, R0, 0x7f, RZ, 0xc0, !PT ;  /* 0x0000007f00007812 */ /* 0x004fc800078ec0ff */
[----:B------:R-:W-:Y:S01]  /*a000*/  ISETP.NE.AND P1, PT, R0, RZ, PT ;  /* 0x000000ff0000720c */ /* 0x000fe20003f25270 */
[----:B------:R-:W-:-:S05]  /*a010*/  VIADD R0, R2, 0x22400 ;  /* 0x0002240002007836 */ /* 0x000fca0000000000 */
[----:B------:R-:W-:Y:S01]  /*a020*/  SHF.R.U32.HI R0, RZ, 0x4, R0 ;  /* 0x00000004ff007819 */ /* 0x000fe20000011600 */
[----:B-1----:R-:W-:Y:S06]  /*a030*/  @P2 BRA `(.L_x_5938) ;  /* 0x0000000000082947 */ /* 0x002fec0003800000 */
[----:B------:R-:W1:Y:S02]  /*a040*/  SYNCS.PHASECHK.TRANS64.TRYWAIT P2, [R14+URZ+0x28c30], R57 ;  /* 0x028c30390e0075a7 */ /* 0x000e64000804017f */
[----:B-1----:R-:W-:Y:S05]  /*a050*/  @!P2 BRA `(.L_x_5939) ;  /* 0x0000015c007ca947 */ /* 0x002fea0003800000 */
.L_x_5938:
[----:B------:R-:W-:Y:S01]  /*a060*/  LOP3.LUT R0, R0, 0x3fff, RZ, 0xc0, !PT ;  /* 0x00003fff00007812 */ /* 0x000fe200078ec0ff */
[----:B------:R-:W-:Y:S05]  /*a070*/  WARPSYNC.ALL ;  /* 0x0000000000007948 */ /* 0x000fea0003800000 */
[----:B------:R-:W-:Y:S01]  /*a080*/  LOP3.LUT R15, R0, 0x10000, RZ, 0xfc, !PT ;  /* 0x00010000000f7812 */ /* 0x000fe200078efcff */
[----:B------:R-:W-:Y:S01]  /*a090*/  VIADD R0, R2, 0x20400 ;  /* 0x0002040002007836 */ /* 0x000fe20000000000 */
[----:B----45:R-:W-:-:S03]  /*a0a0*/  WARPGROUP.ARRIVE ;  /* 0x00000000000079c5 */ /* 0x030fc60000000000 */
[----:B------:R-:W-:Y:S01]  /*a0b0*/  IMAD R6, R18, 0x200, R15 ;  /* 0x0000020012067824 */ /* 0x000fe200078e020f */
[----:B------:R-:W-:Y:S01]  /*a0c0*/  ULDC.64 UR40, c[0x0][0x9e0] ;  /* 0x0002780000287ab9 */ /* 0x000fe20000000a00 */
[----:B------:R-:W-:Y:S01]  /*a0d0*/  IMAD.MOV.U32 R7, RZ, RZ, 0x40000040 ;  /* 0x40000040ff077424 */ /* 0x000fe200078e00ff */
[----:B------:R-:W-:Y:S01]  /*a0e0*/  SHF.R.U32.HI R0, RZ, 0x4, R0 ;  /* 0x00000004ff007819 */ /* 0x000fe20000011600 */
[----:B------:R-:W-:Y:S01]  /*a0f0*/  IMAD.MOV.U32 R5, RZ, RZ, 0x40000040 ;  /* 0x40000040ff057424 */ /* 0x000fe200078e00ff */
[C---:B------:R-:W-:Y:S01]  /*a100*/  R2UR UR6, R6.reuse ;  /* 0x00000000060672ca */ /* 0x040fe200000e0000 */
[----:B------:R-:W-:Y:S01]  /*a110*/  VIADD R8, R6, 0x2 ;  /* 0x0000000206087836 */ /* 0x000fe20000000000 */
[----:B------:R-:W-:Y:S01]  /*a120*/  LOP3.LUT R0, R0, 0x3fff, RZ, 0xc0, !PT ;  /* 0x00003fff00007812 */ /* 0x000fe200078ec0ff */
[----:B------:R-:W-:Y:S01]  /*a130*/  IMAD.MOV.U32 R9, RZ, RZ, 0x40000040 ;  /* 0x40000040ff097424 */ /* 0x000fe200078e00ff */
[----:B------:R-:W-:Y:S01]  /*a140*/  R2UR UR7, R7 ;  /* 0x00000000070772ca */ /* 0x000fe200000e0000 */
[----:B------:R-:W-:Y:S01]  /*a150*/  IMAD.MOV.U32 R11, RZ, RZ, 0x40000040 ;  /* 0x40000040ff0b7424 */ /* 0x000fe200078e00ff */
[----:B------:R-:W-:Y:S01]  /*a160*/  LOP3.LUT R4, R0, 0x10000, RZ, 0xfc, !PT ;  /* 0x0001000000047812 */ /* 0x000fe200078efcff */
[----:B------:R-:W-:Y:S01]  /*a170*/  VIADD R12, R6, 0x4 ;  /* 0x00000004060c7836 */ /* 0x000fe20000000000 */
[----:B------:R-:W-:Y:S01]  /*a180*/  R2UR UR5, R5 ;  /* 0x00000000050572ca */ /* 0x000fe200000e0000 */
[----:B------:R-:W-:Y:S01]  /*a190*/  IMAD.MOV.U32 R13, RZ, RZ, 0x40000040 ;  /* 0x40000040ff0d7424 */ /* 0x000fe200078e00ff */
[C---:B------:R-:W-:Y:S01]  /*a1a0*/  R2UR UR4, R4.reuse ;  /* 0x00000000040472ca */ /* 0x040fe200000e0000 */
[----:B------:R-:W-:Y:S01]  /*a1b0*/  VIADD R10, R4, 0x2 ;  /* 0x00000002040a7836 */ /* 0x000fe20000000000 */
[----:B------:R-:W2:Y:S01]  /*a1c0*/  LDC R0, c[0x0][0x448] ;  /* 0x00011200ff007b82 */ /* 0x000ea20000000800 */
[----:B------:R-:W-:Y:S01]  /*a1d0*/  IMAD.MOV.U32 R7, RZ, RZ, 0x40000040 ;  /* 0x40000040ff077424 */ /* 0x000fe200078e00ff */
[----:B------:R-:W-:Y:S01]  /*a1e0*/  UISETP.GE.AND UP0, UPT, UR41, 0x1, UPT ;  /* 0x000000012900788c */ /* 0x000fe2000bf06270 */
[----:B------:R-:W-:-:S03]  /*a1f0*/  LEA R56, R168, 0xffffffc0, 0x6 ;  /* 0xffffffc0a8387811 */ /* 0x000fc600078e30ff */
[----:B------:R-:W-:Y:S01]  /*a200*/  UP2UR UR47, UPR, URZ, 0x1 ;  /* 0x000000013f2f7883 */ /* 0x000fe20008000000 */
[----:B------:R-:W-:Y:S02]  /*a210*/  IADD3 R20, -R184, R23, -R56 ;  /* 0x00000017b8147210 */ /* 0x000fe40007ffe938 */
[----:B------:R-:W-:Y:S02]  /*a220*/  PLOP3.LUT P3, PT, PT, PT, UP0, 0x40, 0x0 ;  /* 0x000000000000781c */ /* 0x000fe40003f6e808 */
[----:B------:R-:W-:Y:S01]  /*a230*/  HGMMA.64x64x16.F32 R24, gdesc[UR4], RZ, !UPT, gsb0 ;  /* 0x00e00000041879f0 */ /* 0x000fe2000c0008ff */
[----:B------:R-:W-:Y:S01]  /*a240*/  R2UR UR6, R8 ;  /* 0x00000000080672ca */ /* 0x000fe200000e0000 */
[----:B------:R-:W-:Y:S01]  /*a250*/  VIADD R8, R4, 0x4 ;  /* 0x0000000404087836 */ /* 0x000fe20000000000 */
[----:B------:R-:W-:Y:S01]  /*a260*/  R2UR UR7, R9 ;  /* 0x00000000090772ca */ /* 0x000fe200000e0000 */
[----:B------:R-:W-:Y:S01]  /*a270*/  IMAD.MOV.U32 R9, RZ, RZ, 0x40000040 ;  /* 0x40000040ff097424 */ /* 0x000fe200078e00ff */
[----:B------:R-:W-:-:S02]  /*a280*/  R2UR UR4, R10 ;  /* 0x000000000a0472ca */ /* 0x000fc400000e0000 */
[----:B------:R-:W-:Y:S02]  /*a290*/  R2UR UR5, R11 ;  /* 0x000000000b0572ca */ /* 0x000fe400000e0000 */
[----:B--2---:R-:W-:Y:S01]  /*a2a0*/  ISETP.NE.AND P2, PT, R0, 0x1, PT ;  /* 0x000000010000780c */ /* 0x004fe20003f45270 */
[----:B------:R-:W-:-:S12]  /*a2b0*/  IMAD.IADD R0, R201, 0x1, R192 ;  /* 0x00000001c9007824 */ /* 0x000fd800078e02c0 */
[----:B------:R-:W2:Y:S01]  /*a2c0*/  @P2 LDC R3, c[0x0][0x44c] ;  /* 0x00011300ff032b82 */ /* 0x000ea20000000800 */
[----:B------:R-:W-:Y:S02]  /*a2d0*/  WARPGROUP.DEPBAR.LE gsb0, 0x0 ;  /* 0x00008000000079c5 */ /* 0x000fe40000010000 */
[----:B------:R-:W-:-:S06]  /*a2e0*/  WARPGROUP.ARRIVE ;  /* 0x00000000000079c5 */ /* 0x000fcc0000000000 */
[----:B------:R-:W-:Y:S01]  /*a2f0*/  HGMMA.64x64x16.F32 R24, gdesc[UR4], R24, gsb0 ;  /* 0x00e00000041879f0 */ /* 0x000fe20008000818 */
        /* <DEDUP_REMOVED lines=8> */
[----:B------:R-:W-:-:S10]  /*a380*/  WARPGROUP.ARRIVE ;  /* 0x00000000000079c5 */ /* 0x000fd40000000000 */
[----:B------:R-:W-:Y:S01]  /*a390*/  HGMMA.64x64x16.F32 R24, gdesc[UR4], R24, gsb0 ;  /* 0x00e00000041879f0 */ /* 0x000fe20008000818 */
[----:B------:R-:W-:Y:S01]  /*a3a0*/  R2UR UR6, R12 ;  /* 0x000000000c0672ca */ /* 0x000fe200000e0000 */
[----:B--2---:R-:W-:Y:S01]  /*a3b0*/  @P2 IMAD.HI.U32 R12, R0, R3, RZ ;  /* 0x00000003000c2227 */ /* 0x004fe200078e00ff */
[----:B------:R-:W-:Y:S02]  /*a3c0*/  R2UR UR7, R13 ;  /* 0x000000000d0772ca */ /* 0x000fe400000e0000 */
[----:B------:R-:W-:Y:S01]  /*a3d0*/  R2UR UR4, R6 ;  /* 0x00000000060472ca */ /* 0x000fe200000e0000 */
[----:B------:R-:W2:Y:S01]  /*a3e0*/  @P2 LDC R13, c[0x0][0x450] ;  /* 0x00011400ff0d2b82 */ /* 0x000ea20000000800 */
[----:B------:R-:W-:Y:S01]  /*a3f0*/  R2UR UR5, R7 ;  /* 0x00000000070572ca */ /* 0x000fe200000e0000 */
[----:B------:R-:W-:Y:S02]  /*a400*/  IMAD.MOV.U32 R3, RZ, RZ, R0 ;  /* 0x000000ffff037224 */ /* 0x000fe400078e0000 */
[----:B------:R-:W-:-:S05]  /*a410*/  @!P1 VIADD R0, R14, 0x28c40 ;  /* 0x00028c400e009836 */ /* 0x000fca0000000000 */
[----:B------:R-:W-:Y:S02]  /*a420*/  @!P1 PRMT R0, RZ, 0x654, R0 ;  /* 0x00000654ff009816 */ /* 0x000fe40000000000 */
[----:B--2---:R-:W-:Y:S01]  /*a430*/  @P2 SHF.R.U32.HI R3, RZ, R13, R12 ;  /* 0x0000000dff032219 */ /* 0x004fe2000001160c */
[----:B------:R-:W-:-:S04]  /*a440*/  IMAD.MOV.U32 R13, RZ, RZ, -0x40 ;  /* 0xffffffc0ff0d7424 */ /* 0x000fc800078e00ff */
[----:B------:R-:W2:Y:S01]  /*a450*/  SHFL.IDX PT, R61, R3, RZ, 0x1c1f ;  /* 0x001c1fff033d7589 */ /* 0x000ea200000e0000 */
[----:B------:R-:W-:-:S04]  /*a460*/  IMAD R12, R168, R13, 0x41 ;  /* 0x00000041a80c7424 */ /* 0x000fc800078e020d */
[----:B------:R-:W-:Y:S01]  /*a470*/  VIADD R60, R12, 0xffffffff ;  /* 0xffffffff0c3c7836 */ /* 0x000fe20000000000 */
[----:B------:R-:W-:-:S05]  /*a480*/  IADD3 R13, -R184, R12, R23 ;  /* 0x0000000cb80d7210 */ /* 0x000fca0007ffe117 */
[----:B------:R-:W-:-:S04]  /*a490*/  IMAD.IADD R13, R13, 0x1, -R22 ;  /* 0x000000010d0d7824 */ /* 0x000fc800078e0a16 */
[----:B------:R-:W-:Y:S01]  /*a4a0*/  VIADD R59, R13, UR40 ;  /* 0x000000280d3b7c36 */ /* 0x000fe20008000000 */
[----:B------:R-:W-:Y:S02]  /*a4b0*/  WARPGROUP.DEPBAR.LE gsb0, 0x0 ;  /* 0x00008000000079c5 */ /* 0x000fe40000010000 */
[----:B------:R-:W-:-:S06]  /*a4c0*/  WARPGROUP.ARRIVE ;  /* 0x00000000000079c5 */ /* 0x000fcc0000000000 */
[----:B------:R-:W-:Y:S01]  /*a4d0*/  HGMMA.64x64x16.F32 R24, gdesc[UR4], R24, gsb0 ;  /* 0x00e00000041879f0 */ /* 0x000fe20008000818 */
[----:B------:R-:W-:Y:S02]  /*a4e0*/  ULDC UR4, c[0x0][0x9dc] ;  /* 0x0002770000047ab9 */ /* 0x000fe40000000800 */
[----:B------:R-:W-:Y:S01]  /*a4f0*/  IMAD.U32 R21, RZ, RZ, UR4 ;  /* 0x00000004ff157e24 */ /* 0x000fe2000f8e00ff */
[----:B------:R-:W-:Y:S02]  /*a500*/  WARPGROUP.DEPBAR.LE gsb0, 0x0 ;  /* 0x00008000000079c5 */ /* 0x000fe40000010000 */
[----:B------:R3:W-:Y:S02]  /*a510*/  @!P1 SYNCS.ARRIVE.TRANS64.RED.A1T0 RZ, [R0+URZ], RZ ;  /* 0x000000ff00ff99a7 */ /* 0x0007e4000810043f */
[----:B---3--:R-:W-:-:S05]  /*a520*/  LOP3.LUT R0, RZ, R21, RZ, 0x33, !PT ;  /* 0x00000015ff007212 */ /* 0x008fca00078e33ff */
[----:B------:R-:W-:Y:S01]  /*a530*/  IMAD.IADD R58, R13, 0x1, R0 ;  /* 0x000000010d3a7824 */ /* 0x000fe200078e0200 */
[----:B--2---:R-:W-:-:S03]  /*a540*/  VIADDMNMX R0, R61, R59, R20, PT ;  /* 0x0000003b3d007246 */ /* 0x004fc60003800114 */
[----:B------:R-:W-:Y:S01]  /*a550*/  IMAD.IADD R12, R58, 0x1, R61 ;  /* 0x000000013a0c7824 */ /* 0x000fe200078e023d */
[----:B------:R-:W-:Y:S06]  /*a560*/  @P3 BRA `(.L_x_5940) ;  /* 0x0000000000583947 */ /* 0x000fec0003800000 */
[----:B------:R-:W-:Y:S01]  /*a570*/  IADD3 R13, -R22, R23, R61 ;  /* 0x00000017160d7210 */ /* 0x000fe20007ffe13d */
[----:B------:R-:W-:Y:S03]  /*a580*/  BSSY B0, `(.L_x_5941) ;  /* 0x0000010000007945 */ /* 0x000fe60003800000 */
        /* <DEDUP_REMOVED lines=10> */
.L_x_5942:
[----:B------:R-:W-:-:S06]  /*a630*/  UISETP.NE.AND UP0, UPT, UR41, 0x1, UPT ;  /* 0x000000012900788c */ /* 0x000fcc000bf05270 */
[----:B------:R-:W-:-:S05]  /*a640*/  PLOP3.LUT P3, PT, PT, PT, UP0, 0x80, 0x0 ;  /* 0x000000000000781c */ /* 0x000fca0003f6f008 */
[----:B------:R-:W-:-:S08]  /*a650*/  @UP0 ULDC.64 UR4, c[0x0][0x9e8] ;  /* 0x00027a0000040ab9 */ /* 0x000fd00000000a00 */
[----:B------:R-:W-:-:S05]  /*a660*/  @P3 IMAD.HI.U32 R61, R13, UR4, RZ ;  /* 0x000000040d3d3c27 */ /* 0x000fca000f8e00ff */
[----:B------:R-:W-:-:S07]  /*a670*/  @P3 SHF.R.U32.HI R13, RZ, UR5, R61 ;  /* 0x00000005ff0d3c19 */ /* 0x000fce000801163d */
.L_x_5943:
[----:B------:R-:W-:Y:S05]  /*a680*/  BSYNC B0 ;  /* 0x0000000000007941 */ /* 0x000fea0003800000 */
.L_x_5941:
[----:B------:R-:W-:-:S04]  /*a690*/  IMAD R13, R13, UR41, -R56 ;  /* 0x000000290d0d7c24 */ /* 0x000fc8000f8e0a38 */
[----:B------:R-:W-:-:S05]  /*a6a0*/  IMAD.IADD R13, R13, 0x1, -R184 ;  /* 0x000000010d0d7824 */ /* 0x000fca00078e0ab8 */
[----:B------:R-:W-:Y:S02]  /*a6b0*/  VIMNMX R12, R12, R13, !PT ;  /* 0x0000000d0c0c7248 */ /* 0x000fe40007fe0100 */
[----:B------:R-:W-:-:S07]  /*a6c0*/  VIADDMNMX R0, R13, UR41, R0, PT ;  /* 0x000000290d007c46 */ /* 0x000fce000b800100 */
.L_x_5940:
[C---:B------:R-:W-:Y:S01]  /*a6d0*/  ISETP.GE.AND P3, PT, R60.reuse, 0x2, PT ;  /* 0x000000023c00780c */ /* 0x040fe20003f66270 */
[----:B------:R-:W2:Y:S01]  /*a6e0*/  SHFL.IDX PT, R3, R3, 0x1, 0x1c1f ;  /* 0x003c1f0003037f89 */ /* 0x000ea200000e0000 */
[----:B------:R-:W-:Y:S01]  /*a6f0*/  ISETP.GE.AND P4, PT, R60, 0x9, PT ;  /* 0x000000093c00780c */ /* 0x000fe20003f86270 */
[----:B------:R-:W-:Y:S01]  /*a700*/  UISETP.NE.AND UP0, UPT, UR47, URZ, UPT ;  /* 0x0000003f2f00728c */ /* 0x000fe2000bf05270 */
[C---:B------:R-:W-:Y:S02]  /*a710*/  ISETP.GT.AND P6, PT, R12.reuse, 0x1, !P3 ;  /* 0x000000010c00780c */ /* 0x040fe40005fc4270 */
[----:B------:R-:W-:Y:S02]  /*a720*/  ISETP.GT.AND P5, PT, R12, 0x8, !P4 ;  /* 0x000000080c00780c */ /* 0x000fe400067a4270 */
[C---:B------:R-:W-:Y:S02]  /*a730*/  ISETP.LT.OR P6, PT, R0.reuse, 0x2, P6 ;  /* 0x000000020000780c */ /* 0x040fe400037c1670 */
[----:B------:R-:W-:-:S02]  /*a740*/  ISETP.LT.OR P5, PT, R0, 0x9, P5 ;  /* 0x000000090000780c */ /* 0x000fc40002fa1670 */
[----:B------:R-:W-:Y:S02]  /*a750*/  FSEL R61, R25, -INF , !P6 ;  /* 0xff800000193d7808 */ /* 0x000fe40007000000 */
        /* <DEDUP_REMOVED lines=68> */
[----:B------:R-:W-:Y:S02]  /*aba0*/  ISETP.LT.OR P6, PT, R0, 0x3a, P6 ;  /* 0x0000003a0000780c */ /* 0x000fe400037c1670 */
[----:B--2---:R-:W-:Y:S01]  /*abb0*/  VIADDMNMX R0, R3, R59, R20, PT ;  /* 0x0000003b03007246 */ /* 0x004fe20003800114 */
[----:B------:R-:W-:Y:S01]  /*abc0*/  IMAD.IADD R20, R58, 0x1, R3 ;  /* 0x000000013a147824 */ /* 0x000fe200078e0203 */
[----:B------:R-:W-:Y:S02]  /*abd0*/  FSEL R53, R53, -INF , !P6 ;  /* 0xff80000035357808 */ /* 0x000fe40007000000 */
[----:B------:R-:W-:-:S13]  /*abe0*/  PLOP3.LUT P6, PT, PT, PT, UP0, 0x40, 0x0 ;  /* 0x000000000000781c */ /* 0x000fda0003fce808 */
[----:B------:R-:W-:Y:S05]  /*abf0*/  @P6 BRA `(.L_x_5944) ;  /* 0x0000000000606947 */ /* 0x000fea0003800000 */
        /* <DEDUP_REMOVED lines=13> */
.L_x_5946:
[----:B------:R-:W-:-:S06]  /*acd0*/  UISETP.NE.AND UP0, UPT, UR41, 0x1, UPT ;  /* 0x000000012900788c */ /* 0x000fcc000bf05270 */
[----:B------:R-:W-:-:S05]  /*ace0*/  PLOP3.LUT P6, PT, PT, PT, UP0, 0x80, 0x0 ;  /* 0x000000000000781c */ /* 0x000fca0003fcf008 */
[----:B------:R-:W-:-:S08]  /*acf0*/  @UP0 ULDC.64 UR4, c[0x0][0x9e8] ;  /* 0x00027a0000040ab9 */ /* 0x000fd00000000a00 */
[----:B------:R-:W-:Y:S01]  /*ad00*/  @P6 IMAD.HI.U32 R12, R3, UR4, RZ ;  /* 0x00000004030c6c27 */ /* 0x000fe2000f8e00ff */
[----:B------:R-:W-:-:S13]  /*ad10*/  PLOP3.LUT P6, PT, PT, PT, UP0, 0x80, 0x0 ;  /* 0x000000000000781c */ /* 0x000fda0003fcf008 */
[----:B------:R-:W-:-:S07]  /*ad20*/  @P6 SHF.R.U32.HI R3, RZ, UR5, R12 ;  /* 0x00000005ff036c19 */ /* 0x000fce000801160c */
.L_x_5947:
[----:B------:R-:W-:Y:S05]  /*ad30*/  BSYNC B0 ;  /* 0x0000000000007941 */ /* 0x000fea0003800000 */
.L_x_5945:
[----:B------:R-:W-:-:S04]  /*ad40*/  IMAD R3, R3, UR41, -R56 ;  /* 0x0000002903037c24 */ /* 0x000fc8000f8e0a38 */
[----:B------:R-:W-:-:S05]  /*ad50*/  IMAD.IADD R3, R3, 0x1, -R184 ;  /* 0x0000000103037824 */ /* 0x000fca00078e0ab8 */
[----:B------:R-:W-:Y:S02]  /*ad60*/  VIMNMX R20, R20, R3, !PT ;  /* 0x0000000314147248 */ /* 0x000fe40007fe0100 */
[----:B------:R-:W-:-:S07]  /*ad70*/  VIADDMNMX R0, R3, UR41, R0, PT ;  /* 0x0000002903007c46 */ /* 0x000fce000b800100 */
.L_x_5944:
        /* <DEDUP_REMOVED lines=38> */
[----:B------:R-:W-:Y:S01]  /*afe0*/  ISETP.GT.AND P4, PT, R20, 0x8, !P4 ;  /* 0x000000081400780c */ /* 0x000fe20006784270 */
[----:B------:R-:W2:Y:S01]  /*aff0*/  SHFL.BFLY PT, R12, R25, 0x2, 0x1f ;  /* 0x0c401f00190c7f89 */ /* 0x000ea200000e0000 */
[C---:B------:R-:W-:Y:S02]  /*b000*/  ISETP.LT.OR P3, PT, R0.reuse, 0x1a, P3 ;  /* 0x0000001a0000780c */ /* 0x040fe40001f61670 */
[----:B------:R-:W-:Y:S02]  /*b010*/  ISETP.LT.OR P4, PT, R0, 0x9, P4 ;  /* 0x000000090000780c */ /* 0x000fe40002781670 */
[----:B------:R-:W-:Y:S02]  /*b020*/  FSEL R32, R39, -INF , !P3 ;  /* 0xff80000027207808 */ /* 0x000fe40005800000 */
[----:B------:R-:W-:Y:S02]  /*b030*/  ISETP.NE.AND P3, PT, R37, RZ, PT ;  /* 0x000000ff2500720c */ /* 0x000fe40003f65270 */
[----:B------:R-:W-:-:S02]  /*b040*/  FSEL R30, R30, -INF , !P4 ;  /* 0xff8000001e1e7808 */ /* 0x000fc40006000000 */
[----:B------:R-:W-:Y:S02]  /*b050*/  ISETP.GT.AND P3, PT, R20, 0x20, !P3 ;  /* 0x000000201400780c */ /* 0x000fe40005f64270 */
[----:B------:R-:W-:Y:S02]  /*b060*/  ISETP.NE.AND P4, PT, R44, RZ, PT ;  /* 0x000000ff2c00720c */ /* 0x000fe40003f85270 */
[----:B------:R-:W-:Y:S02]  /*b070*/  ISETP.LT.OR P3, PT, R0, 0x21, P3 ;  /* 0x000000210000780c */ /* 0x000fe40001f61670 */
[----:B------:R-:W-:Y:S01]  /*b080*/  ISETP.NE.AND P6, PT, R13, RZ, PT ;  /* 0x000000ff0d00720c */ /* 0x000fe20003fc5270 */
[----:B------:R-:W-:Y:S01]  /*b090*/  IMAD.U32 R13, RZ, RZ, UR4 ;  /* 0x00000004ff0d7e24 */ /* 0x000fe2000f8e00ff */
[----:B------:R-:W-:Y:S02]  /*b0a0*/  FSEL R42, R42, -INF , !P3 ;  /* 0xff8000002a2a7808 */ /* 0x000fe40005800000 */
[----:B------:R-:W-:-:S02]  /*b0b0*/  ISETP.NE.AND P3, PT, R40, RZ, PT ;  /* 0x000000ff2800720c */ /* 0x000fc40003f65270 */
[C---:B------:R-:W-:Y:S02]  /*b0c0*/  ISETP.GT.AND P5, PT, R20.reuse, 0x38, !P5 ;  /* 0x000000381400780c */ /* 0x040fe40006fa4270 */
[----:B------:R-:W-:Y:S02]  /*b0d0*/  ISETP.GT.AND P3, PT, R20, 0x21, !P3 ;  /* 0x000000211400780c */ /* 0x000fe40005f64270 */
[----:B--2---:R-:W-:Y:S02]  /*b0e0*/  FMNMX.FTZ R29, R25, R12, !PT ;  /* 0x0000000c191d7209 */ /* 0x004fe40007810000 */
[C---:B------:R-:W-:Y:S02]  /*b0f0*/  ISETP.LT.OR P3, PT, R0.reuse, 0x22, P3 ;  /* 0x000000220000780c */ /* 0x040fe40001f61670 */
[----:B------:R-:W-:Y:S01]  /*b100*/  ISETP.LT.OR P5, PT, R0, 0x39, P5 ;  /* 0x000000390000780c */ /* 0x000fe20002fa1670 */
[----:B------:R-:W2:Y:S01]  /*b110*/  SHFL.BFLY PT, R12, R29, 0x1, 0x1f ;  /* 0x0c201f001d0c7f89 */ /* 0x000ea200000e0000 */
[----:B------:R-:W-:-:S02]  /*b120*/  FSEL R36, R43, -INF , !P3 ;  /* 0xff8000002b247808 */ /* 0x000fc40005800000 */
[----:B------:R-:W-:Y:S02]  /*b130*/  ISETP.NE.AND P3, PT, R41, RZ, PT ;  /* 0x000000ff2900720c */ /* 0x000fe40003f65270 */
[----:B------:R-:W-:Y:S02]  /*b140*/  FSEL R54, R54, -INF , !P5 ;  /* 0xff80000036367808 */ /* 0x000fe40006800000 */
[----:B------:R-:W-:-:S04]  /*b150*/  ISETP.GT.AND P3, PT, R20, 0x28, !P3 ;  /* 0x000000281400780c */ /* 0x000fc80005f64270 */
[----:B------:R-:W-:-:S04]  /*b160*/  ISETP.LT.OR P3, PT, R0, 0x29, P3 ;  /* 0x000000290000780c */ /* 0x000fc80001f61670 */
[----:B------:R-:W-:Y:S02]  /*b170*/  FSEL R46, R46, -INF , !P3 ;  /* 0xff8000002e2e7808 */ /* 0x000fe40005800000 */
[----:B------:R-:W-:Y:S02]  /*b180*/  ISETP.GT.AND P3, PT, R20, 0x29, !P4 ;  /* 0x000000291400780c */ /* 0x000fe40006764270 */
[----:B------:R-:W-:Y:S02]  /*b190*/  ISETP.NE.AND P4, PT, R48, RZ, PT ;  /* 0x000000ff3000720c */ /* 0x000fe40003f85270 */
[----:B------:R-:W-:Y:S02]  /*b1a0*/  ISETP.LT.OR P3, PT, R0, 0x2a, P3 ;  /* 0x0000002a0000780c */ /* 0x000fe40001f61670 */
[----:B------:R-:W-:Y:S02]  /*b1b0*/  ISETP.GT.AND P4, PT, R20, 0x31, !P4 ;  /* 0x000000311400780c */ /* 0x000fe40006784270 */
[----:B------:R-:W-:-:S02]  /*b1c0*/  FSEL R40, R47, -INF , !P3 ;  /* 0xff8000002f287808 */ /* 0x000fc40005800000 */
[----:B------:R-:W-:Y:S02]  /*b1d0*/  ISETP.GT.AND P3, PT, R20, RZ, !P6 ;  /* 0x000000ff1400720c */ /* 0x000fe40007764270 */
[----:B--2---:R-:W-:Y:S02]  /*b1e0*/  FMNMX.FTZ R12, R29, R12, !PT ;  /* 0x0000000c1d0c7209 */ /* 0x004fe40007810000 */
[----:B------:R-:W-:Y:S02]  /*b1f0*/  ISETP.LT.OR P3, PT, R0, 0x1, P3 ;  /* 0x000000010000780c */ /* 0x000fe40001f61670 */
[----:B------:R-:W-:Y:S01]  /*b200*/  ISETP.NE.AND P6, PT, R52, RZ, PT ;  /* 0x000000ff3400720c */ /* 0x000fe20003fc5270 */
[----:B------:R-:W-:Y:S01]  /*b210*/  FMUL.FTZ R3, R12, R13 ;  /* 0x0000000d0c037220 */ /* 0x000fe20000410000 */
[----:B------:R-:W-:Y:S02]  /*b220*/  FSEL R26, R26, -INF , !P3 ;  /* 0xff8000001a1a7808 */ /* 0x000fe40005800000 */
[----:B------:R-:W-:-:S02]  /*b230*/  FSETP.NEU.FTZ.AND P3, PT, R12, -INF , PT ;  /* 0xff8000000c00780b */ /* 0x000fc40003f7d000 */
[----:B------:R-:W-:Y:S02]  /*b240*/  ISETP.LT.OR P4, PT, R0, 0x32, P4 ;  /* 0x000000320000780c */ /* 0x000fe40002781670 */
[----:B------:R-:W-:Y:S02]  /*b250*/  FSEL R48, R3, RZ, P3 ;  /* 0x000000ff03307208 */ /* 0x000fe40001800000 */
[----:B------:R-:W-:Y:S02]  /*b260*/  FMNMX.FTZ R3, R26, R27, !PT ;  /* 0x0000001b1a037209 */ /* 0x000fe40007810000 */
[----:B------:R-:W-:Y:S01]  /*b270*/  ISETP.NE.AND P3, PT, R62, RZ, PT ;  /* 0x000000ff3e00720c */ /* 0x000fe20003f65270 */
[--C-:B------:R-:W-:Y:S01]  /*b280*/  FFMA.FTZ R25, R61, R13, -R48.reuse ;  /* 0x0000000d3d197223 */ /* 0x100fe20000010830 */
[----:B------:R-:W-:Y:S01]  /*b290*/  FMNMX.FTZ R3, R30, R3, !PT ;  /* 0x000000031e037209 */ /* 0x000fe20007810000 */
[--C-:B------:R-:W-:Y:S01]  /*b2a0*/  FFMA.FTZ R31, R63, R13, -R48.reuse ;  /* 0x0000000d3f1f7223 */ /* 0x100fe20000010830 */
[----:B------:R-:W-:Y:S01]  /*b2b0*/  ISETP.GT.AND P3, PT, R20, 0x30, !P3 ;  /* 0x000000301400780c */ /* 0x000fe20005f64270 */
[----:B------:R-:W-:Y:S01]  /*b2c0*/  MUFU.EX2 R29, R25 ;  /* 0x00000019001d7308 */ /* 0x000fe20000000800 */
        /* <DEDUP_REMOVED lines=10> */
[----:B------:R-:W-:Y:S01]  /*b370*/  ISETP.GT.AND P6, PT, R20, 0x39, !P6 ;  /* 0x000000391400780c */ /* 0x000fe200077c4270 */
[--C-:B------:R-:W-:Y:S01]  /*b380*/  FFMA.FTZ R20, R33, R13, -R48.reuse ;  /* 0x0000000d21147223 */ /* 0x100fe20000010830 */
[----:B------:R-:W-:Y:S01]  /*b390*/  FMNMX.FTZ R3, R38, R3, !PT ;  /* 0x0000000326037209 */ /* 0x000fe20007810000 */
[--C-:B------:R-:W-:Y:S01]  /*b3a0*/  FFMA.FTZ R33, R65, R13, -R48.reuse ;  /* 0x0000000d41217223 */ /* 0x100fe20000010830 */
[----:B------:R-:W-:Y:S01]  /*b3b0*/  FSEL R44, R51, -INF , !P4 ;  /* 0xff800000332c7808 */ /* 0x000fe20006000000 */
[----:B------:R-:W-:Y:S01]  /*b3c0*/  MUFU.EX2 R164, R20 ;  /* 0x0000001400a47308 */ /* 0x000fe20000000800 */
[----:B------:R-:W-:Y:S01]  /*b3d0*/  FMNMX.FTZ R3, R32, R3, !PT ;  /* 0x0000000320037209 */ /* 0x000fe20007810000 */
[----:B------:R-:W-:Y:S01]  /*b3e0*/  FFMA.FTZ R43, R75, R13, -R48 ;  /* 0x0000000d4b2b7223 */ /* 0x000fe20000010830 */
[----:B------:R-:W-:-:S02]  /*b3f0*/  ISETP.LT.OR P6, PT, R0, 0x3a, P6 ;  /* 0x0000003a0000780c */ /* 0x000fc400037c1670 */
[----:B------:R-:W-:Y:S02]  /*b400*/  FMNMX.FTZ R3, R42, R3, !PT ;  /* 0x000000032a037209 */ /* 0x000fe40007810000 */
[----:B------:R-:W-:Y:S01]  /*b410*/  FSEL R0, R55, -INF , !P6 ;  /* 0xff80000037007808 */ /* 0x000fe20007000000 */
[----:B------:R2:W-:Y:S01]  /*b420*/  MUFU.EX2 R166, R33 ;  /* 0x0000002100a67308 */ /* 0x0005e20000000800 */
[----:B------:R-:W-:-:S04]  /*b430*/  FMNMX.FTZ R3, R36, R3, !PT ;  /* 0x0000000324037209 */ /* 0x000fc80007810000 */
[----:B------:R-:W-:-:S03]  /*b440*/  FMNMX.FTZ R3, R46, R3, !PT ;  /* 0x000000032e037209 */ /* 0x000fc60007810000 */
[----:B------:R3:W-:Y:S01]  /*b450*/  MUFU.EX2 R160, R37 ;  /* 0x0000002500a07308 */ /* 0x0007e20000000800 */
[----:B------:R-:W-:Y:S01]  /*b460*/  FMNMX.FTZ R3, R40, R3, !PT ;  /* 0x0000000328037209 */ /* 0x000fe20007810000 */
[----:B--2---:R-:W-:-:S03]  /*b470*/  FFMA.FTZ R33, R79, R13, -R48 ;  /* 0x0000000d4f217223 */ /* 0x004fc60000010830 */
[----:B------:R-:W-:-:S03]  /*b480*/  FMNMX.FTZ R3, R50, R3, !PT ;  /* 0x0000000332037209 */ /* 0x000fc60007810000 */
[----:B------:R-:W-:Y:S01]  /*b490*/  MUFU.EX2 R35, R35 ;  /* 0x0000002300237308 */ /* 0x000fe20000000800 */
[----:B------:R-:W-:Y:S01]  /*b4a0*/  FMNMX.FTZ R3, R44, R3, !PT ;  /* 0x000000032c037209 */ /* 0x000fe20007810000 */
[-CC-:B---3--:R-:W-:Y:S01]  /*b4b0*/  FFMA.FTZ R37, R45, R13.reuse, -R48.reuse ;  /* 0x0000000d2d257223 */ /* 0x188fe20000010830 */
[----:B------:R-:W-:Y:S02]  /*b4c0*/  FFMA.FTZ R45, R49, R13, -R48 ;  /* 0x0000000d312d7223 */ /* 0x000fe40000010830 */
[----:B------:R-:W-:-:S03]  /*b4d0*/  FMNMX.FTZ R3, R54, R3, !PT ;  /* 0x0000000336037209 */ /* 0x000fc60007810000 */
[----:B------:R-:W-:Y:S01]  /*b4e0*/  MUFU.EX2 R56, R45 ;  /* 0x0000002d00387308 */ /* 0x000fe20000000800 */
[----:B------:R-:W-:-:S05]  /*b4f0*/  FMNMX.FTZ R3, R0, R3, !PT ;  /* 0x0000000300037209 */ /* 0x000fca0007810000 */
[----:B------:R-:W2:Y:S02]  /*b500*/  SHFL.BFLY PT, R20, R3, 0x2, 0x1f ;  /* 0x0c401f0003147f89 */ /* 0x000ea400000e0000 */
[----:B------:R-:W-:Y:S08]  /*b510*/  MUFU.EX2 R39, R39 ;  /* 0x0000002700277308 */ /* 0x000ff00000000800 */
[----:B------:R3:W-:Y:S08]  /*b520*/  MUFU.EX2 R162, R41 ;  /* 0x0000002900a27308 */ /* 0x0007f00000000800 */
[----:B------:R-:W-:Y:S01]  /*b530*/  MUFU.EX2 R43, R43 ;  /* 0x0000002b002b7308 */ /* 0x000fe20000000800 */
[-CC-:B---3--:R-:W-:Y:S01]  /*b540*/  FFMA.FTZ R41, R81, R13.reuse, -R48.reuse ;  /* 0x0000000d51297223 */ /* 0x188fe20000010830 */
[----:B--2---:R-:W-:Y:S01]  /*b550*/  FMNMX.FTZ R25, R3, R20, !PT ;  /* 0x0000001403197209 */ /* 0x004fe20007810000 */
[----:B------:R-:W-:-:S05]  /*b560*/  FFMA.FTZ R3, R77, R13, -R48 ;  /* 0x0000000d4d037223 */ /* 0x000fca0000010830 */
[----:B------:R-:W-:Y:S01]  /*b570*/  MUFU.EX2 R33, R33 ;  /* 0x0000002100217308 */ /* 0x000fe20000000800 */
[----:B------:R-:W2:Y:S07]  /*b580*/  SHFL.BFLY PT, R20, R25, 0x1, 0x1f ;  /* 0x0c201f0019147f89 */ /* 0x000eae00000e0000 */
[----:B------:R3:W-:Y:S08]  /*b590*/  MUFU.EX2 R156, R3 ;  /* 0x00000003009c7308 */ /* 0x0007f00000000800 */
[----:B------:R-:W4:Y:S08]  /*b5a0*/  MUFU.EX2 R52, R37 ;  /* 0x0000002500347308 */ /* 0x000f300000000800 */
[----:B------:R-:W5:Y:S01]  /*b5b0*/  MUFU.EX2 R41, R41 ;  /* 0x0000002900297308 */ /* 0x000f620000000800 */
[----:B--2---:R-:W-:Y:S01]  /*b5c0*/  FMNMX.FTZ R20, R25, R20, !PT ;  /* 0x0000001419147209 */ /* 0x004fe20007810000 */
[-CC-:B------:R-:W-:Y:S01]  /*b5d0*/  FFMA.FTZ R25, R83, R13.reuse, -R48.reuse ;  /* 0x0000000d53197223 */ /* 0x180fe20000010830 */
[----:B------:R-:W-:-:S02]  /*b5e0*/  FFMA.FTZ R48, R53, R13, -R48 ;  /* 0x0000000d35307223 */ /* 0x000fc40000010830 */
[C---:B------:R-:W-:Y:S01]  /*b5f0*/  FSETP.NEU.FTZ.AND P3, PT, R20.reuse, -INF , PT ;  /* 0xff8000001400780b */ /* 0x040fe20003f7d000 */
[----:B---3--:R-:W-:Y:S01]  /*b600*/  FMUL.FTZ R3, R20, R13 ;  /* 0x0000000d14037220 */ /* 0x008fe20000410000 */
[----:B----4-:R-:W-:Y:S01]  /*b610*/  F2FP.F16.F32.PACK_AB R158, R52, R33 ;  /* 0x00000021349e723e */ /* 0x010fe200000000ff */
[----:B------:R-:W-:Y:S03]  /*b620*/  MUFU.EX2 R25, R25 ;  /* 0x0000001900197308 */ /* 0x000fe60000000800 */
[----:B------:R-:W-:Y:S02]  /*b630*/  FSEL R3, R3, RZ, P3 ;  /* 0x000000ff03037208 */ /* 0x000fe40001800000 */
[----:B-----5:R-:W-:-:S03]  /*b640*/  F2FP.F16.F32.PACK_AB R152, R56, R41 ;  /* 0x000000293898723e */ /* 0x020fc600000000ff */
        /* <DEDUP_REMOVED lines=17> */
[----:B------:R-:W-:-:S05]  /*b760*/  FFMA.FTZ R0, R0, R13, -R3 ;  /* 0x0000000d00007223 */ /* 0x000fca0000010803 */
[----:B------:R-:W3:Y:S08]  /*b770*/  MUFU.EX2 R30, R30 ;  /* 0x0000001e001e7308 */ /* 0x000ef00000000800 */
[----:B------:R4:W5:Y:S01]  /*b780*/  MUFU.EX2 R167, R24 ;  /* 0x0000001800a77308 */ /* 0x0009620000000800 */
[----:B--2---:R-:W-:Y:S01]  /*b790*/  FADD.FTZ R45, R26, R27 ;  /* 0x0000001b1a2d7221 */ /* 0x004fe20000010000 */
[----:B------:R-:W-:-:S06]  /*b7a0*/  F2FP.F16.F32.PACK_AB R165, R27, R26 ;  /* 0x0000001a1ba5723e */ /* 0x000fcc00000000ff */
[----:B------:R-:W2:Y:S01]  /*b7b0*/  MUFU.EX2 R34, R34 ;  /* 0x0000002200227308 */ /* 0x000ea20000000800 */
[----:B----4-:R-:W-:Y:S01]  /*b7c0*/  FADD.FTZ R24, R164, R29 ;  /* 0x0000001da4187221 */ /* 0x010fe20000010000 */
[----:B------:R-:W-:-:S03]  /*b7d0*/  F2FP.F16.F32.PACK_AB R164, R29, R164 ;  /* 0x000000a41da4723e */ /* 0x000fc600000000ff */
[----:B------:R-:W-:Y:S01]  /*b7e0*/  FADD.FTZ R47, R31, R24 ;  /* 0x000000181f2f7221 */ /* 0x000fe20000010000 */
[----:B---3--:R-:W-:Y:S02]  /*b7f0*/  FADD.FTZ R24, R30, R45 ;  /* 0x0000002d1e187221 */ /* 0x008fe40000010000 */
[----:B------:R3:W4:Y:S08]  /*b800*/  MUFU.EX2 R161, R28 ;  /* 0x0000001c00a17308 */ /* 0x0007300000000800 */
[----:B------:R-:W0:Y:S01]  /*b810*/  MUFU.EX2 R38, R38 ;  /* 0x0000002600267308 */ /* 0x000e220000000800 */
[C---:B---3--:R-:W-:Y:S01]  /*b820*/  FADD.FTZ R28, R166.reuse, R47 ;  /* 0x0000002fa61c7221 */ /* 0x048fe20000010000 */
[----:B-----5:R-:W-:Y:S01]  /*b830*/  FADD.FTZ R47, R167, R24 ;  /* 0x00000018a72f7221 */ /* 0x020fe20000010000 */
[----:B------:R-:W-:-:S02]  /*b840*/  F2FP.F16.F32.PACK_AB R166, R166, R31 ;  /* 0x0000001fa6a6723e */ /* 0x000fc400000000ff */
[----:B------:R-:W-:Y:S01]  /*b850*/  FADD.FTZ R49, R35, R28 ;  /* 0x0000001c23317221 */ /* 0x000fe20000010000 */
[----:B--2---:R-:W-:Y:S01]  /*b860*/  FADD.FTZ R24, R34, R47 ;  /* 0x0000002f22187221 */ /* 0x004fe20000010000 */
[----:B------:R-:W-:Y:S01]  /*b870*/  F2FP.F16.F32.PACK_AB R167, R167, R30 ;  /* 0x0000001ea7a7723e */ /* 0x000fe200000000ff */
[----:B------:R-:W2:Y:S01]  /*b880*/  MUFU.EX2 R163, R32 ;  /* 0x0000002000a37308 */ /* 0x000ea20000000800 */
[C---:B------:R-:W-:Y:S01]  /*b890*/  FADD.FTZ R28, R160.reuse, R49 ;  /* 0x00000031a01c7221 */ /* 0x040fe20000010000 */
[----:B----4-:R-:W-:Y:S01]  /*b8a0*/  FADD.FTZ R3, R161, R24 ;  /* 0x00000018a1037221 */ /* 0x010fe20000010000 */
[----:B------:R-:W-:Y:S01]  /*b8b0*/  F2FP.F16.F32.PACK_AB R160, R160, R35 ;  /* 0x00000023a0a0723e */ /* 0x000fe200000000ff */
[----:B------:R3:W-:Y:S01]  /*b8c0*/  STSM.16.M88.4 [R195+0x26800], R164 ;  /* 0x026800a4c3007844 */ /* 0x0007e20000000200 */
[----:B------:R-:W-:Y:S01]  /*b8d0*/  FADD.FTZ R47, R39, R28 ;  /* 0x0000001c272f7221 */ /* 0x000fe20000010000 */
[----:B------:R-:W-:Y:S02]  /*b8e0*/  F2FP.F16.F32.PACK_AB R161, R161, R34 ;  /* 0x00000022a1a1723e */ /* 0x000fe400000000ff */
[----:B------:R-:W4:Y:S01]  /*b8f0*/  MUFU.EX2 R42, R42 ;  /* 0x0000002a002a7308 */ /* 0x000f220000000800 */
[----:B0-----:R-:W-:Y:S01]  /*b900*/  FADD.FTZ R24, R38, R3 ;  /* 0x0000000326187221 */ /* 0x001fe20000010000 */
[C---:B------:R-:W-:Y:S01]  /*b910*/  FADD.FTZ R28, R162.reuse, R47 ;  /* 0x0000002fa21c7221 */ /* 0x040fe20000010000 */
[----:B------:R-:W-:-:S03]  /*b920*/  F2FP.F16.F32.PACK_AB R162, R162, R39 ;  /* 0x00000027a2a2723e */ /* 0x000fc600000000ff */
[----:B------:R-:W-:Y:S02]  /*b930*/  FADD.FTZ R31, R43, R28 ;  /* 0x0000001c2b1f7221 */ /* 0x000fe40000010000 */
[----:B------:R-:W0:Y:S01]  /*b940*/  MUFU.EX2 R157, R36 ;  /* 0x00000024009d7308 */ /* 0x000e220000000800 */
[C---:B--2---:R-:W-:Y:S01]  /*b950*/  FADD.FTZ R29, R163.reuse, R24 ;  /* 0x00000018a31d7221 */ /* 0x044fe20000010000 */
[C---:B------:R-:W-:Y:S01]  /*b960*/  FADD.FTZ R28, R156.reuse, R31 ;  /* 0x0000001f9c1c7221 */ /* 0x040fe20000010000 */
[----:B------:R-:W-:Y:S02]  /*b970*/  F2FP.F16.F32.PACK_AB R163, R163, R38 ;  /* 0x00000026a3a3723e */ /* 0x000fe400000000ff */
[----:B------:R-:W-:-:S03]  /*b980*/  F2FP.F16.F32.PACK_AB R156, R156, R43 ;  /* 0x0000002b9c9c723e */ /* 0x000fc600000000ff */
[----:B------:R-:W-:Y:S01]  /*b990*/  MUFU.EX2 R46, R46 ;  /* 0x0000002e002e7308 */ /* 0x000fe20000000800 */
[----:B----4-:R-:W-:Y:S01]  /*b9a0*/  FADD.FTZ R24, R42, R29 ;  /* 0x0000001d2a187221 */ /* 0x010fe20000010000 */
[----:B------:R-:W-:Y:S01]  /*b9b0*/  FADD.FTZ R29, R33, R28 ;  /* 0x0000001c211d7221 */ /* 0x000fe20000010000 */
[----:B------:R3:W-:Y:S03]  /*b9c0*/  STSM.16.M88.4 [R198], R160 ;  /* 0x000000a0c6007844 */ /* 0x0007e60000000200 */
[----:B------:R-:W-:Y:S02]  /*b9d0*/  FADD.FTZ R52, R52, R29 ;  /* 0x0000001d34347221 */ /* 0x000fe40000010000 */
[----:B------:R-:W2:Y:S01]  /*b9e0*/  MUFU.EX2 R37, R40 ;  /* 0x0000002800257308 */ /* 0x000ea20000000800 */
[----:B0-----:R-:W-:Y:S01]  /*b9f0*/  FADD.FTZ R27, R157, R24 ;  /* 0x000000189d1b7221 */ /* 0x001fe20000010000 */
[----:B------:R-:W-:Y:S01]  /*ba00*/  FADD.FTZ R41, R41, R52 ;  /* 0x0000003429297221 */ /* 0x000fe20000010000 */
[----:B------:R-:W-:-:S03]  /*ba10*/  F2FP.F16.F32.PACK_AB R157, R157, R42 ;  /* 0x0000002a9d9d723e */ /* 0x000fc600000000ff */
[----:B------:R-:W-:Y:S02]  /*ba20*/  FADD.FTZ R56, R56, R41 ;  /* 0x0000002938387221 */ /* 0x000fe40000010000 */
[----:B------:R-:W-:Y:S08]  /*ba30*/  MUFU.EX2 R50, R50 ;  /* 0x0000003200327308 */ /* 0x000ff00000000800 */
[----:B------:R-:W0:Y:S01]  /*ba40*/  MUFU.EX2 R45, R44 ;  /* 0x0000002c002d7308 */ /* 0x000e220000000800 */
[----:B--2---:R-:W-:-:S05]  /*ba50*/  F2FP.F16.F32.PACK_AB R159, R37, R46 ;  /* 0x0000002e259f723e */ /* 0x004fca00000000ff */
[----:B------:R3:W-:Y:S02]  /*ba60*/  STSM.16.M88.4 [R196], R156 ;  /* 0x0000009cc4007844 */ /* 0x0007e40000000200 */
[----:B------:R-:W2:Y:S08]  /*ba70*/  MUFU.EX2 R48, R48 ;  /* 0x0000003000307308 */ /* 0x000eb00000000800 */
[----:B------:R-:W-:Y:S01]  /*ba80*/  MUFU.EX2 R54, R54 ;  /* 0x0000003600367308 */ /* 0x000fe20000000800 */
[----:B0-----:R-:W-:-:S07]  /*ba90*/  F2FP.F16.F32.PACK_AB R153, R45, R50 ;  /* 0x000000322d99723e */ /* 0x001fce00000000ff */
[----:B------:R0:W4:Y:S01]  /*baa0*/  MUFU.EX2 R3, R0 ;  /* 0x0000000000037308 */ /* 0x0001220000000800 */
[----:B--2---:R-:W-:Y:S01]  /*bab0*/  F2FP.F16.F32.PACK_AB R154, R48, R25 ;  /* 0x00000019309a723e */ /* 0x004fe200000000ff */
[----:B------:R-:W-:Y:S01]  /*bac0*/  FADD.FTZ R25, R25, R56 ;  /* 0x0000003819197221 */ /* 0x000fe20000010000 */
[----:B0-----:R-:W-:-:S04]  /*bad0*/  FADD.FTZ R0, R46, R27 ;  /* 0x0000001b2e007221 */ /* 0x001fc80000010000 */
[----:B------:R-:W-:Y:S01]  /*bae0*/  FADD.FTZ R37, R37, R0 ;  /* 0x0000000025257221 */ /* 0x000fe20000010000 */
[----:B------:R-:W-:-:S03]  /*baf0*/  FADD.FTZ R0, R48, R25 ;  /* 0x0000001930007221 */ /* 0x000fc60000010000 */
[----:B------:R-:W-:Y:S01]  /*bb00*/  FADD.FTZ R50, R50, R37 ;  /* 0x0000002532327221 */ /* 0x000fe20000010000 */
[----:B----4-:R-:W-:-:S03]  /*bb10*/  F2FP.F16.F32.PACK_AB R155, R3, R54 ;  /* 0x00000036039b723e */ /* 0x010fc600000000ff */
[----:B------:R-:W-:Y:S02]  /*bb20*/  FADD.FTZ R45, R45, R50 ;  /* 0x000000322d2d7221 */ /* 0x000fe40000010000 */
[----:B------:R3:W-:Y:S02]  /*bb30*/  STSM.16.M88.4 [R197], R152 ;  /* 0x00000098c5007844 */ /* 0x0007e40000000200 */
[----:B------:R-:W-:-:S04]  /*bb40*/  FADD.FTZ R54, R54, R45 ;  /* 0x0000002d36367221 */ /* 0x000fc80000010000 */
[----:B------:R-:W-:Y:S01]  /*bb50*/  FADD.FTZ R3, R3, R54 ;  /* 0x0000003603037221 */ /* 0x000fe20000010000 */
[----:B------:R-:W-:Y:S06]  /*bb60*/  @!P0 BRA `(.L_x_5948) ;  /* 0x0000000000048947 */ /* 0x000fec0003800000 */
[----:B------:R-:W-:Y:S01]  /*bb70*/  BPT.TRAP 0x1 ;  /* 0x000000040000795c */ /* 0x000fe20000300000 */
.L_x_5948:
[----:B------:R0:W2:Y:S01]  /*bb80*/  SYNCS.PHASECHK.TRANS64.TRYWAIT P3, [R14+URZ+0x28c50], R57 ;  /* 0x028c50390e0075a7 */ /* 0x0000a2000806017f */
[----:B------:R-:W-:Y:S05]  /*bb90*/  @!P0 BRA `(.L_x_5949) ;  /* 0x0000000000048947 */ /* 0x000fea0003800000 */
[----:B------:R-:W-:Y:S01]  /*bba0*/  BPT.TRAP 0x1 ;  /* 0x000000040000795c */ /* 0x000fe20000300000 */
.L_x_5949:
[----:B------:R-:W-:Y:S01]  /*bbb0*/  ULDC UR44, c[0x0][0x9e4] ;  /* 0x00027900002c7ab9 */ /* 0x000fe20000000800 */
[----:B------:R-:W-:Y:S01]  /*bbc0*/  ULDC UR45, c[0x0][0x9dc] ;  /* 0x00027700002d7ab9 */ /* 0x000fe20000000800 */
[----:B------:R-:W-:Y:S01]  /*bbd0*/  ULDC UR39, c[0x0][0x988] ;  /* 0x0002620000277ab9 */ /* 0x000fe20000000800 */
[----:B------:R-:W-:Y:S01]  /*bbe0*/  ULDC UR46, c[0x0][0x9e0] ;  /* 0x00027800002e7ab9 */ /* 0x000fe20000000800 */
[----:B------:R-:W-:Y:S01]  /*bbf0*/  BSSY B0, `(.L_x_5950) ;  /* 0x0000006000007945 */ /* 0x000fe20003800000 */
[----:B------:R-:W-:Y:S02]  /*bc00*/  IMAD R170, R18, 0x1000, R190 ;  /* 0x0000100012aa7824 */ /* 0x000fe400078e02be */
[----:B------:R-:W-:Y:S01]  /*bc10*/  IMAD.MOV.U32 R171, RZ, RZ, 0x40000040 ;  /* 0x40000040ffab7424 */ /* 0x000fe200078e00ff */
[----:B--2---:R-:W-:Y:S06]  /*bc20*/  @P3 BRA `(.L_x_5951) ;  /* 0x0000000000083947 */ /* 0x004fec0003800000 */
[----:B------:R-:W2:Y:S02]  /*bc30*/  SYNCS.PHASECHK.TRANS64.TRYWAIT P3, [R14+URZ+0x28c50], R57 ;  /* 0x028c50390e0075a7 */ /* 0x000ea4000806017f */
[----:B--2---:R-:W-:Y:S05]  /*bc40*/  @!P3 BRA `(.L_x_5952) ;  /* 0x000001400094b947 */ /* 0x004fea0003800000 */
.L_x_5951:
[----:B------:R-:W-:Y:S05]  /*bc50*/  BSYNC B0 ;  /* 0x0000000000007941 */ /* 0x000fea0003800000 */
.L_x_5950:
[----:B------:R-:W-:Y:S01]  /*bc60*/  R2UR UR6, R170 ;  /* 0x00000000aa0672ca */ /* 0x000fe200000e0000 */
[----:B012---:R-:W-:Y:S01]  /*bc70*/  WARPGROUP.ARRIVE ;  /* 0x00000000000079c5 */ /* 0x007fe20000000000 */
[----:B------:R-:W-:Y:S01]  /*bc80*/  R2UR UR7, R171 ;  /* 0x00000000ab0772ca */ /* 0x000fe200000e0000 */
[----:B------:R-:W-:Y:S01]  /*bc90*/  IMAD.MOV.U32 R171, RZ, RZ, 0x40000040 ;  /* 0x40000040ffab7424 */ /* 0x000fe200078e00ff */
[----:B------:R-:W-:Y:S01]  /*bca0*/  UISETP.NE.AND UP0, UPT, UR47, URZ, UPT ;  /* 0x0000003f2f00728c */ /* 0x000fe2000bf05270 */
[----:B------:R-:W-:-:S05]  /*bcb0*/  @!P1 VIADD R14, R14, 0x28c60 ;  /* 0x00028c600e0e9836 */ /* 0x000fca0000000000 */
[----:B------:R-:W-:Y:S02]  /*bcc0*/  @!P1 PRMT R14, RZ, 0x654, R14 ;  /* 0x00000654ff0e9816 */ /* 0x000fe4000000000e */
[----:B------:R-:W-:-:S03]  /*bcd0*/  PLOP3.LUT P3, PT, PT, PT, UP0, 0x40, 0x0 ;  /* 0x000000000000781c */ /* 0x000fc60003f6e808 */
[----:B------:R-:W-:Y:S03]  /*bce0*/  HGMMA.64x256x16.F32 R24, R164, gdesc[UR4].tnspB, RZ, !UPT, gsb0 ;  /* 0x43e00004a4187df0 */ /* 0x000fe6000c0008ff */
[----:B------:R-:W-:Y:S02]  /*bcf0*/  WARPGROUP.DEPBAR.LE gsb0, 0x0 ;  /* 0x00008000000079c5 */ /* 0x000fe40000010000 */
[----:B---3--:R-:W-:Y:S01]  /*bd00*/  VIADD R164, R170, 0x80 ;  /* 0x00000080aaa47836 */ /* 0x008fe20000000000 */
[----:B------:R-:W-:Y:S01]  /*bd10*/  WARPGROUP.ARRIVE ;  /* 0x00000000000079c5 */ /* 0x000fe20000000000 */
[----:B------:R-:W-:-:S03]  /*bd20*/  IMAD.MOV.U32 R165, RZ, RZ, 0x40000040 ;  /* 0x40000040ffa57424 */ /* 0x000fc600078e00ff */
[----:B------:R-:W-:Y:S02]  /*bd30*/  R2UR UR6, R164 ;  /* 0x00000000a40672ca */ /* 0x000fe400000e0000 */
[----:B------:R-:W-:-:S15]  /*bd40*/  R2UR UR7, R165 ;  /* 0x00000000a50772ca */ /* 0x000fde00000e0000 */
[----:B------:R-:W-:-:S01]  /*bd50*/  NOP ;  /* 0x0000000000007918 */ /* 0x000fc20000000000 */
[----:B------:R-:W-:Y:S03]  /*bd60*/  HGMMA.64x256x16.F32 R24, R160, gdesc[UR4].tnspB, R24, gsb0 ;  /* 0x43e00004a0187df0 */ /* 0x000fe60008000818 */
[----:B------:R-:W-:Y:S02]  /*bd70*/  WARPGROUP.DEPBAR.LE gsb0, 0x0 ;  /* 0x00008000000079c5 */ /* 0x000fe40000010000 */
[C---:B------:R-:W-:Y:S01]  /*bd80*/  VIADD R160, R170.reuse, 0x100 ;  /* 0x00000100aaa07836 */ /* 0x040fe20000000000 */
[----:B------:R-:W-:Y:S01]  /*bd90*/  WARPGROUP.ARRIVE ;  /* 0x00000000000079c5 */ /* 0x000fe20000000000 */
[----:B------:R-:W-:Y:S02]  /*bda0*/  IMAD.MOV.U32 R161, RZ, RZ, 0x40000040 ;  /* 0x40000040ffa17424 */ /* 0x000fe400078e00ff */
[----:B------:R-:W-:Y:S01]  /*bdb0*/  VIADD R170, R170, 0x180 ;  /* 0x00000180aaaa7836 */ /* 0x000fe20000000000 */
[----:B------:R-:W-:-:S02]  /*bdc0*/  R2UR UR6, R160 ;  /* 0x00000000a00672ca */ /* 0x000fc400000e0000 */
[----:B------:R-:W-:-:S15]  /*bdd0*/  R2UR UR7, R161 ;  /* 0x00000000a10772ca */ /* 0x000fde00000e0000 */
[----:B------:R-:W-:-:S01]  /*bde0*/  NOP ;  /* 0x0000000000007918 */ /* 0x000fc20000000000 */
        /* <DEDUP_REMOVED lines=8> */
[----:B------:R-:W0:Y:S01]  /*be70*/  @P2 LDC R153, c[0x0][0x44c] ;  /* 0x00011300ff992b82 */ /* 0x000e220000000800 */
[----:B------:R-:W-:Y:S01]  /*be80*/  @!PT LDS RZ, [RZ] ;  /* 0x00000000fffff984 */ /* 0x000fe20000000800 */
[----:B------:R-:W-:Y:S01]  /*be90*/  @!PT LDS RZ, [RZ] ;  /* 0x00000000fffff984 */ /* 0x000fe20000000800 */
[----:B------:R-:W-:Y:S01]  /*bea0*/  @!PT LDS RZ, [RZ] ;  /* 0x00000000fffff984 */ /* 0x000fe20000000800 */
[----:B------:R-:W-:Y:S01]  /*beb0*/  @!PT LDS RZ, [RZ] ;  /* 0x00000000fffff984 */ /* 0x000fe20000000800 */
[----:B------:R1:W-:Y:S06]  /*bec0*/  MEMBAR.ALL.CTA ;  /* 0x0000000000007992 */ /* 0x0003ec0000008000 */
[----:B-1----:R-:W1:Y:S01]  /*bed0*/  FENCE.VIEW.ASYNC.S ;  /* 0x00000000000073c6 */ /* 0x002e620000000000 */
[----:B------:R-:W2:Y:S01]  /*bee0*/  @P2 LDC R152, c[0x0][0x450] ;  /* 0x00011400ff982b82 */ /* 0x000ea20000000800 */
[----:B0-----:R-:W-:Y:S01]  /*bef0*/  @P2 IMAD.HI.U32 R153, R192, R153, RZ ;  /* 0x00000099c0992227 */ /* 0x001fe200078e00ff */
[----:B-1----:R-:W-:-:S06]  /*bf00*/  NOP ;  /* 0x0000000000007918 */ /* 0x002fcc0000000000 */
[----:B------:R-:W-:Y:S06]  /*bf10*/  BAR.ARV 0xe, 0x100 ;  /* 0x0384000000007b1d */ /* 0x000fec0000002000 */
[----:B------:R0:W-:Y:S02]  /*bf20*/  @!P1 SYNCS.ARRIVE.TRANS64.RED.A1T0 RZ, [R14+URZ], RZ ;  /* 0x000000ff0eff99a7 */ /* 0x0001e4000810043f */
[----:B0-----:R-:W-:Y:S01]  /*bf30*/  IMAD.MOV.U32 R14, RZ, RZ, R192 ;  /* 0x000000ffff0e7224 */ /* 0x001fe200078e00c0 */
[----:B--2---:R-:W-:-:S04]  /*bf40*/  @P2 SHF.R.U32.HI R14, RZ, R152, R153 ;  /* 0x00000098ff0e2219 */ /* 0x004fc80000011699 */
[----:B------:R-:W-:Y:S01]  /*bf50*/  IADD3 R154, R14, R23, -R22 ;  /* 0x000000170e9a7210 */ /* 0x000fe20007ffe816 */
[----:B------:R-:W-:-:S04]  /*bf60*/  VIADD R14, R168, 0xfffffffe ;  /* 0xfffffffea80e7836 */ /* 0x000fc80000000000 */
[----:B------:R-:W-:Y:S01]  /*bf70*/  VIADD R152, R154, UR40 ;  /* 0x000000289a987c36 */ /* 0x000fe20008000000 */
[----:B------:R-:W-:Y:S06]  /*bf80*/  @P3 BRA `(.L_x_5953) ;  /* 0x0000000000543947 */ /* 0x000fec0003800000 */
[C---:B------:R-:W-:Y:S01]  /*bf90*/  ISETP.GT.AND P3, PT, R154.reuse, RZ, PT ;  /* 0x000000ff9a00720c */ /* 0x040fe20003f64270 */
[----:B------:R-:W-:Y:S01]  /*bfa0*/  BSSY B0, `(.L_x_5954) ;  /* 0x0000010000007945 */ /* 0x000fe20003800000 */
[----:B------:R-:W-:-:S11]  /*bfb0*/  VIADD R153, R154, 0xffffffff ;  /* 0xffffffff9a997836 */ /* 0x000fd60000000000 */
[----:B------:R-:W-:Y:S05]  /*bfc0*/  @P3 BRA `(.L_x_5955) ;  /* 0x0000000000203947 */ /* 0x000fea0003800000 */
[----:B------:R-:W-:Y:S01]  /*bfd0*/  UISETP.NE.AND UP0, UPT, UR41, 0x1, UPT ;  /* 0x000000012900788c */ /* 0x000fe2000bf05270 */
[----:B------:R-:W-:-:S05]  /*bfe0*/  IMAD.MOV R153, RZ, RZ, -R154 ;  /* 0x000000ffff997224 */ /* 0x000fca00078e0a9a */
[----:B------:R-:W-:-:S05]  /*bff0*/  PLOP3.LUT P3, PT, PT, PT, UP0, 0x80, 0x0 ;  /* 0x000000000000781c */ /* 0x000fca0003f6f008 */
[----:B------:R-:W-:-:S08]  /*c000*/  @UP0 ULDC.64 UR4, c[0x0][0x9e8] ;  /* 0x00027a0000040ab9 */ /* 0x000fd00000000a00 */
[----:B------:R-:W-:-:S05]  /*c010*/  @P3 IMAD.HI.U32 R154, R153, UR4, RZ ;  /* 0x00000004999a3c27 */ /* 0x000fca000f8e00ff */
[----:B------:R-:W-:-:S04]  /*c020*/  @P3 SHF.R.U32.HI R153, RZ, UR5, R154 ;  /* 0x00000005ff993c19 */ /* 0x000fc8000801169a */
[----:B------:R-:W-:Y:S01]  /*c030*/  LOP3.LUT R153, RZ, R153, RZ, 0x33, !PT ;  /* 0x00000099ff997212 */ /* 0x000fe200078e33ff */
[----:B------:R-:W-:Y:S06]  /*c040*/  BRA `(.L_x_5956) ;  /* 0x0000000000147947 */ /* 0x000fec0003800000 */
.L_x_5955:
[----:B------:R-:W-:-:S06]  /*c050*/  UISETP.NE.AND UP0, UPT, UR41, 0x1, UPT ;  /* 0x000000012900788c */ /* 0x000fcc000bf05270 */
[----:B------:R-:W-:-:S05]  /*c060*/  PLOP3.LUT P3, PT, PT, PT, UP0, 0x80, 0x0 ;  /* 0x000000000000781c */ /* 0x000fca0003f6f008 */
[----:B------:R-:W-:-:S08]  /*c070*/  @UP0 ULDC.64 UR4, c[0x0][0x9e8] ;  /* 0x00027a0000040ab9 */ /* 0x000fd00000000a00 */
[----:B------:R-:W-:-:S05]  /*c080*/  @P3 IMAD.HI.U32 R154, R153, UR4, RZ ;  /* 0x00000004999a3c27 */ /* 0x000fca000f8e00ff */
[----:B------:R-:W-:-:S07]  /*c090*/  @P3 SHF.R.U32.HI R153, RZ, UR5, R154 ;  /* 0x00000005ff993c19 */ /* 0x000fce000801169a */
.L_x_5956:
[----:B------:R-:W-:Y:S05]  /*c0a0*/  BSYNC B0 ;  /* 0x0000000000007941 */ /* 0x000fea0003800000 */
.L_x_5954:
[----:B------:R-:W-:-:S04]  /*c0b0*/  IMAD.U32 R154, RZ, RZ, UR41 ;  /* 0x00000029ff9a7e24 */ /* 0x000fc8000f8e00ff */
[----:B------:R-:W-:-:S05]  /*c0c0*/  IMAD R153, R153, R154, UR41 ;  /* 0x0000002999997e24 */ /* 0x000fca000f8e029a */
[----:B------:R-:W-:-:S07]  /*c0d0*/  VIMNMX R152, R152, R153, PT ;  /* 0x0000009998987248 */ /* 0x000fce0003fe0100 */
.L_x_5953:
[----:B------:R-:W-:Y:S01]  /*c0e0*/  SHF.R.S32.HI R153, RZ, 0x1f, R152 ;  /* 0x0000001fff997819 */ /* 0x000fe20000011498 */
[----:B------:R-:W-:Y:S03]  /*c0f0*/  BSSY B1, `(.L_x_5957) ;  /* 0x0000253000017945 */ /* 0x000fe60003800000 */
[----:B------:R-:W-:-:S04]  /*c100*/  LEA.HI R153, R153, R152, RZ, 0x6 ;  /* 0x0000009899997211 */ /* 0x000fc800078f30ff */
[----:B------:R-:W-:-:S04]  /*c110*/  SHF.R.S32.HI R153, RZ, 0x6, R153 ;  /* 0x00000006ff997819 */ /* 0x000fc80000011499 */
[----:B------:R-:W-:-:S04]  /*c120*/  VIMNMX R210, R202, R153, !PT ;  /* 0x00000099cad27248 */ /* 0x000fc80007fe0100 */
[----:B------:R-:W-:-:S13]  /*c130*/  ISETP.GE.AND P3, PT, R14, R210, PT ;  /* 0x000000d20e00720c */ /* 0x000fda0003f66270 */
[----:B------:R-:W-:Y:S05]  /*c140*/  @!P3 BRA `(.L_x_5958) ;  /* 0x000000240034b947 */ /* 0x000fea0003800000 */
[----:B------:R-:W-:Y:S01]  /*c150*/  BSSY B0, `(.L_x_5959) ;  /* 0x0000249000007945 */ /* 0x000fe20003800000 */
.L_x_5978:
[----:B------:R-:W-:-:S05]  /*c160*/  VIADD R211, R18, 0x1 ;  /* 0x0000000112d37836 */ /* 0x000fca0000000000 */
[----:B------:R-:W-:-:S04]  /*c170*/  ISETP.NE.AND P3, PT, R211, 0x2, PT ;  /* 0x00000002d300780c */ /* 0x000fc80003f65270 */
[----:B------:R-:W-:Y:S02]  /*c180*/  SEL R152, RZ, 0x1, P3 ;  /* 0x00000001ff987807 */ /* 0x000fe40001800000 */
[----:B------:R-:W-:Y:S02]  /*c190*/  SEL R211, R211, RZ, P3 ;  /* 0x000000ffd3d37207 */ /* 0x000fe40001800000 */
[----:B------:R-:W-:Y:S01]  /*c1a0*/  LOP3.LUT R19, R19, R152, RZ, 0x3c, !PT ;  /* 0x0000009813137212 */ /* 0x000fe200078e3cff */
[----:B0-----:R-:W-:Y:S06]  /*c1b0*/  @!P0 BRA `(.L_x_5960) ;  /* 0x0000000000048947 */ /* 0x001fec0003800000 */
[----:B------:R-:W-:Y:S01]  /*c1c0*/  BPT.TRAP 0x1 ;  /* 0x000000040000795c */ /* 0x000fe20000300000 */
.L_x_5960:
[----:B------:R-:W-:Y:S01]  /*c1d0*/  IMAD R212, R211, 0x8, R2 ;  /* 0x00000008d3d47824 */ /* 0x000fe200078e0202 */
[----:B------:R-:W-:-:S04]  /*c1e0*/  SHF.L.U32 R213, R19, 0x1f, RZ ;  /* 0x0000001f13d57819 */ /* 0x000fc800000006ff */
[----:B------:R0:W1:Y:S01]  /*c1f0*/  SYNCS.PHASECHK.TRANS64.TRYWAIT P3, [R212+URZ+0x28c30], R213 ;  /* 0x028c30d5d40075a7 */ /* 0x000062000806017f */
[----:B------:R-:W-:Y:S05]  /*c200*/  @!P0 BRA `(.L_x_5961) ;  /* 0x0000000000048947 */ /* 0x000fea0003800000 */
[----:B------:R-:W-:Y:S01]  /*c210*/  BPT.TRAP 0x1 ;  /* 0x000000040000795c */ /* 0x000fe20000300000 */
.L_x_5961:
[----:B------:R-:W-:Y:S01]  /*c220*/  BSSY B2, `(.L_x_5962) ;  /* 0x0000006000027945 */ /* 0x000fe20003800000 */
[----:B------:R-:W-:Y:S02]  /*c230*/  IMAD R206, R211, 0x200, R15 ;  /* 0x00000200d3ce7824 */ /* 0x000fe400078e020f */
[----:B------:R-:W-:Y:S01]  /*c240*/  IMAD.MOV.U32 R207, RZ, RZ, 0x40000040 ;  /* 0x40000040ffcf7424 */ /* 0x000fe200078e00ff */
[----:B-1----:R-:W-:Y:S06]  /*c250*/  @P3 BRA `(.L_x_5963) ;  /* 0x0000000000083947 */ /* 0x002fec0003800000 */
[----:B------:R-:W1:Y:S02]  /*c260*/  SYNCS.PHASECHK.TRANS64.TRYWAIT P3, [R212+URZ+0x28c30], R213 ;  /* 0x028c30d5d40075a7 */ /* 0x000e64000806017f */
[----:B-1----:R-:W-:Y:S05]  /*c270*/  @!P3 BRA `(.L_x_5964) ;  /* 0x0000013c001cb947 */ /* 0x002fea0003800000 */
.L_x_5963:
[----:B------:R-:W-:Y:S05]  /*c280*/  BSYNC B2 ;  /* 0x0000000000027941 */ /* 0x000fea0003800000 */
.L_x_5962:
[C---:B------:R-:W-:Y:S01]  /*c290*/  R2UR UR6, R206.reuse ;  /* 0x00000000ce0672ca */ /* 0x040fe200000e0000 */
[----:B------:R-:W-:Y:S01]  /*c2a0*/  WARPGROUP.ARRIVE ;  /* 0x00000000000079c5 */ /* 0x000fe20000000000 */
[----:B------:R-:W-:Y:S01]  /*c2b0*/  R2UR UR7, R207 ;  /* 0x00000000cf0772ca */ /* 0x000fe200000e0000 */
[----:B------:R-:W-:Y:S01]  /*c2c0*/  VIADD R208, R206, 0x2 ;  /* 0x00000002ced07836 */ /* 0x000fe20000000000 */
[----:B------:R-:W-:Y:S01]  /*c2d0*/  R2UR UR4, R4 ;  /* 0x00000000040472ca */ /* 0x000fe200000e0000 */
[----:B------:R-:W-:Y:S01]  /*c2e0*/  IMAD.MOV.U32 R209, RZ, RZ, 0x40000040 ;  /* 0x40000040ffd17424 */ /* 0x000fe200078e00ff */
[----:B------:R-:W-:Y:S01]  /*c2f0*/  R2UR UR5, R5 ;  /* 0x00000000050572ca */ /* 0x000fe200000e0000 */
[----:B------:R-:W-:Y:S01]  /*c300*/  IMAD.MOV.U32 R207, RZ, RZ, 0x40000040 ;  /* 0x40000040ffcf7424 */ /* 0x000fe200078e00ff */
[----:B------:R-:W2:Y:S01]  /*c310*/  @P2 LDC R21, c[0x0][0x44c] ;  /* 0x00011300ff152b82 */ /* 0x000ea20000000800 */
[----:B------:R-:W-:Y:S01]  /*c320*/  IMAD.IADD R232, R201, 0x1, R192 ;  /* 0x00000001c9e87824 */ /* 0x000fe200078e02c0 */
[----:B------:R-:W-:-:S06]  /*c330*/  UISETP.NE.AND UP0, UPT, UR47, URZ, UPT ;  /* 0x0000003f2f00728c */ /* 0x000fcc000bf05270 */
[----:B------:R-:W3:Y:S01]  /*c340*/  @P2 LDC R13, c[0x0][0x450] ;  /* 0x00011400ff0d2b82 */ /* 0x000ee20000000800 */
[----:B------:R-:W-:Y:S02]  /*c350*/  PLOP3.LUT P3, PT, PT, PT, UP0, 0x40, 0x0 ;  /* 0x000000000000781c */ /* 0x000fe40003f6e808 */
[----:B------:R-:W-:Y:S01]  /*c360*/  HGMMA.64x64x16.F32 R152, gdesc[UR4], RZ, !UPT, gsb0 ;  /* 0x00e00000049879f0 */ /* 0x000fe2000c0008ff */
[----:B------:R-:W-:Y:S01]  /*c370*/  R2UR UR6, R208 ;  /* 0x00000000d00672ca */ /* 0x000fe200000e0000 */
[----:B------:R-:W-:Y:S01]  /*c380*/  VIADD R208, R206, 0x4 ;  /* 0x00000004ced07836 */ /* 0x000fe20000000000 */
[----:B------:R-:W-:Y:S01]  /*c390*/  R2UR UR7, R209 ;  /* 0x00000000d10772ca */ /* 0x000fe200000e0000 */
[----:B------:R-:W-:Y:S01]  /*c3a0*/  IMAD.MOV.U32 R209, RZ, RZ, 0x40000040 ;  /* 0x40000040ffd17424 */ /* 0x000fe200078e00ff */
[----:B------:R-:W-:Y:S01]  /*c3b0*/  R2UR UR4, R10 ;  /* 0x000000000a0472ca */ /* 0x000fe200000e0000 */
[----:B------:R-:W-:Y:S01]  /*c3c0*/  VIADD R206, R206, 0x6 ;  /* 0x00000006cece7836 */ /* 0x000fe20000000000 */
[----:B------:R-:W-:Y:S01]  /*c3d0*/  R2UR UR5, R11 ;  /* 0x000000000b0572ca */ /* 0x000fe200000e0000 */
[----:B--2---:R-:W-:-:S05]  /*c3e0*/  @P2 IMAD.HI.U32 R21, R232, R21, RZ ;  /* 0x00000015e8152227 */ /* 0x004fca00078e00ff */
[----:B---3--:R-:W-:Y:S01]  /*c3f0*/  @P2 SHF.R.U32.HI R232, RZ, R13, R21 ;  /* 0x0000000dffe82219 */ /* 0x008fe20000011615 */
[----:B------:R-:W-:Y:S02]  /*c400*/  @!P1 VIADD R13, R212, 0x28c40 ;  /* 0x00028c40d40d9836 */ /* 0x000fe40000000000 */
[----:B------:R-:W-:Y:S02]  /*c410*/  IMAD.U32 R21, RZ, RZ, UR45 ;  /* 0x0000002dff157e24 */ /* 0x000fe4000f8e00ff */
[----:B------:R-:W2:Y:S01]  /*c420*/  SHFL.IDX PT, R233, R232, RZ, 0x1c1f ;  /* 0x001c1fffe8e97589 */ /* 0x000ea200000e0000 */
[----:B------:R-:W-:Y:S02]  /*c430*/  @!P1 PRMT R13, RZ, 0x654, R13 ;  /* 0x00000654ff0d9816 */ /* 0x000fe4000000000d */
[----:B------:R-:W-:Y:S01]  /*c440*/  LOP3.LUT R231, RZ, R21, RZ, 0x33, !PT ;  /* 0x00000015ffe77212 */ /* 0x000fe200078e33ff */
        /* <DEDUP_REMOVED lines=13> */
[----:B------:R-:W-:Y:S01]  /*c520*/  R2UR UR5, R7 ;  /* 0x00000000070572ca */ /* 0x000fe200000e0000 */
[----:B------:R-:W-:Y:S02]  /*c530*/  WARPGROUP.DEPBAR.LE gsb0, 0x0 ;  /* 0x00008000000079c5 */ /* 0x000fe40000010000 */
[----:B------:R-:W-:-:S10]  /*c540*/  WARPGROUP.ARRIVE ;  /* 0x00000000000079c5 */ /* 0x000fd40000000000 */
[----:B------:R-:W-:Y:S03]  /*c550*/  HGMMA.64x64x16.F32 R152, gdesc[UR4], R152, gsb0 ;  /* 0x00e00000049879f0 */ /* 0x000fe60008000898 */
[----:B------:R-:W-:Y:S02]  /*c560*/  WARPGROUP.DEPBAR.LE gsb0, 0x0 ;  /* 0x00008000000079c5 */ /* 0x000fe40000010000 */
[----:B------:R3:W-:Y:S02]  /*c570*/  @!P1 SYNCS.ARRIVE.TRANS64.RED.A1T0 RZ, [R13+URZ], RZ ;  /* 0x000000ff0dff99a7 */ /* 0x0007e4000810043f */
[----:B---3--:R-:W-:-:S05]  /*c580*/  IMAD.SHL.U32 R13, R14, 0x40, RZ ;  /* 0x000000400e0d7824 */ /* 0x008fca00078e00ff */
[----:B------:R-:W-:-:S04]  /*c590*/  IADD3 R230, -R184, 0x1, -R13 ;  /* 0x00000001b8e67810 */ /* 0x000fc80007ffe90d */
[----:B------:R-:W-:-:S05]  /*c5a0*/  IADD3 R230, -R22, R230, R23 ;  /* 0x000000e616e67210 */ /* 0x000fca0007ffe117 */
[----:B------:R-:W-:Y:S02]  /*c5b0*/  IMAD.IADD R231, R231, 0x1, R230 ;  /* 0x00000001e7e77824 */ /* 0x000fe400078e02e6 */
[----:B------:R-:W-:Y:S02]  /*c5c0*/  VIADD R230, R230, UR46 ;  /* 0x0000002ee6e67c36 */ /* 0x000fe40008000000 */
[C---:B--2---:R-:W-:Y:S02]  /*c5d0*/  IMAD.IADD R208, R233.reuse, 0x1, R231 ;  /* 0x00000001e9d07824 */ /* 0x044fe400078e02e7 */
[----:B------:R-:W-:Y:S01]  /*c5e0*/  IMAD.IADD R209, R233, 0x1, R230 ;  /* 0x00000001e9d17824 */ /* 0x000fe200078e02e6 */
[----:B------:R-:W-:Y:S06]  /*c5f0*/  @P3 BRA `(.L_x_5965) ;  /* 0x0000000000583947 */ /* 0x000fec0003800000 */
[----:B------:R-:W-:Y:S01]  /*c600*/  IADD3 R233, -R22, R23, R233 ;  /* 0x0000001716e97210 */ /* 0x000fe20007ffe1e9 */
[----:B------:R-:W-:Y:S03]  /*c610*/  BSSY B2, `(.L_x_5966) ;  /* 0x0000010000027945 */ /* 0x000fe60003800000 */
[----:B------:R-:W-:-:S13]  /*c620*/  ISETP.GT.AND P3, PT, R233, -0x1, PT ;  /* 0xffffffffe900780c */ /* 0x000fda0003f64270 */
[----:B------:R-:W-:Y:S05]  /*c630*/  @P3 BRA `(.L_x_5967) ;  /* 0x0000000000203947 */ /* 0x000fea0003800000 */
[----:B------:R-:W-:Y:S01]  /*c640*/  IMAD.U32 R234, RZ, RZ, UR44 ;  /* 0x0000002cffea7e24 */ /* 0x000fe2000f8e00ff */
[----:B------:R-:W-:-:S04]  /*c650*/  LOP3.LUT R233, RZ, R233, RZ, 0x33, !PT ;  /* 0x000000e9ffe97212 */ /* 0x000fc800078e33ff */
[----:B------:R-:W-:-:S13]  /*c660*/  ISETP.NE.AND P3, PT, R234, 0x1, PT ;  /* 0x00000001ea00780c */ /* 0x000fda0003f65270 */
[----:B------:R-:W2:Y:S02]  /*c670*/  @P3 LDC.64 R206, c[0x0][0x9e8] ;  /* 0x00027a00ffce3b82 */ /* 0x000ea40000000a00 */
[----:B--2---:R-:W-:-:S05]  /*c680*/  @P3 IMAD.HI.U32 R206, R233, R206, RZ ;  /* 0x000000cee9ce3227 */ /* 0x004fca00078e00ff */
[----:B------:R-:W-:-:S04]  /*c690*/  @P3 SHF.R.U32.HI R233, RZ, R207, R206 ;  /* 0x000000cfffe93219 */ /* 0x000fc800000116ce */
[----:B------:R-:W-:Y:S01]  /*c6a0*/  LOP3.LUT R233, RZ, R233, RZ, 0x33, !PT ;  /* 0x000000e9ffe97212 */ /* 0x000fe200078e33ff */
[----:B------:R-:W-:Y:S06]  /*c6b0*/  BRA `(.L_x_5968) ;  /* 0x0000000000147947 */ /* 0x000fec0003800000 */
.L_x_5967:
[----:B------:R-:W-:-:S05]  /*c6c0*/  IMAD.U32 R234, RZ, RZ, UR44 ;  /* 0x0000002cffea7e24 */ /* 0x000fca000f8e00ff */
[----:B------:R-:W-:-:S13]  /*c6d0*/  ISETP.NE.AND P3, PT, R234, 0x1, PT ;  /* 0x00000001ea00780c */ /* 0x000fda0003f65270 */
[----:B------:R-:W2:Y:S02]  /*c6e0*/  @P3 LDC.64 R206, c[0x0][0x9e8] ;  /* 0x00027a00ffce3b82 */ /* 0x000ea40000000a00 */
[----:B--2---:R-:W-:-:S05]  /*c6f0*/  @P3 IMAD.HI.U32 R206, R233, R206, RZ ;  /* 0x000000cee9ce3227 */ /* 0x004fca00078e00ff */
[----:B------:R-:W-:-:S07]  /*c700*/  @P3 SHF.R.U32.HI R233, RZ, R207, R206 ;  /* 0x000000cfffe93219 */ /* 0x000fce00000116ce */
.L_x_5968:
[----:B------:R-:W-:Y:S05]  /*c710*/  BSYNC B2 ;  /* 0x0000000000027941 */ /* 0x000fea0003800000 */
.L_x_5966:
[----:B------:R-:W-:-:S04]  /*c720*/  IMAD R233, R233, R234, -R13 ;  /* 0x000000eae9e97224 */ /* 0x000fc800078e0a0d */
[----:B------:R-:W-:-:S05]  /*c730*/  IMAD.IADD R233, R233, 0x1, -R184 ;  /* 0x00000001e9e97824 */ /* 0x000fca00078e0ab8 */
[----:B------:R-:W-:Y:S02]  /*c740*/  VIMNMX R208, R208, R233, !PT ;  /* 0x000000e9d0d07248 */ /* 0x000fe40007fe0100 */
[----:B------:R-:W-:-:S07]  /*c750*/  VIADDMNMX R209, R233, R234, R209, PT ;  /* 0x000000eae9d17246 */ /* 0x000fce00038001d1 */
.L_x_5965:
[----:B------:R-:W-:Y:S01]  /*c760*/  ISETP.GT.AND P3, PT, R14, -0x1, PT ;  /* 0xffffffff0e00780c */ /* 0x000fe20003f64270 */
[----:B------:R-:W-:-:S03]  /*c770*/  UISETP.NE.AND UP0, UPT, UR47, URZ, UPT ;  /* 0x0000003f2f00728c */ /* 0x000fc6000bf05270 */
[C---:B------:R-:W-:Y:S02]  /*c780*/  ISETP.GT.AND P4, PT, R208.reuse, RZ, P3 ;  /* 0x000000ffd000720c */ /* 0x040fe40001f84270 */
[C---:B------:R-:W-:Y:S02]  /*c790*/  ISETP.GT.AND P6, PT, R208.reuse, 0x8, P3 ;  /* 0x00000008d000780c */ /* 0x040fe40001fc4270 */
[C---:B------:R-:W-:Y:S02]  /*c7a0*/  ISETP.LT.OR P5, PT, R209.reuse, 0x1, P4 ;  /* 0x00000001d100780c */ /* 0x040fe400027a1670 */
[----:B------:R-:W-:Y:S02]  /*c7b0*/  ISETP.GT.AND P4, PT, R208, 0x1, P3 ;  /* 0x00000001d000780c */ /* 0x000fe40001f84270 */
[----:B------:R-:W-:Y:S02]  /*c7c0*/  FSEL R206, R152, -INF , !P5 ;  /* 0xff80000098ce7808 */ /* 0x000fe40006800000 */
[----:B------:R-:W-:Y:S01]  /*c7d0*/  ISETP.LT.OR P4, PT, R209, 0x2, P4 ;  /* 0x00000002d100780c */ /* 0x000fe20002781670 */
[----:B------:R-:W2:Y:S01]  /*c7e0*/  SHFL.IDX PT, R152, R232, 0x1, 0x1c1f ;  /* 0x003c1f00e8987f89 */ /* 0x000ea200000e0000 */
[----:B------:R-:W-:-:S02]  /*c7f0*/  ISETP.GT.AND P5, PT, R208, 0x9, P3 ;  /* 0x00000009d000780c */ /* 0x000fc40001fa4270 */
[----:B------:R-:W-:Y:S02]  /*c800*/  FSEL R207, R153, -INF , !P4 ;  /* 0xff80000099cf7808 */ /* 0x000fe40006000000 */
[----:B------:R-:W-:Y:S02]  /*c810*/  ISETP.GT.AND P4, PT, R208, 0x10, P3 ;  /* 0x00000010d000780c */ /* 0x000fe40001f84270 */
[C---:B------:R-:W-:Y:S02]  /*c820*/  ISETP.LT.OR P6, PT, R209.reuse, 0x9, P6 ;  /* 0x00000009d100780c */ /* 0x040fe400037c1670 */
[C---:B------:R-:W-:Y:S02]  /*c830*/  ISETP.LT.OR P4, PT, R209.reuse, 0x11, P4 ;  /* 0x00000011d100780c */ /* 0x040fe40002781670 */
[----:B------:R-:W-:Y:S02]  /*c840*/  ISETP.LT.OR P5, PT, R209, 0xa, P5 ;  /* 0x0000000ad100780c */ /* 0x000fe40002fa1670 */
[----:B------:R-:W-:-:S02]  /*c850*/  FSEL R160, R160, -INF , !P4 ;  /* 0xff800000a0a07808 */ /* 0x000fc40006000000 */
[----:B------:R-:W-:Y:S02]  /*c860*/  ISETP.GT.AND P4, PT, R208, 0x19, P3 ;  /* 0x00000019d000780c */ /* 0x000fe40001f84270 */
[----:B------:R-:W-:Y:S02]  /*c870*/  FSEL R156, R156, -INF , !P6 ;  /* 0xff8000009c9c7808 */ /* 0x000fe40007000000 */
[----:B------:R-:W-:Y:S02]  /*c880*/  ISETP.LT.OR P4, PT, R209, 0x1a, P4 ;  /* 0x0000001ad100780c */ /* 0x000fe40002781670 */
[----:B------:R-:W-:Y:S02]  /*c890*/  FSEL R157, R157, -INF , !P5 ;  /* 0xff8000009d9d7808 */ /* 0x000fe40006800000 */
[----:B------:R-:W-:Y:S01]  /*c8a0*/  ISETP.GT.AND P6, PT, R208, 0x11, P3 ;  /* 0x00000011d000780c */ /* 0x000fe20001fc4270 */
[--C-:B--2---:R-:W-:Y:S01]  /*c8b0*/  IMAD.IADD R230, R230, 0x1, R152.reuse ;  /* 0x00000001e6e67824 */ /* 0x104fe200078e0298 */
[----:B------:R-:W-:Y:S01]  /*c8c0*/  ISETP.GT.AND P5, PT, R208, 0x18, P3 ;  /* 0x00000018d000780c */ /* 0x000fe20001fa4270 */
[----:B------:R-:W-:Y:S01]  /*c8d0*/  IMAD.IADD R231, R231, 0x1, R152 ;  /* 0x00000001e7e77824 */ /* 0x000fe200078e0298 */
[----:B------:R-:W-:-:S02]  /*c8e0*/  FSEL R165, R165, -INF , !P4 ;  /* 0xff800000a5a57808 */ /* 0x000fc40006000000 */
[----:B------:R-:W-:Y:S02]  /*c8f0*/  ISETP.GT.AND P4, PT, R208, 0x28, P3 ;  /* 0x00000028d000780c */ /* 0x000fe40001f84270 */
[C---:B------:R-:W-:Y:S02]  /*c900*/  ISETP.LT.OR P6, PT, R209.reuse, 0x12, P6 ;  /* 0x00000012d100780c */ /* 0x040fe400037c1670 */
[C---:B------:R-:W-:Y:S02]  /*c910*/  ISETP.LT.OR P5, PT, R209.reuse, 0x19, P5 ;  /* 0x00000019d100780c */ /* 0x040fe40002fa1670 */
[----:B------:R-:W-:Y:S02]  /*c920*/  ISETP.LT.OR P4, PT, R209, 0x29, P4 ;  /* 0x00000029d100780c */ /* 0x000fe40002781670 */
[----:B------:R-:W-:Y:S02]  /*c930*/  FSEL R161, R161, -INF , !P6 ;  /* 0xff800000a1a17808 */ /* 0x000fe40007000000 */
[----:B------:R-:W-:-:S02]  /*c940*/  FSEL R164, R164, -INF , !P5 ;  /* 0xff800000a4a47808 */ /* 0x000fc40006800000 */
[C---:B------:R-:W-:Y:S02]  /*c950*/  ISETP.GT.AND P6, PT, R208.reuse, 0x20, P3 ;  /* 0x00000020d000780c */ /* 0x040fe40001fc4270 */
[----:B------:R-:W-:Y:S02]  /*c960*/  ISETP.GT.AND P5, PT, R208, 0x21, P3 ;  /* 0x00000021d000780c */ /* 0x000fe40001fa4270 */
[----:B------:R-:W-:Y:S02]  /*c970*/  FSEL R232, R172, -INF , !P4 ;  /* 0xff800000ace87808 */ /* 0x000fe40006000000 */
[----:B------:R-:W-:Y:S02]  /*c980*/  ISETP.GT.AND P4, PT, R208, 0x31, P3 ;  /* 0x00000031d000780c */ /* 0x000fe40001f84270 */
[C---:B------:R-:W-:Y:S02]  /*c990*/  ISETP.LT.OR P6, PT, R209.reuse, 0x21, P6 ;  /* 0x00000021d100780c */ /* 0x040fe400037c1670 */
[----:B------:R-:W-:-:S02]  /*c9a0*/  ISETP.LT.OR P5, PT, R209, 0x22, P5 ;  /* 0x00000022d100780c */ /* 0x000fc40002fa1670 */
[----:B------:R-:W-:Y:S02]  /*c9b0*/  ISETP.LT.OR P4, PT, R209, 0x32, P4 ;  /* 0x00000032d100780c */ /* 0x000fe40002781670 */
[----:B------:R-:W-:Y:S02]  /*c9c0*/  FSEL R168, R168, -INF , !P6 ;  /* 0xff800000a8a87808 */ /* 0x000fe40007000000 */
[----:B------:R-:W-:Y:S02]  /*c9d0*/  FSEL R169, R169, -INF , !P5 ;  /* 0xff800000a9a97808 */ /* 0x000fe40006800000 */
[C---:B------:R-:W-:Y:S02]  /*c9e0*/  ISETP.GT.AND P6, PT, R208.reuse, 0x29, P3 ;  /* 0x00000029d000780c */ /* 0x040fe40001fc4270 */
[----:B------:R-:W-:Y:S02]  /*c9f0*/  ISETP.GT.AND P5, PT, R208, 0x30, P3 ;  /* 0x00000030d000780c */ /* 0x000fe40001fa4270 */
[----:B------:R-:W-:-:S02]  /*ca00*/  FSEL R177, R177, -INF , !P4 ;  /* 0xff800000b1b17808 */ /* 0x000fc40006000000 */
[----:B------:R-:W-:Y:S02]  /*ca10*/  PLOP3.LUT P4, PT, PT, PT, UP0, 0x40, 0x0 ;  /* 0x000000000000781c */ /* 0x000fe40003f8e808 */
[C---:B------:R-:W-:Y:S02]  /*ca20*/  ISETP.LT.OR P6, PT, R209.reuse, 0x2a, P6 ;  /* 0x0000002ad100780c */ /* 0x040fe400037c1670 */
[----:B------:R-:W-:Y:S02]  /*ca30*/  ISETP.LT.OR P5, PT, R209, 0x31, P5 ;  /* 0x00000031d100780c */ /* 0x000fe40002fa1670 */
[----:B------:R-:W-:Y:S02]  /*ca40*/  FSEL R173, R173, -INF , !P6 ;  /* 0xff800000adad7808 */ /* 0x000fe40007000000 */
[----:B------:R-:W-:Y:S02]  /*ca50*/  FSEL R176, R176, -INF , !P5 ;  /* 0xff800000b0b07808 */ /* 0x000fe40006800000 */
[----:B------:R-:W-:-:S02]  /*ca60*/  ISETP.GT.AND P6, PT, R208, 0x38, P3 ;  /* 0x00000038d000780c */ /* 0x000fc40001fc4270 */
[----:B------:R-:W-:Y:S02]  /*ca70*/  ISETP.GT.AND P5, PT, R208, 0x39, P3 ;  /* 0x00000039d000780c */ /* 0x000fe40001fa4270 */
[C---:B------:R-:W-:Y:S02]  /*ca80*/  ISETP.LT.OR P6, PT, R209.reuse, 0x39, P6 ;  /* 0x00000039d100780c */ /* 0x040fe400037c1670 */
[----:B------:R-:W-:Y:S02]  /*ca90*/  ISETP.LT.OR P5, PT, R209, 0x3a, P5 ;  /* 0x0000003ad100780c */ /* 0x000fe40002fa1670 */
[----:B------:R-:W-:Y:S02]  /*caa0*/  FSEL R180, R180, -INF , !P6 ;  /* 0xff800000b4b47808 */ /* 0x000fe40007000000 */
[----:B------:R-:W-:Y:S01]  /*cab0*/  FSEL R181, R181, -INF , !P5 ;  /* 0xff800000b5b57808 */ /* 0x000fe20006800000 */
[----:B------:R-:W-:Y:S08]  /*cac0*/  @P4 BRA `(.L_x_5969) ;  /* 0x0000000000584947 */ /* 0x000ff00003800000 */
        /* <DEDUP_REMOVED lines=12> */
.L_x_5971:
[----:B------:R-:W-:-:S05]  /*cb90*/  IMAD.U32 R208, RZ, RZ, UR44 ;  /* 0x0000002cffd07e24 */ /* 0x000fca000f8e00ff */
[----:B------:R-:W-:-:S13]  /*cba0*/  ISETP.NE.AND P4, PT, R208, 0x1, PT ;  /* 0x00000001d000780c */ /* 0x000fda0003f85270 */
[----:B------:R-:W2:Y:S02]  /*cbb0*/  @P4 LDC.64 R152, c[0x0][0x9e8] ;  /* 0x00027a00ff984b82 */ /* 0x000ea40000000a00 */
[----:B--2---:R-:W-:-:S05]  /*cbc0*/  @P4 IMAD.HI.U32 R152, R172, R152, RZ ;  /* 0x00000098ac984227 */ /* 0x004fca00078e00ff */
[----:B------:R-:W-:-:S07]  /*cbd0*/  @P4 SHF.R.U32.HI R172, RZ, R153, R152 ;  /* 0x00000099ffac4219 */ /* 0x000fce0000011698 */
.L_x_5972:
[----:B------:R-:W-:Y:S05]  /*cbe0*/  BSYNC B2 ;  /* 0x0000000000027941 */ /* 0x000fea0003800000 */
.L_x_5970:
[----:B------:R-:W-:-:S04]  /*cbf0*/  IMAD R13, R172, R208, -R13 ;  /* 0x000000d0ac0d7224 */ /* 0x000fc800078e0a0d */
[----:B------:R-:W-:-:S05]  /*cc00*/  IMAD.IADD R13, R13, 0x1, -R184 ;  /* 0x000000010d0d7824 */ /* 0x000fca00078e0ab8 */
[----:B------:R-:W-:Y:S02]  /*cc10*/  VIMNMX R231, R231, R13, !PT ;  /* 0x0000000de7e77248 */ /* 0x000fe40007fe0100 */
[----:B------:R-:W-:-:S07]  /*cc20*/  VIADDMNMX R230, R13, R208, R230, PT ;  /* 0x000000d00de67246 */ /* 0x000fce00038001e6 */
.L_x_5969:
[----:B------:R-:W-:Y:S02]  /*cc30*/  FMNMX.FTZ R13, R206, R12, !PT ;  /* 0x0000000cce0d7209 */ /* 0x000fe40007810000 */
[----:B------:R-:W-:Y:S02]  /*cc40*/  ISETP.GT.AND P6, PT, R231, 0x9, P3 ;  /* 0x00000009e700780c */ /* 0x000fe40001fc4270 */
[----:B------:R-:W-:Y:S02]  /*cc50*/  FMNMX.FTZ R13, R207, R13, !PT ;  /* 0x0000000dcf0d7209 */ /* 0x000fe40007810000 */
[----:B------:R-:W-:Y:S02]  /*cc60*/  ISETP.LT.OR P6, PT, R230, 0xa, P6 ;  /* 0x0000000ae600780c */ /* 0x000fe400037c1670 */
[----:B------:R-:W-:Y:S02]  /*cc70*/  FMNMX.FTZ R13, R156, R13, !PT ;  /* 0x0000000d9c0d7209 */ /* 0x000fe40007810000 */
[----:B------:R-:W-:-:S02]  /*cc80*/  FSEL R159, R159, -INF , !P6 ;  /* 0xff8000009f9f7808 */ /* 0x000fc40007000000 */
        /* <DEDUP_REMOVED lines=13> */
[C---:B------:R-:W-:Y:S02]  /*cd60*/  ISETP.GT.AND P6, PT, R231.reuse, RZ, P3 ;  /* 0x000000ffe700720c */ /* 0x040fe40001fc4270 */
        /* <DEDUP_REMOVED lines=9> */
[----:B------:R-:W-:-:S02]  /*ce00*/  FSEL R155, R155, -INF , !P5 ;  /* 0xff8000009b9b7808 */ /* 0x000fc40006800000 */
[----:B------:R-:W-:Y:S02]  /*ce10*/  FMNMX.FTZ R13, R181, R13, !PT ;  /* 0x0000000db50d7209 */ /* 0x000fe40007810000 */
[C---:B------:R-:W-:Y:S02]  /*ce20*/  ISETP.GT.AND P5, PT, R231.reuse, 0x10, P3 ;  /* 0x00000010e700780c */ /* 0x040fe40001fa4270 */
[----:B------:R-:W-:Y:S01]  /*ce30*/  ISETP.GT.AND P6, PT, R231, 0x38, P3 ;  /* 0x00000038e700780c */ /* 0x000fe20001fc4270 */
[----:B------:R-:W2:Y:S01]  /*ce40*/  SHFL.BFLY PT, R152, R13, 0x2, 0x1f ;  /* 0x0c401f000d987f89 */ /* 0x000ea200000e0000 */
[C---:B------:R-:W-:Y:S02]  /*ce50*/  ISETP.LT.OR P5, PT, R230.reuse, 0x11, P5 ;  /* 0x00000011e600780c */ /* 0x040fe40002fa1670 */
[----:B------:R-:W-:Y:S02]  /*ce60*/  ISETP.LT.OR P6, PT, R230, 0x39, P6 ;  /* 0x00000039e600780c */ /* 0x000fe400037c1670 */
[----:B------:R-:W-:-:S02]  /*ce70*/  FSEL R162, R162, -INF , !P5 ;  /* 0xff800000a2a27808 */ /* 0x000fc40006800000 */
[----:B------:R-:W-:Y:S02]  /*ce80*/  ISETP.GT.AND P5, PT, R231, 0x19, P3 ;  /* 0x00000019e700780c */ /* 0x000fe40001fa4270 */
[----:B------:R-:W-:Y:S02]  /*ce90*/  FSEL R182, R182, -INF , !P6 ;  /* 0xff800000b6b67808 */ /* 0x000fe40007000000 */
[----:B------:R-:W-:-:S04]  /*cea0*/  ISETP.LT.OR P5, PT, R230, 0x1a, P5 ;  /* 0x0000001ae600780c */ /* 0x000fc80002fa1670 */
[----:B------:R-:W-:Y:S02]  /*ceb0*/  FSEL R167, R167, -INF , !P5 ;  /* 0xff800000a7a77808 */ /* 0x000fe40006800000 */
[----:B------:R-:W-:-:S04]  /*cec0*/  ISETP.GT.AND P5, PT, R231, 0x28, P3 ;  /* 0x00000028e700780c */ /* 0x000fc80001fa4270 */
[----:B------:R-:W-:Y:S02]  /*ced0*/  ISETP.LT.OR P5, PT, R230, 0x29, P5 ;  /* 0x00000029e600780c */ /* 0x000fe40002fa1670 */
[----:B--2---:R-:W-:Y:S01]  /*cee0*/  FMNMX.FTZ R152, R13, R152, !PT ;  /* 0x000000980d987209 */ /* 0x004fe20007810000 */
[----:B------:R-:W-:Y:S01]  /*cef0*/  IMAD.U32 R13, RZ, RZ, UR39 ;  /* 0x00000027ff0d7e24 */ /* 0x000fe2000f8e00ff */
[----:B------:R-:W-:Y:S02]  /*cf00*/  FSEL R174, R174, -INF , !P5 ;  /* 0xff800000aeae7808 */ /* 0x000fe40006800000 */
[----:B------:R-:W-:Y:S01]  /*cf10*/  ISETP.GT.AND P5, PT, R231, 0x30, P3 ;  /* 0x00000030e700780c */ /* 0x000fe20001fa4270 */
[----:B------:R-:W2:Y:S03]  /*cf20*/  SHFL.BFLY PT, R172, R152, 0x1, 0x1f ;  /* 0x0c201f0098ac7f89 */ /* 0x000ea600000e0000 */
[----:B------:R-:W-:-:S04]  /*cf30*/  ISETP.LT.OR P5, PT, R230, 0x31, P5 ;  /* 0x00000031e600780c */ /* 0x000fc80002fa1670 */
[----:B------:R-:W-:Y:S02]  /*cf40*/  FSEL R178, R178, -INF , !P5 ;  /* 0xff800000b2b27808 */ /* 0x000fe40006800000 */
[----:B--2---:R-:W-:-:S04]  /*cf50*/  FMNMX.FTZ R172, R152, R172, !PT ;  /* 0x000000ac98ac7209 */ /* 0x004fc80007810000 */
[----:B------:R-:W-:-:S04]  /*cf60*/  FSETP.NEU.FTZ.AND P4, PT, R172, -INF , PT ;  /* 0xff800000ac00780b */ /* 0x000fc80003f9d000 */
[----:B------:R-:W-:-:S05]  /*cf70*/  FSEL R152, R172, RZ, P4 ;  /* 0x000000ffac987208 */ /* 0x000fca0002000000 */
[----:B------:R-:W-:Y:S01]  /*cf80*/  FADD.FTZ R152, -R152, R12 ;  /* 0x0000000c98987221 */ /* 0x000fe20000010100 */
[----:B------:R-:W-:-:S05]  /*cf90*/  FMUL.FTZ R12, R172, R13 ;  /* 0x0000000dac0c7220 */ /* 0x000fca0000410000 */
[----:B------:R-:W-:Y:S02]  /*cfa0*/  FSEL R12, R12, RZ, P4 ;  /* 0x000000ff0c0c7208 */ /* 0x000fe40002000000 */
[----:B------:R-:W-:-:S03]  /*cfb0*/  ISETP.GT.AND P4, PT, R231, 0x8, P3 ;  /* 0x00000008e700780c */ /* 0x000fc60001f84270 */
[-CC-:B------:R-:W-:Y:S01]  /*cfc0*/  FFMA.FTZ R206, R206, R13.reuse, -R12.reuse ;  /* 0x0000000dcece7223 */ /* 0x180fe2000001080c */
[----:B------:R-:W-:Y:S01]  /*cfd0*/  ISETP.LT.OR P4, PT, R230, 0x9, P4 ;  /* 0x00000009e600780c */ /* 0x000fe20002781670 */
[-CC-:B------:R-:W-:Y:S01]  /*cfe0*/  FFMA.FTZ R207, R207, R13.reuse, -R12.reuse ;  /* 0x0000000dcfcf7223 */ /* 0x180fe2000001080c */
[-CC-:B------:R-:W-:Y:S01]  /*cff0*/  FFMA.FTZ R156, R156, R13.reuse, -R12.reuse ;  /* 0x0000000d9c9c7223 */ /* 0x180fe2000001080c */
[-CC-:B------:R-:W-:Y:S01]  /*d000*/  FFMA.FTZ R157, R157, R13.reuse, -R12.reuse ;  /* 0x0000000d9d9d7223 */ /* 0x180fe2000001080c */
[----:B------:R-:W-:Y:S01]  /*d010*/  FSEL R158, R158, -INF , !P4 ;  /* 0xff8000009e9e7808 */ /* 0x000fe20006000000 */
[-CC-:B------:R-:W-:Y:S01]  /*d020*/  FFMA.FTZ R160, R160, R13.reuse, -R12.reuse ;  /* 0x0000000da0a07223 */ /* 0x180fe2000001080c */
[----:B------:R-:W-:Y:S01]  /*d030*/  ISETP.GT.AND P4, PT, R231, 0x11, P3 ;  /* 0x00000011e700780c */ /* 0x000fe20001f84270 */
[-CC-:B------:R-:W-:Y:S01]  /*d040*/  FFMA.FTZ R161, R161, R13.reuse, -R12.reuse ;  /* 0x0000000da1a17223 */ /* 0x180fe2000001080c */
[-CC-:B------:R-:W-:Y:S01]  /*d050*/  FFMA.FTZ R164, R164, R13.reuse, -R12.reuse ;  /* 0x0000000da4a47223 */ /* 0x180fe2000001080c */
        /* <DEDUP_REMOVED lines=12> */
[-C--:B------:R-:W-:Y:S01]  /*d120*/  FFMA.FTZ R181, R181, R13.reuse, -R12 ;  /* 0x0000000db5b57223 */ /* 0x080fe2000001080c */
[----:B------:R-:W-:Y:S01]  /*d130*/  FMUL.FTZ R12, R152, R13 ;  /* 0x0000000d980c7220 */ /* 0x000fe20000410000 */
[----:B------:R-:W-:Y:S01]  /*d140*/  MUFU.EX2 R206, R206 ;  /* 0x000000ce00ce7308 */ /* 0x000fe20000000800 */
[----:B------:R-:W-:-:S02]  /*d150*/  FSEL R153, R170, -INF , !P4 ;  /* 0xff800000aa997808 */ /* 0x000fc40006000000 */
[----:B------:R-:W-:Y:S02]  /*d160*/  FMNMX.FTZ R170, R154, R20, !PT ;  /* 0x000000149aaa7209 */ /* 0x000fe40007810000 */
[----:B------:R-:W-:Y:S02]  /*d170*/  ISETP.GT.AND P4, PT, R231, 0x29, P3 ;  /* 0x00000029e700780c */ /* 0x000fe40001f84270 */
[----:B------:R-:W-:Y:S01]  /*d180*/  FMNMX.FTZ R170, R155, R170, !PT ;  /* 0x000000aa9baa7209 */ /* 0x000fe20007810000 */
[----:B------:R-:W2:Y:S01]  /*d190*/  MUFU.EX2 R12, R12 ;  /* 0x0000000c000c7308 */ /* 0x000ea20000000800 */
[----:B------:R-:W-:Y:S02]  /*d1a0*/  ISETP.LT.OR P4, PT, R230, 0x2a, P4 ;  /* 0x0000002ae600780c */ /* 0x000fe40002781670 */
[----:B------:R-:W-:Y:S02]  /*d1b0*/  FMNMX.FTZ R170, R158, R170, !PT ;  /* 0x000000aa9eaa7209 */ /* 0x000fe40007810000 */
[----:B------:R-:W-:-:S02]  /*d1c0*/  FSEL R175, R175, -INF , !P4 ;  /* 0xff800000afaf7808 */ /* 0x000fc40006000000 */
[----:B------:R-:W-:Y:S01]  /*d1d0*/  FMNMX.FTZ R170, R159, R170, !PT ;  /* 0x000000aa9faa7209 */ /* 0x000fe20007810000 */
[----:B------:R-:W3:Y:S01]  /*d1e0*/  MUFU.EX2 R152, R207 ;  /* 0x000000cf00987308 */ /* 0x000ee20000000800 */
[----:B------:R-:W-:Y:S02]  /*d1f0*/  ISETP.GT.AND P4, PT, R231, 0x31, P3 ;  /* 0x00000031e700780c */ /* 0x000fe40001f84270 */
[----:B------:R-:W-:Y:S02]  /*d200*/  FMNMX.FTZ R170, R162, R170, !PT ;  /* 0x000000aaa2aa7209 */ /* 0x000fe40007810000 */
[----:B------:R-:W-:Y:S02]  /*d210*/  ISETP.LT.OR P4, PT, R230, 0x32, P4 ;  /* 0x00000032e600780c */ /* 0x000fe40002781670 */
[----:B------:R-:W-:Y:S01]  /*d220*/  FMNMX.FTZ R170, R163, R170, !PT ;  /* 0x000000aaa3aa7209 */ /* 0x000fe20007810000 */
[----:B------:R-:W4:Y:S01]  /*d230*/  MUFU.EX2 R156, R156 ;  /* 0x0000009c009c7308 */ /* 0x000f220000000800 */
[----:B------:R-:W-:Y:S01]  /*d240*/  ISETP.GT.AND P3, PT, R231, 0x39, P3 ;  /* 0x00000039e700780c */ /* 0x000fe20001f64270 */
[----:B--2---:R-:W-:Y:S01]  /*d250*/  FFMA.FTZ R0, R12, R0, R206 ;  /* 0x000000000c007223 */ /* 0x004fe200000100ce */
[----:B------:R-:W-:Y:S01]  /*d260*/  FMNMX.FTZ R170, R166, R170, !PT ;  /* 0x000000aaa6aa7209 */ /* 0x000fe20007810000 */
[-C--:B------:R-:W-:Y:S01]  /*d270*/  FMUL.FTZ R24, R24, R12.reuse ;  /* 0x0000000c18187220 */ /* 0x080fe20000410000 */
[----:B------:R-:W-:Y:S01]  /*d280*/  FSEL R179, R179, -INF , !P4 ;  /* 0xff800000b3b37808 */ /* 0x000fe20006000000 */
[----:B------:R-:W-:Y:S01]  /*d290*/  FMUL.FTZ R25, R25, R12 ;  /* 0x0000000c19197220 */ /* 0x000fe20000410000 */
[----:B------:R-:W-:Y:S01]  /*d2a0*/  FMNMX.FTZ R170, R167, R170, !PT ;  /* 0x000000aaa7aa7209 */ /* 0x000fe20007810000 */
[----:B------:R-:W2:Y:S01]  /*d2b0*/  MUFU.EX2 R157, R157 ;  /* 0x0000009d009d7308 */ /* 0x000ea20000000800 */
[----:B------:R-:W-:Y:S01]  /*d2c0*/  ISETP.LT.OR P3, PT, R230, 0x3a, P3 ;  /* 0x0000003ae600780c */ /* 0x000fe20001f61670 */
[----:B---3--:R-:W-:Y:S01]  /*d2d0*/  FADD.FTZ R0, R152, R0 ;  /* 0x0000000098007221 */ /* 0x008fe20000010000 */
[----:B------:R-:W-:Y:S01]  /*d2e0*/  FMNMX.FTZ R170, R153, R170, !PT ;  /* 0x000000aa99aa7209 */ /* 0x000fe20007810000 */
[-C--:B------:R-:W-:Y:S01]  /*d2f0*/  FMUL.FTZ R28, R28, R12.reuse ;  /* 0x0000000c1c1c7220 */ /* 0x080fe20000410000 */
[----:B------:R-:W-:Y:S01]  /*d300*/  FSEL R183, R183, -INF , !P3 ;  /* 0xff800000b7b77808 */ /* 0x000fe20005800000 */
[----:B------:R-:W-:Y:S01]  /*d310*/  FMUL.FTZ R29, R29, R12 ;  /* 0x0000000c1d1d7220 */ /* 0x000fe20000410000 */
[----:B------:R-:W-:Y:S01]  /*d320*/  FMNMX.FTZ R170, R171, R170, !PT ;  /* 0x000000aaabaa7209 */ /* 0x000fe20007810000 */
[----:B------:R-:W3:Y:S01]  /*d330*/  MUFU.EX2 R160, R160 ;  /* 0x000000a000a07308 */ /* 0x000ee20000000800 */
[----:B------:R-:W-:Y:S01]  /*d340*/  F2FP.F16.F32.PACK_AB R152, R152, R206 ;  /* 0x000000ce9898723e */ /* 0x000fe200000000ff */
[----:B----4-:R-:W-:Y:S01]  /*d350*/  FADD.FTZ R0, R156, R0 ;  /* 0x000000009c007221 */ /* 0x010fe20000010000 */
[----:B------:R-:W-:Y:S01]  /*d360*/  FMNMX.FTZ R170, R174, R170, !PT ;  /* 0x000000aaaeaa7209 */ /* 0x000fe20007810000 */
[-C--:B------:R-:W-:Y:S01]  /*d370*/  FMUL.FTZ R32, R32, R12.reuse ;  /* 0x0000000c20207220 */ /* 0x080fe20000410000 */
[-C--:B------:R-:W-:Y:S01]  /*d380*/  FMUL.FTZ R33, R33, R12.reuse ;  /* 0x0000000c21217220 */ /* 0x080fe20000410000 */
[----:B------:R-:W-:Y:S01]  /*d390*/  FMUL.FTZ R36, R36, R12 ;  /* 0x0000000c24247220 */ /* 0x000fe20000410000 */
[----:B------:R-:W-:Y:S01]  /*d3a0*/  FMNMX.FTZ R170, R175, R170, !PT ;  /* 0x000000aaafaa7209 */ /* 0x000fe20007810000 */
[----:B------:R-:W-:Y:S01]  /*d3b0*/  MUFU.EX2 R161, R161 ;  /* 0x000000a100a17308 */ /* 0x000fe20000000800 */
[----:B--2---:R-:W-:Y:S01]  /*d3c0*/  FADD.FTZ R0, R157, R0 ;  /* 0x000000009d007221 */ /* 0x004fe20000010000 */
[----:B------:R-:W-:Y:S01]  /*d3d0*/  FMUL.FTZ R37, R37, R12 ;  /* 0x0000000c25257220 */ /* 0x000fe20000410000 */
[----:B------:R-:W-:Y:S01]  /*d3e0*/  FMNMX.FTZ R170, R178, R170, !PT ;  /* 0x000000aab2aa7209 */ /* 0x000fe20007810000 */
[-C--:B------:R-:W-:Y:S01]  /*d3f0*/  FMUL.FTZ R40, R40, R12.reuse ;  /* 0x0000000c28287220 */ /* 0x080fe20000410000 */
[-C--:B------:R-:W-:Y:S01]  /*d400*/  FMUL.FTZ R41, R41, R12.reuse ;  /* 0x0000000c29297220 */ /* 0x080fe20000410000 */
[----:B------:R-:W-:Y:S01]  /*d410*/  FMUL.FTZ R44, R44, R12 ;  /* 0x0000000c2c2c7220 */ /* 0x000fe20000410000 */
[----:B------:R-:W-:Y:S01]  /*d420*/  FMNMX.FTZ R170, R179, R170, !PT ;  /* 0x000000aab3aa7209 */ /* 0x000fe20007810000 */
[----:B------:R-:W-:Y:S01]  /*d430*/  MUFU.EX2 R164, R164 ;  /* 0x000000a400a47308 */ /* 0x000fe20000000800 */
[----:B---3--:R-:W-:Y:S01]  /*d440*/  FADD.FTZ R0, R160, R0 ;  /* 0x00000000a0007221 */ /* 0x008fe20000010000 */
[----:B------:R-:W-:Y:S01]  /*d450*/  FMUL.FTZ R45, R45, R12 ;  /* 0x0000000c2d2d7220 */ /* 0x000fe20000410000 */
[----:B------:R-:W-:Y:S01]  /*d460*/  FMNMX.FTZ R170, R182, R170, !PT ;  /* 0x000000aab6aa7209 */ /* 0x000fe20007810000 */
[-C--:B------:R-:W-:Y:S01]  /*d470*/  FMUL.FTZ R48, R48, R12.reuse ;  /* 0x0000000c30307220 */ /* 0x080fe20000410000 */
[-C--:B------:R-:W-:Y:S01]  /*d480*/  FMUL.FTZ R49, R49, R12.reuse ;  /* 0x0000000c31317220 */ /* 0x080fe20000410000 */
[----:B------:R-:W-:Y:S01]  /*d490*/  FMUL.FTZ R52, R52, R12 ;  /* 0x0000000c34347220 */ /* 0x000fe20000410000 */
[----:B------:R-:W-:Y:S01]  /*d4a0*/  FMNMX.FTZ R170, R183, R170, !PT ;  /* 0x000000aab7aa7209 */ /* 0x000fe20007810000 */
[----:B------:R-:W2:Y:S01]  /*d4b0*/  MUFU.EX2 R165, R165 ;  /* 0x000000a500a57308 */ /* 0x000ea20000000800 */
[-C--:B------:R-:W-:Y:S01]  /*d4c0*/  FMUL.FTZ R53, R53, R12.reuse ;  /* 0x0000000c35357220 */ /* 0x080fe20000410000 */
[-C--:B------:R-:W-:Y:S01]  /*d4d0*/  FMUL.FTZ R56, R56, R12.reuse ;  /* 0x0000000c38387220 */ /* 0x080fe20000410000 */
[-C--:B------:R-:W-:Y:S01]  /*d4e0*/  FMUL.FTZ R57, R57, R12.reuse ;  /* 0x0000000c39397220 */ /* 0x080fe20000410000 */
[----:B------:R-:W3:Y:S01]  /*d4f0*/  SHFL.BFLY PT, R206, R170, 0x2, 0x1f ;  /* 0x0c401f00aace7f89 */ /* 0x000ee200000e0000 */
        /* <DEDUP_REMOVED lines=23> */
[----:B---3--:R-:W-:Y:S01]  /*d670*/  FMNMX.FTZ R170, R170, R206, !PT ;  /* 0x000000ceaaaa7209 */ /* 0x008fe20007810000 */
[-C--:B------:R-:W-:Y:S01]  /*d680*/  FMUL.FTZ R100, R100, R12.reuse ;  /* 0x0000000c64647220 */ /* 0x080fe20000410000 */
[-C--:B------:R-:W-:Y:S01]  /*d690*/  FMUL.FTZ R101, R101, R12.reuse ;  /* 0x0000000c65657220 */ /* 0x080fe20000410000 */
[-C--:B------:R-:W-:Y:S01]  /*d6a0*/  FMUL.FTZ R104, R104, R12.reuse ;  /* 0x0000000c68687220 */ /* 0x080fe20000410000 */
[----:B------:R-:W3:Y:S01]  /*d6b0*/  MUFU.EX2 R173, R173 ;  /* 0x000000ad00ad7308 */ /* 0x000ee20000000800 */
[----:B------:R-:W4:Y:S01]  /*d6c0*/  SHFL.BFLY PT, R206, R170, 0x1, 0x1f ;  /* 0x0c201f00aace7f89 */ /* 0x000f2200000e0000 */
        /* <DEDUP_REMOVED lines=23> */
[----:B----4-:R-:W-:Y:S01]  /*d840*/  FMNMX.FTZ R170, R170, R206, !PT ;  /* 0x000000ceaaaa7209 */ /* 0x010fe20007810000 */
[----:B------:R-:W-:-:S02]  /*d850*/  IMAD.MOV R206, RZ, RZ, -R194 ;  /* 0x000000ffffce7224 */ /* 0x000fc400078e0ac2 */
[-C--:B------:R-:W-:Y:S01]  /*d860*/  FMUL.FTZ R148, R148, R12.reuse ;  /* 0x0000000c94947220 */ /* 0x080fe20000410000 */
[----:B------:R-:W-:Y:S01]  /*d870*/  FMUL.FTZ R149, R149, R12 ;  /* 0x0000000c95957220 */ /* 0x000fe20000410000 */
[C---:B------:R-:W-:Y:S01]  /*d880*/  FSETP.NEU.FTZ.AND P4, PT, R170.reuse, -INF , PT ;  /* 0xff800000aa00780b */ /* 0x040fe20003f9d000 */
[----:B------:R-:W-:Y:S01]  /*d890*/  FMUL.FTZ R209, R170, R13 ;  /* 0x0000000daad17220 */ /* 0x000fe20000410000 */
[----:B------:R-:W-:Y:S01]  /*d8a0*/  ISETP.NE.AND P3, PT, R184, R206, PT ;  /* 0x000000ceb800720c */ /* 0x000fe20003f65270 */
[----:B------:R-:W-:Y:S01]  /*d8b0*/  MUFU.EX2 R181, R181 ;  /* 0x000000b500b57308 */ /* 0x000fe20000000800 */
[----:B------:R-:W-:Y:S02]  /*d8c0*/  FSEL R206, R170, RZ, P4 ;  /* 0x000000ffaace7208 */ /* 0x000fe40002000000 */
[----:B------:R-:W-:-:S03]  /*d8d0*/  FSEL R209, R209, RZ, P4 ;  /* 0x000000ffd1d17208 */ /* 0x000fc60002000000 */
[----:B------:R-:W-:Y:S02]  /*d8e0*/  FADD.FTZ R206, -R206, R20 ;  /* 0x00000014cece7221 */ /* 0x000fe40000010100 */
[-CC-:B------:R-:W-:Y:S01]  /*d8f0*/  FFMA.FTZ R155, R155, R13.reuse, -R209.reuse ;  /* 0x0000000d9b9b7223 */ /* 0x180fe200000108d1 */
[-CC-:B------:R-:W-:Y:S01]  /*d900*/  FFMA.FTZ R159, R159, R13.reuse, -R209.reuse ;  /* 0x0000000d9f9f7223 */ /* 0x180fe200000108d1 */
[-C--:B------:R-:W-:Y:S01]  /*d910*/  FMUL.FTZ R20, R206, R13.reuse ;  /* 0x0000000dce147220 */ /* 0x080fe20000410000 */
[-C--:B------:R-:W-:Y:S01]  /*d920*/  FFMA.FTZ R206, R158, R13.reuse, -R209 ;  /* 0x0000000d9ece7223 */ /* 0x080fe200000108d1 */
[----:B------:R-:W-:Y:S02]  /*d930*/  @!P3 IMAD R18, R18, 0x40, R191 ;  /* 0x000000401212b824 */ /* 0x000fe400078e02bf */
[-CC-:B------:R-:W-:Y:S01]  /*d940*/  FFMA.FTZ R207, R162, R13.reuse, -R209.reuse ;  /* 0x0000000da2cf7223 */ /* 0x180fe200000108d1 */
[----:B------:R-:W-:Y:S01]  /*d950*/  FFMA.FTZ R208, R166, R13, -R209 ;  /* 0x0000000da6d07223 */ /* 0x000fe200000108d1 */
[----:B------:R-:W-:Y:S01]  /*d960*/  MUFU.EX2 R159, R159 ;  /* 0x0000009f009f7308 */ /* 0x000fe20000000800 */
[----:B------:R-:W-:-:S02]  /*d970*/  @!P3 IMAD R18, R18, 0x4, R2 ;  /* 0x000000041212b824 */ /* 0x000fc400078e0202 */
[-CC-:B------:R-:W-:Y:S01]  /*d980*/  FFMA.FTZ R163, R163, R13.reuse, -R209.reuse ;  /* 0x0000000da3a37223 */ /* 0x180fe200000108d1 */
[-CC-:B------:R-:W-:Y:S01]  /*d990*/  FFMA.FTZ R167, R167, R13.reuse, -R209.reuse ;  /* 0x0000000da7a77223 */ /* 0x180fe200000108d1 */
[-CC-:B------:R-:W-:Y:S01]  /*d9a0*/  FFMA.FTZ R153, R153, R13.reuse, -R209.reuse ;  /* 0x0000000d99997223 */ /* 0x180fe200000108d1 */
[-CC-:B------:R-:W-:Y:S01]  /*d9b0*/  FFMA.FTZ R171, R171, R13.reuse, -R209.reuse ;  /* 0x0000000dabab7223 */ /* 0x180fe200000108d1 */
[----:B------:R-:W-:Y:S01]  /*d9c0*/  @!P3 STS [R18+0x28800], R12 ;  /* 0x0288000c1200b388 */ /* 0x000fe20000000800 */
[----:B--2---:R-:W-:Y:S01]  /*d9d0*/  F2FP.F16.F32.PACK_AB R158, R165, R164 ;  /* 0x000000a4a59e723e */ /* 0x004fe200000000ff */
[----:B------:R-:W2:Y:S01]  /*d9e0*/  MUFU.EX2 R20, R20 ;  /* 0x0000001400147308 */ /* 0x000ea20000000800 */
[-CC-:B------:R-:W-:Y:S01]  /*d9f0*/  FFMA.FTZ R174, R174, R13.reuse, -R209.reuse ;  /* 0x0000000daeae7223 */ /* 0x180fe200000108d1 */
[-CC-:B------:R-:W-:Y:S01]  /*da00*/  FFMA.FTZ R175, R175, R13.reuse, -R209.reuse ;  /* 0x0000000dafaf7223 */ /* 0x180fe200000108d1 */
[-CC-:B------:R-:W-:Y:S01]  /*da10*/  FFMA.FTZ R178, R178, R13.reuse, -R209.reuse ;  /* 0x0000000db2b27223 */ /* 0x180fe200000108d1 */
[-CC-:B------:R-:W-:Y:S01]  /*da20*/  FFMA.FTZ R182, R182, R13.reuse, -R209.reuse ;  /* 0x0000000db6b67223 */ /* 0x180fe200000108d1 */
[-CC-:B------:R-:W-:Y:S01]  /*da30*/  FFMA.FTZ R183, R183, R13.reuse, -R209.reuse ;  /* 0x0000000db7b77223 */ /* 0x180fe200000108d1 */
[-CC-:B------:R-:W-:Y:S01]  /*da40*/  FFMA.FTZ R179, R179, R13.reuse, -R209.reuse ;  /* 0x0000000db3b37223 */ /* 0x180fe200000108d1 */
[----:B---3--:R-:W-:Y:S01]  /*da50*/  F2FP.F16.F32.PACK_AB R162, R173, R232 ;  /* 0x000000e8ada2723e */ /* 0x008fe200000000ff */
[----:B------:R-:W3:Y:S08]  /*da60*/  MUFU.EX2 R206, R206 ;  /* 0x000000ce00ce7308 */ /* 0x000ef00000000800 */
[----:B------:R-:W4:Y:S01]  /*da70*/  MUFU.EX2 R166, R180 ;  /* 0x000000b400a67308 */ /* 0x000f220000000800 */
[----:B--2---:R2:W-:Y:S01]  /*da80*/  @!P3 STS [R18+0x28820], R20 ;  /* 0x028820141200b388 */ /* 0x0045e20000000800 */
        /* <DEDUP_REMOVED lines=9> */
[----:B--2---:R-:W-:Y:S01]  /*db20*/  FFMA.FTZ R18, R154, R13, -R209 ;  /* 0x0000000d9a127223 */ /* 0x004fe200000108d1 */
[----:B------:R-:W-:Y:S01]  /*db30*/  F2FP.F16.F32.PACK_AB R154, R157, R156 ;  /* 0x0000009c9d9a723e */ /* 0x000fe200000000ff */
[C---:B------:R-:W-:Y:S01]  /*db40*/  FADD.FTZ R157, R161.reuse, R0 ;  /* 0x00000000a19d7221 */ /* 0x040fe20000010000 */
[----:B------:R-:W-:Y:S01]  /*db50*/  F2FP.F16.F32.PACK_AB R156, R161, R160 ;  /* 0x000000a0a19c723e */ /* 0x000fe200000000ff */
[----:B------:R-:W-:Y:S01]  /*db60*/  FMUL.FTZ R42, R42, R20 ;  /* 0x000000142a2a7220 */ /* 0x000fe20000410000 */
[----:B------:R-:W-:Y:S01]  /*db70*/  F2FP.F16.F32.PACK_AB R160, R169, R168 ;  /* 0x000000a8a9a0723e */ /* 0x000fe200000000ff */
[----:B------:R-:W-:Y:S01]  /*db80*/  FADD.FTZ R0, R164, R157 ;  /* 0x0000009da4007221 */ /* 0x000fe20000010000 */
[----:B------:R-:W-:Y:S01]  /*db90*/  MUFU.EX2 R208, R208 ;  /* 0x000000d000d07308 */ /* 0x000fe20000000800 */
[----:B------:R-:W-:Y:S01]  /*dba0*/  F2FP.F16.F32.PACK_AB R164, R177, R176 ;  /* 0x000000b0b1a4723e */ /* 0x000fe200000000ff */
[-C--:B------:R-:W-:Y:S01]  /*dbb0*/  FMUL.FTZ R43, R43, R20.reuse ;  /* 0x000000142b2b7220 */ /* 0x080fe20000410000 */
[----:B------:R-:W-:Y:S01]  /*dbc0*/  FADD.FTZ R157, R165, R0 ;  /* 0x00000000a59d7221 */ /* 0x000fe20000010000 */
[-C--:B------:R-:W-:Y:S01]  /*dbd0*/  FMUL.FTZ R46, R46, R20.reuse ;  /* 0x000000142e2e7220 */ /* 0x080fe20000410000 */
[-C--:B------:R-:W-:Y:S01]  /*dbe0*/  FMUL.FTZ R47, R47, R20.reuse ;  /* 0x000000142f2f7220 */ /* 0x080fe20000410000 */
[-C--:B------:R-:W-:Y:S01]  /*dbf0*/  FMUL.FTZ R50, R50, R20.reuse ;  /* 0x0000001432327220 */ /* 0x080fe20000410000 */
[----:B------:R-:W-:Y:S01]  /*dc00*/  FADD.FTZ R0, R168, R157 ;  /* 0x0000009da8007221 */ /* 0x000fe20000010000 */
[----:B------:R-:W-:Y:S01]  /*dc10*/  MUFU.EX2 R167, R167 ;  /* 0x000000a700a77308 */ /* 0x000fe20000000800 */
[-C--:B------:R-:W-:Y:S01]  /*dc20*/  FMUL.FTZ R51, R51, R20.reuse ;  /* 0x0000001433337220 */ /* 0x080fe20000410000 */
[-C--:B------:R-:W-:Y:S01]  /*dc30*/  FMUL.FTZ R54, R54, R20.reuse ;  /* 0x0000001436367220 */ /* 0x080fe20000410000 */
[----:B------:R-:W-:Y:S01]  /*dc40*/  FADD.FTZ R157, R169, R0 ;  /* 0x00000000a99d7221 */ /* 0x000fe20000010000 */
[-C--:B------:R-:W-:Y:S01]  /*dc50*/  FMUL.FTZ R55, R55, R20.reuse ;  /* 0x0000001437377220 */ /* 0x080fe20000410000 */
[-C--:B------:R-:W-:Y:S01]  /*dc60*/  FMUL.FTZ R58, R58, R20.reuse ;  /* 0x000000143a3a7220 */ /* 0x080fe20000410000 */
[-C--:B------:R-:W-:Y:S01]  /*dc70*/  FMUL.FTZ R59, R59, R20.reuse ;  /* 0x000000143b3b7220 */ /* 0x080fe20000410000 */
[----:B------:R-:W-:Y:S01]  /*dc80*/  FADD.FTZ R0, R232, R157 ;  /* 0x0000009de8007221 */ /* 0x000fe20000010000 */
[----:B------:R3:W-:Y:S01]  /*dc90*/  MUFU.EX2 R168, R155 ;  /* 0x0000009b00a87308 */ /* 0x0007e20000000800 */
[-C--:B------:R-:W-:Y:S01]  /*dca0*/  FMUL.FTZ R62, R62, R20.reuse ;  /* 0x000000143e3e7220 */ /* 0x080fe20000410000 */
[-C--:B------:R-:W-:Y:S01]  /*dcb0*/  FMUL.FTZ R63, R63, R20.reuse ;  /* 0x000000143f3f7220 */ /* 0x080fe20000410000 */
[----:B------:R-:W-:Y:S01]  /*dcc0*/  FADD.FTZ R161, R173, R0 ;  /* 0x00000000ada17221 */ /* 0x000fe20000010000 */
[-C--:B------:R-:W-:Y:S01]  /*dcd0*/  FMUL.FTZ R66, R66, R20.reuse ;  /* 0x0000001442427220 */ /* 0x080fe20000410000 */
[-C--:B------:R-:W-:Y:S01]  /*dce0*/  FMUL.FTZ R67, R67, R20.reuse ;  /* 0x0000001443437220 */ /* 0x080fe20000410000 */
[----:B------:R-:W-:Y:S01]  /*dcf0*/  FMUL.FTZ R70, R70, R20 ;  /* 0x0000001446467220 */ /* 0x000fe20000410000 */
[----:B------:R-:W-:Y:S01]  /*dd00*/  FADD.FTZ R0, R176, R161 ;  /* 0x000000a1b0007221 */ /* 0x000fe20000010000 */
[----:B------:R-:W2:Y:S01]  /*dd10*/  MUFU.EX2 R157, R18 ;  /* 0x00000012009d7308 */ /* 0x000ea20000000800 */
[----:B---3--:R-:W-:Y:S01]  /*dd20*/  F2FP.F16.F32.PACK_AB R155, R159, R206 ;  /* 0x000000ce9f9b723e */ /* 0x008fe200000000ff */
[-C--:B------:R-:W-:Y:S01]  /*dd30*/  FMUL.FTZ R71, R71, R20.reuse ;  /* 0x0000001447477220 */ /* 0x080fe20000410000 */
[----:B------:R-:W-:Y:S01]  /*dd40*/  FADD.FTZ R161, R177, R0 ;  /* 0x00000000b1a17221 */ /* 0x000fe20000010000 */
[-C--:B------:R-:W-:Y:S01]  /*dd50*/  FMUL.FTZ R74, R74, R20.reuse ;  /* 0x000000144a4a7220 */ /* 0x080fe20000410000 */
[-C--:B------:R-:W-:Y:S01]  /*dd60*/  FMUL.FTZ R75, R75, R20.reuse ;  /* 0x000000144b4b7220 */ /* 0x080fe20000410000 */
[----:B------:R-:W-:Y:S01]  /*dd70*/  FMUL.FTZ R78, R78, R20 ;  /* 0x000000144e4e7220 */ /* 0x000fe20000410000 */
[----:B----4-:R-:W-:Y:S01]  /*dd80*/  FADD.FTZ R0, R166, R161 ;  /* 0x000000a1a6007221 */ /* 0x010fe20000010000 */
[----:B------:R-:W3:Y:S01]  /*dd90*/  MUFU.EX2 R18, R163 ;  /* 0x000000a300127308 */ /* 0x000ee20000000800 */
[----:B------:R-:W-:Y:S01]  /*dda0*/  F2FP.F16.F32.PACK_AB R166, R181, R166 ;  /* 0x000000a6b5a6723e */ /* 0x000fe200000000ff */
[-C--:B------:R-:W-:Y:S01]  /*ddb0*/  FMUL.FTZ R79, R79, R20.reuse ;  /* 0x000000144f4f7220 */ /* 0x080fe20000410000 */
[----:B------:R-:W-:Y:S01]  /*ddc0*/  FADD.FTZ R0, R181, R0 ;  /* 0x00000000b5007221 */ /* 0x000fe20000010000 */
[-C--:B------:R-:W-:Y:S01]  /*ddd0*/  FMUL.FTZ R82, R82, R20.reuse ;  /* 0x0000001452527220 */ /* 0x080fe20000410000 */
[-C--:B------:R-:W-:Y:S01]  /*dde0*/  FMUL.FTZ R83, R83, R20.reuse ;  /* 0x0000001453537220 */ /* 0x080fe20000410000 */
[-C--:B------:R-:W-:Y:S01]  /*ddf0*/  FMUL.FTZ R86, R86, R20.reuse ;  /* 0x0000001456567220 */ /* 0x080fe20000410000 */
[-C--:B------:R-:W-:Y:S01]  /*de00*/  FMUL.FTZ R87, R87, R20.reuse ;  /* 0x0000001457577220 */ /* 0x080fe20000410000 */
[----:B------:R4:W5:Y:S01]  /*de10*/  MUFU.EX2 R161, R153 ;  /* 0x0000009900a17308 */ /* 0x0009620000000800 */
[----:B--2---:R-:W-:Y:S01]  /*de20*/  FFMA.FTZ R3, R20, R3, R157 ;  /* 0x0000000314037223 */ /* 0x004fe2000001009d */
[-C--:B------:R-:W-:Y:S01]  /*de30*/  FMUL.FTZ R90, R90, R20.reuse ;  /* 0x000000145a5a7220 */ /* 0x080fe20000410000 */
[-C--:B------:R-:W-:Y:S01]  /*de40*/  FMUL.FTZ R91, R91, R20.reuse ;  /* 0x000000145b5b7220 */ /* 0x080fe20000410000 */
[-C--:B------:R-:W-:Y:S01]  /*de50*/  FMUL.FTZ R94, R94, R20.reuse ;  /* 0x000000145e5e7220 */ /* 0x080fe20000410000 */
[----:B------:R-:W-:Y:S01]  /*de60*/  FADD.FTZ R3, R168, R3 ;  /* 0x00000003a8037221 */ /* 0x000fe20000010000 */
[-C--:B------:R-:W-:Y:S01]  /*de70*/  FMUL.FTZ R95, R95, R20.reuse ;  /* 0x000000145f5f7220 */ /* 0x080fe20000410000 */
[----:B------:R-:W-:Y:S01]  /*de80*/  FMUL.FTZ R98, R98, R20 ;  /* 0x0000001462627220 */ /* 0x000fe20000410000 */
[----:B------:R-:W2:Y:S01]  /*de90*/  MUFU.EX2 R176, R171 ;  /* 0x000000ab00b07308 */ /* 0x000ea20000000800 */
[----:B------:R-:W-:Y:S01]  /*dea0*/  FADD.FTZ R230, R206, R3 ;  /* 0x00000003cee67221 */ /* 0x000fe20000010000 */
[----:B----4-:R-:W-:Y:S01]  /*deb0*/  F2FP.F16.F32.PACK_AB R153, R168, R157 ;  /* 0x0000009da899723e */ /* 0x010fe200000000ff */
[----:B------:R-:W-:Y:S01]  /*dec0*/  BAR.SYNC.DEFER_BLOCKING 0xf, 0x100 ;  /* 0x03c4000000007b1d */ /* 0x000fe20000010000 */
[----:B---3--:R-:W-:Y:S01]  /*ded0*/  F2FP.F16.F32.PACK_AB R157, R18, R207 ;  /* 0x000000cf129d723e */ /* 0x008fe200000000ff */
[----:B------:R-:W-:Y:S01]  /*dee0*/  FADD.FTZ R230, R159, R230 ;  /* 0x000000e69fe67221 */ /* 0x000fe20000010000 */
[----:B------:R-:W-:Y:S01]  /*def0*/  F2FP.F16.F32.PACK_AB R159, R167, R208 ;  /* 0x000000d0a79f723e */ /* 0x000fe200000000ff */
[-C--:B------:R-:W-:Y:S01]  /*df00*/  FMUL.FTZ R99, R99, R20.reuse ;  /* 0x0000001463637220 */ /* 0x080fe20000410000 */
[-C--:B------:R-:W-:Y:S01]  /*df10*/  FMUL.FTZ R102, R102, R20.reuse ;  /* 0x0000001466667220 */ /* 0x080fe20000410000 */
[----:B------:R-:W-:Y:S01]  /*df20*/  FADD.FTZ R3, R207, R230 ;  /* 0x000000e6cf037221 */ /* 0x000fe20000010000 */
[----:B------:R3:W4:Y:S01]  /*df30*/  MUFU.EX2 R163, R174 ;  /* 0x000000ae00a37308 */ /* 0x0007220000000800 */
[-C--:B------:R-:W-:Y:S01]  /*df40*/  FMUL.FTZ R103, R103, R20.reuse ;  /* 0x0000001467677220 */ /* 0x080fe20000410000 */
[-C--:B------:R-:W-:Y:S01]  /*df50*/  FMUL.FTZ R106, R106, R20.reuse ;  /* 0x000000146a6a7220 */ /* 0x080fe20000410000 */
[----:B------:R-:W-:Y:S01]  /*df60*/  FADD.FTZ R3, R18, R3 ;  /* 0x0000000312037221 */ /* 0x000fe20000010000 */
        /* <DEDUP_REMOVED lines=9> */
[----:B------:R-:W-:Y:S01]  /*e000*/  FADD.FTZ R174, R167, R174 ;  /* 0x000000aea7ae7221 */ /* 0x000fe20000010000 */
[-C--:B------:R-:W-:Y:S01]  /*e010*/  FMUL.FTZ R122, R122, R20.reuse ;  /* 0x000000147a7a7220 */ /* 0x080fe20000410000 */
[-C--:B------:R-:W-:Y:S01]  /*e020*/  FMUL.FTZ R123, R123, R20.reuse ;  /* 0x000000147b7b7220 */ /* 0x080fe20000410000 */
[----:B------:R-:W3:Y:S01]  /*e030*/  MUFU.EX2 R165, R178 ;  /* 0x000000b200a57308 */ /* 0x000ee20000000800 */
[----:B-----5:R-:W-:Y:S01]  /*e040*/  FADD.FTZ R3, R161, R174 ;  /* 0x000000aea1037221 */ /* 0x020fe20000010000 */
[----:B--2---:R-:W-:Y:S01]  /*e050*/  F2FP.F16.F32.PACK_AB R161, R176, R161 ;  /* 0x000000a1b0a1723e */ /* 0x004fe200000000ff */
[----:B------:R2:W-:Y:S01]  /*e060*/  STSM.16.M88.4 [R195+0x26800], R152 ;  /* 0x02680098c3007844 */ /* 0x0005e20000000200 */
[-C--:B------:R-:W-:Y:S01]  /*e070*/  FMUL.FTZ R126, R126, R20.reuse ;  /* 0x000000147e7e7220 */ /* 0x080fe20000410000 */
[----:B------:R-:W-:Y:S01]  /*e080*/  FADD.FTZ R168, R176, R3 ;  /* 0x00000003b0a87221 */ /* 0x000fe20000010000 */
[-C--:B------:R-:W-:Y:S01]  /*e090*/  FMUL.FTZ R127, R127, R20.reuse ;  /* 0x000000147f7f7220 */ /* 0x080fe20000410000 */
[----:B------:R2:W-:Y:S01]  /*e0a0*/  STSM.16.M88.4 [R198], R156 ;  /* 0x0000009cc6007844 */ /* 0x0005e20000000200 */
[----:B------:R-:W5:Y:S01]  /*e0b0*/  MUFU.EX2 R12, R179 ;  /* 0x000000b3000c7308 */ /* 0x000f620000000800 */
[----:B----4-:R-:W-:Y:S01]  /*e0c0*/  FADD.FTZ R3, R163, R168 ;  /* 0x000000a8a3037221 */ /* 0x010fe20000010000 */
[----:B0-----:R-:W-:Y:S01]  /*e0d0*/  F2FP.F16.F32.PACK_AB R163, R180, R163 ;  /* 0x000000a3b4a3723e */ /* 0x001fe200000000ff */
[-C--:B------:R-:W-:Y:S01]  /*e0e0*/  FMUL.FTZ R130, R130, R20.reuse ;  /* 0x0000001482827220 */ /* 0x080fe20000410000 */
[-C--:B------:R-:W-:Y:S01]  /*e0f0*/  FMUL.FTZ R131, R131, R20.reuse ;  /* 0x0000001483837220 */ /* 0x080fe20000410000 */
[----:B------:R-:W-:Y:S01]  /*e100*/  FADD.FTZ R168, R180, R3 ;  /* 0x00000003b4a87221 */ /* 0x000fe20000010000 */
[-C--:B------:R-:W-:Y:S01]  /*e110*/  FMUL.FTZ R134, R134, R20.reuse ;  /* 0x0000001486867220 */ /* 0x080fe20000410000 */
[----:B------:R2:W-:Y:S01]  /*e120*/  STSM.16.M88.4 [R196], R160 ;  /* 0x000000a0c4007844 */ /* 0x0005e20000000200 */
        /* <DEDUP_REMOVED lines=9> */
[C---:B-----5:R-:W-:Y:S01]  /*e1c0*/  FADD.FTZ R3, R12.reuse, R3 ;  /* 0x000000030c037221 */ /* 0x060fe20000010000 */
[----:B------:R-:W-:Y:S01]  /*e1d0*/  F2FP.F16.F32.PACK_AB R165, R12, R165 ;  /* 0x000000a50ca5723e */ /* 0x000fe200000000ff */
[-C--:B------:R-:W-:Y:S01]  /*e1e0*/  FMUL.FTZ R147, R147, R20.reuse ;  /* 0x0000001493937220 */ /* 0x080fe20000410000 */
[-C--:B------:R-:W-:Y:S01]  /*e1f0*/  FMUL.FTZ R150, R150, R20.reuse ;  /* 0x0000001496967220 */ /* 0x080fe20000410000 */
[----:B------:R-:W-:Y:S01]  /*e200*/  FMUL.FTZ R151, R151, R20 ;  /* 0x0000001497977220 */ /* 0x000fe20000410000 */
[----:B0-----:R-:W-:Y:S01]  /*e210*/  FADD.FTZ R18, R182, R3 ;  /* 0x00000003b6127221 */ /* 0x001fe20000010000 */
[----:B---3--:R-:W-:-:S03]  /*e220*/  F2FP.F16.F32.PACK_AB R167, R183, R182 ;  /* 0x000000b6b7a7723e */ /* 0x008fc600000000ff */
[----:B------:R-:W-:Y:S02]  /*e230*/  FADD.FTZ R3, R183, R18 ;  /* 0x00000012b7037221 */ /* 0x000fe40000010000 */
[----:B------:R2:W-:Y:S01]  /*e240*/  STSM.16.M88.4 [R197], R164 ;  /* 0x000000a4c5007844 */ /* 0x0005e20000000200 */
[----:B------:R-:W-:Y:S05]  /*e250*/  @!P0 BRA `(.L_x_5973) ;  /* 0x0000000000048947 */ /* 0x000fea0003800000 */
[----:B------:R-:W-:Y:S01]  /*e260*/  BPT.TRAP 0x1 ;  /* 0x000000040000795c */ /* 0x000fe20000300000 */
.L_x_5973:
[----:B------:R0:W3:Y:S01]  /*e270*/  SYNCS.PHASECHK.TRANS64.TRYWAIT P3, [R212+URZ+0x28c50], R213 ;  /* 0x028c50d5d40075a7 */ /* 0x0000e2000806017f */
[----:B------:R-:W-:Y:S05]  /*e280*/  @!P0 BRA `(.L_x_5974) ;  /* 0x0000000000048947 */ /* 0x000fea0003800000 */
[----:B------:R-:W-:Y:S01]  /*e290*/  BPT.TRAP 0x1 ;  /* 0x000000040000795c */ /* 0x000fe20000300000 */
.L_x_5974:
[----:B------:R-:W-:Y:S04]  /*e2a0*/  BSSY B2, `(.L_x_5975) ;  /* 0x0000004000027945 */ /* 0x000fe80003800000 */
[----:B---3--:R-:W-:Y:S05]  /*e2b0*/  @P3 BRA `(.L_x_5976) ;  /* 0x0000000000083947 */ /* 0x008fea0003800000 */
[----:B------:R-:W3:Y:S02]  /*e2c0*/  SYNCS.PHASECHK.TRANS64.TRYWAIT P3, [R212+URZ+0x28c50], R213 ;  /* 0x028c50d5d40075a7 */ /* 0x000ee4000806017f */
[----:B---3--:R-:W-:Y:S05]  /*e2d0*/  @!P3 BRA `(.L_x_5977) ;  /* 0x0000011c0018b947 */ /* 0x008fea0003800000 */
.L_x_5976:
[----:B------:R-:W-:Y:S05]  /*e2e0*/  BSYNC B2 ;  /* 0x0000000000027941 */ /* 0x000fea0003800000 */
.L_x_5975:
[----:B------:R-:W-:Y:S01]  /*e2f0*/  IMAD R168, R211, 0x1000, R190 ;  /* 0x00001000d3a87824 */ /* 0x000fe200078e02be */
[----:B------:R-:W-:Y:S01]  /*e300*/  WARPGROUP.ARRIVE ;  /* 0x00000000000079c5 */ /* 0x000fe20000000000 */
[----:B------:R-:W-:Y:S01]  /*e310*/  IMAD.MOV.U32 R169, RZ, RZ, 0x40000040 ;  /* 0x40000040ffa97424 */ /* 0x000fe200078e00ff */
[----:B------:R-:W-:Y:S01]  /*e320*/  ISETP.GT.AND P3, PT, R14, R210, PT ;  /* 0x000000d20e00720c */ /* 0x000fe20003f64270 */
[----:B01-3--:R-:W-:Y:S01]  /*e330*/  @!P1 VIADD R212, R212, 0x28c60 ;  /* 0x00028c60d4d49836 */ /* 0x00bfe20000000000 */
[----:B------:R-:W-:Y:S01]  /*e340*/  R2UR UR6, R168 ;  /* 0x00000000a80672ca */ /* 0x000fe200000e0000 */
[----:B------:R-:W-:Y:S01]  /*e350*/  VIADD R14, R14, 0xffffffff ;  /* 0xffffffff0e0e7836 */ /* 0x000fe20000000000 */
[----:B------:R-:W-:Y:S01]  /*e360*/  R2UR UR7, R169 ;  /* 0x00000000a90772ca */ /* 0x000fe200000e0000 */
[----:B------:R-:W-:Y:S01]  /*e370*/  IMAD.MOV.U32 R169, RZ, RZ, 0x40000040 ;  /* 0x40000040ffa97424 */ /* 0x000fe200078e00ff */
[----:B------:R-:W-:Y:S01]  /*e380*/  @!P1 PRMT R212, RZ, 0x654, R212 ;  /* 0x00000654ffd49816 */ /* 0x000fe200000000d4 */
[----:B------:R-:W-:-:S02]  /*e390*/  IMAD.MOV.U32 R20, RZ, RZ, R170 ;  /* 0x000000ffff147224 */ /* 0x000fc400078e00aa */
[----:B------:R-:W-:Y:S02]  /*e3a0*/  IMAD.MOV.U32 R12, RZ, RZ, R172 ;  /* 0x000000ffff0c7224 */ /* 0x000fe400078e00ac */
[----:B------:R-:W-:-:S06]  /*e3b0*/  IMAD.MOV.U32 R18, RZ, RZ, R211 ;  /* 0x000000ffff127224 */ /* 0x000fcc00078e00d3 */
        /* <DEDUP_REMOVED lines=34> */
[----:B------:R-:W-:Y:S05]  /*e5e0*/  BSYNC B0 ;  /* 0x0000000000007941 */ /* 0x000fea0003800000 */
.L_x_5959:
[----:B------:R-:W-:Y:S02]  /*e5f0*/  IMAD.MOV.U32 R20, RZ, RZ, R170 ;  /* 0x000000ffff147224 */ /* 0x000fe400078e00aa */
[----:B------:R-:W-:Y:S02]  /*e600*/  IMAD.MOV.U32 R12, RZ, RZ, R172 ;  /* 0x000000ffff0c7224 */ /* 0x000fe400078e00ac */
[----:B------:R-:W-:-:S07]  /*e610*/  IMAD.MOV.U32 R18, RZ, RZ, R211 ;  /* 0x000000ffff127224 */ /* 0x000fce00078e00d3 */
.L_x_5958:
[----:B------:R-:W-:Y:S05]  /*e620*/  BSYNC B1 ;  /* 0x0000000000017941 */ /* 0x000fea0003800000 */
.L_x_5957:
[----:B------:R-:W1:Y:S01]  /*e630*/  LDC R152, c[0x0][0x448] ;  /* 0x00011200ff987b82 */ /* 0x000e620000000800 */
[----:B------:R-:W-:-:S07]  /*e640*/  IADD3 R155, R23, 0x1, -R22 ;  /* 0x00000001179b7810 */ /* 0x000fce0007ffe816 */
[----:B------:R-:W2:Y:S01]  /*e650*/  LDC R156, c[0x0][0x9e4] ;  /* 0x00027900ff9c7b82 */ /* 0x000ea20000000800 */
        /* <DEDUP_REMOVED lines=8> */
[----:B------:R-:W-:Y:S01]  /*e6e0*/  IMAD.IADD R154, R152, 0x1, -R21 ;  /* 0x00000001989a7824 */ /* 0x000fe200078e0a15 */
[----:B------:R-:W-:Y:S06]  /*e6f0*/  @!P6 BRA `(.L_x_5979) ;  /* 0x000000000048e947 */ /* 0x000fec0003800000 */
[----:B------:R-:W-:Y:S01]  /*e700*/  IMAD.MOV.U32 R21, RZ, RZ, R152 ;  /* 0x000000ffff157224 */ /* 0x000fe200078e0098 */
[----:B------:R-:W-:Y:S04]  /*e710*/  BSSY B0, `(.L_x_5980) ;  /* 0x000000e000007945 */ /* 0x000fe80003800000 */
[----:B------:R-:W-:-:S13]  /*e720*/  ISETP.GT.AND P2, PT, R21, -0x1, PT ;  /* 0xffffffff1500780c */ /* 0x000fda0003f44270 */
        /* <DEDUP_REMOVED lines=8> */
.L_x_5981:
[----:B------:R-:W-:-:S13]  /*e7b0*/  ISETP.NE.AND P2, PT, R156, 0x1, PT ;  /* 0x000000019c00780c */ /* 0x000fda0003f45270 */
[----:B------:R-:W1:Y:S02]  /*e7c0*/  @P2 LDC.64 R152, c[0x0][0x9e8] ;  /* 0x00027a00ff982b82 */ /* 0x000e640000000a00 */
[----:B-1----:R-:W-:-:S05]  /*e7d0*/  @P2 IMAD.HI.U32 R152, R21, R152, RZ ;  /* 0x0000009815982227 */ /* 0x002fca00078e00ff */
[----:B------:R-:W-:-:S07]  /*e7e0*/  @P2 SHF.R.U32.HI R21, RZ, R153, R152 ;  /* 0x00000099ff152219 */ /* 0x000fce0000011698 */
.L_x_5982:
[----:B------:R-:W-:Y:S05]  /*e7f0*/  BSYNC B0 ;  /* 0x0000000000007941 */ /* 0x000fea0003800000 */
.L_x_5980:
[----:B------:R-:W-:-:S05]  /*e800*/  IMAD R21, R21, R156, RZ ;  /* 0x0000009c15157224 */ /* 0x000fca00078e02ff */
[----:B------:R-:W-:-:S07]  /*e810*/  VIMNMX R154, R154, R21, !PT ;  /* 0x000000159a9a7248 */ /* 0x000fce0007fe0100 */
.L_x_5979:
[----:B------:R-:W-:Y:S01]  /*e820*/  VIADD R154, R154, 0x3f ;  /* 0x0000003f9a9a7836 */ /* 0x000fe20000000000 */
[----:B------:R-:W-:Y:S04]  /*e830*/  BSSY B0, `(.L_x_5983) ;  /* 0x00001ad000007945 */ /* 0x000fe80003800000 */
[----:B------:R-:W-:-:S04]  /*e840*/  SHF.R.S32.HI R21, RZ, 0x1f, R154 ;  /* 0x0000001fff157819 */ /* 0x000fc8000001149a */
[----:B------:R-:W-:-:S04]  /*e850*/  LEA.HI R21, R21, R154, RZ, 0x6 ;  /* 0x0000009a15157211 */ /* 0x000fc800078f30ff */
[----:B------:R-:W-:-:S04]  /*e860*/  SHF.R.S32.HI R21, RZ, 0x6, R21 ;  /* 0x00000006ff157819 */ /* 0x000fc80000011415 */
[----:B------:R-:W-:-:S04]  /*e870*/  VIMNMX R21, R202, R21, !PT ;  /* 0x00000015ca157248 */ /* 0x000fc80007fe0100 */
[----:B------:R-:W-:-:S13]  /*e880*/  ISETP.GE.AND P2, PT, R14, R21, PT ;  /* 0x000000150e00720c */ /* 0x000fda0003f46270 */
[----:B------:R-:W-:Y:S05]  /*e890*/  @!P2 BRA `(.L_x_5984) ;  /* 0x000000180098a947 */ /* 0x000fea0003800000 */
[----:B------:R-:W-:Y:S01]  /*e8a0*/  BSSY B1, `(.L_x_5985) ;  /* 0x00001a4000017945 */ /* 0x000fe20003800000 */
[----:B------:R-:W-:Y:S02]  /*e8b0*/  IMAD.MOV.U32 R208, RZ, RZ, R20 ;  /* 0x000000ffffd07224 */ /* 0x000fe400078e0014 */
[----:B------:R-:W-:Y:S02]  /*e8c0*/  IMAD.MOV.U32 R209, RZ, RZ, R12 ;  /* 0x000000ffffd17224 */ /* 0x000fe400078e000c */
[----:B------:R-:W-:Y:S02]  /*e8d0*/  IMAD.MOV.U32 R206, RZ, RZ, R14 ;  /* 0x000000ffffce7224 */ /* 0x000fe400078e000e */
[----:B------:R-:W-:-:S07]  /*e8e0*/  IMAD.MOV.U32 R210, RZ, RZ, R18 ;  /* 0x000000ffffd27224 */ /* 0x000fce00078e0012 */
.L_x_5996:
[----:B------:R-:W-:Y:S02]  /*e8f0*/  VIADD R18, R210, 0x1 ;  /* 0x00000001d2127836 */ /* 0x000fe40000000000 */
[----:B------:R-:W-:Y:S02]  /*e900*/  IMAD.MOV.U32 R12, RZ, RZ, R206 ;  /* 0x000000ffff0c7224 */ /* 0x000fe400078e00ce */
[----:B------:R-:W-:Y:S01]  /*e910*/  VIADD R206, R206, 0xffffffff ;  /* 0xffffffffcece7836 */ /* 0x000fe20000000000 */
[----:B------:R-:W-:Y:S02]  /*e920*/  ISETP.NE.AND P3, PT, R18, 0x2, PT ;  /* 0x000000021200780c */ /* 0x000fe40003f65270 */
[----:B------:R-:W-:Y:S02]  /*e930*/  ISETP.GT.AND P2, PT, R12, R21, PT ;  /* 0x000000150c00720c */ /* 0x000fe40003f44270 */
[----:B------:R-:W-:Y:S02]  /*e940*/  SEL R12, RZ, 0x1, P3 ;  /* 0x00000001ff0c7807 */ /* 0x000fe40001800000 */
[----:B------:R-:W-:-:S02]  /*e950*/  SEL R18, R18, RZ, P3 ;  /* 0x000000ff12127207 */ /* 0x000fc40001800000 */
[----:B------:R-:W-:Y:S01]  /*e960*/  LOP3.LUT R19, R19, R12, RZ, 0x3c, !PT ;  /* 0x0000000c13137212 */ /* 0x000fe200078e3cff */
[----:B-1----:R-:W-:Y:S06]  /*e970*/  @!P0 BRA `(.L_x_5986) ;  /* 0x0000000000048947 */ /* 0x002fec0003800000 */
[----:B------:R-:W-:Y:S01]  /*e980*/  BPT.TRAP 0x1 ;  /* 0x000000040000795c */ /* 0x000fe20000300000 */
.L_x_5986:
[----:B------:R-:W-:Y:S01]  /*e990*/  IMAD R14, R18, 0x8, R2 ;  /* 0x00000008120e7824 */ /* 0x000fe200078e0202 */
[----:B------:R-:W-:-:S04]  /*e9a0*/  SHF.L.U32 R207, R19, 0x1f, RZ ;  /* 0x0000001f13cf7819 */ /* 0x000fc800000006ff */
[----:B------:R1:W2:Y:S01]  /*e9b0*/  SYNCS.PHASECHK.TRANS64.TRYWAIT P3, [R14+URZ+0x28c30], R207 ;  /* 0x028c30cf0e0075a7 */ /* 0x0002a2000806017f */
[----:B------:R-:W-:Y:S05]  /*e9c0*/  @!P0 BRA `(.L_x_5987) ;  /* 0x0000000000048947 */ /* 0x000fea0003800000 */
[----:B------:R-:W-:Y:S01]  /*e9d0*/  BPT.TRAP 0x1 ;  /* 0x000000040000795c */ /* 0x000fe20000300000 */
.L_x_5987:
[----:B------:R-:W-:Y:S01]  /*e9e0*/  BSSY B2, `(.L_x_5988) ;  /* 0x0000006000027945 */ /* 0x000fe20003800000 */
[----:B------:R-:W-:Y:S02]  /*e9f0*/  IMAD R154, R18, 0x200, R15 ;  /* 0x00000200129a7824 */ /* 0x000fe400078e020f */
[----:B------:R-:W-:Y:S01]  /*ea00*/  IMAD.MOV.U32 R155, RZ, RZ, 0x40000040 ;  /* 0x40000040ff9b7424 */ /* 0x000fe200078e00ff */
[----:B--2---:R-:W-:Y:S06]  /*ea10*/  @P3 BRA `(.L_x_5989) ;  /* 0x0000000000083947 */ /* 0x004fec0003800000 */
[----:B------:R-:W2:Y:S02]  /*ea20*/  SYNCS.PHASECHK.TRANS64.TRYWAIT P3, [R14+URZ+0x28c30], R207 ;  /* 0x028c30cf0e0075a7 */ /* 0x000ea4000806017f */
[----:B--2---:R-:W-:Y:S05]  /*ea30*/  @!P3 BRA `(.L_x_5990) ;  /* 0x000001140054b947 */ /* 0x004fea0003800000 */
.L_x_5989:
[----:B------:R-:W-:Y:S05]  /*ea40*/  BSYNC B2 ;  /* 0x0000000000027941 */ /* 0x000fea0003800000 */
.L_x_5988:
[C---:B------:R-:W-:Y:S01]  /*ea50*/  R2UR UR6, R154.reuse ;  /* 0x000000009a0672ca */ /* 0x040fe200000e0000 */
[C---:B------:R-:W-:Y:S01]  /*ea60*/  VIADD R152, R154.reuse, 0x2 ;  /* 0x000000029a987836 */ /* 0x040fe20000000000 */
[----:B------:R-:W-:Y:S01]  /*ea70*/  R2UR UR7, R155 ;  /* 0x000000009b0772ca */ /* 0x000fe200000e0000 */
[----:B------:R-:W-:Y:S01]  /*ea80*/  VIADD R12, R154, 0x4 ;  /* 0x000000049a0c7836 */ /* 0x000fe20000000000 */
[----:B------:R-:W-:Y:S01]  /*ea90*/  R2UR UR4, R4 ;  /* 0x00000000040472ca */ /* 0x000fe200000e0000 */
[----:B------:R-:W-:Y:S01]  /*eaa0*/  VIADD R154, R154, 0x6 ;  /* 0x000000069a9a7836 */ /* 0x000fe20000000000 */
[----:B------:R-:W-:Y:S01]  /*eab0*/  R2UR UR5, R5 ;  /* 0x00000000050572ca */ /* 0x000fe200000e0000 */
[----:B------:R-:W-:Y:S01]  /*eac0*/  IMAD.MOV.U32 R153, RZ, RZ, 0x40000040 ;  /* 0x40000040ff997424 */ /* 0x000fe200078e00ff */
[----:B------:R-:W-:Y:S01]  /*ead0*/  R2UR UR10, R152 ;  /* 0x00000000980a72ca */ /* 0x000fe200000e0000 */
[----:B------:R-:W-:Y:S01]  /*eae0*/  IMAD.MOV.U32 R155, RZ, RZ, 0x40000040 ;  /* 0x40000040ff9b7424 */ /* 0x000fe200078e00ff */
[----:B------:R-:W-:Y:S01]  /*eaf0*/  R2UR UR18, R154 ;  /* 0x000000009a1272ca */ /* 0x000fe200000e0000 */
[----:B------:R-:W-:Y:S01]  /*eb00*/  IMAD.MOV.U32 R13, RZ, RZ, 0x40000040 ;  /* 0x40000040ff0d7424 */ /* 0x000fe200078e00ff */
[----:B------:R-:W-:-:S02]  /*eb10*/  R2UR UR11, R153 ;  /* 0x00000000990b72ca */ /* 0x000fc400000e0000 */
[----:B------:R-:W-:Y:S02]  /*eb20*/  R2UR UR19, R155 ;  /* 0x000000009b1372ca */ /* 0x000fe400000e0000 */
[----:B------:R-:W-:Y:S01]  /*eb30*/  WARPGROUP.ARRIVE ;  /* 0x00000000000079c5 */ /* 0x000fe20000000000 */
[----:B------:R-:W-:Y:S02]  /*eb40*/  R2UR UR8, R10 ;  /* 0x000000000a0872ca */ /* 0x000fe400000e0000 */
[----:B------:R-:W-:Y:S02]  /*eb50*/  R2UR UR9, R11 ;  /* 0x000000000b0972ca */ /* 0x000fe400000e0000 */
[----:B------:R-:W-:Y:S01]  /*eb60*/  R2UR UR14, R12 ;  /* 0x000000000c0e72ca */ /* 0x000fe200000e0000 */
[----:B------:R-:W-:Y:S01]  /*eb70*/  HGMMA.64x64x16.F32 R152, gdesc[UR4], RZ, !UPT, gsb0 ;  /* 0x00e00000049879f0 */ /* 0x000fe2000c0008ff */
[----:B------:R-:W-:Y:S01]  /*eb80*/  R2UR UR15, R13 ;  /* 0x000000000d0f72ca */ /* 0x000fe200000e0000 */
[----:B------:R-:W-:Y:S01]  /*eb90*/  ULDC UR4, c[0x0][0x988] ;  /* 0x0002620000047ab9 */ /* 0x000fe20000000800 */
[----:B------:R-:W-:-:S02]  /*eba0*/  R2UR UR12, R8 ;  /* 0x00000000080c72ca */ /* 0x000fc400000e0000 */
        /* <DEDUP_REMOVED lines=29> */
[----:B------:R-:W3:Y:S02]  /*ed80*/  SHFL.BFLY PT, R13, R12, 0x2, 0x1f ;  /* 0x0c401f000c0d7f89 */ /* 0x000ee400000e0000 */
[----:B---3--:R-:W-:-:S05]  /*ed90*/  FMNMX.FTZ R12, R12, R13, !PT ;  /* 0x0000000d0c0c7209 */ /* 0x008fca0007810000 */
[----:B------:R-:W3:Y:S02]  /*eda0*/  SHFL.BFLY PT, R13, R12, 0x1, 0x1f ;  /* 0x0c201f000c0d7f89 */ /* 0x000ee400000e0000 */
[----:B---3--:R-:W-:Y:S01]  /*edb0*/  FMNMX.FTZ R12, R12, R13, !PT ;  /* 0x0000000d0c0c7209 */ /* 0x008fe20007810000 */
[----:B------:R-:W-:-:S04]  /*edc0*/  IMAD.U32 R13, RZ, RZ, UR4 ;  /* 0x00000004ff0d7e24 */ /* 0x000fc8000f8e00ff */
[C---:B------:R-:W-:Y:S01]  /*edd0*/  FADD.FTZ R209, -R12.reuse, R209 ;  /* 0x000000d10cd17221 */ /* 0x040fe20000010100 */
[----:B------:R-:W-:-:S03]  /*ede0*/  FMUL.FTZ R20, R12, R13 ;  /* 0x0000000d0c147220 */ /* 0x000fc60000410000 */
        /* <DEDUP_REMOVED lines=17> */
[----:B------:R-:W-:Y:S01]  /*ef00*/  @!P1 VIADD R20, R14, 0x28c40 ;  /* 0x00028c400e149836 */ /* 0x000fe20000000000 */
[----:B------:R-:W3:Y:S04]  /*ef10*/  MUFU.EX2 R168, R211 ;  /* 0x000000d300a87308 */ /* 0x000ee80000000800 */
[----:B------:R-:W-:-:S04]  /*ef20*/  @!P1 PRMT R20, RZ, 0x654, R20 ;  /* 0x00000654ff149816 */ /* 0x000fc80000000014 */
[----:B------:R4:W-:Y:S01]  /*ef30*/  @!P1 SYNCS.ARRIVE.TRANS64.RED.A1T0 RZ, [R20+URZ], RZ ;  /* 0x000000ff14ff99a7 */ /* 0x0009e2000810043f */
[----:B------:R-:W5:Y:S01]  /*ef40*/  MUFU.EX2 R152, R152 ;  /* 0x0000009800987308 */ /* 0x000f620000000800 */
[----:B----4-:R-:W-:-:S07]  /*ef50*/  IMAD.MOV R20, RZ, RZ, -R194 ;  /* 0x000000ffff147224 */ /* 0x010fce00078e0ac2 */
[----:B------:R-:W4:Y:S01]  /*ef60*/  MUFU.EX2 R153, R153 ;  /* 0x0000009900997308 */ /* 0x000f220000000800 */
[-C--:B---3--:R-:W-:Y:S01]  /*ef70*/  FMUL.FTZ R24, R24, R168.reuse ;  /* 0x000000a818187220 */ /* 0x088fe20000410000 */
[-C--:B------:R-:W-:Y:S01]  /*ef80*/  FMUL.FTZ R25, R25, R168.reuse ;  /* 0x000000a819197220 */ /* 0x080fe20000410000 */
[----:B------:R-:W-:Y:S01]  /*ef90*/  FMUL.FTZ R28, R28, R168 ;  /* 0x000000a81c1c7220 */ /* 0x000fe20000410000 */
[----:B------:R-:W-:Y:S01]  /*efa0*/  ISETP.NE.AND P3, PT, R184, R20, PT ;  /* 0x00000014b800720c */ /* 0x000fe20003f65270 */
[----:B------:R-:W-:Y:S01]  /*efb0*/  FMUL.FTZ R29, R29, R168 ;  /* 0x000000a81d1d7220 */ /* 0x000fe20000410000 */
[----:B------:R-:W-:Y:S01]  /*efc0*/  FMNMX.FTZ R20, R154, R208, !PT ;  /* 0x000000d09a147209 */ /* 0x000fe20007810000 */
[-C--:B------:R-:W-:Y:S01]  /*efd0*/  FMUL.FTZ R32, R32, R168.reuse ;  /* 0x000000a820207220 */ /* 0x080fe20000410000 */
[----:B------:R-:W-:Y:S01]  /*efe0*/  FMUL.FTZ R33, R33, R168 ;  /* 0x000000a821217220 */ /* 0x000fe20000410000 */
[----:B-----5:R-:W-:Y:S01]  /*eff0*/  FFMA.FTZ R0, R168, R0, R152 ;  /* 0x00000000a8007223 */ /* 0x020fe20000010098 */
[-C--:B------:R-:W-:Y:S01]  /*f000*/  FMUL.FTZ R36, R36, R168.reuse ;  /* 0x000000a824247220 */ /* 0x080fe20000410000 */
[-C--:B------:R-:W-:Y:S01]  /*f010*/  FMUL.FTZ R37, R37, R168.reuse ;  /* 0x000000a825257220 */ /* 0x080fe20000410000 */
[-C--:B------:R-:W-:Y:S01]  /*f020*/  FMUL.FTZ R40, R40, R168.reuse ;  /* 0x000000a828287220 */ /* 0x080fe20000410000 */
[-C--:B------:R-:W-:Y:S01]  /*f030*/  FMUL.FTZ R41, R41, R168.reuse ;  /* 0x000000a829297220 */ /* 0x080fe20000410000 */
[-C--:B------:R-:W-:Y:S01]  /*f040*/  FMUL.FTZ R44, R44, R168.reuse ;  /* 0x000000a82c2c7220 */ /* 0x080fe20000410000 */
[-C--:B------:R-:W-:Y:S01]  /*f050*/  FMUL.FTZ R45, R45, R168.reuse ;  /* 0x000000a82d2d7220 */ /* 0x080fe20000410000 */
[----:B------:R-:W-:Y:S01]  /*f060*/  FMUL.FTZ R48, R48, R168 ;  /* 0x000000a830307220 */ /* 0x000fe20000410000 */
[----:B------:R-:W-:-:S02]  /*f070*/  @!P3 IMAD R211, R210, 0x40, R191 ;  /* 0x00000040d2d3b824 */ /* 0x000fc400078e02bf */
[C---:B----4-:R-:W-:Y:S01]  /*f080*/  FADD.FTZ R0, R153.reuse, R0 ;  /* 0x0000000099007221 */ /* 0x050fe20000010000 */
[----:B------:R-:W-:Y:S01]  /*f090*/  F2FP.F16.F32.PACK_AB R152, R153, R152 ;  /* 0x000000989998723e */ /* 0x000fe200000000ff */
[----:B------:R-:W-:Y:S01]  /*f0a0*/  FMUL.FTZ R49, R49, R168 ;  /* 0x000000a831317220 */ /* 0x000fe20000410000 */
[----:B------:R-:W-:Y:S01]  /*f0b0*/  @!P3 IMAD R153, R211, 0x4, R2 ;  /* 0x00000004d399b824 */ /* 0x000fe200078e0202 */
        /* <DEDUP_REMOVED lines=65> */
[----:B------:R-:W-:Y:S01]  /*f4d0*/  @!P3 STS [R153+0x28800], R168 ;  /* 0x028800a89900b388 */ /* 0x000fe20000000800 */
[----:B------:R-:W3:Y:S03]  /*f4e0*/  MUFU.EX2 R156, R156 ;  /* 0x0000009c009c7308 */ /* 0x000ee60000000800 */
[----:B------:R-:W4:Y:S05]  /*f4f0*/  SHFL.BFLY PT, R168, R20, 0x2, 0x1f ;  /* 0x0c401f0014a87f89 */ /* 0x000f2a00000e0000 */
[----:B------:R-:W5:Y:S08]  /*f500*/  MUFU.EX2 R157, R157 ;  /* 0x0000009d009d7308 */ /* 0x000f700000000800 */
[----:B------:R-:W0:Y:S01]  /*f510*/  MUFU.EX2 R160, R160 ;  /* 0x000000a000a07308 */ /* 0x000e220000000800 */
[----:B---3--:R-:W-:-:S07]  /*f520*/  FADD.FTZ R0, R156, R0 ;  /* 0x000000009c007221 */ /* 0x008fce0000010000 */
[----:B------:R-:W-:Y:S01]  /*f530*/  MUFU.EX2 R161, R161 ;  /* 0x000000a100a17308 */ /* 0x000fe20000000800 */
[----:B-----5:R-:W-:Y:S01]  /*f540*/  FADD.FTZ R211, R157, R0 ;  /* 0x000000009dd37221 */ /* 0x020fe20000010000 */
[----:B----4-:R-:W-:-:S05]  /*f550*/  FMNMX.FTZ R20, R20, R168, !PT ;  /* 0x000000a814147209 */ /* 0x010fca0007810000 */
[----:B------:R-:W3:Y:S01]  /*f560*/  SHFL.BFLY PT, R168, R20, 0x1, 0x1f ;  /* 0x0c201f0014a87f89 */ /* 0x000ee200000e0000 */
[----:B------:R-:W-:Y:S01]  /*f570*/  MUFU.EX2 R164, R164 ;  /* 0x000000a400a47308 */ /* 0x000fe20000000800 */
[----:B0-----:R-:W-:-:S07]  /*f580*/  FADD.FTZ R0, R160, R211 ;  /* 0x000000d3a0007221 */ /* 0x001fce0000010000 */
[----:B------:R-:W-:Y:S08]  /*f590*/  MUFU.EX2 R165, R165 ;  /* 0x000000a500a57308 */ /* 0x000ff00000000800 */
[----:B------:R-:W-:Y:S01]  /*f5a0*/  MUFU.EX2 R209, R209 ;  /* 0x000000d100d17308 */ /* 0x000fe20000000800 */
[----:B---3--:R-:W-:-:S07]  /*f5b0*/  FMNMX.FTZ R20, R20, R168, !PT ;  /* 0x000000a814147209 */ /* 0x008fce0007810000 */
[----:B------:R-:W-:Y:S01]  /*f5c0*/  MUFU.EX2 R169, R169 ;  /* 0x000000a900a97308 */ /* 0x000fe20000000800 */
[----:B------:R-:W-:-:S04]  /*f5d0*/  FADD.FTZ R168, -R20, R208 ;  /* 0x000000d014a87221 */ /* 0x000fc80000010100 */
[----:B------:R-:W-:-:S03]  /*f5e0*/  FMUL.FTZ R168, R168, R13 ;  /* 0x0000000da8a87220 */ /* 0x000fc60000410000 */
[----:B------:R-:W-:Y:S08]  /*f5f0*/  MUFU.EX2 R172, R172 ;  /* 0x000000ac00ac7308 */ /* 0x000ff00000000800 */
[----:B------:R-:W0:Y:S08]  /*f600*/  MUFU.EX2 R168, R168 ;  /* 0x000000a800a87308 */ /* 0x000e300000000800 */
[----:B------:R-:W3:Y:S08]  /*f610*/  MUFU.EX2 R173, R173 ;  /* 0x000000ad00ad7308 */ /* 0x000ef00000000800 */
[----:B------:R-:W-:Y:S01]  /*f620*/  MUFU.EX2 R176, R176 ;  /* 0x000000b000b07308 */ /* 0x000fe20000000800 */
[----:B0-----:R0:W-:Y:S01]  /*f630*/  @!P3 STS [R153+0x28820], R168 ;  /* 0x028820a89900b388 */ /* 0x0011e20000000800 */
        /* <DEDUP_REMOVED lines=9> */
[-C--:B0-----:R-:W-:Y:S01]  /*f6d0*/  FMUL.FTZ R153, R20, R13.reuse ;  /* 0x0000000d14997220 */ /* 0x081fe20000410000 */
        /* <DEDUP_REMOVED lines=37> */
[C---:B------:R-:W-:Y:S01]  /*f930*/  FADD.FTZ R157, R161.reuse, R0 ;  /* 0x00000000a19d7221 */ /* 0x040fe20000010000 */
[----:B------:R-:W-:Y:S01]  /*f940*/  F2FP.F16.F32.PACK_AB R156, R161, R160 ;  /* 0x000000a0a19c723e */ /* 0x000fe200000000ff */
[-C--:B------:R-:W-:Y:S01]  /*f950*/  FMUL.FTZ R75, R75, R168.reuse ;  /* 0x000000a84b4b7220 */ /* 0x080fe20000410000 */
[----:B------:R-:W-:Y:S01]  /*f960*/  F2FP.F16.F32.PACK_AB R160, R169, R209 ;  /* 0x000000d1a9a0723e */ /* 0x000fe200000000ff */
[----:B------:R-:W-:Y:S01]  /*f970*/  FADD.FTZ R0, R164, R157 ;  /* 0x0000009da4007221 */ /* 0x000fe20000010000 */
[-C--:B------:R-:W-:Y:S01]  /*f980*/  FMUL.FTZ R78, R78, R168.reuse ;  /* 0x000000a84e4e7220 */ /* 0x080fe20000410000 */
[----:B------:R0:W5:Y:S01]  /*f990*/  MUFU.EX2 R181, R158 ;  /* 0x0000009e00b57308 */ /* 0x0001620000000800 */
[-C--:B------:R-:W-:Y:S01]  /*f9a0*/  FMUL.FTZ R79, R79, R168.reuse ;  /* 0x000000a84f4f7220 */ /* 0x080fe20000410000 */
[----:B------:R-:W-:Y:S01]  /*f9b0*/  FADD.FTZ R0, R165, R0 ;  /* 0x00000000a5007221 */ /* 0x000fe20000010000 */
[-C--:B------:R-:W-:Y:S01]  /*f9c0*/  FMUL.FTZ R82, R82, R168.reuse ;  /* 0x000000a852527220 */ /* 0x080fe20000410000 */
[-C--:B------:R-:W-:Y:S01]  /*f9d0*/  FMUL.FTZ R83, R83, R168.reuse ;  /* 0x000000a853537220 */ /* 0x080fe20000410000 */
[-C--:B------:R-:W-:Y:S01]  /*f9e0*/  FMUL.FTZ R86, R86, R168.reuse ;  /* 0x000000a856567220 */ /* 0x080fe20000410000 */
[----:B------:R-:W-:Y:S01]  /*f9f0*/  FADD.FTZ R0, R209, R0 ;  /* 0x00000000d1007221 */ /* 0x000fe20000010000 */
[----:B------:R-:W-:Y:S01]  /*fa00*/  FMUL.FTZ R87, R87, R168 ;  /* 0x000000a857577220 */ /* 0x000fe20000410000 */
[----:B------:R-:W1:Y:S01]  /*fa10*/  MUFU.EX2 R180, R180 ;  /* 0x000000b400b47308 */ /* 0x000e620000000800 */
[----:B0-----:R-:W-:Y:S01]  /*fa20*/  F2FP.F16.F32.PACK_AB R158, R165, R164 ;  /* 0x000000a4a59e723e */ /* 0x001fe200000000ff */
[----:B------:R-:W-:Y:S01]  /*fa30*/  FADD.FTZ R157, R169, R0 ;  /* 0x00000000a99d7221 */ /* 0x000fe20000010000 */
[-C--:B------:R-:W-:Y:S01]  /*fa40*/  FMUL.FTZ R90, R90, R168.reuse ;  /* 0x000000a85a5a7220 */ /* 0x080fe20000410000 */
[-C--:B------:R-:W-:Y:S01]  /*fa50*/  FMUL.FTZ R91, R91, R168.reuse ;  /* 0x000000a85b5b7220 */ /* 0x080fe20000410000 */
[-C--:B------:R-:W-:Y:S01]  /*fa60*/  FMUL.FTZ R94, R94, R168.reuse ;  /* 0x000000a85e5e7220 */ /* 0x080fe20000410000 */
[----:B------:R-:W-:Y:S01]  /*fa70*/  FADD.FTZ R0, R172, R157 ;  /* 0x0000009dac007221 */ /* 0x000fe20000010000 */
[-C--:B------:R-:W-:Y:S01]  /*fa80*/  FMUL.FTZ R95, R95, R168.reuse ;  /* 0x000000a85f5f7220 */ /* 0x080fe20000410000 */
[----:B------:R-:W0:Y:S01]  /*fa90*/  MUFU.EX2 R159, R159 ;  /* 0x0000009f009f7308 */ /* 0x000e220000000800 */
[-C--:B------:R-:W-:Y:S01]  /*faa0*/  FMUL.FTZ R98, R98, R168.reuse ;  /* 0x000000a862627220 */ /* 0x080fe20000410000 */
[----:B---3--:R-:W-:Y:S01]  /*fab0*/  FADD.FTZ R157, R173, R0 ;  /* 0x00000000ad9d7221 */ /* 0x008fe20000010000 */
[----:B----4-:R-:W-:Y:S01]  /*fac0*/  FFMA.FTZ R0, R168, R3, R153 ;  /* 0x00000003a8007223 */ /* 0x010fe20000010099 */
[----:B------:R-:W-:Y:S01]  /*fad0*/  F2FP.F16.F32.PACK_AB R153, R155, R153 ;  /* 0x000000999b99723e */ /* 0x000fe200000000ff */
[-C--:B------:R-:W-:Y:S01]  /*fae0*/  FMUL.FTZ R99, R99, R168.reuse ;  /* 0x000000a863637220 */ /* 0x080fe20000410000 */
[----:B------:R-:W-:Y:S01]  /*faf0*/  FADD.FTZ R164, R176, R157 ;  /* 0x0000009db0a47221 */ /* 0x000fe20000010000 */
[----:B------:R-:W-:Y:S01]  /*fb00*/  FADD.FTZ R0, R155, R0 ;  /* 0x000000009b007221 */ /* 0x000fe20000010000 */
[----:B------:R3:W-:Y:S01]  /*fb10*/  MUFU.EX2 R210, R162 ;  /* 0x000000a200d27308 */ /* 0x0007e20000000800 */
[----:B------:R-:W-:Y:S01]  /*fb20*/  FMUL.FTZ R102, R102, R168 ;  /* 0x000000a866667220 */ /* 0x000fe20000410000 */
[----:B------:R-:W-:Y:S01]  /*fb30*/  FADD.FTZ R3, R177, R164 ;  /* 0x000000a4b1037221 */ /* 0x000fe20000010000 */
[----:B-----5:R-:W-:Y:S01]  /*fb40*/  FADD.FTZ R0, R181, R0 ;  /* 0x00000000b5007221 */ /* 0x020fe20000010000 */
[----:B------:R-:W-:Y:S01]  /*fb50*/  F2FP.F16.F32.PACK_AB R164, R177, R176 ;  /* 0x000000b0b1a4723e */ /* 0x000fe200000000ff */
[-C--:B------:R-:W-:Y:S01]  /*fb60*/  FMUL.FTZ R103, R103, R168.reuse ;  /* 0x000000a867677220 */ /* 0x080fe20000410000 */
[----:B-1----:R-:W-:Y:S01]  /*fb70*/  FADD.FTZ R157, R180, R3 ;  /* 0x00000003b49d7221 */ /* 0x002fe20000010000 */
[----:B------:R-:W-:Y:S01]  /*fb80*/  FMUL.FTZ R106, R106, R168 ;  /* 0x000000a86a6a7220 */ /* 0x000fe20000410000 */
[----:B------:R-:W1:Y:S01]  /*fb90*/  MUFU.EX2 R163, R163 ;  /* 0x000000a300a37308 */ /* 0x000e620000000800 */
[----:B0-----:R-:W-:Y:S01]  /*fba0*/  FADD.FTZ R3, R159, R0 ;  /* 0x000000009f037221 */ /* 0x001fe20000010000 */
[----:B---3--:R-:W-:Y:S01]  /*fbb0*/  F2FP.F16.F32.PACK_AB R162, R173, R172 ;  /* 0x000000acada2723e */ /* 0x008fe200000000ff */
[C---:B------:R-:W-:Y:S01]  /*fbc0*/  FADD.FTZ R0, R166.reuse, R157 ;  /* 0x0000009da6007221 */ /* 0x040fe20000010000 */
[----:B------:R-:W-:Y:S01]  /*fbd0*/  F2FP.F16.F32.PACK_AB R155, R159, R181 ;  /* 0x000000b59f9b723e */ /* 0x000fe200000000ff */
[----:B------:R-:W-:Y:S01]  /*fbe0*/  BAR.SYNC.DEFER_BLOCKING 0xf, 0x100 ;  /* 0x03c4000000007b1d */ /* 0x000fe20000010000 */
[----:B------:R-:W-:Y:S01]  /*fbf0*/  F2FP.F16.F32.PACK_AB R166, R166, R180 ;  /* 0x000000b4a6a6723e */ /* 0x000fe200000000ff */
        /* <DEDUP_REMOVED lines=9> */
[----:B------:R-:W-:Y:S01]  /*fc90*/  FMUL.FTZ R123, R123, R168 ;  /* 0x000000a87b7b7220 */ /* 0x000fe20000410000 */
[----:B-1----:R-:W-:Y:S01]  /*fca0*/  F2FP.F16.F32.PACK_AB R157, R163, R210 ;  /* 0x000000d2a39d723e */ /* 0x002fe200000000ff */
        /* <DEDUP_REMOVED lines=11> */
[----:B------:R4:W-:Y:S01]  /*fd60*/  STSM.16.M88.4 [R195+0x26800], R152 ;  /* 0x02680098c3007844 */ /* 0x0009e20000000200 */
[-C--:B------:R-:W-:Y:S01]  /*fd70*/  FMUL.FTZ R143, R143, R168.reuse ;  /* 0x000000a88f8f7220 */ /* 0x080fe20000410000 */
[-C--:B------:R-:W-:Y:S01]  /*fd80*/  FMUL.FTZ R146, R146, R168.reuse ;  /* 0x000000a892927220 */ /* 0x080fe20000410000 */
[-C--:B------:R-:W-:Y:S01]  /*fd90*/  FMUL.FTZ R147, R147, R168.reuse ;  /* 0x000000a893937220 */ /* 0x080fe20000410000 */
[-C--:B------:R-:W-:Y:S01]  /*fda0*/  FMUL.FTZ R150, R150, R168.reuse ;  /* 0x000000a896967220 */ /* 0x080fe20000410000 */
[----:B------:R-:W-:Y:S01]  /*fdb0*/  FMUL.FTZ R151, R151, R168 ;  /* 0x000000a897977220 */ /* 0x000fe20000410000 */
[----:B------:R-:W5:Y:S01]  /*fdc0*/  MUFU.EX2 R171, R171 ;  /* 0x000000ab00ab7308 */ /* 0x000f620000000800 */
[----:B-1----:R-:W-:Y:S01]  /*fdd0*/  FADD.FTZ R170, R210, R3 ;  /* 0x00000003d2aa7221 */ /* 0x002fe20000010000 */
[----:B0-----:R-:W-:-:S03]  /*fde0*/  F2FP.F16.F32.PACK_AB R159, R167, R208 ;  /* 0x000000d0a79f723e */ /* 0x001fc600000000ff */
[----:B------:R-:W-:Y:S02]  /*fdf0*/  FADD.FTZ R3, R163, R170 ;  /* 0x000000aaa3037221 */ /* 0x000fe40000010000 */
[----:B------:R4:W-:Y:S01]  /*fe00*/  STSM.16.M88.4 [R198], R156 ;  /* 0x0000009cc6007844 */ /* 0x0009e20000000200 */
[----:B------:R-:W0:Y:S01]  /*fe10*/  MUFU.EX2 R174, R174 ;  /* 0x000000ae00ae7308 */ /* 0x000e220000000800 */
[----:B------:R-:W-:-:S04]  /*fe20*/  FADD.FTZ R172, R208, R3 ;  /* 0x00000003d0ac7221 */ /* 0x000fc80000010000 */
[----:B------:R-:W-:-:S03]  /*fe30*/  FADD.FTZ R172, R167, R172 ;  /* 0x000000aca7ac7221 */ /* 0x000fc60000010000 */
[----:B------:R-:W1:Y:S01]  /*fe40*/  MUFU.EX2 R175, R175 ;  /* 0x000000af00af7308 */ /* 0x000e620000000800 */
[----:B---3--:R-:W-:Y:S01]  /*fe50*/  FADD.FTZ R172, R161, R172 ;  /* 0x000000aca1ac7221 */ /* 0x008fe20000010000 */
[----:B-----5:R-:W-:-:S03]  /*fe60*/  F2FP.F16.F32.PACK_AB R161, R171, R161 ;  /* 0x000000a1aba1723e */ /* 0x020fc600000000ff */
[----:B------:R-:W-:-:S03]  /*fe70*/  FADD.FTZ R3, R171, R172 ;  /* 0x000000acab037221 */ /* 0x000fc60000010000 */
[----:B------:R-:W3:Y:S01]  /*fe80*/  MUFU.EX2 R165, R178 ;  /* 0x000000b200a57308 */ /* 0x000ee20000000800 */
[----:B0-----:R-:W-:-:S07]  /*fe90*/  FADD.FTZ R172, R174, R3 ;  /* 0x00000003aeac7221 */ /* 0x001fce0000010000 */
[----:B------:R-:W0:Y:S01]  /*fea0*/  MUFU.EX2 R170, R179 ;  /* 0x000000b300aa7308 */ /* 0x000e220000000800 */
[C---:B-1----:R-:W-:Y:S01]  /*feb0*/  FADD.FTZ R172, R175.reuse, R172 ;  /* 0x000000acafac7221 */ /* 0x042fe20000010000 */
[----:B------:R-:W-:-:S05]  /*fec0*/  F2FP.F16.F32.PACK_AB R163, R175, R174 ;  /* 0x000000aeafa3723e */ /* 0x000fca00000000ff */
[----:B------:R4:W-:Y:S01]  /*fed0*/  STSM.16.M88.4 [R196], R160 ;  /* 0x000000a0c4007844 */ /* 0x0009e20000000200 */
[----:B------:R-:W1:Y:S01]  /*fee0*/  MUFU.EX2 R182, R182 ;  /* 0x000000b600b67308 */ /* 0x000e620000000800 */
[----:B---3--:R-:W-:-:S07]  /*fef0*/  FADD.FTZ R3, R165, R172 ;  /* 0x000000aca5037221 */ /* 0x008fce0000010000 */
[----:B------:R-:W3:Y:S01]  /*ff00*/  MUFU.EX2 R183, R183 ;  /* 0x000000b700b77308 */ /* 0x000ee20000000800 */
[C---:B0-----:R-:W-:Y:S01]  /*ff10*/  FADD.FTZ R3, R170.reuse, R3 ;  /* 0x00000003aa037221 */ /* 0x041fe20000010000 */
[----:B------:R-:W-:-:S03]  /*ff20*/  F2FP.F16.F32.PACK_AB R165, R170, R165 ;  /* 0x000000a5aaa5723e */ /* 0x000fc600000000ff */
[----:B-1----:R-:W-:Y:S01]  /*ff30*/  FADD.FTZ R172, R182, R3 ;  /* 0x00000003b6ac7221 */ /* 0x002fe20000010000 */
[----:B---3--:R-:W-:-:S03]  /*ff40*/  F2FP.F16.F32.PACK_AB R167, R183, R182 ;  /* 0x000000b6b7a7723e */ /* 0x008fc600000000ff */
[----:B------:R-:W-:Y:S02]  /*ff50*/  FADD.FTZ R3, R183, R172 ;  /* 0x000000acb7037221 */ /* 0x000fe40000010000 */
[----:B------:R4:W-:Y:S01]  /*ff60*/  STSM.16.M88.4 [R197], R164 ;  /* 0x000000a4c5007844 */ /* 0x0009e20000000200 */
[----:B------:R-:W-:Y:S05]  /*ff70*/  @!P0 BRA `(.L_x_5991) ;  /* 0x0000000000048947 */ /* 0x000fea0003800000 */
[----:B------:R-:W-:Y:S01]  /*ff80*/  BPT.TRAP 0x1 ;  /* 0x000000040000795c */ /* 0x000fe20000300000 */
.L_x_5991:
[----:B------:R0:W1:Y:S01]  /*ff90*/  SYNCS.PHASECHK.TRANS64.TRYWAIT P3, [R14+URZ+0x28c50], R207 ;  /* 0x028c50cf0e0075a7 */ /* 0x000062000806017f */
[----:B------:R-:W-:Y:S05]  /*ffa0*/  @!P0 BRA `(.L_x_5992) ;  /* 0x0000000000048947 */ /* 0x000fea0003800000 */
[----:B------:R-:W-:Y:S01]  /*ffb0*/  BPT.TRAP 0x1 ;  /* 0x000000040000795c */ /* 0x000fe20000300000 */
.L_x_5992:
[----:B------:R-:W-:Y:S04]  /*ffc0*/  BSSY B2, `(.L_x_5993) ;  /* 0x0000004000027945 */ /* 0x000fe80003800000 */
[----:B-1----:R-:W-:Y:S05]  /*ffd0*/  @P3 BRA `(.L_x_5994) ;  /* 0x0000000000083947 */ /* 0x002fea0003800000 */
[----:B------:R-:W1:Y:S02]  /*ffe0*/  SYNCS.PHASECHK.TRANS64.TRYWAIT P3, [R14+URZ+0x28c50], R207 ;  /* 0x028c50cf0e0075a7 */ /* 0x000e64000806017f */
[----:B-1----:R-:W-:Y:S05]  /*fff0*/  @!P3 BRA `(.L_x_5995) ;  /* 0x000000fc00f8b947 */ /* 0x002fea0003800000 */
.L_x_5994:
[----:B------:R-:W-:Y:S05]  /*10000*/  BSYNC B2 ;  /* 0x0000000000027941 */ /* 0x000fea0003800000 */
.L_x_5993:
[----:B------:R-:W-:Y:S01]  /*10010*/  IMAD R168, R18, 0x1000, R190 ;  /* 0x0000100012a87824 */ /* 0x000fe200078e02be */
[----:B------:R-:W-:Y:S01]  /*10020*/  WARPGROUP.ARRIVE ;  /* 0x00000000000079c5 */ /* 0x000fe20000000000 */
[----:B------:R-:W-:Y:S02]  /*10030*/  IMAD.MOV.U32 R169, RZ, RZ, 0x40000040 ;  /* 0x40000040ffa97424 */ /* 0x000fe400078e00ff */
[----:B012---:R-:W-:Y:S01]  /*10040*/  @!P1 VIADD R14, R14, 0x28c60 ;  /* 0x00028c600e0e9836 */ /* 0x007fe20000000000 */
[----:B------:R-:W-:Y:S01]  /*10050*/  R2UR UR6, R168 ;  /* 0x00000000a80672ca */ /* 0x000fe200000e0000 */
[----:B------:R-:W-:Y:S01]  /*10060*/  IMAD.MOV.U32 R208, RZ, RZ, R20 ;  /* 0x000000ffffd07224 */ /* 0x000fe200078e0014 */
[----:B------:R-:W-:Y:S01]  /*10070*/  R2UR UR7, R169 ;  /* 0x00000000a90772ca */ /* 0x000fe200000e0000 */
[----:B------:R-:W-:Y:S01]  /*10080*/  IMAD.MOV.U32 R169, RZ, RZ, 0x40000040 ;  /* 0x40000040ffa97424 */ /* 0x000fe200078e00ff */
[----:B------:R-:W-:Y:S01]  /*10090*/  @!P1 PRMT R14, RZ, 0x654, R14 ;  /* 0x00000654ff0e9816 */ /* 0x000fe2000000000e */
[----:B------:R-:W-:-:S02]  /*100a0*/  IMAD.MOV.U32 R209, RZ, RZ, R12 ;  /* 0x000000ffffd17224 */ /* 0x000fc400078e000c */
[----:B------:R-:W-:-:S08]  /*100b0*/  IMAD.MOV.U32 R210, RZ, RZ, R18 ;  /* 0x000000ffffd27224 */ /* 0x000fd000078e0012 */
[----:B------:R-:W-:Y:S03]  /*100c0*/  HGMMA.64x256x16.F32 R24, R152, gdesc[UR4].tnspB, R24, gsb0 ;  /* 0x43e0000498187df0 */ /* 0x000fe60008000818 */
[----:B------:R-:W-:Y:S02]  /*100d0*/  WARPGROUP.DEPBAR.LE gsb0, 0x0 ;  /* 0x00008000000079c5 */ /* 0x000fe40000010000 */
[----:B----4-:R-:W-:Y:S01]  /*100e0*/  VIADD R152, R168, 0x80 ;  /* 0x00000080a8987836 */ /* 0x010fe20000000000 */
        /* <DEDUP_REMOVED lines=32> */
.L_x_5985:
[----:B-1----:R-:W-:-:S07]  /*102f0*/  IMAD.MOV.U32 R14, RZ, RZ, R206 ;  /* 0x000000ffff0e7224 */ /* 0x002fce00078e00ce */
.L_x_5984:
[----:B------:R-:W-:Y:S05]  /*10300*/  BSYNC B0 ;  /* 0x0000000000007941 */ /* 0x000fea0003800000 */
.L_x_5983:
[----:B------:R-:W-:Y:S01]  /*10310*/  ISETP.GE.AND P2, PT, R14, R202, PT ;  /* 0x000000ca0e00720c */ /* 0x000fe20003f46270 */
[----:B------:R-:W-:-:S12]  /*10320*/  BSSY B0, `(.L_x_5997) ;  /* 0x000024f000007945 */ /* 0x000fd80003800000 */
[----:B------:R-:W-:Y:S05]  /*10330*/  @!P2 BRA `(.L_x_5998) ;  /* 0x000000240034a947 */ /* 0x000fea0003800000 */
[----:B------:R-:W-:Y:S02]  /*10340*/  IMAD.MOV.U32 R208, RZ, RZ, R20 ;  /* 0x000000ffffd07224 */ /* 0x000fe400078e0014 */
[----:B------:R-:W-:Y:S02]  /*10350*/  IMAD.MOV.U32 R210, RZ, RZ, R12 ;  /* 0x000000ffffd27224 */ /* 0x000fe400078e000c */
[----:B------:R-:W-:-:S07]  /*10360*/  IMAD.MOV.U32 R209, RZ, RZ, R18 ;  /* 0x000000ffffd17224 */ /* 0x000fce00078e0012 */
.L_x_6017:
[----:B------:R-:W-:-:S05]  /*10370*/  VIADD R18, R209, 0x1 ;  /* 0x00000001d1127836 */ /* 0x000fca0000000000 */
[----:B------:R-:W-:-:S04]  /*10380*/  ISETP.NE.AND P2, PT, R18, 0x2, PT ;  /* 0x000000021200780c */ /* 0x000fc80003f45270 */
[----:B------:R-:W-:Y:S02]  /*10390*/  SEL R12, RZ, 0x1, P2 ;  /* 0x00000001ff0c7807 */ /* 0x000fe40001000000 */
[----:B------:R-:W-:Y:S02]  /*103a0*/  SEL R18, R18, RZ, P2 ;  /* 0x000000ff12127207 */ /* 0x000fe40001000000 */
[----:B------:R-:W-:Y:S01]  /*103b0*/  LOP3.LUT R19, R19, R12, RZ, 0x3c, !PT ;  /* 0x0000000c13137212 */ /* 0x000fe200078e3cff */
[----:B-1--4-:R-:W-:Y:S06]  /*103c0*/  @!P0 BRA `(.L_x_5999) ;  /* 0x0000000000048947 */ /* 0x012fec0003800000 */
[----:B------:R-:W-:Y:S01]  /*103d0*/  BPT.TRAP 0x1 ;  /* 0x000000040000795c */ /* 0x000fe20000300000 */
.L_x_5999:
[----:B------:R-:W-:Y:S01]  /*103e0*/  IMAD R206, R18, 0x8, R2 ;  /* 0x0000000812ce7824 */ /* 0x000fe200078e0202 */
[----:B------:R-:W-:-:S04]  /*103f0*/  SHF.L.U32 R207, R19, 0x1f, RZ ;  /* 0x0000001f13cf7819 */ /* 0x000fc800000006ff */
[----:B------:R1:W2:Y:S01]  /*10400*/  SYNCS.PHASECHK.TRANS64.TRYWAIT P2, [R206+URZ+0x28c30], R207 ;  /* 0x028c30cfce0075a7 */ /* 0x0002a2000804017f */
[----:B------:R-:W-:Y:S05]  /*10410*/  @!P0 BRA `(.L_x_6000) ;  /* 0x0000000000048947 */ /* 0x000fea0003800000 */
[----:B------:R-:W-:Y:S01]  /*10420*/  BPT.TRAP 0x1 ;  /* 0x000000040000795c */ /* 0x000fe20000300000 */
.L_x_6000:
[----:B------:R-:W-:Y:S01]  /*10430*/  BSSY B1, `(.L_x_6001) ;  /* 0x0000006000017945 */ /* 0x000fe20003800000 */
[----:B------:R-:W-:Y:S02]  /*10440*/  IMAD R12, R18, 0x200, R15 ;  /* 0x00000200120c7824 */ /* 0x000fe400078e020f */
[----:B------:R-:W-:Y:S01]  /*10450*/  IMAD.MOV.U32 R13, RZ, RZ, 0x40000040 ;  /* 0x40000040ff0d7424 */ /* 0x000fe200078e00ff */
[----:B--2---:R-:W-:Y:S06]  /*10460*/  @P2 BRA `(.L_x_6002) ;  /* 0x0000000000082947 */ /* 0x004fec0003800000 */
[----:B------:R-:W2:Y:S02]  /*10470*/  SYNCS.PHASECHK.TRANS64.TRYWAIT P2, [R206+URZ+0x28c30], R207 ;  /* 0x028c30cfce0075a7 */ /* 0x000ea4000804017f */
[----:B--2---:R-:W-:Y:S05]  /*10480*/  @!P2 BRA `(.L_x_6003) ;  /* 0x000000f800e8a947 */ /* 0x004fea0003800000 */
.L_x_6002:
[----:B------:R-:W-:Y:S05]  /*10490*/  BSYNC B1 ;  /* 0x0000000000017941 */ /* 0x000fea0003800000 */
.L_x_6001:
[C---:B------:R-:W-:Y:S01]  /*104a0*/  R2UR UR6, R12.reuse ;  /* 0x000000000c0672ca */ /* 0x040fe200000e0000 */
[----:B------:R-:W-:Y:S01]  /*104b0*/  WARPGROUP.ARRIVE ;  /* 0x00000000000079c5 */ /* 0x000fe20000000000 */
[----:B------:R-:W-:Y:S01]  /*104c0*/  R2UR UR7, R13 ;  /* 0x000000000d0772ca */ /* 0x000fe200000e0000 */
[----:B------:R-:W-:Y:S01]  /*104d0*/  VIADD R20, R12, 0x2 ;  /* 0x000000020c147836 */ /* 0x000fe20000000000 */
[----:B------:R-:W-:Y:S01]  /*104e0*/  R2UR UR4, R4 ;  /* 0x00000000040472ca */ /* 0x000fe200000e0000 */
[----:B------:R-:W-:Y:S01]  /*104f0*/  IMAD.MOV.U32 R21, RZ, RZ, 0x40000040 ;  /* 0x40000040ff157424 */ /* 0x000fe200078e00ff */
[----:B------:R-:W-:Y:S01]  /*10500*/  R2UR UR5, R5 ;  /* 0x00000000050572ca */ /* 0x000fe200000e0000 */
[----:B------:R-:W-:Y:S02]  /*10510*/  IMAD.MOV.U32 R13, RZ, RZ, 0x40000040 ;  /* 0x40000040ff0d7424 */ /* 0x000fe400078e00ff */
[----:B------:R-:W-:-:S10]  /*10520*/  IMAD.IADD R230, R201, 0x1, R192 ;  /* 0x00000001c9e67824 */ /* 0x000fd400078e02c0 */
        /* <DEDUP_REMOVED lines=8> */
[----:B------:R-:W-:Y:S02]  /*105b0*/  WARPGROUP.DEPBAR.LE gsb0, 0x0 ;  /* 0x00008000000079c5 */ /* 0x000fe40000010000 */
[----:B------:R-:W-:-:S10]  /*105c0*/  WARPGROUP.ARRIVE ;  /* 0x00000000000079c5 */ /* 0x000fd40000000000 */
[----:B------:R-:W-:Y:S01]  /*105d0*/  HGMMA.64x64x16.F32 R152, gdesc[UR4], R152, gsb0 ;  /* 0x00e00000049879f0 */ /* 0x000fe20008000898 */
[----:B------:R-:W-:Y:S01]  /*105e0*/  R2UR UR6, R20 ;  /* 0x00000000140672ca */ /* 0x000fe200000e0000 */
[----:B------:R-:W-:Y:S01]  /*105f0*/  IMAD.SHL.U32 R20, R14, 0x40, RZ ;  /* 0x000000400e147824 */ /* 0x000fe200078e00ff */
[----:B------:R-:W-:Y:S02]  /*10600*/  R2UR UR7, R21 ;  /* 0x00000000150772ca */ /* 0x000fe400000e0000 */
[----:B------:R-:W-:Y:S02]  /*10610*/  R2UR UR4, R8 ;  /* 0x00000000080472ca */ /* 0x000fe400000e0000 */
[----:B------:R-:W-:Y:S02]  /*10620*/  R2UR UR5, R9 ;  /* 0x00000000090572ca */ /* 0x000fe400000e0000 */
[----:B0-----:R-:W-:-:S04]  /*10630*/  IADD3 R212, -R184, 0x1, -R20 ;  /* 0x00000001b8d47810 */ /* 0x001fc80007ffe914 */
[----:B------:R-:W-:Y:S01]  /*10640*/  IADD3 R212, -R22, R212, R23 ;  /* 0x000000d416d47210 */ /* 0x000fe20007ffe117 */
[----:B------:R-:W-:Y:S02]  /*10650*/  WARPGROUP.DEPBAR.LE gsb0, 0x0 ;  /* 0x00008000000079c5 */ /* 0x000fe40000010000 */
[----:B------:R-:W-:-:S06]  /*10660*/  WARPGROUP.ARRIVE ;  /* 0x00000000000079c5 */ /* 0x000fcc0000000000 */
[----:B------:R-:W-:Y:S01]  /*10670*/  HGMMA.64x64x16.F32 R152, gdesc[UR4], R152, gsb0 ;  /* 0x00e00000049879f0 */ /* 0x000fe20008000898 */
[----:B------:R-:W-:Y:S02]  /*10680*/  R2UR UR6, R12 ;  /* 0x000000000c0672ca */ /* 0x000fe400000e0000 */
[----:B------:R-:W-:Y:S01]  /*10690*/  R2UR UR7, R13 ;  /* 0x000000000d0772ca */ /* 0x000fe200000e0000 */
[----:B------:R-:W0:Y:S01]  /*106a0*/  @P5 LDC R12, c[0x0][0x450] ;  /* 0x00011400ff0c5b82 */ /* 0x000e220000000800 */
[----:B------:R-:W-:Y:S02]  /*106b0*/  R2UR UR4, R6 ;  /* 0x00000000060472ca */ /* 0x000fe400000e0000 */
[----:B------:R-:W-:-:S05]  /*106c0*/  R2UR UR5, R7 ;  /* 0x00000000070572ca */ /* 0x000fca00000e0000 */
[----:B------:R-:W3:Y:S02]  /*106d0*/  @P5 LDC R13, c[0x0][0x44c] ;  /* 0x00011300ff0d5b82 */ /* 0x000ee40000000800 */
[----:B---3--:R-:W-:-:S05]  /*106e0*/  @P5 IMAD.HI.U32 R13, R230, R13, RZ ;  /* 0x0000000de60d5227 */ /* 0x008fca00078e00ff */
[----:B0-----:R-:W-:Y:S01]  /*106f0*/  @P5 SHF.R.U32.HI R230, RZ, R12, R13 ;  /* 0x0000000cffe65219 */ /* 0x001fe2000001160d */
[----:B------:R-:W-:-:S04]  /*10700*/  @!P1 VIADD R12, R206, 0x28c40 ;  /* 0x00028c40ce0c9836 */ /* 0x000fc80000000000 */
[----:B------:R-:W0:Y:S01]  /*10710*/  SHFL.IDX PT, R231, R230, RZ, 0x1c1f ;  /* 0x001c1fffe6e77589 */ /* 0x000e2200000e0000 */
[----:B------:R-:W-:Y:S01]  /*10720*/  @!P1 PRMT R12, RZ, 0x654, R12 ;  /* 0x00000654ff0c9816 */ /* 0x000fe2000000000c */
[----:B------:R-:W-:Y:S02]  /*10730*/  WARPGROUP.DEPBAR.LE gsb0, 0x0 ;  /* 0x00008000000079c5 */ /* 0x000fe40000010000 */
[----:B------:R-:W-:-:S06]  /*10740*/  WARPGROUP.ARRIVE ;  /* 0x00000000000079c5 */ /* 0x000fcc0000000000 */
[----:B------:R-:W-:Y:S01]  /*10750*/  HGMMA.64x64x16.F32 R152, gdesc[UR4], R152, gsb0 ;  /* 0x00e00000049879f0 */ /* 0x000fe20008000898 */
[----:B------:R-:W-:Y:S01]  /*10760*/  ULDC UR4, c[0x0][0x9dc] ;  /* 0x0002770000047ab9 */ /* 0x000fe20000000800 */
[----:B------:R-:W-:Y:S01]  /*10770*/  ULDC UR5, c[0x0][0x9e0] ;  /* 0x0002780000057ab9 */ /* 0x000fe20000000800 */
[----:B------:R-:W-:Y:S01]  /*10780*/  ULOP3.LUT UR4, URZ, UR4, URZ, 0x33, !UPT ;  /* 0x000000043f047292 */ /* 0x000fe2000f8e333f */
[----:B------:R-:W-:-:S04]  /*10790*/  VIADD R213, R212, UR5 ;  /* 0x00000005d4d57c36 */ /* 0x000fc80008000000 */
[----:B0-----:R-:W-:Y:S02]  /*107a0*/  IMAD.IADD R211, R213, 0x1, R231 ;  /* 0x00000001d5d37824 */ /* 0x001fe400078e02e7 */
[----:B------:R-:W-:-:S04]  /*107b0*/  VIADD R212, R212, UR4 ;  /* 0x00000004d4d47c36 */ /* 0x000fc80008000000 */
[----:B------:R-:W-:Y:S01]  /*107c0*/  IMAD.IADD R21, R212, 0x1, R231 ;  /* 0x00000001d4157824 */ /* 0x000fe200078e02e7 */
[----:B------:R-:W-:Y:S02]  /*107d0*/  WARPGROUP.DEPBAR.LE gsb0, 0x0 ;  /* 0x00008000000079c5 */ /* 0x000fe40000010000 */
[----:B------:R0:W-:Y:S01]  /*107e0*/  @!P1 SYNCS.ARRIVE.TRANS64.RED.A1T0 RZ, [R12+URZ], RZ ;  /* 0x000000ff0cff99a7 */ /* 0x0001e2000810043f */
[----:B------:R-:W-:Y:S05]  /*107f0*/  @!P6 BRA `(.L_x_6004) ;  /* 0x000000000060e947 */ /* 0x000fea0003800000 */
[----:B------:R-:W-:Y:S01]  /*10800*/  IADD3 R231, -R22, R23, R231 ;  /* 0x0000001716e77210 */ /* 0x000fe20007ffe1e7 */
[----:B------:R-:W-:Y:S03]  /*10810*/  BSSY B1, `(.L_x_6005) ;  /* 0x0000012000017945 */ /* 0x000fe60003800000 */
[----:B------:R-:W-:-:S13]  /*10820*/  ISETP.GT.AND P2, PT, R231, -0x1, PT ;  /* 0xffffffffe700780c */ /* 0x000fda0003f44270 */
[----:B------:R-:W-:Y:S05]  /*10830*/  @P2 BRA `(.L_x_6006) ;  /* 0x0000000000242947 */ /* 0x000fea0003800000 */
[----:B------:R-:W-:Y:S01]  /*10840*/  ULDC UR4, c[0x0][0x9e4] ;  /* 0x0002790000047ab9 */ /* 0x000fe20000000800 */
[----:B------:R-:W-:Y:S01]  /*10850*/  LOP3.LUT R231, RZ, R231, RZ, 0x33, !PT ;  /* 0x000000e7ffe77212 */ /* 0x000fe200078e33ff */
[----:B------:R-:W-:-:S05]  /*10860*/  IMAD.U32 R232, RZ, RZ, UR4 ;  /* 0x00000004ffe87e24 */ /* 0x000fca000f8e00ff */
[----:B------:R-:W-:-:S13]  /*10870*/  ISETP.NE.AND P2, PT, R232, 0x1, PT ;  /* 0x00000001e800780c */ /* 0x000fda0003f45270 */
[----:B0-----:R-:W0:Y:S02]  /*10880*/  @P2 LDC.64 R12, c[0x0][0x9e8] ;  /* 0x00027a00ff0c2b82 */ /* 0x001e240000000a00 */
[----:B0-----:R-:W-:-:S05]  /*10890*/  @P2 IMAD.HI.U32 R12, R231, R12, RZ ;  /* 0x0000000ce70c2227 */ /* 0x001fca00078e00ff */
[----:B------:R-:W-:-:S04]  /*108a0*/  @P2 SHF.R.U32.HI R231, RZ, R13, R12 ;  /* 0x0000000dffe72219 */ /* 0x000fc8000001160c */
[----:B------:R-:W-:Y:S01]  /*108b0*/  LOP3.LUT R231, RZ, R231, RZ, 0x33, !PT ;  /* 0x000000e7ffe77212 */ /* 0x000fe200078e33ff */
[----:B------:R-:W-:Y:S06]  /*108c0*/  BRA `(.L_x_6007) ;  /* 0x0000000000187947 */ /* 0x000fec0003800000 */
.L_x_6006:
[----:B------:R-:W-:Y:S02]  /*108d0*/  ULDC UR4, c[0x0][0x9e4] ;  /* 0x0002790000047ab9 */ /* 0x000fe40000000800 */
[----:B------:R-:W-:-:S05]  /*108e0*/  IMAD.U32 R232, RZ, RZ, UR4 ;  /* 0x00000004ffe87e24 */ /* 0x000fca000f8e00ff */
[----:B------:R-:W-:-:S13]  /*108f0*/  ISETP.NE.AND P2, PT, R232, 0x1, PT ;  /* 0x00000001e800780c */ /* 0x000fda0003f45270 */
[----:B0-----:R-:W0:Y:S02]  /*10900*/  @P2 LDC.64 R12, c[0x0][0x9e8] ;  /* 0x00027a00ff0c2b82 */ /* 0x001e240000000a00 */
[----:B0-----:R-:W-:-:S05]  /*10910*/  @P2 IMAD.HI.U32 R12, R231, R12, RZ ;  /* 0x0000000ce70c2227 */ /* 0x001fca00078e00ff */
[----:B------:R-:W-:-:S07]  /*10920*/  @P2 SHF.R.U32.HI R231, RZ, R13, R12 ;  /* 0x0000000dffe72219 */ /* 0x000fce000001160c */
.L_x_6007:
[----:B------:R-:W-:Y:S05]  /*10930*/  BSYNC B1 ;  /* 0x0000000000017941 */ /* 0x000fea0003800000 */
.L_x_6005:
[----:B------:R-:W-:-:S04]  /*10940*/  IMAD R231, R231, R232, -R20 ;  /* 0x000000e8e7e77224 */ /* 0x000fc800078e0a14 */
[----:B------:R-:W-:-:S05]  /*10950*/  IMAD.IADD R231, R231, 0x1, -R184 ;  /* 0x00000001e7e77824 */ /* 0x000fca00078e0ab8 */
[----:B------:R-:W-:Y:S02]  /*10960*/  VIMNMX R21, R21, R231, !PT ;  /* 0x000000e715157248 */ /* 0x000fe40007fe0100 */
[----:B------:R-:W-:-:S07]  /*10970*/  VIADDMNMX R211, R231, R232, R211, PT ;  /* 0x000000e8e7d37246 */ /* 0x000fce00038001d3 */
.L_x_6004:
[----:B------:R-:W-:Y:S01]  /*10980*/  ISETP.GT.AND P2, PT, R14, -0x1, PT ;  /* 0xffffffff0e00780c */ /* 0x000fe20003f44270 */
[----:B------:R-:W3:Y:S03]  /*10990*/  SHFL.IDX PT, R230, R230, 0x1, 0x1c1f ;  /* 0x003c1f00e6e67f89 */ /* 0x000ee600000e0000 */
        /* <DEDUP_REMOVED lines=11> */
[--C-:B---3--:R-:W-:Y:S01]  /*10a50*/  IMAD.IADD R213, R213, 0x1, R230.reuse ;  /* 0x00000001d5d57824 */ /* 0x108fe200078e02e6 */
        /* <DEDUP_REMOVED lines=52> */
.L_x_6010:
[----:B------:R-:W-:Y:S02]  /*10da0*/  ULDC UR4, c[0x0][0x9e4] ;  /* 0x0002790000047ab9 */ /* 0x000fe40000000800 */
[----:B------:R-:W-:-:S05]  /*10db0*/  IMAD.U32 R21, RZ, RZ, UR4 ;  /* 0x00000004ff157e24 */ /* 0x000fca000f8e00ff */
[----:B------:R-:W-:-:S13]  /*10dc0*/  ISETP.NE.AND P3, PT, R21, 0x1, PT ;  /* 0x000000011500780c */ /* 0x000fda0003f65270 */
[----:B0-----:R-:W0:Y:S02]  /*10dd0*/  @P3 LDC.64 R12, c[0x0][0x9e8] ;  /* 0x00027a00ff0c3b82 */ /* 0x001e240000000a00 */
[----:B0-----:R-:W-:-:S05]  /*10de0*/  @P3 IMAD.HI.U32 R12, R230, R12, RZ ;  /* 0x0000000ce60c3227 */ /* 0x001fca00078e00ff */
[----:B------:R-:W-:-:S07]  /*10df0*/  @P3 SHF.R.U32.HI R230, RZ, R13, R12 ;  /* 0x0000000dffe63219 */ /* 0x000fce000001160c */
.L_x_6011:
[----:B------:R-:W-:Y:S05]  /*10e00*/  BSYNC B1 ;  /* 0x0000000000017941 */ /* 0x000fea0003800000 */
.L_x_6009:
[----:B------:R-:W-:-:S04]  /*10e10*/  IMAD R20, R230, R21, -R20 ;  /* 0x00000015e6147224 */ /* 0x000fc800078e0a14 */
[----:B------:R-:W-:-:S05]  /*10e20*/  IMAD.IADD R20, R20, 0x1, -R184 ;  /* 0x0000000114147824 */ /* 0x000fca00078e0ab8 */
[----:B------:R-:W-:Y:S02]  /*10e30*/  VIMNMX R212, R212, R20, !PT ;  /* 0x00000014d4d47248 */ /* 0x000fe40007fe0100 */
[----:B------:R-:W-:-:S07]  /*10e40*/  VIADDMNMX R213, R20, R21, R213, PT ;  /* 0x0000001514d57246 */ /* 0x000fce00038001d5 */
.L_x_6008:
[----:B0-----:R-:W-:Y:S01]  /*10e50*/  FMNMX.FTZ R12, R152, R210, !PT ;  /* 0x000000d2980c7209 */ /* 0x001fe20007810000 */
[----:B------:R-:W-:-:S03]  /*10e60*/  ULDC UR4, c[0x0][0x988] ;  /* 0x0002620000047ab9 */ /* 0x000fc60000000800 */
        /* <DEDUP_REMOVED lines=16> */
[----:B0-----:R-:W-:-:S05]  /*10f70*/  FMNMX.FTZ R12, R12, R13, !PT ;  /* 0x0000000d0c0c7209 */ /* 0x001fca0007810000 */
[----:B------:R-:W0:Y:S02]  /*10f80*/  SHFL.BFLY PT, R13, R12, 0x1, 0x1f ;  /* 0x0c201f000c0d7f89 */ /* 0x000e2400000e0000 */
[----:B0-----:R-:W-:Y:S01]  /*10f90*/  FMNMX.FTZ R12, R12, R13, !PT ;  /* 0x0000000d0c0c7209 */ /* 0x001fe20007810000 */
[----:B------:R-:W-:-:S03]  /*10fa0*/  IMAD.U32 R13, RZ, RZ, UR4 ;  /* 0x00000004ff0d7e24 */ /* 0x000fc6000f8e00ff */
[C---:B------:R-:W-:Y:S01]  /*10fb0*/  FSETP.NEU.FTZ.AND P3, PT, R12.reuse, -INF , PT ;  /* 0xff8000000c00780b */ /* 0x040fe20003f7d000 */
[----:B------:R-:W-:-:S03]  /*10fc0*/  FMUL.FTZ R20, R12, R13 ;  /* 0x0000000d0c147220 */ /* 0x000fc60000410000 */
[----:B------:R-:W-:Y:S02]  /*10fd0*/  FSEL R21, R12, RZ, P3 ;  /* 0x000000ff0c157208 */ /* 0x000fe40001800000 */
[----:B------:R-:W-:Y:S02]  /*10fe0*/  FSEL R20, R20, RZ, P3 ;  /* 0x000000ff14147208 */ /* 0x000fe40001800000 */
[----:B------:R-:W-:Y:S01]  /*10ff0*/  ISETP.GT.AND P3, PT, R212, 0x1, P2 ;  /* 0x00000001d400780c */ /* 0x000fe20001764270 */
[----:B------:R-:W-:Y:S02]  /*11000*/  FADD.FTZ R21, -R21, R210 ;  /* 0x000000d215157221 */ /* 0x000fe40000010100 */
[-CC-:B------:R-:W-:Y:S01]  /*11010*/  FFMA.FTZ R152, R152, R13.reuse, -R20.reuse ;  /* 0x0000000d98987223 */ /* 0x180fe20000010814 */
[----:B------:R-:W-:Y:S01]  /*11020*/  ISETP.LT.OR P4, PT, R213, 0x2, P3 ;  /* 0x00000002d500780c */ /* 0x000fe20001f81670 */
[-C--:B------:R-:W-:Y:S01]  /*11030*/  FMUL.FTZ R21, R21, R13.reuse ;  /* 0x0000000d15157220 */ /* 0x080fe20000410000 */
[-CC-:B------:R-:W-:Y:S01]  /*11040*/  FFMA.FTZ R153, R153, R13.reuse, -R20.reuse ;  /* 0x0000000d99997223 */ /* 0x180fe20000010814 */
[----:B------:R-:W-:Y:S01]  /*11050*/  ISETP.GT.AND P3, PT, R212, 0x8, P2 ;  /* 0x00000008d400780c */ /* 0x000fe20001764270 */
[-CC-:B------:R-:W-:Y:S01]  /*11060*/  FFMA.FTZ R156, R156, R13.reuse, -R20.reuse ;  /* 0x0000000d9c9c7223 */ /* 0x180fe20000010814 */
[----:B------:R-:W-:Y:S01]  /*11070*/  FSEL R155, R155, -INF , !P4 ;  /* 0xff8000009b9b7808 */ /* 0x000fe20006000000 */
[----:B------:R-:W-:Y:S01]  /*11080*/  MUFU.EX2 R152, R152 ;  /* 0x0000009800987308 */ /* 0x000fe20000000800 */
[----:B------:R-:W-:Y:S01]  /*11090*/  ISETP.GT.AND P4, PT, R212, 0x9, P2 ;  /* 0x00000009d400780c */ /* 0x000fe20001784270 */
[-CC-:B------:R-:W-:Y:S01]  /*110a0*/  FFMA.FTZ R157, R157, R13.reuse, -R20.reuse ;  /* 0x0000000d9d9d7223 */ /* 0x180fe20000010814 */
[C---:B------:R-:W-:Y:S01]  /*110b0*/  ISETP.LT.OR P3, PT, R213.reuse, 0x9, P3 ;  /* 0x00000009d500780c */ /* 0x040fe20001f61670 */
[-CC-:B------:R-:W-:Y:S01]  /*110c0*/  FFMA.FTZ R160, R160, R13.reuse, -R20.reuse ;  /* 0x0000000da0a07223 */ /* 0x180fe20000010814 */
[----:B------:R-:W-:Y:S01]  /*110d0*/  ISETP.LT.OR P4, PT, R213, 0xa, P4 ;  /* 0x0000000ad500780c */ /* 0x000fe20002781670 */
[-CC-:B------:R-:W-:Y:S01]  /*110e0*/  FFMA.FTZ R161, R161, R13.reuse, -R20.reuse ;  /* 0x0000000da1a17223 */ /* 0x180fe20000010814 */
[----:B------:R-:W-:Y:S01]  /*110f0*/  FSEL R158, R158, -INF , !P3 ;  /* 0xff8000009e9e7808 */ /* 0x000fe20005800000 */
[----:B------:R-:W0:Y:S01]  /*11100*/  MUFU.EX2 R21, R21 ;  /* 0x0000001500157308 */ /* 0x000e220000000800 */
[----:B------:R-:W-:Y:S01]  /*11110*/  FSEL R159, R159, -INF , !P4 ;  /* 0xff8000009f9f7808 */ /* 0x000fe20006000000 */
[-CC-:B------:R-:W-:Y:S01]  /*11120*/  FFMA.FTZ R164, R164, R13.reuse, -R20.reuse ;  /* 0x0000000da4a47223 */ /* 0x180fe20000010814 */
[C---:B------:R-:W-:Y:S01]  /*11130*/  ISETP.GT.AND P4, PT, R212.reuse, 0x11, P2 ;  /* 0x00000011d400780c */ /* 0x040fe20001784270 */
[-CC-:B------:R-:W-:Y:S01]  /*11140*/  FFMA.FTZ R165, R165, R13.reuse, -R20.reuse ;  /* 0x0000000da5a57223 */ /* 0x180fe20000010814 */
[----:B------:R-:W-:Y:S01]  /*11150*/  ISETP.GT.AND P3, PT, R212, 0x10, P2 ;  /* 0x00000010d400780c */ /* 0x000fe20001764270 */
[-CC-:B------:R-:W-:Y:S01]  /*11160*/  FFMA.FTZ R168, R168, R13.reuse, -R20.reuse ;  /* 0x0000000da8a87223 */ /* 0x180fe20000010814 */
[----:B------:R-:W-:Y:S01]  /*11170*/  ISETP.LT.OR P4, PT, R213, 0x12, P4 ;  /* 0x00000012d500780c */ /* 0x000fe20002781670 */
[----:B------:R-:W3:Y:S01]  /*11180*/  MUFU.EX2 R153, R153 ;  /* 0x0000009900997308 */ /* 0x000ee20000000800 */
        /* <DEDUP_REMOVED lines=9> */
[----:B------:R-:W-:Y:S01]  /*11220*/  FFMA.FTZ R181, R181, R13, -R20 ;  /* 0x0000000db5b57223 */ /* 0x000fe20000010814 */
[----:B------:R-:W-:Y:S01]  /*11230*/  ISETP.LT.OR P3, PT, R213, 0x11, P3 ;  /* 0x00000011d500780c */ /* 0x000fe20001f61670 */
[----:B0-----:R-:W-:Y:S01]  /*11240*/  FFMA.FTZ R0, R21, R0, R152 ;  /* 0x0000000015007223 */ /* 0x001fe20000010098 */
[----:B------:R-:W-:Y:S01]  /*11250*/  FSEL R167, R167, -INF , !P4 ;  /* 0xff800000a7a77808 */ /* 0x000fe20006000000 */
[----:B------:R-:W0:Y:S01]  /*11260*/  MUFU.EX2 R156, R156 ;  /* 0x0000009c009c7308 */ /* 0x000e220000000800 */
[----:B------:R-:W-:Y:S01]  /*11270*/  ISETP.GT.AND P4, PT, R212, 0x21, P2 ;  /* 0x00000021d400780c */ /* 0x000fe20001784270 */
[-C--:B------:R-:W-:Y:S01]  /*11280*/  FMUL.FTZ R24, R24, R21.reuse ;  /* 0x0000001518187220 */ /* 0x080fe20000410000 */
[----:B------:R-:W-:Y:S01]  /*11290*/  FSEL R162, R162, -INF , !P3 ;  /* 0xff800000a2a27808 */ /* 0x000fe20005800000 */
[----:B---3--:R-:W-:Y:S01]  /*112a0*/  FADD.FTZ R0, R153, R0 ;  /* 0x0000000099007221 */ /* 0x008fe20000010000 */
[----:B------:R-:W-:Y:S01]  /*112b0*/  ISETP.LT.OR P4, PT, R213, 0x22, P4 ;  /* 0x00000022d500780c */ /* 0x000fe20002781670 */
[-C--:B------:R-:W-:Y:S01]  /*112c0*/  FMUL.FTZ R25, R25, R21.reuse ;  /* 0x0000001519197220 */ /* 0x080fe20000410000 */
[----:B------:R-:W-:Y:S01]  /*112d0*/  F2FP.F16.F32.PACK_AB R152, R153, R152 ;  /* 0x000000989998723e */ /* 0x000fe200000000ff */
[----:B------:R-:W3:Y:S01]  /*112e0*/  MUFU.EX2 R157, R157 ;  /* 0x0000009d009d7308 */ /* 0x000ee20000000800 */
[----:B------:R-:W-:Y:S01]  /*112f0*/  FSEL R171, R171, -INF , !P4 ;  /* 0xff800000abab7808 */ /* 0x000fe20006000000 */
[-C--:B------:R-:W-:Y:S01]  /*11300*/  FMUL.FTZ R28, R28, R21.reuse ;  /* 0x000000151c1c7220 */ /* 0x080fe20000410000 */
[C---:B------:R-:W-:Y:S01]  /*11310*/  ISETP.GT.AND P4, PT, R212.reuse, 0x29, P2 ;  /* 0x00000029d400780c */ /* 0x040fe20001784270 */
[-C--:B------:R-:W-:Y:S01]  /*11320*/  FMUL.FTZ R29, R29, R21.reuse ;  /* 0x000000151d1d7220 */ /* 0x080fe20000410000 */
[----:B------:R-:W-:Y:S01]  /*11330*/  ISETP.GT.AND P3, PT, R212, 0x18, P2 ;  /* 0x00000018d400780c */ /* 0x000fe20001764270 */
[-C--:B------:R-:W-:Y:S01]  /*11340*/  FMUL.FTZ R32, R32, R21.reuse ;  /* 0x0000001520207220 */ /* 0x080fe20000410000 */
[C---:B------:R-:W-:Y:S01]  /*11350*/  ISETP.LT.OR P4, PT, R213.reuse, 0x2a, P4 ;  /* 0x0000002ad500780c */ /* 0x040fe20002781670 */
[----:B------:R-:W4:Y:S01]  /*11360*/  MUFU.EX2 R160, R160 ;  /* 0x000000a000a07308 */ /* 0x000f220000000800 */
[----:B------:R-:W-:Y:S01]  /*11370*/  ISETP.LT.OR P3, PT, R213, 0x19, P3 ;  /* 0x00000019d500780c */ /* 0x000fe20001f61670 */
[----:B0-----:R-:W-:Y:S01]  /*11380*/  FADD.FTZ R0, R156, R0 ;  /* 0x000000009c007221 */ /* 0x001fe20000010000 */
[----:B------:R-:W-:Y:S01]  /*11390*/  FSEL R175, R175, -INF , !P4 ;  /* 0xff800000afaf7808 */ /* 0x000fe20006000000 */
[-C--:B------:R-:W-:Y:S01]  /*113a0*/  FMUL.FTZ R33, R33, R21.reuse ;  /* 0x0000001521217220 */ /* 0x080fe20000410000 */
[----:B------:R-:W-:Y:S01]  /*113b0*/  ISETP.GT.AND P4, PT, R212, RZ, P2 ;  /* 0x000000ffd400720c */ /* 0x000fe20001784270 */
[-C--:B------:R-:W-:Y:S01]  /*113c0*/  FMUL.FTZ R36, R36, R21.reuse ;  /* 0x0000001524247220 */ /* 0x080fe20000410000 */
[----:B------:R-:W-:Y:S01]  /*113d0*/  FSEL R166, R166, -INF , !P3 ;  /* 0xff800000a6a67808 */ /* 0x000fe20005800000 */
[----:B------:R-:W0:Y:S01]  /*113e0*/  MUFU.EX2 R161, R161 ;  /* 0x000000a100a17308 */ /* 0x000e220000000800 */
[----:B------:R-:W-:Y:S01]  /*113f0*/  ISETP.LT.OR P4, PT, R213, 0x1, P4 ;  /* 0x00000001d500780c */ /* 0x000fe20002781670 */
[-C--:B------:R-:W-:Y:S01]  /*11400*/  FMUL.FTZ R37, R37, R21.reuse ;  /* 0x0000001525257220 */ /* 0x080fe20000410000 */
[----:B------:R-:W-:Y:S01]  /*11410*/  ISETP.GT.AND P3, PT, R212, 0x20, P2 ;  /* 0x00000020d400780c */ /* 0x000fe20001764270 */
[-C--:B------:R-:W-:Y:S01]  /*11420*/  FMUL.FTZ R40, R40, R21.reuse ;  /* 0x0000001528287220 */ /* 0x080fe20000410000 */
[----:B------:R-:W-:Y:S01]  /*11430*/  FSEL R154, R154, -INF , !P4 ;  /* 0xff8000009a9a7808 */ /* 0x000fe20006000000 */
[-C--:B------:R-:W-:Y:S01]  /*11440*/  FMUL.FTZ R41, R41, R21.reuse ;  /* 0x0000001529297220 */ /* 0x080fe20000410000 */
[----:B------:R-:W-:Y:S01]  /*11450*/  ISETP.LT.OR P3, PT, R213, 0x21, P3 ;  /* 0x00000021d500780c */ /* 0x000fe20001f61670 */
[----:B------:R-:W-:Y:S01]  /*11460*/  MUFU.EX2 R164, R164 ;  /* 0x000000a400a47308 */ /* 0x000fe20000000800 */
[----:B------:R-:W-:Y:S01]  /*11470*/  FMNMX.FTZ R20, R154, R208, !PT ;  /* 0x000000d09a147209 */ /* 0x000fe20007810000 */
[-C--:B------:R-:W-:Y:S01]  /*11480*/  FMUL.FTZ R44, R44, R21.reuse ;  /* 0x000000152c2c7220 */ /* 0x080fe20000410000 */
[----:B------:R-:W-:Y:S01]  /*11490*/  FSEL R170, R170, -INF , !P3 ;  /* 0xff800000aaaa7808 */ /* 0x000fe20005800000 */
[-C--:B------:R-:W-:Y:S01]  /*114a0*/  FMUL.FTZ R45, R45, R21.reuse ;  /* 0x000000152d2d7220 */ /* 0x080fe20000410000 */
[----:B------:R-:W-:Y:S01]  /*114b0*/  FMNMX.FTZ R153, R155, R20, !PT ;  /* 0x000000149b997209 */ /* 0x000fe20007810000 */
[----:B------:R-:W-:Y:S01]  /*114c0*/  FMUL.FTZ R48, R48, R21 ;  /* 0x0000001530307220 */ /* 0x000fe20000410000 */
[----:B------:R-:W-:Y:S01]  /*114d0*/  ISETP.GT.AND P3, PT, R212, 0x28, P2 ;  /* 0x00000028d400780c */ /* 0x000fe20001764270 */
[----:B------:R-:W-:Y:S01]  /*114e0*/  MUFU.EX2 R165, R165 ;  /* 0x000000a500a57308 */ /* 0x000fe20000000800 */
[----:B------:R-:W-:Y:S01]  /*114f0*/  FMNMX.FTZ R20, R158, R153, !PT ;  /* 0x000000999e147209 */ /* 0x000fe20007810000 */
[-C--:B------:R-:W-:Y:S01]  /*11500*/  FMUL.FTZ R49, R49, R21.reuse ;  /* 0x0000001531317220 */ /* 0x080fe20000410000 */
[----:B------:R-:W-:Y:S01]  /*11510*/  ISETP.LT.OR P3, PT, R213, 0x29, P3 ;  /* 0x00000029d500780c */ /* 0x000fe20001f61670 */
[-C--:B------:R-:W-:Y:S01]  /*11520*/  FMUL.FTZ R52, R52, R21.reuse ;  /* 0x0000001534347220 */ /* 0x080fe20000410000 */
[----:B------:R-:W-:Y:S01]  /*11530*/  FMNMX.FTZ R153, R159, R20, !PT ;  /* 0x000000149f997209 */ /* 0x000fe20007810000 */
[----:B------:R-:W-:Y:S01]  /*11540*/  FMUL.FTZ R53, R53, R21 ;  /* 0x0000001535357220 */ /* 0x000fe20000410000 */
[----:B------:R-:W-:Y:S01]  /*11550*/  FSEL R174, R174, -INF , !P3 ;  /* 0xff800000aeae7808 */ /* 0x000fe20005800000 */
[----:B------:R-:W-:Y:S01]  /*11560*/  MUFU.EX2 R169, R169 ;  /* 0x000000a900a97308 */ /* 0x000fe20000000800 */
[----:B------:R-:W-:Y:S01]  /*11570*/  FMNMX.FTZ R20, R162, R153, !PT ;  /* 0x00000099a2147209 */ /* 0x000fe20007810000 */
[-C--:B------:R-:W-:Y:S01]  /*11580*/  FMUL.FTZ R56, R56, R21.reuse ;  /* 0x0000001538387220 */ /* 0x080fe20000410000 */
[----:B------:R-:W-:Y:S01]  /*11590*/  ISETP.GT.AND P3, PT, R212, 0x30, P2 ;  /* 0x00000030d400780c */ /* 0x000fe20001764270 */
[-C--:B------:R-:W-:Y:S01]  /*115a0*/  FMUL.FTZ R57, R57, R21.reuse ;  /* 0x0000001539397220 */ /* 0x080fe20000410000 */
[----:B------:R-:W-:Y:S01]  /*115b0*/  FMNMX.FTZ R153, R163, R20, !PT ;  /* 0x00000014a3997209 */ /* 0x000fe20007810000 */
[----:B------:R-:W-:Y:S01]  /*115c0*/  FMUL.FTZ R60, R60, R21 ;  /* 0x000000153c3c7220 */ /* 0x000fe20000410000 */
        /* <DEDUP_REMOVED lines=20> */
[----:B------:R-:W-:Y:S01]  /*11710*/  ISETP.GT.AND P2, PT, R212, 0x39, P2 ;  /* 0x00000039d400780c */ /* 0x000fe20001744270 */
[-C--:B------:R-:W-:Y:S01]  /*11720*/  FMUL.FTZ R76, R76, R21.reuse ;  /* 0x000000154c4c7220 */ /* 0x080fe20000410000 */
[----:B------:R-:W-:Y:S01]  /*11730*/  FMNMX.FTZ R153, R175, R20, !PT ;  /* 0x00000014af997209 */ /* 0x000fe20007810000 */
[-C--:B------:R-:W-:Y:S01]  /*11740*/  FMUL.FTZ R77, R77, R21.reuse ;  /* 0x000000154d4d7220 */ /* 0x080fe20000410000 */
[----:B------:R-:W-:Y:S01]  /*11750*/  ISETP.LT.OR P4, PT, R213, 0x39, P4 ;  /* 0x00000039d500780c */ /* 0x000fe20002781670 */
[----:B------:R-:W-:Y:S01]  /*11760*/  MUFU.EX2 R181, R181 ;  /* 0x000000b500b57308 */ /* 0x000fe20000000800 */
[----:B------:R-:W-:Y:S01]  /*11770*/  FSEL R179, R179, -INF , !P3 ;  /* 0xff800000b3b37808 */ /* 0x000fe20005800000 */
[----:B------:R-:W-:Y:S01]  /*11780*/  FMUL.FTZ R80, R80, R21 ;  /* 0x0000001550507220 */ /* 0x000fe20000410000 */
[----:B------:R-:W-:Y:S01]  /*11790*/  FMNMX.FTZ R20, R178, R153, !PT ;  /* 0x00000099b2147209 */ /* 0x000fe20007810000 */
[-C--:B------:R-:W-:Y:S01]  /*117a0*/  FMUL.FTZ R81, R81, R21.reuse ;  /* 0x0000001551517220 */ /* 0x080fe20000410000 */
[----:B------:R-:W-:Y:S01]  /*117b0*/  ISETP.LT.OR P2, PT, R213, 0x3a, P2 ;  /* 0x0000003ad500780c */ /* 0x000fe20001741670 */
[-C--:B------:R-:W-:Y:S01]  /*117c0*/  FMUL.FTZ R84, R84, R21.reuse ;  /* 0x0000001554547220 */ /* 0x080fe20000410000 */
[----:B------:R-:W-:Y:S01]  /*117d0*/  FSEL R182, R182, -INF , !P4 ;  /* 0xff800000b6b67808 */ /* 0x000fe20006000000 */
[-C--:B------:R-:W-:Y:S01]  /*117e0*/  FMUL.FTZ R85, R85, R21.reuse ;  /* 0x0000001555557220 */ /* 0x080fe20000410000 */
[----:B------:R-:W-:Y:S01]  /*117f0*/  FMNMX.FTZ R153, R179, R20, !PT ;  /* 0x00000014b3997209 */ /* 0x000fe20007810000 */
[-C--:B------:R-:W-:Y:S01]  /*11800*/  FMUL.FTZ R88, R88, R21.reuse ;  /* 0x0000001558587220 */ /* 0x080fe20000410000 */
[----:B------:R-:W-:Y:S01]  /*11810*/  FSEL R183, R183, -INF , !P2 ;  /* 0xff800000b7b77808 */ /* 0x000fe20005000000 */
        /* <DEDUP_REMOVED lines=8> */
[-C--:B------:R-:W-:Y:S01]  /*118a0*/  FMUL.FTZ R101, R101, R21.reuse ;  /* 0x0000001565657220 */ /* 0x080fe20000410000 */
[-C--:B------:R-:W-:Y:S01]  /*118b0*/  FMUL.FTZ R104, R104, R21.reuse ;  /* 0x0000001568687220 */ /* 0x080fe20000410000 */
[----:B------:R-:W5:Y:S01]  /*118c0*/  SHFL.BFLY PT, R153, R210, 0x2, 0x1f ;  /* 0x0c401f00d2997f89 */ /* 0x000f6200000e0000 */
        /* <DEDUP_REMOVED lines=23> */
[----:B-----5:R-:W-:-:S05]  /*11a40*/  FMNMX.FTZ R20, R210, R153, !PT ;  /* 0x00000099d2147209 */ /* 0x020fca0007810000 */
[----:B------:R-:W5:Y:S02]  /*11a50*/  SHFL.BFLY PT, R153, R20, 0x1, 0x1f ;  /* 0x0c201f0014997f89 */ /* 0x000f6400000e0000 */
[----:B-----5:R-:W-:Y:S01]  /*11a60*/  FMNMX.FTZ R20, R20, R153, !PT ;  /* 0x0000009914147209 */ /* 0x020fe20007810000 */
[----:B------:R-:W-:-:S03]  /*11a70*/  IMAD.MOV R153, RZ, RZ, -R194 ;  /* 0x000000ffff997224 */ /* 0x000fc600078e0ac2 */
[C---:B------:R-:W-:Y:S01]  /*11a80*/  FSETP.NEU.FTZ.AND P2, PT, R20.reuse, -INF , PT ;  /* 0xff8000001400780b */ /* 0x040fe20003f5d000 */
[----:B------:R-:W-:Y:S01]  /*11a90*/  FMUL.FTZ R213, R20, R13 ;  /* 0x0000000d14d57220 */ /* 0x000fe20000410000 */
[----:B------:R-:W-:Y:S02]  /*11aa0*/  ISETP.NE.AND P3, PT, R184, R153, PT ;  /* 0x00000099b800720c */ /* 0x000fe40003f65270 */
[----:B------:R5:W1:Y:S02]  /*11ab0*/  MUFU.EX2 R153, R168 ;  /* 0x000000a800997308 */ /* 0x000a640000000800 */
[----:B------:R-:W-:-:S05]  /*11ac0*/  FSEL R213, R213, RZ, P2 ;  /* 0x000000ffd5d57208 */ /* 0x000fca0001000000 */
[-CC-:B------:R-:W-:Y:S01]  /*11ad0*/  FFMA.FTZ R155, R155, R13.reuse, -R213.reuse ;  /* 0x0000000d9b9b7223 */ /* 0x180fe200000108d5 */
[-CC-:B------:R-:W-:Y:S01]  /*11ae0*/  FFMA.FTZ R159, R159, R13.reuse, -R213.reuse ;  /* 0x0000000d9f9f7223 */ /* 0x180fe200000108d5 */
[----:B-----5:R-:W-:Y:S01]  /*11af0*/  FSEL R168, R20, RZ, P2 ;  /* 0x000000ff14a87208 */ /* 0x020fe20001000000 */
[-C--:B------:R-:W-:Y:S01]  /*11b00*/  FFMA.FTZ R210, R162, R13.reuse, -R213 ;  /* 0x0000000da2d27223 */ /* 0x080fe200000108d5 */
[----:B------:R-:W-:Y:S02]  /*11b10*/  @!P3 IMAD R212, R209, 0x40, R191 ;  /* 0x00000040d1d4b824 */ /* 0x000fe400078e02bf */
[-CC-:B------:R-:W-:Y:S01]  /*11b20*/  FFMA.FTZ R209, R158, R13.reuse, -R213.reuse ;  /* 0x0000000d9ed17223 */ /* 0x180fe200000108d5 */
[-CC-:B------:R-:W-:Y:S01]  /*11b30*/  FFMA.FTZ R163, R163, R13.reuse, -R213.reuse ;  /* 0x0000000da3a37223 */ /* 0x180fe200000108d5 */
[----:B------:R-:W-:Y:S01]  /*11b40*/  FADD.FTZ R168, -R168, R208 ;  /* 0x000000d0a8a87221 */ /* 0x000fe20000010100 */
        /* <DEDUP_REMOVED lines=11> */
[C---:B---3--:R-:W-:Y:S01]  /*11c00*/  FADD.FTZ R213, R157.reuse, R0 ;  /* 0x000000009dd57221 */ /* 0x048fe20000010000 */
[----:B------:R-:W-:Y:S01]  /*11c10*/  F2FP.F16.F32.PACK_AB R154, R157, R156 ;  /* 0x0000009c9d9a723e */ /* 0x000fe200000000ff */
[----:B------:R-:W3:Y:S01]  /*11c20*/  MUFU.EX2 R162, R173 ;  /* 0x000000ad00a27308 */ /* 0x000ee20000000800 */
[----:B------:R-:W-:Y:S01]  /*11c30*/  FMUL.FTZ R168, R168, R13 ;  /* 0x0000000da8a87220 */ /* 0x000fe20000410000 */
[----:B----4-:R-:W-:Y:S01]  /*11c40*/  FADD.FTZ R0, R160, R213 ;  /* 0x000000d5a0007221 */ /* 0x010fe20000010000 */
[----:B0-----:R-:W-:Y:S01]  /*11c50*/  F2FP.F16.F32.PACK_AB R156, R161, R160 ;  /* 0x000000a0a19c723e */ /* 0x001fe200000000ff */
[----:B------:R-:W-:Y:S01]  /*11c60*/  @!P3 IMAD R212, R212, 0x4, R2 ;  /* 0x00000004d4d4b824 */ /* 0x000fe200078e0202 */
[----:B-1----:R-:W-:Y:S01]  /*11c70*/  F2FP.F16.F32.PACK_AB R160, R169, R153 ;  /* 0x00000099a9a0723e */ /* 0x002fe200000000ff */
[----:B------:R-:W-:Y:S01]  /*11c80*/  FADD.FTZ R157, R161, R0 ;  /* 0x00000000a19d7221 */ /* 0x000fe20000010000 */
[----:B------:R-:W-:Y:S01]  /*11c90*/  F2FP.F16.F32.PACK_AB R158, R165, R164 ;  /* 0x000000a4a59e723e */ /* 0x000fe200000000ff */
[----:B------:R-:W-:Y:S01]  /*11ca0*/  MUFU.EX2 R166, R180 ;  /* 0x000000b400a67308 */ /* 0x000fe20000000800 */
[----:B------:R-:W-:Y:S01]  /*11cb0*/  @!P3 STS [R212+0x28800], R21 ;  /* 0x02880015d400b388 */ /* 0x000fe20000000800 */
[----:B------:R-:W-:Y:S01]  /*11cc0*/  FADD.FTZ R0, R164, R157 ;  /* 0x0000009da4007221 */ /* 0x000fe20000010000 */
[----:B------:R-:W-:-:S03]  /*11cd0*/  F2FP.F16.F32.PACK_AB R164, R177, R176 ;  /* 0x000000b0b1a4723e */ /* 0x000fc600000000ff */
[----:B------:R-:W-:Y:S02]  /*11ce0*/  FADD.FTZ R0, R165, R0 ;  /* 0x00000000a5007221 */ /* 0x000fe40000010000 */
[----:B------:R-:W0:Y:S02]  /*11cf0*/  MUFU.EX2 R168, R168 ;  /* 0x000000a800a87308 */ /* 0x000e240000000800 */
[----:B------:R-:W-:-:S04]  /*11d00*/  FADD.FTZ R0, R153, R0 ;  /* 0x0000000099007221 */ /* 0x000fc80000010000 */
[----:B------:R-:W-:Y:S02]  /*11d10*/  FADD.FTZ R157, R169, R0 ;  /* 0x00000000a99d7221 */ /* 0x000fe40000010000 */
[----:B------:R-:W1:Y:S02]  /*11d20*/  MUFU.EX2 R153, R208 ;  /* 0x000000d000997308 */ /* 0x000e640000000800 */
[----:B------:R-:W-:-:S04]  /*11d30*/  FADD.FTZ R157, R172, R157 ;  /* 0x0000009dac9d7221 */ /* 0x000fc80000010000 */
[C---:B---3--:R-:W-:Y:S01]  /*11d40*/  FADD.FTZ R157, R162.reuse, R157 ;  /* 0x0000009da29d7221 */ /* 0x048fe20000010000 */
[----:B------:R-:W-:Y:S01]  /*11d50*/  F2FP.F16.F32.PACK_AB R162, R162, R172 ;  /* 0x000000aca2a2723e */ /* 0x000fe200000000ff */
[----:B------:R-:W-:Y:S01]  /*11d60*/  MUFU.EX2 R209, R209 ;  /* 0x000000d100d17308 */ /* 0x000fe20000000800 */
[----:B0-----:R0:W-:Y:S01]  /*11d70*/  @!P3 STS [R212+0x28820], R168 ;  /* 0x028820a8d400b388 */ /* 0x0011e20000000800 */
[----:B------:R-:W-:Y:S01]  /*11d80*/  FADD.FTZ R0, R176, R157 ;  /* 0x0000009db0007221 */ /* 0x000fe20000010000 */
[-C--:B------:R-:W-:Y:S01]  /*11d90*/  FMUL.FTZ R26, R26, R168.reuse ;  /* 0x000000a81a1a7220 */ /* 0x080fe20000410000 */
[-C--:B------:R-:W-:Y:S01]  /*11da0*/  FMUL.FTZ R27, R27, R168.reuse ;  /* 0x000000a81b1b7220 */ /* 0x080fe20000410000 */
[-C--:B------:R-:W-:Y:S01]  /*11db0*/  FMUL.FTZ R30, R30, R168.reuse ;  /* 0x000000a81e1e7220 */ /* 0x080fe20000410000 */
[----:B------:R-:W-:Y:S01]  /*11dc0*/  FADD.FTZ R157, R177, R0 ;  /* 0x00000000b19d7221 */ /* 0x000fe20000010000 */
[----:B------:R-:W-:Y:S01]  /*11dd0*/  FMUL.FTZ R31, R31, R168 ;  /* 0x000000a81f1f7220 */ /* 0x000fe20000410000 */
[----:B------:R-:W3:Y:S01]  /*11de0*/  MUFU.EX2 R172, R155 ;  /* 0x0000009b00ac7308 */ /* 0x000ee20000000800 */
[----:B-1----:R-:W-:Y:S01]  /*11df0*/  FFMA.FTZ R3, R168, R3, R153 ;  /* 0x00000003a8037223 */ /* 0x002fe20000010099 */
[----:B------:R-:W-:Y:S01]  /*11e00*/  FADD.FTZ R0, R166, R157 ;  /* 0x0000009da6007221 */ /* 0x000fe20000010000 */
[----:B------:R-:W-:Y:S01]  /*11e10*/  F2FP.F16.F32.PACK_AB R166, R181, R166 ;  /* 0x000000a6b5a6723e */ /* 0x000fe200000000ff */
[-C--:B------:R-:W-:Y:S01]  /*11e20*/  FMUL.FTZ R34, R34, R168.reuse ;  /* 0x000000a822227220 */ /* 0x080fe20000410000 */
[-C--:B------:R-:W-:Y:S01]  /*11e30*/  FMUL.FTZ R35, R35, R168.reuse ;  /* 0x000000a823237220 */ /* 0x080fe20000410000 */
[----:B------:R-:W-:Y:S01]  /*11e40*/  FADD.FTZ R0, R181, R0 ;  /* 0x00000000b5007221 */ /* 0x000fe20000010000 */
        /* <DEDUP_REMOVED lines=10> */
[----:B---3--:R-:W-:Y:S01]  /*11ef0*/  F2FP.F16.F32.PACK_AB R153, R172, R153 ;  /* 0x00000099ac99723e */ /* 0x008fe200000000ff */
[-C--:B------:R-:W-:Y:S01]  /*11f00*/  FMUL.FTZ R54, R54, R168.reuse ;  /* 0x000000a836367220 */ /* 0x080fe20000410000 */
[-C--:B------:R-:W-:Y:S01]  /*11f10*/  FMUL.FTZ R55, R55, R168.reuse ;  /* 0x000000a837377220 */ /* 0x080fe20000410000 */
[-C--:B------:R-:W-:Y:S01]  /*11f20*/  FMUL.FTZ R58, R58, R168.reuse ;  /* 0x000000a83a3a7220 */ /* 0x080fe20000410000 */
[-C--:B------:R-:W-:Y:S01]  /*11f30*/  FMUL.FTZ R59, R59, R168.reuse ;  /* 0x000000a83b3b7220 */ /* 0x080fe20000410000 */
[-C--:B------:R-:W-:Y:S01]  /*11f40*/  FMUL.FTZ R62, R62, R168.reuse ;  /* 0x000000a83e3e7220 */ /* 0x080fe20000410000 */
[-C--:B------:R-:W-:Y:S01]  /*11f50*/  FMUL.FTZ R63, R63, R168.reuse ;  /* 0x000000a83f3f7220 */ /* 0x080fe20000410000 */
[----:B------:R-:W3:Y:S01]  /*11f60*/  MUFU.EX2 R180, R163 ;  /* 0x000000a300b47308 */ /* 0x000ee20000000800 */
[----:B-1----:R-:W-:Y:S01]  /*11f70*/  F2FP.F16.F32.PACK_AB R155, R176, R209 ;  /* 0x000000d1b09b723e */ /* 0x002fe200000000ff */
[----:B------:R-:W-:Y:S01]  /*11f80*/  BAR.SYNC.DEFER_BLOCKING 0xf, 0x100 ;  /* 0x03c4000000007b1d */ /* 0x000fe20000010000 */
        /* <DEDUP_REMOVED lines=14> */
[----:B-1----:R-:W-:Y:S01]  /*12070*/  FADD.FTZ R170, R172, R3 ;  /* 0x00000003acaa7221 */ /* 0x002fe20000010000 */
[-C--:B------:R-:W-:Y:S01]  /*12080*/  FMUL.FTZ R90, R90, R168.reuse ;  /* 0x000000a85a5a7220 */ /* 0x080fe20000410000 */
[-C--:B------:R-:W-:Y:S01]  /*12090*/  FMUL.FTZ R91, R91, R168.reuse ;  /* 0x000000a85b5b7220 */ /* 0x080fe20000410000 */
[-C--:B------:R-:W-:Y:S01]  /*120a0*/  FMUL.FTZ R94, R94, R168.reuse ;  /* 0x000000a85e5e7220 */ /* 0x080fe20000410000 */
[----:B------:R-:W-:Y:S01]  /*120b0*/  FADD.FTZ R3, R209, R170 ;  /* 0x000000aad1037221 */ /* 0x000fe20000010000 */
[-C--:B------:R-:W-:Y:S01]  /*120c0*/  FMUL.FTZ R95, R95, R168.reuse ;  /* 0x000000a85f5f7220 */ /* 0x080fe20000410000 */
[-C--:B------:R-:W-:Y:S01]  /*120d0*/  FMUL.FTZ R98, R98, R168.reuse ;  /* 0x000000a862627220 */ /* 0x080fe20000410000 */
[----:B------:R-:W1:Y:S01]  /*120e0*/  MUFU.EX2 R208, R167 ;  /* 0x000000a700d07308 */ /* 0x000e620000000800 */
[----:B0-----:R-:W-:Y:S01]  /*120f0*/  FADD.FTZ R212, R176, R3 ;  /* 0x00000003b0d47221 */ /* 0x001fe20000010000 */
[----:B------:R0:W-:Y:S01]  /*12100*/  STSM.16.M88.4 [R195+0x26800], R152 ;  /* 0x02680098c3007844 */ /* 0x0001e20000000200 */
[-C--:B------:R-:W-:Y:S01]  /*12110*/  FMUL.FTZ R99, R99, R168.reuse ;  /* 0x000000a863637220 */ /* 0x080fe20000410000 */
[-C--:B------:R-:W-:Y:S01]  /*12120*/  FMUL.FTZ R102, R102, R168.reuse ;  /* 0x000000a866667220 */ /* 0x080fe20000410000 */
[----:B----4-:R-:W-:Y:S01]  /*12130*/  FADD.FTZ R3, R157, R212 ;  /* 0x000000d49d037221 */ /* 0x010fe20000010000 */
[----:B---3--:R-:W-:Y:S01]  /*12140*/  F2FP.F16.F32.PACK_AB R157, R180, R157 ;  /* 0x0000009db49d723e */ /* 0x008fe200000000ff */
[-C--:B------:R-:W-:Y:S01]  /*12150*/  FMUL.FTZ R103, R103, R168.reuse ;  /* 0x000000a867677220 */ /* 0x080fe20000410000 */
[----:B------:R-:W3:Y:S01]  /*12160*/  MUFU.EX2 R210, R171 ;  /* 0x000000ab00d27308 */ /* 0x000ee20000000800 */
        /* <DEDUP_REMOVED lines=16> */
[----:B----4-:R-:W-:Y:S01]  /*12270*/  FADD.FTZ R174, R180, R3 ;  /* 0x00000003b4ae7221 */ /* 0x010fe20000010000 */
[-C--:B------:R-:W-:Y:S01]  /*12280*/  FMUL.FTZ R134, R134, R168.reuse ;  /* 0x000000a886867220 */ /* 0x080fe20000410000 */
[-C--:B------:R-:W-:Y:S01]  /*12290*/  FMUL.FTZ R135, R135, R168.reuse ;  /* 0x000000a887877220 */ /* 0x080fe20000410000 */
[-C--:B------:R-:W-:Y:S01]  /*122a0*/  FMUL.FTZ R138, R138, R168.reuse ;  /* 0x000000a88a8a7220 */ /* 0x080fe20000410000 */
[----:B-----5:R-:W-:Y:S01]  /*122b0*/  FADD.FTZ R3, R159, R174 ;  /* 0x000000ae9f037221 */ /* 0x020fe20000010000 */
[C---:B-1----:R-:W-:Y:S01]  /*122c0*/  F2FP.F16.F32.PACK_AB R159, R208.reuse, R159 ;  /* 0x0000009fd09f723e */ /* 0x042fe200000000ff */
[-C--:B------:R-:W-:Y:S01]  /*122d0*/  FMUL.FTZ R139, R139, R168.reuse ;  /* 0x000000a88b8b7220 */ /* 0x080fe20000410000 */
[----:B------:R-:W1:Y:S01]  /*122e0*/  MUFU.EX2 R165, R178 ;  /* 0x000000b200a57308 */ /* 0x000e620000000800 */
[----:B------:R-:W-:Y:S01]  /*122f0*/  FADD.FTZ R212, R208, R3 ;  /* 0x00000003d0d47221 */ /* 0x000fe20000010000 */
[-C--:B------:R-:W-:Y:S01]  /*12300*/  FMUL.FTZ R142, R142, R168.reuse ;  /* 0x000000a88e8e7220 */ /* 0x080fe20000410000 */
[----:B------:R4:W-:Y:S01]  /*12310*/  STSM.16.M88.4 [R198], R156 ;  /* 0x0000009cc6007844 */ /* 0x0009e20000000200 */
[-C--:B------:R-:W-:Y:S01]  /*12320*/  FMUL.FTZ R143, R143, R168.reuse ;  /* 0x000000a88f8f7220 */ /* 0x080fe20000410000 */
[----:B------:R-:W-:Y:S01]  /*12330*/  FADD.FTZ R3, R161, R212 ;  /* 0x000000d4a1037221 */ /* 0x000fe20000010000 */
[----:B---3--:R-:W-:Y:S01]  /*12340*/  F2FP.F16.F32.PACK_AB R161, R210, R161 ;  /* 0x000000a1d2a1723e */ /* 0x008fe200000000ff */
[-C--:B------:R-:W-:Y:S01]  /*12350*/  FMUL.FTZ R146, R146, R168.reuse ;  /* 0x000000a892927220 */ /* 0x080fe20000410000 */
[----:B------:R-:W3:Y:S01]  /*12360*/  MUFU.EX2 R174, R179 ;  /* 0x000000b300ae7308 */ /* 0x000ee20000000800 */
[----:B------:R-:W-:Y:S01]  /*12370*/  FADD.FTZ R172, R210, R3 ;  /* 0x00000003d2ac7221 */ /* 0x000fe20000010000 */
[-C--:B------:R-:W-:Y:S01]  /*12380*/  FMUL.FTZ R147, R147, R168.reuse ;  /* 0x000000a893937220 */ /* 0x080fe20000410000 */
[-C--:B------:R-:W-:Y:S01]  /*12390*/  FMUL.FTZ R150, R150, R168.reuse ;  /* 0x000000a896967220 */ /* 0x080fe20000410000 */
[----:B------:R-:W-:Y:S01]  /*123a0*/  FMUL.FTZ R151, R151, R168 ;  /* 0x000000a897977220 */ /* 0x000fe20000410000 */
[----:B--2---:R-:W-:Y:S01]  /*123b0*/  FADD.FTZ R3, R163, R172 ;  /* 0x000000aca3037221 */ /* 0x004fe20000010000 */
[----:B0-----:R-:W-:-:S02]  /*123c0*/  F2FP.F16.F32.PACK_AB R163, R170, R163 ;  /* 0x000000a3aaa3723e */ /* 0x001fc400000000ff */
[----:B------:R-:W0:Y:S01]  /*123d0*/  MUFU.EX2 R167, R182 ;  /* 0x000000b600a77308 */ /* 0x000e220000000800 */
[----:B------:R-:W-:Y:S02]  /*123e0*/  FADD.FTZ R176, R170, R3 ;  /* 0x00000003aab07221 */ /* 0x000fe40000010000 */
[----:B------:R4:W-:Y:S02]  /*123f0*/  STSM.16.M88.4 [R196], R160 ;  /* 0x000000a0c4007844 */ /* 0x0009e40000000200 */
[----:B-1----:R-:W-:-:S03]  /*12400*/  FADD.FTZ R3, R165, R176 ;  /* 0x000000b0a5037221 */ /* 0x002fc60000010000 */
[----:B------:R-:W1:Y:S01]  /*12410*/  MUFU.EX2 R172, R183 ;  /* 0x000000b700ac7308 */ /* 0x000e620000000800 */
[C---:B---3--:R-:W-:Y:S01]  /*12420*/  FADD.FTZ R176, R174.reuse, R3 ;  /* 0x00000003aeb07221 */ /* 0x048fe20000010000 */
[----:B------:R-:W-:-:S03]  /*12430*/  F2FP.F16.F32.PACK_AB R165, R174, R165 ;  /* 0x000000a5aea5723e */ /* 0x000fc600000000ff */
[----:B0-----:R-:W-:Y:S01]  /*12440*/  FADD.FTZ R3, R167, R176 ;  /* 0x000000b0a7037221 */ /* 0x001fe20000010000 */
[----:B-1----:R-:W-:-:S03]  /*12450*/  F2FP.F16.F32.PACK_AB R167, R172, R167 ;  /* 0x000000a7aca7723e */ /* 0x002fc600000000ff */
[----:B------:R-:W-:Y:S02]  /*12460*/  FADD.FTZ R3, R172, R3 ;  /* 0x00000003ac037221 */ /* 0x000fe40000010000 */
[----:B------:R4:W-:Y:S01]  /*12470*/  STSM.16.M88.4 [R197], R164 ;  /* 0x000000a4c5007844 */ /* 0x0009e20000000200 */
[----:B------:R-:W-:Y:S05]  /*12480*/  @!P0 BRA `(.L_x_6012) ;  /* 0x0000000000048947 */ /* 0x000fea0003800000 */
[----:B------:R-:W-:Y:S01]  /*12490*/  BPT.TRAP 0x1 ;  /* 0x000000040000795c */ /* 0x000fe20000300000 */
.L_x_6012:
[----:B------:R0:W1:Y:S01]  /*124a0*/  SYNCS.PHASECHK.TRANS64.TRYWAIT P2, [R206+URZ+0x28c50], R207 ;  /* 0x028c50cfce0075a7 */ /* 0x000062000804017f */
[----:B------:R-:W-:Y:S05]  /*124b0*/  @!P0 BRA `(.L_x_6013) ;  /* 0x0000000000048947 */ /* 0x000fea0003800000 */
[----:B------:R-:W-:Y:S01]  /*124c0*/  BPT.TRAP 0x1 ;  /* 0x000000040000795c */ /* 0x000fe20000300000 */
.L_x_6013:
[----:B------:R-:W-:Y:S04]  /*124d0*/  BSSY B1, `(.L_x_6014) ;  /* 0x0000004000017945 */ /* 0x000fe80003800000 */
[----:B-1----:R-:W-:Y:S05]  /*124e0*/  @P2 BRA `(.L_x_6015) ;  /* 0x0000000000082947 */ /* 0x002fea0003800000 */
[----:B------:R-:W1:Y:S02]  /*124f0*/  SYNCS.PHASECHK.TRANS64.TRYWAIT P2, [R206+URZ+0x28c50], R207 ;  /* 0x028c50cfce0075a7 */ /* 0x000e64000804017f */
[----:B-1----:R-:W-:Y:S05]  /*12500*/  @!P2 BRA `(.L_x_6016) ;  /* 0x000000d800dca947 */ /* 0x002fea0003800000 */
.L_x_6015:
[----:B------:R-:W-:Y:S05]  /*12510*/  BSYNC B1 ;  /* 0x0000000000017941 */ /* 0x000fea0003800000 */
.L_x_6014:
[----:B------:R-:W-:Y:S01]  /*12520*/  IMAD R168, R18, 0x1000, R190 ;  /* 0x0000100012a87824 */ /* 0x000fe200078e02be */
[----:B------:R-:W-:Y:S01]  /*12530*/  WARPGROUP.ARRIVE ;  /* 0x00000000000079c5 */ /* 0x000fe20000000000 */
[----:B------:R-:W-:Y:S01]  /*12540*/  IMAD.MOV.U32 R169, RZ, RZ, 0x40000040 ;  /* 0x40000040ffa97424 */ /* 0x000fe200078e00ff */
[----:B------:R-:W-:Y:S01]  /*12550*/  ISETP.GT.AND P2, PT, R14, R202, PT ;  /* 0x000000ca0e00720c */ /* 0x000fe20003f44270 */
[----:B01----:R-:W-:Y:S01]  /*12560*/  @!P1 VIADD R206, R206, 0x28c60 ;  /* 0x00028c60cece9836 */ /* 0x003fe20000000000 */
        /* <DEDUP_REMOVED lines=10> */
[----:B------:R-:W-:Y:S01]  /*12610*/  VIADD R152, R168, 0x80 ;  /* 0x00000080a8987836 */ /* 0x000fe20000000000 */
        /* <DEDUP_REMOVED lines=31> */
.L_x_5998:
[----:B------:R-:W-:Y:S05]  /*12810*/  BSYNC B0 ;  /* 0x0000000000007941 */ /* 0x000fea0003800000 */
.L_x_5997:
[----:B------:R-:W2:Y:S01]  /*12820*/  SHFL.BFLY PT, R5, R0, 0x2, 0x1f ;  /* 0x0c401f0000057f89 */ /* 0x000ea200000e0000 */
[----:B------:R-:W-:Y:S02]  /*12830*/  VIADD R22, R18, 0x1 ;  /* 0x0000000112167836 */ /* 0x000fe40000000000 */
[----:B------:R-:W-:Y:S01]  /*12840*/  VIADD R219, R219, 0x1 ;  /* 0x00000001dbdb7836 */ /* 0x000fe20000000000 */
[----:B------:R-:W3:Y:S01]  /*12850*/  SHFL.BFLY PT, R6, R3, 0x2, 0x1f ;  /* 0x0c401f0003067f89 */ /* 0x000ee200000e0000 */
[----:B------:R-:W-:Y:S08]  /*12860*/  BAR.ARV 0x8, 0x100 ;  /* 0x0204000000007b1d */ /* 0x000ff00000002000 */
[----:B------:R-:W-:Y:S01]  /*12870*/  BAR.SYNC.DEFER_BLOCKING 0xf, 0x100 ;  /* 0x03c4000000007b1d */ /* 0x000fe20000010000 */
[----:B------:R-:W-:Y:S01]  /*12880*/  ISETP.NE.AND P1, PT, R22, 0x2, PT ;  /* 0x000000021600780c */ /* 0x000fe20003f25270 */
[----:B--2---:R-:W-:Y:S01]  /*12890*/  FADD.FTZ R5, R5, R0 ;  /* 0x0000000005057221 */ /* 0x004fe20000010000 */
[----:B---3--:R-:W-:-:S04]  /*128a0*/  FADD.FTZ R6, R6, R3 ;  /* 0x0000000306067221 */ /* 0x008fc80000010000 */
[----:B------:R-:W2:Y:S01]  /*128b0*/  SHFL.BFLY PT, R4, R5, 0x1, 0x1f ;  /* 0x0c201f0005047f89 */ /* 0x000ea200000e0000 */
[----:B------:R-:W-:-:S03]  /*128c0*/  IMAD.MOV.U32 R3, RZ, RZ, RZ ;  /* 0x000000ffff037224 */ /* 0x000fc600078e00ff */
[----:B------:R-:W3:Y:S01]  /*128d0*/  SHFL.BFLY PT, R7, R6, 0x1, 0x1f ;  /* 0x0c201f0006077f89 */ /* 0x000ee200000e0000 */
[----:B--2---:R-:W-:Y:S01]  /*128e0*/  FADD.FTZ R9, R5, R4 ;  /* 0x0000000405097221 */ /* 0x004fe20000010000 */
[----:B------:R-:W-:Y:S02]  /*128f0*/  IMAD.MOV.U32 R4, RZ, RZ, RZ ;  /* 0x000000ffff047224 */ /* 0x000fe400078e00ff */
[----:B---3--:R-:W-:Y:S02]  /*12900*/  FADD.FTZ R0, R6, R7 ;  /* 0x0000000706007221 */ /* 0x008fe40000010000 */
[----:B------:R-:W-:Y:S01]  /*12910*/  FSETP.NE.FTZ.AND P2, PT, R9, RZ, PT ;  /* 0x000000ff0900720b */ /* 0x000fe20003f55000 */
[----:B------:R-:W-:Y:S01]  /*12920*/  IMAD.MOV R7, RZ, RZ, -R194 ;  /* 0x000000ffff077224 */ /* 0x000fe200078e0ac2 */
[----:B------:R-:W-:Y:S02]  /*12930*/  SEL R6, RZ, 0x1, P1 ;  /* 0x00000001ff067807 */ /* 0x000fe40000800000 */
[----:B------:R-:W-:-:S02]  /*12940*/  FSETP.NE.FTZ.AND P3, PT, R0, RZ, PT ;  /* 0x000000ff0000720b */ /* 0x000fc40003f75000 */
[----:B------:R-:W-:Y:S02]  /*12950*/  ISETP.NE.AND P0, PT, R184, R7, PT ;  /* 0x00000007b800720c */ /* 0x000fe40003f05270 */
[----:B------:R-:W-:-:S05]  /*12960*/  LOP3.LUT R19, R19, R6, RZ, 0x3c, !PT ;  /* 0x0000000613137212 */ /* 0x000fca00078e3cff */
[----:B------:R-:W2:Y:S04]  /*12970*/  @P2 MUFU.RCP R3, R9 ;  /* 0x0000000900032308 */ /* 0x000ea80000001000 */
[C---:B------:R-:W-:Y:S02]  /*12980*/  @P3 FMUL.FTZ R23, R13.reuse, 0.69314718246459960938 ;  /* 0x3f3172180d173820 */ /* 0x040fe40000410000 */
[----:B------:R-:W-:Y:S02]  /*12990*/  @!P0 IMAD R5, R18, 0x40, R191 ;  /* 0x0000004012058824 */ /* 0x000fe400078e02bf */
[----:B------:R-:W-:Y:S01]  /*129a0*/  @P2 FMUL.FTZ R18, R13, 0.69314718246459960938 ;  /* 0x3f3172180d122820 */ /* 0x000fe20000410000 */
[----:B------:R-:W3:Y:S01]  /*129b0*/  @P3 MUFU.RCP R4, R0 ;  /* 0x0000000000043308 */ /* 0x000ee20000001000 */
[----:B------:R-:W-:-:S07]  /*129c0*/  @!P0 IMAD R5, R5, 0x4, R2 ;  /* 0x0000000405058824 */ /* 0x000fce00078e0202 */
[----:B------:R-:W5:Y:S01]  /*129d0*/  @P2 MUFU.LG2 R2, R9 ;  /* 0x0000000900022308 */ /* 0x000f620000000c00 */
[-C--:B--2---:R-:W-:Y:S01]  /*129e0*/  FMUL.FTZ R178, R24, R3.reuse ;  /* 0x0000000318b27220 */ /* 0x084fe20000410000 */
[----:B------:R2:W-:Y:S01]  /*129f0*/  @!P0 STS [R5+0x28800], R3 ;  /* 0x0288000305008388 */ /* 0x0005e20000000800 */
[-C--:B------:R-:W-:Y:S01]  /*12a00*/  FMUL.FTZ R176, R25, R3.reuse ;  /* 0x0000000319b07220 */ /* 0x080fe20000410000 */
[-C--:B------:R-:W-:Y:S01]  /*12a10*/  FMUL.FTZ R177, R28, R3.reuse ;  /* 0x000000031cb17220 */ /* 0x080fe20000410000 */
[-C--:B------:R-:W-:Y:S01]  /*12a20*/  FMUL.FTZ R175, R32, R3.reuse ;  /* 0x0000000320af7220 */ /* 0x080fe20000410000 */
[-C--:B------:R-:W-:Y:S01]  /*12a30*/  FMUL.FTZ R6, R29, R3.reuse ;  /* 0x000000031d067220 */ /* 0x080fe20000410000 */
[-C--:B------:R-:W-:Y:S01]  /*12a40*/  FMUL.FTZ R173, R33, R3.reuse ;  /* 0x0000000321ad7220 */ /* 0x080fe20000410000 */
[----:B------:R-:W0:Y:S01]  /*12a50*/  @P3 MUFU.LG2 R24, R0 ;  /* 0x0000000000183308 */ /* 0x000e220000000c00 */
[----:B---3--:R3:W-:Y:S01]  /*12a60*/  @!P0 STS [R5+0x28820], R4 ;  /* 0x0288200405008388 */ /* 0x0087e20000000800 */
[-C--:B------:R-:W-:Y:S01]  /*12a70*/  FMUL.FTZ R174, R36, R3.reuse ;  /* 0x0000000324ae7220 */ /* 0x080fe20000410000 */
[-C--:B------:R-:W-:Y:S01]  /*12a80*/  FMUL.FTZ R171, R37, R3.reuse ;  /* 0x0000000325ab7220 */ /* 0x080fe20000410000 */
[-C--:B------:R-:W-:Y:S01]  /*12a90*/  FMUL.FTZ R172, R40, R3.reuse ;  /* 0x0000000328ac7220 */ /* 0x080fe20000410000 */
[-C--:B------:R-:W-:Y:S01]  /*12aa0*/  FMUL.FTZ R8, R41, R3.reuse ;  /* 0x0000000329087220 */ /* 0x080fe20000410000 */
[-C--:B------:R-:W-:Y:S01]  /*12ab0*/  FMUL.FTZ R170, R44, R3.reuse ;  /* 0x000000032caa7220 */ /* 0x080fe20000410000 */
[-C--:B------:R-:W-:Y:S01]  /*12ac0*/  FMUL.FTZ R10, R45, R3.reuse ;  /* 0x000000032d0a7220 */ /* 0x080fe20000410000 */
[-C--:B------:R-:W-:Y:S01]  /*12ad0*/  FMUL.FTZ R169, R48, R3.reuse ;  /* 0x0000000330a97220 */ /* 0x080fe20000410000 */
[----:B-----5:R-:W-:Y:S01]  /*12ae0*/  @P2 FMUL.FTZ R25, R2, 0.69314718246459960938 ;  /* 0x3f31721802192820 */ /* 0x020fe20000410000 */
[-C--:B----4-:R-:W-:Y:S01]  /*12af0*/  FMUL.FTZ R166, R49, R3.reuse ;  /* 0x0000000331a67220 */ /* 0x090fe20000410000 */
        /* <DEDUP_REMOVED lines=53> */
[----:B--2---:R-:W-:Y:S02]  /*12e50*/  IMAD.MOV.U32 R3, RZ, RZ, -0x800000 ;  /* 0xff800000ff037424 */ /* 0x004fe400078e00ff */
[-C--:B------:R-:W-:Y:S01]  /*12e60*/  FMUL.FTZ R11, R46, R4.reuse ;  /* 0x000000042e0b7220 */ /* 0x080fe20000410000 */
[-C--:B------:R-:W-:Y:S01]  /*12e70*/  FMUL.FTZ R13, R50, R4.reuse ;  /* 0x00000004320d7220 */ /* 0x080fe20000410000 */
[-C--:B------:R-:W-:Y:S01]  /*12e80*/  FMUL.FTZ R15, R54, R4.reuse ;  /* 0x00000004360f7220 */ /* 0x080fe20000410000 */
[-C--:B------:R-:W-:Y:S01]  /*12e90*/  FMUL.FTZ R21, R58, R4.reuse ;  /* 0x000000043a157220 */ /* 0x080fe20000410000 */
[----:B------:R-:W-:Y:S01]  /*12ea0*/  FMUL.FTZ R29, R66, R4 ;  /* 0x00000004421d7220 */ /* 0x000fe20000410000 */
[----:B------:R-:W-:Y:S01]  /*12eb0*/  @P2 FFMA.FTZ R32, R18, R12, R25 ;  /* 0x0000000c12202223 */ /* 0x000fe20000010019 */
[----:B------:R-:W-:Y:S01]  /*12ec0*/  PLOP3.LUT P0, PT, PT, PT, PT, 0x8, 0x0 ;  /* 0x000000000000781c */ /* 0x000fe20003f0e170 */
        /* <DEDUP_REMOVED lines=61> */
.L_x_5880:
[----:B------:R-:W-:Y:S05]  /*132a0*/  BSYNC B7 ;  /* 0x0000000000077941 */ /* 0x000fea0003800000 */
.L_x_5870:
[----:B------:R-:W2:Y:S08]  /*132b0*/  S2UR UR5, SR_CgaCtaId ;  /* 0x00000000000579c3 */ /* 0x000eb00000008800 */
[----:B------:R-:W-:Y:S06]  /*132c0*/  BAR.SYNC.DEFER_BLOCKING 0x5, 0x180 ;  /* 0x0146000000007b1d */ /* 0x000fec0000010000 */
[----:B------:R-:W-:Y:S01]  /*132d0*/  UMOV UR4, 0x400 ;  /* 0x0000040000047882 */ /* 0x000fe20000000000 */
[----:B------:R-:W-:Y:S01]  /*132e0*/  BSSY B0, `(.L_x_6018) ;  /* 0x00002e6000007945 */ /* 0x000fe20003800000 */
[----:B--2---:R-:W-:-:S06]  /*132f0*/  ULEA UR4, UR5, UR4, 0x18 ;  /* 0x0000000405047291 */ /* 0x004fcc000f8ec03f */
[----:B------:R-:W-:-:S05]  /*13300*/  IMAD.U32 R2, RZ, RZ, UR4 ;  /* 0x00000004ff027e24 */ /* 0x000fca000f8e00ff */
[----:B----4-:R2:W3:Y:S01]  /*13310*/  LDS.128 R24, [R2+0x28cd0] ;  /* 0x028cd00002187984 */ /* 0x0104e20000000c00 */
[----:B------:R-:W-:Y:S06]  /*13320*/  BAR.ARV 0x4, 0x180 ;  /* 0x0106000000007b1d */ /* 0x000fec0000002000 */
[----:B------:R-:W-:Y:S05]  /*13330*/  @P0 BRA `(.L_x_6019) ;  /* 0x00000020000c0947 */ /* 0x000fea0003800000 */
[----:B------:R-:W4:Y:S01]  /*13340*/  S2R R23, SR_SWINHI ;  /* 0x0000000000177919 */ /* 0x000f220000002f00 */
        /* <DEDUP_REMOVED lines=18> */
[----:B----45:R-:W-:-:S02]  /*13470*/  MOV R37, R23 ;  /* 0x0000001700257202 */ /* 0x030fc40000000f00 */
[----:B------:R-:W-:Y:S02]  /*13480*/  F2FP.F16.F32.PACK_AB R81, R83, R82 ;  /* 0x000000525351723e */ /* 0x000fe400000000ff */
[----:B------:R-:W-:Y:S01]  /*13490*/  F2FP.F16.F32.PACK_AB R88, R89, R88 ;  /* 0x000000585958723e */ /* 0x000fe200000000ff */
[----:B------:R-:W-:Y:S01]  /*134a0*/  IMAD.WIDE R118, R235, 0x2, R36 ;  /* 0x00000002eb767825 */ /* 0x000fe200078e0224 */
[----:B------:R-:W-:Y:S02]  /*134b0*/  F2FP.F16.F32.PACK_AB R82, R85, R84 ;  /* 0x000000545552723e */ /* 0x000fe400000000ff */
[----:B------:R-:W-:Y:S02]  /*134c0*/  F2FP.F16.F32.PACK_AB R83, R87, R86 ;  /* 0x000000565753723e */ /* 0x000fe400000000ff */
[C---:B------:R-:W-:Y:S02]  /*134d0*/  IADD3 R41, P1, R118.reuse, 0x20, RZ ;  /* 0x0000002076297810 */ /* 0x040fe40007f3e0ff */
[----:B------:R-:W-:-:S02]  /*134e0*/  IADD3 R45, P0, R118, 0x40, RZ ;  /* 0x00000040762d7810 */ /* 0x000fc40007f1e0ff */
[----:B------:R-:W-:Y:S02]  /*134f0*/  LOP3.LUT R40, R41, 0x380, RZ, 0xc0, !PT ;  /* 0x0000038029287812 */ /* 0x000fe400078ec0ff */
[C---:B------:R-:W-:Y:S02]  /*13500*/  IADD3 R57, P6, R118.reuse, 0x2020, RZ ;  /* 0x0000202076397810 */ /* 0x040fe40007fde0ff */
[C---:B------:R-:W-:Y:S02]  /*13510*/  IADD3 R49, P4, R118.reuse, 0x60, RZ ;  /* 0x0000006076317810 */ /* 0x040fe40007f9e0ff */
[----:B------:R-:W-:Y:S02]  /*13520*/  IADD3 R53, P3, R118, 0x2000, RZ ;  /* 0x0000200076357810 */ /* 0x000fe40007f7e0ff */
[----:B------:R-:W-:Y:S02]  /*13530*/  SHF.R.U64 R40, R40, 0x3, RZ ;  /* 0x0000000328287819 */ /* 0x000fe400000012ff */
[----:B------:R-:W-:-:S02]  /*13540*/  LOP3.LUT R44, R45, 0x380, RZ, 0xc0, !PT ;  /* 0x000003802d2c7812 */ /* 0x000fc400078ec0ff */
[----:B------:R-:W-:Y:S02]  /*13550*/  LOP3.LUT R56, R57, 0x380, RZ, 0xc0, !PT ;  /* 0x0000038039387812 */ /* 0x000fe400078ec0ff */
[----:B------:R-:W-:Y:S02]  /*13560*/  LOP3.LUT R48, R49, 0x380, RZ, 0xc0, !PT ;  /* 0x0000038031307812 */ /* 0x000fe400078ec0ff */
[----:B------:R-:W-:Y:S02]  /*13570*/  LOP3.LUT R52, R53, 0x380, RZ, 0xc0, !PT ;  /* 0x0000038035347812 */ /* 0x000fe400078ec0ff */
[----:B------:R-:W-:Y:S01]  /*13580*/  LOP3.LUT R40, R40, R41, RZ, 0x3c, !PT ;  /* 0x0000002928287212 */ /* 0x000fe200078e3cff */
[----:B------:R-:W-:Y:S01]  /*13590*/  IMAD.X R41, RZ, RZ, R119, P1 ;  /* 0x000000ffff297224 */ /* 0x000fe200008e0677 */
[----:B------:R-:W-:Y:S02]  /*135a0*/  SHF.R.U64 R44, R44, 0x3, RZ ;  /* 0x000000032c2c7819 */ /* 0x000fe400000012ff */
[----:B------:R-:W-:-:S02]  /*135b0*/  IADD3 R65, P2, R118, 0x2060, RZ ;  /* 0x0000206076417810 */ /* 0x000fc40007f5e0ff */
[----:B------:R-:W-:Y:S02]  /*135c0*/  SHF.R.U64 R56, R56, 0x3, RZ ;  /* 0x0000000338387819 */ /* 0x000fe400000012ff */
[----:B------:R-:W-:Y:S02]  /*135d0*/  IADD3 R69, P1, R118, 0x4000, RZ ;  /* 0x0000400076457810 */ /* 0x000fe40007f3e0ff */
[----:B------:R-:W-:Y:S02]  /*135e0*/  SHF.R.U64 R48, R48, 0x3, RZ ;  /* 0x0000000330307819 */ /* 0x000fe400000012ff */
[----:B------:R-:W-:Y:S02]  /*135f0*/  IADD3 R61, P5, R118, 0x2040, RZ ;  /* 0x00002040763d7810 */ /* 0x000fe40007fbe0ff */
[----:B------:R-:W-:Y:S02]  /*13600*/  SHF.R.U64 R52, R52, 0x3, RZ ;  /* 0x0000000334347819 */ /* 0x000fe400000012ff */
[----:B------:R-:W-:Y:S01]  /*13610*/  LOP3.LUT R44, R44, R45, RZ, 0x3c, !PT ;  /* 0x0000002d2c2c7212 */ /* 0x000fe200078e3cff */
[----:B------:R-:W-:Y:S01]  /*13620*/  IMAD.X R45, RZ, RZ, R119, P0 ;  /* 0x000000ffff2d7224 */ /* 0x000fe200000e0677 */
[----:B0-----:R-:W-:-:S02]  /*13630*/  LOP3.LUT R64, R65, 0x380, RZ, 0xc0, !PT ;  /* 0x0000038041407812 */ /* 0x001fc400078ec0ff */
[----:B------:R-:W-:Y:S01]  /*13640*/  LOP3.LUT R56, R56, R57, RZ, 0x3c, !PT ;  /* 0x0000003938387212 */ /* 0x000fe200078e3cff */
[--C-:B------:R-:W-:Y:S01]  /*13650*/  IMAD.X R57, RZ, RZ, R119.reuse, P6 ;  /* 0x000000ffff397224 */ /* 0x100fe200030e0677 */
[----:B------:R-:W-:Y:S02]  /*13660*/  LOP3.LUT R68, R69, 0x380, RZ, 0xc0, !PT ;  /* 0x0000038045447812 */ /* 0x000fe400078ec0ff */
[----:B------:R-:W-:Y:S01]  /*13670*/  LOP3.LUT R48, R48, R49, RZ, 0x3c, !PT ;  /* 0x0000003130307212 */ /* 0x000fe200078e3cff */
[--C-:B------:R-:W-:Y:S01]  /*13680*/  IMAD.X R49, RZ, RZ, R119.reuse, P4 ;  /* 0x000000ffff317224 */ /* 0x100fe200020e0677 */
[----:B------:R-:W-:Y:S02]  /*13690*/  LOP3.LUT R60, R61, 0x380, RZ, 0xc0, !PT ;  /* 0x000003803d3c7812 */ /* 0x000fe400078ec0ff */
[----:B------:R-:W-:Y:S01]  /*136a0*/  LOP3.LUT R52, R52, R53, RZ, 0x3c, !PT ;  /* 0x0000003534347212 */ /* 0x000fe200078e3cff */
[----:B------:R-:W-:Y:S01]  /*136b0*/  IMAD.X R53, RZ, RZ, R119, P3 ;  /* 0x000000ffff357224 */ /* 0x000fe200018e0677 */
[----:B------:R-:W-:-:S02]  /*136c0*/  IADD3 R73, P0, R118, 0x4020, RZ ;  /* 0x0000402076497810 */ /* 0x000fc40007f1e0ff */
[----:B------:R-:W-:Y:S02]  /*136d0*/  IADD3 R179, P6, R118, 0x6000, RZ ;  /* 0x0000600076b37810 */ /* 0x000fe40007fde0ff */
[----:B------:R-:W-:Y:S02]  /*136e0*/  SHF.R.U64 R64, R64, 0x3, RZ ;  /* 0x0000000340407819 */ /* 0x000fe400000012ff */
[C---:B------:R-:W-:Y:S01]  /*136f0*/  IADD3 R99, P4, R118.reuse, 0x4040, RZ ;  /* 0x0000404076637810 */ /* 0x040fe20007f9e0ff */
[----:B------:R-:W-:Y:S01]  /*13700*/  IMAD.X R107, RZ, RZ, R119, P6 ;  /* 0x000000ffff6b7224 */ /* 0x000fe200030e0677 */
[----:B------:R-:W-:Y:S02]  /*13710*/  IADD3 R103, P3, R118, 0x4060, RZ ;  /* 0x0000406076677810 */ /* 0x000fe40007f7e0ff */
[----:B------:R-:W-:Y:S02]  /*13720*/  SHF.R.U64 R68, R68, 0x3, RZ ;  /* 0x0000000344447819 */ /* 0x000fe400000012ff */
[----:B------:R-:W-:-:S02]  /*13730*/  LOP3.LUT R23, R118, 0x380, RZ, 0xc0, !PT ;  /* 0x0000038076177812 */ /* 0x000fc400078ec0ff */
[----:B------:R-:W-:Y:S02]  /*13740*/  SHF.R.U64 R60, R60, 0x3, RZ ;  /* 0x000000033c3c7819 */ /* 0x000fe400000012ff */
[----:B------:R-:W-:Y:S02]  /*13750*/  LOP3.LUT R72, R73, 0x380, RZ, 0xc0, !PT ;  /* 0x0000038049487812 */ /* 0x000fe400078ec0ff */
[----:B------:R-:W-:Y:S02]  /*13760*/  LOP3.LUT R4, R179, 0x380, RZ, 0xc0, !PT ;  /* 0x00000380b3047812 */ /* 0x000fe400078ec0ff */
[----:B------:R-:W-:Y:S01]  /*13770*/  LOP3.LUT R64, R64, R65, RZ, 0x3c, !PT ;  /* 0x0000004140407212 */ /* 0x000fe200078e3cff */
[----:B------:R-:W-:Y:S01]  /*13780*/  IMAD.X R65, RZ, RZ, R119, P2 ;  /* 0x000000ffff417224 */ /* 0x000fe200010e0677 */
[----:B------:R-:W-:Y:S02]  /*13790*/  LOP3.LUT R98, R99, 0x380, RZ, 0xc0, !PT ;  /* 0x0000038063627812 */ /* 0x000fe400078ec0ff */
[----:B------:R-:W-:-:S02]  /*137a0*/  LOP3.LUT R102, R103, 0x380, RZ, 0xc0, !PT ;  /* 0x0000038067667812 */ /* 0x000fc400078ec0ff */
[----:B------:R-:W-:Y:S01]  /*137b0*/  LOP3.LUT R68, R68, R69, RZ, 0x3c, !PT ;  /* 0x0000004544447212 */ /* 0x000fe200078e3cff */
[--C-:B------:R-:W-:Y:S01]  /*137c0*/  IMAD.X R69, RZ, RZ, R119.reuse, P1 ;  /* 0x000000ffff457224 */ /* 0x100fe200008e0677 */
[----:B------:R-:W-:Y:S02]  /*137d0*/  SHF.R.U64 R23, R23, 0x3, RZ ;  /* 0x0000000317177819 */ /* 0x000fe400000012ff */
[----:B------:R-:W-:Y:S01]  /*137e0*/  LOP3.LUT R60, R60, R61, RZ, 0x3c, !PT ;  /* 0x0000003d3c3c7212 */ /* 0x000fe200078e3cff */
[----:B------:R-:W-:Y:S01]  /*137f0*/  IMAD.X R61, RZ, RZ, R119, P5 ;  /* 0x000000ffff3d7224 */ /* 0x000fe200028e0677 */
[----:B------:R-:W-:Y:S02]  /*13800*/  SHF.R.U64 R72, R72, 0x3, RZ ;  /* 0x0000000348487819 */ /* 0x000fe400000012ff */
[----:B------:R-:W-:Y:S02]  /*13810*/  IADD3 R22, P2, R118, 0x6040, RZ ;  /* 0x0000604076167810 */ /* 0x000fe40007f5e0ff */
[----:B------:R-:W-:-:S02]  /*13820*/  SHF.R.U64 R4, R4, 0x3, RZ ;  /* 0x0000000304047819 */ /* 0x000fc400000012ff */
[----:B------:R-:W-:Y:S01]  /*13830*/  IADD3 R20, P1, R118, 0x6060, RZ ;  /* 0x0000606076147810 */ /* 0x000fe20007f3e0ff */
[--C-:B------:R-:W-:Y:S01]  /*13840*/  IMAD.X R115, RZ, RZ, R119.reuse, P2 ;  /* 0x000000ffff737224 */ /* 0x100fe200010e0677 */
[----:B------:R-:W-:Y:S02]  /*13850*/  SHF.R.U64 R98, R98, 0x3, RZ ;  /* 0x0000000362627819 */ /* 0x000fe400000012ff */
[----:B------:R-:W-:Y:S02]  /*13860*/  SHF.R.U64 R102, R102, 0x3, RZ ;  /* 0x0000000366667819 */ /* 0x000fe400000012ff */
[----:B------:R-:W-:Y:S02]  /*13870*/  IADD3 R12, P5, R118, 0x6020, RZ ;  /* 0x00006020760c7810 */ /* 0x000fe40007fbe0ff */
[----:B------:R-:W-:Y:S01]  /*13880*/  LOP3.LUT R118, R23, R118, RZ, 0x3c, !PT ;  /* 0x0000007617767212 */ /* 0x000fe200078e3cff */
[--C-:B------:R-:W-:Y:S01]  /*13890*/  IMAD.X R23, RZ, RZ, R119.reuse, P1 ;  /* 0x000000ffff177224 */ /* 0x100fe200008e0677 */
[----:B------:R-:W-:Y:S01]  /*138a0*/  LOP3.LUT R72, R72, R73, RZ, 0x3c, !PT ;  /* 0x0000004948487212 */ /* 0x000fe200078e3cff */
[--C-:B------:R-:W-:Y:S01]  /*138b0*/  IMAD.X R73, RZ, RZ, R119.reuse, P0 ;  /* 0x000000ffff497224 */ /* 0x100fe200000e0677 */
[----:B------:R-:W-:Y:S01]  /*138c0*/  LOP3.LUT R106, R4, R179, RZ, 0x3c, !PT ;  /* 0x000000b3046a7212 */ /* 0x000fe200078e3cff */
[----:B------:R-:W-:Y:S01]  /*138d0*/  IMAD.X R111, RZ, RZ, R119, P5 ;  /* 0x000000ffff6f7224 */ /* 0x000fe200028e0677 */
[----:B------:R-:W-:-:S02]  /*138e0*/  LOP3.LUT R0, R22, 0x380, RZ, 0xc0, !PT ;  /* 0x0000038016007812 */ /* 0x000fc400078ec0ff */
[----:B------:R-:W-:Y:S02]  /*138f0*/  LOP3.LUT R179, R20, 0x380, RZ, 0xc0, !PT ;  /* 0x0000038014b37812 */ /* 0x000fe400078ec0ff */
[----:B------:R-:W-:Y:S01]  /*13900*/  LOP3.LUT R98, R98, R99, RZ, 0x3c, !PT ;  /* 0x0000006362627212 */ /* 0x000fe200078e3cff */
[--C-:B------:R-:W-:Y:S01]  /*13910*/  IMAD.X R99, RZ, RZ, R119.reuse, P4 ;  /* 0x000000ffff637224 */ /* 0x100fe200020e0677 */
[----:B------:R-:W-:Y:S01]  /*13920*/  LOP3.LUT R102, R102, R103, RZ, 0x3c, !PT ;  /* 0x0000006766667212 */ /* 0x000fe200078e3cff */
[----:B------:R-:W-:Y:S01]  /*13930*/  IMAD.X R103, RZ, RZ, R119, P3 ;  /* 0x000000ffff677224 */ /* 0x000fe200018e0677 */
[----:B------:R-:W-:Y:S02]  /*13940*/  ISETP.NE.U32.AND P0, PT, RZ, UR4, PT ;  /* 0x00000004ff007c0c */ /* 0x000fe4000bf05070 */
[----:B------:R-:W-:Y:S02]  /*13950*/  MOV R118, R118 ;  /* 0x0000007600767202 */ /* 0x000fe40000000f00 */
[----:B------:R-:W-:Y:S01]  /*13960*/  F2FP.F16.F32.PACK_AB R4, R176, R178 ;  /* 0x000000b2b004723e */ /* 0x000fe200000000ff */
[----:B------:R-:W-:Y:S01]  /*13970*/  BAR.SYNC.DEFER_BLOCKING 0x1, 0x100 ;  /* 0x0044000000007b1d */ /* 0x000fe20000010000 */
[----:B------:R-:W-:-:S02]  /*13980*/  LOP3.LUT R119, R12, 0x380, RZ, 0xc0, !PT ;  /* 0x000003800c777812 */ /* 0x000fc400078ec0ff */
[----:B------:R-:W-:Y:S02]  /*13990*/  SHF.R.U64 R177, R0, 0x3, RZ ;  /* 0x0000000300b17819 */ /* 0x000fe400000012ff */
[----:B------:R-:W-:Y:S02]  /*139a0*/  SHF.R.U64 R179, R179, 0x3, RZ ;  /* 0x00000003b3b37819 */ /* 0x000fe400000012ff */
[----:B------:R-:W-:Y:S01]  /*139b0*/  ISETP.NE.AND.EX P0, PT, RZ, UR5, PT, P0 ;  /* 0x00000005ff007c0c */ /* 0x000fe2000bf05300 */
[----:B------:R-:W-:Y:S01]  /*139c0*/  ULDC.64 UR4, c[0x0][0xc08] ;  /* 0x0003020000047ab9 */ /* 0x000fe20000000a00 */
[----:B------:R-:W-:Y:S02]  /*139d0*/  SHF.R.U64 R119, R119, 0x3, RZ ;  /* 0x0000000377777819 */ /* 0x000fe400000012ff */
[----:B------:R-:W-:Y:S02]  /*139e0*/  LOP3.LUT R114, R177, R22, RZ, 0x3c, !PT ;  /* 0x00000016b1727212 */ /* 0x000fe400078e3cff */
[----:B------:R-:W-:-:S02]  /*139f0*/  LOP3.LUT R22, R179, R20, RZ, 0x3c, !PT ;  /* 0x00000014b3167212 */ /* 0x000fc400078e3cff */
[----:B------:R-:W-:Y:S02]  /*13a00*/  ISETP.NE.U32.AND P6, PT, RZ, UR4, PT ;  /* 0x00000004ff007c0c */ /* 0x000fe4000bfc5070 */
[----:B------:R-:W-:Y:S02]  /*13a10*/  MOV R41, R40 ;  /* 0x0000002800297202 */ /* 0x000fe40000000f00 */
[----:B------:R-:W-:Y:S02]  /*13a20*/  LOP3.LUT R110, R119, R12, RZ, 0x3c, !PT ;  /* 0x0000000c776e7212 */ /* 0x000fe400078e3cff */
[----:B------:R-:W-:Y:S02]  /*13a30*/  MOV R44, R44 ;  /* 0x0000002c002c7202 */ /* 0x000fe40000000f00 */
[----:B------:R-:W-:Y:S01]  /*13a40*/  MOV R48, R48 ;  /* 0x0000003000307202 */ /* 0x000fe20000000f00 */
[----:B------:R0:W-:Y:S01]  /*13a50*/  STSM.16.M88.4 [R118], R4 ;  /* 0x0000000476007844 */ /* 0x0001e20000000200 */
[----:B------:R-:W-:-:S02]  /*13a60*/  F2FP.F16.F32.PACK_AB R12, R166, R169 ;  /* 0x000000a9a60c723e */ /* 0x000fc400000000ff */
[----:B------:R-:W-:Y:S02]  /*13a70*/  ISETP.NE.AND.EX P6, PT, RZ, UR5, PT, P6 ;  /* 0x00000005ff007c0c */ /* 0x000fe4000bfc5360 */
[----:B------:R-:W-:Y:S02]  /*13a80*/  MOV R52, R52 ;  /* 0x0000003400347202 */ /* 0x000fe40000000f00 */
[----:B------:R-:W-:Y:S02]  /*13a90*/  F2FP.F16.F32.PACK_AB R20, R163, R165 ;  /* 0x000000a5a314723e */ /* 0x000fe400000000ff */
[----:B------:R-:W-:Y:S02]  /*13aa0*/  MOV R56, R56 ;  /* 0x0000003800387202 */ /* 0x000fe40000000f00 */
[----:B------:R-:W-:Y:S02]  /*13ab0*/  MOV R60, R60 ;  /* 0x0000003c003c7202 */ /* 0x000fe40000000f00 */
[----:B------:R-:W-:-:S02]  /*13ac0*/  MOV R64, R64 ;  /* 0x0000004000407202 */ /* 0x000fc40000000f00 */
[----:B------:R-:W-:Y:S02]  /*13ad0*/  F2FP.F16.F32.PACK_AB R89, R91, R90 ;  /* 0x0000005a5b59723e */ /* 0x000fe400000000ff */
[----:B0-----:R-:W-:Y:S02]  /*13ae0*/  F2FP.F16.F32.PACK_AB R4, R173, R175 ;  /* 0x000000afad04723e */ /* 0x001fe400000000ff */
[----:B------:R-:W-:Y:S02]  /*13af0*/  F2FP.F16.F32.PACK_AB R5, R35, R34 ;  /* 0x000000222305723e */ /* 0x000fe400000000ff */
[----:B------:R-:W-:Y:S02]  /*13b00*/  F2FP.F16.F32.PACK_AB R6, R171, R174 ;  /* 0x000000aeab06723e */ /* 0x000fe400000000ff */
[----:B------:R-:W-:Y:S02]  /*13b10*/  F2FP.F16.F32.PACK_AB R7, R39, R38 ;  /* 0x000000262707723e */ /* 0x000fe400000000ff */
[----:B------:R-:W-:-:S02]  /*13b20*/  MOV R34, R22 ;  /* 0x0000001600227202 */ /* 0x000fc40000000f00 */
[----:B------:R-:W-:Y:S01]  /*13b30*/  F2FP.F16.F32.PACK_AB R22, R161, R164 ;  /* 0x000000a4a116723e */ /* 0x000fe200000000ff */
[----:B------:R0:W-:Y:S01]  /*13b40*/  STSM.16.M88.4 [R41], R4 ;  /* 0x0000000429007844 */ /* 0x0001e20000000200 */
[----:B------:R-:W-:Y:S02]  /*13b50*/  F2FP.F16.F32.PACK_AB R23, R63, R62 ;  /* 0x0000003e3f17723e */ /* 0x000fe400000000ff */
[----:B------:R-:W-:Y:S01]  /*13b60*/  MOV R68, R68 ;  /* 0x0000004400447202 */ /* 0x000fe20000000f00 */
[----:B------:R-:W-:Y:S01]  /*13b70*/  STSM.16.M88.4 [R44], R8 ;  /* 0x000000082c007844 */ /* 0x000fe20000000200 */
[----:B---3--:R-:W-:Y:S02]  /*13b80*/  MOV R24, R98 ;  /* 0x0000006200187202 */ /* 0x008fe40000000f00 */
[----:B------:R-:W-:Y:S01]  /*13b90*/  F2FP.F16.F32.PACK_AB R90, R93, R92 ;  /* 0x0000005c5d5a723e */ /* 0x000fe200000000ff */
[----:B------:R-:W-:Y:S01]  /*13ba0*/  STSM.16.M88.4 [R48], R12 ;  /* 0x0000000c30007844 */ /* 0x000fe20000000200 */
[----:B------:R-:W-:-:S02]  /*13bb0*/  F2FP.F16.F32.PACK_AB R91, R95, R94 ;  /* 0x0000005e5f5b723e */ /* 0x000fc400000000ff */
[----:B------:R-:W-:Y:S01]  /*13bc0*/  F2FP.F16.F32.PACK_AB R96, R97, R96 ;  /* 0x000000606160723e */ /* 0x000fe200000000ff */
[----:B------:R-:W-:Y:S01]  /*13bd0*/  STSM.16.M88.4 [R52], R20 ;  /* 0x0000001434007844 */ /* 0x000fe20000000200 */
[----:B------:R-:W-:Y:S02]  /*13be0*/  MOV R72, R72 ;  /* 0x0000004800487202 */ /* 0x000fe40000000f00 */
[----:B------:R-:W-:Y:S01]  /*13bf0*/  MOV R40, R106 ;  /* 0x0000006a00287202 */ /* 0x000fe20000000f00 */
[----:B------:R-:W-:Y:S01]  /*13c00*/  STSM.16.M88.4 [R56], R28 ;  /* 0x0000001c38007844 */ /* 0x000fe20000000200 */
[----:B0-----:R-:W-:Y:S02]  /*13c10*/  F2FP.F16.F32.PACK_AB R4, R156, R159 ;  /* 0x0000009f9c04723e */ /* 0x001fe400000000ff */
[----:B------:R-:W-:Y:S02]  /*13c20*/  F2FP.F16.F32.PACK_AB R5, R75, R74 ;  /* 0x0000004a4b05723e */ /* 0x000fe400000000ff */
[----:B------:R-:W-:-:S02]  /*13c30*/  F2FP.F16.F32.PACK_AB R6, R77, R157 ;  /* 0x0000009d4d06723e */ /* 0x000fc400000000ff */
[----:B------:R-:W-:Y:S02]  /*13c40*/  F2FP.F16.F32.PACK_AB R7, R79, R78 ;  /* 0x0000004e4f07723e */ /* 0x000fe400000000ff */
[----:B------:R-:W-:Y:S02]  /*13c50*/  F2FP.F16.F32.PACK_AB R97, R42, R33 ;  /* 0x000000212a61723e */ /* 0x000fe400000000ff */
[----:B------:R-:W-:Y:S01]  /*13c60*/  F2FP.F16.F32.PACK_AB R98, R101, R100 ;  /* 0x000000646562723e */ /* 0x000fe200000000ff */
[----:B------:R0:W-:Y:S01]  /*13c70*/  STSM.16.M88.4 [R60], R4 ;  /* 0x000000043c007844 */ /* 0x0001e20000000200 */
[----:B------:R-:W-:Y:S02]  /*13c80*/  F2FP.F16.F32.PACK_AB R99, R50, R46 ;  /* 0x0000002e3263723e */ /* 0x000fe400000000ff */
[----:B------:R-:W-:Y:S01]  /*13c90*/  F2FP.F16.F32.PACK_AB R104, R105, R104 ;  /* 0x000000686968723e */ /* 0x000fe200000000ff */
[----:B------:R-:W-:Y:S01]  /*13ca0*/  STSM.16.M88.4 [R64], R80 ;  /* 0x0000005040007844 */ /* 0x000fe20000000200 */
[----:B------:R-:W-:-:S02]  /*13cb0*/  MOV R0, R114 ;  /* 0x0000007200007202 */ /* 0x000fc40000000f00 */
[----:B------:R-:W-:Y:S01]  /*13cc0*/  F2FP.F16.F32.PACK_AB R105, R58, R54 ;  /* 0x000000363a69723e */ /* 0x000fe200000000ff */
[----:B------:R-:W-:Y:S01]  /*13cd0*/  STSM.16.M88.4 [R68], R88 ;  /* 0x0000005844007844 */ /* 0x000fe20000000200 */
[----:B------:R-:W-:Y:S02]  /*13ce0*/  F2FP.F16.F32.PACK_AB R106, R109, R108 ;  /* 0x0000006c6d6a723e */ /* 0x000fe400000000ff */
[----:B------:R-:W-:Y:S01]  /*13cf0*/  F2FP.F16.F32.PACK_AB R107, R76, R66 ;  /* 0x000000424c6b723e */ /* 0x000fe200000000ff */
[----:B------:R-:W-:Y:S01]  /*13d00*/  STSM.16.M88.4 [R72], R96 ;  /* 0x0000006048007844 */ /* 0x000fe20000000200 */
[----:B------:R-:W-:Y:S02]  /*13d10*/  F2FP.F16.F32.PACK_AB R112, R113, R112 ;  /* 0x000000707170723e */ /* 0x000fe400000000ff */
[----:B------:R-:W-:Y:S01]  /*13d20*/  F2FP.F16.F32.PACK_AB R120, R121, R120 ;  /* 0x000000787978723e */ /* 0x000fe200000000ff */
[----:B------:R3:W-:Y:S01]  /*13d30*/  STSM.16.M88.4 [R24], R104 ;  /* 0x0000006818007844 */ /* 0x0007e20000000200 */
[----:B------:R-:W-:Y:S01]  /*13d40*/  MOV R102, R102 ;  /* 0x0000006600667202 */ /* 0x000fe20000000f00 */
[----:B0-----:R-:W0:Y:S01]  /*13d50*/  LDC.64 R4, c[0x0][0xc00] ;  /* 0x00030000ff047b82 */ /* 0x001e220000000a00 */
[----:B------:R-:W-:-:S02]  /*13d60*/  F2FP.F16.F32.PACK_AB R113, R153, R152 ;  /* 0x000000989971723e */ /* 0x000fc400000000ff */
[----:B------:R-:W-:Y:S02]  /*13d70*/  F2FP.F16.F32.PACK_AB R114, R117, R116 ;  /* 0x000000747572723e */ /* 0x000fe400000000ff */
[----:B------:R-:W-:Y:S02]  /*13d80*/  F2FP.F16.F32.PACK_AB R115, R155, R154 ;  /* 0x0000009a9b73723e */ /* 0x000fe400000000ff */
[----:B------:R-:W-:Y:S01]  /*13d90*/  F2FP.F16.F32.PACK_AB R121, R123, R122 ;  /* 0x0000007a7b79723e */ /* 0x000fe200000000ff */
[----:B------:R-:W4:Y:S01]  /*13da0*/  @P6 LDC.64 R6, c[0x0][0xc08] ;  /* 0x00030200ff066b82 */ /* 0x000f220000000a00 */
[----:B------:R-:W-:Y:S01]  /*13db0*/  F2FP.F16.F32.PACK_AB R128, R129, R128 ;  /* 0x000000808180723e */ /* 0x000fe200000000ff */
[----:B------:R-:W-:Y:S01]  /*13dc0*/  STSM.16.M88.4 [R102], R112 ;  /* 0x0000007066007844 */ /* 0x000fe20000000200 */
[----:B------:R-:W-:Y:S02]  /*13dd0*/  F2FP.F16.F32.PACK_AB R122, R125, R124 ;  /* 0x0000007c7d7a723e */ /* 0x000fe400000000ff */
[----:B------:R-:W-:-:S02]  /*13de0*/  F2FP.F16.F32.PACK_AB R123, R127, R126 ;  /* 0x0000007e7f7b723e */ /* 0x000fc400000000ff */
[----:B------:R-:W-:Y:S02]  /*13df0*/  F2FP.F16.F32.PACK_AB R136, R137, R136 ;  /* 0x000000888988723e */ /* 0x000fe400000000ff */
[----:B------:R-:W-:Y:S01]  /*13e00*/  F2FP.F16.F32.PACK_AB R144, R145, R144 ;  /* 0x000000909190723e */ /* 0x000fe200000000ff */
[----:B------:R-:W-:Y:S01]  /*13e10*/  STSM.16.M88.4 [R40], R120 ;  /* 0x0000007828007844 */ /* 0x000fe20000000200 */
[----:B------:R-:W-:Y:S01]  /*13e20*/  F2FP.F16.F32.PACK_AB R129, R131, R130 ;  /* 0x000000828381723e */ /* 0x000fe200000000ff */
[----:B------:R-:W-:Y:S01]  /*13e30*/  ULDC UR4, c[0x0][0xa88] ;  /* 0x0002a20000047ab9 */ /* 0x000fe20000000800 */
[----:B------:R-:W-:Y:S01]  /*13e40*/  MOV R110, R110 ;  /* 0x0000006e006e7202 */ /* 0x000fe20000000f00 */
[----:B---3--:R-:W-:Y:S01]  /*13e50*/  IMAD.MOV.U32 R24, RZ, RZ, RZ ;  /* 0x000000ffff187224 */ /* 0x008fe200078e00ff */
[----:B------:R-:W-:Y:S01]  /*13e60*/  F2FP.F16.F32.PACK_AB R130, R133, R132 ;  /* 0x000000848582723e */ /* 0x000fe200000000ff */
[----:B0-----:R-:W-:Y:S01]  /*13e70*/  IMAD.WIDE R10, R205, 0x4, R4 ;  /* 0x00000004cd0a7825 */ /* 0x001fe200078e0204 */
[----:B------:R-:W-:-:S02]  /*13e80*/  F2FP.F16.F32.PACK_AB R131, R135, R134 ;  /* 0x000000868783723e */ /* 0x000fc400000000ff */
[----:B------:R-:W-:Y:S02]  /*13e90*/  F2FP.F16.F32.PACK_AB R137, R139, R138 ;  /* 0x0000008a8b89723e */ /* 0x000fe400000000ff */
[----:B------:R-:W-:Y:S01]  /*13ea0*/  F2FP.F16.F32.PACK_AB R138, R141, R140 ;  /* 0x0000008c8d8a723e */ /* 0x000fe200000000ff */
[----:B------:R-:W-:Y:S01]  /*13eb0*/  STSM.16.M88.4 [R110], R128 ;  /* 0x000000806e007844 */ /* 0x000fe20000000200 */
[----:B------:R-:W-:Y:S02]  /*13ec0*/  F2FP.F16.F32.PACK_AB R139, R143, R142 ;  /* 0x0000008e8f8b723e */ /* 0x000fe400000000ff */
[----:B------:R-:W-:Y:S02]  /*13ed0*/  F2FP.F16.F32.PACK_AB R145, R147, R146 ;  /* 0x000000929391723e */ /* 0x000fe400000000ff */
[----:B------:R-:W-:Y:S01]  /*13ee0*/  F2FP.F16.F32.PACK_AB R146, R149, R148 ;  /* 0x000000949592723e */ /* 0x000fe200000000ff */
[----:B------:R0:W-:Y:S01]  /*13ef0*/  STSM.16.M88.4 [R0], R136 ;  /* 0x0000008800007844 */ /* 0x0001e20000000200 */
[----:B------:R-:W-:-:S05]  /*13f00*/  F2FP.F16.F32.PACK_AB R147, R151, R150 ;  /* 0x000000969793723e */ /* 0x000fca00000000ff */
[----:B------:R3:W-:Y:S01]  /*13f10*/  STSM.16.M88.4 [R34], R144 ;  /* 0x0000009022007844 */ /* 0x0007e20000000200 */
[----:B------:R-:W-:Y:S01]  /*13f20*/  BAR.SYNC.DEFER_BLOCKING 0x1, 0x100 ;  /* 0x0044000000007b1d */ /* 0x000fe20000010000 */
[----:B----4-:R-:W-:-:S04]  /*13f30*/  @P6 IMAD.WIDE R6, R205, 0x4, R6 ;  /* 0x00000004cd066825 */ /* 0x010fc800078e0206 */
[----:B0-----:R-:W-:Y:S01]  /*13f40*/  IMAD.U32 R0, RZ, RZ, UR4 ;  /* 0x00000004ff007e24 */ /* 0x001fe2000f8e00ff */
[----:B------:R0:W5:Y:S01]  /*13f50*/  @P0 LDG.E R24, desc[UR42][R10.64] ;  /* 0x0000002a0a180981 */ /* 0x000162000c1e1900 */
[----:B------:R-:W-:-:S04]  /*13f60*/  IMAD R5, R221, 0x40, R200 ;  /* 0x00000040dd057824 */ /* 0x000fc800078e02c8 */
        /* <DEDUP_REMOVED lines=22> */
[C---:B------:R-:W-:Y:S02]  /*140d0*/  IADD3 R35, P5, R4.reuse, 0x5000, RZ ;  /* 0x0000500004237810 */ /* 0x040fe40007fbe0ff */
[----:B------:R-:W-:-:S02]  /*140e0*/  IADD3 R37, P1, R4, 0x6000, RZ ;  /* 0x0000600004257810 */ /* 0x000fc40007f3e0ff */
[C---:B------:R-:W-:Y:S02]  /*140f0*/  IADD3 R41, P2, R4.reuse, 0x7000, RZ ;  /* 0x0000700004297810 */ /* 0x040fe40007f5e0ff */
[C---:B------:R-:W-:Y:S02]  /*14100*/  IADD3 R45, P3, R4.reuse, 0x8000, RZ ;  /* 0x00008000042d7810 */ /* 0x040fe40007f7e0ff */
[----:B------:R-:W-:Y:S02]  /*14110*/  IADD3 R49, P4, R4, 0x9000, RZ ;  /* 0x0000900004317810 */ /* 0x000fe40007f9e0ff */
[----:B------:R-:W-:Y:S02]  /*14120*/  P2R R14, PR, RZ, 0x20 ;  /* 0x00000020ff0e7803 */ /* 0x000fe40000000000 */
[----:B---3--:R-:W-:Y:S02]  /*14130*/  LOP3.LUT R34, R35, 0x380, RZ, 0xc0, !PT ;  /* 0x0000038023227812 */ /* 0x008fe400078ec0ff */
[----:B------:R-:W-:-:S02]  /*14140*/  LOP3.LUT R36, R37, 0x380, RZ, 0xc0, !PT ;  /* 0x0000038025247812 */ /* 0x000fc400078ec0ff */
[----:B------:R-:W-:Y:S02]  /*14150*/  LOP3.LUT R40, R41, 0x380, RZ, 0xc0, !PT ;  /* 0x0000038029287812 */ /* 0x000fe400078ec0ff */
[----:B------:R-:W-:Y:S02]  /*14160*/  LOP3.LUT R44, R45, 0x380, RZ, 0xc0, !PT ;  /* 0x000003802d2c7812 */ /* 0x000fe400078ec0ff */
[----:B------:R-:W-:Y:S02]  /*14170*/  LOP3.LUT R48, R49, 0x380, RZ, 0xc0, !PT ;  /* 0x0000038031307812 */ /* 0x000fe400078ec0ff */
[----:B------:R-:W-:Y:S02]  /*14180*/  IADD3 R53, P5, R4, 0xa000, RZ ;  /* 0x0000a00004357810 */ /* 0x000fe40007fbe0ff */
[----:B------:R-:W-:Y:S02]  /*14190*/  SHF.R.U64 R34, R34, 0x3, RZ ;  /* 0x0000000322227819 */ /* 0x000fe400000012ff */
[----:B------:R-:W-:-:S02]  /*141a0*/  SHF.R.U64 R36, R36, 0x3, RZ ;  /* 0x0000000324247819 */ /* 0x000fc400000012ff */
[----:B------:R-:W-:Y:S02]  /*141b0*/  LOP3.LUT R52, R53, 0x380, RZ, 0xc0, !PT ;  /* 0x0000038035347812 */ /* 0x000fe400078ec0ff */
[----:B------:R-:W-:Y:S02]  /*141c0*/  SHF.R.U64 R40, R40, 0x3, RZ ;  /* 0x0000000328287819 */ /* 0x000fe400000012ff */
[----:B------:R-:W-:Y:S02]  /*141d0*/  SHF.R.U64 R44, R44, 0x3, RZ ;  /* 0x000000032c2c7819 */ /* 0x000fe400000012ff */
[----:B------:R-:W-:Y:S02]  /*141e0*/  SHF.R.U64 R48, R48, 0x3, RZ ;  /* 0x0000000330307819 */ /* 0x000fe400000012ff */
[----:B------:R-:W-:Y:S02]  /*141f0*/  LOP3.LUT R34, R34, R35, RZ, 0x3c, !PT ;  /* 0x0000002322227212 */ /* 0x000fe400078e3cff */
[----:B------:R-:W-:-:S02]  /*14200*/  LOP3.LUT R36, R36, R37, RZ, 0x3c, !PT ;  /* 0x0000002524247212 */ /* 0x000fc400078e3cff */
[----:B------:R-:W-:Y:S02]  /*14210*/  LOP3.LUT R40, R40, R41, RZ, 0x3c, !PT ;  /* 0x0000002928287212 */ /* 0x000fe400078e3cff */
[----:B------:R-:W-:Y:S02]  /*14220*/  LOP3.LUT R44, R44, R45, RZ, 0x3c, !PT ;  /* 0x0000002d2c2c7212 */ /* 0x000fe400078e3cff */
[----:B------:R-:W-:Y:S02]  /*14230*/  LOP3.LUT R48, R48, R49, RZ, 0x3c, !PT ;  /* 0x0000003130307212 */ /* 0x000fe400078e3cff */
[----:B------:R-:W-:Y:S01]  /*14240*/  SHF.R.U64 R52, R52, 0x3, RZ ;  /* 0x0000000334347819 */ /* 0x000fe200000012ff */
[----:B0-----:R-:W-:Y:S06]  /*14250*/  @P6 BRA `(.L_x_6020) ;  /* 0x0000000000106947 */ /* 0x001fec0003800000 */
[----:B------:R-:W-:Y:S05]  /*14260*/  @!P0 BRA `(.L_x_6020) ;  /* 0x00000000000c8947 */ /* 0x000fea0003800000 */
[----:B------:R-:W3:Y:S04]  /*14270*/  LDG.E R7, desc[UR42][R10.64] ;  /* 0x0000002a0a077981 */ /* 0x000ee8000c1e1900 */
[----:B-----5:R-:W3:Y:S02]  /*14280*/  LDG.E R0, desc[UR42][R10.64+0x4] ;  /* 0x0000042a0a007981 */ /* 0x020ee4000c1e1900 */
[----:B---3--:R-:W-:-:S07]  /*14290*/  IMAD.IADD R0, R0, 0x1, -R7 ;  /* 0x0000000100007824 */ /* 0x008fce00078e0a07 */
.L_x_6020:
[----:B------:R-:W0:Y:S01]  /*142a0*/  SHFL.IDX PT, R6, R222, RZ, 0x1f ;  /* 0x00001fffde067589 */ /* 0x000e2200000e0000 */
[----:B------:R-:W-:Y:S01]  /*142b0*/  ISETP.NE.AND P6, PT, R14, RZ, PT ;  /* 0x000000ff0e00720c */ /* 0x000fe20003fc5270 */
[--C-:B------:R-:W-:Y:S01]  /*142c0*/  IMAD.X R49, RZ, RZ, R5.reuse, P4 ;  /* 0x000000ffff317224 */ /* 0x100fe200020e0605 */
[----:B------:R-:W-:Y:S01]  /*142d0*/  LOP3.LUT R52, R52, R53, RZ, 0x3c, !PT ;  /* 0x0000003534347212 */ /* 0x000fe200078e3cff */
        /* <DEDUP_REMOVED lines=9> */
[----:B------:R-:W-:-:S02]  /*14370*/  LOP3.LUT R7, R4, 0x380, RZ, 0xc0, !PT ;  /* 0x0000038004077812 */ /* 0x000fc400078ec0ff */
[----:B------:R-:W-:Y:S02]  /*14380*/  IADD3 R11, P5, R4, 0xf000, RZ ;  /* 0x0000f000040b7810 */ /* 0x000fe40007fbe0ff */
[----:B------:R-:W-:Y:S02]  /*14390*/  LOP3.LUT R56, R57, 0x380, RZ, 0xc0, !PT ;  /* 0x0000038039387812 */ /* 0x000fe400078ec0ff */
[----:B------:R-:W-:Y:S01]  /*143a0*/  LOP3.LUT R60, R61, 0x380, RZ, 0xc0, !PT ;  /* 0x000003803d3c7812 */ /* 0x000fe200078ec0ff */
[----:B------:R-:W-:Y:S01]  /*143b0*/  IMAD.X R73, RZ, RZ, R5, P5 ;  /* 0x000000ffff497224 */ /* 0x000fe200028e0605 */
[----:B------:R-:W-:Y:S02]  /*143c0*/  LOP3.LUT R64, R65, 0x380, RZ, 0xc0, !PT ;  /* 0x0000038041407812 */ /* 0x000fe400078ec0ff */
[----:B------:R-:W-:Y:S02]  /*143d0*/  LOP3.LUT R68, R69, 0x380, RZ, 0xc0, !PT ;  /* 0x0000038045447812 */ /* 0x000fe400078ec0ff */
[----:B0-----:R-:W-:-:S02]  /*143e0*/  ISETP.NE.AND P4, PT, R6, RZ, PT ;  /* 0x000000ff0600720c */ /* 0x001fc40003f85270 */
[----:B------:R-:W-:Y:S02]  /*143f0*/  SHF.R.U64 R7, R7, 0x3, RZ ;  /* 0x0000000307077819 */ /* 0x000fe400000012ff */
[----:B------:R-:W-:Y:S02]  /*14400*/  LOP3.LUT R10, R11, 0x380, RZ, 0xc0, !PT ;  /* 0x000003800b0a7812 */ /* 0x000fe400078ec0ff */
[----:B------:R-:W-:Y:S02]  /*14410*/  SHF.R.U64 R56, R56, 0x3, RZ ;  /* 0x0000000338387819 */ /* 0x000fe400000012ff */
[----:B------:R-:W-:Y:S02]  /*14420*/  SHF.R.U64 R60, R60, 0x3, RZ ;  /* 0x000000033c3c7819 */ /* 0x000fe400000012ff */
[----:B------:R-:W-:Y:S02]  /*14430*/  SHF.R.U64 R64, R64, 0x3, RZ ;  /* 0x0000000340407819 */ /* 0x000fe400000012ff */
[----:B------:R-:W-:-:S02]  /*14440*/  SHF.R.U64 R68, R68, 0x3, RZ ;  /* 0x0000000344447819 */ /* 0x000fc400000012ff */
[----:B------:R-:W-:Y:S01]  /*14450*/  LOP3.LUT R6, R7, R4, RZ, 0x3c, !PT ;  /* 0x0000000407067212 */ /* 0x000fe200078e3cff */
[----:B------:R-:W-:Y:S01]  /*14460*/  IMAD.MOV.U32 R7, RZ, RZ, R5 ;  /* 0x000000ffff077224 */ /* 0x000fe200078e0005 */
[----:B------:R-:W-:Y:S02]  /*14470*/  SHF.R.U64 R10, R10, 0x3, RZ ;  /* 0x000000030a0a7819 */ /* 0x000fe400000012ff */
[----:B------:R-:W-:Y:S02]  /*14480*/  SHF.R.S32.HI R4, RZ, 0x1f, R205 ;  /* 0x0000001fff047819 */ /* 0x000fe400000114cd */
        /* <DEDUP_REMOVED lines=9> */
[----:B------:R-:W-:Y:S02]  /*14520*/  SHF.R.S32.HI R79, RZ, 0x1f, R204 ;  /* 0x0000001fff4f7819 */ /* 0x000fe400000114cc */
[----:B------:R-:W-:Y:S02]  /*14530*/  SEL R81, R205, RZ, !P0 ;  /* 0x000000ffcd517207 */ /* 0x000fe40004000000 */
[----:B------:R-:W-:Y:S02]  /*14540*/  SEL R78, R4, RZ, !P0 ;  /* 0x000000ff044e7207 */ /* 0x000fe40004000000 */
[----:B-----5:R-:W-:Y:S01]  /*14550*/  SHF.R.S32.HI R77, RZ, 0x1f, R24 ;  /* 0x0000001fff4d7819 */ /* 0x020fe20000011418 */
[----:B------:R-:W-:Y:S06]  /*14560*/  @P4 BRA `(.L_x_6021) ;  /* 0x0000000000b84947 */ /* 0x000fec0003800000 */
[----:B------:R-:W0:Y:S01]  /*14570*/  LDC R31, c[0x0][0xbe8] ;  /* 0x0002fa00ff1f7b82 */ /* 0x000e220000000800 */
[----:B------:R-:W-:Y:S01]  /*14580*/  IMAD.IADD R33, R201, 0x1, R192 ;  /* 0x00000001c9217824 */ /* 0x000fe200078e02c0 */
        /* <DEDUP_REMOVED lines=9> */
[----:B------:R-:W-:Y:S02]  /*14620*/  IMAD.IADD R30, R191, 0x1, R192 ;  /* 0x00000001bf1e7824 */ /* 0x000fe400078e02c0 */
[----:B------:R-:W-:Y:S01]  /*14630*/  IMAD.WIDE.U32 R4, R81, UR4, R4 ;  /* 0x0000000451047c25 */ /* 0x000fe2000f8e0004 */
[----:B0-----:R-:W-:-:S13]  /*14640*/  ISETP.NE.AND P0, PT, R31, 0x1, PT ;  /* 0x000000011f00780c */ /* 0x001fda0003f05270 */
[----:B------:R-:W0:Y:S08]  /*14650*/  @P0 LDC R10, c[0x0][0xbec] ;  /* 0x0002fb00ff0a0b82 */ /* 0x000e300000000800 */
[----:B------:R-:W3:Y:S01]  /*14660*/  @P0 LDC R23, c[0x0][0xbf0] ;  /* 0x0002fc00ff170b82 */ /* 0x000ee20000000800 */
[----:B0-----:R-:W-:-:S05]  /*14670*/  @P0 IMAD.HI.U32 R10, R33, R10, RZ ;  /* 0x0000000a210a0227 */ /* 0x001fca00078e00ff */
[----:B---3--:R-:W-:Y:S01]  /*14680*/  @P0 SHF.R.U32.HI R11, RZ, R23, R10 ;  /* 0x00000017ff0b0219 */ /* 0x008fe2000001160a */
[----:B------:R-:W-:-:S03]  /*14690*/  IMAD R10, R78, UR4, RZ ;  /* 0x000000044e0a7c24 */ /* 0x000fc6000f8e02ff */
[--C-:B------:R-:W-:Y:S01]  /*146a0*/  SHF.R.S32.HI R23, RZ, 0x1f, R11.reuse ;  /* 0x0000001fff177819 */ /* 0x100fe2000001140b */
[----:B------:R-:W-:Y:S01]  /*146b0*/  IMAD.MOV R14, RZ, RZ, -R11 ;  /* 0x000000ffff0e7224 */ /* 0x000fe200078e0a0b */
[----:B------:R-:W-:-:S03]  /*146c0*/  IADD3 R4, P0, R11, R4, RZ ;  /* 0x000000040b047210 */ /* 0x000fc60007f1e0ff */
[----:B------:R-:W-:Y:S02]  /*146d0*/  IMAD R15, R31, R14, R33 ;  /* 0x0000000e1f0f7224 */ /* 0x000fe400078e0221 */
[----:B------:R-:W-:Y:S01]  /*146e0*/  IMAD R14, R81, UR5, R10 ;  /* 0x00000005510e7c24 */ /* 0x000fe2000f8e020a */
[----:B------:R-:W-:Y:S01]  /*146f0*/  ULDC.64 UR4, c[0x0][0xb88] ;  /* 0x0002e20000047ab9 */ /* 0x000fe20000000a00 */
[----:B------:R-:W-:Y:S01]  /*14700*/  IMAD R31, R0, R31, RZ ;  /* 0x0000001f001f7224 */ /* 0x000fe200078e02ff */
[----:B------:R-:W-:Y:S02]  /*14710*/  SHF.R.S32.HI R10, RZ, 0x1f, R15 ;  /* 0x0000001fff0a7819 */ /* 0x000fe4000001140f */
[----:B------:R-:W-:Y:S01]  /*14720*/  IADD3.X R5, R23, R5, R14, P0, !PT ;  /* 0x0000000517057210 */ /* 0x000fe200007fe40e */
[----:B------:R-:W-:Y:S02]  /*14730*/  IMAD.MOV R23, RZ, RZ, -R194 ;  /* 0x000000ffff177224 */ /* 0x000fe400078e0ac2 */
[----:B------:R-:W-:-:S02]  /*14740*/  IMAD R10, R10, UR4, RZ ;  /* 0x000000040a0a7c24 */ /* 0x000fc4000f8e02ff */
[----:B------:R-:W-:-:S04]  /*14750*/  IMAD.WIDE.U32 R4, R15, UR4, R4 ;  /* 0x000000040f047c25 */ /* 0x000fc8000f8e0004 */
[----:B------:R-:W-:Y:S01]  /*14760*/  IMAD R15, R15, UR5, R10 ;  /* 0x000000050f0f7c24 */ /* 0x000fe2000f8e020a */
[----:B------:R-:W-:Y:S01]  /*14770*/  ULDC.64 UR4, c[0x0][0xb50] ;  /* 0x0002d40000047ab9 */ /* 0x000fe20000000a00 */
[----:B------:R-:W-:Y:S02]  /*14780*/  VIADD R14, R30, 0x8 ;  /* 0x000000081e0e7836 */ /* 0x000fe40000000000 */
[----:B------:R-:W-:Y:S01]  /*14790*/  IMAD.IADD R5, R5, 0x1, R15 ;  /* 0x0000000105057824 */ /* 0x000fe200078e020f */
[----:B------:R-:W-:-:S04]  /*147a0*/  LEA R15, P0, R4, UR4, 0x2 ;  /* 0x00000004040f7c11 */ /* 0x000fc8000f8010ff */
[----:B------:R-:W-:Y:S01]  /*147b0*/  LEA.HI.X R22, R4, UR5, R5, 0x2, P0 ;  /* 0x0000000504167c11 */ /* 0x000fe200080f1405 */
[----:B------:R-:W-:Y:S01]  /*147c0*/  SHFL.IDX PT, R10, R15, 0x1, 0x1c1f ;  /* 0x003c1f000f0a7f89 */ /* 0x000fe200000e0000 */
[----:B------:R-:W-:-:S03]  /*147d0*/  ISETP.NE.AND P0, PT, R184, R23, PT ;  /* 0x00000017b800720c */ /* 0x000fc60003f05270 */
[----:B------:R-:W-:Y:S01]  /*147e0*/  SHFL.IDX PT, R4, R15, RZ, 0x1c1f ;  /* 0x001c1fff0f047589 */ /* 0x000fe200000e0000 */
[-C--:B------:R-:W-:Y:S02]  /*147f0*/  ISETP.GE.OR P1, PT, R30, R31.reuse, P0 ;  /* 0x0000001f1e00720c */ /* 0x080fe40000726670 */
[----:B------:R-:W-:Y:S01]  /*14800*/  ISETP.GE.OR P0, PT, R14, R31, P0 ;  /* 0x0000001f0e00720c */ /* 0x000fe20000706670 */
[----:B------:R-:W0:Y:S04]  /*14810*/  SHFL.IDX PT, R5, R22, RZ, 0x1c1f ;  /* 0x001c1fff16057589 */ /* 0x000e2800000e0000 */
[----:B------:R-:W3:Y:S06]  /*14820*/  SHFL.IDX PT, R11, R22, 0x1, 0x1c1f ;  /* 0x003c1f00160b7f89 */ /* 0x000eec00000e0000 */
[----:B0-----:R0:W-:Y:S04]  /*14830*/  @!P1 ST.E desc[UR42][R4.64], R32 ;  /* 0x0000002004009985 */ /* 0x0011e8000c10192a */
[----:B---3--:R0:W-:Y:S02]  /*14840*/  @!P0 ST.E desc[UR42][R10.64], R3 ;  /* 0x000000030a008985 */ /* 0x0081e4000c10192a */
.L_x_6021:
[----:B------:R-:W3:Y:S01]  /*14850*/  LDC R83, c[0x0][0xbe8] ;  /* 0x0002fa00ff537b82 */ /* 0x000ee20000000800 */
[----:B------:R-:W-:Y:S01]  /*14860*/  ULDC.64 UR4, c[0x0][0xaa0] ;  /* 0x0002a80000047ab9 */ /* 0x000fe20000000a00 */
[----:B0-----:R-:W5:Y:S01]  /*14870*/  LD.E.128 R4, desc[UR42][R6.64] ;  /* 0x0000002a06047980 */ /* 0x001f62000c101d00 */
[----:B------:R-:W-:Y:S02]  /*14880*/  IMAD R3, R77, UR4, RZ ;  /* 0x000000044d037c24 */ /* 0x000fe4000f8e02ff */
[C---:B------:R-:W-:Y:S01]  /*14890*/  IMAD.WIDE.U32 R76, R24.reuse, UR4, RZ ;  /* 0x00000004184c7c25 */ /* 0x040fe2000f8e00ff */
[----:B------:R-:W5:Y:S02]  /*148a0*/  LD.E.128 R8, desc[UR42][R8.64] ;  /* 0x0000002a08087980 */ /* 0x000f64000c101d00 */
[----:B------:R-:W0:Y:S01]  /*148b0*/  LDC R87, c[0x0][0xac8] ;  /* 0x0002b200ff577b82 */ /* 0x000e220000000800 */
[----:B------:R-:W-:Y:S01]  /*148c0*/  IMAD R3, R24, UR5, R3 ;  /* 0x0000000518037c24 */ /* 0x000fe2000f8e0203 */
[----:B------:R-:W-:Y:S01]  /*148d0*/  ULDC.64 UR4, c[0x0][0xae8] ;  /* 0x0002ba0000047ab9 */ /* 0x000fe20000000a00 */
[----:B------:R-:W5:Y:S04]  /*148e0*/  LD.E.128 R12, desc[UR42][R12.64] ;  /* 0x0000002a0c0c7980 */ /* 0x000f68000c101d00 */
[----:B------:R-:W5:Y:S04]  /*148f0*/  LD.E.128 R20, desc[UR42][R20.64] ;  /* 0x0000002a14147980 */ /* 0x000f68000c101d00 */
[----:B------:R-:W5:Y:S04]  /*14900*/  LD.E.128 R28, desc[UR42][R28.64] ;  /* 0x0000002a1c1c7980 */ /* 0x000f68000c101d00 */
[----:B------:R-:W5:Y:S01]  /*14910*/  LD.E.128 R32, desc[UR42][R34.64] ;  /* 0x0000002a22207980 */ /* 0x000f62000c101d00 */
[----:B---3--:R-:W-:Y:S01]  /*14920*/  ISETP.NE.AND P1, PT, R83, 0x1, PT ;  /* 0x000000015300780c */ /* 0x008fe20003f25270 */
[----:B------:R-:W-:-:S02]  /*14930*/  IMAD.IADD R77, R77, 0x1, R3 ;  /* 0x000000014d4d7824 */ /* 0x000fc400078e0203 */
[----:B------:R-:W-:Y:S01]  /*14940*/  IMAD R3, R79, UR4, RZ ;  /* 0x000000044f037c24 */ /* 0x000fe2000f8e02ff */
[----:B------:R-:W5:Y:S04]  /*14950*/  LD.E.128 R36, desc[UR42][R36.64] ;  /* 0x0000002a24247980 */ /* 0x000f68000c101d00 */
[----:B------:R-:W5:Y:S04]  /*14960*/  LD.E.128 R40, desc[UR42][R40.64] ;  /* 0x0000002a28287980 */ /* 0x000f68000c101d00 */
[----:B------:R-:W5:Y:S01]  /*14970*/  LD.E.128 R44, desc[UR42][R44.64] ;  /* 0x0000002a2c2c7980 */ /* 0x000f62000c101d00 */
[----:B------:R-:W3:Y:S01]  /*14980*/  @P1 LDC R85, c[0x0][0xbec] ;  /* 0x0002fb00ff551b82 */ /* 0x000ee20000000800 */
[----:B------:R-:W-:-:S02]  /*14990*/  IMAD R3, R204, UR5, R3 ;  /* 0x00000005cc037c24 */ /* 0x000fc4000f8e0203 */
[----:B------:R-:W5:Y:S04]  /*149a0*/  LD.E.128 R48, desc[UR42][R48.64] ;  /* 0x0000002a30307980 */ /* 0x000f68000c101d00 */
[----:B------:R-:W5:Y:S01]  /*149b0*/  LD.E.128 R52, desc[UR42][R52.64] ;  /* 0x0000002a34347980 */ /* 0x000f62000c101d00 */
[----:B------:R-:W4:Y:S01]  /*149c0*/  @P1 LDC R89, c[0x0][0xbf0] ;  /* 0x0002fc00ff591b82 */ /* 0x000f220000000800 */
[----:B------:R-:W-:Y:S01]  /*149d0*/  IMAD.WIDE.U32 R76, R204, UR4, R76 ;  /* 0x00000004cc4c7c25 */ /* 0x000fe2000f8e004c */
[----:B------:R-:W-:Y:S01]  /*149e0*/  ULDC.64 UR4, c[0x0][0xaf0] ;  /* 0x0002bc0000047ab9 */ /* 0x000fe20000000a00 */
[----:B------:R-:W5:Y:S02]  /*149f0*/  LD.E.128 R56, desc[UR42][R56.64] ;  /* 0x0000002a38387980 */ /* 0x000f64000c101d00 */
[----:B------:R-:W-:-:S02]  /*14a00*/  IMAD.IADD R77, R77, 0x1, R3 ;  /* 0x000000014d4d7824 */ /* 0x000fc400078e0203 */
[----:B------:R-:W-:Y:S01]  /*14a10*/  IMAD R3, R220, 0x20, R221 ;  /* 0x00000020dc037824 */ /* 0x000fe200078e02dd */
[----:B------:R-:W5:Y:S01]  /*14a20*/  LD.E.128 R60, desc[UR42][R60.64] ;  /* 0x0000002a3c3c7980 */ /* 0x000f62000c101d00 */
[----:B------:R-:W-:Y:S02]  /*14a30*/  IMAD R24, R78, UR4, RZ ;  /* 0x000000044e187c24 */ /* 0x000fe4000f8e02ff */
[----:B------:R-:W-:Y:S01]  /*14a40*/  IMAD.IADD R80, R192, 0x1, R3 ;  /* 0x00000001c0507824 */ /* 0x000fe200078e0203 */
[----:B0-----:R-:W-:Y:S01]  /*14a50*/  ISETP.GE.AND P0, PT, R218, R87, PT ;  /* 0x00000057da00720c */ /* 0x001fe20003f06270 */
[----:B------:R-:W-:Y:S01]  /*14a60*/  IMAD R79, R81, UR5, R24 ;  /* 0x00000005514f7c24 */ /* 0x000fe2000f8e0218 */
[----:B------:R-:W5:Y:S01]  /*14a70*/  LD.E.128 R64, desc[UR42][R64.64] ;  /* 0x0000002a40407980 */ /* 0x000f62000c101d00 */
[----:B---3--:R-:W-:Y:S01]  /*14a80*/  @P1 IMAD.HI.U32 R24, R80, R85, RZ ;  /* 0x0000005550181227 */ /* 0x008fe200078e00ff */
[----:B------:R-:W-:Y:S02]  /*14a90*/  SEL R78, RZ, 0xffffffff, P0 ;  /* 0xffffffffff4e7807 */ /* 0x000fe40000000000 */
[----:B------:R-:W5:Y:S01]  /*14aa0*/  LD.E.128 R68, desc[UR42][R68.64] ;  /* 0x0000002a44447980 */ /* 0x000f62000c101d00 */
[----:B------:R-:W-:Y:S01]  /*14ab0*/  IMAD.MOV.U32 R3, RZ, RZ, R80 ;  /* 0x000000ffff037224 */ /* 0x000fe200078e0050 */
[----:B------:R-:W-:-:S02]  /*14ac0*/  ISETP.GE.AND P0, PT, R217, R87, PT ;  /* 0x00000057d900720c */ /* 0x000fc40003f06270 */
[----:B------:R-:W5:Y:S01]  /*14ad0*/  LD.E.128 R72, desc[UR42][R72.64] ;  /* 0x0000002a48487980 */ /* 0x000f62000c101d00 */
[----:B------:R-:W-:Y:S01]  /*14ae0*/  IMAD.WIDE.U32 R76, R81, UR4, R76 ;  /* 0x00000004514c7c25 */ /* 0x000fe2000f8e004c */
[----:B----4-:R-:W-:Y:S01]  /*14af0*/  @P1 SHF.R.U32.HI R3, RZ, R89, R24 ;  /* 0x00000059ff031219 */ /* 0x010fe20000011618 */
[----:B------:R-:W-:Y:S01]  /*14b00*/  ULDC.64 UR4, c[0x0][0xae0] ;  /* 0x0002b80000047ab9 */ /* 0x000fe20000000a00 */
[-C--:B------:R-:W-:Y:S01]  /*14b10*/  ISETP.GE.AND P1, PT, R200, R87.reuse, PT ;  /* 0x00000057c800720c */ /* 0x080fe20003f26270 */
[----:B------:R-:W-:Y:S01]  /*14b20*/  IMAD.SHL.U32 R81, R78, 0x2, RZ ;  /* 0x000000024e517824 */ /* 0x000fe200078e00ff */
[----:B------:R-:W-:Y:S01]  /*14b30*/  SEL R78, RZ, 0xffffffff, P0 ;  /* 0xffffffffff4e7807 */ /* 0x000fe20000000000 */
[----:B------:R-:W-:Y:S01]  /*14b40*/  IMAD.IADD R77, R77, 0x1, R79 ;  /* 0x000000014d4d7824 */ /* 0x000fe200078e024f */
[----:B------:R-:W-:Y:S01]  /*14b50*/  SEL R24, RZ, 0x1, P1 ;  /* 0x00000001ff187807 */ /* 0x000fe20000800000 */
[----:B------:R-:W-:Y:S01]  /*14b60*/  IMAD.MOV R79, RZ, RZ, -R3 ;  /* 0x000000ffff4f7224 */ /* 0x000fe200078e0a03 */
[----:B------:R-:W-:Y:S01]  /*14b70*/  ISETP.GE.AND P0, PT, R216, R87, PT ;  /* 0x00000057d800720c */ /* 0x000fe20003f06270 */
        /* <DEDUP_REMOVED lines=18> */
[----:B------:R-:W-:Y:S01]  /*14ca0*/  ISETP.GE.AND P0, PT, R214, R87, PT ;  /* 0x00000057d600720c */ /* 0x000fe20003f06270 */
[----:B------:R-:W-:Y:S01]  /*14cb0*/  IMAD R89, R0, R83, RZ ;  /* 0x0000005300597224 */ /* 0x000fe200078e02ff */
[----:B------:R-:W-:Y:S01]  /*14cc0*/  LOP3.LUT R24, R81, 0x8, R24, 0xe2, !PT ;  /* 0x0000000851187812 */ /* 0x000fe200078ee218 */
[----:B------:R-:W-:Y:S01]  /*14cd0*/  IMAD.SHL.U32 R85, R78, 0x10, RZ ;  /* 0x000000104e557824 */ /* 0x000fe200078e00ff */
[----:B------:R-:W-:Y:S01]  /*14ce0*/  SHF.R.S32.HI R78, RZ, 0x1f, R79 ;  /* 0x0000001fff4e7819 */ /* 0x000fe2000001144f */
[----:B------:R-:W-:Y:S01]  /*14cf0*/  IMAD R81, R3, UR5, R80 ;  /* 0x0000000503517c24 */ /* 0x000fe2000f8e0250 */
[----:B------:R-:W-:Y:S01]  /*14d00*/  ULDC.64 UR4, c[0x0][0xad8] ;  /* 0x0002b60000047ab9 */ /* 0x000fe20000000a00 */
[----:B------:R-:W-:Y:S01]  /*14d10*/  SEL R3, RZ, 0xffffffff, P0 ;  /* 0xffffffffff037807 */ /* 0x000fe20000000000 */
[----:B------:R-:W-:Y:S01]  /*14d20*/  IMAD.IADD R192, R221, 0x1, R192 ;  /* 0x00000001ddc07824 */ /* 0x000fe200078e02c0 */
        /* <DEDUP_REMOVED lines=16> */
[----:B0-----:R0:W3:Y:S01]  /*14e30*/  SHFL.IDX PT, R78, R86, RZ, 0x181f ;  /* 0x00181fff564e7589 */ /* 0x0010e200000e0000 */
[----:B------:R-:W-:-:S02]  /*14e40*/  SEL R3, RZ, 0x40, P0 ;  /* 0x00000040ff037807 */ /* 0x000fc40000000000 */
[----:B------:R-:W-:Y:S02]  /*14e50*/  ISETP.GE.AND P0, PT, R223, R87, PT ;  /* 0x00000057df00720c */ /* 0x000fe40003f06270 */
[----:B------:R-:W-:Y:S02]  /*14e60*/  LEA.HI.X R88, R76, UR5, R77, 0x1, P2 ;  /* 0x000000054c587c11 */ /* 0x000fe400090f0c4d */
[----:B------:R-:W-:Y:S02]  /*14e70*/  PRMT R0, RZ, 0x654, R0 ;  /* 0x00000654ff007816 */ /* 0x000fe40000000000 */
[----:B------:R-:W-:Y:S01]  /*14e80*/  LOP3.LUT R3, R24, R3, RZ, 0xfc, !PT ;  /* 0x0000000318037212 */ /* 0x000fe200078efcff */
[----:B------:R0:W4:Y:S01]  /*14e90*/  SHFL.IDX PT, R79, R88, RZ, 0x181f ;  /* 0x00181fff584f7589 */ /* 0x00012200000e0000 */
[----:B------:R-:W-:Y:S01]  /*14ea0*/  SEL R24, RZ, 0x80, P0 ;  /* 0x00000080ff187807 */ /* 0x000fe20000000000 */
[----:B------:R0:W-:Y:S01]  /*14eb0*/  SYNCS.ARRIVE.TRANS64.RED.A1T0 RZ, [R0+URZ], RZ ;  /* 0x000000ff00ff79a7 */ /* 0x0001e2000810043f */
[----:B------:R-:W-:-:S02]  /*14ec0*/  SHF.R.S32.HI R93, RZ, 0x1f, R216 ;  /* 0x0000001fff5d7819 */ /* 0x000fc400000114d8 */
[----:B------:R-:W-:Y:S02]  /*14ed0*/  LOP3.LUT R24, R3, R24, RZ, 0xfc, !PT ;  /* 0x0000001803187212 */ /* 0x000fe400078efcff */
[----:B------:R-:W-:Y:S02]  /*14ee0*/  SHF.R.S32.HI R94, RZ, 0x1f, R217 ;  /* 0x0000001fff5e7819 */ /* 0x000fe400000114d9 */
[----:B------:R-:W-:Y:S01]  /*14ef0*/  SHF.R.S32.HI R95, RZ, 0x1f, R218 ;  /* 0x0000001fff5f7819 */ /* 0x000fe200000114da */
[----:B0-----:R-:W-:Y:S06]  /*14f00*/  @P1 BRA `(.L_x_6023) ;  /* 0x00000000007c1947 */ /* 0x001fec0003800000 */
[-C--:B------:R-:W-:Y:S02]  /*14f10*/  ISETP.GE.AND P1, PT, R218, R87.reuse, PT ;  /* 0x00000057da00720c */ /* 0x080fe40003f26270 */
[-C--:B------:R-:W-:Y:S02]  /*14f20*/  ISETP.GE.AND P0, PT, R200, R87.reuse, PT ;  /* 0x00000057c800720c */ /* 0x080fe40003f06270 */
[-C--:B------:R-:W-:Y:S02]  /*14f30*/  ISETP.GE.AND P5, PT, R217, R87.reuse, PT ;  /* 0x00000057d900720c */ /* 0x080fe40003fa6270 */
[----:B------:R-:W-:-:S07]  /*14f40*/  ISETP.GE.AND P3, PT, R216, R87, PT ;  /* 0x00000057d800720c */ /* 0x000fce0003f66270 */
[-C--:B---3--:R-:W-:Y:S02]  /*14f50*/  @!P1 LEA R80, P2, R218, R78.reuse, 0x1 ;  /* 0x0000004eda509211 */ /* 0x088fe400078408ff */
[----:B----4-:R-:W-:Y:S02]  /*14f60*/  @!P0 IMAD.WIDE R76, R200, 0x2, R78 ;  /* 0x00000002c84c8825 */ /* 0x010fe400078e024e */
[----:B------:R-:W-:Y:S02]  /*14f70*/  @!P1 LEA.HI.X R81, R218, R79, R95, 0x1, P2 ;  /* 0x0000004fda519211 */ /* 0x000fe400010f0c5f */
[-C--:B------:R-:W-:Y:S01]  /*14f80*/  ISETP.GE.AND P2, PT, R215, R87.reuse, PT ;  /* 0x00000057d700720c */ /* 0x080fe20003f46270 */
        /* <DEDUP_REMOVED lines=10> */
[----:B0-----:R-:W-:-:S03]  /*15030*/  @!P2 LEA R4, P5, R215, R78, 0x1 ;  /* 0x0000004ed704a211 */ /* 0x001fc600078a08ff */
        /* <DEDUP_REMOVED lines=12> */
.L_x_6023:
[----:B------:R-:W-:Y:S05]  /*15100*/  BSYNC B1 ;  /* 0x0000000000017941 */ /* 0x000fea0003800000 */
.L_x_6022:
[----:B------:R-:W-:Y:S01]  /*15110*/  VIADD R0, R192, 0x20 ;  /* 0x00000020c0007836 */ /* 0x000fe20000000000 */
        /* <DEDUP_REMOVED lines=37> */
.L_x_6019:
[----:B------:R-:W-:Y:S01]  /*15370*/  ULDC.64 UR4, c[0x0][0xc00] ;  /* 0x0003000000047ab9 */ /* 0x000fe20000000a00 */
[----:B------:R-:W4:Y:S01]  /*15380*/  LDC.64 R4, c[0x0][0xc00] ;  /* 0x00030000ff047b82 */ /* 0x000f220000000a00 */
[----:B------:R-:W-:Y:S01]  /*15390*/  ISETP.NE.U32.AND P0, PT, RZ, UR4, PT ;  /* 0x00000004ff007c0c */ /* 0x000fe2000bf05070 */
[----:B------:R-:W-:-:S03]  /*153a0*/  IMAD.MOV.U32 R3, RZ, RZ, RZ ;  /* 0x000000ffff037224 */ /* 0x000fc600078e00ff */
[----:B------:R-:W-:Y:S01]  /*153b0*/  ISETP.NE.AND.EX P0, PT, RZ, UR5, PT, P0 ;  /* 0x00000005ff007c0c */ /* 0x000fe2000bf05300 */
[----:B------:R-:W-:Y:S02]  /*153c0*/  ULDC.64 UR4, c[0x0][0xc08] ;  /* 0x0003020000047ab9 */ /* 0x000fe40000000a00 */
[----:B------:R-:W-:Y:S01]  /*153d0*/  ISETP.NE.U32.AND P1, PT, RZ, UR4, PT ;  /* 0x00000004ff007c0c */ /* 0x000fe2000bf25070 */
[----:B------:R-:W0:Y:S01]  /*153e0*/  S2R R8, SR_TID.X ;  /* 0x0000000000087919 */ /* 0x000e220000002100 */
[----:B------:R-:W0:Y:S02]  /*153f0*/  LDC R23, c[0x0][0xbe8] ;  /* 0x0002fa00ff177b82 */ /* 0x000e240000000800 */
[----:B------:R-:W-:Y:S01]  /*15400*/  ISETP.NE.AND.EX P1, PT, RZ, UR5, PT, P1 ;  /* 0x00000005ff007c0c */ /* 0x000fe2000bf25310 */
[----:B----4-:R-:W-:-:S12]  /*15410*/  IMAD.WIDE R4, R205, 0x4, R4 ;  /* 0x00000004cd047825 */ /* 0x010fd800078e0204 */
[----:B------:R-:W4:Y:S01]  /*15420*/  @P1 LDC.64 R6, c[0x0][0xc08] ;  /* 0x00030200ff061b82 */ /* 0x000f220000000a00 */
[----:B------:R-:W-:Y:S02]  /*15430*/  ULDC UR4, c[0x0][0xa88] ;  /* 0x0002a20000047ab9 */ /* 0x000fe40000000800 */
[----:B------:R-:W-:Y:S01]  /*15440*/  IMAD.U32 R0, RZ, RZ, UR4 ;  /* 0x00000004ff007e24 */ /* 0x000fe2000f8e00ff */
[----:B------:R1:W5:Y:S01]  /*15450*/  @P0 LDG.E R3, desc[UR42][R4.64] ;  /* 0x0000002a04030981 */ /* 0x000362000c1e1900 */
[----:B0-----:R-:W-:Y:S02]  /*15460*/  VIADD R8, R8, 0xffffff80 ;  /* 0xffffff8008087836 */ /* 0x001fe40000000000 */
[----:B----4-:R-:W-:-:S05]  /*15470*/  @P1 IMAD.WIDE R6, R205, 0x4, R6 ;  /* 0x00000004cd061825 */ /* 0x010fca00078e0206 */
[----:B------:R1:W5:Y:S01]  /*15480*/  @P1 LDG.E R0, desc[UR42][R6.64] ;  /* 0x0000002a06001981 */ /* 0x000362000c1e1900 */
[----:B------:R-:W-:Y:S02]  /*15490*/  ISETP.GE.AND P2, PT, R8, 0x40, PT ;  /* 0x000000400800780c */ /* 0x000fe40003f46270 */
[----:B------:R-:W-:Y:S01]  /*154a0*/  SHF.R.S32.HI R8, RZ, 0x1f, R205 ;  /* 0x0000001fff087819 */ /* 0x000fe200000114cd */
[----:B------:R-:W-:Y:S10]  /*154b0*/  @P1 BRA `(.L_x_6025) ;  /* 0x0000000000101947 */ /* 0x000ff40003800000 */
[----:B------:R-:W-:Y:S05]  /*154c0*/  @!P0 BRA `(.L_x_6025) ;  /* 0x00000000000c8947 */ /* 0x000fea0003800000 */
[----:B-1----:R-:W4:Y:S04]  /*154d0*/  LDG.E R7, desc[UR42][R4.64] ;  /* 0x0000002a04077981 */ /* 0x002f28000c1e1900 */
[----:B-----5:R-:W4:Y:S02]  /*154e0*/  LDG.E R0, desc[UR42][R4.64+0x4] ;  /* 0x0000042a04007981 */ /* 0x020f24000c1e1900 */
[----:B----4-:R-:W-:-:S07]  /*154f0*/  IMAD.IADD R0, R0, 0x1, -R7 ;  /* 0x0000000100007824 */ /* 0x010fce00078e0a07 */
.L_x_6025:
[----:B------:R-:W-:Y:S01]  /*15500*/  BSSY B1, `(.L_x_6026) ;  /* 0x000002d000017945 */ /* 0x000fe20003800000 */
[----:B------:R-:W-:Y:S02]  /*15510*/  SHF.R.S32.HI R12, RZ, 0x1f, R204 ;  /* 0x0000001fff0c7819 */ /* 0x000fe400000114cc */
[----:B------:R-:W-:Y:S02]  /*15520*/  SEL R13, R205, RZ, !P0 ;  /* 0x000000ffcd0d7207 */ /* 0x000fe40004000000 */
[----:B------:R-:W-:Y:S02]  /*15530*/  SEL R14, R8, RZ, !P0 ;  /* 0x000000ff080e7207 */ /* 0x000fe40004000000 */
[----:B-----5:R-:W-:Y:S01]  /*15540*/  SHF.R.S32.HI R10, RZ, 0x1f, R3 ;  /* 0x0000001fff0a7819 */ /* 0x020fe20000011403 */
[----:B------:R-:W-:Y:S06]  /*15550*/  @P2 BRA `(.L_x_6027) ;  /* 0x00000000009c2947 */ /* 0x000fec0003800000 */
[----:B-1----:R-:W0:Y:S01]  /*15560*/  S2R R5, SR_TID.X ;  /* 0x0000000000057919 */ /* 0x002e220000002100 */
[----:B------:R-:W1:Y:S02]  /*15570*/  LDC R11, c[0x0][0xbe8] ;  /* 0x0002fa00ff0b7b82 */ /* 0x000e640000000800 */
[----:B-1----:R-:W-:Y:S01]  /*15580*/  IMAD R4, R0, R11, RZ ;  /* 0x0000000b00047224 */ /* 0x002fe200078e02ff */
        /* <DEDUP_REMOVED lines=14> */
[----:B------:R-:W1:Y:S01]  /*15670*/  @P0 LDC R21, c[0x0][0xbf0] ;  /* 0x0002fc00ff150b82 */ /* 0x000e620000000800 */
[----:B------:R-:W-:-:S04]  /*15680*/  IMAD.WIDE.U32 R4, R13, UR4, R4 ;  /* 0x000000040d047c25 */ /* 0x000fc8000f8e0004 */
[----:B0-----:R-:W-:-:S05]  /*15690*/  @P0 IMAD.HI.U32 R6, R8, R15, RZ ;  /* 0x0000000f08060227 */ /* 0x001fca00078e00ff */
[----:B-1----:R-:W-:Y:S01]  /*156a0*/  @P0 SHF.R.U32.HI R7, RZ, R21, R6 ;  /* 0x00000015ff070219 */ /* 0x002fe20000011606 */
        /* <DEDUP_REMOVED lines=18> */
.L_x_6027:
[----:B------:R-:W-:Y:S05]  /*157d0*/  BSYNC B1 ;  /* 0x0000000000017941 */ /* 0x000fea0003800000 */
.L_x_6026:
[----:B------:R-:W-:Y:S01]  /*157e0*/  ISETP.NE.AND P0, PT, R23, 0x1, PT ;  /* 0x000000011700780c */ /* 0x000fe20003f05270 */
[----:B------:R-:W4:Y:S01]  /*157f0*/  LDC R21, c[0x0][0xac8] ;  /* 0x0002b200ff157b82 */ /* 0x000f220000000800 */
[----:B------:R-:W-:Y:S01]  /*15800*/  ULDC.64 UR4, c[0x0][0xaa0] ;  /* 0x0002a80000047ab9 */ /* 0x000fe20000000a00 */
[----:B01----:R-:W-:Y:S01]  /*15810*/  IMAD R7, R220, 0x20, R221 ;  /* 0x00000020dc077824 */ /* 0x003fe200078e02dd */
[----:B------:R-:W-:Y:S01]  /*15820*/  BSSY B1, `(.L_x_6028) ;  /* 0x000006d000017945 */ /* 0x000fe20003800000 */
[----:B------:R-:W-:Y:S01]  /*15830*/  IMAD R6, R10, UR4, RZ ;  /* 0x000000040a067c24 */ /* 0x000fe2000f8e02ff */
[----:B---3--:R-:W-:Y:S01]  /*15840*/  SHF.R.S32.HI R24, RZ, 0x1f, R224 ;  /* 0x0000001fff187819 */ /* 0x008fe200000114e0 */
[C---:B------:R-:W-:Y:S01]  /*15850*/  IMAD.WIDE.U32 R4, R3.reuse, UR4, RZ ;  /* 0x0000000403047c25 */ /* 0x040fe2000f8e00ff */
[----:B------:R-:W-:Y:S02]  /*15860*/  SHF.R.S32.HI R28, RZ, 0x1f, R214 ;  /* 0x0000001fff1c7819 */ /* 0x000fe400000114d6 */
[----:B------:R-:W-:Y:S01]  /*15870*/  SHF.R.S32.HI R30, RZ, 0x1f, R215 ;  /* 0x0000001fff1e7819 */ /* 0x000fe200000114d7 */
[----:B------:R-:W-:Y:S01]  /*15880*/  IMAD R3, R3, UR5, R6 ;  /* 0x0000000503037c24 */ /* 0x000fe2000f8e0206 */
[----:B------:R-:W-:Y:S01]  /*15890*/  ULDC.64 UR4, c[0x0][0xae8] ;  /* 0x0002ba0000047ab9 */ /* 0x000fe20000000a00 */
[----:B------:R-:W0:Y:S01]  /*158a0*/  @P0 LDC R9, c[0x0][0xbec] ;  /* 0x0002fb00ff090b82 */ /* 0x000e220000000800 */
[----:B------:R-:W-:Y:S01]  /*158b0*/  IMAD.IADD R8, R192, 0x1, R7 ;  /* 0x00000001c0087824 */ /* 0x000fe200078e0207 */
[----:B------:R-:W-:Y:S01]  /*158c0*/  SHF.R.S32.HI R31, RZ, 0x1f, R216 ;  /* 0x0000001fff1f7819 */ /* 0x000fe200000114d8 */
[----:B------:R-:W-:Y:S01]  /*158d0*/  IMAD.IADD R5, R5, 0x1, R3 ;  /* 0x0000000105057824 */ /* 0x000fe200078e0203 */
[----:B------:R-:W-:Y:S01]  /*158e0*/  SHF.R.S32.HI R32, RZ, 0x1f, R217 ;  /* 0x0000001fff207819 */ /* 0x000fe200000114d9 */
[----:B------:R-:W-:Y:S01]  /*158f0*/  IMAD R3, R12, UR4, RZ ;  /* 0x000000040c037c24 */ /* 0x000fe2000f8e02ff */
[----:B------:R-:W-:Y:S01]  /*15900*/  SHF.R.S32.HI R33, RZ, 0x1f, R218 ;  /* 0x0000001fff217819 */ /* 0x000fe200000114da */
[C---:B------:R-:W-:Y:S01]  /*15910*/  IMAD.WIDE.U32 R4, R204.reuse, UR4, R4 ;  /* 0x00000004cc047c25 */ /* 0x040fe2000f8e0004 */
[----:B------:R-:W1:Y:S03]  /*15920*/  @P0 LDC R11, c[0x0][0xbf0] ;  /* 0x0002fc00ff0b0b82 */ /* 0x000e660000000800 */
[----:B------:R-:W-:Y:S01]  /*15930*/  IMAD R3, R204, UR5, R3 ;  /* 0x00000005cc037c24 */ /* 0x000fe2000f8e0203 */
[-C--:B----4-:R-:W-:Y:S01]  /*15940*/  ISETP.GE.AND P1, PT, R218, R21.reuse, PT ;  /* 0x00000015da00720c */ /* 0x090fe20003f26270 */
        /* <DEDUP_REMOVED lines=15> */
[----:B-1----:R-:W-:Y:S01]  /*15a40*/  @P0 SHF.R.U32.HI R3, RZ, R11, R6 ;  /* 0x0000000bff030219 */ /* 0x002fe20000011606 */
[----:B------:R-:W-:Y:S01]  /*15a50*/  IMAD R29, R0, R23, RZ ;  /* 0x00000017001d7224 */ /* 0x000fe200078e02ff */
[----:B------:R-:W-:Y:S02]  /*15a60*/  LOP3.LUT R9, R10, 0x2, R7, 0xe2, !PT ;  /* 0x000000020a097812 */ /* 0x000fe400078ee207 */
[----:B------:R-:W-:Y:S01]  /*15a70*/  SEL R10, RZ, 0xffffffff, P2 ;  /* 0xffffffffff0a7807 */ /* 0x000fe20001000000 */
[--C-:B------:R-:W-:Y:S01]  /*15a80*/  IMAD.MOV R7, RZ, RZ, -R3.reuse ;  /* 0x000000ffff077224 */ /* 0x100fe200078e0a03 */
[----:B------:R-:W-:Y:S01]  /*15a90*/  SHF.R.S32.HI R6, RZ, 0x1f, R3 ;  /* 0x0000001fff067819 */ /* 0x000fe20000011403 */
[----:B------:R-:W-:Y:S01]  /*15aa0*/  IMAD.WIDE.U32 R4, R3, UR4, R4 ;  /* 0x0000000403047c25 */ /* 0x000fe2000f8e0004 */
[----:B------:R-:W-:-:S02]  /*15ab0*/  SEL R11, RZ, 0xffffffff, P1 ;  /* 0xffffffffff0b7807 */ /* 0x000fc40000800000 */
[-C--:B------:R-:W-:Y:S01]  /*15ac0*/  ISETP.GE.AND P0, PT, R215, R21.reuse, PT ;  /* 0x00000015d700720c */ /* 0x080fe20003f06270 */
[----:B------:R-:W-:Y:S01]  /*15ad0*/  IMAD.SHL.U32 R10, R10, 0x4, RZ ;  /* 0x000000040a0a7824 */ /* 0x000fe200078e00ff */
[----:B------:R-:W-:Y:S01]  /*15ae0*/  ISETP.GE.AND P2, PT, R223, R21, PT ;  /* 0x00000015df00720c */ /* 0x000fe20003f46270 */
        /* <DEDUP_REMOVED lines=13> */
[----:B------:R-:W-:Y:S01]  /*15bc0*/  LOP3.LUT R6, R6, 0x10, R3, 0xe2, !PT ;  /* 0x0000001006067812 */ /* 0x000fe200078ee203 */
[----:B------:R-:W-:Y:S01]  /*15bd0*/  IMAD R0, R0, UR4, RZ ;  /* 0x0000000400007c24 */ /* 0x000fe2000f8e02ff */
[----:B------:R-:W-:Y:S02]  /*15be0*/  SEL R8, RZ, 0xffffffff, P0 ;  /* 0xffffffffff087807 */ /* 0x000fe40000000000 */
[----:B------:R-:W-:Y:S01]  /*15bf0*/  ISETP.GE.AND P0, PT, R224, R21, PT ;  /* 0x00000015e000720c */ /* 0x000fe20003f06270 */
[----:B------:R-:W-:Y:S01]  /*15c00*/  IMAD R3, R7, UR5, R0 ;  /* 0x0000000507037c24 */ /* 0x000fe2000f8e0200 */
[----:B------:R-:W-:Y:S01]  /*15c10*/  ULDC.64 UR4, c[0x0][0xa80] ;  /* 0x0002a00000047ab9 */ /* 0x000fe20000000a00 */
[----:B------:R-:W-:Y:S01]  /*15c20*/  IMAD.IADD R0, R221, 0x1, R192 ;  /* 0x00000001dd007824 */ /* 0x000fe200078e02c0 */
[----:B------:R-:W-:Y:S01]  /*15c30*/  SEL R7, RZ, 0x40, P0 ;  /* 0x00000040ff077807 */ /* 0x000fe20000000000 */
[----:B------:R-:W-:Y:S01]  /*15c40*/  IMAD.SHL.U32 R9, R8, 0x20, RZ ;  /* 0x0000002008097824 */ /* 0x000fe200078e00ff */
[----:B------:R-:W-:Y:S01]  /*15c50*/  LEA R20, P1, R4, UR4, 0x1 ;  /* 0x0000000404147c11 */ /* 0x000fe2000f8208ff */
[----:B------:R-:W-:Y:S01]  /*15c60*/  IMAD.IADD R3, R5, 0x1, R3 ;  /* 0x0000000105037824 */ /* 0x000fe200078e0203 */
[----:B------:R-:W-:-:S02]  /*15c70*/  ISETP.GE.AND P0, PT, R0, R29, PT ;  /* 0x0000001d0000720c */ /* 0x000fc40003f06270 */
[----:B------:R-:W-:Y:S02]  /*15c80*/  LOP3.LUT R6, R9, 0x20, R6, 0xe2, !PT ;  /* 0x0000002009067812 */ /* 0x000fe400078ee206 */
[----:B------:R-:W-:Y:S02]  /*15c90*/  LEA.HI.X R3, R4, UR5, R3, 0x1, P1 ;  /* 0x0000000504037c11 */ /* 0x000fe400088f0c03 */
[----:B------:R-:W-:Y:S02]  /*15ca0*/  LOP3.LUT R22, R6, R7, RZ, 0xfc, !PT ;  /* 0x0000000706167212 */ /* 0x000fe400078efcff */
[----:B------:R-:W-:Y:S01]  /*15cb0*/  SEL R5, RZ, 0x80, P2 ;  /* 0x00000080ff057807 */ /* 0x000fe20001000000 */
[----:B------:R0:W1:Y:S03]  /*15cc0*/  SHFL.IDX PT, R6, R20, RZ, 0x181f ;  /* 0x00181fff14067589 */ /* 0x00006600000e0000 */
[----:B------:R-:W-:Y:S01]  /*15cd0*/  LOP3.LUT R23, R22, R5, RZ, 0xfc, !PT ;  /* 0x0000000516177212 */ /* 0x000fe200078efcff */
[----:B------:R0:W3:Y:S01]  /*15ce0*/  SHFL.IDX PT, R7, R3, RZ, 0x181f ;  /* 0x00181fff03077589 */ /* 0x0000e200000e0000 */
[----:B------:R-:W-:Y:S05]  /*15cf0*/  @P0 BRA `(.L_x_6029) ;  /* 0x00000000007c0947 */ /* 0x000fea0003800000 */
[-C--:B------:R-:W-:Y:S02]  /*15d00*/  ISETP.GE.AND P2, PT, R218, R21.reuse, PT ;  /* 0x00000015da00720c */ /* 0x080fe40003f46270 */
[-C--:B------:R-:W-:Y:S02]  /*15d10*/  ISETP.GE.AND P1, PT, R200, R21.reuse, PT ;  /* 0x00000015c800720c */ /* 0x080fe40003f26270 */
[-C--:B------:R-:W-:Y:S02]  /*15d20*/  ISETP.GE.AND P5, PT, R217, R21.reuse, PT ;  /* 0x00000015d900720c */ /* 0x080fe40003fa6270 */
[----:B------:R-:W-:-:S07]  /*15d30*/  ISETP.GE.AND P3, PT, R216, R21, PT ;  /* 0x00000015d800720c */ /* 0x000fce0003f66270 */
[-C--:B-1----:R-:W-:Y:S02]  /*15d40*/  @!P2 LEA R8, P0, R218, R6.reuse, 0x1 ;  /* 0x00000006da08a211 */ /* 0x082fe400078008ff */
        /* <DEDUP_REMOVED lines=26> */
.L_x_6029:
[----:B------:R-:W-:Y:S05]  /*15ef0*/  BSYNC B1 ;  /* 0x0000000000017941 */ /* 0x000fea0003800000 */
.L_x_6028:
[----:B------:R-:W-:Y:S01]  /*15f00*/  VIADD R0, R0, 0x20 ;  /* 0x0000002000007836 */ /* 0x000fe20000000000 */
[----:B---34-:R3:W4:Y:S04]  /*15f10*/  SHFL.IDX PT, R7, R3, 0x1, 0x181f ;  /* 0x00381f0003077f89 */ /* 0x01872800000e0000 */
[----:B------:R-:W-:Y:S01]  /*15f20*/  ISETP.GE.AND P0, PT, R0, R29, PT ;  /* 0x0000001d0000720c */ /* 0x000fe20003f06270 */
[----:B-1----:R3:W1:-:S12]  /*15f30*/  SHFL.IDX PT, R6, R20, 0x1, 0x181f ;  /* 0x00381f0014067f89 */ /* 0x00265800000e0000 */
[----:B---3--:R-:W-:Y:S05]  /*15f40*/  @P0 BRA `(.L_x_6024) ;  /* 0x00000000007c0947 */ /* 0x008fea0003800000 */
[-C--:B------:R-:W-:Y:S02]  /*15f50*/  ISETP.GE.AND P6, PT, R200, R21.reuse, PT ;  /* 0x00000015c800720c */ /* 0x080fe40003fc6270 */
[-C--:B------:R-:W-:Y:S02]  /*15f60*/  ISETP.GE.AND P5, PT, R218, R21.reuse, PT ;  /* 0x00000015da00720c */ /* 0x080fe40003fa6270 */
[-C--:B------:R-:W-:Y:S02]  /*15f70*/  ISETP.GE.AND P4, PT, R217, R21.reuse, PT ;  /* 0x00000015d900720c */ /* 0x080fe40003f86270 */
[-C--:B------:R-:W-:Y:S02]  /*15f80*/  ISETP.GE.AND P3, PT, R216, R21.reuse, PT ;  /* 0x00000015d800720c */ /* 0x080fe40003f66270 */
[-C--:B------:R-:W-:Y:S02]  /*15f90*/  ISETP.GE.AND P2, PT, R215, R21.reuse, PT ;  /* 0x00000015d700720c */ /* 0x080fe40003f46270 */
[----:B------:R-:W-:-:S03]  /*15fa0*/  ISETP.GE.AND P1, PT, R214, R21, PT ;  /* 0x00000015d600720c */ /* 0x000fc60003f26270 */
[----:B-1--4-:R-:W-:Y:S02]  /*15fb0*/  @!P6 IMAD.WIDE R4, R200, 0x2, R6 ;  /* 0x00000002c804e825 */ /* 0x012fe400078e0206 */
        /* <DEDUP_REMOVED lines=12> */
[-C--:B-1----:R-:W-:Y:S02]  /*16080*/  @!P1 LEA R4, P5, R214, R6.reuse, 0x1 ;  /* 0x00000006d6049211 */ /* 0x082fe400078a08ff */
        /* <DEDUP_REMOVED lines=11> */
.L_x_6024:
[----:B------:R-:W-:Y:S05]  /*16140*/  BSYNC B0 ;  /* 0x0000000000007941 */ /* 0x000fea0003800000 */
.L_x_6018:
[----:B------:R-:W-:Y:S02]  /*16150*/  ULDC UR4, c[0x0][0xc3c] ;  /* 0x00030f0000047ab9 */ /* 0x000fe40000000800 */
[----:B------:R-:W-:-:S13]  /*16160*/  ISETP.GE.AND P0, PT, R27, UR4, PT ;  /* 0x000000041b007c0c */ /* 0x000fda000bf06270 */
[----:B------:R-:W-:Y:S05]  /*16170*/  @!P0 BRA `(.L_x_6030) ;  /* 0xfffffeb000148947 */ /* 0x000fea000383ffff */
[----:B------:R-:W-:Y:S05]  /*16180*/  BRA `(.L_x_5821) ;  /* 0x0000009000b87947 */ /* 0x000fea0003800000 */
.L_x_5819:
        /* <DEDUP_REMOVED lines=18> */
.L_x_6031:
        /* <DEDUP_REMOVED lines=41> */
.L_x_6037:
        /* <DEDUP_REMOVED lines=12> */
.L_x_6036:
[----:B------:R-:W-:Y:S05]  /*16600*/  BSYNC B0 ;  /* 0x0000000000007941 */ /* 0x000fea0003800000 */
.L_x_6035:
        /* <DEDUP_REMOVED lines=21> */
.L_x_6033:
        /* <DEDUP_REMOVED lines=20> */
.L_x_6038:
        /* <DEDUP_REMOVED lines=57> */
.L_x_6034:
[----:B------:R-:W-:Y:S02]  /*16c30*/  IMAD.MOV.U32 R17, RZ, RZ, RZ ;  /* 0x000000ffff117224 */ /* 0x000fe400078e00ff */
[----:B------:R-:W-:Y:S02]  /*16c40*/  IMAD.U32 R16, RZ, RZ, UR6 ;  /* 0x00000006ff107e24 */ /* 0x000fe4000f8e00ff */
[----:B------:R-:W-:-:S07]  /*16c50*/  IMAD.MOV.U32 R18, RZ, RZ, RZ ;  /* 0x000000ffff127224 */ /* 0x000fce00078e00ff */
.L_x_6039:
[----:B------:R-:W-:-:S13]  /*16c60*/  ISETP.NE.AND P0, PT, R0, RZ, PT ;  /* 0x000000ff0000720c */ /* 0x000fda0003f05270 */
[----:B------:R-:W1:Y:S01]  /*16c70*/  @!P0 S2R R3, SR_CgaCtaId ;  /* 0x0000000000038919 */ /* 0x000e620000008800 */
[----:B------:R-:W-:-:S04]  /*16c80*/  @!P0 MOV R0, 0x400 ;  /* 0x0000040000008802 */ /* 0x000fc80000000f00 */
[----:B-1----:R-:W-:-:S05]  /*16c90*/  @!P0 LEA R0, R3, R0, 0x18 ;  /* 0x0000000003008211 */ /* 0x002fca00078ec0ff */
[----:B------:R2:W-:Y:S01]  /*16ca0*/  @!P0 STS.128 [R0+0x28cd0], R16 ;  /* 0x028cd01000008388 */ /* 0x0005e20000000c00 */
[----:B------:R-:W-:Y:S06]  /*16cb0*/  BAR.ARV 0x5, 0x180 ;  /* 0x0146000000007b1d */ /* 0x000fec0000002000 */
.L_x_6032:
[----:B--2---:R-:W-:Y:S01]  /*16cc0*/  IMAD.MOV.U32 R0, RZ, RZ, 0x1 ;  /* 0x00000001ff007424 */ /* 0x004fe200078e00ff */
[----:B------:R2:W-:Y:S01]  /*16cd0*/  STL [R1+0x4], RZ ;  /* 0x000004ff01007387 */ /* 0x0005e20000100800 */
[----:B------:R-:W-:Y:S02]  /*16ce0*/  ULDC UR4, c[0x0][0xc3c] ;  /* 0x00030f0000047ab9 */ /* 0x000fe40000000800 */
[----:B-1----:R-:W-:Y:S01]  /*16cf0*/  ISETP.GE.AND P0, PT, R19, UR4, PT ;  /* 0x0000000413007c0c */ /* 0x002fe2000bf06270 */
[----:B------:R2:W-:Y:S04]  /*16d00*/  STL [R1+0x10], R0 ;  /* 0x0000100001007387 */ /* 0x0005e80000100800 */
[----:B------:R2:W-:Y:S08]  /*16d10*/  STL [R1+0x48], RZ ;  /* 0x000048ff01007387 */ /* 0x0005f00000100800 */
[----:B--2---:R-:W-:Y:S05]  /*16d20*/  @P0 BRA `(.L_x_6040) ;  /* 0x0000008000e80947 */ /* 0x004fea0003800000 */
[----:B------:R-:W1:Y:S01]  /*16d30*/  S2UR UR5, SR_CgaCtaId ;  /* 0x00000000000579c3 */ /* 0x000e620000008800 */
[C---:B------:R-:W-:Y:S01]  /*16d40*/  IMAD.SHL.U32 R0, R4.reuse, 0x8, RZ ;  /* 0x0000000804007824 */ /* 0x040fe200078e00ff */
[----:B------:R-:W-:Y:S01]  /*16d50*/  LOP3.LUT R5, R4, 0x7f, RZ, 0xc0, !PT ;  /* 0x0000007f04057812 */ /* 0x000fe200078ec0ff */
[----:B------:R-:W-:Y:S01]  /*16d60*/  UMOV UR4, 0x400 ;  /* 0x0000040000047882 */ /* 0x000fe20000000000 */
[----:B------:R-:W-:Y:S01]  /*16d70*/  BSSY B8, `(.L_x_6040) ;  /* 0x0000835000087945 */ /* 0x000fe20003800000 */
[----:B------:R-:W-:Y:S01]  /*16d80*/  ULDC.64 UR40, c[0x0][0x198] ;  /* 0x0000660000287ab9 */ /* 0x000fe20000000a00 */
[----:B------:R-:W-:Y:S01]  /*16d90*/  LOP3.LUT R3, R0, 0x1f8, RZ, 0xc0, !PT ;  /* 0x000001f800037812 */ /* 0x000fe200078ec0ff */
[----:B0-----:R-:W-:Y:S01]  /*16da0*/  IMAD.SHL.U32 R2, R5, 0x8, RZ ;  /* 0x0000000805027824 */ /* 0x001fe200078e00ff */
[----:B------:R-:W-:Y:S01]  /*16db0*/  SHF.R.U32.HI R5, RZ, 0x3, R5 ;  /* 0x00000003ff057819 */ /* 0x000fe20000011605 */
[----:B------:R-:W-:Y:S01]  /*16dc0*/  ULDC UR37, c[0x0][0xc] ;  /* 0x0000030000257ab9 */ /* 0x000fe20000000800 */
        /* <DEDUP_REMOVED lines=12> */
[----:B------:R0:W-:Y:S04]  /*16e90*/  STL [R1+0x8], RZ ;  /* 0x000008ff01007387 */ /* 0x0001e80000100800 */
[----:B------:R0:W-:Y:S04]  /*16ea0*/  STL [R1+0x4], RZ ;  /* 0x000004ff01007387 */ /* 0x0001e80000100800 */
[----:B------:R0:W-:Y:S02]  /*16eb0*/  STL [R1+0x10], R0 ;  /* 0x0000100001007387 */ /* 0x0001e40000100800 */
.L_x_6220:
[----:B------:R-:W-:Y:S05]  /*16ec0*/  YIELD ;  /* 0x0000000000007946 */ /* 0x000fea0003800000 */
[----:B------:R-:W-:Y:S01]  /*16ed0*/  ULDC.64 UR4, c[0x0][0xa28] ;  /* 0x00028a0000047ab9 */ /* 0x000fe20000000a00 */
[----:B------:R-:W-:Y:S01]  /*16ee0*/  IMAD.MOV.U32 R9, RZ, RZ, RZ ;  /* 0x000000ffff097224 */ /* 0x000fe200078e00ff */
[----:B------:R-:W-:Y:S01]  /*16ef0*/  ISETP.NE.U32.AND P0, PT, RZ, UR4, PT ;  /* 0x00000004ff007c0c */ /* 0x000fe2000bf05070 */
[----:B-1----:R-:W1:Y:S01]  /*16f00*/  LDC.64 R12, c[0x0][0xa00] ;  /* 0x00028000ff0c7b82 */ /* 0x002e620000000a00 */
[----:B0-----:R-:W-:Y:S01]  /*16f10*/  CS2R R6, SRZ ;  /* 0x0000000000067805 */ /* 0x001fe2000001ff00 */
[----:B------:R-:W-:Y:S01]  /*16f20*/  ULDC.64 UR6, c[0x0][0xa08] ;  /* 0x0002820000067ab9 */ /* 0x000fe20000000a00 */
[----:B------:R-:W-:Y:S01]  /*16f30*/  ISETP.NE.AND.EX P0, PT, RZ, UR5, PT, P0 ;  /* 0x00000005ff007c0c */ /* 0x000fe2000bf05300 */
[----:B------:R-:W-:Y:S01]  /*16f40*/  ULDC.64 UR4, c[0x0][0xa18] ;  /* 0x0002860000047ab9 */ /* 0x000fe20000000a00 */
[----:B------:R-:W-:-:S03]  /*16f50*/  ULDC.64 UR8, c[0x0][0xa10] ;  /* 0x0002840000087ab9 */ /* 0x000fc60000000a00 */
[----:B--2---:R-:W2:Y:S08]  /*16f60*/  LDC.64 R4, c[0x0][0xa08] ;  /* 0x00028200ff047b82 */ /* 0x004eb00000000a00 */
[----:B0-----:R-:W0:Y:S02]  /*16f70*/  @P0 LDC.64 R2, c[0x0][0xa28] ;  /* 0x00028a00ff020b82 */ /* 0x001e240000000a00 */
[----:B0-----:R-:W-:-:S05]  /*16f80*/  @P0 IMAD.WIDE R2, R19, 0x4, R2 ;  /* 0x0000000413020825 */ /* 0x001fca00078e0202 */
[----:B-----5:R0:W5:Y:S01]  /*16f90*/  @P0 LDG.E R9, desc[UR42][R2.64] ;  /* 0x0000002a02090981 */ /* 0x020162000c1e1900 */
[----:B------:R-:W-:Y:S01]  /*16fa0*/  ISETP.NE.U32.AND P0, PT, RZ, UR4, PT ;  /* 0x00000004ff007c0c */ /* 0x000fe2000bf05070 */
[C---:B-1----:R-:W-:Y:S01]  /*16fb0*/  IMAD.WIDE R12, R19.reuse, 0x4, R12 ;  /* 0x00000004130c7825 */ /* 0x042fe200078e020c */
[----:B------:R-:W-:Y:S02]  /*16fc0*/  ISETP.NE.U32.AND P2, PT, RZ, UR6, PT ;  /* 0x00000006ff007c0c */ /* 0x000fe4000bf45070 */
[----:B------:R-:W-:Y:S01]  /*16fd0*/  ISETP.NE.AND.EX P0, PT, RZ, UR5, PT, P0 ;  /* 0x00000005ff007c0c */ /* 0x000fe2000bf05300 */
[----:B------:R-:W-:Y:S01]  /*16fe0*/  ULDC.64 UR4, c[0x0][0xa00] ;  /* 0x0002800000047ab9 */ /* 0x000fe20000000a00 */
[----:B------:R-:W-:Y:S01]  /*16ff0*/  ISETP.NE.U32.AND P4, PT, RZ, UR8, PT ;  /* 0x00000008ff007c0c */ /* 0x000fe2000bf85070 */
[----:B------:R-:W-:Y:S01]  /*17000*/  IMAD.MOV.U32 R0, RZ, RZ, RZ ;  /* 0x000000ffff007224 */ /* 0x000fe200078e00ff */
[----:B------:R-:W-:Y:S01]  /*17010*/  ISETP.NE.U32.AND P1, PT, RZ, UR4, PT ;  /* 0x00000004ff007c0c */ /* 0x000fe2000bf25070 */
[----:B0-----:R-:W0:Y:S01]  /*17020*/  LDC.64 R2, c[0x0][0xa10] ;  /* 0x00028400ff027b82 */ /* 0x001e220000000a00 */
[----:B--2---:R-:W-:-:S02]  /*17030*/  IMAD.WIDE R4, R19, 0x4, R4 ;  /* 0x0000000413047825 */ /* 0x004fc400078e0204 */
[----:B------:R-:W-:-:S05]  /*17040*/  ISETP.NE.AND.EX P3, PT, RZ, UR5, PT, P1 ;  /* 0x00000005ff007c0c */ /* 0x000fca000bf65310 */
[----:B------:R-:W1:Y:S01]  /*17050*/  @P0 LDC.64 R10, c[0x0][0xa18] ;  /* 0x00028600ff0a0b82 */ /* 0x000e620000000a00 */
[----:B------:R-:W-:Y:S01]  /*17060*/  ULDC UR4, c[0x0][0x288] ;  /* 0x0000a20000047ab9 */ /* 0x000fe20000000800 */
[----:B------:R-:W-:Y:S02]  /*17070*/  ISETP.NE.AND.EX P1, PT, RZ, UR7, PT, P2 ;  /* 0x00000007ff007c0c */ /* 0x000fe4000bf25320 */
[----:B------:R-:W-:-:S04]  /*17080*/  ISETP.NE.AND.EX P2, PT, RZ, UR9, PT, P4 ;  /* 0x00000009ff007c0c */ /* 0x000fc8000bf45340 */
[----:B------:R-:W2:Y:S07]  /*17090*/  @P3 LDG.E R6, desc[UR42][R12.64] ;  /* 0x0000002a0c063981 */ /* 0x000eae000c1e1900 */
[----:B------:R-:W5:Y:S01]  /*170a0*/  @P1 LDG.E R7, desc[UR42][R4.64] ;  /* 0x0000002a04071981 */ /* 0x000f62000c1e1900 */
        /* <DEDUP_REMOVED lines=18> */
[----:B------:R-:W-:Y:S06]  /*171d0*/  @P0 BRA `(.L_x_6041) ;  /* 0x0000000000140947 */ /* 0x000fec0003800000 */
[----:B------:R-:W-:Y:S05]  /*171e0*/  @!P3 BRA `(.L_x_6041) ;  /* 0x000000000010b947 */ /* 0x000fea0003800000 */
[----:B------:R-:W2:Y:S04]  /*171f0*/  LDG.E R8, desc[UR42][R12.64] ;  /* 0x0000002a0c087981 */ /* 0x000ea8000c1e1900 */
[----:B------:R-:W2:Y:S02]  /*17200*/  LDG.E R12, desc[UR42][R12.64+0x4] ;  /* 0x0000042a0c0c7981 */ /* 0x000ea4000c1e1900 */
[----:B--2---:R-:W-:-:S05]  /*17210*/  IMAD.IADD R11, R12, 0x1, -R8 ;  /* 0x000000010c0b7824 */ /* 0x004fca00078e0a08 */
[----:B------:R0:W-:Y:S02]  /*17220*/  STL [R1+0x38], R11 ;  /* 0x0000380b01007387 */ /* 0x0001e40000100800 */
.L_x_6041:
[----:B-----5:R-:W-:Y:S01]  /*17230*/  IMAD.IADD R7, R7, 0x1, R9 ;  /* 0x0000000107077824 */ /* 0x020fe200078e0209 */
[----:B------:R-:W-:Y:S02]  /*17240*/  ULDC.64 UR4, c[0x0][0xa20] ;  /* 0x0002880000047ab9 */ /* 0x000fe40000000a00 */
[----:B------:R-:W-:Y:S02]  /*17250*/  ISETP.NE.U32.AND P0, PT, RZ, UR4, PT ;  /* 0x00000004ff007c0c */ /* 0x000fe4000bf05070 */
[----:B------:R1:W-:Y:S02]  /*17260*/  STL [R1+0x20], R7 ;  /* 0x0000200701007387 */ /* 0x0003e40000100800 */
[----:B------:R-:W-:-:S13]  /*17270*/  ISETP.NE.AND.EX P0, PT, RZ, UR5, PT, P0 ;  /* 0x00000005ff007c0c */ /* 0x000fda000bf05300 */
[----:B-1----:R-:W-:Y:S05]  /*17280*/  @!P0 BRA `(.L_x_6042) ;  /* 0x0000000000108947 */ /* 0x002fea0003800000 */
[----:B------:R-:W1:Y:S02]  /*17290*/  LDC.64 R6, c[0x0][0xa20] ;  /* 0x00028800ff067b82 */ /* 0x000e640000000a00 */
[----:B-1----:R-:W-:-:S06]  /*172a0*/  IMAD.WIDE R6, R19, 0x4, R6 ;  /* 0x0000000413067825 */ /* 0x002fcc00078e0206 */
[----:B------:R1:W5:Y:S01]  /*172b0*/  LDG.E R6, desc[UR42][R6.64] ;  /* 0x0000002a06067981 */ /* 0x000362000c1e1900 */
[----:B------:R-:W-:Y:S05]  /*172c0*/  BRA `(.L_x_6043) ;  /* 0x0000000000107947 */ /* 0x000fea0003800000 */
.L_x_6042:
[----:B------:R-:W-:Y:S05]  /*172d0*/  @!P1 BRA `(.L_x_6043) ;  /* 0x00000000000c9947 */ /* 0x000fea0003800000 */
[----:B------:R-:W2:Y:S04]  /*172e0*/  LDG.E R6, desc[UR42][R4.64] ;  /* 0x0000002a04067981 */ /* 0x000ea8000c1e1900 */
[----:B------:R-:W2:Y:S02]  /*172f0*/  LDG.E R4, desc[UR42][R4.64+0x4] ;  /* 0x0000042a04047981 */ /* 0x000ea4000c1e1900 */
[----:B--2---:R-:W-:-:S07]  /*17300*/  IMAD.IADD R6, R4, 0x1, -R6 ;  /* 0x0000000104067824 */ /* 0x004fce00078e0a06 */
.L_x_6043:
[----:B------:R-:W2:Y:S04]  /*17310*/  @P2 LDG.E R4, desc[UR42][R2.64] ;  /* 0x0000002a02042981 */ /* 0x000ea8000c1e1900 */
[----:B------:R3:W2:Y:S01]  /*17320*/  @P2 LDG.E R2, desc[UR42][R2.64+0x4] ;  /* 0x0000042a02022981 */ /* 0x0006a2000c1e1900 */
[----:B------:R-:W-:Y:S02]  /*17330*/  IMAD.SHL.U32 R12, R17, 0x40, RZ ;  /* 0x00000040110c7824 */ /* 0x000fe400078e00ff */
[----:B-----5:R-:W-:Y:S02]  /*17340*/  IMAD.IADD R9, R6, 0x1, -R9 ;  /* 0x0000000106097824 */ /* 0x020fe400078e0a09 */
[----:B------:R-:W-:Y:S01]  /*17350*/  VIADD R8, R12, 0x3f ;  /* 0x0000003f0c087836 */ /* 0x000fe20000000000 */
[----:B------:R4:W-:Y:S01]  /*17360*/  STL [R1+0x28], R12 ;  /* 0x0000280c01007387 */ /* 0x0009e20000100800 */
[----:B---3--:R-:W3:Y:S02]  /*17370*/  LDC R3, c[0x0][0x448] ;  /* 0x00011200ff037b82 */ /* 0x008ee40000000800 */
[----:B---3--:R-:W-:-:S13]  /*17380*/  ISETP.NE.AND P1, PT, R3, 0x1, PT ;  /* 0x000000010300780c */ /* 0x008fda0003f25270 */
[----:B------:R-:W3:Y:S08]  /*17390*/  @P1 LDC R3, c[0x0][0x44c] ;  /* 0x00011300ff031b82 */ /* 0x000ef00000000800 */
[----:B------:R-:W0:Y:S01]  /*173a0*/  @P1 LDC R5, c[0x0][0x450] ;  /* 0x00011400ff051b82 */ /* 0x000e220000000800 */
[----:B--2---:R-:W-:Y:S02]  /*173b0*/  @P2 IMAD.IADD R10, R2, 0x1, -R4 ;  /* 0x00000001020a2824 */ /* 0x004fe400078e0a04 */
[----:B---3--:R-:W-:-:S04]  /*173c0*/  @P1 IMAD.HI.U32 R2, R8, R3, RZ ;  /* 0x0000000308021227 */ /* 0x008fc800078e00ff */
[----:B------:R-:W-:Y:S01]  /*173d0*/  IMAD.IADD R6, R9, 0x1, R10 ;  /* 0x0000000109067824 */ /* 0x000fe200078e020a */
[----:B0-----:R-:W-:-:S03]  /*173e0*/  @P1 SHF.R.U32.HI R8, RZ, R5, R2 ;  /* 0x00000005ff081219 */ /* 0x001fc60000011602 */
[C---:B------:R-:W-:Y:S01]  /*173f0*/  VIADD R2, R6.reuse, 0x3f ;  /* 0x0000003f06027836 */ /* 0x040fe20000000000 */
[----:B------:R-:W-:-:S04]  /*17400*/  IADD3 R20, R6, 0x1, -R11 ;  /* 0x0000000106147810 */ /* 0x000fc80007ffe80b */
[----:B------:R-:W-:Y:S01]  /*17410*/  SHF.R.S32.HI R3, RZ, 0x1f, R2 ;  /* 0x0000001fff037819 */ /* 0x000fe20000011402 */
[----:B------:R-:W-:-:S03]  /*17420*/  IMAD.IADD R8, R20, 0x1, R8 ;  /* 0x0000000114087824 */ /* 0x000fc600078e0208 */
[----:B------:R-:W-:Y:S02]  /*17430*/  LEA.HI R21, R3, R2, RZ, 0x6 ;  /* 0x0000000203157211 */ /* 0x000fe400078f30ff */
[----:B------:R-:W0:Y:S02]  /*17440*/  LDC.64 R2, c[0x0][0x9e0] ;  /* 0x00027800ff027b82 */ /* 0x000e240000000a00 */
[----:B------:R-:W-:Y:S02]  /*17450*/  SHF.R.S32.HI R21, RZ, 0x6, R21 ;  /* 0x00000006ff157819 */ /* 0x000fe40000011415 */
[----:B0-----:R-:W-:Y:S01]  /*17460*/  ISETP.GE.AND P3, PT, R3, 0x1, PT ;  /* 0x000000010300780c */ /* 0x001fe20003f66270 */
[----:B-1----:R-:W-:-:S12]  /*17470*/  IMAD.IADD R7, R8, 0x1, R2 ;  /* 0x0000000108077824 */ /* 0x002fd800078e0202 */
[----:B----4-:R-:W-:Y:S05]  /*17480*/  @!P3 BRA `(.L_x_6044) ;  /* 0x000000000048b947 */ /* 0x010fea0003800000 */
        /* <DEDUP_REMOVED lines=11> */
.L_x_6046:
[----:B------:R-:W-:-:S13]  /*17540*/  ISETP.NE.AND P0, PT, R3, 0x1, PT ;  /* 0x000000010300780c */ /* 0x000fda0003f05270 */
[----:B------:R-:W0:Y:S02]  /*17550*/  @P0 LDC.64 R4, c[0x0][0x9e8] ;  /* 0x00027a00ff040b82 */ /* 0x000e240000000a00 */
[----:B0-----:R-:W-:-:S05]  /*17560*/  @P0 IMAD.HI.U32 R4, R2, R4, RZ ;  /* 0x0000000402040227 */ /* 0x001fca00078e00ff */
[----:B------:R-:W-:-:S07]  /*17570*/  @P0 SHF.R.U32.HI R2, RZ, R5, R4 ;  /* 0x00000005ff020219 */ /* 0x000fce0000011604 */
.L_x_6047:
[----:B------:R-:W-:Y:S05]  /*17580*/  BSYNC B0 ;  /* 0x0000000000007941 */ /* 0x000fea0003800000 */
.L_x_6045:
[----:B------:R-:W-:-:S05]  /*17590*/  IMAD R2, R2, R3, R3 ;  /* 0x0000000302027224 */ /* 0x000fca00078e0203 */
[----:B------:R-:W-:-:S07]  /*175a0*/  VIMNMX R7, R7, R2, PT ;  /* 0x0000000207077248 */ /* 0x000fce0003fe0100 */
.L_x_6044:
[----:B------:R-:W0:Y:S01]  /*175b0*/  @P1 LDC R4, c[0x0][0x44c] ;  /* 0x00011300ff041b82 */ /* 0x000e220000000800 */
[----:B------:R-:W-:Y:S01]  /*175c0*/  IMAD.MOV.U32 R2, RZ, RZ, R12 ;  /* 0x000000ffff027224 */ /* 0x000fe200078e000c */
[----:B------:R-:W-:Y:S01]  /*175d0*/  ULDC UR4, c[0x0][0x9dc] ;  /* 0x0002770000047ab9 */ /* 0x000fe20000000800 */
[----:B------:R-:W-:-:S05]  /*175e0*/  IMAD.IADD R17, R6, 0x1, -R11 ;  /* 0x0000000106117824 */ /* 0x000fca00078e0a0b */
        /* <DEDUP_REMOVED lines=16> */
.L_x_6050:
[----:B------:R-:W-:-:S13]  /*176f0*/  ISETP.NE.AND P0, PT, R3, 0x1, PT ;  /* 0x000000010300780c */ /* 0x000fda0003f05270 */
[----:B------:R-:W0:Y:S02]  /*17700*/  @P0 LDC.64 R4, c[0x0][0x9e8] ;  /* 0x00027a00ff040b82 */ /* 0x000e240000000a00 */
[----:B0-----:R-:W-:-:S05]  /*17710*/  @P0 IMAD.HI.U32 R4, R6, R4, RZ ;  /* 0x0000000406040227 */ /* 0x001fca00078e00ff */
[----:B------:R-:W-:-:S07]  /*17720*/  @P0 SHF.R.U32.HI R6, RZ, R5, R4 ;  /* 0x00000005ff060219 */ /* 0x000fce0000011604 */
.L_x_6051:
[----:B------:R-:W-:Y:S05]  /*17730*/  BSYNC B0 ;  /* 0x0000000000007941 */ /* 0x000fea0003800000 */
.L_x_6049:
[----:B------:R-:W-:-:S05]  /*17740*/  IMAD R3, R6, R3, RZ ;  /* 0x0000000306037224 */ /* 0x000fca00078e02ff */
[----:B------:R-:W-:-:S07]  /*17750*/  VIMNMX R2, R2, R3, !PT ;  /* 0x0000000302027248 */ /* 0x000fce0007fe0100 */
.L_x_6048:
[----:B------:R-:W-:Y:S01]  /*17760*/  VIADD R7, R7, 0x3f ;  /* 0x0000003f07077836 */ /* 0x000fe20000000000 */
[----:B------:R-:W-:Y:S04]  /*17770*/  BSSY B0, `(.L_x_6052) ;  /* 0x00001c6000007945 */ /* 0x000fe80003800000 */
[----:B------:R-:W-:-:S04]  /*17780*/  SHF.R.S32.HI R3, RZ, 0x1f, R7 ;  /* 0x0000001fff037819 */ /* 0x000fc80000011407 */
[----:B------:R-:W-:Y:S02]  /*17790*/  LEA.HI R4, R3, R7, RZ, 0x6 ;  /* 0x0000000703047211 */ /* 0x000fe400078f30ff */
[----:B------:R-:W-:Y:S02]  /*177a0*/  SHF.R.S32.HI R3, RZ, 0x1f, R2 ;  /* 0x0000001fff037819 */ /* 0x000fe40000011402 */
[----:B------:R-:W-:Y:S02]  /*177b0*/  SHF.R.S32.HI R4, RZ, 0x6, R4 ;  /* 0x00000006ff047819 */ /* 0x000fe40000011404 */
[----:B------:R-:W-:-:S04]  /*177c0*/  LEA.HI R2, R3, R2, RZ, 0x6 ;  /* 0x0000000203027211 */ /* 0x000fc800078f30ff */
[----:B------:R-:W-:-:S04]  /*177d0*/  SHF.R.S32.HI R2, RZ, 0x6, R2 ;  /* 0x00000006ff027819 */ /* 0x000fc80000011402 */
[----:B------:R-:W-:Y:S02]  /*177e0*/  VIMNMX R3, RZ, R2, !PT ;  /* 0x00000002ff037248 */ /* 0x000fe40007fe0100 */
[----:B------:R-:W-:-:S03]  /*177f0*/  VIMNMX R2, R21, R4, PT ;  /* 0x0000000415027248 */ /* 0x000fc60003fe0100 */
[--C-:B------:R-:W-:Y:S02]  /*17800*/  IMAD R3, R3, 0x40, -R9.reuse ;  /* 0x0000004003037824 */ /* 0x100fe400078e0a09 */
[----:B------:R-:W-:-:S03]  /*17810*/  IMAD R2, R2, 0x40, -R9 ;  /* 0x0000004002027824 */ /* 0x000fc600078e0a09 */
[----:B------:R-:W-:Y:S02]  /*17820*/  VIMNMX R3, RZ, R3, !PT ;  /* 0x00000003ff037248 */ /* 0x000fe40007fe0100 */
[----:B------:R-:W-:-:S04]  /*17830*/  VIMNMX R2, R2, R10, PT ;  /* 0x0000000a02027248 */ /* 0x000fc80003fe0100 */
[----:B------:R-:W-:Y:S02]  /*17840*/  ISETP.GT.AND P0, PT, R2, R3, PT ;  /* 0x000000030200720c */ /* 0x000fe40003f04270 */
[----:B------:R-:W-:-:S11]  /*17850*/  SHF.R.U32.HI R3, RZ, 0x6, R3 ;  /* 0x00000006ff037819 */ /* 0x000fd60000011603 */
[----:B------:R-:W-:-:S05]  /*17860*/  @P0 VIADD R2, R2, 0x3f ;  /* 0x0000003f02020836 */ /* 0x000fca0000000000 */
[----:B------:R-:W-:-:S04]  /*17870*/  @P0 SHF.R.S32.HI R4, RZ, 0x1f, R2 ;  /* 0x0000001fff040819 */ /* 0x000fc80000011402 */
[----:B------:R-:W-:Y:S01]  /*17880*/  @P0 LEA.HI R2, R4, R2, RZ, 0x6 ;  /* 0x0000000204020211 */ /* 0x000fe200078f30ff */
[----:B------:R-:W-:-:S03]  /*17890*/  IMAD.MOV.U32 R4, RZ, RZ, R3 ;  /* 0x000000ffff047224 */ /* 0x000fc600078e0003 */
[----:B------:R-:W-:Y:S02]  /*178a0*/  @P0 SHF.R.S32.HI R4, RZ, 0x6, R2 ;  /* 0x00000006ff040819 */ /* 0x000fe40000011402 */
[----:B------:R-:W-:Y:S02]  /*178b0*/  PLOP3.LUT P0, PT, PT, PT, PT, 0x80, 0x0 ;  /* 0x000000000000781c */ /* 0x000fe40003f0f070 */
[----:B------:R-:W-:-:S13]  /*178c0*/  ISETP.GT.AND P1, PT, R4, R3, PT ;  /* 0x000000030400720c */ /* 0x000fda0003f24270 */
[----:B------:R-:W-:Y:S05]  /*178d0*/  @!P1 BRA `(.L_x_6053) ;  /* 0x0000001800bc9947 */ /* 0x000fea0003800000 */
[----:B------:R-:W-:Y:S01]  /*178e0*/  UMOV UR4, 0xffffffff ;  /* 0xffffffff00047882 */ /* 0x000fe20000000000 */
[----:B------:R-:W-:Y:S02]  /*178f0*/  SEL R2, R19, RZ, !P2 ;  /* 0x000000ff13027207 */ /* 0x000fe40005000000 */
[----:B------:R-:W-:Y:S05]  /*17900*/  BRA.DIV UR4, `(.L_x_6054) ;  /* 0x0000008604f07947 */ /* 0x000fea000b800000 */
[----:B------:R-:W0:Y:S02]  /*17910*/  S2R R5, SR_TID.X ;  /* 0x0000000000057919 */ /* 0x000e240000002100 */
[----:B0-----:R-:W-:-:S04]  /*17920*/  SHF.R.U32.HI R5, RZ, 0x5, R5 ;  /* 0x00000005ff057819 */ /* 0x001fc80000011605 */
[----:B------:R-:W-:-:S05]  /*17930*/  LOP3.LUT R5, R5, 0x3, RZ, 0xc0, !PT ;  /* 0x0000000305057812 */ /* 0x000fca00078ec0ff */
[----:B------:R0:W1:Y:S02]  /*17940*/  SHFL.IDX PT, R14, R5, RZ, 0x1f ;  /* 0x00001fff050e7589 */ /* 0x00006400000e0000 */
.L_x_6264:
[----:B-1----:R-:W-:Y:S02]  /*17950*/  ISETP.NE.AND P0, PT, R14, RZ, PT ;  /* 0x000000ff0e00720c */ /* 0x002fe40003f05270 */
[----:B------:R-:W-:-:S11]  /*17960*/  PLOP3.LUT P6, PT, PT, PT, PT, 0x8, 0x0 ;  /* 0x000000000000781c */ /* 0x000fd60003fce170 */
[----:B------:R-:W-:Y:S05]  /*17970*/  @P0 BRA `(.L_x_6055) ;  /* 0x00000000000c0947 */ /* 0x000fea0003800000 */
[----:B------:R-:W-:-:S03]  /*17980*/  UMOV UR4, 0xffffffff ;  /* 0xffffffff00047882 */ /* 0x000fc60000000000 */
[----:B------:R-:W-:Y:S05]  /*17990*/  BRA.DIV UR4, `(.L_x_6056) ;  /* 0x0000008a04007947 */ /* 0x000fea000b800000 */
[----:B------:R-:W-:-:S13]  /*179a0*/  ELECT P6, URZ, PT ;  /* 0x00000000003f782f */ /* 0x000fda00038c0000 */
.L_x_6055:
[----:B0-----:R-:W2:Y:S04]  /*179b0*/  LDL R5, [R1+0x48] ;  /* 0x0000480001057983 */ /* 0x001ea80000100800 */
[----:B------:R-:W3:Y:S01]  /*179c0*/  LDL R7, [R1] ;  /* 0x0000000001077983 */ /* 0x000ee20000100800 */
        /* <DEDUP_REMOVED lines=8> */
.L_x_6267:
[----:B------:R-:W-:Y:S05]  /*17a50*/  BSYNC B1 ;  /* 0x0000000000017941 */ /* 0x000fea0003800000 */
.L_x_6057:
[----:B------:R-:W-:Y:S04]  /*17a60*/  BSSY B1, `(.L_x_6059) ;  /* 0x00000be000017945 */ /* 0x000fe80003800000 */
[----:B------:R-:W-:Y:S05]  /*17a70*/  @!P6 BRA `(.L_x_6060) ;  /* 0x0000000800f0e947 */ /* 0x000fea0003800000 */
[----:B------:R-:W2:Y:S04]  /*17a80*/  LDL R9, [R1] ;  /* 0x0000000001097983 */ /* 0x000ea80000100800 */
[----:B0-----:R-:W2:Y:S04]  /*17a90*/  LDL R6, [R1+0x8] ;  /* 0x0000080001067983 */ /* 0x001ea80000100800 */
[----:B------:R-:W3:Y:S01]  /*17aa0*/  LDL R8, [R1+0x14] ;  /* 0x0000140001087983 */ /* 0x000ee20000100800 */
[----:B------:R-:W-:Y:S01]  /*17ab0*/  BSSY B2, `(.L_x_6061) ;  /* 0x0000008000027945 */ /* 0x000fe20003800000 */
[----:B------:R-:W0:Y:S02]  /*17ac0*/  S2R R7, SR_TID.X ;  /* 0x0000000000077919 */ /* 0x000e240000002100 */
[----:B0-----:R-:W-:-:S04]  /*17ad0*/  LOP3.LUT R7, R7, 0x7f, RZ, 0xc0, !PT ;  /* 0x0000007f07077812 */ /* 0x001fc800078ec0ff */
[----:B------:R-:W-:Y:S01]  /*17ae0*/  ISETP.NE.AND P1, PT, R7, RZ, PT ;  /* 0x000000ff0700720c */ /* 0x000fe20003f25270 */
[----:B--2---:R-:W-:Y:S01]  /*17af0*/  IMAD R6, R6, 0x8, R9 ;  /* 0x0000000806067824 */ /* 0x004fe200078e0209 */
[----:B---3--:R-:W-:-:S04]  /*17b00*/  SHF.L.U32 R9, R8, 0x1f, RZ ;  /* 0x0000001f08097819 */ /* 0x008fc800000006ff */
[----:B------:R-:W0:Y:S02]  /*17b10*/  SYNCS.PHASECHK.TRANS64.TRYWAIT P0, [R6+URZ+0x28ca0], R9 ;  /* 0x028ca009060075a7 */ /* 0x000e24000800017f */
[----:B0-----:R-:W-:Y:S05]  /*17b20*/  @!P0 BRA `(.L_x_6062) ;  /* 0x0000008400d48947 */ /* 0x001fea0003800000 */
.L_x_6268:
[----:B------:R-:W-:Y:S05]  /*17b30*/  BSYNC B2 ;  /* 0x0000000000027941 */ /* 0x000fea0003800000 */
.L_x_6061:
        /* <DEDUP_REMOVED lines=9> */
.L_x_6064:
[----:B------:R-:W-:Y:S05]  /*17bd0*/  BSYNC B2 ;  /* 0x0000000000027941 */ /* 0x000fea0003800000 */
.L_x_6063:
[----:B------:R-:W2:Y:S04]  /*17be0*/  LDL R8, [R1] ;  /* 0x0000000001087983 */ /* 0x000ea80000100800 */
        /* <DEDUP_REMOVED lines=13> */
.L_x_6065:
        /* <DEDUP_REMOVED lines=13> */
.L_x_6269:
[----:B------:R-:W-:Y:S05]  /*17d90*/  BSYNC B2 ;  /* 0x0000000000027941 */ /* 0x000fea0003800000 */
.L_x_6066:
[----:B------:R-:W-:Y:S01]  /*17da0*/  BSSY B2, `(.L_x_6068) ;  /* 0x000000b000027945 */ /* 0x000fe20003800000 */
[----:B------:R-:W-:Y:S02]  /*17db0*/  IMAD.MOV.U32 R10, RZ, RZ, 0x0 ;  /* 0x00000000ff0a7424 */ /* 0x000fe400078e00ff */
[----:B------:R-:W-:Y:S01]  /*17dc0*/  IMAD.MOV.U32 R11, RZ, RZ, 0x12f00000 ;  /* 0x12f00000ff0b7424 */ /* 0x000fe200078e00ff */
[----:B------:R-:W-:Y:S06]  /*17dd0*/  @P1 BRA `(.L_x_6069) ;  /* 0x00000000001c1947 */ /* 0x000fec0003800000 */
[----:B------:R-:W2:Y:S01]  /*17de0*/  S2R R8, SR_TID.X ;  /* 0x0000000000087919 */ /* 0x000ea20000002100 */
[----:B------:R-:W-:-:S04]  /*17df0*/  IMAD.MOV.U32 R7, RZ, RZ, 0x10000 ;  /* 0x00010000ff077424 */ /* 0x000fc800078e00ff */
[----:B------:R3:W-:Y:S01]  /*17e00*/  SYNCS.ARRIVE.TRANS64 RZ, [R6+URZ+0x28cb0], R7 ;  /* 0x028cb00706ff79a7 */ /* 0x0007e2000800003f */
[----:B--2---:R-:W-:-:S04]  /*17e10*/  LOP3.LUT R8, R8, 0x1f, RZ, 0xc0, !PT ;  /* 0x0000001f08087812 */ /* 0x004fc800078ec0ff */
[----:B------:R-:W-:-:S13]  /*17e20*/  ISETP.NE.AND P0, PT, R8, RZ, PT ;  /* 0x000000ff0800720c */ /* 0x000fda0003f05270 */
[----:B---3--:R-:W-:Y:S05]  /*17e30*/  @!P0 BRA `(.L_x_6069) ;  /* 0x0000000000048947 */ /* 0x008fea0003800000 */
[----:B------:R-:W-:Y:S01]  /*17e40*/  BPT.TRAP 0x1 ;  /* 0x000000040000795c */ /* 0x000fe20000300000 */
.L_x_6069:
[----:B------:R-:W-:Y:S05]  /*17e50*/  BSYNC B2 ;  /* 0x0000000000027941 */ /* 0x000fea0003800000 */
.L_x_6068:
[----:B------:R-:W2:Y:S04]  /*17e60*/  LDL R8, [R1] ;  /* 0x0000000001087983 */ /* 0x000ea80000100800 */
        /* <DEDUP_REMOVED lines=10> */
.L_x_6070:
        /* <DEDUP_REMOVED lines=15> */
.L_x_6071:
        /* <DEDUP_REMOVED lines=15> */
.L_x_6072:
        /* <DEDUP_REMOVED lines=15> */
.L_x_6073:
        /* <DEDUP_REMOVED lines=15> */
.L_x_6074:
        /* <DEDUP_REMOVED lines=15> */
.L_x_6075:
        /* <DEDUP_REMOVED lines=15> */
.L_x_6076:
        /* <DEDUP_REMOVED lines=15> */
.L_x_6077:
        /* <DEDUP_REMOVED lines=10> */
.L_x_6060:
[----:B------:R-:W-:Y:S05]  /*18640*/  BSYNC B1 ;  /* 0x0000000000017941 */ /* 0x000fea0003800000 */
.L_x_6059:
[----:B------:R-:W0:Y:S04]  /*18650*/  LDL.LU R9, [R1+0x8] ;  /* 0x0000080001097983 */ /* 0x000e280000300800 */
[----:B------:R-:W2:Y:S01]  /*18660*/  LDL.LU R8, [R1+0x14] ;  /* 0x0000140001087983 */ /* 0x000ea20000300800 */
[----:B------:R-:W-:Y:S01]  /*18670*/  VIADD R4, R4, 0xfffffffe ;  /* 0xfffffffe04047836 */ /* 0x000fe20000000000 */
[----:B------:R-:W-:-:S04]  /*18680*/  PLOP3.LUT P0, PT, PT, PT, PT, 0x8, 0x0 ;  /* 0x000000000000781c */ /* 0x000fc80003f0e170 */
[----:B------:R-:W-:Y:S01]  /*18690*/  ISETP.GE.AND P2, PT, R4, R3, PT ;  /* 0x000000030400720c */ /* 0x000fe20003f46270 */
[----:B0-----:R-:W-:-:S05]  /*186a0*/  VIADD R5, R9, 0x1 ;  /* 0x0000000109057836 */ /* 0x001fca0000000000 */
[----:B------:R-:W-:-:S04]  /*186b0*/  ISETP.NE.AND P1, PT, R5, 0x2, PT ;  /* 0x000000020500780c */ /* 0x000fc80003f25270 */
[----:B------:R-:W-:Y:S02]  /*186c0*/  SEL R6, RZ, 0x1, P1 ;  /* 0x00000001ff067807 */ /* 0x000fe40000800000 */
[----:B------:R-:W-:Y:S02]  /*186d0*/  SEL R5, R5, RZ, P1 ;  /* 0x000000ff05057207 */ /* 0x000fe40000800000 */
[----:B--2---:R-:W-:-:S03]  /*186e0*/  LOP3.LUT R8, R8, R6, RZ, 0x3c, !PT ;  /* 0x0000000608087212 */ /* 0x004fc600078e3cff */
[----:B------:R0:W-:Y:S04]  /*186f0*/  STL [R1+0x8], R5 ;  /* 0x0000080501007387 */ /* 0x0001e80000100800 */
[----:B------:R0:W-:Y:S01]  /*18700*/  STL [R1+0x14], R8 ;  /* 0x0000140801007387 */ /* 0x0001e20000100800 */
[----:B------:R-:W-:Y:S05]  /*18710*/  @!P2 BRA `(.L_x_6053) ;  /* 0x0000000c002ca947 */ /* 0x000fea0003800000 */
.L_x_6097:
[----:B------:R-:W-:Y:S05]  /*18720*/  YIELD ;  /* 0x0000000000007946 */ /* 0x000fea0003800000 */
[----:B------:R-:W-:Y:S04]  /*18730*/  BSSY B1, `(.L_x_6078) ;  /* 0x00000bd000017945 */ /* 0x000fe80003800000 */
[----:B-1----:R-:W-:Y:S05]  /*18740*/  @!P6 BRA `(.L_x_6079) ;  /* 0x0000000800ece947 */ /* 0x002fea0003800000 */
[----:B0-----:R-:W2:Y:S04]  /*18750*/  LDL R8, [R1] ;  /* 0x0000000001087983 */ /* 0x001ea80000100800 */
[----:B------:R-:W2:Y:S04]  /*18760*/  LDL R5, [R1+0x8] ;  /* 0x0000080001057983 */ /* 0x000ea80000100800 */
        /* <DEDUP_REMOVED lines=9> */
.L_x_6270:
[----:B------:R-:W-:Y:S05]  /*18800*/  BSYNC B2 ;  /* 0x0000000000027941 */ /* 0x000fea0003800000 */
.L_x_6080:
        /* <DEDUP_REMOVED lines=9> */
.L_x_6083:
[----:B------:R-:W-:Y:S05]  /*188a0*/  BSYNC B2 ;  /* 0x0000000000027941 */ /* 0x000fea0003800000 */
.L_x_6082:
[----:B------:R-:W2:Y:S04]  /*188b0*/  LDL R8, [R1] ;  /* 0x0000000001087983 */ /* 0x000ea80000100800 */
        /* <DEDUP_REMOVED lines=12> */
.L_x_6084:
        /* <DEDUP_REMOVED lines=13> */
.L_x_6271:
[----:B------:R-:W-:Y:S05]  /*18a50*/  BSYNC B2 ;  /* 0x0000000000027941 */ /* 0x000fea0003800000 */
.L_x_6085:
        /* <DEDUP_REMOVED lines=11> */
.L_x_6088:
[----:B------:R-:W-:Y:S05]  /*18b10*/  BSYNC B2 ;  /* 0x0000000000027941 */ /* 0x000fea0003800000 */
.L_x_6087:
        /* <DEDUP_REMOVED lines=11> */
.L_x_6089:
        /* <DEDUP_REMOVED lines=15> */
.L_x_6090:
        /* <DEDUP_REMOVED lines=15> */
.L_x_6091:
        /* <DEDUP_REMOVED lines=15> */
.L_x_6092:
        /* <DEDUP_REMOVED lines=15> */
.L_x_6093:
        /* <DEDUP_REMOVED lines=15> */
.L_x_6094:
        /* <DEDUP_REMOVED lines=15> */
.L_x_6095:
        /* <DEDUP_REMOVED lines=15> */
.L_x_6096:
        /* <DEDUP_REMOVED lines=10> */
.L_x_6079:
[----:B------:R-:W-:Y:S05]  /*19300*/  BSYNC B1 ;  /* 0x0000000000017941 */ /* 0x000fea0003800000 */
.L_x_6078:
[----:B------:R-:W0:Y:S04]  /*19310*/  LDL.LU R9, [R1+0x8] ;  /* 0x0000080001097983 */ /* 0x000e280000300800 */
[----:B------:R-:W2:Y:S01]  /*19320*/  LDL.LU R7, [R1+0x14] ;  /* 0x0000140001077983 */ /* 0x000ea20000300800 */
[C---:B------:R-:W-:Y:S01]  /*19330*/  ISETP.GT.AND P2, PT, R4.reuse, R3, PT ;  /* 0x000000030400720c */ /* 0x040fe20003f44270 */
[----:B------:R-:W-:Y:S02]  /*19340*/  VIADD R4, R4, 0xffffffff ;  /* 0xffffffff04047836 */ /* 0x000fe40000000000 */
[----:B0-----:R-:W-:-:S05]  /*19350*/  VIADD R5, R9, 0x1 ;  /* 0x0000000109057836 */ /* 0x001fca0000000000 */
[----:B------:R-:W-:-:S04]  /*19360*/  ISETP.NE.AND P1, PT, R5, 0x2, PT ;  /* 0x000000020500780c */ /* 0x000fc80003f25270 */
[----:B------:R-:W-:Y:S02]  /*19370*/  SEL R6, RZ, 0x1, P1 ;  /* 0x00000001ff067807 */ /* 0x000fe40000800000 */
[----:B------:R-:W-:Y:S02]  /*19380*/  SEL R5, R5, RZ, P1 ;  /* 0x000000ff05057207 */ /* 0x000fe40000800000 */
[----:B--2---:R-:W-:-:S05]  /*19390*/  LOP3.LUT R7, R7, R6, RZ, 0x3c, !PT ;  /* 0x0000000607077212 */ /* 0x004fca00078e3cff */
[----:B------:R1:W-:Y:S04]  /*193a0*/  STL [R1+0x14], R7 ;  /* 0x0000140701007387 */ /* 0x0003e80000100800 */
[----:B------:R1:W-:Y:S01]  /*193b0*/  STL [R1+0x8], R5 ;  /* 0x0000080501007387 */ /* 0x0003e20000100800 */
[----:B------:R-:W-:Y:S05]  /*193c0*/  @P2 BRA `(.L_x_6097) ;  /* 0xfffffff000d42947 */ /* 0x000fea000383ffff */
.L_x_6053:
[----:B------:R-:W-:Y:S05]  /*193d0*/  BSYNC B0 ;  /* 0x0000000000007941 */ /* 0x000fea0003800000 */
.L_x_6052:
[----:B-1----:R-:W2:Y:S01]  /*193e0*/  LDL R7, [R1+0x28] ;  /* 0x0000280001077983 */ /* 0x002ea20000100800 */
[----:B------:R-:W1:Y:S01]  /*193f0*/  LDC R0, c[0x0][0x448] ;  /* 0x00011200ff007b82 */ /* 0x000e620000000800 */
[----:B------:R-:W-:Y:S07]  /*19400*/  @!P0 WARPSYNC.ALL ;  /* 0x0000000000008948 */ /* 0x000fee0003800000 */
[----:B------:R-:W-:Y:S01]  /*19410*/  @!P0 BAR.SYNC.DEFER_BLOCKING 0xc, 0x180 ;  /* 0x0306000000008b1d */ /* 0x000fe20000010000 */
[----:B-1----:R-:W-:-:S13]  /*19420*/  ISETP.NE.AND P1, PT, R0, 0x1, PT ;  /* 0x000000010000780c */ /* 0x002fda0003f25270 */
[----:B------:R-:W1:Y:S08]  /*19430*/  @P1 LDC R2, c[0x0][0x44c] ;  /* 0x00011300ff021b82 */ /* 0x000e700000000800 */
[----:B------:R-:W3:Y:S01]  /*19440*/  @P1 LDC R3, c[0x0][0x450] ;  /* 0x00011400ff031b82 */ /* 0x000ee20000000800 */
[----:B--2---:R-:W-:-:S04]  /*19450*/  VIADD R0, R7, 0x3f ;  /* 0x0000003f07007836 */ /* 0x004fc80000000000 */
[----:B-1----:R-:W-:-:S05]  /*19460*/  @P1 IMAD.HI.U32 R2, R0, R2, RZ ;  /* 0x0000000200021227 */ /* 0x002fca00078e00ff */
[----:B---3--:R-:W-:Y:S02]  /*19470*/  @P1 SHF.R.U32.HI R0, RZ, R3, R2 ;  /* 0x00000003ff001219 */ /* 0x008fe40000011602 */
[----:B------:R-:W1:Y:S03]  /*19480*/  LDC.64 R2, c[0x0][0x9e0] ;  /* 0x00027800ff027b82 */ /* 0x000e660000000a00 */
[----:B------:R-:W-:Y:S01]  /*19490*/  IMAD.IADD R0, R20, 0x1, R0 ;  /* 0x0000000114007824 */ /* 0x000fe200078e0200 */
[----:B-1----:R-:W-:-:S03]  /*194a0*/  ISETP.GE.AND P2, PT, R3, 0x1, PT ;  /* 0x000000010300780c */ /* 0x002fc60003f46270 */
[----:B------:R-:W-:-:S10]  /*194b0*/  IMAD.IADD R2, R0, 0x1, R2 ;  /* 0x0000000100027824 */ /* 0x000fd400078e0202 */
[----:B------:R-:W-:Y:S05]  /*194c0*/  @!P2 BRA `(.L_x_6098) ;  /* 0x000000000048a947 */ /* 0x000fea0003800000 */
[C---:B------:R-:W-:Y:S01]  /*194d0*/  ISETP.GT.AND P0, PT, R0.reuse, RZ, PT ;  /* 0x000000ff0000720c */ /* 0x040fe20003f04270 */
[----:B------:R-:W-:Y:S01]  /*194e0*/  BSSY B0, `(.L_x_6099) ;  /* 0x000000e000007945 */ /* 0x000fe20003800000 */
[----:B------:R-:W-:-:S11]  /*194f0*/  VIADD R6, R0, 0xffffffff ;  /* 0xffffffff00067836 */ /* 0x000fd60000000000 */
[----:B------:R-:W-:Y:S05]  /*19500*/  @P0 BRA `(.L_x_6100) ;  /* 0x00000000001c0947 */ /* 0x000fea0003800000 */
[----:B------:R-:W-:Y:S01]  /*19510*/  ISETP.NE.AND P0, PT, R3, 0x1, PT ;  /* 0x000000010300780c */ /* 0x000fe20003f05270 */
[----:B------:R-:W-:-:S12]  /*19520*/  IMAD.MOV R0, RZ, RZ, -R0 ;  /* 0x000000ffff007224 */ /* 0x000fd800078e0a00 */
[----:B0-----:R-:W0:Y:S02]  /*19530*/  @P0 LDC.64 R4, c[0x0][0x9e8] ;  /* 0x00027a00ff040b82 */ /* 0x001e240000000a00 */
[----:B0-----:R-:W-:-:S05]  /*19540*/  @P0 IMAD.HI.U32 R4, R0, R4, RZ ;  /* 0x0000000400040227 */ /* 0x001fca00078e00ff */
[----:B------:R-:W-:-:S04]  /*19550*/  @P0 SHF.R.U32.HI R0, RZ, R5, R4 ;  /* 0x00000005ff000219 */ /* 0x000fc80000011604 */
[----:B------:R-:W-:Y:S01]  /*19560*/  LOP3.LUT R6, RZ, R0, RZ, 0x33, !PT ;  /* 0x00000000ff067212 */ /* 0x000fe200078e33ff */
[----:B------:R-:W-:Y:S06]  /*19570*/  BRA `(.L_x_6101) ;  /* 0x0000000000107947 */ /* 0x000fec0003800000 */
.L_x_6100:
[----:B------:R-:W-:-:S13]  /*19580*/  ISETP.NE.AND P0, PT, R3, 0x1, PT ;  /* 0x000000010300780c */ /* 0x000fda0003f05270 */
[----:B0-----:R-:W0:Y:S02]  /*19590*/  @P0 LDC.64 R4, c[0x0][0x9e8] ;  /* 0x00027a00ff040b82 */ /* 0x001e240000000a00 */
[----:B0-----:R-:W-:-:S05]  /*195a0*/  @P0 IMAD.HI.U32 R4, R6, R4, RZ ;  /* 0x0000000406040227 */ /* 0x001fca00078e00ff */
[----:B------:R-:W-:-:S07]  /*195b0*/  @P0 SHF.R.U32.HI R6, RZ, R5, R4 ;  /* 0x00000005ff060219 */ /* 0x000fce0000011604 */
.L_x_6101:
[----:B------:R-:W-:Y:S05]  /*195c0*/  BSYNC B0 ;  /* 0x0000000000007941 */ /* 0x000fea0003800000 */
.L_x_6099:
[----:B------:R-:W-:-:S05]  /*195d0*/  IMAD R6, R6, R3, R3 ;  /* 0x0000000306067224 */ /* 0x000fca00078e0203 */
[----:B------:R-:W-:-:S07]  /*195e0*/  VIMNMX R2, R2, R6, PT ;  /* 0x0000000602027248 */ /* 0x000fce0003fe0100 */
.L_x_6098:
[----:B------:R-:W-:Y:S01]  /*195f0*/  VIADD R2, R2, 0x3f ;  /* 0x0000003f02027836 */ /* 0x000fe20000000000 */
[----:B------:R-:W1:Y:S01]  /*19600*/  @P1 LDC R4, c[0x0][0x450] ;  /* 0x00011400ff041b82 */ /* 0x000e620000000800 */
[----:B------:R-:W-:-:S03]  /*19610*/  ULDC UR4, c[0x0][0x9dc] ;  /* 0x0002770000047ab9 */ /* 0x000fc60000000800 */
[----:B------:R-:W-:-:S04]  /*19620*/  SHF.R.S32.HI R0, RZ, 0x1f, R2 ;  /* 0x0000001fff007819 */ /* 0x000fc80000011402 */
[----:B------:R-:W-:Y:S01]  /*19630*/  LEA.HI R0, R0, R2, RZ, 0x6 ;  /* 0x0000000200007211 */ /* 0x000fe200078f30ff */
[----:B------:R-:W-:-:S03]  /*19640*/  IMAD.MOV.U32 R2, RZ, RZ, R7 ;  /* 0x000000ffff027224 */ /* 0x000fc600078e0007 */
[----:B------:R-:W-:-:S04]  /*19650*/  SHF.R.S32.HI R0, RZ, 0x6, R0 ;  /* 0x00000006ff007819 */ /* 0x000fc80000011400 */
[----:B------:R-:W-:Y:S02]  /*19660*/  VIMNMX R6, R21, R0, PT ;  /* 0x0000000015067248 */ /* 0x000fe40003fe0100 */
[----:B------:R-:W2:Y:S03]  /*19670*/  @P1 LDC R0, c[0x0][0x44c] ;  /* 0x00011300ff001b82 */ /* 0x000ea60000000800 */
        /* <DEDUP_REMOVED lines=16> */
.L_x_6104:
[----:B------:R-:W-:-:S13]  /*19780*/  ISETP.NE.AND P0, PT, R3, 0x1, PT ;  /* 0x000000010300780c */ /* 0x000fda0003f05270 */
[----:B0-----:R-:W0:Y:S02]  /*19790*/  @P0 LDC.64 R4, c[0x0][0x9e8] ;  /* 0x00027a00ff040b82 */ /* 0x001e240000000a00 */
[----:B0-----:R-:W-:-:S05]  /*197a0*/  @P0 IMAD.HI.U32 R4, R2, R4, RZ ;  /* 0x0000000402040227 */ /* 0x001fca00078e00ff */
[----:B------:R-:W-:-:S07]  /*197b0*/  @P0 SHF.R.U32.HI R2, RZ, R5, R4 ;  /* 0x00000005ff020219 */ /* 0x000fce0000011604 */
.L_x_6105:
[----:B------:R-:W-:Y:S05]  /*197c0*/  BSYNC B0 ;  /* 0x0000000000007941 */ /* 0x000fea0003800000 */
.L_x_6103:
[----:B------:R-:W-:-:S05]  /*197d0*/  IMAD R2, R2, R3, RZ ;  /* 0x0000000302027224 */ /* 0x000fca00078e02ff */
[----:B------:R-:W-:-:S07]  /*197e0*/  VIMNMX R0, R0, R2, !PT ;  /* 0x0000000200007248 */ /* 0x000fce0007fe0100 */
.L_x_6102:
[----:B------:R-:W-:Y:S01]  /*197f0*/  SHF.R.S32.HI R2, RZ, 0x1f, R0 ;  /* 0x0000001fff027819 */ /* 0x000fe20000011400 */
[----:B------:R-:W-:Y:S03]  /*19800*/  BSSY B7, `(.L_x_6106) ;  /* 0x00004c6000077945 */ /* 0x000fe60003800000 */
[----:B------:R-:W-:-:S04]  /*19810*/  LEA.HI R2, R2, R0, RZ, 0x6 ;  /* 0x0000000002027211 */ /* 0x000fc800078f30ff */
[----:B------:R-:W-:-:S04]  /*19820*/  SHF.R.S32.HI R2, RZ, 0x6, R2 ;  /* 0x00000006ff027819 */ /* 0x000fc80000011402 */
        /* <DEDUP_REMOVED lines=8> */
[----:B0-----:R-:W0:Y:S01]  /*198b0*/  S2R R5, SR_LANEID ;  /* 0x0000000000057919 */ /* 0x001e220000000000 */
        /* <DEDUP_REMOVED lines=10> */
[----:B0-----:R-:W-:Y:S01]  /*19960*/  IADD3 R16, R0, UR37, R7 ;  /* 0x0000002500107c10 */ /* 0x001fe2000fffe007 */
[----:B------:R-:W-:Y:S06]  /*19970*/  BRA `(.L_x_6108) ;  /* 0x0000004800b87947 */ /* 0x000fec0003800000 */
.L_x_6107:
[----:B------:R-:W2:Y:S01]  /*19980*/  LDL R17, [R1] ;  /* 0x0000000001117983 */ /* 0x000ea20000100800 */
        /* <DEDUP_REMOVED lines=20> */
.L_x_6110:
[----:B------:R-:W-:Y:S05]  /*19ad0*/  BSYNC B6 ;  /* 0x0000000000067941 */ /* 0x000fea0003800000 */
.L_x_6109:
        /* <DEDUP_REMOVED lines=10> */
[----:B0-----:R-:W-:Y:S02]  /*19b80*/  IMAD.U32 R5, RZ, RZ, UR7 ;  /* 0x00000007ff057e24 */ /* 0x001fe4000f8e00ff */
        /* <DEDUP_REMOVED lines=9> */
.L_x_6113:
        /* <DEDUP_REMOVED lines=15> */
.L_x_6112:
[----:B------:R-:W-:Y:S05]  /*19d10*/  BSYNC B6 ;  /* 0x0000000000067941 */ /* 0x000fea0003800000 */
.L_x_6111:
[----:B------:R-:W-:Y:S01]  /*19d20*/  ULDC.64 UR4, c[0x0][0x9f8] ;  /* 0x00027e0000047ab9 */ /* 0x000fe20000000a00 */
[----:B------:R-:W2:Y:S01]  /*19d30*/  LDL R17, [R1+0x2c] ;  /* 0x00002c0001117983 */ /* 0x000ea20000100800 */
[----:B------:R-:W-:Y:S01]  /*19d40*/  ISETP.NE.U32.AND P0, PT, RZ, UR4, PT ;  /* 0x00000004ff007c0c */ /* 0x000fe2000bf05070 */
[----:B------:R-:W-:-:S03]  /*19d50*/  IMAD.MOV.U32 R7, RZ, RZ, R19 ;  /* 0x000000ffff077224 */ /* 0x000fc600078e0013 */
[----:B------:R-:W-:Y:S01]  /*19d60*/  ISETP.NE.AND.EX P0, PT, RZ, UR5, PT, P0 ;  /* 0x00000005ff007c0c */ /* 0x000fe2000bf05300 */
[----:B------:R-:W-:-:S12]  /*19d70*/  ULDC.64 UR4, c[0x0][0xa08] ;  /* 0x0002820000047ab9 */ /* 0x000fd80000000a00 */
[----:B------:R-:W1:Y:S02]  /*19d80*/  @P0 LDC.64 R2, c[0x0][0x9f8] ;  /* 0x00027e00ff020b82 */ /* 0x000e640000000a00 */
[----:B-1----:R-:W-:-:S05]  /*19d90*/  @P0 IMAD.WIDE R2, R19, 0x4, R2 ;  /* 0x0000000413020825 */ /* 0x002fca00078e0202 */
[----:B------:R1:W0:Y:S02]  /*19da0*/  @P0 LDG.E R7, desc[UR42][R2.64] ;  /* 0x0000002a02070981 */ /* 0x000224000c1e1900 */
[----:B-1----:R-:W1:Y:S02]  /*19db0*/  LDC.64 R2, c[0x0][0x418] ;  /* 0x00010600ff027b82 */ /* 0x002e640000000a00 */
[----:B-1----:R-:W-:Y:S01]  /*19dc0*/  LOP3.LUT P0, RZ, R2, UR4, RZ, 0xfc, !PT ;  /* 0x0000000402ff7c12 */ /* 0x002fe2000f80fcff */
[----:B------:R-:W-:-:S03]  /*19dd0*/  UMOV UR4, 0xffffffff ;  /* 0xffffffff00047882 */ /* 0x000fc60000000000 */
[----:B------:R-:W-:Y:S01]  /*19de0*/  LOP3.LUT P0, RZ, R3, UR5, RZ, 0xfc, P0 ;  /* 0x0000000503ff7c12 */ /* 0x000fe2000800fcff */
[----:B--2---:R-:W-:Y:S01]  /*19df0*/  VIADD R0, R17, 0xffffffff ;  /* 0xffffffff11007836 */ /* 0x004fe20000000000 */
[----:B0-----:R-:W-:Y:S01]  /*19e00*/  SHF.R.S32.HI R8, RZ, 0x1f, R7 ;  /* 0x0000001fff087819 */ /* 0x001fe20000011407 */
[----:B------:R0:W-:Y:S01]  /*19e10*/  STL [R1+0xc], R7 ;  /* 0x00000c0701007387 */ /* 0x0001e20000100800 */
[----:B------:R-:W-:-:S03]  /*19e20*/  SEL R17, R7, RZ, !P0 ;  /* 0x000000ff07117207 */ /* 0x000fc60004000000 */
[----:B------:R0:W-:Y:S01]  /*19e30*/  STL [R1+0x1c], R8 ;  /* 0x00001c0801007387 */ /* 0x0001e20000100800 */
[----:B------:R-:W-:Y:S05]  /*19e40*/  BRA.DIV UR4, `(.L_x_6114) ;  /* 0x00000066045c7947 */ /* 0x000fea000b800000 */
[----:B------:R-:W1:Y:S02]  /*19e50*/  S2R R4, SR_TID.X ;  /* 0x0000000000047919 */ /* 0x000e640000002100 */
[----:B-1----:R-:W-:-:S04]  /*19e60*/  SHF.R.U32.HI R4, RZ, 0x5, R4 ;  /* 0x00000005ff047819 */ /* 0x002fc80000011604 */
[----:B------:R-:W-:-:S05]  /*19e70*/  LOP3.LUT R4, R4, 0x3, RZ, 0xc0, !PT ;  /* 0x0000000304047812 */ /* 0x000fca00078ec0ff */
[----:B------:R1:W2:Y:S02]  /*19e80*/  SHFL.IDX PT, R14, R4, RZ, 0x1f ;  /* 0x00001fff040e7589 */ /* 0x0002a400000e0000 */
.L_x_6274:
[----:B-1----:R-:W3:Y:S01]  /*19e90*/  LDL.LU R4, [R1+0x18] ;  /* 0x0000180001047983 */ /* 0x002ee20000300800 */
[----:B------:R-:W-:Y:S02]  /*19ea0*/  PLOP3.LUT P1, PT, PT, PT, PT, 0x8, 0x0 ;  /* 0x000000000000781c */ /* 0x000fe40003f2e170 */
[----:B--2---:R-:W-:Y:S01]  /*19eb0*/  ISETP.NE.AND P0, PT, R14, RZ, PT ;  /* 0x000000ff0e00720c */ /* 0x004fe20003f05270 */
        /* <DEDUP_REMOVED lines=8> */
.L_x_6277:
        /* <DEDUP_REMOVED lines=24> */
.L_x_6117:
[----:B0-----:R-:W3:Y:S04]  /*1a0c0*/  LDL R7, [R1] ;  /* 0x0000000001077983 */ /* 0x001ee80000100800 */
[----:B-1----:R-:W3:Y:S04]  /*1a0d0*/  LDL R0, [R1+0x4] ;  /* 0x0000040001007983 */ /* 0x002ee80000100800 */
[----:B--2---:R-:W2:Y:S01]  /*1a0e0*/  LDL R2, [R1+0x10] ;  /* 0x0000100001027983 */ /* 0x004ea20000100800 */
[----:B---3--:R-:W-:Y:S01]  /*1a0f0*/  IMAD R0, R0, 0x8, R7 ;  /* 0x0000000800007824 */ /* 0x008fe200078e0207 */
[----:B--2---:R-:W-:-:S04]  /*1a100*/  SHF.L.U32 R2, R2, 0x1f, RZ ;  /* 0x0000001f02027819 */ /* 0x004fc800000006ff */
[----:B------:R-:W0:Y:S02]  /*1a110*/  SYNCS.PHASECHK.TRANS64.TRYWAIT P0, [R0+URZ+0x28c40], R2 ;  /* 0x028c4002000075a7 */ /* 0x000e24000800017f */
[----:B0-----:R-:W-:Y:S05]  /*1a120*/  @!P0 BRA `(.L_x_6118) ;  /* 0x0000006000f88947 */ /* 0x001fea0003800000 */
.L_x_6278:
        /* <DEDUP_REMOVED lines=11> */
.L_x_6119:
[----:B------:R-:W2:Y:S04]  /*1a1e0*/  LDL R5, [R1] ;  /* 0x0000000001057983 */ /* 0x000ea80000100800 */
[----:B------:R-:W2:Y:S04]  /*1a1f0*/  LDL R4, [R1+0x4] ;  /* 0x0000040001047983 */ /* 0x000ea80000100800 */
[----:B------:R-:W3:Y:S04]  /*1a200*/  LDL R6, [R1+0x34] ;  /* 0x0000340001067983 */ /* 0x000ee80000100800 */
[----:B------:R-:W4:Y:S04]  /*1a210*/  LDL R3, [R1+0x20] ;  /* 0x0000200001037983 */ /* 0x000f280000100800 */
[----:B0-----:R-:W4:Y:S01]  /*1a220*/  LDL.LU R2, [R1+0x18] ;  /* 0x0000180001027983 */ /* 0x001f220000300800 */
        /* <DEDUP_REMOVED lines=13> */
[----:B------:R-:W-:-:S09]  /*1a300*/  LOP3.LUT R2, R2, 0xfffffffe, RZ, 0xc0, !PT ;  /* 0xfffffffe02027812 */ /* 0x000fd200078ec0ff */
[----:B------:R-:W-:Y:S02]  /*1a310*/  UIADD3 UR8, UR8, 0x22400, URZ ;  /* 0x0002240008087890 */ /* 0x000fe4000fffe03f */
[----:B------:R-:W-:Y:S01]  /*1a320*/  ULEA UR11, UR11, UR4, 0x6 ;  /* 0x000000040b0b7291 */ /* 0x000fe2000f8e303f */
[----:B------:R-:W-:Y:S02]  /*1a330*/  @P0 LOP3.LUT R2, R2, 0x1, RZ, 0xfc, !PT ;  /* 0x0000000102020812 */ /* 0x000fe400078efcff */
[----:B------:R-:W-:-:S03]  /*1a340*/  UMOV UR4, 0x0 ;  /* 0x0000000000047882 */ /* 0x000fc60000000000 */
[----:B------:R2:W-:Y:S03]  /*1a350*/  STL [R1+0x18], R2 ;  /* 0x0000180201007387 */ /* 0x0005e60000100800 */
[----:B------:R2:W-:Y:S01]  /*1a360*/  UTMALDG.4D [UR8], [UR6], desc[UR4] ;  /* 0x00000408060075b4 */ /* 0x0005e20008019000 */
[----:B------:R-:W-:Y:S02]  /*1a370*/  NOP ;  /* 0x0000000000007918 */ /* 0x000fe40000000000 */
.L_x_6115:
[----:B-1----:R-:W3:Y:S04]  /*1a380*/  LDL R4, [R1] ;  /* 0x0000000001047983 */ /* 0x002ee80000100800 */
[----:B------:R-:W4:Y:S01]  /*1a390*/  LDL.LU R3, [R1+0x3c] ;  /* 0x00003c0001037983 */ /* 0x000f220000300800 */
[----:B------:R-:W-:Y:S05]  /*1a3a0*/  WARPSYNC.ALL ;  /* 0x0000000000007948 */ /* 0x000fea0003800000 */
[----:B--2---:R-:W-:Y:S01]  /*1a3b0*/  ULDC.64 UR4, c[0x0][0x298] ;  /* 0x0000a60000047ab9 */ /* 0x004fe20000000a00 */
[----:B------:R-:W-:Y:S01]  /*1a3c0*/  BSSY B6, `(.L_x_6120) ;  /* 0x000001c000067945 */ /* 0x000fe20003800000 */
[----:B------:R-:W-:Y:S01]  /*1a3d0*/  BAR.SYNC.DEFER_BLOCKING 0x8, 0x100 ;  /* 0x0204000000007b1d */ /* 0x000fe20000010000 */
[----:B----4-:R-:W-:-:S05]  /*1a3e0*/  SHF.R.S32.HI R0, RZ, 0x1f, R3 ;  /* 0x0000001fff007819 */ /* 0x010fca0000011403 */
[----:B------:R-:W-:Y:S02]  /*1a3f0*/  IMAD R2, R0, UR4, RZ ;  /* 0x0000000400027c24 */ /* 0x000fe4000f8e02ff */
[----:B---3--:R-:W-:Y:S02]  /*1a400*/  VIADD R0, R4, 0x20400 ;  /* 0x0002040004007836 */ /* 0x008fe40000000000 */
        /* <DEDUP_REMOVED lines=23> */
.L_x_6121:
[----:B------:R-:W-:Y:S05]  /*1a580*/  BSYNC B6 ;  /* 0x0000000000067941 */ /* 0x000fea0003800000 */
.L_x_6120:
[----:B-1----:R-:W2:Y:S01]  /*1a590*/  LDL.LU R0, [R1+0x3c] ;  /* 0x00003c0001007983 */ /* 0x002ea20000300800 */
[----:B0-----:R-:W0:Y:S01]  /*1a5a0*/  LDC R7, c[0x0][0x448] ;  /* 0x00011200ff077b82 */ /* 0x001e220000000800 */
[----:B------:R-:W-:Y:S01]  /*1a5b0*/  ULDC.64 UR4, c[0x0][0x2d8] ;  /* 0x0000b60000047ab9 */ /* 0x000fe20000000a00 */
[----:B------:R-:W-:Y:S01]  /*1a5c0*/  ULDC UR6, c[0x0][0x2b8] ;  /* 0x0000ae0000067ab9 */ /* 0x000fe20000000800 */
[----:B------:R-:W2:Y:S04]  /*1a5d0*/  LDL.LU.64 R2, [R1+0x40] ;  /* 0x0000400001027983 */ /* 0x000ea80000300a00 */
[----:B------:R-:W3:Y:S04]  /*1a5e0*/  LDL R12, [R1+0x28] ;  /* 0x00002800010c7983 */ /* 0x000ee80000100800 */
[----:B------:R1:W5:Y:S01]  /*1a5f0*/  LDL R9, [R1+0x4c] ;  /* 0x00004c0001097983 */ /* 0x0003620000100800 */
[----:B------:R-:W4:Y:S01]  /*1a600*/  S2R R5, SR_TID.X ;  /* 0x0000000000057919 */ /* 0x000f220000002100 */
[----:B------:R-:W1:Y:S01]  /*1a610*/  S2R R8, SR_TID.X ;  /* 0x0000000000087919 */ /* 0x000e620000002100 */
[----:B----4-:R-:W-:-:S04]  /*1a620*/  LOP3.LUT R5, R5, 0x7f, RZ, 0xc0, !PT ;  /* 0x0000007f05057812 */ /* 0x010fc800078ec0ff */
[----:B------:R-:W-:Y:S01]  /*1a630*/  SHF.R.U32.HI R5, RZ, 0x3, R5 ;  /* 0x00000003ff057819 */ /* 0x000fe20000011605 */
[----:B-1----:R-:W-:-:S05]  /*1a640*/  IMAD.SHL.U32 R8, R8, 0x10, RZ ;  /* 0x0000001008087824 */ /* 0x002fca00078e00ff */
[----:B------:R-:W-:Y:S01]  /*1a650*/  LOP3.LUT R8, R5, 0x70, R8, 0xf8, !PT ;  /* 0x0000007005087812 */ /* 0x000fe200078ef808 */
[----:B------:R-:W1:Y:S02]  /*1a660*/  S2R R10, SR_TID.X ;  /* 0x00000000000a7919 */ /* 0x000e640000002100 */
[----:B-1----:R-:W-:-:S05]  /*1a670*/  IMAD.SHL.U32 R10, R10, 0x8, RZ ;  /* 0x000000080a0a7824 */ /* 0x002fca00078e00ff */
[----:B------:R-:W-:Y:S01]  /*1a680*/  LOP3.LUT R10, R10, 0x38, RZ, 0xc0, !PT ;  /* 0x000000380a0a7812 */ /* 0x000fe200078ec0ff */
[----:B--2---:R-:W-:Y:S01]  /*1a690*/  IMAD.MOV.U32 R3, RZ, RZ, R0 ;  /* 0x000000ffff037224 */ /* 0x004fe200078e0000 */
        /* <DEDUP_REMOVED lines=12> */
[----:B0-----:R-:W-:-:S13]  /*1a760*/  ISETP.NE.AND P0, PT, R7, 0x1, PT ;  /* 0x000000010700780c */ /* 0x001fda0003f05270 */
        /* <DEDUP_REMOVED lines=59> */
[----:B0-----:R-:W0:Y:S07]  /*1ab20*/  SHFL.IDX PT, R6, R3, 0x2, 0x181f ;  /* 0x00581f0003067f89 */ /* 0x001e2e00000e0000 */
[----:B-1----:R-:W-:-:S05]  /*1ab30*/  @!P1 LEA R5, P2, R10, R5, 0x1 ;  /* 0x000000050a059211 */ /* 0x002fca00078408ff */
[----:B0-----:R-:W-:-:S04]  /*1ab40*/  @!P1 IMAD.X R6, RZ, RZ, R6, P2 ;  /* 0x000000ffff069224 */ /* 0x001fc800010e0606 */
[----:B------:R-:W-:Y:S02]  /*1ab50*/  @!P1 IMAD.MOV.U32 R7, RZ, RZ, R6 ;  /* 0x000000ffff079224 */ /* 0x000fe400078e0006 */
[----:B------:R-:W-:Y:S02]  /*1ab60*/  @!P1 IMAD.MOV.U32 R6, RZ, RZ, R5 ;  /* 0x000000ffff069224 */ /* 0x000fe400078e0005 */
[----:B------:R0:W1:Y:S04]  /*1ab70*/  SHFL.IDX PT, R5, R3, 0x3, 0x181f ;  /* 0x00781f0003057f89 */ /* 0x00006800000e0000 */
[----:B------:R0:W-:Y:S04]  /*1ab80*/  @!P1 LDGSTS.E.BYPASS.LTC128B.128 [R9+0x21400], desc[UR42][R6.64], !P0 ;  /* 0x2140000006099fae */ /* 0x0001e8000c101d6a */
[----:B------:R0:W2:Y:S02]  /*1ab90*/  SHFL.IDX PT, R3, R4, 0x3, 0x181f ;  /* 0x00781f0004037f89 */ /* 0x0000a400000e0000 */
.L_x_6287:
[----:B------:R3:W5:Y:S01]  /*1aba0*/  LDL R8, [R1] ;  /* 0x0000000001087983 */ /* 0x0007620000100800 */
[----:B------:R-:W-:-:S05]  /*1abb0*/  VIADD R0, R0, 0x30 ;  /* 0x0000003000007836 */ /* 0x000fca0000000000 */
[----:B------:R-:W-:-:S13]  /*1abc0*/  ISETP.GE.AND P1, PT, R0, R2, PT ;  /* 0x000000020000720c */ /* 0x000fda0003f26270 */
[----:B--2---:R-:W-:-:S05]  /*1abd0*/  @!P1 LEA R2, P2, R10, R3, 0x1 ;  /* 0x000000030a029211 */ /* 0x004fca00078408ff */
[----:B01----:R-:W-:-:S05]  /*1abe0*/  @!P1 IMAD.X R3, RZ, RZ, R5, P2 ;  /* 0x000000ffff039224 */ /* 0x003fca00010e0605 */
[----:B------:R-:W-:Y:S01]  /*1abf0*/  @!PT LDS RZ, [RZ] ;  /* 0x00000000fffff984 */ /* 0x000fe20000000800 */
[----:B------:R-:W-:Y:S01]  /*1ac00*/  @!PT LDS RZ, [RZ] ;  /* 0x00000000fffff984 */ /* 0x000fe20000000800 */
[----:B------:R-:W-:Y:S01]  /*1ac10*/  @!PT LDS RZ, [RZ] ;  /* 0x00000000fffff984 */ /* 0x000fe20000000800 */
[----:B------:R3:W-:Y:S01]  /*1ac20*/  @!P1 LDGSTS.E.BYPASS.LTC128B.128 [R9+0x21c00], desc[UR42][R2.64], !P0 ;  /* 0x21c0000002099fae */ /* 0x0007e2000c101d6a */
[----:B------:R-:W-:Y:S01]  /*1ac30*/  PLOP3.LUT P0, PT, PT, PT, PT, 0x80, 0x0 ;  /* 0x000000000000781c */ /* 0x000fe20003f0f070 */
[----:B------:R-:W-:-:S12]  /*1ac40*/  NOP ;  /* 0x0000000000007918 */ /* 0x000fd80000000000 */
.L_x_6123:
[----:B---3--:R-:W2:Y:S01]  /*1ac50*/  LDL R2, [R1] ;  /* 0x0000000001027983 */ /* 0x008ea20000100800 */
        /* <DEDUP_REMOVED lines=18> */
.L_x_6288:
[----:B------:R-:W-:Y:S05]  /*1ad80*/  BSYNC B0 ;  /* 0x0000000000007941 */ /* 0x000fea0003800000 */
.L_x_6124:
[----:B0-----:R-:W2:Y:S01]  /*1ad90*/  LDL R2, [R1+0x18] ;  /* 0x0000180001027983 */ /* 0x001ea20000100800 */
[----:B------:R-:W-:Y:S01]  /*1ada0*/  BSSY B0, `(.L_x_6126) ;  /* 0x000009a000007945 */ /* 0x000fe20003800000 */
[----:B--2---:R-:W-:-:S13]  /*1adb0*/  LOP3.LUT P0, RZ, R2, 0x1, RZ, 0xc0, !PT ;  /* 0x0000000102ff7812 */ /* 0x004fda000780c0ff */
[----:B------:R-:W-:Y:S05]  /*1adc0*/  @!P0 BRA `(.L_x_6127) ;  /* 0x00000008005c8947 */ /* 0x000fea0003800000 */
[----:B------:R-:W2:Y:S04]  /*1add0*/  LDL R5, [R1] ;  /* 0x0000000001057983 */ /* 0x000ea80000100800 */
        /* <DEDUP_REMOVED lines=10> */
.L_x_6289:
[----:B------:R-:W-:Y:S05]  /*1ae80*/  BSYNC B1 ;  /* 0x0000000000017941 */ /* 0x000fea0003800000 */
.L_x_6128:
        /* <DEDUP_REMOVED lines=9> */
.L_x_6131:
[----:B------:R-:W-:Y:S05]  /*1af20*/  BSYNC B1 ;  /* 0x0000000000017941 */ /* 0x000fea0003800000 */
.L_x_6130:
[----:B------:R-:W2:Y:S04]  /*1af30*/  LDL R5, [R1+0x20] ;  /* 0x0000200001057983 */ /* 0x000ea80000100800 */
[----:B------:R-:W2:Y:S04]  /*1af40*/  LDL.LU R3, [R1+0x34] ;  /* 0x0000340001037983 */ /* 0x000ea80000300800 */
[----:B------:R-:W3:Y:S04]  /*1af50*/  LDL R4, [R1] ;  /* 0x0000000001047983 */ /* 0x000ee80000100800 */
        /* <DEDUP_REMOVED lines=11> */
.L_x_6132:
        /* <DEDUP_REMOVED lines=15> */
.L_x_6133:
        /* <DEDUP_REMOVED lines=15> */
.L_x_6134:
        /* <DEDUP_REMOVED lines=15> */
.L_x_6135:
        /* <DEDUP_REMOVED lines=15> */
.L_x_6136:
        /* <DEDUP_REMOVED lines=15> */
.L_x_6137:
        /* <DEDUP_REMOVED lines=15> */
.L_x_6138:
        /* <DEDUP_REMOVED lines=15> */
.L_x_6139:
        /* <DEDUP_REMOVED lines=10> */
.L_x_6127:
[----:B------:R-:W-:Y:S05]  /*1b740*/  BSYNC B0 ;  /* 0x0000000000007941 */ /* 0x000fea0003800000 */
.L_x_6126:
[----:B------:R-:W2:Y:S04]  /*1b750*/  LDL R4, [R1+0x2c] ;  /* 0x00002c0001047983 */ /* 0x000ea80000100800 */
[----:B------:R-:W3:Y:S01]  /*1b760*/  LDL R5, [R1+0x24] ;  /* 0x0000240001057983 */ /* 0x000ee20000100800 */
[----:B------:R-:W-:Y:S01]  /*1b770*/  BSSY B0, `(.L_x_6140) ;  /* 0x00002b3000007945 */ /* 0x000fe20003800000 */
[----:B--2---:R-:W-:-:S05]  /*1b780*/  VIADD R0, R4, 0xfffffffe ;  /* 0xfffffffe04007836 */ /* 0x004fca0000000000 */
[----:B---3--:R-:W-:-:S13]  /*1b790*/  ISETP.GE.AND P0, PT, R0, R5, PT ;  /* 0x000000050000720c */ /* 0x008fda0003f06270 */
[----:B------:R-:W-:Y:S05]  /*1b7a0*/  @!P0 BRA `(.L_x_6141) ;  /* 0x0000002800bc8947 */ /* 0x000fea0003800000 */
[----:B------:R-:W-:Y:S01]  /*1b7b0*/  IMAD.MOV R2, RZ, RZ, -R4 ;  /* 0x000000ffff027224 */ /* 0x000fe200078e0a04 */
[----:B------:R-:W-:Y:S01]  /*1b7c0*/  LOP3.LUT R6, RZ, R5, RZ, 0x33, !PT ;  /* 0x00000005ff067212 */ /* 0x000fe200078e33ff */
        /* <DEDUP_REMOVED lines=42> */
.L_x_6146:
        /* <DEDUP_REMOVED lines=9> */
.L_x_6290:
[----:B------:R-:W-:Y:S05]  /*1bb00*/  BSYNC B3 ;  /* 0x0000000000037941 */ /* 0x000fea0003800000 */
.L_x_6147:
        /* <DEDUP_REMOVED lines=9> */
.L_x_6150:
[----:B------:R-:W-:Y:S05]  /*1bba0*/  BSYNC B3 ;  /* 0x0000000000037941 */ /* 0x000fea0003800000 */
.L_x_6149:
        /* <DEDUP_REMOVED lines=14> */
.L_x_6151:
        /* <DEDUP_REMOVED lines=13> */
.L_x_6291:
[----:B------:R-:W-:Y:S05]  /*1bd60*/  BSYNC B3 ;  /* 0x0000000000037941 */ /* 0x000fea0003800000 */
.L_x_6152:
        /* <DEDUP_REMOVED lines=11> */
.L_x_6155:
[----:B------:R-:W-:Y:S05]  /*1be20*/  BSYNC B3 ;  /* 0x0000000000037941 */ /* 0x000fea0003800000 */
.L_x_6154:
        /* <DEDUP_REMOVED lines=11> */
.L_x_6156:
        /* <DEDUP_REMOVED lines=15> */
.L_x_6157:
        /* <DEDUP_REMOVED lines=15> */
.L_x_6158:
        /* <DEDUP_REMOVED lines=15> */
.L_x_6159:
        /* <DEDUP_REMOVED lines=15> */
.L_x_6160:
        /* <DEDUP_REMOVED lines=15> */
.L_x_6161:
        /* <DEDUP_REMOVED lines=15> */
.L_x_6162:
        /* <DEDUP_REMOVED lines=15> */
.L_x_6163:
        /* <DEDUP_REMOVED lines=10> */
.L_x_6145:
[----:B------:R-:W-:Y:S05]  /*1c610*/  BSYNC B1 ;  /* 0x0000000000017941 */ /* 0x000fea0003800000 */
.L_x_6144:
[----:B------:R-:W2:Y:S02]  /*1c620*/  LDL R4, [R1+0x2c] ;  /* 0x00002c0001047983 */ /* 0x000ea40000100800 */
[----:B--2---:R-:W-:-:S07]  /*1c630*/  VIADD R0, R4, 0xfffffffd ;  /* 0xfffffffd04007836 */ /* 0x004fce0000000000 */
.L_x_6143:
[----:B------:R-:W-:Y:S05]  /*1c640*/  BSYNC B2 ;  /* 0x0000000000027941 */ /* 0x000fea0003800000 */
.L_x_6142:
[----:B------:R-:W2:Y:S01]  /*1c650*/  LDL.LU R2, [R1+0x2c] ;  /* 0x00002c0001027983 */ /* 0x000ea20000300800 */
[----:B------:R-:W-:Y:S01]  /*1c660*/  VIADD R6, R6, 0xfffffffe ;  /* 0xfffffffe06067836 */ /* 0x000fe20000000000 */
[----:B--2---:R-:W-:-:S04]  /*1c670*/  LOP3.LUT R2, RZ, R2, RZ, 0x33, !PT ;  /* 0x00000002ff027212 */ /* 0x004fc800078e33ff */
[----:B------:R-:W-:-:S13]  /*1c680*/  ISETP.NE.AND P0, PT, R6, R2, PT ;  /* 0x000000020600720c */ /* 0x000fda0003f05270 */
[----:B------:R-:W-:Y:S05]  /*1c690*/  @!P0 BRA `(.L_x_6141) ;  /* 0x0000001c00008947 */ /* 0x000fea0003800000 */
.L_x_6204:
[----:B------:R-:W2:Y:S04]  /*1c6a0*/  LDL R4, [R1+0x18] ;  /* 0x0000180001047983 */ /* 0x000ea80000100800 */
[----:B------:R-:W0:Y:S04]  /*1c6b0*/  LDL.LU R3, [R1+0x4] ;  /* 0x0000040001037983 */ /* 0x000e280000300800 */
        /* <DEDUP_REMOVED lines=34> */
.L_x_6166:
[----:B------:R-:W2:Y:S01]  /*1c8e0*/  LDL R2, [R1] ;  /* 0x0000000001027983 */ /* 0x000ea20000100800 */
[----:B------:R-:W-:Y:S01]  /*1c8f0*/  SHF.L.U32 R3, R6, 0x1f, RZ ;  /* 0x0000001f06037819 */ /* 0x000fe200000006ff */
[----:B------:R-:W-:Y:S01]  /*1c900*/  BSSY B2, `(.L_x_6167) ;  /* 0x0000007000027945 */ /* 0x000fe20003800000 */
[----:B0-----:R-:W0:Y:S02]  /*1c910*/  S2R R4, SR_TID.X ;  /* 0x0000000000047919 */ /* 0x001e240000002100 */
[----:B0-----:R-:W-:-:S04]  /*1c920*/  LOP3.LUT R4, R4, 0x7f, RZ, 0xc0, !PT ;  /* 0x0000007f04047812 */ /* 0x001fc800078ec0ff */
[----:B------:R-:W-:Y:S01]  /*1c930*/  ISETP.NE.AND P1, PT, R4, RZ, PT ;  /* 0x000000ff0400720c */ /* 0x000fe20003f25270 */
[----:B--2---:R-:W-:-:S04]  /*1c940*/  IMAD R2, R7, 0x8, R2 ;  /* 0x0000000807027824 */ /* 0x004fc800078e0202 */
[----:B------:R-:W0:Y:S02]  /*1c950*/  SYNCS.PHASECHK.TRANS64.TRYWAIT P0, [R2+URZ+0x28c40], R3 ;  /* 0x028c4003020075a7 */ /* 0x000e24000800017f */
[----:B0-----:R-:W-:Y:S06]  /*1c960*/  @!P0 BRA `(.L_x_6168) ;  /* 0x0000004000948947 */ /* 0x001fec0003800000 */
.L_x_6292:
[----:B------:R-:W-:Y:S05]  /*1c970*/  BSYNC B2 ;  /* 0x0000000000027941 */ /* 0x000fea0003800000 */
.L_x_6167:
        /* <DEDUP_REMOVED lines=9> */
.L_x_6170:
[----:B------:R-:W-:Y:S05]  /*1ca10*/  BSYNC B2 ;  /* 0x0000000000027941 */ /* 0x000fea0003800000 */
.L_x_6169:
        /* <DEDUP_REMOVED lines=13> */
.L_x_6171:
        /* <DEDUP_REMOVED lines=13> */
.L_x_6293:
[----:B------:R-:W-:Y:S05]  /*1cbc0*/  BSYNC B2 ;  /* 0x0000000000027941 */ /* 0x000fea0003800000 */
.L_x_6172:
        /* <DEDUP_REMOVED lines=11> */
.L_x_6175:
[----:B------:R-:W-:Y:S05]  /*1cc80*/  BSYNC B2 ;  /* 0x0000000000027941 */ /* 0x000fea0003800000 */
.L_x_6174:
[----:B01----:R-:W2:Y:S01]  /*1cc90*/  LDL R3, [R1] ;  /* 0x0000000001037983 */ /* 0x003ea20000100800 */
        /* <DEDUP_REMOVED lines=9> */
.L_x_6176:
        /* <DEDUP_REMOVED lines=15> */
.L_x_6177:
        /* <DEDUP_REMOVED lines=15> */
.L_x_6178:
        /* <DEDUP_REMOVED lines=15> */
.L_x_6179:
        /* <DEDUP_REMOVED lines=15> */
.L_x_6180:
        /* <DEDUP_REMOVED lines=15> */
.L_x_6181:
        /* <DEDUP_REMOVED lines=15> */
.L_x_6182:
        /* <DEDUP_REMOVED lines=15> */
.L_x_6183:
        /* <DEDUP_REMOVED lines=10> */
.L_x_6165:
[----:B------:R-:W-:Y:S05]  /*1d460*/  BSYNC B1 ;  /* 0x0000000000017941 */ /* 0x000fea0003800000 */
.L_x_6164:
[----:B------:R-:W2:Y:S01]  /*1d470*/  LDL R5, [R1+0x18] ;  /* 0x0000180001057983 */ /* 0x000ea20000100800 */
[----:B------:R-:W-:Y:S01]  /*1d480*/  VIADD R7, R7, 0x1 ;  /* 0x0000000107077836 */ /* 0x000fe20000000000 */
[----:B------:R-:W-:Y:S04]  /*1d490*/  BSSY B1, `(.L_x_6184) ;  /* 0x00000dc000017945 */ /* 0x000fe80003800000 */
[----:B------:R-:W-:-:S04]  /*1d4a0*/  ISETP.NE.AND P0, PT, R7, 0x2, PT ;  /* 0x000000020700780c */ /* 0x000fc80003f05270 */
[----:B------:R-:W-:Y:S02]  /*1d4b0*/  SEL R2, RZ, 0x1, P0 ;  /* 0x00000001ff027807 */ /* 0x000fe40000000000 */
[----:B------:R-:W-:Y:S02]  /*1d4c0*/  SEL R9, R7, RZ, P0 ;  /* 0x000000ff07097207 */ /* 0x000fe40000000000 */
[----:B-----5:R-:W-:Y:S01]  /*1d4d0*/  LOP3.LUT R8, R6, R2, RZ, 0x3c, !PT ;  /* 0x0000000206087212 */ /* 0x020fe200078e3cff */
[----:B------:R-:W-:-:S04]  /*1d4e0*/  VIADD R6, R0, 0xffffffff ;  /* 0xffffffff00067836 */ /* 0x000fc80000000000 */
[----:B------:R0:W-:Y:S04]  /*1d4f0*/  STL [R1+0x10], R8 ;  /* 0x0000100801007387 */ /* 0x0001e80000100800 */
[----:B------:R0:W-:Y:S01]  /*1d500*/  STL [R1+0x4], R9 ;  /* 0x0000040901007387 */ /* 0x0001e20000100800 */
[----:B--2---:R-:W-:-:S13]  /*1d510*/  LOP3.LUT P2, RZ, R5, 0x1, RZ, 0xc0, !PT ;  /* 0x0000000105ff7812 */ /* 0x004fda000784c0ff */
[----:B0-----:R-:W-:Y:S05]  /*1d520*/  @!P2 BRA `(.L_x_6185) ;  /* 0x0000000c0048a947 */ /* 0x001fea0003800000 */
        /* <DEDUP_REMOVED lines=24> */
.L_x_6186:
[----:B------:R-:W2:Y:S01]  /*1d6b0*/  LDL R2, [R1] ;  /* 0x0000000001027983 */ /* 0x000ea20000100800 */
[----:B------:R-:W-:Y:S01]  /*1d6c0*/  BSSY B2, `(.L_x_6187) ;  /* 0x0000008000027945 */ /* 0x000fe20003800000 */
[----:B0-----:R-:W0:Y:S02]  /*1d6d0*/  S2R R4, SR_TID.X ;  /* 0x0000000000047919 */ /* 0x001e240000002100 */
[----:B0-----:R-:W-:-:S04]  /*1d6e0*/  LOP3.LUT R4, R4, 0x7f, RZ, 0xc0, !PT ;  /* 0x0000007f04047812 */ /* 0x001fc800078ec0ff */
[----:B------:R-:W-:Y:S01]  /*1d6f0*/  ISETP.NE.AND P1, PT, R4, RZ, PT ;  /* 0x000000ff0400720c */ /* 0x000fe20003f25270 */
[----:B--2---:R-:W-:Y:S01]  /*1d700*/  IMAD R3, R9, 0x8, R2 ;  /* 0x0000000809037824 */ /* 0x004fe200078e0202 */
[----:B------:R-:W-:-:S04]  /*1d710*/  SHF.L.U32 R2, R8, 0x1f, RZ ;  /* 0x0000001f08027819 */ /* 0x000fc800000006ff */
[----:B------:R-:W0:Y:S02]  /*1d720*/  SYNCS.PHASECHK.TRANS64.TRYWAIT P0, [R3+URZ+0x28c40], R2 ;  /* 0x028c4002030075a7 */ /* 0x000e24000800017f */
[----:B0-----:R-:W-:Y:S05]  /*1d730*/  @!P0 BRA `(.L_x_6188) ;  /* 0x0000003400488947 */ /* 0x001fea0003800000 */
.L_x_6294:
[----:B------:R-:W-:Y:S05]  /*1d740*/  BSYNC B2 ;  /* 0x0000000000027941 */ /* 0x000fea0003800000 */
.L_x_6187:
        /* <DEDUP_REMOVED lines=9> */
.L_x_6190:
[----:B------:R-:W-:Y:S05]  /*1d7e0*/  BSYNC B2 ;  /* 0x0000000000027941 */ /* 0x000fea0003800000 */
.L_x_6189:
[----:B------:R-:W2:Y:S04]  /*1d7f0*/  LDL R8, [R1] ;  /* 0x0000000001087983 */ /* 0x000ea80000100800 */
        /* <DEDUP_REMOVED lines=13> */
.L_x_6191:
        /* <DEDUP_REMOVED lines=13> */
.L_x_6295:
[----:B------:R-:W-:Y:S05]  /*1d9a0*/  BSYNC B2 ;  /* 0x0000000000027941 */ /* 0x000fea0003800000 */
.L_x_6192:
        /* <DEDUP_REMOVED lines=11> */
.L_x_6195:
[----:B------:R-:W-:Y:S05]  /*1da60*/  BSYNC B2 ;  /* 0x0000000000027941 */ /* 0x000fea0003800000 */
.L_x_6194:
        /* <DEDUP_REMOVED lines=11> */
.L_x_6196:
        /* <DEDUP_REMOVED lines=15> */
.L_x_6197:
        /* <DEDUP_REMOVED lines=15> */
.L_x_6198:
        /* <DEDUP_REMOVED lines=15> */
.L_x_6199:
        /* <DEDUP_REMOVED lines=15> */
.L_x_6200:
        /* <DEDUP_REMOVED lines=15> */
.L_x_6201:
        /* <DEDUP_REMOVED lines=15> */
.L_x_6202:
        /* <DEDUP_REMOVED lines=15> */
.L_x_6203:
        /* <DEDUP_REMOVED lines=10> */
.L_x_6185:
[----:B------:R-:W-:Y:S05]  /*1e250*/  BSYNC B1 ;  /* 0x0000000000017941 */ /* 0x000fea0003800000 */
.L_x_6184:
[----:B------:R-:W2:Y:S01]  /*1e260*/  LDL R5, [R1+0x24] ;  /* 0x0000240001057983 */ /* 0x000ea20000100800 */
[----:B------:R-:W-:Y:S01]  /*1e270*/  VIADD R0, R0, 0xfffffffe ;  /* 0xfffffffe00007836 */ /* 0x000fe20000000000 */
[----:B--2---:R-:W-:-:S13]  /*1e280*/  ISETP.GT.AND P0, PT, R6, R5, PT ;  /* 0x000000050600720c */ /* 0x004fda0003f04270 */
[----:B------:R-:W-:Y:S05]  /*1e290*/  @P0 BRA `(.L_x_6204) ;  /* 0xffffffe400000947 */ /* 0x000fea000383ffff */
.L_x_6141:
[----:B------:R-:W-:Y:S05]  /*1e2a0*/  BSYNC B0 ;  /* 0x0000000000007941 */ /* 0x000fea0003800000 */
.L_x_6140:
        /* <DEDUP_REMOVED lines=24> */
.L_x_6206:
[----:B------:R-:W-:Y:S05]  /*1e430*/  BSYNC B0 ;  /* 0x0000000000007941 */ /* 0x000fea0003800000 */
.L_x_6205:
[----:B------:R-:W-:-:S05]  /*1e440*/  SEL R0, R0, RZ, P0 ;  /* 0x000000ff00007207 */ /* 0x000fca0000000000 */
[----:B------:R2:W-:Y:S02]  /*1e450*/  STL [R1+0x4], R0 ;  /* 0x0000040001007387 */ /* 0x0005e40000100800 */
.L_x_6108:
[----:B------:R-:W-:Y:S05]  /*1e460*/  BSYNC B7 ;  /* 0x0000000000077941 */ /* 0x000fea0003800000 */
.L_x_6106:
        /* <DEDUP_REMOVED lines=10> */
[----:B------:R2:W-:Y:S01]  /*1e510*/  STL [R1], R0 ;  /* 0x0000000001007387 */ /* 0x0005e20000100800 */
[----:B------:R-:W-:Y:S06]  /*1e520*/  BAR.ARV 0x4, 0x180 ;  /* 0x0106000000007b1d */ /* 0x000fec0000002000 */
[----:B------:R-:W-:Y:S05]  /*1e530*/  BRA `(.L_x_6208) ;  /* 0x0000000800d47947 */ /* 0x000fea0003800000 */
.L_x_6207:
[----:B------:R-:W2:Y:S01]  /*1e540*/  S2R R6, SR_TID.X ;  /* 0x0000000000067919 */ /* 0x000ea20000002100 */
[----:B------:R-:W-:Y:S01]  /*1e550*/  UMOV UR4, 0xffffffff ;  /* 0xffffffff00047882 */ /* 0x000fe20000000000 */
[----:B--2---:R-:W-:-:S04]  /*1e560*/  LOP3.LUT R6, R6, 0x1f, RZ, 0xc0, !PT ;  /* 0x0000001f06067812 */ /* 0x004fc800078ec0ff */
[----:B------:R-:W-:Y:S01]  /*1e570*/  ISETP.NE.AND P0, PT, R6, 0x1f, PT ;  /* 0x0000001f0600780c */ /* 0x000fe20003f05270 */
[----:B------:R-:W-:-:S12]  /*1e580*/  BRA.DIV UR4, `(.L_x_6209) ;  /* 0x0000002604dc7947 */ /* 0x000fd8000b800000 */
[----:B0-----:R-:W-:Y:S01]  /*1e590*/  IMAD.IADD R5, R19, 0x1, R6 ;  /* 0x0000000113057824 */ /* 0x001fe200078e0206 */
[----:B------:R-:W-:-:S04]  /*1e5a0*/  ULDC UR4, c[0x0][0xc3c] ;  /* 0x00030f0000047ab9 */ /* 0x000fc80000000800 */
[----:B------:R-:W-:-:S13]  /*1e5b0*/  ISETP.GE.OR P1, PT, R5, UR4, !P0 ;  /* 0x0000000405007c0c */ /* 0x000fda000c726670 */
[----:B-1----:R-:W0:Y:S02]  /*1e5c0*/  @!P1 LDC.64 R2, c[0x0][0xc80] ;  /* 0x00032000ff029b82 */ /* 0x002e240000000a00 */
[----:B0-----:R-:W-:-:S06]  /*1e5d0*/  @!P1 IMAD.WIDE R2, R5, 0x4, R2 ;  /* 0x0000000405029825 */ /* 0x001fcc00078e0202 */
[----:B------:R0:W2:Y:S01]  /*1e5e0*/  @!P1 LDG.E R3, desc[UR42][R2.64] ;  /* 0x0000002a02039981 */ /* 0x0000a2000c1e1900 */
[C---:B------:R-:W-:Y:S02]  /*1e5f0*/  ISETP.GE.U32.AND P2, PT, R6.reuse, 0x2, PT ;  /* 0x000000020600780c */ /* 0x040fe40003f46070 */
[C---:B------:R-:W-:Y:S01]  /*1e600*/  ISETP.GE.U32.AND P3, PT, R6.reuse, 0x4, PT ;  /* 0x000000040600780c */ /* 0x040fe20003f66070 */
[----:B------:R-:W-:Y:S01]  /*1e610*/  SHFL.IDX PT, R0, R16, RZ, 0x1f ;  /* 0x00001fff10007589 */ /* 0x000fe200000e0000 */
[C---:B------:R-:W-:Y:S02]  /*1e620*/  ISETP.GE.U32.AND P4, PT, R6.reuse, 0x8, PT ;  /* 0x000000080600780c */ /* 0x040fe40003f86070 */
[C---:B------:R-:W-:Y:S01]  /*1e630*/  ISETP.GE.U32.AND P5, PT, R6.reuse, 0x10, PT ;  /* 0x000000100600780c */ /* 0x040fe20003fa6070 */
[----:B------:R-:W-:Y:S01]  /*1e640*/  SHFL.IDX PT, R4, R16, 0x1, 0x1f ;  /* 0x00201f0010047f89 */ /* 0x000fe200000e0000 */
        /* <DEDUP_REMOVED lines=19> */
.L_x_6305:
[----:B------:R-:W-:Y:S02]  /*1e780*/  ULDC UR4, c[0x0][0xc38] ;  /* 0x00030e0000047ab9 */ /* 0x000fe40000000800 */
[----:B------:R-:W-:-:S04]  /*1e790*/  IMAD.U32 R5, RZ, RZ, UR4 ;  /* 0x00000004ff057e24 */ /* 0x000fc8000f8e00ff */
[----:B-1----:R-:W-:-:S04]  /*1e7a0*/  IMAD R16, R14, R5, RZ ;  /* 0x000000050e107224 */ /* 0x002fc800078e02ff */
[----:B------:R-:W-:-:S05]  /*1e7b0*/  IMAD.IADD R4, R4, 0x1, R16 ;  /* 0x0000000104047824 */ /* 0x000fca00078e0210 */
[----:B------:R-:W-:-:S13]  /*1e7c0*/  ISETP.GT.AND P6, PT, R4, R0, PT ;  /* 0x000000000400720c */ /* 0x000fda0003fc4270 */
[----:B------:R-:W-:Y:S05]  /*1e7d0*/  @P6 BRA `(.L_x_6210) ;  /* 0x00000000009c6947 */ /* 0x000fea0003800000 */
.L_x_6215:
        /* <DEDUP_REMOVED lines=14> */
.L_x_6213:
[----:B------:R-:W-:Y:S05]  /*1e8c0*/  BSYNC B0 ;  /* 0x0000000000007941 */ /* 0x000fea0003800000 */
.L_x_6212:
        /* <DEDUP_REMOVED lines=18> */
.L_x_6313:
[----:B------:R-:W-:Y:S02]  /*1e9f0*/  ULDC UR4, c[0x0][0xc38] ;  /* 0x00030e0000047ab9 */ /* 0x000fe40000000800 */
[----:B------:R-:W-:-:S04]  /*1ea00*/  IMAD.U32 R5, RZ, RZ, UR4 ;  /* 0x00000004ff057e24 */ /* 0x000fc8000f8e00ff */
[----:B-1----:R-:W-:-:S04]  /*1ea10*/  IMAD R16, R14, R5, RZ ;  /* 0x000000050e107224 */ /* 0x002fc800078e02ff */
[----:B------:R-:W-:-:S05]  /*1ea20*/  IMAD.IADD R4, R16, 0x1, R4 ;  /* 0x0000000110047824 */ /* 0x000fca00078e0204 */
[----:B------:R-:W-:-:S13]  /*1ea30*/  ISETP.GT.AND P6, PT, R4, R0, PT ;  /* 0x000000000400720c */ /* 0x000fda0003fc4270 */
[----:B------:R-:W-:Y:S05]  /*1ea40*/  @!P6 BRA `(.L_x_6215) ;  /* 0xfffffffc0064e947 */ /* 0x000fea000383ffff */
.L_x_6210:
        /* <DEDUP_REMOVED lines=8> */
.L_x_6317:
[----:B------:R-:W-:Y:S01]  /*1ead0*/  ISETP.NE.AND P0, PT, R4, RZ, PT ;  /* 0x000000ff0400720c */ /* 0x000fe20003f05270 */
[----:B------:R-:W-:-:S12]  /*1eae0*/  IMAD.MOV.U32 R4, RZ, RZ, RZ ;  /* 0x000000ffff047224 */ /* 0x000fd800078e00ff */
[----:B------:R-:W-:Y:S05]  /*1eaf0*/  @!P0 BRA `(.L_x_6217) ;  /* 0x0000000000108947 */ /* 0x000fea0003800000 */
[----:B------:R-:W-:Y:S01]  /*1eb00*/  UMOV UR4, 0xffffffff ;  /* 0xffffffff00047882 */ /* 0x000fe20000000000 */
[----:B------:R-:W-:Y:S02]  /*1eb10*/  VIADD R12, R6, 0xffffffff ;  /* 0xffffffff060c7836 */ /* 0x000fe40000000000 */
[----:B------:R-:W-:Y:S05]  /*1eb20*/  BRA.DIV UR4, `(.L_x_6218) ;  /* 0x0000002a04a07947 */ /* 0x000fea000b800000 */
[----:B------:R3:W4:Y:S02]  /*1eb30*/  SHFL.IDX PT, R4, R3, R12, 0x1f ;  /* 0x00001f0c03047589 */ /* 0x00072400000e0000 */
.L_x_6217:
        /* <DEDUP_REMOVED lines=35> */
[----:B------:R-:W-:-:S04]  /*1ed70*/  VIADDMNMX R5, R3, R5, R7, PT ;  /* 0x0000000503057246 */ /* 0x000fc80003800107 */
        /* <DEDUP_REMOVED lines=20> */
[----:B------:R-:W-:Y:S01]  /*1eec0*/  ISETP.GE.AND P2, PT, R3, RZ, PT ;  /* 0x000000ff0300720c */ /* 0x000fe20003f46270 */
[----:B------:R-:W-:-:S06]  /*1eed0*/  IMAD.IADD R3, R0, 0x1, R4 ;  /* 0x0000000100037824 */ /* 0x000fcc00078e0204 */
        /* <DEDUP_REMOVED lines=8> */
.L_x_6211:
[----:B------:R-:W-:Y:S01]  /*1ef60*/  UMOV UR4, URZ ;  /* 0x0000003f00047c82 */ /* 0x000fe20008000000 */
[----:B------:R-:W-:Y:S01]  /*1ef70*/  UMOV UR5, URZ ;  /* 0x0000003f00057c82 */ /* 0x000fe20008000000 */
[----:B------:R-:W-:Y:S01]  /*1ef80*/  ULDC UR6, c[0x0][0xc3c] ;  /* 0x00030f0000067ab9 */ /* 0x000fe20000000800 */
[----:B------:R-:W-:Y:S02]  /*1ef90*/  IMAD.MOV.U32 R16, RZ, RZ, R0 ;  /* 0x000000ffff107224 */ /* 0x000fe400078e0000 */
[----:B------:R-:W-:Y:S02]  /*1efa0*/  IMAD.U32 R17, RZ, RZ, UR4 ;  /* 0x00000004ff117e24 */ /* 0x000fe4000f8e00ff */
[----:B------:R-:W-:Y:S02]  /*1efb0*/  IMAD.U32 R18, RZ, RZ, UR5 ;  /* 0x00000005ff127e24 */ /* 0x000fe4000f8e00ff */
[----:B------:R-:W-:-:S07]  /*1efc0*/  IMAD.U32 R19, RZ, RZ, UR6 ;  /* 0x00000006ff137e24 */ /* 0x000fce000f8e00ff */
.L_x_6219:
[----:B------:R1:W2:Y:S01]  /*1efd0*/  LDL R2, [R1] ;  /* 0x0000000001027983 */ /* 0x0002a20000100800 */
[----:B------:R-:W3:Y:S01]  /*1efe0*/  S2R R0, SR_TID.X ;  /* 0x0000000000007919 */ /* 0x000ee20000002100 */
[----:B------:R-:W-:Y:S05]  /*1eff0*/  WARPSYNC.ALL ;  /* 0x0000000000007948 */ /* 0x000fea0003800000 */
[----:B---3--:R-:W-:Y:S01]  /*1f000*/  LOP3.LUT R0, R0, 0x1f, RZ, 0xc0, !PT ;  /* 0x0000001f00007812 */ /* 0x008fe200078ec0ff */
[----:B------:R-:W-:Y:S03]  /*1f010*/  BAR.SYNC.DEFER_BLOCKING 0x4, 0x180 ;  /* 0x0106000000007b1d */ /* 0x000fe60000010000 */
[----:B------:R-:W-:-:S13]  /*1f020*/  ISETP.NE.AND P0, PT, R0, RZ, PT ;  /* 0x000000ff0000720c */ /* 0x000fda0003f05270 */
[----:B0-----:R-:W2:Y:S01]  /*1f030*/  @!P0 S2R R3, SR_CgaCtaId ;  /* 0x0000000000038919 */ /* 0x001ea20000008800 */
[----:B------:R-:W-:-:S04]  /*1f040*/  @!P0 MOV R0, 0x400 ;  /* 0x0000040000008802 */ /* 0x000fc80000000f00 */
[----:B--2---:R-:W-:-:S05]  /*1f050*/  @!P0 LEA R2, R3, R0, 0x18 ;  /* 0x0000000003028211 */ /* 0x004fca00078ec0ff */
[----:B------:R1:W-:Y:S04]  /*1f060*/  @!P0 STS.128 [R2+0x28cd0], R16 ;  /* 0x028cd01002008388 */ /* 0x0003e80000000c00 */
[----:B------:R1:W-:Y:S01]  /*1f070*/  @!P0 STL [R1], R2 ;  /* 0x0000000201008387 */ /* 0x0003e20000100800 */
[----:B------:R-:W-:Y:S06]  /*1f080*/  BAR.ARV 0x5, 0x180 ;  /* 0x0146000000007b1d */ /* 0x000fec0000002000 */
.L_x_6208:
[----:B------:R-:W-:Y:S02]  /*1f090*/  ULDC UR4, c[0x0][0xc3c] ;  /* 0x00030f0000047ab9 */ /* 0x000fe40000000800 */
[----:B---3--:R-:W-:-:S13]  /*1f0a0*/  ISETP.GE.AND P0, PT, R19, UR4, PT ;  /* 0x0000000413007c0c */ /* 0x008fda000bf06270 */
[----:B------:R-:W-:Y:S05]  /*1f0b0*/  @!P0 BRA `(.L_x_6220) ;  /* 0xffffff7c00808947 */ /* 0x000fea000383ffff */
[----:B------:R-:W-:Y:S05]  /*1f0c0*/  BSYNC B8 ;  /* 0x0000000000087941 */ /* 0x000fea0003800000 */
.L_x_6040:
[----:B--2---:R-:W2:Y:S01]  /*1f0d0*/  LDL.LU R0, [R1+0x48] ;  /* 0x0000480001007983 */ /* 0x004ea20000300800 */
[----:B------:R-:W-:Y:S01]  /*1f0e0*/  BSSY B0, `(.L_x_6221) ;  /* 0x000000b000007945 */ /* 0x000fe20003800000 */
[----:B0-----:R-:W0:Y:S01]  /*1f0f0*/  S2R R5, SR_CgaCtaId ;  /* 0x0000000000057919 */ /* 0x001e220000008800 */
[----:B--2---:R-:W-:-:S05]  /*1f100*/  VIADD R0, R0, 0x1 ;  /* 0x0000000100007836 */ /* 0x004fca0000000000 */
[----:B-1----:R-:W-:-:S04]  /*1f110*/  LEA.HI R2, R0, R0, RZ, 0x1 ;  /* 0x0000000000027211 */ /* 0x002fc800078f08ff */
[----:B------:R-:W-:-:S05]  /*1f120*/  LOP3.LUT R3, R2, 0xfffffffe, RZ, 0xc0, !PT ;  /* 0xfffffffe02037812 */ /* 0x000fca00078ec0ff */
[----:B------:R-:W-:Y:S01]  /*1f130*/  IMAD.IADD R3, R0, 0x1, -R3 ;  /* 0x0000000100037824 */ /* 0x000fe200078e0a03 */
[----:B------:R-:W-:-:S04]  /*1f140*/  MOV R0, 0x400 ;  /* 0x0000040000007802 */ /* 0x000fc80000000f00 */
[----:B0-----:R-:W-:Y:S02]  /*1f150*/  LEA R0, R5, R0, 0x18 ;  /* 0x0000000005007211 */ /* 0x001fe400078ec0ff */
[----:B------:R-:W-:-:S04]  /*1f160*/  SHF.L.U32 R3, R3, 0x1f, RZ ;  /* 0x0000001f03037819 */ /* 0x000fc800000006ff */
[----:B------:R-:W0:Y:S02]  /*1f170*/  SYNCS.PHASECHK.TRANS64.TRYWAIT P0, [R0+URZ+0x28c20], R3 ;  /* 0x028c2003000075a7 */ /* 0x000e24000800017f */
[----:B0-----:R-:W-:Y:S05]  /*1f180*/  @!P0 BRA `(.L_x_6222) ;  /* 0x0000002400308947 */ /* 0x001fea0003800000 */
.L_x_6320:
[----:B------:R-:W-:Y:S05]  /*1f190*/  BSYNC B0 ;  /* 0x0000000000007941 */ /* 0x000fea0003800000 */
.L_x_6221:
[----:B------:R-:W-:-:S03]  /*1f1a0*/  UMOV UR4, 0xffffffff ;  /* 0xffffffff00047882 */ /* 0x000fc60000000000 */
[----:B------:R-:W-:Y:S05]  /*1f1b0*/  BRA.DIV UR4, `(.L_x_6223) ;  /* 0x0000002604387947 */ /* 0x000fea000b800000 */
[----:B------:R-:W1:Y:S02]  /*1f1c0*/  S2R R2, SR_TID.X ;  /* 0x0000000000027919 */ /* 0x000e640000002100 */
[----:B-1----:R-:W-:-:S04]  /*1f1d0*/  SHF.R.U32.HI R2, RZ, 0x5, R2 ;  /* 0x00000005ff027819 */ /* 0x002fc80000011602 */
[----:B------:R-:W-:-:S05]  /*1f1e0*/  LOP3.LUT R2, R2, 0x3, RZ, 0xc0, !PT ;  /* 0x0000000302027812 */ /* 0x000fca00078ec0ff */
[----:B------:R1:W2:Y:S02]  /*1f1f0*/  SHFL.IDX PT, R14, R2, RZ, 0x1f ;  /* 0x00001fff020e7589 */ /* 0x0002a400000e0000 */
.L_x_6323:
[----:B--2---:R-:W-:-:S13]  /*1f200*/  ISETP.NE.AND P0, PT, R14, RZ, PT ;  /* 0x000000ff0e00720c */ /* 0x004fda0003f05270 */
[----:B------:R-:W-:Y:S05]  /*1f210*/  @P0 BRA `(.L_x_5821) ;  /* 0x0000000000940947 */ /* 0x000fea0003800000 */
[----:B------:R-:W-:-:S03]  /*1f220*/  UMOV UR4, 0xffffffff ;  /* 0xffffffff00047882 */ /* 0x000fc60000000000 */
[----:B------:R-:W-:Y:S05]  /*1f230*/  BRA.DIV UR4, `(.L_x_6224) ;  /* 0x00000026044c7947 */ /* 0x000fea000b800000 */
[----:B------:R-:W-:-:S13]  /*1f240*/  ELECT P6, URZ, PT ;  /* 0x00000000003f782f */ /* 0x000fda00038c0000 */
.L_x_6326:
[----:B------:R-:W-:Y:S05]  /*1f250*/  @!P6 BRA `(.L_x_5821) ;  /* 0x000000000084e947 */ /* 0x000fea0003800000 */
[----:B------:R-:W-:-:S06]  /*1f260*/  ULOP3.LUT UR4, UR36, 0x2, URZ, 0xfc, !UPT ;  /* 0x0000000224047892 */ /* 0x000fcc000f8efc3f */
[----:B-1----:R-:W-:-:S05]  /*1f270*/  IMAD.U32 R2, RZ, RZ, UR4 ;  /* 0x00000004ff027e24 */ /* 0x002fca000f8e00ff */
[----:B------:R-:W-:-:S13]  /*1f280*/  ISETP.NE.AND P2, PT, R2, 0x3, PT ;  /* 0x000000030200780c */ /* 0x000fda0003f45270 */
[----:B------:R-:W-:Y:S05]  /*1f290*/  @!P2 BRA `(.L_x_6225) ;  /* 0x000000000004a947 */ /* 0x000fea0003800000 */
[----:B------:R-:W-:Y:S01]  /*1f2a0*/  BPT.TRAP 0x1 ;  /* 0x000000040000795c */ /* 0x000fe20000300000 */
.L_x_6225:
        /* <DEDUP_REMOVED lines=14> */
.L_x_6327:
[----:B------:R-:W1:Y:S02]  /*1f390*/  SYNCS.PHASECHK.TRANS64.TRYWAIT P0, [R7+URZ], R2 ;  /* 0x00000002070075a7 */ /* 0x000e64000800017f */
[----:B-1----:R-:W-:Y:S05]  /*1f3a0*/  @!P0 BRA `(.L_x_6227) ;  /* 0x0000002400248947 */ /* 0x002fea0003800000 */
.L_x_6328:
[----:B------:R-:W-:Y:S05]  /*1f3b0*/  @!P2 BRA `(.L_x_6228) ;  /* 0x000000000004a947 */ /* 0x000fea0003800000 */
[----:B------:R-:W-:Y:S01]  /*1f3c0*/  BPT.TRAP 0x1 ;  /* 0x000000040000795c */ /* 0x000fe20000300000 */
.L_x_6228:
[----:B------:R-:W2:Y:S01]  /*1f3d0*/  LDL.LU R4, [R1+0x4] ;  /* 0x0000040001047983 */ /* 0x000ea20000300800 */
[----:B------:R-:W-:-:S04]  /*1f3e0*/  VIADD R0, R0, 0x28c60 ;  /* 0x00028c6000007836 */ /* 0x000fc80000000000 */
[----:B--2---:R-:W-:-:S04]  /*1f3f0*/  IMAD R4, R4, 0x8, R0 ;  /* 0x0000000804047824 */ /* 0x004fc800078e0200 */
[----:B------:R-:W2:Y:S02]  /*1f400*/  SYNCS.PHASECHK.TRANS64.TRYWAIT P0, [R4+URZ], R5 ;  /* 0x00000005040075a7 */ /* 0x000ea4000800017f */
[----:B--2---:R-:W-:Y:S05]  /*1f410*/  @!P0 BRA `(.L_x_6229) ;  /* 0x00000024001c8947 */ /* 0x004fea0003800000 */
.L_x_6329:
[----:B------:R-:W-:-:S07]  /*1f420*/  IMAD R3, R3, 0x8, R0 ;  /* 0x0000000803037824 */ /* 0x000fce00078e0200 */
.L_x_6230:
[----:B---3--:R3:W4:Y:S02]  /*1f430*/  SYNCS.PHASECHK.TRANS64.TRYWAIT P0, [R3+URZ], R2 ;  /* 0x00000002030075a7 */ /* 0x008724000800017f */
[----:B----4-:R-:W-:Y:S05]  /*1f440*/  @!P0 NANOSLEEP.SYNCS 0x989680 ;  /* 0x009896800000895d */ /* 0x010fea0003900000 */
[----:B------:R-:W4:Y:S02]  /*1f450*/  @!P0 SYNCS.PHASECHK.TRANS64 P0, [R3+URZ], R2 ;  /* 0x00000002030085a7 */ /* 0x000f24000800007f */
[----:B----4-:R-:W-:Y:S05]  /*1f460*/  @!P0 BRA `(.L_x_6230) ;  /* 0xfffffffc00f08947 */ /* 0x010fea000383ffff */
.L_x_5821:
[----:B------:R-:W-:Y:S05]  /*1f470*/  BSYNC B9 ;  /* 0x0000000000097941 */ /* 0x000fea0003800000 */
.L_x_5818:
[----:B------:R-:W-:Y:S05]  /*1f480*/  EXIT ;  /* 0x000000000000794d */ /* 0x000fea0003800000 */
.L_x_5845:
[----:B0-----:R0:W1:Y:S02]  /*1f490*/  SYNCS.PHASECHK.TRANS64.TRYWAIT P5, [R64+URZ+0x28c90], R43 ;  /* 0x028c902b400075a7 */ /* 0x00106400080a017f */
[----:B-1----:R-:W-:Y:S05]  /*1f4a0*/  @!P5 NANOSLEEP.SYNCS 0x989680 ;  /* 0x009896800000d95d */ /* 0x002fea0003900000 */
[----:B------:R-:W1:Y:S02]  /*1f4b0*/  @!P5 SYNCS.PHASECHK.TRANS64 P5, [R64+URZ+0x28c90], R43 ;  /* 0x028c902b4000d5a7 */ /* 0x000e6400080a007f */
[----:B-1----:R-:W-:Y:S05]  /*1f4c0*/  @!P5 BRA `(.L_x_5845) ;  /* 0xfffffffc00f0d947 */ /* 0x002fea000383ffff */
[----:B------:R-:W-:Y:S05]  /*1f4d0*/  BRA `(.L_x_6231) ;  /* 0xfffffe34004c7947 */ /* 0x000fea000383ffff */
.L_x_5855:
[----:B-1----:R1:W2:Y:S02]  /*1f4e0*/  SYNCS.PHASECHK.TRANS64.TRYWAIT P5, [R64+URZ+0x28c90], R43 ;  /* 0x028c902b400075a7 */ /* 0x0022a400080a017f */
[----:B--2---:R-:W-:Y:S05]  /*1f4f0*/  @!P5 NANOSLEEP.SYNCS 0x989680 ;  /* 0x009896800000d95d */ /* 0x004fea0003900000 */
[----:B------:R-:W2:Y:S02]  /*1f500*/  @!P5 SYNCS.PHASECHK.TRANS64 P5, [R64+URZ+0x28c90], R43 ;  /* 0x028c902b4000d5a7 */ /* 0x000ea400080a007f */
[----:B--2---:R-:W-:Y:S05]  /*1f510*/  @!P5 BRA `(.L_x_5855) ;  /* 0xfffffffc00f0d947 */ /* 0x004fea000383ffff */
[----:B------:R-:W-:Y:S05]  /*1f520*/  BRA `(.L_x_6232) ;  /* 0xfffffe3c00a87947 */ /* 0x000fea000383ffff */
.L_x_5860:
[----:B0-----:R0:W1:Y:S02]  /*1f530*/  SYNCS.PHASECHK.TRANS64.TRYWAIT P5, [R64+URZ+0x28c90], R43 ;  /* 0x028c902b400075a7 */ /* 0x00106400080a017f */
[----:B-1----:R-:W-:Y:S05]  /*1f540*/  @!P5 NANOSLEEP.SYNCS 0x989680 ;  /* 0x009896800000d95d */ /* 0x002fea0003900000 */
[----:B------:R-:W1:Y:S02]  /*1f550*/  @!P5 SYNCS.PHASECHK.TRANS64 P5, [R64+URZ+0x28c90], R43 ;  /* 0x028c902b4000d5a7 */ /* 0x000e6400080a007f */
[----:B-1----:R-:W-:Y:S05]  /*1f560*/  @!P5 BRA `(.L_x_5860) ;  /* 0xfffffffc00f0d947 */ /* 0x002fea000383ffff */
[----:B------:R-:W-:Y:S05]  /*1f570*/  BRA `(.L_x_6233) ;  /* 0xfffffe4400c07947 */ /* 0x000fea000383ffff */
.L_x_5864:
[----:B--2---:R2:W0:Y:S02]  /*1f580*/  SYNCS.PHASECHK.TRANS64.TRYWAIT P0, [R64+URZ+0x28cb0], R43 ;  /* 0x028cb02b400075a7 */ /* 0x004424000800017f */
[----:B0-----:R-:W-:Y:S05]  /*1f590*/  @!P0 NANOSLEEP.SYNCS 0x989680 ;  /* 0x009896800000895d */ /* 0x001fea0003900000 */
[----:B------:R-:W0:Y:S02]  /*1f5a0*/  @!P0 SYNCS.PHASECHK.TRANS64 P0, [R64+URZ+0x28cb0], R43 ;  /* 0x028cb02b400085a7 */ /* 0x000e24000800007f */
[----:B0-----:R-:W-:Y:S05]  /*1f5b0*/  @!P0 BRA `(.L_x_5864) ;  /* 0xfffffffc00f08947 */ /* 0x001fea000383ffff */
[----:B------:R-:W-:Y:S05]  /*1f5c0*/  BRA `(.L_x_6234) ;  /* 0xfffffe4800387947 */ /* 0x000fea000383ffff */
.L_x_5883:
[----:B-1----:R1:W2:Y:S02]  /*1f5d0*/  SYNCS.PHASECHK.TRANS64.TRYWAIT P1, [R22+URZ+0x28c50], R3 ;  /* 0x028c5003160075a7 */ /* 0x0022a4000802017f */
[----:B--2---:R-:W-:Y:S05]  /*1f5e0*/  @!P1 NANOSLEEP.SYNCS 0x989680 ;  /* 0x009896800000995d */ /* 0x004fea0003900000 */
[----:B------:R-:W2:Y:S02]  /*1f5f0*/  @!P1 SYNCS.PHASECHK.TRANS64 P1, [R22+URZ+0x28c50], R3 ;  /* 0x028c5003160095a7 */ /* 0x000ea4000802007f */
[----:B--2---:R-:W-:Y:S05]  /*1f600*/  @!P1 BRA `(.L_x_5883) ;  /* 0xfffffffc00f09947 */ /* 0x004fea000383ffff */
[----:B------:R-:W-:Y:S05]  /*1f610*/  BRA `(.L_x_6235) ;  /* 0xfffffe5800607947 */ /* 0x000fea000383ffff */
.L_x_5890:
[----:B-1----:R1:W2:Y:S02]  /*1f620*/  SYNCS.PHASECHK.TRANS64.TRYWAIT P2, [R0+URZ+0x28c50], R5 ;  /* 0x028c5005000075a7 */ /* 0x0022a4000804017f */
[----:B--2---:R-:W-:Y:S05]  /*1f630*/  @!P2 NANOSLEEP.SYNCS 0x989680 ;  /* 0x009896800000a95d */ /* 0x004fea0003900000 */
[----:B------:R-:W2:Y:S02]  /*1f640*/  @!P2 SYNCS.PHASECHK.TRANS64 P2, [R0+URZ+0x28c50], R5 ;  /* 0x028c50050000a5a7 */ /* 0x000ea4000804007f */
[----:B--2---:R-:W-:Y:S05]  /*1f650*/  @!P2 BRA `(.L_x_5890) ;  /* 0xfffffffc00f0a947 */ /* 0x004fea000383ffff */
[----:B------:R-:W-:Y:S05]  /*1f660*/  BRA `(.L_x_5889) ;  /* 0xfffffe6400887947 */ /* 0x000fea000383ffff */
.L_x_5911:
        /* <DEDUP_REMOVED lines=8> */
.L_x_6237:
[----:B------:R-:W-:Y:S05]  /*1f6f0*/  BSYNC B1 ;  /* 0x0000000000017941 */ /* 0x000fea0003800000 */
.L_x_6236:
        /* <DEDUP_REMOVED lines=8> */
.L_x_6238:
[----:B------:R-:W-:Y:S02]  /*1f780*/  IMAD.MOV.U32 R13, RZ, RZ, R8 ;  /* 0x000000ffff0d7224 */ /* 0x000fe400078e0008 */
[----:B------:R-:W-:-:S07]  /*1f790*/  IMAD.MOV.U32 R0, RZ, RZ, R14 ;  /* 0x000000ffff007224 */ /* 0x000fce00078e000e */
[----:B------:R-:W-:Y:S05]  /*1f7a0*/  WARPSYNC.COLLECTIVE R15, `(.L_x_6239) ;  /* 0x000000000f087348 */ /* 0x000fea0003c00000 */
[----:B------:R0:W1:Y:S02]  /*1f7b0*/  SHFL.IDX P6, R14, R13, R12, R11 ;  /* 0x0000000c0d0e7389 */ /* 0x00006400000c000b */
[----:B01----:R-:W-:Y:S01]  /*1f7c0*/  ENDCOLLECTIVE ;  /* 0x000000000000791b */ /* 0x003fe20003800000 */
.L_x_6239:
[----:B------:R-:W-:Y:S02]  /*1f7d0*/  IMAD.MOV.U32 R13, RZ, RZ, R7 ;  /* 0x000000ffff0d7224 */ /* 0x000fe400078e0007 */
[----:B------:R-:W-:-:S07]  /*1f7e0*/  IMAD.MOV.U32 R5, RZ, RZ, R14 ;  /* 0x000000ffff057224 */ /* 0x000fce00078e000e */
[----:B------:R-:W-:Y:S05]  /*1f7f0*/  WARPSYNC.COLLECTIVE R15, `(.L_x_6240) ;  /* 0x000000000f087348 */ /* 0x000fea0003c00000 */
[----:B------:R0:W1:Y:S02]  /*1f800*/  SHFL.IDX P6, R14, R13, R12, R11 ;  /* 0x0000000c0d0e7389 */ /* 0x00006400000c000b */
[----:B01----:R-:W-:Y:S01]  /*1f810*/  ENDCOLLECTIVE ;  /* 0x000000000000791b */ /* 0x003fe20003800000 */
.L_x_6240:
[----:B------:R-:W-:Y:S05]  /*1f820*/  BRA `(.L_x_6241) ;  /* 0xfffffe80000c7947 */ /* 0x000fea000383ffff */
.L_x_5914:
[----:B------:R-:W-:Y:S01]  /*1f830*/  BSSY B1, `(.L_x_6242) ;  /* 0x0000008000017945 */ /* 0x000fe20003800000 */
[----:B------:R-:W-:Y:S02]  /*1f840*/  IMAD.MOV.U32 R13, RZ, RZ, R6 ;  /* 0x000000ffff0d7224 */ /* 0x000fe400078e0006 */
[----:B------:R-:W-:Y:S02]  /*1f850*/  IMAD.MOV.U32 R12, RZ, RZ, 0x1 ;  /* 0x00000001ff0c7424 */ /* 0x000fe400078e00ff */
[----:B------:R-:W-:Y:S02]  /*1f860*/  IMAD.MOV.U32 R11, RZ, RZ, 0x1c1f ;  /* 0x00001c1fff0b7424 */ /* 0x000fe400078e00ff */
[----:B------:R-:W-:-:S07]  /*1f870*/  IMAD.MOV.U32 R15, RZ, RZ, -0x1 ;  /* 0xffffffffff0f7424 */ /* 0x000fce00078e00ff */
[----:B-1----:R-:W-:Y:S05]  /*1f880*/  WARPSYNC.COLLECTIVE R15, `(.L_x_6243) ;  /* 0x000000000f087348 */ /* 0x002fea0003c00000 */
[----:B------:R0:W2:Y:S02]  /*1f890*/  SHFL.IDX P6, R14, R13, R12, R11 ;  /* 0x0000000c0d0e7389 */ /* 0x0000a400000c000b */
[----:B012---:R-:W-:Y:S01]  /*1f8a0*/  ENDCOLLECTIVE ;  /* 0x000000000000791b */ /* 0x007fe20003800000 */
.L_x_6243:
[----:B------:R-:W-:Y:S05]  /*1f8b0*/  BSYNC B1 ;  /* 0x0000000000017941 */ /* 0x000fea0003800000 */
.L_x_6242:
[----:B------:R-:W-:Y:S02]  /*1f8c0*/  IMAD.MOV.U32 R13, RZ, RZ, R4 ;  /* 0x000000ffff0d7224 */ /* 0x000fe400078e0004 */
[----:B------:R-:W-:Y:S02]  /*1f8d0*/  IMAD.MOV.U32 R12, RZ, RZ, 0x1 ;  /* 0x00000001ff0c7424 */ /* 0x000fe400078e00ff */
[----:B------:R-:W-:Y:S02]  /*1f8e0*/  IMAD.MOV.U32 R11, RZ, RZ, 0x1c1f ;  /* 0x00001c1fff0b7424 */ /* 0x000fe400078e00ff */
[----:B------:R-:W-:Y:S02]  /*1f8f0*/  IMAD.MOV.U32 R15, RZ, RZ, -0x1 ;  /* 0xffffffffff0f7424 */ /* 0x000fe400078e00ff */
[----:B------:R-:W-:-:S07]  /*1f900*/  IMAD.MOV.U32 R3, RZ, RZ, R14 ;  /* 0x000000ffff037224 */ /* 0x000fce00078e000e */
[----:B------:R-:W-:Y:S05]  /*1f910*/  WARPSYNC.COLLECTIVE R15, `(.L_x_6244) ;  /* 0x000000000f087348 */ /* 0x000fea0003c00000 */
[----:B------:R0:W1:Y:S02]  /*1f920*/  SHFL.IDX P6, R14, R13, R12, R11 ;  /* 0x0000000c0d0e7389 */ /* 0x00006400000c000b */
[----:B01----:R-:W-:Y:S01]  /*1f930*/  ENDCOLLECTIVE ;  /* 0x000000000000791b */ /* 0x003fe20003800000 */
.L_x_6244:
[----:B------:R-:W-:Y:S02]  /*1f940*/  IMAD.MOV.U32 R13, RZ, RZ, R8 ;  /* 0x000000ffff0d7224 */ /* 0x000fe400078e0008 */
[----:B------:R-:W-:-:S07]  /*1f950*/  IMAD.MOV.U32 R0, RZ, RZ, R14 ;  /* 0x000000ffff007224 */ /* 0x000fce00078e000e */
[----:B------:R-:W-:Y:S05]  /*1f960*/  WARPSYNC.COLLECTIVE R15, `(.L_x_6245) ;  /* 0x000000000f087348 */ /* 0x000fea0003c00000 */
[----:B------:R0:W1:Y:S02]  /*1f970*/  SHFL.IDX P6, R14, R13, R12, R11 ;  /* 0x0000000c0d0e7389 */ /* 0x00006400000c000b */
[----:B01----:R-:W-:Y:S01]  /*1f980*/  ENDCOLLECTIVE ;  /* 0x000000000000791b */ /* 0x003fe20003800000 */
.L_x_6245:
[----:B------:R-:W-:Y:S02]  /*1f990*/  IMAD.MOV.U32 R13, RZ, RZ, R7 ;  /* 0x000000ffff0d7224 */ /* 0x000fe400078e0007 */
[----:B------:R-:W-:-:S07]  /*1f9a0*/  IMAD.MOV.U32 R5, RZ, RZ, R14 ;  /* 0x000000ffff057224 */ /* 0x000fce00078e000e */
[----:B------:R-:W-:Y:S05]  /*1f9b0*/  WARPSYNC.COLLECTIVE R15, `(.L_x_6246) ;  /* 0x000000000f087348 */ /* 0x000fea0003c00000 */
[----:B------:R0:W1:Y:S02]  /*1f9c0*/  SHFL.IDX P6, R14, R13, R12, R11 ;  /* 0x0000000c0d0e7389 */ /* 0x00006400000c000b */
[----:B01----:R-:W-:Y:S01]  /*1f9d0*/  ENDCOLLECTIVE ;  /* 0x000000000000791b */ /* 0x003fe20003800000 */
.L_x_6246:
[----:B------:R-:W-:Y:S05]  /*1f9e0*/  BRA `(.L_x_6247) ;  /* 0xfffffe80006c7947 */ /* 0x000fea000383ffff */
.L_x_5918:
[----:B0-----:R0:W1:Y:S02]  /*1f9f0*/  SYNCS.PHASECHK.TRANS64.TRYWAIT P0, [R2+URZ+0x28c00], R35 ;  /* 0x028c0023020075a7 */ /* 0x001064000800017f */
[----:B-1----:R-:W-:Y:S05]  /*1fa00*/  @!P0 NANOSLEEP.SYNCS 0x989680 ;  /* 0x009896800000895d */ /* 0x002fea0003900000 */
[----:B------:R-:W1:Y:S02]  /*1fa10*/  @!P0 SYNCS.PHASECHK.TRANS64 P0, [R2+URZ+0x28c00], R35 ;  /* 0x028c0023020085a7 */ /* 0x000e64000800007f */
[----:B-1----:R-:W-:Y:S05]  /*1fa20*/  @!P0 BRA `(.L_x_5918) ;  /* 0xfffffffc00f08947 */ /* 0x002fea000383ffff */
[----:B------:R-:W-:Y:S05]  /*1fa30*/  BRA `(.L_x_6248) ;  /* 0xfffffe8400547947 */ /* 0x000fea000383ffff */
.L_x_5926:
        /* <DEDUP_REMOVED lines=8> */
.L_x_6250:
[----:B------:R-:W-:Y:S05]  /*1fac0*/  BSYNC B1 ;  /* 0x0000000000017941 */ /* 0x000fea0003800000 */
.L_x_6249:
        /* <DEDUP_REMOVED lines=8> */
.L_x_6251:
[----:B------:R-:W-:Y:S02]  /*1fb50*/  IMAD.MOV.U32 R13, RZ, RZ, R7 ;  /* 0x000000ffff0d7224 */ /* 0x000fe400078e0007 */
[----:B------:R-:W-:-:S07]  /*1fb60*/  IMAD.MOV.U32 R0, RZ, RZ, R14 ;  /* 0x000000ffff007224 */ /* 0x000fce00078e000e */
[----:B------:R-:W-:Y:S05]  /*1fb70*/  WARPSYNC.COLLECTIVE R15, `(.L_x_6252) ;  /* 0x000000000f087348 */ /* 0x000fea0003c00000 */
[----:B------:R0:W1:Y:S02]  /*1fb80*/  SHFL.IDX P6, R14, R13, R12, R11 ;  /* 0x0000000c0d0e7389 */ /* 0x00006400000c000b */
[----:B01----:R-:W-:Y:S01]  /*1fb90*/  ENDCOLLECTIVE ;  /* 0x000000000000791b */ /* 0x003fe20003800000 */
.L_x_6252:
[----:B------:R-:W-:Y:S02]  /*1fba0*/  IMAD.MOV.U32 R10, RZ, RZ, R0 ;  /* 0x000000ffff0a7224 */ /* 0x000fe400078e0000 */
[----:B------:R-:W-:Y:S02]  /*1fbb0*/  IMAD.MOV.U32 R13, RZ, RZ, R9 ;  /* 0x000000ffff0d7224 */ /* 0x000fe400078e0009 */
[----:B------:R-:W-:-:S07]  /*1fbc0*/  IMAD.MOV.U32 R5, RZ, RZ, R14 ;  /* 0x000000ffff057224 */ /* 0x000fce00078e000e */
[----:B------:R-:W-:Y:S05]  /*1fbd0*/  WARPSYNC.COLLECTIVE R15, `(.L_x_6253) ;  /* 0x000000000f087348 */ /* 0x000fea0003c00000 */
[----:B------:R0:W1:Y:S02]  /*1fbe0*/  SHFL.IDX P6, R14, R13, R12, R11 ;  /* 0x0000000c0d0e7389 */ /* 0x00006400000c000b */
[----:B01----:R-:W-:Y:S01]  /*1fbf0*/  ENDCOLLECTIVE ;  /* 0x000000000000791b */ /* 0x003fe20003800000 */
.L_x_6253:
[----:B------:R-:W-:Y:S01]  /*1fc00*/  IMAD.MOV.U32 R11, RZ, RZ, R3 ;  /* 0x000000ffff0b7224 */ /* 0x000fe200078e0003 */
[----:B------:R-:W-:Y:S06]  /*1fc10*/  BRA `(.L_x_6254) ;  /* 0xfffffe9000687947 */ /* 0x000fec000383ffff */
.L_x_5929:
[----:B------:R-:W-:Y:S01]  /*1fc20*/  BSSY B1, `(.L_x_6255) ;  /* 0x0000008000017945 */ /* 0x000fe20003800000 */
[----:B------:R-:W-:Y:S02]  /*1fc30*/  IMAD.MOV.U32 R13, RZ, RZ, R8 ;  /* 0x000000ffff0d7224 */ /* 0x000fe400078e0008 */
[----:B------:R-:W-:Y:S02]  /*1fc40*/  IMAD.MOV.U32 R12, RZ, RZ, 0x1 ;  /* 0x00000001ff0c7424 */ /* 0x000fe400078e00ff */
[----:B-1----:R-:W-:Y:S02]  /*1fc50*/  IMAD.MOV.U32 R11, RZ, RZ, 0x1c1f ;  /* 0x00001c1fff0b7424 */ /* 0x002fe400078e00ff */
[----:B------:R-:W-:-:S07]  /*1fc60*/  IMAD.MOV.U32 R15, RZ, RZ, -0x1 ;  /* 0xffffffffff0f7424 */ /* 0x000fce00078e00ff */
[----:B0-----:R-:W-:Y:S05]  /*1fc70*/  WARPSYNC.COLLECTIVE R15, `(.L_x_6256) ;  /* 0x000000000f087348 */ /* 0x001fea0003c00000 */
[----:B0-----:R0:W1:Y:S02]  /*1fc80*/  SHFL.IDX P6, R14, R13, R12, R11 ;  /* 0x0000000c0d0e7389 */ /* 0x00106400000c000b */
[----:B01----:R-:W-:Y:S01]  /*1fc90*/  ENDCOLLECTIVE ;  /* 0x000000000000791b */ /* 0x003fe20003800000 */
.L_x_6256:
[----:B------:R-:W-:Y:S05]  /*1fca0*/  BSYNC B1 ;  /* 0x0000000000017941 */ /* 0x000fea0003800000 */
.L_x_6255:
        /* <DEDUP_REMOVED lines=8> */
.L_x_6257:
[----:B------:R-:W-:Y:S02]  /*1fd30*/  IMAD.MOV.U32 R13, RZ, RZ, R7 ;  /* 0x000000ffff0d7224 */ /* 0x000fe400078e0007 */
[----:B------:R-:W-:-:S07]  /*1fd40*/  IMAD.MOV.U32 R0, RZ, RZ, R14 ;  /* 0x000000ffff007224 */ /* 0x000fce00078e000e */
[----:B------:R-:W-:Y:S05]  /*1fd50*/  WARPSYNC.COLLECTIVE R15, `(.L_x_6258) ;  /* 0x000000000f087348 */ /* 0x000fea0003c00000 */
[----:B------:R0:W1:Y:S02]  /*1fd60*/  SHFL.IDX P6, R14, R13, R12, R11 ;  /* 0x0000000c0d0e7389 */ /* 0x00006400000c000b */
[----:B01----:R-:W-:Y:S01]  /*1fd70*/  ENDCOLLECTIVE ;  /* 0x000000000000791b */ /* 0x003fe20003800000 */
.L_x_6258:
[----:B------:R-:W-:Y:S02]  /*1fd80*/  IMAD.MOV.U32 R13, RZ, RZ, R9 ;  /* 0x000000ffff0d7224 */ /* 0x000fe400078e0009 */
[----:B------:R-:W-:-:S07]  /*1fd90*/  IMAD.MOV.U32 R7, RZ, RZ, R14 ;  /* 0x000000ffff077224 */ /* 0x000fce00078e000e */
[----:B------:R-:W-:Y:S05]  /*1fda0*/  WARPSYNC.COLLECTIVE R15, `(.L_x_6259) ;  /* 0x000000000f087348 */ /* 0x000fea0003c00000 */
[----:B------:R0:W1:Y:S02]  /*1fdb0*/  SHFL.IDX P6, R14, R13, R12, R11 ;  /* 0x0000000c0d0e7389 */ /* 0x00006400000c000b */
[----:B01----:R-:W-:Y:S01]  /*1fdc0*/  ENDCOLLECTIVE ;  /* 0x000000000000791b */ /* 0x003fe20003800000 */
.L_x_6259:
[----:B------:R-:W-:Y:S02]  /*1fdd0*/  IMAD.MOV.U32 R12, RZ, RZ, R0 ;  /* 0x000000ffff0c7224 */ /* 0x000fe400078e0000 */
[----:B------:R-:W-:Y:S01]  /*1fde0*/  IMAD.MOV.U32 R13, RZ, RZ, R3 ;  /* 0x000000ffff0d7224 */ /* 0x000fe200078e0003 */
[----:B------:R-:W-:Y:S06]  /*1fdf0*/  BRA `(.L_x_6260) ;  /* 0xfffffe9000907947 */ /* 0x000fec000383ffff */
.L_x_5933:
[----:B0-----:R0:W1:Y:S02]  /*1fe00*/  SYNCS.PHASECHK.TRANS64.TRYWAIT P1, [R2+URZ+0x28c00], R3 ;  /* 0x028c0003020075a7 */ /* 0x001064000802017f */
[----:B-1----:R-:W-:Y:S05]  /*1fe10*/  @!P1 NANOSLEEP.SYNCS 0x989680 ;  /* 0x009896800000995d */ /* 0x002fea0003900000 */
[----:B------:R-:W1:Y:S02]  /*1fe20*/  @!P1 SYNCS.PHASECHK.TRANS64 P1, [R2+URZ+0x28c00], R3 ;  /* 0x028c0003020095a7 */ /* 0x000e64000802007f */
[----:B-1----:R-:W-:Y:S05]  /*1fe30*/  @!P1 BRA `(.L_x_5933) ;  /* 0xfffffffc00f09947 */ /* 0x002fea000383ffff */
[----:B------:R-:W-:Y:S05]  /*1fe40*/  BRA `(.L_x_6261) ;  /* 0xfffffe9400207947 */ /* 0x000fea000383ffff */
.L_x_5939:
[----:B-1----:R1:W2:Y:S02]  /*1fe50*/  SYNCS.PHASECHK.TRANS64.TRYWAIT P2, [R14+URZ+0x28c30], R57 ;  /* 0x028c30390e0075a7 */ /* 0x0022a4000804017f */
[----:B--2---:R-:W-:Y:S05]  /*1fe60*/  @!P2 NANOSLEEP.SYNCS 0x989680 ;  /* 0x009896800000a95d */ /* 0x004fea0003900000 */
[----:B------:R-:W2:Y:S02]  /*1fe70*/  @!P2 SYNCS.PHASECHK.TRANS64 P2, [R14+URZ+0x28c30], R57 ;  /* 0x028c30390e00a5a7 */ /* 0x000ea4000804007f */
[----:B--2---:R-:W-:Y:S05]  /*1fe80*/  @!P2 BRA `(.L_x_5939) ;  /* 0xfffffffc00f0a947 */ /* 0x004fea000383ffff */
[----:B------:R-:W-:Y:S05]  /*1fe90*/  BRA `(.L_x_5938) ;  /* 0xfffffea000707947 */ /* 0x000fea000383ffff */
.L_x_5952:
[----:B--2---:R2:W4:Y:S02]  /*1fea0*/  SYNCS.PHASECHK.TRANS64.TRYWAIT P3, [R14+URZ+0x28c50], R57 ;  /* 0x028c50390e0075a7 */ /* 0x004524000806017f */
[----:B----4-:R-:W-:Y:S05]  /*1feb0*/  @!P3 NANOSLEEP.SYNCS 0x989680 ;  /* 0x009896800000b95d */ /* 0x010fea0003900000 */
[----:B------:R-:W4:Y:S02]  /*1fec0*/  @!P3 SYNCS.PHASECHK.TRANS64 P3, [R14+URZ+0x28c50], R57 ;  /* 0x028c50390e00b5a7 */ /* 0x000f24000806007f */
[----:B----4-:R-:W-:Y:S05]  /*1fed0*/  @!P3 BRA `(.L_x_5952) ;  /* 0xfffffffc00f0b947 */ /* 0x010fea000383ffff */
[----:B------:R-:W-:Y:S05]  /*1fee0*/  BRA `(.L_x_5951) ;  /* 0xfffffebc00587947 */ /* 0x000fea000383ffff */
.L_x_5964:
[----:B-1----:R1:W2:Y:S02]  /*1fef0*/  SYNCS.PHASECHK.TRANS64.TRYWAIT P3, [R212+URZ+0x28c30], R213 ;  /* 0x028c30d5d40075a7 */ /* 0x0022a4000806017f */
[----:B--2---:R-:W-:Y:S05]  /*1ff00*/  @!P3 NANOSLEEP.SYNCS 0x989680 ;  /* 0x009896800000b95d */ /* 0x004fea0003900000 */
[----:B------:R-:W2:Y:S02]  /*1ff10*/  @!P3 SYNCS.PHASECHK.TRANS64 P3, [R212+URZ+0x28c30], R213 ;  /* 0x028c30d5d400b5a7 */ /* 0x000ea4000806007f */
[----:B--2---:R-:W-:Y:S05]  /*1ff20*/  @!P3 BRA `(.L_x_5964) ;  /* 0xfffffffc00f0b947 */ /* 0x004fea000383ffff */
[----:B------:R-:W-:Y:S05]  /*1ff30*/  BRA `(.L_x_5963) ;  /* 0xfffffec000d07947 */ /* 0x000fea000383ffff */
.L_x_5977:
[----:B---3--:R3:W4:Y:S02]  /*1ff40*/  SYNCS.PHASECHK.TRANS64.TRYWAIT P3, [R212+URZ+0x28c50], R213 ;  /* 0x028c50d5d40075a7 */ /* 0x008724000806017f */
[----:B----4-:R-:W-:Y:S05]  /*1ff50*/  @!P3 NANOSLEEP.SYNCS 0x989680 ;  /* 0x009896800000b95d */ /* 0x010fea0003900000 */
[----:B------:R-:W4:Y:S02]  /*1ff60*/  @!P3 SYNCS.PHASECHK.TRANS64 P3, [R212+URZ+0x28c50], R213 ;  /* 0x028c50d5d400b5a7 */ /* 0x000f24000806007f */
[----:B----4-:R-:W-:Y:S05]  /*1ff70*/  @!P3 BRA `(.L_x_5977) ;  /* 0xfffffffc00f0b947 */ /* 0x010fea000383ffff */
[----:B------:R-:W-:Y:S05]  /*1ff80*/  BRA `(.L_x_5976) ;  /* 0xfffffee000d47947 */ /* 0x000fea000383ffff */
.L_x_5990:
[----:B--2---:R2:W3:Y:S02]  /*1ff90*/  SYNCS.PHASECHK.TRANS64.TRYWAIT P3, [R14+URZ+0x28c30], R207 ;  /* 0x028c30cf0e0075a7 */ /* 0x0044e4000806017f */
[----:B---3--:R-:W-:Y:S05]  /*1ffa0*/  @!P3 NANOSLEEP.SYNCS 0x989680 ;  /* 0x009896800000b95d */ /* 0x008fea0003900000 */
[----:B------:R-:W3:Y:S02]  /*1ffb0*/  @!P3 SYNCS.PHASECHK.TRANS64 P3, [R14+URZ+0x28c30], R207 ;  /* 0x028c30cf0e00b5a7 */ /* 0x000ee4000806007f */
[----:B---3--:R-:W-:Y:S05]  /*1ffc0*/  @!P3 BRA `(.L_x_5990) ;  /* 0xfffffffc00f0b947 */ /* 0x008fea000383ffff */
[----:B------:R-:W-:Y:S05]  /*1ffd0*/  BRA `(.L_x_5989) ;  /* 0xfffffee800987947 */ /* 0x000fea000383ffff */
.L_x_5995:
[----:B-1----:R1:W3:Y:S02]  /*1ffe0*/  SYNCS.PHASECHK.TRANS64.TRYWAIT P3, [R14+URZ+0x28c50], R207 ;  /* 0x028c50cf0e0075a7 */ /* 0x0022e4000806017f */
[----:B---3--:R-:W-:Y:S05]  /*1fff0*/  @!P3 NANOSLEEP.SYNCS 0x989680 ;  /* 0x009896800000b95d */ /* 0x008fea0003900000 */
[----:B------:R-:W3:Y:S02]  /*20000*/  @!P3 SYNCS.PHASECHK.TRANS64 P3, [R14+URZ+0x28c50], R207 ;  /* 0x028c50cf0e00b5a7 */ /* 0x000ee4000806007f */
[----:B---3--:R-:W-:Y:S05]  /*20010*/  @!P3 BRA `(.L_x_5995) ;  /* 0xfffffffc00f0b947 */ /* 0x008fea000383ffff */
[----:B------:R-:W-:Y:S05]  /*20020*/  BRA `(.L_x_5994) ;  /* 0xfffffefc00f47947 */ /* 0x000fea000383ffff */
.L_x_6003:
[----:B--2---:R2:W3:Y:S02]  /*20030*/  SYNCS.PHASECHK.TRANS64.TRYWAIT P2, [R206+URZ+0x28c30], R207 ;  /* 0x028c30cfce0075a7 */ /* 0x0044e4000804017f */
[----:B---3--:R-:W-:Y:S05]  /*20040*/  @!P2 NANOSLEEP.SYNCS 0x989680 ;  /* 0x009896800000a95d */ /* 0x008fea0003900000 */
[----:B------:R-:W3:Y:S02]  /*20050*/  @!P2 SYNCS.PHASECHK.TRANS64 P2, [R206+URZ+0x28c30], R207 ;  /* 0x028c30cfce00a5a7 */ /* 0x000ee4000804007f */
[----:B---3--:R-:W-:Y:S05]  /*20060*/  @!P2 BRA `(.L_x_6003) ;  /* 0xfffffffc00f0a947 */ /* 0x008fea000383ffff */
[----:B------:R-:W-:Y:S05]  /*20070*/  BRA `(.L_x_6002) ;  /* 0xffffff0400047947 */ /* 0x000fea000383ffff */
.L_x_6016:
[----:B-1----:R1:W2:Y:S02]  /*20080*/  SYNCS.PHASECHK.TRANS64.TRYWAIT P2, [R206+URZ+0x28c50], R207 ;  /* 0x028c50cfce0075a7 */ /* 0x0022a4000804017f */
[----:B--2---:R-:W-:Y:S05]  /*20090*/  @!P2 NANOSLEEP.SYNCS 0x989680 ;  /* 0x009896800000a95d */ /* 0x004fea0003900000 */
[----:B------:R-:W2:Y:S02]  /*200a0*/  @!P2 SYNCS.PHASECHK.TRANS64 P2, [R206+URZ+0x28c50], R207 ;  /* 0x028c50cfce00a5a7 */ /* 0x000ea4000804007f */
[----:B--2---:R-:W-:Y:S05]  /*200b0*/  @!P2 BRA `(.L_x_6016) ;  /* 0xfffffffc00f0a947 */ /* 0x004fea000383ffff */
[----:B------:R-:W-:Y:S05]  /*200c0*/  BRA `(.L_x_6015) ;  /* 0xffffff2400107947 */ /* 0x000fea000383ffff */
.L_x_6054:
        /* <DEDUP_REMOVED lines=11> */
.L_x_6263:
[----:B------:R-:W-:Y:S05]  /*20180*/  BSYNC B1 ;  /* 0x0000000000017941 */ /* 0x000fea0003800000 */
.L_x_6262:
[----:B------:R-:W-:Y:S05]  /*20190*/  BRA `(.L_x_6264) ;  /* 0xffffff7400ec7947 */ /* 0x000fea000383ffff */
.L_x_6056:
[----:B------:R-:W-:Y:S01]  /*201a0*/  BSSY B1, `(.L_x_6265) ;  /* 0x0000006000017945 */ /* 0x000fe20003800000 */
[----:B------:R-:W-:-:S07]  /*201b0*/  IMAD.MOV.U32 R15, RZ, RZ, -0x1 ;  /* 0xffffffffff0f7424 */ /* 0x000fce00078e00ff */
[----:B0-----:R-:W-:Y:S05]  /*201c0*/  WARPSYNC.COLLECTIVE R15, `(.L_x_6266) ;  /* 0x000000000f0c7348 */ /* 0x001fea0003c00000 */
[----:B------:R-:W-:Y:S02]  /*201d0*/  ELECT P6, UR62, PT ;  /* 0x00000000003e782f */ /* 0x000fe400038c0000 */
[----:B------:R-:W-:Y:S01]  /*201e0*/  MOV R14, UR62 ;  /* 0x0000003e000e7c02 */ /* 0x000fe20008000f00 */
[----:B0-----:R-:W-:Y:S10]  /*201f0*/  ENDCOLLECTIVE ;  /* 0x000000000000791b */ /* 0x001ff40003800000 */
.L_x_6266:
[----:B------:R-:W-:Y:S05]  /*20200*/  BSYNC B1 ;  /* 0x0000000000017941 */ /* 0x000fea0003800000 */
.L_x_6265:
[----:B------:R-:W-:Y:S05]  /*20210*/  BRA `(.L_x_6055) ;  /* 0xffffff7400e47947 */ /* 0x000fea000383ffff */
.L_x_6058:
[----:B0-----:R-:W2:Y:S02]  /*20220*/  LDL R6, [R1] ;  /* 0x0000000001067983 */ /* 0x001ea40000100800 */
[----:B--2---:R0:W1:Y:S02]  /*20230*/  SYNCS.PHASECHK.TRANS64.TRYWAIT P0, [R6+URZ+0x28c20], R5 ;  /* 0x028c2005060075a7 */ /* 0x004064000800017f */
[----:B-1----:R-:W-:Y:S05]  /*20240*/  @!P0 NANOSLEEP.SYNCS 0x989680 ;  /* 0x009896800000895d */ /* 0x002fea0003900000 */
[----:B------:R-:W1:Y:S02]  /*20250*/  @!P0 SYNCS.PHASECHK.TRANS64 P0, [R6+URZ+0x28c20], R5 ;  /* 0x028c2005060085a7 */ /* 0x000e64000800007f */
[----:B-1----:R-:W-:Y:S05]  /*20260*/  @!P0 BRA `(.L_x_6058) ;  /* 0xfffffffc00ec8947 */ /* 0x002fea000383ffff */
[----:B------:R-:W-:Y:S05]  /*20270*/  BRA `(.L_x_6267) ;  /* 0xffffff7400f47947 */ /* 0x000fea000383ffff */
.L_x_6062:
[----:B0-----:R0:W1:Y:S02]  /*20280*/  SYNCS.PHASECHK.TRANS64.TRYWAIT P0, [R6+URZ+0x28ca0], R9 ;  /* 0x028ca009060075a7 */ /* 0x001064000800017f */
[----:B-1----:R-:W-:Y:S05]  /*20290*/  @!P0 NANOSLEEP.SYNCS 0x989680 ;  /* 0x009896800000895d */ /* 0x002fea0003900000 */
[----:B------:R-:W1:Y:S02]  /*202a0*/  @!P0 SYNCS.PHASECHK.TRANS64 P0, [R6+URZ+0x28ca0], R9 ;  /* 0x028ca009060085a7 */ /* 0x000e64000800007f */
[----:B-1----:R-:W-:Y:S05]  /*202b0*/  @!P0 BRA `(.L_x_6062) ;  /* 0xfffffffc00f08947 */ /* 0x002fea000383ffff */
[----:B------:R-:W-:Y:S05]  /*202c0*/  BRA `(.L_x_6268) ;  /* 0xffffff7800187947 */ /* 0x000fea000383ffff */
.L_x_6067:
[----:B-1----:R1:W2:Y:S02]  /*202d0*/  SYNCS.PHASECHK.TRANS64.TRYWAIT P0, [R6+URZ+0x28cc0], R9 ;  /* 0x028cc009060075a7 */ /* 0x0022a4000800017f */
[----:B--2---:R-:W-:Y:S05]  /*202e0*/  @!P0 NANOSLEEP.SYNCS 0x989680 ;  /* 0x009896800000895d */ /* 0x004fea0003900000 */
[----:B------:R-:W2:Y:S02]  /*202f0*/  @!P0 SYNCS.PHASECHK.TRANS64 P0, [R6+URZ+0x28cc0], R9 ;  /* 0x028cc009060085a7 */ /* 0x000ea4000800007f */
[----:B--2---:R-:W-:Y:S05]  /*20300*/  @!P0 BRA `(.L_x_6067) ;  /* 0xfffffffc00f08947 */ /* 0x004fea000383ffff */
[----:B------:R-:W-:Y:S05]  /*20310*/  BRA `(.L_x_6269) ;  /* 0xffffff78009c7947 */ /* 0x000fea000383ffff */
.L_x_6081:
[----:B0-----:R0:W1:Y:S02]  /*20320*/  SYNCS.PHASECHK.TRANS64.TRYWAIT P1, [R5+URZ+0x28ca0], R6 ;  /* 0x028ca006050075a7 */ /* 0x001064000802017f */
[----:B-1----:R-:W-:Y:S05]  /*20330*/  @!P1 NANOSLEEP.SYNCS 0x989680 ;  /* 0x009896800000995d */ /* 0x002fea0003900000 */
[----:B------:R-:W1:Y:S02]  /*20340*/  @!P1 SYNCS.PHASECHK.TRANS64 P1, [R5+URZ+0x28ca0], R6 ;  /* 0x028ca006050095a7 */ /* 0x000e64000802007f */
[----:B-1----:R-:W-:Y:S05]  /*20350*/  @!P1 BRA `(.L_x_6081) ;  /* 0xfffffffc00f09947 */ /* 0x002fea000383ffff */
[----:B------:R-:W-:Y:S05]  /*20360*/  BRA `(.L_x_6270) ;  /* 0xffffff8400247947 */ /* 0x000fea000383ffff */
.L_x_6086:
[----:B-1----:R1:W2:Y:S02]  /*20370*/  SYNCS.PHASECHK.TRANS64.TRYWAIT P1, [R5+URZ+0x28cc0], R6 ;  /* 0x028cc006050075a7 */ /* 0x0022a4000802017f */
[----:B--2---:R-:W-:Y:S05]  /*20380*/  @!P1 NANOSLEEP.SYNCS 0x989680 ;  /* 0x009896800000995d */ /* 0x004fea0003900000 */
[----:B------:R-:W2:Y:S02]  /*20390*/  @!P1 SYNCS.PHASECHK.TRANS64 P1, [R5+URZ+0x28cc0], R6 ;  /* 0x028cc006050095a7 */ /* 0x000ea4000802007f */
[----:B--2---:R-:W-:Y:S05]  /*203a0*/  @!P1 BRA `(.L_x_6086) ;  /* 0xfffffffc00f09947 */ /* 0x004fea000383ffff */
[----:B------:R-:W-:Y:S05]  /*203b0*/  BRA `(.L_x_6271) ;  /* 0xffffff8400a47947 */ /* 0x000fea000383ffff */
.L_x_6114:
        /* <DEDUP_REMOVED lines=11> */
.L_x_6273:
[----:B------:R-:W-:Y:S05]  /*20470*/  BSYNC B0 ;  /* 0x0000000000007941 */ /* 0x000fea0003800000 */
.L_x_6272:
[----:B------:R-:W-:Y:S05]  /*20480*/  BRA `(.L_x_6274) ;  /* 0xffffff9800807947 */ /* 0x000fea000383ffff */
.L_x_6116:
[----:B------:R-:W-:Y:S01]  /*20490*/  BSSY B0, `(.L_x_6275) ;  /* 0x0000006000007945 */ /* 0x000fe20003800000 */
[----:B------:R-:W-:-:S07]  /*204a0*/  IMAD.MOV.U32 R15, RZ, RZ, -0x1 ;  /* 0xffffffffff0f7424 */ /* 0x000fce00078e00ff */
[----:B01----:R-:W-:Y:S05]  /*204b0*/  WARPSYNC.COLLECTIVE R15, `(.L_x_6276) ;  /* 0x000000000f0c7348 */ /* 0x003fea0003c00000 */
[----:B------:R-:W-:Y:S02]  /*204c0*/  ELECT P6, UR62, PT ;  /* 0x00000000003e782f */ /* 0x000fe400038c0000 */
[----:B------:R-:W-:Y:S01]  /*204d0*/  MOV R14, UR62 ;  /* 0x0000003e000e7c02 */ /* 0x000fe20008000f00 */
[----:B01----:R-:W-:Y:S10]  /*204e0*/  ENDCOLLECTIVE ;  /* 0x000000000000791b */ /* 0x003ff40003800000 */
.L_x_6276:
[----:B------:R-:W-:Y:S05]  /*204f0*/  BSYNC B0 ;  /* 0x0000000000007941 */ /* 0x000fea0003800000 */
.L_x_6275:
[----:B------:R-:W-:Y:S05]  /*20500*/  BRA `(.L_x_6277) ;  /* 0xffffff98008c7947 */ /* 0x000fea000383ffff */
.L_x_6118:
[----:B0-----:R0:W1:Y:S02]  /*20510*/  SYNCS.PHASECHK.TRANS64.TRYWAIT P0, [R0+URZ+0x28c40], R2 ;  /* 0x028c4002000075a7 */ /* 0x001064000800017f */
[----:B-1----:R-:W-:Y:S05]  /*20520*/  @!P0 NANOSLEEP.SYNCS 0x989680 ;  /* 0x009896800000895d */ /* 0x002fea0003900000 */
[----:B------:R-:W1:Y:S02]  /*20530*/  @!P0 SYNCS.PHASECHK.TRANS64 P0, [R0+URZ+0x28c40], R2 ;  /* 0x028c4002000085a7 */ /* 0x000e64000800007f */
[----:B-1----:R-:W-:Y:S05]  /*20540*/  @!P0 BRA `(.L_x_6118) ;  /* 0xfffffffc00f08947 */ /* 0x002fea000383ffff */
[----:B------:R-:W-:Y:S05]  /*20550*/  BRA `(.L_x_6278) ;  /* 0xffffff9800f47947 */ /* 0x000fea000383ffff */
.L_x_6122:
        /* <DEDUP_REMOVED lines=13> */
.L_x_6279:
[----:B------:R-:W-:Y:S02]  /*20630*/  IMAD.MOV.U32 R13, RZ, RZ, R4 ;  /* 0x000000ffff0d7224 */ /* 0x000fe400078e0004 */
[----:B------:R-:W-:-:S07]  /*20640*/  IMAD.MOV.U32 R6, RZ, RZ, R14 ;  /* 0x000000ffff067224 */ /* 0x000fce00078e000e */
[----:B------:R-:W-:Y:S05]  /*20650*/  WARPSYNC.COLLECTIVE R15, `(.L_x_6280) ;  /* 0x000000000f087348 */ /* 0x000fea0003c00000 */
[----:B------:R0:W1:Y:S02]  /*20660*/  SHFL.IDX P6, R14, R13, R12, R11 ;  /* 0x0000000c0d0e7389 */ /* 0x00006400000c000b */
[----:B01----:R-:W-:Y:S01]  /*20670*/  ENDCOLLECTIVE ;  /* 0x000000000000791b */ /* 0x003fe20003800000 */
.L_x_6280:
[----:B------:R-:W-:Y:S02]  /*20680*/  IMAD.MOV.U32 R13, RZ, RZ, R3 ;  /* 0x000000ffff0d7224 */ /* 0x000fe400078e0003 */
[----:B------:R-:W-:Y:S02]  /*20690*/  IMAD.MOV.U32 R12, RZ, RZ, 0x1 ;  /* 0x00000001ff0c7424 */ /* 0x000fe400078e00ff */
[----:B------:R-:W-:-:S07]  /*206a0*/  IMAD.MOV.U32 R7, RZ, RZ, R14 ;  /* 0x000000ffff077224 */ /* 0x000fce00078e000e */
[----:B------:R-:W-:Y:S05]  /*206b0*/  WARPSYNC.COLLECTIVE R15, `(.L_x_6281) ;  /* 0x000000000f087348 */ /* 0x000fea0003c00000 */
[----:B------:R0:W1:Y:S02]  /*206c0*/  SHFL.IDX P6, R14, R13, R12, R11 ;  /* 0x0000000c0d0e7389 */ /* 0x00006400000c000b */
[----:B01----:R-:W-:Y:S01]  /*206d0*/  ENDCOLLECTIVE ;  /* 0x000000000000791b */ /* 0x003fe20003800000 */
.L_x_6281:
        /* <DEDUP_REMOVED lines=15> */
.L_x_6282:
[----:B------:R-:W-:Y:S02]  /*207d0*/  IMAD.MOV.U32 R13, RZ, RZ, R3 ;  /* 0x000000ffff0d7224 */ /* 0x000fe400078e0003 */
[----:B------:R-:W-:Y:S02]  /*207e0*/  IMAD.MOV.U32 R12, RZ, RZ, 0x2 ;  /* 0x00000002ff0c7424 */ /* 0x000fe400078e00ff */
[----:B------:R-:W-:-:S07]  /*207f0*/  IMAD.MOV.U32 R5, RZ, RZ, R14 ;  /* 0x000000ffff057224 */ /* 0x000fce00078e000e */
[----:B------:R-:W-:Y:S05]  /*20800*/  WARPSYNC.COLLECTIVE R15, `(.L_x_6283) ;  /* 0x000000000f087348 */ /* 0x000fea0003c00000 */
[----:B------:R0:W1:Y:S02]  /*20810*/  SHFL.IDX P6, R14, R13, R12, R11 ;  /* 0x0000000c0d0e7389 */ /* 0x00006400000c000b */
[----:B01----:R-:W-:Y:S01]  /*20820*/  ENDCOLLECTIVE ;  /* 0x000000000000791b */ /* 0x003fe20003800000 */
.L_x_6283:
        /* <DEDUP_REMOVED lines=15> */
.L_x_6284:
[----:B------:R-:W-:Y:S02]  /*20920*/  IMAD.MOV.U32 R13, RZ, RZ, R3 ;  /* 0x000000ffff0d7224 */ /* 0x000fe400078e0003 */
[----:B------:R-:W-:Y:S02]  /*20930*/  IMAD.MOV.U32 R12, RZ, RZ, 0x3 ;  /* 0x00000003ff0c7424 */ /* 0x000fe400078e00ff */
[----:B------:R-:W-:-:S07]  /*20940*/  IMAD.MOV.U32 R5, RZ, RZ, R14 ;  /* 0x000000ffff057224 */ /* 0x000fce00078e000e */
[----:B------:R-:W-:Y:S05]  /*20950*/  WARPSYNC.COLLECTIVE R15, `(.L_x_6285) ;  /* 0x000000000f087348 */ /* 0x000fea0003c00000 */
[----:B------:R0:W1:Y:S02]  /*20960*/  SHFL.IDX P6, R14, R13, R12, R11 ;  /* 0x0000000c0d0e7389 */ /* 0x00006400000c000b */
[----:B01----:R-:W-:Y:S01]  /*20970*/  ENDCOLLECTIVE ;  /* 0x000000000000791b */ /* 0x003fe20003800000 */
.L_x_6285:
        /* <DEDUP_REMOVED lines=13> */
.L_x_6286:
[----:B------:R-:W-:Y:S01]  /*20a50*/  IMAD.MOV.U32 R3, RZ, RZ, R14 ;  /* 0x000000ffff037224 */ /* 0x000fe200078e000e */
[----:B------:R-:W-:Y:S06]  /*20a60*/  BRA `(.L_x_6287) ;  /* 0xffffffa0004c7947 */ /* 0x000fec000383ffff */
.L_x_6125:
[----:B0-----:R-:W2:Y:S02]  /*20a70*/  LDL R2, [R1] ;  /* 0x0000000001027983 */ /* 0x001ea40000100800 */
[----:B--2---:R0:W1:Y:S02]  /*20a80*/  SYNCS.PHASECHK.TRANS64.TRYWAIT P0, [R2+URZ+0x28c20], R0 ;  /* 0x028c2000020075a7 */ /* 0x004064000800017f */
[----:B-1----:R-:W-:Y:S05]  /*20a90*/  @!P0 NANOSLEEP.SYNCS 0x989680 ;  /* 0x009896800000895d */ /* 0x002fea0003900000 */
[----:B------:R-:W1:Y:S02]  /*20aa0*/  @!P0 SYNCS.PHASECHK.TRANS64 P0, [R2+URZ+0x28c20], R0 ;  /* 0x028c2000020085a7 */ /* 0x000e64000800007f */
[----:B-1----:R-:W-:Y:S05]  /*20ab0*/  @!P0 BRA `(.L_x_6125) ;  /* 0xfffffffc00ec8947 */ /* 0x002fea000383ffff */
[----:B------:R-:W-:Y:S05]  /*20ac0*/  BRA `(.L_x_6288) ;  /* 0xffffffa000ac7947 */ /* 0x000fea000383ffff */
.L_x_6129:
[----:B0-----:R0:W1:Y:S02]  /*20ad0*/  SYNCS.PHASECHK.TRANS64.TRYWAIT P0, [R0+URZ+0x28c60], R2 ;  /* 0x028c6002000075a7 */ /* 0x001064000800017f */
[----:B-1----:R-:W-:Y:S05]  /*20ae0*/  @!P0 NANOSLEEP.SYNCS 0x989680 ;  /* 0x009896800000895d */ /* 0x002fea0003900000 */
[----:B------:R-:W1:Y:S02]  /*20af0*/  @!P0 SYNCS.PHASECHK.TRANS64 P0, [R0+URZ+0x28c60], R2 ;  /* 0x028c6002000085a7 */ /* 0x000e64000800007f */
[----:B-1----:R-:W-:Y:S05]  /*20b00*/  @!P0 BRA `(.L_x_6129) ;  /* 0xfffffffc00f08947 */ /* 0x002fea000383ffff */
[----:B------:R-:W-:Y:S05]  /*20b10*/  BRA `(.L_x_6289) ;  /* 0xffffffa000d87947 */ /* 0x000fea000383ffff */
.L_x_6148:
[----:B-1----:R1:W2:Y:S02]  /*20b20*/  SYNCS.PHASECHK.TRANS64.TRYWAIT P0, [R3+URZ+0x28c40], R2 ;  /* 0x028c4002030075a7 */ /* 0x0022a4000800017f */
[----:B--2---:R-:W-:Y:S05]  /*20b30*/  @!P0 NANOSLEEP.SYNCS 0x989680 ;  /* 0x009896800000895d */ /* 0x004fea0003900000 */
[----:B------:R-:W2:Y:S02]  /*20b40*/  @!P0 SYNCS.PHASECHK.TRANS64 P0, [R3+URZ+0x28c40], R2 ;  /* 0x028c4002030085a7 */ /* 0x000ea4000800007f */
[----:B--2---:R-:W-:Y:S05]  /*20b50*/  @!P0 BRA `(.L_x_6148) ;  /* 0xfffffffc00f08947 */ /* 0x004fea000383ffff */
[----:B------:R-:W-:Y:S05]  /*20b60*/  BRA `(.L_x_6290) ;  /* 0xffffffac00e47947 */ /* 0x000fea000383ffff */
.L_x_6153:
[----:B0-----:R0:W2:Y:S02]  /*20b70*/  SYNCS.PHASECHK.TRANS64.TRYWAIT P0, [R3+URZ+0x28c60], R2 ;  /* 0x028c6002030075a7 */ /* 0x0010a4000800017f */
[----:B--2---:R-:W-:Y:S05]  /*20b80*/  @!P0 NANOSLEEP.SYNCS 0x989680 ;  /* 0x009896800000895d */ /* 0x004fea0003900000 */
[----:B------:R-:W2:Y:S02]  /*20b90*/  @!P0 SYNCS.PHASECHK.TRANS64 P0, [R3+URZ+0x28c60], R2 ;  /* 0x028c6002030085a7 */ /* 0x000ea4000800007f */
[----:B--2---:R-:W-:Y:S05]  /*20ba0*/  @!P0 BRA `(.L_x_6153) ;  /* 0xfffffffc00f08947 */ /* 0x004fea000383ffff */
[----:B------:R-:W-:Y:S05]  /*20bb0*/  BRA `(.L_x_6291) ;  /* 0xffffffb000687947 */ /* 0x000fea000383ffff */
.L_x_6168:
[----:B0-----:R0:W1:Y:S02]  /*20bc0*/  SYNCS.PHASECHK.TRANS64.TRYWAIT P0, [R2+URZ+0x28c40], R3 ;  /* 0x028c4003020075a7 */ /* 0x001064000800017f */
[----:B-1----:R-:W-:Y:S05]  /*20bd0*/  @!P0 NANOSLEEP.SYNCS 0x989680 ;  /* 0x009896800000895d */ /* 0x002fea0003900000 */
[----:B------:R-:W1:Y:S02]  /*20be0*/  @!P0 SYNCS.PHASECHK.TRANS64 P0, [R2+URZ+0x28c40], R3 ;  /* 0x028c4003020085a7 */ /* 0x000e64000800007f */
[----:B-1----:R-:W-:Y:S05]  /*20bf0*/  @!P0 BRA `(.L_x_6168) ;  /* 0xfffffffc00f08947 */ /* 0x002fea000383ffff */
[----:B------:R-:W-:Y:S05]  /*20c00*/  BRA `(.L_x_6292) ;  /* 0xffffffbc00587947 */ /* 0x000fea000383ffff */
.L_x_6173:
[----:B-1----:R1:W2:Y:S02]  /*20c10*/  SYNCS.PHASECHK.TRANS64.TRYWAIT P0, [R2+URZ+0x28c60], R3 ;  /* 0x028c6003020075a7 */ /* 0x0022a4000800017f */
[----:B--2---:R-:W-:Y:S05]  /*20c20*/  @!P0 NANOSLEEP.SYNCS 0x989680 ;  /* 0x009896800000895d */ /* 0x004fea0003900000 */
[----:B------:R-:W2:Y:S02]  /*20c30*/  @!P0 SYNCS.PHASECHK.TRANS64 P0, [R2+URZ+0x28c60], R3 ;  /* 0x028c6003020085a7 */ /* 0x000ea4000800007f */
[----:B--2---:R-:W-:Y:S05]  /*20c40*/  @!P0 BRA `(.L_x_6173) ;  /* 0xfffffffc00f08947 */ /* 0x004fea000383ffff */
[----:B------:R-:W-:Y:S05]  /*20c50*/  BRA `(.L_x_6293) ;  /* 0xffffffbc00d87947 */ /* 0x000fea000383ffff */
.L_x_6188:
[----:B0-----:R0:W1:Y:S02]  /*20c60*/  SYNCS.PHASECHK.TRANS64.TRYWAIT P0, [R3+URZ+0x28c40], R2 ;  /* 0x028c4002030075a7 */ /* 0x001064000800017f */
[----:B-1----:R-:W-:Y:S05]  /*20c70*/  @!P0 NANOSLEEP.SYNCS 0x989680 ;  /* 0x009896800000895d */ /* 0x002fea0003900000 */
[----:B------:R-:W1:Y:S02]  /*20c80*/  @!P0 SYNCS.PHASECHK.TRANS64 P0, [R3+URZ+0x28c40], R2 ;  /* 0x028c4002030085a7 */ /* 0x000e64000800007f */
[----:B-1----:R-:W-:Y:S05]  /*20c90*/  @!P0 BRA `(.L_x_6188) ;  /* 0xfffffffc00f08947 */ /* 0x002fea000383ffff */
[----:B------:R-:W-:Y:S05]  /*20ca0*/  BRA `(.L_x_6294) ;  /* 0xffffffc800a47947 */ /* 0x000fea000383ffff */
.L_x_6193:
[----:B-1----:R1:W2:Y:S02]  /*20cb0*/  SYNCS.PHASECHK.TRANS64.TRYWAIT P0, [R3+URZ+0x28c60], R2 ;  /* 0x028c6002030075a7 */ /* 0x0022a4000800017f */
[----:B--2---:R-:W-:Y:S05]  /*20cc0*/  @!P0 NANOSLEEP.SYNCS 0x989680 ;  /* 0x009896800000895d */ /* 0x004fea0003900000 */
[----:B------:R-:W2:Y:S02]  /*20cd0*/  @!P0 SYNCS.PHASECHK.TRANS64 P0, [R3+URZ+0x28c60], R2 ;  /* 0x028c6002030085a7 */ /* 0x000ea4000800007f */
[----:B--2---:R-:W-:Y:S05]  /*20ce0*/  @!P0 BRA `(.L_x_6193) ;  /* 0xfffffffc00f08947 */ /* 0x004fea000383ffff */
[----:B------:R-:W-:Y:S05]  /*20cf0*/  BRA `(.L_x_6295) ;  /* 0xffffffcc00287947 */ /* 0x000fea000383ffff */
.L_x_6209:
        /* <DEDUP_REMOVED lines=8> */
.L_x_6297:
[----:B------:R-:W-:Y:S05]  /*20d80*/  BSYNC B0 ;  /* 0x0000000000007941 */ /* 0x000fea0003800000 */
.L_x_6296:
        /* <DEDUP_REMOVED lines=9> */
.L_x_6298:
        /* <DEDUP_REMOVED lines=18> */
.L_x_6299:
[----:B------:R-:W-:Y:S01]  /*20f40*/  IMAD.MOV.U32 R12, RZ, RZ, 0x2 ;  /* 0x00000002ff0c7424 */ /* 0x000fe200078e00ff */
[----:B------:R-:W-:-:S05]  /*20f50*/  SEL R5, R14, RZ, P1 ;  /* 0x000000ff0e057207 */ /* 0x000fca0000800000 */
[----:B------:R-:W-:-:S04]  /*20f60*/  IMAD.IADD R3, R2, 0x1, R5 ;  /* 0x0000000102037824 */ /* 0x000fc800078e0205 */
[----:B------:R-:W-:-:S07]  /*20f70*/  IMAD.MOV.U32 R13, RZ, RZ, R3 ;  /* 0x000000ffff0d7224 */ /* 0x000fce00078e0003 */
[----:B------:R-:W-:Y:S05]  /*20f80*/  WARPSYNC.COLLECTIVE R15, `(.L_x_6300) ;  /* 0x000000000f087348 */ /* 0x000fea0003c00000 */
[----:B------:R0:W1:Y:S02]  /*20f90*/  SHFL.UP P6, R14, R13, R12, R11 ;  /* 0x0400000c0d0e7389 */ /* 0x00006400000c000b */
[----:B01----:R-:W-:Y:S01]  /*20fa0*/  ENDCOLLECTIVE ;  /* 0x000000000000791b */ /* 0x003fe20003800000 */
.L_x_6300:
[----:B------:R-:W-:Y:S01]  /*20fb0*/  IMAD.MOV.U32 R12, RZ, RZ, 0x4 ;  /* 0x00000004ff0c7424 */ /* 0x000fe200078e00ff */
[----:B------:R-:W-:-:S05]  /*20fc0*/  SEL R14, R14, RZ, P2 ;  /* 0x000000ff0e0e7207 */ /* 0x000fca0001000000 */
[----:B------:R-:W-:-:S04]  /*20fd0*/  IMAD.IADD R3, R3, 0x1, R14 ;  /* 0x0000000103037824 */ /* 0x000fc800078e020e */
[----:B------:R-:W-:-:S07]  /*20fe0*/  IMAD.MOV.U32 R13, RZ, RZ, R3 ;  /* 0x000000ffff0d7224 */ /* 0x000fce00078e0003 */
[----:B------:R-:W-:Y:S05]  /*20ff0*/  WARPSYNC.COLLECTIVE R15, `(.L_x_6301) ;  /* 0x000000000f087348 */ /* 0x000fea0003c00000 */
[----:B------:R0:W1:Y:S02]  /*21000*/  SHFL.UP P6, R14, R13, R12, R11 ;  /* 0x0400000c0d0e7389 */ /* 0x00006400000c000b */
[----:B01----:R-:W-:Y:S01]  /*21010*/  ENDCOLLECTIVE ;  /* 0x000000000000791b */ /* 0x003fe20003800000 */
.L_x_6301:
[----:B------:R-:W-:Y:S01]  /*21020*/  IMAD.MOV.U32 R12, RZ, RZ, 0x8 ;  /* 0x00000008ff0c7424 */ /* 0x000fe200078e00ff */
[----:B------:R-:W-:-:S05]  /*21030*/  SEL R14, R14, RZ, P3 ;  /* 0x000000ff0e0e7207 */ /* 0x000fca0001800000 */
[----:B------:R-:W-:-:S04]  /*21040*/  IMAD.IADD R3, R3, 0x1, R14 ;  /* 0x0000000103037824 */ /* 0x000fc800078e020e */
[----:B------:R-:W-:-:S07]  /*21050*/  IMAD.MOV.U32 R13, RZ, RZ, R3 ;  /* 0x000000ffff0d7224 */ /* 0x000fce00078e0003 */
[----:B------:R-:W-:Y:S05]  /*21060*/  WARPSYNC.COLLECTIVE R15, `(.L_x_6302) ;  /* 0x000000000f087348 */ /* 0x000fea0003c00000 */
[----:B------:R0:W1:Y:S02]  /*21070*/  SHFL.UP P6, R14, R13, R12, R11 ;  /* 0x0400000c0d0e7389 */ /* 0x00006400000c000b */
[----:B01----:R-:W-:Y:S01]  /*21080*/  ENDCOLLECTIVE ;  /* 0x000000000000791b */ /* 0x003fe20003800000 */
.L_x_6302:
[----:B------:R-:W-:Y:S01]  /*21090*/  IMAD.MOV.U32 R12, RZ, RZ, 0x10 ;  /* 0x00000010ff0c7424 */ /* 0x000fe200078e00ff */
[----:B------:R-:W-:-:S05]  /*210a0*/  SEL R14, R14, RZ, P4 ;  /* 0x000000ff0e0e7207 */ /* 0x000fca0002000000 */
[----:B------:R-:W-:-:S04]  /*210b0*/  IMAD.IADD R3, R3, 0x1, R14 ;  /* 0x0000000103037824 */ /* 0x000fc800078e020e */
[----:B------:R-:W-:-:S07]  /*210c0*/  IMAD.MOV.U32 R13, RZ, RZ, R3 ;  /* 0x000000ffff0d7224 */ /* 0x000fce00078e0003 */
[----:B------:R-:W-:Y:S05]  /*210d0*/  WARPSYNC.COLLECTIVE R15, `(.L_x_6303) ;  /* 0x000000000f087348 */ /* 0x000fea0003c00000 */
[----:B------:R0:W1:Y:S02]  /*210e0*/  SHFL.UP P6, R14, R13, R12, R11 ;  /* 0x0400000c0d0e7389 */ /* 0x00006400000c000b */
[----:B01----:R-:W-:Y:S01]  /*210f0*/  ENDCOLLECTIVE ;  /* 0x000000000000791b */ /* 0x003fe20003800000 */
.L_x_6303:
        /* <DEDUP_REMOVED lines=8> */
.L_x_6304:
[----:B------:R-:W-:Y:S05]  /*21180*/  BRA `(.L_x_6305) ;  /* 0xffffffd4007c7947 */ /* 0x000fea000383ffff */
.L_x_6214:
        /* <DEDUP_REMOVED lines=8> */
.L_x_6307:
[----:B------:R-:W-:Y:S05]  /*21210*/  BSYNC B0 ;  /* 0x0000000000007941 */ /* 0x000fea0003800000 */
.L_x_6306:
        /* <DEDUP_REMOVED lines=9> */
.L_x_6308:
[----:B------:R-:W-:Y:S01]  /*212b0*/  IMAD.MOV.U32 R12, RZ, RZ, 0x4 ;  /* 0x00000004ff0c7424 */ /* 0x000fe200078e00ff */
[----:B------:R-:W-:-:S05]  /*212c0*/  SEL R14, R14, RZ, P2 ;  /* 0x000000ff0e0e7207 */ /* 0x000fca0001000000 */
[----:B------:R-:W-:-:S04]  /*212d0*/  IMAD.IADD R3, R3, 0x1, R14 ;  /* 0x0000000103037824 */ /* 0x000fc800078e020e */
[----:B------:R-:W-:-:S07]  /*212e0*/  IMAD.MOV.U32 R13, RZ, RZ, R3 ;  /* 0x000000ffff0d7224 */ /* 0x000fce00078e0003 */
[----:B------:R-:W-:Y:S05]  /*212f0*/  WARPSYNC.COLLECTIVE R15, `(.L_x_6309) ;  /* 0x000000000f087348 */ /* 0x000fea0003c00000 */
[----:B------:R0:W1:Y:S02]  /*21300*/  SHFL.UP P6, R14, R13, R12, R11 ;  /* 0x0400000c0d0e7389 */ /* 0x00006400000c000b */
[----:B01----:R-:W-:Y:S01]  /*21310*/  ENDCOLLECTIVE ;  /* 0x000000000000791b */ /* 0x003fe20003800000 */
.L_x_6309:
[----:B------:R-:W-:Y:S01]  /*21320*/  IMAD.MOV.U32 R12, RZ, RZ, 0x8 ;  /* 0x00000008ff0c7424 */ /* 0x000fe200078e00ff */
[----:B------:R-:W-:-:S05]  /*21330*/  SEL R14, R14, RZ, P3 ;  /* 0x000000ff0e0e7207 */ /* 0x000fca0001800000 */
[----:B------:R-:W-:-:S04]  /*21340*/  IMAD.IADD R3, R3, 0x1, R14 ;  /* 0x0000000103037824 */ /* 0x000fc800078e020e */
[----:B------:R-:W-:-:S07]  /*21350*/  IMAD.MOV.U32 R13, RZ, RZ, R3 ;  /* 0x000000ffff0d7224 */ /* 0x000fce00078e0003 */
[----:B------:R-:W-:Y:S05]  /*21360*/  WARPSYNC.COLLECTIVE R15, `(.L_x_6310) ;  /* 0x000000000f087348 */ /* 0x000fea0003c00000 */
[----:B------:R0:W1:Y:S02]  /*21370*/  SHFL.UP P6, R14, R13, R12, R11 ;  /* 0x0400000c0d0e7389 */ /* 0x00006400000c000b */
[----:B01----:R-:W-:Y:S01]  /*21380*/  ENDCOLLECTIVE ;  /* 0x000000000000791b */ /* 0x003fe20003800000 */
.L_x_6310:
[----:B------:R-:W-:Y:S01]  /*21390*/  IMAD.MOV.U32 R12, RZ, RZ, 0x10 ;  /* 0x00000010ff0c7424 */ /* 0x000fe200078e00ff */
[----:B------:R-:W-:-:S05]  /*213a0*/  SEL R14, R14, RZ, P4 ;  /* 0x000000ff0e0e7207 */ /* 0x000fca0002000000 */
[----:B------:R-:W-:-:S04]  /*213b0*/  IMAD.IADD R3, R3, 0x1, R14 ;  /* 0x0000000103037824 */ /* 0x000fc800078e020e */
[----:B------:R-:W-:-:S07]  /*213c0*/  IMAD.MOV.U32 R13, RZ, RZ, R3 ;  /* 0x000000ffff0d7224 */ /* 0x000fce00078e0003 */
[----:B------:R-:W-:Y:S05]  /*213d0*/  WARPSYNC.COLLECTIVE R15, `(.L_x_6311) ;  /* 0x000000000f087348 */ /* 0x000fea0003c00000 */
[----:B------:R0:W1:Y:S02]  /*213e0*/  SHFL.UP P6, R14, R13, R12, R11 ;  /* 0x0400000c0d0e7389 */ /* 0x00006400000c000b */
[----:B01----:R-:W-:Y:S01]  /*213f0*/  ENDCOLLECTIVE ;  /* 0x000000000000791b */ /* 0x003fe20003800000 */
.L_x_6311:
        /* <DEDUP_REMOVED lines=8> */
.L_x_6312:
[----:B------:R-:W-:Y:S05]  /*21480*/  BRA `(.L_x_6313) ;  /* 0xffffffd400587947 */ /* 0x000fea000383ffff */
.L_x_6216:
[----:B------:R-:W-:Y:S01]  /*21490*/  BSSY B0, `(.L_x_6314) ;  /* 0x0000006000007945 */ /* 0x000fe20003800000 */
[----:B------:R-:W-:Y:S01]  /*214a0*/  PLOP3.LUT P6, PT, P6, PT, PT, 0x8, 0x0 ;  /* 0x000000000000781c */ /* 0x000fe200037ce170 */
[----:B------:R-:W-:-:S12]  /*214b0*/  IMAD.MOV.U32 R15, RZ, RZ, -0x1 ;  /* 0xffffffffff0f7424 */ /* 0x000fd800078e00ff */
[----:B0----5:R-:W-:Y:S05]  /*214c0*/  WARPSYNC.COLLECTIVE R15, `(.L_x_6315) ;  /* 0x000000000f087348 */ /* 0x021fea0003c00000 */
[----:B------:R-:W-:Y:S01]  /*214d0*/  VOTE.ANY R14, PT, P6 ;  /* 0x00000000000e7806 */ /* 0x000fe200030e0100 */
[----:B0----5:R-:W-:Y:S06]  /*214e0*/  ENDCOLLECTIVE ;  /* 0x000000000000791b */ /* 0x021fec0003800000 */
.L_x_6315:
[----:B------:R-:W-:Y:S05]  /*214f0*/  BSYNC B0 ;  /* 0x0000000000007941 */ /* 0x000fea0003800000 */
.L_x_6314:
        /* <DEDUP_REMOVED lines=9> */
.L_x_6316:
[----:B------:R-:W-:Y:S01]  /*21590*/  IMAD.MOV.U32 R17, RZ, RZ, R14 ;  /* 0x000000ffff117224 */ /* 0x000fe200078e000e */
[----:B------:R-:W-:Y:S06]  /*215a0*/  BRA `(.L_x_6317) ;  /* 0xffffffd400487947 */ /* 0x000fec000383ffff */
.L_x_6218:
[----:B------:R-:W-:Y:S01]  /*215b0*/  BSSY B0, `(.L_x_6318) ;  /* 0x0000007000007945 */ /* 0x000fe20003800000 */
[----:B------:R-:W-:Y:S02]  /*215c0*/  IMAD.MOV.U32 R13, RZ, RZ, R3 ;  /* 0x000000ffff0d7224 */ /* 0x000fe400078e0003 */
[----:B------:R-:W-:Y:S02]  /*215d0*/  IMAD.MOV.U32 R11, RZ, RZ, 0x1f ;  /* 0x0000001fff0b7424 */ /* 0x000fe400078e00ff */
[----:B------:R-:W-:-:S07]  /*215e0*/  IMAD.MOV.U32 R15, RZ, RZ, -0x1 ;  /* 0xffffffffff0f7424 */ /* 0x000fce00078e00ff */
[----:B012--5:R-:W-:Y:S05]  /*215f0*/  WARPSYNC.COLLECTIVE R15, `(.L_x_6319) ;  /* 0x000000000f087348 */ /* 0x027fea0003c00000 */
[----:B------:R3:W4:Y:S02]  /*21600*/  SHFL.IDX P6, R14, R13, R12, R11 ;  /* 0x0000000c0d0e7389 */ /* 0x00072400000c000b */
[----:B012345:R-:W-:Y:S01]  /*21610*/  ENDCOLLECTIVE ;  /* 0x000000000000791b */ /* 0x03ffe20003800000 */
.L_x_6319:
[----:B------:R-:W-:Y:S05]  /*21620*/  BSYNC B0 ;  /* 0x0000000000007941 */ /* 0x000fea0003800000 */
.L_x_6318:
[----:B------:R-:W-:Y:S01]  /*21630*/  IMAD.MOV.U32 R4, RZ, RZ, R14 ;  /* 0x000000ffff047224 */ /* 0x000fe200078e000e */
[----:B------:R-:W-:Y:S06]  /*21640*/  BRA `(.L_x_6217) ;  /* 0xffffffd4003c7947 */ /* 0x000fec000383ffff */
.L_x_6222:
[----:B0-----:R0:W1:Y:S02]  /*21650*/  SYNCS.PHASECHK.TRANS64.TRYWAIT P0, [R0+URZ+0x28c20], R3 ;  /* 0x028c2003000075a7 */ /* 0x001064000800017f */
[----:B-1----:R-:W-:Y:S05]  /*21660*/  @!P0 NANOSLEEP.SYNCS 0x989680 ;  /* 0x009896800000895d */ /* 0x002fea0003900000 */
[----:B------:R-:W1:Y:S02]  /*21670*/  @!P0 SYNCS.PHASECHK.TRANS64 P0, [R0+URZ+0x28c20], R3 ;  /* 0x028c2003000085a7 */ /* 0x000e64000800007f */
[----:B-1----:R-:W-:Y:S05]  /*21680*/  @!P0 BRA `(.L_x_6222) ;  /* 0xfffffffc00f08947 */ /* 0x002fea000383ffff */
[----:B------:R-:W-:Y:S05]  /*21690*/  BRA `(.L_x_6320) ;  /* 0xffffffd800bc7947 */ /* 0x000fea000383ffff */
.L_x_6223:
        /* <DEDUP_REMOVED lines=11> */
.L_x_6322:
[----:B------:R-:W-:Y:S05]  /*21750*/  BSYNC B0 ;  /* 0x0000000000007941 */ /* 0x000fea0003800000 */
.L_x_6321:
[----:B------:R-:W-:Y:S05]  /*21760*/  BRA `(.L_x_6323) ;  /* 0xffffffd800a47947 */ /* 0x000fea000383ffff */
.L_x_6224:
[----:B------:R-:W-:Y:S01]  /*21770*/  BSSY B0, `(.L_x_6324) ;  /* 0x0000006000007945 */ /* 0x000fe20003800000 */
[----:B------:R-:W-:-:S07]  /*21780*/  IMAD.MOV.U32 R15, RZ, RZ, -0x1 ;  /* 0xffffffffff0f7424 */ /* 0x000fce00078e00ff */
[----:B01---5:R-:W-:Y:S05]  /*21790*/  WARPSYNC.COLLECTIVE R15, `(.L_x_6325) ;  /* 0x000000000f0c7348 */ /* 0x023fea0003c00000 */
[----:B------:R-:W-:Y:S02]  /*217a0*/  ELECT P6, UR62, PT ;  /* 0x00000000003e782f */ /* 0x000fe400038c0000 */
[----:B------:R-:W-:Y:S01]  /*217b0*/  MOV R14, UR62 ;  /* 0x0000003e000e7c02 */ /* 0x000fe20008000f00 */
[----:B01---5:R-:W-:Y:S10]  /*217c0*/  ENDCOLLECTIVE ;  /* 0x000000000000791b */ /* 0x023ff40003800000 */
.L_x_6325:
[----:B------:R-:W-:Y:S05]  /*217d0*/  BSYNC B0 ;  /* 0x0000000000007941 */ /* 0x000fea0003800000 */
.L_x_6324:
[----:B------:R-:W-:Y:S05]  /*217e0*/  BRA `(.L_x_6326) ;  /* 0xffffffd800987947 */ /* 0x000fea000383ffff */
.L_x_6226:
[----:B0-----:R0:W1:Y:S02]  /*217f0*/  SYNCS.PHASECHK.TRANS64.TRYWAIT P0, [R6+URZ], R5 ;  /* 0x00000005060075a7 */ /* 0x001064000800017f */
[----:B-1----:R-:W-:Y:S05]  /*21800*/  @!P0 NANOSLEEP.SYNCS 0x989680 ;  /* 0x009896800000895d */ /* 0x002fea0003900000 */
[----:B------:R-:W1:Y:S02]  /*21810*/  @!P0 SYNCS.PHASECHK.TRANS64 P0, [R6+URZ], R5 ;  /* 0x00000005060085a7 */ /* 0x000e64000800007f */
[----:B-1----:R-:W-:Y:S05]  /*21820*/  @!P0 BRA `(.L_x_6226) ;  /* 0xfffffffc00f08947 */ /* 0x002fea000383ffff */
[----:B------:R-:W-:Y:S05]  /*21830*/  BRA `(.L_x_6327) ;  /* 0xffffffd800d47947 */ /* 0x000fea000383ffff */
.L_x_6227:
[----:B-1----:R1:W2:Y:S02]  /*21840*/  SYNCS.PHASECHK.TRANS64.TRYWAIT P0, [R7+URZ], R2 ;  /* 0x00000002070075a7 */ /* 0x0022a4000800017f */
[----:B--2---:R-:W-:Y:S05]  /*21850*/  @!P0 NANOSLEEP.SYNCS 0x989680 ;  /* 0x009896800000895d */ /* 0x004fea0003900000 */
[----:B------:R-:W2:Y:S02]  /*21860*/  @!P0 SYNCS.PHASECHK.TRANS64 P0, [R7+URZ], R2 ;  /* 0x00000002070085a7 */ /* 0x000ea4000800007f */
[----:B--2---:R-:W-:Y:S05]  /*21870*/  @!P0 BRA `(.L_x_6227) ;  /* 0xfffffffc00f08947 */ /* 0x004fea000383ffff */
[----:B------:R-:W-:Y:S05]  /*21880*/  BRA `(.L_x_6328) ;  /* 0xffffffd800c87947 */ /* 0x000fea000383ffff */
.L_x_6229:
[----:B--2---:R2:W3:Y:S02]  /*21890*/  SYNCS.PHASECHK.TRANS64.TRYWAIT P0, [R4+URZ], R5 ;  /* 0x00000005040075a7 */ /* 0x0044e4000800017f */
[----:B---3--:R-:W-:Y:S05]  /*218a0*/  @!P0 NANOSLEEP.SYNCS 0x989680 ;  /* 0x009896800000895d */ /* 0x008fea0003900000 */
[----:B------:R-:W3:Y:S02]  /*218b0*/  @!P0 SYNCS.PHASECHK.TRANS64 P0, [R4+URZ], R5 ;  /* 0x00000005040085a7 */ /* 0x000ee4000800007f */
[----:B---3--:R-:W-:Y:S05]  /*218c0*/  @!P0 BRA `(.L_x_6229) ;  /* 0xfffffffc00f08947 */ /* 0x008fea000383ffff */
[----:B------:R-:W-:Y:S05]  /*218d0*/  BRA `(.L_x_6329) ;  /* 0xffffffd800d07947 */ /* 0x000fea000383ffff */
.L_x_6330:
        /* <DEDUP_REMOVED lines=10> */
.L_x_15125:


//--------------------- .text._ZN7cutlass13device_kernelIN5flash11enable_sm90INS1_16FlashAttnFwdSm90INS1_25CollectiveMainloopFwdSm90ILi2EN4cute5tupleIJNS5_1CILi1EEES8_S8_EEENS6_IJNS7_ILi64EEESA_SA_EEELi512ENS_6half_tEfNS_4arch4Sm90ELb0ELb1ELb0ELb1ELb0ELb0ELb1ELb0ELb0ELb1ELb0ELb0EEENS1_21CollectiveEpilogueFwdINS6_IJSA_NS7_ILi512EEESA_EEES9_SC_SE_Li256ELb1ELb1ELb0ELb0EEENS1_36VarlenDynamicPersistentTileSchedulerILi64ELi64ELi256ELi128ELb0ELb1ELb1ELb1ELb0ELb1EEEEEEEEEvNT_6ParamsE --------------------------
	.section	.text._ZN7cutlass13device_kernelIN5flash11enable_sm90INS1_16FlashAttnFwdSm90INS1_25CollectiveMainloopFwdSm90ILi2EN4cute5tupleIJNS5_1CILi1EEES8_S8_EEENS6_IJNS7_ILi64EEESA_SA_EEELi512ENS_6half_tEfNS_4arch4Sm90ELb0ELb1ELb0ELb1ELb0ELb0ELb1ELb0ELb0ELb1ELb0ELb0EEENS1_21CollectiveEpilogueFwdINS6_IJSA_NS7_ILi512EEESA_EEES9_SC_SE_Li256ELb1ELb1ELb0ELb0EEENS1_36VarlenDynamicPersistentTileSchedulerILi64ELi64ELi256ELi128ELb0ELb1ELb1ELb1ELb0ELb1EEEEEEEEEvNT_6ParamsE,"ax",@progbits
	.align	128
.text._ZN7cutlass13device_kernelIN5flash11enable_sm90INS1_16FlashAttnFwdSm90INS1_25CollectiveMainloopFwdSm90ILi2EN4cute5tupleIJNS5_1CILi1EEES8_S8_EEENS6_IJNS7_ILi64EEESA_SA_EEELi512ENS_6half_tEfNS_4arch4Sm90ELb0ELb1ELb0ELb1ELb0ELb0ELb1ELb0ELb0ELb1ELb0ELb0EEENS1_21CollectiveEpilogueFwdINS6_IJSA_NS7_ILi512EEESA_EEES9_SC_SE_Li256ELb1ELb1ELb0ELb0EEENS1_36VarlenDynamicPersistentTileSchedulerILi64ELi64ELi256ELi128ELb0ELb1ELb1ELb1ELb0ELb1EEEEEEEEEvNT_6ParamsE:
        .type           _ZN7cutlass13device_kernelIN5flash11enable_sm90INS1_16FlashAttnFwdSm90INS1_25CollectiveMainloopFwdSm90ILi2EN4cute5tupleIJNS5_1CILi1EEES8_S8_EEENS6_IJNS7_ILi64EEESA_SA_EEELi512ENS_6half_tEfNS_4arch4Sm90ELb0ELb1ELb0ELb1ELb0ELb0ELb1ELb0ELb0ELb1ELb0ELb0EEENS1_21CollectiveEpilogueFwdINS6_IJSA_NS7_ILi512EEESA_EEES9_SC_SE_Li256ELb1ELb1ELb0ELb0EEENS1_36VarlenDynamicPersistentTileSchedulerILi64ELi64ELi256ELi128ELb0ELb1ELb1ELb1ELb0ELb1EEEEEEEEEvNT_6ParamsE,@function
        .size           _ZN7cutlass13device_kernelIN5flash11enable_sm90INS1_16FlashAttnFwdSm90INS1_25CollectiveMainloopFwdSm90ILi2EN4cute5tupleIJNS5_1CILi1EEES8_S8_EEENS6_IJNS7_ILi64EEESA_SA_EEELi512ENS_6half_tEfNS_4arch4Sm90ELb0ELb1ELb0ELb1ELb0ELb0ELb1ELb0ELb0ELb1ELb0ELb0EEENS1_21CollectiveEpilogueFwdINS6_IJSA_NS7_ILi512EEESA_EEES9_SC_SE_Li256ELb1ELb1ELb0ELb0EEENS1_36VarlenDynamicPersistentTileSchedulerILi64ELi64ELi256ELi128ELb0ELb1ELb1ELb1ELb0ELb1EEEEEEEEEvNT_6ParamsE,(.L_x_15126 - _ZN7cutlass13device_kernelIN5flash11enable_sm90INS1_16FlashAttnFwdSm90INS1_25CollectiveMainloopFwdSm90ILi2EN4cute5tupleIJNS5_1CILi1EEES8_S8_EEENS6_IJNS7_ILi64EEESA_SA_EEELi512ENS_6half_tEfNS_4arch4Sm90ELb0ELb1ELb0ELb1ELb0ELb0ELb1ELb0ELb0ELb1ELb0ELb0EEENS1_21CollectiveEpilogueFwdINS6_IJSA_NS7_ILi512EEESA_EEES9_SC_SE_Li256ELb1ELb1ELb0ELb0EEENS1_36VarlenDynamicPersistentTileSchedulerILi64ELi64ELi256ELi128ELb0ELb1ELb1ELb1ELb0ELb1EEEEEEEEEvNT_6ParamsE)
        .other          _ZN7cutlass13device_kernelIN5flash11enable_sm90INS1_16FlashAttnFwdSm90INS1_25CollectiveMainloopFwdSm90ILi2EN4cute5tupleIJNS5_1CILi1EEES8_S8_EEENS6_IJNS7_ILi64EEESA_SA_EEELi512ENS_6half_tEfNS_4arch4Sm90ELb0ELb1ELb0ELb1ELb0ELb0ELb1ELb0ELb0ELb1ELb0ELb0EEENS1_21CollectiveEpilogueFwdINS6_IJSA_NS7_ILi512EEESA_EEES9_SC_SE_Li256ELb1ELb1ELb0ELb0EEENS1_36VarlenDynamicPersistentTileSchedulerILi64ELi64ELi256ELi128ELb0ELb1ELb1ELb1ELb0ELb1EEEEEEEEEvNT_6ParamsE,@"STO_CUDA_ENTRY STV_DEFAULT"
_ZN7cutlass13device_kernelIN5flash11enable_sm90INS1_16FlashAttnFwdSm90INS1_25CollectiveMainloopFwdSm90ILi2EN4cute5tupleIJNS5_1CILi1EEES8_S8_EEENS6_IJNS7_ILi64EEESA_SA_EEELi512ENS_6half_tEfNS_4arch4Sm90ELb0ELb1ELb0ELb1ELb0ELb0ELb1ELb0ELb0ELb1ELb0ELb0EEENS1_21CollectiveEpilogueFwdINS6_IJSA_NS7_ILi512EEESA_EEES9_SC_SE_Li256ELb1ELb1ELb0ELb0EEENS1_36VarlenDynamicPersistentTileSchedulerILi64ELi64ELi256ELi128ELb0ELb1ELb1ELb1ELb0ELb1EEEEEEEEEvNT_6ParamsE:
        /* <DEDUP_REMOVED lines=17> */
.L_x_6332:
[----:B------:R-:W-:Y:S05]  /*0110*/  BSYNC B0 ;  /* 0x0000000000007941 */ /* 0x000fea0003800000 */
.L_x_6331:
        /* <DEDUP_REMOVED lines=39> */
.L_x_6333:
        /* <DEDUP_REMOVED lines=22> */
.L_x_6334:
        /* <DEDUP_REMOVED lines=18> */
.L_x_6335:
        /* <DEDUP_REMOVED lines=22> */
.L_x_6336:
        /* <DEDUP_REMOVED lines=22> */
.L_x_6337:
        /* <DEDUP_REMOVED lines=8> */
.L_x_6339:
        /* <DEDUP_REMOVED lines=18> */
[----:B------:R-:W2:Y:S01]  /*0a70*/  LDL.LU R17, [R1+0x64] ;  /* 0x0000640001117983 */ /* 0x000ea20000300800 */
[----:B------:R-:W-:Y:S01]  /*0a80*/  VIADD R205, R4, 0xffffff80 ;  /* 0xffffff8004cd7836 */ /* 0x000fe20000000000 */
[----:B------:R-:W-:Y:S01]  /*0a90*/  R2UR UR4, R13 ;  /* 0x000000000d0472ca */ /* 0x000fe200000e0000 */
[----:B------:R-:W-:Y:S01]  /*0aa0*/  IMAD.MOV.U32 R185, RZ, RZ, 0x20 ;  /* 0x00000020ffb97424 */ /* 0x000fe200078e00ff */
[----:B------:R-:W-:Y:S01]  /*0ab0*/  UMOV UR36, URZ ;  /* 0x0000003f00247c82 */ /* 0x000fe20008000000 */
[----:B------:R-:W-:Y:S01]  /*0ac0*/  IMAD.MOV.U32 R200, RZ, RZ, RZ ;  /* 0x000000ffffc87224 */ /* 0x000fe200078e00ff */
[----:B------:R-:W-:-:S04]  /*0ad0*/  SHF.R.S32.HI R0, RZ, 0x1f, R205 ;  /* 0x0000001fff007819 */ /* 0x000fc800000114cd */
[CC--:B------:R-:W-:Y:S02]  /*0ae0*/  LEA.HI R2, R0.reuse, R205.reuse, RZ, 0x4 ;  /* 0x000000cd00027211 */ /* 0x0c0fe400078f20ff */
[CC--:B------:R-:W-:Y:S02]  /*0af0*/  LEA.HI R6, R0.reuse, R205.reuse, RZ, 0x2 ;  /* 0x000000cd00067211 */ /* 0x0c0fe400078f10ff */
[----:B------:R-:W-:Y:S02]  /*0b00*/  SHF.R.S32.HI R5, RZ, 0x4, R2 ;  /* 0x00000004ff057819 */ /* 0x000fe40000011402 */
[----:B------:R-:W-:Y:S02]  /*0b10*/  LEA.HI R8, R0, R205, RZ, 0x7 ;  /* 0x000000cd00087211 */ /* 0x000fe400078f38ff */
[C---:B------:R-:W-:Y:S02]  /*0b20*/  LEA.HI R3, R2.reuse, R5, RZ, 0x1 ;  /* 0x0000000502037211 */ /* 0x040fe400078f08ff */
[----:B------:R-:W-:-:S02]  /*0b30*/  LOP3.LUT R2, R2, 0xfffffff0, RZ, 0xc0, !PT ;  /* 0xfffffff002027812 */ /* 0x000fc400078ec0ff */
[----:B------:R-:W-:Y:S02]  /*0b40*/  LOP3.LUT R4, R3, 0x1ffffffe, RZ, 0xc0, !PT ;  /* 0x1ffffffe03047812 */ /* 0x000fe400078ec0ff */
[----:B------:R-:W-:Y:S01]  /*0b50*/  LEA.HI R3, R0, R205, RZ, 0x5 ;  /* 0x000000cd00037211 */ /* 0x000fe200078f28ff */
[----:B------:R-:W-:Y:S01]  /*0b60*/  IMAD.IADD R2, R205, 0x1, -R2 ;  /* 0x00000001cd027824 */ /* 0x000fe200078e0a02 */
[----:B------:R-:W-:Y:S01]  /*0b70*/  LOP3.LUT R10, R6, 0xfffffffc, RZ, 0xc0, !PT ;  /* 0xfffffffc060a7812 */ /* 0x000fe200078ec0ff */
[----:B------:R-:W-:Y:S01]  /*0b80*/  IMAD.IADD R5, R5, 0x1, -R4 ;  /* 0x0000000105057824 */ /* 0x000fe200078e0a04 */
[--C-:B------:R-:W-:Y:S02]  /*0b90*/  SHF.R.S32.HI R4, RZ, 0x5, R3.reuse ;  /* 0x00000005ff047819 */ /* 0x100fe40000011403 */
[----:B------:R-:W-:Y:S01]  /*0ba0*/  SHF.R.S32.HI R3, RZ, 0x1f, R3 ;  /* 0x0000001fff037819 */ /* 0x000fe20000011403 */
[----:B------:R-:W-:Y:S01]  /*0bb0*/  IMAD.IADD R12, R205, 0x1, -R10 ;  /* 0x00000001cd0c7824 */ /* 0x000fe200078e0a0a */
[----:B------:R-:W-:Y:S01]  /*0bc0*/  LOP3.LUT R6, R8, 0xffffff80, RZ, 0xc0, !PT ;  /* 0xffffff8008067812 */ /* 0x000fe200078ec0ff */
[----:B------:R-:W-:Y:S01]  /*0bd0*/  IMAD.SHL.U32 R5, R5, 0x8, RZ ;  /* 0x0000000805057824 */ /* 0x000fe200078e00ff */
[----:B------:R-:W-:-:S02]  /*0be0*/  LEA.HI R3, R3, R4, RZ, 0x2 ;  /* 0x0000000403037211 */ /* 0x000fc400078f10ff */
[----:B------:R-:W-:Y:S01]  /*0bf0*/  SHF.R.S32.HI R9, RZ, 0x1f, R2 ;  /* 0x0000001fff097819 */ /* 0x000fe20000011402 */
[----:B------:R-:W-:Y:S01]  /*0c00*/  IMAD.IADD R6, R205, 0x1, -R6 ;  /* 0x00000001cd067824 */ /* 0x000fe200078e0a06 */
[----:B------:R-:W-:Y:S02]  /*0c10*/  SHF.R.S32.HI R201, RZ, 0x7, R8 ;  /* 0x00000007ffc97819 */ /* 0x000fe40000011408 */
[----:B------:R-:W-:Y:S02]  /*0c20*/  LOP3.LUT R3, R3, 0x3ffffc, RZ, 0xc0, !PT ;  /* 0x003ffffc03037812 */ /* 0x000fe400078ec0ff */
[----:B------:R-:W-:Y:S01]  /*0c30*/  SHF.R.S32.HI R7, RZ, 0x1f, R6 ;  /* 0x0000001fff077819 */ /* 0x000fe20000011406 */
[----:B------:R-:W-:Y:S01]  /*0c40*/  IMAD R16, R201, 0x100, R2 ;  /* 0x00000100c9107824 */ /* 0x000fe200078e0202 */
[----:B------:R-:W-:Y:S01]  /*0c50*/  LEA.HI R11, R12, R12, RZ, 0x1 ;  /* 0x0000000c0c0b7211 */ /* 0x000fe200078f08ff */
[----:B------:R-:W-:Y:S01]  /*0c60*/  IMAD.IADD R3, R4, 0x1, -R3 ;  /* 0x0000000104037824 */ /* 0x000fe200078e0a03 */
[----:B------:R-:W-:-:S02]  /*0c70*/  LEA.HI R10, R9, R2, RZ, 0x3 ;  /* 0x00000002090a7211 */ /* 0x000fc400078f18ff */
[-C--:B------:R-:W-:Y:S01]  /*0c80*/  LEA.HI R9, R7, R6.reuse, RZ, 0x2 ;  /* 0x0000000607097211 */ /* 0x080fe200078f10ff */
[----:B------:R-:W-:Y:S01]  /*0c90*/  IMAD R16, R3, 0x10, R16 ;  /* 0x0000001003107824 */ /* 0x000fe200078e0210 */
[----:B------:R-:W-:Y:S02]  /*0ca0*/  LOP3.LUT R13, R11, 0x1ffffffe, RZ, 0xc0, !PT ;  /* 0x1ffffffe0b0d7812 */ /* 0x000fe400078ec0ff */
[C---:B------:R-:W-:Y:S01]  /*0cb0*/  LOP3.LUT R11, R10.reuse, 0xfffffff8, RZ, 0xc0, !PT ;  /* 0xfffffff80a0b7812 */ /* 0x040fe200078ec0ff */
[----:B------:R-:W-:Y:S01]  /*0cc0*/  IMAD.SHL.U32 R10, R10, 0x40, RZ ;  /* 0x000000400a0a7824 */ /* 0x000fe200078e00ff */
[----:B------:R-:W-:Y:S01]  /*0cd0*/  LOP3.LUT R3, R9, 0x7ffffffc, RZ, 0xc0, !PT ;  /* 0x7ffffffc09037812 */ /* 0x000fe200078ec0ff */
[----:B------:R-:W-:Y:S01]  /*0ce0*/  IMAD.U32 R204, R16, 0x40, R5 ;  /* 0x0000004010cc7824 */ /* 0x000fe200078e0005 */
[----:B------:R-:W-:Y:S01]  /*0cf0*/  LEA.HI R7, R7, R6, RZ, 0x5 ;  /* 0x0000000607077211 */ /* 0x000fe200078f28ff */
[----:B------:R-:W-:Y:S01]  /*0d00*/  IMAD.IADD R11, R2, 0x1, -R11 ;  /* 0x00000001020b7824 */ /* 0x000fe200078e0a0b */
[----:B------:R-:W-:Y:S01]  /*0d10*/  SHF.R.S32.HI R2, RZ, 0x2, R9 ;  /* 0x00000002ff027819 */ /* 0x000fe20000011409 */
[----:B------:R-:W-:Y:S01]  /*0d20*/  IMAD.IADD R18, R6, 0x1, -R3 ;  /* 0x0000000106127824 */ /* 0x000fe200078e0a03 */
[----:B------:R-:W-:Y:S01]  /*0d30*/  LEA.HI R0, R0, R205, RZ, 0x3 ;  /* 0x000000cd00007211 */ /* 0x000fe200078f18ff */
[----:B------:R-:W-:Y:S01]  /*0d40*/  IMAD.SHL.U32 R3, R11, 0x40, RZ ;  /* 0x000000400b037824 */ /* 0x000fe200078e00ff */
[----:B------:R-:W-:Y:S01]  /*0d50*/  SHF.R.S32.HI R9, RZ, 0x1f, R9 ;  /* 0x0000001fff097819 */ /* 0x000fe20000011409 */
[----:B------:R-:W-:Y:S01]  /*0d60*/  IMAD.IADD R12, R12, 0x1, -R13 ;  /* 0x000000010c0c7824 */ /* 0x000fe200078e0a0d */
[----:B------:R-:W-:Y:S01]  /*0d70*/  LOP3.LUT R198, R0, 0xfffffff8, RZ, 0xc0, !PT ;  /* 0xfffffff800c67812 */ /* 0x000fe200078ec0ff */
[----:B------:R-:W-:Y:S01]  /*0d80*/  IMAD.SHL.U32 R18, R18, 0x2, RZ ;  /* 0x0000000212127824 */ /* 0x000fe200078e00ff */
[----:B------:R-:W-:-:S02]  /*0d90*/  LOP3.LUT R6, R3, 0x1c0, RZ, 0xc0, !PT ;  /* 0x000001c003067812 */ /* 0x000fc400078ec0ff */
[----:B------:R-:W-:Y:S01]  /*0da0*/  LOP3.LUT R3, R10, 0x7ffffe00, RZ, 0xc0, !PT ;  /* 0x7ffffe000a037812 */ /* 0x000fe200078ec0ff */
[----:B------:R-:W-:Y:S01]  /*0db0*/  IMAD.IADD R198, R205, 0x1, -R198 ;  /* 0x00000001cdc67824 */ /* 0x000fe200078e0ac6 */
[----:B------:R-:W-:Y:S02]  /*0dc0*/  LOP3.LUT R5, R6, 0x8, R5, 0xf8, !PT ;  /* 0x0000000806057812 */ /* 0x000fe400078ef805 */
[----:B------:R-:W-:Y:S01]  /*0dd0*/  SHF.R.U32.HI R6, RZ, 0x3, R6 ;  /* 0x00000003ff067819 */ /* 0x000fe20000011606 */
[----:B------:R-:W-:Y:S01]  /*0de0*/  IMAD R3, R4, 0x400, R3 ;  /* 0x0000040004037824 */ /* 0x000fe200078e0203 */
[----:B------:R-:W-:Y:S01]  /*0df0*/  LEA.HI R9, R9, R2, RZ, 0x3 ;  /* 0x0000000209097211 */ /* 0x000fe200078f18ff */
[----:B------:R-:W-:Y:S01]  /*0e00*/  IMAD.SHL.U32 R187, R198, 0x8, RZ ;  /* 0x00000008c6bb7824 */ /* 0x000fe200078e00ff */
[----:B------:R-:W-:Y:S02]  /*0e10*/  LOP3.LUT R6, R5, R6, RZ, 0x3c, !PT ;  /* 0x0000000605067212 */ /* 0x000fe400078e3cff */
[----:B------:R-:W-:Y:S01]  /*0e20*/  R2P PR, R11, 0x6 ;  /* 0x000000060b007804 */ /* 0x000fe20000000000 */
[----:B------:R-:W-:Y:S01]  /*0e30*/  VIADD R197, R187, 0x40 ;  /* 0x00000040bbc57836 */ /* 0x000fe20000000000 */
        /* <DEDUP_REMOVED lines=9> */
[----:B------:R-:W-:Y:S01]  /*0ed0*/  VIADD R194, R187, 0x100 ;  /* 0x00000100bbc27836 */ /* 0x000fe20000000000 */
[----:B------:R-:W-:Y:S01]  /*0ee0*/  SEL R185, R185, 0xffffffe0, !P1 ;  /* 0xffffffe0b9b97807 */ /* 0x000fe20004800000 */
[----:B------:R-:W-:Y:S01]  /*0ef0*/  VIADD R186, R23, 0x36400 ;  /* 0x0003640017ba7836 */ /* 0x000fe20000000000 */
        /* <DEDUP_REMOVED lines=16> */
[----:B------:R-:W-:Y:S02]  /*1000*/  IMAD.MOV.U32 R6, RZ, RZ, R14 ;  /* 0x000000ffff067224 */ /* 0x000fe400078e000e */
[----:B------:R-:W-:Y:S02]  /*1010*/  IMAD.MOV.U32 R7, RZ, RZ, R15 ;  /* 0x000000ffff077224 */ /* 0x000fe400078e000f */
[----:B------:R-:W-:Y:S02]  /*1020*/  IMAD.MOV.U32 R2, RZ, RZ, RZ ;  /* 0x000000ffff027224 */ /* 0x000fe400078e00ff */
[----:B------:R-:W-:Y:S02]  /*1030*/  IMAD.SHL.U32 R22, R8, 0x100, RZ ;  /* 0x0000010008167824 */ /* 0x000fe400078e00ff */
[----:B------:R-:W-:Y:S02]  /*1040*/  IMAD R189, R12, 0x8, R19 ;  /* 0x000000080cbd7824 */ /* 0x000fe400078e0213 */
[----:B------:R-:W-:Y:S01]  /*1050*/  IMAD.IADD R185, R185, 0x1, R184 ;  /* 0x00000001b9b97824 */ /* 0x000fe200078e02b8 */
[----:B--2---:R-:W-:-:S07]  /*1060*/  LOP3.LUT R188, R17, 0x1, RZ, 0xfc, !PT ;  /* 0x0000000111bc7812 */ /* 0x004fce00078efcff */
.L_x_6442:
[----:B0-23--:R-:W0:Y:S08]  /*1070*/  LDC.64 R4, c[0x0][0xb20] ;  /* 0x0002c800ff047b82 */ /* 0x00de300000000a00 */
[----:B-1--4-:R-:W1:Y:S01]  /*1080*/  LDC.64 R8, c[0x0][0xb10] ;  /* 0x0002c400ff087b82 */ /* 0x012e620000000a00 */
        /* <DEDUP_REMOVED lines=10> */
[----:B------:R-:W-:Y:S01]  /*1130*/  UISETP.NE.U32.AND UP0, UPT, UR6, URZ, UPT ;  /* 0x0000003f0600728c */ /* 0x000fe2000bf05070 */
[----:B------:R-:W-:Y:S01]  /*1140*/  ULDC UR5, c[0x0][0x424] ;  /* 0x0001090000057ab9 */ /* 0x000fe20000000800 */
[----:B0-----:R-:W-:-:S05]  /*1150*/  @P0 IMAD.WIDE R4, R7, 0x4, R4 ;  /* 0x0000000407040825 */ /* 0x001fca00078e0204 */
[----:B------:R0:W5:Y:S01]  /*1160*/  @P0 LDG.E R3, desc[UR38][R4.64] ;  /* 0x0000002604030981 */ /* 0x000162000c1e1900 */
[----:B-1----:R-:W-:-:S05]  /*1170*/  @P1 IMAD.WIDE R8, R7, 0x4, R8 ;  /* 0x0000000407081825 */ /* 0x002fca00078e0208 */
[----:B------:R0:W5:Y:S01]  /*1180*/  @P1 LDG.E R17, desc[UR38][R8.64] ;  /* 0x0000002608111981 */ /* 0x000162000c1e1900 */
[----:B------:R-:W-:Y:S01]  /*1190*/  UISETP.NE.AND.EX UP0, UPT, UR7, URZ, UPT, UP0 ;  /* 0x0000003f0700728c */ /* 0x000fe2000bf05300 */
[----:B------:R-:W-:Y:S02]  /*11a0*/  IMAD.MOV.U32 R191, RZ, RZ, R6 ;  /* 0x000000ffffbf7224 */ /* 0x000fe400078e0006 */
[----:B------:R-:W-:Y:S01]  /*11b0*/  ULDC.64 UR6, c[0x0][0xb18] ;  /* 0x0002c60000067ab9 */ /* 0x000fe20000000a00 */
[----:B------:R-:W-:Y:S01]  /*11c0*/  USEL UR5, UR5, 0x1, UP0 ;  /* 0x0000000105057887 */ /* 0x000fe20008000000 */
[----:B------:R-:W-:Y:S01]  /*11d0*/  ISETP.NE.U32.AND P2, PT, RZ, UR6, PT ;  /* 0x00000006ff007c0c */ /* 0x000fe2000bf45070 */
[----:B------:R-:W-:Y:S02]  /*11e0*/  ULDC UR6, c[0x0][0x2f0] ;  /* 0x0000bc0000067ab9 */ /* 0x000fe40000000800 */
[----:B------:R-:W-:Y:S01]  /*11f0*/  UIMAD UR5, UR5, UR6, URZ ;  /* 0x00000006050572a4 */ /* 0x000fe2000f8e023f */
[----:B------:R-:W-:Y:S01]  /*1200*/  ISETP.NE.AND.EX P2, PT, RZ, UR7, PT, P2 ;  /* 0x00000007ff007c0c */ /* 0x000fe2000bf45320 */
[----:B0-----:R-:W-:-:S12]  /*1210*/  @P1 BRA `(.L_x_6340) ;  /* 0x0000000000241947 */ /* 0x001fd80003800000 */
        /* <DEDUP_REMOVED lines=9> */
.L_x_6340:
[----:B------:R-:W-:Y:S02]  /*12b0*/  IMAD.U32 R16, RZ, RZ, UR5 ;  /* 0x00000005ff107e24 */ /* 0x000fe4000f8e00ff */
[----:B------:R-:W-:Y:S01]  /*12c0*/  IMAD.MOV.U32 R192, RZ, RZ, R7 ;  /* 0x000000ffffc07224 */ /* 0x000fe200078e0007 */
[----:B------:R-:W-:Y:S06]  /*12d0*/  @!P2 BRA `(.L_x_6341) ;  /* 0x000000000010a947 */ /* 0x000fec0003800000 */
[----:B------:R-:W0:Y:S02]  /*12e0*/  LDC.64 R4, c[0x0][0xb18] ;  /* 0x0002c600ff047b82 */ /* 0x000e240000000a00 */
[----:B0-----:R-:W-:-:S05]  /*12f0*/  IMAD.WIDE R4, R7, 0x4, R4 ;  /* 0x0000000407047825 */ /* 0x001fca00078e0204 */
[----:B------:R0:W5:Y:S01]  /*1300*/  LDG.E R16, desc[UR38][R4.64] ;  /* 0x0000002604107981 */ /* 0x000162000c1e1900 */
[----:B------:R-:W-:Y:S05]  /*1310*/  BRA `(.L_x_6342) ;  /* 0x0000000000247947 */ /* 0x000fea0003800000 */
.L_x_6341:
        /* <DEDUP_REMOVED lines=9> */
.L_x_6342:
[----:B0-----:R-:W2:Y:S01]  /*13b0*/  LDL R4, [R1+0x4] ;  /* 0x0000040001047983 */ /* 0x001ea20000100800 */
[----:B-----5:R-:W-:Y:S01]  /*13c0*/  IMAD.IADD R16, R16, 0x1, -R3 ;  /* 0x0000000110107824 */ /* 0x020fe200078e0a03 */
[----:B------:R-:W-:-:S03]  /*13d0*/  USHF.L.U32 UR40, UR4, 0x6, URZ ;  /* 0x0000000604287899 */ /* 0x000fc6000800063f */
[----:B------:R-:W-:-:S05]  /*13e0*/  VIADD R0, R16, 0x3f ;  /* 0x0000003f10007836 */ /* 0x000fca0000000000 */
[----:B------:R-:W-:-:S04]  /*13f0*/  SHF.R.S32.HI R3, RZ, 0x1f, R0 ;  /* 0x0000001fff037819 */ /* 0x000fc80000011400 */
[----:B------:R-:W-:-:S04]  /*1400*/  LEA.HI R3, R3, R0, RZ, 0x6 ;  /* 0x0000000003037211 */ /* 0x000fc800078f30ff */
[----:B------:R-:W-:Y:S02]  /*1410*/  SHF.R.S32.HI R168, RZ, 0x6, R3 ;  /* 0x00000006ffa87819 */ /* 0x000fe40000011403 */
[----:B--2---:R-:W-:-:S13]  /*1420*/  ISETP.NE.AND P0, PT, R4, 0x1, PT ;  /* 0x000000010400780c */ /* 0x004fda0003f05270 */
[----:B------:R-:W-:Y:S05]  /*1430*/  @!P0 BRA `(.L_x_6343) ;  /* 0x0000001c00e88947 */ /* 0x000fea0003800000 */
[----:B------:R-:W0:Y:S01]  /*1440*/  LDC R0, c[0x0][0x448] ;  /* 0x00011200ff007b82 */ /* 0x000e220000000800 */
[----:B------:R-:W-:Y:S01]  /*1450*/  UIADD3 UR4, UR40, 0x3f, URZ ;  /* 0x0000003f28047890 */ /* 0x000fe2000fffe03f */
[----:B------:R-:W-:-:S06]  /*1460*/  IADD3 R5, R16, 0x1, -R17 ;  /* 0x0000000110057810 */ /* 0x000fcc0007ffe811 */
[----:B------:R-:W1:Y:S01]  /*1470*/  LDC.64 R6, c[0x0][0xad8] ;  /* 0x0002b600ff067b82 */ /* 0x000e620000000a00 */
[----:B0-----:R-:W-:Y:S01]  /*1480*/  ISETP.NE.AND P1, PT, R0, 0x1, PT ;  /* 0x000000010000780c */ /* 0x001fe20003f25270 */
[----:B------:R-:W-:Y:S01]  /*1490*/  IMAD.U32 R0, RZ, RZ, UR4 ;  /* 0x00000004ff007e24 */ /* 0x000fe2000f8e00ff */
[----:B-1----:R-:W-:-:S11]  /*14a0*/  ISETP.GE.AND P2, PT, R7, 0x1, PT ;  /* 0x000000010700780c */ /* 0x002fd60003f46270 */
[----:B------:R-:W0:Y:S08]  /*14b0*/  @P1 LDC R3, c[0x0][0x44c] ;  /* 0x00011300ff031b82 */ /* 0x000e300000000800 */
[----:B------:R-:W1:Y:S01]  /*14c0*/  @P1 LDC R4, c[0x0][0x450] ;  /* 0x00011400ff041b82 */ /* 0x000e620000000800 */
[----:B0-----:R-:W-:-:S05]  /*14d0*/  @P1 IMAD.HI.U32 R3, R3, UR4, RZ ;  /* 0x0000000403031c27 */ /* 0x001fca000f8e00ff */
        /* <DEDUP_REMOVED lines=14> */
.L_x_6345:
[----:B------:R-:W-:-:S13]  /*15c0*/  ISETP.NE.AND P0, PT, R7, 0x1, PT ;  /* 0x000000010700780c */ /* 0x000fda0003f05270 */
[----:B------:R-:W0:Y:S02]  /*15d0*/  @P0 LDC.64 R4, c[0x0][0xae0] ;  /* 0x0002b800ff040b82 */ /* 0x000e240000000a00 */
[----:B0-----:R-:W-:-:S05]  /*15e0*/  @P0 IMAD.HI.U32 R4, R3, R4, RZ ;  /* 0x0000000403040227 */ /* 0x001fca00078e00ff */
[----:B------:R-:W-:-:S07]  /*15f0*/  @P0 SHF.R.U32.HI R3, RZ, R5, R4 ;  /* 0x00000005ff030219 */ /* 0x000fce0000011604 */
.L_x_6346:
[----:B------:R-:W-:-:S05]  /*1600*/  IMAD R3, R3, R7, R7 ;  /* 0x0000000703037224 */ /* 0x000fca00078e0207 */
[----:B------:R-:W-:-:S07]  /*1610*/  VIMNMX R0, R0, R3, PT ;  /* 0x0000000300007248 */ /* 0x000fce0003fe0100 */
.L_x_6344:
[----:B------:R-:W0:Y:S01]  /*1620*/  @P1 LDC R5, c[0x0][0x44c] ;  /* 0x00011300ff051b82 */ /* 0x000e220000000800 */
[----:B------:R-:W-:Y:S01]  /*1630*/  VIADD R0, R0, 0x3f ;  /* 0x0000003f00007836 */ /* 0x000fe20000000000 */
[----:B------:R-:W-:Y:S01]  /*1640*/  ULDC UR4, c[0x0][0xad4] ;  /* 0x0002b50000047ab9 */ /* 0x000fe20000000800 */
[----:B------:R-:W-:-:S03]  /*1650*/  IMAD.U32 R4, RZ, RZ, UR40 ;  /* 0x00000028ff047e24 */ /* 0x000fc6000f8e00ff */
[----:B------:R-:W-:Y:S02]  /*1660*/  SHF.R.S32.HI R3, RZ, 0x1f, R0 ;  /* 0x0000001fff037819 */ /* 0x000fe40000011400 */
[----:B------:R-:W1:Y:S02]  /*1670*/  @P1 LDC R6, c[0x0][0x450] ;  /* 0x00011400ff061b82 */ /* 0x000e640000000800 */
[----:B------:R-:W-:-:S04]  /*1680*/  LEA.HI R3, R3, R0, RZ, 0x6 ;  /* 0x0000000003037211 */ /* 0x000fc800078f30ff */
[----:B------:R-:W-:Y:S01]  /*1690*/  SHF.R.S32.HI R3, RZ, 0x6, R3 ;  /* 0x00000006ff037819 */ /* 0x000fe20000011403 */
[----:B0-----:R-:W-:-:S05]  /*16a0*/  @P1 IMAD.HI.U32 R5, R5, UR40, RZ ;  /* 0x0000002805051c27 */ /* 0x001fca000f8e00ff */
[----:B-1----:R-:W-:Y:S02]  /*16b0*/  @P1 SHF.R.U32.HI R4, RZ, R6, R5 ;  /* 0x00000006ff041219 */ /* 0x002fe40000011605 */
[----:B------:R-:W-:Y:S02]  /*16c0*/  VIMNMX R5, R168, R3, PT ;  /* 0x00000003a8057248 */ /* 0x000fe40003fe0100 */
[----:B------:R-:W-:-:S05]  /*16d0*/  IADD3 R4, R4, R16, -R17 ;  /* 0x0000001004047210 */ /* 0x000fca0007ffe811 */
        /* <DEDUP_REMOVED lines=11> */
.L_x_6348:
[----:B------:R-:W-:-:S13]  /*1790*/  ISETP.NE.AND P0, PT, R7, 0x1, PT ;  /* 0x000000010700780c */ /* 0x000fda0003f05270 */
[----:B------:R-:W0:Y:S02]  /*17a0*/  @P0 LDC.64 R8, c[0x0][0xae0] ;  /* 0x0002b800ff080b82 */ /* 0x000e240000000a00 */
[----:B0-----:R-:W-:-:S05]  /*17b0*/  @P0 IMAD.HI.U32 R6, R4, R8, RZ ;  /* 0x0000000804060227 */ /* 0x001fca00078e00ff */
[----:B------:R-:W-:-:S07]  /*17c0*/  @P0 SHF.R.U32.HI R4, RZ, R9, R6 ;  /* 0x00000009ff040219 */ /* 0x000fce0000011606 */
.L_x_6349:
[----:B------:R-:W-:-:S05]  /*17d0*/  IMAD R3, R4, R7, RZ ;  /* 0x0000000704037224 */ /* 0x000fca00078e02ff */
[----:B------:R-:W-:-:S07]  /*17e0*/  VIMNMX R0, R0, R3, !PT ;  /* 0x0000000300007248 */ /* 0x000fce0007fe0100 */
.L_x_6347:
        /* <DEDUP_REMOVED lines=132> */
.L_x_6352:
        /* <DEDUP_REMOVED lines=171> */
.L_x_6351:
[----:B------:R-:W-:Y:S01]  /*2ae0*/  BAR.SYNC.DEFER_BLOCKING 0xe, 0x100 ;  /* 0x0384000000007b1d */ /* 0x000fe20000010000 */
[----:B01----:R-:W-:Y:S01]  /*2af0*/  IMAD.U32 R0, RZ, RZ, UR36 ;  /* 0x00000024ff007e24 */ /* 0x003fe2000f8e00ff */
[----:B------:R-:W-:Y:S01]  /*2b00*/  UIADD3 UR36, UR36, 0x1, URZ ;  /* 0x0000000124247890 */ /* 0x000fe2000fffe03f */
[----:B------:R-:W-:Y:S01]  /*2b10*/  PLOP3.LUT P0, PT, PT, PT, PT, 0x8, 0x0 ;  /* 0x000000000000781c */ /* 0x000fe20003f0e170 */
[----:B------:R-:W-:Y:S02]  /*2b20*/  IMAD.MOV.U32 R20, RZ, RZ, RZ ;  /* 0x000000ffff147224 */ /* 0x000fe400078e00ff */
        /* <DEDUP_REMOVED lines=139> */
.L_x_6343:
[----:B------:R-:W0:Y:S01]  /*33e0*/  LDC R0, c[0x0][0x448] ;  /* 0x00011200ff007b82 */ /* 0x000e220000000800 */
[----:B------:R-:W-:Y:S01]  /*33f0*/  UIADD3 UR4, UR40, 0x3f, URZ ;  /* 0x0000003f28047890 */ /* 0x000fe2000fffe03f */
[----:B------:R-:W-:-:S06]  /*3400*/  IADD3 R5, R16, 0x1, -R17 ;  /* 0x0000000110057810 */ /* 0x000fcc0007ffe811 */
[----:B------:R-:W1:Y:S01]  /*3410*/  LDC.64 R6, c[0x0][0xad8] ;  /* 0x0002b600ff067b82 */ /* 0x000e620000000a00 */
[----:B0-----:R-:W-:Y:S02]  /*3420*/  ISETP.NE.AND P1, PT, R0, 0x1, PT ;  /* 0x000000010000780c */ /* 0x001fe40003f25270 */
[----:B-1----:R-:W-:-:S11]  /*3430*/  ISETP.GE.AND P2, PT, R7, 0x1, PT ;  /* 0x000000010700780c */ /* 0x002fd60003f46270 */
[----:B------:R-:W0:Y:S08]  /*3440*/  @P1 LDC R0, c[0x0][0x44c] ;  /* 0x00011300ff001b82 */ /* 0x000e300000000800 */
[----:B------:R-:W1:Y:S01]  /*3450*/  @P1 LDC R4, c[0x0][0x450] ;  /* 0x00011400ff041b82 */ /* 0x000e620000000800 */
[----:B0-----:R-:W-:-:S04]  /*3460*/  @P1 IMAD.HI.U32 R3, R0, UR4, RZ ;  /* 0x0000000400031c27 */ /* 0x001fc8000f8e00ff */
[----:B------:R-:W-:Y:S01]  /*3470*/  IMAD.U32 R0, RZ, RZ, UR4 ;  /* 0x00000004ff007e24 */ /* 0x000fe2000f8e00ff */
        /* <DEDUP_REMOVED lines=14> */
.L_x_6354:
[----:B------:R-:W-:-:S13]  /*3560*/  ISETP.NE.AND P0, PT, R7, 0x1, PT ;  /* 0x000000010700780c */ /* 0x000fda0003f05270 */
[----:B------:R-:W0:Y:S02]  /*3570*/  @P0 LDC.64 R4, c[0x0][0xae0] ;  /* 0x0002b800ff040b82 */ /* 0x000e240000000a00 */
[----:B0-----:R-:W-:-:S05]  /*3580*/  @P0 IMAD.HI.U32 R4, R3, R4, RZ ;  /* 0x0000000403040227 */ /* 0x001fca00078e00ff */
[----:B------:R-:W-:-:S07]  /*3590*/  @P0 SHF.R.U32.HI R3, RZ, R5, R4 ;  /* 0x00000005ff030219 */ /* 0x000fce0000011604 */
.L_x_6355:
[----:B------:R-:W-:-:S05]  /*35a0*/  IMAD R3, R3, R7, R7 ;  /* 0x0000000703037224 */ /* 0x000fca00078e0207 */
[----:B------:R-:W-:-:S07]  /*35b0*/  VIMNMX R0, R0, R3, PT ;  /* 0x0000000300007248 */ /* 0x000fce0003fe0100 */
.L_x_6353:
[----:B------:R-:W0:Y:S01]  /*35c0*/  @P1 LDC R4, c[0x0][0x44c] ;  /* 0x00011300ff041b82 */ /* 0x000e220000000800 */
[----:B------:R-:W-:Y:S01]  /*35d0*/  VIADD R0, R0, 0x3f ;  /* 0x0000003f00007836 */ /* 0x000fe20000000000 */
[----:B------:R-:W-:Y:S01]  /*35e0*/  ULDC UR4, c[0x0][0xad4] ;  /* 0x0002b50000047ab9 */ /* 0x000fe20000000800 */
[----:B------:R-:W-:-:S03]  /*35f0*/  IMAD.IADD R173, R16, 0x1, -R17 ;  /* 0x0000000110ad7824 */ /* 0x000fc600078e0a11 */
[----:B------:R-:W-:Y:S02]  /*3600*/  SHF.R.S32.HI R3, RZ, 0x1f, R0 ;  /* 0x0000001fff037819 */ /* 0x000fe40000011400 */
[----:B------:R-:W1:Y:S02]  /*3610*/  @P1 LDC R6, c[0x0][0x450] ;  /* 0x00011400ff061b82 */ /* 0x000e640000000800 */
[----:B------:R-:W-:-:S04]  /*3620*/  LEA.HI R3, R3, R0, RZ, 0x6 ;  /* 0x0000000003037211 */ /* 0x000fc800078f30ff */
[----:B------:R-:W-:-:S04]  /*3630*/  SHF.R.S32.HI R3, RZ, 0x6, R3 ;  /* 0x00000006ff037819 */ /* 0x000fc80000011403 */
[----:B------:R-:W-:Y:S01]  /*3640*/  VIMNMX R168, R168, R3, PT ;  /* 0x00000003a8a87248 */ /* 0x000fe20003fe0100 */
[----:B0-----:R-:W-:-:S04]  /*3650*/  @P1 IMAD.HI.U32 R5, R4, UR40, RZ ;  /* 0x0000002804051c27 */ /* 0x001fc8000f8e00ff */
[----:B------:R-:W-:Y:S01]  /*3660*/  IMAD.U32 R4, RZ, RZ, UR40 ;  /* 0x00000028ff047e24 */ /* 0x000fe2000f8e00ff */
        /* <DEDUP_REMOVED lines=13> */
.L_x_6357:
[----:B------:R-:W-:-:S13]  /*3740*/  ISETP.NE.AND P0, PT, R7, 0x1, PT ;  /* 0x000000010700780c */ /* 0x000fda0003f05270 */
[----:B------:R-:W0:Y:S02]  /*3750*/  @P0 LDC.64 R8, c[0x0][0xae0] ;  /* 0x0002b800ff080b82 */ /* 0x000e240000000a00 */
[----:B0-----:R-:W-:-:S05]  /*3760*/  @P0 IMAD.HI.U32 R6, R4, R8, RZ ;  /* 0x0000000804060227 */ /* 0x001fca00078e00ff */
[----:B------:R-:W-:-:S07]  /*3770*/  @P0 SHF.R.U32.HI R4, RZ, R9, R6 ;  /* 0x00000009ff040219 */ /* 0x000fce0000011606 */
.L_x_6358:
[----:B------:R-:W-:-:S05]  /*3780*/  IMAD R3, R4, R7, RZ ;  /* 0x0000000704037224 */ /* 0x000fca00078e02ff */
[----:B------:R-:W-:-:S07]  /*3790*/  VIMNMX R0, R0, R3, !PT ;  /* 0x0000000300007248 */ /* 0x000fce0007fe0100 */
.L_x_6356:
        /* <DEDUP_REMOVED lines=105> */
.L_x_6359:
[----:B------:R-:W-:Y:S02]  /*3e30*/  LEA.HI R0, R200, R200, RZ, 0x1 ;  /* 0x000000c8c8007211 */ /* 0x000fe400078f08ff */
[----:B------:R-:W-:Y:S02]  /*3e40*/  ISETP.NE.AND P0, PT, R188, 0x3, PT ;  /* 0x00000003bc00780c */ /* 0x000fe40003f05270 */
[----:B------:R-:W-:-:S05]  /*3e50*/  LOP3.LUT R3, R0, 0xfffffffe, RZ, 0xc0, !PT ;  /* 0xfffffffe00037812 */ /* 0x000fca00078ec0ff */
[----:B------:R-:W-:-:S05]  /*3e60*/  IMAD.IADD R3, R200, 0x1, -R3 ;  /* 0x00000001c8037824 */ /* 0x000fca00078e0a03 */
[----:B------:R-:W-:-:S04]  /*3e70*/  SHF.L.U32 R4, R3, 0x1f, RZ ;  /* 0x0000001f03047819 */ /* 0x000fc800000006ff */
[----:B------:R-:W0:Y:S02]  /*3e80*/  SYNCS.PHASECHK.TRANS64.TRYWAIT P1, [UR37+0x38800], R4 ;  /* 0x03880004ff0075a7 */ /* 0x000e240008020165 */
[----:B0-----:R-:W-:Y:S05]  /*3e90*/  @!P1 BRA `(.L_x_6360) ;  /* 0x0000017c00f89947 */ /* 0x001fea0003800000 */
.L_x_6597:
[----:B------:R-:W-:Y:S05]  /*3ea0*/  @!P0 BRA `(.L_x_6361) ;  /* 0x0000000000048947 */ /* 0x000fea0003800000 */
[----:B------:R-:W-:Y:S01]  /*3eb0*/  BPT.TRAP 0x1 ;  /* 0x000000040000795c */ /* 0x000fe20000300000 */
.L_x_6361:
[----:B0-----:R-:W-:Y:S01]  /*3ec0*/  IMAD.U32 R3, RZ, RZ, UR36 ;  /* 0x00000024ff037e24 */ /* 0x001fe2000f8e00ff */
[----:B------:R-:W-:-:S04]  /*3ed0*/  SHF.L.U32 R6, R2, 0x1f, RZ ;  /* 0x0000001f02067819 */ /* 0x000fc800000006ff */
[----:B------:R-:W-:-:S04]  /*3ee0*/  LEA R3, R3, UR37, 0x3 ;  /* 0x0000002503037c11 */ /* 0x000fc8000f8e18ff */
[----:B------:R0:W1:Y:S01]  /*3ef0*/  SYNCS.PHASECHK.TRANS64.TRYWAIT P1, [R3+URZ+0x38830], R6 ;  /* 0x03883006030075a7 */ /* 0x000062000802017f */
[----:B------:R-:W-:Y:S05]  /*3f00*/  @!P0 BRA `(.L_x_6362) ;  /* 0x0000000000048947 */ /* 0x000fea0003800000 */
[----:B------:R-:W-:Y:S01]  /*3f10*/  BPT.TRAP 0x1 ;  /* 0x000000040000795c */ /* 0x000fe20000300000 */
.L_x_6362:
[----:B-1----:R-:W-:Y:S05]  /*3f20*/  @P1 BRA `(.L_x_6363) ;  /* 0x0000000000081947 */ /* 0x002fea0003800000 */
[----:B------:R-:W1:Y:S02]  /*3f30*/  SYNCS.PHASECHK.TRANS64.TRYWAIT P1, [R3+URZ+0x38830], R6 ;  /* 0x03883006030075a7 */ /* 0x000e64000802017f */
[----:B-1----:R-:W-:Y:S05]  /*3f40*/  @!P1 BRA `(.L_x_6364) ;  /* 0x0000017c00e49947 */ /* 0x002fea0003800000 */
.L_x_6363:
        /* <DEDUP_REMOVED lines=40> */
.L_x_6598:
[----:B------:R-:W-:Y:S05]  /*41d0*/  @!P0 BRA `(.L_x_6366) ;  /* 0x0000000000048947 */ /* 0x000fea0003800000 */
[----:B------:R-:W-:Y:S01]  /*41e0*/  BPT.TRAP 0x1 ;  /* 0x000000040000795c */ /* 0x000fe20000300000 */
.L_x_6366:
[----:B------:R3:W4:Y:S01]  /*41f0*/  SYNCS.PHASECHK.TRANS64.TRYWAIT P1, [R3+URZ+0x38850], R6 ;  /* 0x03885006030075a7 */ /* 0x000722000802017f */
[----:B------:R-:W-:Y:S05]  /*4200*/  @!P0 BRA `(.L_x_6367) ;  /* 0x0000000000048947 */ /* 0x000fea0003800000 */
[----:B------:R-:W-:Y:S01]  /*4210*/  BPT.TRAP 0x1 ;  /* 0x000000040000795c */ /* 0x000fe20000300000 */
.L_x_6367:
[----:B----4-:R-:W-:Y:S05]  /*4220*/  @P1 BRA `(.L_x_6368) ;  /* 0x0000000000081947 */ /* 0x010fea0003800000 */
[----:B------:R-:W4:Y:S02]  /*4230*/  SYNCS.PHASECHK.TRANS64.TRYWAIT P1, [R3+URZ+0x38850], R6 ;  /* 0x03885006030075a7 */ /* 0x000f24000802017f */
[----:B----4-:R-:W-:Y:S05]  /*4240*/  @!P1 BRA `(.L_x_6369) ;  /* 0x0000017c00509947 */ /* 0x010fea0003800000 */
.L_x_6368:
[----:B------:R-:W-:Y:S01]  /*4250*/  UIADD3 UR4, UR37, 0x400, URZ ;  /* 0x0000040025047890 */ /* 0x000fe2000fffe03f */
[----:B------:R-:W-:Y:S01]  /*4260*/  WARPGROUP.ARRIVE ;  /* 0x00000000000079c5 */ /* 0x000fe20000000000 */
[----:B------:R-:W-:-:S05]  /*4270*/  UIADD3 UR5, UR37, 0x26400, URZ ;  /* 0x0002640025057890 */ /* 0x000fca000fffe03f */
[----:B--2---:R-:W2:Y:S01]  /*4280*/  S2R R4, SR_TID.X ;  /* 0x0000000000047919 */ /* 0x004ea20000002100 */
[----:B------:R-:W-:Y:S01]  /*4290*/  USHF.R.U32.HI UR4, URZ, 0x4, UR4 ;  /* 0x000000043f047899 */ /* 0x000fe20008011604 */
[----:B------:R-:W-:Y:S01]  /*42a0*/  IMAD.MOV.U32 R7, RZ, RZ, -0x40 ;  /* 0xffffffc0ff077424 */ /* 0x000fe200078e00ff */
[----:B------:R-:W-:Y:S01]  /*42b0*/  USHF.R.U32.HI UR5, URZ, 0x4, UR5 ;  /* 0x000000043f057899 */ /* 0x000fe20008011605 */
[----:B------:R-:W5:Y:S01]  /*42c0*/  S2R R5, SR_TID.X ;  /* 0x0000000000057919 */ /* 0x000f620000002100 */
[----:B------:R-:W-:Y:S01]  /*42d0*/  ULOP3.LUT UR4, UR4, 0x3fff, URZ, 0xc0, !UPT ;  /* 0x00003fff04047892 */ /* 0x000fe2000f8ec03f */
[C---:B------:R-:W-:Y:S01]  /*42e0*/  IMAD R7, R168.reuse, R7, 0x41 ;  /* 0x00000041a8077424 */ /* 0x040fe200078e0207 */
[----:B------:R-:W-:Y:S01]  /*42f0*/  ULOP3.LUT UR5, UR5, 0x3fff, URZ, 0xc0, !UPT ;  /* 0x00003fff05057892 */ /* 0x000fe2000f8ec03f */
[----:B------:R-:W-:Y:S01]  /*4300*/  LEA R8, R168, 0xffffffc0, 0x6 ;  /* 0xffffffc0a8087811 */ /* 0x000fe200078e30ff */
[----:B------:R-:W-:Y:S01]  /*4310*/  ULOP3.LUT UR4, UR4, 0x10000, URZ, 0xfc, !UPT ;  /* 0x0001000004047892 */ /* 0x000fe2000f8efc3f */
[----:B------:R-:W-:Y:S01]  /*4320*/  VIADD R12, R7, 0xffffffff ;  /* 0xffffffff070c7836 */ /* 0x000fe20000000000 */
[----:B------:R-:W-:Y:S01]  /*4330*/  ULOP3.LUT UR6, UR5, 0x10000, URZ, 0xfc, !UPT ;  /* 0x0001000005067892 */ /* 0x000fe2000f8efc3f */
[----:B------:R-:W-:Y:S01]  /*4340*/  IADD3 R9, -R18, R16, -R8 ;  /* 0x0000001012097210 */ /* 0x000fe20007ffe908 */
[----:B------:R-:W-:Y:S01]  /*4350*/  ULEA UR26, UR36, UR4, 0xc ;  /* 0x00000004241a7291 */ /* 0x000fe2000f8e603f */
[----:B------:R-:W-:Y:S01]  /*4360*/  UMOV UR25, 0x40000040 ;  /* 0x4000004000197882 */ /* 0x000fe20000000000 */
[----:B------:R-:W-:Y:S01]  /*4370*/  UMOV UR27, 0x40000040 ;  /* 0x40000040001b7882 */ /* 0x000fe20000000000 */
[----:B------:R-:W-:-:S02]  /*4380*/  UIADD3 UR28, UR6, 0x2, URZ ;  /* 0x00000002061c7890 */ /* 0x000fc4000fffe03f */
        /* <DEDUP_REMOVED lines=8> */
[----:B-----5:R-:W-:-:S04]  /*4410*/  LOP3.LUT R5, R5, 0x7f, RZ, 0xc0, !PT ;  /* 0x0000007f05057812 */ /* 0x020fc800078ec0ff */
[----:B------:R-:W2:Y:S01]  /*4420*/  SHFL.IDX PT, R4, R4, RZ, 0x1f ;  /* 0x00001fff04047589 */ /* 0x000ea200000e0000 */
[----:B------:R-:W-:Y:S02]  /*4430*/  ISETP.NE.AND P1, PT, R5, RZ, PT ;  /* 0x000000ff0500720c */ /* 0x000fe40003f25270 */
[----:B--2---:R-:W-:Y:S01]  /*4440*/  R2UR UR5, R4 ;  /* 0x00000000040572ca */ /* 0x004fe200000e0000 */
[----:B------:R-:W-:-:S04]  /*4450*/  VIADD R4, R189, UR40 ;  /* 0x00000028bd047c36 */ /* 0x000fc80008000000 */
[----:B------:R-:W-:-:S08]  /*4460*/  IMAD.MOV.U32 R5, RZ, RZ, R4 ;  /* 0x000000ffff057224 */ /* 0x000fd000078e0004 */
        /* <DEDUP_REMOVED lines=253> */
[----:B01-34-:R-:W-:Y:S01]  /*5440*/  @P2 IMAD.HI.U32 R6, R4, UR5, RZ ;  /* 0x0000000504062c27 */ /* 0x01bfe2000f8e00ff */
[----:B------:R-:W-:Y:S01]  /*5450*/  @UP0 ULDC UR5, c[0x0][0x450] ;  /* 0x0001140000050ab9 */ /* 0x000fe20000000800 */
[----:B------:R-:W-:Y:S02]  /*5460*/  PLOP3.LUT P2, PT, PT, PT, UP1, 0x40, 0x0 ;  /* 0x000000000000781c */ /* 0x000fe40003f4e818 */
[----:B------:R-:W-:Y:S01]  /*5470*/  @!P1 VIADD R4, R3, 0x38840 ;  /* 0x0003884003049836 */ /* 0x000fe20000000000 */
[----:B------:R-:W-:Y:S01]  /*5480*/  @P3 SHF.R.U32.HI R5, RZ, UR5, R6 ;  /* 0x00000005ff053c19 */ /* 0x000fe20008011606 */
[----:B------:R-:W-:-:S03]  /*5490*/  ULOP3.LUT UR5, URZ, UR26, URZ, 0x33, !UPT ;  /* 0x0000001a3f057292 */ /* 0x000fc6000f8e333f */
[----:B------:R-:W-:Y:S01]  /*54a0*/  @!P1 PRMT R4, RZ, 0x654, R4 ;  /* 0x00000654ff049816 */ /* 0x000fe20000000004 */
[----:B------:R-:W0:Y:S01]  /*54b0*/  SHFL.IDX PT, R14, R5, RZ, 0x1c1f ;  /* 0x001c1fff050e7589 */ /* 0x000e2200000e0000 */
[----:B------:R-:W-:Y:S02]  /*54c0*/  WARPGROUP.DEPBAR.LE gsb0, 0x0 ;  /* 0x00008000000079c5 */ /* 0x000fe40000010000 */
[----:B------:R-:W-:-:S06]  /*54d0*/  WARPGROUP.ARRIVE ;  /* 0x00000000000079c5 */ /* 0x000fcc0000000000 */
[----:B------:R-:W-:Y:S03]  /*54e0*/  HGMMA.64x64x16.F32 R24, gdesc[UR28], R24, gsb0 ;  /* 0x00e000001c1879f0 */ /* 0x000fe60008000818 */
[----:B------:R-:W-:Y:S02]  /*54f0*/  WARPGROUP.DEPBAR.LE gsb0, 0x0 ;  /* 0x00008000000079c5 */ /* 0x000fe40000010000 */
[----:B------:R1:W-:Y:S02]  /*5500*/  @!P1 SYNCS.ARRIVE.TRANS64.RED.A1T0 RZ, [R4+URZ], RZ ;  /* 0x000000ff04ff99a7 */ /* 0x0003e4000810043f */
[----:B-1----:R-:W-:-:S05]  /*5510*/  IADD3 R4, -R18, R7, R16 ;  /* 0x0000000712047210 */ /* 0x002fca0007ffe110 */
[----:B------:R-:W-:-:S04]  /*5520*/  IMAD.IADD R4, R4, 0x1, -R17 ;  /* 0x0000000104047824 */ /* 0x000fc800078e0a11 */
[C---:B------:R-:W-:Y:S02]  /*5530*/  VIADD R10, R4.reuse, UR10 ;  /* 0x0000000a040a7c36 */ /* 0x040fe40008000000 */
[----:B------:R-:W-:-:S03]  /*5540*/  VIADD R11, R4, UR5 ;  /* 0x00000005040b7c36 */ /* 0x000fc60008000000 */
[----:B0-----:R-:W-:Y:S01]  /*5550*/  VIADDMNMX R4, R14, R10, R9, PT ;  /* 0x0000000a0e047246 */ /* 0x001fe20003800109 */
        /* <DEDUP_REMOVED lines=14> */
.L_x_6372:
[----:B------:R-:W-:-:S06]  /*5640*/  UISETP.NE.AND UP2, UPT, UR11, 0x1, UPT ;  /* 0x000000010b00788c */ /* 0x000fcc000bf45270 */
[----:B------:R-:W-:-:S05]  /*5650*/  PLOP3.LUT P2, PT, PT, PT, UP2, 0x80, 0x0 ;  /* 0x000000000000781c */ /* 0x000fca0003f4f028 */
[----:B------:R-:W-:-:S08]  /*5660*/  @UP2 ULDC.64 UR14, c[0x0][0xae0] ;  /* 0x0002b800000e2ab9 */ /* 0x000fd00000000a00 */
[----:B------:R-:W-:-:S05]  /*5670*/  @P2 IMAD.HI.U32 R13, R7, UR14, RZ ;  /* 0x0000000e070d2c27 */ /* 0x000fca000f8e00ff */
[----:B------:R-:W-:-:S07]  /*5680*/  @P2 SHF.R.U32.HI R7, RZ, UR15, R13 ;  /* 0x0000000fff072c19 */ /* 0x000fce000801160d */
.L_x_6373:
[----:B------:R-:W-:Y:S05]  /*5690*/  BSYNC B0 ;  /* 0x0000000000007941 */ /* 0x000fea0003800000 */
.L_x_6371:
[----:B------:R-:W-:-:S04]  /*56a0*/  IMAD R7, R7, UR11, -R8 ;  /* 0x0000000b07077c24 */ /* 0x000fc8000f8e0a08 */
[----:B------:R-:W-:-:S05]  /*56b0*/  IMAD.IADD R7, R7, 0x1, -R18 ;  /* 0x0000000107077824 */ /* 0x000fca00078e0a12 */
[----:B------:R-:W-:Y:S02]  /*56c0*/  VIMNMX R6, R6, R7, !PT ;  /* 0x0000000706067248 */ /* 0x000fe40007fe0100 */
[----:B------:R-:W-:-:S07]  /*56d0*/  VIADDMNMX R4, R7, UR11, R4, PT ;  /* 0x0000000b07047c46 */ /* 0x000fce000b800104 */
.L_x_6370:
        /* <DEDUP_REMOVED lines=71> */
[----:B------:R-:W-:Y:S02]  /*5b50*/  ISETP.GE.AND P6, PT, R12, 0x3a, PT ;  /* 0x0000003a0c00780c */ /* 0x000fe40003fc6270 */
[----:B------:R-:W0:Y:S02]  /*5b60*/  SHFL.IDX PT, R12, R5, 0x1, 0x1c1f ;  /* 0x003c1f00050c7f89 */ /* 0x000e2400000e0000 */
[----:B------:R-:W-:Y:S02]  /*5b70*/  P2R R49, PR, RZ, 0x40 ;  /* 0x00000040ff317803 */ /* 0x000fe40000000000 */
[----:B------:R-:W-:-:S04]  /*5b80*/  ISETP.GT.AND P6, PT, R6, 0x39, !P6 ;  /* 0x000000390600780c */ /* 0x000fc800077c4270 */
[----:B------:R-:W-:-:S04]  /*5b90*/  ISETP.LT.OR P6, PT, R4, 0x3a, P6 ;  /* 0x0000003a0400780c */ /* 0x000fc800037c1670 */
[----:B------:R-:W-:Y:S02]  /*5ba0*/  FSEL R66, R53, -INF , !P6 ;  /* 0xff80000035427808 */ /* 0x000fe40007000000 */
[----:B------:R-:W-:Y:S02]  /*5bb0*/  PLOP3.LUT P6, PT, PT, PT, UP1, 0x40, 0x0 ;  /* 0x000000000000781c */ /* 0x000fe40003fce818 */
[----:B0-----:R-:W-:Y:S01]  /*5bc0*/  VIADDMNMX R6, R12, R10, R9, PT ;  /* 0x0000000a0c067246 */ /* 0x001fe20003800109 */
[----:B------:R-:W-:-:S10]  /*5bd0*/  IMAD.IADD R4, R11, 0x1, R12 ;  /* 0x000000010b047824 */ /* 0x000fd400078e020c */
        /* <DEDUP_REMOVED lines=14> */
.L_x_6376:
[----:B------:R-:W-:-:S06]  /*5cc0*/  UISETP.NE.AND UP2, UPT, UR11, 0x1, UPT ;  /* 0x000000010b00788c */ /* 0x000fcc000bf45270 */
[----:B------:R-:W-:-:S05]  /*5cd0*/  PLOP3.LUT P6, PT, PT, PT, UP2, 0x80, 0x0 ;  /* 0x000000000000781c */ /* 0x000fca0003fcf028 */
[----:B------:R-:W-:-:S08]  /*5ce0*/  @UP2 ULDC.64 UR14, c[0x0][0xae0] ;  /* 0x0002b800000e2ab9 */ /* 0x000fd00000000a00 */
[----:B------:R-:W-:Y:S01]  /*5cf0*/  @P6 IMAD.HI.U32 R9, R5, UR14, RZ ;  /* 0x0000000e05096c27 */ /* 0x000fe2000f8e00ff */
[----:B------:R-:W-:-:S13]  /*5d00*/  PLOP3.LUT P6, PT, PT, PT, UP2, 0x80, 0x0 ;  /* 0x000000000000781c */ /* 0x000fda0003fcf028 */
[----:B------:R-:W-:-:S07]  /*5d10*/  @P6 SHF.R.U32.HI R5, RZ, UR15, R9 ;  /* 0x0000000fff056c19 */ /* 0x000fce0008011609 */
.L_x_6377:
[----:B------:R-:W-:Y:S05]  /*5d20*/  BSYNC B0 ;  /* 0x0000000000007941 */ /* 0x000fea0003800000 */
.L_x_6375:
[----:B------:R-:W-:-:S04]  /*5d30*/  IMAD R5, R5, UR11, -R8 ;  /* 0x0000000b05057c24 */ /* 0x000fc8000f8e0a08 */
[----:B------:R-:W-:-:S05]  /*5d40*/  IMAD.IADD R5, R5, 0x1, -R18 ;  /* 0x0000000105057824 */ /* 0x000fca00078e0a12 */
[----:B------:R-:W-:Y:S02]  /*5d50*/  VIMNMX R4, R4, R5, !PT ;  /* 0x0000000504047248 */ /* 0x000fe40007fe0100 */
[----:B------:R-:W-:-:S07]  /*5d60*/  VIADDMNMX R6, R5, UR11, R6, PT ;  /* 0x0000000b05067c46 */ /* 0x000fce000b800106 */
.L_x_6374:
        /* <DEDUP_REMOVED lines=11> */
[----:B------:R-:W-:Y:S01]  /*5e20*/  @!P1 VIADD R3, R3, 0x38860 ;  /* 0x0003886003039836 */ /* 0x000fe20000000000 */
[----:B------:R-:W-:Y:S01]  /*5e30*/  FMNMX.FTZ R5, R20, R5, !PT ;  /* 0x0000000514057209 */ /* 0x000fe20007810000 */
[----:B------:R-:W-:Y:S01]  /*5e40*/  UMOV UR5, UR40 ;  /* 0x0000002800057c82 */ /* 0x000fe20008000000 */
        /* <DEDUP_REMOVED lines=24> */
[----:B------:R-:W-:Y:S02]  /*5fd0*/  ISETP.GT.AND P3, PT, R4, 0x8, !P3 ;  /* 0x000000080400780c */ /* 0x000fe40005f64270 */
[----:B------:R-:W-:Y:S02]  /*5fe0*/  ISETP.LT.OR P2, PT, R6, 0x19, P2 ;  /* 0x000000190600780c */ /* 0x000fe40001741670 */
[----:B------:R-:W-:Y:S02]  /*5ff0*/  FMNMX.FTZ R5, R64, R5, !PT ;  /* 0x0000000540057209 */ /* 0x000fe40007810000 */
[----:B------:R-:W-:Y:S02]  /*6000*/  FSEL R38, R38, -INF , !P2 ;  /* 0xff80000026267808 */ /* 0x000fe40005000000 */
[----:B------:R-:W-:-:S02]  /*6010*/  ISETP.NE.AND P2, PT, R29, RZ, PT ;  /* 0x000000ff1d00720c */ /* 0x000fc40003f45270 */
[----:B------:R-:W-:Y:S02]  /*6020*/  ISETP.LT.OR P3, PT, R6, 0x9, P3 ;  /* 0x000000090600780c */ /* 0x000fe40001f61670 */
[----:B------:R-:W-:Y:S02]  /*6030*/  ISETP.GT.AND P2, PT, R4, 0x19, !P2 ;  /* 0x000000190400780c */ /* 0x000fe40005744270 */
[----:B------:R-:W-:Y:S02]  /*6040*/  FMNMX.FTZ R5, R52, R5, !PT ;  /* 0x0000000534057209 */ /* 0x000fe40007810000 */
[----:B------:R-:W-:Y:S02]  /*6050*/  ISETP.LT.OR P2, PT, R6, 0x1a, P2 ;  /* 0x0000001a0600780c */ /* 0x000fe40001741670 */
[----:B------:R-:W-:Y:S02]  /*6060*/  FSEL R30, R30, -INF , !P3 ;  /* 0xff8000001e1e7808 */ /* 0x000fe40005800000 */
[----:B------:R-:W-:-:S02]  /*6070*/  FSEL R39, R39, -INF , !P2 ;  /* 0xff80000027277808 */ /* 0x000fc40005000000 */
[----:B------:R-:W-:Y:S02]  /*6080*/  ISETP.NE.AND P2, PT, R33, RZ, PT ;  /* 0x000000ff2100720c */ /* 0x000fe40003f45270 */
[----:B------:R-:W-:Y:S02]  /*6090*/  FMNMX.FTZ R9, R66, R5, !PT ;  /* 0x0000000542097209 */ /* 0x000fe40007810000 */
[----:B------:R-:W-:Y:S02]  /*60a0*/  ISETP.GT.AND P2, PT, R4, 0x20, !P2 ;  /* 0x000000200400780c */ /* 0x000fe40005744270 */
[----:B------:R-:W-:Y:S01]  /*60b0*/  ISETP.NE.AND P3, PT, R41, RZ, PT ;  /* 0x000000ff2900720c */ /* 0x000fe20003f65270 */
[----:B------:R-:W0:Y:S01]  /*60c0*/  SHFL.BFLY PT, R8, R9, 0x2, 0x1f ;  /* 0x0c401f0009087f89 */ /* 0x000e2200000e0000 */
[----:B------:R-:W-:Y:S01]  /*60d0*/  BAR.SYNC.DEFER_BLOCKING 0xf, 0x100 ;  /* 0x03c4000000007b1d */ /* 0x000fe20000010000 */
        /* <DEDUP_REMOVED lines=11> */
[----:B0-----:R-:W-:Y:S02]  /*6190*/  FMNMX.FTZ R10, R9, R8, !PT ;  /* 0x00000008090a7209 */ /* 0x001fe40007810000 */
[----:B------:R-:W-:Y:S02]  /*61a0*/  ISETP.LT.OR P2, PT, R6, 0x29, P2 ;  /* 0x000000290600780c */ /* 0x000fe40001741670 */
[----:B------:R-:W-:Y:S01]  /*61b0*/  ISETP.NE.AND P3, PT, R45, RZ, PT ;  /* 0x000000ff2d00720c */ /* 0x000fe20003f65270 */
[----:B------:R-:W0:Y:S01]  /*61c0*/  SHFL.BFLY PT, R11, R10, 0x1, 0x1f ;  /* 0x0c201f000a0b7f89 */ /* 0x000e2200000e0000 */
[----:B------:R-:W-:-:S02]  /*61d0*/  FSEL R46, R46, -INF , !P2 ;  /* 0xff8000002e2e7808 */ /* 0x000fc40005000000 */
[C---:B------:R-:W-:Y:S02]  /*61e0*/  ISETP.GT.AND P2, PT, R4.reuse, RZ, !P6 ;  /* 0x000000ff0400720c */ /* 0x040fe40007744270 */
[----:B------:R-:W-:Y:S02]  /*61f0*/  ISETP.GT.AND P3, PT, R4, 0x30, !P3 ;  /* 0x000000300400780c */ /* 0x000fe40005f64270 */
[C---:B------:R-:W-:Y:S02]  /*6200*/  ISETP.LT.OR P2, PT, R6.reuse, 0x1, P2 ;  /* 0x000000010600780c */ /* 0x040fe40001741670 */
[----:B------:R-:W-:Y:S02]  /*6210*/  ISETP.LT.OR P3, PT, R6, 0x31, P3 ;  /* 0x000000310600780c */ /* 0x000fe40001f61670 */
        /* <DEDUP_REMOVED lines=9> */
[----:B0-----:R-:W-:Y:S02]  /*62b0*/  FMNMX.FTZ R5, R10, R11, !PT ;  /* 0x0000000b0a057209 */ /* 0x001fe40007810000 */
[----:B------:R-:W-:Y:S02]  /*62c0*/  FMNMX.FTZ R7, R35, R8, !PT ;  /* 0x0000000823077209 */ /* 0x000fe40007810000 */
[C---:B------:R-:W-:Y:S01]  /*62d0*/  FSETP.NEU.FTZ.AND P2, PT, R5.reuse, -INF , PT ;  /* 0xff8000000500780b */ /* 0x040fe20003f5d000 */
[----:B------:R-:W-:Y:S01]  /*62e0*/  FMUL.FTZ R9, R5, UR19 ;  /* 0x0000001305097c20 */ /* 0x000fe20008410000 */
[----:B------:R-:W-:Y:S02]  /*62f0*/  FMNMX.FTZ R8, R38, R7, !PT ;  /* 0x0000000726087209 */ /* 0x000fe40007810000 */
[----:B------:R-:W-:-:S02]  /*6300*/  ISETP.NE.AND P6, PT, R49, RZ, PT ;  /* 0x000000ff3100720c */ /* 0x000fc40003fc5270 */
[----:B------:R-:W-:Y:S02]  /*6310*/  FMNMX.FTZ R7, R39, R8, !PT ;  /* 0x0000000827077209 */ /* 0x000fe40007810000 */
        /* <DEDUP_REMOVED lines=32> */
[----:B------:R-:W-:Y:S01]  /*6520*/  MUFU.EX2 R4, R4 ;  /* 0x0000000400047308 */ /* 0x000fe20000000800 */
[----:B------:R-:W0:Y:S01]  /*6530*/  SHFL.BFLY PT, R12, R7, 0x2, 0x1f ;  /* 0x0c401f00070c7f89 */ /* 0x000e2200000e0000 */
[----:B------:R-:W-:-:S02]  /*6540*/  R2UR UR7, R173 ;  /* 0x00000000ad0772ca */ /* 0x000fc400000e0000 */
[----:B------:R-:W-:-:S04]  /*6550*/  @!P1 PRMT R3, RZ, 0x654, R3 ;  /* 0x00000654ff039816 */ /* 0x000fc80000000003 */
[----:B------:R-:W1:Y:S08]  /*6560*/  MUFU.EX2 R9, R9 ;  /* 0x0000000900097308 */ /* 0x000e700000000800 */
[----:B------:R-:W-:Y:S08]  /*6570*/  MUFU.EX2 R6, R6 ;  /* 0x0000000600067308 */ /* 0x000ff00000000800 */
[----:B------:R-:W2:Y:S01]  /*6580*/  MUFU.EX2 R11, R11 ;  /* 0x0000000b000b7308 */ /* 0x000ea20000000800 */
[----:B0-----:R-:W-:-:S02]  /*6590*/  FMNMX.FTZ R24, R7, R12, !PT ;  /* 0x0000000c07187209 */ /* 0x001fc40007810000 */
[----:B-1----:R-:W-:Y:S01]  /*65a0*/  F2FP.F16.F32.PACK_AB R152, R9, R4 ;  /* 0x000000040998723e */ /* 0x002fe200000000ff */
[----:B------:R-:W-:Y:S02]  /*65b0*/  FADD.FTZ R9, R4, R9 ;  /* 0x0000000904097221 */ /* 0x000fe40000010000 */
[----:B------:R-:W0:Y:S02]  /*65c0*/  SHFL.BFLY PT, R7, R24, 0x1, 0x1f ;  /* 0x0c201f0018077f89 */ /* 0x000e2400000e0000 */
[----:B------:R-:W-:Y:S08]  /*65d0*/  MUFU.EX2 R8, R8 ;  /* 0x0000000800087308 */ /* 0x000ff00000000800 */
[----:B------:R-:W1:Y:S01]  /*65e0*/  MUFU.EX2 R13, R13 ;  /* 0x0000000d000d7308 */ /* 0x000e620000000800 */
[----:B--2---:R-:W-:Y:S01]  /*65f0*/  F2FP.F16.F32.PACK_AB R154, R11, R6 ;  /* 0x000000060b9a723e */ /* 0x004fe200000000ff */
[----:B------:R-:W-:-:S04]  /*6600*/  FADD.FTZ R6, R6, R9 ;  /* 0x0000000906067221 */ /* 0x000fc80000010000 */
[----:B------:R-:W-:Y:S01]  /*6610*/  FADD.FTZ R11, R11, R6 ;  /* 0x000000060b0b7221 */ /* 0x000fe20000010000 */
[----:B------:R-:W-:Y:S01]  /*6620*/  VIADD R6, R168, 0xfffffffe ;  /* 0xfffffffea8067836 */ /* 0x000fe20000000000 */
[----:B------:R-:W-:Y:S01]  /*6630*/  MUFU.EX2 R10, R10 ;  /* 0x0000000a000a7308 */ /* 0x000fe20000000800 */
[----:B0-----:R-:W-:-:S07]  /*6640*/  FMNMX.FTZ R7, R24, R7, !PT ;  /* 0x0000000718077209 */ /* 0x001fce0007810000 */
[----:B------:R-:W0:Y:S01]  /*6650*/  MUFU.EX2 R15, R15 ;  /* 0x0000000f000f7308 */ /* 0x000e220000000800 */
[----:B-1----:R-:W-:Y:S01]  /*6660*/  F2FP.F16.F32.PACK_AB R156, R13, R8 ;  /* 0x000000080d9c723e */ /* 0x002fe200000000ff */
[----:B------:R-:W-:Y:S01]  /*6670*/  FADD.FTZ R8, R8, R11 ;  /* 0x0000000b08087221 */ /* 0x000fe20000010000 */
[C---:B------:R-:W-:Y:S01]  /*6680*/  FMUL.FTZ R24, R7.reuse, UR19 ;  /* 0x0000001307187c20 */ /* 0x040fe20008410000 */
[----:B------:R-:W-:Y:S02]  /*6690*/  FSETP.NEU.FTZ.AND P2, PT, R7, -INF , PT ;  /* 0xff8000000700780b */ /* 0x000fe40003f5d000 */
[----:B------:R-:W-:Y:S02]  /*66a0*/  FADD.FTZ R13, R13, R8 ;  /* 0x000000080d0d7221 */ /* 0x000fe40000010000 */
[----:B------:R-:W-:Y:S01]  /*66b0*/  FSEL R24, R24, RZ, P2 ;  /* 0x000000ff18187208 */ /* 0x000fe20001000000 */
[----:B------:R-:W-:Y:S01]  /*66c0*/  MUFU.EX2 R12, R28 ;  /* 0x0000001c000c7308 */ /* 0x000fe20000000800 */
[----:B------:R-:W-:-:S03]  /*66d0*/  PLOP3.LUT P2, PT, PT, PT, UP1, 0x40, 0x0 ;  /* 0x000000000000781c */ /* 0x000fc60003f4e818 */
        /* <DEDUP_REMOVED lines=17> */
[----:B0-----:R-:W-:Y:S01]  /*67f0*/  F2FP.F16.F32.PACK_AB R158, R15, R10 ;  /* 0x0000000a0f9e723e */ /* 0x001fe200000000ff */
[----:B------:R-:W-:-:S04]  /*6800*/  FADD.FTZ R10, R10, R13 ;  /* 0x0000000d0a0a7221 */ /* 0x000fc80000010000 */
[----:B------:R-:W-:Y:S02]  /*6810*/  FADD.FTZ R15, R15, R10 ;  /* 0x0000000a0f0f7221 */ /* 0x000fe40000010000 */
[----:B------:R-:W0:Y:S08]  /*6820*/  MUFU.EX2 R177, R177 ;  /* 0x000000b100b17308 */ /* 0x000e300000000800 */
        /* <DEDUP_REMOVED lines=15> */
[----:B------:R-:W0:Y:S08]  /*6920*/  MUFU.EX2 R21, R21 ;  /* 0x0000001500157308 */ /* 0x000e300000000800 */
[----:B------:R-:W-:Y:S01]  /*6930*/  MUFU.EX2 R14, R14 ;  /* 0x0000000e000e7308 */ /* 0x000fe20000000800 */
[----:B--2---:R-:W-:Y:S01]  /*6940*/  F2FP.F16.F32.PACK_AB R159, R183, R178 ;  /* 0x000000b2b79f723e */ /* 0x004fe200000000ff */
[----:B------:R-:W-:-:S04]  /*6950*/  FADD.FTZ R178, R178, R181 ;  /* 0x000000b5b2b27221 */ /* 0x000fc80000010000 */
[----:B------:R1:W-:Y:S01]  /*6960*/  STSM.16.M88.4 [R186], R156 ;  /* 0x0000009cba007844 */ /* 0x0003e20000000200 */
[----:B------:R-:W-:Y:S01]  /*6970*/  FADD.FTZ R183, R183, R178 ;  /* 0x000000b2b7b77221 */ /* 0x000fe20000010000 */
        /* <DEDUP_REMOVED lines=28> */
[----:B------:R-:W-:-:S06]  /*6b40*/  FADD.FTZ R170, R170, R171 ;  /* 0x000000abaaaa7221 */ /* 0x000fcc0000010000 */
[----:B------:R-:W2:Y:S08]  /*6b50*/  MUFU.EX2 R216, R216 ;  /* 0x000000d800d87308 */ /* 0x000eb00000000800 */
[----:B------:R-:W3:Y:S01]  /*6b60*/  MUFU.EX2 R219, R219 ;  /* 0x000000db00db7308 */ /* 0x000ee20000000800 */
[----:B0-----:R-:W-:Y:S01]  /*6b70*/  F2FP.F16.F32.PACK_AB R165, R217, R214 ;  /* 0x000000d6d9a5723e */ /* 0x001fe200000000ff */
[----:B------:R-:W-:-:S04]  /*6b80*/  FADD.FTZ R214, R214, R215 ;  /* 0x000000d7d6d67221 */ /* 0x000fc80000010000 */
[----:B------:R-:W-:-:S04]  /*6b90*/  FADD.FTZ R217, R217, R214 ;  /* 0x000000d6d9d97221 */ /* 0x000fc80000010000 */
[----:B--2---:R-:W-:Y:S01]  /*6ba0*/  FADD.FTZ R4, R216, R217 ;  /* 0x000000d9d8047221 */ /* 0x004fe20000010000 */
        /* <DEDUP_REMOVED lines=13> */
[----:B------:R-:W-:Y:S01]  /*6c80*/  @UP0 ULDC UR18, c[0x0][0x450] ;  /* 0x0001140000120ab9 */ /* 0x000fe20000000800 */
[----:B------:R-:W-:Y:S02]  /*6c90*/  WARPGROUP.DEPBAR.LE gsb0, 0x0 ;  /* 0x00008000000079c5 */ /* 0x000fe40000010000 */
[----:B------:R-:W-:-:S15]  /*6ca0*/  WARPGROUP.ARRIVE ;  /* 0x00000000000079c5 */ /* 0x000fde0000000000 */
[----:B------:R-:W-:-:S07]  /*6cb0*/  NOP ;  /* 0x0000000000007918 */ /* 0x000fce0000000000 */
        /* <DEDUP_REMOVED lines=11> */
[----:B------:R-:W-:Y:S01]  /*6d70*/  @!PT LDS RZ, [RZ] ;  /* 0x00000000fffff984 */ /* 0x000fe20000000800 */
        /* <DEDUP_REMOVED lines=17> */
.L_x_6379:
[----:B------:R-:W-:-:S11]  /*6e90*/  UISETP.NE.AND UP2, UPT, UR11, 0x1, UPT ;  /* 0x000000010b00788c */ /* 0x000fd6000bf45270 */
[----:B------:R-:W-:Y:S02]  /*6ea0*/  @UP2 ULDC.64 UR22, c[0x0][0xae0] ;  /* 0x0002b80000162ab9 */ /* 0x000fe40000000a00 */
[----:B------:R-:W-:-:S04]  /*6eb0*/  UIMAD.WIDE.U32 UR14, UR5, UR22, URZ ;  /* 0x00000016050e72a5 */ /* 0x000fc8000f8e003f */
[----:B------:R-:W-:-:S12]  /*6ec0*/  @UP2 USHF.R.U32.HI UR5, URZ, UR23, UR15 ;  /* 0x000000173f052299 */ /* 0x000fd8000801160f */
.L_x_6380:
[----:B------:R-:W-:-:S04]  /*6ed0*/  UIMAD UR5, UR5, UR11, UR11 ;  /* 0x0000000b050572a4 */ /* 0x000fc8000f8e020b */
[----:B------:R-:W-:-:S04]  /*6ee0*/  UISETP.LT.AND UP2, UPT, UR10, UR5, UPT ;  /* 0x000000050a00728c */ /* 0x000fc8000bf41270 */
[----:B------:R-:W-:-:S12]  /*6ef0*/  USEL UR10, UR10, UR5, UP2 ;  /* 0x000000050a0a7287 */ /* 0x000fd80009000000 */
.L_x_6378:
        /* <DEDUP_REMOVED lines=8> */
.L_x_6398:
[----:B------:R-:W-:-:S04]  /*6f80*/  UIADD3 UR7, UR36, 0x1, URZ ;  /* 0x0000000124077890 */ /* 0x000fc8000fffe03f */
[----:B------:R-:W-:-:S04]  /*6f90*/  UISETP.NE.AND UP2, UPT, UR7, 0x2, UPT ;  /* 0x000000020700788c */ /* 0x000fc8000bf45270 */
[----:B------:R-:W-:Y:S02]  /*6fa0*/  USEL UR5, URZ, 0x1, UP2 ;  /* 0x000000013f057887 */ /* 0x000fe40009000000 */
[----:B------:R-:W-:-:S04]  /*6fb0*/  USEL UR7, UR7, URZ, UP2 ;  /* 0x0000003f07077287 */ /* 0x000fc80009000000 */
[----:B------:R-:W-:Y:S01]  /*6fc0*/  LOP3.LUT R2, R2, UR5, RZ, 0x3c, !PT ;  /* 0x0000000502027c12 */ /* 0x000fe2000f8e3cff */
[----:B-1----:R-:W-:Y:S07]  /*6fd0*/  @!P0 BRA `(.L_x_6382) ;  /* 0x0000000000048947 */ /* 0x002fee0003800000 */
[----:B------:R-:W-:Y:S01]  /*6fe0*/  BPT.TRAP 0x1 ;  /* 0x000000040000795c */ /* 0x000fe20000300000 */
.L_x_6382:
[----:B------:R-:W-:Y:S01]  /*6ff0*/  ULEA UR5, UR7, UR37, 0x3 ;  /* 0x0000002507057291 */ /* 0x000fe2000f8e183f */
[----:B------:R-:W-:-:S08]  /*7000*/  SHF.L.U32 R8, R2, 0x1f, RZ ;  /* 0x0000001f02087819 */ /* 0x000fd000000006ff */
[----:B------:R0:W1:Y:S01]  /*7010*/  SYNCS.PHASECHK.TRANS64.TRYWAIT P2, [UR5+0x38830], R8 ;  /* 0x03883008ff0075a7 */ /* 0x0000620008040145 */
[----:B------:R-:W-:Y:S05]  /*7020*/  @!P0 BRA `(.L_x_6383) ;  /* 0x0000000000048947 */ /* 0x000fea0003800000 */
[----:B------:R-:W-:Y:S01]  /*7030*/  BPT.TRAP 0x1 ;  /* 0x000000040000795c */ /* 0x000fe20000300000 */
.L_x_6383:
[----:B-1----:R-:W-:Y:S05]  /*7040*/  @P2 BRA `(.L_x_6384) ;  /* 0x0000000000082947 */ /* 0x002fea0003800000 */
[----:B------:R-:W1:Y:S02]  /*7050*/  SYNCS.PHASECHK.TRANS64.TRYWAIT P2, [UR5+0x38830], R8 ;  /* 0x03883008ff0075a7 */ /* 0x000e640008040145 */
[----:B-1----:R-:W-:Y:S05]  /*7060*/  @!P2 BRA `(.L_x_6385) ;  /* 0x0000014c00dca947 */ /* 0x002fea0003800000 */
.L_x_6384:
        /* <DEDUP_REMOVED lines=23> */
.L_x_6386:
[----:B------:R2:W3:Y:S01]  /*71e0*/  SYNCS.PHASECHK.TRANS64.TRYWAIT P2, [UR5+0x38850], R8 ;  /* 0x03885008ff0075a7 */ /* 0x0004e20008040145 */
[----:B------:R-:W-:Y:S05]  /*71f0*/  @!P0 BRA `(.L_x_6387) ;  /* 0x0000000000048947 */ /* 0x000fea0003800000 */
[----:B------:R-:W-:Y:S01]  /*7200*/  BPT.TRAP 0x1 ;  /* 0x000000040000795c */ /* 0x000fe20000300000 */
.L_x_6387:
[----:B---3--:R-:W-:Y:S05]  /*7210*/  @P2 BRA `(.L_x_6388) ;  /* 0x0000000000082947 */ /* 0x008fea0003800000 */
[----:B------:R-:W3:Y:S02]  /*7220*/  SYNCS.PHASECHK.TRANS64.TRYWAIT P2, [UR5+0x38850], R8 ;  /* 0x03885008ff0075a7 */ /* 0x000ee40008040145 */
[----:B---3--:R-:W-:Y:S05]  /*7230*/  @!P2 BRA `(.L_x_6389) ;  /* 0x0000014c0080a947 */ /* 0x008fea0003800000 */
.L_x_6388:
        /* <DEDUP_REMOVED lines=13> */
[----:B------:R-:W-:Y:S02]  /*7310*/  VIADD R12, R189, UR40 ;  /* 0x00000028bd0c7c36 */ /* 0x000fe40008000000 */
[----:B------:R-:W-:-:S02]  /*7320*/  IMAD.U32 R10, RZ, RZ, UR5 ;  /* 0x00000005ff0a7e24 */ /* 0x000fc4000f8e00ff */
[----:B------:R-:W-:Y:S01]  /*7330*/  IMAD.SHL.U32 R11, R6, 0x40, RZ ;  /* 0x00000040060b7824 */ /* 0x000fe200078e00ff */
        /* <DEDUP_REMOVED lines=257> */
[----:B------:R-:W0:Y:S01]  /*8350*/  SHFL.IDX PT, R21, R12, RZ, 0x1c1f ;  /* 0x001c1fff0c157589 */ /* 0x000e2200000e0000 */
[----:B------:R-:W-:Y:S01]  /*8360*/  @!P1 PRMT R8, RZ, 0x654, R8 ;  /* 0x00000654ff089816 */ /* 0x000fe20000000008 */
[----:B------:R-:W-:Y:S02]  /*8370*/  WARPGROUP.DEPBAR.LE gsb0, 0x0 ;  /* 0x00008000000079c5 */ /* 0x000fe40000010000 */
[----:B------:R-:W-:-:S06]  /*8380*/  WARPGROUP.ARRIVE ;  /* 0x00000000000079c5 */ /* 0x000fcc0000000000 */
[----:B------:R-:W-:Y:S03]  /*8390*/  HGMMA.64x64x16.F32 R152, gdesc[UR28], R152, gsb0 ;  /* 0x00e000001c9879f0 */ /* 0x000fe60008000898 */
[----:B------:R-:W-:Y:S02]  /*83a0*/  WARPGROUP.DEPBAR.LE gsb0, 0x0 ;  /* 0x00008000000079c5 */ /* 0x000fe40000010000 */
[----:B------:R1:W-:Y:S02]  /*83b0*/  @!P1 SYNCS.ARRIVE.TRANS64.RED.A1T0 RZ, [R8+URZ], RZ ;  /* 0x000000ff08ff99a7 */ /* 0x0003e4000810043f */
[----:B-1----:R-:W-:-:S04]  /*83c0*/  IADD3 R8, -R18, 0x1, -R11 ;  /* 0x0000000112087810 */ /* 0x002fc80007ffe90b */
[----:B------:R-:W-:-:S05]  /*83d0*/  IADD3 R8, -R17, R8, R16 ;  /* 0x0000000811087210 */ /* 0x000fca0007ffe110 */
[C---:B------:R-:W-:Y:S02]  /*83e0*/  VIADD R13, R8.reuse, UR10 ;  /* 0x0000000a080d7c36 */ /* 0x040fe40008000000 */
[----:B------:R-:W-:Y:S01]  /*83f0*/  VIADD R14, R8, UR5 ;  /* 0x00000005080e7c36 */ /* 0x000fe20008000000 */
[----:B------:R-:W-:Y:S01]  /*8400*/  ULDC UR5, c[0x0][0xadc] ;  /* 0x0002b70000057ab9 */ /* 0x000fe20000000800 */
[C---:B0-----:R-:W-:Y:S02]  /*8410*/  IMAD.IADD R15, R21.reuse, 0x1, R13 ;  /* 0x00000001150f7824 */ /* 0x041fe400078e020d */
        /* <DEDUP_REMOVED lines=14> */
.L_x_6392:
[----:B------:R-:W-:-:S05]  /*8500*/  IMAD.U32 R214, RZ, RZ, UR5 ;  /* 0x00000005ffd67e24 */ /* 0x000fca000f8e00ff */
[----:B------:R-:W-:-:S13]  /*8510*/  ISETP.NE.AND P2, PT, R214, 0x1, PT ;  /* 0x00000001d600780c */ /* 0x000fda0003f45270 */
[----:B------:R-:W0:Y:S02]  /*8520*/  @P2 LDC.64 R8, c[0x0][0xae0] ;  /* 0x0002b800ff082b82 */ /* 0x000e240000000a00 */
[----:B0-----:R-:W-:-:S05]  /*8530*/  @P2 IMAD.HI.U32 R8, R21, R8, RZ ;  /* 0x0000000815082227 */ /* 0x001fca00078e00ff */
[----:B------:R-:W-:-:S07]  /*8540*/  @P2 SHF.R.U32.HI R21, RZ, R9, R8 ;  /* 0x00000009ff152219 */ /* 0x000fce0000011608 */
.L_x_6393:
[----:B------:R-:W-:Y:S05]  /*8550*/  BSYNC B0 ;  /* 0x0000000000007941 */ /* 0x000fea0003800000 */
.L_x_6391:
[----:B------:R-:W-:-:S04]  /*8560*/  IMAD R21, R21, R214, -R11 ;  /* 0x000000d615157224 */ /* 0x000fc800078e0a0b */
[----:B------:R-:W-:-:S05]  /*8570*/  IMAD.IADD R21, R21, 0x1, -R18 ;  /* 0x0000000115157824 */ /* 0x000fca00078e0a12 */
[----:B------:R-:W-:Y:S02]  /*8580*/  VIADDMNMX R15, R21, R214, R15, PT ;  /* 0x000000d6150f7246 */ /* 0x000fe4000380010f */
[----:B------:R-:W-:-:S07]  /*8590*/  VIMNMX R20, R20, R21, !PT ;  /* 0x0000001514147248 */ /* 0x000fce0007fe0100 */
.L_x_6390:
        /* <DEDUP_REMOVED lines=13> */
[--C-:B0-----:R-:W-:Y:S01]  /*8670*/  IMAD.IADD R13, R13, 0x1, R12.reuse ;  /* 0x000000010d0d7824 */ /* 0x101fe200078e020c */
[C---:B------:R-:W-:Y:S01]  /*8680*/  ISETP.LT.OR P6, PT, R15.reuse, 0x9, P6 ;  /* 0x000000090f00780c */ /* 0x040fe200037c1670 */
[----:B------:R-:W-:Y:S01]  /*8690*/  IMAD.IADD R14, R14, 0x1, R12 ;  /* 0x000000010e0e7824 */ /* 0x000fe200078e020c */
        /* <DEDUP_REMOVED lines=33> */
[----:B------:R-:W-:-:S02]  /*88b0*/  ISETP.LT.OR P3, PT, R15, 0x3a, P3 ;  /* 0x0000003a0f00780c */ /* 0x000fc40001f61670 */
[----:B------:R-:W-:Y:S02]  /*88c0*/  FSEL R177, R177, -INF , !P4 ;  /* 0xff800000b1b17808 */ /* 0x000fe40006000000 */
[----:B------:R-:W-:Y:S02]  /*88d0*/  FSEL R180, R180, -INF , !P6 ;  /* 0xff800000b4b47808 */ /* 0x000fe40007000000 */
[----:B------:R-:W-:Y:S01]  /*88e0*/  FSEL R181, R181, -INF , !P3 ;  /* 0xff800000b5b57808 */ /* 0x000fe20005800000 */
        /* <DEDUP_REMOVED lines=13> */
.L_x_6396:
[----:B------:R-:W-:-:S05]  /*89c0*/  IMAD.U32 R20, RZ, RZ, UR5 ;  /* 0x00000005ff147e24 */ /* 0x000fca000f8e00ff */
[----:B------:R-:W-:-:S13]  /*89d0*/  ISETP.NE.AND P3, PT, R20, 0x1, PT ;  /* 0x000000011400780c */ /* 0x000fda0003f65270 */
[----:B------:R-:W0:Y:S02]  /*89e0*/  @P3 LDC.64 R8, c[0x0][0xae0] ;  /* 0x0002b800ff083b82 */ /* 0x000e240000000a00 */
[----:B0-----:R-:W-:-:S05]  /*89f0*/  @P3 IMAD.HI.U32 R8, R12, R8, RZ ;  /* 0x000000080c083227 */ /* 0x001fca00078e00ff */
[----:B------:R-:W-:-:S07]  /*8a00*/  @P3 SHF.R.U32.HI R12, RZ, R9, R8 ;  /* 0x00000009ff0c3219 */ /* 0x000fce0000011608 */
.L_x_6397:
[----:B------:R-:W-:Y:S05]  /*8a10*/  BSYNC B0 ;  /* 0x0000000000007941 */ /* 0x000fea0003800000 */
.L_x_6395:
[----:B------:R-:W-:-:S04]  /*8a20*/  IMAD R11, R12, R20, -R11 ;  /* 0x000000140c0b7224 */ /* 0x000fc800078e0a0b */
[----:B------:R-:W-:-:S05]  /*8a30*/  IMAD.IADD R11, R11, 0x1, -R18 ;  /* 0x000000010b0b7824 */ /* 0x000fca00078e0a12 */
[----:B------:R-:W-:Y:S02]  /*8a40*/  VIADDMNMX R13, R11, R20, R13, PT ;  /* 0x000000140b0d7246 */ /* 0x000fe4000380010d */
[----:B------:R-:W-:-:S07]  /*8a50*/  VIMNMX R14, R14, R11, !PT ;  /* 0x0000000b0e0e7248 */ /* 0x000fce0007fe0100 */
.L_x_6394:
[----:B------:R-:W-:Y:S01]  /*8a60*/  FMNMX.FTZ R8, R152, R5, !PT ;  /* 0x0000000598087209 */ /* 0x000fe20007810000 */
[----:B------:R-:W-:Y:S01]  /*8a70*/  ULDC UR19, c[0x0][0xa80] ;  /* 0x0002a00000137ab9 */ /* 0x000fe20000000800 */
[C---:B------:R-:W-:Y:S01]  /*8a80*/  ISETP.GT.AND P4, PT, R14.reuse, RZ, P2 ;  /* 0x000000ff0e00720c */ /* 0x040fe20001784270 */
        /* <DEDUP_REMOVED lines=35> */
[----:B------:R-:W-:Y:S01]  /*8cc0*/  ISETP.GT.AND P6, PT, R14, 0x18, P2 ;  /* 0x000000180e00780c */ /* 0x000fe200017c4270 */
[----:B------:R-:W0:Y:S01]  /*8cd0*/  SHFL.BFLY PT, R8, R9, 0x2, 0x1f ;  /* 0x0c401f0009087f89 */ /* 0x000e2200000e0000 */
[C---:B------:R-:W-:Y:S02]  /*8ce0*/  ISETP.LT.OR P5, PT, R13.reuse, 0x12, P5 ;  /* 0x000000120d00780c */ /* 0x040fe40002fa1670 */
[----:B------:R-:W-:Y:S02]  /*8cf0*/  FSEL R162, R162, -INF , !P3 ;  /* 0xff800000a2a27808 */ /* 0x000fe40005800000 */
[----:B------:R-:W-:Y:S02]  /*8d00*/  ISETP.GT.AND P4, PT, R14, 0x19, P2 ;  /* 0x000000190e00780c */ /* 0x000fe40001784270 */
[----:B------:R-:W-:-:S02]  /*8d10*/  ISETP.LT.OR P6, PT, R13, 0x19, P6 ;  /* 0x000000190d00780c */ /* 0x000fc400037c1670 */
[----:B------:R-:W-:Y:S02]  /*8d20*/  FSEL R163, R163, -INF , !P5 ;  /* 0xff800000a3a37808 */ /* 0x000fe40006800000 */
[----:B------:R-:W-:Y:S02]  /*8d30*/  ISETP.GT.AND P3, PT, R14, 0x20, P2 ;  /* 0x000000200e00780c */ /* 0x000fe40001764270 */
[----:B------:R-:W-:Y:S02]  /*8d40*/  FSEL R166, R166, -INF , !P6 ;  /* 0xff800000a6a67808 */ /* 0x000fe40007000000 */
[C---:B------:R-:W-:Y:S02]  /*8d50*/  ISETP.LT.OR P4, PT, R13.reuse, 0x1a, P4 ;  /* 0x0000001a0d00780c */ /* 0x040fe40002781670 */
[----:B------:R-:W-:Y:S02]  /*8d60*/  ISETP.GT.AND P5, PT, R14, 0x21, P2 ;  /* 0x000000210e00780c */ /* 0x000fe400017a4270 */
[----:B------:R-:W-:-:S02]  /*8d70*/  ISETP.LT.OR P3, PT, R13, 0x21, P3 ;  /* 0x000000210d00780c */ /* 0x000fc40001f61670 */
[----:B------:R-:W-:Y:S02]  /*8d80*/  FSEL R167, R167, -INF , !P4 ;  /* 0xff800000a7a77808 */ /* 0x000fe40006000000 */
[----:B------:R-:W-:Y:S02]  /*8d90*/  ISETP.GT.AND P6, PT, R14, 0x28, P2 ;  /* 0x000000280e00780c */ /* 0x000fe400017c4270 */
[----:B0-----:R-:W-:Y:S02]  /*8da0*/  FMNMX.FTZ R11, R9, R8, !PT ;  /* 0x00000008090b7209 */ /* 0x001fe40007810000 */
[----:B------:R-:W-:Y:S02]  /*8db0*/  FMNMX.FTZ R9, R155, R12, !PT ;  /* 0x0000000c9b097209 */ /* 0x000fe40007810000 */
[----:B------:R-:W-:Y:S01]  /*8dc0*/  ISETP.LT.OR P5, PT, R13, 0x22, P5 ;  /* 0x000000220d00780c */ /* 0x000fe20002fa1670 */
[----:B------:R-:W0:Y:S01]  /*8dd0*/  SHFL.BFLY PT, R8, R11, 0x1, 0x1f ;  /* 0x0c201f000b087f89 */ /* 0x000e2200000e0000 */
        /* <DEDUP_REMOVED lines=8> */
[----:B------:R-:W-:Y:S02]  /*8e60*/  FMNMX.FTZ R12, R166, R9, !PT ;  /* 0x00000009a60c7209 */ /* 0x000fe40007810000 */
[----:B------:R-:W-:Y:S02]  /*8e70*/  ISETP.LT.OR P3, PT, R13, 0x2a, P3 ;  /* 0x0000002a0d00780c */ /* 0x000fe40001f61670 */
[----:B------:R-:W-:Y:S02]  /*8e80*/  FMNMX.FTZ R9, R167, R12, !PT ;  /* 0x0000000ca7097209 */ /* 0x000fe40007810000 */
[----:B------:R-:W-:Y:S02]  /*8e90*/  ISETP.GT.AND P5, PT, R14, 0x30, P2 ;  /* 0x000000300e00780c */ /* 0x000fe400017a4270 */
[----:B0-----:R-:W-:-:S02]  /*8ea0*/  FMNMX.FTZ R8, R11, R8, !PT ;  /* 0x000000080b087209 */ /* 0x001fc40007810000 */
[----:B------:R-:W-:Y:S02]  /*8eb0*/  FMNMX.FTZ R20, R170, R9, !PT ;  /* 0x00000009aa147209 */ /* 0x000fe40007810000 */
[C---:B------:R-:W-:Y:S01]  /*8ec0*/  FSETP.NEU.FTZ.AND P4, PT, R8.reuse, -INF , PT ;  /* 0xff8000000800780b */ /* 0x040fe20003f9d000 */
[----:B------:R-:W-:Y:S01]  /*8ed0*/  FMUL.FTZ R214, R8, UR19 ;  /* 0x0000001308d67c20 */ /* 0x000fe20008410000 */
[----:B------:R-:W-:Y:S02]  /*8ee0*/  FMNMX.FTZ R11, R171, R20, !PT ;  /* 0x00000014ab0b7209 */ /* 0x000fe40007810000 */
[----:B------:R-:W-:Y:S02]  /*8ef0*/  FSEL R213, R175, -INF , !P3 ;  /* 0xff800000afd57808 */ /* 0x000fe40005800000 */
[----:B------:R-:W-:Y:S02]  /*8f00*/  FSEL R214, R214, RZ, P4 ;  /* 0x000000ffd6d67208 */ /* 0x000fe40002000000 */
[----:B------:R-:W-:-:S02]  /*8f10*/  ISETP.GT.AND P3, PT, R14, 0x38, P2 ;  /* 0x000000380e00780c */ /* 0x000fc40001764270 */
[----:B------:R-:W-:Y:S01]  /*8f20*/  ISETP.LT.OR P5, PT, R13, 0x31, P5 ;  /* 0x000000310d00780c */ /* 0x000fe20002fa1670 */
[--C-:B------:R-:W-:Y:S01]  /*8f30*/  FFMA.FTZ R15, R152, UR19, -R214.reuse ;  /* 0x00000013980f7c23 */ /* 0x100fe200080108d6 */
[----:B------:R-:W-:Y:S01]  /*8f40*/  FSEL R152, R174, -INF , !P6 ;  /* 0xff800000ae987808 */ /* 0x000fe20007000000 */
[--C-:B------:R-:W-:Y:S01]  /*8f50*/  FFMA.FTZ R9, R153, UR19, -R214.reuse ;  /* 0x0000001399097c23 */ /* 0x100fe200080108d6 */
[C---:B------:R-:W-:Y:S01]  /*8f60*/  ISETP.GT.AND P6, PT, R14.reuse, 0x31, P2 ;  /* 0x000000310e00780c */ /* 0x040fe200017c4270 */
[----:B------:R0:W-:Y:S01]  /*8f70*/  MUFU.EX2 R12, R15 ;  /* 0x0000000f000c7308 */ /* 0x0001e20000000800 */
[----:B------:R-:W-:Y:S01]  /*8f80*/  ISETP.GT.AND P2, PT, R14, 0x39, P2 ;  /* 0x000000390e00780c */ /* 0x000fe20001744270 */
        /* <DEDUP_REMOVED lines=13> */
[----:B0-----:R-:W-:Y:S01]  /*9060*/  FMNMX.FTZ R15, R153, R14, !PT ;  /* 0x0000000e990f7209 */ /* 0x001fe20007810000 */
        /* <DEDUP_REMOVED lines=84> */
[----:B------:R-:W-:Y:S01]  /*95b0*/  @!P2 STS [R155+0x38400], R5 ;  /* 0x038400059b00a388 */ /* 0x000fe20000000800 */
[--C-:B------:R-:W-:Y:S01]  /*95c0*/  FFMA.FTZ R157, R170, UR19, -R160.reuse ;  /* 0x00000013aa9d7c23 */ /* 0x100fe200080108a0 */
[--C-:B------:R-:W-:Y:S01]  /*95d0*/  FFMA.FTZ R159, R152, UR19, -R160.reuse ;  /* 0x00000013989f7c23 */ /* 0x100fe200080108a0 */
        /* <DEDUP_REMOVED lines=44> */
[-C--:B------:R-:W-:Y:S01]  /*98a0*/  FMUL.FTZ R141, R141, R5.reuse ;  /* 0x000000058d8d7220 */ /* 0x080fe20000410000 */
[-C--:B------:R-:W-:Y:S01]  /*98b0*/  FMUL.FTZ R144, R144, R5.reuse ;  /* 0x0000000590907220 */ /* 0x080fe20000410000 */
[-C--:B------:R-:W-:Y:S01]  /*98c0*/  FMUL.FTZ R145, R145, R5.reuse ;  /* 0x0000000591917220 */ /* 0x080fe20000410000 */
[-C--:B------:R-:W-:Y:S01]  /*98d0*/  FMUL.FTZ R148, R148, R5.reuse ;  /* 0x0000000594947220 */ /* 0x080fe20000410000 */
[----:B------:R-:W-:Y:S01]  /*98e0*/  FMUL.FTZ R149, R149, R5 ;  /* 0x0000000595957220 */ /* 0x000fe20000410000 */
        /* <DEDUP_REMOVED lines=79> */
[----:B------:R-:W-:Y:S01]  /*9de0*/  FFMA.FTZ R12, R5, R3, R12 ;  /* 0x00000003050c7223 */ /* 0x000fe2000001000c */
[----:B------:R-:W-:Y:S01]  /*9df0*/  ISETP.GT.AND P2, PT, R6, UR32, PT ;  /* 0x0000002006007c0c */ /* 0x000fe2000bf44270 */
[----:B------:R-:W0:Y:S01]  /*9e00*/  MUFU.EX2 R176, R176 ;  /* 0x000000b000b07308 */ /* 0x000e220000000800 */
[----:B-1----:R-:W-:Y:S01]  /*9e10*/  F2FP.F16.F32.PACK_AB R163, R220, R213 ;  /* 0x000000d5dca3723e */ /* 0x002fe200000000ff */
[----:B------:R-:W-:Y:S01]  /*9e20*/  FADD.FTZ R12, R9, R12 ;  /* 0x0000000c090c7221 */ /* 0x000fe20000010000 */
[----:B------:R-:W-:-:S02]  /*9e30*/  VIADD R6, R6, 0xffffffff ;  /* 0xffffffff06067836 */ /* 0x000fc40000000000 */
[----:B------:R-:W-:Y:S02]  /*9e40*/  IMAD.MOV.U32 R5, RZ, RZ, R8 ;  /* 0x000000ffff057224 */ /* 0x000fe400078e0008 */
[----:B------:R-:W-:Y:S01]  /*9e50*/  FADD.FTZ R11, R11, R12 ;  /* 0x0000000c0b0b7221 */ /* 0x000fe20000010000 */
[----:B------:R-:W-:Y:S03]  /*9e60*/  MUFU.EX2 R175, R175 ;  /* 0x000000af00af7308 */ /* 0x000fe60000000800 */
[----:B------:R-:W-:-:S04]  /*9e70*/  FADD.FTZ R14, R14, R11 ;  /* 0x0000000b0e0e7221 */ /* 0x000fc80000010000 */
[----:B------:R-:W-:Y:S01]  /*9e80*/  FADD.FTZ R13, R13, R14 ;  /* 0x0000000e0d0d7221 */ /* 0x000fe20000010000 */
[----:B------:R-:W1:Y:S01]  /*9e90*/  MUFU.EX2 R178, R178 ;  /* 0x000000b200b27308 */ /* 0x000e620000000800 */
[----:B0-----:R-:W-:Y:S02]  /*9ea0*/  F2FP.F16.F32.PACK_AB R164, R176, R173 ;  /* 0x000000adb0a4723e */ /* 0x001fe400000000ff */
[----:B------:R-:W-:-:S04]  /*9eb0*/  FADD.FTZ R20, R20, R13 ;  /* 0x0000000d14147221 */ /* 0x000fc80000010000 */
[----:B------:R-:W-:Y:S01]  /*9ec0*/  FADD.FTZ R15, R15, R20 ;  /* 0x000000140f0f7221 */ /* 0x000fe20000010000 */
[----:B------:R0:W-:Y:S03]  /*9ed0*/  MUFU.EX2 R215, R153 ;  /* 0x0000009900d77308 */ /* 0x0001e60000000800 */
[----:B------:R-:W-:-:S04]  /*9ee0*/  FADD.FTZ R174, R174, R15 ;  /* 0x0000000faeae7221 */ /* 0x000fc80000010000 */
[----:B------:R-:W-:Y:S01]  /*9ef0*/  FADD.FTZ R21, R21, R174 ;  /* 0x000000ae15157221 */ /* 0x000fe20000010000 */
[----:B------:R-:W2:Y:S01]  /*9f00*/  MUFU.EX2 R222, R222 ;  /* 0x000000de00de7308 */ /* 0x000ea20000000800 */
[----:B0-----:R-:W-:Y:S01]  /*9f10*/  F2FP.F16.F32.PACK_AB R153, R180, R179 ;  /* 0x000000b3b499723e */ /* 0x001fe200000000ff */
[----:B------:R-:W-:Y:S01]  /*9f20*/  BAR.SYNC.DEFER_BLOCKING 0xf, 0x100 ;  /* 0x03c4000000007b1d */ /* 0x000fe20000010000 */
[----:B-1----:R-:W-:Y:S01]  /*9f30*/  F2FP.F16.F32.PACK_AB R166, R178, R175 ;  /* 0x000000afb2a6723e */ /* 0x002fe200000000ff */
[----:B------:R-:W-:Y:S01]  /*9f40*/  FFMA.FTZ R179, R182, R4, R179 ;  /* 0x00000004b6b37223 */ /* 0x000fe200000100b3 */
[----:B------:R-:W-:-:S03]  /*9f50*/  FADD.FTZ R168, R168, R21 ;  /* 0x00000015a8a87221 */ /* 0x000fc60000010000 */
[----:B------:R-:W-:Y:S01]  /*9f60*/  MUFU.EX2 R217, R217 ;  /* 0x000000d900d97308 */ /* 0x000fe20000000800 */
[----:B------:R-:W-:Y:S01]  /*9f70*/  FADD.FTZ R180, R180, R179 ;  /* 0x000000b3b4b47221 */ /* 0x000fe20000010000 */
[----:B------:R-:W-:-:S03]  /*9f80*/  FADD.FTZ R169, R169, R168 ;  /* 0x000000a8a9a97221 */ /* 0x000fc60000010000 */
[----:B------:R-:W-:Y:S01]  /*9f90*/  FADD.FTZ R7, R7, R180 ;  /* 0x000000b407077221 */ /* 0x000fe20000010000 */
[----:B------:R-:W-:Y:S02]  /*9fa0*/  FADD.FTZ R172, R172, R169 ;  /* 0x000000a9acac7221 */ /* 0x000fe40000010000 */
[----:B------:R-:W0:Y:S01]  /*9fb0*/  MUFU.EX2 R224, R224 ;  /* 0x000000e000e07308 */ /* 0x000e220000000800 */
[----:B--2---:R-:W-:Y:S01]  /*9fc0*/  F2FP.F16.F32.PACK_AB R165, R222, R215 ;  /* 0x000000d7dea5723e */ /* 0x004fe200000000ff */
[----:B------:R-:W-:Y:S01]  /*9fd0*/  FADD.FTZ R7, R214, R7 ;  /* 0x00000007d6077221 */ /* 0x000fe20000010000 */
[----:B------:R-:W-:-:S03]  /*9fe0*/  FADD.FTZ R173, R173, R172 ;  /* 0x000000acadad7221 */ /* 0x000fc60000010000 */
[----:B------:R-:W-:Y:S01]  /*9ff0*/  FADD.FTZ R170, R170, R7 ;  /* 0x00000007aaaa7221 */ /* 0x000fe20000010000 */
[----:B------:R-:W-:Y:S01]  /*a000*/  FADD.FTZ R176, R176, R173 ;  /* 0x000000adb0b07221 */ /* 0x000fe20000010000 */
[----:B------:R-:W-:Y:S01]  /*a010*/  IMAD.MOV.U32 R7, RZ, RZ, R177 ;  /* 0x000000ffff077224 */ /* 0x000fe200078e00b1 */
[----:B------:R1:W-:Y:S01]  /*a020*/  STSM.16.M88.4 [R23+0x36400], R152 ;  /* 0x0364009817007844 */ /* 0x0003e20000000200 */
[----:B------:R-:W-:Y:S01]  /*a030*/  FADD.FTZ R170, R171, R170 ;  /* 0x000000aaabaa7221 */ /* 0x000fe20000010000 */
[----:B------:R-:W-:Y:S02]  /*a040*/  FADD.FTZ R3, R175, R176 ;  /* 0x000000b0af037221 */ /* 0x000fe40000010000 */
[----:B------:R1:W-:Y:S01]  /*a050*/  STSM.16.M88.4 [R186], R156 ;  /* 0x0000009cba007844 */ /* 0x0003e20000000200 */
[----:B------:R-:W-:Y:S01]  /*a060*/  FADD.FTZ R181, R181, R170 ;  /* 0x000000aab5b57221 */ /* 0x000fe20000010000 */
[----:B------:R-:W-:Y:S01]  /*a070*/  FADD.FTZ R3, R178, R3 ;  /* 0x00000003b2037221 */ /* 0x000fe20000010000 */
[----:B0-----:R-:W-:Y:S01]  /*a080*/  F2FP.F16.F32.PACK_AB R167, R224, R217 ;  /* 0x000000d9e0a7723e */ /* 0x001fe200000000ff */
[----:B------:R1:W-:Y:S01]  /*a090*/  STSM.16.M88.4 [R184], R160 ;  /* 0x000000a0b8007844 */ /* 0x0003e20000000200 */
[----:B------:R-:W-:-:S03]  /*a0a0*/  FADD.FTZ R216, R216, R181 ;  /* 0x000000b5d8d87221 */ /* 0x000fc60000010000 */
[----:B------:R1:W-:Y:S01]  /*a0b0*/  STSM.16.M88.4 [R185], R164 ;  /* 0x000000a4b9007844 */ /* 0x0003e20000000200 */
[----:B------:R-:W-:Y:S01]  /*a0c0*/  WARPGROUP.ARRIVE ;  /* 0x00000000000079c5 */ /* 0x000fe20000000000 */
[----:B------:R-:W-:-:S04]  /*a0d0*/  FADD.FTZ R183, R183, R216 ;  /* 0x000000d8b7b77221 */ /* 0x000fc80000010000 */
[----:B------:R-:W-:Y:S01]  /*a0e0*/  FADD.FTZ R218, R218, R183 ;  /* 0x000000b7dada7221 */ /* 0x000fe20000010000 */
[----:B------:R-:W-:Y:S01]  /*a0f0*/  HGMMA.64x256x16.F32 R24, R152, gdesc[UR8].tnspB, R24, gsb0 ;  /* 0x43e0000898187df0 */ /* 0x000fe20008000818 */
[----:B------:R-:W-:Y:S02]  /*a100*/  UMOV UR11, 0x40000040 ;  /* 0x40000040000b7882 */ /* 0x000fe40000000000 */
[----:B------:R-:W-:-:S04]  /*a110*/  FADD.FTZ R213, R213, R218 ;  /* 0x000000dad5d57221 */ /* 0x000fc80000010000 */
[----:B------:R-:W-:-:S04]  /*a120*/  FADD.FTZ R220, R220, R213 ;  /* 0x000000d5dcdc7221 */ /* 0x000fc80000010000 */
[----:B------:R-:W-:-:S04]  /*a130*/  FADD.FTZ R215, R215, R220 ;  /* 0x000000dcd7d77221 */ /* 0x000fc80000010000 */
[----:B------:R-:W-:-:S04]  /*a140*/  FADD.FTZ R222, R222, R215 ;  /* 0x000000d7dede7221 */ /* 0x000fc80000010000 */
[----:B------:R-:W-:-:S04]  /*a150*/  FADD.FTZ R217, R217, R222 ;  /* 0x000000ded9d97221 */ /* 0x000fc80000010000 */
[----:B------:R-:W-:Y:S01]  /*a160*/  FADD.FTZ R4, R224, R217 ;  /* 0x000000d9e0047221 */ /* 0x000fe20000010000 */
[----:B------:R-:W-:Y:S02]  /*a170*/  WARPGROUP.DEPBAR.LE gsb0, 0x0 ;  /* 0x00008000000079c5 */ /* 0x000fe40000010000 */
[----:B------:R-:W-:-:S06]  /*a180*/  WARPGROUP.ARRIVE ;  /* 0x00000000000079c5 */ /* 0x000fcc0000000000 */
        /* <DEDUP_REMOVED lines=23> */
[----:B------:R-:W-:Y:S01]  /*a300*/  IMAD.MOV.U32 R7, RZ, RZ, R177 ;  /* 0x000000ffff077224 */ /* 0x000fe200078e00b1 */
[----:B------:R-:W-:Y:S01]  /*a310*/  UMOV UR36, UR7 ;  /* 0x0000000700247c82 */ /* 0x000fe20008000000 */
[----:B------:R-:W-:-:S07]  /*a320*/  IMAD.MOV.U32 R5, RZ, RZ, R8 ;  /* 0x000000ffff057224 */ /* 0x000fce00078e0008 */
.L_x_6381:
[----:B------:R-:W0:Y:S01]  /*a330*/  LDC R8, c[0x0][0x448] ;  /* 0x00011200ff087b82 */ /* 0x000e220000000800 */
[----:B------:R-:W-:Y:S01]  /*a340*/  UIADD3 UR5, UR40, 0x3f, URZ ;  /* 0x0000003f28057890 */ /* 0x000fe2000fffe03f */
[----:B------:R-:W-:-:S06]  /*a350*/  IADD3 R11, R16, 0x1, -R17 ;  /* 0x00000001100b7810 */ /* 0x000fcc0007ffe811 */
[----:B------:R-:W2:Y:S01]  /*a360*/  LDC R13, c[0x0][0xadc] ;  /* 0x0002b700ff0d7b82 */ /* 0x000ea20000000800 */
[----:B0-----:R-:W-:Y:S02]  /*a370*/  ISETP.NE.AND P5, PT, R8, 0x1, PT ;  /* 0x000000010800780c */ /* 0x001fe40003fa5270 */
[----:B--2---:R-:W-:-:S11]  /*a380*/  ISETP.GE.AND P6, PT, R13, 0x1, PT ;  /* 0x000000010d00780c */ /* 0x004fd60003fc6270 */
[----:B------:R-:W0:Y:S08]  /*a390*/  @P5 LDC R8, c[0x0][0x44c] ;  /* 0x00011300ff085b82 */ /* 0x000e300000000800 */
[----:B-1----:R-:W1:Y:S01]  /*a3a0*/  @P5 LDC R10, c[0x0][0x450] ;  /* 0x00011400ff0a5b82 */ /* 0x002e620000000800 */
        /* <DEDUP_REMOVED lines=15> */
.L_x_6400:
[----:B------:R-:W-:-:S13]  /*a4a0*/  ISETP.NE.AND P2, PT, R13, 0x1, PT ;  /* 0x000000010d00780c */ /* 0x000fda0003f45270 */
[----:B------:R-:W0:Y:S02]  /*a4b0*/  @P2 LDC.64 R10, c[0x0][0xae0] ;  /* 0x0002b800ff0a2b82 */ /* 0x000e240000000a00 */
[----:B0-----:R-:W-:-:S05]  /*a4c0*/  @P2 IMAD.HI.U32 R10, R8, R10, RZ ;  /* 0x0000000a080a2227 */ /* 0x001fca00078e00ff */
[----:B------:R-:W-:-:S07]  /*a4d0*/  @P2 SHF.R.U32.HI R8, RZ, R11, R10 ;  /* 0x0000000bff082219 */ /* 0x000fce000001160a */
.L_x_6401:
[----:B------:R-:W-:-:S05]  /*a4e0*/  IMAD R8, R8, R13, RZ ;  /* 0x0000000d08087224 */ /* 0x000fca00078e02ff */
[----:B------:R-:W-:-:S07]  /*a4f0*/  VIMNMX R9, R9, R8, !PT ;  /* 0x0000000809097248 */ /* 0x000fce0007fe0100 */
.L_x_6399:
        /* <DEDUP_REMOVED lines=11> */
.L_x_6411:
        /* <DEDUP_REMOVED lines=10> */
.L_x_6403:
[----:B------:R-:W-:Y:S01]  /*a650*/  ULEA UR5, UR36, UR37, 0x3 ;  /* 0x0000002524057291 */ /* 0x000fe2000f8e183f */
[----:B------:R-:W-:-:S08]  /*a660*/  SHF.L.U32 R5, R2, 0x1f, RZ ;  /* 0x0000001f02057819 */ /* 0x000fd000000006ff */
[----:B------:R0:W1:Y:S01]  /*a670*/  SYNCS.PHASECHK.TRANS64.TRYWAIT P3, [UR5+0x38830], R5 ;  /* 0x03883005ff0075a7 */ /* 0x0000620008060145 */
[----:B------:R-:W-:Y:S05]  /*a680*/  @!P0 BRA `(.L_x_6404) ;  /* 0x0000000000048947 */ /* 0x000fea0003800000 */
[----:B------:R-:W-:Y:S01]  /*a690*/  BPT.TRAP 0x1 ;  /* 0x000000040000795c */ /* 0x000fe20000300000 */
.L_x_6404:
[----:B-1----:R-:W-:Y:S05]  /*a6a0*/  @P3 BRA `(.L_x_6405) ;  /* 0x0000000000083947 */ /* 0x002fea0003800000 */
[----:B------:R-:W1:Y:S02]  /*a6b0*/  SYNCS.PHASECHK.TRANS64.TRYWAIT P3, [UR5+0x38830], R5 ;  /* 0x03883005ff0075a7 */ /* 0x000e640008060145 */
[----:B-1----:R-:W-:Y:S05]  /*a6c0*/  @!P3 BRA `(.L_x_6406) ;  /* 0x000001180074b947 */ /* 0x002fea0003800000 */
.L_x_6405:
        /* <DEDUP_REMOVED lines=23> */
.L_x_6407:
[----:B------:R2:W3:Y:S01]  /*a840*/  SYNCS.PHASECHK.TRANS64.TRYWAIT P3, [UR5+0x38850], R5 ;  /* 0x03885005ff0075a7 */ /* 0x0004e20008060145 */
[----:B------:R-:W-:Y:S05]  /*a850*/  @!P0 BRA `(.L_x_6408) ;  /* 0x0000000000048947 */ /* 0x000fea0003800000 */
[----:B------:R-:W-:Y:S01]  /*a860*/  BPT.TRAP 0x1 ;  /* 0x000000040000795c */ /* 0x000fe20000300000 */
.L_x_6408:
[----:B---3--:R-:W-:Y:S05]  /*a870*/  @P3 BRA `(.L_x_6409) ;  /* 0x0000000000083947 */ /* 0x008fea0003800000 */
[----:B------:R-:W3:Y:S02]  /*a880*/  SYNCS.PHASECHK.TRANS64.TRYWAIT P3, [UR5+0x38850], R5 ;  /* 0x03885005ff0075a7 */ /* 0x000ee40008060145 */
[----:B---3--:R-:W-:Y:S05]  /*a890*/  @!P3 BRA `(.L_x_6410) ;  /* 0x000001180018b947 */ /* 0x008fea0003800000 */
.L_x_6409:
        /* <DEDUP_REMOVED lines=607> */
.L_x_6402:
[----:B------:R-:W-:-:S13]  /*ce90*/  ISETP.GE.AND P2, PT, R6, R190, PT ;  /* 0x000000be0600720c */ /* 0x000fda0003f46270 */
[----:B------:R-:W-:Y:S05]  /*cea0*/  @!P2 BRA `(.L_x_6412) ;  /* 0x0000003000dca947 */ /* 0x000fea0003800000 */
[----:B------:R-:W-:Y:S01]  /*ceb0*/  IMAD.MOV.U32 R12, RZ, RZ, R7 ;  /* 0x000000ffff0c7224 */ /* 0x000fe200078e0007 */
[----:B------:R-:W-:Y:S01]  /*cec0*/  UMOV UR7, UR36 ;  /* 0x0000002400077c82 */ /* 0x000fe20008000000 */
[----:B------:R-:W-:-:S07]  /*ced0*/  IMAD.MOV.U32 R11, RZ, RZ, R5 ;  /* 0x000000ffff0b7224 */ /* 0x000fce00078e0005 */
.L_x_6429:
[----:B------:R-:W-:-:S04]  /*cee0*/  UIADD3 UR36, UR7, 0x1, URZ ;  /* 0x0000000107247890 */ /* 0x000fc8000fffe03f */
[----:B------:R-:W-:-:S04]  /*cef0*/  UISETP.NE.AND UP0, UPT, UR36, 0x2, UPT ;  /* 0x000000022400788c */ /* 0x000fc8000bf05270 */
[----:B------:R-:W-:Y:S02]  /*cf00*/  USEL UR5, URZ, 0x1, UP0 ;  /* 0x000000013f057887 */ /* 0x000fe40008000000 */
[----:B------:R-:W-:-:S04]  /*cf10*/  USEL UR36, UR36, URZ, UP0 ;  /* 0x0000003f24247287 */ /* 0x000fc80008000000 */
[----:B------:R-:W-:Y:S01]  /*cf20*/  LOP3.LUT R2, R2, UR5, RZ, 0x3c, !PT ;  /* 0x0000000502027c12 */ /* 0x000fe2000f8e3cff */
[----:B--2---:R-:W-:Y:S07]  /*cf30*/  @!P0 BRA `(.L_x_6413) ;  /* 0x0000000000048947 */ /* 0x004fee0003800000 */
[----:B------:R-:W-:Y:S01]  /*cf40*/  BPT.TRAP 0x1 ;  /* 0x000000040000795c */ /* 0x000fe20000300000 */
.L_x_6413:
[----:B------:R-:W-:Y:S01]  /*cf50*/  ULEA UR5, UR36, UR37, 0x3 ;  /* 0x0000002524057291 */ /* 0x000fe2000f8e183f */
[----:B------:R-:W-:-:S08]  /*cf60*/  SHF.L.U32 R5, R2, 0x1f, RZ ;  /* 0x0000001f02057819 */ /* 0x000fd000000006ff */
[----:B------:R1:W2:Y:S01]  /*cf70*/  SYNCS.PHASECHK.TRANS64.TRYWAIT P2, [UR5+0x38830], R5 ;  /* 0x03883005ff0075a7 */ /* 0x0002a20008040145 */
[----:B------:R-:W-:Y:S05]  /*cf80*/  @!P0 BRA `(.L_x_6414) ;  /* 0x0000000000048947 */ /* 0x000fea0003800000 */
[----:B------:R-:W-:Y:S01]  /*cf90*/  BPT.TRAP 0x1 ;  /* 0x000000040000795c */ /* 0x000fe20000300000 */
.L_x_6414:
[----:B--2---:R-:W-:Y:S05]  /*cfa0*/  @P2 BRA `(.L_x_6415) ;  /* 0x0000000000082947 */ /* 0x004fea0003800000 */
[----:B------:R-:W2:Y:S02]  /*cfb0*/  SYNCS.PHASECHK.TRANS64.TRYWAIT P2, [UR5+0x38830], R5 ;  /* 0x03883005ff0075a7 */ /* 0x000ea40008040145 */
[----:B--2---:R-:W-:Y:S05]  /*cfc0*/  @!P2 BRA `(.L_x_6416) ;  /* 0x000000f00064a947 */ /* 0x004fea0003800000 */
.L_x_6415:
        /* <DEDUP_REMOVED lines=23> */
.L_x_6417:
[----:B------:R0:W3:Y:S01]  /*d140*/  SYNCS.PHASECHK.TRANS64.TRYWAIT P2, [UR5+0x38850], R5 ;  /* 0x03885005ff0075a7 */ /* 0x0000e20008040145 */
[----:B------:R-:W-:Y:S05]  /*d150*/  @!P0 BRA `(.L_x_6418) ;  /* 0x0000000000048947 */ /* 0x000fea0003800000 */
[----:B------:R-:W-:Y:S01]  /*d160*/  BPT.TRAP 0x1 ;  /* 0x000000040000795c */ /* 0x000fe20000300000 */
.L_x_6418:
[----:B---3--:R-:W-:Y:S05]  /*d170*/  @P2 BRA `(.L_x_6419) ;  /* 0x0000000000082947 */ /* 0x008fea0003800000 */
[----:B------:R-:W3:Y:S02]  /*d180*/  SYNCS.PHASECHK.TRANS64.TRYWAIT P2, [UR5+0x38850], R5 ;  /* 0x03885005ff0075a7 */ /* 0x000ee40008040145 */
[----:B---3--:R-:W-:Y:S05]  /*d190*/  @!P2 BRA `(.L_x_6420) ;  /* 0x000000f00008a947 */ /* 0x008fea0003800000 */
.L_x_6419:
        /* <DEDUP_REMOVED lines=11> */
[----:B------:R-:W-:Y:S01]  /*d250*/  VIADD R20, R189, UR40 ;  /* 0x00000028bd147c36 */ /* 0x000fe20008000000 */
[----:B------:R-:W-:Y:S01]  /*d260*/  UIADD3 UR18, UR26, 0x800, URZ ;  /* 0x000008001a127890 */ /* 0x000fe2000fffe03f */
[----:B------:R-:W-:Y:S01]  /*d270*/  IMAD.U32 R10, RZ, RZ, UR5 ;  /* 0x00000005ff0a7e24 */ /* 0x000fe2000f8e00ff */
[----:B------:R-:W-:-:S02]  /*d280*/  ULDC UR5, c[0x0][0xad4] ;  /* 0x0002b50000057ab9 */ /* 0x000fc40000000800 */
[----:B------:R-:W-:Y:S01]  /*d290*/  ULOP3.LUT UR5, URZ, UR5, URZ, 0x33, !UPT ;  /* 0x000000053f057292 */ /* 0x000fe2000f8e333f */
[----:B---3--:R-:W-:-:S05]  /*d2a0*/  SHF.R.U32.HI R7, RZ, 0x7, R7 ;  /* 0x00000007ff077819 */ /* 0x008fca0000011607 */
[----:B01----:R-:W0:Y:S02]  /*d2b0*/  SHFL.IDX PT, R5, R7, RZ, 0x1f ;  /* 0x00001fff07057589 */ /* 0x003e2400000e0000 */
[----:B0-----:R-:W-:Y:S02]  /*d2c0*/  R2UR UR10, R5 ;  /* 0x00000000050a72ca */ /* 0x001fe400000e0000 */
[----:B------:R-:W0:Y:S11]  /*d2d0*/  @P5 LDC R5, c[0x0][0x44c] ;  /* 0x00011300ff055b82 */ /* 0x000e360000000800 */
[----:B------:R-:W-:-:S03]  /*d2e0*/  UISETP.GT.AND UP0, UPT, UR10, 0x7f, UPT ;  /* 0x0000007f0a00788c */ /* 0x000fc6000bf04270 */
[----:B------:R-:W-:Y:S01]  /*d2f0*/  UMOV UR10, 0x4 ;  /* 0x00000004000a7882 */ /* 0x000fe20000000000 */
[----:B------:R-:W-:Y:S02]  /*d300*/  USEL UR14, URZ, 0x2, !UP0 ;  /* 0x000000023f0e7887 */ /* 0x000fe4000c000000 */
[----:B------:R-:W-:Y:S01]  /*d310*/  USEL UR11, UR10, 0x2, UP0 ;  /* 0x000000020a0b7887 */ /* 0x000fe20008000000 */
[----:B------:R-:W-:Y:S02]  /*d320*/  WARPGROUP.DEPBAR.LE gsb0, 0x0 ;  /* 0x00008000000079c5 */ /* 0x000fe40000010000 */
[----:B------:R-:W-:Y:S01]  /*d330*/  WARPGROUP.ARRIVE ;  /* 0x00000000000079c5 */ /* 0x000fe20000000000 */
[----:B------:R-:W-:Y:S01]  /*d340*/  USEL UR10, UR10, 0x6, !UP0 ;  /* 0x000000060a0a7887 */ /* 0x000fe2000c000000 */
[----:B0-----:R-:W-:-:S04]  /*d350*/  @P5 IMAD.HI.U32 R5, R20, R5, RZ ;  /* 0x0000000514055227 */ /* 0x001fc800078e00ff */
[----:B------:R-:W-:Y:S01]  /*d360*/  HGMMA.64x64x16.F32 R152, gdesc[UR28], R152, gsb0 ;  /* 0x00e000001c9879f0 */ /* 0x000fe20008000898 */
[----:B------:R-:W-:Y:S02]  /*d370*/  UIADD3 UR28, UR6, 0x4, URZ ;  /* 0x00000004061c7890 */ /* 0x000fe4000fffe03f */
[----:B------:R-:W-:Y:S01]  /*d380*/  UIADD3 UR30, UR26, 0x4, URZ ;  /* 0x000000041a1e7890 */ /* 0x000fe2000fffe03f */
[----:B--2---:R-:W-:Y:S01]  /*d390*/  @P5 SHF.R.U32.HI R20, RZ, R8, R5 ;  /* 0x00000008ff145219 */ /* 0x004fe20000011605 */
[----:B------:R-:W-:Y:S01]  /*d3a0*/  UMOV UR29, 0x40000040 ;  /* 0x40000040001d7882 */ /* 0x000fe20000000000 */
[----:B------:R-:W-:Y:S01]  /*d3b0*/  UMOV UR31, 0x40000040 ;  /* 0x40000040001f7882 */ /* 0x000fe20000000000 */
[----:B------:R-:W-:Y:S02]  /*d3c0*/  @!P1 VIADD R5, R10, 0x38840 ;  /* 0x000388400a059836 */ /* 0x000fe40000000000 */
[----:B------:R-:W0:Y:S03]  /*d3d0*/  SHFL.IDX PT, R8, R20, RZ, 0x1c1f ;  /* 0x001c1fff14087589 */ /* 0x000e2600000e0000 */
[----:B------:R-:W-:Y:S01]  /*d3e0*/  @!P1 PRMT R7, RZ, 0x654, R5 ;  /* 0x00000654ff079816 */ /* 0x000fe20000000005 */
[----:B------:R-:W-:Y:S01]  /*d3f0*/  IMAD.SHL.U32 R5, R6, 0x40, RZ ;  /* 0x0000004006057824 */ /* 0x000fe200078e00ff */
        /* <DEDUP_REMOVED lines=259> */
.L_x_6423:
[----:B------:R-:W-:-:S05]  /*e430*/  IMAD.U32 R214, RZ, RZ, UR5 ;  /* 0x00000005ffd67e24 */ /* 0x000fca000f8e00ff */
[----:B------:R-:W-:-:S13]  /*e440*/  ISETP.NE.AND P2, PT, R214, 0x1, PT ;  /* 0x00000001d600780c */ /* 0x000fda0003f45270 */
[----:B------:R-:W0:Y:S02]  /*e450*/  @P2 LDC.64 R8, c[0x0][0xae0] ;  /* 0x0002b800ff082b82 */ /* 0x000e240000000a00 */
[----:B0-----:R-:W-:-:S05]  /*e460*/  @P2 IMAD.HI.U32 R8, R21, R8, RZ ;  /* 0x0000000815082227 */ /* 0x001fca00078e00ff */
[----:B------:R-:W-:-:S07]  /*e470*/  @P2 SHF.R.U32.HI R21, RZ, R9, R8 ;  /* 0x00000009ff152219 */ /* 0x000fce0000011608 */
.L_x_6424:
[----:B------:R-:W-:Y:S05]  /*e480*/  BSYNC B0 ;  /* 0x0000000000007941 */ /* 0x000fea0003800000 */
.L_x_6422:
[----:B------:R-:W-:-:S04]  /*e490*/  IMAD R21, R21, R214, -R5 ;  /* 0x000000d615157224 */ /* 0x000fc800078e0a05 */
[----:B------:R-:W-:-:S05]  /*e4a0*/  IMAD.IADD R21, R21, 0x1, -R18 ;  /* 0x0000000115157824 */ /* 0x000fca00078e0a12 */
[----:B------:R-:W-:Y:S02]  /*e4b0*/  VIADDMNMX R15, R21, R214, R15, PT ;  /* 0x000000d6150f7246 */ /* 0x000fe4000380010f */
[----:B------:R-:W-:-:S07]  /*e4c0*/  VIMNMX R14, R14, R21, !PT ;  /* 0x000000150e0e7248 */ /* 0x000fce0007fe0100 */
.L_x_6421:
[----:B------:R-:W-:Y:S01]  /*e4d0*/  ISETP.GT.AND P2, PT, R6, -0x1, PT ;  /* 0xffffffff0600780c */ /* 0x000fe20003f44270 */
[----:B------:R-:W0:Y:S03]  /*e4e0*/  SHFL.IDX PT, R20, R20, 0x1, 0x1c1f ;  /* 0x003c1f0014147f89 */ /* 0x000e2600000e0000 */
        /* <DEDUP_REMOVED lines=63> */
.L_x_6427:
[----:B------:R-:W-:-:S05]  /*e8e0*/  IMAD.U32 R20, RZ, RZ, UR5 ;  /* 0x00000005ff147e24 */ /* 0x000fca000f8e00ff */
[----:B------:R-:W-:-:S13]  /*e8f0*/  ISETP.NE.AND P3, PT, R20, 0x1, PT ;  /* 0x000000011400780c */ /* 0x000fda0003f65270 */
[----:B------:R-:W0:Y:S02]  /*e900*/  @P3 LDC.64 R8, c[0x0][0xae0] ;  /* 0x0002b800ff083b82 */ /* 0x000e240000000a00 */
[----:B0-----:R-:W-:-:S05]  /*e910*/  @P3 IMAD.HI.U32 R8, R14, R8, RZ ;  /* 0x000000080e083227 */ /* 0x001fca00078e00ff */
[----:B------:R-:W-:-:S07]  /*e920*/  @P3 SHF.R.U32.HI R14, RZ, R9, R8 ;  /* 0x00000009ff0e3219 */ /* 0x000fce0000011608 */
.L_x_6428:
[----:B------:R-:W-:Y:S05]  /*e930*/  BSYNC B0 ;  /* 0x0000000000007941 */ /* 0x000fea0003800000 */
.L_x_6426:
[----:B------:R-:W-:-:S04]  /*e940*/  IMAD R5, R14, R20, -R5 ;  /* 0x000000140e057224 */ /* 0x000fc800078e0a05 */
[----:B------:R-:W-:-:S05]  /*e950*/  IMAD.IADD R8, R5, 0x1, -R18 ;  /* 0x0000000105087824 */ /* 0x000fca00078e0a12 */
[----:B------:R-:W-:Y:S02]  /*e960*/  VIADDMNMX R7, R8, R20, R7, PT ;  /* 0x0000001408077246 */ /* 0x000fe40003800107 */
[----:B------:R-:W-:-:S07]  /*e970*/  VIMNMX R13, R13, R8, !PT ;  /* 0x000000080d0d7248 */ /* 0x000fce0007fe0100 */
.L_x_6425:
        /* <DEDUP_REMOVED lines=81> */
[--C-:B------:R-:W-:Y:S01]  /*ee90*/  FFMA.FTZ R21, R156, UR19, -R215.reuse ;  /* 0x000000139c157c23 */ /* 0x100fe200080108d7 */
[----:B------:R-:W-:Y:S01]  /*eea0*/  FMNMX.FTZ R15, R171, R14, !PT ;  /* 0x0000000eab0f7209 */ /* 0x000fe20007810000 */
[----:B------:R0:W-:Y:S01]  /*eeb0*/  MUFU.EX2 R8, R20 ;  /* 0x0000001400087308 */ /* 0x0001e20000000800 */
        /* <DEDUP_REMOVED lines=8> */
[----:B------:R-:W-:Y:S01]  /*ef40*/  FMNMX.FTZ R15, R214, R15, !PT ;  /* 0x0000000fd60f7209 */ /* 0x000fe20007810000 */
[--C-:B------:R-:W-:Y:S01]  /*ef50*/  FFMA.FTZ R178, R181, UR19, -R215.reuse ;  /* 0x00000013b5b27c23 */ /* 0x100fe200080108d7 */
[----:B------:R-:W-:Y:S01]  /*ef60*/  ISETP.GT.AND P2, PT, R13, 0x39, P2 ;  /* 0x000000390d00780c */ /* 0x000fe20001744270 */
[--C-:B------:R-:W-:Y:S01]  /*ef70*/  FFMA.FTZ R174, R165, UR19, -R215.reuse ;  /* 0x00000013a5ae7c23 */ /* 0x100fe200080108d7 */
[C---:B------:R-:W-:Y:S01]  /*ef80*/  ISETP.LT.OR P3, PT, R7.reuse, 0x39, P3 ;  /* 0x000000390700780c */ /* 0x040fe20001f61670 */
        /* <DEDUP_REMOVED lines=10> */
[----:B------:R-:W-:Y:S01]  /*f030*/  MUFU.EX2 R14, R157 ;  /* 0x0000009d000e7308 */ /* 0x000fe20000000800 */
[----:B0-----:R-:W-:Y:S01]  /*f040*/  FMNMX.FTZ R20, R156, R7, !PT ;  /* 0x000000079c147209 */ /* 0x001fe20007810000 */
[--C-:B-1----:R-:W-:Y:S01]  /*f050*/  FFMA.FTZ R21, R164, UR19, -R215.reuse ;  /* 0x00000013a4157c23 */ /* 0x102fe200080108d7 */
[----:B------:R-:W-:Y:S01]  /*f060*/  FSEL R164, R5, RZ, P4 ;  /* 0x000000ff05a47208 */ /* 0x000fe20002000000 */
[--C-:B------:R-:W-:Y:S01]  /*f070*/  FFMA.FTZ R173, R173, UR19, -R215.reuse ;  /* 0x00000013adad7c23 */ /* 0x100fe200080108d7 */
[----:B------:R-:W-:Y:S01]  /*f080*/  FMNMX.FTZ R7, R183, R20, !PT ;  /* 0x00000014b7077209 */ /* 0x000fe20007810000 */
[----:B------:R-:W-:Y:S01]  /*f090*/  FFMA.FTZ R20, R161, UR19, -R215 ;  /* 0x00000013a1147c23 */ /* 0x000fe200080108d7 */
[----:B------:R-:W-:-:S02]  /*f0a0*/  IMAD.MOV R161, RZ, RZ, -R22 ;  /* 0x000000ffffa17224 */ /* 0x000fc400078e0a16 */
[----:B------:R-:W-:Y:S01]  /*f0b0*/  FADD.FTZ R164, -R164, R11 ;  /* 0x0000000ba4a47221 */ /* 0x000fe20000010100 */
[----:B------:R-:W-:Y:S01]  /*f0c0*/  MUFU.EX2 R9, R9 ;  /* 0x0000000900097308 */ /* 0x000fe20000000800 */
[----:B------:R-:W0:Y:S02]  /*f0d0*/  SHFL.BFLY PT, R160, R7, 0x2, 0x1f ;  /* 0x0c401f0007a07f89 */ /* 0x000e2400000e0000 */
[----:B------:R-:W-:Y:S01]  /*f0e0*/  FMUL.FTZ R11, R164, UR19 ;  /* 0x00000013a40b7c20 */ /* 0x000fe20008410000 */
[----:B------:R-:W-:-:S04]  /*f0f0*/  ISETP.NE.AND P3, PT, R18, R161, PT ;  /* 0x000000a11200720c */ /* 0x000fc80003f65270 */
[----:B------:R-:W-:Y:S08]  /*f100*/  MUFU.EX2 R15, R15 ;  /* 0x0000000f000f7308 */ /* 0x000ff00000000800 */
[----:B------:R-:W1:Y:S08]  /*f110*/  MUFU.EX2 R11, R11 ;  /* 0x0000000b000b7308 */ /* 0x000e700000000800 */
[----:B------:R-:W2:Y:S01]  /*f120*/  MUFU.EX2 R20, R20 ;  /* 0x0000001400147308 */ /* 0x000ea20000000800 */
[----:B0-----:R-:W-:-:S05]  /*f130*/  FMNMX.FTZ R160, R7, R160, !PT ;  /* 0x000000a007a07209 */ /* 0x001fca0007810000 */
[----:B------:R-:W0:Y:S02]  /*f140*/  SHFL.BFLY PT, R7, R160, 0x1, 0x1f ;  /* 0x0c201f00a0077f89 */ /* 0x000e2400000e0000 */
[----:B------:R-:W-:Y:S01]  /*f150*/  MUFU.EX2 R21, R21 ;  /* 0x0000001500157308 */ /* 0x000fe20000000800 */
        /* <DEDUP_REMOVED lines=21> */
[----:B0-----:R-:W-:Y:S01]  /*f2b0*/  FMNMX.FTZ R7, R160, R7, !PT ;  /* 0x00000007a0077209 */ /* 0x001fe20007810000 */
[-C--:B------:R-:W-:Y:S01]  /*f2c0*/  FMUL.FTZ R61, R61, R11.reuse ;  /* 0x0000000b3d3d7220 */ /* 0x080fe20000410000 */
[----:B------:R-:W-:Y:S01]  /*f2d0*/  MUFU.EX2 R169, R169 ;  /* 0x000000a900a97308 */ /* 0x000fe20000000800 */
[-C--:B------:R-:W-:Y:S01]  /*f2e0*/  FMUL.FTZ R64, R64, R11.reuse ;  /* 0x0000000b40407220 */ /* 0x080fe20000410000 */
[C---:B------:R-:W-:Y:S01]  /*f2f0*/  FSETP.NEU.FTZ.AND P2, PT, R7.reuse, -INF , PT ;  /* 0xff8000000700780b */ /* 0x040fe20003f5d000 */
[----:B------:R-:W-:Y:S01]  /*f300*/  FMUL.FTZ R157, R7, UR19 ;  /* 0x00000013079d7c20 */ /* 0x000fe20008410000 */
[-C--:B------:R-:W-:Y:S01]  /*f310*/  FMUL.FTZ R65, R65, R11.reuse ;  /* 0x0000000b41417220 */ /* 0x080fe20000410000 */
[-C--:B------:R-:W-:Y:S01]  /*f320*/  FMUL.FTZ R68, R68, R11.reuse ;  /* 0x0000000b44447220 */ /* 0x080fe20000410000 */
[-C--:B------:R-:W-:Y:S01]  /*f330*/  FMUL.FTZ R69, R69, R11.reuse ;  /* 0x0000000b45457220 */ /* 0x080fe20000410000 */
[-C--:B------:R-:W-:Y:S01]  /*f340*/  FMUL.FTZ R72, R72, R11.reuse ;  /* 0x0000000b48487220 */ /* 0x080fe20000410000 */
[----:B------:R-:W-:Y:S01]  /*f350*/  FSEL R157, R157, RZ, P2 ;  /* 0x000000ff9d9d7208 */ /* 0x000fe20001000000 */
[----:B------:R-:W-:Y:S01]  /*f360*/  MUFU.EX2 R172, R172 ;  /* 0x000000ac00ac7308 */ /* 0x000fe20000000800 */
[-C--:B------:R-:W-:Y:S01]  /*f370*/  FMUL.FTZ R73, R73, R11.reuse ;  /* 0x0000000b49497220 */ /* 0x080fe20000410000 */
[-C--:B------:R-:W-:Y:S01]  /*f380*/  FMUL.FTZ R76, R76, R11.reuse ;  /* 0x0000000b4c4c7220 */ /* 0x080fe20000410000 */
[----:B------:R-:W-:Y:S01]  /*f390*/  FMUL.FTZ R77, R77, R11 ;  /* 0x0000000b4d4d7220 */ /* 0x000fe20000410000 */
[--C-:B------:R-:W-:Y:S01]  /*f3a0*/  FFMA.FTZ R180, R155, UR19, -R157.reuse ;  /* 0x000000139bb47c23 */ /* 0x100fe2000801089d */
[----:B------:R-:W-:Y:S01]  /*f3b0*/  FSEL R155, R7, RZ, P2 ;  /* 0x000000ff079b7208 */ /* 0x000fe20001000000 */
[----:B------:R-:W-:Y:S01]  /*f3c0*/  FFMA.FTZ R160, R158, UR19, -R157 ;  /* 0x000000139ea07c23 */ /* 0x000fe2000801089d */
[----:B------:R-:W-:-:S02]  /*f3d0*/  IMAD.U32 R158, RZ, RZ, UR7 ;  /* 0x00000007ff9e7e24 */ /* 0x000fc4000f8e00ff */
[--C-:B------:R-:W-:Y:S01]  /*f3e0*/  FFMA.FTZ R179, R213, UR19, -R157.reuse ;  /* 0x00000013d5b37c23 */ /* 0x100fe2000801089d */
[----:B------:R-:W-:Y:S01]  /*f3f0*/  FFMA.FTZ R181, R159, UR19, -R157 ;  /* 0x000000139fb57c23 */ /* 0x000fe2000801089d */
[----:B------:R-:W-:Y:S01]  /*f400*/  FADD.FTZ R155, -R155, R12 ;  /* 0x0000000c9b9b7221 */ /* 0x000fe20000010100 */
[----:B------:R-:W-:Y:S02]  /*f410*/  @!P3 IMAD R158, R158, 0x40, R19 ;  /* 0x000000409e9eb824 */ /* 0x000fe400078e0213 */
[--C-:B------:R-:W-:Y:S01]  /*f420*/  FFMA.FTZ R213, R170, UR19, -R157.reuse ;  /* 0x00000013aad57c23 */ /* 0x100fe2000801089d */
[--C-:B------:R-:W-:Y:S01]  /*f430*/  FFMA.FTZ R216, R171, UR19, -R157.reuse ;  /* 0x00000013abd87c23 */ /* 0x100fe2000801089d */
[----:B------:R-:W-:Y:S01]  /*f440*/  FMUL.FTZ R155, R155, UR19 ;  /* 0x000000139b9b7c20 */ /* 0x000fe20008410000 */
[--C-:B------:R-:W-:Y:S01]  /*f450*/  FFMA.FTZ R215, R154, UR19, -R157.reuse ;  /* 0x000000139ad77c23 */ /* 0x100fe2000801089d */
[----:B------:R-:W-:Y:S01]  /*f460*/  @!P3 LEA R161, R158, UR37, 0x2 ;  /* 0x000000259ea1bc11 */ /* 0x000fe2000f8e10ff */
[--C-:B------:R-:W-:Y:S01]  /*f470*/  FFMA.FTZ R218, R214, UR19, -R157.reuse ;  /* 0x00000013d6da7c23 */ /* 0x100fe2000801089d */
        /* <DEDUP_REMOVED lines=9> */
[----:B------:R-:W-:Y:S01]  /*f510*/  @!P3 STS [R161+0x38400], R11 ;  /* 0x0384000ba100b388 */ /* 0x000fe20000000800 */
[----:B------:R-:W-:Y:S01]  /*f520*/  MUFU.EX2 R179, R179 ;  /* 0x000000b300b37308 */ /* 0x000fe20000000800 */
[----:B------:R-:W-:Y:S01]  /*f530*/  F2FP.F16.F32.PACK_AB R152, R9, R8 ;  /* 0x000000080998723e */ /* 0x000fe200000000ff */
[----:B------:R-:W-:Y:S01]  /*f540*/  FMUL.FTZ R80, R80, R11 ;  /* 0x0000000b50507220 */ /* 0x000fe20000410000 */
[----:B------:R-:W-:Y:S01]  /*f550*/  F2FP.F16.F32.PACK_AB R154, R14, R13 ;  /* 0x0000000d0e9a723e */ /* 0x000fe200000000ff */
[----:B------:R-:W-:Y:S01]  /*f560*/  FMUL.FTZ R81, R81, R11 ;  /* 0x0000000b51517220 */ /* 0x000fe20000410000 */
[----:B--2---:R-:W-:Y:S01]  /*f570*/  F2FP.F16.F32.PACK_AB R156, R20, R15 ;  /* 0x0000000f149c723e */ /* 0x004fe200000000ff */
[----:B------:R-:W-:Y:S01]  /*f580*/  FMUL.FTZ R84, R84, R11 ;  /* 0x0000000b54547220 */ /* 0x000fe20000410000 */
[----:B0-----:R0:W-:Y:S01]  /*f590*/  @!P3 STS [R161+0x38420], R182 ;  /* 0x038420b6a100b388 */ /* 0x0011e20000000800 */
[----:B------:R-:W1:Y:S01]  /*f5a0*/  MUFU.EX2 R180, R180 ;  /* 0x000000b400b47308 */ /* 0x000e620000000800 */
[----:B------:R-:W-:Y:S01]  /*f5b0*/  F2FP.F16.F32.PACK_AB R158, R174, R21 ;  /* 0x00000015ae9e723e */ /* 0x000fe200000000ff */
        /* <DEDUP_REMOVED lines=43> */
[-C--:B------:R-:W-:Y:S01]  /*f870*/  FMUL.FTZ R27, R27, R182.reuse ;  /* 0x000000b61b1b7220 */ /* 0x080fe20000410000 */
[-C--:B------:R-:W-:Y:S01]  /*f880*/  FMUL.FTZ R30, R30, R182.reuse ;  /* 0x000000b61e1e7220 */ /* 0x080fe20000410000 */
[----:B------:R-:W-:Y:S01]  /*f890*/  FMUL.FTZ R31, R31, R182 ;  /* 0x000000b61f1f7220 */ /* 0x000fe20000410000 */
        /* <DEDUP_REMOVED lines=75> */
[----:B------:R-:W-:Y:S01]  /*fd50*/  FMUL.FTZ R151, R151, R182 ;  /* 0x000000b697977220 */ /* 0x000fe20000410000 */
[----:B------:R2:W-:Y:S01]  /*fd60*/  STSM.16.M88.4 [R23+0x36400], R152 ;  /* 0x0364009817007844 */ /* 0x0005e20000000200 */
[----:B------:R-:W-:Y:S01]  /*fd70*/  FFMA.FTZ R8, R11, R3, R8 ;  /* 0x000000030b087223 */ /* 0x000fe20000010008 */
[----:B------:R-:W-:Y:S01]  /*fd80*/  FFMA.FTZ R179, R182, R4, R179 ;  /* 0x00000004b6b37223 */ /* 0x000fe200000100b3 */
[----:B------:R-:W-:Y:S01]  /*fd90*/  ISETP.GT.AND P2, PT, R6, R190, PT ;  /* 0x000000be0600720c */ /* 0x000fe20003f44270 */
[----:B------:R-:W-:Y:S01]  /*fda0*/  MUFU.EX2 R217, R217 ;  /* 0x000000d900d97308 */ /* 0x000fe20000000800 */
[----:B------:R2:W-:Y:S01]  /*fdb0*/  STSM.16.M88.4 [R186], R156 ;  /* 0x0000009cba007844 */ /* 0x0005e20000000200 */
[----:B------:R-:W-:Y:S01]  /*fdc0*/  FADD.FTZ R8, R9, R8 ;  /* 0x0000000809087221 */ /* 0x000fe20000010000 */
[----:B------:R-:W-:Y:S01]  /*fdd0*/  FADD.FTZ R179, R180, R179 ;  /* 0x000000b3b4b37221 */ /* 0x000fe20000010000 */
[----:B------:R-:W-:Y:S01]  /*fde0*/  UMOV UR7, UR36 ;  /* 0x0000002400077c82 */ /* 0x000fe20008000000 */
[----:B------:R2:W-:Y:S01]  /*fdf0*/  STSM.16.M88.4 [R184], R160 ;  /* 0x000000a0b8007844 */ /* 0x0005e20000000200 */
[----:B------:R-:W-:Y:S01]  /*fe00*/  FADD.FTZ R13, R13, R8 ;  /* 0x000000080d0d7221 */ /* 0x000fe20000010000 */
[----:B------:R-:W-:Y:S01]  /*fe10*/  FADD.FTZ R12, R12, R179 ;  /* 0x000000b30c0c7221 */ /* 0x000fe20000010000 */
[----:B------:R-:W0:Y:S01]  /*fe20*/  MUFU.EX2 R220, R220 ;  /* 0x000000dc00dc7308 */ /* 0x000e220000000800 */
[----:B-1----:R-:W-:Y:S01]  /*fe30*/  F2FP.F16.F32.PACK_AB R166, R178, R177 ;  /* 0x000000b1b2a6723e */ /* 0x002fe200000000ff */
[----:B------:R-:W-:Y:S01]  /*fe40*/  FADD.FTZ R14, R14, R13 ;  /* 0x0000000d0e0e7221 */ /* 0x000fe20000010000 */
[----:B------:R-:W-:Y:S01]  /*fe50*/  FADD.FTZ R181, R181, R12 ;  /* 0x0000000cb5b57221 */ /* 0x000fe20000010000 */
[----:B------:R-:W-:-:S02]  /*fe60*/  VIADD R6, R6, 0xffffffff ;  /* 0xffffffff06067836 */ /* 0x000fc40000000000 */
[----:B------:R-:W-:Y:S01]  /*fe70*/  FADD.FTZ R15, R15, R14 ;  /* 0x0000000e0f0f7221 */ /* 0x000fe20000010000 */
[----:B------:R-:W-:Y:S01]  /*fe80*/  FADD.FTZ R170, R170, R181 ;  /* 0x000000b5aaaa7221 */ /* 0x000fe20000010000 */
[----:B------:R-:W-:Y:S01]  /*fe90*/  MUFU.EX2 R219, R219 ;  /* 0x000000db00db7308 */ /* 0x000fe20000000800 */
[----:B------:R-:W-:Y:S02]  /*fea0*/  IMAD.MOV.U32 R11, RZ, RZ, R5 ;  /* 0x000000ffff0b7224 */ /* 0x000fe400078e0005 */
[----:B------:R-:W-:Y:S01]  /*feb0*/  FADD.FTZ R20, R20, R15 ;  /* 0x0000000f14147221 */ /* 0x000fe20000010000 */
        /* <DEDUP_REMOVED lines=14> */
[----:B-1----:R-:W-:Y:S02]  /*ffa0*/  F2FP.F16.F32.PACK_AB R167, R222, R219 ;  /* 0x000000dbdea7723e */ /* 0x002fe400000000ff */
        /* <DEDUP_REMOVED lines=10> */
[----:B------:R-:W-:-:S03]  /*10050*/  FADD.FTZ R3, R177, R176 ;  /* 0x000000b0b1037221 */ /* 0x000fc60000010000 */
[----:B------:R-:W-:Y:S01]  /*10060*/  FADD.FTZ R219, R219, R220 ;  /* 0x000000dcdbdb7221 */ /* 0x000fe20000010000 */
[----:B------:R-:W-:-:S03]  /*10070*/  FADD.FTZ R3, R178, R3 ;  /* 0x00000003b2037221 */ /* 0x000fc60000010000 */
[----:B------:R-:W-:Y:S01]  /*10080*/  FADD.FTZ R4, R222, R219 ;  /* 0x000000dbde047221 */ /* 0x000fe20000010000 */
[----:B------:R-:W-:Y:S02]  /*10090*/  WARPGROUP.DEPBAR.LE gsb0, 0x0 ;  /* 0x00008000000079c5 */ /* 0x000fe40000010000 */
[----:B------:R-:W-:-:S15]  /*100a0*/  WARPGROUP.ARRIVE ;  /* 0x00000000000079c5 */ /* 0x000fde0000000000 */
        /* <DEDUP_REMOVED lines=23> */
.L_x_6412:
[----:B------:R-:W1:Y:S01]  /*10220*/  SHFL.BFLY PT, R0, R3, 0x2, 0x1f ;  /* 0x0c401f0003007f89 */ /* 0x000e6200000e0000 */
[----:B------:R-:W-:Y:S02]  /*10230*/  IMAD.MOV R13, RZ, RZ, -R22 ;  /* 0x000000ffff0d7224 */ /* 0x000fe400078e0a16 */
[----:B------:R-:W-:Y:S01]  /*10240*/  IMAD.MOV.U32 R6, RZ, RZ, RZ ;  /* 0x000000ffff067224 */ /* 0x000fe200078e00ff */
[----:B------:R-:W3:Y:S01]  /*10250*/  SHFL.BFLY PT, R9, R4, 0x2, 0x1f ;  /* 0x0c401f0004097f89 */ /* 0x000ee200000e0000 */
[----:B------:R-:W-:Y:S01]  /*10260*/  IMAD.U32 R16, RZ, RZ, UR19 ;  /* 0x00000013ff107e24 */ /* 0x000fe2000f8e00ff */
[----:B------:R-:W-:Y:S08]  /*10270*/  BAR.ARV 0x8, 0x100 ;  /* 0x0204000000007b1d */ /* 0x000ff00000002000 */
[----:B------:R-:W-:Y:S01]  /*10280*/  BAR.SYNC.DEFER_BLOCKING 0xf, 0x100 ;  /* 0x03c4000000007b1d */ /* 0x000fe20000010000 */
[----:B------:R-:W-:Y:S01]  /*10290*/  ISETP.NE.AND P0, PT, R18, R13, PT ;  /* 0x0000000d1200720c */ /* 0x000fe20003f05270 */
[----:B------:R-:W-:-:S02]  /*102a0*/  IMAD.U32 R13, RZ, RZ, UR19 ;  /* 0x00000013ff0d7e24 */ /* 0x000fc4000f8e00ff */
[----:B------:R-:W-:Y:S02]  /*102b0*/  IMAD.MOV.U32 R20, RZ, RZ, -0x800000 ;  /* 0xff800000ff147424 */ /* 0x000fe400078e00ff */
[----:B------:R-:W-:Y:S02]  /*102c0*/  VIADD R200, R200, 0x1 ;  /* 0x00000001c8c87836 */ /* 0x000fe40000000000 */
[----:B-1----:R-:W-:Y:S01]  /*102d0*/  FADD.FTZ R8, R0, R3 ;  /* 0x0000000300087221 */ /* 0x002fe20000010000 */
[----:B---3--:R-:W-:-:S04]  /*102e0*/  FADD.FTZ R9, R9, R4 ;  /* 0x0000000409097221 */ /* 0x008fc80000010000 */
[----:B------:R-:W1:Y:S01]  /*102f0*/  SHFL.BFLY PT, R11, R8, 0x1, 0x1f ;  /* 0x0c201f00080b7f89 */ /* 0x000e6200000e0000 */
[----:B------:R-:W-:Y:S01]  /*10300*/  IMAD.U32 R4, RZ, RZ, UR36 ;  /* 0x00000024ff047e24 */ /* 0x000fe2000f8e00ff */
[----:B------:R-:W-:Y:S02]  /*10310*/  UIADD3 UR36, UR36, 0x1, URZ ;  /* 0x0000000124247890 */ /* 0x000fe4000fffe03f */
[----:B------:R-:W3:Y:S01]  /*10320*/  SHFL.BFLY PT, R0, R9, 0x1, 0x1f ;  /* 0x0c201f0009007f89 */ /* 0x000ee200000e0000 */
[----:B------:R-:W-:Y:S01]  /*10330*/  @!P0 IMAD R3, R4, 0x40, R19 ;  /* 0x0000004004038824 */ /* 0x000fe200078e0213 */
[----:B------:R-:W-:Y:S01]  /*10340*/  UISETP.NE.AND UP0, UPT, UR36, 0x2, UPT ;  /* 0x000000022400788c */ /* 0x000fe2000bf05270 */
[----:B------:R-:W-:-:S03]  /*10350*/  IMAD.MOV.U32 R4, RZ, RZ, RZ ;  /* 0x000000ffff047224 */ /* 0x000fc600078e00ff */
[----:B------:R-:W-:Y:S02]  /*10360*/  USEL UR4, URZ, 0x1, UP0 ;  /* 0x000000013f047887 */ /* 0x000fe40008000000 */
[----:B------:R-:W-:-:S04]  /*10370*/  USEL UR36, UR36, URZ, UP0 ;  /* 0x0000003f24247287 */ /* 0x000fc80008000000 */
[----:B------:R-:W-:Y:S01]  /*10380*/  LOP3.LUT R2, R2, UR4, RZ, 0x3c, !PT ;  /* 0x0000000402027c12 */ /* 0x000fe2000f8e3cff */
[----:B-1----:R-:W-:Y:S01]  /*10390*/  FADD.FTZ R11, R8, R11 ;  /* 0x0000000b080b7221 */ /* 0x002fe20000010000 */
[----:B---3--:R-:W-:-:S04]  /*103a0*/  FADD.FTZ R0, R9, R0 ;  /* 0x0000000009007221 */ /* 0x008fc80000010000 */
[----:B------:R-:W-:Y:S02]  /*103b0*/  FSETP.NE.FTZ.AND P1, PT, R11, RZ, PT ;  /* 0x000000ff0b00720b */ /* 0x000fe40003f35000 */
[----:B------:R-:W-:Y:S01]  /*103c0*/  @!P0 LEA R9, R3, UR37, 0x2 ;  /* 0x0000002503098c11 */ /* 0x000fe2000f8e10ff */
[----:B------:R-:W-:Y:S01]  /*103d0*/  IMAD.MOV.U32 R3, RZ, RZ, -0x800000 ;  /* 0xff800000ff037424 */ /* 0x000fe200078e00ff */
[----:B------:R-:W-:-:S09]  /*103e0*/  FSETP.NE.FTZ.AND P2, PT, R0, RZ, PT ;  /* 0x000000ff0000720b */ /* 0x000fd20003f55000 */
[----:B------:R-:W1:Y:S04]  /*103f0*/  @P1 MUFU.RCP R6, R11 ;  /* 0x0000000b00061308 */ /* 0x000e680000001000 */
[----:B------:R-:W-:-:S04]  /*10400*/  @P2 FMUL.FTZ R16, R16, 0.69314718246459960938 ;  /* 0x3f31721810102820 */ /* 0x000fc80000410000 */
[----:B------:R-:W3:Y:S08]  /*10410*/  @P2 MUFU.RCP R4, R0 ;  /* 0x0000000000042308 */ /* 0x000ef00000001000 */
[----:B------:R-:W4:Y:S01]  /*10420*/  @P1 MUFU.LG2 R17, R11 ;  /* 0x0000000b00111308 */ /* 0x000f220000000c00 */
[-C--:B-1----:R-:W-:Y:S01]  /*10430*/  FMUL.FTZ R170, R32, R6.reuse ;  /* 0x0000000620aa7220 */ /* 0x082fe20000410000 */
[----:B------:R1:W-:Y:S01]  /*10440*/  @!P0 STS [R9+0x38400], R6 ;  /* 0x0384000609008388 */ /* 0x0003e20000000800 */
[-C--:B------:R-:W-:Y:S01]  /*10450*/  FMUL.FTZ R172, R24, R6.reuse ;  /* 0x0000000618ac7220 */ /* 0x080fe20000410000 */
[-C--:B------:R-:W-:Y:S01]  /*10460*/  FMUL.FTZ R171, R28, R6.reuse ;  /* 0x000000061cab7220 */ /* 0x080fe20000410000 */
[-C--:B------:R-:W-:Y:S01]  /*10470*/  FMUL.FTZ R8, R25, R6.reuse ;  /* 0x0000000619087220 */ /* 0x080fe20000410000 */
[-C--:B--2---:R-:W-:Y:S01]  /*10480*/  FMUL.FTZ R10, R29, R6.reuse ;  /* 0x000000061d0a7220 */ /* 0x084fe20000410000 */
[-C--:B0-----:R-:W-:Y:S01]  /*10490*/  FMUL.FTZ R167, R33, R6.reuse ;  /* 0x0000000621a77220 */ /* 0x081fe20000410000 */
        /* <DEDUP_REMOVED lines=61> */
[----:B----4-:R-:W-:Y:S01]  /*10870*/  @P1 FMUL.FTZ R17, R17, 0.69314718246459960938 ;  /* 0x3f31721811111820 */ /* 0x010fe20000410000 */
[----:B0-----:R-:W-:Y:S01]  /*10880*/  @P2 FMUL.FTZ R33, R32, 0.69314718246459960938 ;  /* 0x3f31721820212820 */ /* 0x001fe20000410000 */
[-C--:B------:R-:W-:Y:S01]  /*10890*/  FMUL.FTZ R0, R83, R4.reuse ;  /* 0x0000000453007220 */ /* 0x080fe20000410000 */
[-C--:B------:R-:W-:Y:S01]  /*108a0*/  FMUL.FTZ R13, R42, R4.reuse ;  /* 0x000000042a0d7220 */ /* 0x080fe20000410000 */
[-C--:B------:R-:W-:Y:S01]  /*108b0*/  FMUL.FTZ R15, R46, R4.reuse ;  /* 0x000000042e0f7220 */ /* 0x080fe20000410000 */
[-C--:B------:R-:W-:Y:S01]  /*108c0*/  FMUL.FTZ R25, R50, R4.reuse ;  /* 0x0000000432197220 */ /* 0x080fe20000410000 */
[-C--:B------:R-:W-:Y:S01]  /*108d0*/  FMUL.FTZ R29, R58, R4.reuse ;  /* 0x000000043a1d7220 */ /* 0x080fe20000410000 */
[-C--:B------:R-:W-:Y:S01]  /*108e0*/  FMUL.FTZ R83, R86, R4.reuse ;  /* 0x0000000456537220 */ /* 0x080fe20000410000 */
[----:B------:R-:W-:Y:S01]  /*108f0*/  PLOP3.LUT P0, PT, PT, PT, PT, 0x8, 0x0 ;  /* 0x000000000000781c */ /* 0x000fe20003f0e170 */
        /* <DEDUP_REMOVED lines=61> */
.L_x_6350:
[----:B------:R-:W0:Y:S08]  /*10cd0*/  S2UR UR4, SR_CgaCtaId ;  /* 0x00000000000479c3 */ /* 0x000e300000008800 */
[----:B------:R-:W-:Y:S06]  /*10ce0*/  BAR.SYNC.DEFER_BLOCKING 0x5, 0x180 ;  /* 0x0146000000007b1d */ /* 0x000fec0000010000 */
[----:B------:R-:W-:Y:S01]  /*10cf0*/  UMOV UR37, 0x400 ;  /* 0x0000040000257882 */ /* 0x000fe20000000000 */
[----:B------:R-:W-:Y:S01]  /*10d00*/  BSSY B0, `(.L_x_6430) ;  /* 0x00002da000007945 */ /* 0x000fe20003800000 */
[----:B0-----:R-:W-:-:S09]  /*10d10*/  ULEA UR37, UR4, UR37, 0x18 ;  /* 0x0000002504257291 */ /* 0x001fd2000f8ec03f */
[----:B------:R-:W0:Y:S02]  /*10d20*/  LDS.128 R4, [UR37+0x388d0] ;  /* 0x0388d025ff047984 */ /* 0x000e240008000c00 */
[----:B0-----:R-:W-:Y:S01]  /*10d30*/  R2UR UR4, R5 ;  /* 0x00000000050472ca */ /* 0x001fe200000e0000 */
        /* <DEDUP_REMOVED lines=21> */
[----:B------:R-:W-:-:S02]  /*10e90*/  F2FP.F16.F32.PACK_AB R65, R67, R66 ;  /* 0x000000424341723e */ /* 0x000fc400000000ff */
[----:B------:R-:W-:Y:S01]  /*10ea0*/  F2FP.F16.F32.PACK_AB R72, R73, R72 ;  /* 0x000000484948723e */ /* 0x000fe200000000ff */
[----:B------:R-:W-:Y:S01]  /*10eb0*/  IMAD.WIDE R122, R204, 0x2, R174 ;  /* 0x00000002cc7a7825 */ /* 0x000fe200078e02ae */
[----:B------:R-:W-:Y:S02]  /*10ec0*/  F2FP.F16.F32.PACK_AB R66, R69, R68 ;  /* 0x000000444542723e */ /* 0x000fe400000000ff */
[----:B------:R-:W-:Y:S02]  /*10ed0*/  F2FP.F16.F32.PACK_AB R67, R71, R70 ;  /* 0x000000464743723e */ /* 0x000fe400000000ff */
[C---:B------:R-:W-:Y:S02]  /*10ee0*/  IADD3 R173, P1, R122.reuse, 0x20, RZ ;  /* 0x000000207aad7810 */ /* 0x040fe40007f3e0ff */
[C---:B------:R-:W-:Y:S02]  /*10ef0*/  LOP3.LUT R5, R122.reuse, 0x380, RZ, 0xc0, !PT ;  /* 0x000003807a057812 */ /* 0x040fe400078ec0ff */
[C---:B------:R-:W-:Y:S01]  /*10f00*/  IADD3 R177, P0, R122.reuse, 0x40, RZ ;  /* 0x000000407ab17810 */ /* 0x040fe20007f1e0ff */
[----:B------:R-:W-:Y:S01]  /*10f10*/  IMAD.X R17, RZ, RZ, R123, P1 ;  /* 0x000000ffff117224 */ /* 0x000fe200008e067b */
[----:B------:R-:W-:-:S02]  /*10f20*/  IADD3 R179, P4, R122, 0x60, RZ ;  /* 0x000000607ab37810 */ /* 0x000fc40007f9e0ff */
        /* <DEDUP_REMOVED lines=29> */
[----:B------:R-:W-:-:S02]  /*11100*/  MOV R168, R122 ;  /* 0x0000007a00a87202 */ /* 0x000fc40000000f00 */
[----:B------:R-:W-:Y:S02]  /*11110*/  LOP3.LUT R123, R30, 0x380, RZ, 0xc0, !PT ;  /* 0x000003801e7b7812 */ /* 0x000fe400078ec0ff */
[----:B------:R-:W-:Y:S01]  /*11120*/  SHF.R.U64 R16, R16, 0x3, RZ ;  /* 0x0000000310107819 */ /* 0x000fe200000012ff */
[----:B------:R0:W-:Y:S01]  /*11130*/  STSM.16.M88.4 [R168], R8 ;  /* 0x00000008a8007844 */ /* 0x0001e20000000200 */
[----:B------:R-:W-:Y:S02]  /*11140*/  SHF.R.U64 R123, R123, 0x3, RZ ;  /* 0x000000037b7b7819 */ /* 0x000fe400000012ff */
[----:B------:R-:W-:Y:S02]  /*11150*/  LOP3.LUT R16, R16, R173, RZ, 0x3c, !PT ;  /* 0x000000ad10107212 */ /* 0x000fe400078e3cff */
[----:B------:R-:W-:Y:S02]  /*11160*/  LOP3.LUT R118, R123, R30, RZ, 0x3c, !PT ;  /* 0x0000001e7b767212 */ /* 0x000fe400078e3cff */
[----:B------:R-:W-:-:S02]  /*11170*/  MOV R123, R16 ;  /* 0x00000010007b7202 */ /* 0x000fc40000000f00 */
[----:B------:R-:W-:Y:S02]  /*11180*/  LOP3.LUT R36, R179, 0x380, RZ, 0xc0, !PT ;  /* 0x00000380b3247812 */ /* 0x000fe400078ec0ff */
[----:B------:R-:W-:Y:S02]  /*11190*/  LOP3.LUT R32, R177, 0x380, RZ, 0xc0, !PT ;  /* 0x00000380b1207812 */ /* 0x000fe400078ec0ff */
[----:B------:R-:W-:Y:S02]  /*111a0*/  LOP3.LUT R27, R4, 0x380, RZ, 0xc0, !PT ;  /* 0x00000380041b7812 */ /* 0x000fe400078ec0ff */
[----:B------:R-:W-:Y:S02]  /*111b0*/  LOP3.LUT R114, R26, 0x380, RZ, 0xc0, !PT ;  /* 0x000003801a727812 */ /* 0x000fe400078ec0ff */
[----:B0-----:R-:W-:Y:S02]  /*111c0*/  F2FP.F16.F32.PACK_AB R8, R167, R170 ;  /* 0x000000aaa708723e */ /* 0x001fe400000000ff */
[----:B------:R-:W-:-:S02]  /*111d0*/  F2FP.F16.F32.PACK_AB R9, R35, R34 ;  /* 0x000000222309723e */ /* 0x000fc400000000ff */
[----:B------:R-:W-:Y:S02]  /*111e0*/  F2FP.F16.F32.PACK_AB R10, R165, R169 ;  /* 0x000000a9a50a723e */ /* 0x000fe400000000ff */
[----:B------:R-:W-:Y:S02]  /*111f0*/  F2FP.F16.F32.PACK_AB R11, R39, R38 ;  /* 0x00000026270b723e */ /* 0x000fe400000000ff */
[----:B------:R-:W-:Y:S02]  /*11200*/  LOP3.LUT R40, R181, 0x380, RZ, 0xc0, !PT ;  /* 0x00000380b5287812 */ /* 0x000fe400078ec0ff */
[----:B------:R-:W-:Y:S01]  /*11210*/  SHF.R.U64 R36, R36, 0x3, RZ ;  /* 0x0000000324247819 */ /* 0x000fe200000012ff */
[----:B------:R0:W-:Y:S01]  /*11220*/  STSM.16.M88.4 [R123], R8 ;  /* 0x000000087b007844 */ /* 0x0001e20000000200 */
[----:B------:R-:W-:Y:S02]  /*11230*/  SHF.R.U64 R32, R32, 0x3, RZ ;  /* 0x0000000320207819 */ /* 0x000fe400000012ff */
[----:B------:R-:W-:-:S02]  /*11240*/  LOP3.LUT R44, R183, 0x380, RZ, 0xc0, !PT ;  /* 0x00000380b72c7812 */ /* 0x000fc400078ec0ff */
[----:B------:R-:W-:Y:S02]  /*11250*/  SHF.R.U64 R27, R27, 0x3, RZ ;  /* 0x000000031b1b7819 */ /* 0x000fe400000012ff */
[----:B------:R-:W-:Y:S02]  /*11260*/  LOP3.LUT R48, R213, 0x380, RZ, 0xc0, !PT ;  /* 0x00000380d5307812 */ /* 0x000fe400078ec0ff */
[----:B------:R-:W-:Y:S02]  /*11270*/  SHF.R.U64 R171, R114, 0x3, RZ ;  /* 0x0000000372ab7819 */ /* 0x000fe400000012ff */
[----:B------:R-:W-:Y:S02]  /*11280*/  SHF.R.U64 R40, R40, 0x3, RZ ;  /* 0x0000000328287819 */ /* 0x000fe400000012ff */
[----:B------:R-:W-:Y:S02]  /*11290*/  LOP3.LUT R52, R215, 0x380, RZ, 0xc0, !PT ;  /* 0x00000380d7347812 */ /* 0x000fe400078ec0ff */
[----:B------:R-:W-:Y:S01]  /*112a0*/  LOP3.LUT R36, R36, R179, RZ, 0x3c, !PT ;  /* 0x000000b324247212 */ /* 0x000fe200078e3cff */
[----:B0-----:R-:W0:Y:S01]  /*112b0*/  LDC.64 R8, c[0x0][0xd00] ;  /* 0x00034000ff087b82 */ /* 0x001e220000000a00 */
[----:B------:R-:W-:-:S02]  /*112c0*/  LOP3.LUT R94, R217, 0x380, RZ, 0xc0, !PT ;  /* 0x00000380d95e7812 */ /* 0x000fc400078ec0ff */
[----:B------:R-:W-:Y:S02]  /*112d0*/  LOP3.LUT R173, R98, 0x380, RZ, 0xc0, !PT ;  /* 0x0000038062ad7812 */ /* 0x000fe400078ec0ff */
[----:B------:R-:W-:Y:S02]  /*112e0*/  LOP3.LUT R32, R32, R177, RZ, 0x3c, !PT ;  /* 0x000000b120207212 */ /* 0x000fe400078e3cff */
[----:B------:R-:W-:Y:S02]  /*112f0*/  SHF.R.U64 R44, R44, 0x3, RZ ;  /* 0x000000032c2c7819 */ /* 0x000fe400000012ff */
[----:B------:R-:W-:Y:S02]  /*11300*/  LOP3.LUT R179, R106, 0x380, RZ, 0xc0, !PT ;  /* 0x000003806ab37812 */ /* 0x000fe400078ec0ff */
[----:B------:R-:W-:Y:S02]  /*11310*/  LOP3.LUT R114, R27, R4, RZ, 0x3c, !PT ;  /* 0x000000041b727212 */ /* 0x000fe400078e3cff */
[----:B------:R-:W-:-:S02]  /*11320*/  SHF.R.U64 R48, R48, 0x3, RZ ;  /* 0x0000000330307819 */ /* 0x000fc400000012ff */
[----:B------:R-:W-:Y:S02]  /*11330*/  LOP3.LUT R177, R102, 0x380, RZ, 0xc0, !PT ;  /* 0x0000038066b17812 */ /* 0x000fe400078ec0ff */
[----:B------:R-:W-:Y:S02]  /*11340*/  LOP3.LUT R4, R171, R26, RZ, 0x3c, !PT ;  /* 0x0000001aab047212 */ /* 0x000fe400078e3cff */
[----:B------:R-:W-:Y:S02]  /*11350*/  LOP3.LUT R40, R40, R181, RZ, 0x3c, !PT ;  /* 0x000000b528287212 */ /* 0x000fe400078e3cff */
[----:B------:R-:W-:Y:S02]  /*11360*/  SHF.R.U64 R52, R52, 0x3, RZ ;  /* 0x0000000334347819 */ /* 0x000fe400000012ff */
[----:B------:R-:W-:Y:S01]  /*11370*/  SHF.R.U64 R94, R94, 0x3, RZ ;  /* 0x000000035e5e7819 */ /* 0x000fe200000012ff */
[----:B0-----:R-:W-:Y:S01]  /*11380*/  IMAD.WIDE R10, R192, 0x4, R8 ;  /* 0x00000004c00a7825 */ /* 0x001fe200078e0208 */
[----:B------:R-:W-:Y:S01]  /*11390*/  LOP3.LUT R181, R110, 0x380, RZ, 0xc0, !PT ;  /* 0x000003806eb57812 */ /* 0x000fe200078ec0ff */
[----:B------:R-:W0:Y:S01]  /*113a0*/  LDC.64 R8, c[0x0][0xd08] ;  /* 0x00034200ff087b82 */ /* 0x000e220000000a00 */
[----:B------:R-:W-:-:S02]  /*113b0*/  SHF.R.U64 R173, R173, 0x3, RZ ;  /* 0x00000003adad7819 */ /* 0x000fc400000012ff */
[----:B------:R-:W-:Y:S02]  /*113c0*/  LOP3.LUT R44, R44, R183, RZ, 0x3c, !PT ;  /* 0x000000b72c2c7212 */ /* 0x000fe400078e3cff */
[----:B------:R-:W-:Y:S02]  /*113d0*/  SHF.R.U64 R179, R179, 0x3, RZ ;  /* 0x00000003b3b37819 */ /* 0x000fe400000012ff */
[----:B------:R-:W-:Y:S02]  /*113e0*/  LOP3.LUT R48, R48, R213, RZ, 0x3c, !PT ;  /* 0x000000d530307212 */ /* 0x000fe400078e3cff */
[----:B------:R-:W-:Y:S02]  /*113f0*/  SHF.R.U64 R177, R177, 0x3, RZ ;  /* 0x00000003b1b17819 */ /* 0x000fe400000012ff */
[----:B------:R-:W-:Y:S02]  /*11400*/  MOV R122, R32 ;  /* 0x00000020007a7202 */ /* 0x000fe40000000f00 */
[----:B------:R-:W-:-:S02]  /*11410*/  LOP3.LUT R52, R52, R215, RZ, 0x3c, !PT ;  /* 0x000000d734347212 */ /* 0x000fc400078e3cff */
[----:B------:R-:W-:Y:S01]  /*11420*/  MOV R36, R36 ;  /* 0x0000002400247202 */ /* 0x000fe20000000f00 */
[----:B------:R1:W-:Y:S01]  /*11430*/  STSM.16.M88.4 [R122], R12 ;  /* 0x0000000c7a007844 */ /* 0x0003e20000000200 */
[----:B------:R-:W-:Y:S02]  /*11440*/  F2FP.F16.F32.PACK_AB R26, R28, R160 ;  /* 0x000000a01c1a723e */ /* 0x000fe400000000ff */
[----:B------:R-:W-:Y:S02]  /*11450*/  F2FP.F16.F32.PACK_AB R27, R55, R54 ;  /* 0x00000036371b723e */ /* 0x000fe400000000ff */
[----:B------:R-:W-:Y:S02]  /*11460*/  MOV R32, R4 ;  /* 0x0000000400207202 */ /* 0x000fe40000000f00 */
[----:B------:R-:W-:Y:S01]  /*11470*/  LOP3.LUT R94, R94, R217, RZ, 0x3c, !PT ;  /* 0x000000d95e5e7212 */ /* 0x000fe200078e3cff */
[----:B------:R-:W2:Y:S01]  /*11480*/  LDC.64 R4, c[0x0][0xd00] ;  /* 0x00034000ff047b82 */ /* 0x000ea20000000a00 */
[----:B0-----:R-:W-:Y:S01]  /*11490*/  ISETP.NE.U32.AND P6, PT, R8, RZ, PT ;  /* 0x000000ff0800720c */ /* 0x001fe20003fc5070 */
[----:B------:R0:W-:Y:S01]  /*114a0*/  STSM.16.M88.4 [R36], R24 ;  /* 0x0000001824007844 */ /* 0x0001e20000000200 */
[----:B------:R-:W-:-:S02]  /*114b0*/  SHF.R.U64 R181, R181, 0x3, RZ ;  /* 0x00000003b5b57819 */ /* 0x000fc400000012ff */
[----:B------:R-:W-:Y:S02]  /*114c0*/  ISETP.NE.AND.EX P6, PT, R9, RZ, PT, P6 ;  /* 0x000000ff0900720c */ /* 0x000fe40003fc5360 */
[----:B------:R-:W-:Y:S02]  /*114d0*/  LOP3.LUT R98, R173, R98, RZ, 0x3c, !PT ;  /* 0x00000062ad627212 */ /* 0x000fe400078e3cff */
[----:B------:R-:W-:Y:S02]  /*114e0*/  MOV R40, R40 ;  /* 0x0000002800287202 */ /* 0x000fe40000000f00 */
[----:B------:R-:W-:Y:S02]  /*114f0*/  F2FP.F16.F32.PACK_AB R28, R57, R153 ;  /* 0x00000099391c723e */ /* 0x000fe400000000ff */
[----:B------:R-:W-:Y:S02]  /*11500*/  F2FP.F16.F32.PACK_AB R30, R61, R60 ;  /* 0x0000003c3d1e723e */ /* 0x000fe400000000ff */
[----:B------:R-:W-:-:S02]  /*11510*/  LOP3.LUT R106, R179, R106, RZ, 0x3c, !PT ;  /* 0x0000006ab36a7212 */ /* 0x000fc400078e3cff */
[----:B------:R-:W-:Y:S01]  /*11520*/  MOV R44, R44 ;  /* 0x0000002c002c7202 */ /* 0x000fe20000000f00 */
[----:B------:R3:W-:Y:S01]  /*11530*/  STSM.16.M88.4 [R40], R28 ;  /* 0x0000001c28007844 */ /* 0x0007e20000000200 */
[----:B------:R-:W-:Y:S01]  /*11540*/  F2FP.F16.F32.PACK_AB R73, R75, R74 ;  /* 0x0000004a4b49723e */ /* 0x000fe200000000ff */
[----:B------:R-:W4:Y:S01]  /*11550*/  @P6 LDC.64 R8, c[0x0][0xd08] ;  /* 0x00034200ff086b82 */ /* 0x000f220000000a00 */
[----:B------:R-:W-:Y:S01]  /*11560*/  F2FP.F16.F32.PACK_AB R80, R81, R80 ;  /* 0x000000505150723e */ /* 0x000fe200000000ff */
[----:B------:R-:W-:Y:S01]  /*11570*/  STSM.16.M88.4 [R44], R64 ;  /* 0x000000402c007844 */ /* 0x000fe20000000200 */
[----:B------:R-:W-:Y:S02]  /*11580*/  LOP3.LUT R102, R177, R102, RZ, 0x3c, !PT ;  /* 0x00000066b1667212 */ /* 0x000fe400078e3cff */
        /* <DEDUP_REMOVED lines=15> */
[----:B------:R-:W-:Y:S01]  /*11680*/  ULDC UR5, c[0x0][0xb88] ;  /* 0x0002e20000057ab9 */ /* 0x000fe20000000800 */
[----:B------:R-:W-:Y:S01]  /*11690*/  F2FP.F16.F32.PACK_AB R82, R85, R84 ;  /* 0x000000545552723e */ /* 0x000fe200000000ff */
[----:B------:R-:W-:Y:S01]  /*116a0*/  IMAD.MOV.U32 R0, RZ, RZ, RZ ;  /* 0x000000ffff007224 */ /* 0x000fe200078e00ff */
[----:B------:R-:W-:-:S02]  /*116b0*/  F2FP.F16.F32.PACK_AB R89, R91, R90 ;  /* 0x0000005a5b59723e */ /* 0x000fc400000000ff */
[----:B------:R-:W-:Y:S01]  /*116c0*/  LOP3.LUT R110, R181, R110, RZ, 0x3c, !PT ;  /* 0x0000006eb56e7212 */ /* 0x000fe200078e3cff */
[----:B------:R-:W-:Y:S01]  /*116d0*/  STSM.16.M88.4 [R52], R80 ;  /* 0x0000005034007844 */ /* 0x000fe20000000200 */
[----:B------:R-:W-:Y:S02]  /*116e0*/  MOV R94, R94 ;  /* 0x0000005e005e7202 */ /* 0x000fe40000000f00 */
[----:B------:R-:W-:Y:S02]  /*116f0*/  MOV R17, R98 ;  /* 0x0000006200117202 */ /* 0x000fe40000000f00 */
[----:B------:R-:W-:Y:S02]  /*11700*/  F2FP.F16.F32.PACK_AB R90, R93, R92 ;  /* 0x0000005c5d5a723e */ /* 0x000fe400000000ff */
[----:B------:R-:W-:Y:S02]  /*11710*/  F2FP.F16.F32.PACK_AB R91, R42, R21 ;  /* 0x000000152a5b723e */ /* 0x000fe400000000ff */
[----:B------:R-:W-:-:S02]  /*11720*/  MOV R33, R106 ;  /* 0x0000006a00217202 */ /* 0x000fc40000000f00 */
[----:B------:R-:W-:Y:S01]  /*11730*/  F2FP.F16.F32.PACK_AB R97, R50, R46 ;  /* 0x0000002e3261723e */ /* 0x000fe200000000ff */
[----:B------:R-:W-:Y:S01]  /*11740*/  STSM.16.M88.4 [R94], R88 ;  /* 0x000000585e007844 */ /* 0x000fe20000000200 */
[----:B------:R-:W-:Y:S02]  /*11750*/  F2FP.F16.F32.PACK_AB R98, R101, R100 ;  /* 0x000000646562723e */ /* 0x000fe400000000ff */
[----:B------:R-:W-:Y:S02]  /*11760*/  F2FP.F16.F32.PACK_AB R99, R58, R56 ;  /* 0x000000383a63723e */ /* 0x000fe400000000ff */
[----:B------:R-:W-:Y:S02]  /*11770*/  MOV R102, R102 ;  /* 0x0000006600667202 */ /* 0x000fe40000000f00 */
[----:B------:R-:W-:Y:S01]  /*11780*/  MOV R16, R114 ;  /* 0x0000007200107202 */ /* 0x000fe20000000f00 */
[----:B------:R-:W-:Y:S01]  /*11790*/  STSM.16.M88.4 [R17], R96 ;  /* 0x0000006011007844 */ /* 0x000fe20000000200 */
[----:B------:R-:W-:-:S02]  /*117a0*/  F2FP.F16.F32.PACK_AB R105, R152, R86 ;  /* 0x000000569869723e */ /* 0x000fc400000000ff */
[----:B------:R-:W-:Y:S02]  /*117b0*/  F2FP.F16.F32.PACK_AB R106, R109, R108 ;  /* 0x0000006c6d6a723e */ /* 0x000fe400000000ff */
[----:B------:R-:W-:Y:S02]  /*117c0*/  F2FP.F16.F32.PACK_AB R107, R155, R154 ;  /* 0x0000009a9b6b723e */ /* 0x000fe400000000ff */
[----:B------:R-:W-:Y:S02]  /*117d0*/  F2FP.F16.F32.PACK_AB R113, R157, R156 ;  /* 0x0000009c9d71723e */ /* 0x000fe400000000ff */
[----:B------:R-:W-:Y:S01]  /*117e0*/  F2FP.F16.F32.PACK_AB R114, R117, R116 ;  /* 0x000000747572723e */ /* 0x000fe200000000ff */
[----:B------:R-:W-:Y:S01]  /*117f0*/  STSM.16.M88.4 [R102], R104 ;  /* 0x0000006866007844 */ /* 0x000fe20000000200 */
[----:B------:R-:W-:Y:S02]  /*11800*/  F2FP.F16.F32.PACK_AB R115, R159, R158 ;  /* 0x0000009e9f73723e */ /* 0x000fe400000000ff */
[----:B------:R-:W-:-:S02]  /*11810*/  MOV R110, R110 ;  /* 0x0000006e006e7202 */ /* 0x000fc40000000f00 */
[----:B------:R-:W-:Y:S01]  /*11820*/  F2FP.F16.F32.PACK_AB R121, R162, R161 ;  /* 0x000000a1a279723e */ /* 0x000fe200000000ff */
[----:B------:R3:W-:Y:S01]  /*11830*/  STSM.16.M88.4 [R33], R112 ;  /* 0x0000007021007844 */ /* 0x0007e20000000200 */
[----:B-1----:R-:W-:Y:S02]  /*11840*/  F2FP.F16.F32.PACK_AB R122, R125, R124 ;  /* 0x0000007c7d7a723e */ /* 0x002fe400000000ff */
[----:B------:R-:W-:Y:S02]  /*11850*/  F2FP.F16.F32.PACK_AB R123, R127, R126 ;  /* 0x0000007e7f7b723e */ /* 0x000fe400000000ff */
[----:B------:R-:W-:Y:S02]  /*11860*/  F2FP.F16.F32.PACK_AB R129, R131, R130 ;  /* 0x000000828381723e */ /* 0x000fe400000000ff */
[----:B------:R-:W-:Y:S01]  /*11870*/  F2FP.F16.F32.PACK_AB R130, R133, R132 ;  /* 0x000000848582723e */ /* 0x000fe200000000ff */
[----:B------:R-:W-:Y:S01]  /*11880*/  STSM.16.M88.4 [R110], R120 ;  /* 0x000000786e007844 */ /* 0x000fe20000000200 */
[----:B------:R-:W-:-:S02]  /*11890*/  F2FP.F16.F32.PACK_AB R131, R135, R134 ;  /* 0x000000868783723e */ /* 0x000fc400000000ff */
[----:B------:R-:W-:Y:S02]  /*118a0*/  F2FP.F16.F32.PACK_AB R137, R139, R138 ;  /* 0x0000008a8b89723e */ /* 0x000fe400000000ff */
[----:B------:R-:W-:Y:S01]  /*118b0*/  MOV R118, R118 ;  /* 0x0000007600767202 */ /* 0x000fe20000000f00 */
[----:B------:R-:W-:Y:S01]  /*118c0*/  STSM.16.M88.4 [R16], R128 ;  /* 0x0000008010007844 */ /* 0x000fe20000000200 */
[----:B------:R-:W-:Y:S02]  /*118d0*/  F2FP.F16.F32.PACK_AB R138, R141, R140 ;  /* 0x0000008c8d8a723e */ /* 0x000fe400000000ff */
[----:B------:R-:W-:Y:S02]  /*118e0*/  F2FP.F16.F32.PACK_AB R139, R143, R142 ;  /* 0x0000008e8f8b723e */ /* 0x000fe400000000ff */
[----:B------:R-:W-:Y:S02]  /*118f0*/  F2FP.F16.F32.PACK_AB R145, R147, R146 ;  /* 0x000000929391723e */ /* 0x000fe400000000ff */
[----:B------:R-:W-:Y:S01]  /*11900*/  F2FP.F16.F32.PACK_AB R146, R149, R148 ;  /* 0x000000949592723e */ /* 0x000fe200000000ff */
[----:B------:R-:W-:Y:S01]  /*11910*/  STSM.16.M88.4 [R118], R136 ;  /* 0x0000008876007844 */ /* 0x000fe20000000200 */
[----:B------:R-:W-:-:S02]  /*11920*/  F2FP.F16.F32.PACK_AB R147, R151, R150 ;  /* 0x000000969793723e */ /* 0x000fc400000000ff */
[----:B--2---:R-:W-:-:S03]  /*11930*/  ISETP.NE.U32.AND P0, PT, R4, RZ, PT ;  /* 0x000000ff0400720c */ /* 0x004fc60003f05070 */
[----:B------:R1:W-:Y:S01]  /*11940*/  STSM.16.M88.4 [R32], R144 ;  /* 0x0000009020007844 */ /* 0x0003e20000000200 */
[----:B------:R-:W-:Y:S01]  /*11950*/  BAR.SYNC.DEFER_BLOCKING 0x1, 0x100 ;  /* 0x0044000000007b1d */ /* 0x000fe20000010000 */
[----:B------:R-:W-:Y:S01]  /*11960*/  ISETP.NE.AND.EX P0, PT, R5, RZ, PT, P0 ;  /* 0x000000ff0500720c */ /* 0x000fe20003f05300 */
[----:B------:R-:W-:Y:S02]  /*11970*/  IMAD.U32 R4, RZ, RZ, UR5 ;  /* 0x00000005ff047e24 */ /* 0x000fe4000f8e00ff */
[----:B----4-:R-:W-:-:S10]  /*11980*/  @P6 IMAD.WIDE R8, R192, 0x4, R8 ;  /* 0x00000004c0086825 */ /* 0x010fd400078e0208 */
[----:B------:R2:W5:Y:S01]  /*11990*/  @P0 LDG.E R0, desc[UR38][R10.64] ;  /* 0x000000260a000981 */ /* 0x000562000c1e1900 */
[----:B------:R-:W-:-:S03]  /*119a0*/  IMAD R5, R199, 0x40, R187 ;  /* 0x00000040c7057824 */ /* 0x000fc600078e02bb */
[----:B------:R2:W5:Y:S01]  /*119b0*/  @P6 LDG.E R4, desc[UR38][R8.64] ;  /* 0x0000002608046981 */ /* 0x000562000c1e1900 */
[----:B------:R-:W-:-:S03]  /*119c0*/  IMAD.WIDE R174, R5, 0x2, R174 ;  /* 0x0000000205ae7825 */ /* 0x000fc600078e02ae */
[C---:B------:R-:W-:Y:S02]  /*119d0*/  IADD3 R13, P1, R174.reuse, 0x1000, RZ ;  /* 0x00001000ae0d7810 */ /* 0x040fe40007f3e0ff */
[C---:B0-----:R-:W-:Y:S02]  /*119e0*/  IADD3 R25, P2, R174.reuse, 0x2000, RZ ;  /* 0x00002000ae197810 */ /* 0x041fe40007f5e0ff */
[C---:B---3--:R-:W-:Y:S02]  /*119f0*/  IADD3 R29, P3, R174.reuse, 0x3000, RZ ;  /* 0x00003000ae1d7810 */ /* 0x048fe40007f7e0ff */
[----:B------:R-:W-:Y:S02]  /*11a00*/  IADD3 R33, P4, R174, 0x4000, RZ ;  /* 0x00004000ae217810 */ /* 0x000fe40007f9e0ff */
[----:B------:R-:W-:Y:S02]  /*11a10*/  LOP3.LUT R12, R13, 0x380, RZ, 0xc0, !PT ;  /* 0x000003800d0c7812 */ /* 0x000fe400078ec0ff */
[----:B------:R-:W-:-:S02]  /*11a20*/  LOP3.LUT R24, R25, 0x380, RZ, 0xc0, !PT ;  /* 0x0000038019187812 */ /* 0x000fc400078ec0ff */
[----:B------:R-:W-:Y:S02]  /*11a30*/  LOP3.LUT R28, R29, 0x380, RZ, 0xc0, !PT ;  /* 0x000003801d1c7812 */ /* 0x000fe400078ec0ff */
[----:B-1----:R-:W-:Y:S02]  /*11a40*/  LOP3.LUT R32, R33, 0x380, RZ, 0xc0, !PT ;  /* 0x0000038021207812 */ /* 0x002fe400078ec0ff */
        /* <DEDUP_REMOVED lines=18> */
[----:B------:R-:W-:Y:S02]  /*11b70*/  LOP3.LUT R36, R37, 0x380, RZ, 0xc0, !PT ;  /* 0x0000038025247812 */ /* 0x000fe400078ec0ff */
[----:B------:R-:W-:-:S02]  /*11b80*/  LOP3.LUT R40, R41, 0x380, RZ, 0xc0, !PT ;  /* 0x0000038029287812 */ /* 0x000fc400078ec0ff */
[----:B------:R-:W-:Y:S02]  /*11b90*/  LOP3.LUT R44, R45, 0x380, RZ, 0xc0, !PT ;  /* 0x000003802d2c7812 */ /* 0x000fe400078ec0ff */
[----:B------:R-:W-:Y:S02]  /*11ba0*/  LOP3.LUT R48, R49, 0x380, RZ, 0xc0, !PT ;  /* 0x0000038031307812 */ /* 0x000fe400078ec0ff */
[----:B------:R-:W-:Y:S02]  /*11bb0*/  LOP3.LUT R52, R53, 0x380, RZ, 0xc0, !PT ;  /* 0x0000038035347812 */ /* 0x000fe400078ec0ff */
[----:B------:R-:W-:Y:S02]  /*11bc0*/  IADD3 R57, P5, R174, 0xa000, RZ ;  /* 0x0000a000ae397810 */ /* 0x000fe40007fbe0ff */
[----:B------:R-:W-:Y:S02]  /*11bd0*/  SHF.R.U64 R36, R36, 0x3, RZ ;  /* 0x0000000324247819 */ /* 0x000fe400000012ff */
[----:B------:R-:W-:-:S02]  /*11be0*/  SHF.R.U64 R40, R40, 0x3, RZ ;  /* 0x0000000328287819 */ /* 0x000fc400000012ff */
[----:B------:R-:W-:Y:S02]  /*11bf0*/  SHF.R.U64 R44, R44, 0x3, RZ ;  /* 0x000000032c2c7819 */ /* 0x000fe400000012ff */
[----:B------:R-:W-:Y:S02]  /*11c00*/  SHF.R.U64 R48, R48, 0x3, RZ ;  /* 0x0000000330307819 */ /* 0x000fe400000012ff */
[----:B------:R-:W-:Y:S02]  /*11c10*/  SHF.R.U64 R52, R52, 0x3, RZ ;  /* 0x0000000334347819 */ /* 0x000fe400000012ff */
[----:B------:R-:W-:Y:S02]  /*11c20*/  LOP3.LUT R56, R57, 0x380, RZ, 0xc0, !PT ;  /* 0x0000038039387812 */ /* 0x000fe400078ec0ff */
[----:B------:R-:W-:Y:S02]  /*11c30*/  LOP3.LUT R36, R36, R37, RZ, 0x3c, !PT ;  /* 0x0000002524247212 */ /* 0x000fe400078e3cff */
[----:B------:R-:W-:-:S02]  /*11c40*/  LOP3.LUT R40, R40, R41, RZ, 0x3c, !PT ;  /* 0x0000002928287212 */ /* 0x000fc400078e3cff */
[----:B------:R-:W-:Y:S02]  /*11c50*/  LOP3.LUT R44, R44, R45, RZ, 0x3c, !PT ;  /* 0x0000002d2c2c7212 */ /* 0x000fe400078e3cff */
[----:B------:R-:W-:Y:S02]  /*11c60*/  LOP3.LUT R48, R48, R49, RZ, 0x3c, !PT ;  /* 0x0000003130307212 */ /* 0x000fe400078e3cff */
[----:B------:R-:W-:Y:S02]  /*11c70*/  LOP3.LUT R52, R52, R53, RZ, 0x3c, !PT ;  /* 0x0000003534347212 */ /* 0x000fe400078e3cff */
[----:B------:R-:W-:Y:S01]  /*11c80*/  SHF.R.U64 R56, R56, 0x3, RZ ;  /* 0x0000000338387819 */ /* 0x000fe200000012ff */
[----:B--2---:R-:W-:Y:S06]  /*11c90*/  @P6 BRA `(.L_x_6432) ;  /* 0x0000000000106947 */ /* 0x004fec0003800000 */
[----:B------:R-:W-:Y:S05]  /*11ca0*/  @!P0 BRA `(.L_x_6432) ;  /* 0x00000000000c8947 */ /* 0x000fea0003800000 */
[----:B------:R-:W2:Y:S04]  /*11cb0*/  LDG.E R5, desc[UR38][R10.64] ;  /* 0x000000260a057981 */ /* 0x000ea8000c1e1900 */
[----:B-----5:R-:W2:Y:S02]  /*11cc0*/  LDG.E R4, desc[UR38][R10.64+0x4] ;  /* 0x000004260a047981 */ /* 0x020ea4000c1e1900 */
[----:B--2---:R-:W-:-:S07]  /*11cd0*/  IMAD.IADD R4, R4, 0x1, -R5 ;  /* 0x0000000104047824 */ /* 0x004fce00078e0a05 */
.L_x_6432:
        /* <DEDUP_REMOVED lines=27> */
[----:B------:R-:W-:Y:S02]  /*11e90*/  LOP3.LUT R174, R5, R174, RZ, 0x3c, !PT ;  /* 0x000000ae05ae7212 */ /* 0x000fe400078e3cff */
        /* <DEDUP_REMOVED lines=17> */
[----:B------:R-:W-:Y:S01]  /*11fb0*/  ULDC.64 UR6, c[0x0][0xc90] ;  /* 0x0003240000067ab9 */ /* 0x000fe20000000a00 */
[----:B------:R-:W-:Y:S02]  /*11fc0*/  VIADD R16, R189, UR40 ;  /* 0x00000028bd107c36 */ /* 0x000fe40008000000 */
[----:B------:R-:W-:Y:S02]  /*11fd0*/  IMAD R10, R80, UR6, RZ ;  /* 0x00000006500a7c24 */ /* 0x000fe4000f8e02ff */
[----:B------:R-:W-:Y:S02]  /*11fe0*/  IMAD.MOV.U32 R8, RZ, RZ, R0 ;  /* 0x000000ffff087224 */ /* 0x000fe400078e0000 */
[----:B------:R-:W-:Y:S02]  /*11ff0*/  IMAD R11, R191, UR7, R10 ;  /* 0x00000007bf0b7c24 */ /* 0x000fe4000f8e020a */
[----:B------:R-:W-:-:S02]  /*12000*/  IMAD.MOV.U32 R9, RZ, RZ, R21 ;  /* 0x000000ffff097224 */ /* 0x000fc400078e0015 */
[----:B------:R-:W-:Y:S02]  /*12010*/  VIADD R27, R19, UR40 ;  /* 0x00000028131b7c36 */ /* 0x000fe40008000000 */
[----:B------:R-:W-:Y:S01]  /*12020*/  IMAD.WIDE.U32 R8, R191, UR6, R8 ;  /* 0x00000006bf087c25 */ /* 0x000fe2000f8e0008 */
[----:B------:R-:W-:-:S03]  /*12030*/  ULDC.64 UR6, c[0x0][0xc98] ;  /* 0x0003260000067ab9 */ /* 0x000fc60000000a00 */
        /* <DEDUP_REMOVED lines=36> */
.L_x_6433:
[----:B------:R-:W1:Y:S01]  /*12280*/  LDC R83, c[0x0][0xce8] ;  /* 0x00033a00ff537b82 */ /* 0x000e620000000800 */
[----:B------:R-:W-:Y:S01]  /*12290*/  ULDC.64 UR6, c[0x0][0xba0] ;  /* 0x0002e80000067ab9 */ /* 0x000fe20000000a00 */
[----:B------:R-:W-:Y:S01]  /*122a0*/  ULDC UR8, c[0x0][0xbc8] ;  /* 0x0002f20000087ab9 */ /* 0x000fe20000000800 */
[----:B0-----:R-:W-:Y:S01]  /*122b0*/  IMAD R3, R21, UR6, RZ ;  /* 0x0000000615037c24 */ /* 0x001fe2000f8e02ff */
[----:B------:R-:W-:Y:S01]  /*122c0*/  ISETP.GE.AND P0, PT, R197, UR8, PT ;  /* 0x00000008c5007c0c */ /* 0x000fe2000bf06270 */
[----:B------:R0:W5:Y:S02]  /*122d0*/  LD.E.128 R8, desc[UR38][R174.64] ;  /* 0x00000026ae087980 */ /* 0x000164000c101d00 */
[C---:B------:R-:W-:Y:S01]  /*122e0*/  IMAD R5, R0.reuse, UR7, R3 ;  /* 0x0000000700057c24 */ /* 0x040fe2000f8e0203 */
[----:B------:R-:W-:Y:S01]  /*122f0*/  SEL R3, RZ, 0xffffffff, P0 ;  /* 0xffffffffff037807 */ /* 0x000fe20000000000 */
[----:B------:R-:W5:Y:S01]  /*12300*/  LD.E.128 R12, desc[UR38][R12.64] ;  /* 0x000000260c0c7980 */ /* 0x000f62000c101d00 */
[----:B------:R-:W-:Y:S01]  /*12310*/  ISETP.GE.AND P1, PT, R187, UR8, PT ;  /* 0x00000008bb007c0c */ /* 0x000fe2000bf26270 */
[----:B------:R-:W-:-:S02]  /*12320*/  IMAD.WIDE.U32 R16, R0, UR6, RZ ;  /* 0x0000000600107c25 */ /* 0x000fc4000f8e00ff */
[----:B------:R-:W5:Y:S04]  /*12330*/  LD.E.128 R24, desc[UR38][R24.64] ;  /* 0x0000002618187980 */ /* 0x000f68000c101d00 */
[----:B------:R-:W5:Y:S04]  /*12340*/  LD.E.128 R28, desc[UR38][R28.64] ;  /* 0x000000261c1c7980 */ /* 0x000f68000c101d00 */
[----:B------:R-:W5:Y:S01]  /*12350*/  LD.E.128 R32, desc[UR38][R32.64] ;  /* 0x0000002620207980 */ /* 0x000f62000c101d00 */
[----:B-1----:R-:W-:Y:S01]  /*12360*/  ISETP.NE.AND P2, PT, R83, 0x1, PT ;  /* 0x000000015300780c */ /* 0x002fe20003f45270 */
[----:B------:R-:W-:Y:S01]  /*12370*/  IMAD.SHL.U32 R3, R3, 0x2, RZ ;  /* 0x0000000203037824 */ /* 0x000fe200078e00ff */
[----:B------:R-:W-:Y:S01]  /*12380*/  SEL R0, RZ, 0x1, P1 ;  /* 0x00000001ff007807 */ /* 0x000fe20000800000 */
[----:B------:R-:W-:Y:S01]  /*12390*/  ULDC.64 UR6, c[0x0][0xbe8] ;  /* 0x0002fa0000067ab9 */ /* 0x000fe20000000a00 */
[----:B------:R-:W-:Y:S01]  /*123a0*/  ISETP.GE.AND P1, PT, R196, UR8, PT ;  /* 0x00000008c4007c0c */ /* 0x000fe2000bf26270 */
[----:B------:R-:W5:Y:S01]  /*123b0*/  LD.E.128 R36, desc[UR38][R36.64] ;  /* 0x0000002624247980 */ /* 0x000f62000c101d00 */
[----:B------:R-:W-:-:S02]  /*123c0*/  LOP3.LUT R0, R3, 0x2, R0, 0xe2, !PT ;  /* 0x0000000203007812 */ /* 0x000fc400078ee200 */
[----:B------:R-:W-:Y:S01]  /*123d0*/  SEL R3, RZ, 0xffffffff, P1 ;  /* 0xffffffffff037807 */ /* 0x000fe20000800000 */
[----:B------:R-:W5:Y:S04]  /*123e0*/  LD.E.128 R40, desc[UR38][R40.64] ;  /* 0x0000002628287980 */ /* 0x000f68000c101d00 */
[----:B------:R-:W1:Y:S01]  /*123f0*/  @P2 LDC R85, c[0x0][0xcec] ;  /* 0x00033b00ff552b82 */ /* 0x000e620000000800 */
[----:B------:R-:W-:Y:S01]  /*12400*/  ISETP.GE.AND P0, PT, R195, UR8, PT ;  /* 0x00000008c3007c0c */ /* 0x000fe2000bf06270 */
[----:B------:R-:W-:Y:S01]  /*12410*/  IMAD.IADD R17, R17, 0x1, R5 ;  /* 0x0000000111117824 */ /* 0x000fe200078e0205 */
[----:B------:R-:W5:Y:S04]  /*12420*/  LD.E.128 R44, desc[UR38][R44.64] ;  /* 0x000000262c2c7980 */ /* 0x000f68000c101d00 */
[----:B------:R-:W5:Y:S01]  /*12430*/  LD.E.128 R48, desc[UR38][R48.64] ;  /* 0x0000002630307980 */ /* 0x000f62000c101d00 */
[----:B------:R-:W2:Y:S01]  /*12440*/  @P2 LDC R87, c[0x0][0xcf0] ;  /* 0x00033c00ff572b82 */ /* 0x000ea20000000800 */
[----:B------:R-:W-:Y:S01]  /*12450*/  IMAD.SHL.U32 R3, R3, 0x4, RZ ;  /* 0x0000000403037824 */ /* 0x000fe200078e00ff */
[----:B------:R-:W-:Y:S01]  /*12460*/  SEL R5, RZ, 0xffffffff, P0 ;  /* 0xffffffffff057807 */ /* 0x000fe20000000000 */
[----:B------:R-:W-:Y:S01]  /*12470*/  IMAD R20, R80, UR6, RZ ;  /* 0x0000000650147c24 */ /* 0x000fe2000f8e02ff */
[----:B------:R-:W5:Y:S02]  /*12480*/  LD.E.128 R52, desc[UR38][R52.64] ;  /* 0x0000002634347980 */ /* 0x000f64000c101d00 */
[----:B------:R-:W-:Y:S01]  /*12490*/  LOP3.LUT R3, R3, 0x4, R0, 0xe2, !PT ;  /* 0x0000000403037812 */ /* 0x000fe200078ee200 */
[----:B------:R-:W-:Y:S01]  /*124a0*/  IMAD R21, R191, UR7, R20 ;  /* 0x00000007bf157c24 */ /* 0x000fe2000f8e0214 */
[----:B------:R-:W5:Y:S01]  /*124b0*/  LD.E.128 R56, desc[UR38][R56.64] ;  /* 0x0000002638387980 */ /* 0x000f62000c101d00 */
[----:B------:R-:W-:-:S02]  /*124c0*/  IMAD.SHL.U32 R20, R5, 0x8, RZ ;  /* 0x0000000805147824 */ /* 0x000fc400078e00ff */
[----:B------:R-:W-:Y:S01]  /*124d0*/  IMAD R0, R198, 0x20, R199 ;  /* 0x00000020c6007824 */ /* 0x000fe200078e02c7 */
[----:B------:R-:W-:Y:S01]  /*124e0*/  ISETP.GE.AND P0, PT, R194, UR8, PT ;  /* 0x00000008c2007c0c */ /* 0x000fe2000bf06270 */
[----:B------:R-:W-:Y:S01]  /*124f0*/  IMAD.WIDE.U32 R16, R191, UR6, R16 ;  /* 0x00000006bf107c25 */ /* 0x000fe2000f8e0010 */
[----:B------:R-:W-:Y:S01]  /*12500*/  LOP3.LUT R5, R20, 0x8, R3, 0xe2, !PT ;  /* 0x0000000814057812 */ /* 0x000fe200078ee203 */
[----:B------:R-:W-:Y:S01]  /*12510*/  ULDC.64 UR6, c[0x0][0xbf0] ;  /* 0x0002fc0000067ab9 */ /* 0x000fe20000000a00 */
[----:B------:R-:W5:Y:S01]  /*12520*/  LD.E.128 R60, desc[UR38][R60.64] ;  /* 0x000000263c3c7980 */ /* 0x000f62000c101d00 */
[----:B------:R-:W-:Y:S01]  /*12530*/  VIADD R84, R0, UR40 ;  /* 0x0000002800547c36 */ /* 0x000fe20008000000 */
[----:B------:R-:W-:Y:S01]  /*12540*/  SEL R20, RZ, 0xffffffff, P0 ;  /* 0xffffffffff147807 */ /* 0x000fe20000000000 */
[----:B------:R-:W-:Y:S01]  /*12550*/  IMAD.IADD R17, R17, 0x1, R21 ;  /* 0x0000000111117824 */ /* 0x000fe200078e0215 */
[----:B------:R-:W5:Y:S01]  /*12560*/  LD.E.128 R64, desc[UR38][R64.64] ;  /* 0x0000002640407980 */ /* 0x000f62000c101d00 */
[----:B-1----:R-:W-:-:S03]  /*12570*/  @P2 IMAD.HI.U32 R0, R84, R85, RZ ;  /* 0x0000005554002227 */ /* 0x002fc600078e00ff */
[----:B------:R-:W5:Y:S01]  /*12580*/  LD.E.128 R68, desc[UR38][R68.64] ;  /* 0x0000002644447980 */ /* 0x000f62000c101d00 */
[----:B------:R-:W-:Y:S02]  /*12590*/  IMAD R21, R82, UR6, RZ ;  /* 0x0000000652157c24 */ /* 0x000fe4000f8e02ff */
[----:B------:R-:W-:Y:S01]  /*125a0*/  IMAD.SHL.U32 R20, R20, 0x10, RZ ;  /* 0x0000001014147824 */ /* 0x000fe200078e00ff */
[----:B------:R-:W5:Y:S01]  /*125b0*/  LD.E.128 R72, desc[UR38][R72.64] ;  /* 0x0000002648487980 */ /* 0x000f62000c101d00 */
[----:B------:R-:W-:Y:S01]  /*125c0*/  IMAD.MOV.U32 R3, RZ, RZ, R84 ;  /* 0x000000ffff037224 */ /* 0x000fe200078e0054 */
[----:B--2---:R-:W-:Y:S01]  /*125d0*/  @P2 SHF.R.U32.HI R3, RZ, R87, R0 ;  /* 0x00000057ff032219 */ /* 0x004fe20000011600 */
[C---:B------:R-:W-:Y:S01]  /*125e0*/  IMAD R21, R81.reuse, UR7, R21 ;  /* 0x0000000751157c24 */ /* 0x040fe2000f8e0215 */
[----:B------:R-:W5:Y:S01]  /*125f0*/  LD.E.128 R76, desc[UR38][R76.64] ;  /* 0x000000264c4c7980 */ /* 0x000f62000c101d00 */
[----:B------:R-:W-:Y:S01]  /*12600*/  IMAD.WIDE.U32 R16, R81, UR6, R16 ;  /* 0x0000000651107c25 */ /* 0x000fe2000f8e0010 */
[----:B------:R-:W-:Y:S01]  /*12610*/  LOP3.LUT R0, R20, 0x10, R5, 0xe2, !PT ;  /* 0x0000001014007812 */ /* 0x000fe200078ee205 */
[----:B------:R-:W-:Y:S01]  /*12620*/  ULDC.64 UR6, c[0x0][0xbe0] ;  /* 0x0002f80000067ab9 */ /* 0x000fe20000000a00 */
[----:B------:R-:W-:Y:S01]  /*12630*/  SHF.R.S32.HI R5, RZ, 0x1f, R3 ;  /* 0x0000001fff057819 */ /* 0x000fe20000011403 */
[----:B------:R-:W-:Y:S01]  /*12640*/  IMAD.IADD R17, R17, 0x1, R21 ;  /* 0x0000000111117824 */ /* 0x000fe200078e0215 */
[----:B------:R-:W-:Y:S01]  /*12650*/  ISETP.GE.AND P0, PT, R193, UR8, PT ;  /* 0x00000008c1007c0c */ /* 0x000fe2000bf06270 */
[----:B------:R-:W-:Y:S01]  /*12660*/  IMAD.MOV R21, RZ, RZ, -R3 ;  /* 0x000000ffff157224 */ /* 0x000fe200078e0a03 */
[----:B------:R-:W-:Y:S01]  /*12670*/  @!PT LDS RZ, [RZ] ;  /* 0x00000000fffff984 */ /* 0x000fe20000000800 */
[----:B------:R-:W-:Y:S01]  /*12680*/  @!PT LDS RZ, [RZ] ;  /* 0x00000000fffff984 */ /* 0x000fe20000000800 */
[----:B------:R-:W-:Y:S01]  /*12690*/  @!PT LDS RZ, [RZ] ;  /* 0x00000000fffff984 */ /* 0x000fe20000000800 */
[----:B------:R-:W-:Y:S01]  /*126a0*/  @!PT LDS RZ, [RZ] ;  /* 0x00000000fffff984 */ /* 0x000fe20000000800 */
[----:B------:R1:W-:Y:S06]  /*126b0*/  MEMBAR.ALL.CTA ;  /* 0x0000000000007992 */ /* 0x0003ec0000008000 */
[----:B-1----:R-:W1:Y:S01]  /*126c0*/  FENCE.VIEW.ASYNC.S ;  /* 0x00000000000073c6 */ /* 0x002e620000000000 */
[----:B------:R-:W-:Y:S01]  /*126d0*/  IMAD R80, R5, UR6, RZ ;  /* 0x0000000605507c24 */ /* 0x000fe2000f8e02ff */
[----:B------:R-:W-:Y:S01]  /*126e0*/  SEL R20, RZ, 0xffffffff, P0 ;  /* 0xffffffffff147807 */ /* 0x000fe20000000000 */
[----:B------:R-:W-:Y:S01]  /*126f0*/  IMAD R5, R83, R21, R84 ;  /* 0x0000001553057224 */ /* 0x000fe200078e0254 */
[----:B------:R-:W-:Y:S01]  /*12700*/  ISETP.GE.AND P0, PT, R203, UR8, PT ;  /* 0x00000008cb007c0c */ /* 0x000fe2000bf06270 */
[C---:B------:R-:W-:Y:S01]  /*12710*/  IMAD R21, R3.reuse, UR7, R80 ;  /* 0x0000000703157c24 */ /* 0x040fe2000f8e0250 */
[----:B------:R-:W-:Y:S01]  /*12720*/  UIADD3 UR5, UR37, 0x38820, URZ ;  /* 0x0003882025057890 */ /* 0x000fe2000fffe03f */
[----:B------:R-:W-:Y:S01]  /*12730*/  IMAD.SHL.U32 R81, R20, 0x20, RZ ;  /* 0x0000002014517824 */ /* 0x000fe200078e00ff */
[----:B------:R-:W-:Y:S01]  /*12740*/  SHF.R.S32.HI R20, RZ, 0x1f, R5 ;  /* 0x0000001fff147819 */ /* 0x000fe20000011405 */
[----:B------:R-:W-:Y:S01]  /*12750*/  IMAD.WIDE.U32 R16, R3, UR6, R16 ;  /* 0x0000000603107c25 */ /* 0x000fe2000f8e0010 */
[----:B------:R-:W-:Y:S01]  /*12760*/  ULDC.64 UR6, c[0x0][0xbd8] ;  /* 0x0002f60000067ab9 */ /* 0x000fe20000000a00 */
[----:B------:R-:W-:Y:S01]  /*12770*/  SEL R3, RZ, 0x40, P0 ;  /* 0x00000040ff037807 */ /* 0x000fe20000000000 */
[----:B------:R-:W-:Y:S01]  /*12780*/  UPRMT UR5, URZ, 0x654, UR5 ;  /* 0x000006543f057896 */ /* 0x000fe20008000005 */
[----:B------:R-:W-:Y:S01]  /*12790*/  IMAD R20, R20, UR6, RZ ;  /* 0x0000000614147c24 */ /* 0x000fe2000f8e02ff */
[----:B------:R-:W-:Y:S01]  /*127a0*/  LOP3.LUT R0, R81, 0x20, R0, 0xe2, !PT ;  /* 0x0000002051007812 */ /* 0x000fe200078ee200 */
[----:B------:R-:W-:Y:S01]  /*127b0*/  IMAD.IADD R17, R17, 0x1, R21 ;  /* 0x0000000111117824 */ /* 0x000fe200078e0215 */
[----:B------:R-:W-:Y:S01]  /*127c0*/  ISETP.GE.AND P0, PT, R202, UR8, PT ;  /* 0x00000008ca007c0c */ /* 0x000fe2000bf06270 */
[----:B------:R-:W-:Y:S01]  /*127d0*/  IMAD R87, R4, R83, RZ ;  /* 0x0000005304577224 */ /* 0x000fe200078e02ff */
[----:B------:R-:W-:Y:S01]  /*127e0*/  LOP3.LUT R0, R0, R3, RZ, 0xfc, !PT ;  /* 0x0000000300007212 */ /* 0x000fe200078efcff */
[----:B------:R-:W-:Y:S01]  /*127f0*/  VIADD R86, R199, UR40 ;  /* 0x00000028c7567c36 */ /* 0x000fe20008000000 */
[----:B------:R-:W-:Y:S01]  /*12800*/  SEL R3, RZ, 0x80, P0 ;  /* 0x00000080ff037807 */ /* 0x000fe20000000000 */
[C---:B------:R-:W-:Y:S01]  /*12810*/  IMAD R21, R5.reuse, UR7, R20 ;  /* 0x0000000705157c24 */ /* 0x040fe2000f8e0214 */
[----:B------:R-:W-:Y:S01]  /*12820*/  BSSY B1, `(.L_x_6434) ;  /* 0x000002b000017945 */ /* 0x000fe20003800000 */
        /* <DEDUP_REMOVED lines=42> */
.L_x_6435:
[----:B------:R-:W-:Y:S05]  /*12ad0*/  BSYNC B1 ;  /* 0x0000000000017941 */ /* 0x000fea0003800000 */
.L_x_6434:
[----:B---3--:R-:W-:Y:S01]  /*12ae0*/  VIADD R4, R86, 0x20 ;  /* 0x0000002056047836 */ /* 0x008fe20000000000 */
[----:B-----5:R3:W4:Y:S04]  /*12af0*/  SHFL.IDX PT, R9, R85, 0x1, 0x181f ;  /* 0x00381f0055097f89 */ /* 0x02072800000e0000 */
        /* <DEDUP_REMOVED lines=36> */
.L_x_6431:
[----:B------:R-:W0:Y:S08]  /*12d40*/  LDC.64 R8, c[0x0][0xd00] ;  /* 0x00034000ff087b82 */ /* 0x000e300000000a00 */
[----:B------:R-:W1:Y:S01]  /*12d50*/  LDC.64 R4, c[0x0][0xd00] ;  /* 0x00034000ff047b82 */ /* 0x000e620000000a00 */
[----:B------:R-:W-:Y:S01]  /*12d60*/  ULDC UR5, c[0x0][0xb88] ;  /* 0x0002e20000057ab9 */ /* 0x000fe20000000800 */
[----:B------:R-:W-:-:S06]  /*12d70*/  IMAD.MOV.U32 R3, RZ, RZ, RZ ;  /* 0x000000ffff037224 */ /* 0x000fcc00078e00ff */
[----:B------:R-:W2:Y:S01]  /*12d80*/  LDC R21, c[0x0][0xce8] ;  /* 0x00033a00ff157b82 */ /* 0x000ea20000000800 */
[----:B0-----:R-:W-:-:S04]  /*12d90*/  ISETP.NE.U32.AND P0, PT, R8, RZ, PT ;  /* 0x000000ff0800720c */ /* 0x001fc80003f05070 */
[----:B------:R-:W-:-:S03]  /*12da0*/  ISETP.NE.AND.EX P0, PT, R9, RZ, PT, P0 ;  /* 0x000000ff0900720c */ /* 0x000fc60003f05300 */
[----:B------:R-:W0:Y:S01]  /*12db0*/  LDC.64 R8, c[0x0][0xd08] ;  /* 0x00034200ff087b82 */ /* 0x000e220000000a00 */
[----:B-1----:R-:W-:-:S04]  /*12dc0*/  IMAD.WIDE R4, R192, 0x4, R4 ;  /* 0x00000004c0047825 */ /* 0x002fc800078e0204 */
[----:B------:R-:W-:-:S05]  /*12dd0*/  IMAD.U32 R0, RZ, RZ, UR5 ;  /* 0x00000005ff007e24 */ /* 0x000fca000f8e00ff */
[----:B------:R1:W5:Y:S01]  /*12de0*/  @P0 LDG.E R3, desc[UR38][R4.64] ;  /* 0x0000002604030981 */ /* 0x000362000c1e1900 */
[----:B0-----:R-:W-:-:S04]  /*12df0*/  ISETP.NE.U32.AND P1, PT, R8, RZ, PT ;  /* 0x000000ff0800720c */ /* 0x001fc80003f25070 */
[----:B------:R-:W-:-:S13]  /*12e00*/  ISETP.NE.AND.EX P1, PT, R9, RZ, PT, P1 ;  /* 0x000000ff0900720c */ /* 0x000fda0003f25310 */
[----:B------:R-:W0:Y:S02]  /*12e10*/  @P1 LDC.64 R8, c[0x0][0xd08] ;  /* 0x00034200ff081b82 */ /* 0x000e240000000a00 */
[----:B0-----:R-:W-:-:S05]  /*12e20*/  @P1 IMAD.WIDE R8, R192, 0x4, R8 ;  /* 0x00000004c0081825 */ /* 0x001fca00078e0208 */
[----:B------:R1:W5:Y:S01]  /*12e30*/  @P1 LDG.E R0, desc[UR38][R8.64] ;  /* 0x0000002608001981 */ /* 0x000362000c1e1900 */
[----:B------:R-:W-:Y:S02]  /*12e40*/  ISETP.GE.AND P2, PT, R205, 0x40, PT ;  /* 0x00000040cd00780c */ /* 0x000fe40003f46270 */
[----:B------:R-:W-:Y:S01]  /*12e50*/  SHF.R.S32.HI R10, RZ, 0x1f, R192 ;  /* 0x0000001fff0a7819 */ /* 0x000fe200000114c0 */
[----:B--2---:R-:W-:Y:S10]  /*12e60*/  @P1 BRA `(.L_x_6437) ;  /* 0x0000000000101947 */ /* 0x004ff40003800000 */
[----:B------:R-:W-:Y:S05]  /*12e70*/  @!P0 BRA `(.L_x_6437) ;  /* 0x00000000000c8947 */ /* 0x000fea0003800000 */
[----:B-1----:R-:W2:Y:S04]  /*12e80*/  LDG.E R9, desc[UR38][R4.64] ;  /* 0x0000002604097981 */ /* 0x002ea8000c1e1900 */
[----:B-----5:R-:W2:Y:S02]  /*12e90*/  LDG.E R0, desc[UR38][R4.64+0x4] ;  /* 0x0000042604007981 */ /* 0x020ea4000c1e1900 */
[----:B--2---:R-:W-:-:S07]  /*12ea0*/  IMAD.IADD R0, R0, 0x1, -R9 ;  /* 0x0000000100007824 */ /* 0x004fce00078e0a09 */
.L_x_6437:
[----:B------:R-:W-:Y:S01]  /*12eb0*/  BSSY B1, `(.L_x_6438) ;  /* 0x000002e000017945 */ /* 0x000fe20003800000 */
[----:B------:R-:W-:Y:S02]  /*12ec0*/  SHF.R.S32.HI R14, RZ, 0x1f, R191 ;  /* 0x0000001fff0e7819 */ /* 0x000fe400000114bf */
[----:B------:R-:W-:Y:S02]  /*12ed0*/  SEL R15, R192, RZ, !P0 ;  /* 0x000000ffc00f7207 */ /* 0x000fe40004000000 */
[----:B------:R-:W-:Y:S02]  /*12ee0*/  SEL R16, R10, RZ, !P0 ;  /* 0x000000ff0a107207 */ /* 0x000fe40004000000 */
[----:B-----5:R-:W-:Y:S01]  /*12ef0*/  SHF.R.S32.HI R12, RZ, 0x1f, R3 ;  /* 0x0000001fff0c7819 */ /* 0x020fe20000011403 */
[----:B------:R-:W-:Y:S06]  /*12f00*/  @P2 BRA `(.L_x_6439) ;  /* 0x0000000000a02947 */ /* 0x000fec0003800000 */
[----:B------:R-:W0:Y:S01]  /*12f10*/  S2R R13, SR_TID.X ;  /* 0x00000000000d7919 */ /* 0x000e220000002100 */
[----:B------:R-:W2:Y:S01]  /*12f20*/  LDC R20, c[0x0][0xce8] ;  /* 0x00033a00ff147b82 */ /* 0x000ea20000000800 */
[----:B-1----:R-:W-:Y:S02]  /*12f30*/  IMAD.U32 R8, RZ, RZ, UR40 ;  /* 0x00000028ff087e24 */ /* 0x002fe4000f8e00ff */
[----:B--2---:R-:W-:-:S03]  /*12f40*/  IMAD R4, R0, R20, RZ ;  /* 0x0000001400047224 */ /* 0x004fc600078e02ff */
        /* <DEDUP_REMOVED lines=36> */
.L_x_6439:
[----:B------:R-:W-:Y:S05]  /*13190*/  BSYNC B1 ;  /* 0x0000000000017941 */ /* 0x000fea0003800000 */
.L_x_6438:
[----:B------:R-:W-:Y:S01]  /*131a0*/  ISETP.NE.AND P0, PT, R21, 0x1, PT ;  /* 0x000000011500780c */ /* 0x000fe20003f05270 */
[----:B------:R-:W-:Y:S01]  /*131b0*/  ULDC.64 UR6, c[0x0][0xba0] ;  /* 0x0002e80000067ab9 */ /* 0x000fe20000000a00 */
[----:B------:R-:W-:Y:S01]  /*131c0*/  ULDC UR5, c[0x0][0xbc8] ;  /* 0x0002f20000057ab9 */ /* 0x000fe20000000800 */
[----:B01----:R-:W-:Y:S01]  /*131d0*/  IMAD R8, R12, UR6, RZ ;  /* 0x000000060c087c24 */ /* 0x003fe2000f8e02ff */
[----:B------:R-:W-:Y:S01]  /*131e0*/  ISETP.GE.AND P1, PT, R197, UR5, PT ;  /* 0x00000005c5007c0c */ /* 0x000fe2000bf26270 */
[----:B------:R-:W-:Y:S01]  /*131f0*/  IMAD.WIDE.U32 R4, R3, UR6, RZ ;  /* 0x0000000603047c25 */ /* 0x000fe2000f8e00ff */
[----:B------:R-:W-:Y:S01]  /*13200*/  ISETP.GE.AND P2, PT, R187, UR5, PT ;  /* 0x00000005bb007c0c */ /* 0x000fe2000bf46270 */
[----:B------:R-:W-:Y:S01]  /*13210*/  BSSY B1, `(.L_x_6440) ;  /* 0x0000064000017945 */ /* 0x000fe20003800000 */
[----:B------:R-:W-:Y:S01]  /*13220*/  SEL R9, RZ, 0xffffffff, P1 ;  /* 0xffffffffff097807 */ /* 0x000fe20000800000 */
[----:B------:R-:W-:Y:S01]  /*13230*/  IMAD R3, R3, UR7, R8 ;  /* 0x0000000703037c24 */ /* 0x000fe2000f8e0208 */
[----:B------:R-:W-:Y:S01]  /*13240*/  ULDC.64 UR6, c[0x0][0xbe8] ;  /* 0x0002fa0000067ab9 */ /* 0x000fe20000000a00 */
[----:B------:R-:W-:Y:S01]  /*13250*/  ISETP.GE.AND P1, PT, R196, UR5, PT ;  /* 0x00000005c4007c0c */ /* 0x000fe2000bf26270 */
[----:B------:R-:W-:Y:S01]  /*13260*/  IMAD R8, R14, UR6, RZ ;  /* 0x000000060e087c24 */ /* 0x000fe2000f8e02ff */
[----:B------:R-:W0:Y:S01]  /*13270*/  @P0 LDC R11, c[0x0][0xcec] ;  /* 0x00033b00ff0b0b82 */ /* 0x000e220000000800 */
[----:B------:R-:W-:-:S02]  /*13280*/  IMAD.IADD R5, R5, 0x1, R3 ;  /* 0x0000000105057824 */ /* 0x000fc400078e0203 */
[----:B------:R-:W-:Y:S01]  /*13290*/  IMAD R3, R191, UR7, R8 ;  /* 0x00000007bf037c24 */ /* 0x000fe2000f8e0208 */
[----:B------:R-:W-:Y:S01]  /*132a0*/  SEL R8, RZ, 0x1, P2 ;  /* 0x00000001ff087807 */ /* 0x000fe20001000000 */
[----:B------:R-:W-:Y:S01]  /*132b0*/  IMAD.SHL.U32 R9, R9, 0x2, RZ ;  /* 0x0000000209097824 */ /* 0x000fe200078e00ff */
[----:B------:R-:W-:Y:S01]  /*132c0*/  ISETP.GE.AND P2, PT, R202, UR5, PT ;  /* 0x00000005ca007c0c */ /* 0x000fe2000bf46270 */
[----:B------:R-:W-:Y:S01]  /*132d0*/  IMAD.WIDE.U32 R4, R191, UR6, R4 ;  /* 0x00000006bf047c25 */ /* 0x000fe2000f8e0004 */
[----:B------:R-:W1:Y:S01]  /*132e0*/  @P0 LDC R13, c[0x0][0xcf0] ;  /* 0x00033c00ff0d0b82 */ /* 0x000e620000000800 */
[----:B------:R-:W-:Y:S01]  /*132f0*/  ULDC.64 UR6, c[0x0][0xbf0] ;  /* 0x0002fc0000067ab9 */ /* 0x000fe20000000a00 */
[----:B------:R-:W-:Y:S01]  /*13300*/  LOP3.LUT R12, R9, 0x2, R8, 0xe2, !PT ;  /* 0x00000002090c7812 */ /* 0x000fe200078ee208 */
[----:B------:R-:W-:Y:S01]  /*13310*/  IMAD R8, R198, 0x20, R199 ;  /* 0x00000020c6087824 */ /* 0x000fe200078e02c7 */
[----:B------:R-:W-:Y:S01]  /*13320*/  SEL R9, RZ, 0xffffffff, P1 ;  /* 0xffffffffff097807 */ /* 0x000fe20000800000 */
[----:B------:R-:W-:Y:S01]  /*13330*/  IMAD.IADD R5, R5, 0x1, R3 ;  /* 0x0000000105057824 */ /* 0x000fe200078e0203 */
[----:B------:R-:W-:Y:S01]  /*13340*/  ISETP.GE.AND P1, PT, R195, UR5, PT ;  /* 0x00000005c3007c0c */ /* 0x000fe2000bf26270 */
[----:B------:R-:W-:-:S02]  /*13350*/  VIADD R10, R8, UR40 ;  /* 0x00000028080a7c36 */ /* 0x000fc40008000000 */
[----:B------:R-:W-:Y:S01]  /*13360*/  IMAD R3, R16, UR6, RZ ;  /* 0x0000000610037c24 */ /* 0x000fe2000f8e02ff */
[----:B------:R-:W-:Y:S01]  /*13370*/  SEL R14, RZ, 0xffffffff, P1 ;  /* 0xffffffffff0e7807 */ /* 0x000fe20000800000 */
[----:B------:R-:W-:Y:S02]  /*13380*/  IMAD.SHL.U32 R17, R9, 0x4, RZ ;  /* 0x0000000409117824 */ /* 0x000fe400078e00ff */
[----:B------:R-:W-:Y:S02]  /*13390*/  IMAD R9, R15, UR7, R3 ;  /* 0x000000070f097c24 */ /* 0x000fe4000f8e0203 */
[----:B------:R-:W-:Y:S01]  /*133a0*/  IMAD.MOV.U32 R3, RZ, RZ, R10 ;  /* 0x000000ffff037224 */ /* 0x000fe200078e000a */
[----:B------:R-:W-:Y:S01]  /*133b0*/  LOP3.LUT R12, R17, 0x4, R12, 0xe2, !PT ;  /* 0x00000004110c7812 */ /* 0x000fe200078ee20c */
[----:B0-----:R-:W-:-:S04]  /*133c0*/  @P0 IMAD.HI.U32 R8, R10, R11, RZ ;  /* 0x0000000b0a080227 */ /* 0x001fc800078e00ff */
[----:B------:R-:W-:Y:S01]  /*133d0*/  IMAD.WIDE.U32 R4, R15, UR6, R4 ;  /* 0x000000060f047c25 */ /* 0x000fe2000f8e0004 */
[----:B------:R-:W-:Y:S01]  /*133e0*/  ULDC.64 UR6, c[0x0][0xbe0] ;  /* 0x0002f80000067ab9 */ /* 0x000fe20000000a00 */
[----:B-1----:R-:W-:Y:S02]  /*133f0*/  @P0 SHF.R.U32.HI R3, RZ, R13, R8 ;  /* 0x0000000dff030219 */ /* 0x002fe40000011608 */
[----:B------:R-:W-:Y:S01]  /*13400*/  IMAD.SHL.U32 R11, R14, 0x8, RZ ;  /* 0x000000080e0b7824 */ /* 0x000fe200078e00ff */
[----:B------:R-:W-:Y:S01]  /*13410*/  ISETP.GE.AND P0, PT, R194, UR5, PT ;  /* 0x00000005c2007c0c */ /* 0x000fe2000bf06270 */
[----:B------:R-:W-:Y:S01]  /*13420*/  IMAD.IADD R5, R5, 0x1, R9 ;  /* 0x0000000105057824 */ /* 0x000fe200078e0209 */
[--C-:B------:R-:W-:Y:S01]  /*13430*/  SHF.R.S32.HI R8, RZ, 0x1f, R3.reuse ;  /* 0x0000001fff087819 */ /* 0x100fe20000011403 */
[----:B------:R-:W-:Y:S01]  /*13440*/  IMAD.MOV R9, RZ, RZ, -R3 ;  /* 0x000000ffff097224 */ /* 0x000fe200078e0a03 */
[----:B------:R-:W-:Y:S01]  /*13450*/  LOP3.LUT R12, R11, 0x8, R12, 0xe2, !PT ;  /* 0x000000080b0c7812 */ /* 0x000fe200078ee20c */
[----:B------:R-:W-:Y:S01]  /*13460*/  IMAD.WIDE.U32 R4, R3, UR6, R4 ;  /* 0x0000000603047c25 */ /* 0x000fe2000f8e0004 */
[----:B------:R-:W-:-:S02]  /*13470*/  SEL R11, RZ, 0xffffffff, P0 ;  /* 0xffffffffff0b7807 */ /* 0x000fc40000000000 */
[----:B------:R-:W-:Y:S01]  /*13480*/  ISETP.GE.AND P0, PT, R193, UR5, PT ;  /* 0x00000005c1007c0c */ /* 0x000fe2000bf06270 */
        /* <DEDUP_REMOVED lines=8> */
[----:B------:R-:W-:Y:S01]  /*13510*/  IMAD R25, R0, R21, RZ ;  /* 0x0000001500197224 */ /* 0x000fe200078e02ff */
[----:B------:R-:W-:Y:S01]  /*13520*/  LOP3.LUT R12, R13, 0x10, R12, 0xe2, !PT ;  /* 0x000000100d0c7812 */ /* 0x000fe200078ee20c */
[----:B------:R-:W-:Y:S01]  /*13530*/  IMAD.IADD R5, R5, 0x1, R11 ;  /* 0x0000000105057824 */ /* 0x000fe200078e020b */
[----:B------:R-:W-:Y:S01]  /*13540*/  SEL R0, RZ, 0x80, P2 ;  /* 0x00000080ff007807 */ /* 0x000fe20001000000 */
[----:B------:R-:W-:-:S02]  /*13550*/  IMAD R8, R3, UR6, RZ ;  /* 0x0000000603087c24 */ /* 0x000fc4000f8e02ff */
[----:B------:R-:W-:Y:S02]  /*13560*/  VIADD R26, R199, UR40 ;  /* 0x00000028c71a7c36 */ /* 0x000fe40008000000 */
[C---:B------:R-:W-:Y:S02]  /*13570*/  IMAD R3, R9.reuse, UR7, R8 ;  /* 0x0000000709037c24 */ /* 0x040fe4000f8e0208 */
[----:B------:R-:W-:Y:S01]  /*13580*/  IMAD.WIDE.U32 R4, R9, UR6, R4 ;  /* 0x0000000609047c25 */ /* 0x000fe2000f8e0004 */
        /* <DEDUP_REMOVED lines=44> */
.L_x_6441:
[----:B------:R-:W-:Y:S05]  /*13850*/  BSYNC B1 ;  /* 0x0000000000017941 */ /* 0x000fea0003800000 */
.L_x_6440:
        /* <DEDUP_REMOVED lines=36> */
.L_x_6436:
[----:B------:R-:W-:Y:S05]  /*13aa0*/  BSYNC B0 ;  /* 0x0000000000007941 */ /* 0x000fea0003800000 */
.L_x_6430:
[----:B------:R-:W-:Y:S02]  /*13ab0*/  ULDC UR5, c[0x0][0xd3c] ;  /* 0x00034f0000057ab9 */ /* 0x000fe40000000800 */
[----:B------:R-:W-:-:S13]  /*13ac0*/  ISETP.GE.AND P0, PT, R7, UR5, PT ;  /* 0x0000000507007c0c */ /* 0x000fda000bf06270 */
[----:B------:R-:W-:Y:S05]  /*13ad0*/  @!P0 BRA `(.L_x_6442) ;  /* 0xfffffed400648947 */ /* 0x000fea000383ffff */
[----:B------:R-:W-:Y:S05]  /*13ae0*/  EXIT ;  /* 0x000000000000794d */ /* 0x000fea0003800000 */
.L_x_6338:
        /* <DEDUP_REMOVED lines=18> */
.L_x_6443:
        /* <DEDUP_REMOVED lines=41> */
.L_x_6449:
        /* <DEDUP_REMOVED lines=12> */
.L_x_6448:
[----:B------:R-:W-:Y:S05]  /*13f60*/  BSYNC B0 ;  /* 0x0000000000007941 */ /* 0x000fea0003800000 */
.L_x_6447:
        /* <DEDUP_REMOVED lines=21> */
.L_x_6445:
        /* <DEDUP_REMOVED lines=18> */
[----:B------:R-:W-:-:S06]  /*141e0*/  VIADD R16, R7, 0xffffffff ;  /* 0xffffffff07107836 */ /* 0x000fcc0000000000 */
[----:B------:R2:W3:Y:S02]  /*141f0*/  SHFL.IDX PT, R16, R5, R16, 0x1f ;  /* 0x00001f1005107589 */ /* 0x0004e400000e0000 */
.L_x_6450:
[----:B-12---:R-:W-:Y:S01]  /*14200*/  IMAD.MOV R5, RZ, RZ, -R3 ;  /* 0x000000ffff057224 */ /* 0x006fe200078e0a03 */
[----:B------:R-:W-:Y:S01]  /*14210*/  IABS R7, R9 ;  /* 0x0000000900077213 */ /* 0x000fe20000000000 */
        /* <DEDUP_REMOVED lines=54> */
.L_x_6446:
[----:B------:R-:W-:Y:S02]  /*14580*/  IMAD.MOV.U32 R17, RZ, RZ, RZ ;  /* 0x000000ffff117224 */ /* 0x000fe400078e00ff */
[----:B------:R-:W-:Y:S02]  /*14590*/  IMAD.U32 R16, RZ, RZ, UR6 ;  /* 0x00000006ff107e24 */ /* 0x000fe4000f8e00ff */
[----:B------:R-:W-:-:S07]  /*145a0*/  IMAD.MOV.U32 R18, RZ, RZ, RZ ;  /* 0x000000ffff127224 */ /* 0x000fce00078e00ff */
.L_x_6451:
[----:B------:R-:W-:-:S13]  /*145b0*/  ISETP.NE.AND P0, PT, R0, RZ, PT ;  /* 0x000000ff0000720c */ /* 0x000fda0003f05270 */
[----:B------:R-:W1:Y:S01]  /*145c0*/  @!P0 S2R R3, SR_CgaCtaId ;  /* 0x0000000000038919 */ /* 0x000e620000008800 */
[----:B------:R-:W-:-:S04]  /*145d0*/  @!P0 MOV R0, 0x400 ;  /* 0x0000040000008802 */ /* 0x000fc80000000f00 */
[----:B-1----:R-:W-:-:S05]  /*145e0*/  @!P0 LEA R0, R3, R0, 0x18 ;  /* 0x0000000003008211 */ /* 0x002fca00078ec0ff */
[----:B------:R1:W-:Y:S01]  /*145f0*/  @!P0 STS.128 [R0+0x388d0], R16 ;  /* 0x0388d01000008388 */ /* 0x0003e20000000c00 */
[----:B------:R-:W-:Y:S06]  /*14600*/  BAR.ARV 0x5, 0x180 ;  /* 0x0146000000007b1d */ /* 0x000fec0000002000 */
.L_x_6444:
        /* <DEDUP_REMOVED lines=18> */
[----:B------:R-:W-:Y:S01]  /*14730*/  IMAD.SHL.U32 R4, R4, 0x10, RZ ;  /* 0x0000001004047824 */ /* 0x000fe200078e00ff */
[----:B------:R-:W-:-:S02]  /*14740*/  LOP3.LUT R0, R0, 0x38, RZ, 0xc0, !PT ;  /* 0x0000003800007812 */ /* 0x000fc400078ec0ff */
[----:B------:R-:W-:Y:S02]  /*14750*/  LOP3.LUT R2, R3, 0x200, R2, 0xf8, !PT ;  /* 0x0000020003027812 */ /* 0x000fe400078ef802 */
[----:B------:R-:W-:Y:S02]  /*14760*/  LOP3.LUT R4, R5, 0x70, R4, 0xf8, !PT ;  /* 0x0000007005047812 */ /* 0x000fe400078ef804 */
[C---:B------:R-:W-:Y:S02]  /*14770*/  LOP3.LUT R4, R0.reuse, 0x40, RZ, 0xfc, !PT ;  /* 0x0000004000047812 */ /* 0x040fe400078efcff */
[----:B------:R-:W-:Y:S01]  /*14780*/  LOP3.LUT R4, R0, 0x100, RZ, 0xfc, !PT ;  /* 0x0000010000047812 */ /* 0x000fe200078efcff */
[----:B-1----:R-:W-:-:S06]  /*14790*/  ULEA UR4, UR5, UR4, 0x18 ;  /* 0x0000000405047291 */ /* 0x002fcc000f8ec03f */
[----:B------:R-:W-:-:S05]  /*147a0*/  IMAD.U32 R3, RZ, RZ, UR4 ;  /* 0x00000004ff037e24 */ /* 0x000fca000f8e00ff */
[----:B------:R0:W-:Y:S02]  /*147b0*/  STL [R1], R3 ;  /* 0x0000000301007387 */ /* 0x0001e40000100800 */
[----:B0-----:R-:W-:Y:S02]  /*147c0*/  IMAD R3, R2, 0x2, R3 ;  /* 0x0000000202037824 */ /* 0x001fe400078e0203 */
[----:B------:R-:W-:-:S03]  /*147d0*/  IMAD.MOV.U32 R2, RZ, RZ, 0x1 ;  /* 0x00000001ff027424 */ /* 0x000fc600078e00ff */
[----:B------:R0:W-:Y:S04]  /*147e0*/  STL [R1+0x10], R3 ;  /* 0x0000100301007387 */ /* 0x0001e80000100800 */
[----:B------:R-:W-:Y:S04]  /*147f0*/  STL [R1+0x60], RZ ;  /* 0x000060ff01007387 */ /* 0x000fe80000100800 */
[----:B------:R1:W-:Y:S01]  /*14800*/  STL [R1+0x14], R2 ;  /* 0x0000140201007387 */ /* 0x0003e20000100800 */
[----:B0-----:R-:W-:-:S03]  /*14810*/  LOP3.LUT R3, R0, 0x80, RZ, 0xfc, !PT ;  /* 0x0000008000037812 */ /* 0x001fc600078efcff */
[----:B------:R0:W-:Y:S01]  /*14820*/  STL [R1+0x8], RZ ;  /* 0x000008ff01007387 */ /* 0x0001e20000100800 */
[C---:B------:R-:W-:Y:S02]  /*14830*/  LOP3.LUT R3, R0.reuse, 0x140, RZ, 0xfc, !PT ;  /* 0x0000014000037812 */ /* 0x040fe400078efcff */
[C---:B-1----:R-:W-:Y:S02]  /*14840*/  LOP3.LUT R2, R0.reuse, 0xc0, RZ, 0xfc, !PT ;  /* 0x000000c000027812 */ /* 0x042fe400078efcff */
[C---:B------:R-:W-:Y:S02]  /*14850*/  LOP3.LUT R2, R0.reuse, 0x180, RZ, 0xfc, !PT ;  /* 0x0000018000027812 */ /* 0x040fe400078efcff */
[----:B0-----:R-:W-:-:S07]  /*14860*/  LOP3.LUT R0, R0, 0x1c0, RZ, 0xfc, !PT ;  /* 0x000001c000007812 */ /* 0x001fce00078efcff */
.L_x_6584:
[----:B------:R-:W-:Y:S05]  /*14870*/  YIELD ;  /* 0x0000000000007946 */ /* 0x000fea0003800000 */
[----:B------:R-:W-:Y:S01]  /*14880*/  ULDC.64 UR4, c[0x0][0xb20] ;  /* 0x0002c80000047ab9 */ /* 0x000fe20000000a00 */
[----:B---3--:R-:W-:Y:S01]  /*14890*/  IMAD.MOV.U32 R0, RZ, RZ, RZ ;  /* 0x000000ffff007224 */ /* 0x008fe200078e00ff */
[----:B------:R-:W-:Y:S01]  /*148a0*/  ISETP.NE.U32.AND P0, PT, RZ, UR4, PT ;  /* 0x00000004ff007c0c */ /* 0x000fe2000bf05070 */
[----:B0-----:R-:W0:Y:S01]  /*148b0*/  LDC.64 R4, c[0x0][0xaf8] ;  /* 0x0002be00ff047b82 */ /* 0x001e220000000a00 */
        /* <DEDUP_REMOVED lines=16> */
[----:B--2---:R-:W1:Y:S08]  /*149c0*/  @P2 LDC.64 R6, c[0x0][0xb10] ;  /* 0x0002c400ff062b82 */ /* 0x004e700000000a00 */
        /* <DEDUP_REMOVED lines=23> */
.L_x_6453:
        /* <DEDUP_REMOVED lines=10> */
.L_x_6454:
[----:B------:R-:W-:Y:S05]  /*14be0*/  @!P1 BRA `(.L_x_6455) ;  /* 0x00000000000c9947 */ /* 0x000fea0003800000 */
[----:B------:R-:W2:Y:S04]  /*14bf0*/  LDG.E R6, desc[UR38][R2.64] ;  /* 0x0000002602067981 */ /* 0x000ea8000c1e1900 */
[----:B------:R-:W2:Y:S02]  /*14c00*/  LDG.E R2, desc[UR38][R2.64+0x4] ;  /* 0x0000042602027981 */ /* 0x000ea4000c1e1900 */
[----:B--2---:R-:W-:-:S07]  /*14c10*/  IMAD.IADD R6, R2, 0x1, -R6 ;  /* 0x0000000102067824 */ /* 0x004fce00078e0a06 */
.L_x_6455:
        /* <DEDUP_REMOVED lines=28> */
.L_x_6458:
[----:B------:R-:W-:-:S13]  /*14de0*/  ISETP.NE.AND P0, PT, R3, 0x1, PT ;  /* 0x000000010300780c */ /* 0x000fda0003f05270 */
[----:B------:R-:W2:Y:S02]  /*14df0*/  @P0 LDC.64 R4, c[0x0][0xae0] ;  /* 0x0002b800ff040b82 */ /* 0x000ea40000000a00 */
[----:B--2---:R-:W-:-:S05]  /*14e00*/  @P0 IMAD.HI.U32 R4, R7, R4, RZ ;  /* 0x0000000407040227 */ /* 0x004fca00078e00ff */
[----:B------:R-:W-:-:S07]  /*14e10*/  @P0 SHF.R.U32.HI R7, RZ, R5, R4 ;  /* 0x00000005ff070219 */ /* 0x000fce0000011604 */
.L_x_6459:
[----:B------:R-:W-:Y:S05]  /*14e20*/  BSYNC B0 ;  /* 0x0000000000007941 */ /* 0x000fea0003800000 */
.L_x_6457:
[----:B------:R-:W-:-:S05]  /*14e30*/  IMAD R7, R7, R3, R3 ;  /* 0x0000000307077224 */ /* 0x000fca00078e0203 */
[----:B------:R-:W-:-:S07]  /*14e40*/  VIMNMX R2, R2, R7, PT ;  /* 0x0000000702027248 */ /* 0x000fce0003fe0100 */
.L_x_6456:
        /* <DEDUP_REMOVED lines=29> */
.L_x_6462:
[----:B------:R-:W-:-:S13]  /*15020*/  ISETP.NE.AND P0, PT, R3, 0x1, PT ;  /* 0x000000010300780c */ /* 0x000fda0003f05270 */
[----:B------:R-:W3:Y:S02]  /*15030*/  @P0 LDC.64 R4, c[0x0][0xae0] ;  /* 0x0002b800ff040b82 */ /* 0x000ee40000000a00 */
[----:B---3--:R-:W-:-:S05]  /*15040*/  @P0 IMAD.HI.U32 R4, R2, R4, RZ ;  /* 0x0000000402040227 */ /* 0x008fca00078e00ff */
[----:B------:R-:W-:-:S07]  /*15050*/  @P0 SHF.R.U32.HI R2, RZ, R5, R4 ;  /* 0x00000005ff020219 */ /* 0x000fce0000011604 */
.L_x_6463:
[----:B------:R-:W-:Y:S05]  /*15060*/  BSYNC B0 ;  /* 0x0000000000007941 */ /* 0x000fea0003800000 */
.L_x_6461:
[----:B------:R-:W-:-:S05]  /*15070*/  IMAD R2, R2, R3, RZ ;  /* 0x0000000302027224 */ /* 0x000fca00078e02ff */
[----:B------:R-:W-:-:S07]  /*15080*/  VIMNMX R0, R0, R2, !PT ;  /* 0x0000000200007248 */ /* 0x000fce0007fe0100 */
.L_x_6460:
        /* <DEDUP_REMOVED lines=18> */
[----:B----4-:R-:W3:Y:S04]  /*151b0*/  @P0 ATOMG.E.ADD.STRONG.GPU PT, R2, desc[UR38][R4.64], R2 ;  /* 0x00000002040209a8 */ /* 0x010ee800081ee1e6 */
[----:B---3--:R3:W4:Y:S02]  /*151c0*/  SHFL.IDX PT, R2, R2, R0, 0x1f ;  /* 0x00001f0002027589 */ /* 0x00872400000e0000 */
[----:B---3--:R-:W3:Y:S02]  /*151d0*/  S2R R0, SR_LTMASK ;  /* 0x0000000000007919 */ /* 0x008ee40000003900 */
[----:B---3--:R-:W-:-:S06]  /*151e0*/  LOP3.LUT R0, R0, UR4, RZ, 0xc0, !PT ;  /* 0x0000000400007c12 */ /* 0x008fcc000f8ec0ff */
[----:B------:R-:W4:Y:S02]  /*151f0*/  POPC R0, R0 ;  /* 0x0000000000007309 */ /* 0x000f240000000000 */
[----:B----4-:R-:W-:Y:S01]  /*15200*/  IADD3 R16, R2, UR36, R0 ;  /* 0x0000002402107c10 */ /* 0x010fe2000fffe000 */
[----:B------:R-:W-:Y:S06]  /*15210*/  BRA `(.L_x_6466) ;  /* 0x0000005c00047947 */ /* 0x000fec0003800000 */
.L_x_6465:
        /* <DEDUP_REMOVED lines=21> */
.L_x_6468:
[----:B------:R-:W-:Y:S05]  /*15370*/  BSYNC B6 ;  /* 0x0000000000067941 */ /* 0x000fea0003800000 */
.L_x_6467:
        /* <DEDUP_REMOVED lines=20> */
.L_x_6471:
        /* <DEDUP_REMOVED lines=15> */
.L_x_6470:
[----:B------:R-:W-:Y:S05]  /*155b0*/  BSYNC B6 ;  /* 0x0000000000067941 */ /* 0x000fea0003800000 */
.L_x_6469:
        /* <DEDUP_REMOVED lines=23> */
.L_x_6601:
        /* <DEDUP_REMOVED lines=11> */
.L_x_6604:
        /* <DEDUP_REMOVED lines=24> */
.L_x_6475:
[----:B--2---:R-:W2:Y:S04]  /*15960*/  LDL R7, [R1] ;  /* 0x0000000001077983 */ /* 0x004ea80000100800 */
[----:B----4-:R-:W2:Y:S04]  /*15970*/  LDL R0, [R1+0x8] ;  /* 0x0000080001007983 */ /* 0x010ea80000100800 */
[----:B---3--:R-:W3:Y:S01]  /*15980*/  LDL R2, [R1+0x14] ;  /* 0x0000140001027983 */ /* 0x008ee20000100800 */
[----:B--2---:R-:W-:Y:S01]  /*15990*/  IMAD R0, R0, 0x8, R7 ;  /* 0x0000000800007824 */ /* 0x004fe200078e0207 */
[----:B---3--:R-:W-:-:S04]  /*159a0*/  SHF.L.U32 R2, R2, 0x1f, RZ ;  /* 0x0000001f02027819 */ /* 0x008fc800000006ff */
[----:B------:R-:W2:Y:S02]  /*159b0*/  SYNCS.PHASECHK.TRANS64.TRYWAIT P0, [R0+URZ+0x38840], R2 ;  /* 0x03884002000075a7 */ /* 0x000ea4000800017f */
[----:B--2---:R-:W-:Y:S05]  /*159c0*/  @!P0 BRA `(.L_x_6476) ;  /* 0x0000006800688947 */ /* 0x004fea0003800000 */
.L_x_6605:
        /* <DEDUP_REMOVED lines=11> */
.L_x_6477:
        /* <DEDUP_REMOVED lines=26> */
.L_x_6473:
[----:B----4-:R-:W4:Y:S04]  /*15c20*/  LDL R0, [R1] ;  /* 0x0000000001007983 */ /* 0x010f280000100800 */
[----:B---3--:R-:W3:Y:S01]  /*15c30*/  LDL R2, [R1+0x2c] ;  /* 0x00002c0001027983 */ /* 0x008ee20000100800 */
[----:B------:R-:W-:Y:S05]  /*15c40*/  WARPSYNC.ALL ;  /* 0x0000000000007948 */ /* 0x000fea0003800000 */
[----:B------:R-:W-:Y:S01]  /*15c50*/  ULDC.64 UR4, c[0x0][0xaf8] ;  /* 0x0002be0000047ab9 */ /* 0x000fe20000000a00 */
[----:B------:R-:W-:Y:S01]  /*15c60*/  BSSY B6, `(.L_x_6478) ;  /* 0x0000020000067945 */ /* 0x000fe20003800000 */
[----:B------:R-:W-:Y:S01]  /*15c70*/  BAR.SYNC.DEFER_BLOCKING 0x8, 0x100 ;  /* 0x0204000000007b1d */ /* 0x000fe20000010000 */
[----:B------:R-:W-:-:S04]  /*15c80*/  ISETP.NE.U32.AND P0, PT, RZ, UR4, PT ;  /* 0x00000004ff007c0c */ /* 0x000fc8000bf05070 */
[----:B------:R-:W-:Y:S01]  /*15c90*/  ISETP.NE.AND.EX P0, PT, RZ, UR5, PT, P0 ;  /* 0x00000005ff007c0c */ /* 0x000fe2000bf05300 */
[----:B----4-:R-:W-:Y:S01]  /*15ca0*/  VIADD R0, R0, 0x20400 ;  /* 0x0002040000007836 */ /* 0x010fe20000000000 */
[----:B---3--:R-:W-:-:S04]  /*15cb0*/  SHF.R.S32.HI R3, RZ, 0x1f, R2 ;  /* 0x0000001fff037819 */ /* 0x008fc80000011402 */
[----:B------:R-:W-:Y:S02]  /*15cc0*/  LOP3.LUT P1, RZ, R0, 0x3ff, RZ, 0xc0, !PT ;  /* 0x000003ff00ff7812 */ /* 0x000fe4000782c0ff */
[----:B------:R-:W-:Y:S02]  /*15cd0*/  SHF.R.S32.HI R0, RZ, 0x1f, R19 ;  /* 0x0000001fff007819 */ /* 0x000fe40000011413 */
[----:B------:R-:W-:Y:S02]  /*15ce0*/  SHF.R.S32.HI R2, RZ, 0x1f, R18 ;  /* 0x0000001fff027819 */ /* 0x000fe40000011412 */
[----:B------:R-:W-:-:S05]  /*15cf0*/  SEL R0, R0, RZ, !P0 ;  /* 0x000000ff00007207 */ /* 0x000fca0004000000 */
[----:B------:R3:W-:Y:S04]  /*15d00*/  STL [R1+0x54], R0 ;  /* 0x0000540001007387 */ /* 0x0007e80000100800 */
[----:B------:R4:W-:Y:S01]  /*15d10*/  STL [R1+0x48], R3 ;  /* 0x0000480301007387 */ /* 0x0009e20000100800 */
[----:B---3--:R-:W-:-:S05]  /*15d20*/  SEL R0, R19, RZ, !P0 ;  /* 0x000000ff13007207 */ /* 0x008fca0004000000 */
[----:B------:R4:W-:Y:S04]  /*15d30*/  STL [R1+0x3c], R0 ;  /* 0x00003c0001007387 */ /* 0x0009e80000100800 */
[----:B------:R4:W-:Y:S01]  /*15d40*/  STL [R1+0x50], R2 ;  /* 0x0000500201007387 */ /* 0x0009e20000100800 */
[----:B------:R-:W-:Y:S05]  /*15d50*/  @!P1 BRA `(.L_x_6479) ;  /* 0x0000000000409947 */ /* 0x000fea0003800000 */
[----:B----4-:R-:W-:Y:S01]  /*15d60*/  MOV R2, 0x0 ;  /* 0x0000000000027802 */ /* 0x010fe20000000f00 */
        /* <DEDUP_REMOVED lines=15> */
.L_x_6479:
[----:B------:R-:W-:Y:S05]  /*15e60*/  BSYNC B6 ;  /* 0x0000000000067941 */ /* 0x000fea0003800000 */
.L_x_6478:
[----:B------:R-:W3:Y:S01]  /*15e70*/  LDL R11, [R1+0x38] ;  /* 0x00003800010b7983 */ /* 0x000ee20000100800 */
[----:B--2---:R-:W2:Y:S01]  /*15e80*/  LDC R7, c[0x0][0x448] ;  /* 0x00011200ff077b82 */ /* 0x004ea20000000800 */
[----:B------:R-:W-:Y:S01]  /*15e90*/  ULDC.64 UR4, c[0x0][0x298] ;  /* 0x0000a60000047ab9 */ /* 0x000fe20000000a00 */
[----:B------:R-:W-:Y:S01]  /*15ea0*/  ULDC.64 UR6, c[0x0][0x280] ;  /* 0x0000a00000067ab9 */ /* 0x000fe20000000a00 */
[----:B------:R-:W3:Y:S04]  /*15eb0*/  LDL R4, [R1+0x48] ;  /* 0x0000480001047983 */ /* 0x000ee80000100800 */
[----:B------:R-:W3:Y:S04]  /*15ec0*/  LDL R10, [R1+0x2c] ;  /* 0x00002c00010a7983 */ /* 0x000ee80000100800 */
[----:B01----:R-:W3:Y:S01]  /*15ed0*/  LDL R9, [R1+0x50] ;  /* 0x0000500001097983 */ /* 0x003ee20000100800 */
[----:B----4-:R-:W0:Y:S01]  /*15ee0*/  S2R R2, SR_TID.X ;  /* 0x0000000000027919 */ /* 0x010e220000002100 */
[----:B------:R-:W1:Y:S02]  /*15ef0*/  S2R R0, SR_TID.X ;  /* 0x0000000000007919 */ /* 0x000e640000002100 */
[----:B------:R-:W4:Y:S01]  /*15f00*/  LDL R8, [R1+0x54] ;  /* 0x0000540001087983 */ /* 0x000f220000100800 */
[----:B--2---:R-:W-:-:S03]  /*15f10*/  ISETP.NE.AND P0, PT, R7, 0x1, PT ;  /* 0x000000010700780c */ /* 0x004fc60003f05270 */
[----:B------:R-:W2:Y:S10]  /*15f20*/  LDL R6, [R1+0x3c] ;  /* 0x00003c0001067983 */ /* 0x000eb40000100800 */
[----:B------:R-:W3:Y:S01]  /*15f30*/  @P0 LDC R3, c[0x0][0x450] ;  /* 0x00011400ff030b82 */ /* 0x000ee20000000800 */
[----:B0-----:R-:W-:-:S04]  /*15f40*/  LOP3.LUT R2, R2, 0x7f, RZ, 0xc0, !PT ;  /* 0x0000007f02027812 */ /* 0x001fc800078ec0ff */
[----:B------:R-:W-:Y:S01]  /*15f50*/  SHF.R.U32.HI R2, RZ, 0x3, R2 ;  /* 0x00000003ff027819 */ /* 0x000fe20000011602 */
[----:B-1----:R-:W-:-:S05]  /*15f60*/  IMAD.SHL.U32 R0, R0, 0x10, RZ ;  /* 0x0000001000007824 */ /* 0x002fca00078e00ff */
[----:B------:R-:W-:Y:S02]  /*15f70*/  LOP3.LUT R0, R2, 0x70, R0, 0xf8, !PT ;  /* 0x0000007002007812 */ /* 0x000fe400078ef800 */
[----:B------:R-:W0:Y:S03]  /*15f80*/  @P0 LDC R2, c[0x0][0x44c] ;  /* 0x00011300ff020b82 */ /* 0x000e260000000800 */
[----:B---3--:R-:W-:-:S04]  /*15f90*/  IMAD.IADD R5, R0, 0x1, R11 ;  /* 0x0000000100057824 */ /* 0x008fc800078e020b */
[----:B0-----:R-:W-:-:S04]  /*15fa0*/  @P0 IMAD.HI.U32 R2, R5, R2, RZ ;  /* 0x0000000205020227 */ /* 0x001fc800078e00ff */
[----:B------:R-:W-:Y:S01]  /*15fb0*/  IMAD.MOV.U32 R0, RZ, RZ, R5 ;  /* 0x000000ffff007224 */ /* 0x000fe200078e0005 */
[----:B------:R-:W-:Y:S01]  /*15fc0*/  @P0 SHF.R.U32.HI R0, RZ, R3, R2 ;  /* 0x00000003ff000219 */ /* 0x000fe20000011602 */
[----:B------:R-:W-:-:S04]  /*15fd0*/  IMAD R2, R4, UR4, RZ ;  /* 0x0000000404027c24 */ /* 0x000fc8000f8e02ff */
[C---:B------:R-:W-:Y:S02]  /*15fe0*/  IMAD R4, R10.reuse, UR5, R2 ;  /* 0x000000050a047c24 */ /* 0x040fe4000f8e0202 */
[----:B------:R-:W-:Y:S01]  /*15ff0*/  IMAD.WIDE.U32 R2, R10, UR4, RZ ;  /* 0x000000040a027c25 */ /* 0x000fe2000f8e00ff */
[----:B------:R-:W-:Y:S01]  /*16000*/  ULDC.64 UR4, c[0x0][0x2d8] ;  /* 0x0000b60000047ab9 */ /* 0x000fe20000000a00 */
[----:B------:R0:W-:Y:S02]  /*16010*/  STL [R1+0x28], R5 ;  /* 0x0000280501007387 */ /* 0x0001e40000100800 */
[----:B------:R-:W-:Y:S02]  /*16020*/  IMAD.IADD R3, R3, 0x1, R4 ;  /* 0x0000000103037824 */ /* 0x000fe400078e0204 */
[----:B------:R-:W-:Y:S02]  /*16030*/  IMAD R4, R9, UR4, RZ ;  /* 0x0000000409047c24 */ /* 0x000fe4000f8e02ff */
[----:B------:R1:W5:Y:S01]  /*16040*/  LDL R9, [R1+0x10] ;  /* 0x0000100001097983 */ /* 0x0003620000100800 */
[----:B------:R-:W-:-:S04]  /*16050*/  IMAD.WIDE.U32 R2, R18, UR4, R2 ;  /* 0x0000000412027c25 */ /* 0x000fc8000f8e0002 */
[----:B------:R-:W-:Y:S01]  /*16060*/  IMAD R4, R18, UR5, R4 ;  /* 0x0000000512047c24 */ /* 0x000fe2000f8e0204 */
[----:B------:R-:W-:-:S03]  /*16070*/  ULDC.64 UR4, c[0x0][0x2e0] ;  /* 0x0000b80000047ab9 */ /* 0x000fc60000000a00 */
[----:B------:R-:W-:Y:S02]  /*16080*/  IMAD.IADD R3, R3, 0x1, R4 ;  /* 0x0000000103037824 */ /* 0x000fe400078e0204 */
[----:B----4-:R-:W-:Y:S01]  /*16090*/  IMAD R4, R8, UR4, RZ ;  /* 0x0000000408047c24 */ /* 0x010fe2000f8e02ff */
[----:B------:R-:W3:Y:S01]  /*160a0*/  S2R R10, SR_TID.X ;  /* 0x00000000000a7919 */ /* 0x000ee20000002100 */
[----:B--2---:R-:W-:-:S04]  /*160b0*/  IMAD.WIDE.U32 R2, R6, UR4, R2 ;  /* 0x0000000406027c25 */ /* 0x004fc8000f8e0002 */
[----:B------:R-:W-:Y:S01]  /*160c0*/  IMAD R4, R6, UR5, R4 ;  /* 0x0000000506047c24 */ /* 0x000fe2000f8e0204 */
[----:B------:R-:W-:-:S03]  /*160d0*/  ULDC.64 UR4, c[0x0][0x2d0] ;  /* 0x0000b40000047ab9 */ /* 0x000fc60000000a00 */
[----:B------:R-:W-:Y:S01]  /*160e0*/  IMAD.IADD R3, R3, 0x1, R4 ;  /* 0x0000000103037824 */ /* 0x000fe200078e0204 */
[----:B------:R-:W-:Y:S01]  /*160f0*/  SHF.R.S32.HI R4, RZ, 0x1f, R0 ;  /* 0x0000001fff047819 */ /* 0x000fe20000011400 */
[----:B------:R-:W2:Y:S04]  /*16100*/  S2R R8, SR_TID.X ;  /* 0x0000000000087919 */ /* 0x000ea80000002100 */
        /* <DEDUP_REMOVED lines=8> */
[----:B---3--:R-:W-:Y:S02]  /*16190*/  IMAD.SHL.U32 R10, R10, 0x8, RZ ;  /* 0x000000080a0a7824 */ /* 0x008fe400078e00ff */
[----:B------:R-:W-:Y:S02]  /*161a0*/  IMAD R6, R6, UR4, RZ ;  /* 0x0000000406067c24 */ /* 0x000fe4000f8e02ff */
[----:B0-----:R-:W-:Y:S01]  /*161b0*/  IMAD.WIDE.U32 R4, R0, UR4, R2 ;  /* 0x0000000400047c25 */ /* 0x001fe2000f8e0002 */
[----:B------:R-:W-:Y:S01]  /*161c0*/  LOP3.LUT R10, R10, 0x38, RZ, 0xc0, !PT ;  /* 0x000000380a0a7812 */ /* 0x000fe200078ec0ff */
[----:B------:R-:W-:Y:S02]  /*161d0*/  ULDC UR4, c[0x0][0x2b8] ;  /* 0x0000ae0000047ab9 */ /* 0x000fe40000000800 */
[----:B------:R-:W-:Y:S01]  /*161e0*/  IMAD R0, R0, UR5, R6 ;  /* 0x0000000500007c24 */ /* 0x000fe2000f8e0206 */
[----:B------:R-:W-:-:S03]  /*161f0*/  LEA R3, P1, R4, UR6, 0x1 ;  /* 0x0000000604037c11 */ /* 0x000fc6000f8208ff */
[----:B------:R-:W-:Y:S01]  /*16200*/  IMAD.IADD R0, R5, 0x1, R0 ;  /* 0x0000000105007824 */ /* 0x000fe200078e0200 */
[----:B------:R-:W-:Y:S01]  /*16210*/  ISETP.GE.AND P0, PT, R10, UR4, PT ;  /* 0x000000040a007c0c */ /* 0x000fe2000bf06270 */
[----:B------:R-:W-:Y:S01]  /*16220*/  UMOV UR4, 0xffffffff ;  /* 0xffffffff00047882 */ /* 0x000fe20000000000 */
[----:B--2---:R-:W-:Y:S02]  /*16230*/  LOP3.LUT R8, R8, 0x7f, RZ, 0xc0, !PT ;  /* 0x0000007f08087812 */ /* 0x004fe400078ec0ff */
[----:B------:R-:W-:Y:S02]  /*16240*/  LEA.HI.X R2, R4, UR7, R0, 0x1, P1 ;  /* 0x0000000704027c11 */ /* 0x000fe400088f0c00 */
[----:B------:R-:W-:Y:S01]  /*16250*/  SHF.R.U32.HI R8, RZ, 0x3, R8 ;  /* 0x00000003ff087819 */ /* 0x000fe20000011608 */
[----:B-1----:R-:W-:Y:S06]  /*16260*/  BRA.DIV UR4, `(.L_x_6480) ;  /* 0x0000006204547947 */ /* 0x002fec000b800000 */
[----:B------:R-:W2:Y:S04]  /*16270*/  LDL R11, [R1+0x34] ;  /* 0x00003400010b7983 */ /* 0x000ea80000100800 */
[----:B------:R-:W3:Y:S04]  /*16280*/  LDL.LU R6, [R1+0x38] ;  /* 0x0000380001067983 */ /* 0x000ee80000300800 */
[----:B------:R-:W0:Y:S04]  /*16290*/  SHFL.IDX PT, R5, R3, RZ, 0x181f ;  /* 0x00181fff03057589 */ /* 0x000e2800000e0000 */
[----:B------:R-:W1:Y:S01]  /*162a0*/  SHFL.IDX PT, R4, R2, RZ, 0x181f ;  /* 0x00181fff02047589 */ /* 0x000e6200000e0000 */
[----:B--2---:R-:W-:-:S02]  /*162b0*/  IMAD R0, R11, R7, RZ ;  /* 0x000000070b007224 */ /* 0x004fc400078e02ff */
[----:B---3--:R-:W-:Y:S02]  /*162c0*/  IMAD.IADD R8, R8, 0x1, R6 ;  /* 0x0000000108087824 */ /* 0x008fe400078e0206 */
[----:B------:R-:W-:Y:S02]  /*162d0*/  SHFL.IDX PT, R6, R2, 0x1, 0x181f ;  /* 0x00381f0002067f89 */ /* 0x000fe400000e0000 */
[C---:B------:R-:W-:Y:S01]  /*162e0*/  VIADD R7, R8.reuse, 0x10 ;  /* 0x0000001008077836 */ /* 0x040fe20000000000 */
[----:B------:R-:W-:Y:S01]  /*162f0*/  ISETP.GE.AND P1, PT, R8, R0, PT ;  /* 0x000000000800720c */ /* 0x000fe20003f26270 */
[----:B------:R-:W-:Y:S04]  /*16300*/  STL [R1+0x38], R8 ;  /* 0x0000380801007387 */ /* 0x000fe80000100800 */
[----:B------:R2:W-:Y:S08]  /*16310*/  STL [R1+0x40], R7 ;  /* 0x0000400701007387 */ /* 0x0005f00000100800 */
        /* <DEDUP_REMOVED lines=27> */
.L_x_6614:
[----:B0-----:R-:W3:Y:S04]  /*164d0*/  LDL R2, [R1+0x38] ;  /* 0x0000380001027983 */ /* 0x001ee80000100800 */
[----:B------:R0:W5:Y:S01]  /*164e0*/  LDL R8, [R1] ;  /* 0x0000000001087983 */ /* 0x0001620000100800 */
[----:B---3--:R-:W-:-:S05]  /*164f0*/  VIADD R2, R2, 0x30 ;  /* 0x0000003002027836 */ /* 0x008fca0000000000 */
[----:B------:R-:W-:Y:S01]  /*16500*/  ISETP.GE.AND P1, PT, R2, R0, PT ;  /* 0x000000000200720c */ /* 0x000fe20003f26270 */
[----:B------:R1:W-:-:S12]  /*16510*/  STL [R1+0x5c], R2 ;  /* 0x00005c0201007387 */ /* 0x0003d80000100800 */
[----:B-1----:R-:W-:-:S05]  /*16520*/  @!P1 LEA R2, P2, R10, R3, 0x1 ;  /* 0x000000030a029211 */ /* 0x002fca00078408ff */
[----:B--2---:R-:W-:-:S05]  /*16530*/  @!P1 IMAD.X R3, RZ, RZ, R4, P2 ;  /* 0x000000ffff039224 */ /* 0x004fca00010e0604 */
[----:B------:R-:W-:Y:S01]  /*16540*/  @!PT LDS RZ, [RZ] ;  /* 0x00000000fffff984 */ /* 0x000fe20000000800 */
[----:B------:R-:W-:Y:S01]  /*16550*/  @!PT LDS RZ, [RZ] ;  /* 0x00000000fffff984 */ /* 0x000fe20000000800 */
[----:B------:R-:W-:Y:S01]  /*16560*/  @!PT LDS RZ, [RZ] ;  /* 0x00000000fffff984 */ /* 0x000fe20000000800 */
[----:B------:R0:W-:Y:S01]  /*16570*/  @!P1 LDGSTS.E.BYPASS.LTC128B.128 [R9+0x21c00], desc[UR38][R2.64], !P0 ;  /* 0x21c0000002099fae */ /* 0x0001e2000c101d66 */
[----:B------:R-:W-:Y:S01]  /*16580*/  PLOP3.LUT P0, PT, PT, PT, PT, 0x80, 0x0 ;  /* 0x000000000000781c */ /* 0x000fe20003f0f070 */
[----:B------:R-:W-:-:S12]  /*16590*/  NOP ;  /* 0x0000000000007918 */ /* 0x000fd80000000000 */
.L_x_6481:
[----:B------:R-:W2:Y:S01]  /*165a0*/  LDL R0, [R1] ;  /* 0x0000000001007983 */ /* 0x000ea20000100800 */
[----:B------:R-:W-:Y:S02]  /*165b0*/  PLOP3.LUT P1, PT, P1, P0, PT, 0xa2, 0x0 ;  /* 0x000000000000781c */ /* 0x000fe40000f21472 */
[----:B--2---:R-:W-:-:S08]  /*165c0*/  @P0 R2UR P1, UR4, R0 ;  /* 0x00000000000402ca */ /* 0x004fd00000020000 */
[----:B------:R-:W-:-:S05]  /*165d0*/  @P0 PLOP3.LUT P0, PT, P1, PT, PT, 0x80, 0x0 ;  /* 0x000000000000081c */ /* 0x000fca0000f0f070 */
[----:B------:R-:W-:Y:S01]  /*165e0*/  @!P1 SYNCS.ARRIVE.TRANS64.RED.A0T1 RZ, [UR4+0x38800], RZ ;  /* 0x038800ffffff99a7 */ /* 0x000fe20008200404 */
[----:B------:R-:W-:Y:S07]  /*165f0*/  @!P1 ARRIVES.LDGSTSBAR.64.TRANSCNT [UR4+0x38800] ;  /* 0x03880000ff0099b0 */ /* 0x000fee0008000a84 */
[----:B------:R-:W-:Y:S05]  /*16600*/  @P0 BRA.U.ANY `(.L_x_6481) ;  /* 0xfffffffd00e40947 */ /* 0x000fea000393ffff */
[----:B------:R-:W-:Y:S01]  /*16610*/  NOP ;  /* 0x0000000000007918 */ /* 0x000fe20000000000 */
[----:B0-----:R-:W2:Y:S01]  /*16620*/  LDL.LU R2, [R1+0x48] ;  /* 0x0000480001027983 */ /* 0x001ea20000300800 */
        /* <DEDUP_REMOVED lines=29> */
.L_x_6483:
[----:B------:R-:W-:Y:S05]  /*16800*/  BSYNC B6 ;  /* 0x0000000000067941 */ /* 0x000fea0003800000 */
.L_x_6482:
        /* <DEDUP_REMOVED lines=11> */
[----:B-----5:R-:W3:Y:S01]  /*168c0*/  LDL.LU R8, [R1+0x4] ;  /* 0x0000040001087983 */ /* 0x020ee20000300800 */
        /* <DEDUP_REMOVED lines=8> */
[----:B------:R-:W1:Y:S01]  /*16950*/  S2R R10, SR_TID.X ;  /* 0x00000000000a7919 */ /* 0x000e620000002100 */
[----:B------:R-:W-:-:S03]  /*16960*/  ULDC.64 UR4, c[0x0][0x3d0] ;  /* 0x0000f40000047ab9 */ /* 0x000fc60000000a00 */
[----:B------:R-:W2:Y:S01]  /*16970*/  @P0 LDC R4, c[0x0][0x44c] ;  /* 0x00011300ff040b82 */ /* 0x000ea20000000800 */
[----:B------:R-:W-:Y:S02]  /*16980*/  IMAD.IADD R3, R3, 0x1, R0 ;  /* 0x0000000103037824 */ /* 0x000fe400078e0200 */
[----:B-1----:R-:W-:-:S05]  /*16990*/  IMAD.SHL.U32 R10, R10, 0x8, RZ ;  /* 0x000000080a0a7824 */ /* 0x002fca00078e00ff */
        /* <DEDUP_REMOVED lines=15> */
[----:B------:R-:W-:Y:S02]  /*16a90*/  IMAD R0, R0, UR4, RZ ;  /* 0x0000000400007c24 */ /* 0x000fe4000f8e02ff */
[----:B0-----:R-:W-:-:S05]  /*16aa0*/  IMAD.SHL.U32 R6, R6, 0x8, RZ ;  /* 0x0000000806067824 */ /* 0x001fca00078e00ff */
[----:B------:R-:W-:Y:S01]  /*16ab0*/  LOP3.LUT R6, R6, 0x38, RZ, 0xc0, !PT ;  /* 0x0000003806067812 */ /* 0x000fe200078ec0ff */
[----:B------:R-:W-:Y:S01]  /*16ac0*/  IMAD R4, R4, UR5, R0 ;  /* 0x0000000504047c24 */ /* 0x000fe2000f8e0200 */
[----:B------:R-:W-:Y:S02]  /*16ad0*/  ULDC.64 UR4, c[0x0][0x390] ;  /* 0x0000e40000047ab9 */ /* 0x000fe40000000a00 */
[C---:B------:R-:W-:Y:S02]  /*16ae0*/  LOP3.LUT R9, R6.reuse, 0x80, RZ, 0xfc, !PT ;  /* 0x0000008006097812 */ /* 0x040fe400078efcff */
[----:B------:R-:W-:Y:S02]  /*16af0*/  LOP3.LUT R6, R6, 0x40, RZ, 0xfc, !PT ;  /* 0x0000004006067812 */ /* 0x000fe400078efcff */
[----:B------:R-:W-:Y:S01]  /*16b00*/  LEA R0, P0, R2, UR4, 0x1 ;  /* 0x0000000402007c11 */ /* 0x000fe2000f8008ff */
[----:B------:R-:W-:Y:S02]  /*16b10*/  ULDC UR4, c[0x0][0x3b8] ;  /* 0x0000ee0000047ab9 */ /* 0x000fe40000000800 */
[----:B------:R-:W-:-:S02]  /*16b20*/  ISETP.GE.AND P1, PT, R6, UR4, PT ;  /* 0x0000000406007c0c */ /* 0x000fc4000bf26270 */
[----:B------:R-:W0:Y:S01]  /*16b30*/  S2R R6, SR_TID.X ;  /* 0x0000000000067919 */ /* 0x000e220000002100 */
        /* <DEDUP_REMOVED lines=8> */
[----:B------:R-:W-:Y:S01]  /*16bc0*/  @P1 LOP3.LUT R8, R8, 0x4, RZ, 0xfc, !PT ;  /* 0x0000000408081812 */ /* 0x000fe200078efcff */
[----:B------:R-:W-:Y:S01]  /*16bd0*/  IMAD.IADD R4, R3, 0x1, R4 ;  /* 0x0000000103047824 */ /* 0x000fe200078e0204 */
[----:B------:R-:W-:-:S03]  /*16be0*/  LOP3.LUT R6, R6, 0x38, RZ, 0xc0, !PT ;  /* 0x0000003806067812 */ /* 0x000fc600078ec0ff */
[----:B------:R0:W-:Y:S01]  /*16bf0*/  STL [R1+0x4], R8 ;  /* 0x0000040801007387 */ /* 0x0001e20000100800 */
[----:B------:R-:W-:Y:S02]  /*16c00*/  LEA.HI.X R4, R2, UR5, R4, 0x1, P0 ;  /* 0x0000000502047c11 */ /* 0x000fe400080f0c04 */
[C---:B0-----:R-:W-:Y:S02]  /*16c10*/  LOP3.LUT R8, R6.reuse, 0x100, RZ, 0xfc, !PT ;  /* 0x0000010006087812 */ /* 0x041fe400078efcff */
[----:B------:R-:W-:Y:S02]  /*16c20*/  LOP3.LUT R6, R6, 0xc0, RZ, 0xfc, !PT ;  /* 0x000000c006067812 */ /* 0x000fe400078efcff */
[----:B------:R-:W-:Y:S02]  /*16c30*/  ISETP.GE.AND P0, PT, R8, UR4, PT ;  /* 0x0000000408007c0c */ /* 0x000fe4000bf06270 */
[----:B------:R-:W0:Y:S01]  /*16c40*/  S2R R8, SR_TID.X ;  /* 0x0000000000087919 */ /* 0x000e220000002100 */
[----:B------:R-:W-:-:S02]  /*16c50*/  ISETP.GE.AND P5, PT, R6, UR4, PT ;  /* 0x0000000406007c0c */ /* 0x000fc4000bfa6270 */
[----:B------:R-:W1:Y:S01]  /*16c60*/  S2R R6, SR_TID.X ;  /* 0x0000000000067919 */ /* 0x000e620000002100 */
[----:B------:R-:W-:Y:S02]  /*16c70*/  SEL R5, RZ, 0x1, P3 ;  /* 0x00000001ff057807 */ /* 0x000fe40001800000 */
[----:B------:R-:W-:Y:S02]  /*16c80*/  SEL R3, RZ, 0x4, P2 ;  /* 0x00000004ff037807 */ /* 0x000fe40001000000 */
[----:B------:R-:W-:-:S04]  /*16c90*/  SEL R2, RZ, 0x2, P1 ;  /* 0x00000002ff027807 */ /* 0x000fc80000800000 */
[----:B------:R-:W-:Y:S02]  /*16ca0*/  IADD3 R2, R3, R2, R5 ;  /* 0x0000000203027210 */ /* 0x000fe40007ffe005 */
[----:B------:R-:W-:Y:S02]  /*16cb0*/  SEL R5, RZ, 0x10, P0 ;  /* 0x00000010ff057807 */ /* 0x000fe40000000000 */
[----:B------:R-:W-:Y:S01]  /*16cc0*/  SEL R3, RZ, 0x8, P5 ;  /* 0x00000008ff037807 */ /* 0x000fe20002800000 */
[----:B0-----:R-:W-:Y:S02]  /*16cd0*/  IMAD.SHL.U32 R8, R8, 0x8, RZ ;  /* 0x0000000808087824 */ /* 0x001fe400078e00ff */
[----:B-1----:R-:W-:-:S03]  /*16ce0*/  IMAD.SHL.U32 R6, R6, 0x8, RZ ;  /* 0x0000000806067824 */ /* 0x002fc600078e00ff */
[----:B------:R-:W-:-:S04]  /*16cf0*/  LOP3.LUT R8, R8, 0x38, RZ, 0xc0, !PT ;  /* 0x0000003808087812 */ /* 0x000fc800078ec0ff */
[----:B------:R-:W-:Y:S02]  /*16d00*/  LOP3.LUT R9, R8, 0x180, RZ, 0xfc, !PT ;  /* 0x0000018008097812 */ /* 0x000fe400078efcff */
[----:B------:R-:W-:Y:S02]  /*16d10*/  LOP3.LUT R6, R6, 0x38, RZ, 0xc0, !PT ;  /* 0x0000003806067812 */ /* 0x000fe400078ec0ff */
[----:B------:R-:W-:Y:S02]  /*16d20*/  ISETP.GE.AND P1, PT, R9, UR4, PT ;  /* 0x0000000409007c0c */ /* 0x000fe4000bf26270 */
[----:B------:R-:W-:Y:S02]  /*16d30*/  LOP3.LUT R8, R6, 0x140, RZ, 0xfc, !PT ;  /* 0x0000014006087812 */ /* 0x000fe400078efcff */
[----:B------:R-:W-:Y:S02]  /*16d40*/  IADD3 R2, R5, R2, R3 ;  /* 0x0000000205027210 */ /* 0x000fe40007ffe003 */
[----:B------:R-:W-:-:S02]  /*16d50*/  SEL R5, RZ, 0x40, P1 ;  /* 0x00000040ff057807 */ /* 0x000fc40000800000 */
[----:B------:R-:W-:Y:S02]  /*16d60*/  LOP3.LUT R6, R6, 0x1c0, RZ, 0xfc, !PT ;  /* 0x000001c006067812 */ /* 0x000fe400078efcff */
[----:B------:R-:W-:Y:S02]  /*16d70*/  ISETP.GE.AND P1, PT, R8, UR4, PT ;  /* 0x0000000408007c0c */ /* 0x000fe4000bf26270 */
        /* <DEDUP_REMOVED lines=10> */
[----:B------:R-:W5:Y:S04]  /*16e20*/  LDL.LU R12, [R1+0x4] ;  /* 0x00000400010c7983 */ /* 0x000f680000300800 */
[----:B------:R-:W5:Y:S04]  /*16e30*/  LDL R11, [R1+0x10] ;  /* 0x00001000010b7983 */ /* 0x000f680000100800 */
[----:B------:R-:W5:Y:S01]  /*16e40*/  LDL.LU R10, [R1+0x58] ;  /* 0x00005800010a7983 */ /* 0x000f620000300800 */
[----:B------:R-:W0:Y:S02]  /*16e50*/  S2R R13, SR_TID.X ;  /* 0x00000000000d7919 */ /* 0x000e240000002100 */
[----:B0-----:R-:W-:-:S05]  /*16e60*/  IMAD.SHL.U32 R13, R13, 0x8, RZ ;  /* 0x000000080d0d7824 */ /* 0x001fca00078e00ff */
[----:B------:R-:W-:Y:S01]  /*16e70*/  LOP3.LUT R13, R13, 0x38, RZ, 0xc0, !PT ;  /* 0x000000380d0d7812 */ /* 0x000fe200078ec0ff */
[----:B------:R-:W-:Y:S04]  /*16e80*/  SHFL.IDX PT, R14, R0, 0x1, 0x181f ;  /* 0x00381f00000e7f89 */ /* 0x000fe800000e0000 */
[----:B------:R-:W-:Y:S01]  /*16e90*/  SHFL.IDX PT, R9, R4, 0x1, 0x181f ;  /* 0x00381f0004097f89 */ /* 0x000fe200000e0000 */
[----:B--2---:R-:W-:-:S05]  /*16ea0*/  IMAD R7, R8, R7, RZ ;  /* 0x0000000708077224 */ /* 0x004fca00078e02ff */
[-C--:B---3--:R-:W-:Y:S02]  /*16eb0*/  ISETP.GE.AND P2, PT, R3, R7.reuse, PT ;  /* 0x000000070300720c */ /* 0x088fe40003f46270 */
[----:B----4-:R-:W-:Y:S02]  /*16ec0*/  ISETP.GE.AND P3, PT, R2, R7, PT ;  /* 0x000000070200720c */ /* 0x010fe40003f66270 */
[----:B-----5:R-:W-:-:S04]  /*16ed0*/  LOP3.LUT R12, R12, 0xffff7fff, RZ, 0xc0, !PT ;  /* 0xffff7fff0c0c7812 */ /* 0x020fc800078ec0ff */
[----:B------:R-:W-:-:S05]  /*16ee0*/  @P1 LOP3.LUT R12, R12, 0x8000, RZ, 0xfc, !PT ;  /* 0x000080000c0c1812 */ /* 0x000fca00078efcff */
[----:B------:R-:W-:Y:S02]  /*16ef0*/  @!P2 LOP3.LUT R2, R5, 0x40, RZ, 0xc0, !PT ;  /* 0x000000400502a812 */ /* 0x000fe400078ec0ff */
[C---:B------:R-:W-:Y:S02]  /*16f00*/  LOP3.LUT P1, RZ, R12.reuse, 0x8, RZ, 0xc0, !PT ;  /* 0x000000080cff7812 */ /* 0x040fe4000782c0ff */
[C---:B------:R-:W-:Y:S02]  /*16f10*/  LOP3.LUT P4, RZ, R12.reuse, 0x2, RZ, 0xc0, !PT ;  /* 0x000000020cff7812 */ /* 0x040fe4000788c0ff */
[----:B------:R-:W-:Y:S02]  /*16f20*/  LOP3.LUT R12, R12, 0xffffdfff, RZ, 0xc0, !PT ;  /* 0xffffdfff0c0c7812 */ /* 0x000fe400078ec0ff */
[----:B------:R-:W-:Y:S02]  /*16f30*/  @!P2 SHF.R.U32.HI R2, RZ, 0x2, R2 ;  /* 0x00000002ff02a819 */ /* 0x000fe40000011602 */
[----:B------:R-:W-:-:S02]  /*16f40*/  @P3 LOP3.LUT R12, R12, 0x2000, RZ, 0xfc, !PT ;  /* 0x000020000c0c3812 */ /* 0x000fc400078efcff */
[----:B------:R-:W-:Y:S02]  /*16f50*/  @!P2 ISETP.NE.U32.AND P3, PT, R2, RZ, PT ;  /* 0x000000ff0200a20c */ /* 0x000fe40003f65070 */
[----:B------:R-:W-:Y:S02]  /*16f60*/  @!P2 LOP3.LUT R2, R6, 0x80, RZ, 0xc0, !PT ;  /* 0x000000800602a812 */ /* 0x000fe400078ec0ff */
[----:B------:R-:W-:Y:S02]  /*16f70*/  LOP3.LUT R12, R12, 0xffffffdf, RZ, 0xc0, !PT ;  /* 0xffffffdf0c0c7812 */ /* 0x000fe400078ec0ff */
[----:B------:R-:W-:-:S07]  /*16f80*/  @!P2 SHF.R.U32.HI R2, RZ, 0x3, R2 ;  /* 0x00000003ff02a819 */ /* 0x000fce0000011602 */
[----:B------:R-:W-:Y:S02]  /*16f90*/  @P3 LOP3.LUT R12, R12, 0x20, RZ, 0xfc, !PT ;  /* 0x000000200c0c3812 */ /* 0x000fe400078efcff */
[----:B------:R-:W-:Y:S02]  /*16fa0*/  @!P2 ISETP.NE.U32.AND P3, PT, R2, RZ, PT ;  /* 0x000000ff0200a20c */ /* 0x000fe40003f65070 */
[----:B------:R-:W0:Y:S04]  /*16fb0*/  SHFL.IDX PT, R2, R0, RZ, 0x181f ;  /* 0x00181fff00027589 */ /* 0x000e2800000e0000 */
[----:B------:R-:W1:Y:S01]  /*16fc0*/  SHFL.IDX PT, R8, R4, RZ, 0x181f ;  /* 0x00181fff04087589 */ /* 0x000e6200000e0000 */
        /* <DEDUP_REMOVED lines=9> */
[----:B------:R-:W-:Y:S01]  /*17060*/  @!P2 LDGSTS.E.BYPASS.LTC128B.128 [R11+0x26400], desc[UR38][R2.64], !P1 ;  /* 0x26400000020bafae */ /* 0x000fe2000c901d66 */
        /* <DEDUP_REMOVED lines=56> */
.L_x_6624:
        /* <DEDUP_REMOVED lines=31> */
.L_x_6486:
[----:B------:R-:W-:Y:S05]  /*175e0*/  BSYNC B0 ;  /* 0x0000000000007941 */ /* 0x000fea0003800000 */
.L_x_6485:
[----:B--2---:R2:W5:Y:S01]  /*175f0*/  LDL R0, [R1] ;  /* 0x0000000001007983 */ /* 0x0045620000100800 */
[----:B------:R-:W-:Y:S01]  /*17600*/  PLOP3.LUT P0, PT, PT, PT, PT, 0x80, 0x0 ;  /* 0x000000000000781c */ /* 0x000fe20003f0f070 */
[----:B------:R-:W-:-:S12]  /*17610*/  NOP ;  /* 0x0000000000007918 */ /* 0x000fd80000000000 */
.L_x_6487:
[----:B0-----:R-:W3:Y:S01]  /*17620*/  LDL R2, [R1] ;  /* 0x0000000001027983 */ /* 0x001ee20000100800 */
        /* <DEDUP_REMOVED lines=18> */
.L_x_6625:
[----:B------:R-:W-:Y:S05]  /*17750*/  BSYNC B0 ;  /* 0x0000000000007941 */ /* 0x000fea0003800000 */
.L_x_6488:
[----:B0-----:R-:W3:Y:S01]  /*17760*/  LDL R2, [R1+0x4] ;  /* 0x0000040001027983 */ /* 0x001ee20000100800 */
[----:B------:R-:W-:Y:S01]  /*17770*/  BSSY B0, `(.L_x_6490) ;  /* 0x000009a000007945 */ /* 0x000fe20003800000 */
[----:B---3--:R-:W-:-:S13]  /*17780*/  LOP3.LUT P0, RZ, R2, 0x1, RZ, 0xc0, !PT ;  /* 0x0000000102ff7812 */ /* 0x008fda000780c0ff */
[----:B------:R-:W-:Y:S05]  /*17790*/  @!P0 BRA `(.L_x_6491) ;  /* 0x00000008005c8947 */ /* 0x000fea0003800000 */
[----:B------:R-:W3:Y:S04]  /*177a0*/  LDL R5, [R1] ;  /* 0x0000000001057983 */ /* 0x000ee80000100800 */
[----:B-1----:R-:W3:Y:S04]  /*177b0*/  LDL R4, [R1+0x8] ;  /* 0x0000080001047983 */ /* 0x002ee80000100800 */
[----:B------:R-:W4:Y:S01]  /*177c0*/  LDL R2, [R1+0x14] ;  /* 0x0000140001027983 */ /* 0x000f220000100800 */
[----:B------:R-:W-:Y:S01]  /*177d0*/  BSSY B1, `(.L_x_6492) ;  /* 0x0000008000017945 */ /* 0x000fe20003800000 */
[----:B------:R-:W0:Y:S02]  /*177e0*/  S2R R3, SR_TID.X ;  /* 0x0000000000037919 */ /* 0x000e240000002100 */
[----:B0-----:R-:W-:-:S04]  /*177f0*/  LOP3.LUT R3, R3, 0x7f, RZ, 0xc0, !PT ;  /* 0x0000007f03037812 */ /* 0x001fc800078ec0ff */
[----:B------:R-:W-:Y:S01]  /*17800*/  ISETP.NE.AND P1, PT, R3, RZ, PT ;  /* 0x000000ff0300720c */ /* 0x000fe20003f25270 */
[----:B---3--:R-:W-:Y:S01]  /*17810*/  IMAD R0, R4, 0x8, R5 ;  /* 0x0000000804007824 */ /* 0x008fe200078e0205 */
[----:B----4-:R-:W-:-:S04]  /*17820*/  SHF.L.U32 R2, R2, 0x1f, RZ ;  /* 0x0000001f02027819 */ /* 0x010fc800000006ff */
[----:B------:R-:W0:Y:S02]  /*17830*/  SYNCS.PHASECHK.TRANS64.TRYWAIT P0, [R0+URZ+0x38860], R2 ;  /* 0x03886002000075a7 */ /* 0x000e24000800017f */
[----:B0-----:R-:W-:Y:S05]  /*17840*/  @!P0 BRA `(.L_x_6493) ;  /* 0x0000005c00308947 */ /* 0x001fea0003800000 */
.L_x_6626:
[----:B------:R-:W-:Y:S05]  /*17850*/  BSYNC B1 ;  /* 0x0000000000017941 */ /* 0x000fea0003800000 */
.L_x_6492:
        /* <DEDUP_REMOVED lines=9> */
.L_x_6495:
[----:B------:R-:W-:Y:S05]  /*178f0*/  BSYNC B1 ;  /* 0x0000000000017941 */ /* 0x000fea0003800000 */
.L_x_6494:
[----:B------:R-:W3:Y:S04]  /*17900*/  LDL R5, [R1+0x1c] ;  /* 0x00001c0001057983 */ /* 0x000ee80000100800 */
[----:B------:R-:W3:Y:S04]  /*17910*/  LDL.LU R3, [R1+0x30] ;  /* 0x0000300001037983 */ /* 0x000ee80000300800 */
[----:B------:R-:W4:Y:S04]  /*17920*/  LDL R4, [R1] ;  /* 0x0000000001047983 */ /* 0x000f280000100800 */
[----:B0-----:R-:W4:Y:S01]  /*17930*/  LDL R2, [R1+0x8] ;  /* 0x0000080001027983 */ /* 0x001f220000100800 */
        /* <DEDUP_REMOVED lines=8> */
[----:B----4-:R-:W-:-:S04]  /*179c0*/  IMAD R2, R2, 0x10000, R4 ;  /* 0x0001000002027824 */ /* 0x010fc800078e0204 */
[----:B------:R-:W-:-:S07]  /*179d0*/  VIADD R4, R2, 0x400 ;  /* 0x0000040002047836 */ /* 0x000fce0000000000 */
.L_x_6496:
        /* <DEDUP_REMOVED lines=15> */
.L_x_6497:
        /* <DEDUP_REMOVED lines=15> */
.L_x_6498:
        /* <DEDUP_REMOVED lines=15> */
.L_x_6499:
        /* <DEDUP_REMOVED lines=15> */
.L_x_6500:
        /* <DEDUP_REMOVED lines=15> */
.L_x_6501:
        /* <DEDUP_REMOVED lines=15> */
.L_x_6502:
        /* <DEDUP_REMOVED lines=15> */
.L_x_6503:
        /* <DEDUP_REMOVED lines=10> */
.L_x_6491:
[----:B------:R-:W-:Y:S05]  /*18110*/  BSYNC B0 ;  /* 0x0000000000007941 */ /* 0x000fea0003800000 */
.L_x_6490:
[----:B-1----:R-:W3:Y:S04]  /*18120*/  LDL R4, [R1+0x24] ;  /* 0x0000240001047983 */ /* 0x002ee80000100800 */
[----:B------:R-:W4:Y:S01]  /*18130*/  LDL R5, [R1+0x20] ;  /* 0x0000200001057983 */ /* 0x000f220000100800 */
[----:B------:R-:W-:Y:S01]  /*18140*/  BSSY B0, `(.L_x_6504) ;  /* 0x00002b3000007945 */ /* 0x000fe20003800000 */
[----:B---3--:R-:W-:-:S05]  /*18150*/  VIADD R0, R4, 0xfffffffe ;  /* 0xfffffffe04007836 */ /* 0x008fca0000000000 */
[----:B----4-:R-:W-:-:S13]  /*18160*/  ISETP.GE.AND P0, PT, R0, R5, PT ;  /* 0x000000050000720c */ /* 0x010fda0003f06270 */
        /* <DEDUP_REMOVED lines=45> */
.L_x_6510:
[----:B------:R-:W3:Y:S01]  /*18440*/  LDL R2, [R1] ;  /* 0x0000000001027983 */ /* 0x000ee20000100800 */
[----:B------:R-:W-:Y:S01]  /*18450*/  BSSY B3, `(.L_x_6511) ;  /* 0x0000008000037945 */ /* 0x000fe20003800000 */
[----:B-1----:R-:W1:Y:S02]  /*18460*/  S2R R4, SR_TID.X ;  /* 0x0000000000047919 */ /* 0x002e640000002100 */
[----:B-1----:R-:W-:-:S04]  /*18470*/  LOP3.LUT R4, R4, 0x7f, RZ, 0xc0, !PT ;  /* 0x0000007f04047812 */ /* 0x002fc800078ec0ff */
[----:B------:R-:W-:Y:S01]  /*18480*/  ISETP.NE.AND P1, PT, R4, RZ, PT ;  /* 0x000000ff0400720c */ /* 0x000fe20003f25270 */
[----:B---3--:R-:W-:Y:S01]  /*18490*/  IMAD R3, R8, 0x8, R2 ;  /* 0x0000000808037824 */ /* 0x008fe200078e0202 */
[----:B------:R-:W-:-:S04]  /*184a0*/  SHF.L.U32 R2, R7, 0x1f, RZ ;  /* 0x0000001f07027819 */ /* 0x000fc800000006ff */
[----:B------:R-:W1:Y:S02]  /*184b0*/  SYNCS.PHASECHK.TRANS64.TRYWAIT P0, [R3+URZ+0x38840], R2 ;  /* 0x03884002030075a7 */ /* 0x000e64000800017f */
[----:B-1----:R-:W-:Y:S05]  /*184c0*/  @!P0 BRA `(.L_x_6512) ;  /* 0x0000005000248947 */ /* 0x002fea0003800000 */
.L_x_6627:
[----:B------:R-:W-:Y:S05]  /*184d0*/  BSYNC B3 ;  /* 0x0000000000037941 */ /* 0x000fea0003800000 */
.L_x_6511:
[----:B------:R-:W-:Y:S04]  /*184e0*/  BSSY B3, `(.L_x_6513) ;  /* 0x0000009000037945 */ /* 0x000fe80003800000 */
[----:B------:R-:W-:Y:S05]  /*184f0*/  @P1 BRA `(.L_x_6514) ;  /* 0x00000000001c1947 */ /* 0x000fea0003800000 */
[----:B------:R-:W3:Y:S01]  /*18500*/  S2R R5, SR_TID.X ;  /* 0x0000000000057919 */ /* 0x000ee20000002100 */
[----:B------:R-:W-:-:S04]  /*18510*/  IMAD.MOV.U32 R4, RZ, RZ, 0x2000 ;  /* 0x00002000ff047424 */ /* 0x000fc800078e00ff */
[----:B------:R4:W-:Y:S01]  /*18520*/  SYNCS.ARRIVE.TRANS64 RZ, [R3+URZ+0x38830], R4 ;  /* 0x0388300403ff79a7 */ /* 0x0009e2000800003f */
[----:B---3--:R-:W-:-:S04]  /*18530*/  LOP3.LUT R5, R5, 0x1f, RZ, 0xc0, !PT ;  /* 0x0000001f05057812 */ /* 0x008fc800078ec0ff */
[----:B------:R-:W-:-:S13]  /*18540*/  ISETP.NE.AND P0, PT, R5, RZ, PT ;  /* 0x000000ff0500720c */ /* 0x000fda0003f05270 */
[----:B----4-:R-:W-:Y:S05]  /*18550*/  @!P0 BRA `(.L_x_6514) ;  /* 0x0000000000048947 */ /* 0x010fea0003800000 */
[----:B------:R-:W-:Y:S01]  /*18560*/  BPT.TRAP 0x1 ;  /* 0x000000040000795c */ /* 0x000fe20000300000 */
.L_x_6514:
[----:B------:R-:W-:Y:S05]  /*18570*/  BSYNC B3 ;  /* 0x0000000000037941 */ /* 0x000fea0003800000 */
.L_x_6513:
[----:B0-----:R-:W3:Y:S04]  /*18580*/  LDL R8, [R1] ;  /* 0x0000000001087983 */ /* 0x001ee80000100800 */
        /* <DEDUP_REMOVED lines=13> */
.L_x_6515:
        /* <DEDUP_REMOVED lines=13> */
.L_x_6628:
[----:B------:R-:W-:Y:S05]  /*18730*/  BSYNC B3 ;  /* 0x0000000000037941 */ /* 0x000fea0003800000 */
.L_x_6516:
        /* <DEDUP_REMOVED lines=11> */
.L_x_6519:
[----:B------:R-:W-:Y:S05]  /*187f0*/  BSYNC B3 ;  /* 0x0000000000037941 */ /* 0x000fea0003800000 */
.L_x_6518:
[----:B------:R-:W3:Y:S04]  /*18800*/  LDL R4, [R1] ;  /* 0x0000000001047983 */ /* 0x000ee80000100800 */
        /* <DEDUP_REMOVED lines=10> */
.L_x_6520:
        /* <DEDUP_REMOVED lines=15> */
.L_x_6521:
        /* <DEDUP_REMOVED lines=15> */
.L_x_6522:
        /* <DEDUP_REMOVED lines=15> */
.L_x_6523:
        /* <DEDUP_REMOVED lines=15> */
.L_x_6524:
        /* <DEDUP_REMOVED lines=15> */
.L_x_6525:
        /* <DEDUP_REMOVED lines=15> */
.L_x_6526:
        /* <DEDUP_REMOVED lines=15> */
.L_x_6527:
        /* <DEDUP_REMOVED lines=10> */
.L_x_6509:
[----:B------:R-:W-:Y:S05]  /*18fe0*/  BSYNC B1 ;  /* 0x0000000000017941 */ /* 0x000fea0003800000 */
.L_x_6508:
[----:B------:R-:W3:Y:S02]  /*18ff0*/  LDL R4, [R1+0x24] ;  /* 0x0000240001047983 */ /* 0x000ee40000100800 */
[----:B---3--:R-:W-:-:S07]  /*19000*/  VIADD R0, R4, 0xfffffffd ;  /* 0xfffffffd04007836 */ /* 0x008fce0000000000 */
.L_x_6507:
[----:B------:R-:W-:Y:S05]  /*19010*/  BSYNC B2 ;  /* 0x0000000000027941 */ /* 0x000fea0003800000 */
.L_x_6506:
[----:B------:R-:W3:Y:S01]  /*19020*/  LDL.LU R2, [R1+0x24] ;  /* 0x0000240001027983 */ /* 0x000ee20000300800 */
[----:B------:R-:W-:Y:S01]  /*19030*/  VIADD R6, R6, 0xfffffffe ;  /* 0xfffffffe06067836 */ /* 0x000fe20000000000 */
[----:B---3--:R-:W-:-:S04]  /*19040*/  LOP3.LUT R2, RZ, R2, RZ, 0x33, !PT ;  /* 0x00000002ff027212 */ /* 0x008fc800078e33ff */
[----:B------:R-:W-:-:S13]  /*19050*/  ISETP.NE.AND P0, PT, R6, R2, PT ;  /* 0x000000020600720c */ /* 0x000fda0003f05270 */
[----:B------:R-:W-:Y:S05]  /*19060*/  @!P0 BRA `(.L_x_6505) ;  /* 0x0000001c00008947 */ /* 0x000fea0003800000 */
.L_x_6568:
        /* <DEDUP_REMOVED lines=36> */
.L_x_6530:
        /* <DEDUP_REMOVED lines=9> */
.L_x_6629:
[----:B------:R-:W-:Y:S05]  /*19340*/  BSYNC B2 ;  /* 0x0000000000027941 */ /* 0x000fea0003800000 */
.L_x_6531:
[----:B------:R-:W-:Y:S04]  /*19350*/  BSSY B2, `(.L_x_6533) ;  /* 0x0000009000027945 */ /* 0x000fe80003800000 */
[----:B------:R-:W-:Y:S05]  /*19360*/  @P1 BRA `(.L_x_6534) ;  /* 0x00000000001c1947 */ /* 0x000fea0003800000 */
[----:B------:R-:W1:Y:S01]  /*19370*/  S2R R5, SR_TID.X ;  /* 0x0000000000057919 */ /* 0x000e620000002100 */
[----:B------:R-:W-:-:S04]  /*19380*/  IMAD.MOV.U32 R3, RZ, RZ, 0x2000 ;  /* 0x00002000ff037424 */ /* 0x000fc800078e00ff */
[----:B------:R3:W-:Y:S01]  /*19390*/  SYNCS.ARRIVE.TRANS64 RZ, [R4+URZ+0x38830], R3 ;  /* 0x0388300304ff79a7 */ /* 0x0007e2000800003f */
[----:B-1----:R-:W-:-:S04]  /*193a0*/  LOP3.LUT R5, R5, 0x1f, RZ, 0xc0, !PT ;  /* 0x0000001f05057812 */ /* 0x002fc800078ec0ff */
[----:B------:R-:W-:-:S13]  /*193b0*/  ISETP.NE.AND P0, PT, R5, RZ, PT ;  /* 0x000000ff0500720c */ /* 0x000fda0003f05270 */
[----:B---3--:R-:W-:Y:S05]  /*193c0*/  @!P0 BRA `(.L_x_6534) ;  /* 0x0000000000048947 */ /* 0x008fea0003800000 */
[----:B------:R-:W-:Y:S01]  /*193d0*/  BPT.TRAP 0x1 ;  /* 0x000000040000795c */ /* 0x000fe20000300000 */
.L_x_6534:
[----:B------:R-:W-:Y:S05]  /*193e0*/  BSYNC B2 ;  /* 0x0000000000027941 */ /* 0x000fea0003800000 */
.L_x_6533:
[----:B------:R-:W3:Y:S04]  /*193f0*/  LDL R3, [R1] ;  /* 0x0000000001037983 */ /* 0x000ee80000100800 */
        /* <DEDUP_REMOVED lines=12> */
.L_x_6535:
        /* <DEDUP_REMOVED lines=13> */
.L_x_6630:
[----:B------:R-:W-:Y:S05]  /*19590*/  BSYNC B2 ;  /* 0x0000000000027941 */ /* 0x000fea0003800000 */
.L_x_6536:
        /* <DEDUP_REMOVED lines=11> */
.L_x_6539:
[----:B------:R-:W-:Y:S05]  /*19650*/  BSYNC B2 ;  /* 0x0000000000027941 */ /* 0x000fea0003800000 */
.L_x_6538:
[----:B------:R-:W3:Y:S01]  /*19660*/  LDL R5, [R1] ;  /* 0x0000000001057983 */ /* 0x000ee20000100800 */
        /* <DEDUP_REMOVED lines=9> */
.L_x_6540:
        /* <DEDUP_REMOVED lines=15> */
.L_x_6541:
        /* <DEDUP_REMOVED lines=15> */
.L_x_6542:
        /* <DEDUP_REMOVED lines=15> */
.L_x_6543:
        /* <DEDUP_REMOVED lines=15> */
.L_x_6544:
        /* <DEDUP_REMOVED lines=15> */
.L_x_6545:
        /* <DEDUP_REMOVED lines=15> */
.L_x_6546:
        /* <DEDUP_REMOVED lines=15> */
.L_x_6547:
        /* <DEDUP_REMOVED lines=10> */
.L_x_6529:
[----:B------:R-:W-:Y:S05]  /*19e30*/  BSYNC B1 ;  /* 0x0000000000017941 */ /* 0x000fea0003800000 */
.L_x_6528:
[----:B------:R-:W3:Y:S01]  /*19e40*/  LDL R2, [R1+0x4] ;  /* 0x0000040001027983 */ /* 0x000ee20000100800 */
[----:B------:R-:W-:Y:S01]  /*19e50*/  VIADD R7, R7, 0x1 ;  /* 0x0000000107077836 */ /* 0x000fe20000000000 */
[----:B------:R-:W-:Y:S04]  /*19e60*/  BSSY B1, `(.L_x_6548) ;  /* 0x00000dc000017945 */ /* 0x000fe80003800000 */
[----:B------:R-:W-:-:S04]  /*19e70*/  ISETP.NE.AND P0, PT, R7, 0x2, PT ;  /* 0x000000020700780c */ /* 0x000fc80003f05270 */
[----:B------:R-:W-:Y:S02]  /*19e80*/  SEL R9, R7, RZ, P0 ;  /* 0x000000ff07097207 */ /* 0x000fe40000000000 */
[----:B---3--:R-:W-:Y:S02]  /*19e90*/  LOP3.LUT P2, RZ, R2, 0x1, RZ, 0xc0, !PT ;  /* 0x0000000102ff7812 */ /* 0x008fe4000784c0ff */
[----:B------:R-:W-:-:S04]  /*19ea0*/  SEL R2, RZ, 0x1, P0 ;  /* 0x00000001ff027807 */ /* 0x000fc80000000000 */
[----:B------:R-:W-:Y:S01]  /*19eb0*/  LOP3.LUT R8, R6, R2, RZ, 0x3c, !PT ;  /* 0x0000000206087212 */ /* 0x000fe200078e3cff */
        /* <DEDUP_REMOVED lines=28> */
.L_x_6550:
[----:B------:R-:W3:Y:S01]  /*1a080*/  LDL R2, [R1] ;  /* 0x0000000001027983 */ /* 0x000ee20000100800 */
[----:B------:R-:W-:Y:S01]  /*1a090*/  SHF.L.U32 R3, R8, 0x1f, RZ ;  /* 0x0000001f08037819 */ /* 0x000fe200000006ff */
[----:B------:R-:W-:Y:S01]  /*1a0a0*/  BSSY B2, `(.L_x_6551) ;  /* 0x0000007000027945 */ /* 0x000fe20003800000 */
[----:B-1----:R-:W1:Y:S02]  /*1a0b0*/  S2R R4, SR_TID.X ;  /* 0x0000000000047919 */ /* 0x002e640000002100 */
[----:B-1----:R-:W-:-:S04]  /*1a0c0*/  LOP3.LUT R4, R4, 0x7f, RZ, 0xc0, !PT ;  /* 0x0000007f04047812 */ /* 0x002fc800078ec0ff */
[----:B------:R-:W-:Y:S01]  /*1a0d0*/  ISETP.NE.AND P1, PT, R4, RZ, PT ;  /* 0x000000ff0400720c */ /* 0x000fe20003f25270 */
[----:B---3--:R-:W-:-:S04]  /*1a0e0*/  IMAD R2, R9, 0x8, R2 ;  /* 0x0000000809027824 */ /* 0x008fc800078e0202 */
[----:B------:R-:W1:Y:S02]  /*1a0f0*/  SYNCS.PHASECHK.TRANS64.TRYWAIT P0, [R2+URZ+0x38840], R3 ;  /* 0x03884003020075a7 */ /* 0x000e64000800017f */
[----:B-1----:R-:W-:Y:S06]  /*1a100*/  @!P0 BRA `(.L_x_6552) ;  /* 0x0000003400648947 */ /* 0x002fec0003800000 */
.L_x_6631:
[----:B------:R-:W-:Y:S05]  /*1a110*/  BSYNC B2 ;  /* 0x0000000000027941 */ /* 0x000fea0003800000 */
.L_x_6551:
        /* <DEDUP_REMOVED lines=9> */
.L_x_6554:
[----:B------:R-:W-:Y:S05]  /*1a1b0*/  BSYNC B2 ;  /* 0x0000000000027941 */ /* 0x000fea0003800000 */
.L_x_6553:
        /* <DEDUP_REMOVED lines=14> */
.L_x_6555:
        /* <DEDUP_REMOVED lines=13> */
.L_x_6632:
[----:B------:R-:W-:Y:S05]  /*1a370*/  BSYNC B2 ;  /* 0x0000000000027941 */ /* 0x000fea0003800000 */
.L_x_6556:
        /* <DEDUP_REMOVED lines=11> */
.L_x_6559:
[----:B------:R-:W-:Y:S05]  /*1a430*/  BSYNC B2 ;  /* 0x0000000000027941 */ /* 0x000fea0003800000 */
.L_x_6558:
        /* <DEDUP_REMOVED lines=11> */
.L_x_6560:
        /* <DEDUP_REMOVED lines=15> */
.L_x_6561:
        /* <DEDUP_REMOVED lines=15> */
.L_x_6562:
        /* <DEDUP_REMOVED lines=15> */
.L_x_6563:
        /* <DEDUP_REMOVED lines=15> */
.L_x_6564:
        /* <DEDUP_REMOVED lines=15> */
.L_x_6565:
        /* <DEDUP_REMOVED lines=15> */
.L_x_6566:
        /* <DEDUP_REMOVED lines=15> */
.L_x_6567:
        /* <DEDUP_REMOVED lines=10> */
.L_x_6549:
[----:B------:R-:W-:Y:S05]  /*1ac20*/  BSYNC B1 ;  /* 0x0000000000017941 */ /* 0x000fea0003800000 */
.L_x_6548:
[----:B------:R-:W3:Y:S01]  /*1ac30*/  LDL R5, [R1+0x20] ;  /* 0x0000200001057983 */ /* 0x000ee20000100800 */
[----:B------:R-:W-:Y:S01]  /*1ac40*/  VIADD R0, R0, 0xfffffffe ;  /* 0xfffffffe00007836 */ /* 0x000fe20000000000 */
[----:B---3--:R-:W-:-:S13]  /*1ac50*/  ISETP.GT.AND P0, PT, R6, R5, PT ;  /* 0x000000050600720c */ /* 0x008fda0003f04270 */
[----:B------:R-:W-:Y:S05]  /*1ac60*/  @P0 BRA `(.L_x_6568) ;  /* 0xffffffe400000947 */ /* 0x000fea000383ffff */
.L_x_6505:
[----:B------:R-:W-:Y:S05]  /*1ac70*/  BSYNC B0 ;  /* 0x0000000000007941 */ /* 0x000fea0003800000 */
.L_x_6504:
        /* <DEDUP_REMOVED lines=24> */
.L_x_6570:
[----:B------:R-:W-:Y:S05]  /*1ae00*/  BSYNC B0 ;  /* 0x0000000000007941 */ /* 0x000fea0003800000 */
.L_x_6569:
[----:B------:R-:W-:-:S05]  /*1ae10*/  SEL R0, R0, RZ, P0 ;  /* 0x000000ff00007207 */ /* 0x000fca0000000000 */
[----:B------:R3:W-:Y:S02]  /*1ae20*/  STL [R1+0x8], R0 ;  /* 0x0000080001007387 */ /* 0x0007e40000100800 */
.L_x_6466:
[----:B------:R-:W-:Y:S05]  /*1ae30*/  BSYNC B7 ;  /* 0x0000000000077941 */ /* 0x000fea0003800000 */
.L_x_6464:
        /* <DEDUP_REMOVED lines=10> */
[----:B------:R3:W-:Y:S01]  /*1aee0*/  STL [R1], R0 ;  /* 0x0000000001007387 */ /* 0x0007e20000100800 */
[----:B------:R-:W-:Y:S06]  /*1aef0*/  BAR.ARV 0x4, 0x180 ;  /* 0x0106000000007b1d */ /* 0x000fec0000002000 */
[----:B------:R-:W-:Y:S05]  /*1af00*/  BRA `(.L_x_6572) ;  /* 0x0000000800d87947 */ /* 0x000fea0003800000 */
.L_x_6571:
[----:B------:R-:W3:Y:S01]  /*1af10*/  S2R R6, SR_TID.X ;  /* 0x0000000000067919 */ /* 0x000ee20000002100 */
[----:B------:R-:W-:Y:S01]  /*1af20*/  UMOV UR4, 0xffffffff ;  /* 0xffffffff00047882 */ /* 0x000fe20000000000 */
[----:B---3--:R-:W-:-:S04]  /*1af30*/  LOP3.LUT R6, R6, 0x1f, RZ, 0xc0, !PT ;  /* 0x0000001f06067812 */ /* 0x008fc800078ec0ff */
[----:B------:R-:W-:Y:S01]  /*1af40*/  ISETP.NE.AND P0, PT, R6, 0x1f, PT ;  /* 0x0000001f0600780c */ /* 0x000fe20003f05270 */
[----:B------:R-:W-:-:S12]  /*1af50*/  BRA.DIV UR4, `(.L_x_6573) ;  /* 0x0000002604f87947 */ /* 0x000fd8000b800000 */
[----:B------:R-:W-:Y:S01]  /*1af60*/  IMAD.IADD R0, R19, 0x1, R6 ;  /* 0x0000000113007824 */ /* 0x000fe200078e0206 */
[----:B------:R-:W-:-:S04]  /*1af70*/  ULDC UR4, c[0x0][0xd3c] ;  /* 0x00034f0000047ab9 */ /* 0x000fc80000000800 */
[----:B------:R-:W-:-:S13]  /*1af80*/  ISETP.GE.OR P1, PT, R0, UR4, !P0 ;  /* 0x0000000400007c0c */ /* 0x000fda000c726670 */
[----:B-1----:R-:W1:Y:S02]  /*1af90*/  @!P1 LDC.64 R2, c[0x0][0xd80] ;  /* 0x00036000ff029b82 */ /* 0x002e640000000a00 */
[----:B-1----:R-:W-:-:S06]  /*1afa0*/  @!P1 IMAD.WIDE R2, R0, 0x4, R2 ;  /* 0x0000000400029825 */ /* 0x002fcc00078e0202 */
[----:B------:R1:W3:Y:S01]  /*1afb0*/  @!P1 LDG.E R3, desc[UR38][R2.64] ;  /* 0x0000002602039981 */ /* 0x0002e2000c1e1900 */
[C---:B------:R-:W-:Y:S02]  /*1afc0*/  ISETP.GE.U32.AND P2, PT, R6.reuse, 0x2, PT ;  /* 0x000000020600780c */ /* 0x040fe40003f46070 */
[C---:B------:R-:W-:Y:S01]  /*1afd0*/  ISETP.GE.U32.AND P3, PT, R6.reuse, 0x4, PT ;  /* 0x000000040600780c */ /* 0x040fe20003f66070 */
[----:B------:R-:W-:Y:S01]  /*1afe0*/  SHFL.IDX PT, R0, R16, RZ, 0x1f ;  /* 0x00001fff10007589 */ /* 0x000fe200000e0000 */
[C---:B------:R-:W-:Y:S02]  /*1aff0*/  ISETP.GE.U32.AND P4, PT, R6.reuse, 0x8, PT ;  /* 0x000000080600780c */ /* 0x040fe40003f86070 */
[C---:B------:R-:W-:Y:S01]  /*1b000*/  ISETP.GE.U32.AND P5, PT, R6.reuse, 0x10, PT ;  /* 0x000000100600780c */ /* 0x040fe20003fa6070 */
[----:B------:R-:W-:Y:S01]  /*1b010*/  SHFL.IDX PT, R5, R16, 0x1, 0x1f ;  /* 0x00201f0010057f89 */ /* 0x000fe200000e0000 */
[----:B-1----:R-:W-:Y:S02]  /*1b020*/  IMAD.MOV.U32 R2, RZ, RZ, RZ ;  /* 0x000000ffff027224 */ /* 0x002fe400078e00ff */
[----:B---3--:R-:W-:Y:S01]  /*1b030*/  @!P1 IMAD.MOV.U32 R2, RZ, RZ, R3 ;  /* 0x000000ffff029224 */ /* 0x008fe200078e0003 */
        /* <DEDUP_REMOVED lines=16> */
[----:B------:R1:W3:Y:S02]  /*1b140*/  SHFL.IDX PT, R16, R3, 0x1f, 0x1f ;  /* 0x03e01f0003107f89 */ /* 0x0002e400000e0000 */
.L_x_6642:
[----:B------:R-:W-:Y:S02]  /*1b150*/  ULDC UR4, c[0x0][0xd38] ;  /* 0x00034e0000047ab9 */ /* 0x000fe40000000800 */
[----:B------:R-:W-:-:S04]  /*1b160*/  IMAD.U32 R4, RZ, RZ, UR4 ;  /* 0x00000004ff047e24 */ /* 0x000fc8000f8e00ff */
[----:B---3--:R-:W-:-:S04]  /*1b170*/  IMAD R16, R16, R4, RZ ;  /* 0x0000000410107224 */ /* 0x008fc800078e02ff */
[----:B------:R-:W-:-:S05]  /*1b180*/  IMAD.IADD R5, R5, 0x1, R16 ;  /* 0x0000000105057824 */ /* 0x000fca00078e0210 */
[----:B------:R-:W-:-:S13]  /*1b190*/  ISETP.GT.AND P6, PT, R5, R0, PT ;  /* 0x000000000500720c */ /* 0x000fda0003fc4270 */
[----:B------:R-:W-:Y:S05]  /*1b1a0*/  @P6 BRA `(.L_x_6574) ;  /* 0x00000000009c6947 */ /* 0x000fea0003800000 */
.L_x_6579:
[----:B------:R-:W3:Y:S01]  /*1b1b0*/  LDC R2, c[0x0][0xd3c] ;  /* 0x00034f00ff027b82 */ /* 0x000ee20000000800 */
[----:B------:R-:W-:-:S05]  /*1b1c0*/  VIADD R19, R19, 0x1f ;  /* 0x0000001f13137836 */ /* 0x000fca0000000000 */
[----:B---3--:R-:W-:-:S13]  /*1b1d0*/  ISETP.GE.AND P6, PT, R19, R2, PT ;  /* 0x000000021300720c */ /* 0x008fda0003fc6270 */
[----:B------:R-:W-:Y:S05]  /*1b1e0*/  @P6 BRA `(.L_x_6575) ;  /* 0x0000000400d46947 */ /* 0x000fea0003800000 */
[----:B-1----:R-:W1:Y:S01]  /*1b1f0*/  S2R R3, SR_TID.X ;  /* 0x0000000000037919 */ /* 0x002e620000002100 */
[----:B------:R-:W-:Y:S01]  /*1b200*/  BSSY B0, `(.L_x_6576) ;  /* 0x0000009000007945 */ /* 0x000fe20003800000 */
[----:B-1----:R-:W-:-:S05]  /*1b210*/  LOP3.LUT R3, R3, 0x1f, RZ, 0xc0, !PT ;  /* 0x0000001f03037812 */ /* 0x002fca00078ec0ff */
[----:B------:R-:W-:-:S05]  /*1b220*/  IMAD.IADD R4, R19, 0x1, R3 ;  /* 0x0000000113047824 */ /* 0x000fca00078e0203 */
[----:B------:R-:W-:Y:S01]  /*1b230*/  ISETP.GE.OR P6, PT, R4, R2, !P0 ;  /* 0x000000020400720c */ /* 0x000fe200047c6670 */
[----:B------:R-:W-:-:S12]  /*1b240*/  IMAD.MOV.U32 R2, RZ, RZ, RZ ;  /* 0x000000ffff027224 */ /* 0x000fd800078e00ff */
[----:B------:R-:W-:Y:S05]  /*1b250*/  @P6 BRA `(.L_x_6577) ;  /* 0x00000000000c6947 */ /* 0x000fea0003800000 */
[----:B------:R-:W1:Y:S02]  /*1b260*/  LDC.64 R2, c[0x0][0xd80] ;  /* 0x00036000ff027b82 */ /* 0x000e640000000a00 */
[----:B-1----:R-:W-:-:S06]  /*1b270*/  IMAD.WIDE R2, R4, 0x4, R2 ;  /* 0x0000000404027825 */ /* 0x002fcc00078e0202 */
[----:B------:R1:W5:Y:S02]  /*1b280*/  LDG.E R2, desc[UR38][R2.64] ;  /* 0x0000002602027981 */ /* 0x000364000c1e1900 */
.L_x_6577:
[----:B------:R-:W-:Y:S05]  /*1b290*/  BSYNC B0 ;  /* 0x0000000000007941 */ /* 0x000fea0003800000 */
.L_x_6576:
[----:B------:R-:W-:-:S03]  /*1b2a0*/  UMOV UR4, 0xffffffff ;  /* 0xffffffff00047882 */ /* 0x000fc60000000000 */
[----:B------:R-:W-:Y:S05]  /*1b2b0*/  BRA.DIV UR4, `(.L_x_6578) ;  /* 0x0000002a045c7947 */ /* 0x000fea000b800000 */
[----:B-1---5:R-:W1:Y:S02]  /*1b2c0*/  SHFL.UP PT, R3, R2, 0x1, RZ ;  /* 0x0420000002037989 */ /* 0x022e6400000e00ff */
        /* <DEDUP_REMOVED lines=15> */
.L_x_6650:
[----:B------:R-:W-:Y:S02]  /*1b3c0*/  ULDC UR4, c[0x0][0xd38] ;  /* 0x00034e0000047ab9 */ /* 0x000fe40000000800 */
[----:B------:R-:W-:-:S04]  /*1b3d0*/  IMAD.U32 R4, RZ, RZ, UR4 ;  /* 0x00000004ff047e24 */ /* 0x000fc8000f8e00ff */
[----:B---3--:R-:W-:-:S04]  /*1b3e0*/  IMAD R16, R16, R4, RZ ;  /* 0x0000000410107224 */ /* 0x008fc800078e02ff */
[----:B------:R-:W-:-:S05]  /*1b3f0*/  IMAD.IADD R5, R16, 0x1, R5 ;  /* 0x0000000110057824 */ /* 0x000fca00078e0205 */
[----:B------:R-:W-:-:S13]  /*1b400*/  ISETP.GT.AND P6, PT, R5, R0, PT ;  /* 0x000000000500720c */ /* 0x000fda0003fc4270 */
[----:B------:R-:W-:Y:S05]  /*1b410*/  @!P6 BRA `(.L_x_6579) ;  /* 0xfffffffc0064e947 */ /* 0x000fea000383ffff */
.L_x_6574:
        /* <DEDUP_REMOVED lines=8> */
.L_x_6654:
[----:B------:R-:W-:Y:S01]  /*1b4a0*/  ISETP.NE.AND P0, PT, R5, RZ, PT ;  /* 0x000000ff0500720c */ /* 0x000fe20003f05270 */
[----:B------:R-:W-:-:S12]  /*1b4b0*/  IMAD.MOV.U32 R5, RZ, RZ, RZ ;  /* 0x000000ffff057224 */ /* 0x000fd800078e00ff */
[----:B------:R-:W-:Y:S05]  /*1b4c0*/  @!P0 BRA `(.L_x_6581) ;  /* 0x0000000000148947 */ /* 0x000fea0003800000 */
[----:B------:R-:W-:Y:S01]  /*1b4d0*/  UMOV UR4, 0xffffffff ;  /* 0xffffffff00047882 */ /* 0x000fe20000000000 */
[----:B------:R-:W-:Y:S02]  /*1b4e0*/  VIADD R12, R6, 0xffffffff ;  /* 0xffffffff060c7836 */ /* 0x000fe40000000000 */
[----:B------:R-:W-:Y:S05]  /*1b4f0*/  BRA.DIV UR4, `(.L_x_6582) ;  /* 0x0000002a04ec7947 */ /* 0x000fea000b800000 */
[----:B-1----:R1:W0:Y:S02]  /*1b500*/  SHFL.IDX PT, R3, R3, R12, 0x1f ;  /* 0x00001f0c03037589 */ /* 0x00222400000e0000 */
.L_x_6657:
[----:B0-----:R-:W-:-:S07]  /*1b510*/  IMAD.MOV.U32 R5, RZ, RZ, R3 ;  /* 0x000000ffff057224 */ /* 0x001fce00078e0003 */
.L_x_6581:
[----:B-1-3--:R-:W1:Y:S01]  /*1b520*/  LDC.64 R2, c[0x0][0xd90] ;  /* 0x00036400ff027b82 */ /* 0x00ae620000000a00 */
[----:B------:R-:W-:-:S04]  /*1b530*/  IMAD.IADD R19, R6, 0x1, R19 ;  /* 0x0000000106137824 */ /* 0x000fc800078e0213 */
[----:B-1----:R-:W-:-:S05]  /*1b540*/  IMAD.WIDE R2, R19, 0x4, R2 ;  /* 0x0000000413027825 */ /* 0x002fca00078e0202 */
[----:B0-2---:R-:W4:Y:S01]  /*1b550*/  LDG.E R7, desc[UR38][R2.64] ;  /* 0x0000002602077981 */ /* 0x005f22000c1e1900 */
[----:B------:R-:W-:-:S04]  /*1b560*/  IMAD R16, R5, R4, R16 ;  /* 0x0000000405107224 */ /* 0x000fc800078e0210 */
[----:B------:R-:W-:Y:S02]  /*1b570*/  IMAD.IADD R0, R0, 0x1, -R16 ;  /* 0x0000000100007824 */ /* 0x000fe400078e0a10 */
[----:B----4-:R-:W-:-:S05]  /*1b580*/  IMAD R6, R17, R7, RZ ;  /* 0x0000000711067224 */ /* 0x010fca00078e02ff */
        /* <DEDUP_REMOVED lines=59> */
.L_x_6575:
[----:B------:R-:W-:Y:S01]  /*1b940*/  UMOV UR4, URZ ;  /* 0x0000003f00047c82 */ /* 0x000fe20008000000 */
[----:B------:R-:W-:Y:S01]  /*1b950*/  UMOV UR5, URZ ;  /* 0x0000003f00057c82 */ /* 0x000fe20008000000 */
[----:B------:R-:W-:Y:S01]  /*1b960*/  ULDC UR6, c[0x0][0xd3c] ;  /* 0x00034f0000067ab9 */ /* 0x000fe20000000800 */
[----:B------:R-:W-:Y:S02]  /*1b970*/  IMAD.MOV.U32 R16, RZ, RZ, R0 ;  /* 0x000000ffff107224 */ /* 0x000fe400078e0000 */
[----:B------:R-:W-:Y:S02]  /*1b980*/  IMAD.U32 R17, RZ, RZ, UR4 ;  /* 0x00000004ff117e24 */ /* 0x000fe4000f8e00ff */
[----:B------:R-:W-:Y:S02]  /*1b990*/  IMAD.U32 R18, RZ, RZ, UR5 ;  /* 0x00000005ff127e24 */ /* 0x000fe4000f8e00ff */
[----:B------:R-:W-:-:S07]  /*1b9a0*/  IMAD.U32 R19, RZ, RZ, UR6 ;  /* 0x00000006ff137e24 */ /* 0x000fce000f8e00ff */
.L_x_6583:
[----:B-1----:R1:W3:Y:S01]  /*1b9b0*/  LDL R3, [R1] ;  /* 0x0000000001037983 */ /* 0x0022e20000100800 */
[----:B------:R-:W4:Y:S01]  /*1b9c0*/  S2R R0, SR_TID.X ;  /* 0x0000000000007919 */ /* 0x000f220000002100 */
[----:B------:R-:W-:Y:S05]  /*1b9d0*/  WARPSYNC.ALL ;  /* 0x0000000000007948 */ /* 0x000fea0003800000 */
[----:B----4-:R-:W-:Y:S01]  /*1b9e0*/  LOP3.LUT R0, R0, 0x1f, RZ, 0xc0, !PT ;  /* 0x0000001f00007812 */ /* 0x010fe200078ec0ff */
[----:B------:R-:W-:Y:S03]  /*1b9f0*/  BAR.SYNC.DEFER_BLOCKING 0x4, 0x180 ;  /* 0x0106000000007b1d */ /* 0x000fe60000010000 */
[----:B------:R-:W-:-:S13]  /*1ba00*/  ISETP.NE.AND P0, PT, R0, RZ, PT ;  /* 0x000000ff0000720c */ /* 0x000fda0003f05270 */
[----:B------:R-:W3:Y:S01]  /*1ba10*/  @!P0 S2R R0, SR_CgaCtaId ;  /* 0x0000000000008919 */ /* 0x000ee20000008800 */
[----:B------:R-:W-:-:S04]  /*1ba20*/  @!P0 MOV R2, 0x400 ;  /* 0x0000040000028802 */ /* 0x000fc80000000f00 */
[----:B---3--:R-:W-:-:S05]  /*1ba30*/  @!P0 LEA R3, R0, R2, 0x18 ;  /* 0x0000000200038211 */ /* 0x008fca00078ec0ff */
[----:B------:R1:W-:Y:S04]  /*1ba40*/  @!P0 STS.128 [R3+0x388d0], R16 ;  /* 0x0388d01003008388 */ /* 0x0003e80000000c00 */
[----:B------:R1:W-:Y:S01]  /*1ba50*/  @!P0 STL [R1], R3 ;  /* 0x0000000301008387 */ /* 0x0003e20000100800 */
[----:B------:R-:W-:Y:S06]  /*1ba60*/  BAR.ARV 0x5, 0x180 ;  /* 0x0146000000007b1d */ /* 0x000fec0000002000 */
.L_x_6572:
[----:B------:R-:W-:Y:S02]  /*1ba70*/  ULDC UR4, c[0x0][0xd3c] ;  /* 0x00034f0000047ab9 */ /* 0x000fe40000000800 */
[----:B----4-:R-:W-:-:S13]  /*1ba80*/  ISETP.GE.AND P0, PT, R19, UR4, PT ;  /* 0x0000000413007c0c */ /* 0x010fda000bf06270 */
[----:B------:R-:W-:Y:S05]  /*1ba90*/  @!P0 BRA `(.L_x_6584) ;  /* 0xffffff8c00748947 */ /* 0x000fea000383ffff */
[----:B------:R-:W-:Y:S05]  /*1baa0*/  BSYNC B8 ;  /* 0x0000000000087941 */ /* 0x000fea0003800000 */
.L_x_6452:
        /* <DEDUP_REMOVED lines=12> */
.L_x_6658:
[----:B------:R-:W-:Y:S05]  /*1bb70*/  BSYNC B0 ;  /* 0x0000000000007941 */ /* 0x000fea0003800000 */
.L_x_6585:
[----:B------:R-:W-:-:S03]  /*1bb80*/  UMOV UR4, 0xffffffff ;  /* 0xffffffff00047882 */ /* 0x000fc60000000000 */
[----:B------:R-:W-:Y:S05]  /*1bb90*/  BRA.DIV UR4, `(.L_x_6587) ;  /* 0x0000002604807947 */ /* 0x000fea000b800000 */
[----:B------:R-:W1:Y:S02]  /*1bba0*/  S2R R2, SR_TID.X ;  /* 0x0000000000027919 */ /* 0x000e640000002100 */
[----:B-1----:R-:W-:-:S04]  /*1bbb0*/  SHF.R.U32.HI R2, RZ, 0x5, R2 ;  /* 0x00000005ff027819 */ /* 0x002fc80000011602 */
[----:B------:R-:W-:-:S05]  /*1bbc0*/  LOP3.LUT R2, R2, 0x3, RZ, 0xc0, !PT ;  /* 0x0000000302027812 */ /* 0x000fca00078ec0ff */
[----:B------:R1:W3:Y:S02]  /*1bbd0*/  SHFL.IDX PT, R14, R2, RZ, 0x1f ;  /* 0x00001fff020e7589 */ /* 0x0002e400000e0000 */
.L_x_6661:
[----:B---3--:R-:W-:Y:S01]  /*1bbe0*/  ISETP.NE.AND P0, PT, R14, RZ, PT ;  /* 0x000000ff0e00720c */ /* 0x008fe20003f05270 */
[----:B------:R-:W-:-:S12]  /*1bbf0*/  BSSY B0, `(.L_x_6588) ;  /* 0x0000027000007945 */ /* 0x000fd80003800000 */
[----:B------:R-:W-:Y:S05]  /*1bc00*/  @P0 BRA `(.L_x_6589) ;  /* 0x0000000000940947 */ /* 0x000fea0003800000 */
[----:B------:R-:W-:-:S03]  /*1bc10*/  UMOV UR4, 0xffffffff ;  /* 0xffffffff00047882 */ /* 0x000fc60000000000 */
[----:B------:R-:W-:Y:S05]  /*1bc20*/  BRA.DIV UR4, `(.L_x_6590) ;  /* 0x0000002604907947 */ /* 0x000fea000b800000 */
[----:B------:R-:W-:-:S13]  /*1bc30*/  ELECT P6, URZ, PT ;  /* 0x00000000003f782f */ /* 0x000fda00038c0000 */
.L_x_6664:
[----:B------:R-:W-:Y:S05]  /*1bc40*/  @!P6 BRA `(.L_x_6589) ;  /* 0x000000000084e947 */ /* 0x000fea0003800000 */
[----:B-1----:R-:W3:Y:S02]  /*1bc50*/  LDL.LU R2, [R1+0x64] ;  /* 0x0000640001027983 */ /* 0x002ee40000300800 */
[----:B---3--:R-:W-:-:S04]  /*1bc60*/  LOP3.LUT R2, R2, 0x2, RZ, 0xfc, !PT ;  /* 0x0000000202027812 */ /* 0x008fc800078efcff */
[----:B------:R-:W-:-:S13]  /*1bc70*/  ISETP.NE.AND P2, PT, R2, 0x3, PT ;  /* 0x000000030200780c */ /* 0x000fda0003f45270 */
[----:B------:R-:W-:Y:S05]  /*1bc80*/  @!P2 BRA `(.L_x_6591) ;  /* 0x000000000004a947 */ /* 0x000fea0003800000 */
[----:B------:R-:W-:Y:S01]  /*1bc90*/  BPT.TRAP 0x1 ;  /* 0x000000040000795c */ /* 0x000fe20000300000 */
.L_x_6591:
[----:B0-----:R-:W3:Y:S04]  /*1bca0*/  LDL R3, [R1+0x8] ;  /* 0x0000080001037983 */ /* 0x001ee80000100800 */
[----:B--2---:R-:W2:Y:S01]  /*1bcb0*/  LDL.LU R7, [R1+0x14] ;  /* 0x0000140001077983 */ /* 0x004ea20000300800 */
        /* <DEDUP_REMOVED lines=12> */
.L_x_6665:
[----:B------:R-:W1:Y:S02]  /*1bd80*/  SYNCS.PHASECHK.TRANS64.TRYWAIT P0, [R7+URZ], R2 ;  /* 0x00000002070075a7 */ /* 0x000e64000800017f */
[----:B-1----:R-:W-:Y:S05]  /*1bd90*/  @!P0 BRA `(.L_x_6593) ;  /* 0x0000002400688947 */ /* 0x002fea0003800000 */
.L_x_6666:
[----:B------:R-:W-:Y:S05]  /*1bda0*/  @!P2 BRA `(.L_x_6594) ;  /* 0x000000000004a947 */ /* 0x000fea0003800000 */
[----:B------:R-:W-:Y:S01]  /*1bdb0*/  BPT.TRAP 0x1 ;  /* 0x000000040000795c */ /* 0x000fe20000300000 */
.L_x_6594:
[----:B------:R-:W2:Y:S01]  /*1bdc0*/  LDL.LU R4, [R1+0x8] ;  /* 0x0000080001047983 */ /* 0x000ea20000300800 */
[----:B------:R-:W-:-:S04]  /*1bdd0*/  VIADD R0, R0, 0x38860 ;  /* 0x0003886000007836 */ /* 0x000fc80000000000 */
[----:B--2---:R-:W-:-:S04]  /*1bde0*/  IMAD R4, R4, 0x8, R0 ;  /* 0x0000000804047824 */ /* 0x004fc800078e0200 */
[----:B------:R-:W2:Y:S02]  /*1bdf0*/  SYNCS.PHASECHK.TRANS64.TRYWAIT P0, [R4+URZ], R5 ;  /* 0x00000005040075a7 */ /* 0x000ea4000800017f */
[----:B--2---:R-:W-:Y:S05]  /*1be00*/  @!P0 BRA `(.L_x_6595) ;  /* 0x0000002400608947 */ /* 0x004fea0003800000 */
.L_x_6667:
[----:B------:R-:W-:-:S07]  /*1be10*/  IMAD R3, R3, 0x8, R0 ;  /* 0x0000000803037824 */ /* 0x000fce00078e0200 */
.L_x_6596:
[----:B---3--:R3:W4:Y:S02]  /*1be20*/  SYNCS.PHASECHK.TRANS64.TRYWAIT P0, [R3+URZ], R2 ;  /* 0x00000002030075a7 */ /* 0x008724000800017f */
[----:B----4-:R-:W-:Y:S05]  /*1be30*/  @!P0 NANOSLEEP.SYNCS 0x989680 ;  /* 0x009896800000895d */ /* 0x010fea0003900000 */
[----:B------:R-:W4:Y:S02]  /*1be40*/  @!P0 SYNCS.PHASECHK.TRANS64 P0, [R3+URZ], R2 ;  /* 0x00000002030085a7 */ /* 0x000f24000800007f */
[----:B----4-:R-:W-:Y:S05]  /*1be50*/  @!P0 BRA `(.L_x_6596) ;  /* 0xfffffffc00f08947 */ /* 0x010fea000383ffff */
.L_x_6589:
[----:B------:R-:W-:Y:S05]  /*1be60*/  BSYNC B0 ;  /* 0x0000000000007941 */ /* 0x000fea0003800000 */
.L_x_6588:
[----:B------:R-:W-:Y:S05]  /*1be70*/  EXIT ;  /* 0x000000000000794d */ /* 0x000fea0003800000 */
.L_x_6360:
[----:B0-----:R-:W-:-:S04]  /*1be80*/  IMAD.U32 R3, RZ, RZ, UR37 ;  /* 0x00000025ff037e24 */ /* 0x001fc8000f8e00ff */
[----:B------:R0:W1:Y:S03]  /*1be90*/  SYNCS.PHASECHK.TRANS64.TRYWAIT P1, [R3+URZ+0x38800], R4 ;  /* 0x03880004030075a7 */ /* 0x000066000802017f */
[----:B-1----:R-:W-:Y:S05]  /*1bea0*/  @!P1 NANOSLEEP.SYNCS 0x989680 ;  /* 0x009896800000995d */ /* 0x002fea0003900000 */
[----:B------:R-:W1:Y:S02]  /*1beb0*/  @!P1 SYNCS.PHASECHK.TRANS64 P1, [R3+URZ+0x38800], R4 ;  /* 0x03880004030095a7 */ /* 0x000e64000802007f */
[----:B-1----:R-:W-:Y:S05]  /*1bec0*/  @!P1 BRA `(.L_x_6360) ;  /* 0xfffffffc00ec9947 */ /* 0x002fea000383ffff */
[----:B------:R-:W-:Y:S05]  /*1bed0*/  BRA `(.L_x_6597) ;  /* 0xfffffe7c00f07947 */ /* 0x000fea000383ffff */
.L_x_6364:
[----:B-1----:R1:W2:Y:S02]  /*1bee0*/  SYNCS.PHASECHK.TRANS64.TRYWAIT P1, [R3+URZ+0x38830], R6 ;  /* 0x03883006030075a7 */ /* 0x0022a4000802017f */
[----:B--2---:R-:W-:Y:S05]  /*1bef0*/  @!P1 NANOSLEEP.SYNCS 0x989680 ;  /* 0x009896800000995d */ /* 0x004fea0003900000 */
[----:B------:R-:W2:Y:S02]  /*1bf00*/  @!P1 SYNCS.PHASECHK.TRANS64 P1, [R3+URZ+0x38830], R6 ;  /* 0x03883006030095a7 */ /* 0x000ea4000802007f */
[----:B--2---:R-:W-:Y:S05]  /*1bf10*/  @!P1 BRA `(.L_x_6364) ;  /* 0xfffffffc00f09947 */ /* 0x004fea000383ffff */
[----:B------:R-:W-:Y:S05]  /*1bf20*/  BRA `(.L_x_6363) ;  /* 0xfffffe8000087947 */ /* 0x000fea000383ffff */
.L_x_6365:
[----:B--2---:R-:W-:-:S04]  /*1bf30*/  IMAD.U32 R5, RZ, RZ, UR37 ;  /* 0x00000025ff057e24 */ /* 0x004fc8000f8e00ff */
[----:B------:R2:W3:Y:S03]  /*1bf40*/  SYNCS.PHASECHK.TRANS64.TRYWAIT P1, [R5+URZ+0x38810], R4 ;  /* 0x03881004050075a7 */ /* 0x0004e6000802017f */
[----:B---3--:R-:W-:Y:S05]  /*1bf50*/  @!P1 NANOSLEEP.SYNCS 0x989680 ;  /* 0x009896800000995d */ /* 0x008fea0003900000 */
[----:B------:R-:W3:Y:S02]  /*1bf60*/  @!P1 SYNCS.PHASECHK.TRANS64 P1, [R5+URZ+0x38810], R4 ;  /* 0x03881004050095a7 */ /* 0x000ee4000802007f */
[----:B---3--:R-:W-:Y:S05]  /*1bf70*/  @!P1 BRA `(.L_x_6365) ;  /* 0xfffffffc00ec9947 */ /* 0x008fea000383ffff */
[----:B------:R-:W-:Y:S05]  /*1bf80*/  BRA `(.L_x_6598) ;  /* 0xfffffe8000907947 */ /* 0x000fea000383ffff */
.L_x_6369:
[----:B----4-:R4:W0:Y:S02]  /*1bf90*/  SYNCS.PHASECHK.TRANS64.TRYWAIT P1, [R3+URZ+0x38850], R6 ;  /* 0x03885006030075a7 */ /* 0x010824000802017f */
[----:B0-----:R-:W-:Y:S05]  /*1bfa0*/  @!P1 NANOSLEEP.SYNCS 0x989680 ;  /* 0x009896800000995d */ /* 0x001fea0003900000 */
[----:B------:R-:W0:Y:S02]  /*1bfb0*/  @!P1 SYNCS.PHASECHK.TRANS64 P1, [R3+URZ+0x38850], R6 ;  /* 0x03885006030095a7 */ /* 0x000e24000802007f */
[----:B0-----:R-:W-:Y:S05]  /*1bfc0*/  @!P1 BRA `(.L_x_6369) ;  /* 0xfffffffc00f09947 */ /* 0x001fea000383ffff */
[----:B------:R-:W-:Y:S05]  /*1bfd0*/  BRA `(.L_x_6368) ;  /* 0xfffffe80009c7947 */ /* 0x000fea000383ffff */
.L_x_6385:
[----:B-1----:R-:W-:-:S04]  /*1bfe0*/  IMAD.U32 R9, RZ, RZ, UR5 ;  /* 0x00000005ff097e24 */ /* 0x002fc8000f8e00ff */
[----:B------:R1:W2:Y:S03]  /*1bff0*/  SYNCS.PHASECHK.TRANS64.TRYWAIT P2, [R9+URZ+0x38830], R8 ;  /* 0x03883008090075a7 */ /* 0x0002a6000804017f */
[----:B--2---:R-:W-:Y:S05]  /*1c000*/  @!P2 NANOSLEEP.SYNCS 0x989680 ;  /* 0x009896800000a95d */ /* 0x004fea0003900000 */
[----:B------:R-:W2:Y:S02]  /*1c010*/  @!P2 SYNCS.PHASECHK.TRANS64 P2, [R9+URZ+0x38830], R8 ;  /* 0x038830080900a5a7 */ /* 0x000ea4000804007f */
[----:B--2---:R-:W-:Y:S05]  /*1c020*/  @!P2 BRA `(.L_x_6385) ;  /* 0xfffffffc00eca947 */ /* 0x004fea000383ffff */
[----:B------:R-:W-:Y:S05]  /*1c030*/  BRA `(.L_x_6384) ;  /* 0xfffffeb0000c7947 */ /* 0x000fea000383ffff */
.L_x_6389:
[----:B-1----:R-:W-:-:S04]  /*1c040*/  IMAD.U32 R9, RZ, RZ, UR5 ;  /* 0x00000005ff097e24 */ /* 0x002fc8000f8e00ff */
[----:B------:R1:W3:Y:S03]  /*1c050*/  SYNCS.PHASECHK.TRANS64.TRYWAIT P2, [R9+URZ+0x38850], R8 ;  /* 0x03885008090075a7 */ /* 0x0002e6000804017f */
[----:B---3--:R-:W-:Y:S05]  /*1c060*/  @!P2 NANOSLEEP.SYNCS 0x989680 ;  /* 0x009896800000a95d */ /* 0x008fea0003900000 */
[----:B------:R-:W3:Y:S02]  /*1c070*/  @!P2 SYNCS.PHASECHK.TRANS64 P2, [R9+URZ+0x38850], R8 ;  /* 0x038850080900a5a7 */ /* 0x000ee4000804007f */
[----:B---3--:R-:W-:Y:S05]  /*1c080*/  @!P2 BRA `(.L_x_6389) ;  /* 0xfffffffc00eca947 */ /* 0x008fea000383ffff */
[----:B------:R-:W-:Y:S05]  /*1c090*/  BRA `(.L_x_6388) ;  /* 0xfffffeb000687947 */ /* 0x000fea000383ffff */
.L_x_6406:
[----:B-1----:R-:W-:-:S04]  /*1c0a0*/  IMAD.U32 R6, RZ, RZ, UR5 ;  /* 0x00000005ff067e24 */ /* 0x002fc8000f8e00ff */
[----:B------:R1:W2:Y:S03]  /*1c0b0*/  SYNCS.PHASECHK.TRANS64.TRYWAIT P3, [R6+URZ+0x38830], R5 ;  /* 0x03883005060075a7 */ /* 0x0002a6000806017f */
[----:B--2---:R-:W-:Y:S05]  /*1c0c0*/  @!P3 NANOSLEEP.SYNCS 0x989680 ;  /* 0x009896800000b95d */ /* 0x004fea0003900000 */
[----:B------:R-:W2:Y:S02]  /*1c0d0*/  @!P3 SYNCS.PHASECHK.TRANS64 P3, [R6+URZ+0x38830], R5 ;  /* 0x038830050600b5a7 */ /* 0x000ea4000806007f */
[----:B--2---:R-:W-:Y:S05]  /*1c0e0*/  @!P3 BRA `(.L_x_6406) ;  /* 0xfffffffc00ecb947 */ /* 0x004fea000383ffff */
[----:B------:R-:W-:Y:S05]  /*1c0f0*/  BRA `(.L_x_6405) ;  /* 0xfffffee400747947 */ /* 0x000fea000383ffff */
.L_x_6410:
[----:B-1----:R-:W-:-:S04]  /*1c100*/  IMAD.U32 R6, RZ, RZ, UR5 ;  /* 0x00000005ff067e24 */ /* 0x002fc8000f8e00ff */
[----:B------:R1:W3:Y:S03]  /*1c110*/  SYNCS.PHASECHK.TRANS64.TRYWAIT P3, [R6+URZ+0x38850], R5 ;  /* 0x03885005060075a7 */ /* 0x0002e6000806017f */
[----:B---3--:R-:W-:Y:S05]  /*1c120*/  @!P3 NANOSLEEP.SYNCS 0x989680 ;  /* 0x009896800000b95d */ /* 0x008fea0003900000 */
[----:B------:R-:W3:Y:S02]  /*1c130*/  @!P3 SYNCS.PHASECHK.TRANS64 P3, [R6+URZ+0x38850], R5 ;  /* 0x038850050600b5a7 */ /* 0x000ee4000806007f */
[----:B---3--:R-:W-:Y:S05]  /*1c140*/  @!P3 BRA `(.L_x_6410) ;  /* 0xfffffffc00ecb947 */ /* 0x008fea000383ffff */
[----:B------:R-:W-:Y:S05]  /*1c150*/  BRA `(.L_x_6409) ;  /* 0xfffffee400d07947 */ /* 0x000fea000383ffff */
.L_x_6416:
[----:B--2---:R-:W-:-:S04]  /*1c160*/  IMAD.U32 R8, RZ, RZ, UR5 ;  /* 0x00000005ff087e24 */ /* 0x004fc8000f8e00ff */
[----:B------:R2:W3:Y:S03]  /*1c170*/  SYNCS.PHASECHK.TRANS64.TRYWAIT P2, [R8+URZ+0x38830], R5 ;  /* 0x03883005080075a7 */ /* 0x0004e6000804017f */
[----:B---3--:R-:W-:Y:S05]  /*1c180*/  @!P2 NANOSLEEP.SYNCS 0x989680 ;  /* 0x009896800000a95d */ /* 0x008fea0003900000 */
[----:B------:R-:W3:Y:S02]  /*1c190*/  @!P2 SYNCS.PHASECHK.TRANS64 P2, [R8+URZ+0x38830], R5 ;  /* 0x038830050800a5a7 */ /* 0x000ee4000804007f */
[----:B---3--:R-:W-:Y:S05]  /*1c1a0*/  @!P2 BRA `(.L_x_6416) ;  /* 0xfffffffc00eca947 */ /* 0x008fea000383ffff */
[----:B------:R-:W-:Y:S05]  /*1c1b0*/  BRA `(.L_x_6415) ;  /* 0xffffff0c00847947 */ /* 0x000fea000383ffff */
.L_x_6420:
[----:B--2---:R-:W-:-:S04]  /*1c1c0*/  IMAD.U32 R8, RZ, RZ, UR5 ;  /* 0x00000005ff087e24 */ /* 0x004fc8000f8e00ff */
[----:B------:R2:W3:Y:S03]  /*1c1d0*/  SYNCS.PHASECHK.TRANS64.TRYWAIT P2, [R8+URZ+0x38850], R5 ;  /* 0x03885005080075a7 */ /* 0x0004e6000804017f */
[----:B---3--:R-:W-:Y:S05]  /*1c1e0*/  @!P2 NANOSLEEP.SYNCS 0x989680 ;  /* 0x009896800000a95d */ /* 0x008fea0003900000 */
[----:B------:R-:W3:Y:S02]  /*1c1f0*/  @!P2 SYNCS.PHASECHK.TRANS64 P2, [R8+URZ+0x38850], R5 ;  /* 0x038850050800a5a7 */ /* 0x000ee4000804007f */
[----:B---3--:R-:W-:Y:S05]  /*1c200*/  @!P2 BRA `(.L_x_6420) ;  /* 0xfffffffc00eca947 */ /* 0x008fea000383ffff */
[----:B------:R-:W-:Y:S05]  /*1c210*/  BRA `(.L_x_6419) ;  /* 0xffffff0c00e07947 */ /* 0x000fea000383ffff */
.L_x_6472:
        /* <DEDUP_REMOVED lines=11> */
.L_x_6600:
[----:B------:R-:W-:Y:S05]  /*1c2d0*/  BSYNC B0 ;  /* 0x0000000000007941 */ /* 0x000fea0003800000 */
.L_x_6599:
[----:B------:R-:W-:Y:S05]  /*1c2e0*/  BRA `(.L_x_6601) ;  /* 0xffffff9400107947 */ /* 0x000fea000383ffff */
.L_x_6474:
[----:B------:R-:W-:Y:S01]  /*1c2f0*/  BSSY B0, `(.L_x_6602) ;  /* 0x0000006000007945 */ /* 0x000fe20003800000 */
[----:B------:R-:W-:-:S07]  /*1c300*/  IMAD.MOV.U32 R15, RZ, RZ, -0x1 ;  /* 0xffffffffff0f7424 */ /* 0x000fce00078e00ff */
[----:B012-4-:R-:W-:Y:S05]  /*1c310*/  WARPSYNC.COLLECTIVE R15, `(.L_x_6603) ;  /* 0x000000000f0c7348 */ /* 0x017fea0003c00000 */
[----:B------:R-:W-:Y:S02]  /*1c320*/  ELECT P6, UR62, PT ;  /* 0x00000000003e782f */ /* 0x000fe400038c0000 */
[----:B------:R-:W-:Y:S01]  /*1c330*/  MOV R14, UR62 ;  /* 0x0000003e000e7c02 */ /* 0x000fe20008000f00 */
[----:B012-4-:R-:W-:Y:S10]  /*1c340*/  ENDCOLLECTIVE ;  /* 0x000000000000791b */ /* 0x017ff40003800000 */
.L_x_6603:
[----:B------:R-:W-:Y:S05]  /*1c350*/  BSYNC B0 ;  /* 0x0000000000007941 */ /* 0x000fea0003800000 */
.L_x_6602:
[----:B------:R-:W-:Y:S05]  /*1c360*/  BRA `(.L_x_6604) ;  /* 0xffffff94001c7947 */ /* 0x000fea000383ffff */
.L_x_6476:
[----:B--2---:R2:W3:Y:S02]  /*1c370*/  SYNCS.PHASECHK.TRANS64.TRYWAIT P0, [R0+URZ+0x38840], R2 ;  /* 0x03884002000075a7 */ /* 0x0044e4000800017f */
[----:B---3--:R-:W-:Y:S05]  /*1c380*/  @!P0 NANOSLEEP.SYNCS 0x989680 ;  /* 0x009896800000895d */ /* 0x008fea0003900000 */
[----:B------:R-:W3:Y:S02]  /*1c390*/  @!P0 SYNCS.PHASECHK.TRANS64 P0, [R0+URZ+0x38840], R2 ;  /* 0x03884002000085a7 */ /* 0x000ee4000800007f */
[----:B---3--:R-:W-:Y:S05]  /*1c3a0*/  @!P0 BRA `(.L_x_6476) ;  /* 0xfffffffc00f08947 */ /* 0x008fea000383ffff */
[----:B------:R-:W-:Y:S05]  /*1c3b0*/  BRA `(.L_x_6605) ;  /* 0xffffff9400847947 */ /* 0x000fea000383ffff */
.L_x_6480:
[----:B------:R0:W5:Y:S01]  /*1c3c0*/  LDL R0, [R1+0x34] ;  /* 0x0000340001007983 */ /* 0x0001620000100800 */
[----:B------:R-:W-:Y:S02]  /*1c3d0*/  IMAD.MOV.U32 R6, RZ, RZ, R11 ;  /* 0x000000ffff067224 */ /* 0x000fe400078e000b */
[----:B------:R-:W-:Y:S02]  /*1c3e0*/  IMAD.MOV.U32 R13, RZ, RZ, R2 ;  /* 0x000000ffff0d7224 */ /* 0x000fe400078e0002 */
[----:B------:R-:W-:Y:S02]  /*1c3f0*/  IMAD.MOV.U32 R12, RZ, RZ, RZ ;  /* 0x000000ffff0c7224 */ /* 0x000fe400078e00ff */
[----:B------:R-:W-:Y:S02]  /*1c400*/  IMAD.MOV.U32 R11, RZ, RZ, 0x181f ;  /* 0x0000181fff0b7424 */ /* 0x000fe400078e00ff */
[----:B------:R-:W-:Y:S02]  /*1c410*/  IMAD.MOV.U32 R15, RZ, RZ, -0x1 ;  /* 0xffffffffff0f7424 */ /* 0x000fe400078e00ff */
[----:B0-----:R-:W-:-:S07]  /*1c420*/  IMAD.IADD R8, R8, 0x1, R6 ;  /* 0x0000000108087824 */ /* 0x001fce00078e0206 */
[----:B-----5:R-:W-:Y:S05]  /*1c430*/  WARPSYNC.COLLECTIVE R15, `(.L_x_6606) ;  /* 0x000000000f087348 */ /* 0x020fea0003c00000 */
[----:B------:R0:W1:Y:S02]  /*1c440*/  SHFL.IDX P6, R14, R13, R12, R11 ;  /* 0x0000000c0d0e7389 */ /* 0x00006400000c000b */
[----:B01---5:R-:W-:Y:S01]  /*1c450*/  ENDCOLLECTIVE ;  /* 0x000000000000791b */ /* 0x023fe20003800000 */
.L_x_6606:
[----:B------:R0:W-:Y:S01]  /*1c460*/  STL [R1+0x38], R8 ;  /* 0x0000380801007387 */ /* 0x0001e20000100800 */
[----:B------:R-:W-:Y:S02]  /*1c470*/  IMAD.MOV.U32 R13, RZ, RZ, R3 ;  /* 0x000000ffff0d7224 */ /* 0x000fe400078e0003 */
[----:B------:R-:W-:-:S07]  /*1c480*/  IMAD.MOV.U32 R4, RZ, RZ, R14 ;  /* 0x000000ffff047224 */ /* 0x000fce00078e000e */
[----:B0-----:R-:W-:Y:S05]  /*1c490*/  WARPSYNC.COLLECTIVE R15, `(.L_x_6607) ;  /* 0x000000000f087348 */ /* 0x001fea0003c00000 */
[----:B------:R1:W2:Y:S02]  /*1c4a0*/  SHFL.IDX P6, R14, R13, R12, R11 ;  /* 0x0000000c0d0e7389 */ /* 0x0002a400000c000b */
[----:B012---:R-:W-:Y:S01]  /*1c4b0*/  ENDCOLLECTIVE ;  /* 0x000000000000791b */ /* 0x007fe20003800000 */
.L_x_6607:
[----:B------:R-:W-:Y:S02]  /*1c4c0*/  IMAD.MOV.U32 R13, RZ, RZ, R2 ;  /* 0x000000ffff0d7224 */ /* 0x000fe400078e0002 */
[----:B------:R-:W-:Y:S02]  /*1c4d0*/  IMAD.MOV.U32 R12, RZ, RZ, 0x1 ;  /* 0x00000001ff0c7424 */ /* 0x000fe400078e00ff */
[----:B------:R-:W-:-:S07]  /*1c4e0*/  IMAD.MOV.U32 R5, RZ, RZ, R14 ;  /* 0x000000ffff057224 */ /* 0x000fce00078e000e */
[----:B------:R-:W-:Y:S05]  /*1c4f0*/  WARPSYNC.COLLECTIVE R15, `(.L_x_6608) ;  /* 0x000000000f087348 */ /* 0x000fea0003c00000 */
[----:B------:R0:W1:Y:S02]  /*1c500*/  SHFL.IDX P6, R14, R13, R12, R11 ;  /* 0x0000000c0d0e7389 */ /* 0x00006400000c000b */
[----:B01----:R-:W-:Y:S01]  /*1c510*/  ENDCOLLECTIVE ;  /* 0x000000000000791b */ /* 0x003fe20003800000 */
.L_x_6608:
[----:B------:R-:W-:Y:S02]  /*1c520*/  IMAD.MOV.U32 R13, RZ, RZ, R3 ;  /* 0x000000ffff0d7224 */ /* 0x000fe400078e0003 */
[----:B------:R-:W-:-:S07]  /*1c530*/  IMAD.MOV.U32 R6, RZ, RZ, R14 ;  /* 0x000000ffff067224 */ /* 0x000fce00078e000e */
[----:B------:R-:W-:Y:S05]  /*1c540*/  WARPSYNC.COLLECTIVE R15, `(.L_x_6609) ;  /* 0x000000000f087348 */ /* 0x000fea0003c00000 */
[----:B------:R0:W1:Y:S02]  /*1c550*/  SHFL.IDX P6, R14, R13, R12, R11 ;  /* 0x0000000c0d0e7389 */ /* 0x00006400000c000b */
[----:B01----:R-:W-:Y:S01]  /*1c560*/  ENDCOLLECTIVE ;  /* 0x000000000000791b */ /* 0x003fe20003800000 */
.L_x_6609:
[----:B------:R-:W-:Y:S02]  /*1c570*/  IMAD.MOV.U32 R13, RZ, RZ, R2 ;  /* 0x000000ffff0d7224 */ /* 0x000fe400078e0002 */
[----:B------:R-:W-:Y:S02]  /*1c580*/  IMAD.MOV.U32 R12, RZ, RZ, 0x2 ;  /* 0x00000002ff0c7424 */ /* 0x000fe400078e00ff */
[----:B------:R-:W-:Y:S02]  /*1c590*/  IMAD R0, R0, R7, RZ ;  /* 0x0000000700007224 */ /* 0x000fe400078e02ff */
[----:B------:R-:W-:-:S03]  /*1c5a0*/  VIADD R7, R8, 0x10 ;  /* 0x0000001008077836 */ /* 0x000fc60000000000 */
[----:B------:R-:W-:Y:S02]  /*1c5b0*/  ISETP.GE.AND P1, PT, R8, R0, PT ;  /* 0x000000000800720c */ /* 0x000fe40003f26270 */
[----:B------:R0:W-:Y:S11]  /*1c5c0*/  STL [R1+0x40], R7 ;  /* 0x0000400701007387 */ /* 0x0001f60000100800 */
        /* <DEDUP_REMOVED lines=16> */
.L_x_6610:
        /* <DEDUP_REMOVED lines=10> */
.L_x_6611:
        /* <DEDUP_REMOVED lines=11> */
.L_x_6612:
        /* <DEDUP_REMOVED lines=14> */
.L_x_6613:
[----:B------:R-:W-:Y:S01]  /*1c900*/  IMAD.MOV.U32 R3, RZ, RZ, R14 ;  /* 0x000000ffff037224 */ /* 0x000fe200078e000e */
[----:B------:R-:W-:Y:S06]  /*1c910*/  BRA `(.L_x_6614) ;  /* 0xffffff9800ec7947 */ /* 0x000fec000383ffff */
.L_x_6484:
[----:B------:R-:W2:Y:S04]  /*1c920*/  LDL.LU R13, [R1+0x34] ;  /* 0x00003400010d7983 */ /* 0x000ea80000300800 */
[----:B------:R-:W3:Y:S04]  /*1c930*/  LDL.LU R12, [R1+0x38] ;  /* 0x00003800010c7983 */ /* 0x000ee80000300800 */
[----:B------:R-:W4:Y:S04]  /*1c940*/  LDL.LU R11, [R1+0x40] ;  /* 0x00004000010b7983 */ /* 0x000f280000300800 */
[----:B------:R-:W5:Y:S04]  /*1c950*/  LDL.LU R9, [R1+0x58] ;  /* 0x0000580001097983 */ /* 0x000f680000300800 */
[----:B------:R-:W5:Y:S01]  /*1c960*/  LDL.LU R8, [R1+0x4] ;  /* 0x0000040001087983 */ /* 0x000f620000300800 */
[----:B------:R-:W-:Y:S01]  /*1c970*/  BSSY B0, `(.L_x_6615) ;  /* 0x0000017000007945 */ /* 0x000fe20003800000 */
[----:B------:R-:W-:-:S02]  /*1c980*/  IMAD.MOV.U32 R15, RZ, RZ, -0x1 ;  /* 0xffffffffff0f7424 */ /* 0x000fc400078e00ff */
[----:B--2---:R-:W-:Y:S02]  /*1c990*/  IMAD R7, R13, R7, RZ ;  /* 0x000000070d077224 */ /* 0x004fe400078e02ff */
[----:B------:R-:W-:-:S03]  /*1c9a0*/  IMAD.MOV.U32 R13, RZ, RZ, R4 ;  /* 0x000000ffff0d7224 */ /* 0x000fc600078e0004 */
[-C--:B---3--:R-:W-:Y:S01]  /*1c9b0*/  ISETP.GE.AND P2, PT, R12, R7.reuse, PT ;  /* 0x000000070c00720c */ /* 0x088fe20003f46270 */
[----:B------:R-:W-:Y:S01]  /*1c9c0*/  IMAD.MOV.U32 R12, RZ, RZ, RZ ;  /* 0x000000ffff0c7224 */ /* 0x000fe200078e00ff */
[-C--:B----4-:R-:W-:Y:S01]  /*1c9d0*/  ISETP.GE.AND P3, PT, R11, R7.reuse, PT ;  /* 0x000000070b00720c */ /* 0x090fe20003f66270 */
[----:B------:R-:W-:Y:S01]  /*1c9e0*/  IMAD.MOV.U32 R11, RZ, RZ, 0x181f ;  /* 0x0000181fff0b7424 */ /* 0x000fe200078e00ff */
[----:B-----5:R-:W-:Y:S02]  /*1c9f0*/  ISETP.GE.AND P4, PT, R9, R7, PT ;  /* 0x000000070900720c */ /* 0x020fe40003f86270 */
[----:B------:R-:W-:-:S07]  /*1ca00*/  LOP3.LUT R8, R8, 0xffffffdf, RZ, 0xc0, !PT ;  /* 0xffffffdf08087812 */ /* 0x000fce00078ec0ff */
        /* <DEDUP_REMOVED lines=13> */
.L_x_6616:
[----:B------:R-:W-:Y:S05]  /*1cae0*/  BSYNC B0 ;  /* 0x0000000000007941 */ /* 0x000fea0003800000 */
.L_x_6615:
[----:B------:R0:W-:Y:S04]  /*1caf0*/  STL [R1+0x6c], R16 ;  /* 0x00006c1001007387 */ /* 0x0001e80000100800 */
[----:B0-----:R0:W5:Y:S04]  /*1cb00*/  LDL.LU R16, [R1+0x4] ;  /* 0x0000040001107983 */ /* 0x0011680000300800 */
[----:B------:R1:W-:Y:S04]  /*1cb10*/  STL [R1+0x68], R7 ;  /* 0x0000680701007387 */ /* 0x0003e80000100800 */
[----:B-1----:R0:W5:Y:S01]  /*1cb20*/  LDL R7, [R1+0x10] ;  /* 0x0000100001077983 */ /* 0x0021620000100800 */
[----:B------:R-:W-:-:S02]  /*1cb30*/  IMAD.MOV.U32 R13, RZ, RZ, R0 ;  /* 0x000000ffff0d7224 */ /* 0x000fc400078e0000 */
[----:B------:R-:W-:Y:S02]  /*1cb40*/  IMAD.MOV.U32 R12, RZ, RZ, RZ ;  /* 0x000000ffff0c7224 */ /* 0x000fe400078e00ff */
[----:B------:R-:W-:Y:S02]  /*1cb50*/  IMAD.MOV.U32 R11, RZ, RZ, 0x181f ;  /* 0x0000181fff0b7424 */ /* 0x000fe400078e00ff */
[----:B------:R-:W-:Y:S02]  /*1cb60*/  IMAD.MOV.U32 R15, RZ, RZ, -0x1 ;  /* 0xffffffffff0f7424 */ /* 0x000fe400078e00ff */
[----:B0-----:R-:W-:-:S07]  /*1cb70*/  IMAD.MOV.U32 R8, RZ, RZ, R14 ;  /* 0x000000ffff087224 */ /* 0x001fce00078e000e */
[----:B-----5:R-:W-:Y:S05]  /*1cb80*/  WARPSYNC.COLLECTIVE R15, `(.L_x_6617) ;  /* 0x000000000f087348 */ /* 0x020fea0003c00000 */
[----:B------:R0:W1:Y:S02]  /*1cb90*/  SHFL.IDX P6, R14, R13, R12, R11 ;  /* 0x0000000c0d0e7389 */ /* 0x00006400000c000b */
[----:B01---5:R-:W-:Y:S01]  /*1cba0*/  ENDCOLLECTIVE ;  /* 0x000000000000791b */ /* 0x023fe20003800000 */
.L_x_6617:
        /* <DEDUP_REMOVED lines=35> */
[C---:B------:R-:W-:Y:S02]  /*1cde0*/  LOP3.LUT P5, RZ, R16.reuse, 0x4, RZ, 0xc0, !PT ;  /* 0x0000000410ff7812 */ /* 0x040fe400078ac0ff */
[----:B------:R-:W-:Y:S01]  /*1cdf0*/  @!P3 LOP3.LUT R8, R5, 0x40, RZ, 0xc0, !PT ;  /* 0x000000400508b812 */ /* 0x000fe200078ec0ff */
[----:B------:R0:W-:Y:S01]  /*1ce00*/  @!P2 LDGSTS.E.BYPASS.LTC128B.128 [R7+0x32400], desc[UR38][R2.64+0x300], P6 ;  /* 0x324003000207afae */ /* 0x0001e2000b101d66 */
[----:B------:R-:W-:Y:S02]  /*1ce10*/  LOP3.LUT R16, R16, 0xfffdffff, RZ, 0xc0, !PT ;  /* 0xfffdffff10107812 */ /* 0x000fe400078ec0ff */
[----:B------:R-:W-:-:S07]  /*1ce20*/  @!P3 SHF.R.U32.HI R8, RZ, 0x2, R8 ;  /* 0x00000002ff08b819 */ /* 0x000fce0000011608 */
[----:B0-----:R-:W-:Y:S05]  /*1ce30*/  WARPSYNC.COLLECTIVE R15, `(.L_x_6618) ;  /* 0x000000000f087348 */ /* 0x001fea0003c00000 */
[----:B------:R1:W2:Y:S02]  /*1ce40*/  SHFL.IDX P6, R14, R13, R12, R11 ;  /* 0x0000000c0d0e7389 */ /* 0x0002a400000c000b */
[----:B012---:R-:W-:Y:S01]  /*1ce50*/  ENDCOLLECTIVE ;  /* 0x000000000000791b */ /* 0x007fe20003800000 */
.L_x_6618:
        /* <DEDUP_REMOVED lines=12> */
[----:B------:R-:W-:Y:S01]  /*1cf20*/  @!P3 ISETP.NE.U32.AND P4, PT, R8, RZ, PT ;  /* 0x000000ff0800b20c */ /* 0x000fe20003f85070 */
[----:B0-----:R-:W-:-:S12]  /*1cf30*/  IMAD.MOV.U32 R9, RZ, RZ, R14 ;  /* 0x000000ffff097224 */ /* 0x001fd800078e000e */
[----:B------:R-:W-:Y:S05]  /*1cf40*/  WARPSYNC.COLLECTIVE R15, `(.L_x_6619) ;  /* 0x000000000f087348 */ /* 0x000fea0003c00000 */
[----:B------:R0:W1:Y:S02]  /*1cf50*/  SHFL.IDX P6, R14, R13, R12, R11 ;  /* 0x0000000c0d0e7389 */ /* 0x00006400000c000b */
[----:B01----:R-:W-:Y:S01]  /*1cf60*/  ENDCOLLECTIVE ;  /* 0x000000000000791b */ /* 0x003fe20003800000 */
.L_x_6619:
        /* <DEDUP_REMOVED lines=29> */
.L_x_6620:
        /* <DEDUP_REMOVED lines=13> */
.L_x_6621:
[----:B------:R-:W-:Y:S02]  /*1d210*/  @!P4 LOP3.LUT R8, R6, 0x80, RZ, 0xc0, !PT ;  /* 0x000000800608c812 */ /* 0x000fe400078ec0ff */
[----:B------:R-:W-:Y:S02]  /*1d220*/  @!P4 LOP3.LUT R2, R5, 0x40, RZ, 0xc0, !PT ;  /* 0x000000400502c812 */ /* 0x000fe400078ec0ff */
[----:B------:R-:W-:Y:S02]  /*1d230*/  @!P4 SHF.R.U32.HI R8, RZ, 0x3, R8 ;  /* 0x00000003ff08c819 */ /* 0x000fe40000011608 */
[----:B------:R-:W-:Y:S02]  /*1d240*/  @!P4 SHF.R.U32.HI R9, RZ, 0x2, R2 ;  /* 0x00000002ff09c819 */ /* 0x000fe40000011602 */
[----:B------:R-:W-:Y:S01]  /*1d250*/  @!P4 ISETP.NE.U32.AND P3, PT, R8, RZ, PT ;  /* 0x000000ff0800c20c */ /* 0x000fe20003f65070 */
[----:B------:R-:W0:Y:S01]  /*1d260*/  S2R R15, SR_TID.X ;  /* 0x00000000000f7919 */ /* 0x000e220000002100 */
[----:B------:R-:W-:Y:S01]  /*1d270*/  IMAD.MOV.U32 R3, RZ, RZ, R14 ;  /* 0x000000ffff037224 */ /* 0x000fe200078e000e */
[----:B------:R-:W-:Y:S01]  /*1d280*/  @!P4 ISETP.NE.U32.AND P6, PT, R9, RZ, PT ;  /* 0x000000ff0900c20c */ /* 0x000fe20003fc5070 */
[----:B0-----:R-:W-:-:S05]  /*1d290*/  IMAD.SHL.U32 R15, R15, 0x8, RZ ;  /* 0x000000080f0f7824 */ /* 0x001fca00078e00ff */
[----:B------:R-:W-:-:S04]  /*1d2a0*/  LOP3.LUT R15, R15, 0x38, RZ, 0xc0, !PT ;  /* 0x000000380f0f7812 */ /* 0x000fc800078ec0ff */
        /* <DEDUP_REMOVED lines=11> */
[----:B------:R0:W5:Y:S10]  /*1d360*/  LDL.LU R16, [R1+0x6c] ;  /* 0x00006c0001107983 */ /* 0x0001740000300800 */
[----:B------:R0:W-:Y:S04]  /*1d370*/  @!P4 LDGSTS.E.BYPASS.LTC128B.128 [R7+0x2b400], desc[UR38][R2.64+0x100], !P2 ;  /* 0x2b4001000207cfae */ /* 0x0001e8000d101d66 */
[----:B------:R0:W-:Y:S04]  /*1d380*/  @!P4 LDGSTS.E.BYPASS.LTC128B.128 [R7+0x2d400], desc[UR38][R2.64+0x180], !P5 ;  /* 0x2d4001800207cfae */ /* 0x0001e8000e901d66 */
[----:B------:R0:W-:Y:S04]  /*1d390*/  @!P4 LDGSTS.E.BYPASS.LTC128B.128 [R7+0x2f400], desc[UR38][R2.64+0x200], !P0 ;  /* 0x2f4002000207cfae */ /* 0x0001e8000c101d66 */
[----:B------:R0:W-:Y:S04]  /*1d3a0*/  @!P4 LDGSTS.E.BYPASS.LTC128B.128 [R7+0x31400], desc[UR38][R2.64+0x280], !P1 ;  /* 0x314002800207cfae */ /* 0x0001e8000c901d66 */
[----:B------:R0:W-:Y:S04]  /*1d3b0*/  @!P4 LDGSTS.E.BYPASS.LTC128B.128 [R7+0x33400], desc[UR38][R2.64+0x300], P6 ;  /* 0x334003000207cfae */ /* 0x0001e8000b101d66 */
[----:B------:R0:W-:Y:S04]  /*1d3c0*/  @!P4 LDGSTS.E.BYPASS.LTC128B.128 [R7+0x35400], desc[UR38][R2.64+0x380], P3 ;  /* 0x354003800207cfae */ /* 0x0001e80009901d66 */
[----:B------:R0:W5:Y:S01]  /*1d3d0*/  LDL.LU R7, [R1+0x68] ;  /* 0x0000680001077983 */ /* 0x0001620000300800 */
[----:B------:R-:W-:-:S02]  /*1d3e0*/  IMAD.MOV.U32 R13, RZ, RZ, R4 ;  /* 0x000000ffff0d7224 */ /* 0x000fc400078e0004 */
[----:B------:R-:W-:Y:S02]  /*1d3f0*/  IMAD.MOV.U32 R12, RZ, RZ, 0x3 ;  /* 0x00000003ff0c7424 */ /* 0x000fe400078e00ff */
[----:B------:R-:W-:-:S07]  /*1d400*/  IMAD.MOV.U32 R15, RZ, RZ, -0x1 ;  /* 0xffffffffff0f7424 */ /* 0x000fce00078e00ff */
[----:B0----5:R-:W-:Y:S05]  /*1d410*/  WARPSYNC.COLLECTIVE R15, `(.L_x_6622) ;  /* 0x000000000f087348 */ /* 0x021fea0003c00000 */
[----:B------:R1:W2:Y:S02]  /*1d420*/  SHFL.IDX P6, R14, R13, R12, R11 ;  /* 0x0000000c0d0e7389 */ /* 0x0002a400000c000b */
[----:B012--5:R-:W-:Y:S01]  /*1d430*/  ENDCOLLECTIVE ;  /* 0x000000000000791b */ /* 0x027fe20003800000 */
.L_x_6622:
[----:B------:R-:W-:Y:S02]  /*1d440*/  IMAD.MOV.U32 R13, RZ, RZ, R0 ;  /* 0x000000ffff0d7224 */ /* 0x000fe400078e0000 */
[----:B------:R-:W-:-:S07]  /*1d450*/  IMAD.MOV.U32 R4, RZ, RZ, R14 ;  /* 0x000000ffff047224 */ /* 0x000fce00078e000e */
[----:B------:R-:W-:Y:S05]  /*1d460*/  WARPSYNC.COLLECTIVE R15, `(.L_x_6623) ;  /* 0x000000000f087348 */ /* 0x000fea0003c00000 */
[----:B------:R0:W1:Y:S02]  /*1d470*/  SHFL.IDX P6, R14, R13, R12, R11 ;  /* 0x0000000c0d0e7389 */ /* 0x00006400000c000b */
[----:B01----:R-:W-:Y:S01]  /*1d480*/  ENDCOLLECTIVE ;  /* 0x000000000000791b */ /* 0x003fe20003800000 */
.L_x_6623:
[----:B------:R-:W-:Y:S01]  /*1d490*/  IMAD.MOV.U32 R0, RZ, RZ, R14 ;  /* 0x000000ffff007224 */ /* 0x000fe200078e000e */
[----:B------:R-:W-:Y:S06]  /*1d4a0*/  BRA `(.L_x_6624) ;  /* 0xffffff9c00d07947 */ /* 0x000fec000383ffff */
.L_x_6489:
[----:B0-----:R-:W3:Y:S02]  /*1d4b0*/  LDL R2, [R1] ;  /* 0x0000000001027983 */ /* 0x001ee40000100800 */
[----:B---3--:R0:W3:Y:S02]  /*1d4c0*/  SYNCS.PHASECHK.TRANS64.TRYWAIT P0, [R2+URZ+0x38820], R0 ;  /* 0x03882000020075a7 */ /* 0x0080e4000800017f */
[----:B---3--:R-:W-:Y:S05]  /*1d4d0*/  @!P0 NANOSLEEP.SYNCS 0x989680 ;  /* 0x009896800000895d */ /* 0x008fea0003900000 */
[----:B------:R-:W3:Y:S02]  /*1d4e0*/  @!P0 SYNCS.PHASECHK.TRANS64 P0, [R2+URZ+0x38820], R0 ;  /* 0x03882000020085a7 */ /* 0x000ee4000800007f */
[----:B---3--:R-:W-:Y:S05]  /*1d4f0*/  @!P0 BRA `(.L_x_6489) ;  /* 0xfffffffc00ec8947 */ /* 0x008fea000383ffff */
[----:B------:R-:W-:Y:S05]  /*1d500*/  BRA `(.L_x_6625) ;  /* 0xffffffa000907947 */ /* 0x000fea000383ffff */
.L_x_6493:
[----:B0-----:R0:W1:Y:S02]  /*1d510*/  SYNCS.PHASECHK.TRANS64.TRYWAIT P0, [R0+URZ+0x38860], R2 ;  /* 0x03886002000075a7 */ /* 0x001064000800017f */
[----:B-1----:R-:W-:Y:S05]  /*1d520*/  @!P0 NANOSLEEP.SYNCS 0x989680 ;  /* 0x009896800000895d */ /* 0x002fea0003900000 */
[----:B------:R-:W1:Y:S02]  /*1d530*/  @!P0 SYNCS.PHASECHK.TRANS64 P0, [R0+URZ+0x38860], R2 ;  /* 0x03886002000085a7 */ /* 0x000e64000800007f */
[----:B-1----:R-:W-:Y:S05]  /*1d540*/  @!P0 BRA `(.L_x_6493) ;  /* 0xfffffffc00f08947 */ /* 0x002fea000383ffff */
[----:B------:R-:W-:Y:S05]  /*1d550*/  BRA `(.L_x_6626) ;  /* 0xffffffa000bc7947 */ /* 0x000fea000383ffff */
.L_x_6512:
[----:B-1----:R1:W3:Y:S02]  /*1d560*/  SYNCS.PHASECHK.TRANS64.TRYWAIT P0, [R3+URZ+0x38840], R2 ;  /* 0x03884002030075a7 */ /* 0x0022e4000800017f */
[----:B---3--:R-:W-:Y:S05]  /*1d570*/  @!P0 NANOSLEEP.SYNCS 0x989680 ;  /* 0x009896800000895d */ /* 0x008fea0003900000 */
[----:B------:R-:W3:Y:S02]  /*1d580*/  @!P0 SYNCS.PHASECHK.TRANS64 P0, [R3+URZ+0x38840], R2 ;  /* 0x03884002030085a7 */ /* 0x000ee4000800007f */
[----:B---3--:R-:W-:Y:S05]  /*1d590*/  @!P0 BRA `(.L_x_6512) ;  /* 0xfffffffc00f08947 */ /* 0x008fea000383ffff */
[----:B------:R-:W-:Y:S05]  /*1d5a0*/  BRA `(.L_x_6627) ;  /* 0xffffffac00c87947 */ /* 0x000fea000383ffff */
.L_x_6517:
[----:B0-----:R0:W3:Y:S02]  /*1d5b0*/  SYNCS.PHASECHK.TRANS64.TRYWAIT P0, [R3+URZ+0x38860], R2 ;  /* 0x03886002030075a7 */ /* 0x0010e4000800017f */
[----:B---3--:R-:W-:Y:S05]  /*1d5c0*/  @!P0 NANOSLEEP.SYNCS 0x989680 ;  /* 0x009896800000895d */ /* 0x008fea0003900000 */
[----:B------:R-:W3:Y:S02]  /*1d5d0*/  @!P0 SYNCS.PHASECHK.TRANS64 P0, [R3+URZ+0x38860], R2 ;  /* 0x03886002030085a7 */ /* 0x000ee4000800007f */
[----:B---3--:R-:W-:Y:S05]  /*1d5e0*/  @!P0 BRA `(.L_x_6517) ;  /* 0xfffffffc00f08947 */ /* 0x008fea000383ffff */
[----:B------:R-:W-:Y:S05]  /*1d5f0*/  BRA `(.L_x_6628) ;  /* 0xffffffb0004c7947 */ /* 0x000fea000383ffff */
.L_x_6532:
[----:B0-----:R0:W1:Y:S02]  /*1d600*/  SYNCS.PHASECHK.TRANS64.TRYWAIT P0, [R4+URZ+0x38840], R2 ;  /* 0x03884002040075a7 */ /* 0x001064000800017f */
[----:B-1----:R-:W-:Y:S05]  /*1d610*/  @!P0 NANOSLEEP.SYNCS 0x989680 ;  /* 0x009896800000895d */ /* 0x002fea0003900000 */
[----:B------:R-:W1:Y:S02]  /*1d620*/  @!P0 SYNCS.PHASECHK.TRANS64 P0, [R4+URZ+0x38840], R2 ;  /* 0x03884002040085a7 */ /* 0x000e64000800007f */
[----:B-1----:R-:W-:Y:S05]  /*1d630*/  @!P0 BRA `(.L_x_6532) ;  /* 0xfffffffc00f08947 */ /* 0x002fea000383ffff */
[----:B------:R-:W-:Y:S05]  /*1d640*/  BRA `(.L_x_6629) ;  /* 0xffffffbc003c7947 */ /* 0x000fea000383ffff */
.L_x_6537:
[----:B-1----:R1:W3:Y:S02]  /*1d650*/  SYNCS.PHASECHK.TRANS64.TRYWAIT P0, [R4+URZ+0x38860], R2 ;  /* 0x03886002040075a7 */ /* 0x0022e4000800017f */
[----:B---3--:R-:W-:Y:S05]  /*1d660*/  @!P0 NANOSLEEP.SYNCS 0x989680 ;  /* 0x009896800000895d */ /* 0x008fea0003900000 */
[----:B------:R-:W3:Y:S02]  /*1d670*/  @!P0 SYNCS.PHASECHK.TRANS64 P0, [R4+URZ+0x38860], R2 ;  /* 0x03886002040085a7 */ /* 0x000ee4000800007f */
[----:B---3--:R-:W-:Y:S05]  /*1d680*/  @!P0 BRA `(.L_x_6537) ;  /* 0xfffffffc00f08947 */ /* 0x008fea000383ffff */
[----:B------:R-:W-:Y:S05]  /*1d690*/  BRA `(.L_x_6630) ;  /* 0xffffffbc00bc7947 */ /* 0x000fea000383ffff */
.L_x_6552:
[----:B-1----:R1:W3:Y:S02]  /*1d6a0*/  SYNCS.PHASECHK.TRANS64.TRYWAIT P0, [R2+URZ+0x38840], R3 ;  /* 0x03884003020075a7 */ /* 0x0022e4000800017f */
[----:B---3--:R-:W-:Y:S05]  /*1d6b0*/  @!P0 NANOSLEEP.SYNCS 0x989680 ;  /* 0x009896800000895d */ /* 0x008fea0003900000 */
[----:B------:R-:W3:Y:S02]  /*1d6c0*/  @!P0 SYNCS.PHASECHK.TRANS64 P0, [R2+URZ+0x38840], R3 ;  /* 0x03884003020085a7 */ /* 0x000ee4000800007f */
[----:B---3--:R-:W-:Y:S05]  /*1d6d0*/  @!P0 BRA `(.L_x_6552) ;  /* 0xfffffffc00f08947 */ /* 0x008fea000383ffff */
[----:B------:R-:W-:Y:S05]  /*1d6e0*/  BRA `(.L_x_6631) ;  /* 0xffffffc800887947 */ /* 0x000fea000383ffff */
.L_x_6557:
[----:B0-----:R0:W3:Y:S02]  /*1d6f0*/  SYNCS.PHASECHK.TRANS64.TRYWAIT P0, [R2+URZ+0x38860], R3 ;  /* 0x03886003020075a7 */ /* 0x0010e4000800017f */
[----:B---3--:R-:W-:Y:S05]  /*1d700*/  @!P0 NANOSLEEP.SYNCS 0x989680 ;  /* 0x009896800000895d */ /* 0x008fea0003900000 */
[----:B------:R-:W3:Y:S02]  /*1d710*/  @!P0 SYNCS.PHASECHK.TRANS64 P0, [R2+URZ+0x38860], R3 ;  /* 0x03886003020085a7 */ /* 0x000ee4000800007f */
[----:B---3--:R-:W-:Y:S05]  /*1d720*/  @!P0 BRA `(.L_x_6557) ;  /* 0xfffffffc00f08947 */ /* 0x008fea000383ffff */
[----:B------:R-:W-:Y:S05]  /*1d730*/  BRA `(.L_x_6632) ;  /* 0xffffffcc000c7947 */ /* 0x000fea000383ffff */
.L_x_6573:
[----:B------:R-:W-:Y:S01]  /*1d740*/  BSSY B0, `(.L_x_6633) ;  /* 0x0000008000007945 */ /* 0x000fe20003800000 */
[----:B------:R-:W-:Y:S02]  /*1d750*/  IMAD.MOV.U32 R13, RZ, RZ, R16 ;  /* 0x000000ffff0d7224 */ /* 0x000fe400078e0010 */
[----:B------:R-:W-:Y:S02]  /*1d760*/  IMAD.MOV.U32 R12, RZ, RZ, RZ ;  /* 0x000000ffff0c7224 */ /* 0x000fe400078e00ff */
[----:B------:R-:W-:Y:S02]  /*1d770*/  IMAD.MOV.U32 R11, RZ, RZ, 0x1f ;  /* 0x0000001fff0b7424 */ /* 0x000fe400078e00ff */
[----:B------:R-:W-:-:S07]  /*1d780*/  IMAD.MOV.U32 R15, RZ, RZ, -0x1 ;  /* 0xffffffffff0f7424 */ /* 0x000fce00078e00ff */
[----:B012---:R-:W-:Y:S05]  /*1d790*/  WARPSYNC.COLLECTIVE R15, `(.L_x_6634) ;  /* 0x000000000f087348 */ /* 0x007fea0003c00000 */
[----:B------:R3:W4:Y:S02]  /*1d7a0*/  SHFL.IDX P6, R14, R13, R12, R11 ;  /* 0x0000000c0d0e7389 */ /* 0x00072400000c000b */
[----:B01234-:R-:W-:Y:S01]  /*1d7b0*/  ENDCOLLECTIVE ;  /* 0x000000000000791b */ /* 0x01ffe20003800000 */
.L_x_6634:
[----:B------:R-:W-:Y:S05]  /*1d7c0*/  BSYNC B0 ;  /* 0x0000000000007941 */ /* 0x000fea0003800000 */
.L_x_6633:
        /* <DEDUP_REMOVED lines=9> */
.L_x_6635:
        /* <DEDUP_REMOVED lines=18> */
.L_x_6636:
        /* <DEDUP_REMOVED lines=8> */
.L_x_6637:
        /* <DEDUP_REMOVED lines=8> */
.L_x_6638:
        /* <DEDUP_REMOVED lines=8> */
.L_x_6639:
        /* <DEDUP_REMOVED lines=8> */
.L_x_6640:
        /* <DEDUP_REMOVED lines=9> */
.L_x_6641:
[----:B------:R-:W-:Y:S01]  /*1dc10*/  IMAD.MOV.U32 R16, RZ, RZ, R14 ;  /* 0x000000ffff107224 */ /* 0x000fe200078e000e */
[----:B------:R-:W-:Y:S06]  /*1dc20*/  BRA `(.L_x_6642) ;  /* 0xffffffd400487947 */ /* 0x000fec000383ffff */
.L_x_6578:
        /* <DEDUP_REMOVED lines=8> */
.L_x_6644:
[----:B------:R-:W-:Y:S05]  /*1dcb0*/  BSYNC B0 ;  /* 0x0000000000007941 */ /* 0x000fea0003800000 */
.L_x_6643:
        /* <DEDUP_REMOVED lines=10> */
.L_x_6645:
        /* <DEDUP_REMOVED lines=8> */
.L_x_6646:
        /* <DEDUP_REMOVED lines=8> */
.L_x_6647:
        /* <DEDUP_REMOVED lines=8> */
.L_x_6648:
        /* <DEDUP_REMOVED lines=9> */
.L_x_6649:
[----:B------:R-:W-:Y:S01]  /*1df70*/  IMAD.MOV.U32 R16, RZ, RZ, R14 ;  /* 0x000000ffff107224 */ /* 0x000fe200078e000e */
[----:B------:R-:W-:Y:S06]  /*1df80*/  BRA `(.L_x_6650) ;  /* 0xffffffd4000c7947 */ /* 0x000fec000383ffff */
.L_x_6580:
[----:B------:R-:W-:Y:S01]  /*1df90*/  BSSY B0, `(.L_x_6651) ;  /* 0x0000006000007945 */ /* 0x000fe20003800000 */
[----:B------:R-:W-:Y:S01]  /*1dfa0*/  PLOP3.LUT P6, PT, P6, PT, PT, 0x8, 0x0 ;  /* 0x000000000000781c */ /* 0x000fe200037ce170 */
[----:B------:R-:W-:-:S12]  /*1dfb0*/  IMAD.MOV.U32 R15, RZ, RZ, -0x1 ;  /* 0xffffffffff0f7424 */ /* 0x000fd800078e00ff */
[----:B012---:R-:W-:Y:S05]  /*1dfc0*/  WARPSYNC.COLLECTIVE R15, `(.L_x_6652) ;  /* 0x000000000f087348 */ /* 0x007fea0003c00000 */
[----:B------:R-:W-:Y:S01]  /*1dfd0*/  VOTE.ANY R14, PT, P6 ;  /* 0x00000000000e7806 */ /* 0x000fe200030e0100 */
[----:B012---:R-:W-:Y:S06]  /*1dfe0*/  ENDCOLLECTIVE ;  /* 0x000000000000791b */ /* 0x007fec0003800000 */
.L_x_6652:
[----:B------:R-:W-:Y:S05]  /*1dff0*/  BSYNC B0 ;  /* 0x0000000000007941 */ /* 0x000fea0003800000 */
.L_x_6651:
        /* <DEDUP_REMOVED lines=9> */
.L_x_6653:
[----:B------:R-:W-:Y:S01]  /*1e090*/  IMAD.MOV.U32 R17, RZ, RZ, R14 ;  /* 0x000000ffff117224 */ /* 0x000fe200078e000e */
[----:B------:R-:W-:Y:S06]  /*1e0a0*/  BRA `(.L_x_6654) ;  /* 0xffffffd000fc7947 */ /* 0x000fec000383ffff */
.L_x_6582:
[----:B------:R-:W-:Y:S01]  /*1e0b0*/  BSSY B0, `(.L_x_6655) ;  /* 0x0000007000007945 */ /* 0x000fe20003800000 */
[----:B------:R-:W-:Y:S02]  /*1e0c0*/  IMAD.MOV.U32 R13, RZ, RZ, R3 ;  /* 0x000000ffff0d7224 */ /* 0x000fe400078e0003 */
[----:B------:R-:W-:Y:S02]  /*1e0d0*/  IMAD.MOV.U32 R11, RZ, RZ, 0x1f ;  /* 0x0000001fff0b7424 */ /* 0x000fe400078e00ff */
[----:B------:R-:W-:-:S07]  /*1e0e0*/  IMAD.MOV.U32 R15, RZ, RZ, -0x1 ;  /* 0xffffffffff0f7424 */ /* 0x000fce00078e00ff */
[----:B01234-:R-:W-:Y:S05]  /*1e0f0*/  WARPSYNC.COLLECTIVE R15, `(.L_x_6656) ;  /* 0x000000000f087348 */ /* 0x01ffea0003c00000 */
[----:B------:R0:W0:Y:S02]  /*1e100*/  SHFL.IDX P6, R14, R13, R12, R11 ;  /* 0x0000000c0d0e7389 */ /* 0x00002400000c000b */
[----:B01234-:R-:W-:Y:S01]  /*1e110*/  ENDCOLLECTIVE ;  /* 0x000000000000791b */ /* 0x01ffe20003800000 */
.L_x_6656:
[----:B------:R-:W-:Y:S05]  /*1e120*/  BSYNC B0 ;  /* 0x0000000000007941 */ /* 0x000fea0003800000 */
.L_x_6655:
[----:B------:R-:W-:Y:S01]  /*1e130*/  IMAD.MOV.U32 R3, RZ, RZ, R14 ;  /* 0x000000ffff037224 */ /* 0x000fe200078e000e */
[----:B------:R-:W-:Y:S06]  /*1e140*/  BRA `(.L_x_6657) ;  /* 0xffffffd000f07947 */ /* 0x000fec000383ffff */
.L_x_6586:
[----:B0-----:R0:W1:Y:S02]  /*1e150*/  SYNCS.PHASECHK.TRANS64.TRYWAIT P0, [R0+URZ+0x38820], R3 ;  /* 0x03882003000075a7 */ /* 0x001064000800017f */
[----:B-1----:R-:W-:Y:S05]  /*1e160*/  @!P0 NANOSLEEP.SYNCS 0x989680 ;  /* 0x009896800000895d */ /* 0x002fea0003900000 */
[----:B------:R-:W1:Y:S02]  /*1e170*/  @!P0 SYNCS.PHASECHK.TRANS64 P0, [R0+URZ+0x38820], R3 ;  /* 0x03882003000085a7 */ /* 0x000e64000800007f */
[----:B-1----:R-:W-:Y:S05]  /*1e180*/  @!P0 BRA `(.L_x_6586) ;  /* 0xfffffffc00f08947 */ /* 0x002fea000383ffff */
[----:B------:R-:W-:Y:S05]  /*1e190*/  BRA `(.L_x_6658) ;  /* 0xffffffd800747947 */ /* 0x000fea000383ffff */
.L_x_6587:
        /* <DEDUP_REMOVED lines=11> */
.L_x_6660:
[----:B------:R-:W-:Y:S05]  /*1e250*/  BSYNC B0 ;  /* 0x0000000000007941 */ /* 0x000fea0003800000 */
.L_x_6659:
[----:B------:R-:W-:Y:S05]  /*1e260*/  BRA `(.L_x_6661) ;  /* 0xffffffd8005c7947 */ /* 0x000fea000383ffff */
.L_x_6590:
[----:B------:R-:W-:Y:S01]  /*1e270*/  BSSY B1, `(.L_x_6662) ;  /* 0x0000006000017945 */ /* 0x000fe20003800000 */
[----:B------:R-:W-:-:S07]  /*1e280*/  IMAD.MOV.U32 R15, RZ, RZ, -0x1 ;  /* 0xffffffffff0f7424 */ /* 0x000fce00078e00ff */
[----:B012---:R-:W-:Y:S05]  /*1e290*/  WARPSYNC.COLLECTIVE R15, `(.L_x_6663) ;  /* 0x000000000f0c7348 */ /* 0x007fea0003c00000 */
[----:B------:R-:W-:Y:S02]  /*1e2a0*/  ELECT P6, UR62, PT ;  /* 0x00000000003e782f */ /* 0x000fe400038c0000 */
[----:B------:R-:W-:Y:S01]  /*1e2b0*/  MOV R14, UR62 ;  /* 0x0000003e000e7c02 */ /* 0x000fe20008000f00 */
[----:B012---:R-:W-:Y:S10]  /*1e2c0*/  ENDCOLLECTIVE ;  /* 0x000000000000791b */ /* 0x007ff40003800000 */
.L_x_6663:
[----:B------:R-:W-:Y:S05]  /*1e2d0*/  BSYNC B1 ;  /* 0x0000000000017941 */ /* 0x000fea0003800000 */
.L_x_6662:
[----:B------:R-:W-:Y:S05]  /*1e2e0*/  BRA `(.L_x_6664) ;  /* 0xffffffd800547947 */ /* 0x000fea000383ffff */
.L_x_6592:
[----:B0-----:R0:W1:Y:S02]  /*1e2f0*/  SYNCS.PHASECHK.TRANS64.TRYWAIT P0, [R6+URZ], R5 ;  /* 0x00000005060075a7 */ /* 0x001064000800017f */
[----:B-1----:R-:W-:Y:S05]  /*1e300*/  @!P0 NANOSLEEP.SYNCS 0x989680 ;  /* 0x009896800000895d */ /* 0x002fea0003900000 */
[----:B------:R-:W1:Y:S02]  /*1e310*/  @!P0 SYNCS.PHASECHK.TRANS64 P0, [R6+URZ], R5 ;  /* 0x00000005060085a7 */ /* 0x000e64000800007f */
[----:B-1----:R-:W-:Y:S05]  /*1e320*/  @!P0 BRA `(.L_x_6592) ;  /* 0xfffffffc00f08947 */ /* 0x002fea000383ffff */
[----:B------:R-:W-:Y:S05]  /*1e330*/  BRA `(.L_x_6665) ;  /* 0xffffffd800907947 */ /* 0x000fea000383ffff */
.L_x_6593:
[----:B-1----:R1:W2:Y:S02]  /*1e340*/  SYNCS.PHASECHK.TRANS64.TRYWAIT P0, [R7+URZ], R2 ;  /* 0x00000002070075a7 */ /* 0x0022a4000800017f */
[----:B--2---:R-:W-:Y:S05]  /*1e350*/  @!P0 NANOSLEEP.SYNCS 0x989680 ;  /* 0x009896800000895d */ /* 0x004fea0003900000 */
[----:B------:R-:W2:Y:S02]  /*1e360*/  @!P0 SYNCS.PHASECHK.TRANS64 P0, [R7+URZ], R2 ;  /* 0x00000002070085a7 */ /* 0x000ea4000800007f */
[----:B--2---:R-:W-:Y:S05]  /*1e370*/  @!P0 BRA `(.L_x_6593) ;  /* 0xfffffffc00f08947 */ /* 0x004fea000383ffff */
[----:B------:R-:W-:Y:S05]  /*1e380*/  BRA `(.L_x_6666) ;  /* 0xffffffd800847947 */ /* 0x000fea000383ffff */
.L_x_6595:
[----:B--2---:R2:W3:Y:S02]  /*1e390*/  SYNCS.PHASECHK.TRANS64.TRYWAIT P0, [R4+URZ], R5 ;  /* 0x00000005040075a7 */ /* 0x0044e4000800017f */
[----:B---3--:R-:W-:Y:S05]  /*1e3a0*/  @!P0 NANOSLEEP.SYNCS 0x989680 ;  /* 0x009896800000895d */ /* 0x008fea0003900000 */
[----:B------:R-:W3:Y:S02]  /*1e3b0*/  @!P0 SYNCS.PHASECHK.TRANS64 P0, [R4+URZ], R5 ;  /* 0x00000005040085a7 */ /* 0x000ee4000800007f */
[----:B---3--:R-:W-:Y:S05]  /*1e3c0*/  @!P0 BRA `(.L_x_6595) ;  /* 0xfffffffc00f08947 */ /* 0x008fea000383ffff */
[----:B------:R-:W-:Y:S05]  /*1e3d0*/  BRA `(.L_x_6667) ;  /* 0xffffffd8008c7947 */ /* 0x000fea000383ffff */
.L_x_6668:
        /* <DEDUP_REMOVED lines=10> */
.L_x_15126:


//--------------------- .text._ZN7cutlass13device_kernelIN5flash11enable_sm90INS1_16FlashAttnFwdSm90INS1_25CollectiveMainloopFwdSm90ILi2EN4cute5tupleIJNS5_1CILi1EEES8_S8_EEENS6_IJNS7_ILi64EEESA_SA_EEELi512ENS_6half_tEfNS_4arch4Sm90ELb0ELb1ELb0ELb1ELb0ELb1ELb1ELb0ELb0ELb1ELb0ELb0EEENS1_21CollectiveEpilogueFwdINS6_IJSA_NS7_ILi512EEESA_EEES9_SC_SE_Li256ELb1ELb1ELb0ELb0EEENS1_36VarlenDynamicPersistentTileSchedulerILi64ELi64ELi256ELi128ELb0ELb1ELb1ELb1ELb0ELb1EEEEEEEEEvNT_6ParamsE --------------------------
	.section	.text._ZN7cutlass13device_kernelIN5flash11enable_sm90INS1_16FlashAttnFwdSm90INS1_25CollectiveMainloopFwdSm90ILi2EN4cute5tupleIJNS5_1CILi1EEES8_S8_EEENS6_IJNS7_ILi64EEESA_SA_EEELi512ENS_6half_tEfNS_4arch4Sm90ELb0ELb1ELb0ELb1ELb0ELb1ELb1ELb0ELb0ELb1ELb0ELb0EEENS1_21CollectiveEpilogueFwdINS6_IJSA_NS7_ILi512EEESA_EEES9_SC_SE_Li256ELb1ELb1ELb0ELb0EEENS1_36VarlenDynamicPersistentTileSchedulerILi64ELi64ELi256ELi128ELb0ELb1ELb1ELb1ELb0ELb1EEEEEEEEEvNT_6ParamsE,"ax",@progbits
	.align	128
.text._ZN7cutlass13device_kernelIN5flash11enable_sm90INS1_16FlashAttnFwdSm90INS1_25CollectiveMainloopFwdSm90ILi2EN4cute5tupleIJNS5_1CILi1EEES8_S8_EEENS6_IJNS7_ILi64EEESA_SA_EEELi512ENS_6half_tEfNS_4arch4Sm90ELb0ELb1ELb0ELb1ELb0ELb1ELb1ELb0ELb0ELb1ELb0ELb0EEENS1_21CollectiveEpilogueFwdINS6_IJSA_NS7_ILi512EEESA_EEES9_SC_SE_Li256ELb1ELb1ELb0ELb0EEENS1_36VarlenDynamicPersistentTileSchedulerILi64ELi64ELi256ELi128ELb0ELb1ELb1ELb1ELb0ELb1EEEEEEEEEvNT_6ParamsE:
        .type           _ZN7cutlass13device_kernelIN5flash11enable_sm90INS1_16FlashAttnFwdSm90INS1_25CollectiveMainloopFwdSm90ILi2EN4cute5tupleIJNS5_1CILi1EEES8_S8_EEENS6_IJNS7_ILi64EEESA_SA_EEELi512ENS_6half_tEfNS_4arch4Sm90ELb0ELb1ELb0ELb1ELb0ELb1ELb1ELb0ELb0ELb1ELb0ELb0EEENS1_21CollectiveEpilogueFwdINS6_IJSA_NS7_ILi512EEESA_EEES9_SC_SE_Li256ELb1ELb1ELb0ELb0EEENS1_36VarlenDynamicPersistentTileSchedulerILi64ELi64ELi256ELi128ELb0ELb1ELb1ELb1ELb0ELb1EEEEEEEEEvNT_6ParamsE,@function
        .size           _ZN7cutlass13device_kernelIN5flash11enable_sm90INS1_16FlashAttnFwdSm90INS1_25CollectiveMainloopFwdSm90ILi2EN4cute5tupleIJNS5_1CILi1EEES8_S8_EEENS6_IJNS7_ILi64EEESA_SA_EEELi512ENS_6half_tEfNS_4arch4Sm90ELb0ELb1ELb0ELb1ELb0ELb1ELb1ELb0ELb0ELb1ELb0ELb0EEENS1_21CollectiveEpilogueFwdINS6_IJSA_NS7_ILi512EEESA_EEES9_SC_SE_Li256ELb1ELb1ELb0ELb0EEENS1_36VarlenDynamicPersistentTileSchedulerILi64ELi64ELi256ELi128ELb0ELb1ELb1ELb1ELb0ELb1EEEEEEEEEvNT_6ParamsE,(.L_x_15127 - _ZN7cutlass13device_kernelIN5flash11enable_sm90INS1_16FlashAttnFwdSm90INS1_25CollectiveMainloopFwdSm90ILi2EN4cute5tupleIJNS5_1CILi1EEES8_S8_EEENS6_IJNS7_ILi64EEESA_SA_EEELi512ENS_6half_tEfNS_4arch4Sm90ELb0ELb1ELb0ELb1ELb0ELb1ELb1ELb0ELb0ELb1ELb0ELb0EEENS1_21CollectiveEpilogueFwdINS6_IJSA_NS7_ILi512EEESA_EEES9_SC_SE_Li256ELb1ELb1ELb0ELb0EEENS1_36VarlenDynamicPersistentTileSchedulerILi64ELi64ELi256ELi128ELb0ELb1ELb1ELb1ELb0ELb1EEEEEEEEEvNT_6ParamsE)
        .other          _ZN7cutlass13device_kernelIN5flash11enable_sm90INS1_16FlashAttnFwdSm90INS1_25CollectiveMainloopFwdSm90ILi2EN4cute5tupleIJNS5_1CILi1EEES8_S8_EEENS6_IJNS7_ILi64EEESA_SA_EEELi512ENS_6half_tEfNS_4arch4Sm90ELb0ELb1ELb0ELb1ELb0ELb1ELb1ELb0ELb0ELb1ELb0ELb0EEENS1_21CollectiveEpilogueFwdINS6_IJSA_NS7_ILi512EEESA_EEES9_SC_SE_Li256ELb1ELb1ELb0ELb0EEENS1_36VarlenDynamicPersistentTileSchedulerILi64ELi64ELi256ELi128ELb0ELb1ELb1ELb1ELb0ELb1EEEEEEEEEvNT_6ParamsE,@"STO_CUDA_ENTRY STV_DEFAULT"
_ZN7cutlass13device_kernelIN5flash11enable_sm90INS1_16FlashAttnFwdSm90INS1_25CollectiveMainloopFwdSm90ILi2EN4cute5tupleIJNS5_1CILi1EEES8_S8_EEENS6_IJNS7_ILi64EEESA_SA_EEELi512ENS_6half_tEfNS_4arch4Sm90ELb0ELb1ELb0ELb1ELb0ELb1ELb1ELb0ELb0ELb1ELb0ELb0EEENS1_21CollectiveEpilogueFwdINS6_IJSA_NS7_ILi512EEESA_EEES9_SC_SE_Li256ELb1ELb1ELb0ELb0EEENS1_36VarlenDynamicPersistentTileSchedulerILi64ELi64ELi256ELi128ELb0ELb1ELb1ELb1ELb0ELb1EEEEEEEEEvNT_6ParamsE:
        /* <DEDUP_REMOVED lines=24> */
.L_x_6670:
[----:B------:R-:W-:Y:S05]  /*0180*/  BSYNC B0 ;  /* 0x0000000000007941 */ /* 0x000fea0003800000 */
.L_x_6669:
        /* <DEDUP_REMOVED lines=21> */
[----:B0-----:R0:W1:Y:S01]  /*02e0*/  @UP1 SYNCS.EXCH.64 URZ, [UR8+0x38800], UR4 ;  /* 0x03880004083f15b2 */ /* 0x0010620008000100 */
[----:B------:R0:W2:Y:S04]  /*02f0*/  @UP2 SYNCS.EXCH.64 URZ, [UR8+0x38810], UR4 ;  /* 0x03881004083f25b2 */ /* 0x0000a80008000100 */
[----:B------:R0:W3:Y:S01]  /*0300*/  @UP3 SYNCS.EXCH.64 URZ, [UR8+0x38820], UR6 ;  /* 0x03882006083f35b2 */ /* 0x0000e20008000100 */
        /* <DEDUP_REMOVED lines=14> */
[----:B----4-:R-:W-:Y:S01]  /*03f0*/  NOP ;  /* 0x0000000000007918 */ /* 0x010fe20000000000 */
.L_x_6671:
[----:B------:R-:W4:Y:S01]  /*0400*/  SHFL.IDX PT, R2, R0, RZ, 0x1f ;  /* 0x00001fff00027589 */ /* 0x000f2200000e0000 */
[----:B------:R-:W-:Y:S01]  /*0410*/  NOP ;  /* 0x0000000000007918 */ /* 0x000fe20000000000 */
[----:B----4-:R-:W-:-:S13]  /*0420*/  ISETP.NE.AND P0, PT, R2, RZ, PT ;  /* 0x000000ff0200720c */ /* 0x010fda0003f05270 */
        /* <DEDUP_REMOVED lines=18> */
[----:B----4-:R-:W-:Y:S01]  /*0550*/  NOP ;  /* 0x0000000000007918 */ /* 0x010fe20000000000 */
.L_x_6672:
[----:B------:R-:W4:Y:S01]  /*0560*/  SHFL.IDX PT, R2, R0, RZ, 0x1f ;  /* 0x00001fff00027589 */ /* 0x000f2200000e0000 */
[----:B------:R-:W-:Y:S01]  /*0570*/  NOP ;  /* 0x0000000000007918 */ /* 0x000fe20000000000 */
[----:B----4-:R-:W-:-:S13]  /*0580*/  ISETP.NE.AND P0, PT, R2, RZ, PT ;  /* 0x000000ff0200720c */ /* 0x010fda0003f05270 */
        /* <DEDUP_REMOVED lines=15> */
.L_x_6673:
        /* <DEDUP_REMOVED lines=22> */
.L_x_6674:
        /* <DEDUP_REMOVED lines=22> */
.L_x_6675:
[----:B------:R-:W-:Y:S01]  /*0940*/  PLOP3.LUT P0, PT, PT, PT, UP0, 0x80, 0x0 ;  /* 0x000000000000781c */ /* 0x000fe20003f0f008 */
[----:B------:R-:W-:Y:S01]  /*0950*/  UMOV UR36, 0x1 ;  /* 0x0000000100247882 */ /* 0x000fe20000000000 */
[----:B------:R-:W-:Y:S01]  /*0960*/  NOP ;  /* 0x0000000000007918 */ /* 0x000fe20000000000 */
[----:B------:R-:W-:Y:S01]  /*0970*/  USEL UR36, UR36, 0x2, !UP0 ;  /* 0x0000000224247887 */ /* 0x000fe2000c000000 */
[----:B------:R-:W-:Y:S01]  /*0980*/  BSSY B9, `(.L_x_6676) ;  /* 0x00025cd000097945 */ /* 0x000fe20003800000 */
[----:B------:R-:W-:Y:S01]  /*0990*/  ULDC.64 UR50, c[0x0][0x208] ;  /* 0x0000820000327ab9 */ /* 0x000fe20000000a00 */
[----:B0123--:R-:W-:Y:S07]  /*09a0*/  BAR.SYNC.DEFER_BLOCKING 0x0 ;  /* 0x0000000000007b1d */ /* 0x00ffee0000010000 */
[----:B------:R-:W-:Y:S05]  /*09b0*/  @!P0 BRA `(.L_x_6677) ;  /* 0x000001b400fc8947 */ /* 0x000fea0003800000 */
.L_x_6678:
[----:B------:R-:W-:-:S08]  /*09c0*/  NOP ;  /* 0x0000000000007918 */ /* 0x000fd00000000000 */
[----:B------:R-:W0:Y:S02]  /*09d0*/  USETMAXREG.TRY_ALLOC.CTAPOOL UP0, 0xf0 ;  /* 0x000000f0000079c8 */ /* 0x000e240008000600 */
[----:B0-----:R-:W-:-:S13]  /*09e0*/  PLOP3.LUT P0, PT, PT, PT, UP0, 0x80, 0x0 ;  /* 0x000000000000781c */ /* 0x001fda0003f0f008 */
[----:B------:R-:W-:Y:S05]  /*09f0*/  @!P0 BRA `(.L_x_6678) ;  /* 0xfffffffc00f08947 */ /* 0x000fea000383ffff */
[----:B------:R-:W-:Y:S01]  /*0a00*/  SHF.R.U32.HI R0, RZ, 0x7, R4 ;  /* 0x00000007ff007819 */ /* 0x000fe20000011604 */
[----:B------:R-:W0:Y:S01]  /*0a10*/  S2UR UR5, SR_CgaCtaId ;  /* 0x00000000000579c3 */ /* 0x000e220000008800 */
[----:B------:R-:W-:Y:S02]  /*0a20*/  UMOV UR4, 0x400 ;  /* 0x0000040000047882 */ /* 0x000fe40000000000 */
[----:B------:R-:W-:-:S13]  /*0a30*/  ISETP.NE.AND P0, PT, R0, 0x1, PT ;  /* 0x000000010000780c */ /* 0x000fda0003f05270 */
[----:B------:R-:W-:Y:S06]  /*0a40*/  @!P0 BAR.ARV 0x8, 0x100 ;  /* 0x0204000000008b1d */ /* 0x000fec0000002000 */
[----:B------:R-:W-:Y:S01]  /*0a50*/  ISETP.GE.U32.AND P0, PT, R4, 0x100, PT ;  /* 0x000001000400780c */ /* 0x000fe20003f06070 */
[----:B0-----:R-:W-:-:S06]  /*0a60*/  ULEA UR4, UR5, UR4, 0x18 ;  /* 0x0000000405047291 */ /* 0x001fcc000f8ec03f */
[----:B------:R-:W-:Y:S01]  /*0a70*/  IMAD.U32 R18, RZ, RZ, UR4 ;  /* 0x00000004ff127e24 */ /* 0x000fe2000f8e00ff */
[----:B------:R-:W-:-:S05]  /*0a80*/  ULDC UR4, c[0x0][0xd3c] ;  /* 0x00034f0000047ab9 */ /* 0x000fca0000000800 */
[----:B------:R-:W-:Y:S08]  /*0a90*/  @P0 BAR.ARV 0xf, 0x100 ;  /* 0x03c4000000000b1d */ /* 0x000ff00000002000 */
[----:B------:R-:W-:Y:S06]  /*0aa0*/  BAR.SYNC.DEFER_BLOCKING 0x5, 0x180 ;  /* 0x0146000000007b1d */ /* 0x000fec0000010000 */
[----:B------:R-:W0:Y:S02]  /*0ab0*/  LDS.128 R24, [R18+0x388d0] ;  /* 0x0388d00012187984 */ /* 0x000e240000000c00 */
[----:B------:R-:W-:Y:S06]  /*0ac0*/  BAR.ARV 0x4, 0x180 ;  /* 0x0106000000007b1d */ /* 0x000fec0000002000 */
[----:B0-----:R-:W-:-:S13]  /*0ad0*/  ISETP.GE.AND P0, PT, R27, UR4, PT ;  /* 0x000000041b007c0c */ /* 0x001fda000bf06270 */
[----:B------:R-:W-:Y:S05]  /*0ae0*/  @P0 BRA `(.L_x_6679) ;  /* 0x0000025800d80947 */ /* 0x000fea0003800000 */
[----:B------:R-:W-:Y:S01]  /*0af0*/  VIADD R14, R4, 0xffffff80 ;  /* 0xffffff80040e7836 */ /* 0x000fe20000000000 */
[----:B------:R-:W-:Y:S01]  /*0b00*/  ULOP3.LUT UR47, UR36, 0x1, URZ, 0xfc, !UPT ;  /* 0x00000001242f7892 */ /* 0x000fe2000f8efc3f */
[----:B------:R-:W-:Y:S02]  /*0b10*/  IMAD.MOV.U32 R210, RZ, RZ, 0x20 ;  /* 0x00000020ffd27424 */ /* 0x000fe400078e00ff */
[----:B------:R-:W-:Y:S01]  /*0b20*/  IMAD.MOV.U32 R186, RZ, RZ, RZ ;  /* 0x000000ffffba7224 */ /* 0x000fe200078e00ff */
[----:B------:R-:W-:Y:S01]  /*0b30*/  SHF.R.S32.HI R0, RZ, 0x1f, R14 ;  /* 0x0000001fff007819 */ /* 0x000fe2000001140e */
[----:B------:R-:W-:Y:S02]  /*0b40*/  IMAD.MOV.U32 R190, RZ, RZ, RZ ;  /* 0x000000ffffbe7224 */ /* 0x000fe400078e00ff */
[----:B------:R-:W-:Y:S01]  /*0b50*/  IMAD.MOV.U32 R22, RZ, RZ, RZ ;  /* 0x000000ffff167224 */ /* 0x000fe200078e00ff */
[CC--:B------:R-:W-:Y:S01]  /*0b60*/  LEA.HI R2, R0.reuse, R14.reuse, RZ, 0x4 ;  /* 0x0000000e00027211 */ /* 0x0c0fe200078f20ff */
[----:B------:R-:W-:Y:S01]  /*0b70*/  IMAD.MOV.U32 R19, RZ, RZ, RZ ;  /* 0x000000ffff137224 */ /* 0x000fe200078e00ff */
[----:B------:R-:W-:Y:S01]  /*0b80*/  LEA.HI R5, R0, R14, RZ, 0x5 ;  /* 0x0000000e00057211 */ /* 0x000fe200078f28ff */
[----:B------:R-:W-:Y:S01]  /*0b90*/  IMAD.MOV.U32 R224, RZ, RZ, RZ ;  /* 0x000000ffffe07224 */ /* 0x000fe200078e00ff */
[----:B------:R-:W-:-:S02]  /*0ba0*/  LOP3.LUT R3, R2, 0xfffffff0, RZ, 0xc0, !PT ;  /* 0xfffffff002037812 */ /* 0x000fc400078ec0ff */
[--C-:B------:R-:W-:Y:S02]  /*0bb0*/  SHF.R.S32.HI R216, RZ, 0x5, R5.reuse ;  /* 0x00000005ffd87819 */ /* 0x100fe40000011405 */
[----:B------:R-:W-:Y:S01]  /*0bc0*/  SHF.R.S32.HI R5, RZ, 0x1f, R5 ;  /* 0x0000001fff057819 */ /* 0x000fe20000011405 */
[----:B------:R-:W-:Y:S01]  /*0bd0*/  IMAD.IADD R4, R14, 0x1, -R3 ;  /* 0x000000010e047824 */ /* 0x000fe200078e0a03 */
[----:B------:R-:W-:Y:S02]  /*0be0*/  SHF.R.S32.HI R3, RZ, 0x4, R2 ;  /* 0x00000004ff037819 */ /* 0x000fe40000011402 */
[----:B------:R-:W-:Y:S02]  /*0bf0*/  LEA.HI R6, R0, R14, RZ, 0x7 ;  /* 0x0000000e00067211 */ /* 0x000fe400078f38ff */
[----:B------:R-:W-:Y:S02]  /*0c00*/  SHF.R.S32.HI R9, RZ, 0x1f, R4 ;  /* 0x0000001fff097819 */ /* 0x000fe40000011404 */
[----:B------:R-:W-:-:S02]  /*0c10*/  LEA.HI R2, R2, R3, RZ, 0x1 ;  /* 0x0000000302027211 */ /* 0x000fc400078f08ff */
        /* <DEDUP_REMOVED lines=27> */
[----:B------:R-:W-:-:S02]  /*0dd0*/  LOP3.LUT R2, R2, R5, RZ, 0x3c, !PT ;  /* 0x0000000502027212 */ /* 0x000fc400078e3cff */
[----:B------:R-:W-:Y:S01]  /*0de0*/  SHF.R.S32.HI R8, RZ, 0x1f, R7 ;  /* 0x0000001fff087819 */ /* 0x000fe20000011407 */
[----:B------:R-:W-:-:S03]  /*0df0*/  IMAD R3, R216, 0x400, R3 ;  /* 0x00000400d8037824 */ /* 0x000fc600078e0203 */
[-C--:B------:R-:W-:Y:S01]  /*0e00*/  LEA.HI R9, R8, R7.reuse, RZ, 0x2 ;  /* 0x0000000708097211 */ /* 0x080fe200078f10ff */
[----:B------:R-:W-:Y:S01]  /*0e10*/  IMAD.IADD R3, R3, 0x1, R2 ;  /* 0x0000000103037824 */ /* 0x000fe200078e0202 */
[CC--:B------:R-:W-:Y:S02]  /*0e20*/  LEA.HI R2, R0.reuse, R14.reuse, RZ, 0x3 ;  /* 0x0000000e00027211 */ /* 0x0c0fe400078f18ff */
[----:B------:R-:W-:Y:S01]  /*0e30*/  LEA.HI R0, R0, R14, RZ, 0x2 ;  /* 0x0000000e00007211 */ /* 0x000fe200078f10ff */
[----:B------:R-:W-:Y:S01]  /*0e40*/  IMAD R198, R3, 0x2, R18 ;  /* 0x0000000203c67824 */ /* 0x000fe200078e0212 */
[----:B------:R-:W-:Y:S02]  /*0e50*/  LOP3.LUT R4, R9, 0x7ffffffc, RZ, 0xc0, !PT ;  /* 0x7ffffffc09047812 */ /* 0x000fe400078ec0ff */
[----:B------:R-:W-:Y:S01]  /*0e60*/  SHF.R.S32.HI R226, RZ, 0x3, R2 ;  /* 0x00000003ffe27819 */ /* 0x000fe20000011402 */
[----:B------:R-:W-:Y:S01]  /*0e70*/  VIADD R211, R198, 0x36400 ;  /* 0x00036400c6d37836 */ /* 0x000fe20000000000 */
[----:B------:R-:W-:Y:S01]  /*0e80*/  LOP3.LUT R225, R2, 0xfffffff8, RZ, 0xc0, !PT ;  /* 0xfffffff802e17812 */ /* 0x000fe200078ec0ff */
[----:B------:R-:W-:Y:S01]  /*0e90*/  IMAD.IADD R4, R7, 0x1, -R4 ;  /* 0x0000000107047824 */ /* 0x000fe200078e0a04 */
[--C-:B------:R-:W-:Y:S01]  /*0ea0*/  SHF.R.S32.HI R187, RZ, 0x2, R0.reuse ;  /* 0x00000002ffbb7819 */ /* 0x100fe20000011400 */
[----:B------:R-:W-:Y:S01]  /*0eb0*/  VIADD R199, R198, 0x36440 ;  /* 0x00036440c6c77836 */ /* 0x000fe20000000000 */
[----:B------:R-:W-:Y:S01]  /*0ec0*/  SHF.R.S32.HI R2, RZ, 0x1f, R0 ;  /* 0x0000001fff027819 */ /* 0x000fe20000011400 */
[----:B------:R-:W-:Y:S01]  /*0ed0*/  IMAD.IADD R225, R14, 0x1, -R225 ;  /* 0x000000010ee17824 */ /* 0x000fe200078e0ae1 */
[----:B------:R-:W-:Y:S01]  /*0ee0*/  LEA.HI R8, R8, R7, RZ, 0x5 ;  /* 0x0000000708087211 */ /* 0x000fe200078f28ff */
[----:B------:R-:W-:Y:S01]  /*0ef0*/  VIADD R7, R187, 0x20 ;  /* 0x00000020bb077836 */ /* 0x000fe20000000000 */
[----:B------:R-:W-:Y:S01]  /*0f00*/  LEA.HI R2, R2, R187, RZ, 0x3 ;  /* 0x000000bb02027211 */ /* 0x000fe200078f18ff */
[----:B------:R-:W-:Y:S01]  /*0f10*/  IMAD.SHL.U32 R213, R225, 0x8, RZ ;  /* 0x00000008e1d57824 */ /* 0x000fe200078e00ff */
[--C-:B------:R-:W-:Y:S01]  /*0f20*/  SHF.R.S32.HI R10, RZ, 0x2, R9.reuse ;  /* 0x00000002ff0a7819 */ /* 0x100fe20000011409 */
[----:B------:R-:W-:Y:S01]  /*0f30*/  IMAD.SHL.U32 R235, R7, 0x40, RZ ;  /* 0x0000004007eb7824 */ /* 0x000fe200078e00ff */
[----:B------:R-:W-:Y:S01]  /*0f40*/  SHF.R.S32.HI R11, RZ, 0x1f, R9 ;  /* 0x0000001fff0b7819 */ /* 0x000fe20000011409 */
[C---:B------:R-:W-:Y:S01]  /*0f50*/  VIADD R221, R213.reuse, 0xc0 ;  /* 0x000000c0d5dd7836 */ /* 0x040fe20000000000 */
[----:B------:R-:W-:Y:S01]  /*0f60*/  LOP3.LUT R2, R2, 0xfffffff8, RZ, 0xc0, !PT ;  /* 0xfffffff802027812 */ /* 0x000fe200078ec0ff */
[----:B------:R-:W-:Y:S01]  /*0f70*/  VIADD R222, R213, 0x80 ;  /* 0x00000080d5de7836 */ /* 0x000fe20000000000 */
[----:B------:R-:W-:Y:S01]  /*0f80*/  LEA.HI R11, R11, R10, RZ, 0x3 ;  /* 0x0000000a0b0b7211 */ /* 0x000fe200078f18ff */
[----:B------:R-:W-:Y:S01]  /*0f90*/  VIADD R219, R213, 0x140 ;  /* 0x00000140d5db7836 */ /* 0x000fe20000000000 */
[----:B------:R-:W-:Y:S01]  /*0fa0*/  LOP3.LUT R231, R0, 0xfffffffc, RZ, 0xc0, !PT ;  /* 0xfffffffc00e77812 */ /* 0x000fe200078ec0ff */
[----:B------:R-:W-:Y:S01]  /*0fb0*/  IMAD.IADD R196, R187, 0x1, -R2 ;  /* 0x00000001bbc47824 */ /* 0x000fe200078e0a02 */
[----:B------:R-:W-:Y:S01]  /*0fc0*/  SHF.R.S32.HI R5, RZ, 0x1f, R7 ;  /* 0x0000001fff057819 */ /* 0x000fe20000011407 */
[----:B------:R-:W-:Y:S01]  /*0fd0*/  VIADD R223, R213, 0x40 ;  /* 0x00000040d5df7836 */ /* 0x000fe20000000000 */
[----:B------:R-:W-:Y:S01]  /*0fe0*/  LOP3.LUT R11, R11, 0xfffffff8, RZ, 0xc0, !PT ;  /* 0xfffffff80b0b7812 */ /* 0x000fe200078ec0ff */
[----:B------:R-:W-:Y:S01]  /*0ff0*/  IMAD.IADD R231, R14, 0x1, -R231 ;  /* 0x000000010ee77824 */ /* 0x000fe200078e0ae7 */
[----:B------:R-:W-:Y:S01]  /*1000*/  LEA.HI R2, R5, R7, RZ, 0x3 ;  /* 0x0000000705027211 */ /* 0x000fe200078f18ff */
[----:B------:R-:W-:Y:S01]  /*1010*/  VIADD R220, R213, 0x100 ;  /* 0x00000100d5dc7836 */ /* 0x000fe20000000000 */
[----:B------:R-:W-:Y:S01]  /*1020*/  SHF.R.S32.HI R8, RZ, 0x5, R8 ;  /* 0x00000005ff087819 */ /* 0x000fe20000011408 */
[----:B------:R-:W-:Y:S01]  /*1030*/  IMAD.IADD R11, R10, 0x1, -R11 ;  /* 0x000000010a0b7824 */ /* 0x000fe200078e0a0b */
[C---:B------:R-:W-:Y:S01]  /*1040*/  LEA.HI R0, R231.reuse, R231, RZ, 0x1 ;  /* 0x000000e7e7007211 */ /* 0x040fe200078f08ff */
[----:B------:R-:W-:Y:S01]  /*1050*/  IMAD.SHL.U32 R16, R231, 0x8, RZ ;  /* 0x00000008e7107824 */ /* 0x000fe200078e00ff */
[----:B------:R-:W-:Y:S01]  /*1060*/  LOP3.LUT R235, R235, 0x1c0, RZ, 0xc0, !PT ;  /* 0x000001c0ebeb7812 */ /* 0x000fe200078ec0ff */
[----:B------:R-:W-:Y:S01]  /*1070*/  IMAD.SHL.U32 R2, R2, 0x40, RZ ;  /* 0x0000004002027824 */ /* 0x000fe200078e00ff */
[----:B------:R-:W-:Y:S01]  /*1080*/  LOP3.LUT R0, R0, 0x1ffffffe, RZ, 0xc0, !PT ;  /* 0x1ffffffe00007812 */ /* 0x000fe200078ec0ff */
[----:B------:R-:W-:Y:S01]  /*1090*/  IMAD R194, R8, 0x10, R11 ;  /* 0x0000001008c27824 */ /* 0x000fe200078e020b */
[----:B------:R-:W-:Y:S01]  /*10a0*/  LOP3.LUT R7, R235, 0x38, R16, 0xf8, !PT ;  /* 0x00000038eb077812 */ /* 0x000fe200078ef810 */
[----:B------:R-:W-:Y:S01]  /*10b0*/  IMAD.SHL.U32 R188, R231, 0x4, RZ ;  /* 0x00000004e7bc7824 */ /* 0x000fe200078e00ff */
[----:B------:R-:W-:Y:S01]  /*10c0*/  SHF.R.U32.HI R8, RZ, 0x3, R235 ;  /* 0x00000003ff087819 */ /* 0x000fe200000116eb */
[C---:B------:R-:W-:Y:S01]  /*10d0*/  VIADD R229, R213.reuse, 0x180 ;  /* 0x00000180d5e57836 */ /* 0x040fe20000000000 */
[----:B------:R-:W-:Y:S01]  /*10e0*/  LOP3.LUT R236, R2, 0xfffffe00, RZ, 0xc0, !PT ;  /* 0xfffffe0002ec7812 */ /* 0x000fe200078ec0ff */
[----:B------:R-:W-:Y:S01]  /*10f0*/  VIADD R212, R188, 0x10 ;  /* 0x00000010bcd47836 */ /* 0x000fe20000000000 */
[----:B------:R-:W-:Y:S01]  /*1100*/  SHF.R.S32.HI R6, RZ, 0x1f, R222 ;  /* 0x0000001fff067819 */ /* 0x000fe200000114de */
[----:B------:R-:W-:Y:S01]  /*1110*/  VIADD R228, R213, 0x1c0 ;  /* 0x000001c0d5e47836 */ /* 0x000fe20000000000 */
[----:B------:R-:W-:Y:S01]  /*1120*/  LOP3.LUT R7, R236, R7, R8, 0xf6, !PT ;  /* 0x00000007ec077212 */ /* 0x000fe200078ef608 */
        /* <DEDUP_REMOVED lines=10> */
[----:B------:R-:W-:Y:S01]  /*11d0*/  IMAD R214, R5, 0x8, R194 ;  /* 0x0000000805d67824 */ /* 0x000fe200078e02c2 */
[----:B------:R-:W-:Y:S01]  /*11e0*/  SHF.R.S32.HI R3, RZ, 0x1f, R229 ;  /* 0x0000001fff037819 */ /* 0x000fe200000114e5 */
[----:B------:R-:W-:Y:S01]  /*11f0*/  IMAD.IADD R210, R210, 0x1, R199 ;  /* 0x00000001d2d27824 */ /* 0x000fe200078e02c7 */
[----:B------:R-:W-:-:S07]  /*1200*/  SHF.R.S32.HI R0, RZ, 0x1f, R228 ;  /* 0x0000001fff007819 */ /* 0x000fce00000114e4 */
.L_x_6881:
[----:B------:R-:W-:Y:S01]  /*1210*/  ULDC.64 UR4, c[0x0][0xb20] ;  /* 0x0002c80000047ab9 */ /* 0x000fe20000000a00 */
[----:B0123--:R-:W0:Y:S01]  /*1220*/  LDC.64 R4, c[0x0][0xb00] ;  /* 0x0002c000ff047b82 */ /* 0x00fe220000000a00 */
[----:B------:R-:W-:Y:S01]  /*1230*/  ISETP.NE.U32.AND P0, PT, RZ, UR4, PT ;  /* 0x00000004ff007c0c */ /* 0x000fe2000bf05070 */
[----:B------:R-:W-:Y:S01]  /*1240*/  IMAD.MOV.U32 R11, RZ, RZ, RZ ;  /* 0x000000ffff0b7224 */ /* 0x000fe200078e00ff */
[----:B------:R-:W-:Y:S01]  /*1250*/  ULDC.64 UR6, c[0x0][0xb18] ;  /* 0x0002c60000067ab9 */ /* 0x000fe20000000a00 */
[----:B----4-:R-:W-:Y:S01]  /*1260*/  IMAD.MOV.U32 R29, RZ, RZ, RZ ;  /* 0x000000ffff1d7224 */ /* 0x010fe200078e00ff */
        /* <DEDUP_REMOVED lines=13> */
[----:B------:R2:W5:Y:S01]  /*1340*/  @P3 LDG.E R29, desc[UR50][R8.64] ;  /* 0x00000032081d3981 */ /* 0x000562000c1e1900 */
        /* <DEDUP_REMOVED lines=25> */
.L_x_6680:
[----:B------:R-:W-:Y:S02]  /*14e0*/  IMAD.U32 R36, RZ, RZ, UR5 ;  /* 0x00000005ff247e24 */ /* 0x000fe4000f8e00ff */
[----:B------:R-:W-:Y:S01]  /*14f0*/  IMAD.U32 R24, RZ, RZ, UR4 ;  /* 0x00000004ff187e24 */ /* 0x000fe2000f8e00ff */
[----:B------:R-:W-:Y:S06]  /*1500*/  @!P2 BRA `(.L_x_6681) ;  /* 0x000000000010a947 */ /* 0x000fec0003800000 */
[----:B------:R-:W0:Y:S02]  /*1510*/  LDC.64 R2, c[0x0][0xb18] ;  /* 0x0002c600ff027b82 */ /* 0x000e240000000a00 */
[----:B0-----:R-:W-:-:S05]  /*1520*/  IMAD.WIDE R2, R27, 0x4, R2 ;  /* 0x000000041b027825 */ /* 0x001fca00078e0202 */
[----:B------:R0:W5:Y:S01]  /*1530*/  LDG.E R24, desc[UR50][R2.64] ;  /* 0x0000003202187981 */ /* 0x000162000c1e1900 */
[----:B------:R-:W-:Y:S05]  /*1540*/  BRA `(.L_x_6682) ;  /* 0x0000000000107947 */ /* 0x000fea0003800000 */
.L_x_6681:
[----:B------:R-:W-:Y:S05]  /*1550*/  @!P3 BRA `(.L_x_6682) ;  /* 0x00000000000cb947 */ /* 0x000fea0003800000 */
[----:B------:R-:W2:Y:S04]  /*1560*/  LDG.E R3, desc[UR50][R8.64] ;  /* 0x0000003208037981 */ /* 0x000ea8000c1e1900 */
[----:B------:R-:W2:Y:S02]  /*1570*/  LDG.E R24, desc[UR50][R8.64+0x4] ;  /* 0x0000043208187981 */ /* 0x000ea4000c1e1900 */
[----:B--2---:R-:W-:-:S07]  /*1580*/  IMAD.IADD R24, R24, 0x1, -R3 ;  /* 0x0000000118187824 */ /* 0x004fce00078e0a03 */
.L_x_6682:
        /* <DEDUP_REMOVED lines=27> */
[----:B0-----:R-:W-:Y:S01]  /*1740*/  IMAD.MOV.U32 R5, RZ, RZ, R0 ;  /* 0x000000ffff057224 */ /* 0x001fe200078e0000 */
[----:B--2---:R-:W-:Y:S01]  /*1750*/  @P1 SHF.R.U32.HI R5, RZ, R13, R2 ;  /* 0x0000000dff051219 */ /* 0x004fe20000011602 */
[----:B------:R-:W-:-:S04]  /*1760*/  VIADD R0, R184, 0x3f ;  /* 0x0000003fb8007836 */ /* 0x000fc80000000000 */
[----:B------:R-:W-:Y:S01]  /*1770*/  IMAD.IADD R7, R44, 0x1, R5 ;  /* 0x000000012c077824 */ /* 0x000fe200078e0205 */
        /* <DEDUP_REMOVED lines=16> */
.L_x_6685:
[----:B------:R-:W-:-:S13]  /*1880*/  ISETP.NE.AND P0, PT, R15, 0x1, PT ;  /* 0x000000010f00780c */ /* 0x000fda0003f05270 */
[----:B------:R-:W0:Y:S02]  /*1890*/  @P0 LDC.64 R4, c[0x0][0xae0] ;  /* 0x0002b800ff040b82 */ /* 0x000e240000000a00 */
[----:B0-----:R-:W-:-:S05]  /*18a0*/  @P0 IMAD.HI.U32 R4, R2, R4, RZ ;  /* 0x0000000402040227 */ /* 0x001fca00078e00ff */
[----:B------:R-:W-:-:S07]  /*18b0*/  @P0 SHF.R.U32.HI R2, RZ, R5, R4 ;  /* 0x00000005ff020219 */ /* 0x000fce0000011604 */
.L_x_6686:
[----:B------:R-:W-:Y:S05]  /*18c0*/  BSYNC B0 ;  /* 0x0000000000007941 */ /* 0x000fea0003800000 */
.L_x_6684:
[----:B------:R-:W-:-:S05]  /*18d0*/  IMAD R3, R2, R15, R15 ;  /* 0x0000000f02037224 */ /* 0x000fca00078e020f */
[----:B------:R-:W-:-:S07]  /*18e0*/  VIMNMX R0, R0, R3, PT ;  /* 0x0000000300007248 */ /* 0x000fce0003fe0100 */
.L_x_6683:
[----:B------:R-:W0:Y:S01]  /*18f0*/  @P1 LDC R2, c[0x0][0x44c] ;  /* 0x00011300ff021b82 */ /* 0x000e220000000800 */
[----:B------:R-:W-:Y:S01]  /*1900*/  IMAD.IADD R169, R184, 0x1, -R23 ;  /* 0x00000001b8a97824 */ /* 0x000fe200078e0a17 */
[----:B------:R-:W-:-:S06]  /*1910*/  ULDC UR4, c[0x0][0xad4] ;  /* 0x0002b50000047ab9 */ /* 0x000fcc0000000800 */
[----:B------:R-:W1:Y:S01]  /*1920*/  @P1 LDC R4, c[0x0][0x450] ;  /* 0x00011400ff041b82 */ /* 0x000e620000000800 */
[----:B0-----:R-:W-:-:S04]  /*1930*/  @P1 IMAD.HI.U32 R3, R195, R2, RZ ;  /* 0x00000002c3031227 */ /* 0x001fc800078e00ff */
[----:B------:R-:W-:Y:S01]  /*1940*/  IMAD.MOV.U32 R2, RZ, RZ, R195 ;  /* 0x000000ffff027224 */ /* 0x000fe200078e00c3 */
        /* <DEDUP_REMOVED lines=14> */
.L_x_6689:
[----:B------:R-:W-:-:S13]  /*1a30*/  ISETP.NE.AND P0, PT, R15, 0x1, PT ;  /* 0x000000010f00780c */ /* 0x000fda0003f05270 */
[----:B------:R-:W0:Y:S02]  /*1a40*/  @P0 LDC.64 R4, c[0x0][0xae0] ;  /* 0x0002b800ff040b82 */ /* 0x000e240000000a00 */
[----:B0-----:R-:W-:-:S05]  /*1a50*/  @P0 IMAD.HI.U32 R4, R2, R4, RZ ;  /* 0x0000000402040227 */ /* 0x001fca00078e00ff */
[----:B------:R-:W-:-:S07]  /*1a60*/  @P0 SHF.R.U32.HI R2, RZ, R5, R4 ;  /* 0x00000005ff020219 */ /* 0x000fce0000011604 */
.L_x_6690:
[----:B------:R-:W-:Y:S05]  /*1a70*/  BSYNC B0 ;  /* 0x0000000000007941 */ /* 0x000fea0003800000 */
.L_x_6688:
[----:B------:R-:W-:-:S05]  /*1a80*/  IMAD R2, R2, R15, RZ ;  /* 0x0000000f02027224 */ /* 0x000fca00078e02ff */
[----:B------:R-:W-:-:S07]  /*1a90*/  VIMNMX R3, R3, R2, !PT ;  /* 0x0000000203037248 */ /* 0x000fce0007fe0100 */
.L_x_6687:
        /* <DEDUP_REMOVED lines=43> */
.L_x_6693:
[----:B------:R-:W-:Y:S05]  /*1d50*/  BSYNC B6 ;  /* 0x0000000000067941 */ /* 0x000fea0003800000 */
.L_x_6692:
        /* <DEDUP_REMOVED lines=20> */
.L_x_6695:
[----:B------:R-:W-:Y:S05]  /*1ea0*/  BSYNC B6 ;  /* 0x0000000000067941 */ /* 0x000fea0003800000 */
.L_x_6694:
[----:B------:R-:W-:Y:S01]  /*1eb0*/  ULDC.64 UR4, c[0x0][0xaf0] ;  /* 0x0002bc0000047ab9 */ /* 0x000fe20000000a00 */
[----:B------:R-:W0:Y:S01]  /*1ec0*/  LDC.64 R50, c[0x0][0x300] ;  /* 0x0000c000ff327b82 */ /* 0x000e220000000a00 */
[----:B------:R-:W-:Y:S01]  /*1ed0*/  ISETP.NE.U32.AND P0, PT, RZ, UR4, PT ;  /* 0x00000004ff007c0c */ /* 0x000fe2000bf05070 */
[----:B------:R-:W-:Y:S01]  /*1ee0*/  IMAD.IADD R38, R29, 0x1, R24 ;  /* 0x000000011d267824 */ /* 0x000fe200078e0218 */
[----:B------:R-:W-:Y:S02]  /*1ef0*/  ULDC.64 UR6, c[0x0][0x330] ;  /* 0x0000cc0000067ab9 */ /* 0x000fe40000000a00 */
[----:B------:R-:W-:Y:S01]  /*1f00*/  ISETP.NE.AND.EX P0, PT, RZ, UR5, PT, P0 ;  /* 0x00000005ff007c0c */ /* 0x000fe2000bf05300 */
[----:B------:R-:W-:Y:S01]  /*1f10*/  ULDC.64 UR4, c[0x0][0x308] ;  /* 0x0000c20000047ab9 */ /* 0x000fe20000000a00 */
[----:B------:R-:W-:Y:S01]  /*1f20*/  SHF.R.S32.HI R17, RZ, 0x1f, R16 ;  /* 0x0000001fff117819 */ /* 0x000fe20000011410 */
[----:B------:R-:W1:Y:S08]  /*1f30*/  LDC.64 R32, c[0x0][0x3f8] ;  /* 0x0000fe00ff207b82 */ /* 0x000e700000000a00 */
[----:B------:R-:W2:Y:S08]  /*1f40*/  LDC R39, c[0x0][0x3f4] ;  /* 0x0000fd00ff277b82 */ /* 0x000eb00000000800 */
[----:B------:R-:W3:Y:S02]  /*1f50*/  @P0 LDC.64 R2, c[0x0][0xaf0] ;  /* 0x0002bc00ff020b82 */ /* 0x000ee40000000a00 */
[----:B---3--:R-:W-:-:S05]  /*1f60*/  @P0 IMAD.WIDE R2, R27, 0x4, R2 ;  /* 0x000000041b020825 */ /* 0x008fca00078e0202 */
[----:B------:R3:W4:Y:S01]  /*1f70*/  @P0 LDG.E R27, desc[UR50][R2.64] ;  /* 0x00000032021b0981 */ /* 0x000722000c1e1900 */
[----:B------:R-:W-:Y:S01]  /*1f80*/  SHF.R.S32.HI R14, RZ, 0x1f, R38 ;  /* 0x0000001fff0e7819 */ /* 0x000fe20000011426 */
[-C--:B0-----:R-:W-:Y:S01]  /*1f90*/  IMAD.WIDE.U32 R4, R38, R50.reuse, RZ ;  /* 0x0000003226047225 */ /* 0x081fe200078e00ff */
[----:B------:R-:W-:Y:S01]  /*1fa0*/  SHF.R.S32.HI R45, RZ, 0x1f, R187 ;  /* 0x0000001fff2d7819 */ /* 0x000fe200000114bb */
[----:B------:R-:W0:Y:S01]  /*1fb0*/  S2R R40, SR_TID.X ;  /* 0x0000000000287919 */ /* 0x000e220000002100 */
[----:B------:R-:W-:Y:S01]  /*1fc0*/  SHF.R.S32.HI R189, RZ, 0x1f, R188 ;  /* 0x0000001fffbd7819 */ /* 0x000fe200000114bc */
[----:B------:R-:W-:Y:S01]  /*1fd0*/  IMAD R0, R14, R50, RZ ;  /* 0x000000320e007224 */ /* 0x000fe200078e02ff */
[----:B--2---:R-:W-:Y:S01]  /*1fe0*/  ISETP.GE.AND P1, PT, R16, R39, PT ;  /* 0x000000271000720c */ /* 0x004fe20003f26270 */
[----:B------:R-:W-:Y:S01]  /*1ff0*/  IMAD.SHL.U32 R53, R196, 0x40, RZ ;  /* 0x00000040c4357824 */ /* 0x000fe200078e00ff */
[----:B-1----:R-:W-:Y:S01]  /*2000*/  SHF.L.U64.HI R49, R32, 0x6, R33 ;  /* 0x0000000620317819 */ /* 0x002fe20000010221 */
[----:B------:R-:W-:Y:S01]  /*2010*/  IMAD R7, R38, R51, R0 ;  /* 0x0000003326077224 */ /* 0x000fe200078e0200 */
[----:B------:R-:W-:Y:S01]  /*2020*/  SHF.R.S32.HI R0, RZ, 0x1f, R26 ;  /* 0x0000001fff007819 */ /* 0x000fe2000001141a */
[----:B------:R-:W-:Y:S01]  /*2030*/  IMAD.SHL.U32 R52, R32, 0x40, RZ ;  /* 0x0000004020347824 */ /* 0x000fe200078e00ff */
[----:B------:R-:W-:Y:S01]  /*2040*/  SEL R15, R39, RZ, P1 ;  /* 0x000000ff270f7207 */ /* 0x000fe20000800000 */
[----:B------:R-:W-:Y:S01]  /*2050*/  IMAD.IADD R5, R5, 0x1, R7 ;  /* 0x0000000105057824 */ /* 0x000fe200078e0207 */
[----:B------:R-:W-:Y:S01]  /*2060*/  LOP3.LUT R53, R53, 0x1c0, RZ, 0xc0, !PT ;  /* 0x000001c035357812 */ /* 0x000fe200078ec0ff */
[C---:B------:R-:W-:Y:S01]  /*2070*/  IMAD R7, R0.reuse, UR6, RZ ;  /* 0x0000000600077c24 */ /* 0x040fe2000f8e02ff */
[----:B------:R-:W-:Y:S01]  /*2080*/  P2R R66, PR, RZ, 0x2 ;  /* 0x00000002ff427803 */ /* 0x000fe20000000000 */
[----:B---3--:R-:W-:Y:S01]  /*2090*/  IMAD R3, R0, UR4, RZ ;  /* 0x0000000400037c24 */ /* 0x008fe2000f8e02ff */
[----:B------:R-:W-:Y:S01]  /*20a0*/  SHF.R.U32.HI R56, RZ, 0x3, R53 ;  /* 0x00000003ff387819 */ /* 0x000fe20000011635 */
[----:B------:R-:W-:-:S02]  /*20b0*/  IMAD R11, R26, UR7, R7 ;  /* 0x000000071a0b7c24 */ /* 0x000fc4000f8e0207 */
[C---:B------:R-:W-:Y:S01]  /*20c0*/  IMAD.WIDE.U32 R6, R26.reuse, UR6, R16 ;  /* 0x000000061a067c25 */ /* 0x040fe2000f8e0010 */
[----:B------:R-:W-:Y:S02]  /*20d0*/  ULDC.64 UR6, c[0x0][0xb00] ;  /* 0x0002c00000067ab9 */ /* 0x000fe40000000a00 */
[----:B------:R-:W-:Y:S01]  /*20e0*/  ISETP.NE.U32.AND P0, PT, RZ, UR6, PT ;  /* 0x00000006ff007c0c */ /* 0x000fe2000bf05070 */
[C---:B------:R-:W-:Y:S02]  /*20f0*/  IMAD R9, R26.reuse, UR5, R3 ;  /* 0x000000051a097c24 */ /* 0x040fe4000f8e0203 */
[----:B------:R-:W-:Y:S01]  /*2100*/  IMAD.WIDE.U32 R2, R26, UR4, R4 ;  /* 0x000000041a027c25 */ /* 0x000fe2000f8e0004 */
[----:B------:R-:W-:Y:S01]  /*2110*/  ISETP.NE.AND.EX P0, PT, RZ, UR7, PT, P0 ;  /* 0x00000007ff007c0c */ /* 0x000fe2000bf05300 */
[----:B------:R-:W-:Y:S01]  /*2120*/  ULDC.64 UR6, c[0x0][0x338] ;  /* 0x0000ce0000067ab9 */ /* 0x000fe20000000a00 */
[----:B------:R-:W-:Y:S01]  /*2130*/  ULDC.64 UR4, c[0x0][0x310] ;  /* 0x0000c40000047ab9 */ /* 0x000fe20000000a00 */
[----:B------:R-:W-:Y:S01]  /*2140*/  IMAD.IADD R7, R7, 0x1, R11 ;  /* 0x0000000107077824 */ /* 0x000fe200078e020b */
[----:B------:R-:W1:Y:S01]  /*2150*/  LDC.64 R4, c[0x0][0x408] ;  /* 0x00010200ff047b82 */ /* 0x000e620000000a00 */
[----:B------:R-:W-:-:S02]  /*2160*/  IMAD.IADD R3, R3, 0x1, R9 ;  /* 0x0000000103037824 */ /* 0x000fc400078e0209 */
[----:B------:R-:W-:Y:S01]  /*2170*/  IMAD.WIDE.U32 R10, R187, R32, R16 ;  /* 0x00000020bb0a7225 */ /* 0x000fe200078e0010 */
[----:B0-----:R-:W-:-:S03]  /*2180*/  SHF.R.U32.HI R40, RZ, 0x7, R40 ;  /* 0x00000007ff287819 */ /* 0x001fc60000011628 */
[C---:B------:R-:W-:Y:S02]  /*2190*/  IMAD.IADD R15, R16.reuse, 0x1, R15 ;  /* 0x00000001100f7824 */ /* 0x040fe400078e020f */
[----:B------:R-:W-:Y:S02]  /*21a0*/  VIADD R68, R16, 0x20 ;  /* 0x0000002010447836 */ /* 0x000fe40000000000 */
[----:B------:R-:W-:Y:S01]  /*21b0*/  IMAD.SHL.U32 R58, R39, 0x2, RZ ;  /* 0x00000002273a7824 */ /* 0x000fe200078e00ff */
[----:B------:R-:W-:Y:S01]  /*21c0*/  SHF.R.S32.HI R48, RZ, 0x1f, R15 ;  /* 0x0000001fff307819 */ /* 0x000fe2000001140f */
[----:B------:R-:W-:-:S03]  /*21d0*/  VIADD R57, R40, 0x8 ;  /* 0x0000000828397836 */ /* 0x000fc60000000000 */
[----:B------:R-:W-:-:S04]  /*21e0*/  LEA.HI R48, R48, R15, RZ, 0x3 ;  /* 0x0000000f30307211 */ /* 0x000fc800078f18ff */
[----:B------:R-:W-:Y:S01]  /*21f0*/  LOP3.LUT R63, R48, 0xfffffff8, RZ, 0xc0, !PT ;  /* 0xfffffff8303f7812 */ /* 0x000fe200078ec0ff */
[----:B-1----:R-:W-:Y:S01]  /*2200*/  IMAD R12, R45, R4, RZ ;  /* 0x000000042d0c7224 */ /* 0x002fe200078e02ff */
[C---:B------:R-:W-:Y:S01]  /*2210*/  SHF.L.U64.HI R54, R4.reuse, 0x6, R5 ;  /* 0x0000000604367819 */ /* 0x040fe20000010205 */
[----:B------:R-:W-:Y:S01]  /*2220*/  IMAD.SHL.U32 R55, R4, 0x40, RZ ;  /* 0x0000004004377824 */ /* 0x000fe200078e00ff */
[----:B------:R-:W-:Y:S02]  /*2230*/  SHF.R.S32.HI R69, RZ, 0x1f, R63 ;  /* 0x0000001fff457819 */ /* 0x000fe4000001143f */
[----:B----4-:R-:W-:Y:S02]  /*2240*/  SHF.R.S32.HI R0, RZ, 0x1f, R27 ;  /* 0x0000001fff007819 */ /* 0x010fe4000001141b */
[----:B------:R-:W-:Y:S02]  /*2250*/  SEL R27, R27, RZ, !P0 ;  /* 0x000000ff1b1b7207 */ /* 0x000fe40004000000 */
[----:B------:R-:W-:-:S03]  /*2260*/  SEL R0, R0, RZ, !P0 ;  /* 0x000000ff00007207 */ /* 0x000fc60004000000 */
[----:B------:R-:W-:-:S04]  /*2270*/  IMAD.WIDE.U32 R20, R27, UR6, R6 ;  /* 0x000000061b147c25 */ /* 0x000fc8000f8e0006 */
[C---:B------:R-:W-:Y:S02]  /*2280*/  IMAD R8, R0.reuse, UR6, RZ ;  /* 0x0000000600087c24 */ /* 0x040fe4000f8e02ff */
[----:B------:R-:W-:Y:S02]  /*2290*/  IMAD R0, R0, UR4, RZ ;  /* 0x0000000400007c24 */ /* 0x000fe4000f8e02ff */
[C---:B------:R-:W-:Y:S01]  /*22a0*/  IMAD.WIDE.U32 R2, R27.reuse, UR4, R2 ;  /* 0x000000041b027c25 */ /* 0x040fe2000f8e0002 */
[----:B------:R-:W-:Y:S02]  /*22b0*/  ULDC UR4, c[0x0][0x2f4] ;  /* 0x0000bd0000047ab9 */ /* 0x000fe40000000800 */
[----:B------:R-:W-:Y:S01]  /*22c0*/  ISETP.GE.AND P4, PT, R16, UR4, PT ;  /* 0x0000000410007c0c */ /* 0x000fe2000bf86270 */
[----:B------:R-:W-:Y:S01]  /*22d0*/  IMAD R7, R27, UR5, R0 ;  /* 0x000000051b077c24 */ /* 0x000fe2000f8e0200 */
[----:B------:R-:W-:Y:S01]  /*22e0*/  ISETP.GE.AND P3, PT, R68, UR4, PT ;  /* 0x0000000444007c0c */ /* 0x000fe2000bf66270 */
[----:B------:R-:W-:-:S02]  /*22f0*/  IMAD R0, R45, R50, RZ ;  /* 0x000000322d007224 */ /* 0x000fc400078e02ff */
[-C--:B------:R-:W-:Y:S02]  /*2300*/  IMAD R6, R45, R32.reuse, RZ ;  /* 0x000000202d067224 */ /* 0x080fe400078e02ff */
[----:B------:R-:W-:Y:S01]  /*2310*/  IMAD R47, R187, R51, R0 ;  /* 0x00000033bb2f7224 */ /* 0x000fe200078e0200 */
[----:B------:R-:W-:Y:S01]  /*2320*/  SHF.L.U64.HI R51, R50, 0x6, R51 ;  /* 0x0000000632337819 */ /* 0x000fe20000010233 */
[----:B------:R-:W-:Y:S02]  /*2330*/  IMAD.IADD R0, R3, 0x1, R7 ;  /* 0x0000000103007824 */ /* 0x000fe400078e0207 */
[C---:B------:R-:W-:Y:S02]  /*2340*/  IMAD R25, R187.reuse, R33, R6 ;  /* 0x00000021bb197224 */ /* 0x040fe400078e0206 */
[----:B------:R-:W-:-:S04]  /*2350*/  IMAD.WIDE.U32 R6, R187, R32, R188 ;  /* 0x00000020bb067225 */ /* 0x000fc800078e00bc */
[----:B------:R-:W-:Y:S02]  /*2360*/  IMAD.IADD R7, R7, 0x1, R25 ;  /* 0x0000000107077824 */ /* 0x000fe400078e0219 */
[----:B------:R-:W-:Y:S01]  /*2370*/  IMAD.IADD R11, R25, 0x1, R11 ;  /* 0x00000001190b7824 */ /* 0x000fe200078e020b */
[----:B-----5:R-:W-:Y:S01]  /*2380*/  SHF.R.S32.HI R25, RZ, 0x1f, R37 ;  /* 0x0000001fff197819 */ /* 0x020fe20000011425 */
[----:B------:R-:W-:Y:S02]  /*2390*/  IMAD R71, R27, UR7, R8 ;  /* 0x000000071b477c24 */ /* 0x000fe4000f8e0208 */
[----:B------:R-:W-:-:S04]  /*23a0*/  IMAD.WIDE.U32 R8, R187, R50, R16 ;  /* 0x00000032bb087225 */ /* 0x000fc800078e0010 */
[----:B------:R-:W-:Y:S01]  /*23b0*/  IMAD R24, R25, R32, RZ ;  /* 0x0000002019187224 */ /* 0x000fe200078e02ff */
[----:B------:R-:W-:Y:S01]  /*23c0*/  IADD3 R46, P0, R2, R8, RZ ;  /* 0x00000008022e7210 */ /* 0x000fe20007f1e0ff */
[----:B------:R-:W-:Y:S02]  /*23d0*/  IMAD R27, R187, R5, R12 ;  /* 0x00000005bb1b7224 */ /* 0x000fe400078e020c */
[----:B------:R-:W-:Y:S01]  /*23e0*/  IMAD R61, R37, R33, R24 ;  /* 0x00000021253d7224 */ /* 0x000fe200078e0218 */
[----:B------:R-:W-:Y:S01]  /*23f0*/  IADD3.X R47, R0, R9, R47, P0, !PT ;  /* 0x00000009002f7210 */ /* 0x000fe200007fe42f */
[----:B------:R-:W-:Y:S01]  /*2400*/  IMAD R24, R25, R4, RZ ;  /* 0x0000000419187224 */ /* 0x000fe200078e02ff */
[C---:B------:R-:W-:Y:S01]  /*2410*/  IADD3 R38, P0, R187.reuse, R38, RZ ;  /* 0x00000026bb267210 */ /* 0x040fe20007f1e0ff */
[----:B------:R-:W-:-:S04]  /*2420*/  IMAD.WIDE.U32 R8, R187, R4, R188 ;  /* 0x00000004bb087225 */ /* 0x000fc800078e00bc */
[----:B------:R-:W-:Y:S01]  /*2430*/  IMAD R67, R37, R5, R24 ;  /* 0x0000000525437224 */ /* 0x000fe200078e0218 */
[--C-:B------:R-:W-:Y:S01]  /*2440*/  LOP3.LUT R5, R53, 0x18, R16.reuse, 0xf8, !PT ;  /* 0x0000001835057812 */ /* 0x100fe200078ef810 */
[----:B------:R-:W-:-:S03]  /*2450*/  IMAD.WIDE.U32 R12, R187, R4, R16 ;  /* 0x00000004bb0c7225 */ /* 0x000fc600078e0010 */
[----:B------:R-:W-:Y:S01]  /*2460*/  LOP3.LUT R5, R5, R56, RZ, 0x3c, !PT ;  /* 0x0000003805057212 */ /* 0x000fe200078e3cff */
[----:B------:R-:W-:Y:S02]  /*2470*/  IMAD.IADD R9, R9, 0x1, R27 ;  /* 0x0000000109097824 */ /* 0x000fe400078e021b */
[----:B------:R-:W-:Y:S02]  /*2480*/  IMAD.IADD R13, R27, 0x1, R13 ;  /* 0x000000011b0d7824 */ /* 0x000fe400078e020d */
[----:B------:R-:W-:Y:S01]  /*2490*/  IMAD R59, R216, 0x200, R5 ;  /* 0x00000200d83b7824 */ /* 0x000fe200078e0205 */
[----:B------:R-:W-:Y:S01]  /*24a0*/  LOP3.LUT R5, R53, 0x38, R48, 0xf8, !PT ;  /* 0x0000003835057812 */ /* 0x000fe200078ef830 */
[----:B------:R-:W-:-:S03]  /*24b0*/  IMAD.WIDE.U32 R28, R37, R32, R6 ;  /* 0x00000020251c7225 */ /* 0x000fc600078e0006 */
[----:B------:R-:W-:Y:S01]  /*24c0*/  LOP3.LUT R5, R5, R56, RZ, 0x3c, !PT ;  /* 0x0000003805057212 */ /* 0x000fe200078e3cff */
[----:B------:R-:W-:-:S04]  /*24d0*/  IMAD.WIDE.U32 R30, R37, R32, R10 ;  /* 0x00000020251e7225 */ /* 0x000fc800078e000a */
[----:B------:R-:W-:-:S04]  /*24e0*/  IMAD.WIDE.U32 R32, R37, R4, R8 ;  /* 0x0000000425207225 */ /* 0x000fc800078e0008 */
[----:B------:R-:W-:-:S04]  /*24f0*/  IMAD.WIDE.U32 R34, R37, R4, R12 ;  /* 0x0000000425227225 */ /* 0x000fc800078e000c */
[----:B------:R-:W-:Y:S02]  /*2500*/  IMAD.IADD R60, R29, 0x1, R61 ;  /* 0x000000011d3c7824 */ /* 0x000fe400078e023d */
[----:B------:R-:W-:Y:S02]  /*2510*/  IMAD.IADD R65, R33, 0x1, R67 ;  /* 0x0000000121417824 */ /* 0x000fe400078e0243 */
[----:B------:R-:W-:Y:S02]  /*2520*/  IMAD.SHL.U32 R50, R50, 0x40, RZ ;  /* 0x0000004032327824 */ /* 0x000fe400078e00ff */
[----:B------:R-:W-:Y:S02]  /*2530*/  IMAD.X R39, R14, 0x1, R45, P0 ;  /* 0x000000010e277824 */ /* 0x000fe400000e062d */
[----:B------:R-:W-:Y:S02]  /*2540*/  IMAD.IADD R61, R61, 0x1, R31 ;  /* 0x000000013d3d7824 */ /* 0x000fe400078e021f */
[----:B------:R-:W-:-:S02]  /*2550*/  IMAD.IADD R67, R67, 0x1, R35 ;  /* 0x0000000143437824 */ /* 0x000fc400078e0223 */
[----:B------:R-:W-:Y:S02]  /*2560*/  IMAD R62, R216, 0x200, R5 ;  /* 0x00000200d83e7824 */ /* 0x000fe400078e0205 */
[----:B------:R-:W-:-:S07]  /*2570*/  IMAD.IADD R71, R21, 0x1, R71 ;  /* 0x0000000115477824 */ /* 0x000fce00078e0247 */
.L_x_6725:
[----:B----4-:R-:W0:Y:S01]  /*2580*/  LDC R27, c[0x0][0x3f4] ;  /* 0x0000fd00ff1b7b82 */ /* 0x010e220000000800 */
[----:B------:R-:W-:Y:S01]  /*2590*/  VIADD R43, R43, 0xffffffff ;  /* 0xffffffff2b2b7836 */ /* 0x000fe20000000000 */
[----:B------:R-:W-:Y:S05]  /*25a0*/  YIELD ;  /* 0x0000000000007946 */ /* 0x000fea0003800000 */
[----:B------:R-:W-:Y:S01]  /*25b0*/  SHF.R.S32.HI R72, RZ, 0x1f, R43 ;  /* 0x0000001fff487819 */ /* 0x000fe2000001142b */
[----:B-1----:R-:W1:Y:S01]  /*25c0*/  LDC.64 R40, c[0x0][0x2e8] ;  /* 0x0000ba00ff287b82 */ /* 0x002e620000000a00 */
        /* <DEDUP_REMOVED lines=52> */
.L_x_6700:
[----:B------:R-:W-:Y:S05]  /*2910*/  BSYNC B1 ;  /* 0x0000000000017941 */ /* 0x000fea0003800000 */
.L_x_6699:
[----:B------:R-:W-:Y:S01]  /*2920*/  UISETP.NE.AND UP0, UPT, UR47, 0x3, UPT ;  /* 0x000000032f00788c */ /* 0x000fe2000bf05270 */
[----:B0----5:R-:W-:Y:S02]  /*2930*/  IMAD.MOV.U32 R4, RZ, RZ, R8 ;  /* 0x000000ffff047224 */ /* 0x021fe400078e0008 */
[----:B------:R-:W-:Y:S02]  /*2940*/  IMAD.MOV.U32 R5, RZ, RZ, R9 ;  /* 0x000000ffff057224 */ /* 0x000fe400078e0009 */
[----:B------:R-:W-:Y:S01]  /*2950*/  IMAD.MOV.U32 R6, RZ, RZ, R24 ;  /* 0x000000ffff067224 */ /* 0x000fe200078e0018 */
        /* <DEDUP_REMOVED lines=12> */
.L_x_6701:
[----:B------:R-:W-:Y:S01]  /*2a20*/  IMAD R64, R186, 0x8, R18 ;  /* 0x00000008ba407824 */ /* 0x000fe200078e0212 */
[----:B------:R-:W-:Y:S01]  /*2a30*/  SHF.L.U32 R73, R190, 0x1f, RZ ;  /* 0x0000001fbe497819 */ /* 0x000fe200000006ff */
[----:B------:R-:W-:Y:S03]  /*2a40*/  BSSY B1, `(.L_x_6702) ;  /* 0x0000003000017945 */ /* 0x000fe60003800000 */
[----:B------:R-:W0:Y:S02]  /*2a50*/  SYNCS.PHASECHK.TRANS64.TRYWAIT P5, [R64+URZ+0x38890], R73 ;  /* 0x03889049400075a7 */ /* 0x000e2400080a017f */
[----:B0-----:R-:W-:Y:S05]  /*2a60*/  @!P5 BRA `(.L_x_6703) ;  /* 0x0000023c0000d947 */ /* 0x001fea0003800000 */
.L_x_7088:
[----:B------:R-:W-:Y:S05]  /*2a70*/  BSYNC B1 ;  /* 0x0000000000017941 */ /* 0x000fea0003800000 */
.L_x_6702:
        /* <DEDUP_REMOVED lines=48> */
.L_x_6708:
[----:B------:R-:W-:Y:S05]  /*2d80*/  BSYNC B2 ;  /* 0x0000000000027941 */ /* 0x000fea0003800000 */
.L_x_6707:
[----:B--2---:R1:W-:Y:S02]  /*2d90*/  STG.E.128 desc[UR50][R12.64], R4 ;  /* 0x000000040c007986 */ /* 0x0043e4000c101d32 */
.L_x_6706:
[----:B------:R-:W-:Y:S05]  /*2da0*/  BSYNC B1 ;  /* 0x0000000000017941 */ /* 0x000fea0003800000 */
.L_x_6705:
        /* <DEDUP_REMOVED lines=51> */
.L_x_6710:
[----:B------:R-:W-:Y:S05]  /*30e0*/  BSYNC B1 ;  /* 0x0000000000017941 */ /* 0x000fea0003800000 */
.L_x_6709:
[----:B-1----:R2:W-:Y:S01]  /*30f0*/  STG.E.128 desc[UR50][R12.64+0x40], R4 ;  /* 0x000040040c007986 */ /* 0x0025e2000c101d32 */
[----:B------:R-:W-:Y:S05]  /*3100*/  BRA `(.L_x_6704) ;  /* 0x0000000c00247947 */ /* 0x000fea0003800000 */
.L_x_6698:
        /* <DEDUP_REMOVED lines=24> */
[----:B------:R-:W-:Y:S01]  /*3290*/  UISETP.NE.AND UP0, UPT, UR47, 0x3, UPT ;  /* 0x000000032f00788c */ /* 0x000fe2000bf05270 */
[----:B------:R-:W-:-:S04]  /*32a0*/  ISETP.GE.AND P0, PT, R16, R27, PT ;  /* 0x0000001b1000720c */ /* 0x000fc80003f06270 */
[----:B------:R-:W-:Y:S02]  /*32b0*/  P2R R76, PR, RZ, 0x1 ;  /* 0x00000001ff4c7803 */ /* 0x000fe40000000000 */
[----:B------:R-:W-:Y:S01]  /*32c0*/  PLOP3.LUT P0, PT, PT, PT, UP0, 0x80, 0x0 ;  /* 0x000000000000781c */ /* 0x000fe20003f0f008 */
[----:B--2---:R-:W-:Y:S02]  /*32d0*/  IMAD.MOV.U32 R64, RZ, RZ, R5 ;  /* 0x000000ffff407224 */ /* 0x004fe400078e0005 */
[----:B------:R-:W-:Y:S02]  /*32e0*/  IMAD.MOV.U32 R72, RZ, RZ, R7 ;  /* 0x000000ffff487224 */ /* 0x000fe400078e0007 */
[----:B------:R-:W-:Y:S01]  /*32f0*/  IMAD.MOV.U32 R27, RZ, RZ, R4 ;  /* 0x000000ffff1b7224 */ /* 0x000fe200078e0004 */
[----:B------:R-:W-:Y:S01]  /*3300*/  PRMT R78, R78, 0x5410, R64 ;  /* 0x000054104e4e7816 */ /* 0x000fe20000000040 */
[----:B------:R-:W-:Y:S01]  /*3310*/  IMAD.MOV.U32 R70, RZ, RZ, R6 ;  /* 0x000000ffff467224 */ /* 0x000fe200078e0006 */
[----:B------:R-:W-:Y:S01]  /*3320*/  PRMT R84, R84, 0x5410, R72 ;  /* 0x0000541054547816 */ /* 0x000fe20000000048 */
[----:B---3--:R-:W-:-:S02]  /*3330*/  IMAD.MOV.U32 R12, RZ, RZ, R8 ;  /* 0x000000ffff0c7224 */ /* 0x008fc400078e0008 */
[----:B------:R-:W-:Y:S01]  /*3340*/  IMAD.MOV.U32 R13, RZ, RZ, R9 ;  /* 0x000000ffff0d7224 */ /* 0x000fe200078e0009 */
[----:B------:R-:W-:Y:S01]  /*3350*/  PRMT R92, R27, 0x5410, R70 ;  /* 0x000054101b5c7816 */ /* 0x000fe20000000046 */
[----:B------:R-:W-:Y:S02]  /*3360*/  IMAD.MOV.U32 R24, RZ, RZ, R10 ;  /* 0x000000ffff187224 */ /* 0x000fe400078e000a */
[----:B------:R-:W-:Y:S01]  /*3370*/  IMAD.MOV.U32 R25, RZ, RZ, R11 ;  /* 0x000000ffff197224 */ /* 0x000fe200078e000b */
[----:B------:R-:W-:Y:S02]  /*3380*/  PRMT R78, R13, 0x7610, R78 ;  /* 0x000076100d4e7816 */ /* 0x000fe4000000004e */
[----:B------:R-:W-:Y:S02]  /*3390*/  PRMT R91, R12, 0x5410, R24 ;  /* 0x000054100c5b7816 */ /* 0x000fe40000000018 */
[----:B------:R-:W-:Y:S01]  /*33a0*/  PRMT R84, R25, 0x7610, R84 ;  /* 0x0000761019547816 */ /* 0x000fe20000000054 */
[----:B------:R-:W-:Y:S06]  /*33b0*/  @!P0 BRA `(.L_x_6711) ;  /* 0x0000000000048947 */ /* 0x000fec0003800000 */
[----:B------:R-:W-:Y:S01]  /*33c0*/  BPT.TRAP 0x1 ;  /* 0x000000040000795c */ /* 0x000fe20000300000 */
.L_x_6711:
[----:B------:R-:W-:Y:S01]  /*33d0*/  IMAD R64, R186, 0x8, R18 ;  /* 0x00000008ba407824 */ /* 0x000fe200078e0212 */
[----:B------:R-:W-:Y:S01]  /*33e0*/  SHF.L.U32 R73, R190, 0x1f, RZ ;  /* 0x0000001fbe497819 */ /* 0x000fe200000006ff */
[----:B------:R-:W0:Y:S01]  /*33f0*/  LDC R79, c[0x0][0x2f4] ;  /* 0x0000bd00ff4f7b82 */ /* 0x000e220000000800 */
[----:B------:R-:W-:Y:S02]  /*3400*/  BSSY B1, `(.L_x_6712) ;  /* 0x0000003000017945 */ /* 0x000fe40003800000 */
[----:B------:R-:W1:Y:S02]  /*3410*/  SYNCS.PHASECHK.TRANS64.TRYWAIT P5, [R64+URZ+0x38890], R73 ;  /* 0x03889049400075a7 */ /* 0x000e6400080a017f */
[----:B-1----:R-:W-:Y:S05]  /*3420*/  @!P5 BRA `(.L_x_6713) ;  /* 0x0000023000a4d947 */ /* 0x002fea0003800000 */
.L_x_7089:
[----:B------:R-:W-:Y:S05]  /*3430*/  BSYNC B1 ;  /* 0x0000000000017941 */ /* 0x000fea0003800000 */
.L_x_6712:
[----:B0-----:R-:W-:Y:S01]  /*3440*/  ISETP.GE.OR P5, PT, R16, R79, P1 ;  /* 0x0000004f1000720c */ /* 0x001fe20000fa6670 */
[----:B------:R-:W-:Y:S01]  /*3450*/  ULDC.64 UR4, c[0x0][0x300] ;  /* 0x0000c00000047ab9 */ /* 0x000fe20000000a00 */
[----:B------:R-:W-:Y:S02]  /*3460*/  IMAD.MOV.U32 R74, RZ, RZ, R14 ;  /* 0x000000ffff4a7224 */ /* 0x000fe400078e000e */
[----:B------:R-:W-:Y:S02]  /*3470*/  IMAD R12, R45, UR4, RZ ;  /* 0x000000042d0c7c24 */ /* 0x000fe4000f8e02ff */
[----:B------:R-:W-:-:S04]  /*3480*/  IMAD.WIDE.U32 R74, R187, UR4, R74 ;  /* 0x00000004bb4a7c25 */ /* 0x000fc8000f8e004a */
[----:B------:R-:W-:-:S03]  /*3490*/  IMAD R81, R187, UR5, R12 ;  /* 0x00000005bb517c24 */ /* 0x000fc6000f8e020c */
[----:B------:R-:W-:Y:S05]  /*34a0*/  @P5 BRA `(.L_x_6704) ;  /* 0x00000008003c5947 */ /* 0x000fea0003800000 */
[----:B------:R-:W-:Y:S01]  /*34b0*/  IMAD.IADD R81, R81, 0x1, R75 ;  /* 0x0000000151517824 */ /* 0x000fe200078e024b */
[----:B------:R-:W-:Y:S01]  /*34c0*/  IADD3 R12, P5, P6, R2, R74, R63 ;  /* 0x0000004a020c7210 */ /* 0x000fe20007ebe03f */
[----:B------:R-:W-:Y:S03]  /*34d0*/  BSSY B1, `(.L_x_6714) ;  /* 0x0000069000017945 */ /* 0x000fe60003800000 */
[----:B------:R-:W-:Y:S02]  /*34e0*/  IADD3.X R13, R0, R81, R69, P5, P6 ;  /* 0x00000051000d7210 */ /* 0x000fe40002fec445 */
[----:B------:R-:W-:Y:S02]  /*34f0*/  ISETP.NE.AND P6, PT, R76, RZ, PT ;  /* 0x000000ff4c00720c */ /* 0x000fe40003fc5270 */
[----:B------:R-:W-:-:S04]  /*3500*/  LEA R76, P5, R12, R40, 0x1 ;  /* 0x000000280c4c7211 */ /* 0x000fc800078a08ff */
        /* <DEDUP_REMOVED lines=101> */
.L_x_6715:
[----:B------:R-:W-:Y:S05]  /*3b60*/  BSYNC B1 ;  /* 0x0000000000017941 */ /* 0x000fea0003800000 */
.L_x_6714:
        /* <DEDUP_REMOVED lines=10> */
.L_x_6697:
[----:B------:R-:W-:-:S06]  /*3c10*/  UISETP.NE.AND UP0, UPT, UR47, 0x3, UPT ;  /* 0x000000032f00788c */ /* 0x000fcc000bf05270 */
[----:B------:R-:W-:-:S13]  /*3c20*/  PLOP3.LUT P0, PT, PT, PT, UP0, 0x80, 0x0 ;  /* 0x000000000000781c */ /* 0x000fda0003f0f008 */
[----:B------:R-:W-:Y:S05]  /*3c30*/  @!P0 BRA `(.L_x_6716) ;  /* 0x0000000000048947 */ /* 0x000fea0003800000 */
[----:B------:R-:W-:Y:S01]  /*3c40*/  BPT.TRAP 0x1 ;  /* 0x000000040000795c */ /* 0x000fe20000300000 */
.L_x_6716:
        /* <DEDUP_REMOVED lines=8> */
.L_x_7090:
[----:B------:R-:W-:Y:S05]  /*3cd0*/  BSYNC B1 ;  /* 0x0000000000017941 */ /* 0x000fea0003800000 */
.L_x_6717:
[----:B------:R-:W-:Y:S05]  /*3ce0*/  @P1 BRA `(.L_x_6704) ;  /* 0x00000000002c1947 */ /* 0x000fea0003800000 */
[----:B------:R-:W-:Y:S01]  /*3cf0*/  @!P3 LOP3.LUT P5, RZ, R196, 0x4, RZ, 0xc0, !PT ;  /* 0x00000004c4ffb812 */ /* 0x000fe200078ac0ff */
[----:B------:R-:W-:Y:S01]  /*3d00*/  @!P3 VIADD R4, R59, 0x20 ;  /* 0x000000203b04b836 */ /* 0x000fe20000000000 */
[----:B------:R-:W-:Y:S02]  /*3d10*/  PLOP3.LUT P6, PT, PT, PT, PT, 0x8, 0x0 ;  /* 0x000000000000781c */ /* 0x000fe40003fce170 */
[----:B------:R-:W-:-:S13]  /*3d20*/  @!P3 PLOP3.LUT P6, PT, P5, PT, PT, 0x80, 0x0 ;  /* 0x000000000000b81c */ /* 0x000fda0002fcf070 */
[----:B------:R-:W-:-:S04]  /*3d30*/  @P6 VIADD R4, R59, 0xffffffe0 ;  /* 0xffffffe03b046836 */ /* 0x000fc80000000000 */
[----:B------:R-:W-:-:S04]  /*3d40*/  @!P3 IMAD.IADD R5, R26, 0x1, R4 ;  /* 0x000000011a05b824 */ /* 0x000fc800078e0204 */
[----:B------:R-:W-:Y:S02]  /*3d50*/  @!P3 IMAD R8, R5, 0x2, R18 ;  /* 0x000000020508b824 */ /* 0x000fe400078e0212 */
[----:B------:R-:W1:Y:S04]  /*3d60*/  @!P4 LDS.128 R4, [R70+0x22400] ;  /* 0x022400004604c984 */ /* 0x000e680000000c00 */
[----:B------:R-:W2:Y:S04]  /*3d70*/  @!P3 LDS.128 R8, [R8+0x22400] ;  /* 0x022400000808b984 */ /* 0x000ea80000000c00 */
[----:B-1----:R1:W-:Y:S04]  /*3d80*/  @!P4 STG.E.128 desc[UR50][R12.64], R4 ;  /* 0x000000040c00c986 */ /* 0x0023e8000c101d32 */
[----:B--2---:R1:W-:Y:S02]  /*3d90*/  @!P3 STG.E.128 desc[UR50][R12.64+0x40], R8 ;  /* 0x000040080c00b986 */ /* 0x0043e4000c101d32 */
.L_x_6704:
[----:B------:R-:W-:Y:S05]  /*3da0*/  BSYNC B0 ;  /* 0x0000000000007941 */ /* 0x000fea0003800000 */
.L_x_6696:
        /* <DEDUP_REMOVED lines=17> */
.L_x_6720:
[----:B------:R-:W-:Y:S05]  /*3ec0*/  BSYNC B0 ;  /* 0x0000000000007941 */ /* 0x000fea0003800000 */
.L_x_6719:
[----:B------:R-:W2:Y:S01]  /*3ed0*/  SYNCS.PHASECHK.TRANS64.TRYWAIT P0, [R64+URZ+0x388b0], R73 ;  /* 0x0388b049400075a7 */ /* 0x000ea2000800017f */
[----:B------:R-:W-:Y:S04]  /*3ee0*/  BSSY B0, `(.L_x_6721) ;  /* 0x0000002000007945 */ /* 0x000fe80003800000 */
[----:B--2---:R-:W-:Y:S05]  /*3ef0*/  @!P0 BRA `(.L_x_6722) ;  /* 0x0000022800188947 */ /* 0x004fea0003800000 */
.L_x_7091:
[----:B------:R-:W-:Y:S05]  /*3f00*/  BSYNC B0 ;  /* 0x0000000000007941 */ /* 0x000fea0003800000 */
.L_x_6721:
        /* <DEDUP_REMOVED lines=11> */
[----:B----4-:R-:W-:Y:S01]  /*3fc0*/  LEA R40, P1, R6, UR4, 0x1 ;  /* 0x0000000406287c11 */ /* 0x010fe2000f8208ff */
[----:B------:R-:W-:Y:S01]  /*3fd0*/  IMAD.IADD R5, R7, 0x1, R5 ;  /* 0x0000000107057824 */ /* 0x000fe200078e0205 */
[----:B------:R-:W-:Y:S01]  /*3fe0*/  ULDC UR4, c[0x0][0x320] ;  /* 0x0000c80000047ab9 */ /* 0x000fe20000000800 */
[----:B------:R-:W-:Y:S02]  /*3ff0*/  VIADD R4, R16, 0x40 ;  /* 0x0000004010047836 */ /* 0x000fe40000000000 */
[C---:B0-2---:R-:W-:Y:S01]  /*4000*/  VIADD R73, R9.reuse, 0x20 ;  /* 0x0000002009497836 */ /* 0x045fe20000000000 */
[----:B------:R-:W-:Y:S01]  /*4010*/  LEA.HI.X R41, R6, UR5, R5, 0x1, P1 ;  /* 0x0000000506297c11 */ /* 0x000fe200088f0c05 */
        /* <DEDUP_REMOVED lines=64> */
.L_x_6724:
[----:B------:R-:W-:Y:S05]  /*4420*/  BSYNC B0 ;  /* 0x0000000000007941 */ /* 0x000fea0003800000 */
.L_x_6723:
        /* <DEDUP_REMOVED lines=12> */
[----:B------:R-:W-:Y:S02]  /*44f0*/  SEL R5, RZ, 0x1, P1 ;  /* 0x00000001ff057807 */ /* 0x000fe40000800000 */
[----:B------:R-:W-:Y:S02]  /*4500*/  SEL R186, R186, RZ, P1 ;  /* 0x000000ffbaba7207 */ /* 0x000fe40000800000 */
[----:B------:R-:W-:Y:S01]  /*4510*/  LOP3.LUT R190, R190, R5, RZ, 0x3c, !PT ;  /* 0x00000005bebe7212 */ /* 0x000fe200078e3cff */
[----:B------:R1:W-:Y:S01]  /*4520*/  @!P5 SYNCS.ARRIVE.TRANS64.RED.A1T0 RZ, [R64+URZ], RZ ;  /* 0x000000ff40ffd9a7 */ /* 0x0003e2000810043f */
[----:B------:R-:W-:Y:S05]  /*4530*/  @P2 BRA `(.L_x_6725) ;  /* 0xffffffe000102947 */ /* 0x000fea000383ffff */
.L_x_6691:
[----:B------:R-:W-:Y:S04]  /*4540*/  BSSY B0, `(.L_x_6726) ;  /* 0x0000004000007945 */ /* 0x000fe80003800000 */
[----:B------:R-:W-:Y:S05]  /*4550*/  @P0 BRA `(.L_x_6727) ;  /* 0x0000000000080947 */ /* 0x000fea0003800000 */
[----:B------:R-:W0:Y:S02]  /*4560*/  FENCE.VIEW.ASYNC.G ;  /* 0x00000000000073c6 */ /* 0x000e240000000100 */
[----:B0-----:R-:W-:Y:S06]  /*4570*/  BAR.ARV 0xc, 0x180 ;  /* 0x0306000000007b1d */ /* 0x001fec0000002000 */
.L_x_6727:
[----:B------:R-:W-:Y:S05]  /*4580*/  BSYNC B0 ;  /* 0x0000000000007941 */ /* 0x000fea0003800000 */
.L_x_6726:
[----:B------:R-:W-:Y:S01]  /*4590*/  UISETP.NE.AND UP0, UPT, UR37, 0x1, UPT ;  /* 0x000000012500788c */ /* 0x000fe2000bf05270 */
[----:B------:R-:W-:Y:S05]  /*45a0*/  BSSY B7, `(.L_x_6728) ;  /* 0x00014d1000077945 */ /* 0x000fea0003800000 */
[----:B------:R-:W-:-:S13]  /*45b0*/  PLOP3.LUT P0, PT, PT, PT, UP0, 0x80, 0x0 ;  /* 0x000000000000781c */ /* 0x000fda0003f0f008 */
[----:B------:R-:W-:Y:S05]  /*45c0*/  @!P0 BRA `(.L_x_6729) ;  /* 0x0000002000508947 */ /* 0x000fea0003800000 */
[----:B------:R-:W0:Y:S01]  /*45d0*/  LDC R0, c[0x0][0x448] ;  /* 0x00011200ff007b82 */ /* 0x000e220000000800 */
[----:B------:R-:W-:-:S07]  /*45e0*/  VIADD R3, R195, 0x3f ;  /* 0x0000003fc3037836 */ /* 0x000fce0000000000 */
[----:B------:R-:W2:Y:S01]  /*45f0*/  LDC.64 R6, c[0x0][0xad8] ;  /* 0x0002b600ff067b82 */ /* 0x000ea20000000a00 */
[----:B0-----:R-:W-:Y:S02]  /*4600*/  ISETP.NE.AND P1, PT, R0, 0x1, PT ;  /* 0x000000010000780c */ /* 0x001fe40003f25270 */
[----:B--2---:R-:W-:-:S11]  /*4610*/  ISETP.GE.AND P2, PT, R7, 0x1, PT ;  /* 0x000000010700780c */ /* 0x004fd60003f46270 */
[----:B------:R-:W0:Y:S08]  /*4620*/  @P1 LDC R0, c[0x0][0x44c] ;  /* 0x00011300ff001b82 */ /* 0x000e300000000800 */
[----:B------:R-:W2:Y:S01]  /*4630*/  @P1 LDC R5, c[0x0][0x450] ;  /* 0x00011400ff051b82 */ /* 0x000ea20000000800 */
[----:B0-----:R-:W-:-:S05]  /*4640*/  @P1 IMAD.HI.U32 R0, R3, R0, RZ ;  /* 0x0000000003001227 */ /* 0x001fca00078e00ff */
        /* <DEDUP_REMOVED lines=10> */
[----:B-1----:R-:W0:Y:S02]  /*46f0*/  @P0 LDC.64 R4, c[0x0][0xae0] ;  /* 0x0002b800ff040b82 */ /* 0x002e240000000a00 */
[----:B0-----:R-:W-:-:S05]  /*4700*/  @P0 IMAD.HI.U32 R2, R3, R4, RZ ;  /* 0x0000000403020227 */ /* 0x001fca00078e00ff */
[----:B------:R-:W-:-:S04]  /*4710*/  @P0 SHF.R.U32.HI R3, RZ, R5, R2 ;  /* 0x00000005ff030219 */ /* 0x000fc80000011602 */
[----:B------:R-:W-:Y:S01]  /*4720*/  LOP3.LUT R2, RZ, R3, RZ, 0x33, !PT ;  /* 0x00000003ff027212 */ /* 0x000fe200078e33ff */
[----:B------:R-:W-:Y:S06]  /*4730*/  BRA `(.L_x_6733) ;  /* 0x0000000000107947 */ /* 0x000fec0003800000 */
.L_x_6732:
[----:B------:R-:W-:-:S13]  /*4740*/  ISETP.NE.AND P0, PT, R7, 0x1, PT ;  /* 0x000000010700780c */ /* 0x000fda0003f05270 */
[----:B-1----:R-:W0:Y:S02]  /*4750*/  @P0 LDC.64 R4, c[0x0][0xae0] ;  /* 0x0002b800ff040b82 */ /* 0x002e240000000a00 */
[----:B0-----:R-:W-:-:S05]  /*4760*/  @P0 IMAD.HI.U32 R4, R2, R4, RZ ;  /* 0x0000000402040227 */ /* 0x001fca00078e00ff */
[----:B------:R-:W-:-:S07]  /*4770*/  @P0 SHF.R.U32.HI R2, RZ, R5, R4 ;  /* 0x00000005ff020219 */ /* 0x000fce0000011604 */
.L_x_6733:
[----:B------:R-:W-:Y:S05]  /*4780*/  BSYNC B0 ;  /* 0x0000000000007941 */ /* 0x000fea0003800000 */
.L_x_6731:
[----:B------:R-:W-:-:S05]  /*4790*/  IMAD R3, R2, R7, R7 ;  /* 0x0000000702037224 */ /* 0x000fca00078e0207 */
[----:B------:R-:W-:-:S07]  /*47a0*/  VIMNMX R0, R0, R3, PT ;  /* 0x0000000300007248 */ /* 0x000fce0003fe0100 */
.L_x_6730:
[----:B------:R-:W1:Y:S01]  /*47b0*/  @P1 LDC R2, c[0x0][0x44c] ;  /* 0x00011300ff021b82 */ /* 0x000e620000000800 */
[----:B------:R-:W-:Y:S01]  /*47c0*/  VIADD R0, R0, 0x3f ;  /* 0x0000003f00007836 */ /* 0x000fe20000000000 */
[----:B------:R-:W-:-:S04]  /*47d0*/  ULDC UR4, c[0x0][0xad4] ;  /* 0x0002b50000047ab9 */ /* 0x000fc80000000800 */
[----:B------:R-:W-:Y:S02]  /*47e0*/  SHF.R.S32.HI R3, RZ, 0x1f, R0 ;  /* 0x0000001fff037819 */ /* 0x000fe40000011400 */
[----:B------:R-:W0:Y:S02]  /*47f0*/  @P1 LDC R5, c[0x0][0x450] ;  /* 0x00011400ff051b82 */ /* 0x000e240000000800 */
[----:B------:R-:W-:-:S04]  /*4800*/  LEA.HI R3, R3, R0, RZ, 0x6 ;  /* 0x0000000003037211 */ /* 0x000fc800078f30ff */
[----:B------:R-:W-:-:S04]  /*4810*/  SHF.R.S32.HI R3, RZ, 0x6, R3 ;  /* 0x00000006ff037819 */ /* 0x000fc80000011403 */
[----:B------:R-:W-:Y:S01]  /*4820*/  VIMNMX R8, R168, R3, PT ;  /* 0x00000003a8087248 */ /* 0x000fe20003fe0100 */
[----:B-1----:R-:W-:-:S04]  /*4830*/  @P1 IMAD.HI.U32 R4, R195, R2, RZ ;  /* 0x00000002c3041227 */ /* 0x002fc800078e00ff */
[----:B------:R-:W-:Y:S01]  /*4840*/  IMAD.MOV.U32 R2, RZ, RZ, R195 ;  /* 0x000000ffff027224 */ /* 0x000fe200078e00c3 */
[----:B0-----:R-:W-:-:S05]  /*4850*/  @P1 SHF.R.U32.HI R2, RZ, R5, R4 ;  /* 0x00000005ff021219 */ /* 0x001fca0000011604 */
        /* <DEDUP_REMOVED lines=13> */
.L_x_6736:
[----:B------:R-:W-:-:S13]  /*4930*/  ISETP.NE.AND P0, PT, R7, 0x1, PT ;  /* 0x000000010700780c */ /* 0x000fda0003f05270 */
[----:B------:R-:W0:Y:S02]  /*4940*/  @P0 LDC.64 R2, c[0x0][0xae0] ;  /* 0x0002b800ff020b82 */ /* 0x000e240000000a00 */
[----:B0-----:R-:W-:-:S05]  /*4950*/  @P0 IMAD.HI.U32 R2, R169, R2, RZ ;  /* 0x00000002a9020227 */ /* 0x001fca00078e00ff */
[----:B------:R-:W-:-:S07]  /*4960*/  @P0 SHF.R.U32.HI R169, RZ, R3, R2 ;  /* 0x00000003ffa90219 */ /* 0x000fce0000011602 */
.L_x_6737:
[----:B------:R-:W-:Y:S05]  /*4970*/  BSYNC B0 ;  /* 0x0000000000007941 */ /* 0x000fea0003800000 */
.L_x_6735:
[----:B------:R-:W-:-:S05]  /*4980*/  IMAD R169, R169, R7, RZ ;  /* 0x00000007a9a97224 */ /* 0x000fca00078e02ff */
[----:B------:R-:W-:-:S07]  /*4990*/  VIMNMX R0, R0, R169, !PT ;  /* 0x000000a900007248 */ /* 0x000fce0007fe0100 */
.L_x_6734:
[----:B------:R-:W-:Y:S02]  /*49a0*/  SHF.R.S32.HI R3, RZ, 0x1f, R0 ;  /* 0x0000001fff037819 */ /* 0x000fe40000011400 */
[----:B------:R-:W-:Y:S02]  /*49b0*/  CS2R R150, SRZ ;  /* 0x0000000000967805 */ /* 0x000fe4000001ff00 */
[----:B------:R-:W-:Y:S02]  /*49c0*/  PLOP3.LUT P0, PT, PT, PT, PT, 0x80, 0x0 ;  /* 0x000000000000781c */ /* 0x000fe40003f0f070 */
[----:B------:R-:W-:Y:S02]  /*49d0*/  CS2R R148, SRZ ;  /* 0x0000000000947805 */ /* 0x000fe4000001ff00 */
[----:B------:R-:W-:Y:S02]  /*49e0*/  LEA.HI R0, R3, R0, RZ, 0x6 ;  /* 0x0000000003007211 */ /* 0x000fe400078f30ff */
[----:B------:R-:W-:-:S02]  /*49f0*/  CS2R R2, SRZ ;  /* 0x0000000000027805 */ /* 0x000fc4000001ff00 */
[----:B------:R-:W-:Y:S02]  /*4a00*/  CS2R R146, SRZ ;  /* 0x0000000000927805 */ /* 0x000fe4000001ff00 */
[----:B------:R-:W-:Y:S02]  /*4a10*/  CS2R R144, SRZ ;  /* 0x0000000000907805 */ /* 0x000fe4000001ff00 */
[----:B------:R-:W-:Y:S02]  /*4a20*/  SHF.R.S32.HI R0, RZ, 0x6, R0 ;  /* 0x00000006ff007819 */ /* 0x000fe40000011400 */
[----:B------:R-:W-:Y:S02]  /*4a30*/  CS2R R142, SRZ ;  /* 0x00000000008e7805 */ /* 0x000fe4000001ff00 */
[----:B------:R-:W-:Y:S02]  /*4a40*/  CS2R R140, SRZ ;  /* 0x00000000008c7805 */ /* 0x000fe4000001ff00 */
[----:B------:R-:W-:-:S02]  /*4a50*/  CS2R R138, SRZ ;  /* 0x00000000008a7805 */ /* 0x000fc4000001ff00 */
[----:B------:R-:W-:Y:S02]  /*4a60*/  VIMNMX R4, RZ, R0, !PT ;  /* 0x00000000ff047248 */ /* 0x000fe40007fe0100 */
[----:B------:R-:W-:Y:S02]  /*4a70*/  CS2R R136, SRZ ;  /* 0x0000000000887805 */ /* 0x000fe4000001ff00 */
[----:B------:R-:W-:Y:S02]  /*4a80*/  CS2R R134, SRZ ;  /* 0x0000000000867805 */ /* 0x000fe4000001ff00 */
[----:B------:R-:W-:Y:S02]  /*4a90*/  CS2R R132, SRZ ;  /* 0x0000000000847805 */ /* 0x000fe4000001ff00 */
[----:B------:R-:W-:Y:S02]  /*4aa0*/  ISETP.GT.AND P1, PT, R8, R4, PT ;  /* 0x000000040800720c */ /* 0x000fe40003f24270 */
        /* <DEDUP_REMOVED lines=31> */
[----:B---3--:R-:W-:Y:S02]  /*4ca0*/  CS2R R76, SRZ ;  /* 0x00000000004c7805 */ /* 0x008fe4000001ff00 */
        /* <DEDUP_REMOVED lines=20> */
[----:B------:R-:W-:Y:S02]  /*4df0*/  CS2R R6, SRZ ;  /* 0x0000000000067805 */ /* 0x000fe4000001ff00 */
[----:B------:R-:W-:Y:S01]  /*4e00*/  CS2R R178, SRZ ;  /* 0x0000000000b27805 */ /* 0x000fe2000001ff00 */
[----:B------:R-:W-:Y:S02]  /*4e10*/  IMAD.MOV.U32 R0, RZ, RZ, RZ ;  /* 0x000000ffff007224 */ /* 0x000fe400078e00ff */
[----:B------:R-:W-:Y:S01]  /*4e20*/  IMAD.MOV.U32 R5, RZ, RZ, RZ ;  /* 0x000000ffff057224 */ /* 0x000fe200078e00ff */
[----:B------:R-:W-:Y:S06]  /*4e30*/  @!P1 BRA `(.L_x_6738) ;  /* 0x00000144001c9947 */ /* 0x000fec0003800000 */
[----:B------:R-:W0:Y:S01]  /*4e40*/  SHFL.IDX PT, R0, R227, RZ, 0x1f ;  /* 0x00001fffe3007589 */ /* 0x000e2200000e0000 */
[----:B------:R-:W-:Y:S01]  /*4e50*/  IMAD.MOV.U32 R11, RZ, RZ, 0x40000040 ;  /* 0x40000040ff0b7424 */ /* 0x000fe200078e00ff */
[----:B------:R-:W-:Y:S01]  /*4e60*/  BSSY B0, `(.L_x_6739) ;  /* 0x00000fc000007945 */ /* 0x000fe20003800000 */
[----:B------:R-:W-:Y:S01]  /*4e70*/  IMAD.MOV.U32 R13, RZ, RZ, 0x40000040 ;  /* 0x40000040ff0d7424 */ /* 0x000fe200078e00ff */
[----:B------:R-:W-:Y:S01]  /*4e80*/  BAR.SYNC.DEFER_BLOCKING 0xe, 0x100 ;  /* 0x0384000000007b1d */ /* 0x000fe20000010000 */
[----:B------:R-:W-:Y:S01]  /*4e90*/  IMAD.MOV.U32 R7, RZ, RZ, 0x40000040 ;  /* 0x40000040ff077424 */ /* 0x000fe200078e00ff */
[----:B------:R-:W-:Y:S01]  /*4ea0*/  R2UR UR5, R11 ;  /* 0x000000000b0572ca */ /* 0x000fe200000e0000 */
[----:B------:R-:W-:Y:S01]  /*4eb0*/  IMAD.MOV.U32 R15, RZ, RZ, 0x40000040 ;  /* 0x40000040ff0f7424 */ /* 0x000fe200078e00ff */
[----:B------:R-:W-:Y:S01]  /*4ec0*/  R2UR UR7, R13 ;  /* 0x000000000d0772ca */ /* 0x000fe200000e0000 */
[----:B------:R-:W-:Y:S02]  /*4ed0*/  IMAD.MOV.U32 R13, RZ, RZ, 0x40000040 ;  /* 0x40000040ff0d7424 */ /* 0x000fe400078e00ff */
[----:B------:R-:W-:Y:S01]  /*4ee0*/  VIADD R5, R8, 0xfffffffe ;  /* 0xfffffffe08057836 */ /* 0x000fe20000000000 */
[----:B------:R-:W1:Y:S04]  /*4ef0*/  S2R R9, SR_TID.X ;  /* 0x0000000000097919 */ /* 0x000e680000002100 */
[----:B------:R-:W-:-:S02]  /*4f00*/  ISETP.GE.AND P0, PT, R5, R4, PT ;  /* 0x000000040500720c */ /* 0x000fc40003f06270 */
[----:B0-----:R-:W-:-:S04]  /*4f10*/  LEA.HI R2, R0, R0, RZ, 0x1 ;  /* 0x0000000000027211 */ /* 0x001fc800078f08ff */
[----:B------:R-:W-:Y:S01]  /*4f20*/  LOP3.LUT R3, R2, 0x1fffe, RZ, 0xc0, !PT ;  /* 0x0001fffe02037812 */ /* 0x000fe200078ec0ff */
[----:B----45:R-:W-:-:S04]  /*4f30*/  WARPGROUP.ARRIVE ;  /* 0x00000000000079c5 */ /* 0x030fc80000000000 */
        /* <DEDUP_REMOVED lines=11> */
[----:B------:R-:W-:Y:S01]  /*4ff0*/  LOP3.LUT R20, R3, 0x2000000, RZ, 0xfc, !PT ;  /* 0x0200000003147812 */ /* 0x000fe200078efcff */
[----:B------:R-:W-:Y:S01]  /*5000*/  IMAD.MOV.U32 R3, RZ, RZ, 0x40000040 ;  /* 0x40000040ff037424 */ /* 0x000fe200078e00ff */
[----:B-1----:R-:W-:-:S03]  /*5010*/  LOP3.LUT R9, R9, 0x7f, RZ, 0xc0, !PT ;  /* 0x0000007f09097812 */ /* 0x002fc600078ec0ff */
        /* <DEDUP_REMOVED lines=41> */
.L_x_6741:
[----:B------:R-:W-:Y:S01]  /*52b0*/  BAR.SYNC.DEFER_BLOCKING 0xe, 0x100 ;  /* 0x0384000000007b1d */ /* 0x000fe20000010000 */
[C---:B------:R-:W-:Y:S01]  /*52c0*/  IMAD R9, R19.reuse, 0x40, R194 ;  /* 0x0000004013097824 */ /* 0x040fe200078e02c2 */
[----:B------:R-:W-:Y:S01]  /*52d0*/  R2UR UR4, R10 ;  /* 0x000000000a0472ca */ /* 0x000fe200000e0000 */
[----:B------:R-:W-:Y:S01]  /*52e0*/  VIADD R19, R19, 0x1 ;  /* 0x0000000113137836 */ /* 0x000fe20000000000 */
[----:B------:R-:W-:Y:S01]  /*52f0*/  R2UR UR5, R11 ;  /* 0x000000000b0572ca */ /* 0x000fe200000e0000 */
[----:B01----:R-:W-:Y:S01]  /*5300*/  IMAD R0, R9, 0x4, R18 ;  /* 0x0000000409007824 */ /* 0x003fe200078e0212 */
[----:B------:R-:W-:Y:S01]  /*5310*/  ISETP.GT.AND P1, PT, R5, R4, PT ;  /* 0x000000040500720c */ /* 0x000fe20003f24270 */
[----:B------:R-:W-:Y:S01]  /*5320*/  IMAD.MOV.U32 R9, RZ, RZ, 0x40000040 ;  /* 0x40000040ff097424 */ /* 0x000fe200078e00ff */
[----:B------:R-:W-:Y:S01]  /*5330*/  ISETP.NE.AND P0, PT, R19, 0x2, PT ;  /* 0x000000021300780c */ /* 0x000fe20003f05270 */
[----:B------:R-:W-:-:S03]  /*5340*/  VIADD R5, R5, 0xffffffff ;  /* 0xffffffff05057836 */ /* 0x000fc60000000000 */
[----:B------:R-:W-:Y:S02]  /*5350*/  SEL R19, R19, RZ, P0 ;  /* 0x000000ff13137207 */ /* 0x000fe40000000000 */
[----:B------:R-:W-:Y:S01]  /*5360*/  R2UR UR7, R9 ;  /* 0x00000000090772ca */ /* 0x000fe200000e0000 */
[----:B------:R-:W-:Y:S02]  /*5370*/  IMAD.MOV.U32 R9, RZ, RZ, 0x40000040 ;  /* 0x40000040ff097424 */ /* 0x000fe400078e00ff */
[----:B------:R-:W-:-:S05]  /*5380*/  IMAD R8, R19, 0x1000, R20 ;  /* 0x0000100013087824 */ /* 0x000fca00078e0214 */
[----:B------:R-:W-:Y:S01]  /*5390*/  R2UR UR6, R8 ;  /* 0x00000000080672ca */ /* 0x000fe200000e0000 */
[----:B------:R-:W0:Y:S04]  /*53a0*/  LDS R14, [R0+0x38400] ;  /* 0x03840000000e7984 */ /* 0x000e280000000800 */
[----:B------:R1:W2:Y:S02]  /*53b0*/  LDS R15, [R0+0x38420] ;  /* 0x03842000000f7984 */ /* 0x0002a40000000800 */
[----:B-1----:R-:W-:-:S04]  /*53c0*/  @!P2 IMAD R0, R19, 0x8, R18 ;  /* 0x000000081300a824 */ /* 0x002fc800078e0212 */
        /* <DEDUP_REMOVED lines=131> */
[----:B------:R-:W-:-:S03]  /*5c00*/  IMAD.MOV.U32 R15, RZ, RZ, 0x40000040 ;  /* 0x40000040ff0f7424 */ /* 0x000fc600078e00ff */
[----:B------:R-:W-:-:S06]  /*5c10*/  WARPGROUP.ARRIVE ;  /* 0x00000000000079c5 */ /* 0x000fcc0000000000 */
        /* <DEDUP_REMOVED lines=22> */
[----:B------:R-:W-:Y:S02]  /*5d80*/  R2UR UR7, R9 ;  /* 0x00000000090772ca */ /* 0x000fe400000e0000 */
[----:B------:R-:W-:-:S04]  /*5d90*/  SEL R9, RZ, 0x1, P0 ;  /* 0x00000001ff097807 */ /* 0x000fc80000000000 */
[----:B------:R-:W-:Y:S01]  /*5da0*/  LOP3.LUT R22, R22, R9, RZ, 0x3c, !PT ;  /* 0x0000000916167212 */ /* 0x000fe200078e3cff */
[----:B------:R-:W-:Y:S02]  /*5db0*/  WARPGROUP.DEPBAR.LE gsb0, 0x0 ;  /* 0x00008000000079c5 */ /* 0x000fe40000010000 */
[----:B------:R-:W-:-:S12]  /*5dc0*/  WARPGROUP.ARRIVE ;  /* 0x00000000000079c5 */ /* 0x000fd80000000000 */
[----:B------:R-:W-:Y:S03]  /*5dd0*/  HGMMA.64x256x16.F32 R24, gdesc[UR4].tnspB, R24, gsb0 ;  /* 0x43e00000041879f0 */ /* 0x000fe60008000818 */
[----:B------:R-:W-:Y:S02]  /*5de0*/  WARPGROUP.DEPBAR.LE gsb0, 0x0 ;  /* 0x00008000000079c5 */ /* 0x000fe40000010000 */
[----:B------:R-:W-:Y:S06]  /*5df0*/  BAR.ARV 0xf, 0x100 ;  /* 0x03c4000000007b1d */ /* 0x000fec0000002000 */
[----:B------:R1:W-:Y:S01]  /*5e00*/  @!P2 SYNCS.ARRIVE.TRANS64.RED.A1T0 RZ, [R0+URZ], RZ ;  /* 0x000000ff00ffa9a7 */ /* 0x0003e2000810043f */
[----:B------:R-:W-:Y:S05]  /*5e10*/  @P1 BRA `(.L_x_6741) ;  /* 0xfffffff400241947 */ /* 0x000fea000383ffff */
.L_x_6740:
[----:B------:R-:W-:Y:S05]  /*5e20*/  BSYNC B0 ;  /* 0x0000000000007941 */ /* 0x000fea0003800000 */
.L_x_6739:
        /* <DEDUP_REMOVED lines=139> */
[----:B------:R-:W-:Y:S01]  /*66e0*/  CS2R R2, SRZ ;  /* 0x0000000000027805 */ /* 0x000fe2000001ff00 */
[----:B------:R-:W-:Y:S06]  /*66f0*/  BAR.ARV 0xf, 0x100 ;  /* 0x03c4000000007b1d */ /* 0x000fec0000002000 */
[----:B------:R-:W-:Y:S05]  /*6700*/  BRA `(.L_x_6738) ;  /* 0x0000012800e87947 */ /* 0x000fea0003800000 */
.L_x_6729:
        /* <DEDUP_REMOVED lines=23> */
.L_x_6744:
[----:B------:R-:W-:-:S13]  /*6880*/  ISETP.NE.AND P0, PT, R7, 0x1, PT ;  /* 0x000000010700780c */ /* 0x000fda0003f05270 */
[----:B-1----:R-:W0:Y:S02]  /*6890*/  @P0 LDC.64 R4, c[0x0][0xae0] ;  /* 0x0002b800ff040b82 */ /* 0x002e240000000a00 */
[----:B0-----:R-:W-:-:S05]  /*68a0*/  @P0 IMAD.HI.U32 R4, R2, R4, RZ ;  /* 0x0000000402040227 */ /* 0x001fca00078e00ff */
[----:B------:R-:W-:-:S07]  /*68b0*/  @P0 SHF.R.U32.HI R2, RZ, R5, R4 ;  /* 0x00000005ff020219 */ /* 0x000fce0000011604 */
.L_x_6745:
[----:B------:R-:W-:Y:S05]  /*68c0*/  BSYNC B0 ;  /* 0x0000000000007941 */ /* 0x000fea0003800000 */
.L_x_6743:
[----:B------:R-:W-:-:S05]  /*68d0*/  IMAD R3, R2, R7, R7 ;  /* 0x0000000702037224 */ /* 0x000fca00078e0207 */
[----:B------:R-:W-:-:S07]  /*68e0*/  VIMNMX R0, R0, R3, PT ;  /* 0x0000000300007248 */ /* 0x000fce0003fe0100 */
.L_x_6742:
        /* <DEDUP_REMOVED lines=24> */
.L_x_6748:
[----:B------:R-:W-:-:S13]  /*6a70*/  ISETP.NE.AND P0, PT, R7, 0x1, PT ;  /* 0x000000010700780c */ /* 0x000fda0003f05270 */
[----:B------:R-:W0:Y:S02]  /*6a80*/  @P0 LDC.64 R4, c[0x0][0xae0] ;  /* 0x0002b800ff040b82 */ /* 0x000e240000000a00 */
[----:B0-----:R-:W-:-:S05]  /*6a90*/  @P0 IMAD.HI.U32 R2, R0, R4, RZ ;  /* 0x0000000400020227 */ /* 0x001fca00078e00ff */
[----:B------:R-:W-:-:S07]  /*6aa0*/  @P0 SHF.R.U32.HI R0, RZ, R5, R2 ;  /* 0x00000005ff000219 */ /* 0x000fce0000011602 */
.L_x_6749:
[----:B------:R-:W-:Y:S05]  /*6ab0*/  BSYNC B0 ;  /* 0x0000000000007941 */ /* 0x000fea0003800000 */
.L_x_6747:
[----:B------:R-:W-:-:S05]  /*6ac0*/  IMAD R0, R0, R7, RZ ;  /* 0x0000000700007224 */ /* 0x000fca00078e02ff */
[----:B------:R-:W-:-:S07]  /*6ad0*/  VIMNMX R3, R3, R0, !PT ;  /* 0x0000000003037248 */ /* 0x000fce0007fe0100 */
.L_x_6746:
        /* <DEDUP_REMOVED lines=102> */
[----:B-1--45:R-:W-:Y:S05]  /*7140*/  CALL.ABS.NOINC R2 ;  /* 0x0000000002007343 */ /* 0x032fea0003c00000 */
.L_x_6751:
[----:B------:R-:W-:Y:S05]  /*7150*/  BSYNC B6 ;  /* 0x0000000000067941 */ /* 0x000fea0003800000 */
.L_x_6750:
        /* <DEDUP_REMOVED lines=12> */
.L_x_6755:
[----:B-1----:R1:W2:Y:S02]  /*7220*/  SYNCS.PHASECHK.TRANS64.TRYWAIT P0, [R18+URZ+0x38800], R3 ;  /* 0x03880003120075a7 */ /* 0x0022a4000800017f */
[----:B--2---:R-:W-:Y:S05]  /*7230*/  @!P0 NANOSLEEP.SYNCS 0x989680 ;  /* 0x009896800000895d */ /* 0x004fea0003900000 */
[----:B------:R-:W2:Y:S02]  /*7240*/  @!P0 SYNCS.PHASECHK.TRANS64 P0, [R18+URZ+0x38800], R3 ;  /* 0x03880003120085a7 */ /* 0x000ea4000800007f */
[----:B--2---:R-:W-:Y:S05]  /*7250*/  @!P0 BRA `(.L_x_6755) ;  /* 0xfffffffc00f08947 */ /* 0x004fea000383ffff */
.L_x_6754:
[----:B------:R-:W-:Y:S05]  /*7260*/  BSYNC B0 ;  /* 0x0000000000007941 */ /* 0x000fea0003800000 */
.L_x_6753:
[----:B------:R-:W-:Y:S05]  /*7270*/  BRA `(.L_x_6756) ;  /* 0x0000002800c07947 */ /* 0x000fea0003800000 */
.L_x_6752:
        /* <DEDUP_REMOVED lines=31> */
.L_x_6758:
[----:B------:R-:W-:Y:S05]  /*7470*/  BSYNC B6 ;  /* 0x0000000000067941 */ /* 0x000fea0003800000 */
.L_x_6757:
        /* <DEDUP_REMOVED lines=24> */
[----:B------:R-:W-:-:S04]  /*7600*/  IMAD.WIDE.U32 R2, R7, UR6, R2 ;  /* 0x0000000607027c25 */ /* 0x000fc8000f8e0002 */
[----:B------:R-:W-:Y:S01]  /*7610*/  IMAD R7, R7, UR7, R0 ;  /* 0x0000000707077c24 */ /* 0x000fe2000f8e0200 */
[----:B------:R-:W-:Y:S01]  /*7620*/  ULDC.64 UR6, c[0x0][0x400] ;  /* 0x0001000000067ab9 */ /* 0x000fe20000000a00 */
[----:B------:R-:W-:Y:S01]  /*7630*/  IMAD.IADD R5, R5, 0x1, R9 ;  /* 0x0000000105057824 */ /* 0x000fe200078e0209 */
[----:B------:R-:W-:Y:S01]  /*7640*/  LEA R0, P0, R4, UR4, 0x1 ;  /* 0x0000000404007c11 */ /* 0x000fe2000f8008ff */
[----:B------:R-:W-:Y:S01]  /*7650*/  IMAD.IADD R7, R3, 0x1, R7 ;  /* 0x0000000103077824 */ /* 0x000fe200078e0207 */
[----:B------:R-:W-:Y:S01]  /*7660*/  LEA R6, P1, R2, UR6, 0x1 ;  /* 0x0000000602067c11 */ /* 0x000fe2000f8208ff */
[----:B------:R-:W-:Y:S01]  /*7670*/  UMOV UR4, 0xffffffff ;  /* 0xffffffff00047882 */ /* 0x000fe20000000000 */
[----:B------:R-:W-:Y:S02]  /*7680*/  LEA.HI.X R4, R4, UR5, R5, 0x1, P0 ;  /* 0x0000000504047c11 */ /* 0x000fe400080f0c05 */
[----:B------:R-:W-:Y:S01]  /*7690*/  LEA.HI.X R7, R2, UR7, R7, 0x1, P1 ;  /* 0x0000000702077c11 */ /* 0x000fe200088f0c07 */
[----:B------:R-:W-:Y:S08]  /*76a0*/  BRA.DIV UR4, `(.L_x_6761) ;  /* 0x000001f204407947 */ /* 0x000ff0000b800000 */
[----:B------:R0:W1:Y:S04]  /*76b0*/  SHFL.IDX PT, R3, R4, RZ, 0x1c1f ;  /* 0x001c1fff04037589 */ /* 0x00006800000e0000 */
[----:B------:R0:W2:Y:S04]  /*76c0*/  SHFL.IDX PT, R2, R0, RZ, 0x1c1f ;  /* 0x001c1fff00027589 */ /* 0x0000a800000e0000 */
[----:B------:R0:W3:Y:S04]  /*76d0*/  SHFL.IDX PT, R5, R7, RZ, 0x1c1f ;  /* 0x001c1fff07057589 */ /* 0x0000e800000e0000 */
[----:B------:R0:W4:Y:S02]  /*76e0*/  SHFL.IDX PT, R14, R6, RZ, 0x1c1f ;  /* 0x001c1fff060e7589 */ /* 0x00012400000e0000 */
.L_x_7097:
        /* <DEDUP_REMOVED lines=9> */
[----:B------:R-:W-:Y:S02]  /*7780*/  CS2R R30, SRZ ;  /* 0x00000000001e7805 */ /* 0x000fe4000001ff00 */
[----:B------:R-:W-:Y:S02]  /*7790*/  ISETP.GE.AND P3, PT, R212, UR4, PT ;  /* 0x00000004d4007c0c */ /* 0x000fe4000bf66270 */
[----:B------:R-:W-:Y:S01]  /*77a0*/  ISETP.GE.AND P2, PT, R188, UR4, PT ;  /* 0x00000004bc007c0c */ /* 0x000fe2000bf46270 */
[----:B---3--:R-:W-:-:S10]  /*77b0*/  IMAD.MOV.U32 R15, RZ, RZ, R5 ;  /* 0x000000ffff0f7224 */ /* 0x008fd400078e0005 */
[C---:B------:R-:W-:Y:S01]  /*77c0*/  @!P3 IMAD.SHL.U32 R21, R212.reuse, 0x2, RZ ;  /* 0x00000002d415b824 */ /* 0x040fe200078e00ff */
[----:B------:R-:W-:Y:S01]  /*77d0*/  @!P3 SHF.L.U64.HI R8, R212, 0x1, R232 ;  /* 0x00000001d408b819 */ /* 0x000fe200000102e8 */
[----:B-12---:R-:W-:-:S03]  /*77e0*/  @!P2 IMAD.WIDE R10, R188, 0x2, R2 ;  /* 0x00000002bc0aa825 */ /* 0x006fc600078e0202 */
[-C--:B------:R-:W-:Y:S02]  /*77f0*/  @!P3 IADD3 R2, P0, R2, R21.reuse, RZ ;  /* 0x000000150202b210 */ /* 0x080fe40007f1e0ff */
[----:B----4-:R-:W-:Y:S02]  /*7800*/  @!P3 IADD3 R20, P1, R14, R21, RZ ;  /* 0x000000150e14b210 */ /* 0x010fe40007f3e0ff */
[----:B------:R-:W-:Y:S02]  /*7810*/  CS2R R32, SRZ ;  /* 0x0000000000207805 */ /* 0x000fe4000001ff00 */
[----:B------:R-:W-:Y:S01]  /*7820*/  CS2R R24, SRZ ;  /* 0x0000000000187805 */ /* 0x000fe2000001ff00 */
[--C-:B------:R-:W-:Y:S01]  /*7830*/  @!P3 IMAD.X R3, R3, 0x1, R8.reuse, P0 ;  /* 0x000000010303b824 */ /* 0x100fe200000e0608 */
[----:B------:R1:W5:Y:S01]  /*7840*/  @!P2 LD.E.64 R30, desc[UR50][R10.64] ;  /* 0x000000320a1ea980 */ /* 0x000362000c101b00 */
[----:B------:R-:W-:Y:S01]  /*7850*/  @!P3 IMAD.X R21, R5, 0x1, R8, P1 ;  /* 0x000000010515b824 */ /* 0x000fe200008e0608 */
[----:B------:R-:W-:Y:S01]  /*7860*/  CS2R R8, SRZ ;  /* 0x0000000000087805 */ /* 0x000fe2000001ff00 */
[----:B------:R-:W-:Y:S01]  /*7870*/  @!P2 IMAD.WIDE R12, R188, 0x2, R14 ;  /* 0x00000002bc0ca825 */ /* 0x000fe200078e020e */
[----:B------:R1:W5:Y:S04]  /*7880*/  @!P3 LD.E.64 R24, desc[UR50][R2.64] ;  /* 0x000000320218b980 */ /* 0x000368000c101b00 */
[----:B------:R1:W5:Y:S04]  /*7890*/  @!P2 LD.E.64 R32, desc[UR50][R12.64] ;  /* 0x000000320c20a980 */ /* 0x000368000c101b00 */
[----:B------:R1:W5:Y:S02]  /*78a0*/  @!P3 LD.E.64 R8, desc[UR50][R20.64] ;  /* 0x000000321408b980 */ /* 0x000364000c101b00 */
.L_x_6763:
[----:B------:R-:W-:Y:S05]  /*78b0*/  BSYNC B1 ;  /* 0x0000000000017941 */ /* 0x000fea0003800000 */
.L_x_6762:
[----:B-12--5:R-:W-:Y:S01]  /*78c0*/  IMAD.MOV.U32 R2, RZ, RZ, R32 ;  /* 0x000000ffff027224 */ /* 0x026fe200078e0020 */
[----:B------:R-:W-:Y:S01]  /*78d0*/  UMOV UR4, 0xffffffff ;  /* 0xffffffff00047882 */ /* 0x000fe20000000000 */
[----:B------:R-:W-:Y:S01]  /*78e0*/  IMAD.MOV.U32 R3, RZ, RZ, R33 ;  /* 0x000000ffff037224 */ /* 0x000fe200078e0021 */
[----:B------:R-:W-:Y:S01]  /*78f0*/  CS2R R26, SRZ ;  /* 0x00000000001a7805 */ /* 0x000fe2000001ff00 */
[----:B---3--:R-:W-:Y:S01]  /*7900*/  IMAD.MOV.U32 R5, RZ, RZ, R8 ;  /* 0x000000ffff057224 */ /* 0x008fe200078e0008 */
        /* <DEDUP_REMOVED lines=14> */
[----:B------:R1:W0:Y:S04]  /*79f0*/  SHFL.IDX PT, R5, R7, 0x1, 0x1c1f ;  /* 0x003c1f0007057f89 */ /* 0x00022800000e0000 */
[----:B----4-:R1:W4:Y:S02]  /*7a00*/  SHFL.IDX PT, R14, R6, 0x1, 0x1c1f ;  /* 0x003c1f00060e7f89 */ /* 0x01032400000e0000 */
.L_x_7103:
        /* <DEDUP_REMOVED lines=15> */
[----:B------:R-:W-:Y:S01]  /*7b00*/  ISETP.GE.AND P2, PT, R188, UR4, PT ;  /* 0x00000004bc007c0c */ /* 0x000fe2000bf46270 */
[----:B------:R-:W-:Y:S01]  /*7b10*/  IMAD.MOV.U32 R15, RZ, RZ, R5 ;  /* 0x000000ffff0f7224 */ /* 0x000fe200078e0005 */
[----:B------:R-:W-:-:S09]  /*7b20*/  CS2R R26, SRZ ;  /* 0x00000000001a7805 */ /* 0x000fd2000001ff00 */
[C---:B------:R-:W-:Y:S01]  /*7b30*/  @!P3 IMAD.SHL.U32 R11, R212.reuse, 0x2, RZ ;  /* 0x00000002d40bb824 */ /* 0x040fe200078e00ff */
[----:B------:R-:W-:Y:S01]  /*7b40*/  @!P3 SHF.L.U64.HI R0, R212, 0x1, R232 ;  /* 0x00000001d400b819 */ /* 0x000fe200000102e8 */
[----:B--23--:R-:W-:-:S03]  /*7b50*/  @!P2 IMAD.WIDE R6, R188, 0x2, R2 ;  /* 0x00000002bc06a825 */ /* 0x00cfc600078e0202 */
[-C--:B------:R-:W-:Y:S02]  /*7b60*/  @!P3 IADD3 R2, P0, R2, R11.reuse, RZ ;  /* 0x0000000b0202b210 */ /* 0x080fe40007f1e0ff */
[----:B----4-:R-:W-:Y:S02]  /*7b70*/  @!P3 IADD3 R4, P1, R14, R11, RZ ;  /* 0x0000000b0e04b210 */ /* 0x010fe40007f3e0ff */
[----:B------:R-:W-:Y:S02]  /*7b80*/  CS2R R12, SRZ ;  /* 0x00000000000c7805 */ /* 0x000fe4000001ff00 */
[----:B------:R-:W-:Y:S01]  /*7b90*/  CS2R R10, SRZ ;  /* 0x00000000000a7805 */ /* 0x000fe2000001ff00 */
[----:B------:R-:W-:Y:S01]  /*7ba0*/  @!P2 IMAD.WIDE R14, R188, 0x2, R14 ;  /* 0x00000002bc0ea825 */ /* 0x000fe200078e020e */
[----:B------:R0:W5:Y:S03]  /*7bb0*/  @!P2 LD.E.64 R28, desc[UR50][R6.64] ;  /* 0x00000032061ca980 */ /* 0x000166000c101b00 */
[--C-:B------:R-:W-:Y:S01]  /*7bc0*/  @!P3 IMAD.X R3, R3, 0x1, R0.reuse, P0 ;  /* 0x000000010303b824 */ /* 0x100fe200000e0600 */
[----:B------:R0:W5:Y:S01]  /*7bd0*/  @!P2 LD.E.64 R26, desc[UR50][R14.64] ;  /* 0x000000320e1aa980 */ /* 0x000162000c101b00 */
[----:B------:R-:W-:-:S03]  /*7be0*/  @!P3 IMAD.X R5, R5, 0x1, R0, P1 ;  /* 0x000000010505b824 */ /* 0x000fc600008e0600 */
[----:B------:R0:W5:Y:S04]  /*7bf0*/  @!P3 LD.E.64 R12, desc[UR50][R2.64] ;  /* 0x00000032020cb980 */ /* 0x000168000c101b00 */
[----:B------:R0:W5:Y:S02]  /*7c00*/  @!P3 LD.E.64 R10, desc[UR50][R4.64] ;  /* 0x00000032040ab980 */ /* 0x000164000c101b00 */
.L_x_6766:
[----:B------:R-:W-:Y:S05]  /*7c10*/  BSYNC B1 ;  /* 0x0000000000017941 */ /* 0x000fea0003800000 */
.L_x_6765:
[----:B------:R-:W1:Y:S01]  /*7c20*/  SYNCS.PHASECHK.TRANS64.TRYWAIT P0, [R18+URZ+0x38800], R21 ;  /* 0x03880015120075a7 */ /* 0x000e62000800017f */
[----:B0-2---:R-:W-:Y:S01]  /*7c30*/  LOP3.LUT R3, R34, 0x1c0, RZ, 0xc0, !PT ;  /* 0x000001c022037812 */ /* 0x005fe200078ec0ff */
[----:B---3-5:R-:W-:Y:S01]  /*7c40*/  IMAD.MOV.U32 R2, RZ, RZ, R26 ;  /* 0x000000ffff027224 */ /* 0x028fe200078e001a */
[----:B------:R-:W-:Y:S01]  /*7c50*/  VIADDMNMX R40, R35, -R195, 0x40, PT ;  /* 0x0000004023287446 */ /* 0x000fe200038009c3 */
[----:B------:R-:W-:Y:S01]  /*7c60*/  IMAD.MOV.U32 R4, RZ, RZ, R11 ;  /* 0x000000ffff047224 */ /* 0x000fe200078e000b */
[----:B------:R-:W-:Y:S01]  /*7c70*/  LOP3.LUT R0, R3, 0x18, R16, 0xf8, !PT ;  /* 0x0000001803007812 */ /* 0x000fe200078ef810 */
[----:B------:R-:W-:Y:S01]  /*7c80*/  IMAD.MOV.U32 R5, RZ, RZ, R28 ;  /* 0x000000ffff057224 */ /* 0x000fe200078e001c */
[----:B------:R-:W-:Y:S01]  /*7c90*/  SHF.R.U32.HI R3, RZ, 0x3, R3 ;  /* 0x00000003ff037819 */ /* 0x000fe20000011603 */
[----:B------:R-:W-:Y:S01]  /*7ca0*/  BSSY B1, `(.L_x_6767) ;  /* 0x0000014000017945 */ /* 0x000fe20003800000 */
[----:B------:R-:W-:Y:S01]  /*7cb0*/  PRMT R44, R2, 0x7610, R44 ;  /* 0x00007610022c7816 */ /* 0x000fe2000000002c */
[----:B------:R-:W-:Y:S01]  /*7cc0*/  IMAD.MOV.U32 R2, RZ, RZ, R10 ;  /* 0x000000ffff027224 */ /* 0x000fe200078e000a */
[----:B------:R-:W-:Y:S01]  /*7cd0*/  LOP3.LUT R3, R0, R3, RZ, 0x3c, !PT ;  /* 0x0000000300037212 */ /* 0x000fe200078e3cff */
[----:B------:R-:W-:Y:S01]  /*7ce0*/  IMAD.MOV.U32 R0, RZ, RZ, R27 ;  /* 0x000000ffff007224 */ /* 0x000fe200078e001b */
[----:B------:R-:W-:-:S02]  /*7cf0*/  PRMT R46, R5, 0x7610, R46 ;  /* 0x00007610052e7816 */ /* 0x000fc4000000002e */
[----:B------:R-:W-:Y:S01]  /*7d00*/  PRMT R45, R2, 0x5410, R4 ;  /* 0x00005410022d7816 */ /* 0x000fe20000000004 */
[----:B------:R-:W-:Y:S01]  /*7d10*/  IMAD R3, R216, 0x200, R3 ;  /* 0x00000200d8037824 */ /* 0x000fe200078e0203 */
[----:B------:R-:W-:Y:S01]  /*7d20*/  PRMT R44, R44, 0x5410, R0 ;  /* 0x000054102c2c7816 */ /* 0x000fe20000000000 */
[----:B------:R-:W-:Y:S01]  /*7d30*/  IMAD.MOV.U32 R0, RZ, RZ, R29 ;  /* 0x000000ffff007224 */ /* 0x000fe200078e001d */
[----:B------:R-:W-:Y:S01]  /*7d40*/  LOP3.LUT P2, RZ, R196, 0x4, RZ, 0xc0, !PT ;  /* 0x00000004c4ff7812 */ /* 0x000fe2000784c0ff */
[----:B------:R-:W-:Y:S01]  /*7d50*/  IMAD.MOV.U32 R4, RZ, RZ, R12 ;  /* 0x000000ffff047224 */ /* 0x000fe200078e000c */
[----:B------:R-:W-:Y:S01]  /*7d60*/  ISETP.GE.AND P1, PT, R187, R40, PT ;  /* 0x00000028bb00720c */ /* 0x000fe20003f26270 */
[----:B------:R-:W-:Y:S01]  /*7d70*/  IMAD R2, R3, 0x2, R18 ;  /* 0x0000000203027824 */ /* 0x000fe200078e0212 */
[----:B------:R-:W-:Y:S02]  /*7d80*/  PRMT R46, R46, 0x5410, R0 ;  /* 0x000054102e2e7816 */ /* 0x000fe40000000000 */
[----:B------:R-:W-:Y:S01]  /*7d90*/  PRMT R47, R4, 0x7610, R47 ;  /* 0x00007610042f7816 */ /* 0x000fe2000000002f */
[----:B------:R-:W-:-:S02]  /*7da0*/  IMAD.MOV.U32 R4, RZ, RZ, R13 ;  /* 0x000000ffff047224 */ /* 0x000fc400078e000d */
[C---:B------:R-:W-:Y:S02]  /*7db0*/  VIADD R3, R2.reuse, 0x20400 ;  /* 0x0002040002037836 */ /* 0x040fe40000000000 */
[----:B------:R-:W-:Y:S01]  /*7dc0*/  VIADD R0, R2, 0x20440 ;  /* 0x0002044002007836 */ /* 0x000fe20000000000 */
[----:B-1----:R-:W-:Y:S06]  /*7dd0*/  @!P0 BRA `(.L_x_6768) ;  /* 0x000001ec00548947 */ /* 0x002fec0003800000 */
.L_x_7104:
[----:B------:R-:W-:Y:S05]  /*7de0*/  BSYNC B1 ;  /* 0x0000000000017941 */ /* 0x000fea0003800000 */
.L_x_6767:
        /* <DEDUP_REMOVED lines=9> */
[----:B------:R-:W0:Y:S01]  /*7e80*/  LDS.128 R4, [R2+0x20400] ;  /* 0x0204000002047984 */ /* 0x000e220000000c00 */
[----:B------:R-:W-:Y:S02]  /*7e90*/  SHF.R.U32.HI R34, RZ, 0x10, R33 ;  /* 0x00000010ff227819 */ /* 0x000fe40000011621 */
[--C-:B----4-:R-:W-:Y:S02]  /*7ea0*/  SHF.R.U32.HI R14, RZ, 0x10, R31.reuse ;  /* 0x00000010ff0e7819 */ /* 0x110fe4000001161f */
[----:B------:R-:W-:Y:S01]  /*7eb0*/  SHF.R.U64 R39, R30, 0x10, R31 ;  /* 0x000000101e277819 */ /* 0x000fe2000000121f */
[----:B------:R-:W-:Y:S01]  /*7ec0*/  HADD2.F32 R34, -RZ, R34.H0_H0 ;  /* 0x20000022ff227230 */ /* 0x000fe20000004100 */
[----:B------:R-:W-:Y:S01]  /*7ed0*/  SHF.R.U64 R37, R32, 0x10, R33 ;  /* 0x0000001020257819 */ /* 0x000fe20000001221 */
[----:B------:R-:W-:Y:S02]  /*7ee0*/  HADD2.F32 R31, -RZ, R36.H0_H0 ;  /* 0x20000024ff1f7230 */ /* 0x000fe40000004100 */
[----:B------:R-:W-:-:S02]  /*7ef0*/  HADD2.F32 R32, -RZ, R14.H0_H0 ;  /* 0x2000000eff207230 */ /* 0x000fc40000004100 */
[----:B------:R-:W-:Y:S02]  /*7f00*/  HADD2.F32 R30, -RZ, R36.H1_H1 ;  /* 0x30000024ff1e7230 */ /* 0x000fe40000004100 */
[--C-:B0-----:R-:W-:Y:S02]  /*7f10*/  HADD2.F32 R21, -RZ, R7.reuse.H1_H1 ;  /* 0x30000007ff157230 */ /* 0x101fe40000004100 */
[--C-:B------:R-:W-:Y:S02]  /*7f20*/  HADD2.F32 R3, -RZ, R4.reuse.H0_H0 ;  /* 0x20000004ff037230 */ /* 0x100fe40000004100 */
[----:B------:R-:W-:Y:S02]  /*7f30*/  HADD2.F32 R4, -RZ, R4.H1_H1 ;  /* 0x30000004ff047230 */ /* 0x000fe40000004100 */
[C---:B------:R-:W-:Y:S01]  /*7f40*/  FMUL.FTZ R38, R21.reuse, R34 ;  /* 0x0000002215267220 */ /* 0x040fe20000410000 */
[----:B------:R-:W-:Y:S02]  /*7f50*/  HADD2.F32 R15, -RZ, R7.H0_H0 ;  /* 0x20000007ff0f7230 */ /* 0x000fe40000004100 */
[----:B------:R-:W-:Y:S01]  /*7f60*/  FMUL.FTZ R21, R21, R32 ;  /* 0x0000002015157220 */ /* 0x000fe20000410000 */
[----:B------:R-:W-:-:S02]  /*7f70*/  HADD2.F32 R7, -RZ, R6.H0_H0 ;  /* 0x20000006ff077230 */ /* 0x000fc40000004100 */
[CC--:B------:R-:W-:Y:S01]  /*7f80*/  FMUL.FTZ R36, R4.reuse, R31.reuse ;  /* 0x0000001f04247220 */ /* 0x0c0fe20000410000 */
[----:B------:R-:W-:Y:S02]  /*7f90*/  HADD2.F32 R14, -RZ, R6.H1_H1 ;  /* 0x30000006ff0e7230 */ /* 0x000fe40000004100 */
[C---:B------:R-:W-:Y:S01]  /*7fa0*/  FFMA.FTZ R38, R15.reuse, R32, -R38 ;  /* 0x000000200f267223 */ /* 0x040fe20000010826 */
[----:B------:R-:W-:Y:S01]  /*7fb0*/  FFMA.FTZ R35, R15, R34, R21 ;  /* 0x000000220f237223 */ /* 0x000fe20000010015 */
[-C--:B------:R-:W-:Y:S01]  /*7fc0*/  FMUL.FTZ R32, R4, R30.reuse ;  /* 0x0000001e04207220 */ /* 0x080fe20000410000 */
[C---:B------:R-:W-:Y:S01]  /*7fd0*/  FFMA.FTZ R36, R3.reuse, R30, -R36 ;  /* 0x0000001e03247223 */ /* 0x040fe20000010824 */
[----:B------:R-:W-:Y:S02]  /*7fe0*/  HADD2.F32 R6, -RZ, R5.H0_H0 ;  /* 0x20000005ff067230 */ /* 0x000fe40000004100 */
[----:B------:R-:W-:Y:S02]  /*7ff0*/  HADD2.F32 R30, -RZ, R41.H0_H0 ;  /* 0x20000029ff1e7230 */ /* 0x000fe40000004100 */
[----:B------:R-:W-:Y:S01]  /*8000*/  FFMA.FTZ R3, R3, R31, R32 ;  /* 0x0000001f03037223 */ /* 0x000fe20000010020 */
[----:B------:R-:W-:-:S02]  /*8010*/  HADD2.F32 R15, -RZ, R42.H1_H1 ;  /* 0x3000002aff0f7230 */ /* 0x000fc40000004100 */
[----:B------:R-:W-:Y:S02]  /*8020*/  HADD2.F32 R5, -RZ, R5.H1_H1 ;  /* 0x30000005ff057230 */ /* 0x000fe40000004100 */
[CC--:B------:R-:W-:Y:S01]  /*8030*/  FMUL.FTZ R32, R14.reuse, R30.reuse ;  /* 0x0000001e0e207220 */ /* 0x0c0fe20000410000 */
[----:B------:R-:W-:Y:S02]  /*8040*/  HADD2.F32 R21, -RZ, R37.H0_H0 ;  /* 0x20000025ff157230 */ /* 0x000fe40000004100 */
[-C--:B------:R-:W-:Y:S01]  /*8050*/  FMUL.FTZ R33, R14, R15.reuse ;  /* 0x0000000f0e217220 */ /* 0x080fe20000410000 */
[----:B------:R-:W-:Y:S02]  /*8060*/  HADD2.F32 R4, -RZ, R39.H0_H0 ;  /* 0x20000027ff047230 */ /* 0x000fe40000004100 */
[----:B------:R-:W-:Y:S01]  /*8070*/  FFMA.FTZ R32, R7, R15, -R32 ;  /* 0x0000000f07207223 */ /* 0x000fe20000010820 */
[-C--:B------:R-:W-:Y:S01]  /*8080*/  FMUL.FTZ R31, R5, R21.reuse ;  /* 0x00000015051f7220 */ /* 0x080fe20000410000 */
[----:B------:R-:W-:Y:S01]  /*8090*/  FFMA.FTZ R33, R7, R30, R33 ;  /* 0x0000001e07217223 */ /* 0x000fe20000010021 */
[----:B------:R-:W-:Y:S01]  /*80a0*/  FMUL.FTZ R14, R5, R4 ;  /* 0x00000004050e7220 */ /* 0x000fe20000410000 */
[----:B------:R-:W-:Y:S01]  /*80b0*/  F2FP.F16.F32.PACK_AB R7, R35, R38 ;  /* 0x000000262307723e */ /* 0x000fe200000000ff */
[C---:B------:R-:W-:Y:S01]  /*80c0*/  FFMA.FTZ R5, R6.reuse, R4, -R31 ;  /* 0x0000000406057223 */ /* 0x040fe2000001081f */
[----:B------:R-:W-:Y:S01]  /*80d0*/  F2FP.F16.F32.PACK_AB R4, R3, R36 ;  /* 0x000000240304723e */ /* 0x000fe200000000ff */
[----:B------:R-:W-:Y:S01]  /*80e0*/  FFMA.FTZ R14, R6, R21, R14 ;  /* 0x00000015060e7223 */ /* 0x000fe2000001000e */
[----:B------:R-:W-:-:S04]  /*80f0*/  F2FP.F16.F32.PACK_AB R6, R33, R32 ;  /* 0x000000202106723e */ /* 0x000fc800000000ff */
[----:B------:R-:W-:-:S05]  /*8100*/  F2FP.F16.F32.PACK_AB R5, R14, R5 ;  /* 0x000000050e05723e */ /* 0x000fca00000000ff */
[----:B------:R1:W-:Y:S02]  /*8110*/  STS.128 [R2+0x20400], R4 ;  /* 0x0204000402007388 */ /* 0x0003e40000000c00 */
.L_x_6772:
[----:B------:R-:W-:Y:S05]  /*8120*/  BSYNC B2 ;  /* 0x0000000000027941 */ /* 0x000fea0003800000 */
.L_x_6771:
[----:B------:R-:W-:Y:S05]  /*8130*/  @P1 BRA `(.L_x_6770) ;  /* 0x0000000000a81947 */ /* 0x000fea0003800000 */
[----:B-1----:R-:W4:Y:S01]  /*8140*/  LDS.128 R4, [R0] ;  /* 0x0000000000047984 */ /* 0x002f220000000c00 */
[--C-:B------:R-:W-:Y:S01]  /*8150*/  SHF.R.U64 R34, R24, 0x10, R25.reuse ;  /* 0x0000001018227819 */ /* 0x100fe20000001219 */
[----:B------:R-:W-:Y:S01]  /*8160*/  HADD2.F32 R24, -RZ, R41.H1_H1 ;  /* 0x30000029ff187230 */ /* 0x000fe20000004100 */
[----:B0-----:R-:W-:Y:S01]  /*8170*/  SHF.R.U32.HI R21, RZ, 0x10, R25 ;  /* 0x00000010ff157819 */ /* 0x001fe20000011619 */
[----:B------:R-:W-:Y:S01]  /*8180*/  HADD2.F32 R15, -RZ, R43.H0_H0 ;  /* 0x2000002bff0f7230 */ /* 0x000fe20000004100 */
[--C-:B------:R-:W-:Y:S02]  /*8190*/  SHF.R.U32.HI R25, RZ, 0x10, R9.reuse ;  /* 0x00000010ff197819 */ /* 0x100fe40000011609 */
[----:B------:R-:W-:Y:S01]  /*81a0*/  SHF.R.U64 R33, R8, 0x10, R9 ;  /* 0x0000001008217819 */ /* 0x000fe20000001209 */
[----:B------:R-:W-:Y:S02]  /*81b0*/  HADD2.F32 R21, -RZ, R21.H0_H0 ;  /* 0x20000015ff157230 */ /* 0x000fe40000004100 */
[----:B------:R-:W-:-:S02]  /*81c0*/  HADD2.F32 R25, -RZ, R25.H0_H0 ;  /* 0x20000019ff197230 */ /* 0x000fc40000004100 */
[--C-:B----4-:R-:W-:Y:S02]  /*81d0*/  HADD2.F32 R14, -RZ, R7.reuse.H1_H1 ;  /* 0x30000007ff0e7230 */ /* 0x110fe40000004100 */
[--C-:B------:R-:W-:Y:S02]  /*81e0*/  HADD2.F32 R3, -RZ, R4.reuse.H0_H0 ;  /* 0x20000004ff037230 */ /* 0x100fe40000004100 */
[----:B------:R-:W-:Y:S02]  /*81f0*/  HADD2.F32 R4, -RZ, R4.H1_H1 ;  /* 0x30000004ff047230 */ /* 0x000fe40000004100 */
[C---:B------:R-:W-:Y:S01]  /*8200*/  FMUL.FTZ R30, R14.reuse, R25 ;  /* 0x000000190e1e7220 */ /* 0x040fe20000410000 */
[----:B------:R-:W-:Y:S02]  /*8210*/  HADD2.F32 R9, -RZ, R7.H0_H0 ;  /* 0x20000007ff097230 */ /* 0x000fe40000004100 */
[----:B------:R-:W-:Y:S01]  /*8220*/  FMUL.FTZ R32, R14, R21 ;  /* 0x000000150e207220 */ /* 0x000fe20000410000 */
[----:B------:R-:W-:-:S02]  /*8230*/  HADD2.F32 R7, -RZ, R6.H0_H0 ;  /* 0x20000006ff077230 */ /* 0x000fc40000004100 */
[C---:B------:R-:W-:Y:S01]  /*8240*/  FMUL.FTZ R14, R4.reuse, R24 ;  /* 0x00000018040e7220 */ /* 0x040fe20000410000 */
[----:B------:R-:W-:Y:S02]  /*8250*/  HADD2.F32 R8, -RZ, R6.H1_H1 ;  /* 0x30000006ff087230 */ /* 0x000fe40000004100 */
[----:B------:R-:W-:Y:S01]  /*8260*/  FFMA.FTZ R31, R9, R21, -R30 ;  /* 0x00000015091f7223 */ /* 0x000fe2000001081e */
[--C-:B------:R-:W-:Y:S02]  /*8270*/  HADD2.F32 R6, -RZ, R5.reuse.H0_H0 ;  /* 0x20000005ff067230 */ /* 0x100fe40000004100 */
[-C--:B------:R-:W-:Y:S01]  /*8280*/  FMUL.FTZ R30, R4, R15.reuse ;  /* 0x0000000f041e7220 */ /* 0x080fe20000410000 */
[----:B------:R-:W-:Y:S01]  /*8290*/  FFMA.FTZ R21, R3, R15, -R14 ;  /* 0x0000000f03157223 */ /* 0x000fe2000001080e */
[----:B------:R-:W-:Y:S02]  /*82a0*/  HADD2.F32 R5, -RZ, R5.H1_H1 ;  /* 0x30000005ff057230 */ /* 0x000fe40000004100 */
[----:B------:R-:W-:Y:S01]  /*82b0*/  FFMA.FTZ R32, R9, R25, R32 ;  /* 0x0000001909207223 */ /* 0x000fe20000010020 */
[----:B------:R-:W-:-:S02]  /*82c0*/  HADD2.F32 R15, -RZ, R42.H0_H0 ;  /* 0x2000002aff0f7230 */ /* 0x000fc40000004100 */
[----:B------:R-:W-:Y:S01]  /*82d0*/  FFMA.FTZ R30, R3, R24, R30 ;  /* 0x00000018031e7223 */ /* 0x000fe2000001001e */
[----:B------:R-:W-:Y:S02]  /*82e0*/  HADD2.F32 R14, -RZ, R33.H0_H0 ;  /* 0x20000021ff0e7230 */ /* 0x000fe40000004100 */
[----:B------:R-:W-:Y:S02]  /*82f0*/  HADD2.F32 R9, -RZ, R43.H1_H1 ;  /* 0x3000002bff097230 */ /* 0x000fe40000004100 */
[C---:B------:R-:W-:Y:S01]  /*8300*/  FMUL.FTZ R24, R8.reuse, R15 ;  /* 0x0000000f08187220 */ /* 0x040fe20000410000 */
        /* <DEDUP_REMOVED lines=11> */
[----:B------:R-:W-:-:S05]  /*83c0*/  F2FP.F16.F32.PACK_AB R5, R14, R3 ;  /* 0x000000030e05723e */ /* 0x000fca00000000ff */
[----:B------:R2:W-:Y:S02]  /*83d0*/  STS.128 [R0], R4 ;  /* 0x0000000400007388 */ /* 0x0005e40000000c00 */
.L_x_6770:
[----:B------:R-:W-:Y:S05]  /*83e0*/  BSYNC B1 ;  /* 0x0000000000017941 */ /* 0x000fea0003800000 */
.L_x_6769:
[----:B------:R-:W-:-:S05]  /*83f0*/  VIADD R3, R187, 0x20 ;  /* 0x00000020bb037836 */ /* 0x000fca0000000000 */
[----:B------:R-:W-:-:S13]  /*8400*/  ISETP.GE.AND P0, PT, R3, R40, PT ;  /* 0x000000280300720c */ /* 0x000fda0003f06270 */
[----:B------:R-:W-:Y:S05]  /*8410*/  @P0 BRA `(.L_x_6773) ;  /* 0x0000001800340947 */ /* 0x000fea0003800000 */
[----:B------:R-:W3:Y:S01]  /*8420*/  LDC R3, c[0x0][0x3f4] ;  /* 0x0000fd00ff037b82 */ /* 0x000ee20000000800 */
[----:B------:R-:W-:Y:S01]  /*8430*/  BSSY B1, `(.L_x_6774) ;  /* 0x000002e000017945 */ /* 0x000fe20003800000 */
[-C--:B---3--:R-:W-:Y:S02]  /*8440*/  ISETP.GE.AND P0, PT, R188, R3.reuse, PT ;  /* 0x00000003bc00720c */ /* 0x088fe40003f06270 */
[----:B------:R-:W-:-:S11]  /*8450*/  ISETP.GE.AND P1, PT, R212, R3, PT ;  /* 0x00000003d400720c */ /* 0x000fd60003f26270 */
[----:B------:R-:W-:Y:S05]  /*8460*/  @P0 BRA `(.L_x_6775) ;  /* 0x0000000000a80947 */ /* 0x000fea0003800000 */
[----:B-12---:R-:W4:Y:S01]  /*8470*/  LDS.128 R4, [R2+0x21400] ;  /* 0x0214000002047984 */ /* 0x006f220000000c00 */
[----:B0-----:R-:W-:Y:S01]  /*8480*/  SHF.R.U32.HI R21, RZ, 0x10, R29 ;  /* 0x00000010ff157819 */ /* 0x001fe2000001161d */
[----:B------:R-:W-:Y:S01]  /*8490*/  HADD2.F32 R24, -RZ, R44.H0_H0 ;  /* 0x2000002cff187230 */ /* 0x000fe20000004100 */
[----:B------:R-:W-:Y:S01]  /*84a0*/  SHF.R.U32.HI R25, RZ, 0x10, R27 ;  /* 0x00000010ff197819 */ /* 0x000fe2000001161b */
[----:B------:R-:W-:Y:S01]  /*84b0*/  HADD2.F32 R15, -RZ, R46.H0_H0 ;  /* 0x2000002eff0f7230 */ /* 0x000fe20000004100 */
[----:B------:R-:W-:Y:S01]  /*84c0*/  SHF.R.U64 R30, R28, 0x10, R29 ;  /* 0x000000101c1e7819 */ /* 0x000fe2000000121d */
[----:B------:R-:W-:Y:S01]  /*84d0*/  HADD2.F32 R21, -RZ, R21.H0_H0 ;  /* 0x20000015ff157230 */ /* 0x000fe20000004100 */
[----:B------:R-:W-:Y:S01]  /*84e0*/  SHF.R.U64 R29, R26, 0x10, R27 ;  /* 0x000000101a1d7819 */ /* 0x000fe2000000121b */
[----:B------:R-:W-:Y:S02]  /*84f0*/  HADD2.F32 R25, -RZ, R25.H0_H0 ;  /* 0x20000019ff197230 */ /* 0x000fe40000004100 */
[----:B----4-:R-:W-:-:S02]  /*8500*/  HADD2.F32 R14, -RZ, R7.H1_H1 ;  /* 0x30000007ff0e7230 */ /* 0x010fc40000004100 */
[--C-:B------:R-:W-:Y:S02]  /*8510*/  HADD2.F32 R3, -RZ, R4.reuse.H0_H0 ;  /* 0x20000004ff037230 */ /* 0x100fe40000004100 */
[----:B------:R-:W-:Y:S02]  /*8520*/  HADD2.F32 R4, -RZ, R4.H1_H1 ;  /* 0x30000004ff047230 */ /* 0x000fe40000004100 */
[C---:B------:R-:W-:Y:S01]  /*8530*/  FMUL.FTZ R26, R14.reuse, R25 ;  /* 0x000000190e1a7220 */ /* 0x040fe20000410000 */
[----:B------:R-:W-:Y:S02]  /*8540*/  HADD2.F32 R9, -RZ, R7.H0_H0 ;  /* 0x20000007ff097230 */ /* 0x000fe40000004100 */
[----:B------:R-:W-:Y:S01]  /*8550*/  FMUL.FTZ R28, R14, R21 ;  /* 0x000000150e1c7220 */ /* 0x000fe20000410000 */
[--C-:B------:R-:W-:Y:S02]  /*8560*/  HADD2.F32 R7, -RZ, R6.reuse.H0_H0 ;  /* 0x20000006ff077230 */ /* 0x100fe40000004100 */
[----:B------:R-:W-:Y:S01]  /*8570*/  FMUL.FTZ R14, R4, R24 ;  /* 0x00000018040e7220 */ /* 0x000fe20000410000 */
[----:B------:R-:W-:-:S02]  /*8580*/  HADD2.F32 R8, -RZ, R6.H1_H1 ;  /* 0x30000006ff087230 */ /* 0x000fc40000004100 */
[----:B------:R-:W-:Y:S01]  /*8590*/  FFMA.FTZ R27, R9, R21, -R26 ;  /* 0x00000015091b7223 */ /* 0x000fe2000001081a */
[--C-:B------:R-:W-:Y:S02]  /*85a0*/  HADD2.F32 R6, -RZ, R5.reuse.H0_H0 ;  /* 0x20000005ff067230 */ /* 0x100fe40000004100 */
[-C--:B------:R-:W-:Y:S01]  /*85b0*/  FMUL.FTZ R26, R4, R15.reuse ;  /* 0x0000000f041a7220 */ /* 0x080fe20000410000 */
[----:B------:R-:W-:Y:S01]  /*85c0*/  FFMA.FTZ R21, R3, R15, -R14 ;  /* 0x0000000f03157223 */ /* 0x000fe2000001080e */
[----:B------:R-:W-:Y:S02]  /*85d0*/  HADD2.F32 R5, -RZ, R5.H1_H1 ;  /* 0x30000005ff057230 */ /* 0x000fe40000004100 */
[----:B------:R-:W-:Y:S01]  /*85e0*/  FFMA.FTZ R28, R9, R25, R28 ;  /* 0x00000019091c7223 */ /* 0x000fe2000001001c */
[----:B------:R-:W-:Y:S02]  /*85f0*/  HADD2.F32 R15, -RZ, R44.H1_H1 ;  /* 0x3000002cff0f7230 */ /* 0x000fe40000004100 */
[----:B------:R-:W-:Y:S01]  /*8600*/  FFMA.FTZ R26, R3, R24, R26 ;  /* 0x00000018031a7223 */ /* 0x000fe2000001001a */
[----:B------:R-:W-:-:S02]  /*8610*/  HADD2.F32 R14, -RZ, R29.H0_H0 ;  /* 0x2000001dff0e7230 */ /* 0x000fc40000004100 */
        /* <DEDUP_REMOVED lines=14> */
[----:B------:R3:W-:Y:S02]  /*8700*/  STS.128 [R2+0x21400], R4 ;  /* 0x0214000402007388 */ /* 0x0007e40000000c00 */
.L_x_6775:
[----:B------:R-:W-:Y:S05]  /*8710*/  BSYNC B1 ;  /* 0x0000000000017941 */ /* 0x000fea0003800000 */
.L_x_6774:
[----:B------:R-:W-:Y:S05]  /*8720*/  @P1 BRA `(.L_x_6773) ;  /* 0x0000001400701947 */ /* 0x000fea0003800000 */
[----:B-123--:R-:W1:Y:S01]  /*8730*/  LDS.128 R4, [R0+0x1000] ;  /* 0x0010000000047984 */ /* 0x00ee620000000c00 */
[----:B------:R-:W-:Y:S02]  /*8740*/  SHF.R.U64 R26, R12, 0x10, R13 ;  /* 0x000000100c1a7819 */ /* 0x000fe4000000120d */
[----:B------:R-:W-:Y:S02]  /*8750*/  SHF.R.U32.HI R12, RZ, 0x10, R11 ;  /* 0x00000010ff0c7819 */ /* 0x000fe4000001160b */
[----:B------:R-:W-:Y:S01]  /*8760*/  SHF.R.U32.HI R3, RZ, 0x10, R13 ;  /* 0x00000010ff037819 */ /* 0x000fe2000001160d */
[----:B------:R-:W-:Y:S01]  /*8770*/  HADD2.F32 R13, -RZ, R45.H0_H0 ;  /* 0x2000002dff0d7230 */ /* 0x000fe20000004100 */
[----:B----4-:R-:W-:Y:S01]  /*8780*/  SHF.R.U64 R14, R10, 0x10, R11 ;  /* 0x000000100a0e7819 */ /* 0x010fe2000000120b */
[----:B------:R-:W-:Y:S02]  /*8790*/  HADD2.F32 R12, -RZ, R12.H0_H0 ;  /* 0x2000000cff0c7230 */ /* 0x000fe40000004100 */
[----:B------:R-:W-:-:S02]  /*87a0*/  HADD2.F32 R10, -RZ, R3.H0_H0 ;  /* 0x20000003ff0a7230 */ /* 0x000fc40000004100 */
[----:B------:R-:W-:Y:S02]  /*87b0*/  HADD2.F32 R11, -RZ, R47.H0_H0 ;  /* 0x2000002fff0b7230 */ /* 0x000fe40000004100 */
[--C-:B-1----:R-:W-:Y:S02]  /*87c0*/  HADD2.F32 R9, -RZ, R7.reuse.H1_H1 ;  /* 0x30000007ff097230 */ /* 0x102fe40000004100 */
[--C-:B------:R-:W-:Y:S02]  /*87d0*/  HADD2.F32 R2, -RZ, R4.reuse.H0_H0 ;  /* 0x20000004ff027230 */ /* 0x100fe40000004100 */
[----:B------:R-:W-:Y:S02]  /*87e0*/  HADD2.F32 R4, -RZ, R4.H1_H1 ;  /* 0x30000004ff047230 */ /* 0x000fe40000004100 */
[C---:B------:R-:W-:Y:S01]  /*87f0*/  FMUL.FTZ R15, R9.reuse, R12 ;  /* 0x0000000c090f7220 */ /* 0x040fe20000410000 */
[----:B------:R-:W-:Y:S02]  /*8800*/  HADD2.F32 R8, -RZ, R7.H0_H0 ;  /* 0x20000007ff087230 */ /* 0x000fe40000004100 */
[----:B------:R-:W-:Y:S01]  /*8810*/  FMUL.FTZ R25, R9, R10 ;  /* 0x0000000a09197220 */ /* 0x000fe20000410000 */
[----:B------:R-:W-:-:S02]  /*8820*/  HADD2.F32 R7, -RZ, R6.H0_H0 ;  /* 0x20000006ff077230 */ /* 0x000fc40000004100 */
[----:B------:R-:W-:Y:S01]  /*8830*/  FMUL.FTZ R9, R4, R13 ;  /* 0x0000000d04097220 */ /* 0x000fe20000410000 */
[----:B------:R-:W-:Y:S02]  /*8840*/  HADD2.F32 R6, -RZ, R6.H1_H1 ;  /* 0x30000006ff067230 */ /* 0x000fe40000004100 */
[----:B0-----:R-:W-:Y:S01]  /*8850*/  FFMA.FTZ R21, R8, R10, -R15 ;  /* 0x0000000a08157223 */ /* 0x001fe2000001080f */
[-C--:B------:R-:W-:Y:S01]  /*8860*/  FMUL.FTZ R15, R4, R11.reuse ;  /* 0x0000000b040f7220 */ /* 0x080fe20000410000 */
[----:B------:R-:W-:Y:S01]  /*8870*/  FFMA.FTZ R24, R8, R12, R25 ;  /* 0x0000000c08187223 */ /* 0x000fe20000010019 */
[C---:B------:R-:W-:Y:S01]  /*8880*/  FFMA.FTZ R11, R2.reuse, R11, -R9 ;  /* 0x0000000b020b7223 */ /* 0x040fe20000010809 */
[----:B------:R-:W-:Y:S02]  /*8890*/  HADD2.F32 R3, -RZ, R5.H0_H0 ;  /* 0x20000005ff037230 */ /* 0x000fe40000004100 */
[----:B------:R-:W-:Y:S01]  /*88a0*/  FFMA.FTZ R2, R2, R13, R15 ;  /* 0x0000000d02027223 */ /* 0x000fe2000001000f */
[----:B------:R-:W-:-:S02]  /*88b0*/  HADD2.F32 R9, -RZ, R45.H1_H1 ;  /* 0x3000002dff097230 */ /* 0x000fc40000004100 */
[----:B------:R-:W-:Y:S02]  /*88c0*/  HADD2.F32 R8, -RZ, R47.H1_H1 ;  /* 0x3000002fff087230 */ /* 0x000fe40000004100 */
[----:B------:R-:W-:Y:S02]  /*88d0*/  HADD2.F32 R5, -RZ, R5.H1_H1 ;  /* 0x30000005ff057230 */ /* 0x000fe40000004100 */
[CC--:B------:R-:W-:Y:S01]  /*88e0*/  FMUL.FTZ R12, R6.reuse, R9.reuse ;  /* 0x00000009060c7220 */ /* 0x0c0fe20000410000 */
[----:B------:R-:W-:Y:S02]  /*88f0*/  HADD2.F32 R10, -RZ, R14.H0_H0 ;  /* 0x2000000eff0a7230 */ /* 0x000fe40000004100 */
[-C--:B------:R-:W-:Y:S01]  /*8900*/  FMUL.FTZ R14, R6, R8.reuse ;  /* 0x00000008060e7220 */ /* 0x080fe20000410000 */
[----:B------:R-:W-:Y:S02]  /*8910*/  HADD2.F32 R4, -RZ, R26.H0_H0 ;  /* 0x2000001aff047230 */ /* 0x000fe40000004100 */
[----:B------:R-:W-:Y:S01]  /*8920*/  FFMA.FTZ R12, R7, R8, -R12 ;  /* 0x00000008070c7223 */ /* 0x000fe2000001080c */
[----:B------:R-:W-:Y:S01]  /*8930*/  FMUL.FTZ R6, R5, R10 ;  /* 0x0000000a05067220 */ /* 0x000fe20000410000 */
[----:B------:R-:W-:Y:S01]  /*8940*/  FFMA.FTZ R9, R7, R9, R14 ;  /* 0x0000000907097223 */ /* 0x000fe2000001000e */
[-C--:B------:R-:W-:Y:S01]  /*8950*/  FMUL.FTZ R13, R5, R4.reuse ;  /* 0x00000004050d7220 */ /* 0x080fe20000410000 */
[----:B------:R-:W-:Y:S01]  /*8960*/  F2FP.F16.F32.PACK_AB R7, R24, R21 ;  /* 0x000000151807723e */ /* 0x000fe200000000ff */
[C---:B------:R-:W-:Y:S01]  /*8970*/  FFMA.FTZ R5, R3.reuse, R4, -R6 ;  /* 0x0000000403057223 */ /* 0x040fe20000010806 */
[----:B------:R-:W-:Y:S01]  /*8980*/  F2FP.F16.F32.PACK_AB R4, R2, R11 ;  /* 0x0000000b0204723e */ /* 0x000fe200000000ff */
[----:B------:R-:W-:Y:S01]  /*8990*/  FFMA.FTZ R10, R3, R10, R13 ;  /* 0x0000000a030a7223 */ /* 0x000fe2000001000d */
[----:B------:R-:W-:-:S04]  /*89a0*/  F2FP.F16.F32.PACK_AB R6, R9, R12 ;  /* 0x0000000c0906723e */ /* 0x000fc800000000ff */
[----:B------:R-:W-:-:S05]  /*89b0*/  F2FP.F16.F32.PACK_AB R5, R10, R5 ;  /* 0x000000050a05723e */ /* 0x000fca00000000ff */
[----:B------:R0:W-:Y:S01]  /*89c0*/  STS.128 [R0+0x1000], R4 ;  /* 0x0010000400007388 */ /* 0x0001e20000000c00 */
[----:B------:R-:W-:Y:S05]  /*89d0*/  BRA `(.L_x_6773) ;  /* 0x0000001000c47947 */ /* 0x000fea0003800000 */
.L_x_6760:
        /* <DEDUP_REMOVED lines=34> */
.L_x_7110:
[----:B------:R-:W-:Y:S01]  /*8c00*/  IMAD R21, R23, R10, RZ ;  /* 0x0000000a17157224 */ /* 0x000fe200078e02ff */
[----:B------:R-:W-:Y:S01]  /*8c10*/  BSSY B1, `(.L_x_6777) ;  /* 0x000000f000017945 */ /* 0x000fe20003800000 */
[----:B---3--:R-:W-:Y:S01]  /*8c20*/  IMAD.MOV.U32 R15, RZ, RZ, R5 ;  /* 0x000000ffff0f7224 */ /* 0x008fe200078e0005 */
        /* <DEDUP_REMOVED lines=9> */
[----:B-12---:R-:W-:-:S04]  /*8cc0*/  IMAD.WIDE R2, R16, 0x2, R2 ;  /* 0x0000000210027825 */ /* 0x006fc800078e0202 */
[----:B----4-:R-:W-:Y:S01]  /*8cd0*/  IMAD.WIDE R14, R16, 0x2, R14 ;  /* 0x00000002100e7825 */ /* 0x010fe200078e020e */
[----:B------:R3:W5:Y:S04]  /*8ce0*/  LD.E.128 R24, desc[UR50][R2.64] ;  /* 0x0000003202187980 */ /* 0x000768000c101d00 */
[----:B------:R3:W5:Y:S02]  /*8cf0*/  LD.E.128 R28, desc[UR50][R14.64] ;  /* 0x000000320e1c7980 */ /* 0x000764000c101d00 */
.L_x_6778:
[----:B------:R-:W-:Y:S05]  /*8d00*/  BSYNC B1 ;  /* 0x0000000000017941 */ /* 0x000fea0003800000 */
.L_x_6777:
[----:B--23-5:R-:W-:Y:S01]  /*8d10*/  IMAD.MOV.U32 R2, RZ, RZ, R28 ;  /* 0x000000ffff027224 */ /* 0x02cfe200078e001c */
[----:B------:R-:W-:Y:S01]  /*8d20*/  UMOV UR4, 0xffffffff ;  /* 0xffffffff00047882 */ /* 0x000fe20000000000 */
[----:B------:R-:W-:Y:S02]  /*8d30*/  IMAD.MOV.U32 R4, RZ, RZ, R30 ;  /* 0x000000ffff047224 */ /* 0x000fe400078e001e */
[----:B------:R-:W-:Y:S02]  /*8d40*/  IMAD.MOV.U32 R5, RZ, RZ, R31 ;  /* 0x000000ffff057224 */ /* 0x000fe400078e001f */
[----:B-1----:R-:W-:Y:S01]  /*8d50*/  IMAD.MOV.U32 R3, RZ, RZ, R29 ;  /* 0x000000ffff037224 */ /* 0x002fe200078e001d */
        /* <DEDUP_REMOVED lines=8> */
[----:B------:R-:W-:Y:S02]  /*8de0*/  PRMT R44, R44, 0x5410, R5 ;  /* 0x000054102c2c7816 */ /* 0x000fe40000000005 */
[----:B------:R-:W-:Y:S02]  /*8df0*/  CS2R R4, SRZ ;  /* 0x0000000000047805 */ /* 0x000fe4000001ff00 */
[----:B------:R-:W-:Y:S01]  /*8e00*/  PRMT R38, R38, 0x5410, R3 ;  /* 0x0000541026267816 */ /* 0x000fe20000000003 */
[----:B------:R-:W-:Y:S06]  /*8e10*/  BRA.DIV UR4, `(.L_x_6779) ;  /* 0x000001de04c87947 */ /* 0x000fec000b800000 */
[----:B------:R1:W2:Y:S04]  /*8e20*/  SHFL.IDX PT, R3, R6, 0x1, 0x1c1f ;  /* 0x003c1f0006037f89 */ /* 0x0002a800000e0000 */
[----:B------:R1:W3:Y:S04]  /*8e30*/  SHFL.IDX PT, R2, R0, 0x1, 0x1c1f ;  /* 0x003c1f0000027f89 */ /* 0x0002e800000e0000 */
[----:B0-----:R-:W0:Y:S04]  /*8e40*/  SHFL.IDX PT, R7, R7, 0x1, 0x1c1f ;  /* 0x003c1f0007077f89 */ /* 0x001e2800000e0000 */
[----:B----4-:R1:W4:Y:S02]  /*8e50*/  SHFL.IDX PT, R14, R8, 0x1, 0x1c1f ;  /* 0x003c1f00080e7f89 */ /* 0x01032400000e0000 */
.L_x_7116:
[----:B------:R-:W2:Y:S01]  /*8e60*/  LDC R33, c[0x0][0x3f4] ;  /* 0x0000fd00ff217b82 */ /* 0x000ea20000000800 */
[----:B------:R-:W-:Y:S01]  /*8e70*/  VIADD R34, R34, 0x20 ;  /* 0x0000002022227836 */ /* 0x000fe20000000000 */
[----:B-1----:R-:W-:Y:S01]  /*8e80*/  LEA.HI R0, R224, R224, RZ, 0x1 ;  /* 0x000000e0e0007211 */ /* 0x002fe200078f08ff */
[----:B------:R-:W-:Y:S01]  /*8e90*/  BSSY B1, `(.L_x_6780) ;  /* 0x0000014000017945 */ /* 0x000fe20003800000 */
[----:B0-----:R-:W-:Y:S01]  /*8ea0*/  IMAD.MOV.U32 R15, RZ, RZ, R7 ;  /* 0x000000ffff0f7224 */ /* 0x001fe200078e0007 */
[----:B------:R-:W-:Y:S02]  /*8eb0*/  CS2R R6, SRZ ;  /* 0x0000000000067805 */ /* 0x000fe4000001ff00 */
[----:B------:R-:W-:Y:S02]  /*8ec0*/  ISETP.GE.AND P0, PT, R34, R21, PT ;  /* 0x000000152200720c */ /* 0x000fe40003f06270 */
[----:B------:R-:W-:Y:S02]  /*8ed0*/  CS2R R10, SRZ ;  /* 0x00000000000a7805 */ /* 0x000fe4000001ff00 */
[----:B------:R-:W-:-:S05]  /*8ee0*/  LOP3.LUT R9, R0, 0xfffffffe, RZ, 0xc0, !PT ;  /* 0xfffffffe00097812 */ /* 0x000fca00078ec0ff */
[----:B------:R-:W-:Y:S01]  /*8ef0*/  IMAD.IADD R20, R224, 0x1, -R9 ;  /* 0x00000001e0147824 */ /* 0x000fe200078e0a09 */
[----:B------:R-:W-:-:S04]  /*8f00*/  CS2R R8, SRZ ;  /* 0x0000000000087805 */ /* 0x000fc8000001ff00 */
        /* <DEDUP_REMOVED lines=8> */
[----:B--23--:R-:W-:-:S04]  /*8f90*/  IMAD.WIDE R2, R16, 0x2, R2 ;  /* 0x0000000210027825 */ /* 0x00cfc800078e0202 */
[----:B----4-:R-:W-:Y:S01]  /*8fa0*/  IMAD.WIDE R14, R16, 0x2, R14 ;  /* 0x00000002100e7825 */ /* 0x010fe200078e020e */
[----:B------:R0:W5:Y:S04]  /*8fb0*/  LD.E.128 R8, desc[UR50][R2.64] ;  /* 0x0000003202087980 */ /* 0x000168000c101d00 */
[----:B------:R0:W5:Y:S02]  /*8fc0*/  LD.E.128 R4, desc[UR50][R14.64] ;  /* 0x000000320e047980 */ /* 0x000164000c101d00 */
.L_x_6781:
[----:B------:R-:W-:Y:S05]  /*8fd0*/  BSYNC B1 ;  /* 0x0000000000017941 */ /* 0x000fea0003800000 */
.L_x_6780:
[----:B------:R-:W1:Y:S01]  /*8fe0*/  SYNCS.PHASECHK.TRANS64.TRYWAIT P1, [R18+URZ+0x38800], R13 ;  /* 0x0388000d120075a7 */ /* 0x000e62000802017f */
[----:B------:R-:W-:Y:S01]  /*8ff0*/  VIADDMNMX R0, R21, -R195, 0x40, PT ;  /* 0x0000004015007446 */ /* 0x000fe200038009c3 */
[----:B0--3-5:R-:W-:Y:S01]  /*9000*/  IMAD.MOV.U32 R2, RZ, RZ, R4 ;  /* 0x000000ffff027224 */ /* 0x029fe200078e0004 */
[----:B--2---:R-:W-:Y:S01]  /*9010*/  ISETP.GE.AND P0, PT, R16, R33, PT ;  /* 0x000000211000720c */ /* 0x004fe20003f06270 */
[----:B------:R-:W-:Y:S01]  /*9020*/  IMAD.MOV.U32 R3, RZ, RZ, R5 ;  /* 0x000000ffff037224 */ /* 0x000fe200078e0005 */
[----:B------:R-:W-:Y:S01]  /*9030*/  BSSY B1, `(.L_x_6782) ;  /* 0x000000d000017945 */ /* 0x000fe20003800000 */
[C---:B------:R-:W-:Y:S01]  /*9040*/  VIADD R12, R187.reuse, 0x20 ;  /* 0x00000020bb0c7836 */ /* 0x040fe20000000000 */
[-C--:B------:R-:W-:Y:S02]  /*9050*/  ISETP.GE.OR P2, PT, R187, R0.reuse, P0 ;  /* 0x00000000bb00720c */ /* 0x080fe40000746670 */
[----:B------:R-:W-:Y:S01]  /*9060*/  PRMT R51, R2, 0x5410, R3 ;  /* 0x0000541002337816 */ /* 0x000fe20000000003 */
[----:B------:R-:W-:Y:S01]  /*9070*/  IMAD.MOV.U32 R2, RZ, RZ, R7 ;  /* 0x000000ffff027224 */ /* 0x000fe200078e0007 */
[----:B------:R-:W-:Y:S01]  /*9080*/  ISETP.GE.OR P0, PT, R12, R0, P0 ;  /* 0x000000000c00720c */ /* 0x000fe20000706670 */
[----:B------:R-:W-:-:S02]  /*9090*/  IMAD.MOV.U32 R0, RZ, RZ, R6 ;  /* 0x000000ffff007224 */ /* 0x000fc400078e0006 */
[----:B------:R-:W-:Y:S02]  /*90a0*/  IMAD.MOV.U32 R3, RZ, RZ, R8 ;  /* 0x000000ffff037224 */ /* 0x000fe400078e0008 */
[----:B------:R-:W-:Y:S01]  /*90b0*/  IMAD.MOV.U32 R12, RZ, RZ, R9 ;  /* 0x000000ffff0c7224 */ /* 0x000fe200078e0009 */
[----:B------:R-:W-:Y:S01]  /*90c0*/  PRMT R52, R0, 0x5410, R2 ;  /* 0x0000541000347816 */ /* 0x000fe20000000002 */
[----:B------:R-:W-:-:S03]  /*90d0*/  IMAD.IADD R0, R16, 0x1, R33 ;  /* 0x0000000110007824 */ /* 0x000fc600078e0221 */
[----:B------:R-:W-:Y:S01]  /*90e0*/  PRMT R53, R3, 0x5410, R12 ;  /* 0x0000541003357816 */ /* 0x000fe2000000000c */
[----:B-1----:R-:W-:Y:S06]  /*90f0*/  @!P1 BRA `(.L_x_6783) ;  /* 0x000001dc00809947 */ /* 0x002fec0003800000 */
.L_x_7117:
[----:B------:R-:W-:Y:S05]  /*9100*/  BSYNC B1 ;  /* 0x0000000000017941 */ /* 0x000fea0003800000 */
.L_x_6782:
[----:B------:R-:W-:Y:S01]  /*9110*/  BSSY B1, `(.L_x_6784) ;  /* 0x0000063000017945 */ /* 0x000fe20003800000 */
[----:B------:R-:W-:Y:S01]  /*9120*/  IMAD.MOV.U32 R54, RZ, RZ, R10 ;  /* 0x000000ffff367224 */ /* 0x000fe200078e000a */
[----:B------:R-:W-:Y:S01]  /*9130*/  LOP3.LUT R0, R0, 0x38, RZ, 0xc0, !PT ;  /* 0x0000003800007812 */ /* 0x000fe200078ec0ff */
[----:B------:R-:W-:Y:S01]  /*9140*/  IMAD.MOV.U32 R55, RZ, RZ, R11 ;  /* 0x000000ffff377224 */ /* 0x000fe200078e000b */
[----:B------:R-:W-:Y:S06]  /*9150*/  @P2 BRA `(.L_x_6785) ;  /* 0x0000000400782947 */ /* 0x000fec0003800000 */
[----:B------:R-:W-:Y:S01]  /*9160*/  IMAD.SHL.U32 R2, R196, 0x40, RZ ;  /* 0x00000040c4027824 */ /* 0x000fe200078e00ff */
[----:B------:R-:W-:Y:S02]  /*9170*/  SHF.R.U64 R47, R26, 0x10, R27 ;  /* 0x000000101a2f7819 */ /* 0x000fe4000000121b */
[----:B------:R-:W-:Y:S01]  /*9180*/  SHF.R.U64 R45, R30, 0x10, R31 ;  /* 0x000000101e2d7819 */ /* 0x000fe2000000121f */
[----:B------:R-:W-:Y:S01]  /*9190*/  HADD2.F32 R30, -RZ, R38.H0_H0 ;  /* 0x20000026ff1e7230 */ /* 0x000fe20000004100 */
[----:B0-----:R-:W-:Y:S02]  /*91a0*/  LOP3.LUT R13, R2, 0x1c0, RZ, 0xc0, !PT ;  /* 0x000001c0020d7812 */ /* 0x001fe400078ec0ff */
[----:B------:R-:W-:Y:S02]  /*91b0*/  SHF.R.U64 R46, R28, 0x10, R29 ;  /* 0x000000101c2e7819 */ /* 0x000fe4000000121d */
[----:B------:R-:W-:Y:S02]  /*91c0*/  LOP3.LUT R2, R13, 0x38, R16, 0xf8, !PT ;  /* 0x000000380d027812 */ /* 0x000fe400078ef810 */
[----:B------:R-:W-:-:S02]  /*91d0*/  SHF.R.U32.HI R15, RZ, 0x3, R13 ;  /* 0x00000003ff0f7819 */ /* 0x000fc4000001160d */
[----:B------:R-:W-:Y:S01]  /*91e0*/  SHF.R.U32.HI R36, RZ, 0x10, R29 ;  /* 0x00000010ff247819 */ /* 0x000fe2000001161d */
[----:B------:R-:W-:Y:S01]  /*91f0*/  HADD2.F32 R29, -RZ, R38.H1_H1 ;  /* 0x30000026ff1d7230 */ /* 0x000fe20000004100 */
[----:B------:R-:W-:Y:S02]  /*9200*/  LOP3.LUT R3, R2, R15, RZ, 0x3c, !PT ;  /* 0x0000000f02037212 */ /* 0x000fe400078e3cff */
[----:B------:R-:W-:Y:S01]  /*9210*/  SHF.R.U32.HI R42, RZ, 0x10, R25 ;  /* 0x00000010ff2a7819 */ /* 0x000fe20000011619 */
[----:B------:R-:W-:Y:S01]  /*9220*/  HADD2.F32 R36, -RZ, R36.H0_H0 ;  /* 0x20000024ff247230 */ /* 0x000fe20000004100 */
[----:B------:R-:W-:Y:S01]  /*9230*/  SHF.R.U32.HI R37, RZ, 0x10, R31 ;  /* 0x00000010ff257819 */ /* 0x000fe2000001161f */
[----:B------:R-:W-:Y:S01]  /*9240*/  IMAD R3, R216, 0x200, R3 ;  /* 0x00000200d8037824 */ /* 0x000fe200078e0203 */
[----:B------:R-:W-:Y:S02]  /*9250*/  SHF.R.U32.HI R39, RZ, 0x10, R27 ;  /* 0x00000010ff277819 */ /* 0x000fe4000001161b */
[----:B------:R-:W-:Y:S01]  /*9260*/  SHF.R.U64 R48, R24, 0x10, R25 ;  /* 0x0000001018307819 */ /* 0x000fe20000001219 */
[----:B------:R-:W-:Y:S01]  /*9270*/  IMAD R41, R3, 0x2, R18 ;  /* 0x0000000203297824 */ /* 0x000fe200078e0212 */
[----:B------:R-:W-:-:S04]  /*9280*/  LOP3.LUT R3, R15, R0, R13, 0x1e, !PT ;  /* 0x000000000f037212 */ /* 0x000fc800078e1e0d */
[----:B----4-:R-:W0:Y:S01]  /*9290*/  LDS.128 R12, [R41+0x20400] ;  /* 0x02040000290c7984 */ /* 0x010e220000000c00 */
        /* <DEDUP_REMOVED lines=15> */
[----:B------:R-:W-:Y:S01]  /*9390*/  FFMA.FTZ R38, R3, R29, -R38 ;  /* 0x0000001d03267223 */ /* 0x000fe20000010826 */
[----:B------:R-:W-:-:S02]  /*93a0*/  HADD2.F32 R29, -RZ, R44.H0_H0 ;  /* 0x2000002cff1d7230 */ /* 0x000fc40000004100 */
[----:B------:R-:W-:Y:S01]  /*93b0*/  FFMA.FTZ R40, R3, R30, R40 ;  /* 0x0000001e03287223 */ /* 0x000fe20000010028 */
[----:B------:R-:W-:Y:S02]  /*93c0*/  HADD2.F32 R3, -RZ, R44.H1_H1 ;  /* 0x3000002cff037230 */ /* 0x000fe40000004100 */
[-C--:B------:R-:W-:Y:S01]  /*93d0*/  FMUL.FTZ R44, R33, R26.reuse ;  /* 0x0000001a212c7220 */ /* 0x080fe20000410000 */
[C---:B------:R-:W-:Y:S01]  /*93e0*/  FFMA.FTZ R31, R13.reuse, R26, -R42 ;  /* 0x0000001a0d1f7223 */ /* 0x040fe2000001082a */
[C---:B------:R-:W-:Y:S01]  /*93f0*/  FMUL.FTZ R26, R28.reuse, R29 ;  /* 0x0000001d1c1a7220 */ /* 0x040fe20000410000 */
[----:B------:R-:W-:Y:S02]  /*9400*/  HADD2.F32 R35, -RZ, R35.H1_H1 ;  /* 0x30000023ff237230 */ /* 0x000fe40000004100 */
[----:B------:R-:W-:Y:S01]  /*9410*/  FMUL.FTZ R28, R28, R3 ;  /* 0x000000031c1c7220 */ /* 0x000fe20000410000 */
[----:B------:R-:W-:Y:S02]  /*9420*/  HADD2.F32 R30, -RZ, R37.H0_H0 ;  /* 0x20000025ff1e7230 */ /* 0x000fe40000004100 */
[----:B------:R-:W-:Y:S01]  /*9430*/  FFMA.FTZ R33, R13, R36, R44 ;  /* 0x000000240d217223 */ /* 0x000fe2000001002c */
[----:B------:R-:W-:-:S02]  /*9440*/  HADD2.F32 R13, -RZ, R39.H0_H0 ;  /* 0x20000027ff0d7230 */ /* 0x000fc40000004100 */
[C---:B------:R-:W-:Y:S01]  /*9450*/  FFMA.FTZ R37, R21.reuse, R3, -R26 ;  /* 0x0000000315257223 */ /* 0x040fe2000001081a */
[----:B------:R-:W-:Y:S01]  /*9460*/  FFMA.FTZ R39, R21, R29, R28 ;  /* 0x0000001d15277223 */ /* 0x000fe2000001001c */
[----:B------:R-:W-:Y:S02]  /*9470*/  HADD2.F32 R25, -RZ, R32.H0_H0 ;  /* 0x20000020ff197230 */ /* 0x000fe40000004100 */
[C---:B------:R-:W-:Y:S01]  /*9480*/  FMUL.FTZ R29, R35.reuse, R30 ;  /* 0x0000001e231d7220 */ /* 0x040fe20000410000 */
[----:B------:R-:W-:Y:S02]  /*9490*/  HADD2.F32 R3, -RZ, R50.H0_H0 ;  /* 0x20000032ff037230 */ /* 0x000fe40000004100 */
[-C--:B------:R-:W-:Y:S01]  /*94a0*/  FMUL.FTZ R35, R35, R13.reuse ;  /* 0x0000000d23237220 */ /* 0x080fe20000410000 */
[----:B------:R-:W-:Y:S02]  /*94b0*/  HADD2.F32 R21, -RZ, R49.H0_H0 ;  /* 0x20000031ff157230 */ /* 0x000fe40000004100 */
[----:B------:R-:W-:Y:S01]  /*94c0*/  FFMA.FTZ R42, R24, R13, -R29 ;  /* 0x0000000d182a7223 */ /* 0x000fe2000001081d */
[----:B------:R-:W-:-:S02]  /*94d0*/  HADD2.F32 R27, -RZ, R34.H0_H0 ;  /* 0x20000022ff1b7230 */ /* 0x000fc40000004100 */
[C---:B------:R-:W-:Y:S01]  /*94e0*/  FMUL.FTZ R36, R25.reuse, R3 ;  /* 0x0000000319247220 */ /* 0x040fe20000410000 */
[----:B------:R-:W-:Y:S02]  /*94f0*/  HADD2.F32 R28, -RZ, R49.H1_H1 ;  /* 0x30000031ff1c7230 */ /* 0x000fe40000004100 */
[----:B------:R-:W-:Y:S01]  /*9500*/  FMUL.FTZ R13, R25, R21 ;  /* 0x00000015190d7220 */ /* 0x000fe20000410000 */
[----:B------:R-:W-:Y:S02]  /*9510*/  HADD2.F32 R26, -RZ, R50.H1_H1 ;  /* 0x30000032ff1a7230 */ /* 0x000fe40000004100 */
[----:B------:R-:W-:Y:S01]  /*9520*/  FFMA.FTZ R44, R24, R30, R35 ;  /* 0x0000001e182c7223 */ /* 0x000fe20000010023 */
[----:B------:R-:W-:Y:S02]  /*9530*/  HADD2.F32 R15, -RZ, R14.H0_H0 ;  /* 0x2000000eff0f7230 */ /* 0x000fe40000004100 */
[C---:B------:R-:W-:Y:S01]  /*9540*/  FFMA.FTZ R24, R2.reuse, R3, -R13 ;  /* 0x0000000302187223 */ /* 0x040fe2000001080d */
[----:B------:R-:W-:Y:S01]  /*9550*/  FFMA.FTZ R36, R2, R21, R36 ;  /* 0x0000001502247223 */ /* 0x000fe20000010024 */
[----:B------:R-:W-:-:S02]  /*9560*/  HADD2.F32 R32, -RZ, R32.H1_H1 ;  /* 0x30000020ff207230 */ /* 0x000fc40000004100 */
[C---:B------:R-:W-:Y:S01]  /*9570*/  FMUL.FTZ R30, R27.reuse, R28 ;  /* 0x0000001c1b1e7220 */ /* 0x040fe20000410000 */
[----:B------:R-:W-:Y:S02]  /*9580*/  HADD2.F32 R34, -RZ, R34.H1_H1 ;  /* 0x30000022ff227230 */ /* 0x000fe40000004100 */
        /* <DEDUP_REMOVED lines=27> */
.L_x_6785:
[----:B------:R-:W-:Y:S05]  /*9740*/  BSYNC B1 ;  /* 0x0000000000017941 */ /* 0x000fea0003800000 */
.L_x_6784:
[----:B------:R-:W-:Y:S01]  /*9750*/  PRMT R39, R54, 0x5410, R55 ;  /* 0x0000541036277816 */ /* 0x000fe20000000037 */
[----:B------:R-:W-:Y:S06]  /*9760*/  @P0 BRA `(.L_x_6773) ;  /* 0x0000000400600947 */ /* 0x000fec0003800000 */
[----:B------:R-:W-:Y:S01]  /*9770*/  SHF.R.U32.HI R2, RZ, 0x3, R235 ;  /* 0x00000003ff027819 */ /* 0x000fe200000116eb */
[----:B01--4-:R-:W0:Y:S01]  /*9780*/  LDS.128 R12, [R234+0x20400] ;  /* 0x02040000ea0c7984 */ /* 0x013e220000000c00 */
[----:B------:R-:W-:Y:S01]  /*9790*/  SHF.R.U64 R35, R6, 0x10, R7 ;  /* 0x0000001006237819 */ /* 0x000fe20000001207 */
[----:B------:R-:W-:Y:S01]  /*97a0*/  HADD2.F32 R21, -RZ, R51.H1_H1 ;  /* 0x30000033ff157230 */ /* 0x000fe20000004100 */
[----:B------:R-:W-:Y:S02]  /*97b0*/  LOP3.LUT R3, R2, R0, R235, 0x1e, !PT ;  /* 0x0000000002037212 */ /* 0x000fe400078e1eeb */
[----:B------:R-:W-:Y:S02]  /*97c0*/  SHF.R.U32.HI R33, RZ, 0x10, R7 ;  /* 0x00000010ff217819 */ /* 0x000fe40000011607 */
[----:B------:R-:W-:Y:S01]  /*97d0*/  SHF.R.U64 R37, R10, 0x10, R11 ;  /* 0x000000100a257819 */ /* 0x000fe2000000120b */
[----:B------:R-:W-:Y:S01]  /*97e0*/  IMAD.IADD R3, R236, 0x1, R3 ;  /* 0x00000001ec037824 */ /* 0x000fe200078e0203 */
[----:B------:R-:W-:Y:S01]  /*97f0*/  SHF.R.U32.HI R34, RZ, 0x10, R11 ;  /* 0x00000010ff227819 */ /* 0x000fe2000001160b */
[----:B------:R-:W-:Y:S01]  /*9800*/  HADD2.F32 R10, -RZ, R53.H1_H1 ;  /* 0x30000035ff0a7230 */ /* 0x000fe20000004100 */
[----:B------:R-:W-:Y:S01]  /*9810*/  SHF.R.U32.HI R30, RZ, 0x10, R9 ;  /* 0x00000010ff1e7819 */ /* 0x000fe20000011609 */
[----:B------:R-:W-:Y:S01]  /*9820*/  IMAD R3, R3, 0x2, R18 ;  /* 0x0000000203037824 */ /* 0x000fe200078e0212 */
[----:B------:R-:W-:-:S02]  /*9830*/  SHF.R.U32.HI R28, RZ, 0x10, R5 ;  /* 0x00000010ff1c7819 */ /* 0x000fc40000011605 */
[----:B------:R-:W-:Y:S02]  /*9840*/  SHF.R.U64 R38, R8, 0x10, R9 ;  /* 0x0000001008267819 */ /* 0x000fe40000001209 */
[----:B------:R-:W1:Y:S01]  /*9850*/  LDS.128 R24, [R3+0x20400] ;  /* 0x0204000003187984 */ /* 0x000e620000000c00 */
[----:B------:R-:W-:Y:S01]  /*9860*/  HADD2.F32 R28, -RZ, R28.H0_H0 ;  /* 0x2000001cff1c7230 */ /* 0x000fe20000004100 */
[----:B------:R-:W-:Y:S01]  /*9870*/  SHF.R.U64 R36, R4, 0x10, R5 ;  /* 0x0000001004247819 */ /* 0x000fe20000001205 */
[--C-:B0-----:R-:W-:Y:S02]  /*9880*/  HADD2.F32 R2, -RZ, R13.reuse.H0_H0 ;  /* 0x2000000dff027230 */ /* 0x101fe40000004100 */
[----:B------:R-:W-:Y:S02]  /*9890*/  HADD2.F32 R13, -RZ, R13.H1_H1 ;  /* 0x3000000dff0d7230 */ /* 0x000fe40000004100 */
[----:B------:R-:W-:Y:S02]  /*98a0*/  HADD2.F32 R0, -RZ, R12.H0_H0 ;  /* 0x2000000cff007230 */ /* 0x000fe40000004100 */
[----:B------:R-:W-:-:S02]  /*98b0*/  HADD2.F32 R5, -RZ, R15.H0_H0 ;  /* 0x2000000fff057230 */ /* 0x000fc40000004100 */
[----:B------:R-:W-:Y:S02]  /*98c0*/  HADD2.F32 R4, -RZ, R14.H0_H0 ;  /* 0x2000000eff047230 */ /* 0x000fe40000004100 */
[----:B------:R-:W-:Y:S02]  /*98d0*/  HADD2.F32 R15, -RZ, R15.H1_H1 ;  /* 0x3000000fff0f7230 */ /* 0x000fe40000004100 */
[----:B------:R-:W-:Y:S02]  /*98e0*/  HADD2.F32 R12, -RZ, R12.H1_H1 ;  /* 0x3000000cff0c7230 */ /* 0x000fe40000004100 */
[----:B------:R-:W-:Y:S02]  /*98f0*/  HADD2.F32 R14, -RZ, R14.H1_H1 ;  /* 0x3000000eff0e7230 */ /* 0x000fe40000004100 */
[--C-:B-1----:R-:W-:Y:S02]  /*9900*/  HADD2.F32 R7, -RZ, R25.reuse.H0_H0 ;  /* 0x20000019ff077230 */ /* 0x102fe40000004100 */
[----:B------:R-:W-:-:S02]  /*9910*/  HADD2.F32 R25, -RZ, R25.H1_H1 ;  /* 0x30000019ff197230 */ /* 0x000fc40000004100 */
[----:B------:R-:W-:Y:S02]  /*9920*/  HADD2.F32 R6, -RZ, R24.H0_H0 ;  /* 0x20000018ff067230 */ /* 0x000fe40000004100 */
[CC--:B------:R-:W-:Y:S01]  /*9930*/  FMUL.FTZ R11, R7.reuse, R21.reuse ;  /* 0x00000015070b7220 */ /* 0x0c0fe20000410000 */
[----:B------:R-:W-:Y:S01]  /*9940*/  FMUL.FTZ R7, R7, R10 ;  /* 0x0000000a07077220 */ /* 0x000fe20000410000 */
[----:B------:R-:W-:Y:S01]  /*9950*/  FMUL.FTZ R32, R25, R28 ;  /* 0x0000001c19207220 */ /* 0x000fe20000410000 */
[----:B------:R-:W-:Y:S02]  /*9960*/  HADD2.F32 R9, -RZ, R27.H0_H0 ;  /* 0x2000001bff097230 */ /* 0x000fe40000004100 */
[C---:B------:R-:W-:Y:S01]  /*9970*/  FFMA.FTZ R29, R2.reuse, R10, -R11 ;  /* 0x0000000a021d7223 */ /* 0x040fe2000001080b */
[----:B------:R-:W-:Y:S02]  /*9980*/  HADD2.F32 R10, -RZ, R30.H0_H0 ;  /* 0x2000001eff0a7230 */ /* 0x000fe40000004100 */
[----:B------:R-:W-:Y:S01]  /*9990*/  FFMA.FTZ R30, R2, R21, R7 ;  /* 0x00000015021e7223 */ /* 0x000fe20000010007 */
[----:B------:R-:W-:-:S02]  /*99a0*/  HADD2.F32 R11, -RZ, R51.H0_H0 ;  /* 0x20000033ff0b7230 */ /* 0x000fc40000004100 */
[----:B------:R-:W-:Y:S02]  /*99b0*/  HADD2.F32 R7, -RZ, R53.H0_H0 ;  /* 0x20000035ff077230 */ /* 0x000fe40000004100 */
[-C--:B------:R-:W-:Y:S01]  /*99c0*/  FMUL.FTZ R2, R25, R10.reuse ;  /* 0x0000000a19027220 */ /* 0x080fe20000410000 */
[----:B------:R-:W-:Y:S01]  /*99d0*/  FFMA.FTZ R32, R13, R10, -R32 ;  /* 0x0000000a0d207223 */ /* 0x000fe20000010820 */
[C---:B------:R-:W-:Y:S01]  /*99e0*/  FMUL.FTZ R25, R6.reuse, R11 ;  /* 0x0000000b06197220 */ /* 0x040fe20000410000 */
[----:B------:R-:W-:Y:S02]  /*99f0*/  HADD2.F32 R8, -RZ, R26.H0_H0 ;  /* 0x2000001aff087230 */ /* 0x000fe40000004100 */
[-C--:B------:R-:W-:Y:S01]  /*9a00*/  FMUL.FTZ R6, R6, R7.reuse ;  /* 0x0000000706067220 */ /* 0x080fe20000410000 */
[----:B------:R-:W-:Y:S02]  /*9a10*/  HADD2.F32 R21, -RZ, R52.H0_H0 ;  /* 0x20000034ff157230 */ /* 0x000fe40000004100 */
[----:B------:R-:W-:Y:S01]  /*9a20*/  FFMA.FTZ R25, R0, R7, -R25 ;  /* 0x0000000700197223 */ /* 0x000fe20000010819 */
[----:B------:R-:W-:-:S02]  /*9a30*/  HADD2.F32 R7, -RZ, R39.H0_H0 ;  /* 0x20000027ff077230 */ /* 0x000fc40000004100 */
[----:B------:R-:W-:Y:S01]  /*9a40*/  FFMA.FTZ R10, R0, R11, R6 ;  /* 0x0000000b000a7223 */ /* 0x000fe20000010006 */
[----:B------:R-:W-:Y:S02]  /*9a50*/  HADD2.F32 R6, -RZ, R52.H1_H1 ;  /* 0x30000034ff067230 */ /* 0x000fe40000004100 */
[----:B------:R-:W-:Y:S01]  /*9a60*/  FFMA.FTZ R31, R13, R28, R2 ;  /* 0x0000001c0d1f7223 */ /* 0x000fe20000010002 */
[----:B------:R-:W-:Y:S02]  /*9a70*/  HADD2.F32 R0, -RZ, R39.H1_H1 ;  /* 0x30000027ff007230 */ /* 0x000fe40000004100 */
[C---:B------:R-:W-:Y:S01]  /*9a80*/  FMUL.FTZ R11, R8.reuse, R21 ;  /* 0x00000015080b7220 */ /* 0x040fe20000410000 */
[----:B------:R-:W-:Y:S02]  /*9a90*/  HADD2.F32 R2, -RZ, R34.H0_H0 ;  /* 0x20000022ff027230 */ /* 0x000fe40000004100 */
[C---:B------:R-:W-:Y:S01]  /*9aa0*/  FMUL.FTZ R34, R9.reuse, R6 ;  /* 0x0000000609227220 */ /* 0x040fe20000410000 */
[----:B------:R-:W-:Y:S01]  /*9ab0*/  FMUL.FTZ R13, R8, R7 ;  /* 0x00000007080d7220 */ /* 0x000fe20000410000 */
[----:B------:R-:W-:Y:S01]  /*9ac0*/  FMUL.FTZ R9, R9, R0 ;  /* 0x0000000009097220 */ /* 0x000fe20000410000 */
[----:B------:R-:W-:-:S02]  /*9ad0*/  HADD2.F32 R27, -RZ, R27.H1_H1 ;  /* 0x3000001bff1b7230 */ /* 0x000fc40000004100 */
[C---:B------:R-:W-:Y:S01]  /*9ae0*/  FFMA.FTZ R28, R4.reuse, R7, -R11 ;  /* 0x00000007041c7223 */ /* 0x040fe2000001080b */
[----:B------:R-:W-:Y:S02]  /*9af0*/  HADD2.F32 R8, -RZ, R33.H0_H0 ;  /* 0x20000021ff087230 */ /* 0x000fe40000004100 */
[C---:B------:R-:W-:Y:S01]  /*9b00*/  FFMA.FTZ R6, R5.reuse, R6, R9 ;  /* 0x0000000605067223 */ /* 0x040fe20000010009 */
[----:B------:R-:W-:Y:S02]  /*9b10*/  HADD2.F32 R24, -RZ, R24.H1_H1 ;  /* 0x30000018ff187230 */ /* 0x000fe40000004100 */
[----:B------:R-:W-:Y:S01]  /*9b20*/  FFMA.FTZ R21, R4, R21, R13 ;  /* 0x0000001504157223 */ /* 0x000fe2000001000d */
[----:B------:R-:W-:Y:S01]  /*9b30*/  FFMA.FTZ R34, R5, R0, -R34 ;  /* 0x0000000005227223 */ /* 0x000fe20000010822 */
[----:B------:R-:W-:Y:S02]  /*9b40*/  HADD2.F32 R9, -RZ, R36.H0_H0 ;  /* 0x20000024ff097230 */ /* 0x000fe40000004100 */
        /* <DEDUP_REMOVED lines=21> */
[----:B------:R-:W-:Y:S02]  /*9ca0*/  F2FP.F16.F32.PACK_AB R6, R15, R28 ;  /* 0x0000001c0f06723e */ /* 0x000fe400000000ff */
[----:B------:R-:W-:-:S02]  /*9cb0*/  F2FP.F16.F32.PACK_AB R9, R31, R30 ;  /* 0x0000001e1f09723e */ /* 0x000fc400000000ff */
[----:B------:R-:W-:Y:S01]  /*9cc0*/  F2FP.F16.F32.PACK_AB R10, R26, R21 ;  /* 0x000000151a0a723e */ /* 0x000fe200000000ff */
[----:B------:R0:W-:Y:S04]  /*9cd0*/  STS.128 [R234+0x20400], R4 ;  /* 0x02040004ea007388 */ /* 0x0001e80000000c00 */
[----:B------:R0:W-:Y:S02]  /*9ce0*/  STS.128 [R3+0x20400], R8 ;  /* 0x0204000803007388 */ /* 0x0001e40000000c00 */
.L_x_6773:
[----:B------:R-:W-:Y:S05]  /*9cf0*/  BSYNC B0 ;  /* 0x0000000000007941 */ /* 0x000fea0003800000 */
.L_x_6759:
        /* <DEDUP_REMOVED lines=8> */
.L_x_6756:
[----:B0-2---:R-:W-:-:S05]  /*9d80*/  IMAD.U32 R0, RZ, RZ, UR47 ;  /* 0x0000002fff007e24 */ /* 0x005fca000f8e00ff */
[----:B------:R-:W-:-:S13]  /*9d90*/  ISETP.NE.AND P0, PT, R0, 0x3, PT ;  /* 0x000000030000780c */ /* 0x000fda0003f05270 */
[----:B------:R-:W-:Y:S05]  /*9da0*/  @!P0 BRA `(.L_x_6786) ;  /* 0x0000000000048947 */ /* 0x000fea0003800000 */
[----:B------:R-:W-:Y:S01]  /*9db0*/  BPT.TRAP 0x1 ;  /* 0x000000040000795c */ /* 0x000fe20000300000 */
.L_x_6786:
[----:B------:R-:W-:Y:S01]  /*9dc0*/  IMAD R0, R19, 0x8, R18 ;  /* 0x0000000813007824 */ /* 0x000fe200078e0212 */
[----:B------:R-:W-:-:S04]  /*9dd0*/  SHF.L.U32 R9, R22, 0x1f, RZ ;  /* 0x0000001f16097819 */ /* 0x000fc800000006ff */
[----:B------:R0:W2:Y:S01]  /*9de0*/  SYNCS.PHASECHK.TRANS64.TRYWAIT P1, [R0+URZ+0x38830], R9 ;  /* 0x03883009000075a7 */ /* 0x0000a2000802017f */
[----:B------:R-:W-:Y:S05]  /*9df0*/  @!P0 BRA `(.L_x_6787) ;  /* 0x0000000000048947 */ /* 0x000fea0003800000 */
[----:B------:R-:W-:Y:S01]  /*9e00*/  BPT.TRAP 0x1 ;  /* 0x000000040000795c */ /* 0x000fe20000300000 */
.L_x_6787:
[C---:B-1-3--:R-:W-:Y:S02]  /*9e10*/  VIADD R2, R18.reuse, 0x22400 ;  /* 0x0002240012027836 */ /* 0x04afe40000000000 */
[----:B------:R-:W-:-:S03]  /*9e20*/  VIADD R3, R18, 0x20400 ;  /* 0x0002040012037836 */ /* 0x000fc60000000000 */
[----:B------:R-:W-:Y:S02]  /*9e30*/  SHF.R.U32.HI R2, RZ, 0x4, R2 ;  /* 0x00000004ff027819 */ /* 0x000fe40000011602 */
[----:B------:R-:W-:Y:S02]  /*9e40*/  SHF.R.U32.HI R3, RZ, 0x4, R3 ;  /* 0x00000004ff037819 */ /* 0x000fe40000011603 */
[----:B------:R-:W-:Y:S02]  /*9e50*/  LOP3.LUT R2, R2, 0x3fff, RZ, 0xc0, !PT ;  /* 0x00003fff02027812 */ /* 0x000fe400078ec0ff */
[----:B------:R-:W-:Y:S02]  /*9e60*/  LOP3.LUT R3, R3, 0x3fff, RZ, 0xc0, !PT ;  /* 0x00003fff03037812 */ /* 0x000fe400078ec0ff */
[----:B------:R-:W-:Y:S01]  /*9e70*/  LOP3.LUT R191, R2, 0x10000, RZ, 0xfc, !PT ;  /* 0x0001000002bf7812 */ /* 0x000fe200078efcff */
[----:B--2---:R-:W-:Y:S06]  /*9e80*/  @P1 BRA `(.L_x_6788) ;  /* 0x0000000000081947 */ /* 0x004fec0003800000 */
[----:B------:R-:W1:Y:S02]  /*9e90*/  SYNCS.PHASECHK.TRANS64.TRYWAIT P1, [R0+URZ+0x38830], R9 ;  /* 0x03883009000075a7 */ /* 0x000e64000802017f */
[----:B-1----:R-:W-:Y:S05]  /*9ea0*/  @!P1 BRA `(.L_x_6789) ;  /* 0x000001d000289947 */ /* 0x002fea0003800000 */
.L_x_6788:
[----:B------:R-:W-:Y:S01]  /*9eb0*/  LOP3.LUT R4, R3, 0x10000, RZ, 0xfc, !PT ;  /* 0x0001000003047812 */ /* 0x000fe200078efcff */
[----:B------:R-:W-:Y:S01]  /*9ec0*/  IMAD R2, R19, 0x200, R191 ;  /* 0x0000020013027824 */ /* 0x000fe200078e02bf */
[----:B------:R-:W-:Y:S05]  /*9ed0*/  WARPSYNC.ALL ;  /* 0x0000000000007948 */ /* 0x000fea0003800000 */
[----:B------:R-:W-:Y:S01]  /*9ee0*/  IMAD.MOV.U32 R5, RZ, RZ, 0x40000040 ;  /* 0x40000040ff057424 */ /* 0x000fe200078e00ff */
[----:B------:R-:W-:Y:S01]  /*9ef0*/  R2UR UR4, R4 ;  /* 0x00000000040472ca */ /* 0x000fe200000e0000 */
[----:B------:R-:W-:Y:S01]  /*9f00*/  IMAD.MOV.U32 R3, RZ, RZ, 0x40000040 ;  /* 0x40000040ff037424 */ /* 0x000fe200078e00ff */
[----:B------:R-:W-:Y:S01]  /*9f10*/  R2UR UR6, R2 ;  /* 0x00000000020672ca */ /* 0x000fe200000e0000 */
[----:B----45:R-:W-:Y:S01]  /*9f20*/  WARPGROUP.ARRIVE ;  /* 0x00000000000079c5 */ /* 0x030fe20000000000 */
[----:B------:R-:W-:Y:S01]  /*9f30*/  R2UR UR5, R5 ;  /* 0x00000000050572ca */ /* 0x000fe200000e0000 */
[----:B------:R-:W-:Y:S01]  /*9f40*/  VIADD R12, R4, 0x2 ;  /* 0x00000002040c7836 */ /* 0x000fe20000000000 */
[----:B------:R-:W-:Y:S01]  /*9f50*/  R2UR UR7, R3 ;  /* 0x00000000030772ca */ /* 0x000fe200000e0000 */
[----:B------:R-:W-:Y:S01]  /*9f60*/  VIADD R6, R2, 0x2 ;  /* 0x0000000202067836 */ /* 0x000fe20000000000 */
[----:B------:R-:W-:Y:S01]  /*9f70*/  BSSY B0, `(.L_x_6790) ;  /* 0x0000025000007945 */ /* 0x000fe20003800000 */
[----:B------:R-:W-:-:S02]  /*9f80*/  IMAD.MOV.U32 R13, RZ, RZ, 0x40000040 ;  /* 0x40000040ff0d7424 */ /* 0x000fc400078e00ff */
[----:B------:R-:W-:Y:S02]  /*9f90*/  IMAD.MOV.U32 R7, RZ, RZ, 0x40000040 ;  /* 0x40000040ff077424 */ /* 0x000fe400078e00ff */
[----:B------:R-:W-:Y:S02]  /*9fa0*/  VIADD R10, R4, 0x4 ;  /* 0x00000004040a7836 */ /* 0x000fe40000000000 */
[----:B------:R-:W-:Y:S02]  /*9fb0*/  IMAD.MOV.U32 R11, RZ, RZ, 0x40000040 ;  /* 0x40000040ff0b7424 */ /* 0x000fe400078e00ff */
[----:B------:R-:W-:Y:S02]  /*9fc0*/  IMAD.MOV.U32 R3, RZ, RZ, 0x40000040 ;  /* 0x40000040ff037424 */ /* 0x000fe400078e00ff */
[----:B------:R-:W-:Y:S01]  /*9fd0*/  HGMMA.64x64x16.F32 R24, gdesc[UR4], RZ, !UPT, gsb0 ;  /* 0x00e00000041879f0 */ /* 0x000fe2000c0008ff */
[----:B------:R-:W-:Y:S02]  /*9fe0*/  R2UR UR4, R12 ;  /* 0x000000000c0472ca */ /* 0x000fe400000e0000 */
        /* <DEDUP_REMOVED lines=11> */
[----:B------:R-:W-:Y:S01]  /*a0a0*/  R2UR UR6, R6 ;  /* 0x00000000060672ca */ /* 0x000fe200000e0000 */
[----:B------:R-:W-:Y:S01]  /*a0b0*/  VIADD R6, R4, 0x6 ;  /* 0x0000000604067836 */ /* 0x000fe20000000000 */
[----:B------:R-:W-:Y:S01]  /*a0c0*/  R2UR UR7, R7 ;  /* 0x00000000070772ca */ /* 0x000fe200000e0000 */
[----:B------:R-:W-:Y:S01]  /*a0d0*/  IMAD.MOV.U32 R7, RZ, RZ, 0x40000040 ;  /* 0x40000040ff077424 */ /* 0x000fe200078e00ff */
[----:B------:R-:W-:Y:S02]  /*a0e0*/  WARPGROUP.DEPBAR.LE gsb0, 0x0 ;  /* 0x00008000000079c5 */ /* 0x000fe40000010000 */
[----:B------:R-:W-:-:S09]  /*a0f0*/  WARPGROUP.ARRIVE ;  /* 0x00000000000079c5 */ /* 0x000fd20000000000 */
        /* <DEDUP_REMOVED lines=10> */
[----:B------:R-:W2:Y:S02]  /*a1a0*/  SYNCS.PHASECHK.TRANS64.TRYWAIT P1, [R18+URZ+0x38810], R3 ;  /* 0x03881003120075a7 */ /* 0x000ea4000802017f */
[----:B--2---:R-:W-:Y:S05]  /*a1b0*/  @!P1 BRA `(.L_x_6791) ;  /* 0x000001cc00789947 */ /* 0x004fea0003800000 */
.L_x_7118:
[----:B------:R-:W-:Y:S05]  /*a1c0*/  BSYNC B0 ;  /* 0x0000000000007941 */ /* 0x000fea0003800000 */
.L_x_6790:
[----:B------:R-:W-:Y:S05]  /*a1d0*/  @!P0 BRA `(.L_x_6792) ;  /* 0x0000000000048947 */ /* 0x000fea0003800000 */
[----:B------:R-:W-:Y:S01]  /*a1e0*/  BPT.TRAP 0x1 ;  /* 0x000000040000795c */ /* 0x000fe20000300000 */
.L_x_6792:
[----:B------:R3:W4:Y:S01]  /*a1f0*/  SYNCS.PHASECHK.TRANS64.TRYWAIT P2, [R0+URZ+0x38850], R9 ;  /* 0x03885009000075a7 */ /* 0x000722000804017f */
[----:B------:R-:W-:Y:S05]  /*a200*/  @!P0 BRA `(.L_x_6793) ;  /* 0x0000000000048947 */ /* 0x000fea0003800000 */
[----:B------:R-:W-:Y:S01]  /*a210*/  BPT.TRAP 0x1 ;  /* 0x000000040000795c */ /* 0x000fe20000300000 */
.L_x_6793:
[----:B------:R-:W5:Y:S02]  /*a220*/  S2R R2, SR_TID.X ;  /* 0x0000000000027919 */ /* 0x000f640000002100 */
[----:B-----5:R-:W-:-:S04]  /*a230*/  LOP3.LUT R2, R2, 0x7f, RZ, 0xc0, !PT ;  /* 0x0000007f02027812 */ /* 0x020fc800078ec0ff */
[----:B------:R-:W-:Y:S01]  /*a240*/  ISETP.NE.AND P1, PT, R2, RZ, PT ;  /* 0x000000ff0200720c */ /* 0x000fe20003f25270 */
[----:B------:R-:W-:-:S05]  /*a250*/  VIADD R2, R18, 0x400 ;  /* 0x0000040012027836 */ /* 0x000fca0000000000 */
[----:B------:R-:W-:Y:S01]  /*a260*/  SHF.R.U32.HI R2, RZ, 0x4, R2 ;  /* 0x00000004ff027819 */ /* 0x000fe20000011602 */
[----:B----4-:R-:W-:Y:S06]  /*a270*/  @P2 BRA `(.L_x_6794) ;  /* 0x0000000000082947 */ /* 0x010fec0003800000 */
[----:B------:R-:W4:Y:S02]  /*a280*/  SYNCS.PHASECHK.TRANS64.TRYWAIT P2, [R0+URZ+0x38850], R9 ;  /* 0x03885009000075a7 */ /* 0x000f24000804017f */
[----:B----4-:R-:W-:Y:S05]  /*a290*/  @!P2 BRA `(.L_x_6795) ;  /* 0x000001cc0054a947 */ /* 0x010fea0003800000 */
.L_x_6794:
[----:B------:R-:W-:Y:S01]  /*a2a0*/  LOP3.LUT R2, R2, 0x3fff, RZ, 0xc0, !PT ;  /* 0x00003fff02027812 */ /* 0x000fe200078ec0ff */
[----:B------:R-:W-:Y:S05]  /*a2b0*/  WARPSYNC.ALL ;  /* 0x0000000000007948 */ /* 0x000fea0003800000 */
[----:B------:R-:W-:Y:S01]  /*a2c0*/  LOP3.LUT R192, R2, 0x10000, RZ, 0xfc, !PT ;  /* 0x0001000002c07812 */ /* 0x000fe200078efcff */
[----:B------:R-:W-:Y:S01]  /*a2d0*/  VIADD R2, R18, 0x26400 ;  /* 0x0002640012027836 */ /* 0x000fe20000000000 */
[----:B------:R-:W-:-:S03]  /*a2e0*/  WARPGROUP.ARRIVE ;  /* 0x00000000000079c5 */ /* 0x000fc60000000000 */
[----:B------:R-:W-:-:S03]  /*a2f0*/  IMAD R8, R19, 0x1000, R192 ;  /* 0x0000100013087824 */ /* 0x000fc600078e02c0 */
[----:B------:R-:W5:Y:S01]  /*a300*/  S2R R56, SR_TID.X ;  /* 0x0000000000387919 */ /* 0x000f620000002100 */
[----:B01-34-:R-:W-:Y:S01]  /*a310*/  IMAD.MOV.U32 R9, RZ, RZ, 0x40000040 ;  /* 0x40000040ff097424 */ /* 0x01bfe200078e00ff */
[----:B------:R-:W-:Y:S01]  /*a320*/  SHF.R.U32.HI R2, RZ, 0x4, R2 ;  /* 0x00000004ff027819 */ /* 0x000fe20000011602 */
[----:B--2---:R-:W-:Y:S01]  /*a330*/  IMAD.MOV.U32 R3, RZ, RZ, 0x40000040 ;  /* 0x40000040ff037424 */ /* 0x004fe200078e00ff */
        /* <DEDUP_REMOVED lines=11> */
[----:B------:R-:W-:-:S02]  /*a3f0*/  VIADD R20, R2, 0x2 ;  /* 0x0000000202147836 */ /* 0x000fc40000000000 */
[----:B------:R-:W-:Y:S02]  /*a400*/  IMAD.MOV.U32 R61, RZ, RZ, 0x40000040 ;  /* 0x40000040ff3d7424 */ /* 0x000fe400078e00ff */
[----:B------:R-:W-:-:S08]  /*a410*/  IMAD.MOV.U32 R63, RZ, RZ, 0x40000040 ;  /* 0x40000040ff3f7424 */ /* 0x000fd000078e00ff */
        /* <DEDUP_REMOVED lines=9> */
[----:B-----5:R-:W-:-:S05]  /*a4b0*/  SHF.R.U32.HI R56, RZ, 0x7, R56 ;  /* 0x00000007ff387819 */ /* 0x020fca0000011638 */
[----:B------:R0:W1:Y:S02]  /*a4c0*/  SHFL.IDX PT, R9, R56, RZ, 0x1f ;  /* 0x00001fff38097589 */ /* 0x00006400000e0000 */
[----:B0-----:R-:W-:Y:S01]  /*a4d0*/  VIADD R56, R2, 0x800 ;  /* 0x0000080002387836 */ /* 0x001fe20000000000 */
[----:B-1----:R-:W-:-:S04]  /*a4e0*/  ISETP.GT.AND P2, PT, R9, 0x7f, PT ;  /* 0x0000007f0900780c */ /* 0x002fc80003f44270 */
[----:B------:R-:W-:Y:S02]  /*a4f0*/  SEL R9, RZ, 0x2, !P2 ;  /* 0x00000002ff097807 */ /* 0x000fe40005000000 */
[C---:B------:R-:W-:Y:S02]  /*a500*/  SEL R57, R59.reuse, 0x2, P2 ;  /* 0x000000023b397807 */ /* 0x040fe40001000000 */
[----:B------:R-:W-:Y:S01]  /*a510*/  SEL R59, R59, 0x6, !P2 ;  /* 0x000000063b3b7807 */ /* 0x000fe20005000000 */
        /* <DEDUP_REMOVED lines=175> */
[----:B------:R-:W-:Y:S02]  /*b010*/  IMAD.MOV.U32 R15, RZ, RZ, 0x40000040 ;  /* 0x40000040ff0f7424 */ /* 0x000fe400078e00ff */
[----:B------:R-:W-:Y:S01]  /*b020*/  VIADD R56, R2, 0xe00 ;  /* 0x00000e0002387836 */ /* 0x000fe20000000000 */
[----:B------:R-:W-:-:S02]  /*b030*/  WARPGROUP.DEPBAR.LE gsb0, 0x0 ;  /* 0x00008000000079c5 */ /* 0x000fc40000010000 */
[----:B------:R-:W-:-:S07]  /*b040*/  WARPGROUP.ARRIVE ;  /* 0x00000000000079c5 */ /* 0x000fce0000000000 */
[----:B------:R-:W-:Y:S01]  /*b050*/  HGMMA.64x64x16.F32 R24, gdesc[UR4], R24, gsb0 ;  /* 0x00e00000041879f0 */ /* 0x000fe20008000818 */
[----:B------:R-:W-:Y:S01]  /*b060*/  R2UR UR6, R20 ;  /* 0x00000000140672ca */ /* 0x000fe200000e0000 */
[----:B------:R-:W-:Y:S01]  /*b070*/  IMAD.MOV.U32 R20, RZ, RZ, 0xa00 ;  /* 0x00000a00ff147424 */ /* 0x000fe200078e00ff */
[----:B------:R-:W-:Y:S01]  /*b080*/  R2UR UR7, R21 ;  /* 0x00000000150772ca */ /* 0x000fe200000e0000 */
[----:B------:R-:W-:Y:S01]  /*b090*/  IMAD.MOV.U32 R21, RZ, RZ, 0x40000040 ;  /* 0x40000040ff157424 */ /* 0x000fe200078e00ff */
[----:B------:R-:W-:Y:S01]  /*b0a0*/  R2UR UR4, R14 ;  /* 0x000000000e0472ca */ /* 0x000fe200000e0000 */
[----:B------:R-:W-:Y:S01]  /*b0b0*/  IMAD.MOV.U32 R14, RZ, RZ, 0x28 ;  /* 0x00000028ff0e7424 */ /* 0x000fe200078e00ff */
[----:B------:R-:W-:Y:S02]  /*b0c0*/  R2UR UR5, R15 ;  /* 0x000000000f0572ca */ /* 0x000fe400000e0000 */
[----:B------:R-:W-:Y:S02]  /*b0d0*/  SEL R20, R20, 0x980, P2 ;  /* 0x0000098014147807 */ /* 0x000fe40001000000 */
[----:B------:R-:W-:-:S02]  /*b0e0*/  SEL R14, R14, 0x26, P2 ;  /* 0x000000260e0e7807 */ /* 0x000fc40001000000 */
[----:B------:R-:W-:Y:S02]  /*b0f0*/  LOP3.LUT R20, R20, 0xa00, RZ, 0xc0, !PT ;  /* 0x00000a0014147812 */ /* 0x000fe400078ec0ff */
[----:B------:R-:W-:-:S04]  /*b100*/  LOP3.LUT R15, R14, 0x6, RZ, 0xc0, !PT ;  /* 0x000000060e0f7812 */ /* 0x000fc800078ec0ff */
[CC--:B------:R-:W-:Y:S02]  /*b110*/  IADD3 R60, R15.reuse, R20.reuse, R2 ;  /* 0x000000140f3c7210 */ /* 0x0c0fe40007ffe002 */
[----:B------:R-:W-:Y:S01]  /*b120*/  IADD3 R14, R15, R20, R8 ;  /* 0x000000140f0e7210 */ /* 0x000fe20007ffe008 */
[----:B------:R-:W-:Y:S02]  /*b130*/  IMAD.MOV.U32 R15, RZ, RZ, 0x40000040 ;  /* 0x40000040ff0f7424 */ /* 0x000fe400078e00ff */
[----:B------:R-:W-:-:S04]  /*b140*/  VIADD R20, R8, 0xa00 ;  /* 0x00000a0008147836 */ /* 0x000fc80000000000 */
[----:B------:R-:W-:Y:S01]  /*b150*/  IMAD.IADD R62, R9, 0x1, R20 ;  /* 0x00000001093e7824 */ /* 0x000fe200078e0214 */
[----:B------:R-:W-:Y:S02]  /*b160*/  WARPGROUP.DEPBAR.LE gsb0, 0x0 ;  /* 0x00008000000079c5 */ /* 0x000fe40000010000 */
[----:B------:R-:W-:-:S06]  /*b170*/  WARPGROUP.ARRIVE ;  /* 0x00000000000079c5 */ /* 0x000fcc0000000000 */
[----:B------:R-:W-:Y:S01]  /*b180*/  HGMMA.64x64x16.F32 R24, gdesc[UR4], R24, gsb0 ;  /* 0x00e00000041879f0 */ /* 0x000fe20008000818 */
[----:B------:R-:W-:Y:S02]  /*b190*/  R2UR UR4, R60 ;  /* 0x000000003c0472ca */ /* 0x000fe400000e0000 */
[----:B------:R-:W-:Y:S01]  /*b1a0*/  R2UR UR5, R61 ;  /* 0x000000003d0572ca */ /* 0x000fe200000e0000 */
[----:B------:R-:W-:Y:S01]  /*b1b0*/  IMAD.MOV.U32 R61, RZ, RZ, 0x40000040 ;  /* 0x40000040ff3d7424 */ /* 0x000fe200078e00ff */
[----:B------:R-:W-:Y:S01]  /*b1c0*/  R2UR UR6, R14 ;  /* 0x000000000e0672ca */ /* 0x000fe200000e0000 */
[----:B------:R-:W-:Y:S01]  /*b1d0*/  VIADD R14, R2, 0xa00 ;  /* 0x00000a00020e7836 */ /* 0x000fe20000000000 */
[----:B------:R-:W-:Y:S01]  /*b1e0*/  R2UR UR7, R15 ;  /* 0x000000000f0772ca */ /* 0x000fe200000e0000 */
[----:B------:R-:W-:Y:S02]  /*b1f0*/  IMAD.MOV.U32 R15, RZ, RZ, 0x40000040 ;  /* 0x40000040ff0f7424 */ /* 0x000fe400078e00ff */
[----:B------:R-:W-:Y:S01]  /*b200*/  IMAD.IADD R60, R9, 0x1, R14 ;  /* 0x00000001093c7824 */ /* 0x000fe200078e020e */
[----:B------:R-:W-:-:S02]  /*b210*/  WARPGROUP.DEPBAR.LE gsb0, 0x0 ;  /* 0x00008000000079c5 */ /* 0x000fc40000010000 */
[----:B------:R-:W-:-:S07]  /*b220*/  WARPGROUP.ARRIVE ;  /* 0x00000000000079c5 */ /* 0x000fce0000000000 */
        /* <DEDUP_REMOVED lines=88> */
[----:B------:R-:W-:Y:S01]  /*b7b0*/  VIADD R20, R8, 0xe00 ;  /* 0x00000e0008147836 */ /* 0x000fe20000000000 */
        /* <DEDUP_REMOVED lines=25> */
[----:B------:R-:W-:Y:S01]  /*b950*/  IMAD.IADD R20, R59, 0x1, R20 ;  /* 0x000000013b147824 */ /* 0x000fe200078e0214 */
[----:B------:R-:W-:-:S02]  /*b960*/  WARPGROUP.DEPBAR.LE gsb0, 0x0 ;  /* 0x00008000000079c5 */ /* 0x000fc40000010000 */
[----:B------:R-:W-:-:S07]  /*b970*/  WARPGROUP.ARRIVE ;  /* 0x00000000000079c5 */ /* 0x000fce0000000000 */
[----:B------:R-:W-:Y:S01]  /*b980*/  HGMMA.64x64x16.F32 R24, gdesc[UR4], R24, gsb0 ;  /* 0x00e00000041879f0 */ /* 0x000fe20008000818 */
[----:B------:R-:W-:Y:S02]  /*b990*/  R2UR UR6, R60 ;  /* 0x000000003c0672ca */ /* 0x000fe400000e0000 */
[----:B------:R-:W-:Y:S02]  /*b9a0*/  R2UR UR7, R61 ;  /* 0x000000003d0772ca */ /* 0x000fe400000e0000 */
[----:B------:R-:W-:Y:S01]  /*b9b0*/  R2UR UR4, R14 ;  /* 0x000000000e0472ca */ /* 0x000fe200000e0000 */
[----:B------:R-:W-:Y:S01]  /*b9c0*/  IMAD.IADD R14, R59, 0x1, R56 ;  /* 0x000000013b0e7824 */ /* 0x000fe200078e0238 */
[----:B------:R-:W-:Y:S01]  /*b9d0*/  R2UR UR5, R15 ;  /* 0x000000000f0572ca */ /* 0x000fe200000e0000 */
[----:B------:R-:W-:Y:S01]  /*b9e0*/  IMAD.MOV.U32 R15, RZ, RZ, 0x40000040 ;  /* 0x40000040ff0f7424 */ /* 0x000fe200078e00ff */
[----:B------:R-:W-:-:S04]  /*b9f0*/  LEA R56, R168, 0xffffffc0, 0x6 ;  /* 0xffffffc0a8387811 */ /* 0x000fc800078e30ff */
[----:B------:R-:W-:Y:S01]  /*ba00*/  IADD3 R57, -R185, R184, -R56 ;  /* 0x000000b8b9397210 */ /* 0x000fe20007ffe938 */
[----:B------:R-:W-:Y:S02]  /*ba10*/  WARPGROUP.DEPBAR.LE gsb0, 0x0 ;  /* 0x00008000000079c5 */ /* 0x000fe40000010000 */
[----:B------:R-:W-:-:S06]  /*ba20*/  WARPGROUP.ARRIVE ;  /* 0x00000000000079c5 */ /* 0x000fcc0000000000 */
[----:B------:R-:W-:Y:S01]  /*ba30*/  HGMMA.64x64x16.F32 R24, gdesc[UR4], R24, gsb0 ;  /* 0x00e00000041879f0 */ /* 0x000fe20008000818 */
[----:B------:R-:W-:Y:S02]  /*ba40*/  R2UR UR6, R20 ;  /* 0x00000000140672ca */ /* 0x000fe400000e0000 */
[----:B------:R-:W-:Y:S01]  /*ba50*/  R2UR UR7, R21 ;  /* 0x00000000150772ca */ /* 0x000fe200000e0000 */
[----:B------:R-:W-:Y:S01]  /*ba60*/  IMAD.MOV.U32 R21, RZ, RZ, 0x40000040 ;  /* 0x40000040ff157424 */ /* 0x000fe200078e00ff */
[----:B------:R-:W-:Y:S01]  /*ba70*/  R2UR UR4, R14 ;  /* 0x000000000e0472ca */ /* 0x000fe200000e0000 */
[----:B------:R-:W-:Y:S01]  /*ba80*/  IMAD.MOV.U32 R14, RZ, RZ, 0x1000 ;  /* 0x00001000ff0e7424 */ /* 0x000fe200078e00ff */
[----:B------:R-:W-:Y:S02]  /*ba90*/  R2UR UR5, R15 ;  /* 0x000000000f0572ca */ /* 0x000fe400000e0000 */
[----:B------:R-:W0:Y:S02]  /*baa0*/  LDC R15, c[0x0][0x448] ;  /* 0x00011200ff0f7b82 */ /* 0x000e240000000800 */
[----:B------:R-:W-:-:S04]  /*bab0*/  SEL R14, R14, 0xf80, P2 ;  /* 0x00000f800e0e7807 */ /* 0x000fc80001000000 */
[----:B------:R-:W-:-:S04]  /*bac0*/  LOP3.LUT R14, R14, 0x1e00, RZ, 0xc0, !PT ;  /* 0x00001e000e0e7812 */ /* 0x000fc800078ec0ff */
[CC--:B------:R-:W-:Y:S02]  /*bad0*/  IADD3 R20, R9.reuse, R14.reuse, R2 ;  /* 0x0000000e09147210 */ /* 0x0c0fe40007ffe002 */
[----:B------:R-:W-:Y:S01]  /*bae0*/  IADD3 R8, R9, R14, R8 ;  /* 0x0000000e09087210 */ /* 0x000fe20007ffe008 */
[----:B------:R-:W-:Y:S01]  /*baf0*/  IMAD.MOV.U32 R9, RZ, RZ, 0x40000040 ;  /* 0x40000040ff097424 */ /* 0x000fe200078e00ff */
[----:B0-----:R-:W-:-:S13]  /*bb00*/  ISETP.NE.AND P2, PT, R15, 0x1, PT ;  /* 0x000000010f00780c */ /* 0x001fda0003f45270 */
[----:B------:R-:W0:Y:S01]  /*bb10*/  @P2 LDC R15, c[0x0][0x450] ;  /* 0x00011400ff0f2b82 */ /* 0x000e220000000800 */
[----:B------:R-:W-:Y:S02]  /*bb20*/  WARPGROUP.DEPBAR.LE gsb0, 0x0 ;  /* 0x00008000000079c5 */ /* 0x000fe40000010000 */
[----:B------:R-:W-:-:S06]  /*bb30*/  WARPGROUP.ARRIVE ;  /* 0x00000000000079c5 */ /* 0x000fcc0000000000 */
[----:B------:R-:W-:Y:S01]  /*bb40*/  HGMMA.64x64x16.F32 R24, gdesc[UR4], R24, gsb0 ;  /* 0x00e00000041879f0 */ /* 0x000fe20008000818 */
[----:B------:R-:W-:Y:S02]  /*bb50*/  R2UR UR4, R20 ;  /* 0x00000000140472ca */ /* 0x000fe400000e0000 */
[----:B------:R-:W-:Y:S02]  /*bb60*/  R2UR UR5, R21 ;  /* 0x00000000150572ca */ /* 0x000fe400000e0000 */
[----:B------:R-:W-:Y:S01]  /*bb70*/  R2UR UR6, R8 ;  /* 0x00000000080672ca */ /* 0x000fe200000e0000 */
[----:B------:R-:W-:Y:S01]  /*bb80*/  IMAD.IADD R8, R214, 0x1, R195 ;  /* 0x00000001d6087824 */ /* 0x000fe200078e02c3 */
[----:B------:R-:W-:Y:S02]  /*bb90*/  R2UR UR7, R9 ;  /* 0x00000000090772ca */ /* 0x000fe400000e0000 */
[----:B------:R-:W1:Y:S02]  /*bba0*/  @P2 LDC R9, c[0x0][0x44c] ;  /* 0x00011300ff092b82 */ /* 0x000e640000000800 */
[----:B-1----:R-:W-:-:S04]  /*bbb0*/  @P2 IMAD.HI.U32 R14, R8, R9, RZ ;  /* 0x00000009080e2227 */ /* 0x002fc800078e00ff */
[----:B------:R-:W-:Y:S01]  /*bbc0*/  IMAD.MOV.U32 R9, RZ, RZ, R8 ;  /* 0x000000ffff097224 */ /* 0x000fe200078e0008 */
[----:B0-----:R-:W-:Y:S01]  /*bbd0*/  @P2 SHF.R.U32.HI R9, RZ, R15, R14 ;  /* 0x0000000fff092219 */ /* 0x001fe2000001160e */
[----:B------:R-:W-:Y:S02]  /*bbe0*/  @!P1 VIADD R8, R0, 0x38840 ;  /* 0x0003884000089836 */ /* 0x000fe40000000000 */
[----:B------:R-:W-:Y:S02]  /*bbf0*/  IMAD.MOV.U32 R15, RZ, RZ, -0x40 ;  /* 0xffffffc0ff0f7424 */ /* 0x000fe400078e00ff */
[----:B------:R-:W0:Y:S01]  /*bc00*/  SHFL.IDX PT, R20, R9, RZ, 0x1c1f ;  /* 0x001c1fff09147589 */ /* 0x000e2200000e0000 */
[----:B------:R-:W-:Y:S01]  /*bc10*/  @!P1 PRMT R8, RZ, 0x654, R8 ;  /* 0x00000654ff089816 */ /* 0x000fe20000000008 */
[----:B------:R-:W-:-:S04]  /*bc20*/  IMAD R14, R168, R15, 0x41 ;  /* 0x00000041a80e7424 */ /* 0x000fc800078e020f */
[----:B------:R-:W-:Y:S01]  /*bc30*/  VIADD R60, R14, 0xffffffff ;  /* 0xffffffff0e3c7836 */ /* 0x000fe20000000000 */
[----:B------:R-:W-:Y:S02]  /*bc40*/  WARPGROUP.DEPBAR.LE gsb0, 0x0 ;  /* 0x00008000000079c5 */ /* 0x000fe40000010000 */
[----:B------:R-:W-:-:S06]  /*bc50*/  WARPGROUP.ARRIVE ;  /* 0x00000000000079c5 */ /* 0x000fcc0000000000 */
[----:B------:R-:W-:Y:S01]  /*bc60*/  HGMMA.64x64x16.F32 R24, gdesc[UR4], R24, gsb0 ;  /* 0x00e00000041879f0 */ /* 0x000fe20008000818 */
[----:B------:R-:W-:Y:S01]  /*bc70*/  ULDC.64 UR4, c[0x0][0xad8] ;  /* 0x0002b60000047ab9 */ /* 0x000fe20000000a00 */
[----:B------:R-:W-:Y:S01]  /*bc80*/  ULDC UR6, c[0x0][0xad4] ;  /* 0x0002b50000067ab9 */ /* 0x000fe20000000800 */
[----:B------:R-:W-:Y:S01]  /*bc90*/  UISETP.GE.AND UP0, UPT, UR5, 0x1, UPT ;  /* 0x000000010500788c */ /* 0x000fe2000bf06270 */
[----:B------:R-:W-:-:S03]  /*bca0*/  IMAD.U32 R21, RZ, RZ, UR6 ;  /* 0x00000006ff157e24 */ /* 0x000fc6000f8e00ff */
[----:B------:R-:W-:Y:S02]  /*bcb0*/  UP2UR UR48, UPR, URZ, 0x1 ;  /* 0x000000013f307883 */ /* 0x000fe40008000000 */
[----:B------:R-:W-:Y:S02]  /*bcc0*/  PLOP3.LUT P3, PT, PT, PT, UP0, 0x40, 0x0 ;  /* 0x000000000000781c */ /* 0x000fe40003f6e808 */
[----:B------:R-:W-:Y:S01]  /*bcd0*/  LOP3.LUT R15, RZ, R21, RZ, 0x33, !PT ;  /* 0x00000015ff0f7212 */ /* 0x000fe200078e33ff */
[----:B------:R-:W-:Y:S02]  /*bce0*/  WARPGROUP.DEPBAR.LE gsb0, 0x0 ;  /* 0x00008000000079c5 */ /* 0x000fe40000010000 */
[----:B------:R1:W-:Y:S02]  /*bcf0*/  @!P1 SYNCS.ARRIVE.TRANS64.RED.A1T0 RZ, [R8+URZ], RZ ;  /* 0x000000ff08ff99a7 */ /* 0x0003e4000810043f */
[----:B-1----:R-:W-:-:S05]  /*bd00*/  IADD3 R8, -R185, R14, R184 ;  /* 0x0000000eb9087210 */ /* 0x002fca0007ffe1b8 */
[----:B------:R-:W-:-:S04]  /*bd10*/  IMAD.IADD R8, R8, 0x1, -R23 ;  /* 0x0000000108087824 */ /* 0x000fc800078e0a17 */
[C---:B------:R-:W-:Y:S02]  /*bd20*/  VIADD R58, R8.reuse, UR4 ;  /* 0x00000004083a7c36 */ /* 0x040fe40008000000 */
[----:B------:R-:W-:-:S03]  /*bd30*/  IMAD.IADD R59, R8, 0x1, R15 ;  /* 0x00000001083b7824 */ /* 0x000fc600078e020f */
        /* <DEDUP_REMOVED lines=15> */
.L_x_6798:
[----:B------:R-:W-:-:S06]  /*be30*/  UISETP.NE.AND UP0, UPT, UR5, 0x1, UPT ;  /* 0x000000010500788c */ /* 0x000fcc000bf05270 */
[----:B------:R-:W-:-:S05]  /*be40*/  PLOP3.LUT P3, PT, PT, PT, UP0, 0x80, 0x0 ;  /* 0x000000000000781c */ /* 0x000fca0003f6f008 */
[----:B------:R-:W-:-:S08]  /*be50*/  @UP0 ULDC.64 UR6, c[0x0][0xae0] ;  /* 0x0002b80000060ab9 */ /* 0x000fd00000000a00 */
[----:B------:R-:W-:-:S05]  /*be60*/  @P3 IMAD.HI.U32 R20, R15, UR6, RZ ;  /* 0x000000060f143c27 */ /* 0x000fca000f8e00ff */
[----:B------:R-:W-:-:S07]  /*be70*/  @P3 SHF.R.U32.HI R15, RZ, UR7, R20 ;  /* 0x00000007ff0f3c19 */ /* 0x000fce0008011614 */
.L_x_6799:
[----:B------:R-:W-:Y:S05]  /*be80*/  BSYNC B0 ;  /* 0x0000000000007941 */ /* 0x000fea0003800000 */
.L_x_6797:
[----:B------:R-:W-:-:S04]  /*be90*/  IMAD R20, R15, UR5, -R56 ;  /* 0x000000050f147c24 */ /* 0x000fc8000f8e0a38 */
[----:B------:R-:W-:-:S05]  /*bea0*/  IMAD.IADD R15, R20, 0x1, -R185 ;  /* 0x00000001140f7824 */ /* 0x000fca00078e0ab9 */
[----:B------:R-:W-:Y:S02]  /*beb0*/  VIMNMX R14, R14, R15, !PT ;  /* 0x0000000f0e0e7248 */ /* 0x000fe40007fe0100 */
[----:B------:R-:W-:-:S07]  /*bec0*/  VIADDMNMX R8, R15, UR5, R8, PT ;  /* 0x000000050f087c46 */ /* 0x000fce000b800108 */
.L_x_6796:
[C---:B------:R-:W-:Y:S01]  /*bed0*/  ISETP.GE.AND P3, PT, R60.reuse, 0x2, PT ;  /* 0x000000023c00780c */ /* 0x040fe20003f66270 */
[----:B------:R-:W-:Y:S01]  /*bee0*/  UISETP.NE.AND UP0, UPT, UR48, URZ, UPT ;  /* 0x0000003f3000728c */ /* 0x000fe2000bf05270 */
[----:B------:R-:W-:Y:S02]  /*bef0*/  ISETP.GE.AND P4, PT, R60, 0x9, PT ;  /* 0x000000093c00780c */ /* 0x000fe40003f86270 */
        /* <DEDUP_REMOVED lines=93> */
.L_x_6802:
[----:B------:R-:W-:-:S06]  /*c4d0*/  UISETP.NE.AND UP0, UPT, UR5, 0x1, UPT ;  /* 0x000000010500788c */ /* 0x000fcc000bf05270 */
[----:B------:R-:W-:-:S05]  /*c4e0*/  PLOP3.LUT P6, PT, PT, PT, UP0, 0x80, 0x0 ;  /* 0x000000000000781c */ /* 0x000fca0003fcf008 */
[----:B------:R-:W-:-:S08]  /*c4f0*/  @UP0 ULDC.64 UR6, c[0x0][0xae0] ;  /* 0x0002b80000060ab9 */ /* 0x000fd00000000a00 */
[----:B------:R-:W-:Y:S01]  /*c500*/  @P6 IMAD.HI.U32 R14, R9, UR6, RZ ;  /* 0x00000006090e6c27 */ /* 0x000fe2000f8e00ff */
[----:B------:R-:W-:-:S13]  /*c510*/  PLOP3.LUT P6, PT, PT, PT, UP0, 0x80, 0x0 ;  /* 0x000000000000781c */ /* 0x000fda0003fcf008 */
[----:B------:R-:W-:-:S07]  /*c520*/  @P6 SHF.R.U32.HI R9, RZ, UR7, R14 ;  /* 0x00000007ff096c19 */ /* 0x000fce000801160e */
.L_x_6803:
[----:B------:R-:W-:Y:S05]  /*c530*/  BSYNC B0 ;  /* 0x0000000000007941 */ /* 0x000fea0003800000 */
.L_x_6801:
[----:B------:R-:W-:-:S04]  /*c540*/  IMAD R14, R9, UR5, -R56 ;  /* 0x00000005090e7c24 */ /* 0x000fc8000f8e0a38 */
[----:B------:R-:W-:-:S05]  /*c550*/  IMAD.IADD R14, R14, 0x1, -R185 ;  /* 0x000000010e0e7824 */ /* 0x000fca00078e0ab9 */
[----:B------:R-:W-:Y:S02]  /*c560*/  VIMNMX R15, R15, R14, !PT ;  /* 0x0000000e0f0f7248 */ /* 0x000fe40007fe0100 */
[----:B------:R-:W-:-:S07]  /*c570*/  VIADDMNMX R8, R14, UR5, R8, PT ;  /* 0x000000050e087c46 */ /* 0x000fce000b800108 */
.L_x_6800:
[C---:B------:R-:W-:Y:S01]  /*c580*/  ISETP.GT.AND P3, PT, R15.reuse, 0x1, !P3 ;  /* 0x000000010f00780c */ /* 0x040fe20005f64270 */
[----:B------:R-:W-:Y:S01]  /*c590*/  ULDC UR6, c[0x0][0xa80] ;  /* 0x0002a00000067ab9 */ /* 0x000fe20000000800 */
[----:B------:R-:W-:Y:S01]  /*c5a0*/  ISETP.GT.AND P4, PT, R15, 0x8, !P4 ;  /* 0x000000080f00780c */ /* 0x000fe20006784270 */
[----:B------:R-:W-:Y:S01]  /*c5b0*/  IMAD.U32 R14, RZ, RZ, UR6 ;  /* 0x00000006ff0e7e24 */ /* 0x000fe2000f8e00ff */
[----:B------:R-:W-:Y:S01]  /*c5c0*/  BAR.SYNC.DEFER_BLOCKING 0xf, 0x100 ;  /* 0x03c4000000007b1d */ /* 0x000fe20000010000 */
[C---:B------:R-:W-:Y:S01]  /*c5d0*/  ISETP.LT.OR P3, PT, R8.reuse, 0x2, P3 ;  /* 0x000000020800780c */ /* 0x040fe20001f61670 */
[----:B------:R-:W-:Y:S01]  /*c5e0*/  UISETP.NE.AND UP0, UPT, UR48, URZ, UPT ;  /* 0x0000003f3000728c */ /* 0x000fe2000bf05270 */
[----:B------:R-:W-:Y:S01]  /*c5f0*/  ISETP.LT.OR P4, PT, R8, 0x9, P4 ;  /* 0x000000090800780c */ /* 0x000fe20002781670 */
[----:B------:R-:W-:Y:S01]  /*c600*/  @!P1 VIADD R0, R0, 0x38860 ;  /* 0x0003886000009836 */ /* 0x000fe20000000000 */
        /* <DEDUP_REMOVED lines=37> */
[----:B------:R-:W-:-:S02]  /*c860*/  ISETP.NE.AND P6, PT, R20, RZ, PT ;  /* 0x000000ff1400720c */ /* 0x000fc40003fc5270 */
[C---:B------:R-:W-:Y:S02]  /*c870*/  ISETP.GT.AND P3, PT, R15.reuse, 0x20, !P3 ;  /* 0x000000200f00780c */ /* 0x040fe40005f64270 */
[----:B------:R-:W-:Y:S02]  /*c880*/  FMNMX.FTZ R9, R52, R9, !PT ;  /* 0x0000000934097209 */ /* 0x000fe40007810000 */
[----:B------:R-:W-:Y:S02]  /*c890*/  ISETP.LT.OR P3, PT, R8, 0x21, P3 ;  /* 0x000000210800780c */ /* 0x000fe40001f61670 */
[----:B------:R-:W-:Y:S02]  /*c8a0*/  ISETP.GT.AND P5, PT, R15, 0x38, !P5 ;  /* 0x000000380f00780c */ /* 0x000fe40006fa4270 */
[----:B------:R-:W-:Y:S02]  /*c8b0*/  FSEL R41, R42, -INF , !P3 ;  /* 0xff8000002a297808 */ /* 0x000fe40005800000 */
[----:B------:R-:W-:-:S02]  /*c8c0*/  ISETP.NE.AND P3, PT, R71, RZ, PT ;  /* 0x000000ff4700720c */ /* 0x000fc40003f65270 */
[----:B------:R-:W-:Y:S02]  /*c8d0*/  ISETP.LT.OR P5, PT, R8, 0x39, P5 ;  /* 0x000000390800780c */ /* 0x000fe40002fa1670 */
[----:B------:R-:W-:Y:S02]  /*c8e0*/  ISETP.GT.AND P3, PT, R15, 0x21, !P3 ;  /* 0x000000210f00780c */ /* 0x000fe40005f64270 */
[----:B------:R-:W-:Y:S02]  /*c8f0*/  FSEL R53, R54, -INF , !P5 ;  /* 0xff80000036357808 */ /* 0x000fe40006800000 */
[----:B------:R-:W-:Y:S02]  /*c900*/  ISETP.LT.OR P3, PT, R8, 0x22, P3 ;  /* 0x000000220800780c */ /* 0x000fe40001f61670 */
[----:B------:R-:W-:Y:S02]  /*c910*/  @!P1 PRMT R0, RZ, 0x654, R0 ;  /* 0x00000654ff009816 */ /* 0x000fe40000000000 */
[----:B------:R-:W-:-:S02]  /*c920*/  FSEL R43, R43, -INF , !P3 ;  /* 0xff8000002b2b7808 */ /* 0x000fc40005800000 */
[----:B------:R-:W-:-:S04]  /*c930*/  ISETP.NE.AND P3, PT, R73, RZ, PT ;  /* 0x000000ff4900720c */ /* 0x000fc80003f65270 */
        /* <DEDUP_REMOVED lines=9> */
[----:B------:R-:W-:Y:S02]  /*c9d0*/  ISETP.NE.AND P6, PT, R24, RZ, PT ;  /* 0x000000ff1800720c */ /* 0x000fe40003fc5270 */
[----:B------:R-:W-:Y:S02]  /*c9e0*/  FMNMX.FTZ R24, R60, R9, !PT ;  /* 0x000000093c187209 */ /* 0x000fe40007810000 */
[C---:B------:R-:W-:Y:S02]  /*c9f0*/  ISETP.LT.OR P3, PT, R8.reuse, 0x1, P3 ;  /* 0x000000010800780c */ /* 0x040fe40001f61670 */
[----:B------:R-:W-:Y:S01]  /*ca00*/  ISETP.LT.OR P4, PT, R8, 0x32, P4 ;  /* 0x000000320800780c */ /* 0x000fe20002781670 */
[----:B------:R-:W0:Y:S01]  /*ca10*/  SHFL.BFLY PT, R9, R24, 0x2, 0x1f ;  /* 0x0c401f0018097f89 */ /* 0x000e2200000e0000 */
[----:B------:R-:W-:-:S02]  /*ca20*/  FSEL R25, R26, -INF , !P3 ;  /* 0xff8000001a197808 */ /* 0x000fc40005800000 */
[----:B------:R-:W-:Y:S02]  /*ca30*/  ISETP.GT.AND P6, PT, R15, 0x39, !P6 ;  /* 0x000000390f00780c */ /* 0x000fe400077c4270 */
[----:B------:R-:W-:Y:S02]  /*ca40*/  FSEL R51, R51, -INF , !P4 ;  /* 0xff80000033337808 */ /* 0x000fe40006000000 */
[----:B------:R-:W-:-:S04]  /*ca50*/  ISETP.LT.OR P6, PT, R8, 0x3a, P6 ;  /* 0x0000003a0800780c */ /* 0x000fc800037c1670 */
[----:B------:R-:W-:Y:S02]  /*ca60*/  FSEL R55, R55, -INF , !P6 ;  /* 0xff80000037377808 */ /* 0x000fe40007000000 */
[----:B0-----:R-:W-:-:S05]  /*ca70*/  FMNMX.FTZ R26, R24, R9, !PT ;  /* 0x00000009181a7209 */ /* 0x001fca0007810000 */
[----:B------:R-:W0:Y:S02]  /*ca80*/  SHFL.BFLY PT, R9, R26, 0x1, 0x1f ;  /* 0x0c201f001a097f89 */ /* 0x000e2400000e0000 */
[----:B0-----:R-:W-:-:S04]  /*ca90*/  FMNMX.FTZ R9, R26, R9, !PT ;  /* 0x000000091a097209 */ /* 0x001fc80007810000 */
[C---:B------:R-:W-:Y:S01]  /*caa0*/  FSETP.NEU.FTZ.AND P3, PT, R9.reuse, -INF , PT ;  /* 0xff8000000900780b */ /* 0x040fe20003f7d000 */
[----:B------:R-:W-:-:S05]  /*cab0*/  FMUL.FTZ R20, R9, R14 ;  /* 0x0000000e09147220 */ /* 0x000fca0000410000 */
[----:B------:R-:W-:Y:S02]  /*cac0*/  FSEL R59, R20, RZ, P3 ;  /* 0x000000ff143b7208 */ /* 0x000fe40001800000 */
[----:B------:R-:W-:Y:S02]  /*cad0*/  FMNMX.FTZ R20, R25, R27, !PT ;  /* 0x0000001b19147209 */ /* 0x000fe40007810000 */
[----:B------:R-:W-:Y:S01]  /*cae0*/  ISETP.NE.AND P3, PT, R75, RZ, PT ;  /* 0x000000ff4b00720c */ /* 0x000fe20003f65270 */
[--C-:B------:R-:W-:Y:S01]  /*caf0*/  FFMA.FTZ R24, R62, R14, -R59.reuse ;  /* 0x0000000e3e187223 */ /* 0x100fe2000001083b */
[----:B------:R-:W-:Y:S01]  /*cb00*/  FMNMX.FTZ R20, R29, R20, !PT ;  /* 0x000000141d147209 */ /* 0x000fe20007810000 */
[-CC-:B------:R-:W-:Y:S01]  /*cb10*/  FFMA.FTZ R26, R66, R14.reuse, -R59.reuse ;  /* 0x0000000e421a7223 */ /* 0x180fe2000001083b */
[----:B------:R-:W-:Y:S01]  /*cb20*/  ISETP.GT.AND P3, PT, R15, 0x30, !P3 ;  /* 0x000000300f00780c */ /* 0x000fe20005f64270 */
[--C-:B------:R-:W-:Y:S01]  /*cb30*/  FFMA.FTZ R15, R28, R14, -R59.reuse ;  /* 0x0000000e1c0f7223 */ /* 0x100fe2000001083b */
[----:B------:R-:W-:Y:S01]  /*cb40*/  FMNMX.FTZ R20, R31, R20, !PT ;  /* 0x000000141f147209 */ /* 0x000fe20007810000 */
[----:B------:R0:W-:Y:S01]  /*cb50*/  MUFU.EX2 R61, R24 ;  /* 0x00000018003d7308 */ /* 0x0001e20000000800 */
[----:B------:R-:W-:Y:S01]  /*cb60*/  ISETP.LT.OR P3, PT, R8, 0x31, P3 ;  /* 0x000000310800780c */ /* 0x000fe20001f61670 */
[--C-:B------:R-:W-:Y:S01]  /*cb70*/  FFMA.FTZ R8, R64, R14, -R59.reuse ;  /* 0x0000000e40087223 */ /* 0x100fe2000001083b */
[----:B------:R-:W-:Y:S01]  /*cb80*/  FMNMX.FTZ R20, R33, R20, !PT ;  /* 0x0000001421147209 */ /* 0x000fe20007810000 */
[-CC-:B------:R-:W-:Y:S01]  /*cb90*/  FFMA.FTZ R28, R32, R14.reuse, -R59.reuse ;  /* 0x0000000e201c7223 */ /* 0x180fe2000001083b */
[----:B------:R-:W-:Y:S01]  /*cba0*/  FSEL R49, R50, -INF , !P3 ;  /* 0xff80000032317808 */ /* 0x000fe20005800000 */
[--C-:B------:R-:W-:Y:S01]  /*cbb0*/  FFMA.FTZ R32, R70, R14, -R59.reuse ;  /* 0x0000000e46207223 */ /* 0x100fe2000001083b */
[----:B------:R-:W-:Y:S01]  /*cbc0*/  FMNMX.FTZ R20, R35, R20, !PT ;  /* 0x0000001423147209 */ /* 0x000fe20007810000 */
[----:B------:R1:W-:Y:S01]  /*cbd0*/  MUFU.EX2 R164, R15 ;  /* 0x0000000f00a47308 */ /* 0x0003e20000000800 */
[-CC-:B0-----:R-:W-:Y:S01]  /*cbe0*/  FFMA.FTZ R24, R68, R14.reuse, -R59.reuse ;  /* 0x0000000e44187223 */ /* 0x181fe2000001083b */
        /* <DEDUP_REMOVED lines=22> */
[----:B------:R0:W-:Y:S04]  /*cd50*/  MUFU.EX2 R65, R24 ;  /* 0x0000001800417308 */ /* 0x0001e80000000800 */
[----:B-1----:R-:W1:Y:S04]  /*cd60*/  SHFL.BFLY PT, R15, R20, 0x2, 0x1f ;  /* 0x0c401f00140f7f89 */ /* 0x002e6800000e0000 */
[----:B------:R-:W2:Y:S01]  /*cd70*/  MUFU.EX2 R30, R30 ;  /* 0x0000001e001e7308 */ /* 0x000ea20000000800 */
[----:B0-----:R-:W-:-:S04]  /*cd80*/  IMAD R24, R19, 0x1000, R193 ;  /* 0x0000100013187824 */ /* 0x001fc800078e02c1 */
[C---:B------:R-:W-:Y:S01]  /*cd90*/  VIADD R26, R24.reuse, 0x80 ;  /* 0x00000080181a7836 */ /* 0x040fe20000000000 */
[C---:B------:R-:W-:Y:S01]  /*cda0*/  R2UR UR6, R24.reuse ;  /* 0x00000000180672ca */ /* 0x040fe200000e0000 */
[C---:B------:R-:W-:Y:S01]  /*cdb0*/  VIADD R28, R24.reuse, 0x100 ;  /* 0x00000100181c7836 */ /* 0x040fe20000000000 */
[----:B------:R-:W-:Y:S01]  /*cdc0*/  MUFU.EX2 R34, R34 ;  /* 0x0000002200227308 */ /* 0x000fe20000000800 */
[----:B------:R-:W-:Y:S01]  /*cdd0*/  VIADD R24, R24, 0x180 ;  /* 0x0000018018187836 */ /* 0x000fe20000000000 */
[----:B------:R-:W-:Y:S02]  /*cde0*/  R2UR UR10, R26 ;  /* 0x000000001a0a72ca */ /* 0x000fe400000e0000 */
[----:B------:R-:W-:Y:S02]  /*cdf0*/  R2UR UR14, R28 ;  /* 0x000000001c0e72ca */ /* 0x000fe400000e0000 */
[----:B------:R-:W-:Y:S02]  /*ce00*/  R2UR UR18, R24 ;  /* 0x00000000181272ca */ /* 0x000fe400000e0000 */
[----:B------:R-:W-:Y:S01]  /*ce10*/  MUFU.EX2 R170, R170 ;  /* 0x000000aa00aa7308 */ /* 0x000fe20000000800 */
[----:B--2---:R-:W-:-:S02]  /*ce20*/  F2FP.F16.F32.PACK_AB R162, R67, R30 ;  /* 0x0000001e43a2723e */ /* 0x004fc400000000ff */
[----:B-1----:R-:W-:Y:S01]  /*ce30*/  FMNMX.FTZ R8, R20, R15, !PT ;  /* 0x0000000f14087209 */ /* 0x002fe20007810000 */
[----:B------:R-:W-:-:S04]  /*ce40*/  FFMA.FTZ R15, R72, R14, -R59 ;  /* 0x0000000e480f7223 */ /* 0x000fc8000001083b */
[----:B------:R-:W0:Y:S01]  /*ce50*/  MUFU.EX2 R171, R171 ;  /* 0x000000ab00ab7308 */ /* 0x000e220000000800 */
[----:B------:R-:W1:Y:S07]  /*ce60*/  SHFL.BFLY PT, R57, R8, 0x1, 0x1f ;  /* 0x0c201f0008397f89 */ /* 0x000e6e00000e0000 */
[----:B------:R-:W2:Y:S08]  /*ce70*/  MUFU.EX2 R15, R15 ;  /* 0x0000000f000f7308 */ /* 0x000eb00000000800 */
[----:B------:R-:W-:Y:S01]  /*ce80*/  MUFU.EX2 R172, R172 ;  /* 0x000000ac00ac7308 */ /* 0x000fe20000000800 */
[----:B0-----:R-:W-:-:S07]  /*ce90*/  F2FP.F16.F32.PACK_AB R158, R171, R170 ;  /* 0x000000aaab9e723e */ /* 0x001fce00000000ff */
[----:B------:R-:W0:Y:S01]  /*cea0*/  MUFU.EX2 R173, R173 ;  /* 0x000000ad00ad7308 */ /* 0x000e220000000800 */
[----:B-1----:R-:W-:Y:S02]  /*ceb0*/  FMNMX.FTZ R20, R8, R57, !PT ;  /* 0x0000003908147209 */ /* 0x002fe40007810000 */
[----:B--2---:R-:W-:Y:S02]  /*cec0*/  F2FP.F16.F32.PACK_AB R156, R15, R34 ;  /* 0x000000220f9c723e */ /* 0x004fe400000000ff */
[C---:B------:R-:W-:Y:S01]  /*ced0*/  FSETP.NEU.FTZ.AND P3, PT, R20.reuse, -INF , PT ;  /* 0xff8000001400780b */ /* 0x040fe20003f7d000 */
[----:B------:R-:W-:Y:S02]  /*cee0*/  FMUL.FTZ R8, R20, R14 ;  /* 0x0000000e14087220 */ /* 0x000fe40000410000 */
[----:B------:R-:W-:Y:S03]  /*cef0*/  MUFU.EX2 R174, R174 ;  /* 0x000000ae00ae7308 */ /* 0x000fe60000000800 */
[----:B------:R-:W-:-:S02]  /*cf00*/  FSEL R8, R8, RZ, P3 ;  /* 0x000000ff08087208 */ /* 0x000fc40001800000 */
        /* <DEDUP_REMOVED lines=13> */
[----:B------:R2:W3:Y:S01]  /*cfe0*/  MUFU.EX2 R32, R27 ;  /* 0x0000001b00207308 */ /* 0x0004e20000000800 */
[-CC-:B------:R-:W-:Y:S01]  /*cff0*/  FFMA.FTZ R180, R47, R14.reuse, -R8.reuse ;  /* 0x0000000e2fb47223 */ /* 0x180fe20000010808 */
[-CC-:B------:R-:W-:Y:S01]  /*d000*/  FFMA.FTZ R181, R49, R14.reuse, -R8.reuse ;  /* 0x0000000e31b57223 */ /* 0x180fe20000010808 */
[-CC-:B------:R-:W-:Y:S01]  /*d010*/  FFMA.FTZ R182, R51, R14.reuse, -R8.reuse ;  /* 0x0000000e33b67223 */ /* 0x180fe20000010808 */
[-CC-:B------:R-:W-:Y:S01]  /*d020*/  FFMA.FTZ R183, R53, R14.reuse, -R8.reuse ;  /* 0x0000000e35b77223 */ /* 0x180fe20000010808 */
[----:B------:R-:W-:Y:S01]  /*d030*/  FFMA.FTZ R8, R55, R14, -R8 ;  /* 0x0000000e37087223 */ /* 0x000fe20000010808 */
[----:B-1----:R-:W-:Y:S01]  /*d040*/  IMAD.MOV.U32 R25, RZ, RZ, 0x40000040 ;  /* 0x40000040ff197424 */ /* 0x002fe200078e00ff */
[----:B0-----:R-:W-:Y:S01]  /*d050*/  F2FP.F16.F32.PACK_AB R152, R173, R172 ;  /* 0x000000acad98723e */ /* 0x001fe200000000ff */
[----:B------:R0:W1:Y:S01]  /*d060*/  MUFU.EX2 R167, R29 ;  /* 0x0000001d00a77308 */ /* 0x0000620000000800 */
[----:B--2---:R-:W-:-:S02]  /*d070*/  IMAD.MOV.U32 R27, RZ, RZ, 0x40000040 ;  /* 0x40000040ff1b7424 */ /* 0x004fc400078e00ff */
[C---:B------:R-:W-:Y:S02]  /*d080*/  R2UR UR7, R25.reuse ;  /* 0x00000000190772ca */ /* 0x040fe400000e0000 */
[----:B------:R-:W-:Y:S02]  /*d090*/  R2UR UR19, R25 ;  /* 0x00000000191372ca */ /* 0x000fe400000e0000 */
[----:B------:R-:W-:Y:S01]  /*d0a0*/  R2UR UR11, R27 ;  /* 0x000000001b0b72ca */ /* 0x000fe200000e0000 */
[----:B------:R-:W2:Y:S01]  /*d0b0*/  MUFU.EX2 R36, R31 ;  /* 0x0000001f00247308 */ /* 0x000ea20000000800 */
[----:B0-----:R-:W-:Y:S01]  /*d0c0*/  FADD.FTZ R29, R164, R61 ;  /* 0x0000003da41d7221 */ /* 0x001fe20000010000 */
[----:B---3--:R-:W-:Y:S01]  /*d0d0*/  FADD.FTZ R26, R165, R32 ;  /* 0x00000020a51a7221 */ /* 0x008fe20000010000 */
[----:B------:R-:W-:Y:S02]  /*d0e0*/  F2FP.F16.F32.PACK_AB R164, R61, R164 ;  /* 0x000000a43da4723e */ /* 0x000fe400000000ff */
[----:B------:R-:W-:Y:S01]  /*d0f0*/  FADD.FTZ R40, R166, R29 ;  /* 0x0000001da6287221 */ /* 0x000fe20000010000 */
[C---:B------:R-:W-:Y:S01]  /*d100*/  F2FP.F16.F32.PACK_AB R166, R63.reuse, R166 ;  /* 0x000000a63fa6723e */ /* 0x040fe200000000ff */
[----:B------:R-:W-:Y:S01]  /*d110*/  IMAD.MOV.U32 R29, RZ, RZ, 0x40000040 ;  /* 0x40000040ff1d7424 */ /* 0x000fe200078e00ff */
[----:B------:R-:W0:Y:S01]  /*d120*/  MUFU.EX2 R33, R33 ;  /* 0x0000002100217308 */ /* 0x000e220000000800 */
[----:B------:R-:W-:Y:S01]  /*d130*/  FADD.FTZ R27, R63, R40 ;  /* 0x000000283f1b7221 */ /* 0x000fe20000010000 */
[----:B-1----:R-:W-:Y:S01]  /*d140*/  FADD.FTZ R25, R167, R26 ;  /* 0x0000001aa7197221 */ /* 0x002fe20000010000 */
[----:B------:R-:W-:-:S02]  /*d150*/  F2FP.F16.F32.PACK_AB R165, R32, R165 ;  /* 0x000000a520a5723e */ /* 0x000fc400000000ff */
[----:B------:R-:W-:Y:S01]  /*d160*/  FADD.FTZ R28, R160, R27 ;  /* 0x0000001ba01c7221 */ /* 0x000fe20000010000 */
[C---:B------:R-:W-:Y:S02]  /*d170*/  F2FP.F16.F32.PACK_AB R160, R65.reuse, R160 ;  /* 0x000000a041a0723e */ /* 0x040fe400000000ff */
[----:B------:R-:W1:Y:S01]  /*d180*/  MUFU.EX2 R38, R35 ;  /* 0x0000002300267308 */ /* 0x000e620000000800 */
[----:B------:R-:W-:Y:S01]  /*d190*/  FADD.FTZ R27, R65, R28 ;  /* 0x0000001c411b7221 */ /* 0x000fe20000010000 */
[C---:B--2---:R-:W-:Y:S01]  /*d1a0*/  FADD.FTZ R24, R36.reuse, R25 ;  /* 0x0000001924187221 */ /* 0x044fe20000010000 */
[----:B------:R-:W-:Y:S02]  /*d1b0*/  F2FP.F16.F32.PACK_AB R167, R36, R167 ;  /* 0x000000a724a7723e */ /* 0x000fe400000000ff */
[----:B------:R-:W-:Y:S01]  /*d1c0*/  FADD.FTZ R26, R30, R27 ;  /* 0x0000001b1e1a7221 */ /* 0x000fe20000010000 */
[----:B------:R-:W-:Y:S02]  /*d1d0*/  R2UR UR15, R29 ;  /* 0x000000001d0f72ca */ /* 0x000fe400000e0000 */
[----:B------:R-:W2:Y:S01]  /*d1e0*/  MUFU.EX2 R37, R37 ;  /* 0x0000002500257308 */ /* 0x000ea20000000800 */
[----:B0-----:R-:W-:Y:S01]  /*d1f0*/  FADD.FTZ R25, R33, R24 ;  /* 0x0000001821197221 */ /* 0x001fe20000010000 */
[----:B------:R-:W-:Y:S01]  /*d200*/  FADD.FTZ R27, R67, R26 ;  /* 0x0000001a431b7221 */ /* 0x000fe20000010000 */
[----:B------:R-:W-:Y:S03]  /*d210*/  STSM.16.M88.4 [R198+0x36400], R164 ;  /* 0x036400a4c6007844 */ /* 0x000fe60000000200 */
[----:B------:R-:W-:-:S02]  /*d220*/  FADD.FTZ R200, R34, R27 ;  /* 0x0000001b22c87221 */ /* 0x000fc40000010000 */
[----:B------:R-:W0:Y:S01]  /*d230*/  MUFU.EX2 R176, R176 ;  /* 0x000000b000b07308 */ /* 0x000e220000000800 */
[C---:B-1----:R-:W-:Y:S01]  /*d240*/  F2FP.F16.F32.PACK_AB R161, R38.reuse, R33 ;  /* 0x0000002126a1723e */ /* 0x042fe200000000ff */
[----:B------:R-:W-:Y:S01]  /*d250*/  FADD.FTZ R24, R38, R25 ;  /* 0x0000001926187221 */ /* 0x000fe20000010000 */
[----:B------:R-:W-:-:S04]  /*d260*/  FADD.FTZ R15, R15, R200 ;  /* 0x000000c80f0f7221 */ /* 0x000fc80000010000 */
[----:B------:R-:W-:Y:S01]  /*d270*/  FADD.FTZ R170, R170, R15 ;  /* 0x0000000faaaa7221 */ /* 0x000fe20000010000 */
[----:B------:R-:W-:Y:S01]  /*d280*/  MUFU.EX2 R177, R177 ;  /* 0x000000b100b17308 */ /* 0x000fe20000000800 */
[----:B--2---:R-:W-:Y:S02]  /*d290*/  FADD.FTZ R201, R37, R24 ;  /* 0x0000001825c97221 */ /* 0x004fe40000010000 */
[----:B------:R-:W-:-:S04]  /*d2a0*/  FADD.FTZ R171, R171, R170 ;  /* 0x000000aaabab7221 */ /* 0x000fc80000010000 */
[----:B------:R-:W-:Y:S01]  /*d2b0*/  FADD.FTZ R172, R172, R171 ;  /* 0x000000abacac7221 */ /* 0x000fe20000010000 */
[----:B------:R-:W1:Y:S01]  /*d2c0*/  MUFU.EX2 R178, R178 ;  /* 0x000000b200b27308 */ /* 0x000e620000000800 */
[C---:B0-----:R-:W-:Y:S01]  /*d2d0*/  F2FP.F16.F32.PACK_AB R163, R176.reuse, R37 ;  /* 0x00000025b0a3723e */ /* 0x041fe200000000ff */
[----:B------:R-:W-:Y:S01]  /*d2e0*/  FADD.FTZ R176, R176, R201 ;  /* 0x000000c9b0b07221 */ /* 0x000fe20000010000 */
[----:B------:R-:W-:-:S03]  /*d2f0*/  FADD.FTZ R173, R173, R172 ;  /* 0x000000acadad7221 */ /* 0x000fc60000010000 */
[----:B------:R-:W-:Y:S02]  /*d300*/  STSM.16.M88.4 [R211], R160 ;  /* 0x000000a0d3007844 */ /* 0x000fe40000000200 */
[----:B------:R-:W-:Y:S08]  /*d310*/  MUFU.EX2 R179, R179 ;  /* 0x000000b300b37308 */ /* 0x000ff00000000800 */
[----:B------:R-:W0:Y:S01]  /*d320*/  MUFU.EX2 R180, R180 ;  /* 0x000000b400b47308 */ /* 0x000e220000000800 */
[----:B-1----:R-:W-:Y:S01]  /*d330*/  F2FP.F16.F32.PACK_AB R157, R178, R177 ;  /* 0x000000b1b29d723e */ /* 0x002fe200000000ff */
[----:B------:R-:W-:-:S04]  /*d340*/  FADD.FTZ R177, R177, R176 ;  /* 0x000000b0b1b17221 */ /* 0x000fc80000010000 */
[----:B------:R-:W-:Y:S02]  /*d350*/  FADD.FTZ R178, R178, R177 ;  /* 0x000000b1b2b27221 */ /* 0x000fe40000010000 */
[----:B------:R-:W1:Y:S08]  /*d360*/  MUFU.EX2 R175, R175 ;  /* 0x000000af00af7308 */ /* 0x000e700000000800 */
[----:B------:R-:W-:Y:S01]  /*d370*/  MUFU.EX2 R181, R181 ;  /* 0x000000b500b57308 */ /* 0x000fe20000000800 */
[----:B0-----:R-:W-:Y:S01]  /*d380*/  F2FP.F16.F32.PACK_AB R159, R180, R179 ;  /* 0x000000b3b49f723e */ /* 0x001fe200000000ff */
[----:B------:R-:W-:-:S04]  /*d390*/  FADD.FTZ R179, R179, R178 ;  /* 0x000000b2b3b37221 */ /* 0x000fc80000010000 */
[----:B------:R-:W-:Y:S01]  /*d3a0*/  STSM.16.M88.4 [R199], R156 ;  /* 0x0000009cc7007844 */ /* 0x000fe20000000200 */
[----:B------:R-:W-:Y:S01]  /*d3b0*/  FADD.FTZ R180, R180, R179 ;  /* 0x000000b3b4b47221 */ /* 0x000fe20000010000 */
[----:B------:R-:W0:Y:S01]  /*d3c0*/  MUFU.EX2 R182, R182 ;  /* 0x000000b600b67308 */ /* 0x000e220000000800 */
[----:B-1----:R-:W-:-:S07]  /*d3d0*/  F2FP.F16.F32.PACK_AB R154, R175, R174 ;  /* 0x000000aeaf9a723e */ /* 0x002fce00000000ff */
[----:B------:R-:W-:Y:S08]  /*d3e0*/  MUFU.EX2 R183, R183 ;  /* 0x000000b700b77308 */ /* 0x000ff00000000800 */
[----:B------:R-:W1:Y:S01]  /*d3f0*/  MUFU.EX2 R8, R8 ;  /* 0x0000000800087308 */ /* 0x000e620000000800 */
[----:B0-----:R-:W-:Y:S01]  /*d400*/  F2FP.F16.F32.PACK_AB R153, R182, R181 ;  /* 0x000000b5b699723e */ /* 0x001fe200000000ff */
[----:B------:R-:W-:-:S04]  /*d410*/  FADD.FTZ R181, R181, R180 ;  /* 0x000000b4b5b57221 */ /* 0x000fc80000010000 */
[----:B------:R-:W-:Y:S01]  /*d420*/  FADD.FTZ R182, R182, R181 ;  /* 0x000000b5b6b67221 */ /* 0x000fe20000010000 */
[----:B-1----:R-:W-:-:S03]  /*d430*/  F2FP.F16.F32.PACK_AB R155, R8, R183 ;  /* 0x000000b7089b723e */ /* 0x002fc600000000ff */
[----:B------:R-:W-:Y:S02]  /*d440*/  FADD.FTZ R183, R183, R182 ;  /* 0x000000b6b7b77221 */ /* 0x000fe40000010000 */
[----:B------:R0:W-:Y:S01]  /*d450*/  STSM.16.M88.4 [R210], R152 ;  /* 0x00000098d2007844 */ /* 0x0001e20000000200 */
[----:B------:R-:W-:Y:S01]  /*d460*/  WARPGROUP.ARRIVE ;  /* 0x00000000000079c5 */ /* 0x000fe20000000000 */
[----:B------:R-:W-:-:S05]  /*d470*/  FADD.FTZ R8, R8, R183 ;  /* 0x000000b708087221 */ /* 0x000fca0000010000 */
[----:B------:R-:W-:Y:S03]  /*d480*/  HGMMA.64x256x16.F32 R24, R164, gdesc[UR4].tnspB, RZ, !UPT, gsb0 ;  /* 0x43e00004a4187df0 */ /* 0x000fe6000c0008ff */
[----:B------:R-:W-:Y:S02]  /*d490*/  WARPGROUP.DEPBAR.LE gsb0, 0x0 ;  /* 0x00008000000079c5 */ /* 0x000fe40000010000 */
[----:B------:R-:W-:-:S15]  /*d4a0*/  WARPGROUP.ARRIVE ;  /* 0x00000000000079c5 */ /* 0x000fde0000000000 */
[----:B------:R-:W-:-:S08]  /*d4b0*/  NOP ;  /* 0x0000000000007918 */ /* 0x000fd00000000000 */
[----:B------:R-:W-:Y:S03]  /*d4c0*/  HGMMA.64x256x16.F32 R24, R160, gdesc[UR8].tnspB, R24, gsb0 ;  /* 0x43e00008a0187df0 */ /* 0x000fe60008000818 */
        /* <DEDUP_REMOVED lines=9> */
[----:B0-----:R-:W0:Y:S01]  /*d560*/  @P2 LDC R152, c[0x0][0x44c] ;  /* 0x00011300ff982b82 */ /* 0x001e220000000800 */
[----:B------:R1:W-:Y:S06]  /*d570*/  MEMBAR.ALL.CTA ;  /* 0x0000000000007992 */ /* 0x0003ec0000008000 */
[----:B-1----:R-:W1:Y:S01]  /*d580*/  FENCE.VIEW.ASYNC.S ;  /* 0x00000000000073c6 */ /* 0x002e620000000000 */
[----:B------:R-:W2:Y:S01]  /*d590*/  @P2 LDC R154, c[0x0][0x450] ;  /* 0x00011400ff9a2b82 */ /* 0x000ea20000000800 */
[----:B0-----:R-:W-:-:S04]  /*d5a0*/  @P2 IMAD.HI.U32 R15, R195, R152, RZ ;  /* 0x00000098c30f2227 */ /* 0x001fc800078e00ff */
[----:B------:R-:W-:Y:S01]  /*d5b0*/  IMAD.MOV.U32 R152, RZ, RZ, R195 ;  /* 0x000000ffff987224 */ /* 0x000fe200078e00c3 */
[----:B--2---:R-:W-:Y:S01]  /*d5c0*/  @P2 SHF.R.U32.HI R152, RZ, R154, R15 ;  /* 0x0000009aff982219 */ /* 0x004fe2000001160f */
[----:B------:R-:W-:-:S04]  /*d5d0*/  VIADD R15, R168, 0xfffffffe ;  /* 0xfffffffea80f7836 */ /* 0x000fc80000000000 */
[----:B------:R-:W-:-:S04]  /*d5e0*/  IMAD.IADD R169, R169, 0x1, R152 ;  /* 0x00000001a9a97824 */ /* 0x000fc800078e0298 */
[----:B------:R-:W-:Y:S01]  /*d5f0*/  VIADD R152, R169, UR4 ;  /* 0x00000004a9987c36 */ /* 0x000fe20008000000 */
[----:B-1----:R-:W-:Y:S01]  /*d600*/  NOP ;  /* 0x0000000000007918 */ /* 0x002fe20000000000 */
[----:B------:R-:W-:Y:S06]  /*d610*/  BAR.ARV 0xe, 0x100 ;  /* 0x0384000000007b1d */ /* 0x000fec0000002000 */
[----:B------:R0:W-:Y:S02]  /*d620*/  @!P1 SYNCS.ARRIVE.TRANS64.RED.A1T0 RZ, [R0+URZ], RZ ;  /* 0x000000ff00ff99a7 */ /* 0x0001e4000810043f */
[----:B0-----:R-:W-:-:S04]  /*d630*/  FADD.FTZ R0, R174, R173 ;  /* 0x000000adae007221 */ /* 0x001fc80000010000 */
[----:B------:R-:W-:Y:S01]  /*d640*/  FADD.FTZ R0, R175, R0 ;  /* 0x00000000af007221 */ /* 0x000fe20000010000 */
        /* <DEDUP_REMOVED lines=13> */
.L_x_6806:
[----:B------:R-:W-:-:S06]  /*d720*/  UISETP.NE.AND UP0, UPT, UR5, 0x1, UPT ;  /* 0x000000010500788c */ /* 0x000fcc000bf05270 */
[----:B------:R-:W-:-:S05]  /*d730*/  PLOP3.LUT P3, PT, PT, PT, UP0, 0x80, 0x0 ;  /* 0x000000000000781c */ /* 0x000fca0003f6f008 */
[----:B------:R-:W-:-:S08]  /*d740*/  @UP0 ULDC.64 UR6, c[0x0][0xae0] ;  /* 0x0002b80000060ab9 */ /* 0x000fd00000000a00 */
[----:B------:R-:W-:-:S05]  /*d750*/  @P3 IMAD.HI.U32 R154, R153, UR6, RZ ;  /* 0x00000006999a3c27 */ /* 0x000fca000f8e00ff */
[----:B------:R-:W-:-:S07]  /*d760*/  @P3 SHF.R.U32.HI R153, RZ, UR7, R154 ;  /* 0x00000007ff993c19 */ /* 0x000fce000801169a */
.L_x_6807:
[----:B------:R-:W-:Y:S05]  /*d770*/  BSYNC B0 ;  /* 0x0000000000007941 */ /* 0x000fea0003800000 */
.L_x_6805:
[----:B------:R-:W-:-:S04]  /*d780*/  IMAD.U32 R154, RZ, RZ, UR5 ;  /* 0x00000005ff9a7e24 */ /* 0x000fc8000f8e00ff */
[----:B------:R-:W-:-:S05]  /*d790*/  IMAD R153, R153, R154, UR5 ;  /* 0x0000000599997e24 */ /* 0x000fca000f8e029a */
[----:B------:R-:W-:-:S07]  /*d7a0*/  VIMNMX R152, R152, R153, PT ;  /* 0x0000009998987248 */ /* 0x000fce0003fe0100 */
.L_x_6804:
        /* <DEDUP_REMOVED lines=8> */
[----:B------:R-:W-:Y:S01]  /*d830*/  SHF.R.S32.HI R208, RZ, 0x6, R153 ;  /* 0x00000006ffd07819 */ /* 0x000fe20000011499 */
[----:B------:R-:W-:Y:S01]  /*d840*/  ULDC UR40, c[0x0][0xa80] ;  /* 0x0002a00000287ab9 */ /* 0x000fe20000000800 */
[----:B------:R-:W-:Y:S01]  /*d850*/  ULDC UR46, c[0x0][0xad8] ;  /* 0x0002b600002e7ab9 */ /* 0x000fe20000000800 */
[----:B------:R-:W-:Y:S01]  /*d860*/  ULDC UR44, c[0x0][0xad8] ;  /* 0x0002b600002c7ab9 */ /* 0x000fe20000000800 */
[----:B------:R-:W-:Y:S01]  /*d870*/  VIMNMX R208, R215, R208, !PT ;  /* 0x000000d0d7d07248 */ /* 0x000fe20007fe0100 */
[----:B------:R-:W-:Y:S03]  /*d880*/  BSSY B1, `(.L_x_6808) ;  /* 0x00003d8000017945 */ /* 0x000fe60003800000 */
[----:B------:R-:W-:-:S13]  /*d890*/  ISETP.GE.AND P3, PT, R15, R208, PT ;  /* 0x000000d00f00720c */ /* 0x000fda0003f66270 */
[----:B------:R-:W-:Y:S05]  /*d8a0*/  @!P3 BRA `(.L_x_6809) ;  /* 0x0000003c0054b947 */ /* 0x000fea0003800000 */
[----:B------:R-:W-:Y:S01]  /*d8b0*/  BSSY B0, `(.L_x_6810) ;  /* 0x00003d0000007945 */ /* 0x000fe20003800000 */
.L_x_6829:
[----:B------:R-:W-:-:S05]  /*d8c0*/  VIADD R200, R19, 0x1 ;  /* 0x0000000113c87836 */ /* 0x000fca0000000000 */
[----:B------:R-:W-:-:S04]  /*d8d0*/  ISETP.NE.AND P3, PT, R200, 0x2, PT ;  /* 0x00000002c800780c */ /* 0x000fc80003f65270 */
[----:B------:R-:W-:Y:S02]  /*d8e0*/  SEL R21, RZ, 0x1, P3 ;  /* 0x00000001ff157807 */ /* 0x000fe40001800000 */
[----:B------:R-:W-:Y:S02]  /*d8f0*/  SEL R200, R200, RZ, P3 ;  /* 0x000000ffc8c87207 */ /* 0x000fe40001800000 */
[----:B------:R-:W-:Y:S01]  /*d900*/  LOP3.LUT R22, R22, R21, RZ, 0x3c, !PT ;  /* 0x0000001516167212 */ /* 0x000fe200078e3cff */
[----:B--2---:R-:W-:Y:S06]  /*d910*/  @!P0 BRA `(.L_x_6811) ;  /* 0x0000000000048947 */ /* 0x004fec0003800000 */
[----:B------:R-:W-:Y:S01]  /*d920*/  BPT.TRAP 0x1 ;  /* 0x000000040000795c */ /* 0x000fe20000300000 */
.L_x_6811:
[----:B------:R-:W-:Y:S01]  /*d930*/  IMAD R201, R200, 0x8, R18 ;  /* 0x00000008c8c97824 */ /* 0x000fe200078e0212 */
[----:B------:R-:W-:-:S04]  /*d940*/  SHF.L.U32 R14, R22, 0x1f, RZ ;  /* 0x0000001f160e7819 */ /* 0x000fc800000006ff */
[----:B------:R0:W1:Y:S01]  /*d950*/  SYNCS.PHASECHK.TRANS64.TRYWAIT P3, [R201+URZ+0x38830], R14 ;  /* 0x0388300ec90075a7 */ /* 0x000062000806017f */
[----:B------:R-:W-:Y:S05]  /*d960*/  @!P0 BRA `(.L_x_6812) ;  /* 0x0000000000048947 */ /* 0x000fea0003800000 */
[----:B------:R-:W-:Y:S01]  /*d970*/  BPT.TRAP 0x1 ;  /* 0x000000040000795c */ /* 0x000fe20000300000 */
.L_x_6812:
[----:B------:R-:W-:Y:S01]  /*d980*/  BSSY B2, `(.L_x_6813) ;  /* 0x0000006000027945 */ /* 0x000fe20003800000 */
[----:B------:R-:W-:Y:S02]  /*d990*/  IMAD R156, R200, 0x200, R191 ;  /* 0x00000200c89c7824 */ /* 0x000fe400078e02bf */
[----:B------:R-:W-:Y:S01]  /*d9a0*/  IMAD.MOV.U32 R157, RZ, RZ, 0x40000040 ;  /* 0x40000040ff9d7424 */ /* 0x000fe200078e00ff */
[----:B-1----:R-:W-:Y:S06]  /*d9b0*/  @P3 BRA `(.L_x_6814) ;  /* 0x0000000000083947 */ /* 0x002fec0003800000 */
[----:B------:R-:W1:Y:S02]  /*d9c0*/  SYNCS.PHASECHK.TRANS64.TRYWAIT P3, [R201+URZ+0x38830], R14 ;  /* 0x0388300ec90075a7 */ /* 0x000e64000806017f */
[----:B-1----:R-:W-:Y:S05]  /*d9d0*/  @!P3 BRA `(.L_x_6815) ;  /* 0x000001940098b947 */ /* 0x002fea0003800000 */
.L_x_6814:
[----:B------:R-:W-:Y:S05]  /*d9e0*/  BSYNC B2 ;  /* 0x0000000000027941 */ /* 0x000fea0003800000 */
.L_x_6813:
        /* <DEDUP_REMOVED lines=36> */
.L_x_6816:
[----:B------:R2:W3:Y:S01]  /*dc30*/  SYNCS.PHASECHK.TRANS64.TRYWAIT P3, [R201+URZ+0x38850], R14 ;  /* 0x0388500ec90075a7 */ /* 0x0004e2000806017f */
[----:B------:R-:W-:Y:S05]  /*dc40*/  @!P0 BRA `(.L_x_6817) ;  /* 0x0000000000048947 */ /* 0x000fea0003800000 */
[----:B------:R-:W-:Y:S01]  /*dc50*/  BPT.TRAP 0x1 ;  /* 0x000000040000795c */ /* 0x000fe20000300000 */
.L_x_6817:
[----:B------:R-:W-:Y:S04]  /*dc60*/  BSSY B2, `(.L_x_6818) ;  /* 0x0000004000027945 */ /* 0x000fe80003800000 */
[----:B---3--:R-:W-:Y:S05]  /*dc70*/  @P3 BRA `(.L_x_6819) ;  /* 0x0000000000083947 */ /* 0x008fea0003800000 */
[----:B------:R-:W3:Y:S02]  /*dc80*/  SYNCS.PHASECHK.TRANS64.TRYWAIT P3, [R201+URZ+0x38850], R14 ;  /* 0x0388500ec90075a7 */ /* 0x000ee4000806017f */
[----:B---3--:R-:W-:Y:S05]  /*dc90*/  @!P3 BRA `(.L_x_6820) ;  /* 0x0000019000fcb947 */ /* 0x008fea0003800000 */
.L_x_6819:
[----:B------:R-:W-:Y:S05]  /*dca0*/  BSYNC B2 ;  /* 0x0000000000027941 */ /* 0x000fea0003800000 */
.L_x_6818:
[----:B------:R-:W-:Y:S01]  /*dcb0*/  IMAD R202, R200, 0x1000, R192 ;  /* 0x00001000c8ca7824 */ /* 0x000fe200078e02c0 */
[----:B------:R-:W-:Y:S01]  /*dcc0*/  R2UR UR4, R2 ;  /* 0x00000000020472ca */ /* 0x000fe200000e0000 */
[----:B------:R-:W-:Y:S01]  /*dcd0*/  IMAD.MOV.U32 R203, RZ, RZ, 0x40000040 ;  /* 0x40000040ffcb7424 */ /* 0x000fe200078e00ff */
[----:B------:R-:W-:Y:S01]  /*dce0*/  R2UR UR5, R3 ;  /* 0x00000000030572ca */ /* 0x000fe200000e0000 */
[----:B------:R-:W-:Y:S01]  /*dcf0*/  WARPGROUP.ARRIVE ;  /* 0x00000000000079c5 */ /* 0x000fe20000000000 */
[----:B------:R-:W-:Y:S01]  /*dd00*/  R2UR UR6, R202 ;  /* 0x00000000ca0672ca */ /* 0x000fe200000e0000 */
[----:B------:R-:W-:Y:S01]  /*dd10*/  VIADD R204, R2, 0x2 ;  /* 0x0000000202cc7836 */ /* 0x000fe20000000000 */
[----:B------:R-:W-:Y:S01]  /*dd20*/  R2UR UR7, R203 ;  /* 0x00000000cb0772ca */ /* 0x000fe200000e0000 */
[----:B------:R-:W-:Y:S02]  /*dd30*/  IMAD.MOV.U32 R205, RZ, RZ, 0x40000040 ;  /* 0x40000040ffcd7424 */ /* 0x000fe400078e00ff */
[----:B------:R-:W4:Y:S01]  /*dd40*/  S2R R21, SR_TID.X ;  /* 0x0000000000157919 */ /* 0x000f220000002100 */
[----:B------:R-:W-:Y:S01]  /*dd50*/  VIADD R206, R202, 0x800 ;  /* 0x00000800cace7836 */ /* 0x000fe20000000000 */
[----:B------:R-:W-:Y:S01]  /*dd60*/  UISETP.NE.AND UP0, UPT, UR48, URZ, UPT ;  /* 0x0000003f3000728c */ /* 0x000fe2000bf05270 */
[----:B------:R-:W-:-:S07]  /*dd70*/  VIADD R207, R2, 0x800 ;  /* 0x0000080002cf7836 */ /* 0x000fce0000000000 */
        /* <DEDUP_REMOVED lines=9> */
[----:B----4-:R-:W-:-:S05]  /*de10*/  SHF.R.U32.HI R21, RZ, 0x7, R21 ;  /* 0x00000007ff157819 */ /* 0x010fca0000011615 */
[----:B0123--:R0:W1:Y:S02]  /*de20*/  SHFL.IDX PT, R14, R21, RZ, 0x1f ;  /* 0x00001fff150e7589 */ /* 0x00f06400000e0000 */
[----:B0-----:R-:W-:Y:S01]  /*de30*/  IMAD.MOV.U32 R21, RZ, RZ, 0x4 ;  /* 0x00000004ff157424 */ /* 0x001fe200078e00ff */
        /* <DEDUP_REMOVED lines=189> */
[----:B------:R-:W-:Y:S02]  /*ea10*/  IMAD.MOV.U32 R205, RZ, RZ, 0x40000040 ;  /* 0x40000040ffcd7424 */ /* 0x000fe400078e00ff */
[----:B------:R-:W-:Y:S01]  /*ea20*/  IMAD.MOV.U32 R206, RZ, RZ, 0x28 ;  /* 0x00000028ffce7424 */ /* 0x000fe200078e00ff */
        /* <DEDUP_REMOVED lines=17> */
[----:B------:R-:W-:Y:S02]  /*eb40*/  VIADD R207, R202, 0xa00 ;  /* 0x00000a00cacf7836 */ /* 0x000fe40000000000 */
[----:B------:R-:W-:Y:S01]  /*eb50*/  IMAD.IADD R204, R206, 0x1, R14 ;  /* 0x00000001cecc7824 */ /* 0x000fe200078e020e */
[----:B------:R-:W-:-:S02]  /*eb60*/  WARPGROUP.DEPBAR.LE gsb0, 0x0 ;  /* 0x00008000000079c5 */ /* 0x000fc40000010000 */
[----:B------:R-:W-:-:S07]  /*eb70*/  WARPGROUP.ARRIVE ;  /* 0x00000000000079c5 */ /* 0x000fce0000000000 */
        /* <DEDUP_REMOVED lines=108> */
[----:B------:R-:W-:Y:S02]  /*f240*/  IMAD.MOV.U32 R205, RZ, RZ, 0x40000040 ;  /* 0x40000040ffcd7424 */ /* 0x000fe400078e00ff */
[----:B------:R-:W-:Y:S01]  /*f250*/  IMAD.IADD R14, R214, 0x1, R195 ;  /* 0x00000001d60e7824 */ /* 0x000fe200078e02c3 */
[----:B------:R-:W-:Y:S01]  /*f260*/  R2UR UR4, R204 ;  /* 0x00000000cc0472ca */ /* 0x000fe200000e0000 */
[----:B------:R-:W-:Y:S01]  /*f270*/  IMAD.IADD R204, R207, 0x1, R203 ;  /* 0x00000001cfcc7824 */ /* 0x000fe200078e02cb */
[----:B------:R-:W-:Y:S01]  /*f280*/  R2UR UR5, R205 ;  /* 0x00000000cd0572ca */ /* 0x000fe200000e0000 */
[----:B------:R-:W-:Y:S01]  /*f290*/  IMAD.MOV.U32 R205, RZ, RZ, 0x40000040 ;  /* 0x40000040ffcd7424 */ /* 0x000fe200078e00ff */
[----:B------:R-:W-:-:S02]  /*f2a0*/  WARPGROUP.DEPBAR.LE gsb0, 0x0 ;  /* 0x00008000000079c5 */ /* 0x000fc40000010000 */
[----:B------:R-:W-:-:S09]  /*f2b0*/  WARPGROUP.ARRIVE ;  /* 0x00000000000079c5 */ /* 0x000fd20000000000 */
[----:B------:R-:W-:Y:S01]  /*f2c0*/  HGMMA.64x64x16.F32 R152, gdesc[UR4], R152, gsb0 ;  /* 0x00e00000049879f0 */ /* 0x000fe20008000898 */
[----:B------:R-:W-:Y:S01]  /*f2d0*/  R2UR UR4, R204 ;  /* 0x00000000cc0472ca */ /* 0x000fe200000e0000 */
[--C-:B------:R-:W-:Y:S01]  /*f2e0*/  IMAD.IADD R204, R203, 0x1, R206.reuse ;  /* 0x00000001cbcc7824 */ /* 0x100fe200078e02ce */
[----:B------:R-:W-:Y:S01]  /*f2f0*/  R2UR UR5, R205 ;  /* 0x00000000cd0572ca */ /* 0x000fe200000e0000 */
[----:B------:R-:W-:Y:S01]  /*f300*/  IMAD.MOV.U32 R205, RZ, RZ, 0x40000040 ;  /* 0x40000040ffcd7424 */ /* 0x000fe200078e00ff */
[----:B------:R-:W0:Y:S01]  /*f310*/  @P2 LDC R203, c[0x0][0x44c] ;  /* 0x00011300ffcb2b82 */ /* 0x000e220000000800 */
[----:B------:R-:W-:Y:S01]  /*f320*/  IMAD.IADD R206, R21, 0x1, R206 ;  /* 0x0000000115ce7824 */ /* 0x000fe200078e02ce */
[----:B------:R-:W-:Y:S01]  /*f330*/  R2UR UR6, R204 ;  /* 0x00000000cc0672ca */ /* 0x000fe200000e0000 */
[----:B------:R-:W-:Y:S01]  /*f340*/  IMAD.IADD R204, R207, 0x1, R21 ;  /* 0x00000001cfcc7824 */ /* 0x000fe200078e0215 */
[----:B------:R-:W-:Y:S01]  /*f350*/  R2UR UR7, R205 ;  /* 0x00000000cd0772ca */ /* 0x000fe200000e0000 */
[----:B------:R-:W-:-:S02]  /*f360*/  IMAD.MOV.U32 R205, RZ, RZ, 0x40000040 ;  /* 0x40000040ffcd7424 */ /* 0x000fc400078e00ff */
[----:B------:R-:W-:Y:S01]  /*f370*/  IMAD.MOV.U32 R207, RZ, RZ, 0x40000040 ;  /* 0x40000040ffcf7424 */ /* 0x000fe200078e00ff */
[----:B------:R-:W1:Y:S01]  /*f380*/  @P2 LDC R21, c[0x0][0x450] ;  /* 0x00011400ff152b82 */ /* 0x000e620000000800 */
[----:B0-----:R-:W-:-:S05]  /*f390*/  @P2 IMAD.HI.U32 R203, R14, R203, RZ ;  /* 0x000000cb0ecb2227 */ /* 0x001fca00078e00ff */
[----:B-1----:R-:W-:Y:S01]  /*f3a0*/  @P2 SHF.R.U32.HI R14, RZ, R21, R203 ;  /* 0x00000015ff0e2219 */ /* 0x002fe200000116cb */
[----:B------:R-:W-:Y:S02]  /*f3b0*/  IMAD.MOV.U32 R203, RZ, RZ, 0x40 ;  /* 0x00000040ffcb7424 */ /* 0x000fe400078e00ff */
[----:B------:R-:W-:Y:S02]  /*f3c0*/  IMAD.MOV.U32 R21, RZ, RZ, 0x1000 ;  /* 0x00001000ff157424 */ /* 0x000fe400078e00ff */
[----:B------:R-:W0:Y:S01]  /*f3d0*/  SHFL.IDX PT, R230, R14, RZ, 0x1c1f ;  /* 0x001c1fff0ee67589 */ /* 0x000e2200000e0000 */
[----:B------:R-:W-:Y:S02]  /*f3e0*/  SEL R203, R203, 0x3e, P3 ;  /* 0x0000003ecbcb7807 */ /* 0x000fe40001800000 */
[----:B------:R-:W-:Y:S02]  /*f3f0*/  SEL R21, R21, 0xf80, P3 ;  /* 0x00000f8015157807 */ /* 0x000fe40001800000 */
[----:B------:R-:W-:-:S02]  /*f400*/  LOP3.LUT R203, R203, 0x6, RZ, 0xc0, !PT ;  /* 0x00000006cbcb7812 */ /* 0x000fc400078ec0ff */
[----:B------:R-:W-:Y:S02]  /*f410*/  LOP3.LUT R21, R21, 0x1e00, RZ, 0xc0, !PT ;  /* 0x00001e0015157812 */ /* 0x000fe400078ec0ff */
[----:B------:R-:W-:Y:S02]  /*f420*/  PLOP3.LUT P3, PT, PT, PT, UP0, 0x40, 0x0 ;  /* 0x000000000000781c */ /* 0x000fe40003f6e808 */
[----:B------:R-:W-:Y:S01]  /*f430*/  IADD3 R202, R203, R21, R202 ;  /* 0x00000015cbca7210 */ /* 0x000fe20007ffe0ca */
[----:B------:R-:W-:Y:S02]  /*f440*/  WARPGROUP.DEPBAR.LE gsb0, 0x0 ;  /* 0x00008000000079c5 */ /* 0x000fe40000010000 */
[----:B------:R-:W-:-:S06]  /*f450*/  WARPGROUP.ARRIVE ;  /* 0x00000000000079c5 */ /* 0x000fcc0000000000 */
[----:B------:R-:W-:Y:S01]  /*f460*/  HGMMA.64x64x16.F32 R152, gdesc[UR4], R152, gsb0 ;  /* 0x00e00000049879f0 */ /* 0x000fe20008000898 */
[----:B------:R-:W-:Y:S02]  /*f470*/  R2UR UR4, R204 ;  /* 0x00000000cc0472ca */ /* 0x000fe400000e0000 */
[----:B------:R-:W-:Y:S01]  /*f480*/  R2UR UR5, R205 ;  /* 0x00000000cd0572ca */ /* 0x000fe200000e0000 */
[----:B------:R-:W-:Y:S01]  /*f490*/  IMAD.MOV.U32 R205, RZ, RZ, 0x40000040 ;  /* 0x40000040ffcd7424 */ /* 0x000fe200078e00ff */
[----:B------:R-:W-:Y:S02]  /*f4a0*/  R2UR UR6, R206 ;  /* 0x00000000ce0672ca */ /* 0x000fe400000e0000 */
[----:B------:R-:W-:Y:S02]  /*f4b0*/  R2UR UR7, R207 ;  /* 0x00000000cf0772ca */ /* 0x000fe400000e0000 */
[----:B------:R-:W-:Y:S01]  /*f4c0*/  IADD3 R204, R203, R21, R2 ;  /* 0x00000015cbcc7210 */ /* 0x000fe20007ffe002 */
[----:B------:R-:W-:-:S02]  /*f4d0*/  IMAD.MOV.U32 R203, RZ, RZ, 0x40000040 ;  /* 0x40000040ffcb7424 */ /* 0x000fc400078e00ff */
[----:B------:R-:W-:-:S05]  /*f4e0*/  @!P1 VIADD R21, R201, 0x38840 ;  /* 0x00038840c9159836 */ /* 0x000fca0000000000 */
[----:B------:R-:W-:Y:S01]  /*f4f0*/  @!P1 PRMT R21, RZ, 0x654, R21 ;  /* 0x00000654ff159816 */ /* 0x000fe20000000015 */
[----:B------:R-:W-:Y:S02]  /*f500*/  WARPGROUP.DEPBAR.LE gsb0, 0x0 ;  /* 0x00008000000079c5 */ /* 0x000fe40000010000 */
[----:B------:R-:W-:-:S06]  /*f510*/  WARPGROUP.ARRIVE ;  /* 0x00000000000079c5 */ /* 0x000fcc0000000000 */
[----:B------:R-:W-:Y:S01]  /*f520*/  HGMMA.64x64x16.F32 R152, gdesc[UR4], R152, gsb0 ;  /* 0x00e00000049879f0 */ /* 0x000fe20008000898 */
[----:B------:R-:W-:Y:S01]  /*f530*/  R2UR UR4, R204 ;  /* 0x00000000cc0472ca */ /* 0x000fe200000e0000 */
[----:B------:R-:W-:Y:S01]  /*f540*/  IMAD.SHL.U32 R204, R15, 0x40, RZ ;  /* 0x000000400fcc7824 */ /* 0x000fe200078e00ff */
[----:B------:R-:W-:Y:S02]  /*f550*/  R2UR UR5, R205 ;  /* 0x00000000cd0572ca */ /* 0x000fe400000e0000 */
[----:B------:R-:W-:Y:S02]  /*f560*/  R2UR UR6, R202 ;  /* 0x00000000ca0672ca */ /* 0x000fe400000e0000 */
[----:B------:R-:W-:Y:S02]  /*f570*/  R2UR UR7, R203 ;  /* 0x00000000cb0772ca */ /* 0x000fe400000e0000 */
[----:B------:R-:W-:-:S04]  /*f580*/  IADD3 R207, -R185, 0x1, -R204 ;  /* 0x00000001b9cf7810 */ /* 0x000fc80007ffe9cc */
[----:B------:R-:W-:Y:S01]  /*f590*/  IADD3 R207, -R23, R207, R184 ;  /* 0x000000cf17cf7210 */ /* 0x000fe20007ffe1b8 */
[----:B------:R-:W-:Y:S02]  /*f5a0*/  WARPGROUP.DEPBAR.LE gsb0, 0x0 ;  /* 0x00008000000079c5 */ /* 0x000fe40000010000 */
[----:B------:R-:W-:-:S06]  /*f5b0*/  WARPGROUP.ARRIVE ;  /* 0x00000000000079c5 */ /* 0x000fcc0000000000 */
[----:B------:R-:W-:Y:S03]  /*f5c0*/  HGMMA.64x64x16.F32 R152, gdesc[UR4], R152, gsb0 ;  /* 0x00e00000049879f0 */ /* 0x000fe60008000898 */
[----:B------:R-:W-:Y:S02]  /*f5d0*/  WARPGROUP.DEPBAR.LE gsb0, 0x0 ;  /* 0x00008000000079c5 */ /* 0x000fe40000010000 */
[----:B------:R1:W-:Y:S02]  /*f5e0*/  @!P1 SYNCS.ARRIVE.TRANS64.RED.A1T0 RZ, [R21+URZ], RZ ;  /* 0x000000ff15ff99a7 */ /* 0x0003e4000810043f */
[----:B-1----:R-:W-:-:S05]  /*f5f0*/  IMAD.U32 R21, RZ, RZ, UR43 ;  /* 0x0000002bff157e24 */ /* 0x002fca000f8e00ff */
[----:B------:R-:W-:-:S05]  /*f600*/  LOP3.LUT R209, RZ, R21, RZ, 0x33, !PT ;  /* 0x00000015ffd17212 */ /* 0x000fca00078e33ff */
[----:B------:R-:W-:Y:S02]  /*f610*/  IMAD.IADD R209, R209, 0x1, R207 ;  /* 0x00000001d1d17824 */ /* 0x000fe400078e02cf */
[----:B------:R-:W-:Y:S02]  /*f620*/  VIADD R207, R207, UR46 ;  /* 0x0000002ecfcf7c36 */ /* 0x000fe40008000000 */
        /* <DEDUP_REMOVED lines=15> */
.L_x_6823:
[----:B------:R-:W-:-:S05]  /*f720*/  IMAD.U32 R233, RZ, RZ, UR42 ;  /* 0x0000002affe97e24 */ /* 0x000fca000f8e00ff */
[----:B------:R-:W-:-:S13]  /*f730*/  ISETP.NE.AND P3, PT, R233, 0x1, PT ;  /* 0x00000001e900780c */ /* 0x000fda0003f65270 */
[----:B------:R-:W0:Y:S02]  /*f740*/  @P3 LDC.64 R202, c[0x0][0xae0] ;  /* 0x0002b800ffca3b82 */ /* 0x000e240000000a00 */
[----:B0-----:R-:W-:-:S05]  /*f750*/  @P3 IMAD.HI.U32 R202, R230, R202, RZ ;  /* 0x000000cae6ca3227 */ /* 0x001fca00078e00ff */
[----:B------:R-:W-:-:S07]  /*f760*/  @P3 SHF.R.U32.HI R230, RZ, R203, R202 ;  /* 0x000000cbffe63219 */ /* 0x000fce00000116ca */
.L_x_6824:
[----:B------:R-:W-:Y:S05]  /*f770*/  BSYNC B2 ;  /* 0x0000000000027941 */ /* 0x000fea0003800000 */
.L_x_6822:
[----:B------:R-:W-:-:S04]  /*f780*/  IMAD R230, R230, R233, -R204 ;  /* 0x000000e9e6e67224 */ /* 0x000fc800078e0acc */
[----:B------:R-:W-:-:S05]  /*f790*/  IMAD.IADD R230, R230, 0x1, -R185 ;  /* 0x00000001e6e67824 */ /* 0x000fca00078e0ab9 */
[----:B------:R-:W-:Y:S02]  /*f7a0*/  VIMNMX R205, R205, R230, !PT ;  /* 0x000000e6cdcd7248 */ /* 0x000fe40007fe0100 */
[----:B------:R-:W-:-:S07]  /*f7b0*/  VIADDMNMX R206, R230, R233, R206, PT ;  /* 0x000000e9e6ce7246 */ /* 0x000fce00038001ce */
.L_x_6821:
[----:B------:R-:W-:Y:S01]  /*f7c0*/  ISETP.GT.AND P3, PT, R15, -0x1, PT ;  /* 0xffffffff0f00780c */ /* 0x000fe20003f64270 */
[----:B------:R-:W0:Y:S01]  /*f7d0*/  SHFL.IDX PT, R14, R14, 0x1, 0x1c1f ;  /* 0x003c1f000e0e7f89 */ /* 0x000e2200000e0000 */
[----:B------:R-:W-:Y:S02]  /*f7e0*/  UISETP.NE.AND UP0, UPT, UR48, URZ, UPT ;  /* 0x0000003f3000728c */ /* 0x000fe4000bf05270 */
[C---:B------:R-:W-:Y:S02]  /*f7f0*/  ISETP.GT.AND P4, PT, R205.reuse, RZ, P3 ;  /* 0x000000ffcd00720c */ /* 0x040fe40001f84270 */
[C---:B------:R-:W-:Y:S02]  /*f800*/  ISETP.GT.AND P6, PT, R205.reuse, 0x8, P3 ;  /* 0x00000008cd00780c */ /* 0x040fe40001fc4270 */
[----:B------:R-:W-:Y:S02]  /*f810*/  ISETP.LT.OR P5, PT, R206, 0x1, P4 ;  /* 0x00000001ce00780c */ /* 0x000fe400027a1670 */
[----:B------:R-:W-:-:S02]  /*f820*/  ISETP.GT.AND P4, PT, R205, 0x1, P3 ;  /* 0x00000001cd00780c */ /* 0x000fc40001f84270 */
[----:B------:R-:W-:Y:S02]  /*f830*/  FSEL R202, R152, -INF , !P5 ;  /* 0xff80000098ca7808 */ /* 0x000fe40006800000 */
[C---:B------:R-:W-:Y:S02]  /*f840*/  ISETP.LT.OR P4, PT, R206.reuse, 0x2, P4 ;  /* 0x00000002ce00780c */ /* 0x040fe40002781670 */
[----:B------:R-:W-:Y:S02]  /*f850*/  ISETP.GT.AND P5, PT, R205, 0x9, P3 ;  /* 0x00000009cd00780c */ /* 0x000fe40001fa4270 */
[----:B------:R-:W-:Y:S02]  /*f860*/  FSEL R203, R153, -INF , !P4 ;  /* 0xff80000099cb7808 */ /* 0x000fe40006000000 */
[----:B------:R-:W-:Y:S02]  /*f870*/  ISETP.GT.AND P4, PT, R205, 0x10, P3 ;  /* 0x00000010cd00780c */ /* 0x000fe40001f84270 */
[----:B------:R-:W-:-:S02]  /*f880*/  ISETP.LT.OR P6, PT, R206, 0x9, P6 ;  /* 0x00000009ce00780c */ /* 0x000fc400037c1670 */
[C---:B------:R-:W-:Y:S01]  /*f890*/  ISETP.LT.OR P4, PT, R206.reuse, 0x11, P4 ;  /* 0x00000011ce00780c */ /* 0x040fe20002781670 */
[--C-:B0-----:R-:W-:Y:S01]  /*f8a0*/  IMAD.IADD R207, R207, 0x1, R14.reuse ;  /* 0x00000001cfcf7824 */ /* 0x101fe200078e020e */
[----:B------:R-:W-:Y:S01]  /*f8b0*/  ISETP.LT.OR P5, PT, R206, 0xa, P5 ;  /* 0x0000000ace00780c */ /* 0x000fe20002fa1670 */
[----:B------:R-:W-:Y:S01]  /*f8c0*/  IMAD.IADD R209, R209, 0x1, R14 ;  /* 0x00000001d1d17824 */ /* 0x000fe200078e020e */
[----:B------:R-:W-:Y:S02]  /*f8d0*/  FSEL R160, R160, -INF , !P4 ;  /* 0xff800000a0a07808 */ /* 0x000fe40006000000 */
[----:B------:R-:W-:Y:S02]  /*f8e0*/  ISETP.GT.AND P4, PT, R205, 0x19, P3 ;  /* 0x00000019cd00780c */ /* 0x000fe40001f84270 */
[----:B------:R-:W-:Y:S02]  /*f8f0*/  FSEL R156, R156, -INF , !P6 ;  /* 0xff8000009c9c7808 */ /* 0x000fe40007000000 */
[----:B------:R-:W-:-:S02]  /*f900*/  ISETP.LT.OR P4, PT, R206, 0x1a, P4 ;  /* 0x0000001ace00780c */ /* 0x000fc40002781670 */
[----:B------:R-:W-:Y:S02]  /*f910*/  FSEL R157, R157, -INF , !P5 ;  /* 0xff8000009d9d7808 */ /* 0x000fe40006800000 */
[C---:B------:R-:W-:Y:S02]  /*f920*/  ISETP.GT.AND P6, PT, R205.reuse, 0x11, P3 ;  /* 0x00000011cd00780c */ /* 0x040fe40001fc4270 */
[----:B------:R-:W-:Y:S02]  /*f930*/  ISETP.GT.AND P5, PT, R205, 0x18, P3 ;  /* 0x00000018cd00780c */ /* 0x000fe40001fa4270 */
[----:B------:R-:W-:Y:S02]  /*f940*/  FSEL R165, R165, -INF , !P4 ;  /* 0xff800000a5a57808 */ /* 0x000fe40006000000 */
[----:B------:R-:W-:Y:S02]  /*f950*/  ISETP.GT.AND P4, PT, R205, 0x28, P3 ;  /* 0x00000028cd00780c */ /* 0x000fe40001f84270 */
[----:B------:R-:W-:-:S02]  /*f960*/  ISETP.LT.OR P6, PT, R206, 0x12, P6 ;  /* 0x00000012ce00780c */ /* 0x000fc400037c1670 */
[C---:B------:R-:W-:Y:S02]  /*f970*/  ISETP.LT.OR P5, PT, R206.reuse, 0x19, P5 ;  /* 0x00000019ce00780c */ /* 0x040fe40002fa1670 */
[----:B------:R-:W-:Y:S02]  /*f980*/  ISETP.LT.OR P4, PT, R206, 0x29, P4 ;  /* 0x00000029ce00780c */ /* 0x000fe40002781670 */
[----:B------:R-:W-:Y:S02]  /*f990*/  FSEL R161, R161, -INF , !P6 ;  /* 0xff800000a1a17808 */ /* 0x000fe40007000000 */
[----:B------:R-:W-:Y:S02]  /*f9a0*/  FSEL R164, R164, -INF , !P5 ;  /* 0xff800000a4a47808 */ /* 0x000fe40006800000 */
[C---:B------:R-:W-:Y:S02]  /*f9b0*/  ISETP.GT.AND P6, PT, R205.reuse, 0x20, P3 ;  /* 0x00000020cd00780c */ /* 0x040fe40001fc4270 */
[----:B------:R-:W-:-:S02]  /*f9c0*/  ISETP.GT.AND P5, PT, R205, 0x21, P3 ;  /* 0x00000021cd00780c */ /* 0x000fc40001fa4270 */
[----:B------:R-:W-:Y:S02]  /*f9d0*/  FSEL R230, R172, -INF , !P4 ;  /* 0xff800000ace67808 */ /* 0x000fe40006000000 */
[----:B------:R-:W-:Y:S02]  /*f9e0*/  ISETP.GT.AND P4, PT, R205, 0x31, P3 ;  /* 0x00000031cd00780c */ /* 0x000fe40001f84270 */
[C---:B------:R-:W-:Y:S02]  /*f9f0*/  ISETP.LT.OR P6, PT, R206.reuse, 0x21, P6 ;  /* 0x00000021ce00780c */ /* 0x040fe400037c1670 */
[C---:B------:R-:W-:Y:S02]  /*fa00*/  ISETP.LT.OR P5, PT, R206.reuse, 0x22, P5 ;  /* 0x00000022ce00780c */ /* 0x040fe40002fa1670 */
[----:B------:R-:W-:Y:S02]  /*fa10*/  ISETP.LT.OR P4, PT, R206, 0x32, P4 ;  /* 0x00000032ce00780c */ /* 0x000fe40002781670 */
[----:B------:R-:W-:-:S02]  /*fa20*/  FSEL R168, R168, -INF , !P6 ;  /* 0xff800000a8a87808 */ /* 0x000fc40007000000 */
[----:B------:R-:W-:Y:S02]  /*fa30*/  FSEL R169, R169, -INF , !P5 ;  /* 0xff800000a9a97808 */ /* 0x000fe40006800000 */
[C---:B------:R-:W-:Y:S02]  /*fa40*/  ISETP.GT.AND P6, PT, R205.reuse, 0x29, P3 ;  /* 0x00000029cd00780c */ /* 0x040fe40001fc4270 */
[----:B------:R-:W-:Y:S02]  /*fa50*/  ISETP.GT.AND P5, PT, R205, 0x30, P3 ;  /* 0x00000030cd00780c */ /* 0x000fe40001fa4270 */
[----:B------:R-:W-:Y:S02]  /*fa60*/  FSEL R177, R177, -INF , !P4 ;  /* 0xff800000b1b17808 */ /* 0x000fe40006000000 */
[----:B------:R-:W-:Y:S02]  /*fa70*/  PLOP3.LUT P4, PT, PT, PT, UP0, 0x40, 0x0 ;  /* 0x000000000000781c */ /* 0x000fe40003f8e808 */
[----:B------:R-:W-:-:S02]  /*fa80*/  ISETP.LT.OR P6, PT, R206, 0x2a, P6 ;  /* 0x0000002ace00780c */ /* 0x000fc400037c1670 */
[----:B------:R-:W-:Y:S02]  /*fa90*/  ISETP.LT.OR P5, PT, R206, 0x31, P5 ;  /* 0x00000031ce00780c */ /* 0x000fe40002fa1670 */
[----:B------:R-:W-:Y:S02]  /*faa0*/  FSEL R173, R173, -INF , !P6 ;  /* 0xff800000adad7808 */ /* 0x000fe40007000000 */
[----:B------:R-:W-:Y:S02]  /*fab0*/  FSEL R176, R176, -INF , !P5 ;  /* 0xff800000b0b07808 */ /* 0x000fe40006800000 */
[C---:B------:R-:W-:Y:S02]  /*fac0*/  ISETP.GT.AND P6, PT, R205.reuse, 0x38, P3 ;  /* 0x00000038cd00780c */ /* 0x040fe40001fc4270 */
[----:B------:R-:W-:Y:S02]  /*fad0*/  ISETP.GT.AND P5, PT, R205, 0x39, P3 ;  /* 0x00000039cd00780c */ /* 0x000fe40001fa4270 */
[----:B------:R-:W-:-:S02]  /*fae0*/  ISETP.LT.OR P6, PT, R206, 0x39, P6 ;  /* 0x00000039ce00780c */ /* 0x000fc400037c1670 */
        /* <DEDUP_REMOVED lines=16> */
.L_x_6827:
[----:B------:R-:W-:-:S05]  /*fbf0*/  IMAD.U32 R172, RZ, RZ, UR42 ;  /* 0x0000002affac7e24 */ /* 0x000fca000f8e00ff */
[----:B------:R-:W-:-:S13]  /*fc00*/  ISETP.NE.AND P4, PT, R172, 0x1, PT ;  /* 0x00000001ac00780c */ /* 0x000fda0003f85270 */
[----:B------:R-:W0:Y:S02]  /*fc10*/  @P4 LDC.64 R152, c[0x0][0xae0] ;  /* 0x0002b800ff984b82 */ /* 0x000e240000000a00 */
[----:B0-----:R-:W-:-:S05]  /*fc20*/  @P4 IMAD.HI.U32 R152, R14, R152, RZ ;  /* 0x000000980e984227 */ /* 0x001fca00078e00ff */
[----:B------:R-:W-:-:S07]  /*fc30*/  @P4 SHF.R.U32.HI R14, RZ, R153, R152 ;  /* 0x00000099ff0e4219 */ /* 0x000fce0000011698 */
.L_x_6828:
[----:B------:R-:W-:Y:S05]  /*fc40*/  BSYNC B2 ;  /* 0x0000000000027941 */ /* 0x000fea0003800000 */
.L_x_6826:
[----:B------:R-:W-:-:S04]  /*fc50*/  IMAD R14, R14, R172, -R204 ;  /* 0x000000ac0e0e7224 */ /* 0x000fc800078e0acc */
[----:B------:R-:W-:-:S05]  /*fc60*/  IMAD.IADD R14, R14, 0x1, -R185 ;  /* 0x000000010e0e7824 */ /* 0x000fca00078e0ab9 */
[----:B------:R-:W-:Y:S02]  /*fc70*/  VIMNMX R209, R209, R14, !PT ;  /* 0x0000000ed1d17248 */ /* 0x000fe40007fe0100 */
[----:B------:R-:W-:-:S07]  /*fc80*/  VIADDMNMX R207, R14, R172, R207, PT ;  /* 0x000000ac0ecf7246 */ /* 0x000fce00038001cf */
.L_x_6825:
[----:B------:R-:W-:Y:S01]  /*fc90*/  FMNMX.FTZ R14, R202, R9, !PT ;  /* 0x00000009ca0e7209 */ /* 0x000fe20007810000 */
[----:B------:R-:W-:Y:S01]  /*fca0*/  @!P1 VIADD R201, R201, 0x38860 ;  /* 0x00038860c9c99836 */ /* 0x000fe20000000000 */
        /* <DEDUP_REMOVED lines=32> */
[----:B------:R-:W0:Y:S01]  /*feb0*/  SHFL.BFLY PT, R152, R14, 0x2, 0x1f ;  /* 0x0c401f000e987f89 */ /* 0x000e2200000e0000 */
[C---:B------:R-:W-:Y:S02]  /*fec0*/  ISETP.LT.OR P5, PT, R207.reuse, 0x11, P5 ;  /* 0x00000011cf00780c */ /* 0x040fe40002fa1670 */
[----:B------:R-:W-:Y:S02]  /*fed0*/  ISETP.LT.OR P6, PT, R207, 0x39, P6 ;  /* 0x00000039cf00780c */ /* 0x000fe400037c1670 */
[----:B------:R-:W-:-:S02]  /*fee0*/  FSEL R162, R162, -INF , !P5 ;  /* 0xff800000a2a27808 */ /* 0x000fc40006800000 */
[----:B------:R-:W-:Y:S02]  /*fef0*/  ISETP.GT.AND P5, PT, R209, 0x19, P3 ;  /* 0x00000019d100780c */ /* 0x000fe40001fa4270 */
[----:B------:R-:W-:Y:S02]  /*ff00*/  FSEL R182, R182, -INF , !P6 ;  /* 0xff800000b6b67808 */ /* 0x000fe40007000000 */
[----:B------:R-:W-:Y:S02]  /*ff10*/  ISETP.LT.OR P5, PT, R207, 0x1a, P5 ;  /* 0x0000001acf00780c */ /* 0x000fe40002fa1670 */
[----:B------:R-:W-:Y:S02]  /*ff20*/  @!P1 PRMT R201, RZ, 0x654, R201 ;  /* 0x00000654ffc99816 */ /* 0x000fe400000000c9 */
[----:B------:R-:W-:Y:S02]  /*ff30*/  FSEL R167, R167, -INF , !P5 ;  /* 0xff800000a7a77808 */ /* 0x000fe40006800000 */
[----:B------:R-:W-:-:S04]  /*ff40*/  ISETP.GT.AND P5, PT, R209, 0x28, P3 ;  /* 0x00000028d100780c */ /* 0x000fc80001fa4270 */
[----:B------:R-:W-:Y:S02]  /*ff50*/  ISETP.LT.OR P5, PT, R207, 0x29, P5 ;  /* 0x00000029cf00780c */ /* 0x000fe40002fa1670 */
[----:B0-----:R-:W-:Y:S01]  /*ff60*/  FMNMX.FTZ R152, R14, R152, !PT ;  /* 0x000000980e987209 */ /* 0x001fe20007810000 */
[----:B------:R-:W-:Y:S01]  /*ff70*/  IMAD.U32 R14, RZ, RZ, UR41 ;  /* 0x00000029ff0e7e24 */ /* 0x000fe2000f8e00ff */
[----:B------:R-:W-:Y:S02]  /*ff80*/  FSEL R174, R174, -INF , !P5 ;  /* 0xff800000aeae7808 */ /* 0x000fe40006800000 */
[----:B------:R-:W-:Y:S01]  /*ff90*/  ISETP.GT.AND P5, PT, R209, 0x30, P3 ;  /* 0x00000030d100780c */ /* 0x000fe20001fa4270 */
[----:B------:R-:W0:Y:S03]  /*ffa0*/  SHFL.BFLY PT, R172, R152, 0x1, 0x1f ;  /* 0x0c201f0098ac7f89 */ /* 0x000e2600000e0000 */
[----:B------:R-:W-:-:S04]  /*ffb0*/  ISETP.LT.OR P5, PT, R207, 0x31, P5 ;  /* 0x00000031cf00780c */ /* 0x000fc80002fa1670 */
[----:B------:R-:W-:Y:S02]  /*ffc0*/  FSEL R178, R178, -INF , !P5 ;  /* 0xff800000b2b27808 */ /* 0x000fe40006800000 */
[----:B0-----:R-:W-:-:S04]  /*ffd0*/  FMNMX.FTZ R172, R152, R172, !PT ;  /* 0x000000ac98ac7209 */ /* 0x001fc80007810000 */
        /* <DEDUP_REMOVED lines=35> */
[----:B------:R-:W0:Y:S01]  /*10210*/  MUFU.EX2 R9, R9 ;  /* 0x0000000900097308 */ /* 0x000e220000000800 */
[----:B------:R-:W-:Y:S02]  /*10220*/  ISETP.LT.OR P4, PT, R207, 0x2a, P4 ;  /* 0x0000002acf00780c */ /* 0x000fe40002781670 */
[----:B------:R-:W-:Y:S02]  /*10230*/  FMNMX.FTZ R170, R158, R170, !PT ;  /* 0x000000aa9eaa7209 */ /* 0x000fe40007810000 */
[----:B------:R-:W-:-:S02]  /*10240*/  FSEL R175, R175, -INF , !P4 ;  /* 0xff800000afaf7808 */ /* 0x000fc40006000000 */
[----:B------:R-:W-:Y:S01]  /*10250*/  FMNMX.FTZ R170, R159, R170, !PT ;  /* 0x000000aa9faa7209 */ /* 0x000fe20007810000 */
[----:B------:R-:W1:Y:S01]  /*10260*/  MUFU.EX2 R152, R203 ;  /* 0x000000cb00987308 */ /* 0x000e620000000800 */
[----:B------:R-:W-:Y:S02]  /*10270*/  ISETP.GT.AND P4, PT, R209, 0x31, P3 ;  /* 0x00000031d100780c */ /* 0x000fe40001f84270 */
[----:B------:R-:W-:Y:S02]  /*10280*/  FMNMX.FTZ R170, R162, R170, !PT ;  /* 0x000000aaa2aa7209 */ /* 0x000fe40007810000 */
[----:B------:R-:W-:Y:S02]  /*10290*/  ISETP.LT.OR P4, PT, R207, 0x32, P4 ;  /* 0x00000032cf00780c */ /* 0x000fe40002781670 */
[----:B------:R-:W-:Y:S01]  /*102a0*/  FMNMX.FTZ R170, R163, R170, !PT ;  /* 0x000000aaa3aa7209 */ /* 0x000fe20007810000 */
[----:B------:R-:W2:Y:S01]  /*102b0*/  MUFU.EX2 R156, R156 ;  /* 0x0000009c009c7308 */ /* 0x000ea20000000800 */
[----:B------:R-:W-:Y:S01]  /*102c0*/  ISETP.GT.AND P3, PT, R209, 0x39, P3 ;  /* 0x00000039d100780c */ /* 0x000fe20001f64270 */
[----:B0-----:R-:W-:Y:S01]  /*102d0*/  FFMA.FTZ R0, R9, R0, R202 ;  /* 0x0000000009007223 */ /* 0x001fe200000100ca */
[----:B------:R-:W-:Y:S01]  /*102e0*/  FMNMX.FTZ R170, R166, R170, !PT ;  /* 0x000000aaa6aa7209 */ /* 0x000fe20007810000 */
[-C--:B------:R-:W-:Y:S01]  /*102f0*/  FMUL.FTZ R24, R24, R9.reuse ;  /* 0x0000000918187220 */ /* 0x080fe20000410000 */
[----:B------:R-:W-:Y:S01]  /*10300*/  FSEL R179, R179, -INF , !P4 ;  /* 0xff800000b3b37808 */ /* 0x000fe20006000000 */
[-C--:B------:R-:W-:Y:S01]  /*10310*/  FMUL.FTZ R25, R25, R9.reuse ;  /* 0x0000000919197220 */ /* 0x080fe20000410000 */
[----:B------:R-:W-:Y:S01]  /*10320*/  FMNMX.FTZ R170, R167, R170, !PT ;  /* 0x000000aaa7aa7209 */ /* 0x000fe20007810000 */
[----:B------:R-:W0:Y:S01]  /*10330*/  MUFU.EX2 R157, R157 ;  /* 0x0000009d009d7308 */ /* 0x000e220000000800 */
[----:B------:R-:W-:Y:S01]  /*10340*/  ISETP.LT.OR P3, PT, R207, 0x3a, P3 ;  /* 0x0000003acf00780c */ /* 0x000fe20001f61670 */
[----:B-1----:R-:W-:Y:S01]  /*10350*/  FADD.FTZ R0, R152, R0 ;  /* 0x0000000098007221 */ /* 0x002fe20000010000 */
[----:B------:R-:W-:Y:S01]  /*10360*/  FMNMX.FTZ R170, R153, R170, !PT ;  /* 0x000000aa99aa7209 */ /* 0x000fe20007810000 */
[-C--:B------:R-:W-:Y:S01]  /*10370*/  FMUL.FTZ R28, R28, R9.reuse ;  /* 0x000000091c1c7220 */ /* 0x080fe20000410000 */
[----:B------:R-:W-:Y:S01]  /*10380*/  FSEL R183, R183, -INF , !P3 ;  /* 0xff800000b7b77808 */ /* 0x000fe20005800000 */
[-C--:B------:R-:W-:Y:S01]  /*10390*/  FMUL.FTZ R29, R29, R9.reuse ;  /* 0x000000091d1d7220 */ /* 0x080fe20000410000 */
[----:B------:R-:W-:Y:S01]  /*103a0*/  FMNMX.FTZ R170, R171, R170, !PT ;  /* 0x000000aaabaa7209 */ /* 0x000fe20007810000 */
[----:B------:R-:W1:Y:S01]  /*103b0*/  MUFU.EX2 R160, R160 ;  /* 0x000000a000a07308 */ /* 0x000e620000000800 */
[----:B------:R-:W-:Y:S01]  /*103c0*/  F2FP.F16.F32.PACK_AB R152, R152, R202 ;  /* 0x000000ca9898723e */ /* 0x000fe200000000ff */
[----:B--2---:R-:W-:Y:S01]  /*103d0*/  FADD.FTZ R0, R156, R0 ;  /* 0x000000009c007221 */ /* 0x004fe20000010000 */
[----:B------:R-:W-:Y:S01]  /*103e0*/  FMNMX.FTZ R170, R174, R170, !PT ;  /* 0x000000aaaeaa7209 */ /* 0x000fe20007810000 */
[-C--:B------:R-:W-:Y:S01]  /*103f0*/  FMUL.FTZ R32, R32, R9.reuse ;  /* 0x0000000920207220 */ /* 0x080fe20000410000 */
[-C--:B------:R-:W-:Y:S01]  /*10400*/  FMUL.FTZ R33, R33, R9.reuse ;  /* 0x0000000921217220 */ /* 0x080fe20000410000 */
[-C--:B------:R-:W-:Y:S01]  /*10410*/  FMUL.FTZ R36, R36, R9.reuse ;  /* 0x0000000924247220 */ /* 0x080fe20000410000 */
[----:B------:R-:W-:Y:S01]  /*10420*/  FMNMX.FTZ R170, R175, R170, !PT ;  /* 0x000000aaafaa7209 */ /* 0x000fe20007810000 */
[----:B------:R-:W2:Y:S01]  /*10430*/  MUFU.EX2 R161, R161 ;  /* 0x000000a100a17308 */ /* 0x000ea20000000800 */
[----:B0-----:R-:W-:Y:S01]  /*10440*/  FADD.FTZ R0, R157, R0 ;  /* 0x000000009d007221 */ /* 0x001fe20000010000 */
[-C--:B------:R-:W-:Y:S01]  /*10450*/  FMUL.FTZ R37, R37, R9.reuse ;  /* 0x0000000925257220 */ /* 0x080fe20000410000 */
[----:B------:R-:W-:Y:S01]  /*10460*/  FMNMX.FTZ R170, R178, R170, !PT ;  /* 0x000000aab2aa7209 */ /* 0x000fe20007810000 */
[-C--:B------:R-:W-:Y:S01]  /*10470*/  FMUL.FTZ R40, R40, R9.reuse ;  /* 0x0000000928287220 */ /* 0x080fe20000410000 */
[-C--:B------:R-:W-:Y:S01]  /*10480*/  FMUL.FTZ R41, R41, R9.reuse ;  /* 0x0000000929297220 */ /* 0x080fe20000410000 */
[-C--:B------:R-:W-:Y:S01]  /*10490*/  FMUL.FTZ R44, R44, R9.reuse ;  /* 0x000000092c2c7220 */ /* 0x080fe20000410000 */
[----:B------:R-:W-:Y:S01]  /*104a0*/  FMNMX.FTZ R170, R179, R170, !PT ;  /* 0x000000aab3aa7209 */ /* 0x000fe20007810000 */
[----:B------:R-:W0:Y:S01]  /*104b0*/  MUFU.EX2 R164, R164 ;  /* 0x000000a400a47308 */ /* 0x000e220000000800 */
[----:B-1----:R-:W-:Y:S01]  /*104c0*/  FADD.FTZ R0, R160, R0 ;  /* 0x00000000a0007221 */ /* 0x002fe20000010000 */
[-C--:B------:R-:W-:Y:S01]  /*104d0*/  FMUL.FTZ R45, R45, R9.reuse ;  /* 0x000000092d2d7220 */ /* 0x080fe20000410000 */
[----:B------:R-:W-:Y:S01]  /*104e0*/  FMNMX.FTZ R170, R182, R170, !PT ;  /* 0x000000aab6aa7209 */ /* 0x000fe20007810000 */
[-C--:B------:R-:W-:Y:S01]  /*104f0*/  FMUL.FTZ R48, R48, R9.reuse ;  /* 0x0000000930307220 */ /* 0x080fe20000410000 */
[-C--:B------:R-:W-:Y:S01]  /*10500*/  FMUL.FTZ R49, R49, R9.reuse ;  /* 0x0000000931317220 */ /* 0x080fe20000410000 */
[-C--:B------:R-:W-:Y:S01]  /*10510*/  FMUL.FTZ R52, R52, R9.reuse ;  /* 0x0000000934347220 */ /* 0x080fe20000410000 */
[----:B------:R-:W-:Y:S01]  /*10520*/  FMNMX.FTZ R170, R183, R170, !PT ;  /* 0x000000aab7aa7209 */ /* 0x000fe20007810000 */
[----:B------:R-:W1:Y:S01]  /*10530*/  MUFU.EX2 R165, R165 ;  /* 0x000000a500a57308 */ /* 0x000e620000000800 */
[----:B--2---:R-:W-:Y:S01]  /*10540*/  FADD.FTZ R0, R161, R0 ;  /* 0x00000000a1007221 */ /* 0x004fe20000010000 */
[-C--:B------:R-:W-:Y:S01]  /*10550*/  FMUL.FTZ R53, R53, R9.reuse ;  /* 0x0000000935357220 */ /* 0x080fe20000410000 */
[-C--:B------:R-:W-:Y:S01]  /*10560*/  FMUL.FTZ R56, R56, R9.reuse ;  /* 0x0000000938387220 */ /* 0x080fe20000410000 */
[----:B------:R-:W2:Y:S01]  /*10570*/  SHFL.BFLY PT, R202, R170, 0x2, 0x1f ;  /* 0x0c401f00aaca7f89 */ /* 0x000ea200000e0000 */
[-C--:B------:R-:W-:Y:S01]  /*10580*/  FMUL.FTZ R57, R57, R9.reuse ;  /* 0x0000000939397220 */ /* 0x080fe20000410000 */
[-C--:B------:R-:W-:Y:S01]  /*10590*/  FMUL.FTZ R60, R60, R9.reuse ;  /* 0x000000093c3c7220 */ /* 0x080fe20000410000 */
[-C--:B------:R-:W-:Y:S01]  /*105a0*/  FMUL.FTZ R61, R61, R9.reuse ;  /* 0x000000093d3d7220 */ /* 0x080fe20000410000 */
[----:B------:R3:W-:Y:S01]  /*105b0*/  MUFU.EX2 R203, R169 ;  /* 0x000000a900cb7308 */ /* 0x0007e20000000800 */
[----:B0-----:R-:W-:Y:S01]  /*105c0*/  FADD.FTZ R0, R164, R0 ;  /* 0x00000000a4007221 */ /* 0x001fe20000010000 */
[-C--:B------:R-:W-:Y:S01]  /*105d0*/  FMUL.FTZ R64, R64, R9.reuse ;  /* 0x0000000940407220 */ /* 0x080fe20000410000 */
[-C--:B------:R-:W-:Y:S01]  /*105e0*/  FMUL.FTZ R65, R65, R9.reuse ;  /* 0x0000000941417220 */ /* 0x080fe20000410000 */
[-C--:B------:R-:W-:Y:S01]  /*105f0*/  FMUL.FTZ R68, R68, R9.reuse ;  /* 0x0000000944447220 */ /* 0x080fe20000410000 */
[-C--:B------:R-:W-:Y:S01]  /*10600*/  FMUL.FTZ R69, R69, R9.reuse ;  /* 0x0000000945457220 */ /* 0x080fe20000410000 */
[-C--:B------:R-:W-:Y:S01]  /*10610*/  FMUL.FTZ R72, R72, R9.reuse ;  /* 0x0000000948487220 */ /* 0x080fe20000410000 */
[----:B------:R-:W-:Y:S01]  /*10620*/  FMUL.FTZ R73, R73, R9 ;  /* 0x0000000949497220 */ /* 0x000fe20000410000 */
[----:B------:R-:W-:Y:S01]  /*10630*/  MUFU.EX2 R230, R230 ;  /* 0x000000e600e67308 */ /* 0x000fe20000000800 */
[----:B-1----:R-:W-:Y:S01]  /*10640*/  FADD.FTZ R0, R165, R0 ;  /* 0x00000000a5007221 */ /* 0x002fe20000010000 */
[----:B---3--:R-:W-:-:S02]  /*10650*/  IMAD.MOV.U32 R169, RZ, RZ, 0x40000040 ;  /* 0x40000040ffa97424 */ /* 0x008fc400078e00ff */
[-C--:B------:R-:W-:Y:S01]  /*10660*/  FMUL.FTZ R76, R76, R9.reuse ;  /* 0x000000094c4c7220 */ /* 0x080fe20000410000 */
[-C--:B------:R-:W-:Y:S01]  /*10670*/  FMUL.FTZ R77, R77, R9.reuse ;  /* 0x000000094d4d7220 */ /* 0x080fe20000410000 */
[-C--:B------:R-:W-:Y:S01]  /*10680*/  FMUL.FTZ R80, R80, R9.reuse ;  /* 0x0000000950507220 */ /* 0x080fe20000410000 */
[-C--:B------:R-:W-:Y:S01]  /*10690*/  FMUL.FTZ R81, R81, R9.reuse ;  /* 0x0000000951517220 */ /* 0x080fe20000410000 */
[----:B------:R-:W-:Y:S01]  /*106a0*/  R2UR UR7, R169 ;  /* 0x00000000a90772ca */ /* 0x000fe200000e0000 */
[----:B------:R-:W-:Y:S01]  /*106b0*/  MUFU.EX2 R173, R173 ;  /* 0x000000ad00ad7308 */ /* 0x000fe20000000800 */
[-C--:B------:R-:W-:Y:S01]  /*106c0*/  FMUL.FTZ R84, R84, R9.reuse ;  /* 0x0000000954547220 */ /* 0x080fe20000410000 */
[-C--:B------:R-:W-:Y:S01]  /*106d0*/  FMUL.FTZ R85, R85, R9.reuse ;  /* 0x0000000955557220 */ /* 0x080fe20000410000 */
[-C--:B------:R-:W-:Y:S01]  /*106e0*/  FMUL.FTZ R88, R88, R9.reuse ;  /* 0x0000000958587220 */ /* 0x080fe20000410000 */
[----:B--2---:R-:W-:Y:S01]  /*106f0*/  FMNMX.FTZ R170, R170, R202, !PT ;  /* 0x000000caaaaa7209 */ /* 0x004fe20007810000 */
[-C--:B------:R-:W-:Y:S01]  /*10700*/  FMUL.FTZ R89, R89, R9.reuse ;  /* 0x0000000959597220 */ /* 0x080fe20000410000 */
[-C--:B------:R-:W-:Y:S01]  /*10710*/  FMUL.FTZ R92, R92, R9.reuse ;  /* 0x000000095c5c7220 */ /* 0x080fe20000410000 */
[-C--:B------:R-:W-:Y:S01]  /*10720*/  FMUL.FTZ R93, R93, R9.reuse ;  /* 0x000000095d5d7220 */ /* 0x080fe20000410000 */
[----:B------:R-:W-:Y:S01]  /*10730*/  MUFU.EX2 R176, R176 ;  /* 0x000000b000b07308 */ /* 0x000fe20000000800 */
[----:B------:R-:W0:Y:S01]  /*10740*/  SHFL.BFLY PT, R202, R170, 0x1, 0x1f ;  /* 0x0c201f00aaca7f89 */ /* 0x000e2200000e0000 */
        /* <DEDUP_REMOVED lines=23> */
[----:B0-----:R-:W-:Y:S01]  /*108c0*/  FMNMX.FTZ R170, R170, R202, !PT ;  /* 0x000000caaaaa7209 */ /* 0x001fe20007810000 */
[----:B------:R-:W-:-:S02]  /*108d0*/  IMAD.MOV R202, RZ, RZ, -R197 ;  /* 0x000000ffffca7224 */ /* 0x000fc400078e0ac5 */
[-C--:B------:R-:W-:Y:S01]  /*108e0*/  FMUL.FTZ R137, R137, R9.reuse ;  /* 0x0000000989897220 */ /* 0x080fe20000410000 */
[-C--:B------:R-:W-:Y:S01]  /*108f0*/  FMUL.FTZ R140, R140, R9.reuse ;  /* 0x000000098c8c7220 */ /* 0x080fe20000410000 */
[----:B------:R-:W-:Y:S01]  /*10900*/  FSETP.NEU.FTZ.AND P4, PT, R170, -INF , PT ;  /* 0xff800000aa00780b */ /* 0x000fe20003f9d000 */
[-C--:B------:R-:W-:Y:S01]  /*10910*/  FMUL.FTZ R141, R141, R9.reuse ;  /* 0x000000098d8d7220 */ /* 0x080fe20000410000 */
[----:B------:R-:W-:Y:S01]  /*10920*/  ISETP.NE.AND P3, PT, R185, R202, PT ;  /* 0x000000cab900720c */ /* 0x000fe20003f65270 */
[-C--:B------:R-:W-:Y:S01]  /*10930*/  FMUL.FTZ R144, R144, R9.reuse ;  /* 0x0000000990907220 */ /* 0x080fe20000410000 */
[----:B------:R0:W1:Y:S01]  /*10940*/  MUFU.EX2 R202, R168 ;  /* 0x000000a800ca7308 */ /* 0x0000620000000800 */
[-C--:B------:R-:W-:Y:S01]  /*10950*/  FMUL.FTZ R145, R145, R9.reuse ;  /* 0x0000000991917220 */ /* 0x080fe20000410000 */
[-C--:B------:R-:W-:Y:S01]  /*10960*/  FMUL.FTZ R148, R148, R9.reuse ;  /* 0x0000000994947220 */ /* 0x080fe20000410000 */
[----:B------:R-:W-:Y:S01]  /*10970*/  FMUL.FTZ R149, R149, R9 ;  /* 0x0000000995957220 */ /* 0x000fe20000410000 */
[----:B0-----:R-:W-:-:S07]  /*10980*/  FSEL R168, R170, RZ, P4 ;  /* 0x000000ffaaa87208 */ /* 0x001fce0002000000 */
[----:B------:R-:W-:Y:S02]  /*10990*/  @!P3 IMAD R19, R19, 0x40, R194 ;  /* 0x000000401313b824 */ /* 0x000fe400078e02c2 */
[----:B------:R-:W-:Y:S02]  /*109a0*/  FADD.FTZ R168, -R168, R20 ;  /* 0x00000014a8a87221 */ /* 0x000fe40000010100 */
[----:B------:R-:W-:Y:S02]  /*109b0*/  @!P3 IMAD R19, R19, 0x4, R18 ;  /* 0x000000041313b824 */ /* 0x000fe400078e0212 */
[----:B-1----:R-:W-:Y:S01]  /*109c0*/  FADD.FTZ R0, R202, R0 ;  /* 0x00000000ca007221 */ /* 0x002fe20000010000 */
[-C--:B------:R-:W-:Y:S01]  /*109d0*/  FMUL.FTZ R20, R168, R14.reuse ;  /* 0x0000000ea8147220 */ /* 0x080fe20000410000 */
[----:B------:R-:W-:Y:S01]  /*109e0*/  FMUL.FTZ R168, R170, R14 ;  /* 0x0000000eaaa87220 */ /* 0x000fe20000410000 */
[----:B------:R-:W-:Y:S01]  /*109f0*/  @!P3 STS [R19+0x38400], R9 ;  /* 0x038400091300b388 */ /* 0x000fe20000000800 */
[----:B------:R-:W-:-:S03]  /*10a00*/  FADD.FTZ R0, R203, R0 ;  /* 0x00000000cb007221 */ /* 0x000fc60000010000 */
[----:B------:R-:W0:Y:S01]  /*10a10*/  MUFU.EX2 R20, R20 ;  /* 0x0000001400147308 */ /* 0x000e220000000800 */
[----:B------:R-:W-:Y:S01]  /*10a20*/  FSEL R168, R168, RZ, P4 ;  /* 0x000000ffa8a87208 */ /* 0x000fe20002000000 */
[----:B------:R-:W-:-:S04]  /*10a30*/  FADD.FTZ R0, R230, R0 ;  /* 0x00000000e6007221 */ /* 0x000fc80000010000 */
[----:B------:R-:W-:Y:S01]  /*10a40*/  FADD.FTZ R0, R173, R0 ;  /* 0x00000000ad007221 */ /* 0x000fe20000010000 */
        /* <DEDUP_REMOVED lines=10> */
[----:B0-----:R0:W-:Y:S01]  /*10af0*/  @!P3 STS [R19+0x38420], R20 ;  /* 0x038420141300b388 */ /* 0x0011e20000000800 */
[-CC-:B------:R-:W-:Y:S01]  /*10b00*/  FFMA.FTZ R178, R178, R14.reuse, -R168.reuse ;  /* 0x0000000eb2b27223 */ /* 0x180fe200000108a8 */
[-CC-:B------:R-:W-:Y:S01]  /*10b10*/  FFMA.FTZ R205, R179, R14.reuse, -R168.reuse ;  /* 0x0000000eb3cd7223 */ /* 0x180fe200000108a8 */
[-CC-:B------:R-:W-:Y:S01]  /*10b20*/  FFMA.FTZ R182, R182, R14.reuse, -R168.reuse ;  /* 0x0000000eb6b67223 */ /* 0x180fe200000108a8 */
[-C--:B------:R-:W-:Y:S01]  /*10b30*/  FFMA.FTZ R183, R183, R14.reuse, -R168 ;  /* 0x0000000eb7b77223 */ /* 0x080fe200000108a8 */
[----:B------:R-:W-:Y:S01]  /*10b40*/  FADD.FTZ R0, R176, R0 ;  /* 0x00000000b0007221 */ /* 0x000fe20000010000 */
[----:B------:R-:W-:Y:S01]  /*10b50*/  FFMA.FTZ R153, R153, R14, -R168 ;  /* 0x0000000e99997223 */ /* 0x000fe200000108a8 */
[----:B------:R1:W-:Y:S01]  /*10b60*/  MUFU.EX2 R179, R158 ;  /* 0x0000009e00b37308 */ /* 0x0003e20000000800 */
[----:B------:R-:W-:Y:S01]  /*10b70*/  FMUL.FTZ R26, R26, R20 ;  /* 0x000000141a1a7220 */ /* 0x000fe20000410000 */
[----:B------:R-:W-:Y:S01]  /*10b80*/  FADD.FTZ R0, R177, R0 ;  /* 0x00000000b1007221 */ /* 0x000fe20000010000 */
[----:B0-----:R-:W-:Y:S01]  /*10b90*/  FFMA.FTZ R19, R166, R14, -R168 ;  /* 0x0000000ea6137223 */ /* 0x001fe200000108a8 */
[----:B------:R-:W-:-:S02]  /*10ba0*/  IMAD R168, R200, 0x1000, R193 ;  /* 0x00001000c8a87824 */ /* 0x000fc400078e02c1 */
[-C--:B------:R-:W-:Y:S01]  /*10bb0*/  FMUL.FTZ R27, R27, R20.reuse ;  /* 0x000000141b1b7220 */ /* 0x080fe20000410000 */
[-C--:B------:R-:W-:Y:S01]  /*10bc0*/  FMUL.FTZ R30, R30, R20.reuse ;  /* 0x000000141e1e7220 */ /* 0x080fe20000410000 */
[----:B------:R-:W-:Y:S01]  /*10bd0*/  FMUL.FTZ R31, R31, R20 ;  /* 0x000000141f1f7220 */ /* 0x000fe20000410000 */
[----:B------:R-:W0:Y:S01]  /*10be0*/  MUFU.EX2 R166, R180 ;  /* 0x000000b400a67308 */ /* 0x000e220000000800 */
[----:B-1----:R-:W-:Y:S01]  /*10bf0*/  F2FP.F16.F32.PACK_AB R158, R165, R164 ;  /* 0x000000a4a59e723e */ /* 0x002fe200000000ff */
[----:B------:R-:W-:Y:S01]  /*10c00*/  FMUL.FTZ R34, R34, R20 ;  /* 0x0000001422227220 */ /* 0x000fe20000410000 */
[----:B------:R-:W-:Y:S01]  /*10c10*/  F2FP.F16.F32.PACK_AB R164, R177, R176 ;  /* 0x000000b0b1a4723e */ /* 0x000fe200000000ff */
[-C--:B------:R-:W-:Y:S01]  /*10c20*/  FMUL.FTZ R35, R35, R20.reuse ;  /* 0x0000001423237220 */ /* 0x080fe20000410000 */
[----:B------:R-:W-:Y:S01]  /*10c30*/  R2UR UR6, R168 ;  /* 0x00000000a80672ca */ /* 0x000fe200000e0000 */
        /* <DEDUP_REMOVED lines=10> */
[----:B------:R2:W-:Y:S01]  /*10ce0*/  MUFU.EX2 R206, R154 ;  /* 0x0000009a00ce7308 */ /* 0x0005e20000000800 */
[----:B-1----:R-:W-:Y:S01]  /*10cf0*/  F2FP.F16.F32.PACK_AB R162, R173, R230 ;  /* 0x000000e6ada2723e */ /* 0x002fe200000000ff */
[----:B0-----:R-:W-:Y:S01]  /*10d00*/  FADD.FTZ R0, R166, R0 ;  /* 0x00000000a6007221 */ /* 0x001fe20000010000 */
[----:B------:R-:W-:Y:S01]  /*10d10*/  F2FP.F16.F32.PACK_AB R166, R169, R166 ;  /* 0x000000a6a9a6723e */ /* 0x000fe200000000ff */
[-C--:B------:R-:W-:Y:S01]  /*10d20*/  FMUL.FTZ R55, R55, R20.reuse ;  /* 0x0000001437377220 */ /* 0x080fe20000410000 */
[-C--:B------:R-:W-:Y:S01]  /*10d30*/  FMUL.FTZ R58, R58, R20.reuse ;  /* 0x000000143a3a7220 */ /* 0x080fe20000410000 */
[-C--:B------:R-:W-:Y:S01]  /*10d40*/  FMUL.FTZ R59, R59, R20.reuse ;  /* 0x000000143b3b7220 */ /* 0x080fe20000410000 */
[----:B------:R-:W-:Y:S01]  /*10d50*/  FMUL.FTZ R62, R62, R20 ;  /* 0x000000143e3e7220 */ /* 0x000fe20000410000 */
[----:B------:R-:W-:Y:S01]  /*10d60*/  MUFU.EX2 R174, R155 ;  /* 0x0000009b00ae7308 */ /* 0x000fe20000000800 */
[----:B--2---:R-:W-:Y:S01]  /*10d70*/  F2FP.F16.F32.PACK_AB R154, R157, R156 ;  /* 0x0000009c9d9a723e */ /* 0x004fe200000000ff */
[----:B------:R-:W-:Y:S01]  /*10d80*/  FMUL.FTZ R63, R63, R20 ;  /* 0x000000143f3f7220 */ /* 0x000fe20000410000 */
[----:B------:R-:W-:Y:S01]  /*10d90*/  F2FP.F16.F32.PACK_AB R156, R161, R160 ;  /* 0x000000a0a19c723e */ /* 0x000fe200000000ff */
[----:B------:R-:W-:Y:S01]  /*10da0*/  FMUL.FTZ R66, R66, R20 ;  /* 0x0000001442427220 */ /* 0x000fe20000410000 */
[----:B------:R-:W-:Y:S01]  /*10db0*/  F2FP.F16.F32.PACK_AB R160, R203, R202 ;  /* 0x000000cacba0723e */ /* 0x000fe200000000ff */
        /* <DEDUP_REMOVED lines=43> */
[----:B-1----:R-:W-:Y:S01]  /*11070*/  F2FP.F16.F32.PACK_AB R153, R174, R206 ;  /* 0x000000ceae99723e */ /* 0x002fe200000000ff */
[----:B------:R-:W-:Y:S01]  /*11080*/  BAR.SYNC.DEFER_BLOCKING 0xf, 0x100 ;  /* 0x03c4000000007b1d */ /* 0x000fe20000010000 */
        /* <DEDUP_REMOVED lines=9> */
[----:B------:R-:W-:Y:S01]  /*11120*/  FMUL.FTZ R151, R151, R20 ;  /* 0x0000001497977220 */ /* 0x000fe20000410000 */
[----:B------:R-:W-:Y:S01]  /*11130*/  FFMA.FTZ R202, R20, R8, R206 ;  /* 0x0000000814ca7223 */ /* 0x000fe200000100ce */
[----:B------:R-:W-:-:S02]  /*11140*/  VIADD R8, R168, 0x80 ;  /* 0x00000080a8087836 */ /* 0x000fc40000000000 */
[----:B------:R-:W-:Y:S01]  /*11150*/  FADD.FTZ R0, R169, R0 ;  /* 0x00000000a9007221 */ /* 0x000fe20000010000 */
[----:B------:R-:W0:Y:S01]  /*11160*/  MUFU.EX2 R175, R175 ;  /* 0x000000af00af7308 */ /* 0x000e220000000800 */
[----:B--2---:R-:W-:Y:S01]  /*11170*/  F2FP.F16.F32.PACK_AB R161, R171, R177 ;  /* 0x000000b1aba1723e */ /* 0x004fe200000000ff */
[----:B------:R-:W-:Y:S02]  /*11180*/  IMAD.MOV.U32 R9, RZ, RZ, 0x40000040 ;  /* 0x40000040ff097424 */ /* 0x000fe400078e00ff */
[----:B------:R-:W-:Y:S01]  /*11190*/  FADD.FTZ R202, R174, R202 ;  /* 0x000000caaeca7221 */ /* 0x000fe20000010000 */
[----:B------:R-:W-:Y:S01]  /*111a0*/  IMAD.MOV.U32 R169, RZ, RZ, 0x40000040 ;  /* 0x40000040ffa97424 */ /* 0x000fe200078e00ff */
[----:B------:R-:W-:Y:S01]  /*111b0*/  ISETP.GT.AND P3, PT, R15, R208, PT ;  /* 0x000000d00f00720c */ /* 0x000fe20003f64270 */
[----:B------:R-:W-:Y:S02]  /*111c0*/  IMAD.MOV.U32 R20, RZ, RZ, R170 ;  /* 0x000000ffff147224 */ /* 0x000fe400078e00aa */
[----:B------:R-:W-:Y:S01]  /*111d0*/  FADD.FTZ R179, R179, R202 ;  /* 0x000000cab3b37221 */ /* 0x000fe20000010000 */
[----:B------:R-:W-:Y:S01]  /*111e0*/  MUFU.EX2 R178, R178 ;  /* 0x000000b200b27308 */ /* 0x000fe20000000800 */
[----:B------:R1:W-:Y:S02]  /*111f0*/  STSM.16.M88.4 [R198+0x36400], R152 ;  /* 0x03640098c6007844 */ /* 0x0003e40000000200 */
[----:B------:R-:W-:-:S02]  /*11200*/  FADD.FTZ R180, R180, R179 ;  /* 0x000000b3b4b47221 */ /* 0x000fc40000010000 */
[----:B------:R2:W-:Y:S02]  /*11210*/  STSM.16.M88.4 [R211], R156 ;  /* 0x0000009cd3007844 */ /* 0x0005e40000000200 */
[----:B------:R-:W-:Y:S01]  /*11220*/  FADD.FTZ R180, R181, R180 ;  /* 0x000000b4b5b47221 */ /* 0x000fe20000010000 */
[----:B------:R-:W3:Y:S01]  /*11230*/  MUFU.EX2 R205, R205 ;  /* 0x000000cd00cd7308 */ /* 0x000ee20000000800 */
[----:B0-----:R-:W-:Y:S02]  /*11240*/  F2FP.F16.F32.PACK_AB R163, R175, R204 ;  /* 0x000000ccafa3723e */ /* 0x001fe400000000ff */
[----:B------:R-:W-:-:S03]  /*11250*/  FADD.FTZ R180, R173, R180 ;  /* 0x000000b4adb47221 */ /* 0x000fc60000010000 */
[----:B------:R2:W-:Y:S01]  /*11260*/  STSM.16.M88.4 [R199], R160 ;  /* 0x000000a0c7007844 */ /* 0x0005e20000000200 */
[----:B------:R-:W-:Y:S01]  /*11270*/  FADD.FTZ R19, R19, R180 ;  /* 0x000000b413137221 */ /* 0x000fe20000010000 */
[----:B------:R-:W-:Y:S03]  /*11280*/  MUFU.EX2 R182, R182 ;  /* 0x000000b600b67308 */ /* 0x000fe60000000800 */
[----:B------:R-:W-:Y:S01]  /*11290*/  FADD.FTZ R176, R176, R19 ;  /* 0x00000013b0b07221 */ /* 0x000fe20000010000 */
[----:B------:R-:W-:-:S03]  /*112a0*/  IMAD.MOV.U32 R19, RZ, RZ, R200 ;  /* 0x000000ffff137224 */ /* 0x000fc600078e00c8 */
[----:B------:R-:W-:Y:S01]  /*112b0*/  FADD.FTZ R176, R177, R176 ;  /* 0x000000b0b1b07221 */ /* 0x000fe20000010000 */
[----:B------:R-:W0:Y:S01]  /*112c0*/  MUFU.EX2 R183, R183 ;  /* 0x000000b700b77308 */ /* 0x000e220000000800 */
[----:B---3--:R-:W-:Y:S02]  /*112d0*/  F2FP.F16.F32.PACK_AB R165, R205, R178 ;  /* 0x000000b2cda5723e */ /* 0x008fe400000000ff */
[----:B------:R-:W-:-:S04]  /*112e0*/  FADD.FTZ R171, R171, R176 ;  /* 0x000000b0abab7221 */ /* 0x000fc80000010000 */
[----:B------:R-:W-:-:S04]  /*112f0*/  FADD.FTZ R204, R204, R171 ;  /* 0x000000abcccc7221 */ /* 0x000fc80000010000 */
[----:B------:R-:W-:-:S04]  /*11300*/  FADD.FTZ R175, R175, R204 ;  /* 0x000000ccafaf7221 */ /* 0x000fc80000010000 */
[----:B------:R-:W-:Y:S01]  /*11310*/  FADD.FTZ R178, R178, R175 ;  /* 0x000000afb2b27221 */ /* 0x000fe20000010000 */
[----:B0-----:R-:W-:-:S03]  /*11320*/  F2FP.F16.F32.PACK_AB R167, R183, R182 ;  /* 0x000000b6b7a7723e */ /* 0x001fc600000000ff */
[----:B------:R-:W-:Y:S02]  /*11330*/  FADD.FTZ R205, R205, R178 ;  /* 0x000000b2cdcd7221 */ /* 0x000fe40000010000 */
[----:B------:R2:W-:Y:S01]  /*11340*/  STSM.16.M88.4 [R210], R164 ;  /* 0x000000a4d2007844 */ /* 0x0005e20000000200 */
[----:B------:R-:W-:-:S06]  /*11350*/  WARPGROUP.ARRIVE ;  /* 0x00000000000079c5 */ /* 0x000fcc0000000000 */
[----:B------:R-:W-:Y:S01]  /*11360*/  HGMMA.64x256x16.F32 R24, R152, gdesc[UR4].tnspB, R24, gsb0 ;  /* 0x43e0000498187df0 */ /* 0x000fe20008000818 */
[----:B------:R-:W-:Y:S01]  /*11370*/  R2UR UR6, R8 ;  /* 0x00000000080672ca */ /* 0x000fe200000e0000 */
[C---:B------:R-:W-:Y:S01]  /*11380*/  VIADD R8, R168.reuse, 0x100 ;  /* 0x00000100a8087836 */ /* 0x040fe20000000000 */
[----:B------:R-:W-:Y:S01]  /*11390*/  R2UR UR7, R9 ;  /* 0x00000000090772ca */ /* 0x000fe200000e0000 */
[----:B------:R-:W-:Y:S02]  /*113a0*/  IMAD.MOV.U32 R9, RZ, RZ, 0x40000040 ;  /* 0x40000040ff097424 */ /* 0x000fe400078e00ff */
[----:B------:R-:W-:Y:S01]  /*113b0*/  VIADD R168, R168, 0x180 ;  /* 0x00000180a8a87836 */ /* 0x000fe20000000000 */
[----:B------:R-:W-:Y:S02]  /*113c0*/  WARPGROUP.DEPBAR.LE gsb0, 0x0 ;  /* 0x00008000000079c5 */ /* 0x000fe40000010000 */
[----:B------:R-:W-:Y:S01]  /*113d0*/  WARPGROUP.ARRIVE ;  /* 0x00000000000079c5 */ /* 0x000fe20000000000 */
[----:B-1----:R-:W-:-:S04]  /*113e0*/  VIADD R152, R15, 0xffffffff ;  /* 0xffffffff0f987836 */ /* 0x002fc80000000000 */
[----:B------:R-:W-:-:S14]  /*113f0*/  IMAD.MOV.U32 R15, RZ, RZ, R152 ;  /* 0x000000ffff0f7224 */ /* 0x000fdc00078e0098 */
[----:B------:R-:W-:Y:S01]  /*11400*/  HGMMA.64x256x16.F32 R24, R156, gdesc[UR4].tnspB, R24, gsb0 ;  /* 0x43e000049c187df0 */ /* 0x000fe20008000818 */
[----:B------:R-:W-:Y:S01]  /*11410*/  R2UR UR6, R8 ;  /* 0x00000000080672ca */ /* 0x000fe200000e0000 */
[----:B------:R-:W-:Y:S01]  /*11420*/  FADD.FTZ R8, R182, R205 ;  /* 0x000000cdb6087221 */ /* 0x000fe20000010000 */
[----:B------:R-:W-:Y:S01]  /*11430*/  R2UR UR7, R9 ;  /* 0x00000000090772ca */ /* 0x000fe200000e0000 */
[----:B------:R-:W-:Y:S02]  /*11440*/  IMAD.MOV.U32 R9, RZ, RZ, R172 ;  /* 0x000000ffff097224 */ /* 0x000fe400078e00ac */
[----:B------:R-:W-:Y:S01]  /*11450*/  FADD.FTZ R8, R183, R8 ;  /* 0x00000008b7087221 */ /* 0x000fe20000010000 */
[----:B------:R-:W-:Y:S02]  /*11460*/  WARPGROUP.DEPBAR.LE gsb0, 0x0 ;  /* 0x00008000000079c5 */ /* 0x000fe40000010000 */
[----:B------:R-:W-:-:S15]  /*11470*/  WARPGROUP.ARRIVE ;  /* 0x00000000000079c5 */ /* 0x000fde0000000000 */
[----:B------:R-:W-:-:S04]  /*11480*/  NOP ;  /* 0x0000000000007918 */ /* 0x000fc80000000000 */
        /* <DEDUP_REMOVED lines=19> */
.L_x_6810:
[----:B------:R-:W-:Y:S02]  /*115c0*/  IMAD.MOV.U32 R20, RZ, RZ, R170 ;  /* 0x000000ffff147224 */ /* 0x000fe400078e00aa */
[----:B------:R-:W-:Y:S02]  /*115d0*/  IMAD.MOV.U32 R9, RZ, RZ, R172 ;  /* 0x000000ffff097224 */ /* 0x000fe400078e00ac */
[----:B------:R-:W-:Y:S02]  /*115e0*/  IMAD.MOV.U32 R19, RZ, RZ, R200 ;  /* 0x000000ffff137224 */ /* 0x000fe400078e00c8 */
[----:B------:R-:W-:-:S07]  /*115f0*/  IMAD.MOV.U32 R15, RZ, RZ, R152 ;  /* 0x000000ffff0f7224 */ /* 0x000fce00078e0098 */
.L_x_6809:
[----:B------:R-:W-:Y:S05]  /*11600*/  BSYNC B1 ;  /* 0x0000000000017941 */ /* 0x000fea0003800000 */
.L_x_6808:
[----:B------:R-:W0:Y:S01]  /*11610*/  LDC R152, c[0x0][0x448] ;  /* 0x00011200ff987b82 */ /* 0x000e220000000800 */
[----:B------:R-:W-:-:S07]  /*11620*/  IADD3 R155, R184, 0x1, -R23 ;  /* 0x00000001b89b7810 */ /* 0x000fce0007ffe817 */
[----:B--2---:R-:W1:Y:S01]  /*11630*/  LDC R156, c[0x0][0xadc] ;  /* 0x0002b700ff9c7b82 */ /* 0x004e620000000800 */
[----:B0-----:R-:W-:Y:S01]  /*11640*/  ISETP.NE.AND P5, PT, R152, 0x1, PT ;  /* 0x000000019800780c */ /* 0x001fe20003fa5270 */
[----:B------:R-:W-:Y:S01]  /*11650*/  VIADD R152, R195, 0x3f ;  /* 0x0000003fc3987836 */ /* 0x000fe20000000000 */
[----:B-1----:R-:W-:-:S11]  /*11660*/  ISETP.GE.AND P6, PT, R156, 0x1, PT ;  /* 0x000000019c00780c */ /* 0x002fd60003fc6270 */
[----:B------:R-:W0:Y:S08]  /*11670*/  @P5 LDC R153, c[0x0][0x44c] ;  /* 0x00011300ff995b82 */ /* 0x000e300000000800 */
[----:B------:R-:W1:Y:S01]  /*11680*/  @P5 LDC R154, c[0x0][0x450] ;  /* 0x00011400ff9a5b82 */ /* 0x000e620000000800 */
[----:B0-----:R-:W-:-:S05]  /*11690*/  @P5 IMAD.HI.U32 R153, R152, R153, RZ ;  /* 0x0000009998995227 */ /* 0x001fca00078e00ff */
[----:B-1----:R-:W-:-:S05]  /*116a0*/  @P5 SHF.R.U32.HI R152, RZ, R154, R153 ;  /* 0x0000009aff985219 */ /* 0x002fca0000011699 */
        /* <DEDUP_REMOVED lines=14> */
.L_x_6832:
[----:B------:R-:W-:-:S13]  /*11790*/  ISETP.NE.AND P2, PT, R156, 0x1, PT ;  /* 0x000000019c00780c */ /* 0x000fda0003f45270 */
[----:B------:R-:W0:Y:S02]  /*117a0*/  @P2 LDC.64 R152, c[0x0][0xae0] ;  /* 0x0002b800ff982b82 */ /* 0x000e240000000a00 */
[----:B0-----:R-:W-:-:S05]  /*117b0*/  @P2 IMAD.HI.U32 R152, R21, R152, RZ ;  /* 0x0000009815982227 */ /* 0x001fca00078e00ff */
[----:B------:R-:W-:-:S07]  /*117c0*/  @P2 SHF.R.U32.HI R21, RZ, R153, R152 ;  /* 0x00000099ff152219 */ /* 0x000fce0000011698 */
.L_x_6833:
[----:B------:R-:W-:Y:S05]  /*117d0*/  BSYNC B0 ;  /* 0x0000000000007941 */ /* 0x000fea0003800000 */
.L_x_6831:
[----:B------:R-:W-:-:S05]  /*117e0*/  IMAD R21, R21, R156, RZ ;  /* 0x0000009c15157224 */ /* 0x000fca00078e02ff */
[----:B------:R-:W-:-:S07]  /*117f0*/  VIMNMX R154, R154, R21, !PT ;  /* 0x000000159a9a7248 */ /* 0x000fce0007fe0100 */
.L_x_6830:
        /* <DEDUP_REMOVED lines=13> */
.L_x_6847:
[----:B------:R-:W-:Y:S01]  /*118d0*/  VIADD R19, R204, 0x1 ;  /* 0x00000001cc137836 */ /* 0x000fe20000000000 */
[C---:B------:R-:W-:Y:S01]  /*118e0*/  ISETP.GT.AND P2, PT, R21.reuse, R205, PT ;  /* 0x000000cd1500720c */ /* 0x040fe20003f44270 */
[----:B------:R-:W-:-:S03]  /*118f0*/  VIADD R21, R21, 0xffffffff ;  /* 0xffffffff15157836 */ /* 0x000fc60000000000 */
[----:B------:R-:W-:-:S04]  /*11900*/  ISETP.NE.AND P3, PT, R19, 0x2, PT ;  /* 0x000000021300780c */ /* 0x000fc80003f65270 */
[----:B------:R-:W-:Y:S02]  /*11910*/  SEL R9, RZ, 0x1, P3 ;  /* 0x00000001ff097807 */ /* 0x000fe40001800000 */
[----:B------:R-:W-:Y:S02]  /*11920*/  SEL R19, R19, RZ, P3 ;  /* 0x000000ff13137207 */ /* 0x000fe40001800000 */
[----:B------:R-:W-:Y:S01]  /*11930*/  LOP3.LUT R22, R22, R9, RZ, 0x3c, !PT ;  /* 0x0000000916167212 */ /* 0x000fe200078e3cff */
[----:B0-----:R-:W-:Y:S06]  /*11940*/  @!P0 BRA `(.L_x_6837) ;  /* 0x0000000000048947 */ /* 0x001fec0003800000 */
[----:B------:R-:W-:Y:S01]  /*11950*/  BPT.TRAP 0x1 ;  /* 0x000000040000795c */ /* 0x000fe20000300000 */
.L_x_6837:
[----:B------:R-:W-:Y:S01]  /*11960*/  IMAD R15, R19, 0x8, R18 ;  /* 0x00000008130f7824 */ /* 0x000fe200078e0212 */
[----:B------:R-:W-:-:S04]  /*11970*/  SHF.L.U32 R9, R22, 0x1f, RZ ;  /* 0x0000001f16097819 */ /* 0x000fc800000006ff */
[----:B------:R0:W1:Y:S01]  /*11980*/  SYNCS.PHASECHK.TRANS64.TRYWAIT P3, [R15+URZ+0x38830], R9 ;  /* 0x038830090f0075a7 */ /* 0x000062000806017f */
[----:B------:R-:W-:Y:S05]  /*11990*/  @!P0 BRA `(.L_x_6838) ;  /* 0x0000000000048947 */ /* 0x000fea0003800000 */
[----:B------:R-:W-:Y:S01]  /*119a0*/  BPT.TRAP 0x1 ;  /* 0x000000040000795c */ /* 0x000fe20000300000 */
.L_x_6838:
[----:B------:R-:W-:Y:S01]  /*119b0*/  BSSY B2, `(.L_x_6839) ;  /* 0x0000006000027945 */ /* 0x000fe20003800000 */
[----:B------:R-:W-:Y:S02]  /*119c0*/  IMAD R156, R19, 0x200, R191 ;  /* 0x00000200139c7824 */ /* 0x000fe400078e02bf */
[----:B------:R-:W-:Y:S01]  /*119d0*/  IMAD.MOV.U32 R157, RZ, RZ, 0x40000040 ;  /* 0x40000040ff9d7424 */ /* 0x000fe200078e00ff */
[----:B-1----:R-:W-:Y:S06]  /*119e0*/  @P3 BRA `(.L_x_6840) ;  /* 0x0000000000083947 */ /* 0x002fec0003800000 */
[----:B------:R-:W1:Y:S02]  /*119f0*/  SYNCS.PHASECHK.TRANS64.TRYWAIT P3, [R15+URZ+0x38830], R9 ;  /* 0x038830090f0075a7 */ /* 0x000e64000806017f */
[----:B-1----:R-:W-:Y:S05]  /*11a00*/  @!P3 BRA `(.L_x_6841) ;  /* 0x0000015400b4b947 */ /* 0x002fea0003800000 */
.L_x_6840:
[----:B------:R-:W-:Y:S05]  /*11a10*/  BSYNC B2 ;  /* 0x0000000000027941 */ /* 0x000fea0003800000 */
.L_x_6839:
        /* <DEDUP_REMOVED lines=36> */
.L_x_6842:
[----:B------:R2:W3:Y:S01]  /*11c60*/  SYNCS.PHASECHK.TRANS64.TRYWAIT P3, [R15+URZ+0x38850], R9 ;  /* 0x038850090f0075a7 */ /* 0x0004e2000806017f */
[----:B------:R-:W-:Y:S05]  /*11c70*/  @!P0 BRA `(.L_x_6843) ;  /* 0x0000000000048947 */ /* 0x000fea0003800000 */
[----:B------:R-:W-:Y:S01]  /*11c80*/  BPT.TRAP 0x1 ;  /* 0x000000040000795c */ /* 0x000fe20000300000 */
.L_x_6843:
[----:B------:R-:W-:Y:S04]  /*11c90*/  BSSY B2, `(.L_x_6844) ;  /* 0x0000004000027945 */ /* 0x000fe80003800000 */
[----:B---3--:R-:W-:Y:S05]  /*11ca0*/  @P3 BRA `(.L_x_6845) ;  /* 0x0000000000083947 */ /* 0x008fea0003800000 */
[----:B------:R-:W3:Y:S02]  /*11cb0*/  SYNCS.PHASECHK.TRANS64.TRYWAIT P3, [R15+URZ+0x38850], R9 ;  /* 0x038850090f0075a7 */ /* 0x000ee4000806017f */
[----:B---3--:R-:W-:Y:S05]  /*11cc0*/  @!P3 BRA `(.L_x_6846) ;  /* 0x000001540018b947 */ /* 0x008fea0003800000 */
.L_x_6845:
[----:B------:R-:W-:Y:S05]  /*11cd0*/  BSYNC B2 ;  /* 0x0000000000027941 */ /* 0x000fea0003800000 */
.L_x_6844:
        /* <DEDUP_REMOVED lines=10> */
[----:B------:R-:W-:-:S02]  /*11d80*/  VIADD R201, R200, 0x800 ;  /* 0x00000800c8c97836 */ /* 0x000fc40000000000 */
[----:B------:R-:W-:Y:S02]  /*11d90*/  VIADD R208, R2, 0x800 ;  /* 0x0000080002d07836 */ /* 0x000fe40000000000 */
[----:B------:R-:W-:-:S05]  /*11da0*/  IMAD.MOV.U32 R209, RZ, RZ, 0xa00 ;  /* 0x00000a00ffd17424 */ /* 0x000fca00078e00ff */
        /* <DEDUP_REMOVED lines=219> */
[----:B------:R-:W-:Y:S01]  /*12b60*/  VIADD R208, R200, 0xa00 ;  /* 0x00000a00c8d07836 */ /* 0x000fe20000000000 */
[----:B------:R-:W-:Y:S01]  /*12b70*/  R2UR UR7, R209 ;  /* 0x00000000d10772ca */ /* 0x000fe200000e0000 */
        /* <DEDUP_REMOVED lines=120> */
[C---:B------:R-:W-:Y:S01]  /*13300*/  IMAD.IADD R206, R208.reuse, 0x1, R9 ;  /* 0x00000001d0ce7824 */ /* 0x040fe200078e0209 */
[----:B------:R-:W-:Y:S01]  /*13310*/  R2UR UR5, R207 ;  /* 0x00000000cf0572ca */ /* 0x000fe200000e0000 */
[----:B------:R-:W-:Y:S02]  /*13320*/  IMAD.MOV.U32 R207, RZ, RZ, 0x40000040 ;  /* 0x40000040ffcf7424 */ /* 0x000fe400078e00ff */
[--C-:B------:R-:W-:Y:S01]  /*13330*/  IMAD.IADD R208, R208, 0x1, R14.reuse ;  /* 0x00000001d0d07824 */ /* 0x100fe200078e020e */
[----:B------:R-:W-:Y:S01]  /*13340*/  R2UR UR6, R206 ;  /* 0x00000000ce0672ca */ /* 0x000fe200000e0000 */
[----:B------:R-:W-:Y:S01]  /*13350*/  IMAD.IADD R206, R201, 0x1, R14 ;  /* 0x00000001c9ce7824 */ /* 0x000fe200078e020e */
[----:B------:R-:W-:Y:S01]  /*13360*/  R2UR UR7, R207 ;  /* 0x00000000cf0772ca */ /* 0x000fe200000e0000 */
[----:B------:R-:W-:-:S02]  /*13370*/  IMAD.MOV.U32 R207, RZ, RZ, 0x40000040 ;  /* 0x40000040ffcf7424 */ /* 0x000fc400078e00ff */
[----:B------:R-:W-:Y:S02]  /*13380*/  IMAD.MOV.U32 R201, RZ, RZ, 0x40 ;  /* 0x00000040ffc97424 */ /* 0x000fe400078e00ff */
[----:B------:R-:W-:-:S03]  /*13390*/  IMAD.MOV.U32 R9, RZ, RZ, 0x1000 ;  /* 0x00001000ff097424 */ /* 0x000fc600078e00ff */
[----:B------:R-:W-:Y:S02]  /*133a0*/  SEL R201, R201, 0x3e, P3 ;  /* 0x0000003ec9c97807 */ /* 0x000fe40001800000 */
[----:B------:R-:W-:Y:S02]  /*133b0*/  SEL R9, R9, 0xf80, P3 ;  /* 0x00000f8009097807 */ /* 0x000fe40001800000 */
[----:B------:R-:W-:Y:S02]  /*133c0*/  LOP3.LUT R201, R201, 0x6, RZ, 0xc0, !PT ;  /* 0x00000006c9c97812 */ /* 0x000fe400078ec0ff */
[----:B------:R-:W-:-:S04]  /*133d0*/  LOP3.LUT R9, R9, 0x1e00, RZ, 0xc0, !PT ;  /* 0x00001e0009097812 */ /* 0x000fc800078ec0ff */
        /* <DEDUP_REMOVED lines=17> */
[----:B------:R-:W-:Y:S01]  /*134f0*/  IMAD R200, R19, 0x1000, R193 ;  /* 0x0000100013c87824 */ /* 0x000fe200078e02c1 */
[----:B------:R-:W-:Y:S01]  /*13500*/  R2UR UR7, R201 ;  /* 0x00000000c90772ca */ /* 0x000fe200000e0000 */
[----:B------:R-:W-:Y:S01]  /*13510*/  IMAD.MOV.U32 R201, RZ, RZ, 0x40000040 ;  /* 0x40000040ffc97424 */ /* 0x000fe200078e00ff */
[----:B------:R-:W-:Y:S02]  /*13520*/  WARPGROUP.DEPBAR.LE gsb0, 0x0 ;  /* 0x00008000000079c5 */ /* 0x000fe40000010000 */
[----:B------:R-:W-:-:S09]  /*13530*/  WARPGROUP.ARRIVE ;  /* 0x00000000000079c5 */ /* 0x000fd20000000000 */
[----:B------:R-:W-:Y:S01]  /*13540*/  HGMMA.64x64x16.F32 R152, gdesc[UR4], R152, gsb0 ;  /* 0x00e00000049879f0 */ /* 0x000fe20008000898 */
[----:B------:R-:W-:Y:S02]  /*13550*/  R2UR UR7, R201 ;  /* 0x00000000c90772ca */ /* 0x000fe400000e0000 */
        /* <DEDUP_REMOVED lines=46> */
[-CC-:B------:R-:W-:Y:S01]  /*13840*/  FFMA.FTZ R152, R152, R14.reuse, -R206.reuse ;  /* 0x0000000e98987223 */ /* 0x180fe200000108ce */
[----:B------:R-:W0:Y:S01]  /*13850*/  SHFL.BFLY PT, R164, R20, 0x1, 0x1f ;  /* 0x0c201f0014a47f89 */ /* 0x000e2200000e0000 */
[-C--:B------:R-:W-:Y:S01]  /*13860*/  FMUL.FTZ R201, R201, R14.reuse ;  /* 0x0000000ec9c97220 */ /* 0x080fe20000410000 */
        /* <DEDUP_REMOVED lines=10> */
[----:B------:R1:W2:Y:S01]  /*13910*/  MUFU.EX2 R202, R201 ;  /* 0x000000c900ca7308 */ /* 0x0002a20000000800 */
[-CC-:B------:R-:W-:Y:S01]  /*13920*/  FFMA.FTZ R180, R180, R14.reuse, -R206.reuse ;  /* 0x0000000eb4b47223 */ /* 0x180fe200000108ce */
[----:B------:R-:W-:-:S06]  /*13930*/  FFMA.FTZ R181, R181, R14, -R206 ;  /* 0x0000000eb5b57223 */ /* 0x000fcc00000108ce */
[----:B------:R-:W-:Y:S01]  /*13940*/  MUFU.EX2 R152, R152 ;  /* 0x0000009800987308 */ /* 0x000fe20000000800 */
[----:B-1----:R-:W-:Y:S01]  /*13950*/  FFMA.FTZ R201, R165, R14, -R206 ;  /* 0x0000000ea5c97223 */ /* 0x002fe200000108ce */
[----:B0-----:R-:W-:-:S06]  /*13960*/  FMNMX.FTZ R20, R20, R164, !PT ;  /* 0x000000a414147209 */ /* 0x001fcc0007810000 */
[----:B------:R-:W-:Y:S01]  /*13970*/  MUFU.EX2 R153, R153 ;  /* 0x0000009900997308 */ /* 0x000fe20000000800 */
[C---:B------:R-:W-:Y:S01]  /*13980*/  FMUL.FTZ R208, R20.reuse, R14 ;  /* 0x0000000e14d07220 */ /* 0x040fe20000410000 */
[----:B------:R-:W-:Y:S01]  /*13990*/  FADD.FTZ R164, -R20, R203 ;  /* 0x000000cb14a47221 */ /* 0x000fe20000010100 */
[-C--:B--2---:R-:W-:Y:S01]  /*139a0*/  FMUL.FTZ R24, R24, R202.reuse ;  /* 0x000000ca18187220 */ /* 0x084fe20000410000 */
[----:B------:R-:W-:Y:S01]  /*139b0*/  FMUL.FTZ R25, R25, R202 ;  /* 0x000000ca19197220 */ /* 0x000fe20000410000 */
[-CC-:B------:R-:W-:Y:S01]  /*139c0*/  FFMA.FTZ R209, R155, R14.reuse, -R208.reuse ;  /* 0x0000000e9bd17223 */ /* 0x180fe200000108d0 */
[-CC-:B------:R-:W-:Y:S01]  /*139d0*/  FFMA.FTZ R155, R158, R14.reuse, -R208.reuse ;  /* 0x0000000e9e9b7223 */ /* 0x180fe200000108d0 */
[-CC-:B------:R-:W-:Y:S01]  /*139e0*/  FFMA.FTZ R158, R162, R14.reuse, -R208.reuse ;  /* 0x0000000ea29e7223 */ /* 0x180fe200000108d0 */
[----:B------:R-:W-:Y:S02]  /*139f0*/  IMAD.MOV R162, RZ, RZ, -R197 ;  /* 0x000000ffffa27224 */ /* 0x000fe400078e0ac5 */
[-C--:B------:R-:W-:Y:S01]  /*13a00*/  FMUL.FTZ R164, R164, R14.reuse ;  /* 0x0000000ea4a47220 */ /* 0x080fe20000410000 */
[-CC-:B------:R-:W-:Y:S01]  /*13a10*/  FFMA.FTZ R154, R154, R14.reuse, -R208.reuse ;  /* 0x0000000e9a9a7223 */ /* 0x180fe200000108d0 */
[----:B------:R-:W-:Y:S01]  /*13a20*/  MUFU.EX2 R209, R209 ;  /* 0x000000d100d17308 */ /* 0x000fe20000000800 */
[--C-:B------:R-:W-:Y:S01]  /*13a30*/  FFMA.FTZ R165, R159, R14, -R208.reuse ;  /* 0x0000000e9fa57223 */ /* 0x100fe200000108d0 */
[----:B------:R-:W-:Y:S01]  /*13a40*/  ISETP.NE.AND P3, PT, R185, R162, PT ;  /* 0x000000a2b900720c */ /* 0x000fe20003f65270 */
[----:B------:R-:W-:Y:S01]  /*13a50*/  FFMA.FTZ R159, R163, R14, -R208 ;  /* 0x0000000ea39f7223 */ /* 0x000fe200000108d0 */
[----:B------:R-:W-:-:S02]  /*13a60*/  @!P1 VIADD R162, R15, 0x38840 ;  /* 0x000388400fa29836 */ /* 0x000fc40000000000 */
[-CC-:B------:R-:W-:Y:S01]  /*13a70*/  FFMA.FTZ R203, R166, R14.reuse, -R208.reuse ;  /* 0x0000000ea6cb7223 */ /* 0x180fe200000108d0 */
[-CC-:B------:R-:W-:Y:S01]  /*13a80*/  FFMA.FTZ R206, R167, R14.reuse, -R208.reuse ;  /* 0x0000000ea7ce7223 */ /* 0x180fe200000108d0 */
[-C--:B------:R-:W-:Y:S01]  /*13a90*/  FFMA.FTZ R170, R170, R14.reuse, -R208 ;  /* 0x0000000eaaaa7223 */ /* 0x080fe200000108d0 */
[----:B------:R-:W0:Y:S01]  /*13aa0*/  MUFU.EX2 R164, R164 ;  /* 0x000000a400a47308 */ /* 0x000e220000000800 */
[----:B------:R-:W-:Y:S01]  /*13ab0*/  @!P1 PRMT R162, RZ, 0x654, R162 ;  /* 0x00000654ffa29816 */ /* 0x000fe200000000a2 */
[-CC-:B------:R-:W-:Y:S01]  /*13ac0*/  FFMA.FTZ R171, R171, R14.reuse, -R208.reuse ;  /* 0x0000000eabab7223 */ /* 0x180fe200000108d0 */
[-CC-:B------:R-:W-:Y:S01]  /*13ad0*/  FFMA.FTZ R174, R174, R14.reuse, -R208.reuse ;  /* 0x0000000eaeae7223 */ /* 0x180fe200000108d0 */
[-CC-:B------:R-:W-:Y:S01]  /*13ae0*/  FFMA.FTZ R175, R175, R14.reuse, -R208.reuse ;  /* 0x0000000eafaf7223 */ /* 0x180fe200000108d0 */
[----:B------:R1:W-:Y:S01]  /*13af0*/  @!P1 SYNCS.ARRIVE.TRANS64.RED.A1T0 RZ, [R162+URZ], RZ ;  /* 0x000000ffa2ff99a7 */ /* 0x0003e2000810043f */
[----:B------:R-:W-:Y:S01]  /*13b00*/  FFMA.FTZ R178, R178, R14, -R208 ;  /* 0x0000000eb2b27223 */ /* 0x000fe200000108d0 */
[----:B------:R-:W-:Y:S01]  /*13b10*/  @!P3 IMAD R163, R204, 0x40, R194 ;  /* 0x00000040cca3b824 */ /* 0x000fe200078e02c2 */
[----:B------:R-:W2:Y:S01]  /*13b20*/  MUFU.EX2 R154, R154 ;  /* 0x0000009a009a7308 */ /* 0x000ea20000000800 */
[-C--:B------:R-:W-:Y:S01]  /*13b30*/  FMUL.FTZ R28, R28, R202.reuse ;  /* 0x000000ca1c1c7220 */ /* 0x080fe20000410000 */
[----:B------:R-:W-:Y:S01]  /*13b40*/  FMUL.FTZ R29, R29, R202 ;  /* 0x000000ca1d1d7220 */ /* 0x000fe20000410000 */
[----:B------:R-:W-:-:S02]  /*13b50*/  @!P3 IMAD R163, R163, 0x4, R18 ;  /* 0x00000004a3a3b824 */ /* 0x000fc400078e0212 */
[----:B------:R-:W-:Y:S01]  /*13b60*/  FMUL.FTZ R32, R32, R202 ;  /* 0x000000ca20207220 */ /* 0x000fe20000410000 */
[-CC-:B-1----:R-:W-:Y:S01]  /*13b70*/  FFMA.FTZ R162, R179, R14.reuse, -R208.reuse ;  /* 0x0000000eb3a27223 */ /* 0x182fe200000108d0 */
[-CC-:B------:R-:W-:Y:S01]  /*13b80*/  FFMA.FTZ R179, R182, R14.reuse, -R208.reuse ;  /* 0x0000000eb6b37223 */ /* 0x180fe200000108d0 */
[----:B------:R-:W-:Y:S01]  /*13b90*/  FFMA.FTZ R182, R183, R14, -R208 ;  /* 0x0000000eb7b67223 */ /* 0x000fe200000108d0 */
[----:B------:R-:W1:Y:S01]  /*13ba0*/  MUFU.EX2 R155, R155 ;  /* 0x0000009b009b7308 */ /* 0x000e620000000800 */
[----:B------:R-:W-:Y:S01]  /*13bb0*/  @!P3 STS [R163+0x38400], R202 ;  /* 0x038400caa300b388 */ /* 0x000fe20000000800 */
[-C--:B0-----:R-:W-:Y:S01]  /*13bc0*/  FMUL.FTZ R26, R26, R164.reuse ;  /* 0x000000a41a1a7220 */ /* 0x081fe20000410000 */
[-C--:B------:R-:W-:Y:S01]  /*13bd0*/  FMUL.FTZ R27, R27, R164.reuse ;  /* 0x000000a41b1b7220 */ /* 0x080fe20000410000 */
[-C--:B------:R-:W-:Y:S01]  /*13be0*/  FMUL.FTZ R30, R30, R164.reuse ;  /* 0x000000a41e1e7220 */ /* 0x080fe20000410000 */
[----:B------:R0:W-:Y:S01]  /*13bf0*/  @!P3 STS [R163+0x38420], R164 ;  /* 0x038420a4a300b388 */ /* 0x0001e20000000800 */
[-C--:B------:R-:W-:Y:S01]  /*13c00*/  FMUL.FTZ R31, R31, R164.reuse ;  /* 0x000000a41f1f7220 */ /* 0x080fe20000410000 */
[-C--:B------:R-:W-:Y:S01]  /*13c10*/  FMUL.FTZ R34, R34, R164.reuse ;  /* 0x000000a422227220 */ /* 0x080fe20000410000 */
[----:B------:R-:W3:Y:S01]  /*13c20*/  MUFU.EX2 R157, R157 ;  /* 0x0000009d009d7308 */ /* 0x000ee20000000800 */
[-C--:B------:R-:W-:Y:S01]  /*13c30*/  FMUL.FTZ R35, R35, R164.reuse ;  /* 0x000000a423237220 */ /* 0x080fe20000410000 */
[-C--:B------:R-:W-:Y:S01]  /*13c40*/  FMUL.FTZ R38, R38, R164.reuse ;  /* 0x000000a426267220 */ /* 0x080fe20000410000 */
[-C--:B------:R-:W-:Y:S01]  /*13c50*/  FMUL.FTZ R39, R39, R164.reuse ;  /* 0x000000a427277220 */ /* 0x080fe20000410000 */
[-C--:B------:R-:W-:Y:S01]  /*13c60*/  FMUL.FTZ R42, R42, R164.reuse ;  /* 0x000000a42a2a7220 */ /* 0x080fe20000410000 */
[-C--:B------:R-:W-:Y:S01]  /*13c70*/  FMUL.FTZ R43, R43, R164.reuse ;  /* 0x000000a42b2b7220 */ /* 0x080fe20000410000 */
[----:B------:R-:W-:Y:S01]  /*13c80*/  FMUL.FTZ R46, R46, R164 ;  /* 0x000000a42e2e7220 */ /* 0x000fe20000410000 */
[----:B0-----:R-:W-:Y:S01]  /*13c90*/  FFMA.FTZ R163, R202, R0, R152 ;  /* 0x00000000caa37223 */ /* 0x001fe20000010098 */
[----:B------:R-:W0:Y:S01]  /*13ca0*/  MUFU.EX2 R165, R165 ;  /* 0x000000a500a57308 */ /* 0x000e220000000800 */
[----:B--2---:R-:W-:Y:S01]  /*13cb0*/  FFMA.FTZ R0, R164, R8, R154 ;  /* 0x00000008a4007223 */ /* 0x004fe2000001009a */
[C---:B------:R-:W-:Y:S01]  /*13cc0*/  F2FP.F16.F32.PACK_AB R152, R153.reuse, R152 ;  /* 0x000000989998723e */ /* 0x040fe200000000ff */
[----:B------:R-:W-:Y:S01]  /*13cd0*/  FADD.FTZ R8, R153, R163 ;  /* 0x000000a399087221 */ /* 0x000fe20000010000 */
[C---:B------:R-:W-:Y:S01]  /*13ce0*/  F2FP.F16.F32.PACK_AB R153, R209.reuse, R154 ;  /* 0x0000009ad199723e */ /* 0x040fe200000000ff */
[----:B------:R-:W-:Y:S01]  /*13cf0*/  FADD.FTZ R163, R209, R0 ;  /* 0x00000000d1a37221 */ /* 0x000fe20000010000 */
[-C--:B------:R-:W-:Y:S01]  /*13d00*/  FMUL.FTZ R47, R47, R164.reuse ;  /* 0x000000a42f2f7220 */ /* 0x080fe20000410000 */
[----:B------:R-:W-:Y:S01]  /*13d10*/  FADD.FTZ R154, R207, R8 ;  /* 0x00000008cf9a7221 */ /* 0x000fe20000010000 */
[----:B------:R-:W2:Y:S01]  /*13d20*/  MUFU.EX2 R156, R156 ;  /* 0x0000009c009c7308 */ /* 0x000ea20000000800 */
[----:B-1----:R-:W-:Y:S01]  /*13d30*/  FADD.FTZ R8, R155, R163 ;  /* 0x000000a39b087221 */ /* 0x002fe20000010000 */
[-C--:B------:R-:W-:Y:S01]  /*13d40*/  FMUL.FTZ R50, R50, R164.reuse ;  /* 0x000000a432327220 */ /* 0x080fe20000410000 */
[C---:B---3--:R-:W-:Y:S01]  /*13d50*/  FADD.FTZ R163, R157.reuse, R154 ;  /* 0x0000009a9da37221 */ /* 0x048fe20000010000 */
[----:B------:R-:W-:Y:S01]  /*13d60*/  F2FP.F16.F32.PACK_AB R154, R157, R207 ;  /* 0x000000cf9d9a723e */ /* 0x000fe200000000ff */
[-C--:B------:R-:W-:Y:S01]  /*13d70*/  FMUL.FTZ R51, R51, R164.reuse ;  /* 0x000000a433337220 */ /* 0x080fe20000410000 */
[-C--:B------:R-:W-:Y:S01]  /*13d80*/  FMUL.FTZ R54, R54, R164.reuse ;  /* 0x000000a436367220 */ /* 0x080fe20000410000 */
[-C--:B------:R-:W-:Y:S01]  /*13d90*/  FMUL.FTZ R55, R55, R164.reuse ;  /* 0x000000a437377220 */ /* 0x080fe20000410000 */
[----:B------:R-:W1:Y:S01]  /*13da0*/  MUFU.EX2 R158, R158 ;  /* 0x0000009e009e7308 */ /* 0x000e620000000800 */
        /* <DEDUP_REMOVED lines=132> */
[----:B------:R-:W-:Y:S01]  /*145f0*/  FMUL.FTZ R149, R149, R202 ;  /* 0x000000ca95957220 */ /* 0x000fe20000410000 */
[----:B------:R1:W-:Y:S01]  /*14600*/  STSM.16.M88.4 [R198+0x36400], R152 ;  /* 0x03640098c6007844 */ /* 0x0003e20000000200 */
[----:B------:R-:W-:Y:S01]  /*14610*/  FADD.FTZ R183, R201, R183 ;  /* 0x000000b7c9b77221 */ /* 0x000fe20000010000 */
[----:B------:R-:W-:Y:S01]  /*14620*/  @!P1 VIADD R15, R15, 0x38860 ;  /* 0x000388600f0f9836 */ /* 0x000fe20000000000 */
[----:B------:R-:W-:Y:S01]  /*14630*/  MUFU.EX2 R180, R180 ;  /* 0x000000b400b47308 */ /* 0x000fe20000000800 */
[----:B------:R-:W-:-:S02]  /*14640*/  IMAD.MOV.U32 R204, RZ, RZ, R19 ;  /* 0x000000ffffcc7224 */ /* 0x000fc400078e0013 */
[----:B------:R-:W-:Y:S01]  /*14650*/  IMAD.MOV.U32 R202, RZ, RZ, R9 ;  /* 0x000000ffffca7224 */ /* 0x000fe200078e0009 */
[----:B------:R-:W-:-:S04]  /*14660*/  @!P1 PRMT R15, RZ, 0x654, R15 ;  /* 0x00000654ff0f9816 */ /* 0x000fc8000000000f */
[----:B------:R-:W2:Y:S01]  /*14670*/  MUFU.EX2 R181, R181 ;  /* 0x000000b500b57308 */ /* 0x000ea20000000800 */
[----:B0-----:R-:W-:-:S07]  /*14680*/  F2FP.F16.F32.PACK_AB R164, R177, R176 ;  /* 0x000000b0b1a4723e */ /* 0x001fce00000000ff */
[----:B------:R0:W-:Y:S08]  /*14690*/  MUFU.EX2 R0, R178 ;  /* 0x000000b200007308 */ /* 0x0001f00000000800 */
[----:B------:R3:W4:Y:S01]  /*146a0*/  MUFU.EX2 R8, R162 ;  /* 0x000000a200087308 */ /* 0x0007220000000800 */
[C---:B0-----:R-:W-:Y:S01]  /*146b0*/  FADD.FTZ R178, R159.reuse, R157 ;  /* 0x0000009d9fb27221 */ /* 0x041fe20000010000 */
[----:B------:R-:W-:-:S02]  /*146c0*/  F2FP.F16.F32.PACK_AB R157, R159, R158 ;  /* 0x0000009e9f9d723e */ /* 0x000fc400000000ff */
[----:B------:R-:W-:Y:S02]  /*146d0*/  F2FP.F16.F32.PACK_AB R158, R201, R160 ;  /* 0x000000a0c99e723e */ /* 0x000fe400000000ff */
[----:B------:R-:W-:Y:S01]  /*146e0*/  F2FP.F16.F32.PACK_AB R159, R206, R203 ;  /* 0x000000cbce9f723e */ /* 0x000fe200000000ff */
[----:B------:R-:W-:Y:S01]  /*146f0*/  FADD.FTZ R203, R203, R178 ;  /* 0x000000b2cbcb7221 */ /* 0x000fe20000010000 */
[----:B------:R-:W-:Y:S01]  /*14700*/  MUFU.EX2 R179, R179 ;  /* 0x000000b300b37308 */ /* 0x000fe20000000800 */
[----:B------:R-:W-:Y:S01]  /*14710*/  F2FP.F16.F32.PACK_AB R160, R169, R168 ;  /* 0x000000a8a9a0723e */ /* 0x000fe200000000ff */
[----:B------:R-:W-:Y:S01]  /*14720*/  FADD.FTZ R168, R168, R183 ;  /* 0x000000b7a8a87221 */ /* 0x000fe20000010000 */
[----:B---3--:R-:W-:Y:S01]  /*14730*/  F2FP.F16.F32.PACK_AB R162, R173, R172 ;  /* 0x000000acada2723e */ /* 0x008fe200000000ff */
[----:B------:R0:W-:Y:S01]  /*14740*/  STSM.16.M88.4 [R211], R156 ;  /* 0x0000009cd3007844 */ /* 0x0001e20000000200 */
[----:B--2---:R-:W-:Y:S01]  /*14750*/  F2FP.F16.F32.PACK_AB R166, R181, R180 ;  /* 0x000000b4b5a6723e */ /* 0x004fe200000000ff */
[----:B------:R-:W-:Y:S01]  /*14760*/  FADD.FTZ R203, R206, R203 ;  /* 0x000000cbcecb7221 */ /* 0x000fe20000010000 */
[----:B------:R-:W-:Y:S01]  /*14770*/  FADD.FTZ R169, R169, R168 ;  /* 0x000000a8a9a97221 */ /* 0x000fe20000010000 */
[----:B------:R-:W2:Y:S01]  /*14780*/  MUFU.EX2 R182, R182 ;  /* 0x000000b600b67308 */ /* 0x000ea20000000800 */
[----:B----4-:R-:W-:Y:S01]  /*14790*/  F2FP.F16.F32.PACK_AB R165, R8, R0 ;  /* 0x0000000008a5723e */ /* 0x010fe200000000ff */
[----:B------:R0:W-:Y:S01]  /*147a0*/  STSM.16.M88.4 [R199], R160 ;  /* 0x000000a0c7007844 */ /* 0x0001e20000000200 */
[----:B------:R-:W-:Y:S01]  /*147b0*/  FADD.FTZ R170, R170, R203 ;  /* 0x000000cbaaaa7221 */ /* 0x000fe20000010000 */
[----:B------:R-:W-:Y:S01]  /*147c0*/  FADD.FTZ R172, R172, R169 ;  /* 0x000000a9acac7221 */ /* 0x000fe20000010000 */
[----:B------:R-:W-:-:S02]  /*147d0*/  IMAD.MOV.U32 R203, RZ, RZ, R20 ;  /* 0x000000ffffcb7224 */ /* 0x000fc400078e0014 */
[----:B------:R-:W-:Y:S01]  /*147e0*/  FADD.FTZ R171, R171, R170 ;  /* 0x000000aaabab7221 */ /* 0x000fe20000010000 */
[----:B------:R-:W-:-:S03]  /*147f0*/  FADD.FTZ R173, R173, R172 ;  /* 0x000000acadad7221 */ /* 0x000fc60000010000 */
[----:B------:R-:W-:Y:S01]  /*14800*/  FADD.FTZ R174, R174, R171 ;  /* 0x000000abaeae7221 */ /* 0x000fe20000010000 */
[----:B------:R-:W-:-:S03]  /*14810*/  FADD.FTZ R176, R176, R173 ;  /* 0x000000adb0b07221 */ /* 0x000fc60000010000 */
[----:B------:R-:W-:Y:S01]  /*14820*/  FADD.FTZ R175, R175, R174 ;  /* 0x000000aeafaf7221 */ /* 0x000fe20000010000 */
[----:B------:R-:W-:Y:S01]  /*14830*/  FADD.FTZ R177, R177, R176 ;  /* 0x000000b0b1b17221 */ /* 0x000fe20000010000 */
[----:B--2---:R-:W-:Y:S02]  /*14840*/  F2FP.F16.F32.PACK_AB R167, R182, R179 ;  /* 0x000000b3b6a7723e */ /* 0x004fe400000000ff */
[----:B------:R-:W-:Y:S01]  /*14850*/  FADD.FTZ R175, R0, R175 ;  /* 0x000000af00af7221 */ /* 0x000fe20000010000 */
[----:B------:R-:W-:Y:S02]  /*14860*/  FADD.FTZ R0, R180, R177 ;  /* 0x000000b1b4007221 */ /* 0x000fe40000010000 */
[----:B------:R0:W-:Y:S01]  /*14870*/  STSM.16.M88.4 [R210], R164 ;  /* 0x000000a4d2007844 */ /* 0x0001e20000000200 */
[----:B------:R-:W-:Y:S01]  /*14880*/  WARPGROUP.ARRIVE ;  /* 0x00000000000079c5 */ /* 0x000fe20000000000 */
[----:B------:R-:W-:Y:S01]  /*14890*/  FADD.FTZ R8, R8, R175 ;  /* 0x000000af08087221 */ /* 0x000fe20000010000 */
[----:B------:R-:W-:-:S03]  /*148a0*/  FADD.FTZ R0, R181, R0 ;  /* 0x00000000b5007221 */ /* 0x000fc60000010000 */
[----:B------:R-:W-:Y:S01]  /*148b0*/  FADD.FTZ R179, R179, R8 ;  /* 0x00000008b3b37221 */ /* 0x000fe20000010000 */
[----:B------:R-:W-:Y:S03]  /*148c0*/  HGMMA.64x256x16.F32 R24, R152, gdesc[UR4].tnspB, R24, gsb0 ;  /* 0x43e0000498187df0 */ /* 0x000fe60008000818 */
[----:B------:R-:W-:Y:S01]  /*148d0*/  FADD.FTZ R8, R182, R179 ;  /* 0x000000b3b6087221 */ /* 0x000fe20000010000 */
[----:B------:R-:W-:Y:S02]  /*148e0*/  WARPGROUP.DEPBAR.LE gsb0, 0x0 ;  /* 0x00008000000079c5 */ /* 0x000fe40000010000 */
[----:B-1----:R-:W-:Y:S01]  /*148f0*/  VIADD R152, R200, 0x80 ;  /* 0x00000080c8987836 */ /* 0x002fe20000000000 */
[----:B------:R-:W-:Y:S01]  /*14900*/  WARPGROUP.ARRIVE ;  /* 0x00000000000079c5 */ /* 0x000fe20000000000 */
[----:B------:R-:W-:-:S03]  /*14910*/  IMAD.MOV.U32 R153, RZ, RZ, 0x40000040 ;  /* 0x40000040ff997424 */ /* 0x000fc600078e00ff */
[----:B------:R-:W-:Y:S01]  /*14920*/  R2UR UR6, R152 ;  /* 0x00000000980672ca */ /* 0x000fe200000e0000 */
[----:B------:R-:W-:Y:S01]  /*14930*/  VIADD R152, R200, 0x100 ;  /* 0x00000100c8987836 */ /* 0x000fe20000000000 */
[----:B------:R-:W-:Y:S01]  /*14940*/  R2UR UR7, R153 ;  /* 0x00000000990772ca */ /* 0x000fe200000e0000 */
[----:B------:R-:W-:-:S14]  /*14950*/  IMAD.MOV.U32 R153, RZ, RZ, 0x40000040 ;  /* 0x40000040ff997424 */ /* 0x000fdc00078e00ff */
        /* <DEDUP_REMOVED lines=26> */
[----:B------:R-:W-:Y:S05]  /*14b00*/  BSYNC B1 ;  /* 0x0000000000017941 */ /* 0x000fea0003800000 */
.L_x_6836:
[----:B0-----:R-:W-:-:S07]  /*14b10*/  IMAD.MOV.U32 R15, RZ, RZ, R21 ;  /* 0x000000ffff0f7224 */ /* 0x001fce00078e0015 */
.L_x_6835:
[----:B------:R-:W-:Y:S05]  /*14b20*/  BSYNC B0 ;  /* 0x0000000000007941 */ /* 0x000fea0003800000 */
.L_x_6834:
[----:B------:R-:W-:Y:S01]  /*14b30*/  ISETP.GE.AND P2, PT, R15, R215, PT ;  /* 0x000000d70f00720c */ /* 0x000fe20003f46270 */
[----:B------:R-:W-:-:S12]  /*14b40*/  BSSY B0, `(.L_x_6848) ;  /* 0x00003ce000007945 */ /* 0x000fd80003800000 */
[----:B------:R-:W-:Y:S05]  /*14b50*/  @!P2 BRA `(.L_x_6849) ;  /* 0x0000003c0030a947 */ /* 0x000fea0003800000 */
[----:B------:R-:W-:Y:S02]  /*14b60*/  IMAD.MOV.U32 R200, RZ, RZ, R20 ;  /* 0x000000ffffc87224 */ /* 0x000fe400078e0014 */
[----:B------:R-:W-:Y:S02]  /*14b70*/  IMAD.MOV.U32 R202, RZ, RZ, R9 ;  /* 0x000000ffffca7224 */ /* 0x000fe400078e0009 */
[----:B------:R-:W-:-:S07]  /*14b80*/  IMAD.MOV.U32 R201, RZ, RZ, R19 ;  /* 0x000000ffffc97224 */ /* 0x000fce00078e0013 */
.L_x_6868:
[----:B------:R-:W-:-:S05]  /*14b90*/  VIADD R19, R201, 0x1 ;  /* 0x00000001c9137836 */ /* 0x000fca0000000000 */
[----:B------:R-:W-:-:S04]  /*14ba0*/  ISETP.NE.AND P2, PT, R19, 0x2, PT ;  /* 0x000000021300780c */ /* 0x000fc80003f45270 */
[----:B------:R-:W-:Y:S02]  /*14bb0*/  SEL R9, RZ, 0x1, P2 ;  /* 0x00000001ff097807 */ /* 0x000fe40001000000 */
[----:B------:R-:W-:Y:S02]  /*14bc0*/  SEL R19, R19, RZ, P2 ;  /* 0x000000ff13137207 */ /* 0x000fe40001000000 */
[----:B------:R-:W-:Y:S01]  /*14bd0*/  LOP3.LUT R22, R22, R9, RZ, 0x3c, !PT ;  /* 0x0000000916167212 */ /* 0x000fe200078e3cff */
[----:B------:R-:W-:Y:S06]  /*14be0*/  @!P0 BRA `(.L_x_6850) ;  /* 0x0000000000048947 */ /* 0x000fec0003800000 */
[----:B------:R-:W-:Y:S01]  /*14bf0*/  BPT.TRAP 0x1 ;  /* 0x000000040000795c */ /* 0x000fe20000300000 */
.L_x_6850:
[----:B------:R-:W-:Y:S01]  /*14c00*/  IMAD R21, R19, 0x8, R18 ;  /* 0x0000000813157824 */ /* 0x000fe200078e0212 */
[----:B------:R-:W-:-:S04]  /*14c10*/  SHF.L.U32 R9, R22, 0x1f, RZ ;  /* 0x0000001f16097819 */ /* 0x000fc800000006ff */
[----:B------:R0:W1:Y:S01]  /*14c20*/  SYNCS.PHASECHK.TRANS64.TRYWAIT P2, [R21+URZ+0x38830], R9 ;  /* 0x03883009150075a7 */ /* 0x000062000804017f */
[----:B------:R-:W-:Y:S05]  /*14c30*/  @!P0 BRA `(.L_x_6851) ;  /* 0x0000000000048947 */ /* 0x000fea0003800000 */
[----:B------:R-:W-:Y:S01]  /*14c40*/  BPT.TRAP 0x1 ;  /* 0x000000040000795c */ /* 0x000fe20000300000 */
.L_x_6851:
[----:B------:R-:W-:Y:S01]  /*14c50*/  BSSY B1, `(.L_x_6852) ;  /* 0x0000006000017945 */ /* 0x000fe20003800000 */
[----:B------:R-:W-:Y:S02]  /*14c60*/  IMAD R156, R19, 0x200, R191 ;  /* 0x00000200139c7824 */ /* 0x000fe400078e02bf */
[----:B------:R-:W-:Y:S01]  /*14c70*/  IMAD.MOV.U32 R157, RZ, RZ, 0x40000040 ;  /* 0x40000040ff9d7424 */ /* 0x000fe200078e00ff */
[----:B-1----:R-:W-:Y:S06]  /*14c80*/  @P2 BRA `(.L_x_6853) ;  /* 0x0000000000082947 */ /* 0x002fec0003800000 */
[----:B------:R-:W1:Y:S02]  /*14c90*/  SYNCS.PHASECHK.TRANS64.TRYWAIT P2, [R21+URZ+0x38830], R9 ;  /* 0x03883009150075a7 */ /* 0x000e64000804017f */
[----:B-1----:R-:W-:Y:S05]  /*14ca0*/  @!P2 BRA `(.L_x_6854) ;  /* 0x000001240034a947 */ /* 0x002fea0003800000 */
.L_x_6853:
[----:B------:R-:W-:Y:S05]  /*14cb0*/  BSYNC B1 ;  /* 0x0000000000017941 */ /* 0x000fea0003800000 */
.L_x_6852:
        /* <DEDUP_REMOVED lines=36> */
.L_x_6855:
[----:B------:R2:W3:Y:S01]  /*14f00*/  SYNCS.PHASECHK.TRANS64.TRYWAIT P2, [R21+URZ+0x38850], R9 ;  /* 0x03885009150075a7 */ /* 0x0004e2000804017f */
[----:B------:R-:W-:Y:S05]  /*14f10*/  @!P0 BRA `(.L_x_6856) ;  /* 0x0000000000048947 */ /* 0x000fea0003800000 */
[----:B------:R-:W-:Y:S01]  /*14f20*/  BPT.TRAP 0x1 ;  /* 0x000000040000795c */ /* 0x000fe20000300000 */
.L_x_6856:
[----:B------:R-:W-:Y:S04]  /*14f30*/  BSSY B1, `(.L_x_6857) ;  /* 0x0000004000017945 */ /* 0x000fe80003800000 */
[----:B---3--:R-:W-:Y:S05]  /*14f40*/  @P2 BRA `(.L_x_6858) ;  /* 0x0000000000082947 */ /* 0x008fea0003800000 */
[----:B------:R-:W3:Y:S02]  /*14f50*/  SYNCS.PHASECHK.TRANS64.TRYWAIT P2, [R21+URZ+0x38850], R9 ;  /* 0x03885009150075a7 */ /* 0x000ee4000804017f */
[----:B---3--:R-:W-:Y:S05]  /*14f60*/  @!P2 BRA `(.L_x_6859) ;  /* 0x000001200098a947 */ /* 0x008fea0003800000 */
.L_x_6858:
[----:B------:R-:W-:Y:S05]  /*14f70*/  BSYNC B1 ;  /* 0x0000000000017941 */ /* 0x000fea0003800000 */
.L_x_6857:
        /* <DEDUP_REMOVED lines=12> */
[----:B------:R-:W-:Y:S02]  /*15040*/  IMAD.MOV.U32 R20, RZ, RZ, 0x4 ;  /* 0x00000004ff147424 */ /* 0x000fe400078e00ff */
[----:B------:R-:W-:Y:S02]  /*15050*/  IMAD.MOV.U32 R208, RZ, RZ, 0x28 ;  /* 0x00000028ffd07424 */ /* 0x000fe400078e00ff */
[----:B------:R-:W-:Y:S01]  /*15060*/  IMAD.MOV.U32 R209, RZ, RZ, 0xa00 ;  /* 0x00000a00ffd17424 */ /* 0x000fe200078e00ff */
        /* <DEDUP_REMOVED lines=10> */
[----:B0123--:R-:W0:Y:S02]  /*15110*/  SHFL.IDX PT, R9, R14, RZ, 0x1f ;  /* 0x00001fff0e097589 */ /* 0x00fe2400000e0000 */
[----:B0-----:R-:W-:-:S04]  /*15120*/  ISETP.GT.AND P2, PT, R9, 0x7f, PT ;  /* 0x0000007f0900780c */ /* 0x001fc80003f44270 */
[----:B------:R-:W-:Y:S02]  /*15130*/  SEL R9, RZ, 0x2, !P2 ;  /* 0x00000002ff097807 */ /* 0x000fe40005000000 */
[C---:B------:R-:W-:Y:S02]  /*15140*/  SEL R14, R20.reuse, 0x2, P2 ;  /* 0x00000002140e7807 */ /* 0x040fe40001000000 */
[----:B------:R-:W-:Y:S02]  /*15150*/  SEL R20, R20, 0x6, !P2 ;  /* 0x0000000614147807 */ /* 0x000fe40005000000 */
[----:B------:R-:W-:Y:S02]  /*15160*/  SEL R208, R208, 0x26, P2 ;  /* 0x00000026d0d07807 */ /* 0x000fe40001000000 */
[----:B------:R-:W-:Y:S02]  /*15170*/  SEL R209, R209, 0x980, P2 ;  /* 0x00000980d1d17807 */ /* 0x000fe40001000000 */
[----:B------:R-:W-:-:S02]  /*15180*/  LOP3.LUT R208, R208, 0x6, RZ, 0xc0, !PT ;  /* 0x00000006d0d07812 */ /* 0x000fc400078ec0ff */
        /* <DEDUP_REMOVED lines=293> */
[----:B------:R-:W-:-:S02]  /*163e0*/  IADD3 R206, R208, R209, R2 ;  /* 0x000000d1d0ce7210 */ /* 0x000fc40007ffe002 */
[----:B------:R-:W-:Y:S01]  /*163f0*/  IADD3 R208, R208, R209, R204 ;  /* 0x000000d1d0d07210 */ /* 0x000fe20007ffe0cc */
[----:B------:R-:W-:Y:S01]  /*16400*/  IMAD.MOV.U32 R209, RZ, RZ, 0x40000040 ;  /* 0x40000040ffd17424 */ /* 0x000fe200078e00ff */
[----:B------:R-:W-:-:S04]  /*16410*/  SEL R205, R205, 0x3e, P2 ;  /* 0x0000003ecdcd7807 */ /* 0x000fc80001000000 */
[----:B------:R-:W-:Y:S01]  /*16420*/  LOP3.LUT R205, R205, 0x6, RZ, 0xc0, !PT ;  /* 0x00000006cdcd7812 */ /* 0x000fe200078ec0ff */
        /* <DEDUP_REMOVED lines=27> */
[C---:B------:R-:W-:Y:S01]  /*165e0*/  IMAD.IADD R206, R208.reuse, 0x1, R14 ;  /* 0x00000001d0ce7824 */ /* 0x040fe200078e020e */
[----:B------:R-:W-:Y:S01]  /*165f0*/  R2UR UR5, R207 ;  /* 0x00000000cf0572ca */ /* 0x000fe200000e0000 */
[----:B------:R-:W-:Y:S01]  /*16600*/  IMAD.MOV.U32 R207, RZ, RZ, 0x40000040 ;  /* 0x40000040ffcf7424 */ /* 0x000fe200078e00ff */
[----:B------:R-:W0:Y:S01]  /*16610*/  @P5 LDC R14, c[0x0][0x450] ;  /* 0x00011400ff0e5b82 */ /* 0x000e220000000800 */
[--C-:B------:R-:W-:Y:S01]  /*16620*/  IMAD.IADD R208, R208, 0x1, R20.reuse ;  /* 0x00000001d0d07824 */ /* 0x100fe200078e0214 */
[----:B------:R-:W-:Y:S01]  /*16630*/  R2UR UR6, R206 ;  /* 0x00000000ce0672ca */ /* 0x000fe200000e0000 */
[----:B------:R-:W-:Y:S01]  /*16640*/  IMAD.IADD R206, R203, 0x1, R20 ;  /* 0x00000001cbce7824 */ /* 0x000fe200078e0214 */
[----:B------:R-:W-:Y:S01]  /*16650*/  R2UR UR7, R207 ;  /* 0x00000000cf0772ca */ /* 0x000fe200000e0000 */
[----:B------:R-:W-:-:S03]  /*16660*/  IMAD.MOV.U32 R207, RZ, RZ, 0x40000040 ;  /* 0x40000040ffcf7424 */ /* 0x000fc600078e00ff */
[----:B------:R-:W1:Y:S02]  /*16670*/  @P5 LDC R20, c[0x0][0x44c] ;  /* 0x00011300ff145b82 */ /* 0x000e640000000800 */
[----:B-1----:R-:W-:-:S05]  /*16680*/  @P5 IMAD.HI.U32 R20, R9, R20, RZ ;  /* 0x0000001409145227 */ /* 0x002fca00078e00ff */
[----:B0-----:R-:W-:Y:S01]  /*16690*/  @P5 SHF.R.U32.HI R9, RZ, R14, R20 ;  /* 0x0000000eff095219 */ /* 0x001fe20000011614 */
[----:B------:R-:W-:-:S04]  /*166a0*/  IMAD.MOV.U32 R14, RZ, RZ, 0x1000 ;  /* 0x00001000ff0e7424 */ /* 0x000fc800078e00ff */
[----:B------:R-:W0:Y:S01]  /*166b0*/  SHFL.IDX PT, R20, R9, RZ, 0x1c1f ;  /* 0x001c1fff09147589 */ /* 0x000e2200000e0000 */
[----:B------:R-:W-:-:S04]  /*166c0*/  SEL R14, R14, 0xf80, P2 ;  /* 0x00000f800e0e7807 */ /* 0x000fc80001000000 */
        /* <DEDUP_REMOVED lines=24> */
[----:B------:R-:W-:Y:S02]  /*16850*/  ULOP3.LUT UR4, URZ, UR45, URZ, 0x33, !UPT ;  /* 0x0000002d3f047292 */ /* 0x000fe4000f8e333f */
[----:B------:R-:W-:Y:S02]  /*16860*/  WARPGROUP.DEPBAR.LE gsb0, 0x0 ;  /* 0x00008000000079c5 */ /* 0x000fe40000010000 */
[----:B------:R1:W-:Y:S02]  /*16870*/  @!P1 SYNCS.ARRIVE.TRANS64.RED.A1T0 RZ, [R14+URZ], RZ ;  /* 0x000000ff0eff99a7 */ /* 0x0003e4000810043f */
[----:B-1----:R-:W-:-:S05]  /*16880*/  IMAD.SHL.U32 R14, R15, 0x40, RZ ;  /* 0x000000400f0e7824 */ /* 0x002fca00078e00ff */
[----:B------:R-:W-:-:S04]  /*16890*/  IADD3 R208, -R185, 0x1, -R14 ;  /* 0x00000001b9d07810 */ /* 0x000fc80007ffe90e */
[----:B------:R-:W-:-:S05]  /*168a0*/  IADD3 R208, -R23, R208, R184 ;  /* 0x000000d017d07210 */ /* 0x000fca0007ffe1b8 */
        /* <DEDUP_REMOVED lines=17> */
.L_x_6862:
[----:B------:R-:W-:-:S05]  /*169c0*/  IMAD.U32 R203, RZ, RZ, UR39 ;  /* 0x00000027ffcb7e24 */ /* 0x000fca000f8e00ff */
[----:B------:R-:W-:-:S13]  /*169d0*/  ISETP.NE.AND P2, PT, R203, 0x1, PT ;  /* 0x00000001cb00780c */ /* 0x000fda0003f45270 */
[----:B------:R-:W0:Y:S02]  /*169e0*/  @P2 LDC.64 R204, c[0x0][0xae0] ;  /* 0x0002b800ffcc2b82 */ /* 0x000e240000000a00 */
[----:B0-----:R-:W-:-:S05]  /*169f0*/  @P2 IMAD.HI.U32 R204, R20, R204, RZ ;  /* 0x000000cc14cc2227 */ /* 0x001fca00078e00ff */
[----:B------:R-:W-:-:S07]  /*16a00*/  @P2 SHF.R.U32.HI R20, RZ, R205, R204 ;  /* 0x000000cdff142219 */ /* 0x000fce00000116cc */
.L_x_6863:
[----:B------:R-:W-:Y:S05]  /*16a10*/  BSYNC B1 ;  /* 0x0000000000017941 */ /* 0x000fea0003800000 */
.L_x_6861:
[----:B------:R-:W-:-:S04]  /*16a20*/  IMAD R20, R20, R203, -R14 ;  /* 0x000000cb14147224 */ /* 0x000fc800078e0a0e */
[----:B------:R-:W-:-:S05]  /*16a30*/  IMAD.IADD R20, R20, 0x1, -R185 ;  /* 0x0000000114147824 */ /* 0x000fca00078e0ab9 */
[----:B------:R-:W-:Y:S02]  /*16a40*/  VIMNMX R206, R206, R20, !PT ;  /* 0x00000014cece7248 */ /* 0x000fe40007fe0100 */
[----:B------:R-:W-:-:S07]  /*16a50*/  VIADDMNMX R207, R20, R203, R207, PT ;  /* 0x000000cb14cf7246 */ /* 0x000fce00038001cf */
.L_x_6860:
        /* <DEDUP_REMOVED lines=65> */
.L_x_6866:
[----:B------:R-:W-:-:S05]  /*16e70*/  IMAD.U32 R204, RZ, RZ, UR39 ;  /* 0x00000027ffcc7e24 */ /* 0x000fca000f8e00ff */
[----:B------:R-:W-:-:S13]  /*16e80*/  ISETP.NE.AND P3, PT, R204, 0x1, PT ;  /* 0x00000001cc00780c */ /* 0x000fda0003f65270 */
[----:B------:R-:W0:Y:S02]  /*16e90*/  @P3 LDC.64 R152, c[0x0][0xae0] ;  /* 0x0002b800ff983b82 */ /* 0x000e240000000a00 */
[----:B0-----:R-:W-:-:S05]  /*16ea0*/  @P3 IMAD.HI.U32 R152, R9, R152, RZ ;  /* 0x0000009809983227 */ /* 0x001fca00078e00ff */
[----:B------:R-:W-:-:S07]  /*16eb0*/  @P3 SHF.R.U32.HI R9, RZ, R153, R152 ;  /* 0x00000099ff093219 */ /* 0x000fce0000011698 */
.L_x_6867:
[----:B------:R-:W-:Y:S05]  /*16ec0*/  BSYNC B1 ;  /* 0x0000000000017941 */ /* 0x000fea0003800000 */
.L_x_6865:
[----:B------:R-:W-:-:S04]  /*16ed0*/  IMAD R9, R9, R204, -R14 ;  /* 0x000000cc09097224 */ /* 0x000fc800078e0a0e */
[----:B------:R-:W-:-:S05]  /*16ee0*/  IMAD.IADD R9, R9, 0x1, -R185 ;  /* 0x0000000109097824 */ /* 0x000fca00078e0ab9 */
[----:B------:R-:W-:Y:S02]  /*16ef0*/  VIMNMX R208, R208, R9, !PT ;  /* 0x00000009d0d07248 */ /* 0x000fe40007fe0100 */
[----:B------:R-:W-:-:S07]  /*16f00*/  VIADDMNMX R209, R9, R204, R209, PT ;  /* 0x000000cc09d17246 */ /* 0x000fce00038001d1 */
.L_x_6864:
[----:B------:R-:W-:Y:S01]  /*16f10*/  FMNMX.FTZ R9, R20, R202, !PT ;  /* 0x000000ca14097209 */ /* 0x000fe20007810000 */
[----:B------:R-:W-:-:S03]  /*16f20*/  @!P1 VIADD R21, R21, 0x38860 ;  /* 0x0003886015159836 */ /* 0x000fc60000000000 */
[----:B------:R-:W-:Y:S02]  /*16f30*/  FMNMX.FTZ R9, R203, R9, !PT ;  /* 0x00000009cb097209 */ /* 0x000fe40007810000 */
[----:B------:R-:W-:Y:S02]  /*16f40*/  @!P1 PRMT R21, RZ, 0x654, R21 ;  /* 0x00000654ff159816 */ /* 0x000fe40000000015 */
        /* <DEDUP_REMOVED lines=28> */
[C---:B------:R-:W-:Y:S01]  /*17110*/  ISETP.GT.AND P3, PT, R208.reuse, 0x8, P2 ;  /* 0x00000008d000780c */ /* 0x040fe20001764270 */
[-CC-:B------:R-:W-:Y:S01]  /*17120*/  FFMA.FTZ R203, R203, R14.reuse, -R152.reuse ;  /* 0x0000000ecbcb7223 */ /* 0x180fe20000010898 */
[----:B------:R-:W-:Y:S01]  /*17130*/  FSEL R155, R155, -INF , !P4 ;  /* 0xff8000009b9b7808 */ /* 0x000fe20006000000 */
[----:B------:R-:W-:Y:S01]  /*17140*/  MUFU.EX2 R20, R20 ;  /* 0x0000001400147308 */ /* 0x000fe20000000800 */
[----:B------:R-:W-:Y:S01]  /*17150*/  ISETP.GT.AND P4, PT, R208, 0x9, P2 ;  /* 0x00000009d000780c */ /* 0x000fe20001784270 */
[-CC-:B------:R-:W-:Y:S01]  /*17160*/  FFMA.FTZ R202, R156, R14.reuse, -R152.reuse ;  /* 0x0000000e9cca7223 */ /* 0x180fe20000010898 */
[----:B------:R-:W-:Y:S01]  /*17170*/  ISETP.LT.OR P3, PT, R209, 0x9, P3 ;  /* 0x00000009d100780c */ /* 0x000fe20001f61670 */
[-CC-:B------:R-:W-:Y:S01]  /*17180*/  FFMA.FTZ R157, R157, R14.reuse, -R152.reuse ;  /* 0x0000000e9d9d7223 */ /* 0x180fe20000010898 */
[----:B------:R-:W-:Y:S01]  /*17190*/  ISETP.LT.OR P4, PT, R209, 0xa, P4 ;  /* 0x0000000ad100780c */ /* 0x000fe20002781670 */
[-CC-:B------:R-:W-:Y:S01]  /*171a0*/  FFMA.FTZ R160, R160, R14.reuse, -R152.reuse ;  /* 0x0000000ea0a07223 */ /* 0x180fe20000010898 */
[----:B------:R-:W-:Y:S01]  /*171b0*/  FSEL R158, R158, -INF , !P3 ;  /* 0xff8000009e9e7808 */ /* 0x000fe20005800000 */
[----:B------:R-:W0:Y:S01]  /*171c0*/  MUFU.EX2 R153, R153 ;  /* 0x0000009900997308 */ /* 0x000e220000000800 */
[----:B------:R-:W-:Y:S01]  /*171d0*/  FSEL R159, R159, -INF , !P4 ;  /* 0xff8000009f9f7808 */ /* 0x000fe20006000000 */
[-CC-:B------:R-:W-:Y:S01]  /*171e0*/  FFMA.FTZ R161, R161, R14.reuse, -R152.reuse ;  /* 0x0000000ea1a17223 */ /* 0x180fe20000010898 */
[----:B------:R-:W-:Y:S01]  /*171f0*/  ISETP.GT.AND P4, PT, R208, 0x11, P2 ;  /* 0x00000011d000780c */ /* 0x000fe20001784270 */
[-CC-:B------:R-:W-:Y:S01]  /*17200*/  FFMA.FTZ R164, R164, R14.reuse, -R152.reuse ;  /* 0x0000000ea4a47223 */ /* 0x180fe20000010898 */
[----:B------:R-:W-:Y:S01]  /*17210*/  ISETP.GT.AND P3, PT, R208, 0x10, P2 ;  /* 0x00000010d000780c */ /* 0x000fe20001764270 */
        /* <DEDUP_REMOVED lines=20> */
[-C--:B------:R-:W-:Y:S01]  /*17360*/  FMUL.FTZ R25, R25, R153.reuse ;  /* 0x0000009919197220 */ /* 0x080fe20000410000 */
[----:B------:R-:W-:Y:S01]  /*17370*/  ISETP.LT.OR P4, PT, R209, 0x22, P4 ;  /* 0x00000022d100780c */ /* 0x000fe20002781670 */
[-C--:B------:R-:W-:Y:S01]  /*17380*/  FMUL.FTZ R28, R28, R153.reuse ;  /* 0x000000991c1c7220 */ /* 0x080fe20000410000 */
[C---:B------:R-:W-:Y:S01]  /*17390*/  ISETP.GT.AND P3, PT, R208.reuse, 0x18, P2 ;  /* 0x00000018d000780c */ /* 0x040fe20001764270 */
[----:B------:R-:W-:Y:S01]  /*173a0*/  MUFU.EX2 R203, R160 ;  /* 0x000000a000cb7308 */ /* 0x000fe20000000800 */
[----:B------:R-:W-:Y:S01]  /*173b0*/  FSEL R171, R171, -INF , !P4 ;  /* 0xff800000abab7808 */ /* 0x000fe20006000000 */
[-C--:B------:R-:W-:Y:S01]  /*173c0*/  FMUL.FTZ R29, R29, R153.reuse ;  /* 0x000000991d1d7220 */ /* 0x080fe20000410000 */
[----:B------:R-:W-:Y:S01]  /*173d0*/  ISETP.GT.AND P4, PT, R208, 0x29, P2 ;  /* 0x00000029d000780c */ /* 0x000fe20001784270 */
[-C--:B------:R-:W-:Y:S01]  /*173e0*/  FMUL.FTZ R32, R32, R153.reuse ;  /* 0x0000009920207220 */ /* 0x080fe20000410000 */
[----:B------:R-:W-:Y:S01]  /*173f0*/  ISETP.LT.OR P3, PT, R209, 0x19, P3 ;  /* 0x00000019d100780c */ /* 0x000fe20001f61670 */
[-C--:B------:R-:W-:Y:S01]  /*17400*/  FMUL.FTZ R33, R33, R153.reuse ;  /* 0x0000009921217220 */ /* 0x080fe20000410000 */
[----:B------:R-:W-:Y:S01]  /*17410*/  ISETP.LT.OR P4, PT, R209, 0x2a, P4 ;  /* 0x0000002ad100780c */ /* 0x000fe20002781670 */
[----:B------:R1:W-:Y:S01]  /*17420*/  MUFU.EX2 R160, R168 ;  /* 0x000000a800a07308 */ /* 0x0003e20000000800 */
[----:B------:R-:W-:Y:S01]  /*17430*/  FSEL R166, R166, -INF , !P3 ;  /* 0xff800000a6a67808 */ /* 0x000fe20005800000 */
[----:B0-----:R-:W-:Y:S01]  /*17440*/  FADD.FTZ R181, R156, R181 ;  /* 0x000000b59cb57221 */ /* 0x001fe20000010000 */
[----:B------:R-:W-:Y:S01]  /*17450*/  FSEL R175, R175, -INF , !P4 ;  /* 0xff800000afaf7808 */ /* 0x000fe20006000000 */
[-C--:B------:R-:W-:Y:S01]  /*17460*/  FMUL.FTZ R36, R36, R153.reuse ;  /* 0x0000009924247220 */ /* 0x080fe20000410000 */
[C---:B------:R-:W-:Y:S01]  /*17470*/  ISETP.GT.AND P4, PT, R208.reuse, RZ, P2 ;  /* 0x000000ffd000720c */ /* 0x040fe20001784270 */
[-C--:B------:R-:W-:Y:S01]  /*17480*/  FMUL.FTZ R37, R37, R153.reuse ;  /* 0x0000009925257220 */ /* 0x080fe20000410000 */
[----:B------:R-:W-:Y:S01]  /*17490*/  ISETP.GT.AND P3, PT, R208, 0x20, P2 ;  /* 0x00000020d000780c */ /* 0x000fe20001764270 */
[----:B------:R-:W0:Y:S01]  /*174a0*/  MUFU.EX2 R202, R202 ;  /* 0x000000ca00ca7308 */ /* 0x000e220000000800 */
[C---:B------:R-:W-:Y:S01]  /*174b0*/  ISETP.LT.OR P4, PT, R209.reuse, 0x1, P4 ;  /* 0x00000001d100780c */ /* 0x040fe20002781670 */
[----:B-1----:R-:W-:Y:S01]  /*174c0*/  IMAD.MOV R168, RZ, RZ, -R197 ;  /* 0x000000ffffa87224 */ /* 0x002fe200078e0ac5 */
[----:B------:R-:W-:Y:S01]  /*174d0*/  ISETP.LT.OR P3, PT, R209, 0x21, P3 ;  /* 0x00000021d100780c */ /* 0x000fe20001f61670 */
[-C--:B------:R-:W-:Y:S01]  /*174e0*/  FMUL.FTZ R40, R40, R153.reuse ;  /* 0x0000009928287220 */ /* 0x080fe20000410000 */
[----:B------:R-:W-:Y:S01]  /*174f0*/  FSEL R154, R154, -INF , !P4 ;  /* 0xff8000009a9a7808 */ /* 0x000fe20006000000 */
[-C--:B------:R-:W-:Y:S01]  /*17500*/  FMUL.FTZ R41, R41, R153.reuse ;  /* 0x0000009929297220 */ /* 0x080fe20000410000 */
[----:B------:R-:W-:Y:S01]  /*17510*/  FSEL R170, R170, -INF , !P3 ;  /* 0xff800000aaaa7808 */ /* 0x000fe20005800000 */
[----:B------:R-:W1:Y:S01]  /*17520*/  MUFU.EX2 R157, R157 ;  /* 0x0000009d009d7308 */ /* 0x000e620000000800 */
[----:B------:R-:W-:Y:S01]  /*17530*/  FMNMX.FTZ R0, R154, R200, !PT ;  /* 0x000000c89a007209 */ /* 0x000fe20007810000 */
[-C--:B------:R-:W-:Y:S01]  /*17540*/  FMUL.FTZ R44, R44, R153.reuse ;  /* 0x000000992c2c7220 */ /* 0x080fe20000410000 */
[----:B------:R-:W-:Y:S01]  /*17550*/  ISETP.GT.AND P3, PT, R208, 0x28, P2 ;  /* 0x00000028d000780c */ /* 0x000fe20001764270 */
[-C--:B------:R-:W-:Y:S01]  /*17560*/  FMUL.FTZ R45, R45, R153.reuse ;  /* 0x000000992d2d7220 */ /* 0x080fe20000410000 */
[----:B------:R-:W-:Y:S01]  /*17570*/  FMNMX.FTZ R0, R155, R0, !PT ;  /* 0x000000009b007209 */ /* 0x000fe20007810000 */
[-C--:B------:R-:W-:Y:S01]  /*17580*/  FMUL.FTZ R48, R48, R153.reuse ;  /* 0x0000009930307220 */ /* 0x080fe20000410000 */
[----:B------:R-:W-:Y:S01]  /*17590*/  ISETP.LT.OR P3, PT, R209, 0x29, P3 ;  /* 0x00000029d100780c */ /* 0x000fe20001f61670 */
[----:B------:R-:W2:Y:S01]  /*175a0*/  MUFU.EX2 R161, R161 ;  /* 0x000000a100a17308 */ /* 0x000ea20000000800 */
[----:B------:R-:W-:Y:S01]  /*175b0*/  FMNMX.FTZ R0, R158, R0, !PT ;  /* 0x000000009e007209 */ /* 0x000fe20007810000 */
[----:B0-----:R-:W-:Y:S01]  /*175c0*/  FADD.FTZ R181, R202, R181 ;  /* 0x000000b5cab57221 */ /* 0x001fe20000010000 */
[----:B------:R-:W-:Y:S01]  /*175d0*/  FSEL R174, R174, -INF , !P3 ;  /* 0xff800000aeae7808 */ /* 0x000fe20005800000 */
[-C--:B------:R-:W-:Y:S01]  /*175e0*/  FMUL.FTZ R49, R49, R153.reuse ;  /* 0x0000009931317220 */ /* 0x080fe20000410000 */
[----:B------:R-:W-:Y:S01]  /*175f0*/  FMNMX.FTZ R0, R159, R0, !PT ;  /* 0x000000009f007209 */ /* 0x000fe20007810000 */
[-C--:B------:R-:W-:Y:S01]  /*17600*/  FMUL.FTZ R52, R52, R153.reuse ;  /* 0x0000009934347220 */ /* 0x080fe20000410000 */
[----:B------:R-:W-:Y:S01]  /*17610*/  ISETP.GT.AND P3, PT, R208, 0x30, P2 ;  /* 0x00000030d000780c */ /* 0x000fe20001764270 */
[----:B------:R-:W0:Y:S01]  /*17620*/  MUFU.EX2 R164, R164 ;  /* 0x000000a400a47308 */ /* 0x000e220000000800 */
[----:B------:R-:W-:Y:S01]  /*17630*/  FMNMX.FTZ R0, R162, R0, !PT ;  /* 0x00000000a2007209 */ /* 0x000fe20007810000 */
[----:B-1----:R-:W-:Y:S01]  /*17640*/  FADD.FTZ R181, R157, R181 ;  /* 0x000000b59db57221 */ /* 0x002fe20000010000 */
[----:B------:R-:W-:Y:S01]  /*17650*/  ISETP.LT.OR P3, PT, R209, 0x31, P3 ;  /* 0x00000031d100780c */ /* 0x000fe20001f61670 */
[-C--:B------:R-:W-:Y:S01]  /*17660*/  FMUL.FTZ R53, R53, R153.reuse ;  /* 0x0000009935357220 */ /* 0x080fe20000410000 */
[----:B------:R-:W-:Y:S01]  /*17670*/  FMNMX.FTZ R0, R163, R0, !PT ;  /* 0x00000000a3007209 */ /* 0x000fe20007810000 */
[----:B------:R-:W-:Y:S01]  /*17680*/  FADD.FTZ R181, R203, R181 ;  /* 0x000000b5cbb57221 */ /* 0x000fe20000010000 */
[----:B------:R-:W-:Y:S01]  /*17690*/  FSEL R178, R178, -INF , !P3 ;  /* 0xff800000b2b27808 */ /* 0x000fe20005800000 */
[----:B------:R-:W-:Y:S01]  /*176a0*/  MUFU.EX2 R165, R165 ;  /* 0x000000a500a57308 */ /* 0x000fe20000000800 */
[----:B------:R-:W-:Y:S01]  /*176b0*/  FMNMX.FTZ R0, R166, R0, !PT ;  /* 0x00000000a6007209 */ /* 0x000fe20007810000 */
[----:B--2---:R-:W-:Y:S01]  /*176c0*/  FADD.FTZ R181, R161, R181 ;  /* 0x000000b5a1b57221 */ /* 0x004fe20000010000 */
[----:B------:R-:W-:Y:S01]  /*176d0*/  ISETP.GT.AND P3, PT, R208, 0x31, P2 ;  /* 0x00000031d000780c */ /* 0x000fe20001764270 */
[-C--:B------:R-:W-:Y:S01]  /*176e0*/  FMUL.FTZ R56, R56, R153.reuse ;  /* 0x0000009938387220 */ /* 0x080fe20000410000 */
[----:B------:R-:W-:Y:S01]  /*176f0*/  FMNMX.FTZ R0, R167, R0, !PT ;  /* 0x00000000a7007209 */ /* 0x000fe20007810000 */
[-C--:B------:R-:W-:Y:S01]  /*17700*/  FMUL.FTZ R57, R57, R153.reuse ;  /* 0x0000009939397220 */ /* 0x080fe20000410000 */
[----:B------:R-:W-:Y:S01]  /*17710*/  ISETP.GT.AND P4, PT, R208, 0x38, P2 ;  /* 0x00000038d000780c */ /* 0x000fe20001784270 */
[-C--:B------:R-:W-:Y:S01]  /*17720*/  FMUL.FTZ R60, R60, R153.reuse ;  /* 0x000000993c3c7220 */ /* 0x080fe20000410000 */
[----:B------:R-:W-:Y:S01]  /*17730*/  FMNMX.FTZ R0, R170, R0, !PT ;  /* 0x00000000aa007209 */ /* 0x000fe20007810000 */
[----:B0-----:R-:W-:Y:S01]  /*17740*/  FADD.FTZ R181, R164, R181 ;  /* 0x000000b5a4b57221 */ /* 0x001fe20000010000 */
[----:B------:R-:W-:Y:S01]  /*17750*/  ISETP.LT.OR P3, PT, R209, 0x32, P3 ;  /* 0x00000032d100780c */ /* 0x000fe20001f61670 */
[-C--:B------:R-:W-:Y:S01]  /*17760*/  FMUL.FTZ R61, R61, R153.reuse ;  /* 0x000000993d3d7220 */ /* 0x080fe20000410000 */
[----:B------:R-:W-:Y:S01]  /*17770*/  FMNMX.FTZ R0, R171, R0, !PT ;  /* 0x00000000ab007209 */ /* 0x000fe20007810000 */
[-C--:B------:R-:W-:Y:S01]  /*17780*/  FMUL.FTZ R64, R64, R153.reuse ;  /* 0x0000009940407220 */ /* 0x080fe20000410000 */
[----:B------:R-:W-:Y:S01]  /*17790*/  ISETP.GT.AND P2, PT, R208, 0x39, P2 ;  /* 0x00000039d000780c */ /* 0x000fe20001744270 */
[-C--:B------:R-:W-:Y:S01]  /*177a0*/  FMUL.FTZ R65, R65, R153.reuse ;  /* 0x0000009941417220 */ /* 0x080fe20000410000 */
[----:B------:R-:W-:Y:S01]  /*177b0*/  FMNMX.FTZ R0, R174, R0, !PT ;  /* 0x00000000ae007209 */ /* 0x000fe20007810000 */
[-C--:B------:R-:W-:Y:S01]  /*177c0*/  FMUL.FTZ R68, R68, R153.reuse ;  /* 0x0000009944447220 */ /* 0x080fe20000410000 */
[----:B------:R-:W-:Y:S01]  /*177d0*/  ISETP.LT.OR P4, PT, R209, 0x39, P4 ;  /* 0x00000039d100780c */ /* 0x000fe20002781670 */
[-C--:B------:R-:W-:Y:S01]  /*177e0*/  FMUL.FTZ R69, R69, R153.reuse ;  /* 0x0000009945457220 */ /* 0x080fe20000410000 */
[----:B------:R-:W-:Y:S01]  /*177f0*/  FMNMX.FTZ R0, R175, R0, !PT ;  /* 0x00000000af007209 */ /* 0x000fe20007810000 */
[-C--:B------:R-:W-:Y:S01]  /*17800*/  FMUL.FTZ R72, R72, R153.reuse ;  /* 0x0000009948487220 */ /* 0x080fe20000410000 */
[----:B------:R-:W-:Y:S01]  /*17810*/  FSEL R179, R179, -INF , !P3 ;  /* 0xff800000b3b37808 */ /* 0x000fe20005800000 */
[-C--:B------:R-:W-:Y:S01]  /*17820*/  FMUL.FTZ R73, R73, R153.reuse ;  /* 0x0000009949497220 */ /* 0x080fe20000410000 */
        /* <DEDUP_REMOVED lines=9> */
[-C--:B------:R-:W-:Y:S01]  /*178c0*/  FMUL.FTZ R84, R84, R153.reuse ;  /* 0x0000009954547220 */ /* 0x080fe20000410000 */
[----:B------:R-:W-:Y:S01]  /*178d0*/  FMNMX.FTZ R0, R182, R0, !PT ;  /* 0x00000000b6007209 */ /* 0x000fe20007810000 */
[-C--:B------:R-:W-:Y:S01]  /*178e0*/  FMUL.FTZ R85, R85, R153.reuse ;  /* 0x0000009955557220 */ /* 0x080fe20000410000 */
[----:B------:R-:W-:Y:S01]  /*178f0*/  F2FP.F16.F32.PACK_AB R156, R156, R20 ;  /* 0x000000149c9c723e */ /* 0x000fe200000000ff */
[-C--:B------:R-:W-:Y:S01]  /*17900*/  FMUL.FTZ R88, R88, R153.reuse ;  /* 0x0000009958587220 */ /* 0x080fe20000410000 */
[----:B------:R-:W-:Y:S01]  /*17910*/  FMNMX.FTZ R20, R183, R0, !PT ;  /* 0x00000000b7147209 */ /* 0x000fe20007810000 */
[-C--:B------:R-:W-:Y:S01]  /*17920*/  FMUL.FTZ R89, R89, R153.reuse ;  /* 0x0000009959597220 */ /* 0x080fe20000410000 */
[----:B------:R-:W-:Y:S01]  /*17930*/  ISETP.NE.AND P3, PT, R185, R168, PT ;  /* 0x000000a8b900720c */ /* 0x000fe20003f65270 */
[-C--:B------:R-:W-:Y:S01]  /*17940*/  FMUL.FTZ R92, R92, R153.reuse ;  /* 0x000000995c5c7220 */ /* 0x080fe20000410000 */
[-C--:B------:R-:W-:Y:S01]  /*17950*/  FMUL.FTZ R93, R93, R153.reuse ;  /* 0x000000995d5d7220 */ /* 0x080fe20000410000 */
[----:B------:R-:W0:Y:S01]  /*17960*/  SHFL.BFLY PT, R0, R20, 0x2, 0x1f ;  /* 0x0c401f0014007f89 */ /* 0x000e2200000e0000 */
        /* <DEDUP_REMOVED lines=23> */
[----:B0-----:R-:W-:Y:S01]  /*17ae0*/  FMNMX.FTZ R20, R20, R0, !PT ;  /* 0x0000000014147209 */ /* 0x001fe20007810000 */
[-C--:B------:R-:W-:Y:S01]  /*17af0*/  FMUL.FTZ R141, R141, R153.reuse ;  /* 0x000000998d8d7220 */ /* 0x080fe20000410000 */
[----:B------:R0:W-:Y:S01]  /*17b00*/  MUFU.EX2 R0, R169 ;  /* 0x000000a900007308 */ /* 0x0001e20000000800 */
[-C--:B------:R-:W-:Y:S01]  /*17b10*/  FMUL.FTZ R144, R144, R153.reuse ;  /* 0x0000009990907220 */ /* 0x080fe20000410000 */
[-C--:B------:R-:W-:Y:S01]  /*17b20*/  FMUL.FTZ R145, R145, R153.reuse ;  /* 0x0000009991917220 */ /* 0x080fe20000410000 */
[----:B------:R-:W1:Y:S01]  /*17b30*/  SHFL.BFLY PT, R204, R20, 0x1, 0x1f ;  /* 0x0c201f0014cc7f89 */ /* 0x000e6200000e0000 */
[-C--:B------:R-:W-:Y:S01]  /*17b40*/  FMUL.FTZ R148, R148, R153.reuse ;  /* 0x0000009994947220 */ /* 0x080fe20000410000 */
[----:B------:R-:W-:-:S03]  /*17b50*/  FMUL.FTZ R149, R149, R153 ;  /* 0x0000009995957220 */ /* 0x000fc60000410000 */
[----:B------:R-:W-:Y:S08]  /*17b60*/  MUFU.EX2 R172, R172 ;  /* 0x000000ac00ac7308 */ /* 0x000ff00000000800 */
[----:B------:R-:W-:Y:S08]  /*17b70*/  MUFU.EX2 R173, R173 ;  /* 0x000000ad00ad7308 */ /* 0x000ff00000000800 */
[----:B------:R-:W-:Y:S01]  /*17b80*/  MUFU.EX2 R176, R176 ;  /* 0x000000b000b07308 */ /* 0x000fe20000000800 */
[----:B-1----:R-:W-:-:S04]  /*17b90*/  FMNMX.FTZ R20, R20, R204, !PT ;  /* 0x000000cc14147209 */ /* 0x002fc80007810000 */
[C---:B------:R-:W-:Y:S01]  /*17ba0*/  FSETP.NEU.FTZ.AND P2, PT, R20.reuse, -INF , PT ;  /* 0xff8000001400780b */ /* 0x040fe20003f5d000 */
[CC--:B0-----:R-:W-:Y:S02]  /*17bb0*/  FMUL.FTZ R169, R20.reuse, R14.reuse ;  /* 0x0000000e14a97220 */ /* 0x0c1fe40000410000 */
[----:B------:R-:W-:Y:S01]  /*17bc0*/  MUFU.EX2 R177, R177 ;  /* 0x000000b100b17308 */ /* 0x000fe20000000800 */
[----:B------:R-:W-:Y:S02]  /*17bd0*/  FSEL R168, R20, RZ, P2 ;  /* 0x000000ff14a87208 */ /* 0x000fe40001000000 */
[----:B------:R-:W-:Y:S02]  /*17be0*/  FSEL R169, R169, RZ, P2 ;  /* 0x000000ffa9a97208 */ /* 0x000fe40001000000 */
[----:B------:R-:W-:Y:S01]  /*17bf0*/  ISETP.GT.AND P2, PT, R15, R215, PT ;  /* 0x000000d70f00720c */ /* 0x000fe20003f44270 */
[----:B------:R-:W-:Y:S02]  /*17c00*/  FADD.FTZ R168, -R168, R200 ;  /* 0x000000c8a8a87221 */ /* 0x000fe40000010100 */
        /* <DEDUP_REMOVED lines=17> */
[----:B------:R-:W-:-:S02]  /*17d20*/  IMAD.MOV.U32 R169, RZ, RZ, 0x40000040 ;  /* 0x40000040ffa97424 */ /* 0x000fc400078e00ff */
[----:B------:R-:W-:Y:S01]  /*17d30*/  FMUL.FTZ R168, R168, R14 ;  /* 0x0000000ea8a87220 */ /* 0x000fe20000410000 */
[----:B------:R-:W-:Y:S01]  /*17d40*/  MUFU.EX2 R155, R155 ;  /* 0x0000009b009b7308 */ /* 0x000fe20000000800 */
[----:B------:R-:W-:Y:S01]  /*17d50*/  F2FP.F16.F32.PACK_AB R158, R157, R202 ;  /* 0x000000ca9d9e723e */ /* 0x000fe200000000ff */
[----:B------:R-:W-:Y:S01]  /*17d60*/  IMAD.MOV.U32 R202, RZ, RZ, R9 ;  /* 0x000000ffffca7224 */ /* 0x000fe200078e0009 */
[----:B------:R-:W-:-:S05]  /*17d70*/  R2UR UR7, R169 ;  /* 0x00000000a90772ca */ /* 0x000fca00000e0000 */
[----:B------:R0:W1:Y:S08]  /*17d80*/  MUFU.EX2 R183, R168 ;  /* 0x000000a800b77308 */ /* 0x0000700000000800 */
[----:B------:R-:W2:Y:S01]  /*17d90*/  MUFU.EX2 R169, R154 ;  /* 0x0000009a00a97308 */ /* 0x000ea20000000800 */
[----:B0-----:R-:W-:-:S05]  /*17da0*/  IMAD R168, R19, 0x1000, R193 ;  /* 0x0000100013a87824 */ /* 0x001fca00078e02c1 */
[----:B------:R-:W-:Y:S02]  /*17db0*/  R2UR UR6, R168 ;  /* 0x00000000a80672ca */ /* 0x000fe400000e0000 */
[----:B------:R-:W0:Y:S01]  /*17dc0*/  MUFU.EX2 R200, R200 ;  /* 0x000000c800c87308 */ /* 0x000e220000000800 */
[-C--:B-1----:R-:W-:Y:S01]  /*17dd0*/  FMUL.FTZ R26, R26, R183.reuse ;  /* 0x000000b71a1a7220 */ /* 0x082fe20000410000 */
[-C--:B------:R-:W-:Y:S01]  /*17de0*/  FMUL.FTZ R27, R27, R183.reuse ;  /* 0x000000b71b1b7220 */ /* 0x080fe20000410000 */
[-C--:B------:R-:W-:Y:S01]  /*17df0*/  FMUL.FTZ R30, R30, R183.reuse ;  /* 0x000000b71e1e7220 */ /* 0x080fe20000410000 */
[-C--:B------:R-:W-:Y:S01]  /*17e00*/  FMUL.FTZ R31, R31, R183.reuse ;  /* 0x000000b71f1f7220 */ /* 0x080fe20000410000 */
[-C--:B------:R-:W-:Y:S01]  /*17e10*/  FMUL.FTZ R34, R34, R183.reuse ;  /* 0x000000b722227220 */ /* 0x080fe20000410000 */
[-C--:B------:R-:W-:Y:S01]  /*17e20*/  FMUL.FTZ R35, R35, R183.reuse ;  /* 0x000000b723237220 */ /* 0x080fe20000410000 */
[----:B------:R-:W-:Y:S01]  /*17e30*/  FMUL.FTZ R38, R38, R183 ;  /* 0x000000b726267220 */ /* 0x000fe20000410000 */
[----:B------:R1:W-:Y:S01]  /*17e40*/  MUFU.EX2 R170, R152 ;  /* 0x0000009800aa7308 */ /* 0x0003e20000000800 */
[----:B--2---:R-:W-:Y:S01]  /*17e50*/  FFMA.FTZ R8, R183, R8, R169 ;  /* 0x00000008b7087223 */ /* 0x004fe200000100a9 */
[----:B------:R-:W-:Y:S01]  /*17e60*/  F2FP.F16.F32.PACK_AB R157, R155, R169 ;  /* 0x000000a99b9d723e */ /* 0x000fe200000000ff */
[-C--:B------:R-:W-:Y:S01]  /*17e70*/  FMUL.FTZ R39, R39, R183.reuse ;  /* 0x000000b727277220 */ /* 0x080fe20000410000 */
[-C--:B------:R-:W-:Y:S01]  /*17e80*/  FMUL.FTZ R42, R42, R183.reuse ;  /* 0x000000b72a2a7220 */ /* 0x080fe20000410000 */
[-C--:B------:R-:W-:Y:S01]  /*17e90*/  FMUL.FTZ R43, R43, R183.reuse ;  /* 0x000000b72b2b7220 */ /* 0x080fe20000410000 */
[-C--:B------:R-:W-:Y:S01]  /*17ea0*/  FMUL.FTZ R46, R46, R183.reuse ;  /* 0x000000b72e2e7220 */ /* 0x080fe20000410000 */
[----:B------:R-:W-:Y:S01]  /*17eb0*/  FMUL.FTZ R47, R47, R183 ;  /* 0x000000b72f2f7220 */ /* 0x000fe20000410000 */
[----:B------:R-:W2:Y:S01]  /*17ec0*/  MUFU.EX2 R159, R159 ;  /* 0x0000009f009f7308 */ /* 0x000ea20000000800 */
[----:B-1----:R-:W-:-:S02]  /*17ed0*/  @!P3 IMAD R152, R201, 0x40, R194 ;  /* 0x00000040c998b824 */ /* 0x002fc400078e02c2 */
[-C--:B------:R-:W-:Y:S01]  /*17ee0*/  FMUL.FTZ R50, R50, R183.reuse ;  /* 0x000000b732327220 */ /* 0x080fe20000410000 */
[-C--:B------:R-:W-:Y:S01]  /*17ef0*/  FMUL.FTZ R51, R51, R183.reuse ;  /* 0x000000b733337220 */ /* 0x080fe20000410000 */
[-C--:B------:R-:W-:Y:S01]  /*17f00*/  FMUL.FTZ R54, R54, R183.reuse ;  /* 0x000000b736367220 */ /* 0x080fe20000410000 */
[----:B------:R-:W-:Y:S02]  /*17f10*/  @!P3 IMAD R152, R152, 0x4, R18 ;  /* 0x000000049898b824 */ /* 0x000fe400078e0212 */
[-C--:B------:R-:W-:Y:S01]  /*17f20*/  FMUL.FTZ R55, R55, R183.reuse ;  /* 0x000000b737377220 */ /* 0x080fe20000410000 */
[-C--:B------:R-:W-:Y:S01]  /*17f30*/  FMUL.FTZ R58, R58, R183.reuse ;  /* 0x000000b73a3a7220 */ /* 0x080fe20000410000 */
[----:B------:R-:W1:Y:S01]  /*17f40*/  MUFU.EX2 R162, R162 ;  /* 0x000000a200a27308 */ /* 0x000e620000000800 */
[-C--:B------:R-:W-:Y:S01]  /*17f50*/  FMUL.FTZ R59, R59, R183.reuse ;  /* 0x000000b73b3b7220 */ /* 0x080fe20000410000 */
[----:B------:R3:W-:Y:S01]  /*17f60*/  @!P3 STS [R152+0x38400], R153 ;  /* 0x038400999800b388 */ /* 0x0007e20000000800 */
[-C--:B------:R-:W-:Y:S01]  /*17f70*/  FMUL.FTZ R62, R62, R183.reuse ;  /* 0x000000b73e3e7220 */ /* 0x080fe20000410000 */
[-C--:B------:R-:W-:Y:S01]  /*17f80*/  FMUL.FTZ R63, R63, R183.reuse ;  /* 0x000000b73f3f7220 */ /* 0x080fe20000410000 */
[-C--:B------:R-:W-:Y:S01]  /*17f90*/  FMUL.FTZ R66, R66, R183.reuse ;  /* 0x000000b742427220 */ /* 0x080fe20000410000 */
[----:B------:R4:W-:Y:S01]  /*17fa0*/  @!P3 STS [R152+0x38420], R183 ;  /* 0x038420b79800b388 */ /* 0x0009e20000000800 */
[-C--:B------:R-:W-:Y:S01]  /*17fb0*/  FMUL.FTZ R67, R67, R183.reuse ;  /* 0x000000b743437220 */ /* 0x080fe20000410000 */
[----:B------:R-:W5:Y:S01]  /*17fc0*/  MUFU.EX2 R163, R163 ;  /* 0x000000a300a37308 */ /* 0x000f620000000800 */
[-C--:B------:R-:W-:Y:S01]  /*17fd0*/  FMUL.FTZ R70, R70, R183.reuse ;  /* 0x000000b746467220 */ /* 0x080fe20000410000 */
[-C--:B------:R-:W-:Y:S01]  /*17fe0*/  FMUL.FTZ R71, R71, R183.reuse ;  /* 0x000000b747477220 */ /* 0x080fe20000410000 */
[-C--:B------:R-:W-:Y:S01]  /*17ff0*/  FMUL.FTZ R74, R74, R183.reuse ;  /* 0x000000b74a4a7220 */ /* 0x080fe20000410000 */
[----:B---3--:R-:W-:Y:S01]  /*18000*/  FADD.FTZ R153, R155, R8 ;  /* 0x000000089b997221 */ /* 0x008fe20000010000 */
[-C--:B------:R-:W-:Y:S01]  /*18010*/  FMUL.FTZ R75, R75, R183.reuse ;  /* 0x000000b74b4b7220 */ /* 0x080fe20000410000 */
[-C--:B------:R-:W-:Y:S01]  /*18020*/  FMUL.FTZ R78, R78, R183.reuse ;  /* 0x000000b74e4e7220 */ /* 0x080fe20000410000 */
[----:B------:R-:W-:Y:S01]  /*18030*/  FMUL.FTZ R79, R79, R183 ;  /* 0x000000b74f4f7220 */ /* 0x000fe20000410000 */
[----:B----4-:R-:W-:Y:S01]  /*18040*/  F2FP.F16.F32.PACK_AB R152, R161, R203 ;  /* 0x000000cba198723e */ /* 0x010fe200000000ff */
[----:B------:R-:W-:Y:S01]  /*18050*/  FADD.FTZ R161, R165, R181 ;  /* 0x000000b5a5a17221 */ /* 0x000fe20000010000 */
[----:B------:R-:W3:Y:S01]  /*18060*/  MUFU.EX2 R166, R166 ;  /* 0x000000a600a67308 */ /* 0x000ee20000000800 */
[----:B0-----:R-:W-:Y:S01]  /*18070*/  FADD.FTZ R8, R200, R153 ;  /* 0x00000099c8087221 */ /* 0x001fe20000010000 */
[-C--:B------:R-:W-:Y:S01]  /*18080*/  FMUL.FTZ R82, R82, R183.reuse ;  /* 0x000000b752527220 */ /* 0x080fe20000410000 */
[-C--:B------:R-:W-:Y:S01]  /*18090*/  FMUL.FTZ R83, R83, R183.reuse ;  /* 0x000000b753537220 */ /* 0x080fe20000410000 */
[-C--:B------:R-:W-:Y:S01]  /*180a0*/  FMUL.FTZ R86, R86, R183.reuse ;  /* 0x000000b756567220 */ /* 0x080fe20000410000 */
[----:B--2---:R-:W-:Y:S01]  /*180b0*/  FADD.FTZ R153, R159, R8 ;  /* 0x000000089f997221 */ /* 0x004fe20000010000 */
[-C--:B------:R-:W-:Y:S01]  /*180c0*/  FMUL.FTZ R87, R87, R183.reuse ;  /* 0x000000b757577220 */ /* 0x080fe20000410000 */
[-C--:B------:R-:W-:Y:S01]  /*180d0*/  FMUL.FTZ R90, R90, R183.reuse ;  /* 0x000000b75a5a7220 */ /* 0x080fe20000410000 */
[----:B------:R-:W0:Y:S01]  /*180e0*/  MUFU.EX2 R181, R167 ;  /* 0x000000a700b57308 */ /* 0x000e220000000800 */
[----:B-1----:R-:W-:Y:S01]  /*180f0*/  FADD.FTZ R8, R162, R153 ;  /* 0x00000099a2087221 */ /* 0x002fe20000010000 */
[-C--:B------:R-:W-:Y:S01]  /*18100*/  FMUL.FTZ R91, R91, R183.reuse ;  /* 0x000000b75b5b7220 */ /* 0x080fe20000410000 */
[-C--:B------:R-:W-:Y:S01]  /*18110*/  FMUL.FTZ R94, R94, R183.reuse ;  /* 0x000000b75e5e7220 */ /* 0x080fe20000410000 */
[-C--:B------:R-:W-:Y:S01]  /*18120*/  FMUL.FTZ R95, R95, R183.reuse ;  /* 0x000000b75f5f7220 */ /* 0x080fe20000410000 */
[----:B-----5:R-:W-:Y:S01]  /*18130*/  FADD.FTZ R155, R163, R8 ;  /* 0x00000008a39b7221 */ /* 0x020fe20000010000 */
        /* <DEDUP_REMOVED lines=31> */
[----:B------:R-:W-:Y:S01]  /*18330*/  FMUL.FTZ R151, R151, R183 ;  /* 0x000000b797977220 */ /* 0x000fe20000410000 */
[----:B------:R-:W-:Y:S01]  /*18340*/  F2FP.F16.F32.PACK_AB R159, R159, R200 ;  /* 0x000000c89f9f723e */ /* 0x000fe200000000ff */
[----:B------:R-:W-:Y:S01]  /*18350*/  BAR.SYNC.DEFER_BLOCKING 0xf, 0x100 ;  /* 0x03c4000000007b1d */ /* 0x000fe20000010000 */
[----:B---3--:R-:W-:Y:S01]  /*18360*/  FADD.FTZ R183, R166, R155 ;  /* 0x0000009ba6b77221 */ /* 0x008fe20000010000 */
[----:B------:R-:W-:Y:S01]  /*18370*/  F2FP.F16.F32.PACK_AB R154, R165, R164 ;  /* 0x000000a4a59a723e */ /* 0x000fe200000000ff */
[----:B------:R-:W-:Y:S01]  /*18380*/  FADD.FTZ R8, R160, R161 ;  /* 0x000000a1a0087221 */ /* 0x000fe20000010000 */
[----:B------:R-:W-:Y:S01]  /*18390*/  F2FP.F16.F32.PACK_AB R153, R163, R162 ;  /* 0x000000a2a399723e */ /* 0x000fe200000000ff */
[----:B------:R-:W-:Y:S01]  /*183a0*/  IMAD.MOV.U32 R169, RZ, RZ, 0x40000040 ;  /* 0x40000040ffa97424 */ /* 0x000fe200078e00ff */
[----:B------:R-:W-:Y:S01]  /*183b0*/  MUFU.EX2 R178, R178 ;  /* 0x000000b200b27308 */ /* 0x000fe20000000800 */
[C---:B0-----:R-:W-:Y:S01]  /*183c0*/  F2FP.F16.F32.PACK_AB R155, R181.reuse, R166 ;  /* 0x000000a6b59b723e */ /* 0x041fe200000000ff */
[----:B------:R-:W-:Y:S01]  /*183d0*/  FADD.FTZ R183, R181, R183 ;  /* 0x000000b7b5b77221 */ /* 0x000fe20000010000 */
[----:B------:R-:W-:Y:S01]  /*183e0*/  F2FP.F16.F32.PACK_AB R160, R0, R160 ;  /* 0x000000a000a0723e */ /* 0x000fe200000000ff */
[----:B------:R-:W-:Y:S01]  /*183f0*/  IMAD.MOV.U32 R201, RZ, RZ, R19 ;  /* 0x000000ffffc97224 */ /* 0x000fe200078e0013 */
[----:B------:R-:W-:Y:S01]  /*18400*/  F2FP.F16.F32.PACK_AB R162, R173, R172 ;  /* 0x000000acada2723e */ /* 0x000fe200000000ff */
[----:B------:R-:W-:Y:S01]  /*18410*/  IMAD.MOV.U32 R200, RZ, RZ, R20 ;  /* 0x000000ffffc87224 */ /* 0x000fe200078e0014 */
[----:B-1----:R-:W-:Y:S01]  /*18420*/  F2FP.F16.F32.PACK_AB R161, R171, R204 ;  /* 0x000000ccaba1723e */ /* 0x002fe200000000ff */
[----:B------:R-:W0:Y:S01]  /*18430*/  MUFU.EX2 R179, R179 ;  /* 0x000000b300b37308 */ /* 0x000e220000000800 */
[----:B--2---:R-:W-:Y:S01]  /*18440*/  F2FP.F16.F32.PACK_AB R163, R175, R174 ;  /* 0x000000aeafa3723e */ /* 0x004fe200000000ff */
[----:B------:R-:W-:Y:S01]  /*18450*/  FADD.FTZ R204, R204, R183 ;  /* 0x000000b7cccc7221 */ /* 0x000fe20000010000 */
[----:B------:R-:W-:-:S02]  /*18460*/  F2FP.F16.F32.PACK_AB R164, R177, R176 ;  /* 0x000000b0b1a4723e */ /* 0x000fc400000000ff */
[----:B------:R-:W-:Y:S01]  /*18470*/  F2FP.F16.F32.PACK_AB R166, R170, R180 ;  /* 0x000000b4aaa6723e */ /* 0x000fe200000000ff */
[----:B------:R-:W-:Y:S02]  /*18480*/  FADD.FTZ R171, R171, R204 ;  /* 0x000000ccabab7221 */ /* 0x000fe40000010000 */
[----:B------:R-:W-:Y:S01]  /*18490*/  MUFU.EX2 R182, R182 ;  /* 0x000000b600b67308 */ /* 0x000fe20000000800 */
[----:B------:R1:W-:Y:S01]  /*184a0*/  STSM.16.M88.4 [R198+0x36400], R156 ;  /* 0x0364009cc6007844 */ /* 0x0003e20000000200 */
[----:B------:R-:W-:-:S03]  /*184b0*/  FADD.FTZ R174, R174, R171 ;  /* 0x000000abaeae7221 */ /* 0x000fc60000010000 */
[----:B------:R2:W-:Y:S01]  /*184c0*/  STSM.16.M88.4 [R211], R152 ;  /* 0x00000098d3007844 */ /* 0x0005e20000000200 */
[----:B------:R-:W-:Y:S02]  /*184d0*/  FADD.FTZ R175, R175, R174 ;  /* 0x000000aeafaf7221 */ /* 0x000fe40000010000 */
[----:B------:R-:W3:Y:S01]  /*184e0*/  MUFU.EX2 R205, R205 ;  /* 0x000000cd00cd7308 */ /* 0x000ee20000000800 */
[----:B0-----:R-:W-:Y:S01]  /*184f0*/  F2FP.F16.F32.PACK_AB R165, R179, R178 ;  /* 0x000000b2b3a5723e */ /* 0x001fe200000000ff */
[----:B------:R0:W-:Y:S01]  /*18500*/  STSM.16.M88.4 [R199], R160 ;  /* 0x000000a0c7007844 */ /* 0x0001e20000000200 */
[----:B------:R-:W-:-:S04]  /*18510*/  FADD.FTZ R178, R178, R175 ;  /* 0x000000afb2b27221 */ /* 0x000fc80000010000 */
[----:B------:R-:W-:Y:S01]  /*18520*/  FADD.FTZ R179, R179, R178 ;  /* 0x000000b2b3b37221 */ /* 0x000fe20000010000 */
[----:B---3--:R-:W-:-:S05]  /*18530*/  F2FP.F16.F32.PACK_AB R167, R205, R182 ;  /* 0x000000b6cda7723e */ /* 0x008fca00000000ff */
[----:B------:R0:W-:Y:S01]  /*18540*/  STSM.16.M88.4 [R210], R164 ;  /* 0x000000a4d2007844 */ /* 0x0001e20000000200 */
[----:B------:R-:W-:-:S06]  /*18550*/  WARPGROUP.ARRIVE ;  /* 0x00000000000079c5 */ /* 0x000fcc0000000000 */
[----:B------:R-:W-:Y:S03]  /*18560*/  HGMMA.64x256x16.F32 R24, R156, gdesc[UR4].tnspB, R24, gsb0 ;  /* 0x43e000049c187df0 */ /* 0x000fe60008000818 */
[----:B------:R-:W-:Y:S02]  /*18570*/  WARPGROUP.DEPBAR.LE gsb0, 0x0 ;  /* 0x00008000000079c5 */ /* 0x000fe40000010000 */
[----:B-1----:R-:W-:Y:S01]  /*18580*/  VIADD R156, R168, 0x80 ;  /* 0x00000080a89c7836 */ /* 0x002fe20000000000 */
[----:B------:R-:W-:Y:S01]  /*18590*/  WARPGROUP.ARRIVE ;  /* 0x00000000000079c5 */ /* 0x000fe20000000000 */
[----:B------:R-:W-:-:S03]  /*185a0*/  IMAD.MOV.U32 R157, RZ, RZ, 0x40000040 ;  /* 0x40000040ff9d7424 */ /* 0x000fc600078e00ff */
[----:B------:R-:W-:Y:S02]  /*185b0*/  R2UR UR6, R156 ;  /* 0x000000009c0672ca */ /* 0x000fe400000e0000 */
[----:B------:R-:W-:-:S15]  /*185c0*/  R2UR UR7, R157 ;  /* 0x000000009d0772ca */ /* 0x000fde00000e0000 */
[----:B------:R-:W-:-:S01]  /*185d0*/  NOP ;  /* 0x0000000000007918 */ /* 0x000fc20000000000 */
[----:B------:R-:W-:Y:S03]  /*185e0*/  HGMMA.64x256x16.F32 R24, R152, gdesc[UR4].tnspB, R24, gsb0 ;  /* 0x43e0000498187df0 */ /* 0x000fe60008000818 */
[----:B------:R-:W-:Y:S02]  /*185f0*/  WARPGROUP.DEPBAR.LE gsb0, 0x0 ;  /* 0x00008000000079c5 */ /* 0x000fe40000010000 */
[C---:B--2---:R-:W-:Y:S01]  /*18600*/  VIADD R152, R168.reuse, 0x100 ;  /* 0x00000100a8987836 */ /* 0x044fe20000000000 */
[----:B------:R-:W-:Y:S01]  /*18610*/  WARPGROUP.ARRIVE ;  /* 0x00000000000079c5 */ /* 0x000fe20000000000 */
[----:B------:R-:W-:Y:S02]  /*18620*/  IMAD.MOV.U32 R153, RZ, RZ, 0x40000040 ;  /* 0x40000040ff997424 */ /* 0x000fe400078e00ff */
[----:B------:R-:W-:Y:S01]  /*18630*/  VIADD R168, R168, 0x180 ;  /* 0x00000180a8a87836 */ /* 0x000fe20000000000 */
[----:B------:R-:W-:-:S02]  /*18640*/  R2UR UR6, R152 ;  /* 0x00000000980672ca */ /* 0x000fc400000e0000 */
[----:B------:R-:W-:Y:S01]  /*18650*/  R2UR UR7, R153 ;  /* 0x00000000990772ca */ /* 0x000fe200000e0000 */
[----:B------:R-:W-:Y:S01]  /*18660*/  FADD.FTZ R153, R0, R8 ;  /* 0x0000000800997221 */ /* 0x000fe20000010000 */
[----:B------:R-:W-:-:S03]  /*18670*/  FADD.FTZ R8, R182, R179 ;  /* 0x000000b3b6087221 */ /* 0x000fc60000010000 */
[----:B------:R-:W-:Y:S01]  /*18680*/  FADD.FTZ R172, R172, R153 ;  /* 0x00000099acac7221 */ /* 0x000fe20000010000 */
[----:B------:R-:W-:-:S03]  /*18690*/  FADD.FTZ R8, R205, R8 ;  /* 0x00000008cd087221 */ /* 0x000fc60000010000 */
[----:B------:R-:W-:-:S07]  /*186a0*/  FADD.FTZ R173, R173, R172 ;  /* 0x000000acadad7221 */ /* 0x000fce0000010000 */
[----:B------:R-:W-:Y:S01]  /*186b0*/  HGMMA.64x256x16.F32 R24, R160, gdesc[UR4].tnspB, R24, gsb0 ;  /* 0x43e00004a0187df0 */ /* 0x000fe20008000818 */
[----:B------:R-:W-:Y:S01]  /*186c0*/  R2UR UR6, R168 ;  /* 0x00000000a80672ca */ /* 0x000fe200000e0000 */
[----:B------:R-:W-:Y:S01]  /*186d0*/  FADD.FTZ R176, R176, R173 ;  /* 0x000000adb0b07221 */ /* 0x000fe20000010000 */
[----:B------:R-:W-:-:S03]  /*186e0*/  R2UR UR7, R169 ;  /* 0x00000000a90772ca */ /* 0x000fc600000e0000 */
[----:B------:R-:W-:-:S04]  /*186f0*/  FADD.FTZ R177, R177, R176 ;  /* 0x000000b0b1b17221 */ /* 0x000fc80000010000 */
[----:B------:R-:W-:-:S04]  /*18700*/  FADD.FTZ R177, R180, R177 ;  /* 0x000000b1b4b17221 */ /* 0x000fc80000010000 */
[----:B------:R-:W-:Y:S01]  /*18710*/  FADD.FTZ R0, R170, R177 ;  /* 0x000000b1aa007221 */ /* 0x000fe20000010000 */
[----:B------:R-:W-:Y:S02]  /*18720*/  WARPGROUP.DEPBAR.LE gsb0, 0x0 ;  /* 0x00008000000079c5 */ /* 0x000fe40000010000 */
[----:B------:R-:W-:-:S11]  /*18730*/  WARPGROUP.ARRIVE ;  /* 0x00000000000079c5 */ /* 0x000fd60000000000 */
        /* <DEDUP_REMOVED lines=11> */
[----:B-1----:R-:W-:-:S04]  /*187f0*/  VIADD R21, R15, 0xffffffff ;  /* 0xffffffff0f157836 */ /* 0x002fc80000000000 */
[----:B------:R-:W-:Y:S01]  /*18800*/  IMAD.MOV.U32 R15, RZ, RZ, R21 ;  /* 0x000000ffff0f7224 */ /* 0x000fe200078e0015 */
[----:B0-----:R-:W-:Y:S06]  /*18810*/  @P2 BRA `(.L_x_6868) ;  /* 0xffffffc000dc2947 */ /* 0x001fec000383ffff */
.L_x_6849:
[----:B------:R-:W-:Y:S05]  /*18820*/  BSYNC B0 ;  /* 0x0000000000007941 */ /* 0x000fea0003800000 */
.L_x_6848:
[----:B------:R-:W0:Y:S01]  /*18830*/  SHFL.BFLY PT, R3, R0, 0x2, 0x1f ;  /* 0x0c401f0000037f89 */ /* 0x000e2200000e0000 */
[----:B------:R-:W-:-:S03]  /*18840*/  VIADD R224, R224, 0x1 ;  /* 0x00000001e0e07836 */ /* 0x000fc60000000000 */
[----:B------:R-:W1:Y:S01]  /*18850*/  SHFL.BFLY PT, R5, R8, 0x2, 0x1f ;  /* 0x0c401f0008057f89 */ /* 0x000e6200000e0000 */
[----:B------:R-:W-:Y:S08]  /*18860*/  BAR.ARV 0x8, 0x100 ;  /* 0x0204000000007b1d */ /* 0x000ff00000002000 */
[----:B------:R-:W-:Y:S01]  /*18870*/  BAR.SYNC.DEFER_BLOCKING 0xf, 0x100 ;  /* 0x03c4000000007b1d */ /* 0x000fe20000010000 */
[----:B0-----:R-:W-:Y:S01]  /*18880*/  FADD.FTZ R3, R3, R0 ;  /* 0x0000000003037221 */ /* 0x001fe20000010000 */
[----:B-1----:R-:W-:-:S04]  /*18890*/  FADD.FTZ R5, R5, R8 ;  /* 0x0000000805057221 */ /* 0x002fc80000010000 */
[----:B------:R-:W0:Y:S01]  /*188a0*/  SHFL.BFLY PT, R2, R3, 0x1, 0x1f ;  /* 0x0c201f0003027f89 */ /* 0x000e2200000e0000 */
[----:B------:R-:W-:-:S03]  /*188b0*/  VIADD R8, R19, 0x1 ;  /* 0x0000000113087836 */ /* 0x000fc60000000000 */
[----:B------:R-:W1:Y:S02]  /*188c0*/  SHFL.BFLY PT, R4, R5, 0x1, 0x1f ;  /* 0x0c201f0005047f89 */ /* 0x000e6400000e0000 */
[----:B------:R-:W-:Y:S01]  /*188d0*/  ISETP.NE.AND P1, PT, R8, 0x2, PT ;  /* 0x000000020800780c */ /* 0x000fe20003f25270 */
[----:B0-----:R-:W-:Y:S01]  /*188e0*/  FADD.FTZ R7, R3, R2 ;  /* 0x0000000203077221 */ /* 0x001fe20000010000 */
[----:B------:R-:W-:Y:S02]  /*188f0*/  IMAD.MOV R2, RZ, RZ, -R197 ;  /* 0x000000ffff027224 */ /* 0x000fe400078e0ac5 */
[----:B------:R-:W-:Y:S01]  /*18900*/  SEL R3, RZ, 0x1, P1 ;  /* 0x00000001ff037807 */ /* 0x000fe20000800000 */
[----:B-1----:R-:W-:Y:S01]  /*18910*/  FADD.FTZ R0, R5, R4 ;  /* 0x0000000405007221 */ /* 0x002fe20000010000 */
[----:B------:R-:W-:Y:S01]  /*18920*/  FSETP.NE.FTZ.AND P2, PT, R7, RZ, PT ;  /* 0x000000ff0700720b */ /* 0x000fe20003f55000 */
[----:B------:R-:W-:Y:S01]  /*18930*/  IMAD.MOV.U32 R4, RZ, RZ, RZ ;  /* 0x000000ffff047224 */ /* 0x000fe200078e00ff */
[----:B------:R-:W-:Y:S01]  /*18940*/  ISETP.NE.AND P0, PT, R185, R2, PT ;  /* 0x00000002b900720c */ /* 0x000fe20003f05270 */
[----:B------:R-:W-:Y:S01]  /*18950*/  IMAD.MOV.U32 R2, RZ, RZ, RZ ;  /* 0x000000ffff027224 */ /* 0x000fe200078e00ff */
[----:B------:R-:W-:-:S02]  /*18960*/  FSETP.NE.FTZ.AND P3, PT, R0, RZ, PT ;  /* 0x000000ff0000720b */ /* 0x000fc40003f75000 */
[----:B------:R-:W-:Y:S01]  /*18970*/  LOP3.LUT R22, R22, R3, RZ, 0x3c, !PT ;  /* 0x0000000316167212 */ /* 0x000fe200078e3cff */
[----:B------:R-:W-:-:S06]  /*18980*/  IMAD.MOV.U32 R3, RZ, RZ, -0x800000 ;  /* 0xff800000ff037424 */ /* 0x000fcc00078e00ff */
[----:B------:R-:W0:Y:S02]  /*18990*/  @P2 MUFU.RCP R2, R7 ;  /* 0x0000000700022308 */ /* 0x000e240000001000 */
[----:B------:R-:W-:-:S04]  /*189a0*/  @!P0 IMAD R19, R19, 0x40, R194 ;  /* 0x0000004013138824 */ /* 0x000fc800078e02c2 */
[----:B------:R-:W-:Y:S02]  /*189b0*/  @!P0 IMAD R19, R19, 0x4, R18 ;  /* 0x0000000413138824 */ /* 0x000fe400078e0212 */
[----:B------:R-:W1:Y:S08]  /*189c0*/  @P3 MUFU.RCP R4, R0 ;  /* 0x0000000000043308 */ /* 0x000e700000001000 */
[----:B------:R-:W2:Y:S01]  /*189d0*/  @P2 MUFU.LG2 R18, R7 ;  /* 0x0000000700122308 */ /* 0x000ea20000000c00 */
[----:B0-----:R-:W-:Y:S01]  /*189e0*/  @!P0 STS [R19+0x38400], R2 ;  /* 0x0384000213008388 */ /* 0x001fe20000000800 */
[-C--:B------:R-:W-:Y:S01]  /*189f0*/  FMUL.FTZ R178, R28, R2.reuse ;  /* 0x000000021cb27220 */ /* 0x080fe20000410000 */
[-C--:B------:R-:W-:Y:S01]  /*18a00*/  FMUL.FTZ R176, R32, R2.reuse ;  /* 0x0000000220b07220 */ /* 0x080fe20000410000 */
[-C--:B------:R-:W-:Y:S01]  /*18a10*/  FMUL.FTZ R179, R24, R2.reuse ;  /* 0x0000000218b37220 */ /* 0x080fe20000410000 */
[-C--:B------:R-:W-:Y:S01]  /*18a20*/  FMUL.FTZ R177, R25, R2.reuse ;  /* 0x0000000219b17220 */ /* 0x080fe20000410000 */
[-C--:B------:R-:W-:Y:S01]  /*18a30*/  FMUL.FTZ R6, R29, R2.reuse ;  /* 0x000000021d067220 */ /* 0x080fe20000410000 */
[-C--:B------:R-:W-:Y:S01]  /*18a40*/  FMUL.FTZ R174, R33, R2.reuse ;  /* 0x0000000221ae7220 */ /* 0x080fe20000410000 */
[----:B------:R-:W0:Y:S01]  /*18a50*/  @P3 MUFU.LG2 R21, R0 ;  /* 0x0000000000153308 */ /* 0x000e220000000c00 */
        /* <DEDUP_REMOVED lines=10> */
[C---:B-1----:R-:W-:Y:S01]  /*18b00*/  @P2 FMUL.FTZ R19, R14.reuse, 0.69314718246459960938 ;  /* 0x3f3172180e132820 */ /* 0x042fe20000410000 */
[----:B------:R-:W-:Y:S01]  /*18b10*/  @P3 FMUL.FTZ R14, R14, 0.69314718246459960938 ;  /* 0x3f3172180e0e3820 */ /* 0x000fe20000410000 */
        /* <DEDUP_REMOVED lines=56> */
[-C--:B------:R-:W-:Y:S01]  /*18ea0*/  FMUL.FTZ R29, R66, R4.reuse ;  /* 0x00000004421d7220 */ /* 0x080fe20000410000 */
[----:B------:R-:W-:Y:S01]  /*18eb0*/  @P2 FFMA.FTZ R3, R19, R9, R18 ;  /* 0x0000000913032223 */ /* 0x000fe20000010012 */
        /* <DEDUP_REMOVED lines=63> */
.L_x_6738:
[----:B------:R-:W-:Y:S05]  /*192b0*/  BSYNC B7 ;  /* 0x0000000000077941 */ /* 0x000fea0003800000 */
.L_x_6728:
[----:B------:R-:W0:Y:S08]  /*192c0*/  S2UR UR5, SR_CgaCtaId ;  /* 0x00000000000579c3 */ /* 0x000e300000008800 */
[----:B------:R-:W-:Y:S06]  /*192d0*/  BAR.SYNC.DEFER_BLOCKING 0x5, 0x180 ;  /* 0x0146000000007b1d */ /* 0x000fec0000010000 */
[----:B------:R-:W-:Y:S01]  /*192e0*/  UMOV UR4, 0x400 ;  /* 0x0000040000047882 */ /* 0x000fe20000000000 */
[----:B------:R-:W-:Y:S01]  /*192f0*/  BSSY B0, `(.L_x_6869) ;  /* 0x00002e7000007945 */ /* 0x000fe20003800000 */
[----:B0-----:R-:W-:-:S06]  /*19300*/  ULEA UR4, UR5, UR4, 0x18 ;  /* 0x0000000405047291 */ /* 0x001fcc000f8ec03f */
[----:B------:R-:W-:-:S05]  /*19310*/  IMAD.U32 R18, RZ, RZ, UR4 ;  /* 0x00000004ff127e24 */ /* 0x000fca000f8e00ff */
[----:B----4-:R0:W1:Y:S01]  /*19320*/  LDS.128 R24, [R18+0x388d0] ;  /* 0x0388d00012187984 */ /* 0x0100620000000c00 */
        /* <DEDUP_REMOVED lines=43> */
[C---:B------:R-:W-:Y:S02]  /*195e0*/  IADD3 R57, P5, R118.reuse, 0x2040, RZ ;  /* 0x0000204076397810 */ /* 0x040fe40007fbe0ff */
[C---:B------:R-:W-:Y:S02]  /*195f0*/  IADD3 R61, P2, R118.reuse, 0x2060, RZ ;  /* 0x00002060763d7810 */ /* 0x040fe40007f5e0ff */
[----:B------:R-:W-:Y:S02]  /*19600*/  IADD3 R65, P1, R118, 0x4000, RZ ;  /* 0x0000400076417810 */ /* 0x000fe40007f3e0ff */
[----:B------:R-:W-:Y:S02]  /*19610*/  SHF.R.U64 R52, R52, 0x3, RZ ;  /* 0x0000000334347819 */ /* 0x000fe400000012ff */
        /* <DEDUP_REMOVED lines=8> */
[----:B------:R-:W-:Y:S02]  /*196a0*/  LOP3.LUT R64, R65, 0x380, RZ, 0xc0, !PT ;  /* 0x0000038041407812 */ /* 0x000fe400078ec0ff */
[----:B------:R-:W-:Y:S01]  /*196b0*/  LOP3.LUT R52, R52, R53, RZ, 0x3c, !PT ;  /* 0x0000003534347212 */ /* 0x000fe200078e3cff */
[----:B------:R-:W-:Y:S01]  /*196c0*/  IMAD.X R53, RZ, RZ, R119, P6 ;  /* 0x000000ffff357224 */ /* 0x000fe200030e0677 */
[C---:B------:R-:W-:Y:S02]  /*196d0*/  IADD3 R69, P0, R118.reuse, 0x4020, RZ ;  /* 0x0000402076457810 */ /* 0x040fe40007f1e0ff */
[C---:B------:R-:W-:Y:S02]  /*196e0*/  IADD3 R99, P4, R118.reuse, 0x4040, RZ ;  /* 0x0000404076637810 */ /* 0x040fe40007f9e0ff */
[----:B------:R-:W-:-:S02]  /*196f0*/  IADD3 R103, P3, R118, 0x4060, RZ ;  /* 0x0000406076677810 */ /* 0x000fc40007f7e0ff */
[----:B------:R-:W-:Y:S02]  /*19700*/  IADD3 R107, P6, R118, 0x6000, RZ ;  /* 0x00006000766b7810 */ /* 0x000fe40007fde0ff */
[----:B------:R-:W-:Y:S02]  /*19710*/  SHF.R.U64 R56, R56, 0x3, RZ ;  /* 0x0000000338387819 */ /* 0x000fe400000012ff */
[----:B------:R-:W-:Y:S02]  /*19720*/  SHF.R.U64 R60, R60, 0x3, RZ ;  /* 0x000000033c3c7819 */ /* 0x000fe400000012ff */
[----:B------:R-:W-:Y:S02]  /*19730*/  SHF.R.U64 R64, R64, 0x3, RZ ;  /* 0x0000000340407819 */ /* 0x000fe400000012ff */
[----:B-----5:R-:W-:Y:S02]  /*19740*/  LOP3.LUT R37, R118, 0x380, RZ, 0xc0, !PT ;  /* 0x0000038076257812 */ /* 0x020fe400078ec0ff */
[----:B------:R-:W-:-:S02]  /*19750*/  LOP3.LUT R68, R69, 0x380, RZ, 0xc0, !PT ;  /* 0x0000038045447812 */ /* 0x000fc400078ec0ff */
[----:B------:R-:W-:Y:S02]  /*19760*/  LOP3.LUT R98, R99, 0x380, RZ, 0xc0, !PT ;  /* 0x0000038063627812 */ /* 0x000fe400078ec0ff */
[----:B------:R-:W-:Y:S02]  /*19770*/  LOP3.LUT R102, R103, 0x380, RZ, 0xc0, !PT ;  /* 0x0000038067667812 */ /* 0x000fe400078ec0ff */
[----:B------:R-:W-:Y:S02]  /*19780*/  LOP3.LUT R106, R107, 0x380, RZ, 0xc0, !PT ;  /* 0x000003806b6a7812 */ /* 0x000fe400078ec0ff */
[----:B------:R-:W-:Y:S01]  /*19790*/  LOP3.LUT R56, R56, R57, RZ, 0x3c, !PT ;  /* 0x0000003938387212 */ /* 0x000fe200078e3cff */
[--C-:B------:R-:W-:Y:S01]  /*197a0*/  IMAD.X R57, RZ, RZ, R119.reuse, P5 ;  /* 0x000000ffff397224 */ /* 0x100fe200028e0677 */
[----:B------:R-:W-:Y:S01]  /*197b0*/  LOP3.LUT R60, R60, R61, RZ, 0x3c, !PT ;  /* 0x0000003d3c3c7212 */ /* 0x000fe200078e3cff */
[--C-:B------:R-:W-:Y:S01]  /*197c0*/  IMAD.X R61, RZ, RZ, R119.reuse, P2 ;  /* 0x000000ffff3d7224 */ /* 0x100fe200010e0677 */
[----:B------:R-:W-:Y:S01]  /*197d0*/  LOP3.LUT R64, R64, R65, RZ, 0x3c, !PT ;  /* 0x0000004140407212 */ /* 0x000fe200078e3cff */
[----:B------:R-:W-:Y:S01]  /*197e0*/  IMAD.X R65, RZ, RZ, R119, P1 ;  /* 0x000000ffff417224 */ /* 0x000fe200008e0677 */
[----:B------:R-:W-:-:S02]  /*197f0*/  SHF.R.U64 R37, R37, 0x3, RZ ;  /* 0x0000000325257819 */ /* 0x000fc400000012ff */
[----:B------:R-:W-:Y:S02]  /*19800*/  SHF.R.U64 R68, R68, 0x3, RZ ;  /* 0x0000000344447819 */ /* 0x000fe400000012ff */
[----:B------:R-:W-:Y:S02]  /*19810*/  SHF.R.U64 R98, R98, 0x3, RZ ;  /* 0x0000000362627819 */ /* 0x000fe400000012ff */
[----:B------:R-:W-:Y:S02]  /*19820*/  SHF.R.U64 R102, R102, 0x3, RZ ;  /* 0x0000000366667819 */ /* 0x000fe400000012ff */
[----:B------:R-:W-:Y:S02]  /*19830*/  SHF.R.U64 R106, R106, 0x3, RZ ;  /* 0x000000036a6a7819 */ /* 0x000fe400000012ff */
[C---:B------:R-:W-:Y:S02]  /*19840*/  IADD3 R14, P5, R118.reuse, 0x6020, RZ ;  /* 0x00006020760e7810 */ /* 0x040fe40007fbe0ff */
[----:B-1----:R-:W-:-:S02]  /*19850*/  IADD3 R24, P2, R118, 0x6040, RZ ;  /* 0x0000604076187810 */ /* 0x002fc40007f5e0ff */
[----:B------:R-:W-:Y:S01]  /*19860*/  IADD3 R23, P1, R118, 0x6060, RZ ;  /* 0x0000606076177810 */ /* 0x000fe20007f3e0ff */
        /* <DEDUP_REMOVED lines=11> */
[----:B------:R-:W-:Y:S01]  /*19920*/  LOP3.LUT R169, R14, 0x380, RZ, 0xc0, !PT ;  /* 0x000003800ea97812 */ /* 0x000fe200078ec0ff */
[----:B------:R-:W-:Y:S01]  /*19930*/  IMAD.X R37, RZ, RZ, R119, P1 ;  /* 0x000000ffff257224 */ /* 0x000fe200008e0677 */
[----:B------:R-:W-:Y:S01]  /*19940*/  MOV R119, R118 ;  /* 0x0000007600777202 */ /* 0x000fe20000000f00 */
[----:B------:R-:W-:Y:S01]  /*19950*/  BAR.SYNC.DEFER_BLOCKING 0x1, 0x100 ;  /* 0x0044000000007b1d */ /* 0x000fe20000010000 */
[----:B------:R-:W-:-:S02]  /*19960*/  SHF.R.U64 R169, R169, 0x3, RZ ;  /* 0x00000003a9a97819 */ /* 0x000fc400000012ff */
[----:B------:R-:W-:Y:S02]  /*19970*/  MOV R118, R8 ;  /* 0x0000000800767202 */ /* 0x000fe40000000f00 */
[----:B------:R-:W-:Y:S02]  /*19980*/  LOP3.LUT R110, R169, R14, RZ, 0x3c, !PT ;  /* 0x0000000ea96e7212 */ /* 0x000fe400078e3cff */
[----:B------:R-:W-:Y:S02]  /*19990*/  MOV R40, R40 ;  /* 0x0000002800287202 */ /* 0x000fe40000000f00 */
[----:B------:R-:W-:Y:S02]  /*199a0*/  F2FP.F16.F32.PACK_AB R8, R170, R173 ;  /* 0x000000adaa08723e */ /* 0x000fe400000000ff */
[----:B------:R-:W-:Y:S02]  /*199b0*/  F2FP.F16.F32.PACK_AB R9, R43, R42 ;  /* 0x0000002a2b09723e */ /* 0x000fe400000000ff */
[----:B------:R-:W-:-:S02]  /*199c0*/  MOV R44, R44 ;  /* 0x0000002c002c7202 */ /* 0x000fc40000000f00 */
[----:B------:R-:W-:Y:S02]  /*199d0*/  F2FP.F16.F32.PACK_AB R14, R164, R166 ;  /* 0x000000a6a40e723e */ /* 0x000fe400000000ff */
[----:B------:R-:W-:Y:S02]  /*199e0*/  MOV R48, R48 ;  /* 0x0000003000307202 */ /* 0x000fe40000000f00 */
[----:B------:R-:W-:Y:S02]  /*199f0*/  MOV R52, R52 ;  /* 0x0000003400347202 */ /* 0x000fe40000000f00 */
[----:B------:R-:W-:Y:S02]  /*19a00*/  MOV R56, R56 ;  /* 0x0000003800387202 */ /* 0x000fe40000000f00 */
[----:B------:R-:W-:Y:S01]  /*19a10*/  ISETP.NE.U32.AND P0, PT, RZ, UR4, PT ;  /* 0x00000004ff007c0c */ /* 0x000fe2000bf05070 */
[----:B------:R1:W-:Y:S01]  /*19a20*/  STSM.16.M88.4 [R119], R4 ;  /* 0x0000000477007844 */ /* 0x0003e20000000200 */
[----:B------:R-:W-:-:S02]  /*19a30*/  LOP3.LUT R177, R24, 0x380, RZ, 0xc0, !PT ;  /* 0x0000038018b17812 */ /* 0x000fc400078ec0ff */
[----:B------:R-:W-:Y:S01]  /*19a40*/  ISETP.NE.AND.EX P0, PT, RZ, UR5, PT, P0 ;  /* 0x00000005ff007c0c */ /* 0x000fe2000bf05300 */
[----:B------:R-:W-:Y:S01]  /*19a50*/  ULDC.64 UR4, c[0x0][0xd08] ;  /* 0x0003420000047ab9 */ /* 0x000fe20000000a00 */
[----:B------:R-:W-:Y:S02]  /*19a60*/  LOP3.LUT R0, R23, 0x380, RZ, 0xc0, !PT ;  /* 0x0000038017007812 */ /* 0x000fe400078ec0ff */
[----:B------:R-:W-:Y:S02]  /*19a70*/  MOV R60, R60 ;  /* 0x0000003c003c7202 */ /* 0x000fe40000000f00 */
[----:B------:R-:W-:Y:S02]  /*19a80*/  F2FP.F16.F32.PACK_AB R89, R91, R90 ;  /* 0x0000005a5b59723e */ /* 0x000fe400000000ff */
[----:B------:R-:W-:Y:S02]  /*19a90*/  MOV R64, R64 ;  /* 0x0000004000407202 */ /* 0x000fe40000000f00 */
[----:B------:R-:W-:-:S02]  /*19aa0*/  F2FP.F16.F32.PACK_AB R96, R97, R96 ;  /* 0x000000606160723e */ /* 0x000fc400000000ff */
[----:B------:R-:W-:Y:S02]  /*19ab0*/  MOV R68, R68 ;  /* 0x0000004400447202 */ /* 0x000fe40000000f00 */
[----:B-1----:R-:W-:Y:S02]  /*19ac0*/  F2FP.F16.F32.PACK_AB R4, R174, R176 ;  /* 0x000000b0ae04723e */ /* 0x002fe400000000ff */
[----:B------:R-:W-:Y:S02]  /*19ad0*/  F2FP.F16.F32.PACK_AB R5, R35, R34 ;  /* 0x000000222305723e */ /* 0x000fe400000000ff */
[----:B------:R-:W-:Y:S02]  /*19ae0*/  F2FP.F16.F32.PACK_AB R6, R172, R175 ;  /* 0x000000afac06723e */ /* 0x000fe400000000ff */
[----:B------:R-:W-:Y:S02]  /*19af0*/  F2FP.F16.F32.PACK_AB R7, R39, R38 ;  /* 0x000000262707723e */ /* 0x000fe400000000ff */
[----:B------:R-:W-:-:S02]  /*19b00*/  F2FP.F16.F32.PACK_AB R34, R161, R163 ;  /* 0x000000a3a122723e */ /* 0x000fc400000000ff */
[----:B------:R-:W-:Y:S01]  /*19b10*/  F2FP.F16.F32.PACK_AB R35, R63, R62 ;  /* 0x0000003e3f23723e */ /* 0x000fe200000000ff */
[----:B------:R1:W-:Y:S01]  /*19b20*/  STSM.16.M88.4 [R118], R4 ;  /* 0x0000000476007844 */ /* 0x0003e20000000200 */
[----:B------:R-:W-:Y:S02]  /*19b30*/  ISETP.NE.U32.AND P6, PT, RZ, UR4, PT ;  /* 0x00000004ff007c0c */ /* 0x000fe4000bfc5070 */
[----:B------:R-:W-:Y:S01]  /*19b40*/  SHF.R.U64 R177, R177, 0x3, RZ ;  /* 0x00000003b1b17819 */ /* 0x000fe200000012ff */
[----:B------:R-:W-:Y:S01]  /*19b50*/  STSM.16.M88.4 [R40], R8 ;  /* 0x0000000828007844 */ /* 0x000fe20000000200 */
[----:B------:R-:W-:Y:S02]  /*19b60*/  SHF.R.U64 R0, R0, 0x3, RZ ;  /* 0x0000000300007819 */ /* 0x000fe400000012ff */
[----:B------:R-:W-:Y:S01]  /*19b70*/  F2FP.F16.F32.PACK_AB R90, R93, R92 ;  /* 0x0000005c5d5a723e */ /* 0x000fe200000000ff */
[----:B------:R-:W-:Y:S01]  /*19b80*/  STSM.16.M88.4 [R44], R12 ;  /* 0x0000000c2c007844 */ /* 0x000fe20000000200 */
[----:B------:R-:W-:-:S02]  /*19b90*/  F2FP.F16.F32.PACK_AB R91, R95, R94 ;  /* 0x0000005e5f5b723e */ /* 0x000fc400000000ff */
[----:B------:R-:W-:Y:S01]  /*19ba0*/  F2FP.F16.F32.PACK_AB R97, R50, R46 ;  /* 0x0000002e3261723e */ /* 0x000fe200000000ff */
[----:B------:R-:W-:Y:S01]  /*19bb0*/  STSM.16.M88.4 [R48], R32 ;  /* 0x0000002030007844 */ /* 0x000fe20000000200 */
[----:B------:R-:W-:Y:S02]  /*19bc0*/  F2FP.F16.F32.PACK_AB R104, R105, R104 ;  /* 0x000000686968723e */ /* 0x000fe400000000ff */
[----:B------:R-:W-:Y:S01]  /*19bd0*/  F2FP.F16.F32.PACK_AB R112, R113, R112 ;  /* 0x000000707170723e */ /* 0x000fe200000000ff */
[----:B------:R-:W-:Y:S01]  /*19be0*/  STSM.16.M88.4 [R52], R28 ;  /* 0x0000001c34007844 */ /* 0x000fe20000000200 */
[----:B-1----:R-:W-:Y:S02]  /*19bf0*/  F2FP.F16.F32.PACK_AB R4, R73, R159 ;  /* 0x0000009f4904723e */ /* 0x002fe400000000ff */
[----:B------:R-:W-:Y:S02]  /*19c00*/  F2FP.F16.F32.PACK_AB R5, R75, R74 ;  /* 0x0000004a4b05723e */ /* 0x000fe400000000ff */
[----:B------:R-:W-:-:S02]  /*19c10*/  F2FP.F16.F32.PACK_AB R6, R77, R76 ;  /* 0x0000004c4d06723e */ /* 0x000fc400000000ff */
[----:B------:R-:W-:Y:S02]  /*19c20*/  F2FP.F16.F32.PACK_AB R7, R79, R78 ;  /* 0x0000004e4f07723e */ /* 0x000fe400000000ff */
[----:B------:R-:W-:Y:S02]  /*19c30*/  ISETP.NE.AND.EX P6, PT, RZ, UR5, PT, P6 ;  /* 0x00000005ff007c0c */ /* 0x000fe4000bfc5360 */
[----:B------:R-:W-:Y:S01]  /*19c40*/  LOP3.LUT R114, R177, R24, RZ, 0x3c, !PT ;  /* 0x00000018b1727212 */ /* 0x000fe200078e3cff */
[----:B------:R1:W-:Y:S01]  /*19c50*/  STSM.16.M88.4 [R56], R4 ;  /* 0x0000000438007844 */ /* 0x0003e20000000200 */
[----:B------:R-:W-:Y:S02]  /*19c60*/  LOP3.LUT R36, R0, R23, RZ, 0x3c, !PT ;  /* 0x0000001700247212 */ /* 0x000fe400078e3cff */
[----:B------:R-:W-:Y:S01]  /*19c70*/  MOV R23, R98 ;  /* 0x0000006200177202 */ /* 0x000fe20000000f00 */
[----:B------:R-:W-:Y:S01]  /*19c80*/  STSM.16.M88.4 [R60], R80 ;  /* 0x000000503c007844 */ /* 0x000fe20000000200 */
[----:B------:R-:W-:-:S02]  /*19c90*/  MOV R24, R106 ;  /* 0x0000006a00187202 */ /* 0x000fc40000000f00 */
[----:B------:R-:W-:Y:S01]  /*19ca0*/  F2FP.F16.F32.PACK_AB R98, R101, R100 ;  /* 0x000000646562723e */ /* 0x000fe200000000ff */
[----:B------:R-:W-:Y:S01]  /*19cb0*/  STSM.16.M88.4 [R64], R88 ;  /* 0x0000005840007844 */ /* 0x000fe20000000200 */
[----:B------:R-:W-:Y:S02]  /*19cc0*/  F2FP.F16.F32.PACK_AB R99, R58, R54 ;  /* 0x000000363a63723e */ /* 0x000fe400000000ff */
[----:B------:R-:W-:Y:S02]  /*19cd0*/  MOV R0, R114 ;  /* 0x0000007200007202 */ /* 0x000fe40000000f00 */
[----:B------:R-:W-:Y:S01]  /*19ce0*/  F2FP.F16.F32.PACK_AB R105, R72, R66 ;  /* 0x000000424869723e */ /* 0x000fe200000000ff */
[----:B------:R-:W-:Y:S01]  /*19cf0*/  STSM.16.M88.4 [R68], R96 ;  /* 0x0000006044007844 */ /* 0x000fe20000000200 */
[----:B------:R-:W-:Y:S01]  /*19d00*/  F2FP.F16.F32.PACK_AB R106, R109, R108 ;  /* 0x0000006c6d6a723e */ /* 0x000fe200000000ff */
[----:B-1----:R-:W1:Y:S01]  /*19d10*/  LDC.64 R4, c[0x0][0xd00] ;  /* 0x00034000ff047b82 */ /* 0x002e620000000a00 */
        /* <DEDUP_REMOVED lines=14> */
[----:B-1----:R-:W-:Y:S01]  /*19e00*/  IMAD.WIDE R6, R218, 0x4, R4 ;  /* 0x00000004da067825 */ /* 0x002fe200078e0204 */
[----:B------:R-:W-:Y:S01]  /*19e10*/  MOV R110, R110 ;  /* 0x0000006e006e7202 */ /* 0x000fe20000000f00 */
[----:B------:R1:W-:Y:S01]  /*19e20*/  STSM.16.M88.4 [R24], R120 ;  /* 0x0000007818007844 */ /* 0x0003e20000000200 */
[----:B------:R-:W-:Y:S01]  /*19e30*/  F2FP.F16.F32.PACK_AB R130, R133, R132 ;  /* 0x000000848582723e */ /* 0x000fe200000000ff */
[----:B------:R-:W-:Y:S01]  /*19e40*/  IMAD R5, R226, 0x40, R213 ;  /* 0x00000040e2057824 */ /* 0x000fe200078e02d5 */
[----:B------:R-:W-:-:S02]  /*19e50*/  F2FP.F16.F32.PACK_AB R131, R135, R134 ;  /* 0x000000868783723e */ /* 0x000fc400000000ff */
[----:B------:R-:W-:Y:S02]  /*19e60*/  F2FP.F16.F32.PACK_AB R137, R139, R138 ;  /* 0x0000008a8b89723e */ /* 0x000fe400000000ff */
[----:B------:R-:W-:Y:S01]  /*19e70*/  F2FP.F16.F32.PACK_AB R144, R145, R144 ;  /* 0x000000909190723e */ /* 0x000fe200000000ff */
[----:B------:R-:W-:Y:S01]  /*19e80*/  IMAD.WIDE R20, R5, 0x2, R20 ;  /* 0x0000000205147825 */ /* 0x000fe200078e0214 */
[----:B------:R-:W-:Y:S01]  /*19e90*/  F2FP.F16.F32.PACK_AB R138, R141, R140 ;  /* 0x0000008c8d8a723e */ /* 0x000fe200000000ff */
[----:B------:R-:W2:Y:S01]  /*19ea0*/  @P6 LDC.64 R4, c[0x0][0xd08] ;  /* 0x00034200ff046b82 */ /* 0x000ea20000000a00 */
[----:B------:R-:W-:Y:S01]  /*19eb0*/  F2FP.F16.F32.PACK_AB R139, R143, R142 ;  /* 0x0000008e8f8b723e */ /* 0x000fe200000000ff */
[----:B------:R-:W-:Y:S01]  /*19ec0*/  STSM.16.M88.4 [R110], R128 ;  /* 0x000000806e007844 */ /* 0x000fe20000000200 */
[----:B------:R-:W-:Y:S02]  /*19ed0*/  F2FP.F16.F32.PACK_AB R145, R147, R146 ;  /* 0x000000929391723e */ /* 0x000fe400000000ff */
[----:B------:R-:W-:Y:S01]  /*19ee0*/  MOV R36, R36 ;  /* 0x0000002400247202 */ /* 0x000fe20000000f00 */
[----:B------:R3:W-:Y:S01]  /*19ef0*/  STSM.16.M88.4 [R0], R136 ;  /* 0x0000008800007844 */ /* 0x0007e20000000200 */
[----:B------:R-:W-:Y:S01]  /*19f00*/  F2FP.F16.F32.PACK_AB R146, R149, R148 ;  /* 0x000000949592723e */ /* 0x000fe200000000ff */
[----:B------:R-:W-:Y:S01]  /*19f10*/  ULDC UR4, c[0x0][0xb88] ;  /* 0x0002e20000047ab9 */ /* 0x000fe20000000800 */
[----:B------:R-:W-:Y:S01]  /*19f20*/  F2FP.F16.F32.PACK_AB R147, R151, R150 ;  /* 0x000000969793723e */ /* 0x000fe200000000ff */
[----:B-1----:R-:W-:-:S04]  /*19f30*/  IMAD.MOV.U32 R24, RZ, RZ, RZ ;  /* 0x000000ffff187224 */ /* 0x002fc800078e00ff */
[----:B------:R1:W-:Y:S01]  /*19f40*/  STSM.16.M88.4 [R36], R144 ;  /* 0x0000009024007844 */ /* 0x0003e20000000200 */
[----:B------:R-:W-:Y:S01]  /*19f50*/  BAR.SYNC.DEFER_BLOCKING 0x1, 0x100 ;  /* 0x0044000000007b1d */ /* 0x000fe20000010000 */
[----:B---3--:R-:W-:Y:S02]  /*19f60*/  IMAD.U32 R0, RZ, RZ, UR4 ;  /* 0x00000004ff007e24 */ /* 0x008fe4000f8e00ff */
[----:B--2---:R-:W-:-:S03]  /*19f70*/  @P6 IMAD.WIDE R4, R218, 0x4, R4 ;  /* 0x00000004da046825 */ /* 0x004fc600078e0204 */
[----:B------:R2:W5:Y:S01]  /*19f80*/  @P0 LDG.E R24, desc[UR50][R6.64] ;  /* 0x0000003206180981 */ /* 0x000562000c1e1900 */
[C---:B------:R-:W-:Y:S02]  /*19f90*/  IADD3 R9, P1, R20.reuse, 0x1000, RZ ;  /* 0x0000100014097810 */ /* 0x040fe40007f3e0ff */
[C---:B------:R-:W-:Y:S01]  /*19fa0*/  IADD3 R13, P2, R20.reuse, 0x2000, RZ ;  /* 0x00002000140d7810 */ /* 0x040fe20007f5e0ff */
[----:B------:R2:W5:Y:S01]  /*19fb0*/  @P6 LDG.E R0, desc[UR50][R4.64] ;  /* 0x0000003204006981 */ /* 0x000562000c1e1900 */
        /* <DEDUP_REMOVED lines=24> */
[----:B-1----:R-:W-:Y:S02]  /*1a140*/  LOP3.LUT R36, R37, 0x380, RZ, 0xc0, !PT ;  /* 0x0000038025247812 */ /* 0x002fe400078ec0ff */
        /* <DEDUP_REMOVED lines=22> */
.L_x_6871:
[----:B------:R-:W1:Y:S01]  /*1a2b0*/  SHFL.IDX PT, R4, R227, RZ, 0x1f ;  /* 0x00001fffe3047589 */ /* 0x000e6200000e0000 */
        /* <DEDUP_REMOVED lines=18> */
[----:B------:R-:W-:Y:S02]  /*1a3e0*/  LOP3.LUT R7, R20, 0x380, RZ, 0xc0, !PT ;  /* 0x0000038014077812 */ /* 0x000fe400078ec0ff */
[----:B-1----:R-:W-:-:S02]  /*1a3f0*/  ISETP.NE.AND P4, PT, R4, RZ, PT ;  /* 0x000000ff0400720c */ /* 0x002fc40003f85270 */
[----:B------:R-:W-:Y:S02]  /*1a400*/  LOP3.LUT R5, R6, 0x380, RZ, 0xc0, !PT ;  /* 0x0000038006057812 */ /* 0x000fe400078ec0ff */
[----:B------:R-:W-:Y:S02]  /*1a410*/  SHF.R.U64 R60, R60, 0x3, RZ ;  /* 0x000000033c3c7819 */ /* 0x000fe400000012ff */
[----:B------:R-:W-:Y:S02]  /*1a420*/  SHF.R.U64 R64, R64, 0x3, RZ ;  /* 0x0000000340407819 */ /* 0x000fe400000012ff */
[----:B------:R-:W-:Y:S02]  /*1a430*/  SHF.R.U64 R68, R68, 0x3, RZ ;  /* 0x0000000344447819 */ /* 0x000fe400000012ff */
[----:B------:R-:W-:Y:S02]  /*1a440*/  SHF.R.U64 R72, R72, 0x3, RZ ;  /* 0x0000000348487819 */ /* 0x000fe400000012ff */
[----:B------:R-:W-:-:S02]  /*1a450*/  SHF.R.U64 R7, R7, 0x3, RZ ;  /* 0x0000000307077819 */ /* 0x000fc400000012ff */
        /* <DEDUP_REMOVED lines=11> */
[----:B------:R-:W-:Y:S02]  /*1a510*/  LOP3.LUT R76, R5, R6, RZ, 0x3c, !PT ;  /* 0x00000006054c7212 */ /* 0x000fe400078e3cff */
[----:B------:R-:W-:Y:S02]  /*1a520*/  SHF.R.S32.HI R82, RZ, 0x1f, R217 ;  /* 0x0000001fff527819 */ /* 0x000fe400000114d9 */
[----:B------:R-:W-:Y:S02]  /*1a530*/  SEL R83, R218, RZ, !P0 ;  /* 0x000000ffda537207 */ /* 0x000fe40004000000 */
[----:B------:R-:W-:Y:S02]  /*1a540*/  SEL R80, R4, RZ, !P0 ;  /* 0x000000ff04507207 */ /* 0x000fe40004000000 */
[----:B-----5:R-:W-:Y:S01]  /*1a550*/  SHF.R.S32.HI R81, RZ, 0x1f, R24 ;  /* 0x0000001fff517819 */ /* 0x020fe20000011418 */
[----:B------:R-:W-:Y:S06]  /*1a560*/  @P4 BRA `(.L_x_6872) ;  /* 0x0000000000b84947 */ /* 0x000fec0003800000 */
[----:B------:R-:W1:Y:S01]  /*1a570*/  LDC R23, c[0x0][0xce8] ;  /* 0x00033a00ff177b82 */ /* 0x000e620000000800 */
[----:B------:R-:W-:Y:S01]  /*1a580*/  ULDC.64 UR4, c[0x0][0xc90] ;  /* 0x0003240000047ab9 */ /* 0x000fe20000000a00 */
[----:B------:R-:W-:Y:S02]  /*1a590*/  IMAD.IADD R14, R214, 0x1, R195 ;  /* 0x00000001d60e7824 */ /* 0x000fe400078e02c3 */
[----:B------:R-:W-:Y:S02]  /*1a5a0*/  IMAD R6, R82, UR4, RZ ;  /* 0x0000000452067c24 */ /* 0x000fe4000f8e02ff */
[----:B------:R-:W-:Y:S02]  /*1a5b0*/  IMAD.MOV.U32 R4, RZ, RZ, R24 ;  /* 0x000000ffff047224 */ /* 0x000fe400078e0018 */
[----:B------:R-:W-:Y:S02]  /*1a5c0*/  IMAD R11, R217, UR5, R6 ;  /* 0x00000005d90b7c24 */ /* 0x000fe4000f8e0206 */
[----:B------:R-:W-:-:S02]  /*1a5d0*/  IMAD.MOV.U32 R5, RZ, RZ, R81 ;  /* 0x000000ffff057224 */ /* 0x000fc400078e0051 */
[----:B------:R-:W-:Y:S02]  /*1a5e0*/  IMAD.IADD R30, R194, 0x1, R195 ;  /* 0x00000001c21e7824 */ /* 0x000fe400078e02c3 */
[----:B------:R-:W-:Y:S01]  /*1a5f0*/  IMAD.WIDE.U32 R4, R217, UR4, R4 ;  /* 0x00000004d9047c25 */ /* 0x000fe2000f8e0004 */
[----:B------:R-:W-:-:S03]  /*1a600*/  ULDC.64 UR4, c[0x0][0xc98] ;  /* 0x0003260000047ab9 */ /* 0x000fc60000000a00 */
[----:B------:R-:W-:Y:S02]  /*1a610*/  IMAD.IADD R5, R5, 0x1, R11 ;  /* 0x0000000105057824 */ /* 0x000fe400078e020b */
        /* <DEDUP_REMOVED lines=21> */
[----:B------:R-:W-:-:S03]  /*1a770*/  ULDC.64 UR4, c[0x0][0xc50] ;  /* 0x0003140000047ab9 */ /* 0x000fc60000000a00 */
[----:B------:R-:W-:Y:S01]  /*1a780*/  IMAD.IADD R5, R5, 0x1, R11 ;  /* 0x0000000105057824 */ /* 0x000fe200078e020b */
[----:B------:R-:W-:-:S04]  /*1a790*/  LEA R11, P0, R4, UR4, 0x2 ;  /* 0x00000004040b7c11 */ /* 0x000fc8000f8010ff */
[----:B------:R-:W-:Y:S01]  /*1a7a0*/  LEA.HI.X R14, R4, UR5, R5, 0x2, P0 ;  /* 0x00000005040e7c11 */ /* 0x000fe200080f1405 */
[----:B------:R-:W-:Y:S01]  /*1a7b0*/  SHFL.IDX PT, R6, R11, 0x1, 0x1c1f ;  /* 0x003c1f000b067f89 */ /* 0x000fe200000e0000 */
[----:B------:R-:W-:Y:S01]  /*1a7c0*/  ISETP.NE.AND P0, PT, R185, R10, PT ;  /* 0x0000000ab900720c */ /* 0x000fe20003f05270 */
[C---:B------:R-:W-:Y:S02]  /*1a7d0*/  VIADD R10, R30.reuse, 0x8 ;  /* 0x000000081e0a7836 */ /* 0x040fe40000000000 */
[----:B------:R-:W-:Y:S01]  /*1a7e0*/  SHFL.IDX PT, R4, R11, RZ, 0x1c1f ;  /* 0x001c1fff0b047589 */ /* 0x000fe200000e0000 */
[-C--:B------:R-:W-:Y:S02]  /*1a7f0*/  ISETP.GE.OR P1, PT, R30, R23.reuse, P0 ;  /* 0x000000171e00720c */ /* 0x080fe40000726670 */
[----:B------:R-:W-:Y:S01]  /*1a800*/  ISETP.GE.OR P0, PT, R10, R23, P0 ;  /* 0x000000170a00720c */ /* 0x000fe20000706670 */
[----:B------:R-:W1:Y:S04]  /*1a810*/  SHFL.IDX PT, R5, R14, RZ, 0x1c1f ;  /* 0x001c1fff0e057589 */ /* 0x000e6800000e0000 */
[----:B------:R-:W2:Y:S06]  /*1a820*/  SHFL.IDX PT, R7, R14, 0x1, 0x1c1f ;  /* 0x003c1f000e077f89 */ /* 0x000eac00000e0000 */
[----:B-1----:R1:W-:Y:S04]  /*1a830*/  @!P1 ST.E desc[UR50][R4.64], R3 ;  /* 0x0000000304009985 */ /* 0x0023e8000c101932 */
[----:B--2---:R1:W-:Y:S02]  /*1a840*/  @!P0 ST.E desc[UR50][R6.64], R2 ;  /* 0x0000000206008985 */ /* 0x0043e4000c101932 */
.L_x_6872:
[----:B------:R-:W2:Y:S01]  /*1a850*/  LDC R85, c[0x0][0xce8] ;  /* 0x00033a00ff557b82 */ /* 0x000ea20000000800 */
[----:B------:R-:W-:Y:S01]  /*1a860*/  ULDC.64 UR4, c[0x0][0xba0] ;  /* 0x0002e80000047ab9 */ /* 0x000fe20000000a00 */
[----:B-1----:R1:W5:Y:S01]  /*1a870*/  LD.E.128 R4, desc[UR50][R20.64] ;  /* 0x0000003214047980 */ /* 0x002362000c101d00 */
[----:B------:R-:W-:-:S03]  /*1a880*/  IMAD R3, R81, UR4, RZ ;  /* 0x0000000451037c24 */ /* 0x000fc6000f8e02ff */
[----:B------:R-:W5:Y:S02]  /*1a890*/  LD.E.128 R8, desc[UR50][R8.64] ;  /* 0x0000003208087980 */ /* 0x000f64000c101d00 */
[----:B------:R-:W3:Y:S02]  /*1a8a0*/  LDC R86, c[0x0][0xbc8] ;  /* 0x0002f200ff567b82 */ /* 0x000ee40000000800 */
[----:B------:R-:W5:Y:S01]  /*1a8b0*/  LD.E.128 R12, desc[UR50][R12.64] ;  /* 0x000000320c0c7980 */ /* 0x000f62000c101d00 */
[----:B-1----:R-:W-:-:S03]  /*1a8c0*/  IMAD R21, R24, UR5, R3 ;  /* 0x0000000518157c24 */ /* 0x002fc6000f8e0203 */
[----:B------:R-:W5:Y:S04]  /*1a8d0*/  LD.E.128 R28, desc[UR50][R28.64] ;  /* 0x000000321c1c7980 */ /* 0x000f68000c101d00 */
[----:B------:R-:W5:Y:S04]  /*1a8e0*/  LD.E.128 R32, desc[UR50][R32.64] ;  /* 0x0000003220207980 */ /* 0x000f68000c101d00 */
[----:B------:R-:W5:Y:S01]  /*1a8f0*/  LD.E.128 R36, desc[UR50][R36.64] ;  /* 0x0000003224247980 */ /* 0x000f62000c101d00 */
[----:B--2---:R-:W-:Y:S01]  /*1a900*/  ISETP.NE.AND P1, PT, R85, 0x1, PT ;  /* 0x000000015500780c */ /* 0x004fe20003f25270 */
[----:B------:R-:W-:Y:S01]  /*1a910*/  IMAD.WIDE.U32 R2, R24, UR4, RZ ;  /* 0x0000000418027c25 */ /* 0x000fe2000f8e00ff */
[----:B------:R-:W-:Y:S01]  /*1a920*/  ULDC.64 UR4, c[0x0][0xbe8] ;  /* 0x0002fa0000047ab9 */ /* 0x000fe20000000a00 */
[----:B------:R-:W5:Y:S04]  /*1a930*/  LD.E.128 R40, desc[UR50][R40.64] ;  /* 0x0000003228287980 */ /* 0x000f68000c101d00 */
[----:B------:R-:W5:Y:S04]  /*1a940*/  LD.E.128 R44, desc[UR50][R44.64] ;  /* 0x000000322c2c7980 */ /* 0x000f68000c101d00 */
[----:B------:R-:W5:Y:S02]  /*1a950*/  LD.E.128 R48, desc[UR50][R48.64] ;  /* 0x0000003230307980 */ /* 0x000f64000c101d00 */
[----:B------:R-:W1:Y:S01]  /*1a960*/  @P1 LDC R24, c[0x0][0xcec] ;  /* 0x00033b00ff181b82 */ /* 0x000e620000000800 */
[----:B------:R-:W-:Y:S01]  /*1a970*/  IMAD.IADD R3, R3, 0x1, R21 ;  /* 0x0000000103037824 */ /* 0x000fe200078e0215 */
[----:B------:R-:W5:Y:S01]  /*1a980*/  LD.E.128 R52, desc[UR50][R52.64] ;  /* 0x0000003234347980 */ /* 0x000f62000c101d00 */
[----:B------:R-:W-:-:S03]  /*1a990*/  IMAD R20, R82, UR4, RZ ;  /* 0x0000000452147c24 */ /* 0x000fc6000f8e02ff */
[----:B------:R-:W5:Y:S02]  /*1a9a0*/  LD.E.128 R56, desc[UR50][R56.64] ;  /* 0x0000003238387980 */ /* 0x000f64000c101d00 */
[----:B------:R-:W2:Y:S01]  /*1a9b0*/  @P1 LDC R23, c[0x0][0xcf0] ;  /* 0x00033c00ff171b82 */ /* 0x000ea20000000800 */
[C---:B------:R-:W-:Y:S01]  /*1a9c0*/  IMAD R21, R217.reuse, UR5, R20 ;  /* 0x00000005d9157c24 */ /* 0x040fe2000f8e0214 */
[----:B------:R-:W5:Y:S01]  /*1a9d0*/  LD.E.128 R60, desc[UR50][R60.64] ;  /* 0x000000323c3c7980 */ /* 0x000f62000c101d00 */
[----:B------:R-:W-:Y:S01]  /*1a9e0*/  IMAD.WIDE.U32 R2, R217, UR4, R2 ;  /* 0x00000004d9027c25 */ /* 0x000fe2000f8e0002 */
[----:B------:R-:W-:Y:S02]  /*1a9f0*/  ULDC.64 UR4, c[0x0][0xbf0] ;  /* 0x0002fc0000047ab9 */ /* 0x000fe40000000a00 */
[----:B------:R-:W5:Y:S01]  /*1aa00*/  LD.E.128 R64, desc[UR50][R64.64] ;  /* 0x0000003240407980 */ /* 0x000f62000c101d00 */
[----:B------:R-:W-:Y:S02]  /*1aa10*/  IMAD R20, R225, 0x20, R226 ;  /* 0x00000020e1147824 */ /* 0x000fe400078e02e2 */
[----:B------:R-:W-:Y:S01]  /*1aa20*/  IMAD.IADD R3, R3, 0x1, R21 ;  /* 0x0000000103037824 */ /* 0x000fe200078e0215 */
[----:B------:R-:W5:Y:S01]  /*1aa30*/  LD.E.128 R68, desc[UR50][R68.64] ;  /* 0x0000003244447980 */ /* 0x000f62000c101d00 */
[----:B------:R-:W-:-:S02]  /*1aa40*/  IMAD R21, R80, UR4, RZ ;  /* 0x0000000450157c24 */ /* 0x000fc4000f8e02ff */
[----:B------:R-:W-:Y:S01]  /*1aa50*/  IMAD.IADD R81, R195, 0x1, R20 ;  /* 0x00000001c3517824 */ /* 0x000fe200078e0214 */
[----:B------:R-:W5:Y:S01]  /*1aa60*/  LD.E.128 R72, desc[UR50][R72.64] ;  /* 0x0000003248487980 */ /* 0x000f62000c101d00 */
[C---:B------:R-:W-:Y:S02]  /*1aa70*/  IMAD R21, R83.reuse, UR5, R21 ;  /* 0x0000000553157c24 */ /* 0x040fe4000f8e0215 */
[----:B------:R-:W-:Y:S01]  /*1aa80*/  IMAD.WIDE.U32 R2, R83, UR4, R2 ;  /* 0x0000000453027c25 */ /* 0x000fe2000f8e0002 */
[----:B---3--:R-:W-:Y:S01]  /*1aa90*/  ISETP.GE.AND P0, PT, R223, R86, PT ;  /* 0x00000056df00720c */ /* 0x008fe20003f06270 */
[----:B------:R-:W-:Y:S01]  /*1aaa0*/  ULDC.64 UR4, c[0x0][0xbe0] ;  /* 0x0002f80000047ab9 */ /* 0x000fe20000000a00 */
[----:B------:R-:W5:Y:S01]  /*1aab0*/  LD.E.128 R76, desc[UR50][R76.64] ;  /* 0x000000324c4c7980 */ /* 0x000f62000c101d00 */
[----:B-1----:R-:W-:Y:S01]  /*1aac0*/  @P1 IMAD.HI.U32 R20, R81, R24, RZ ;  /* 0x0000001851141227 */ /* 0x002fe200078e00ff */
[----:B------:R-:W-:Y:S01]  /*1aad0*/  BSSY B1, `(.L_x_6873) ;  /* 0x0000064000017945 */ /* 0x000fe20003800000 */
[----:B------:R-:W-:Y:S01]  /*1aae0*/  SHF.R.S32.HI R89, RZ, 0x1f, R228 ;  /* 0x0000001fff597819 */ /* 0x000fe200000114e4 */
[----:B------:R-:W-:Y:S01]  /*1aaf0*/  @!PT LDS RZ, [RZ] ;  /* 0x00000000fffff984 */ /* 0x000fe20000000800 */
[----:B------:R-:W-:Y:S01]  /*1ab00*/  @!PT LDS RZ, [RZ] ;  /* 0x00000000fffff984 */ /* 0x000fe20000000800 */
[----:B------:R-:W-:Y:S01]  /*1ab10*/  @!PT LDS RZ, [RZ] ;  /* 0x00000000fffff984 */ /* 0x000fe20000000800 */
[----:B------:R-:W-:Y:S01]  /*1ab20*/  @!PT LDS RZ, [RZ] ;  /* 0x00000000fffff984 */ /* 0x000fe20000000800 */
[----:B------:R1:W-:Y:S06]  /*1ab30*/  MEMBAR.ALL.CTA ;  /* 0x0000000000007992 */ /* 0x0003ec0000008000 */
[----:B-1----:R-:W1:Y:S01]  /*1ab40*/  FENCE.VIEW.ASYNC.S ;  /* 0x00000000000073c6 */ /* 0x002e620000000000 */
[----:B------:R-:W-:Y:S01]  /*1ab50*/  IMAD.IADD R3, R3, 0x1, R21 ;  /* 0x0000000103037824 */ /* 0x000fe200078e0215 */
[----:B------:R-:W-:Y:S01]  /*1ab60*/  SHF.R.S32.HI R90, RZ, 0x1f, R229 ;  /* 0x0000001fff5a7819 */ /* 0x000fe200000114e5 */
[----:B------:R-:W-:Y:S01]  /*1ab70*/  IMAD.MOV.U32 R21, RZ, RZ, R81 ;  /* 0x000000ffff157224 */ /* 0x000fe200078e0051 */
[----:B--2---:R-:W-:Y:S01]  /*1ab80*/  @P1 SHF.R.U32.HI R21, RZ, R23, R20 ;  /* 0x00000017ff151219 */ /* 0x004fe20000011614 */
[----:B------:R-:W-:Y:S01]  /*1ab90*/  IMAD R88, R0, R85, RZ ;  /* 0x0000005500587224 */ /* 0x000fe200078e02ff */
[----:B------:R-:W-:Y:S01]  /*1aba0*/  SEL R23, RZ, 0xffffffff, P0 ;  /* 0xffffffffff177807 */ /* 0x000fe20000000000 */
[----:B------:R-:W-:Y:S01]  /*1abb0*/  IMAD.IADD R195, R226, 0x1, R195 ;  /* 0x00000001e2c37824 */ /* 0x000fe200078e02c3 */
[-C--:B------:R-:W-:Y:S01]  /*1abc0*/  ISETP.GE.AND P0, PT, R222, R86.reuse, PT ;  /* 0x00000056de00720c */ /* 0x080fe20003f06270 */
[----:B------:R-:W-:Y:S01]  /*1abd0*/  IMAD.MOV R80, RZ, RZ, -R21 ;  /* 0x000000ffff507224 */ /* 0x000fe200078e0a15 */
[----:B------:R-:W-:Y:S01]  /*1abe0*/  ISETP.GE.AND P1, PT, R213, R86, PT ;  /* 0x00000056d500720c */ /* 0x000fe20003f26270 */
[----:B------:R-:W-:Y:S01]  /*1abf0*/  IMAD.SHL.U32 R83, R23, 0x2, RZ ;  /* 0x0000000217537824 */ /* 0x000fe200078e00ff */
[----:B------:R-:W-:Y:S01]  /*1ac00*/  SEL R24, RZ, 0xffffffff, P0 ;  /* 0xffffffffff187807 */ /* 0x000fe20000000000 */
[----:B------:R-:W-:Y:S01]  /*1ac10*/  IMAD R23, R85, R80, R81 ;  /* 0x0000005055177224 */ /* 0x000fe200078e0251 */
[----:B------:R-:W-:Y:S01]  /*1ac20*/  SEL R20, RZ, 0x1, P1 ;  /* 0x00000001ff147807 */ /* 0x000fe20000800000 */
[----:B------:R-:W-:Y:S01]  /*1ac30*/  IMAD.WIDE.U32 R2, R21, UR4, R2 ;  /* 0x0000000415027c25 */ /* 0x000fe2000f8e0002 */
[----:B------:R-:W-:-:S02]  /*1ac40*/  ISETP.GE.AND P0, PT, R221, R86, PT ;  /* 0x00000056dd00720c */ /* 0x000fc40003f06270 */
[----:B------:R-:W-:Y:S01]  /*1ac50*/  LOP3.LUT R20, R83, 0x2, R20, 0xe2, !PT ;  /* 0x0000000253147812 */ /* 0x000fe200078ee214 */
[----:B------:R-:W-:Y:S01]  /*1ac60*/  IMAD.SHL.U32 R81, R24, 0x4, RZ ;  /* 0x0000000418517824 */ /* 0x000fe200078e00ff */
[----:B------:R-:W-:Y:S01]  /*1ac70*/  SEL R24, RZ, 0xffffffff, P0 ;  /* 0xffffffffff187807 */ /* 0x000fe20000000000 */
[----:B------:R-:W-:Y:S01]  /*1ac80*/  VIADD R0, R18, 0x38820 ;  /* 0x0003882012007836 */ /* 0x000fe20000000000 */
[-C--:B------:R-:W-:Y:S02]  /*1ac90*/  ISETP.GE.AND P0, PT, R220, R86.reuse, PT ;  /* 0x00000056dc00720c */ /* 0x080fe40003f06270 */
[----:B------:R-:W-:Y:S02]  /*1aca0*/  SHF.R.S32.HI R80, RZ, 0x1f, R21 ;  /* 0x0000001fff507819 */ /* 0x000fe40000011415 */
        /* <DEDUP_REMOVED lines=9> */
[----:B------:R-:W-:Y:S01]  /*1ad40*/  SEL R21, RZ, 0xffffffff, P0 ;  /* 0xffffffffff157807 */ /* 0x000fe20000000000 */
[----:B------:R-:W-:Y:S01]  /*1ad50*/  ULDC.64 UR4, c[0x0][0xbd8] ;  /* 0x0002f60000047ab9 */ /* 0x000fe20000000a00 */
[----:B------:R-:W-:Y:S01]  /*1ad60*/  LOP3.LUT R20, R83, 0x10, R20, 0xe2, !PT ;  /* 0x0000001053147812 */ /* 0x000fe200078ee214 */
[----:B------:R-:W-:Y:S01]  /*1ad70*/  IMAD.IADD R3, R3, 0x1, R81 ;  /* 0x0000000103037824 */ /* 0x000fe200078e0251 */
[----:B------:R-:W-:Y:S01]  /*1ad80*/  ISETP.GE.AND P0, PT, R229, R86, PT ;  /* 0x00000056e500720c */ /* 0x000fe20003f06270 */
[----:B------:R-:W-:Y:S01]  /*1ad90*/  IMAD R24, R24, UR4, RZ ;  /* 0x0000000418187c24 */ /* 0x000fe2000f8e02ff */
[----:B------:R-:W-:Y:S01]  /*1ada0*/  ISETP.GE.AND P1, PT, R195, R88, PT ;  /* 0x00000058c300720c */ /* 0x000fe20003f26270 */
[----:B------:R-:W-:Y:S01]  /*1adb0*/  IMAD.SHL.U32 R21, R21, 0x20, RZ ;  /* 0x0000002015157824 */ /* 0x000fe200078e00ff */
[----:B------:R-:W-:Y:S01]  /*1adc0*/  PRMT R0, RZ, 0x654, R0 ;  /* 0x00000654ff007816 */ /* 0x000fe20000000000 */
[C---:B------:R-:W-:Y:S01]  /*1add0*/  IMAD R81, R23.reuse, UR5, R24 ;  /* 0x0000000517517c24 */ /* 0x040fe2000f8e0218 */
[----:B------:R-:W-:Y:S01]  /*1ade0*/  SHF.R.S32.HI R91, RZ, 0x1f, R219 ;  /* 0x0000001fff5b7819 */ /* 0x000fe200000114db */
[----:B------:R-:W-:Y:S01]  /*1adf0*/  IMAD.WIDE.U32 R2, R23, UR4, R2 ;  /* 0x0000000417027c25 */ /* 0x000fe2000f8e0002 */
[----:B------:R-:W-:Y:S01]  /*1ae00*/  LOP3.LUT R20, R21, 0x20, R20, 0xe2, !PT ;  /* 0x0000002015147812 */ /* 0x000fe200078ee214 */
[----:B------:R-:W-:Y:S01]  /*1ae10*/  ULDC.64 UR4, c[0x0][0xb80] ;  /* 0x0002e00000047ab9 */ /* 0x000fe20000000a00 */
[----:B------:R-:W-:Y:S01]  /*1ae20*/  SEL R21, RZ, 0x40, P0 ;  /* 0x00000040ff157807 */ /* 0x000fe20000000000 */
[----:B------:R-:W-:Y:S01]  /*1ae30*/  IMAD.IADD R3, R3, 0x1, R81 ;  /* 0x0000000103037824 */ /* 0x000fe200078e0251 */
[----:B------:R-:W-:Y:S01]  /*1ae40*/  ISETP.GE.AND P0, PT, R228, R86, PT ;  /* 0x00000056e400720c */ /* 0x000fe20003f06270 */
[----:B-1----:R1:W-:Y:S01]  /*1ae50*/  SYNCS.ARRIVE.TRANS64.RED.A1T0 RZ, [R0+URZ], RZ ;  /* 0x000000ff00ff79a7 */ /* 0x0023e2000810043f */
[----:B------:R-:W-:-:S02]  /*1ae60*/  LEA R24, P2, R2, UR4, 0x1 ;  /* 0x0000000402187c11 */ /* 0x000fc4000f8408ff */
[----:B------:R-:W-:Y:S02]  /*1ae70*/  LOP3.LUT R23, R20, R21, RZ, 0xfc, !PT ;  /* 0x0000001514177212 */ /* 0x000fe400078efcff */
[----:B------:R-:W-:Y:S02]  /*1ae80*/  SEL R20, RZ, 0x80, P0 ;  /* 0x00000080ff147807 */ /* 0x000fe40000000000 */
[----:B------:R-:W-:Y:S02]  /*1ae90*/  LEA.HI.X R87, R2, UR5, R3, 0x1, P2 ;  /* 0x0000000502577c11 */ /* 0x000fe400090f0c03 */
[----:B-1----:R-:W-:Y:S02]  /*1aea0*/  LOP3.LUT R0, R23, R20, RZ, 0xfc, !PT ;  /* 0x0000001417007212 */ /* 0x002fe400078efcff */
[----:B------:R1:W2:Y:S01]  /*1aeb0*/  SHFL.IDX PT, R20, R24, RZ, 0x181f ;  /* 0x00181fff18147589 */ /* 0x0002a200000e0000 */
[----:B------:R-:W-:Y:S02]  /*1aec0*/  SHF.R.S32.HI R92, RZ, 0x1f, R220 ;  /* 0x0000001fff5c7819 */ /* 0x000fe400000114dc */
[----:B------:R-:W-:Y:S01]  /*1aed0*/  SHF.R.S32.HI R93, RZ, 0x1f, R221 ;  /* 0x0000001fff5d7819 */ /* 0x000fe200000114dd */
[----:B------:R1:W3:Y:S01]  /*1aee0*/  SHFL.IDX PT, R21, R87, RZ, 0x181f ;  /* 0x00181fff57157589 */ /* 0x0002e200000e0000 */
[----:B------:R-:W-:-:S02]  /*1aef0*/  SHF.R.S32.HI R94, RZ, 0x1f, R222 ;  /* 0x0000001fff5e7819 */ /* 0x000fc400000114de */
[----:B------:R-:W-:Y:S01]  /*1af00*/  SHF.R.S32.HI R95, RZ, 0x1f, R223 ;  /* 0x0000001fff5f7819 */ /* 0x000fe200000114df */
        /* <DEDUP_REMOVED lines=22> */
[-C--:B------:R-:W-:Y:S02]  /*1b070*/  @P0 LEA R6, P3, R229, R20.reuse, 0x1 ;  /* 0x00000014e5060211 */ /* 0x080fe400078608ff */
[-C--:B------:R-:W-:Y:S02]  /*1b080*/  @!P2 LEA.HI.X R3, R220, R21.reuse, R92, 0x1, P5 ;  /* 0x00000015dc03a211 */ /* 0x080fe400028f0c5c */
[----:B---3--:R-:W-:Y:S02]  /*1b090*/  @P4 LEA R12, P5, R228, R20, 0x1 ;  /* 0x00000014e40c4211 */ /* 0x008fe400078a08ff */
[-C--:B------:R-:W-:Y:S01]  /*1b0a0*/  @!P1 LEA.HI.X R5, R219, R21.reuse, R91, 0x1, P6 ;  /* 0x00000015db059211 */ /* 0x080fe200030f0c5b */
[----:B------:R4:W-:Y:S01]  /*1b0b0*/  @!P2 ST.E.128 desc[UR50][R2.64], R48 ;  /* 0x000000300200a985 */ /* 0x0009e2000c101d32 */
[----:B------:R-:W-:-:S02]  /*1b0c0*/  @P0 LEA.HI.X R7, R229, R21, R90, 0x1, P3 ;  /* 0x00000015e5070211 */ /* 0x000fc400018f0c5a */
[----:B------:R-:W-:Y:S01]  /*1b0d0*/  @P4 LEA.HI.X R13, R228, R21, R89, 0x1, P5 ;  /* 0x00000015e40d4211 */ /* 0x000fe200028f0c59 */
[----:B------:R4:W-:Y:S04]  /*1b0e0*/  @!P1 ST.E.128 desc[UR50][R4.64], R56 ;  /* 0x0000003804009985 */ /* 0x0009e8000c101d32 */
[----:B------:R4:W-:Y:S04]  /*1b0f0*/  @P0 ST.E.128 desc[UR50][R6.64], R64 ;  /* 0x0000004006000985 */ /* 0x0009e8000c101d32 */
[----:B------:R4:W-:Y:S02]  /*1b100*/  @P4 ST.E.128 desc[UR50][R12.64], R72 ;  /* 0x000000480c004985 */ /* 0x0009e4000c101d32 */
.L_x_6874:
[----:B------:R-:W-:Y:S05]  /*1b110*/  BSYNC B1 ;  /* 0x0000000000017941 */ /* 0x000fea0003800000 */
.L_x_6873:
[----:B----4-:R-:W-:Y:S01]  /*1b120*/  VIADD R2, R195, 0x20 ;  /* 0x00000020c3027836 */ /* 0x010fe20000000000 */
[----:B-----5:R4:W0:Y:S04]  /*1b130*/  SHFL.IDX PT, R5, R87, 0x1, 0x181f ;  /* 0x00381f0057057f89 */ /* 0x02082800000e0000 */
[----:B------:R-:W-:Y:S01]  /*1b140*/  ISETP.GE.AND P0, PT, R2, R88, PT ;  /* 0x000000580200720c */ /* 0x000fe20003f06270 */
[----:B------:R4:W0:-:S12]  /*1b150*/  SHFL.IDX PT, R4, R24, 0x1, 0x181f ;  /* 0x00381f0018047f89 */ /* 0x00081800000e0000 */
[----:B----4-:R-:W-:Y:S05]  /*1b160*/  @P0 BRA `(.L_x_6875) ;  /* 0x0000000c00fc0947 */ /* 0x010fea0003800000 */
[-C--:B------:R-:W-:Y:S02]  /*1b170*/  ISETP.GE.AND P5, PT, R223, R86.reuse, PT ;  /* 0x00000056df00720c */ /* 0x080fe40003fa6270 */
[-C--:B------:R-:W-:Y:S02]  /*1b180*/  ISETP.GE.AND P6, PT, R213, R86.reuse, PT ;  /* 0x00000056d500720c */ /* 0x080fe40003fc6270 */
[-C--:B------:R-:W-:Y:S02]  /*1b190*/  ISETP.GE.AND P3, PT, R222, R86.reuse, PT ;  /* 0x00000056de00720c */ /* 0x080fe40003f66270 */
[-C--:B------:R-:W-:Y:S02]  /*1b1a0*/  ISETP.GE.AND P2, PT, R221, R86.reuse, PT ;  /* 0x00000056dd00720c */ /* 0x080fe40003f46270 */
[-C--:B------:R-:W-:Y:S02]  /*1b1b0*/  ISETP.GE.AND P1, PT, R220, R86.reuse, PT ;  /* 0x00000056dc00720c */ /* 0x080fe40003f26270 */
[----:B------:R-:W-:-:S03]  /*1b1c0*/  ISETP.GE.AND P0, PT, R219, R86, PT ;  /* 0x00000056db00720c */ /* 0x000fc60003f06270 */
[-C--:B0-----:R-:W-:Y:S02]  /*1b1d0*/  @!P5 LEA R6, P4, R223, R4.reuse, 0x1 ;  /* 0x00000004df06d211 */ /* 0x081fe400078808ff */
[----:B------:R-:W-:Y:S02]  /*1b1e0*/  @!P6 IMAD.WIDE R2, R213, 0x2, R4 ;  /* 0x00000002d502e825 */ /* 0x000fe400078e0204 */
[----:B------:R-:W-:Y:S02]  /*1b1f0*/  @!P5 LEA.HI.X R7, R223, R5, R95, 0x1, P4 ;  /* 0x00000005df07d211 */ /* 0x000fe400020f0c5f */
[----:B------:R-:W-:Y:S01]  /*1b200*/  LOP3.LUT P4, RZ, R23, 0x40, RZ, 0xc0, !PT ;  /* 0x0000004017ff7812 */ /* 0x000fe2000788c0ff */
[----:B------:R0:W-:Y:S01]  /*1b210*/  @!P6 ST.E.128 desc[UR50][R2.64], R8 ;  /* 0x000000080200e985 */ /* 0x0001e2000c101d32 */
[----:B------:R-:W-:-:S03]  /*1b220*/  @!P3 LEA R12, P6, R222, R4, 0x1 ;  /* 0x00000004de0cb211 */ /* 0x000fc600078c08ff */
[----:B------:R4:W-:Y:S01]  /*1b230*/  @!P5 ST.E.128 desc[UR50][R6.64], R28 ;  /* 0x0000001c0600d985 */ /* 0x0009e2000c101d32 */
[-C--:B------:R-:W-:Y:S02]  /*1b240*/  @!P3 LEA.HI.X R13, R222, R5.reuse, R94, 0x1, P6 ;  /* 0x00000005de0db211 */ /* 0x080fe400030f0c5e */
[-C--:B------:R-:W-:Y:S02]  /*1b250*/  @!P2 LEA R14, P5, R221, R4.reuse, 0x1 ;  /* 0x00000004dd0ea211 */ /* 0x080fe400078a08ff */
[CC--:B--2---:R-:W-:Y:S01]  /*1b260*/  @!P1 LEA R20, P6, R220.reuse, R4.reuse, 0x1 ;  /* 0x00000004dc149211 */ /* 0x0c4fe200078c08ff */
[----:B------:R4:W-:Y:S01]  /*1b270*/  @!P3 ST.E.128 desc[UR50][R12.64], R36 ;  /* 0x000000240c00b985 */ /* 0x0009e2000c101d32 */
[----:B------:R-:W-:Y:S02]  /*1b280*/  @!P0 LEA R32, P3, R219, R4, 0x1 ;  /* 0x00000004db208211 */ /* 0x000fe400078608ff */
[-C--:B------:R-:W-:Y:S02]  /*1b290*/  @!P2 LEA.HI.X R15, R221, R5.reuse, R93, 0x1, P5 ;  /* 0x00000005dd0fa211 */ /* 0x080fe400028f0c5d */
[----:B---3--:R-:W-:-:S02]  /*1b2a0*/  @!P1 LEA.HI.X R21, R220, R5, R92, 0x1, P6 ;  /* 0x00000005dc159211 */ /* 0x008fc400030f0c5c */
        /* <DEDUP_REMOVED lines=13> */
.L_x_6870:
[----:B------:R-:W-:Y:S01]  /*1b380*/  ULDC.64 UR4, c[0x0][0xd00] ;  /* 0x0003400000047ab9 */ /* 0x000fe20000000a00 */
[----:B------:R-:W2:Y:S01]  /*1b390*/  LDC.64 R2, c[0x0][0xd00] ;  /* 0x00034000ff027b82 */ /* 0x000ea20000000a00 */
[----:B------:R-:W-:Y:S01]  /*1b3a0*/  ISETP.NE.U32.AND P0, PT, RZ, UR4, PT ;  /* 0x00000004ff007c0c */ /* 0x000fe2000bf05070 */
[----:B------:R-:W-:-:S03]  /*1b3b0*/  IMAD.MOV.U32 R6, RZ, RZ, RZ ;  /* 0x000000ffff067224 */ /* 0x000fc600078e00ff */
[----:B------:R-:W-:Y:S01]  /*1b3c0*/  ISETP.NE.AND.EX P0, PT, RZ, UR5, PT, P0 ;  /* 0x00000005ff007c0c */ /* 0x000fe2000bf05300 */
[----:B------:R-:W-:Y:S02]  /*1b3d0*/  ULDC.64 UR4, c[0x0][0xd08] ;  /* 0x0003420000047ab9 */ /* 0x000fe40000000a00 */
[----:B------:R-:W-:Y:S01]  /*1b3e0*/  ISETP.NE.U32.AND P1, PT, RZ, UR4, PT ;  /* 0x00000004ff007c0c */ /* 0x000fe2000bf25070 */
[----:B------:R-:W3:Y:S01]  /*1b3f0*/  S2R R7, SR_TID.X ;  /* 0x0000000000077919 */ /* 0x000ee20000002100 */
[----:B------:R-:W4:Y:S02]  /*1b400*/  LDC R21, c[0x0][0xce8] ;  /* 0x00033a00ff157b82 */ /* 0x000f240000000800 */
[----:B------:R-:W-:Y:S01]  /*1b410*/  ISETP.NE.AND.EX P1, PT, RZ, UR5, PT, P1 ;  /* 0x00000005ff007c0c */ /* 0x000fe2000bf25310 */
[----:B--2---:R-:W-:-:S12]  /*1b420*/  IMAD.WIDE R2, R218, 0x4, R2 ;  /* 0x00000004da027825 */ /* 0x004fd800078e0202 */
[----:B------:R-:W2:Y:S01]  /*1b430*/  @P1 LDC.64 R4, c[0x0][0xd08] ;  /* 0x00034200ff041b82 */ /* 0x000ea20000000a00 */
[----:B------:R-:W-:Y:S02]  /*1b440*/  ULDC UR4, c[0x0][0xb88] ;  /* 0x0002e20000047ab9 */ /* 0x000fe40000000800 */
[----:B------:R-:W-:Y:S01]  /*1b450*/  IMAD.U32 R0, RZ, RZ, UR4 ;  /* 0x00000004ff007e24 */ /* 0x000fe2000f8e00ff */
[----:B------:R0:W5:Y:S01]  /*1b460*/  @P0 LDG.E R6, desc[UR50][R2.64] ;  /* 0x0000003202060981 */ /* 0x000162000c1e1900 */
[----:B---3--:R-:W-:Y:S02]  /*1b470*/  VIADD R7, R7, 0xffffff80 ;  /* 0xffffff8007077836 */ /* 0x008fe40000000000 */
[----:B--2---:R-:W-:-:S05]  /*1b480*/  @P1 IMAD.WIDE R4, R218, 0x4, R4 ;  /* 0x00000004da041825 */ /* 0x004fca00078e0204 */
[----:B------:R0:W5:Y:S01]  /*1b490*/  @P1 LDG.E R0, desc[UR50][R4.64] ;  /* 0x0000003204001981 */ /* 0x000162000c1e1900 */
[----:B------:R-:W-:Y:S02]  /*1b4a0*/  ISETP.GE.AND P2, PT, R7, 0x40, PT ;  /* 0x000000400700780c */ /* 0x000fe40003f46270 */
[----:B------:R-:W-:Y:S01]  /*1b4b0*/  SHF.R.S32.HI R7, RZ, 0x1f, R218 ;  /* 0x0000001fff077819 */ /* 0x000fe200000114da */
[----:B----4-:R-:W-:Y:S10]  /*1b4c0*/  @P1 BRA `(.L_x_6876) ;  /* 0x0000000000101947 */ /* 0x010ff40003800000 */
[----:B------:R-:W-:Y:S05]  /*1b4d0*/  @!P0 BRA `(.L_x_6876) ;  /* 0x00000000000c8947 */ /* 0x000fea0003800000 */
[----:B0-----:R-:W2:Y:S04]  /*1b4e0*/  LDG.E R5, desc[UR50][R2.64] ;  /* 0x0000003202057981 */ /* 0x001ea8000c1e1900 */
[----:B-----5:R-:W2:Y:S02]  /*1b4f0*/  LDG.E R0, desc[UR50][R2.64+0x4] ;  /* 0x0000043202007981 */ /* 0x020ea4000c1e1900 */
[----:B--2---:R-:W-:-:S07]  /*1b500*/  IMAD.IADD R0, R0, 0x1, -R5 ;  /* 0x0000000100007824 */ /* 0x004fce00078e0a05 */
.L_x_6876:
        /* <DEDUP_REMOVED lines=45> */
.L_x_6878:
[----:B------:R-:W-:Y:S05]  /*1b7e0*/  BSYNC B1 ;  /* 0x0000000000017941 */ /* 0x000fea0003800000 */
.L_x_6877:
[----:B------:R-:W-:Y:S01]  /*1b7f0*/  ISETP.NE.AND P0, PT, R21, 0x1, PT ;  /* 0x000000011500780c */ /* 0x000fe20003f05270 */
[----:B------:R-:W-:Y:S01]  /*1b800*/  ULDC.64 UR4, c[0x0][0xba0] ;  /* 0x0002e80000047ab9 */ /* 0x000fe20000000a00 */
[----:B------:R-:W3:Y:S01]  /*1b810*/  LDC R20, c[0x0][0xbc8] ;  /* 0x0002f200ff147b82 */ /* 0x000ee20000000800 */
[----:B0-2---:R-:W-:Y:S01]  /*1b820*/  IMAD R5, R11, UR4, RZ ;  /* 0x000000040b057c24 */ /* 0x005fe2000f8e02ff */
[----:B------:R-:W-:Y:S01]  /*1b830*/  BSSY B1, `(.L_x_6879) ;  /* 0x000006e000017945 */ /* 0x000fe20003800000 */
[C---:B------:R-:W-:Y:S01]  /*1b840*/  IMAD.WIDE.U32 R2, R6.reuse, UR4, RZ ;  /* 0x0000000406027c25 */ /* 0x040fe2000f8e00ff */
[----:B------:R-:W-:Y:S02]  /*1b850*/  SHF.R.S32.HI R28, RZ, 0x1f, R228 ;  /* 0x0000001fff1c7819 */ /* 0x000fe400000114e4 */
[----:B------:R-:W-:Y:S01]  /*1b860*/  SHF.R.S32.HI R30, RZ, 0x1f, R229 ;  /* 0x0000001fff1e7819 */ /* 0x000fe200000114e5 */
[----:B------:R-:W-:Y:S01]  /*1b870*/  IMAD R5, R6, UR5, R5 ;  /* 0x0000000506057c24 */ /* 0x000fe2000f8e0205 */
[----:B------:R-:W-:Y:S01]  /*1b880*/  ULDC.64 UR4, c[0x0][0xbe8] ;  /* 0x0002fa0000047ab9 */ /* 0x000fe20000000a00 */
[----:B------:R-:W-:Y:S01]  /*1b890*/  IMAD R29, R0, R21, RZ ;  /* 0x00000015001d7224 */ /* 0x000fe200078e02ff */
[----:B------:R-:W-:Y:S01]  /*1b8a0*/  SHF.R.S32.HI R31, RZ, 0x1f, R219 ;  /* 0x0000001fff1f7819 */ /* 0x000fe200000114db */
[----:B------:R-:W0:Y:S01]  /*1b8b0*/  @P0 LDC R7, c[0x0][0xcec] ;  /* 0x00033b00ff070b82 */ /* 0x000e220000000800 */
[----:B------:R-:W-:Y:S01]  /*1b8c0*/  IMAD.IADD R3, R3, 0x1, R5 ;  /* 0x0000000103037824 */ /* 0x000fe200078e0205 */
[----:B------:R-:W-:Y:S01]  /*1b8d0*/  SHF.R.S32.HI R32, RZ, 0x1f, R220 ;  /* 0x0000001fff207819 */ /* 0x000fe200000114dc */
[----:B------:R-:W-:Y:S01]  /*1b8e0*/  IMAD R4, R10, UR4, RZ ;  /* 0x000000040a047c24 */ /* 0x000fe2000f8e02ff */
[----:B------:R-:W-:Y:S01]  /*1b8f0*/  SHF.R.S32.HI R33, RZ, 0x1f, R221 ;  /* 0x0000001fff217819 */ /* 0x000fe200000114dd */
[----:B------:R-:W-:Y:S01]  /*1b900*/  IMAD.WIDE.U32 R2, R217, UR4, R2 ;  /* 0x00000004d9027c25 */ /* 0x000fe2000f8e0002 */
[----:B------:R-:W-:-:S02]  /*1b910*/  SHF.R.S32.HI R34, RZ, 0x1f, R222 ;  /* 0x0000001fff227819 */ /* 0x000fc400000114de */
[----:B------:R-:W2:Y:S01]  /*1b920*/  @P0 LDC R9, c[0x0][0xcf0] ;  /* 0x00033c00ff090b82 */ /* 0x000ea20000000800 */
[----:B------:R-:W-:Y:S01]  /*1b930*/  IMAD R5, R217, UR5, R4 ;  /* 0x00000005d9057c24 */ /* 0x000fe2000f8e0204 */
[----:B------:R-:W-:Y:S01]  /*1b940*/  ULDC.64 UR4, c[0x0][0xbf0] ;  /* 0x0002fc0000047ab9 */ /* 0x000fe20000000a00 */
[----:B-1----:R-:W-:Y:S01]  /*1b950*/  IMAD.IADD R24, R226, 0x1, R195 ;  /* 0x00000001e2187824 */ /* 0x002fe200078e02c3 */
[----:B------:R-:W-:Y:S01]  /*1b960*/  SHF.R.S32.HI R35, RZ, 0x1f, R223 ;  /* 0x0000001fff237819 */ /* 0x000fe200000114df */
[----:B------:R-:W-:Y:S01]  /*1b970*/  IMAD R4, R12, UR4, RZ ;  /* 0x000000040c047c24 */ /* 0x000fe2000f8e02ff */
[-C--:B---3--:R-:W-:Y:S01]  /*1b980*/  ISETP.GE.AND P1, PT, R223, R20.reuse, PT ;  /* 0x00000014df00720c */ /* 0x088fe20003f26270 */
[----:B------:R-:W-:Y:S01]  /*1b990*/  IMAD.IADD R3, R3, 0x1, R5 ;  /* 0x0000000103037824 */ /* 0x000fe200078e0205 */
[-C--:B------:R-:W-:Y:S01]  /*1b9a0*/  ISETP.GE.AND P2, PT, R213, R20.reuse, PT ;  /* 0x00000014d500720c */ /* 0x080fe20003f46270 */
[----:B------:R-:W-:Y:S01]  /*1b9b0*/  IMAD R5, R13, UR5, R4 ;  /* 0x000000050d057c24 */ /* 0x000fe2000f8e0204 */
[----:B------:R-:W-:Y:S01]  /*1b9c0*/  SEL R8, RZ, 0xffffffff, P1 ;  /* 0xffffffffff087807 */ /* 0x000fe20000800000 */
[----:B------:R-:W-:Y:S01]  /*1b9d0*/  IMAD R4, R225, 0x20, R226 ;  /* 0x00000020e1047824 */ /* 0x000fe200078e02e2 */
[----:B------:R-:W-:Y:S01]  /*1b9e0*/  ISETP.GE.AND P1, PT, R221, R20, PT ;  /* 0x00000014dd00720c */ /* 0x000fe20003f26270 */
[----:B------:R-:W-:Y:S01]  /*1b9f0*/  IMAD.WIDE.U32 R2, R13, UR4, R2 ;  /* 0x000000040d027c25 */ /* 0x000fe2000f8e0002 */
[----:B------:R-:W-:-:S02]  /*1ba00*/  ULDC.64 UR4, c[0x0][0xbe0] ;  /* 0x0002f80000047ab9 */ /* 0x000fc40000000a00 */
[----:B------:R-:W-:Y:S01]  /*1ba10*/  SEL R10, RZ, 0xffffffff, P1 ;  /* 0xffffffffff0a7807 */ /* 0x000fe20000800000 */
[----:B------:R-:W-:Y:S02]  /*1ba20*/  IMAD.IADD R6, R195, 0x1, R4 ;  /* 0x00000001c3067824 */ /* 0x000fe400078e0204 */
[----:B------:R-:W-:Y:S02]  /*1ba30*/  IMAD.IADD R3, R3, 0x1, R5 ;  /* 0x0000000103037824 */ /* 0x000fe400078e0205 */
[----:B0-----:R-:W-:Y:S01]  /*1ba40*/  @P0 IMAD.HI.U32 R4, R6, R7, RZ ;  /* 0x0000000706040227 */ /* 0x001fe200078e00ff */
[----:B------:R-:W-:Y:S02]  /*1ba50*/  SEL R7, RZ, 0x1, P2 ;  /* 0x00000001ff077807 */ /* 0x000fe40001000000 */
[----:B------:R-:W-:Y:S01]  /*1ba60*/  ISETP.GE.AND P2, PT, R222, R20, PT ;  /* 0x00000014de00720c */ /* 0x000fe20003f46270 */
[----:B------:R-:W-:Y:S01]  /*1ba70*/  IMAD.MOV.U32 R5, RZ, RZ, R6 ;  /* 0x000000ffff057224 */ /* 0x000fe200078e0006 */
[----:B--2---:R-:W-:Y:S01]  /*1ba80*/  @P0 SHF.R.U32.HI R5, RZ, R9, R4 ;  /* 0x00000009ff050219 */ /* 0x004fe20000011604 */
[----:B------:R-:W-:Y:S01]  /*1ba90*/  IMAD.SHL.U32 R8, R8, 0x2, RZ ;  /* 0x0000000208087824 */ /* 0x000fe200078e00ff */
[----:B------:R-:W-:Y:S01]  /*1baa0*/  SEL R9, RZ, 0xffffffff, P2 ;  /* 0xffffffffff097807 */ /* 0x000fe20001000000 */
[----:B------:R-:W-:Y:S01]  /*1bab0*/  IMAD.SHL.U32 R11, R10, 0x8, RZ ;  /* 0x000000080a0b7824 */ /* 0x000fe200078e00ff */
[----:B------:R-:W-:Y:S01]  /*1bac0*/  SHF.R.S32.HI R4, RZ, 0x1f, R5 ;  /* 0x0000001fff047819 */ /* 0x000fe20000011405 */
[----:B------:R-:W-:Y:S01]  /*1bad0*/  IMAD.WIDE.U32 R2, R5, UR4, R2 ;  /* 0x0000000405027c25 */ /* 0x000fe2000f8e0002 */
[----:B------:R-:W-:-:S02]  /*1bae0*/  LOP3.LUT R8, R8, 0x2, R7, 0xe2, !PT ;  /* 0x0000000208087812 */ /* 0x000fc400078ee207 */
[-C--:B------:R-:W-:Y:S01]  /*1baf0*/  ISETP.GE.AND P0, PT, R220, R20.reuse, PT ;  /* 0x00000014dc00720c */ /* 0x080fe20003f06270 */
[----:B------:R-:W-:Y:S01]  /*1bb00*/  IMAD.MOV R7, RZ, RZ, -R5 ;  /* 0x000000ffff077224 */ /* 0x000fe200078e0a05 */
        /* <DEDUP_REMOVED lines=8> */
[----:B------:R-:W-:Y:S01]  /*1bb90*/  SHF.R.S32.HI R0, RZ, 0x1f, R7 ;  /* 0x0000001fff007819 */ /* 0x000fe20000011407 */
[----:B------:R-:W-:Y:S01]  /*1bba0*/  IMAD.IADD R3, R3, 0x1, R9 ;  /* 0x0000000103037824 */ /* 0x000fe200078e0209 */
[-C--:B------:R-:W-:Y:S01]  /*1bbb0*/  ISETP.GE.AND P0, PT, R219, R20.reuse, PT ;  /* 0x00000014db00720c */ /* 0x080fe20003f06270 */
[----:B------:R-:W-:Y:S01]  /*1bbc0*/  IMAD.SHL.U32 R5, R4, 0x10, RZ ;  /* 0x0000001004057824 */ /* 0x000fe200078e00ff */
[----:B------:R-:W-:Y:S01]  /*1bbd0*/  LOP3.LUT R8, R11, 0x8, R8, 0xe2, !PT ;  /* 0x000000080b087812 */ /* 0x000fe200078ee208 */
[----:B------:R-:W-:Y:S01]  /*1bbe0*/  IMAD R0, R0, UR4, RZ ;  /* 0x0000000400007c24 */ /* 0x000fe2000f8e02ff */
[----:B------:R-:W-:Y:S01]  /*1bbf0*/  SEL R4, RZ, 0xffffffff, P0 ;  /* 0xffffffffff047807 */ /* 0x000fe20000000000 */
[----:B------:R-:W-:Y:S01]  /*1bc00*/  IMAD.WIDE.U32 R2, R7, UR4, R2 ;  /* 0x0000000407027c25 */ /* 0x000fe2000f8e0002 */
[----:B------:R-:W-:-:S02]  /*1bc10*/  ISETP.GE.AND P0, PT, R229, R20, PT ;  /* 0x00000014e500720c */ /* 0x000fc40003f06270 */
[----:B------:R-:W-:Y:S01]  /*1bc20*/  LOP3.LUT R8, R5, 0x10, R8, 0xe2, !PT ;  /* 0x0000001005087812 */ /* 0x000fe200078ee208 */
[----:B------:R-:W-:Y:S01]  /*1bc30*/  IMAD R5, R7, UR5, R0 ;  /* 0x0000000507057c24 */ /* 0x000fe2000f8e0200 */
[----:B------:R-:W-:Y:S01]  /*1bc40*/  SEL R7, RZ, 0x40, P0 ;  /* 0x00000040ff077807 */ /* 0x000fe20000000000 */
[----:B------:R-:W-:Y:S01]  /*1bc50*/  ULDC.64 UR4, c[0x0][0xb80] ;  /* 0x0002e00000047ab9 */ /* 0x000fe20000000a00 */
[----:B------:R-:W-:Y:S01]  /*1bc60*/  ISETP.GE.AND P0, PT, R24, R29, PT ;  /* 0x0000001d1800720c */ /* 0x000fe20003f06270 */
[----:B------:R-:W-:Y:S01]  /*1bc70*/  IMAD.SHL.U32 R9, R4, 0x20, RZ ;  /* 0x0000002004097824 */ /* 0x000fe200078e00ff */
[C---:B------:R-:W-:Y:S01]  /*1bc80*/  LEA R14, P1, R2.reuse, UR4, 0x1 ;  /* 0x00000004020e7c11 */ /* 0x040fe2000f8208ff */
[----:B------:R-:W-:Y:S01]  /*1bc90*/  IMAD.IADD R3, R3, 0x1, R5 ;  /* 0x0000000103037824 */ /* 0x000fe200078e0205 */
[----:B------:R-:W-:Y:S02]  /*1bca0*/  SEL R0, RZ, 0x80, P2 ;  /* 0x00000080ff007807 */ /* 0x000fe40001000000 */
[----:B------:R-:W-:Y:S01]  /*1bcb0*/  LOP3.LUT R8, R9, 0x20, R8, 0xe2, !PT ;  /* 0x0000002009087812 */ /* 0x000fe200078ee208 */
[----:B------:R0:W1:Y:S01]  /*1bcc0*/  SHFL.IDX PT, R4, R14, RZ, 0x181f ;  /* 0x00181fff0e047589 */ /* 0x00006200000e0000 */
[----:B------:R-:W-:-:S02]  /*1bcd0*/  LEA.HI.X R15, R2, UR5, R3, 0x1, P1 ;  /* 0x00000005020f7c11 */ /* 0x000fc400088f0c03 */
[----:B------:R-:W-:-:S03]  /*1bce0*/  LOP3.LUT R21, R8, R7, RZ, 0xfc, !PT ;  /* 0x0000000708157212 */ /* 0x000fc600078efcff */
[----:B------:R0:W2:Y:S01]  /*1bcf0*/  SHFL.IDX PT, R5, R15, RZ, 0x181f ;  /* 0x00181fff0f057589 */ /* 0x0000a200000e0000 */
[----:B------:R-:W-:Y:S01]  /*1bd00*/  LOP3.LUT R23, R21, R0, RZ, 0xfc, !PT ;  /* 0x0000000015177212 */ /* 0x000fe200078efcff */
[----:B------:R-:W-:Y:S06]  /*1bd10*/  @P0 BRA `(.L_x_6880) ;  /* 0x00000000007c0947 */ /* 0x000fec0003800000 */
[-C--:B------:R-:W-:Y:S02]  /*1bd20*/  ISETP.GE.AND P2, PT, R223, R20.reuse, PT ;  /* 0x00000014df00720c */ /* 0x080fe40003f46270 */
[-C--:B------:R-:W-:Y:S02]  /*1bd30*/  ISETP.GE.AND P1, PT, R213, R20.reuse, PT ;  /* 0x00000014d500720c */ /* 0x080fe40003f26270 */
[-C--:B------:R-:W-:Y:S02]  /*1bd40*/  ISETP.GE.AND P5, PT, R222, R20.reuse, PT ;  /* 0x00000014de00720c */ /* 0x080fe40003fa6270 */
[----:B------:R-:W-:-:S07]  /*1bd50*/  ISETP.GE.AND P3, PT, R221, R20, PT ;  /* 0x00000014dd00720c */ /* 0x000fce0003f66270 */
[-C--:B-1----:R-:W-:Y:S02]  /*1bd60*/  @!P2 LEA R6, P0, R223, R4.reuse, 0x1 ;  /* 0x00000004df06a211 */ /* 0x082fe400078008ff */
[----:B--2---:R-:W-:Y:S02]  /*1bd70*/  @!P1 IMAD.WIDE R2, R213, 0x2, R4 ;  /* 0x00000002d5029825 */ /* 0x004fe400078e0204 */
        /* <DEDUP_REMOVED lines=25> */
.L_x_6880:
[----:B------:R-:W-:Y:S05]  /*1bf10*/  BSYNC B1 ;  /* 0x0000000000017941 */ /* 0x000fea0003800000 */
.L_x_6879:
[----:B------:R-:W-:Y:S01]  /*1bf20*/  VIADD R0, R24, 0x20 ;  /* 0x0000002018007836 */ /* 0x000fe20000000000 */
[----:B--23--:R2:W3:Y:S04]  /*1bf30*/  SHFL.IDX PT, R5, R15, 0x1, 0x181f ;  /* 0x00381f000f057f89 */ /* 0x00c4e800000e0000 */
[----:B------:R-:W-:Y:S01]  /*1bf40*/  ISETP.GE.AND P0, PT, R0, R29, PT ;  /* 0x0000001d0000720c */ /* 0x000fe20003f06270 */
[----:B-1----:R2:W1:-:S12]  /*1bf50*/  SHFL.IDX PT, R4, R14, 0x1, 0x181f ;  /* 0x00381f000e047f89 */ /* 0x00245800000e0000 */
[----:B--2---:R-:W-:Y:S05]  /*1bf60*/  @P0 BRA `(.L_x_6875) ;  /* 0x00000000007c0947 */ /* 0x004fea0003800000 */
[-C--:B------:R-:W-:Y:S02]  /*1bf70*/  ISETP.GE.AND P6, PT, R213, R20.reuse, PT ;  /* 0x00000014d500720c */ /* 0x080fe40003fc6270 */
[-C--:B------:R-:W-:Y:S02]  /*1bf80*/  ISETP.GE.AND P5, PT, R223, R20.reuse, PT ;  /* 0x00000014df00720c */ /* 0x080fe40003fa6270 */
[-C--:B------:R-:W-:Y:S02]  /*1bf90*/  ISETP.GE.AND P4, PT, R222, R20.reuse, PT ;  /* 0x00000014de00720c */ /* 0x080fe40003f86270 */
[-C--:B------:R-:W-:Y:S02]  /*1bfa0*/  ISETP.GE.AND P3, PT, R221, R20.reuse, PT ;  /* 0x00000014dd00720c */ /* 0x080fe40003f66270 */
[-C--:B------:R-:W-:Y:S02]  /*1bfb0*/  ISETP.GE.AND P2, PT, R220, R20.reuse, PT ;  /* 0x00000014dc00720c */ /* 0x080fe40003f46270 */
[----:B------:R-:W-:-:S03]  /*1bfc0*/  ISETP.GE.AND P1, PT, R219, R20, PT ;  /* 0x00000014db00720c */ /* 0x000fc60003f26270 */
[----:B-1-3--:R-:W-:Y:S02]  /*1bfd0*/  @!P6 IMAD.WIDE R2, R213, 0x2, R4 ;  /* 0x00000002d502e825 */ /* 0x00afe400078e0204 */
        /* <DEDUP_REMOVED lines=24> */
.L_x_6875:
[----:B------:R-:W-:Y:S05]  /*1c160*/  BSYNC B0 ;  /* 0x0000000000007941 */ /* 0x000fea0003800000 */
.L_x_6869:
[----:B------:R-:W-:Y:S02]  /*1c170*/  ULDC UR4, c[0x0][0xd3c] ;  /* 0x00034f0000047ab9 */ /* 0x000fe40000000800 */
[----:B------:R-:W-:-:S13]  /*1c180*/  ISETP.GE.AND P0, PT, R27, UR4, PT ;  /* 0x000000041b007c0c */ /* 0x000fda000bf06270 */
[----:B------:R-:W-:Y:S05]  /*1c190*/  @!P0 BRA `(.L_x_6881) ;  /* 0xfffffe50001c8947 */ /* 0x000fea000383ffff */
[----:B------:R-:W-:Y:S05]  /*1c1a0*/  BRA `(.L_x_6679) ;  /* 0x000000a400287947 */ /* 0x000fea0003800000 */
.L_x_6677:
        /* <DEDUP_REMOVED lines=18> */
.L_x_6882:
        /* <DEDUP_REMOVED lines=41> */
.L_x_6888:
        /* <DEDUP_REMOVED lines=12> */
.L_x_6887:
[----:B------:R-:W-:Y:S05]  /*1c620*/  BSYNC B0 ;  /* 0x0000000000007941 */ /* 0x000fea0003800000 */
.L_x_6886:
        /* <DEDUP_REMOVED lines=21> */
.L_x_6884:
        /* <DEDUP_REMOVED lines=20> */
.L_x_6889:
        /* <DEDUP_REMOVED lines=57> */
.L_x_6885:
[----:B------:R-:W-:Y:S02]  /*1cc50*/  IMAD.MOV.U32 R17, RZ, RZ, RZ ;  /* 0x000000ffff117224 */ /* 0x000fe400078e00ff */
[----:B------:R-:W-:Y:S02]  /*1cc60*/  IMAD.U32 R16, RZ, RZ, UR6 ;  /* 0x00000006ff107e24 */ /* 0x000fe4000f8e00ff */
[----:B------:R-:W-:-:S07]  /*1cc70*/  IMAD.MOV.U32 R18, RZ, RZ, RZ ;  /* 0x000000ffff127224 */ /* 0x000fce00078e00ff */
.L_x_6890:
[----:B------:R-:W-:-:S13]  /*1cc80*/  ISETP.NE.AND P0, PT, R0, RZ, PT ;  /* 0x000000ff0000720c */ /* 0x000fda0003f05270 */
[----:B------:R-:W1:Y:S01]  /*1cc90*/  @!P0 S2R R3, SR_CgaCtaId ;  /* 0x0000000000038919 */ /* 0x000e620000008800 */
[----:B------:R-:W-:-:S04]  /*1cca0*/  @!P0 MOV R0, 0x400 ;  /* 0x0000040000008802 */ /* 0x000fc80000000f00 */
[----:B-1----:R-:W-:-:S05]  /*1ccb0*/  @!P0 LEA R0, R3, R0, 0x18 ;  /* 0x0000000003008211 */ /* 0x002fca00078ec0ff */
[----:B------:R2:W-:Y:S01]  /*1ccc0*/  @!P0 STS.128 [R0+0x388d0], R16 ;  /* 0x0388d01000008388 */ /* 0x0005e20000000c00 */
[----:B------:R-:W-:Y:S06]  /*1ccd0*/  BAR.ARV 0x5, 0x180 ;  /* 0x0146000000007b1d */ /* 0x000fec0000002000 */
.L_x_6883:
        /* <DEDUP_REMOVED lines=31> */
[----:B------:R-:W-:Y:S01]  /*1ced0*/  STL [R1+0x1c], R2 ;  /* 0x00001c0201007387 */ /* 0x000fe20000100800 */
[----:B0-----:R-:W-:-:S03]  /*1cee0*/  LOP3.LUT R3, R0, 0x80, RZ, 0xfc, !PT ;  /* 0x0000008000037812 */ /* 0x001fc600078efcff */
[----:B------:R-:W-:Y:S01]  /*1cef0*/  STL [R1+0xc], RZ ;  /* 0x00000cff01007387 */ /* 0x000fe20000100800 */
[----:B------:R-:W-:-:S03]  /*1cf00*/  LOP3.LUT R3, R0, 0x140, RZ, 0xfc, !PT ;  /* 0x0000014000037812 */ /* 0x000fc600078efcff */
[----:B------:R-:W-:Y:S04]  /*1cf10*/  STL [R1+0x8], RZ ;  /* 0x000008ff01007387 */ /* 0x000fe80000100800 */
[----:B------:R0:W-:Y:S02]  /*1cf20*/  STL [R1+0x18], R2 ;  /* 0x0000180201007387 */ /* 0x0001e40000100800 */
[C---:B0-----:R-:W-:Y:S02]  /*1cf30*/  LOP3.LUT R2, R0.reuse, 0xc0, RZ, 0xfc, !PT ;  /* 0x000000c000027812 */ /* 0x041fe400078efcff */
[C---:B------:R-:W-:Y:S02]  /*1cf40*/  LOP3.LUT R2, R0.reuse, 0x180, RZ, 0xfc, !PT ;  /* 0x0000018000027812 */ /* 0x040fe400078efcff */
[----:B------:R-:W-:-:S07]  /*1cf50*/  LOP3.LUT R0, R0, 0x1c0, RZ, 0xfc, !PT ;  /* 0x000001c000007812 */ /* 0x000fce00078efcff */
.L_x_7077:
[----:B------:R-:W-:Y:S05]  /*1cf60*/  YIELD ;  /* 0x0000000000007946 */ /* 0x000fea0003800000 */
[----:B------:R-:W-:Y:S01]  /*1cf70*/  ULDC.64 UR4, c[0x0][0xb20] ;  /* 0x0002c80000047ab9 */ /* 0x000fe20000000a00 */
[----:B0-----:R-:W-:Y:S02]  /*1cf80*/  CS2R R6, SRZ ;  /* 0x0000000000067805 */ /* 0x001fe4000001ff00 */
[----:B------:R-:W-:Y:S01]  /*1cf90*/  ISETP.NE.U32.AND P0, PT, RZ, UR4, PT ;  /* 0x00000004ff007c0c */ /* 0x000fe2000bf05070 */
[----:B------:R-:W0:Y:S01]  /*1cfa0*/  LDC.64 R12, c[0x0][0xaf8] ;  /* 0x0002be00ff0c7b82 */ /* 0x000e220000000a00 */
[----:B------:R-:W-:Y:S01]  /*1cfb0*/  ULDC.64 UR6, c[0x0][0xb00] ;  /* 0x0002c00000067ab9 */ /* 0x000fe20000000a00 */
[----:B------:R-:W-:Y:S01]  /*1cfc0*/  ULDC.64 UR8, c[0x0][0xb08] ;  /* 0x0002c20000087ab9 */ /* 0x000fe20000000a00 */
[----:B------:R-:W-:Y:S01]  /*1cfd0*/  ISETP.NE.AND.EX P0, PT, RZ, UR5, PT, P0 ;  /* 0x00000005ff007c0c */ /* 0x000fe2000bf05300 */
[----:B------:R-:W-:-:S04]  /*1cfe0*/  ULDC.64 UR4, c[0x0][0xb10] ;  /* 0x0002c40000047ab9 */ /* 0x000fc80000000a00 */
[----:B-1----:R-:W1:Y:S08]  /*1cff0*/  LDC.64 R4, c[0x0][0xb00] ;  /* 0x0002c000ff047b82 */ /* 0x002e700000000a00 */
[----:B--2---:R-:W2:Y:S02]  /*1d000*/  @P0 LDC.64 R2, c[0x0][0xb20] ;  /* 0x0002c800ff020b82 */ /* 0x004ea40000000a00 */
[----:B--2---:R-:W-:-:S05]  /*1d010*/  @P0 IMAD.WIDE R2, R19, 0x4, R2 ;  /* 0x0000000413020825 */ /* 0x004fca00078e0202 */
[----:B------:R2:W5:Y:S01]  /*1d020*/  @P0 LDG.E R6, desc[UR50][R2.64] ;  /* 0x0000003202060981 */ /* 0x000562000c1e1900 */
[----:B------:R-:W-:Y:S01]  /*1d030*/  ISETP.NE.U32.AND P0, PT, RZ, UR4, PT ;  /* 0x00000004ff007c0c */ /* 0x000fe2000bf05070 */
[----:B0-----:R-:W-:Y:S01]  /*1d040*/  IMAD.WIDE R12, R19, 0x4, R12 ;  /* 0x00000004130c7825 */ /* 0x001fe200078e020c */
[----:B------:R-:W-:Y:S02]  /*1d050*/  ISETP.NE.U32.AND P2, PT, RZ, UR6, PT ;  /* 0x00000006ff007c0c */ /* 0x000fe4000bf45070 */
[----:B------:R-:W-:Y:S01]  /*1d060*/  ISETP.NE.AND.EX P0, PT, RZ, UR5, PT, P0 ;  /* 0x00000005ff007c0c */ /* 0x000fe2000bf05300 */
[----:B------:R-:W-:Y:S01]  /*1d070*/  ULDC.64 UR4, c[0x0][0xaf8] ;  /* 0x0002be0000047ab9 */ /* 0x000fe20000000a00 */
[----:B------:R-:W-:Y:S01]  /*1d080*/  ISETP.NE.U32.AND P4, PT, RZ, UR8, PT ;  /* 0x00000008ff007c0c */ /* 0x000fe2000bf85070 */
[----:B------:R-:W-:Y:S01]  /*1d090*/  IMAD.MOV.U32 R8, RZ, RZ, RZ ;  /* 0x000000ffff087224 */ /* 0x000fe200078e00ff */
[----:B------:R-:W-:Y:S01]  /*1d0a0*/  ISETP.NE.U32.AND P1, PT, RZ, UR4, PT ;  /* 0x00000004ff007c0c */ /* 0x000fe2000bf25070 */
[----:B--2---:R-:W0:Y:S01]  /*1d0b0*/  LDC.64 R2, c[0x0][0xb08] ;  /* 0x0002c200ff027b82 */ /* 0x004e220000000a00 */
[----:B---3--:R-:W-:-:S02]  /*1d0c0*/  IMAD.MOV.U32 R0, RZ, RZ, RZ ;  /* 0x000000ffff007224 */ /* 0x008fc400078e00ff */
[----:B------:R-:W-:Y:S01]  /*1d0d0*/  ISETP.NE.AND.EX P3, PT, RZ, UR5, PT, P1 ;  /* 0x00000005ff007c0c */ /* 0x000fe2000bf65310 */
[----:B-1----:R-:W-:-:S04]  /*1d0e0*/  IMAD.WIDE R4, R19, 0x4, R4 ;  /* 0x0000000413047825 */ /* 0x002fc800078e0204 */
        /* <DEDUP_REMOVED lines=30> */
.L_x_6892:
[----:B-----5:R-:W-:Y:S01]  /*1d2d0*/  IMAD.IADD R8, R8, 0x1, R6 ;  /* 0x0000000108087824 */ /* 0x020fe200078e0206 */
[----:B------:R-:W-:Y:S02]  /*1d2e0*/  ULDC.64 UR4, c[0x0][0xb18] ;  /* 0x0002c60000047ab9 */ /* 0x000fe40000000a00 */
[----:B------:R-:W-:Y:S02]  /*1d2f0*/  ISETP.NE.U32.AND P0, PT, RZ, UR4, PT ;  /* 0x00000004ff007c0c */ /* 0x000fe4000bf05070 */
[----:B------:R1:W-:Y:S02]  /*1d300*/  STL [R1+0x24], R8 ;  /* 0x0000240801007387 */ /* 0x0003e40000100800 */
[----:B------:R-:W-:-:S13]  /*1d310*/  ISETP.NE.AND.EX P0, PT, RZ, UR5, PT, P0 ;  /* 0x00000005ff007c0c */ /* 0x000fda000bf05300 */
[----:B-1----:R-:W-:Y:S05]  /*1d320*/  @!P0 BRA `(.L_x_6893) ;  /* 0x0000000000108947 */ /* 0x002fea0003800000 */
[----:B------:R-:W1:Y:S02]  /*1d330*/  LDC.64 R4, c[0x0][0xb18] ;  /* 0x0002c600ff047b82 */ /* 0x000e640000000a00 */
[----:B-1----:R-:W-:-:S05]  /*1d340*/  IMAD.WIDE R4, R19, 0x4, R4 ;  /* 0x0000000413047825 */ /* 0x002fca00078e0204 */
[----:B------:R1:W5:Y:S01]  /*1d350*/  LDG.E R7, desc[UR50][R4.64] ;  /* 0x0000003204077981 */ /* 0x000362000c1e1900 */
[----:B------:R-:W-:Y:S05]  /*1d360*/  BRA `(.L_x_6894) ;  /* 0x0000000000107947 */ /* 0x000fea0003800000 */
.L_x_6893:
[----:B------:R-:W-:Y:S05]  /*1d370*/  @!P1 BRA `(.L_x_6894) ;  /* 0x00000000000c9947 */ /* 0x000fea0003800000 */
[----:B------:R-:W2:Y:S04]  /*1d380*/  LDG.E R7, desc[UR50][R4.64] ;  /* 0x0000003204077981 */ /* 0x000ea8000c1e1900 */
[----:B------:R-:W2:Y:S02]  /*1d390*/  LDG.E R4, desc[UR50][R4.64+0x4] ;  /* 0x0000043204047981 */ /* 0x000ea4000c1e1900 */
[----:B--2---:R-:W-:-:S07]  /*1d3a0*/  IMAD.IADD R7, R4, 0x1, -R7 ;  /* 0x0000000104077824 */ /* 0x004fce00078e0a07 */
.L_x_6894:
        /* <DEDUP_REMOVED lines=13> */
[----:B----4-:R-:W-:-:S03]  /*1d480*/  @P1 SHF.R.U32.HI R6, RZ, R5, R2 ;  /* 0x00000005ff061219 */ /* 0x010fc60000011602 */
[C---:B------:R-:W-:Y:S01]  /*1d490*/  VIADD R2, R7.reuse, 0x3f ;  /* 0x0000003f07027836 */ /* 0x040fe20000000000 */
[----:B------:R-:W-:-:S04]  /*1d4a0*/  IADD3 R20, R7, 0x1, -R11 ;  /* 0x0000000107147810 */ /* 0x000fc80007ffe80b */
[----:B------:R-:W-:Y:S01]  /*1d4b0*/  SHF.R.S32.HI R3, RZ, 0x1f, R2 ;  /* 0x0000001fff037819 */ /* 0x000fe20000011402 */
[----:B------:R-:W-:-:S03]  /*1d4c0*/  IMAD.IADD R6, R20, 0x1, R6 ;  /* 0x0000000114067824 */ /* 0x000fc600078e0206 */
[----:B------:R-:W-:Y:S02]  /*1d4d0*/  LEA.HI R21, R3, R2, RZ, 0x6 ;  /* 0x0000000203157211 */ /* 0x000fe400078f30ff */
[----:B------:R-:W1:Y:S02]  /*1d4e0*/  LDC.64 R2, c[0x0][0xad8] ;  /* 0x0002b600ff027b82 */ /* 0x000e640000000a00 */
[----:B------:R-:W-:Y:S02]  /*1d4f0*/  SHF.R.S32.HI R21, RZ, 0x6, R21 ;  /* 0x00000006ff157819 */ /* 0x000fe40000011415 */
        /* <DEDUP_REMOVED lines=14> */
.L_x_6897:
[----:B------:R-:W-:-:S13]  /*1d5e0*/  ISETP.NE.AND P0, PT, R3, 0x1, PT ;  /* 0x000000010300780c */ /* 0x000fda0003f05270 */
[----:B------:R-:W1:Y:S02]  /*1d5f0*/  @P0 LDC.64 R4, c[0x0][0xae0] ;  /* 0x0002b800ff040b82 */ /* 0x000e640000000a00 */
[----:B-1----:R-:W-:-:S05]  /*1d600*/  @P0 IMAD.HI.U32 R4, R2, R4, RZ ;  /* 0x0000000402040227 */ /* 0x002fca00078e00ff */
[----:B------:R-:W-:-:S07]  /*1d610*/  @P0 SHF.R.U32.HI R2, RZ, R5, R4 ;  /* 0x00000005ff020219 */ /* 0x000fce0000011604 */
.L_x_6898:
[----:B------:R-:W-:Y:S05]  /*1d620*/  BSYNC B0 ;  /* 0x0000000000007941 */ /* 0x000fea0003800000 */
.L_x_6896:
[----:B------:R-:W-:-:S05]  /*1d630*/  IMAD R2, R2, R3, R3 ;  /* 0x0000000302027224 */ /* 0x000fca00078e0203 */
[----:B------:R-:W-:-:S07]  /*1d640*/  VIMNMX R8, R8, R2, PT ;  /* 0x0000000208087248 */ /* 0x000fce0003fe0100 */
.L_x_6895:
[----:B------:R-:W1:Y:S01]  /*1d650*/  @P1 LDC R4, c[0x0][0x44c] ;  /* 0x00011300ff041b82 */ /* 0x000e620000000800 */
[----:B------:R-:W-:Y:S01]  /*1d660*/  IMAD.MOV.U32 R2, RZ, RZ, R12 ;  /* 0x000000ffff027224 */ /* 0x000fe200078e000c */
[----:B------:R-:W-:Y:S01]  /*1d670*/  ULDC UR4, c[0x0][0xad4] ;  /* 0x0002b50000047ab9 */ /* 0x000fe20000000800 */
[----:B------:R-:W-:-:S05]  /*1d680*/  IMAD.IADD R17, R7, 0x1, -R11 ;  /* 0x0000000107117824 */ /* 0x000fca00078e0a0b */
[----:B------:R-:W2:Y:S01]  /*1d690*/  @P1 LDC R5, c[0x0][0x450] ;  /* 0x00011400ff051b82 */ /* 0x000ea20000000800 */
[----:B-1----:R-:W-:-:S05]  /*1d6a0*/  @P1 IMAD.HI.U32 R4, R12, R4, RZ ;  /* 0x000000040c041227 */ /* 0x002fca00078e00ff */
[----:B--2---:R-:W-:-:S05]  /*1d6b0*/  @P1 SHF.R.U32.HI R2, RZ, R5, R4 ;  /* 0x00000005ff021219 */ /* 0x004fca0000011604 */
        /* <DEDUP_REMOVED lines=13> */
.L_x_6901:
[----:B------:R-:W-:-:S13]  /*1d790*/  ISETP.NE.AND P0, PT, R3, 0x1, PT ;  /* 0x000000010300780c */ /* 0x000fda0003f05270 */
[----:B------:R-:W1:Y:S02]  /*1d7a0*/  @P0 LDC.64 R4, c[0x0][0xae0] ;  /* 0x0002b800ff040b82 */ /* 0x000e640000000a00 */
[----:B-1----:R-:W-:-:S05]  /*1d7b0*/  @P0 IMAD.HI.U32 R4, R2, R4, RZ ;  /* 0x0000000402040227 */ /* 0x002fca00078e00ff */
[----:B------:R-:W-:-:S07]  /*1d7c0*/  @P0 SHF.R.U32.HI R2, RZ, R5, R4 ;  /* 0x00000005ff020219 */ /* 0x000fce0000011604 */
.L_x_6902:
[----:B------:R-:W-:Y:S05]  /*1d7d0*/  BSYNC B0 ;  /* 0x0000000000007941 */ /* 0x000fea0003800000 */
.L_x_6900:
[----:B------:R-:W-:-:S05]  /*1d7e0*/  IMAD R2, R2, R3, RZ ;  /* 0x0000000302027224 */ /* 0x000fca00078e02ff */
[----:B------:R-:W-:-:S07]  /*1d7f0*/  VIMNMX R6, R6, R2, !PT ;  /* 0x0000000206067248 */ /* 0x000fce0007fe0100 */
.L_x_6899:
        /* <DEDUP_REMOVED lines=31> */
.L_x_7121:
[----:B--2---:R-:W-:Y:S02]  /*1d9f0*/  ISETP.NE.AND P0, PT, R14, RZ, PT ;  /* 0x000000ff0e00720c */ /* 0x004fe40003f05270 */
[----:B------:R-:W-:-:S11]  /*1da00*/  PLOP3.LUT P6, PT, PT, PT, PT, 0x8, 0x0 ;  /* 0x000000000000781c */ /* 0x000fd60003fce170 */
[----:B------:R-:W-:Y:S05]  /*1da10*/  @P0 BRA `(.L_x_6906) ;  /* 0x00000000000c0947 */ /* 0x000fea0003800000 */
[----:B------:R-:W-:-:S03]  /*1da20*/  UMOV UR4, 0xffffffff ;  /* 0xffffffff00047882 */ /* 0x000fc60000000000 */
[----:B------:R-:W-:Y:S05]  /*1da30*/  BRA.DIV UR4, `(.L_x_6907) ;  /* 0x0000009a042c7947 */ /* 0x000fea000b800000 */
[----:B------:R-:W-:-:S13]  /*1da40*/  ELECT P6, URZ, PT ;  /* 0x00000000003f782f */ /* 0x000fda00038c0000 */
.L_x_6906:
        /* <DEDUP_REMOVED lines=10> */
.L_x_7124:
[----:B------:R-:W-:Y:S05]  /*1daf0*/  BSYNC B1 ;  /* 0x0000000000017941 */ /* 0x000fea0003800000 */
.L_x_6908:
[----:B------:R-:W-:Y:S04]  /*1db00*/  BSSY B1, `(.L_x_6910) ;  /* 0x00000be000017945 */ /* 0x000fe80003800000 */
[----:B------:R-:W-:Y:S05]  /*1db10*/  @!P6 BRA `(.L_x_6911) ;  /* 0x0000000800f0e947 */ /* 0x000fea0003800000 */
[----:B------:R-:W2:Y:S04]  /*1db20*/  LDL R9, [R1] ;  /* 0x0000000001097983 */ /* 0x000ea80000100800 */
[----:B-1----:R-:W2:Y:S04]  /*1db30*/  LDL R5, [R1+0xc] ;  /* 0x00000c0001057983 */ /* 0x002ea80000100800 */
        /* <DEDUP_REMOVED lines=9> */
.L_x_7125:
[----:B------:R-:W-:Y:S05]  /*1dbd0*/  BSYNC B2 ;  /* 0x0000000000027941 */ /* 0x000fea0003800000 */
.L_x_6912:
        /* <DEDUP_REMOVED lines=9> */
.L_x_6915:
[----:B------:R-:W-:Y:S05]  /*1dc70*/  BSYNC B2 ;  /* 0x0000000000027941 */ /* 0x000fea0003800000 */
.L_x_6914:
        /* <DEDUP_REMOVED lines=14> */
.L_x_6916:
        /* <DEDUP_REMOVED lines=13> */
.L_x_7126:
[----:B------:R-:W-:Y:S05]  /*1de30*/  BSYNC B2 ;  /* 0x0000000000027941 */ /* 0x000fea0003800000 */
.L_x_6917:
[----:B------:R-:W-:Y:S01]  /*1de40*/  BSSY B2, `(.L_x_6919) ;  /* 0x000000b000027945 */ /* 0x000fe20003800000 */
[----:B------:R-:W-:Y:S02]  /*1de50*/  IMAD.MOV.U32 R10, RZ, RZ, 0x0 ;  /* 0x00000000ff0a7424 */ /* 0x000fe400078e00ff */
[----:B0-----:R-:W-:Y:S01]  /*1de60*/  IMAD.MOV.U32 R11, RZ, RZ, 0x12f00000 ;  /* 0x12f00000ff0b7424 */ /* 0x001fe200078e00ff */
        /* <DEDUP_REMOVED lines=8> */
.L_x_6920:
[----:B------:R-:W-:Y:S05]  /*1def0*/  BSYNC B2 ;  /* 0x0000000000027941 */ /* 0x000fea0003800000 */
.L_x_6919:
[----:B------:R-:W3:Y:S04]  /*1df00*/  LDL R7, [R1] ;  /* 0x0000000001077983 */ /* 0x000ee80000100800 */
        /* <DEDUP_REMOVED lines=10> */
.L_x_6921:
        /* <DEDUP_REMOVED lines=15> */
.L_x_6922:
        /* <DEDUP_REMOVED lines=15> */
.L_x_6923:
        /* <DEDUP_REMOVED lines=15> */
.L_x_6924:
        /* <DEDUP_REMOVED lines=15> */
.L_x_6925:
        /* <DEDUP_REMOVED lines=15> */
.L_x_6926:
        /* <DEDUP_REMOVED lines=15> */
.L_x_6927:
        /* <DEDUP_REMOVED lines=15> */
.L_x_6928:
        /* <DEDUP_REMOVED lines=10> */
.L_x_6911:
[----:B------:R-:W-:Y:S05]  /*1e6e0*/  BSYNC B1 ;  /* 0x0000000000017941 */ /* 0x000fea0003800000 */
.L_x_6910:
        /* <DEDUP_REMOVED lines=13> */
.L_x_6948:
[----:B------:R-:W-:Y:S05]  /*1e7c0*/  YIELD ;  /* 0x0000000000007946 */ /* 0x000fea0003800000 */
[----:B------:R-:W-:Y:S04]  /*1e7d0*/  BSSY B1, `(.L_x_6929) ;  /* 0x00000bd000017945 */ /* 0x000fe80003800000 */
[----:B--2---:R-:W-:Y:S05]  /*1e7e0*/  @!P6 BRA `(.L_x_6930) ;  /* 0x0000000800ece947 */ /* 0x004fea0003800000 */
        /* <DEDUP_REMOVED lines=11> */
.L_x_7127:
[----:B------:R-:W-:Y:S05]  /*1e8a0*/  BSYNC B2 ;  /* 0x0000000000027941 */ /* 0x000fea0003800000 */
.L_x_6931:
        /* <DEDUP_REMOVED lines=9> */
.L_x_6934:
[----:B------:R-:W-:Y:S05]  /*1e940*/  BSYNC B2 ;  /* 0x0000000000027941 */ /* 0x000fea0003800000 */
.L_x_6933:
        /* <DEDUP_REMOVED lines=13> */
.L_x_6935:
        /* <DEDUP_REMOVED lines=13> */
.L_x_7128:
[----:B------:R-:W-:Y:S05]  /*1eaf0*/  BSYNC B2 ;  /* 0x0000000000027941 */ /* 0x000fea0003800000 */
.L_x_6936:
        /* <DEDUP_REMOVED lines=11> */
.L_x_6939:
[----:B------:R-:W-:Y:S05]  /*1ebb0*/  BSYNC B2 ;  /* 0x0000000000027941 */ /* 0x000fea0003800000 */
.L_x_6938:
[----:B------:R-:W3:Y:S04]  /*1ebc0*/  LDL R7, [R1] ;  /* 0x0000000001077983 */ /* 0x000ee80000100800 */
        /* <DEDUP_REMOVED lines=10> */
.L_x_6940:
        /* <DEDUP_REMOVED lines=15> */
.L_x_6941:
        /* <DEDUP_REMOVED lines=15> */
.L_x_6942:
        /* <DEDUP_REMOVED lines=15> */
.L_x_6943:
        /* <DEDUP_REMOVED lines=15> */
.L_x_6944:
        /* <DEDUP_REMOVED lines=15> */
.L_x_6945:
        /* <DEDUP_REMOVED lines=15> */
.L_x_6946:
        /* <DEDUP_REMOVED lines=15> */
.L_x_6947:
        /* <DEDUP_REMOVED lines=10> */
.L_x_6930:
[----:B------:R-:W-:Y:S05]  /*1f3a0*/  BSYNC B1 ;  /* 0x0000000000017941 */ /* 0x000fea0003800000 */
.L_x_6929:
        /* <DEDUP_REMOVED lines=12> */
.L_x_6904:
[----:B------:R-:W-:Y:S05]  /*1f470*/  BSYNC B0 ;  /* 0x0000000000007941 */ /* 0x000fea0003800000 */
.L_x_6903:
[----:B-12---:R-:W2:Y:S01]  /*1f480*/  LDL R7, [R1+0x2c] ;  /* 0x00002c0001077983 */ /* 0x006ea20000100800 */
        /* <DEDUP_REMOVED lines=25> */
.L_x_6951:
[----:B------:R-:W-:-:S13]  /*1f620*/  ISETP.NE.AND P0, PT, R3, 0x1, PT ;  /* 0x000000010300780c */ /* 0x000fda0003f05270 */
[----:B------:R-:W1:Y:S02]  /*1f630*/  @P0 LDC.64 R4, c[0x0][0xae0] ;  /* 0x0002b800ff040b82 */ /* 0x000e640000000a00 */
[----:B-1----:R-:W-:-:S05]  /*1f640*/  @P0 IMAD.HI.U32 R4, R6, R4, RZ ;  /* 0x0000000406040227 */ /* 0x002fca00078e00ff */
[----:B------:R-:W-:-:S07]  /*1f650*/  @P0 SHF.R.U32.HI R6, RZ, R5, R4 ;  /* 0x00000005ff060219 */ /* 0x000fce0000011604 */
.L_x_6952:
[----:B------:R-:W-:Y:S05]  /*1f660*/  BSYNC B0 ;  /* 0x0000000000007941 */ /* 0x000fea0003800000 */
.L_x_6950:
[----:B------:R-:W-:-:S05]  /*1f670*/  IMAD R6, R6, R3, R3 ;  /* 0x0000000306067224 */ /* 0x000fca00078e0203 */
[----:B------:R-:W-:-:S07]  /*1f680*/  VIMNMX R2, R2, R6, PT ;  /* 0x0000000602027248 */ /* 0x000fce0003fe0100 */
.L_x_6949:
        /* <DEDUP_REMOVED lines=25> */
.L_x_6955:
[----:B------:R-:W-:-:S13]  /*1f820*/  ISETP.NE.AND P0, PT, R3, 0x1, PT ;  /* 0x000000010300780c */ /* 0x000fda0003f05270 */
[----:B------:R-:W1:Y:S02]  /*1f830*/  @P0 LDC.64 R4, c[0x0][0xae0] ;  /* 0x0002b800ff040b82 */ /* 0x000e640000000a00 */
[----:B-1----:R-:W-:-:S05]  /*1f840*/  @P0 IMAD.HI.U32 R4, R0, R4, RZ ;  /* 0x0000000400040227 */ /* 0x002fca00078e00ff */
[----:B------:R-:W-:-:S07]  /*1f850*/  @P0 SHF.R.U32.HI R0, RZ, R5, R4 ;  /* 0x00000005ff000219 */ /* 0x000fce0000011604 */
.L_x_6956:
[----:B------:R-:W-:Y:S05]  /*1f860*/  BSYNC B0 ;  /* 0x0000000000007941 */ /* 0x000fea0003800000 */
.L_x_6954:
[----:B------:R-:W-:-:S05]  /*1f870*/  IMAD R0, R0, R3, RZ ;  /* 0x0000000300007224 */ /* 0x000fca00078e02ff */
[----:B------:R-:W-:-:S07]  /*1f880*/  VIMNMX R2, R2, R0, !PT ;  /* 0x0000000002027248 */ /* 0x000fce0007fe0100 */
.L_x_6953:
        /* <DEDUP_REMOVED lines=14> */
[----:B------:R-:W2:Y:S01]  /*1f970*/  LDC.64 R4, c[0x0][0xd60] ;  /* 0x00035800ff047b82 */ /* 0x000ea20000000a00 */
[----:B------:R-:W1:Y:S02]  /*1f980*/  FLO.U32 R0, UR4 ;  /* 0x0000000400007d00 */ /* 0x000e6400080e0000 */
[----:B-1----:R-:W-:-:S06]  /*1f990*/  ISETP.EQ.U32.AND P0, PT, R0, R2, PT ;  /* 0x000000020000720c */ /* 0x002fcc0003f02070 */
[----:B------:R-:W2:Y:S07]  /*1f9a0*/  POPC R2, UR4 ;  /* 0x0000000400027d09 */ /* 0x000eae0008000000 */
[----:B--2---:R-:W2:Y:S04]  /*1f9b0*/  @P0 ATOMG.E.ADD.STRONG.GPU PT, R2, desc[UR50][R4.64], R2 ;  /* 0x00000002040209a8 */ /* 0x004ea800081ee1f2 */
[----:B--2---:R1:W2:Y:S02]  /*1f9c0*/  SHFL.IDX PT, R2, R2, R0, 0x1f ;  /* 0x00001f0002027589 */ /* 0x0042a400000e0000 */
[----:B-1----:R-:W1:Y:S02]  /*1f9d0*/  S2R R0, SR_LTMASK ;  /* 0x0000000000007919 */ /* 0x002e640000003900 */
[----:B-1----:R-:W-:-:S06]  /*1f9e0*/  LOP3.LUT R0, R0, UR4, RZ, 0xc0, !PT ;  /* 0x0000000400007c12 */ /* 0x002fcc000f8ec0ff */
[----:B------:R-:W2:Y:S02]  /*1f9f0*/  POPC R0, R0 ;  /* 0x0000000000007309 */ /* 0x000ea40000000000 */
[----:B--2---:R-:W-:Y:S01]  /*1fa00*/  IADD3 R16, R2, UR38, R0 ;  /* 0x0000002602107c10 */ /* 0x004fe2000fffe000 */
[----:B------:R-:W-:Y:S06]  /*1fa10*/  BRA `(.L_x_6959) ;  /* 0x0000005c00047947 */ /* 0x000fec0003800000 */
.L_x_6958:
        /* <DEDUP_REMOVED lines=21> */
.L_x_6961:
[----:B------:R-:W-:Y:S05]  /*1fb70*/  BSYNC B6 ;  /* 0x0000000000067941 */ /* 0x000fea0003800000 */
.L_x_6960:
        /* <DEDUP_REMOVED lines=20> */
.L_x_6964:
        /* <DEDUP_REMOVED lines=15> */
.L_x_6963:
[----:B------:R-:W-:Y:S05]  /*1fdb0*/  BSYNC B6 ;  /* 0x0000000000067941 */ /* 0x000fea0003800000 */
.L_x_6962:
        /* <DEDUP_REMOVED lines=23> */
.L_x_7131:
        /* <DEDUP_REMOVED lines=11> */
.L_x_7134:
[----:B------:R-:W-:Y:S05]  /*1ffe0*/  @!P6 BRA `(.L_x_6966) ;  /* 0x00000004000ce947 */ /* 0x000fea0003800000 */
[----:B------:R-:W-:-:S04]  /*1fff0*/  ISETP.NE.U32.AND P0, PT, R2, RZ, PT ;  /* 0x000000ff0200720c */ /* 0x000fc80003f05070 */
[----:B------:R-:W-:-:S13]  /*20000*/  ISETP.NE.AND.EX P0, PT, R3, RZ, PT, P0 ;  /* 0x000000ff0300720c */ /* 0x000fda0003f05300 */
[----:B------:R-:W-:Y:S05]  /*20010*/  @!P0 BRA `(.L_x_6968) ;  /* 0x0000000000508947 */ /* 0x000fea0003800000 */
[----:B------:R-:W2:Y:S01]  /*20020*/  LDC R6, c[0x0][0x43c] ;  /* 0x00010f00ff067b82 */ /* 0x000ea20000000800 */
[----:B------:R-:W-:Y:S01]  /*20030*/  IMAD.MOV.U32 R9, RZ, RZ, R0 ;  /* 0x000000ffff097224 */ /* 0x000fe200078e0000 */
[----:B------:R-:W-:-:S03]  /*20040*/  ULDC.64 UR4, c[0x0][0x428] ;  /* 0x00010a0000047ab9 */ /* 0x000fc60000000a00 */
        /* <DEDUP_REMOVED lines=17> */
.L_x_6968:
[----:B-1----:R-:W4:Y:S04]  /*20160*/  LDL R7, [R1] ;  /* 0x0000000001077983 */ /* 0x002f280000100800 */
[----:B---3--:R-:W4:Y:S04]  /*20170*/  LDL R0, [R1+0x8] ;  /* 0x0000080001007983 */ /* 0x008f280000100800 */
[----:B--2---:R-:W2:Y:S01]  /*20180*/  LDL R2, [R1+0x18] ;  /* 0x0000180001027983 */ /* 0x004ea20000100800 */
[----:B----4-:R-:W-:Y:S01]  /*20190*/  IMAD R0, R0, 0x8, R7 ;  /* 0x0000000800007824 */ /* 0x010fe200078e0207 */
[----:B--2---:R-:W-:-:S04]  /*201a0*/  SHF.L.U32 R2, R2, 0x1f, RZ ;  /* 0x0000001f02027819 */ /* 0x004fc800000006ff */
[----:B------:R-:W1:Y:S02]  /*201b0*/  SYNCS.PHASECHK.TRANS64.TRYWAIT P0, [R0+URZ+0x38840], R2 ;  /* 0x03884002000075a7 */ /* 0x000e64000800017f */
[----:B-1----:R-:W-:Y:S05]  /*201c0*/  @!P0 BRA `(.L_x_6969) ;  /* 0x0000007400248947 */ /* 0x002fea0003800000 */
.L_x_7135:
        /* <DEDUP_REMOVED lines=11> */
.L_x_6970:
[----:B------:R-:W2:Y:S04]  /*20280*/  LDL R5, [R1] ;  /* 0x0000000001057983 */ /* 0x000ea80000100800 */
[----:B------:R-:W2:Y:S04]  /*20290*/  LDL R4, [R1+0x8] ;  /* 0x0000080001047983 */ /* 0x000ea80000100800 */
[----:B------:R-:W3:Y:S04]  /*202a0*/  LDL R6, [R1+0x38] ;  /* 0x0000380001067983 */ /* 0x000ee80000100800 */
[----:B------:R-:W4:Y:S04]  /*202b0*/  LDL R3, [R1+0x24] ;  /* 0x0000240001037983 */ /* 0x000f280000100800 */
[----:B-1----:R-:W4:Y:S01]  /*202c0*/  LDL.LU R2, [R1+0x4] ;  /* 0x0000040001027983 */ /* 0x002f220000300800 */
        /* <DEDUP_REMOVED lines=21> */
.L_x_6966:
[----:B---3--:R-:W3:Y:S04]  /*20420*/  LDL R0, [R1] ;  /* 0x0000000001007983 */ /* 0x008ee80000100800 */
[----:B--2---:R-:W2:Y:S01]  /*20430*/  LDL R2, [R1+0x3c] ;  /* 0x00003c0001027983 */ /* 0x004ea20000100800 */
[----:B------:R-:W-:Y:S05]  /*20440*/  WARPSYNC.ALL ;  /* 0x0000000000007948 */ /* 0x000fea0003800000 */
[----:B------:R-:W-:Y:S01]  /*20450*/  ULDC.64 UR4, c[0x0][0xaf8] ;  /* 0x0002be0000047ab9 */ /* 0x000fe20000000a00 */
[----:B------:R-:W-:Y:S01]  /*20460*/  BSSY B6, `(.L_x_6971) ;  /* 0x0000020000067945 */ /* 0x000fe20003800000 */
[----:B------:R-:W-:Y:S01]  /*20470*/  BAR.SYNC.DEFER_BLOCKING 0x8, 0x100 ;  /* 0x0204000000007b1d */ /* 0x000fe20000010000 */
[----:B------:R-:W-:-:S04]  /*20480*/  ISETP.NE.U32.AND P0, PT, RZ, UR4, PT ;  /* 0x00000004ff007c0c */ /* 0x000fc8000bf05070 */
[----:B------:R-:W-:Y:S01]  /*20490*/  ISETP.NE.AND.EX P0, PT, RZ, UR5, PT, P0 ;  /* 0x00000005ff007c0c */ /* 0x000fe2000bf05300 */
[----:B---3--:R-:W-:Y:S01]  /*204a0*/  VIADD R0, R0, 0x20400 ;  /* 0x0002040000007836 */ /* 0x008fe20000000000 */
[----:B--2---:R-:W-:-:S04]  /*204b0*/  SHF.R.S32.HI R3, RZ, 0x1f, R2 ;  /* 0x0000001fff037819 */ /* 0x004fc80000011402 */
[----:B------:R-:W-:Y:S02]  /*204c0*/  LOP3.LUT P1, RZ, R0, 0x3ff, RZ, 0xc0, !PT ;  /* 0x000003ff00ff7812 */ /* 0x000fe4000782c0ff */
[----:B------:R-:W-:Y:S02]  /*204d0*/  SHF.R.S32.HI R0, RZ, 0x1f, R19 ;  /* 0x0000001fff007819 */ /* 0x000fe40000011413 */
[----:B------:R-:W-:Y:S02]  /*204e0*/  SHF.R.S32.HI R2, RZ, 0x1f, R18 ;  /* 0x0000001fff027819 */ /* 0x000fe40000011412 */
[----:B------:R-:W-:-:S05]  /*204f0*/  SEL R0, R0, RZ, !P0 ;  /* 0x000000ff00007207 */ /* 0x000fca0004000000 */
[----:B------:R2:W-:Y:S04]  /*20500*/  STL [R1+0x5c], R0 ;  /* 0x00005c0001007387 */ /* 0x0005e80000100800 */
[----:B------:R3:W-:Y:S01]  /*20510*/  STL [R1+0x50], R3 ;  /* 0x0000500301007387 */ /* 0x0007e20000100800 */
[----:B--2---:R-:W-:-:S05]  /*20520*/  SEL R0, R19, RZ, !P0 ;  /* 0x000000ff13007207 */ /* 0x004fca0004000000 */
        /* <DEDUP_REMOVED lines=13> */
[----:B0-----:R-:W-:Y:S02]  /*20600*/  IMAD.U32 R11, RZ, RZ, UR9 ;  /* 0x00000009ff0b7e24 */ /* 0x001fe4000f8e00ff */
[----:B------:R-:W-:Y:S02]  /*20610*/  IMAD.MOV.U32 R8, RZ, RZ, 0x70 ;  /* 0x00000070ff087424 */ /* 0x000fe400078e00ff */
[----:B------:R-:W-:Y:S02]  /*20620*/  IMAD.MOV.U32 R12, RZ, RZ, 0x1 ;  /* 0x00000001ff0c7424 */ /* 0x000fe400078e00ff */
[----:B------:R-:W-:-:S07]  /*20630*/  IMAD.MOV.U32 R13, RZ, RZ, RZ ;  /* 0x000000ffff0d7224 */ /* 0x000fce00078e00ff */
[----:B------:R-:W-:-:S07]  /*20640*/  LEPC R20, `(.L_x_6972) ;  /* 0x000000001014794e */ /* 0x000fce0000000000 */
[----:B--2---:R-:W-:Y:S05]  /*20650*/  CALL.ABS.NOINC R2 ;  /* 0x0000000002007343 */ /* 0x004fea0003c00000 */
.L_x_6972:
[----:B------:R-:W-:Y:S05]  /*20660*/  BSYNC B6 ;  /* 0x0000000000067941 */ /* 0x000fea0003800000 */
.L_x_6971:
[----:B0-----:R-:W2:Y:S01]  /*20670*/  LDL R11, [R1+0x2c] ;  /* 0x00002c00010b7983 */ /* 0x001ea20000100800 */
[----:B-1----:R-:W0:Y:S01]  /*20680*/  LDC R7, c[0x0][0x448] ;  /* 0x00011200ff077b82 */ /* 0x002e220000000800 */
[----:B------:R-:W-:Y:S01]  /*20690*/  ULDC.64 UR4, c[0x0][0x298] ;  /* 0x0000a60000047ab9 */ /* 0x000fe20000000a00 */
[----:B------:R-:W-:Y:S01]  /*206a0*/  ULDC.64 UR6, c[0x0][0x280] ;  /* 0x0000a00000067ab9 */ /* 0x000fe20000000a00 */
[----:B------:R-:W4:Y:S04]  /*206b0*/  LDL R4, [R1+0x50] ;  /* 0x0000500001047983 */ /* 0x000f280000100800 */
[----:B------:R-:W4:Y:S04]  /*206c0*/  LDL R10, [R1+0x3c] ;  /* 0x00003c00010a7983 */ /* 0x000f280000100800 */
[----:B------:R-:W4:Y:S01]  /*206d0*/  LDL R9, [R1+0x58] ;  /* 0x0000580001097983 */ /* 0x000f220000100800 */
[----:B---3--:R-:W1:Y:S01]  /*206e0*/  S2R R2, SR_TID.X ;  /* 0x0000000000027919 */ /* 0x008e620000002100 */
[----:B------:R-:W3:Y:S02]  /*206f0*/  S2R R0, SR_TID.X ;  /* 0x0000000000007919 */ /* 0x000ee40000002100 */
[----:B------:R-:W4:Y:S01]  /*20700*/  LDL R8, [R1+0x5c] ;  /* 0x00005c0001087983 */ /* 0x000f220000100800 */
[----:B0-----:R-:W-:-:S03]  /*20710*/  ISETP.NE.AND P0, PT, R7, 0x1, PT ;  /* 0x000000010700780c */ /* 0x001fc60003f05270 */
[----:B------:R-:W4:Y:S10]  /*20720*/  LDL R6, [R1+0x44] ;  /* 0x0000440001067983 */ /* 0x000f340000100800 */
[----:B------:R-:W0:Y:S01]  /*20730*/  @P0 LDC R3, c[0x0][0x450] ;  /* 0x00011400ff030b82 */ /* 0x000e220000000800 */
[----:B-1----:R-:W-:-:S04]  /*20740*/  LOP3.LUT R2, R2, 0x7f, RZ, 0xc0, !PT ;  /* 0x0000007f02027812 */ /* 0x002fc800078ec0ff */
[----:B------:R-:W-:Y:S01]  /*20750*/  SHF.R.U32.HI R2, RZ, 0x3, R2 ;  /* 0x00000003ff027819 */ /* 0x000fe20000011602 */
[----:B---3--:R-:W-:-:S05]  /*20760*/  IMAD.SHL.U32 R0, R0, 0x10, RZ ;  /* 0x0000001000007824 */ /* 0x008fca00078e00ff */
[----:B------:R-:W-:Y:S02]  /*20770*/  LOP3.LUT R0, R2, 0x70, R0, 0xf8, !PT ;  /* 0x0000007002007812 */ /* 0x000fe400078ef800 */
[----:B------:R-:W1:Y:S03]  /*20780*/  @P0 LDC R2, c[0x0][0x44c] ;  /* 0x00011300ff020b82 */ /* 0x000e660000000800 */
[----:B--2---:R-:W-:-:S04]  /*20790*/  IMAD.IADD R5, R0, 0x1, R11 ;  /* 0x0000000100057824 */ /* 0x004fc800078e020b */
[----:B-1----:R-:W-:-:S04]  /*207a0*/  @P0 IMAD.HI.U32 R2, R5, R2, RZ ;  /* 0x0000000205020227 */ /* 0x002fc800078e00ff */
[----:B------:R-:W-:Y:S01]  /*207b0*/  IMAD.MOV.U32 R0, RZ, RZ, R5 ;  /* 0x000000ffff007224 */ /* 0x000fe200078e0005 */
[----:B0-----:R-:W-:Y:S01]  /*207c0*/  @P0 SHF.R.U32.HI R0, RZ, R3, R2 ;  /* 0x00000003ff000219 */ /* 0x001fe20000011602 */
[----:B----4-:R-:W-:-:S04]  /*207d0*/  IMAD R2, R4, UR4, RZ ;  /* 0x0000000404027c24 */ /* 0x010fc8000f8e02ff */
        /* <DEDUP_REMOVED lines=11> */
[----:B------:R-:W-:Y:S01]  /*20890*/  IMAD R4, R8, UR4, RZ ;  /* 0x0000000408047c24 */ /* 0x000fe2000f8e02ff */
[----:B------:R-:W2:Y:S01]  /*208a0*/  S2R R10, SR_TID.X ;  /* 0x00000000000a7919 */ /* 0x000ea20000002100 */
[----:B------:R-:W-:-:S04]  /*208b0*/  IMAD.WIDE.U32 R2, R6, UR4, R2 ;  /* 0x0000000406027c25 */ /* 0x000fc8000f8e0002 */
[----:B------:R-:W-:Y:S01]  /*208c0*/  IMAD R4, R6, UR5, R4 ;  /* 0x0000000506047c24 */ /* 0x000fe2000f8e0204 */
[----:B------:R-:W-:-:S03]  /*208d0*/  ULDC.64 UR4, c[0x0][0x2d0] ;  /* 0x0000b40000047ab9 */ /* 0x000fc60000000a00 */
[----:B------:R-:W-:Y:S01]  /*208e0*/  IMAD.IADD R3, R3, 0x1, R4 ;  /* 0x0000000103037824 */ /* 0x000fe200078e0204 */
[----:B------:R-:W-:Y:S01]  /*208f0*/  SHF.R.S32.HI R4, RZ, 0x1f, R0 ;  /* 0x0000001fff047819 */ /* 0x000fe20000011400 */
[----:B------:R-:W3:Y:S04]  /*20900*/  S2R R8, SR_TID.X ;  /* 0x0000000000087919 */ /* 0x000ee80000002100 */
        /* <DEDUP_REMOVED lines=8> */
[----:B--2---:R-:W-:Y:S02]  /*20990*/  IMAD.SHL.U32 R10, R10, 0x8, RZ ;  /* 0x000000080a0a7824 */ /* 0x004fe400078e00ff */
        /* <DEDUP_REMOVED lines=9> */
[----:B---3--:R-:W-:Y:S02]  /*20a30*/  LOP3.LUT R8, R8, 0x7f, RZ, 0xc0, !PT ;  /* 0x0000007f08087812 */ /* 0x008fe400078ec0ff */
        /* <DEDUP_REMOVED lines=41> */
.L_x_7144:
        /* <DEDUP_REMOVED lines=13> */
.L_x_6974:
        /* <DEDUP_REMOVED lines=38> */
.L_x_6976:
[----:B------:R-:W-:Y:S05]  /*21000*/  BSYNC B6 ;  /* 0x0000000000067941 */ /* 0x000fea0003800000 */
.L_x_6975:
        /* <DEDUP_REMOVED lines=190> */
.L_x_7154:
        /* <DEDUP_REMOVED lines=31> */
.L_x_6979:
[----:B------:R-:W-:Y:S05]  /*21de0*/  BSYNC B0 ;  /* 0x0000000000007941 */ /* 0x000fea0003800000 */
.L_x_6978:
[----:B--2---:R2:W5:Y:S01]  /*21df0*/  LDL R0, [R1] ;  /* 0x0000000001007983 */ /* 0x0045620000100800 */
[----:B------:R-:W-:Y:S01]  /*21e00*/  PLOP3.LUT P0, PT, PT, PT, PT, 0x80, 0x0 ;  /* 0x000000000000781c */ /* 0x000fe20003f0f070 */
[----:B------:R-:W-:-:S12]  /*21e10*/  NOP ;  /* 0x0000000000007918 */ /* 0x000fd80000000000 */
.L_x_6980:
        /* <DEDUP_REMOVED lines=19> */
.L_x_7155:
[----:B------:R-:W-:Y:S05]  /*21f50*/  BSYNC B0 ;  /* 0x0000000000007941 */ /* 0x000fea0003800000 */
.L_x_6981:
        /* <DEDUP_REMOVED lines=15> */
.L_x_7156:
[----:B------:R-:W-:Y:S05]  /*22050*/  BSYNC B1 ;  /* 0x0000000000017941 */ /* 0x000fea0003800000 */
.L_x_6985:
        /* <DEDUP_REMOVED lines=9> */
.L_x_6988:
[----:B------:R-:W-:Y:S05]  /*220f0*/  BSYNC B1 ;  /* 0x0000000000017941 */ /* 0x000fea0003800000 */
.L_x_6987:
        /* <DEDUP_REMOVED lines=14> */
.L_x_6989:
        /* <DEDUP_REMOVED lines=15> */
.L_x_6990:
        /* <DEDUP_REMOVED lines=15> */
.L_x_6991:
        /* <DEDUP_REMOVED lines=15> */
.L_x_6992:
        /* <DEDUP_REMOVED lines=15> */
.L_x_6993:
        /* <DEDUP_REMOVED lines=15> */
.L_x_6994:
        /* <DEDUP_REMOVED lines=15> */
.L_x_6995:
        /* <DEDUP_REMOVED lines=15> */
.L_x_6996:
        /* <DEDUP_REMOVED lines=10> */
.L_x_6984:
[----:B------:R-:W-:Y:S05]  /*22910*/  BSYNC B0 ;  /* 0x0000000000007941 */ /* 0x000fea0003800000 */
.L_x_6983:
        /* <DEDUP_REMOVED lines=50> */
.L_x_7003:
[----:B------:R-:W3:Y:S01]  /*22c40*/  LDL R2, [R1] ;  /* 0x0000000001027983 */ /* 0x000ee20000100800 */
[----:B-1----:R-:W-:Y:S01]  /*22c50*/  SHF.L.U32 R5, R7, 0x1f, RZ ;  /* 0x0000001f07057819 */ /* 0x002fe200000006ff */
[----:B------:R-:W-:Y:S01]  /*22c60*/  BSSY B3, `(.L_x_7004) ;  /* 0x0000007000037945 */ /* 0x000fe20003800000 */
[----:B------:R-:W1:Y:S02]  /*22c70*/  S2R R3, SR_TID.X ;  /* 0x0000000000037919 */ /* 0x000e640000002100 */
[----:B-1----:R-:W-:-:S04]  /*22c80*/  LOP3.LUT R3, R3, 0x7f, RZ, 0xc0, !PT ;  /* 0x0000007f03037812 */ /* 0x002fc800078ec0ff */
[----:B------:R-:W-:Y:S01]  /*22c90*/  ISETP.NE.AND P1, PT, R3, RZ, PT ;  /* 0x000000ff0300720c */ /* 0x000fe20003f25270 */
[----:B---3--:R-:W-:-:S04]  /*22ca0*/  IMAD R2, R8, 0x8, R2 ;  /* 0x0000000808027824 */ /* 0x008fc800078e0202 */
[----:B------:R-:W1:Y:S02]  /*22cb0*/  SYNCS.PHASECHK.TRANS64.TRYWAIT P0, [R2+URZ+0x38840], R5 ;  /* 0x03884005020075a7 */ /* 0x000e64000800017f */
[----:B-1----:R-:W-:Y:S06]  /*22cc0*/  @!P0 BRA `(.L_x_7005) ;  /* 0x0000005800e08947 */ /* 0x002fec0003800000 */
.L_x_7157:
[----:B------:R-:W-:Y:S05]  /*22cd0*/  BSYNC B3 ;  /* 0x0000000000037941 */ /* 0x000fea0003800000 */
.L_x_7004:
        /* <DEDUP_REMOVED lines=9> */
.L_x_7007:
[----:B------:R-:W-:Y:S05]  /*22d70*/  BSYNC B3 ;  /* 0x0000000000037941 */ /* 0x000fea0003800000 */
.L_x_7006:
        /* <DEDUP_REMOVED lines=14> */
.L_x_7008:
        /* <DEDUP_REMOVED lines=13> */
.L_x_7158:
[----:B------:R-:W-:Y:S05]  /*22f30*/  BSYNC B3 ;  /* 0x0000000000037941 */ /* 0x000fea0003800000 */
.L_x_7009:
[----:B------:R-:W-:Y:S01]  /*22f40*/  BSSY B3, `(.L_x_7011) ;  /* 0x000000b000037945 */ /* 0x000fe20003800000 */
[----:B------:R-:W-:Y:S02]  /*22f50*/  IMAD.MOV.U32 R8, RZ, RZ, 0x0 ;  /* 0x00000000ff087424 */ /* 0x000fe400078e00ff */
[----:B------:R-:W-:Y:S01]  /*22f60*/  IMAD.MOV.U32 R9, RZ, RZ, 0x14f00000 ;  /* 0x14f00000ff097424 */ /* 0x000fe200078e00ff */
[----:B------:R-:W-:Y:S06]  /*22f70*/  @P1 BRA `(.L_x_7012) ;  /* 0x00000000001c1947 */ /* 0x000fec0003800000 */
[----:B------:R-:W3:Y:S01]  /*22f80*/  S2R R4, SR_TID.X ;  /* 0x0000000000047919 */ /* 0x000ee20000002100 */
[----:B------:R-:W-:-:S04]  /*22f90*/  IMAD.MOV.U32 R3, RZ, RZ, 0x10000 ;  /* 0x00010000ff037424 */ /* 0x000fc800078e00ff */
[----:B------:R4:W-:Y:S01]  /*22fa0*/  SYNCS.ARRIVE.TRANS64 RZ, [R2+URZ+0x38850], R3 ;  /* 0x0388500302ff79a7 */ /* 0x0009e2000800003f */
[----:B---3--:R-:W-:-:S04]  /*22fb0*/  LOP3.LUT R4, R4, 0x1f, RZ, 0xc0, !PT ;  /* 0x0000001f04047812 */ /* 0x008fc800078ec0ff */
[----:B------:R-:W-:-:S13]  /*22fc0*/  ISETP.NE.AND P0, PT, R4, RZ, PT ;  /* 0x000000ff0400720c */ /* 0x000fda0003f05270 */
[----:B----4-:R-:W-:Y:S05]  /*22fd0*/  @!P0 BRA `(.L_x_7012) ;  /* 0x0000000000048947 */ /* 0x010fea0003800000 */
[----:B------:R-:W-:Y:S01]  /*22fe0*/  BPT.TRAP 0x1 ;  /* 0x000000040000795c */ /* 0x000fe20000300000 */
.L_x_7012:
[----:B------:R-:W-:Y:S05]  /*22ff0*/  BSYNC B3 ;  /* 0x0000000000037941 */ /* 0x000fea0003800000 */
.L_x_7011:
[----:B------:R-:W3:Y:S04]  /*23000*/  LDL R4, [R1] ;  /* 0x0000000001047983 */ /* 0x000ee80000100800 */
        /* <DEDUP_REMOVED lines=10> */
.L_x_7013:
        /* <DEDUP_REMOVED lines=15> */
.L_x_7014:
        /* <DEDUP_REMOVED lines=15> */
.L_x_7015:
        /* <DEDUP_REMOVED lines=15> */
.L_x_7016:
        /* <DEDUP_REMOVED lines=15> */
.L_x_7017:
        /* <DEDUP_REMOVED lines=15> */
.L_x_7018:
        /* <DEDUP_REMOVED lines=15> */
.L_x_7019:
        /* <DEDUP_REMOVED lines=15> */
.L_x_7020:
        /* <DEDUP_REMOVED lines=10> */
.L_x_7002:
[----:B------:R-:W-:Y:S05]  /*237e0*/  BSYNC B1 ;  /* 0x0000000000017941 */ /* 0x000fea0003800000 */
.L_x_7001:
[----:B------:R-:W3:Y:S02]  /*237f0*/  LDL R4, [R1+0x30] ;  /* 0x0000300001047983 */ /* 0x000ee40000100800 */
[----:B---3--:R-:W-:-:S07]  /*23800*/  VIADD R0, R4, 0xfffffffd ;  /* 0xfffffffd04007836 */ /* 0x008fce0000000000 */
.L_x_7000:
[----:B------:R-:W-:Y:S05]  /*23810*/  BSYNC B2 ;  /* 0x0000000000027941 */ /* 0x000fea0003800000 */
.L_x_6999:
[----:B------:R-:W3:Y:S01]  /*23820*/  LDL.LU R2, [R1+0x30] ;  /* 0x0000300001027983 */ /* 0x000ee20000300800 */
[----:B------:R-:W-:Y:S01]  /*23830*/  VIADD R6, R6, 0xfffffffe ;  /* 0xfffffffe06067836 */ /* 0x000fe20000000000 */
[----:B---3--:R-:W-:-:S04]  /*23840*/  LOP3.LUT R2, RZ, R2, RZ, 0x33, !PT ;  /* 0x00000002ff027212 */ /* 0x008fc800078e33ff */
[----:B------:R-:W-:-:S13]  /*23850*/  ISETP.NE.AND P0, PT, R6, R2, PT ;  /* 0x000000020600720c */ /* 0x000fda0003f05270 */
[----:B------:R-:W-:Y:S05]  /*23860*/  @!P0 BRA `(.L_x_6998) ;  /* 0x0000001c00008947 */ /* 0x000fea0003800000 */
.L_x_7061:
        /* <DEDUP_REMOVED lines=36> */
.L_x_7023:
[----:B------:R-:W3:Y:S01]  /*23ab0*/  LDL R2, [R1] ;  /* 0x0000000001027983 */ /* 0x000ee20000100800 */
[----:B------:R-:W-:Y:S01]  /*23ac0*/  BSSY B2, `(.L_x_7024) ;  /* 0x0000008000027945 */ /* 0x000fe20003800000 */
[----:B0-----:R-:W0:Y:S02]  /*23ad0*/  S2R R4, SR_TID.X ;  /* 0x0000000000047919 */ /* 0x001e240000002100 */
[----:B0-----:R-:W-:-:S04]  /*23ae0*/  LOP3.LUT R4, R4, 0x7f, RZ, 0xc0, !PT ;  /* 0x0000007f04047812 */ /* 0x001fc800078ec0ff */
[----:B------:R-:W-:Y:S01]  /*23af0*/  ISETP.NE.AND P1, PT, R4, RZ, PT ;  /* 0x000000ff0400720c */ /* 0x000fe20003f25270 */
[----:B---3--:R-:W-:Y:S01]  /*23b00*/  IMAD R3, R7, 0x8, R2 ;  /* 0x0000000807037824 */ /* 0x008fe200078e0202 */
[----:B------:R-:W-:-:S04]  /*23b10*/  SHF.L.U32 R2, R6, 0x1f, RZ ;  /* 0x0000001f06027819 */ /* 0x000fc800000006ff */
[----:B------:R-:W0:Y:S02]  /*23b20*/  SYNCS.PHASECHK.TRANS64.TRYWAIT P0, [R3+URZ+0x38840], R2 ;  /* 0x03884002030075a7 */ /* 0x000e24000800017f */
[----:B0-----:R-:W-:Y:S05]  /*23b30*/  @!P0 BRA `(.L_x_7025) ;  /* 0x0000004c006c8947 */ /* 0x001fea0003800000 */
.L_x_7159:
[----:B------:R-:W-:Y:S05]  /*23b40*/  BSYNC B2 ;  /* 0x0000000000027941 */ /* 0x000fea0003800000 */
.L_x_7024:
        /* <DEDUP_REMOVED lines=9> */
.L_x_7027:
[----:B------:R-:W-:Y:S05]  /*23be0*/  BSYNC B2 ;  /* 0x0000000000027941 */ /* 0x000fea0003800000 */
.L_x_7026:
        /* <DEDUP_REMOVED lines=13> */
.L_x_7028:
        /* <DEDUP_REMOVED lines=13> */
.L_x_7160:
[----:B------:R-:W-:Y:S05]  /*23d90*/  BSYNC B2 ;  /* 0x0000000000027941 */ /* 0x000fea0003800000 */
.L_x_7029:
        /* <DEDUP_REMOVED lines=11> */
.L_x_7032:
[----:B------:R-:W-:Y:S05]  /*23e50*/  BSYNC B2 ;  /* 0x0000000000027941 */ /* 0x000fea0003800000 */
.L_x_7031:
[----:B01----:R-:W3:Y:S01]  /*23e60*/  LDL R2, [R1] ;  /* 0x0000000001027983 */ /* 0x003ee20000100800 */
        /* <DEDUP_REMOVED lines=9> */
.L_x_7033:
        /* <DEDUP_REMOVED lines=15> */
.L_x_7034:
        /* <DEDUP_REMOVED lines=15> */
.L_x_7035:
        /* <DEDUP_REMOVED lines=15> */
.L_x_7036:
        /* <DEDUP_REMOVED lines=15> */
.L_x_7037:
        /* <DEDUP_REMOVED lines=15> */
.L_x_7038:
        /* <DEDUP_REMOVED lines=15> */
.L_x_7039:
        /* <DEDUP_REMOVED lines=15> */
.L_x_7040:
        /* <DEDUP_REMOVED lines=10> */
.L_x_7022:
[----:B------:R-:W-:Y:S05]  /*24630*/  BSYNC B1 ;  /* 0x0000000000017941 */ /* 0x000fea0003800000 */
.L_x_7021:
[----:B------:R-:W3:Y:S01]  /*24640*/  LDL R5, [R1+0x4] ;  /* 0x0000040001057983 */ /* 0x000ee20000100800 */
[----:B------:R-:W-:Y:S01]  /*24650*/  VIADD R7, R7, 0x1 ;  /* 0x0000000107077836 */ /* 0x000fe20000000000 */
[----:B------:R-:W-:Y:S04]  /*24660*/  BSSY B1, `(.L_x_7041) ;  /* 0x00000dc000017945 */ /* 0x000fe80003800000 */
[----:B------:R-:W-:-:S04]  /*24670*/  ISETP.NE.AND P0, PT, R7, 0x2, PT ;  /* 0x000000020700780c */ /* 0x000fc80003f05270 */
[----:B------:R-:W-:Y:S02]  /*24680*/  SEL R2, RZ, 0x1, P0 ;  /* 0x00000001ff027807 */ /* 0x000fe40000000000 */
[----:B------:R-:W-:Y:S02]  /*24690*/  SEL R9, R7, RZ, P0 ;  /* 0x000000ff07097207 */ /* 0x000fe40000000000 */
[----:B------:R-:W-:Y:S01]  /*246a0*/  LOP3.LUT R8, R6, R2, RZ, 0x3c, !PT ;  /* 0x0000000206087212 */ /* 0x000fe200078e3cff */
[----:B------:R-:W-:-:S04]  /*246b0*/  VIADD R6, R0, 0xffffffff ;  /* 0xffffffff00067836 */ /* 0x000fc80000000000 */
[----:B------:R0:W-:Y:S04]  /*246c0*/  STL [R1+0x18], R8 ;  /* 0x0000180801007387 */ /* 0x0001e80000100800 */
[----:B------:R0:W-:Y:S01]  /*246d0*/  STL [R1+0x8], R9 ;  /* 0x0000080901007387 */ /* 0x0001e20000100800 */
[----:B---3--:R-:W-:-:S13]  /*246e0*/  LOP3.LUT P2, RZ, R5, 0x1, RZ, 0xc0, !PT ;  /* 0x0000000105ff7812 */ /* 0x008fda000784c0ff */
[----:B0-----:R-:W-:Y:S05]  /*246f0*/  @!P2 BRA `(.L_x_7042) ;  /* 0x0000000c0048a947 */ /* 0x001fea0003800000 */
        /* <DEDUP_REMOVED lines=24> */
.L_x_7043:
        /* <DEDUP_REMOVED lines=9> */
.L_x_7161:
[----:B------:R-:W-:Y:S05]  /*24910*/  BSYNC B2 ;  /* 0x0000000000027941 */ /* 0x000fea0003800000 */
.L_x_7044:
        /* <DEDUP_REMOVED lines=9> */
.L_x_7047:
[----:B------:R-:W-:Y:S05]  /*249b0*/  BSYNC B2 ;  /* 0x0000000000027941 */ /* 0x000fea0003800000 */
.L_x_7046:
[----:B------:R-:W3:Y:S04]  /*249c0*/  LDL R8, [R1] ;  /* 0x0000000001087983 */ /* 0x000ee80000100800 */
        /* <DEDUP_REMOVED lines=13> */
.L_x_7048:
        /* <DEDUP_REMOVED lines=13> */
.L_x_7162:
[----:B------:R-:W-:Y:S05]  /*24b70*/  BSYNC B2 ;  /* 0x0000000000027941 */ /* 0x000fea0003800000 */
.L_x_7049:
        /* <DEDUP_REMOVED lines=11> */
.L_x_7052:
[----:B------:R-:W-:Y:S05]  /*24c30*/  BSYNC B2 ;  /* 0x0000000000027941 */ /* 0x000fea0003800000 */
.L_x_7051:
        /* <DEDUP_REMOVED lines=11> */
.L_x_7053:
        /* <DEDUP_REMOVED lines=15> */
.L_x_7054:
        /* <DEDUP_REMOVED lines=15> */
.L_x_7055:
        /* <DEDUP_REMOVED lines=15> */
.L_x_7056:
        /* <DEDUP_REMOVED lines=15> */
.L_x_7057:
        /* <DEDUP_REMOVED lines=15> */
.L_x_7058:
        /* <DEDUP_REMOVED lines=15> */
.L_x_7059:
        /* <DEDUP_REMOVED lines=15> */
.L_x_7060:
        /* <DEDUP_REMOVED lines=10> */
.L_x_7042:
[----:B------:R-:W-:Y:S05]  /*25420*/  BSYNC B1 ;  /* 0x0000000000017941 */ /* 0x000fea0003800000 */
.L_x_7041:
[----:B------:R-:W3:Y:S01]  /*25430*/  LDL R5, [R1+0x28] ;  /* 0x0000280001057983 */ /* 0x000ee20000100800 */
[----:B------:R-:W-:Y:S01]  /*25440*/  VIADD R0, R0, 0xfffffffe ;  /* 0xfffffffe00007836 */ /* 0x000fe20000000000 */
[----:B---3--:R-:W-:-:S13]  /*25450*/  ISETP.GT.AND P0, PT, R6, R5, PT ;  /* 0x000000050600720c */ /* 0x008fda0003f04270 */
[----:B------:R-:W-:Y:S05]  /*25460*/  @P0 BRA `(.L_x_7061) ;  /* 0xffffffe400000947 */ /* 0x000fea000383ffff */
.L_x_6998:
[----:B------:R-:W-:Y:S05]  /*25470*/  BSYNC B0 ;  /* 0x0000000000007941 */ /* 0x000fea0003800000 */
.L_x_6997:
        /* <DEDUP_REMOVED lines=24> */
.L_x_7063:
[----:B------:R-:W-:Y:S05]  /*25600*/  BSYNC B0 ;  /* 0x0000000000007941 */ /* 0x000fea0003800000 */
.L_x_7062:
[----:B------:R-:W-:-:S05]  /*25610*/  SEL R0, R0, RZ, P0 ;  /* 0x000000ff00007207 */ /* 0x000fca0000000000 */
[----:B------:R3:W-:Y:S02]  /*25620*/  STL [R1+0x8], R0 ;  /* 0x0000080001007387 */ /* 0x0007e40000100800 */
.L_x_6959:
[----:B------:R-:W-:Y:S05]  /*25630*/  BSYNC B7 ;  /* 0x0000000000077941 */ /* 0x000fea0003800000 */
.L_x_6957:
        /* <DEDUP_REMOVED lines=13> */
.L_x_7064:
        /* <DEDUP_REMOVED lines=36> */
.L_x_7172:
[----:B------:R-:W-:Y:S02]  /*25950*/  ULDC UR4, c[0x0][0xd38] ;  /* 0x00034e0000047ab9 */ /* 0x000fe40000000800 */
[----:B------:R-:W-:-:S04]  /*25960*/  IMAD.U32 R4, RZ, RZ, UR4 ;  /* 0x00000004ff047e24 */ /* 0x000fc8000f8e00ff */
[----:B---3--:R-:W-:-:S04]  /*25970*/  IMAD R16, R16, R4, RZ ;  /* 0x0000000410107224 */ /* 0x008fc800078e02ff */
[----:B------:R-:W-:-:S05]  /*25980*/  IMAD.IADD R5, R5, 0x1, R16 ;  /* 0x0000000105057824 */ /* 0x000fca00078e0210 */
[----:B------:R-:W-:-:S13]  /*25990*/  ISETP.GT.AND P6, PT, R5, R0, PT ;  /* 0x000000000500720c */ /* 0x000fda0003fc4270 */
[----:B------:R-:W-:Y:S05]  /*259a0*/  @P6 BRA `(.L_x_7067) ;  /* 0x00000000009c6947 */ /* 0x000fea0003800000 */
.L_x_7072:
[----:B-1----:R-:W1:Y:S01]  /*259b0*/  LDC R2, c[0x0][0xd3c] ;  /* 0x00034f00ff027b82 */ /* 0x002e620000000800 */
[----:B------:R-:W-:-:S05]  /*259c0*/  VIADD R19, R19, 0x1f ;  /* 0x0000001f13137836 */ /* 0x000fca0000000000 */
[----:B-1----:R-:W-:-:S13]  /*259d0*/  ISETP.GE.AND P6, PT, R19, R2, PT ;  /* 0x000000021300720c */ /* 0x002fda0003fc6270 */
[----:B------:R-:W-:Y:S05]  /*259e0*/  @P6 BRA `(.L_x_7068) ;  /* 0x0000000400d46947 */ /* 0x000fea0003800000 */
[----:B------:R-:W1:Y:S01]  /*259f0*/  S2R R3, SR_TID.X ;  /* 0x0000000000037919 */ /* 0x000e620000002100 */
[----:B------:R-:W-:Y:S01]  /*25a00*/  BSSY B0, `(.L_x_7069) ;  /* 0x0000009000007945 */ /* 0x000fe20003800000 */
[----:B-1----:R-:W-:-:S05]  /*25a10*/  LOP3.LUT R3, R3, 0x1f, RZ, 0xc0, !PT ;  /* 0x0000001f03037812 */ /* 0x002fca00078ec0ff */
[----:B------:R-:W-:Y:S02]  /*25a20*/  IMAD.IADD R4, R19, 0x1, R3 ;  /* 0x0000000113047824 */ /* 0x000fe400078e0203 */
[----:B------:R-:W-:-:S03]  /*25a30*/  IMAD.MOV.U32 R3, RZ, RZ, RZ ;  /* 0x000000ffff037224 */ /* 0x000fc600078e00ff */
[----:B------:R-:W-:-:S13]  /*25a40*/  ISETP.GE.OR P6, PT, R4, R2, !P0 ;  /* 0x000000020400720c */ /* 0x000fda00047c6670 */
[----:B------:R-:W-:Y:S05]  /*25a50*/  @P6 BRA `(.L_x_7070) ;  /* 0x00000000000c6947 */ /* 0x000fea0003800000 */
[----:B------:R-:W1:Y:S02]  /*25a60*/  LDC.64 R2, c[0x0][0xd80] ;  /* 0x00036000ff027b82 */ /* 0x000e640000000a00 */
[----:B-1----:R-:W-:-:S06]  /*25a70*/  IMAD.WIDE R2, R4, 0x4, R2 ;  /* 0x0000000404027825 */ /* 0x002fcc00078e0202 */
[----:B------:R1:W5:Y:S02]  /*25a80*/  LDG.E R3, desc[UR50][R2.64] ;  /* 0x0000003202037981 */ /* 0x000364000c1e1900 */
.L_x_7070:
[----:B------:R-:W-:Y:S05]  /*25a90*/  BSYNC B0 ;  /* 0x0000000000007941 */ /* 0x000fea0003800000 */
.L_x_7069:
        /* <DEDUP_REMOVED lines=18> */
.L_x_7180:
[----:B------:R-:W-:Y:S02]  /*25bc0*/  ULDC UR4, c[0x0][0xd38] ;  /* 0x00034e0000047ab9 */ /* 0x000fe40000000800 */
[----:B------:R-:W-:-:S04]  /*25bd0*/  IMAD.U32 R4, RZ, RZ, UR4 ;  /* 0x00000004ff047e24 */ /* 0x000fc8000f8e00ff */
[----:B---3--:R-:W-:-:S04]  /*25be0*/  IMAD R16, R16, R4, RZ ;  /* 0x0000000410107224 */ /* 0x008fc800078e02ff */
[----:B------:R-:W-:-:S05]  /*25bf0*/  IMAD.IADD R5, R16, 0x1, R5 ;  /* 0x0000000110057824 */ /* 0x000fca00078e0205 */
[----:B------:R-:W-:-:S13]  /*25c00*/  ISETP.GT.AND P6, PT, R5, R0, PT ;  /* 0x000000000500720c */ /* 0x000fda0003fc4270 */
[----:B------:R-:W-:Y:S05]  /*25c10*/  @!P6 BRA `(.L_x_7072) ;  /* 0xfffffffc0064e947 */ /* 0x000fea000383ffff */
.L_x_7067:
        /* <DEDUP_REMOVED lines=8> */
.L_x_7184:
[----:B------:R-:W-:Y:S01]  /*25ca0*/  ISETP.NE.AND P0, PT, R5, RZ, PT ;  /* 0x000000ff0500720c */ /* 0x000fe20003f05270 */
[----:B------:R-:W-:-:S12]  /*25cb0*/  IMAD.MOV.U32 R5, RZ, RZ, RZ ;  /* 0x000000ffff057224 */ /* 0x000fd800078e00ff */
[----:B------:R-:W-:Y:S05]  /*25cc0*/  @!P0 BRA `(.L_x_7074) ;  /* 0x0000000000148947 */ /* 0x000fea0003800000 */
[----:B------:R-:W-:Y:S01]  /*25cd0*/  UMOV UR4, 0xffffffff ;  /* 0xffffffff00047882 */ /* 0x000fe20000000000 */
[----:B------:R-:W-:Y:S02]  /*25ce0*/  VIADD R12, R6, 0xffffffff ;  /* 0xffffffff060c7836 */ /* 0x000fe40000000000 */
[----:B------:R-:W-:Y:S05]  /*25cf0*/  BRA.DIV UR4, `(.L_x_7075) ;  /* 0x0000003604a87947 */ /* 0x000fea000b800000 */
[----:B-1----:R1:W0:Y:S02]  /*25d00*/  SHFL.IDX PT, R2, R2, R12, 0x1f ;  /* 0x00001f0c02027589 */ /* 0x00222400000e0000 */
.L_x_7187:
[----:B0-----:R-:W-:-:S07]  /*25d10*/  IMAD.MOV.U32 R5, RZ, RZ, R2 ;  /* 0x000000ffff057224 */ /* 0x001fce00078e0002 */
.L_x_7074:
[----:B-1-3--:R-:W1:Y:S01]  /*25d20*/  LDC.64 R2, c[0x0][0xd90] ;  /* 0x00036400ff027b82 */ /* 0x00ae620000000a00 */
[----:B------:R-:W-:-:S04]  /*25d30*/  IMAD.IADD R19, R6, 0x1, R19 ;  /* 0x0000000106137824 */ /* 0x000fc800078e0213 */
[----:B-1----:R-:W-:-:S05]  /*25d40*/  IMAD.WIDE R2, R19, 0x4, R2 ;  /* 0x0000000413027825 */ /* 0x002fca00078e0202 */
[----:B0-----:R-:W4:Y:S01]  /*25d50*/  LDG.E R7, desc[UR50][R2.64] ;  /* 0x0000003202077981 */ /* 0x001f22000c1e1900 */
        /* <DEDUP_REMOVED lines=62> */
.L_x_7068:
[----:B------:R-:W-:Y:S01]  /*26140*/  UMOV UR4, URZ ;  /* 0x0000003f00047c82 */ /* 0x000fe20008000000 */
[----:B------:R-:W-:Y:S01]  /*26150*/  UMOV UR5, URZ ;  /* 0x0000003f00057c82 */ /* 0x000fe20008000000 */
[----:B------:R-:W-:Y:S01]  /*26160*/  ULDC UR6, c[0x0][0xd3c] ;  /* 0x00034f0000067ab9 */ /* 0x000fe20000000800 */
[----:B------:R-:W-:Y:S02]  /*26170*/  IMAD.MOV.U32 R16, RZ, RZ, R0 ;  /* 0x000000ffff107224 */ /* 0x000fe400078e0000 */
[----:B------:R-:W-:Y:S02]  /*26180*/  IMAD.U32 R17, RZ, RZ, UR4 ;  /* 0x00000004ff117e24 */ /* 0x000fe4000f8e00ff */
[----:B------:R-:W-:Y:S02]  /*26190*/  IMAD.U32 R18, RZ, RZ, UR5 ;  /* 0x00000005ff127e24 */ /* 0x000fe4000f8e00ff */
[----:B------:R-:W-:-:S07]  /*261a0*/  IMAD.U32 R19, RZ, RZ, UR6 ;  /* 0x00000006ff137e24 */ /* 0x000fce000f8e00ff */
.L_x_7076:
[----:B------:R1:W3:Y:S01]  /*261b0*/  LDL R3, [R1] ;  /* 0x0000000001037983 */ /* 0x0002e20000100800 */
        /* <DEDUP_REMOVED lines=11> */
.L_x_7065:
[----:B------:R-:W-:Y:S02]  /*26270*/  ULDC UR4, c[0x0][0xd3c] ;  /* 0x00034f0000047ab9 */ /* 0x000fe40000000800 */
[----:B----4-:R-:W-:-:S13]  /*26280*/  ISETP.GE.AND P0, PT, R19, UR4, PT ;  /* 0x0000000413007c0c */ /* 0x010fda000bf06270 */
[----:B------:R-:W-:Y:S05]  /*26290*/  @!P0 BRA `(.L_x_7077) ;  /* 0xffffff6c00308947 */ /* 0x000fea000383ffff */
[----:B------:R-:W-:Y:S05]  /*262a0*/  BSYNC B8 ;  /* 0x0000000000087941 */ /* 0x000fea0003800000 */
.L_x_6891:
        /* <DEDUP_REMOVED lines=12> */
.L_x_7188:
[----:B------:R-:W-:Y:S05]  /*26370*/  BSYNC B0 ;  /* 0x0000000000007941 */ /* 0x000fea0003800000 */
.L_x_7078:
[----:B------:R-:W-:-:S03]  /*26380*/  UMOV UR4, 0xffffffff ;  /* 0xffffffff00047882 */ /* 0x000fc60000000000 */
[----:B------:R-:W-:Y:S05]  /*26390*/  BRA.DIV UR4, `(.L_x_7080) ;  /* 0x00000032043c7947 */ /* 0x000fea000b800000 */
[----:B------:R-:W1:Y:S02]  /*263a0*/  S2R R2, SR_TID.X ;  /* 0x0000000000027919 */ /* 0x000e640000002100 */
[----:B-1----:R-:W-:-:S04]  /*263b0*/  SHF.R.U32.HI R2, RZ, 0x5, R2 ;  /* 0x00000005ff027819 */ /* 0x002fc80000011602 */
[----:B------:R-:W-:-:S05]  /*263c0*/  LOP3.LUT R2, R2, 0x3, RZ, 0xc0, !PT ;  /* 0x0000000302027812 */ /* 0x000fca00078ec0ff */
[----:B------:R1:W3:Y:S02]  /*263d0*/  SHFL.IDX PT, R14, R2, RZ, 0x1f ;  /* 0x00001fff020e7589 */ /* 0x0002e400000e0000 */
.L_x_7191:
[----:B---3--:R-:W-:-:S13]  /*263e0*/  ISETP.NE.AND P0, PT, R14, RZ, PT ;  /* 0x000000ff0e00720c */ /* 0x008fda0003f05270 */
[----:B------:R-:W-:Y:S05]  /*263f0*/  @P0 BRA `(.L_x_6679) ;  /* 0x0000000000940947 */ /* 0x000fea0003800000 */
[----:B------:R-:W-:-:S03]  /*26400*/  UMOV UR4, 0xffffffff ;  /* 0xffffffff00047882 */ /* 0x000fc60000000000 */
[----:B------:R-:W-:Y:S05]  /*26410*/  BRA.DIV UR4, `(.L_x_7081) ;  /* 0x0000003204507947 */ /* 0x000fea000b800000 */
[----:B------:R-:W-:-:S13]  /*26420*/  ELECT P6, URZ, PT ;  /* 0x00000000003f782f */ /* 0x000fda00038c0000 */
.L_x_7194:
[----:B------:R-:W-:Y:S05]  /*26430*/  @!P6 BRA `(.L_x_6679) ;  /* 0x000000000084e947 */ /* 0x000fea0003800000 */
[----:B------:R-:W-:-:S06]  /*26440*/  ULOP3.LUT UR4, UR36, 0x2, URZ, 0xfc, !UPT ;  /* 0x0000000224047892 */ /* 0x000fcc000f8efc3f */
[----:B-1----:R-:W-:-:S05]  /*26450*/  IMAD.U32 R2, RZ, RZ, UR4 ;  /* 0x00000004ff027e24 */ /* 0x002fca000f8e00ff */
[----:B------:R-:W-:-:S13]  /*26460*/  ISETP.NE.AND P2, PT, R2, 0x3, PT ;  /* 0x000000030200780c */ /* 0x000fda0003f45270 */
[----:B------:R-:W-:Y:S05]  /*26470*/  @!P2 BRA `(.L_x_7082) ;  /* 0x000000000004a947 */ /* 0x000fea0003800000 */
[----:B------:R-:W-:Y:S01]  /*26480*/  BPT.TRAP 0x1 ;  /* 0x000000040000795c */ /* 0x000fe20000300000 */
.L_x_7082:
        /* <DEDUP_REMOVED lines=14> */
.L_x_7195:
[----:B------:R-:W1:Y:S02]  /*26570*/  SYNCS.PHASECHK.TRANS64.TRYWAIT P0, [R7+URZ], R2 ;  /* 0x00000002070075a7 */ /* 0x000e64000800017f */
[----:B-1----:R-:W-:Y:S05]  /*26580*/  @!P0 BRA `(.L_x_7084) ;  /* 0x0000003000288947 */ /* 0x002fea0003800000 */
.L_x_7196:
[----:B------:R-:W-:Y:S05]  /*26590*/  @!P2 BRA `(.L_x_7085) ;  /* 0x000000000004a947 */ /* 0x000fea0003800000 */
[----:B------:R-:W-:Y:S01]  /*265a0*/  BPT.TRAP 0x1 ;  /* 0x000000040000795c */ /* 0x000fe20000300000 */
.L_x_7085:
[----:B------:R-:W3:Y:S01]  /*265b0*/  LDL.LU R4, [R1+0x8] ;  /* 0x0000080001047983 */ /* 0x000ee20000300800 */
[----:B------:R-:W-:-:S04]  /*265c0*/  VIADD R0, R0, 0x38860 ;  /* 0x0003886000007836 */ /* 0x000fc80000000000 */
[----:B---3--:R-:W-:-:S04]  /*265d0*/  IMAD R4, R4, 0x8, R0 ;  /* 0x0000000804047824 */ /* 0x008fc800078e0200 */
[----:B------:R-:W3:Y:S02]  /*265e0*/  SYNCS.PHASECHK.TRANS64.TRYWAIT P0, [R4+URZ], R5 ;  /* 0x00000005040075a7 */ /* 0x000ee4000800017f */
[----:B---3--:R-:W-:Y:S05]  /*265f0*/  @!P0 BRA `(.L_x_7086) ;  /* 0x0000003000208947 */ /* 0x008fea0003800000 */
.L_x_7197:
[----:B------:R-:W-:-:S07]  /*26600*/  IMAD R3, R3, 0x8, R0 ;  /* 0x0000000803037824 */ /* 0x000fce00078e0200 */
.L_x_7087:
[----:B----4-:R4:W0:Y:S02]  /*26610*/  SYNCS.PHASECHK.TRANS64.TRYWAIT P0, [R3+URZ], R2 ;  /* 0x00000002030075a7 */ /* 0x010824000800017f */
[----:B0-----:R-:W-:Y:S05]  /*26620*/  @!P0 NANOSLEEP.SYNCS 0x989680 ;  /* 0x009896800000895d */ /* 0x001fea0003900000 */
[----:B------:R-:W0:Y:S02]  /*26630*/  @!P0 SYNCS.PHASECHK.TRANS64 P0, [R3+URZ], R2 ;  /* 0x00000002030085a7 */ /* 0x000e24000800007f */
[----:B0-----:R-:W-:Y:S05]  /*26640*/  @!P0 BRA `(.L_x_7087) ;  /* 0xfffffffc00f08947 */ /* 0x001fea000383ffff */
.L_x_6679:
[----:B------:R-:W-:Y:S05]  /*26650*/  BSYNC B9 ;  /* 0x0000000000097941 */ /* 0x000fea0003800000 */
.L_x_6676:
[----:B------:R-:W-:Y:S05]  /*26660*/  EXIT ;  /* 0x000000000000794d */ /* 0x000fea0003800000 */
.L_x_6703:
[----:B0-----:R0:W1:Y:S02]  /*26670*/  SYNCS.PHASECHK.TRANS64.TRYWAIT P5, [R64+URZ+0x38890], R73 ;  /* 0x03889049400075a7 */ /* 0x00106400080a017f */
[----:B-1----:R-:W-:Y:S05]  /*26680*/  @!P5 NANOSLEEP.SYNCS 0x989680 ;  /* 0x009896800000d95d */ /* 0x002fea0003900000 */
[----:B------:R-:W1:Y:S02]  /*26690*/  @!P5 SYNCS.PHASECHK.TRANS64 P5, [R64+URZ+0x38890], R73 ;  /* 0x038890494000d5a7 */ /* 0x000e6400080a007f */
[----:B-1----:R-:W-:Y:S05]  /*266a0*/  @!P5 BRA `(.L_x_6703) ;  /* 0xfffffffc00f0d947 */ /* 0x002fea000383ffff */
[----:B------:R-:W-:Y:S05]  /*266b0*/  BRA `(.L_x_7088) ;  /* 0xfffffdc000ec7947 */ /* 0x000fea000383ffff */
.L_x_6713:
[----:B-1----:R1:W2:Y:S02]  /*266c0*/  SYNCS.PHASECHK.TRANS64.TRYWAIT P5, [R64+URZ+0x38890], R73 ;  /* 0x03889049400075a7 */ /* 0x0022a400080a017f */
[----:B--2---:R-:W-:Y:S05]  /*266d0*/  @!P5 NANOSLEEP.SYNCS 0x989680 ;  /* 0x009896800000d95d */ /* 0x004fea0003900000 */
[----:B------:R-:W2:Y:S02]  /*266e0*/  @!P5 SYNCS.PHASECHK.TRANS64 P5, [R64+URZ+0x38890], R73 ;  /* 0x038890494000d5a7 */ /* 0x000ea400080a007f */
[----:B--2---:R-:W-:Y:S05]  /*266f0*/  @!P5 BRA `(.L_x_6713) ;  /* 0xfffffffc00f0d947 */ /* 0x004fea000383ffff */
[----:B------:R-:W-:Y:S05]  /*26700*/  BRA `(.L_x_7089) ;  /* 0xfffffdcc00487947 */ /* 0x000fea000383ffff */
.L_x_6718:
[----:B0-----:R0:W1:Y:S02]  /*26710*/  SYNCS.PHASECHK.TRANS64.TRYWAIT P5, [R64+URZ+0x38890], R73 ;  /* 0x03889049400075a7 */ /* 0x00106400080a017f */
[----:B-1----:R-:W-:Y:S05]  /*26720*/  @!P5 NANOSLEEP.SYNCS 0x989680 ;  /* 0x009896800000d95d */ /* 0x002fea0003900000 */
[----:B------:R-:W1:Y:S02]  /*26730*/  @!P5 SYNCS.PHASECHK.TRANS64 P5, [R64+URZ+0x38890], R73 ;  /* 0x038890494000d5a7 */ /* 0x000e6400080a007f */
[----:B-1----:R-:W-:Y:S05]  /*26740*/  @!P5 BRA `(.L_x_6718) ;  /* 0xfffffffc00f0d947 */ /* 0x002fea000383ffff */
[----:B------:R-:W-:Y:S05]  /*26750*/  BRA `(.L_x_7090) ;  /* 0xfffffdd4005c7947 */ /* 0x000fea000383ffff */
.L_x_6722:
[----:B--2---:R2:W0:Y:S02]  /*26760*/  SYNCS.PHASECHK.TRANS64.TRYWAIT P0, [R64+URZ+0x388b0], R73 ;  /* 0x0388b049400075a7 */ /* 0x004424000800017f */
[----:B0-----:R-:W-:Y:S05]  /*26770*/  @!P0 NANOSLEEP.SYNCS 0x989680 ;  /* 0x009896800000895d */ /* 0x001fea0003900000 */
[----:B------:R-:W0:Y:S02]  /*26780*/  @!P0 SYNCS.PHASECHK.TRANS64 P0, [R64+URZ+0x388b0], R73 ;  /* 0x0388b049400085a7 */ /* 0x000e24000800007f */
[----:B0-----:R-:W-:Y:S05]  /*26790*/  @!P0 BRA `(.L_x_6722) ;  /* 0xfffffffc00f08947 */ /* 0x001fea000383ffff */
[----:B------:R-:W-:Y:S05]  /*267a0*/  BRA `(.L_x_7091) ;  /* 0xfffffdd400d47947 */ /* 0x000fea000383ffff */
.L_x_6761:
        /* <DEDUP_REMOVED lines=8> */
.L_x_7093:
[----:B------:R-:W-:Y:S05]  /*26830*/  BSYNC B1 ;  /* 0x0000000000017941 */ /* 0x000fea0003800000 */
.L_x_7092:
        /* <DEDUP_REMOVED lines=8> */
.L_x_7094:
[----:B------:R-:W-:Y:S02]  /*268c0*/  IMAD.MOV.U32 R13, RZ, RZ, R7 ;  /* 0x000000ffff0d7224 */ /* 0x000fe400078e0007 */
[----:B------:R-:W-:-:S07]  /*268d0*/  IMAD.MOV.U32 R2, RZ, RZ, R14 ;  /* 0x000000ffff027224 */ /* 0x000fce00078e000e */
[----:B------:R-:W-:Y:S05]  /*268e0*/  WARPSYNC.COLLECTIVE R15, `(.L_x_7095) ;  /* 0x000000000f087348 */ /* 0x000fea0003c00000 */
[----:B------:R0:W1:Y:S02]  /*268f0*/  SHFL.IDX P6, R14, R13, R12, R11 ;  /* 0x0000000c0d0e7389 */ /* 0x00006400000c000b */
[----:B01----:R-:W-:Y:S01]  /*26900*/  ENDCOLLECTIVE ;  /* 0x000000000000791b */ /* 0x003fe20003800000 */
.L_x_7095:
[----:B------:R-:W-:Y:S02]  /*26910*/  IMAD.MOV.U32 R13, RZ, RZ, R6 ;  /* 0x000000ffff0d7224 */ /* 0x000fe400078e0006 */
[----:B------:R-:W-:-:S07]  /*26920*/  IMAD.MOV.U32 R5, RZ, RZ, R14 ;  /* 0x000000ffff057224 */ /* 0x000fce00078e000e */
[----:B------:R-:W-:Y:S05]  /*26930*/  WARPSYNC.COLLECTIVE R15, `(.L_x_7096) ;  /* 0x000000000f087348 */ /* 0x000fea0003c00000 */
[----:B------:R0:W1:Y:S02]  /*26940*/  SHFL.IDX P6, R14, R13, R12, R11 ;  /* 0x0000000c0d0e7389 */ /* 0x00006400000c000b */
[----:B01----:R-:W-:Y:S01]  /*26950*/  ENDCOLLECTIVE ;  /* 0x000000000000791b */ /* 0x003fe20003800000 */
.L_x_7096:
[----:B------:R-:W-:Y:S05]  /*26960*/  BRA `(.L_x_7097) ;  /* 0xfffffe0c00607947 */ /* 0x000fea000383ffff */
.L_x_6764:
[----:B------:R-:W-:Y:S01]  /*26970*/  BSSY B1, `(.L_x_7098) ;  /* 0x0000008000017945 */ /* 0x000fe20003800000 */
[----:B------:R-:W-:Y:S02]  /*26980*/  IMAD.MOV.U32 R13, RZ, RZ, R4 ;  /* 0x000000ffff0d7224 */ /* 0x000fe400078e0004 */
[----:B------:R-:W-:Y:S02]  /*26990*/  IMAD.MOV.U32 R12, RZ, RZ, 0x1 ;  /* 0x00000001ff0c7424 */ /* 0x000fe400078e00ff */
[----:B------:R-:W-:Y:S02]  /*269a0*/  IMAD.MOV.U32 R11, RZ, RZ, 0x1c1f ;  /* 0x00001c1fff0b7424 */ /* 0x000fe400078e00ff */
[----:B------:R-:W-:-:S07]  /*269b0*/  IMAD.MOV.U32 R15, RZ, RZ, -0x1 ;  /* 0xffffffffff0f7424 */ /* 0x000fce00078e00ff */
[----:B0---4-:R-:W-:Y:S05]  /*269c0*/  WARPSYNC.COLLECTIVE R15, `(.L_x_7099) ;  /* 0x000000000f087348 */ /* 0x011fea0003c00000 */
[----:B----4-:R1:W2:Y:S02]  /*269d0*/  SHFL.IDX P6, R14, R13, R12, R11 ;  /* 0x0000000c0d0e7389 */ /* 0x0102a400000c000b */
[----:B012---:R-:W-:Y:S01]  /*269e0*/  ENDCOLLECTIVE ;  /* 0x000000000000791b */ /* 0x007fe20003800000 */
.L_x_7099:
[----:B------:R-:W-:Y:S05]  /*269f0*/  BSYNC B1 ;  /* 0x0000000000017941 */ /* 0x000fea0003800000 */
.L_x_7098:
        /* <DEDUP_REMOVED lines=8> */
.L_x_7100:
[----:B------:R-:W-:Y:S02]  /*26a80*/  IMAD.MOV.U32 R13, RZ, RZ, R7 ;  /* 0x000000ffff0d7224 */ /* 0x000fe400078e0007 */
[----:B------:R-:W-:-:S07]  /*26a90*/  IMAD.MOV.U32 R2, RZ, RZ, R14 ;  /* 0x000000ffff027224 */ /* 0x000fce00078e000e */
[----:B------:R-:W-:Y:S05]  /*26aa0*/  WARPSYNC.COLLECTIVE R15, `(.L_x_7101) ;  /* 0x000000000f087348 */ /* 0x000fea0003c00000 */
[----:B------:R0:W1:Y:S02]  /*26ab0*/  SHFL.IDX P6, R14, R13, R12, R11 ;  /* 0x0000000c0d0e7389 */ /* 0x00006400000c000b */
[----:B01----:R-:W-:Y:S01]  /*26ac0*/  ENDCOLLECTIVE ;  /* 0x000000000000791b */ /* 0x003fe20003800000 */
.L_x_7101:
[----:B------:R-:W-:Y:S02]  /*26ad0*/  IMAD.MOV.U32 R13, RZ, RZ, R6 ;  /* 0x000000ffff0d7224 */ /* 0x000fe400078e0006 */
[----:B------:R-:W-:-:S07]  /*26ae0*/  IMAD.MOV.U32 R5, RZ, RZ, R14 ;  /* 0x000000ffff057224 */ /* 0x000fce00078e000e */
[----:B------:R-:W-:Y:S05]  /*26af0*/  WARPSYNC.COLLECTIVE R15, `(.L_x_7102) ;  /* 0x000000000f087348 */ /* 0x000fea0003c00000 */
[----:B------:R0:W1:Y:S02]  /*26b00*/  SHFL.IDX P6, R14, R13, R12, R11 ;  /* 0x0000000c0d0e7389 */ /* 0x00006400000c000b */
[----:B01----:R-:W-:Y:S01]  /*26b10*/  ENDCOLLECTIVE ;  /* 0x000000000000791b */ /* 0x003fe20003800000 */
.L_x_7102:
[----:B------:R-:W-:Y:S05]  /*26b20*/  BRA `(.L_x_7103) ;  /* 0xfffffe0c00b87947 */ /* 0x000fea000383ffff */
.L_x_6768:
[----:B0-----:R0:W1:Y:S02]  /*26b30*/  SYNCS.PHASECHK.TRANS64.TRYWAIT P0, [R18+URZ+0x38800], R21 ;  /* 0x03880015120075a7 */ /* 0x001064000800017f */
[----:B-1----:R-:W-:Y:S05]  /*26b40*/  @!P0 NANOSLEEP.SYNCS 0x989680 ;  /* 0x009896800000895d */ /* 0x002fea0003900000 */
[----:B------:R-:W1:Y:S02]  /*26b50*/  @!P0 SYNCS.PHASECHK.TRANS64 P0, [R18+URZ+0x38800], R21 ;  /* 0x03880015120085a7 */ /* 0x000e64000800007f */
[----:B-1----:R-:W-:Y:S05]  /*26b60*/  @!P0 BRA `(.L_x_6768) ;  /* 0xfffffffc00f08947 */ /* 0x002fea000383ffff */
[----:B------:R-:W-:Y:S05]  /*26b70*/  BRA `(.L_x_7104) ;  /* 0xfffffe1000987947 */ /* 0x000fea000383ffff */
.L_x_6776:
        /* <DEDUP_REMOVED lines=8> */
.L_x_7106:
[----:B------:R-:W-:Y:S05]  /*26c00*/  BSYNC B1 ;  /* 0x0000000000017941 */ /* 0x000fea0003800000 */
.L_x_7105:
        /* <DEDUP_REMOVED lines=8> */
.L_x_7107:
[----:B------:R-:W-:Y:S02]  /*26c90*/  IMAD.MOV.U32 R13, RZ, RZ, R7 ;  /* 0x000000ffff0d7224 */ /* 0x000fe400078e0007 */
[----:B------:R-:W-:-:S07]  /*26ca0*/  IMAD.MOV.U32 R2, RZ, RZ, R14 ;  /* 0x000000ffff027224 */ /* 0x000fce00078e000e */
[----:B------:R-:W-:Y:S05]  /*26cb0*/  WARPSYNC.COLLECTIVE R15, `(.L_x_7108) ;  /* 0x000000000f087348 */ /* 0x000fea0003c00000 */
[----:B------:R0:W1:Y:S02]  /*26cc0*/  SHFL.IDX P6, R14, R13, R12, R11 ;  /* 0x0000000c0d0e7389 */ /* 0x00006400000c000b */
[----:B01----:R-:W-:Y:S01]  /*26cd0*/  ENDCOLLECTIVE ;  /* 0x000000000000791b */ /* 0x003fe20003800000 */
.L_x_7108:
[----:B------:R-:W-:Y:S02]  /*26ce0*/  IMAD.MOV.U32 R13, RZ, RZ, R8 ;  /* 0x000000ffff0d7224 */ /* 0x000fe400078e0008 */
[----:B------:R-:W-:-:S07]  /*26cf0*/  IMAD.MOV.U32 R5, RZ, RZ, R14 ;  /* 0x000000ffff057224 */ /* 0x000fce00078e000e */
[----:B------:R-:W-:Y:S05]  /*26d00*/  WARPSYNC.COLLECTIVE R15, `(.L_x_7109) ;  /* 0x000000000f087348 */ /* 0x000fea0003c00000 */
[----:B------:R0:W1:Y:S02]  /*26d10*/  SHFL.IDX P6, R14, R13, R12, R11 ;  /* 0x0000000c0d0e7389 */ /* 0x00006400000c000b */
[----:B01----:R-:W-:Y:S01]  /*26d20*/  ENDCOLLECTIVE ;  /* 0x000000000000791b */ /* 0x003fe20003800000 */
.L_x_7109:
[----:B------:R-:W-:Y:S05]  /*26d30*/  BRA `(.L_x_7110) ;  /* 0xfffffe1c00b07947 */ /* 0x000fea000383ffff */
.L_x_6779:
        /* <DEDUP_REMOVED lines=8> */
.L_x_7112:
[----:B------:R-:W-:Y:S05]  /*26dc0*/  BSYNC B1 ;  /* 0x0000000000017941 */ /* 0x000fea0003800000 */
.L_x_7111:
        /* <DEDUP_REMOVED lines=8> */
.L_x_7113:
[----:B------:R-:W-:Y:S02]  /*26e50*/  IMAD.MOV.U32 R13, RZ, RZ, R7 ;  /* 0x000000ffff0d7224 */ /* 0x000fe400078e0007 */
[----:B------:R-:W-:-:S07]  /*26e60*/  IMAD.MOV.U32 R2, RZ, RZ, R14 ;  /* 0x000000ffff027224 */ /* 0x000fce00078e000e */
[----:B------:R-:W-:Y:S05]  /*26e70*/  WARPSYNC.COLLECTIVE R15, `(.L_x_7114) ;  /* 0x000000000f087348 */ /* 0x000fea0003c00000 */
[----:B------:R0:W1:Y:S02]  /*26e80*/  SHFL.IDX P6, R14, R13, R12, R11 ;  /* 0x0000000c0d0e7389 */ /* 0x00006400000c000b */
[----:B01----:R-:W-:Y:S01]  /*26e90*/  ENDCOLLECTIVE ;  /* 0x000000000000791b */ /* 0x003fe20003800000 */
.L_x_7114:
[----:B------:R-:W-:Y:S02]  /*26ea0*/  IMAD.MOV.U32 R13, RZ, RZ, R8 ;  /* 0x000000ffff0d7224 */ /* 0x000fe400078e0008 */
[----:B------:R-:W-:-:S07]  /*26eb0*/  IMAD.MOV.U32 R7, RZ, RZ, R14 ;  /* 0x000000ffff077224 */ /* 0x000fce00078e000e */
[----:B------:R-:W-:Y:S05]  /*26ec0*/  WARPSYNC.COLLECTIVE R15, `(.L_x_7115) ;  /* 0x000000000f087348 */ /* 0x000fea0003c00000 */
[----:B------:R0:W1:Y:S02]  /*26ed0*/  SHFL.IDX P6, R14, R13, R12, R11 ;  /* 0x0000000c0d0e7389 */ /* 0x00006400000c000b */
[----:B01----:R-:W-:Y:S01]  /*26ee0*/  ENDCOLLECTIVE ;  /* 0x000000000000791b */ /* 0x003fe20003800000 */
.L_x_7115:
[----:B------:R-:W-:Y:S05]  /*26ef0*/  BRA `(.L_x_7116) ;  /* 0xfffffe1c00d87947 */ /* 0x000fea000383ffff */
.L_x_6783:
[----:B0-----:R0:W1:Y:S02]  /*26f00*/  SYNCS.PHASECHK.TRANS64.TRYWAIT P1, [R18+URZ+0x38800], R13 ;  /* 0x0388000d120075a7 */ /* 0x001064000802017f */
[----:B-1----:R-:W-:Y:S05]  /*26f10*/  @!P1 NANOSLEEP.SYNCS 0x989680 ;  /* 0x009896800000995d */ /* 0x002fea0003900000 */
[----:B------:R-:W1:Y:S02]  /*26f20*/  @!P1 SYNCS.PHASECHK.TRANS64 P1, [R18+URZ+0x38800], R13 ;  /* 0x0388000d120095a7 */ /* 0x000e64000802007f */
[----:B-1----:R-:W-:Y:S05]  /*26f30*/  @!P1 BRA `(.L_x_6783) ;  /* 0xfffffffc00f09947 */ /* 0x002fea000383ffff */
[----:B------:R-:W-:Y:S05]  /*26f40*/  BRA `(.L_x_7117) ;  /* 0xfffffe20006c7947 */ /* 0x000fea000383ffff */
.L_x_6789:
[----:B-1----:R1:W2:Y:S02]  /*26f50*/  SYNCS.PHASECHK.TRANS64.TRYWAIT P1, [R0+URZ+0x38830], R9 ;  /* 0x03883009000075a7 */ /* 0x0022a4000802017f */
[----:B--2---:R-:W-:Y:S05]  /*26f60*/  @!P1 NANOSLEEP.SYNCS 0x989680 ;  /* 0x009896800000995d */ /* 0x004fea0003900000 */
[----:B------:R-:W2:Y:S02]  /*26f70*/  @!P1 SYNCS.PHASECHK.TRANS64 P1, [R0+URZ+0x38830], R9 ;  /* 0x03883009000095a7 */ /* 0x000ea4000802007f */
[----:B--2---:R-:W-:Y:S05]  /*26f80*/  @!P1 BRA `(.L_x_6789) ;  /* 0xfffffffc00f09947 */ /* 0x004fea000383ffff */
[----:B------:R-:W-:Y:S05]  /*26f90*/  BRA `(.L_x_6788) ;  /* 0xfffffe2c00c47947 */ /* 0x000fea000383ffff */
.L_x_6791:
[----:B--2---:R2:W3:Y:S02]  /*26fa0*/  SYNCS.PHASECHK.TRANS64.TRYWAIT P1, [R18+URZ+0x38810], R3 ;  /* 0x03881003120075a7 */ /* 0x0044e4000802017f */
[----:B---3--:R-:W-:Y:S05]  /*26fb0*/  @!P1 NANOSLEEP.SYNCS 0x989680 ;  /* 0x009896800000995d */ /* 0x008fea0003900000 */
[----:B------:R-:W3:Y:S02]  /*26fc0*/  @!P1 SYNCS.PHASECHK.TRANS64 P1, [R18+URZ+0x38810], R3 ;  /* 0x03881003120095a7 */ /* 0x000ee4000802007f */
[----:B---3--:R-:W-:Y:S05]  /*26fd0*/  @!P1 BRA `(.L_x_6791) ;  /* 0xfffffffc00f09947 */ /* 0x008fea000383ffff */
[----:B------:R-:W-:Y:S05]  /*26fe0*/  BRA `(.L_x_7118) ;  /* 0xfffffe3000747947 */ /* 0x000fea000383ffff */
.L_x_6795:
[----:B----4-:R4:W0:Y:S02]  /*26ff0*/  SYNCS.PHASECHK.TRANS64.TRYWAIT P2, [R0+URZ+0x38850], R9 ;  /* 0x03885009000075a7 */ /* 0x010824000804017f */
[----:B0-----:R-:W-:Y:S05]  /*27000*/  @!P2 NANOSLEEP.SYNCS 0x989680 ;  /* 0x009896800000a95d */ /* 0x001fea0003900000 */
[----:B------:R-:W0:Y:S02]  /*27010*/  @!P2 SYNCS.PHASECHK.TRANS64 P2, [R0+URZ+0x38850], R9 ;  /* 0x038850090000a5a7 */ /* 0x000e24000804007f */
[----:B0-----:R-:W-:Y:S05]  /*27020*/  @!P2 BRA `(.L_x_6795) ;  /* 0xfffffffc00f0a947 */ /* 0x001fea000383ffff */
[----:B------:R-:W-:Y:S05]  /*27030*/  BRA `(.L_x_6794) ;  /* 0xfffffe3000987947 */ /* 0x000fea000383ffff */
.L_x_6815:
[----:B-1----:R1:W2:Y:S02]  /*27040*/  SYNCS.PHASECHK.TRANS64.TRYWAIT P3, [R201+URZ+0x38830], R14 ;  /* 0x0388300ec90075a7 */ /* 0x0022a4000806017f */
[----:B--2---:R-:W-:Y:S05]  /*27050*/  @!P3 NANOSLEEP.SYNCS 0x989680 ;  /* 0x009896800000b95d */ /* 0x004fea0003900000 */
[----:B------:R-:W2:Y:S02]  /*27060*/  @!P3 SYNCS.PHASECHK.TRANS64 P3, [R201+URZ+0x38830], R14 ;  /* 0x0388300ec900b5a7 */ /* 0x000ea4000806007f */
[----:B--2---:R-:W-:Y:S05]  /*27070*/  @!P3 BRA `(.L_x_6815) ;  /* 0xfffffffc00f0b947 */ /* 0x004fea000383ffff */
[----:B------:R-:W-:Y:S05]  /*27080*/  BRA `(.L_x_6814) ;  /* 0xfffffe6800547947 */ /* 0x000fea000383ffff */
.L_x_6820:
[----:B---3--:R3:W4:Y:S02]  /*27090*/  SYNCS.PHASECHK.TRANS64.TRYWAIT P3, [R201+URZ+0x38850], R14 ;  /* 0x0388500ec90075a7 */ /* 0x008724000806017f */
[----:B----4-:R-:W-:Y:S05]  /*270a0*/  @!P3 NANOSLEEP.SYNCS 0x989680 ;  /* 0x009896800000b95d */ /* 0x010fea0003900000 */
[----:B------:R-:W4:Y:S02]  /*270b0*/  @!P3 SYNCS.PHASECHK.TRANS64 P3, [R201+URZ+0x38850], R14 ;  /* 0x0388500ec900b5a7 */ /* 0x000f24000806007f */
[----:B----4-:R-:W-:Y:S05]  /*270c0*/  @!P3 BRA `(.L_x_6820) ;  /* 0xfffffffc00f0b947 */ /* 0x010fea000383ffff */
[----:B------:R-:W-:Y:S05]  /*270d0*/  BRA `(.L_x_6819) ;  /* 0xfffffe6800f07947 */ /* 0x000fea000383ffff */
.L_x_6841:
[----:B-1----:R1:W2:Y:S02]  /*270e0*/  SYNCS.PHASECHK.TRANS64.TRYWAIT P3, [R15+URZ+0x38830], R9 ;  /* 0x038830090f0075a7 */ /* 0x0022a4000806017f */
[----:B--2---:R-:W-:Y:S05]  /*270f0*/  @!P3 NANOSLEEP.SYNCS 0x989680 ;  /* 0x009896800000b95d */ /* 0x004fea0003900000 */
[----:B------:R-:W2:Y:S02]  /*27100*/  @!P3 SYNCS.PHASECHK.TRANS64 P3, [R15+URZ+0x38830], R9 ;  /* 0x038830090f00b5a7 */ /* 0x000ea4000806007f */
[----:B--2---:R-:W-:Y:S05]  /*27110*/  @!P3 BRA `(.L_x_6841) ;  /* 0xfffffffc00f0b947 */ /* 0x004fea000383ffff */
[----:B------:R-:W-:Y:S05]  /*27120*/  BRA `(.L_x_6840) ;  /* 0xfffffea800387947 */ /* 0x000fea000383ffff */
.L_x_6846:
[----:B---3--:R3:W4:Y:S02]  /*27130*/  SYNCS.PHASECHK.TRANS64.TRYWAIT P3, [R15+URZ+0x38850], R9 ;  /* 0x038850090f0075a7 */ /* 0x008724000806017f */
[----:B----4-:R-:W-:Y:S05]  /*27140*/  @!P3 NANOSLEEP.SYNCS 0x989680 ;  /* 0x009896800000b95d */ /* 0x010fea0003900000 */
[----:B------:R-:W4:Y:S02]  /*27150*/  @!P3 SYNCS.PHASECHK.TRANS64 P3, [R15+URZ+0x38850], R9 ;  /* 0x038850090f00b5a7 */ /* 0x000f24000806007f */
[----:B----4-:R-:W-:Y:S05]  /*27160*/  @!P3 BRA `(.L_x_6846) ;  /* 0xfffffffc00f0b947 */ /* 0x010fea000383ffff */
[----:B------:R-:W-:Y:S05]  /*27170*/  BRA `(.L_x_6845) ;  /* 0xfffffea800d47947 */ /* 0x000fea000383ffff */
.L_x_6854:
[----:B-1----:R1:W2:Y:S02]  /*27180*/  SYNCS.PHASECHK.TRANS64.TRYWAIT P2, [R21+URZ+0x38830], R9 ;  /* 0x03883009150075a7 */ /* 0x0022a4000804017f */
[----:B--2---:R-:W-:Y:S05]  /*27190*/  @!P2 NANOSLEEP.SYNCS 0x989680 ;  /* 0x009896800000a95d */ /* 0x004fea0003900000 */
[----:B------:R-:W2:Y:S02]  /*271a0*/  @!P2 SYNCS.PHASECHK.TRANS64 P2, [R21+URZ+0x38830], R9 ;  /* 0x038830091500a5a7 */ /* 0x000ea4000804007f */
[----:B--2---:R-:W-:Y:S05]  /*271b0*/  @!P2 BRA `(.L_x_6854) ;  /* 0xfffffffc00f0a947 */ /* 0x004fea000383ffff */
[----:B------:R-:W-:Y:S05]  /*271c0*/  BRA `(.L_x_6853) ;  /* 0xfffffed800b87947 */ /* 0x000fea000383ffff */
.L_x_6859:
[----:B---3--:R3:W4:Y:S02]  /*271d0*/  SYNCS.PHASECHK.TRANS64.TRYWAIT P2, [R21+URZ+0x38850], R9 ;  /* 0x03885009150075a7 */ /* 0x008724000804017f */
[----:B----4-:R-:W-:Y:S05]  /*271e0*/  @!P2 NANOSLEEP.SYNCS 0x989680 ;  /* 0x009896800000a95d */ /* 0x010fea0003900000 */
[----:B------:R-:W4:Y:S02]  /*271f0*/  @!P2 SYNCS.PHASECHK.TRANS64 P2, [R21+URZ+0x38850], R9 ;  /* 0x038850091500a5a7 */ /* 0x000f24000804007f */
[----:B----4-:R-:W-:Y:S05]  /*27200*/  @!P2 BRA `(.L_x_6859) ;  /* 0xfffffffc00f0a947 */ /* 0x010fea000383ffff */
[----:B------:R-:W-:Y:S05]  /*27210*/  BRA `(.L_x_6858) ;  /* 0xfffffedc00547947 */ /* 0x000fea000383ffff */
.L_x_6905:
        /* <DEDUP_REMOVED lines=11> */
.L_x_7120:
[----:B------:R-:W-:Y:S05]  /*272d0*/  BSYNC B1 ;  /* 0x0000000000017941 */ /* 0x000fea0003800000 */
.L_x_7119:
[----:B------:R-:W-:Y:S05]  /*272e0*/  BRA `(.L_x_7121) ;  /* 0xffffff6400c07947 */ /* 0x000fea000383ffff */
.L_x_6907:
[----:B------:R-:W-:Y:S01]  /*272f0*/  BSSY B1, `(.L_x_7122) ;  /* 0x0000006000017945 */ /* 0x000fe20003800000 */
[----:B------:R-:W-:-:S07]  /*27300*/  IMAD.MOV.U32 R15, RZ, RZ, -0x1 ;  /* 0xffffffffff0f7424 */ /* 0x000fce00078e00ff */
[----:B01----:R-:W-:Y:S05]  /*27310*/  WARPSYNC.COLLECTIVE R15, `(.L_x_7123) ;  /* 0x000000000f0c7348 */ /* 0x003fea0003c00000 */
[----:B------:R-:W-:Y:S02]  /*27320*/  ELECT P6, UR62, PT ;  /* 0x00000000003e782f */ /* 0x000fe400038c0000 */
[----:B------:R-:W-:Y:S01]  /*27330*/  MOV R14, UR62 ;  /* 0x0000003e000e7c02 */ /* 0x000fe20008000f00 */
[----:B01----:R-:W-:Y:S10]  /*27340*/  ENDCOLLECTIVE ;  /* 0x000000000000791b */ /* 0x003ff40003800000 */
.L_x_7123:
[----:B------:R-:W-:Y:S05]  /*27350*/  BSYNC B1 ;  /* 0x0000000000017941 */ /* 0x000fea0003800000 */
.L_x_7122:
[----:B------:R-:W-:Y:S05]  /*27360*/  BRA `(.L_x_6906) ;  /* 0xffffff6400b87947 */ /* 0x000fea000383ffff */
.L_x_6909:
[----:B-1----:R-:W2:Y:S02]  /*27370*/  LDL R5, [R1] ;  /* 0x0000000001057983 */ /* 0x002ea40000100800 */
[----:B--2---:R1:W2:Y:S02]  /*27380*/  SYNCS.PHASECHK.TRANS64.TRYWAIT P0, [R5+URZ+0x38820], R4 ;  /* 0x03882004050075a7 */ /* 0x0042a4000800017f */
[----:B--2---:R-:W-:Y:S05]  /*27390*/  @!P0 NANOSLEEP.SYNCS 0x989680 ;  /* 0x009896800000895d */ /* 0x004fea0003900000 */
[----:B------:R-:W2:Y:S02]  /*273a0*/  @!P0 SYNCS.PHASECHK.TRANS64 P0, [R5+URZ+0x38820], R4 ;  /* 0x03882004050085a7 */ /* 0x000ea4000800007f */
[----:B--2---:R-:W-:Y:S05]  /*273b0*/  @!P0 BRA `(.L_x_6909) ;  /* 0xfffffffc00ec8947 */ /* 0x004fea000383ffff */
[----:B------:R-:W-:Y:S05]  /*273c0*/  BRA `(.L_x_7124) ;  /* 0xffffff6400c87947 */ /* 0x000fea000383ffff */
.L_x_6913:
[----:B-1----:R1:W2:Y:S02]  /*273d0*/  SYNCS.PHASECHK.TRANS64.TRYWAIT P0, [R5+URZ+0x388a0], R9 ;  /* 0x0388a009050075a7 */ /* 0x0022a4000800017f */
[----:B--2---:R-:W-:Y:S05]  /*273e0*/  @!P0 NANOSLEEP.SYNCS 0x989680 ;  /* 0x009896800000895d */ /* 0x004fea0003900000 */
[----:B------:R-:W2:Y:S02]  /*273f0*/  @!P0 SYNCS.PHASECHK.TRANS64 P0, [R5+URZ+0x388a0], R9 ;  /* 0x0388a009050085a7 */ /* 0x000ea4000800007f */
[----:B--2---:R-:W-:Y:S05]  /*27400*/  @!P0 BRA `(.L_x_6913) ;  /* 0xfffffffc00f08947 */ /* 0x004fea000383ffff */
[----:B------:R-:W-:Y:S05]  /*27410*/  BRA `(.L_x_7125) ;  /* 0xffffff6400ec7947 */ /* 0x000fea000383ffff */
.L_x_6918:
[----:B--2---:R2:W3:Y:S02]  /*27420*/  SYNCS.PHASECHK.TRANS64.TRYWAIT P0, [R5+URZ+0x388c0], R9 ;  /* 0x0388c009050075a7 */ /* 0x0044e4000800017f */
[----:B---3--:R-:W-:Y:S05]  /*27430*/  @!P0 NANOSLEEP.SYNCS 0x989680 ;  /* 0x009896800000895d */ /* 0x008fea0003900000 */
[----:B------:R-:W3:Y:S02]  /*27440*/  @!P0 SYNCS.PHASECHK.TRANS64 P0, [R5+URZ+0x388c0], R9 ;  /* 0x0388c009050085a7 */ /* 0x000ee4000800007f */
[----:B---3--:R-:W-:Y:S05]  /*27450*/  @!P0 BRA `(.L_x_6918) ;  /* 0xfffffffc00f08947 */ /* 0x008fea000383ffff */
[----:B------:R-:W-:Y:S05]  /*27460*/  BRA `(.L_x_7126) ;  /* 0xffffff6800707947 */ /* 0x000fea000383ffff */
.L_x_6932:
[----:B-1----:R1:W2:Y:S02]  /*27470*/  SYNCS.PHASECHK.TRANS64.TRYWAIT P1, [R5+URZ+0x388a0], R6 ;  /* 0x0388a006050075a7 */ /* 0x0022a4000802017f */
[----:B--2---:R-:W-:Y:S05]  /*27480*/  @!P1 NANOSLEEP.SYNCS 0x989680 ;  /* 0x009896800000995d */ /* 0x004fea0003900000 */
[----:B------:R-:W2:Y:S02]  /*27490*/  @!P1 SYNCS.PHASECHK.TRANS64 P1, [R5+URZ+0x388a0], R6 ;  /* 0x0388a006050095a7 */ /* 0x000ea4000802007f */
[----:B--2---:R-:W-:Y:S05]  /*274a0*/  @!P1 BRA `(.L_x_6932) ;  /* 0xfffffffc00f09947 */ /* 0x004fea000383ffff */
[----:B------:R-:W-:Y:S05]  /*274b0*/  BRA `(.L_x_7127) ;  /* 0xffffff7000f87947 */ /* 0x000fea000383ffff */
.L_x_6937:
[----:B--2---:R2:W3:Y:S02]  /*274c0*/  SYNCS.PHASECHK.TRANS64.TRYWAIT P1, [R5+URZ+0x388c0], R6 ;  /* 0x0388c006050075a7 */ /* 0x0044e4000802017f */
[----:B---3--:R-:W-:Y:S05]  /*274d0*/  @!P1 NANOSLEEP.SYNCS 0x989680 ;  /* 0x009896800000995d */ /* 0x008fea0003900000 */
[----:B------:R-:W3:Y:S02]  /*274e0*/  @!P1 SYNCS.PHASECHK.TRANS64 P1, [R5+URZ+0x388c0], R6 ;  /* 0x0388c006050095a7 */ /* 0x000ee4000802007f */
[----:B---3--:R-:W-:Y:S05]  /*274f0*/  @!P1 BRA `(.L_x_6937) ;  /* 0xfffffffc00f09947 */ /* 0x008fea000383ffff */
[----:B------:R-:W-:Y:S05]  /*27500*/  BRA `(.L_x_7128) ;  /* 0xffffff7400787947 */ /* 0x000fea000383ffff */
.L_x_6965:
[----:B------:R-:W2:Y:S01]  /*27510*/  S2R R4, SR_TID.X ;  /* 0x0000000000047919 */ /* 0x000ea20000002100 */
[----:B------:R-:W-:Y:S01]  /*27520*/  BSSY B0, `(.L_x_7129) ;  /* 0x000000a000007945 */ /* 0x000fe20003800000 */
[----:B------:R-:W-:Y:S02]  /*27530*/  IMAD.MOV.U32 R12, RZ, RZ, RZ ;  /* 0x000000ffff0c7224 */ /* 0x000fe400078e00ff */
        /* <DEDUP_REMOVED lines=8> */
.L_x_7130:
[----:B------:R-:W-:Y:S05]  /*275c0*/  BSYNC B0 ;  /* 0x0000000000007941 */ /* 0x000fea0003800000 */
.L_x_7129:
[----:B------:R-:W-:Y:S05]  /*275d0*/  BRA `(.L_x_7131) ;  /* 0xffffff8800547947 */ /* 0x000fea000383ffff */
.L_x_6967:
[----:B------:R-:W-:Y:S01]  /*275e0*/  BSSY B0, `(.L_x_7132) ;  /* 0x0000006000007945 */ /* 0x000fe20003800000 */
[----:B------:R-:W-:-:S07]  /*275f0*/  IMAD.MOV.U32 R15, RZ, RZ, -0x1 ;  /* 0xffffffffff0f7424 */ /* 0x000fce00078e00ff */
[----:B01-3--:R-:W-:Y:S05]  /*27600*/  WARPSYNC.COLLECTIVE R15, `(.L_x_7133) ;  /* 0x000000000f0c7348 */ /* 0x00bfea0003c00000 */
[----:B------:R-:W-:Y:S02]  /*27610*/  ELECT P6, UR62, PT ;  /* 0x00000000003e782f */ /* 0x000fe400038c0000 */
[----:B------:R-:W-:Y:S01]  /*27620*/  MOV R14, UR62 ;  /* 0x0000003e000e7c02 */ /* 0x000fe20008000f00 */
[----:B01-3--:R-:W-:Y:S10]  /*27630*/  ENDCOLLECTIVE ;  /* 0x000000000000791b */ /* 0x00bff40003800000 */
.L_x_7133:
[----:B------:R-:W-:Y:S05]  /*27640*/  BSYNC B0 ;  /* 0x0000000000007941 */ /* 0x000fea0003800000 */
.L_x_7132:
[----:B------:R-:W-:Y:S05]  /*27650*/  BRA `(.L_x_7134) ;  /* 0xffffff8800607947 */ /* 0x000fea000383ffff */
.L_x_6969:
[----:B-1----:R1:W2:Y:S02]  /*27660*/  SYNCS.PHASECHK.TRANS64.TRYWAIT P0, [R0+URZ+0x38840], R2 ;  /* 0x03884002000075a7 */ /* 0x0022a4000800017f */
[----:B--2---:R-:W-:Y:S05]  /*27670*/  @!P0 NANOSLEEP.SYNCS 0x989680 ;  /* 0x009896800000895d */ /* 0x004fea0003900000 */
[----:B------:R-:W2:Y:S02]  /*27680*/  @!P0 SYNCS.PHASECHK.TRANS64 P0, [R0+URZ+0x38840], R2 ;  /* 0x03884002000085a7 */ /* 0x000ea4000800007f */
[----:B--2---:R-:W-:Y:S05]  /*27690*/  @!P0 BRA `(.L_x_6969) ;  /* 0xfffffffc00f08947 */ /* 0x004fea000383ffff */
[----:B------:R-:W-:Y:S05]  /*276a0*/  BRA `(.L_x_7135) ;  /* 0xffffff8800c87947 */ /* 0x000fea000383ffff */
.L_x_6973:
        /* <DEDUP_REMOVED lines=10> */
.L_x_7136:
[----:B------:R0:W-:Y:S01]  /*27750*/  STL [R1+0x2c], R8 ;  /* 0x00002c0801007387 */ /* 0x0001e20000100800 */
[----:B------:R-:W-:Y:S02]  /*27760*/  IMAD.MOV.U32 R13, RZ, RZ, R3 ;  /* 0x000000ffff0d7224 */ /* 0x000fe400078e0003 */
[----:B------:R-:W-:-:S07]  /*27770*/  IMAD.MOV.U32 R4, RZ, RZ, R14 ;  /* 0x000000ffff047224 */ /* 0x000fce00078e000e */
[----:B0-----:R-:W-:Y:S05]  /*27780*/  WARPSYNC.COLLECTIVE R15, `(.L_x_7137) ;  /* 0x000000000f087348 */ /* 0x001fea0003c00000 */
[----:B------:R1:W2:Y:S02]  /*27790*/  SHFL.IDX P6, R14, R13, R12, R11 ;  /* 0x0000000c0d0e7389 */ /* 0x0002a400000c000b */
[----:B012---:R-:W-:Y:S01]  /*277a0*/  ENDCOLLECTIVE ;  /* 0x000000000000791b */ /* 0x007fe20003800000 */
.L_x_7137:
[----:B------:R-:W-:Y:S02]  /*277b0*/  IMAD.MOV.U32 R13, RZ, RZ, R2 ;  /* 0x000000ffff0d7224 */ /* 0x000fe400078e0002 */
[----:B------:R-:W-:Y:S02]  /*277c0*/  IMAD.MOV.U32 R12, RZ, RZ, 0x1 ;  /* 0x00000001ff0c7424 */ /* 0x000fe400078e00ff */
[----:B------:R-:W-:-:S07]  /*277d0*/  IMAD.MOV.U32 R5, RZ, RZ, R14 ;  /* 0x000000ffff057224 */ /* 0x000fce00078e000e */
[----:B------:R-:W-:Y:S05]  /*277e0*/  WARPSYNC.COLLECTIVE R15, `(.L_x_7138) ;  /* 0x000000000f087348 */ /* 0x000fea0003c00000 */
[----:B------:R0:W1:Y:S02]  /*277f0*/  SHFL.IDX P6, R14, R13, R12, R11 ;  /* 0x0000000c0d0e7389 */ /* 0x00006400000c000b */
[----:B01----:R-:W-:Y:S01]  /*27800*/  ENDCOLLECTIVE ;  /* 0x000000000000791b */ /* 0x003fe20003800000 */
.L_x_7138:
[----:B------:R-:W-:Y:S02]  /*27810*/  IMAD.MOV.U32 R13, RZ, RZ, R3 ;  /* 0x000000ffff0d7224 */ /* 0x000fe400078e0003 */
[----:B------:R-:W-:-:S07]  /*27820*/  IMAD.MOV.U32 R6, RZ, RZ, R14 ;  /* 0x000000ffff067224 */ /* 0x000fce00078e000e */
[----:B------:R-:W-:Y:S05]  /*27830*/  WARPSYNC.COLLECTIVE R15, `(.L_x_7139) ;  /* 0x000000000f087348 */ /* 0x000fea0003c00000 */
[----:B------:R0:W1:Y:S02]  /*27840*/  SHFL.IDX P6, R14, R13, R12, R11 ;  /* 0x0000000c0d0e7389 */ /* 0x00006400000c000b */
[----:B01----:R-:W-:Y:S01]  /*27850*/  ENDCOLLECTIVE ;  /* 0x000000000000791b */ /* 0x003fe20003800000 */
.L_x_7139:
        /* <DEDUP_REMOVED lines=22> */
.L_x_7140:
        /* <DEDUP_REMOVED lines=10> */
.L_x_7141:
        /* <DEDUP_REMOVED lines=11> */
.L_x_7142:
        /* <DEDUP_REMOVED lines=14> */
.L_x_7143:
[----:B------:R-:W-:Y:S01]  /*27bf0*/  IMAD.MOV.U32 R3, RZ, RZ, R14 ;  /* 0x000000ffff037224 */ /* 0x000fe200078e000e */
[----:B------:R-:W-:Y:S06]  /*27c00*/  BRA `(.L_x_7144) ;  /* 0xffffff9000307947 */ /* 0x000fec000383ffff */
.L_x_6977:
        /* <DEDUP_REMOVED lines=28> */
.L_x_7146:
[----:B------:R-:W-:Y:S05]  /*27dd0*/  BSYNC B0 ;  /* 0x0000000000007941 */ /* 0x000fea0003800000 */
.L_x_7145:
        /* <DEDUP_REMOVED lines=12> */
.L_x_7147:
        /* <DEDUP_REMOVED lines=43> */
.L_x_7148:
        /* <DEDUP_REMOVED lines=17> */
.L_x_7149:
        /* <DEDUP_REMOVED lines=29> */
.L_x_7150:
        /* <DEDUP_REMOVED lines=13> */
.L_x_7151:
        /* <DEDUP_REMOVED lines=35> */
.L_x_7152:
[----:B------:R-:W-:Y:S02]  /*28730*/  IMAD.MOV.U32 R13, RZ, RZ, R0 ;  /* 0x000000ffff0d7224 */ /* 0x000fe400078e0000 */
[----:B------:R-:W-:-:S07]  /*28740*/  IMAD.MOV.U32 R4, RZ, RZ, R14 ;  /* 0x000000ffff047224 */ /* 0x000fce00078e000e */
[----:B------:R-:W-:Y:S05]  /*28750*/  WARPSYNC.COLLECTIVE R15, `(.L_x_7153) ;  /* 0x000000000f087348 */ /* 0x000fea0003c00000 */
[----:B------:R0:W1:Y:S02]  /*28760*/  SHFL.IDX P6, R14, R13, R12, R11 ;  /* 0x0000000c0d0e7389 */ /* 0x00006400000c000b */
[----:B01----:R-:W-:Y:S01]  /*28770*/  ENDCOLLECTIVE ;  /* 0x000000000000791b */ /* 0x003fe20003800000 */
.L_x_7153:
[----:B------:R-:W-:Y:S01]  /*28780*/  IMAD.MOV.U32 R0, RZ, RZ, R14 ;  /* 0x000000ffff007224 */ /* 0x000fe200078e000e */
[----:B------:R-:W-:Y:S06]  /*28790*/  BRA `(.L_x_7154) ;  /* 0xffffff9400147947 */ /* 0x000fec000383ffff */
.L_x_6982:
[----:B0-----:R-:W3:Y:S02]  /*287a0*/  LDL R2, [R1] ;  /* 0x0000000001027983 */ /* 0x001ee40000100800 */
[----:B---3--:R0:W3:Y:S02]  /*287b0*/  SYNCS.PHASECHK.TRANS64.TRYWAIT P0, [R2+URZ+0x38820], R0 ;  /* 0x03882000020075a7 */ /* 0x0080e4000800017f */
[----:B---3--:R-:W-:Y:S05]  /*287c0*/  @!P0 NANOSLEEP.SYNCS 0x989680 ;  /* 0x009896800000895d */ /* 0x008fea0003900000 */
[----:B------:R-:W3:Y:S02]  /*287d0*/  @!P0 SYNCS.PHASECHK.TRANS64 P0, [R2+URZ+0x38820], R0 ;  /* 0x03882000020085a7 */ /* 0x000ee4000800007f */
[----:B---3--:R-:W-:Y:S05]  /*287e0*/  @!P0 BRA `(.L_x_6982) ;  /* 0xfffffffc00ec8947 */ /* 0x008fea000383ffff */
[----:B------:R-:W-:Y:S05]  /*287f0*/  BRA `(.L_x_7155) ;  /* 0xffffff9400d47947 */ /* 0x000fea000383ffff */
.L_x_6986:
[----:B0-----:R0:W1:Y:S02]  /*28800*/  SYNCS.PHASECHK.TRANS64.TRYWAIT P0, [R0+URZ+0x38860], R2 ;  /* 0x03886002000075a7 */ /* 0x001064000800017f */
[----:B-1----:R-:W-:Y:S05]  /*28810*/  @!P0 NANOSLEEP.SYNCS 0x989680 ;  /* 0x009896800000895d */ /* 0x002fea0003900000 */
[----:B------:R-:W1:Y:S02]  /*28820*/  @!P0 SYNCS.PHASECHK.TRANS64 P0, [R0+URZ+0x38860], R2 ;  /* 0x03886002000085a7 */ /* 0x000e64000800007f */
[----:B-1----:R-:W-:Y:S05]  /*28830*/  @!P0 BRA `(.L_x_6986) ;  /* 0xfffffffc00f08947 */ /* 0x002fea000383ffff */
[----:B------:R-:W-:Y:S05]  /*28840*/  BRA `(.L_x_7156) ;  /* 0xffffff9800007947 */ /* 0x000fea000383ffff */
.L_x_7005:
[----:B-1----:R1:W3:Y:S02]  /*28850*/  SYNCS.PHASECHK.TRANS64.TRYWAIT P0, [R2+URZ+0x38840], R5 ;  /* 0x03884005020075a7 */ /* 0x0022e4000800017f */
[----:B---3--:R-:W-:Y:S05]  /*28860*/  @!P0 NANOSLEEP.SYNCS 0x989680 ;  /* 0x009896800000895d */ /* 0x008fea0003900000 */
[----:B------:R-:W3:Y:S02]  /*28870*/  @!P0 SYNCS.PHASECHK.TRANS64 P0, [R2+URZ+0x38840], R5 ;  /* 0x03884005020085a7 */ /* 0x000ee4000800007f */
[----:B---3--:R-:W-:Y:S05]  /*28880*/  @!P0 BRA `(.L_x_7005) ;  /* 0xfffffffc00f08947 */ /* 0x008fea000383ffff */
[----:B------:R-:W-:Y:S05]  /*28890*/  BRA `(.L_x_7157) ;  /* 0xffffffa4000c7947 */ /* 0x000fea000383ffff */
.L_x_7010:
[----:B0-----:R0:W3:Y:S02]  /*288a0*/  SYNCS.PHASECHK.TRANS64.TRYWAIT P0, [R2+URZ+0x38860], R5 ;  /* 0x03886005020075a7 */ /* 0x0010e4000800017f */
[----:B---3--:R-:W-:Y:S05]  /*288b0*/  @!P0 NANOSLEEP.SYNCS 0x989680 ;  /* 0x009896800000895d */ /* 0x008fea0003900000 */
[----:B------:R-:W3:Y:S02]  /*288c0*/  @!P0 SYNCS.PHASECHK.TRANS64 P0, [R2+URZ+0x38860], R5 ;  /* 0x03886005020085a7 */ /* 0x000ee4000800007f */
[----:B---3--:R-:W-:Y:S05]  /*288d0*/  @!P0 BRA `(.L_x_7010) ;  /* 0xfffffffc00f08947 */ /* 0x008fea000383ffff */
[----:B------:R-:W-:Y:S05]  /*288e0*/  BRA `(.L_x_7158) ;  /* 0xffffffa400907947 */ /* 0x000fea000383ffff */
.L_x_7025:
[----:B0-----:R0:W1:Y:S02]  /*288f0*/  SYNCS.PHASECHK.TRANS64.TRYWAIT P0, [R3+URZ+0x38840], R2 ;  /* 0x03884002030075a7 */ /* 0x001064000800017f */
[----:B-1----:R-:W-:Y:S05]  /*28900*/  @!P0 NANOSLEEP.SYNCS 0x989680 ;  /* 0x009896800000895d */ /* 0x002fea0003900000 */
[----:B------:R-:W1:Y:S02]  /*28910*/  @!P0 SYNCS.PHASECHK.TRANS64 P0, [R3+URZ+0x38840], R2 ;  /* 0x03884002030085a7 */ /* 0x000e64000800007f */
[----:B-1----:R-:W-:Y:S05]  /*28920*/  @!P0 BRA `(.L_x_7025) ;  /* 0xfffffffc00f08947 */ /* 0x002fea000383ffff */
[----:B------:R-:W-:Y:S05]  /*28930*/  BRA `(.L_x_7159) ;  /* 0xffffffb000807947 */ /* 0x000fea000383ffff */
.L_x_7030:
[----:B-1----:R1:W3:Y:S02]  /*28940*/  SYNCS.PHASECHK.TRANS64.TRYWAIT P0, [R3+URZ+0x38860], R2 ;  /* 0x03886002030075a7 */ /* 0x0022e4000800017f */
[----:B---3--:R-:W-:Y:S05]  /*28950*/  @!P0 NANOSLEEP.SYNCS 0x989680 ;  /* 0x009896800000895d */ /* 0x008fea0003900000 */
[----:B------:R-:W3:Y:S02]  /*28960*/  @!P0 SYNCS.PHASECHK.TRANS64 P0, [R3+URZ+0x38860], R2 ;  /* 0x03886002030085a7 */ /* 0x000ee4000800007f */
[----:B---3--:R-:W-:Y:S05]  /*28970*/  @!P0 BRA `(.L_x_7030) ;  /* 0xfffffffc00f08947 */ /* 0x008fea000383ffff */
[----:B------:R-:W-:Y:S05]  /*28980*/  BRA `(.L_x_7160) ;  /* 0xffffffb400007947 */ /* 0x000fea000383ffff */
.L_x_7045:
[----:B0-----:R0:W1:Y:S02]  /*28990*/  SYNCS.PHASECHK.TRANS64.TRYWAIT P0, [R3+URZ+0x38840], R2 ;  /* 0x03884002030075a7 */ /* 0x001064000800017f */
[----:B-1----:R-:W-:Y:S05]  /*289a0*/  @!P0 NANOSLEEP.SYNCS 0x989680 ;  /* 0x009896800000895d */ /* 0x002fea0003900000 */
[----:B------:R-:W1:Y:S02]  /*289b0*/  @!P0 SYNCS.PHASECHK.TRANS64 P0, [R3+URZ+0x38840], R2 ;  /* 0x03884002030085a7 */ /* 0x000e64000800007f */
[----:B-1----:R-:W-:Y:S05]  /*289c0*/  @!P0 BRA `(.L_x_7045) ;  /* 0xfffffffc00f08947 */ /* 0x002fea000383ffff */
[----:B------:R-:W-:Y:S05]  /*289d0*/  BRA `(.L_x_7161) ;  /* 0xffffffbc00cc7947 */ /* 0x000fea000383ffff */
.L_x_7050:
[----:B-1----:R1:W3:Y:S02]  /*289e0*/  SYNCS.PHASECHK.TRANS64.TRYWAIT P0, [R3+URZ+0x38860], R2 ;  /* 0x03886002030075a7 */ /* 0x0022e4000800017f */
[----:B---3--:R-:W-:Y:S05]  /*289f0*/  @!P0 NANOSLEEP.SYNCS 0x989680 ;  /* 0x009896800000895d */ /* 0x008fea0003900000 */
[----:B------:R-:W3:Y:S02]  /*28a00*/  @!P0 SYNCS.PHASECHK.TRANS64 P0, [R3+URZ+0x38860], R2 ;  /* 0x03886002030085a7 */ /* 0x000ee4000800007f */
[----:B---3--:R-:W-:Y:S05]  /*28a10*/  @!P0 BRA `(.L_x_7050) ;  /* 0xfffffffc00f08947 */ /* 0x008fea000383ffff */
[----:B------:R-:W-:Y:S05]  /*28a20*/  BRA `(.L_x_7162) ;  /* 0xffffffc000507947 */ /* 0x000fea000383ffff */
.L_x_7066:
[----:B------:R-:W-:Y:S01]  /*28a30*/  BSSY B0, `(.L_x_7163) ;  /* 0x0000008000007945 */ /* 0x000fe20003800000 */
[----:B------:R-:W-:Y:S02]  /*28a40*/  IMAD.MOV.U32 R13, RZ, RZ, R16 ;  /* 0x000000ffff0d7224 */ /* 0x000fe400078e0010 */
[----:B------:R-:W-:Y:S02]  /*28a50*/  IMAD.MOV.U32 R12, RZ, RZ, RZ ;  /* 0x000000ffff0c7224 */ /* 0x000fe400078e00ff */
[----:B0-----:R-:W-:Y:S02]  /*28a60*/  IMAD.MOV.U32 R11, RZ, RZ, 0x1f ;  /* 0x0000001fff0b7424 */ /* 0x001fe400078e00ff */
[----:B------:R-:W-:-:S07]  /*28a70*/  IMAD.MOV.U32 R15, RZ, RZ, -0x1 ;  /* 0xffffffffff0f7424 */ /* 0x000fce00078e00ff */
[----:B-12---:R-:W-:Y:S05]  /*28a80*/  WARPSYNC.COLLECTIVE R15, `(.L_x_7164) ;  /* 0x000000000f087348 */ /* 0x006fea0003c00000 */
[----:B------:R0:W3:Y:S02]  /*28a90*/  SHFL.IDX P6, R14, R13, R12, R11 ;  /* 0x0000000c0d0e7389 */ /* 0x0000e400000c000b */
[----:B0123--:R-:W-:Y:S01]  /*28aa0*/  ENDCOLLECTIVE ;  /* 0x000000000000791b */ /* 0x00ffe20003800000 */
.L_x_7164:
[----:B------:R-:W-:Y:S05]  /*28ab0*/  BSYNC B0 ;  /* 0x0000000000007941 */ /* 0x000fea0003800000 */
.L_x_7163:
        /* <DEDUP_REMOVED lines=9> */
.L_x_7165:
        /* <DEDUP_REMOVED lines=18> */
.L_x_7166:
        /* <DEDUP_REMOVED lines=8> */
.L_x_7167:
        /* <DEDUP_REMOVED lines=8> */
.L_x_7168:
        /* <DEDUP_REMOVED lines=8> */
.L_x_7169:
        /* <DEDUP_REMOVED lines=8> */
.L_x_7170:
        /* <DEDUP_REMOVED lines=9> */
.L_x_7171:
[----:B------:R-:W-:Y:S01]  /*28f00*/  IMAD.MOV.U32 R16, RZ, RZ, R14 ;  /* 0x000000ffff107224 */ /* 0x000fe200078e000e */
[----:B------:R-:W-:Y:S06]  /*28f10*/  BRA `(.L_x_7172) ;  /* 0xffffffc8008c7947 */ /* 0x000fec000383ffff */
.L_x_7071:
[----:B------:R-:W-:Y:S01]  /*28f20*/  BSSY B0, `(.L_x_7173) ;  /* 0x0000008000007945 */ /* 0x000fe20003800000 */
[----:B-----5:R-:W-:Y:S02]  /*28f30*/  IMAD.MOV.U32 R13, RZ, RZ, R3 ;  /* 0x000000ffff0d7224 */ /* 0x020fe400078e0003 */
[----:B------:R-:W-:Y:S02]  /*28f40*/  IMAD.MOV.U32 R12, RZ, RZ, 0x1 ;  /* 0x00000001ff0c7424 */ /* 0x000fe400078e00ff */
[----:B0-----:R-:W-:Y:S02]  /*28f50*/  IMAD.MOV.U32 R11, RZ, RZ, RZ ;  /* 0x000000ffff0b7224 */ /* 0x001fe400078e00ff */
[----:B------:R-:W-:-:S07]  /*28f60*/  IMAD.MOV.U32 R15, RZ, RZ, -0x1 ;  /* 0xffffffffff0f7424 */ /* 0x000fce00078e00ff */
[----:B-12---:R-:W-:Y:S05]  /*28f70*/  WARPSYNC.COLLECTIVE R15, `(.L_x_7174) ;  /* 0x000000000f087348 */ /* 0x006fea0003c00000 */
[----:B------:R0:W3:Y:S02]  /*28f80*/  SHFL.UP P6, R14, R13, R12, R11 ;  /* 0x0400000c0d0e7389 */ /* 0x0000e400000c000b */
[----:B0123--:R-:W-:Y:S01]  /*28f90*/  ENDCOLLECTIVE ;  /* 0x000000000000791b */ /* 0x00ffe20003800000 */
.L_x_7174:
[----:B------:R-:W-:Y:S05]  /*28fa0*/  BSYNC B0 ;  /* 0x0000000000007941 */ /* 0x000fea0003800000 */
.L_x_7173:
        /* <DEDUP_REMOVED lines=10> */
.L_x_7175:
        /* <DEDUP_REMOVED lines=8> */
.L_x_7176:
        /* <DEDUP_REMOVED lines=8> */
.L_x_7177:
        /* <DEDUP_REMOVED lines=8> */
.L_x_7178:
        /* <DEDUP_REMOVED lines=9> */
.L_x_7179:
[----:B------:R-:W-:Y:S01]  /*29260*/  IMAD.MOV.U32 R16, RZ, RZ, R14 ;  /* 0x000000ffff107224 */ /* 0x000fe200078e000e */
[----:B------:R-:W-:Y:S06]  /*29270*/  BRA `(.L_x_7180) ;  /* 0xffffffc800507947 */ /* 0x000fec000383ffff */
.L_x_7073:
[----:B------:R-:W-:Y:S01]  /*29280*/  BSSY B0, `(.L_x_7181) ;  /* 0x0000006000007945 */ /* 0x000fe20003800000 */
[----:B------:R-:W-:Y:S01]  /*29290*/  PLOP3.LUT P6, PT, P6, PT, PT, 0x8, 0x0 ;  /* 0x000000000000781c */ /* 0x000fe200037ce170 */
[----:B------:R-:W-:-:S12]  /*292a0*/  IMAD.MOV.U32 R15, RZ, RZ, -0x1 ;  /* 0xffffffffff0f7424 */ /* 0x000fd800078e00ff */
[----:B012---:R-:W-:Y:S05]  /*292b0*/  WARPSYNC.COLLECTIVE R15, `(.L_x_7182) ;  /* 0x000000000f087348 */ /* 0x007fea0003c00000 */
[----:B------:R-:W-:Y:S01]  /*292c0*/  VOTE.ANY R14, PT, P6 ;  /* 0x00000000000e7806 */ /* 0x000fe200030e0100 */
[----:B012---:R-:W-:Y:S06]  /*292d0*/  ENDCOLLECTIVE ;  /* 0x000000000000791b */ /* 0x007fec0003800000 */
.L_x_7182:
[----:B------:R-:W-:Y:S05]  /*292e0*/  BSYNC B0 ;  /* 0x0000000000007941 */ /* 0x000fea0003800000 */
.L_x_7181:
        /* <DEDUP_REMOVED lines=9> */
.L_x_7183:
[----:B------:R-:W-:Y:S01]  /*29380*/  IMAD.MOV.U32 R17, RZ, RZ, R14 ;  /* 0x000000ffff117224 */ /* 0x000fe200078e000e */
[----:B------:R-:W-:Y:S06]  /*29390*/  BRA `(.L_x_7184) ;  /* 0xffffffc800407947 */ /* 0x000fec000383ffff */
.L_x_7075:
[----:B------:R-:W-:Y:S01]  /*293a0*/  BSSY B0, `(.L_x_7185) ;  /* 0x0000007000007945 */ /* 0x000fe20003800000 */
[----:B------:R-:W-:Y:S02]  /*293b0*/  IMAD.MOV.U32 R13, RZ, RZ, R2 ;  /* 0x000000ffff0d7224 */ /* 0x000fe400078e0002 */
[----:B0-----:R-:W-:Y:S02]  /*293c0*/  IMAD.MOV.U32 R11, RZ, RZ, 0x1f ;  /* 0x0000001fff0b7424 */ /* 0x001fe400078e00ff */
[----:B------:R-:W-:-:S07]  /*293d0*/  IMAD.MOV.U32 R15, RZ, RZ, -0x1 ;  /* 0xffffffffff0f7424 */ /* 0x000fce00078e00ff */
[----:B-1234-:R-:W-:Y:S05]  /*293e0*/  WARPSYNC.COLLECTIVE R15, `(.L_x_7186) ;  /* 0x000000000f087348 */ /* 0x01efea0003c00000 */
[----:B------:R0:W0:Y:S02]  /*293f0*/  SHFL.IDX P6, R14, R13, R12, R11 ;  /* 0x0000000c0d0e7389 */ /* 0x00002400000c000b */
[----:B01234-:R-:W-:Y:S01]  /*29400*/  ENDCOLLECTIVE ;  /* 0x000000000000791b */ /* 0x01ffe20003800000 */
.L_x_7186:
[----:B------:R-:W-:Y:S05]  /*29410*/  BSYNC B0 ;  /* 0x0000000000007941 */ /* 0x000fea0003800000 */
.L_x_7185:
[----:B------:R-:W-:Y:S01]  /*29420*/  IMAD.MOV.U32 R2, RZ, RZ, R14 ;  /* 0x000000ffff027224 */ /* 0x000fe200078e000e */
[----:B------:R-:W-:Y:S06]  /*29430*/  BRA `(.L_x_7187) ;  /* 0xffffffc800347947 */ /* 0x000fec000383ffff */
.L_x_7079:
[----:B0-----:R0:W1:Y:S02]  /*29440*/  SYNCS.PHASECHK.TRANS64.TRYWAIT P0, [R0+URZ+0x38820], R3 ;  /* 0x03882003000075a7 */ /* 0x001064000800017f */
[----:B-1----:R-:W-:Y:S05]  /*29450*/  @!P0 NANOSLEEP.SYNCS 0x989680 ;  /* 0x009896800000895d */ /* 0x002fea0003900000 */
[----:B------:R-:W1:Y:S02]  /*29460*/  @!P0 SYNCS.PHASECHK.TRANS64 P0, [R0+URZ+0x38820], R3 ;  /* 0x03882003000085a7 */ /* 0x000e64000800007f */
[----:B-1----:R-:W-:Y:S05]  /*29470*/  @!P0 BRA `(.L_x_7079) ;  /* 0xfffffffc00f08947 */ /* 0x002fea000383ffff */
[----:B------:R-:W-:Y:S05]  /*29480*/  BRA `(.L_x_7188) ;  /* 0xffffffcc00b87947 */ /* 0x000fea000383ffff */
.L_x_7080:
        /* <DEDUP_REMOVED lines=11> */
.L_x_7190:
[----:B------:R-:W-:Y:S05]  /*29540*/  BSYNC B0 ;  /* 0x0000000000007941 */ /* 0x000fea0003800000 */
.L_x_7189:
[----:B------:R-:W-:Y:S05]  /*29550*/  BRA `(.L_x_7191) ;  /* 0xffffffcc00a07947 */ /* 0x000fea000383ffff */
.L_x_7081:
[----:B------:R-:W-:Y:S01]  /*29560*/  BSSY B0, `(.L_x_7192) ;  /* 0x0000006000007945 */ /* 0x000fe20003800000 */
[----:B------:R-:W-:-:S07]  /*29570*/  IMAD.MOV.U32 R15, RZ, RZ, -0x1 ;  /* 0xffffffffff0f7424 */ /* 0x000fce00078e00ff */
[----:B012---:R-:W-:Y:S05]  /*29580*/  WARPSYNC.COLLECTIVE R15, `(.L_x_7193) ;  /* 0x000000000f0c7348 */ /* 0x007fea0003c00000 */
[----:B------:R-:W-:Y:S02]  /*29590*/  ELECT P6, UR62, PT ;  /* 0x00000000003e782f */ /* 0x000fe400038c0000 */
[----:B------:R-:W-:Y:S01]  /*295a0*/  MOV R14, UR62 ;  /* 0x0000003e000e7c02 */ /* 0x000fe20008000f00 */
[----:B012---:R-:W-:Y:S10]  /*295b0*/  ENDCOLLECTIVE ;  /* 0x000000000000791b */ /* 0x007ff40003800000 */
.L_x_7193:
[----:B------:R-:W-:Y:S05]  /*295c0*/  BSYNC B0 ;  /* 0x0000000000007941 */ /* 0x000fea0003800000 */
.L_x_7192:
[----:B------:R-:W-:Y:S05]  /*295d0*/  BRA `(.L_x_7194) ;  /* 0xffffffcc00947947 */ /* 0x000fea000383ffff */
.L_x_7083:
[----:B0-----:R0:W1:Y:S02]  /*295e0*/  SYNCS.PHASECHK.TRANS64.TRYWAIT P0, [R6+URZ], R5 ;  /* 0x00000005060075a7 */ /* 0x001064000800017f */
[----:B-1----:R-:W-:Y:S05]  /*295f0*/  @!P0 NANOSLEEP.SYNCS 0x989680 ;  /* 0x009896800000895d */ /* 0x002fea0003900000 */
[----:B------:R-:W1:Y:S02]  /*29600*/  @!P0 SYNCS.PHASECHK.TRANS64 P0, [R6+URZ], R5 ;  /* 0x00000005060085a7 */ /* 0x000e64000800007f */
[----:B-1----:R-:W-:Y:S05]  /*29610*/  @!P0 BRA `(.L_x_7083) ;  /* 0xfffffffc00f08947 */ /* 0x002fea000383ffff */
[----:B------:R-:W-:Y:S05]  /*29620*/  BRA `(.L_x_7195) ;  /* 0xffffffcc00d07947 */ /* 0x000fea000383ffff */
.L_x_7084:
[----:B-1----:R1:W3:Y:S02]  /*29630*/  SYNCS.PHASECHK.TRANS64.TRYWAIT P0, [R7+URZ], R2 ;  /* 0x00000002070075a7 */ /* 0x0022e4000800017f */
[----:B---3--:R-:W-:Y:S05]  /*29640*/  @!P0 NANOSLEEP.SYNCS 0x989680 ;  /* 0x009896800000895d */ /* 0x008fea0003900000 */
[----:B------:R-:W3:Y:S02]  /*29650*/  @!P0 SYNCS.PHASECHK.TRANS64 P0, [R7+URZ], R2 ;  /* 0x00000002070085a7 */ /* 0x000ee4000800007f */
[----:B---3--:R-:W-:Y:S05]  /*29660*/  @!P0 BRA `(.L_x_7084) ;  /* 0xfffffffc00f08947 */ /* 0x008fea000383ffff */
[----:B------:R-:W-:Y:S05]  /*29670*/  BRA `(.L_x_7196) ;  /* 0xffffffcc00c47947 */ /* 0x000fea000383ffff */
.L_x_7086:
[----:B---3--:R3:W4:Y:S02]  /*29680*/  SYNCS.PHASECHK.TRANS64.TRYWAIT P0, [R4+URZ], R5 ;  /* 0x00000005040075a7 */ /* 0x008724000800017f */
[----:B----4-:R-:W-:Y:S05]  /*29690*/  @!P0 NANOSLEEP.SYNCS 0x989680 ;  /* 0x009896800000895d */ /* 0x010fea0003900000 */
[----:B------:R-:W4:Y:S02]  /*296a0*/  @!P0 SYNCS.PHASECHK.TRANS64 P0, [R4+URZ], R5 ;  /* 0x00000005040085a7 */ /* 0x000f24000800007f */
[----:B----4-:R-:W-:Y:S05]  /*296b0*/  @!P0 BRA `(.L_x_7086) ;  /* 0xfffffffc00f08947 */ /* 0x010fea000383ffff */
[----:B------:R-:W-:Y:S05]  /*296c0*/  BRA `(.L_x_7197) ;  /* 0xffffffcc00cc7947 */ /* 0x000fea000383ffff */
.L_x_7198:
        /* <DEDUP_REMOVED lines=11> */
.L_x_15127:


//--------------------- .text._ZN7cutlass13device_kernelIN5flash11enable_sm90INS1_16FlashAttnFwdSm90INS1_25CollectiveMainloopFwdSm90ILi2EN4cute5tupleIJNS5_1CILi1EEES8_S8_EEENS6_IJNS7_ILi64EEESA_SA_EEELi512ENS_6half_tEfNS_4arch4Sm90ELb1ELb0ELb0ELb0ELb0ELb0ELb0ELb0ELb0ELb1ELb0ELb0EEENS1_21CollectiveEpilogueFwdINS6_IJSA_NS7_ILi512EEESA_EEES9_SC_SE_Li256ELb0ELb1ELb0ELb0EEENS1_30DynamicPersistentTileSchedulerILi256ELi128ELb0ELb1ELb1EEEEEEEEEvNT_6ParamsE --------------------------
	.section	.text._ZN7cutlass13device_kernelIN5flash11enable_sm90INS1_16FlashAttnFwdSm90INS1_25CollectiveMainloopFwdSm90ILi2EN4cute5tupleIJNS5_1CILi1EEES8_S8_EEENS6_IJNS7_ILi64EEESA_SA_EEELi512ENS_6half_tEfNS_4arch4Sm90ELb1ELb0ELb0ELb0ELb0ELb0ELb0ELb0ELb0ELb1ELb0ELb0EEENS1_21CollectiveEpilogueFwdINS6_IJSA_NS7_ILi512EEESA_EEES9_SC_SE_Li256ELb0ELb1ELb0ELb0EEENS1_30DynamicPersistentTileSchedulerILi256ELi128ELb0ELb1ELb1EEEEEEEEEvNT_6ParamsE,"ax",@progbits
	.align	128
.text._ZN7cutlass13device_kernelIN5flash11enable_sm90INS1_16FlashAttnFwdSm90INS1_25CollectiveMainloopFwdSm90ILi2EN4cute5tupleIJNS5_1CILi1EEES8_S8_EEENS6_IJNS7_ILi64EEESA_SA_EEELi512ENS_6half_tEfNS_4arch4Sm90ELb1ELb0ELb0ELb0ELb0ELb0ELb0ELb0ELb0ELb1ELb0ELb0EEENS1_21CollectiveEpilogueFwdINS6_IJSA_NS7_ILi512EEESA_EEES9_SC_SE_Li256ELb0ELb1ELb0ELb0EEENS1_30DynamicPersistentTileSchedulerILi256ELi128ELb0ELb1ELb1EEEEEEEEEvNT_6ParamsE:
        .type           _ZN7cutlass13device_kernelIN5flash11enable_sm90INS1_16FlashAttnFwdSm90INS1_25CollectiveMainloopFwdSm90ILi2EN4cute5tupleIJNS5_1CILi1EEES8_S8_EEENS6_IJNS7_ILi64EEESA_SA_EEELi512ENS_6half_tEfNS_4arch4Sm90ELb1ELb0ELb0ELb0ELb0ELb0ELb0ELb0ELb0ELb1ELb0ELb0EEENS1_21CollectiveEpilogueFwdINS6_IJSA_NS7_ILi512EEESA_EEES9_SC_SE_Li256ELb0ELb1ELb0ELb0EEENS1_30DynamicPersistentTileSchedulerILi256ELi128ELb0ELb1ELb1EEEEEEEEEvNT_6ParamsE,@function
        .size           _ZN7cutlass13device_kernelIN5flash11enable_sm90INS1_16FlashAttnFwdSm90INS1_25CollectiveMainloopFwdSm90ILi2EN4cute5tupleIJNS5_1CILi1EEES8_S8_EEENS6_IJNS7_ILi64EEESA_SA_EEELi512ENS_6half_tEfNS_4arch4Sm90ELb1ELb0ELb0ELb0ELb0ELb0ELb0ELb0ELb0ELb1ELb0ELb0EEENS1_21CollectiveEpilogueFwdINS6_IJSA_NS7_ILi512EEESA_EEES9_SC_SE_Li256ELb0ELb1ELb0ELb0EEENS1_30DynamicPersistentTileSchedulerILi256ELi128ELb0ELb1ELb1EEEEEEEEEvNT_6ParamsE,(.L_x_15128 - _ZN7cutlass13device_kernelIN5flash11enable_sm90INS1_16FlashAttnFwdSm90INS1_25CollectiveMainloopFwdSm90ILi2EN4cute5tupleIJNS5_1CILi1EEES8_S8_EEENS6_IJNS7_ILi64EEESA_SA_EEELi512ENS_6half_tEfNS_4arch4Sm90ELb1ELb0ELb0ELb0ELb0ELb0ELb0ELb0ELb0ELb1ELb0ELb0EEENS1_21CollectiveEpilogueFwdINS6_IJSA_NS7_ILi512EEESA_EEES9_SC_SE_Li256ELb0ELb1ELb0ELb0EEENS1_30DynamicPersistentTileSchedulerILi256ELi128ELb0ELb1ELb1EEEEEEEEEvNT_6ParamsE)
        .other          _ZN7cutlass13device_kernelIN5flash11enable_sm90INS1_16FlashAttnFwdSm90INS1_25CollectiveMainloopFwdSm90ILi2EN4cute5tupleIJNS5_1CILi1EEES8_S8_EEENS6_IJNS7_ILi64EEESA_SA_EEELi512ENS_6half_tEfNS_4arch4Sm90ELb1ELb0ELb0ELb0ELb0ELb0ELb0ELb0ELb0ELb1ELb0ELb0EEENS1_21CollectiveEpilogueFwdINS6_IJSA_NS7_ILi512EEESA_EEES9_SC_SE_Li256ELb0ELb1ELb0ELb0EEENS1_30DynamicPersistentTileSchedulerILi256ELi128ELb0ELb1ELb1EEEEEEEEEvNT_6ParamsE,@"STO_CUDA_ENTRY STV_DEFAULT"
_ZN7cutlass13device_kernelIN5flash11enable_sm90INS1_16FlashAttnFwdSm90INS1_25CollectiveMainloopFwdSm90ILi2EN4cute5tupleIJNS5_1CILi1EEES8_S8_EEENS6_IJNS7_ILi64EEESA_SA_EEELi512ENS_6half_tEfNS_4arch4Sm90ELb1ELb0ELb0ELb0ELb0ELb0ELb0ELb0ELb0ELb1ELb0ELb0EEENS1_21CollectiveEpilogueFwdINS6_IJSA_NS7_ILi512EEESA_EEES9_SC_SE_Li256ELb0ELb1ELb0ELb0EEENS1_30DynamicPersistentTileSchedulerILi256ELi128ELb0ELb1ELb1EEEEEEEEEvNT_6ParamsE:
        /* <DEDUP_REMOVED lines=18> */
.L_x_7200:
[----:B------:R-:W-:Y:S05]  /*0120*/  BSYNC B0 ;  /* 0x0000000000007941 */ /* 0x000fea0003800000 */
.L_x_7199:
        /* <DEDUP_REMOVED lines=37> */
.L_x_7201:
        /* <DEDUP_REMOVED lines=22> */
.L_x_7202:
        /* <DEDUP_REMOVED lines=18> */
.L_x_7203:
        /* <DEDUP_REMOVED lines=22> */
.L_x_7204:
        /* <DEDUP_REMOVED lines=22> */
.L_x_7205:
[----:B------:R-:W-:Y:S01]  /*08c0*/  PLOP3.LUT P0, PT, PT, PT, UP0, 0x80, 0x0 ;  /* 0x000000000000781c */ /* 0x000fe20003f0f008 */
[----:B------:R-:W-:Y:S01]  /*08d0*/  UMOV UR40, 0x1 ;  /* 0x0000000100287882 */ /* 0x000fe20000000000 */
[----:B------:R-:W-:Y:S01]  /*08e0*/  NOP ;  /* 0x0000000000007918 */ /* 0x000fe20000000000 */
[----:B------:R-:W-:Y:S01]  /*08f0*/  USEL UR40, UR40, 0x2, !UP0 ;  /* 0x0000000228287887 */ /* 0x000fe2000c000000 */
[----:B------:R-:W-:Y:S01]  /*0900*/  ULDC.64 UR46, c[0x0][0x208] ;  /* 0x00008200002e7ab9 */ /* 0x000fe20000000a00 */
[----:B012-4-:R-:W-:Y:S08]  /*0910*/  BAR.SYNC.DEFER_BLOCKING 0x0 ;  /* 0x0000000000007b1d */ /* 0x017ff00000010000 */
[----:B------:R-:W-:Y:S05]  /*0920*/  @!P0 BRA `(.L_x_7206) ;  /* 0x000000b000cc8947 */ /* 0x000fea0003800000 */
.L_x_7207:
[----:B------:R-:W-:-:S08]  /*0930*/  NOP ;  /* 0x0000000000007918 */ /* 0x000fd00000000000 */
[----:B------:R-:W0:Y:S02]  /*0940*/  USETMAXREG.TRY_ALLOC.CTAPOOL UP0, 0xf0 ;  /* 0x000000f0000079c8 */ /* 0x000e240008000600 */
[----:B0-----:R-:W-:-:S13]  /*0950*/  PLOP3.LUT P0, PT, PT, PT, UP0, 0x80, 0x0 ;  /* 0x000000000000781c */ /* 0x001fda0003f0f008 */
[----:B------:R-:W-:Y:S05]  /*0960*/  @!P0 BRA `(.L_x_7207) ;  /* 0xfffffffc00f08947 */ /* 0x000fea000383ffff */
[----:B------:R-:W0:Y:S01]  /*0970*/  S2R R2, SR_TID.X ;  /* 0x0000000000027919 */ /* 0x000e220000002100 */
[----:B------:R-:W1:Y:S08]  /*0980*/  S2UR UR4, SR_CTAID.X ;  /* 0x00000000000479c3 */ /* 0x000e700000002500 */
[----:B------:R-:W-:Y:S06]  /*0990*/  BAR.ARV 0x4, 0x180 ;  /* 0x0106000000007b1d */ /* 0x000fec0000002000 */
[----:B0-----:R-:W-:-:S04]  /*09a0*/  LOP3.LUT R0, R2, 0xffffff80, RZ, 0xc0, !PT ;  /* 0xffffff8002007812 */ /* 0x001fc800078ec0ff */
[----:B------:R-:W-:Y:S02]  /*09b0*/  ISETP.NE.AND P0, PT, R0, 0x80, PT ;  /* 0x000000800000780c */ /* 0x000fe40003f05270 */
[----:B------:R-:W1:Y:S11]  /*09c0*/  LDC R0, c[0x0][0xc38] ;  /* 0x00030e00ff007b82 */ /* 0x000e760000000800 */
[----:B------:R-:W-:Y:S06]  /*09d0*/  @!P0 BAR.ARV 0x8, 0x100 ;  /* 0x0204000000008b1d */ /* 0x000fec0000002000 */
[----:B------:R-:W-:-:S13]  /*09e0*/  ISETP.GE.U32.AND P0, PT, R2, 0x100, PT ;  /* 0x000001000200780c */ /* 0x000fda0003f06070 */
[----:B------:R-:W-:Y:S06]  /*09f0*/  @P0 BAR.ARV 0xf, 0x100 ;  /* 0x03c4000000000b1d */ /* 0x000fec0000002000 */
[----:B-1----:R-:W-:-:S13]  /*0a00*/  ISETP.LE.AND P0, PT, R0, UR4, PT ;  /* 0x0000000400007c0c */ /* 0x002fda000bf03270 */
        /* <DEDUP_REMOVED lines=13> */
[-C--:B------:R-:W-:Y:S02]  /*0ae0*/  LEA.HI R5, R3, R216.reuse, RZ, 0x7 ;  /* 0x000000d803057211 */ /* 0x080fe400078f38ff */
[C---:B------:R-:W-:Y:S02]  /*0af0*/  LEA.HI R2, R0.reuse, R7, RZ, 0x1 ;  /* 0x0000000700027211 */ /* 0x040fe400078f08ff */
[----:B------:R-:W-:Y:S02]  /*0b00*/  LOP3.LUT R9, R0, 0xfffffff0, RZ, 0xc0, !PT ;  /* 0xfffffff000097812 */ /* 0x000fe400078ec0ff */
[----:B------:R-:W-:Y:S02]  /*0b10*/  LOP3.LUT R2, R2, 0x1ffffffe, RZ, 0xc0, !PT ;  /* 0x1ffffffe02027812 */ /* 0x000fe400078ec0ff */
[--C-:B------:R-:W-:Y:S01]  /*0b20*/  SHF.R.S32.HI R13, RZ, 0x5, R4.reuse ;  /* 0x00000005ff0d7819 */ /* 0x100fe20000011404 */
[----:B------:R-:W-:Y:S01]  /*0b30*/  IMAD.IADD R9, R216, 0x1, -R9 ;  /* 0x00000001d8097824 */ /* 0x000fe200078e0a09 */
[----:B------:R-:W-:Y:S01]  /*0b40*/  SHF.R.S32.HI R4, RZ, 0x1f, R4 ;  /* 0x0000001fff047819 */ /* 0x000fe20000011404 */
[----:B------:R-:W-:Y:S01]  /*0b50*/  IMAD.IADD R8, R7, 0x1, -R2 ;  /* 0x0000000107087824 */ /* 0x000fe200078e0a02 */
[----:B------:R-:W-:Y:S01]  /*0b60*/  LOP3.LUT R7, R5, 0xffffff80, RZ, 0xc0, !PT ;  /* 0xffffff8005077812 */ /* 0x000fe200078ec0ff */
[----:B0-----:R-:W-:Y:S01]  /*0b70*/  ULEA UR43, UR5, UR43, 0x18 ;  /* 0x0000002b052b7291 */ /* 0x001fe2000f8ec03f */
[----:B------:R-:W-:-:S02]  /*0b80*/  LEA.HI R2, R3, R216, RZ, 0x2 ;  /* 0x000000d803027211 */ /* 0x000fc400078f10ff */
[----:B------:R-:W-:Y:S01]  /*0b90*/  LEA.HI R4, R4, R13, RZ, 0x2 ;  /* 0x0000000d04047211 */ /* 0x000fe200078f10ff */
[----:B------:R-:W-:Y:S01]  /*0ba0*/  IMAD.IADD R7, R216, 0x1, -R7 ;  /* 0x00000001d8077824 */ /* 0x000fe200078e0a07 */
[----:B------:R-:W-:Y:S02]  /*0bb0*/  LOP3.LUT R11, R2, 0xfffffffc, RZ, 0xc0, !PT ;  /* 0xfffffffc020b7812 */ /* 0x000fe400078ec0ff */
[----:B------:R-:W-:Y:S02]  /*0bc0*/  SHF.R.S32.HI R212, RZ, 0x7, R5 ;  /* 0x00000007ffd47819 */ /* 0x000fe40000011405 */
[----:B------:R-:W-:Y:S01]  /*0bd0*/  LOP3.LUT R4, R4, 0x3ffffc, RZ, 0xc0, !PT ;  /* 0x003ffffc04047812 */ /* 0x000fe200078ec0ff */
[----:B------:R-:W-:Y:S01]  /*0be0*/  IMAD.IADD R11, R216, 0x1, -R11 ;  /* 0x00000001d80b7824 */ /* 0x000fe200078e0a0b */
[--C-:B------:R-:W-:Y:S01]  /*0bf0*/  SHF.R.S32.HI R2, RZ, 0x1f, R9.reuse ;  /* 0x0000001fff027819 */ /* 0x100fe20000011409 */
[----:B------:R-:W-:Y:S01]  /*0c00*/  IMAD R15, R212, 0x100, R9 ;  /* 0x00000100d40f7824 */ /* 0x000fe200078e0209 */
[----:B------:R-:W-:Y:S01]  /*0c10*/  SHF.R.S32.HI R0, RZ, 0x1f, R7 ;  /* 0x0000001fff007819 */ /* 0x000fe20000011407 */
[----:B------:R-:W-:Y:S01]  /*0c20*/  IMAD.IADD R10, R13, 0x1, -R4 ;  /* 0x000000010d0a7824 */ /* 0x000fe200078e0a04 */
[----:B------:R-:W-:-:S02]  /*0c30*/  LEA.HI R6, R2, R9, RZ, 0x3 ;  /* 0x0000000902067211 */ /* 0x000fc400078f18ff */
[----:B------:R-:W-:Y:S01]  /*0c40*/  LEA.HI R2, R0, R7, RZ, 0x2 ;  /* 0x0000000700027211 */ /* 0x000fe200078f10ff */
[----:B------:R-:W-:Y:S01]  /*0c50*/  IMAD R14, R10, 0x10, R15 ;  /* 0x000000100a0e7824 */ /* 0x000fe200078e020f */
[C---:B------:R-:W-:Y:S01]  /*0c60*/  LOP3.LUT R4, R6.reuse, 0xfffffff8, RZ, 0xc0, !PT ;  /* 0xfffffff806047812 */ /* 0x040fe200078ec0ff */
[----:B------:R-:W-:Y:S01]  /*0c70*/  IMAD.SHL.U32 R6, R6, 0x40, RZ ;  /* 0x0000004006067824 */ /* 0x000fe200078e00ff */
[----:B------:R-:W-:Y:S02]  /*0c80*/  LOP3.LUT R10, R2, 0x7ffffffc, RZ, 0xc0, !PT ;  /* 0x7ffffffc020a7812 */ /* 0x000fe400078ec0ff */
[----:B------:R-:W-:Y:S01]  /*0c90*/  LEA.HI R12, R11, R11, RZ, 0x1 ;  /* 0x0000000b0b0c7211 */ /* 0x000fe200078f08ff */
[----:B------:R-:W-:Y:S01]  /*0ca0*/  IMAD.IADD R9, R9, 0x1, -R4 ;  /* 0x0000000109097824 */ /* 0x000fe200078e0a04 */
[----:B------:R-:W-:Y:S01]  /*0cb0*/  LEA.HI R4, R0, R7, RZ, 0x5 ;  /* 0x0000000700047211 */ /* 0x000fe200078f28ff */
[----:B------:R-:W-:Y:S01]  /*0cc0*/  IMAD.IADD R10, R7, 0x1, -R10 ;  /* 0x00000001070a7824 */ /* 0x000fe200078e0a0a */
[----:B------:R-:W-:-:S02]  /*0cd0*/  LOP3.LUT R12, R12, 0x1ffffffe, RZ, 0xc0, !PT ;  /* 0x1ffffffe0c0c7812 */ /* 0x000fc400078ec0ff */
[--C-:B------:R-:W-:Y:S02]  /*0ce0*/  SHF.R.S32.HI R0, RZ, 0x2, R2.reuse ;  /* 0x00000002ff007819 */ /* 0x100fe40000011402 */
[----:B------:R-:W-:Y:S01]  /*0cf0*/  SHF.R.S32.HI R7, RZ, 0x1f, R2 ;  /* 0x0000001fff077819 */ /* 0x000fe20000011402 */
[----:B------:R-:W-:Y:S01]  /*0d00*/  IMAD.SHL.U32 R2, R9, 0x40, RZ ;  /* 0x0000004009027824 */ /* 0x000fe200078e00ff */
[----:B------:R-:W-:Y:S01]  /*0d10*/  LOP3.LUT R6, R6, 0x7ffffe00, RZ, 0xc0, !PT ;  /* 0x7ffffe0006067812 */ /* 0x000fe200078ec0ff */
[----:B------:R-:W-:Y:S01]  /*0d20*/  IMAD.IADD R185, R11, 0x1, -R12 ;  /* 0x000000010bb97824 */ /* 0x000fe200078e0a0c */
[----:B------:R-:W-:Y:S01]  /*0d30*/  LEA.HI R7, R7, R0, RZ, 0x3 ;  /* 0x0000000007077211 */ /* 0x000fe200078f18ff */
[----:B------:R-:W-:Y:S01]  /*0d40*/  IMAD.SHL.U32 R11, R8, 0x8, RZ ;  /* 0x00000008080b7824 */ /* 0x000fe200078e00ff */
[----:B------:R-:W-:Y:S01]  /*0d50*/  LOP3.LUT R2, R2, 0x1c0, RZ, 0xc0, !PT ;  /* 0x000001c002027812 */ /* 0x000fe200078ec0ff */
[----:B------:R-:W-:Y:S01]  /*0d60*/  IMAD R6, R13, 0x400, R6 ;  /* 0x000004000d067824 */ /* 0x000fe200078e0206 */
[----:B------:R-:W-:Y:S01]  /*0d70*/  LOP3.LUT R7, R7, 0xfffffff8, RZ, 0xc0, !PT ;  /* 0xfffffff807077812 */ /* 0x000fe200078ec0ff */
[--C-:B------:R-:W-:Y:S01]  /*0d80*/  IMAD.U32 R215, R14, 0x40, R11.reuse ;  /* 0x000000400ed77824 */ /* 0x100fe200078e000b */
[----:B------:R-:W-:-:S02]  /*0d90*/  LOP3.LUT R11, R2, 0x8, R11, 0xf8, !PT ;  /* 0x00000008020b7812 */ /* 0x000fc400078ef80b */
[----:B------:R-:W-:Y:S01]  /*0da0*/  SHF.R.U32.HI R2, RZ, 0x3, R2 ;  /* 0x00000003ff027819 */ /* 0x000fe20000011602 */
[----:B------:R-:W-:Y:S01]  /*0db0*/  IMAD.IADD R7, R0, 0x1, -R7 ;  /* 0x0000000100077824 */ /* 0x000fe200078e0a07 */
[----:B------:R-:W-:Y:S02]  /*0dc0*/  SHF.R.S32.HI R4, RZ, 0x5, R4 ;  /* 0x00000005ff047819 */ /* 0x000fe40000011404 */
[----:B------:R-:W-:Y:S01]  /*0dd0*/  LOP3.LUT R11, R11, R2, RZ, 0x3c, !PT ;  /* 0x000000020b0b7212 */ /* 0x000fe200078e3cff */
[----:B------:R-:W-:Y:S01]  /*0de0*/  IMAD.SHL.U32 R2, R10, 0x2, RZ ;  /* 0x000000020a027824 */ /* 0x000fe200078e00ff */
[----:B------:R-:W-:Y:S01]  /*0df0*/  LEA.HI R3, R3, R216, RZ, 0x3 ;  /* 0x000000d803037211 */ /* 0x000fe200078f18ff */
[----:B------:R-:W-:Y:S01]  /*0e00*/  IMAD R16, R4, 0x10, R7 ;  /* 0x0000001004107824 */ /* 0x000fe200078e0207 */
[----:B------:R-:W-:Y:S01]  /*0e10*/  R2P PR, R9, 0x6 ;  /* 0x0000000609007804 */ /* 0x000fe20000000000 */
[----:B------:R-:W-:Y:S01]  /*0e20*/  IMAD.IADD R6, R6, 0x1, R11 ;  /* 0x0000000106067824 */ /* 0x000fe200078e020b */
[----:B------:R-:W-:Y:S01]  /*0e30*/  LOP3.LUT R7, R3, 0xfffffff8, RZ, 0xc0, !PT ;  /* 0xfffffff803077812 */ /* 0x000fe200078ec0ff */
[----:B------:R-:W-:Y:S01]  /*0e40*/  IMAD R185, R185, 0x8, R16 ;  /* 0x00000008b9b97824 */ /* 0x000fe200078e0210 */
[----:B------:R-:W-:-:S02]  /*0e50*/  LEA.HI R5, R5, R212, RZ, 0x1 ;  /* 0x000000d405057211 */ /* 0x000fc400078f08ff */
[----:B------:R-:W-:Y:S01]  /*0e60*/  LEA R19, R6, UR43, 0x1 ;  /* 0x0000002b06137c11 */ /* 0x000fe2000f8e08ff */
[----:B------:R-:W-:Y:S01]  /*0e70*/  IMAD.IADD R210, R216, 0x1, -R7 ;  /* 0x00000001d8d27824 */ /* 0x000fe200078e0a07 */
[----:B------:R-:W-:Y:S02]  /*0e80*/  LOP3.LUT R5, R5, 0xfffffe, RZ, 0xc0, !PT ;  /* 0x00fffffe05057812 */ /* 0x000fe400078ec0ff */
[----:B------:R-:W-:Y:S01]  /*0e90*/  SEL R23, R23, 0xffffffe0, !P1 ;  /* 0xffffffe017177807 */ /* 0x000fe20004800000 */
[----:B------:R-:W-:Y:S01]  /*0ea0*/  IMAD.SHL.U32 R17, R210, 0x8, RZ ;  /* 0x00000008d2117824 */ /* 0x000fe200078e00ff */
[----:B------:R-:W-:Y:S01]  /*0eb0*/  SHF.R.S32.HI R211, RZ, 0x3, R3 ;  /* 0x00000003ffd37819 */ /* 0x000fe20000011403 */
[----:B------:R-:W-:Y:S02]  /*0ec0*/  VIADD R184, R19, 0x26800 ;  /* 0x0002680013b87836 */ /* 0x000fe40000000000 */
[C---:B------:R-:W-:Y:S02]  /*0ed0*/  VIADD R190, R17.reuse, 0x40 ;  /* 0x0000004011be7836 */ /* 0x040fe40000000000 */
[----:B------:R-:W-:-:S02]  /*0ee0*/  VIADD R189, R17, 0x80 ;  /* 0x0000008011bd7836 */ /* 0x000fc40000000000 */
        /* <DEDUP_REMOVED lines=18> */
.L_x_7260:
        /* <DEDUP_REMOVED lines=21> */
.L_x_7208:
[----:B------:R-:W-:Y:S01]  /*1160*/  ULDC UR7, c[0x0][0xc54] ;  /* 0x0003150000077ab9 */ /* 0x000fe20000000800 */
[----:B------:R-:W-:Y:S01]  /*1170*/  UMOV UR6, UR9 ;  /* 0x0000000900067c82 */ /* 0x000fe20008000000 */
[----:B------:R-:W-:-:S11]  /*1180*/  UISETP.NE.AND UP0, UPT, UR7, 0x1, UPT ;  /* 0x000000010700788c */ /* 0x000fd6000bf05270 */
[----:B------:R-:W-:Y:S02]  /*1190*/  @UP0 ULDC.64 UR10, c[0x0][0xc58] ;  /* 0x00031600000a0ab9 */ /* 0x000fe40000000a00 */
[----:B------:R-:W-:-:S04]  /*11a0*/  UIMAD.WIDE.U32 UR4, UR9, UR10, URZ ;  /* 0x0000000a090472a5 */ /* 0x000fc8000f8e003f */
[----:B------:R-:W-:-:S04]  /*11b0*/  @UP0 USHF.R.U32.HI UR6, URZ, UR11, UR5 ;  /* 0x0000000b3f060299 */ /* 0x000fc80008011605 */
[----:B------:R-:W-:-:S12]  /*11c0*/  UIMAD UR4, UR6, UR7, URZ ;  /* 0x00000007060472a4 */ /* 0x000fd8000f8e023f */
.L_x_7209:
[----:B------:R-:W-:Y:S01]  /*11d0*/  ULDC UR39, c[0x0][0xc48] ;  /* 0x0003120000277ab9 */ /* 0x000fe20000000800 */
[----:B------:R-:W-:Y:S01]  /*11e0*/  ULDC.64 UR10, c[0x0][0x418] ;  /* 0x00010600000a7ab9 */ /* 0x000fe20000000a00 */
[----:B------:R-:W-:Y:S02]  /*11f0*/  UISETP.NE.AND UP1, UPT, UR39, 0x1, UPT ;  /* 0x000000012700788c */ /* 0x000fe4000bf25270 */
[----:B------:R-:W-:Y:S02]  /*1200*/  UISETP.NE.U32.AND UP0, UPT, UR10, URZ, UPT ;  /* 0x0000003f0a00728c */ /* 0x000fe4000bf05070 */
[----:B------:R-:W-:Y:S02]  /*1210*/  UIADD3 UR4, UR9, -UR4, URZ ;  /* 0x8000000409047290 */ /* 0x000fe4000fffe03f */
[----:B------:R-:W-:Y:S02]  /*1220*/  ULOP3.LUT UR6, URZ, UR6, URZ, 0x33, !UPT ;  /* 0x000000063f067292 */ /* 0x000fe4000f8e333f */
[----:B------:R-:W-:Y:S01]  /*1230*/  UISETP.NE.AND.EX UP0, UPT, UR11, URZ, UPT, UP0 ;  /* 0x0000003f0b00728c */ /* 0x000fe2000bf05300 */
[----:B------:R-:W-:Y:S01]  /*1240*/  ULDC UR5, c[0x0][0xc3c] ;  /* 0x00030f0000057ab9 */ /* 0x000fe20000000800 */
[----:B------:R-:W-:Y:S01]  /*1250*/  ULDC UR9, c[0x0][0xc54] ;  /* 0x0003150000097ab9 */ /* 0x000fe20000000800 */
[----:B------:R-:W-:Y:S01]  /*1260*/  ULDC UR49, c[0x0][0x424] ;  /* 0x0001090000317ab9 */ /* 0x000fe20000000800 */
[----:B------:R-:W-:-:S02]  /*1270*/  UISETP.NE.AND UP2, UPT, UR45, 0x1, UPT ;  /* 0x000000012d00788c */ /* 0x000fc4000bf45270 */
[----:B------:R-:W-:Y:S02]  /*1280*/  UIADD3 UR6, UR6, UR5, URZ ;  /* 0x0000000506067290 */ /* 0x000fe4000fffe03f */
[----:B------:R-:W-:Y:S02]  /*1290*/  UIMAD UR8, UR8, UR9, UR4 ;  /* 0x00000009080872a4 */ /* 0x000fe4000f8e0204 */
[----:B------:R-:W-:Y:S01]  /*12a0*/  USEL UR49, UR49, 0x1, UP0 ;  /* 0x0000000131317887 */ /* 0x000fe20008000000 */
[----:B------:R-:W-:Y:S01]  /*12b0*/  PLOP3.LUT P0, PT, PT, PT, UP2, 0x80, 0x0 ;  /* 0x000000000000781c */ /* 0x000fe20003f0f028 */
[----:B------:R-:W-:Y:S01]  /*12c0*/  ULDC UR7, c[0x0][0x2f0] ;  /* 0x0000bc0000077ab9 */ /* 0x000fe20000000800 */
[----:B------:R-:W-:Y:S01]  /*12d0*/  @UP1 ULDC UR4, c[0x0][0xc4c] ;  /* 0x0003130000041ab9 */ /* 0x000fe20000000800 */
[----:B------:R-:W-:Y:S02]  /*12e0*/  USHF.L.U32 UR41, UR6, 0x6, URZ ;  /* 0x0000000606297899 */ /* 0x000fe4000800063f */
        /* <DEDUP_REMOVED lines=8> */
[----:B------:R-:W-:-:S02]  /*1370*/  UIMAD UR39, UR39, UR5, UR8 ;  /* 0x00000005272772a4 */ /* 0x000fc4000f8e0208 */
[----:B------:R-:W-:Y:S01]  /*1380*/  USHF.R.S32.HI UR50, URZ, 0x6, UR4 ;  /* 0x000000063f327899 */ /* 0x000fe20008011404 */
[----:B------:R-:W-:Y:S11]  /*1390*/  @!P0 BRA `(.L_x_7210) ;  /* 0x0000001c006c8947 */ /* 0x000ff60003800000 */
[----:B------:R-:W0:Y:S01]  /*13a0*/  LDC R0, c[0x0][0x448] ;  /* 0x00011200ff007b82 */ /* 0x000e220000000800 */
[----:B------:R-:W-:Y:S01]  /*13b0*/  UIADD3 UR5, UR41, 0x3f, URZ ;  /* 0x0000003f29057890 */ /* 0x000fe2000fffe03f */
[----:B------:R-:W-:Y:S01]  /*13c0*/  CS2R R150, SRZ ;  /* 0x0000000000967805 */ /* 0x000fe2000001ff00 */
[----:B------:R-:W-:Y:S01]  /*13d0*/  ULDC UR4, c[0x0][0x288] ;  /* 0x0000a20000047ab9 */ /* 0x000fe20000000800 */
[----:B------:R-:W-:Y:S01]  /*13e0*/  CS2R R148, SRZ ;  /* 0x0000000000947805 */ /* 0x000fe2000001ff00 */
[----:B------:R-:W-:Y:S01]  /*13f0*/  UIADD3 UR4, -UR4, 0x40, URZ ;  /* 0x0000004004047890 */ /* 0x000fe2000fffe13f */
[----:B------:R-:W-:Y:S02]  /*1400*/  CS2R R146, SRZ ;  /* 0x0000000000927805 */ /* 0x000fe4000001ff00 */
[----:B------:R-:W-:Y:S02]  /*1410*/  CS2R R144, SRZ ;  /* 0x0000000000907805 */ /* 0x000fe4000001ff00 */
[----:B------:R-:W-:Y:S01]  /*1420*/  CS2R R168, SRZ ;  /* 0x0000000000a87805 */ /* 0x000fe2000001ff00 */
[----:B------:R-:W-:Y:S01]  /*1430*/  UIMAD UR4, UR49, UR7, UR4 ;  /* 0x00000007310472a4 */ /* 0x000fe2000f8e0204 */
        /* <DEDUP_REMOVED lines=14> */
[----:B0-----:R-:W-:Y:S01]  /*1520*/  ISETP.NE.AND P0, PT, R0, 0x1, PT ;  /* 0x000000010000780c */ /* 0x001fe20003f05270 */
[----:B------:R-:W-:Y:S01]  /*1530*/  IMAD.U32 R0, RZ, RZ, UR5 ;  /* 0x00000005ff007e24 */ /* 0x000fe2000f8e00ff */
        /* <DEDUP_REMOVED lines=11> */
[----:B------:R-:W0:Y:S01]  /*15f0*/  @P0 LDC R3, c[0x0][0x44c] ;  /* 0x00011300ff030b82 */ /* 0x000e220000000800 */
[----:B------:R-:W-:Y:S02]  /*1600*/  CS2R R170, SRZ ;  /* 0x0000000000aa7805 */ /* 0x000fe4000001ff00 */
[----:B------:R-:W-:Y:S02]  /*1610*/  CS2R R90, SRZ ;  /* 0x00000000005a7805 */ /* 0x000fe4000001ff00 */
[----:B------:R-:W-:Y:S02]  /*1620*/  CS2R R172, SRZ ;  /* 0x0000000000ac7805 */ /* 0x000fe4000001ff00 */
[----:B------:R-:W-:Y:S02]  /*1630*/  CS2R R86, SRZ ;  /* 0x0000000000567805 */ /* 0x000fe4000001ff00 */
[----:B------:R-:W-:-:S02]  /*1640*/  CS2R R174, SRZ ;  /* 0x0000000000ae7805 */ /* 0x000fc4000001ff00 */
[----:B------:R-:W-:Y:S02]  /*1650*/  CS2R R82, SRZ ;  /* 0x0000000000527805 */ /* 0x000fe4000001ff00 */
[----:B------:R-:W-:Y:S01]  /*1660*/  CS2R R176, SRZ ;  /* 0x0000000000b07805 */ /* 0x000fe2000001ff00 */
[----:B------:R-:W1:Y:S01]  /*1670*/  @P0 LDC R4, c[0x0][0x450] ;  /* 0x00011400ff040b82 */ /* 0x000e620000000800 */
        /* <DEDUP_REMOVED lines=14> */
[----:B------:R-:W-:Y:S01]  /*1760*/  CS2R R50, SRZ ;  /* 0x0000000000327805 */ /* 0x000fe2000001ff00 */
[----:B0-----:R-:W-:Y:S01]  /*1770*/  @P0 IMAD.HI.U32 R3, R3, UR5, RZ ;  /* 0x0000000503030c27 */ /* 0x001fe2000f8e00ff */
[----:B------:R-:W-:Y:S02]  /*1780*/  CS2R R198, SRZ ;  /* 0x0000000000c67805 */ /* 0x000fe4000001ff00 */
[----:B------:R-:W-:-:S02]  /*1790*/  CS2R R46, SRZ ;  /* 0x00000000002e7805 */ /* 0x000fc4000001ff00 */
[----:B------:R-:W-:Y:S02]  /*17a0*/  CS2R R200, SRZ ;  /* 0x0000000000c87805 */ /* 0x000fe4000001ff00 */
[----:B------:R-:W-:Y:S02]  /*17b0*/  CS2R R42, SRZ ;  /* 0x00000000002a7805 */ /* 0x000fe4000001ff00 */
[----:B------:R-:W-:Y:S02]  /*17c0*/  CS2R R202, SRZ ;  /* 0x0000000000ca7805 */ /* 0x000fe4000001ff00 */
[----:B------:R-:W-:Y:S02]  /*17d0*/  CS2R R38, SRZ ;  /* 0x0000000000267805 */ /* 0x000fe4000001ff00 */
[----:B------:R-:W-:Y:S02]  /*17e0*/  CS2R R204, SRZ ;  /* 0x0000000000cc7805 */ /* 0x000fe4000001ff00 */
[----:B-1----:R-:W-:-:S02]  /*17f0*/  @P0 SHF.R.U32.HI R0, RZ, R4, R3 ;  /* 0x00000004ff000219 */ /* 0x002fc40000011603 */
[----:B------:R-:W-:Y:S02]  /*1800*/  CS2R R34, SRZ ;  /* 0x0000000000227805 */ /* 0x000fe4000001ff00 */
[----:B------:R-:W-:Y:S02]  /*1810*/  PLOP3.LUT P0, PT, PT, PT, PT, 0x80, 0x0 ;  /* 0x000000000000781c */ /* 0x000fe40003f0f070 */
[----:B------:R-:W-:Y:S02]  /*1820*/  CS2R R208, SRZ ;  /* 0x0000000000d07805 */ /* 0x000fe4000001ff00 */
[----:B------:R-:W-:Y:S01]  /*1830*/  CS2R R30, SRZ ;  /* 0x00000000001e7805 */ /* 0x000fe2000001ff00 */
[----:B------:R-:W-:Y:S01]  /*1840*/  VIADD R3, R0, UR4 ;  /* 0x0000000400037c36 */ /* 0x000fe20008000000 */
[----:B------:R-:W-:Y:S01]  /*1850*/  CS2R R206, SRZ ;  /* 0x0000000000ce7805 */ /* 0x000fe2000001ff00 */
[----:B------:R-:W-:Y:S01]  /*1860*/  IMAD.MOV.U32 R0, RZ, RZ, RZ ;  /* 0x000000ffff007224 */ /* 0x000fe200078e00ff */
[----:B------:R-:W-:Y:S01]  /*1870*/  CS2R R26, SRZ ;  /* 0x00000000001a7805 */ /* 0x000fe2000001ff00 */
[----:B------:R-:W-:Y:S01]  /*1880*/  IMAD.MOV.U32 R7, RZ, RZ, RZ ;  /* 0x000000ffff077224 */ /* 0x000fe200078e00ff */
[----:B------:R-:W-:-:S04]  /*1890*/  SHF.R.S32.HI R4, RZ, 0x1f, R3 ;  /* 0x0000001fff047819 */ /* 0x000fc80000011403 */
[----:B------:R-:W-:Y:S01]  /*18a0*/  LEA.HI R4, R4, R3, RZ, 0x6 ;  /* 0x0000000304047211 */ /* 0x000fe200078f30ff */
[----:B------:R-:W-:-:S03]  /*18b0*/  IMAD.MOV.U32 R3, RZ, RZ, RZ ;  /* 0x000000ffff037224 */ /* 0x000fc600078e00ff */
[----:B------:R-:W-:-:S04]  /*18c0*/  SHF.R.S32.HI R4, RZ, 0x6, R4 ;  /* 0x00000006ff047819 */ /* 0x000fc80000011404 */
[----:B------:R-:W-:-:S04]  /*18d0*/  VIMNMX R4, R4, UR50, PT ;  /* 0x0000003204047c48 */ /* 0x000fc8000bfe0100 */
[----:B------:R-:W-:-:S13]  /*18e0*/  ISETP.GE.AND P1, PT, R4, 0x1, PT ;  /* 0x000000010400780c */ /* 0x000fda0003f26270 */
        /* <DEDUP_REMOVED lines=15> */
.L_x_7212:
[----:B------:R-:W-:Y:S01]  /*19e0*/  ULEA UR21, UR36, UR43, 0x3 ;  /* 0x0000002b24157291 */ /* 0x000fe2000f8e183f */
[----:B------:R-:W-:-:S05]  /*19f0*/  IMAD.U32 R0, RZ, RZ, UR37 ;  /* 0x00000025ff007e24 */ /* 0x000fca000f8e00ff */
[----:B------:R-:W-:-:S04]  /*1a00*/  SHF.L.U32 R0, R0, 0x1f, RZ ;  /* 0x0000001f00007819 */ /* 0x000fc800000006ff */
[----:B------:R-:W0:Y:S02]  /*1a10*/  SYNCS.PHASECHK.TRANS64.TRYWAIT P1, [UR21+0x28c50], R0 ;  /* 0x028c5000ff0075a7 */ /* 0x000e240008020155 */
[----:B0-----:R-:W-:Y:S05]  /*1a20*/  @!P1 BRA `(.L_x_7213) ;  /* 0x000000f400a89947 */ /* 0x001fea0003800000 */
.L_x_7380:
[----:B------:R-:W-:Y:S01]  /*1a30*/  BAR.SYNC.DEFER_BLOCKING 0xe, 0x100 ;  /* 0x0384000000007b1d */ /* 0x000fe20000010000 */
[----:B------:R-:W-:Y:S01]  /*1a40*/  UIADD3 UR4, UR43, 0x26800, URZ ;  /* 0x000268002b047890 */ /* 0x000fe2000fffe03f */
[----:B0-----:R-:W-:Y:S01]  /*1a50*/  IMAD.U32 R0, RZ, RZ, UR21 ;  /* 0x00000015ff007e24 */ /* 0x001fe2000f8e00ff */
[----:B------:R-:W-:Y:S01]  /*1a60*/  ULEA UR18, UR36, UR20, 0xc ;  /* 0x0000001424127291 */ /* 0x000fe2000f8e603f */
[----:B------:R-:W-:Y:S01]  /*1a70*/  ISETP.GE.AND P1, PT, R4, 0x2, PT ;  /* 0x000000020400780c */ /* 0x000fe20003f26270 */
[----:B------:R-:W-:Y:S01]  /*1a80*/  USHF.R.U32.HI UR4, URZ, 0x4, UR4 ;  /* 0x000000043f047899 */ /* 0x000fe20008011604 */
[----:B------:R-:W-:Y:S01]  /*1a90*/  UMOV UR19, 0x40000040 ;  /* 0x4000004000137882 */ /* 0x000fe20000000000 */
[----:B------:R-:W-:Y:S02]  /*1aa0*/  UMOV UR17, 0x40000040 ;  /* 0x4000004000117882 */ /* 0x000fe40000000000 */
[----:B------:R-:W-:Y:S01]  /*1ab0*/  ULOP3.LUT UR4, UR4, 0x3fff, URZ, 0xc0, !UPT ;  /* 0x00003fff04047892 */ /* 0x000fe2000f8ec03f */
[----:B------:R-:W0:Y:S01]  /*1ac0*/  S2R R3, SR_TID.X ;  /* 0x0000000000037919 */ /* 0x000e220000002100 */
[----:B------:R-:W-:-:S02]  /*1ad0*/  UIADD3 UR6, UR18, 0x80, URZ ;  /* 0x0000008012067890 */ /* 0x000fc4000fffe03f */
[----:B------:R-:W-:Y:S01]  /*1ae0*/  ULOP3.LUT UR16, UR4, 0x10000, URZ, 0xfc, !UPT ;  /* 0x0001000004107892 */ /* 0x000fe2000f8efc3f */
[----:B------:R-:W-:Y:S01]  /*1af0*/  UMOV UR7, 0x40000040 ;  /* 0x4000004000077882 */ /* 0x000fe20000000000 */
[----:B------:R-:W-:Y:S02]  /*1b00*/  UMOV UR5, 0x40000040 ;  /* 0x4000004000057882 */ /* 0x000fe40000000000 */
[----:B------:R-:W-:Y:S02]  /*1b10*/  UIADD3 UR4, UR16, 0x2, URZ ;  /* 0x0000000210047890 */ /* 0x000fe4000fffe03f */
[----:B------:R-:W-:Y:S02]  /*1b20*/  UIADD3 UR10, UR18, 0x100, URZ ;  /* 0x00000100120a7890 */ /* 0x000fe4000fffe03f */
[----:B------:R-:W-:Y:S01]  /*1b30*/  UIADD3 UR8, UR16, 0x4, URZ ;  /* 0x0000000410087890 */ /* 0x000fe2000fffe03f */
[----:B------:R-:W-:Y:S01]  /*1b40*/  UMOV UR11, 0x40000040 ;  /* 0x40000040000b7882 */ /* 0x000fe20000000000 */
[----:B------:R-:W-:Y:S01]  /*1b50*/  WARPGROUP.ARRIVE ;  /* 0x00000000000079c5 */ /* 0x000fe20000000000 */
[----:B------:R-:W-:Y:S01]  /*1b60*/  UMOV UR9, 0x40000040 ;  /* 0x4000004000097882 */ /* 0x000fe20000000000 */
[----:B------:R-:W-:-:S02]  /*1b70*/  UIADD3 UR14, UR18, 0x180, URZ ;  /* 0x00000180120e7890 */ /* 0x000fc4000fffe03f */
[----:B------:R-:W-:Y:S02]  /*1b80*/  UIADD3 UR12, UR16, 0x6, URZ ;  /* 0x00000006100c7890 */ /* 0x000fe4000fffe03f */
        /* <DEDUP_REMOVED lines=23> */
.L_x_7219:
[----:B------:R-:W-:Y:S01]  /*1d00*/  BAR.SYNC.DEFER_BLOCKING 0xe, 0x100 ;  /* 0x0384000000007b1d */ /* 0x000fe20000010000 */
[----:B------:R-:W-:Y:S01]  /*1d10*/  IMAD.U32 R3, RZ, RZ, UR36 ;  /* 0x00000024ff037e24 */ /* 0x000fe2000f8e00ff */
[----:B------:R-:W-:Y:S01]  /*1d20*/  UIADD3 UR36, UR36, 0x1, URZ ;  /* 0x0000000124247890 */ /* 0x000fe2000fffe03f */
[C---:B------:R-:W-:Y:S01]  /*1d30*/  ISETP.GT.AND P3, PT, R4.reuse, RZ, PT ;  /* 0x000000ff0400720c */ /* 0x040fe20003f64270 */
        /* <DEDUP_REMOVED lines=139> */
.L_x_7215:
[----:B------:R-:W-:Y:S01]  /*25f0*/  ULEA UR21, UR36, UR43, 0x3 ;  /* 0x0000002b24157291 */ /* 0x000fe2000f8e183f */
[----:B------:R-:W-:-:S05]  /*2600*/  IMAD.U32 R0, RZ, RZ, UR37 ;  /* 0x00000025ff007e24 */ /* 0x000fca000f8e00ff */
[----:B------:R-:W-:-:S04]  /*2610*/  SHF.L.U32 R0, R0, 0x1f, RZ ;  /* 0x0000001f00007819 */ /* 0x000fc800000006ff */
[----:B------:R0:W1:Y:S01]  /*2620*/  SYNCS.PHASECHK.TRANS64.TRYWAIT P1, [UR21+0x28c50], R0 ;  /* 0x028c5000ff0075a7 */ /* 0x0000620008020155 */
[----:B------:R-:W-:Y:S05]  /*2630*/  @!P0 BRA `(.L_x_7216) ;  /* 0x0000000000048947 */ /* 0x000fea0003800000 */
[----:B------:R-:W-:Y:S01]  /*2640*/  BPT.TRAP 0x1 ;  /* 0x000000040000795c */ /* 0x000fe20000300000 */
.L_x_7216:
[----:B-1----:R-:W-:Y:S05]  /*2650*/  @P1 BRA `(.L_x_7217) ;  /* 0x0000000000081947 */ /* 0x002fea0003800000 */
[----:B------:R-:W1:Y:S02]  /*2660*/  SYNCS.PHASECHK.TRANS64.TRYWAIT P1, [UR21+0x28c50], R0 ;  /* 0x028c5000ff0075a7 */ /* 0x000e640008020155 */
[----:B-1----:R-:W-:Y:S05]  /*2670*/  @!P1 BRA `(.L_x_7218) ;  /* 0x000000e800ac9947 */ /* 0x002fea0003800000 */
.L_x_7217:
        /* <DEDUP_REMOVED lines=29> */
.L_x_7214:
        /* <DEDUP_REMOVED lines=144> */
.L_x_7210:
[----:B------:R-:W-:Y:S01]  /*3150*/  ULDC UR4, c[0x0][0x448] ;  /* 0x0001120000047ab9 */ /* 0x000fe20000000800 */
[----:B------:R-:W-:Y:S01]  /*3160*/  UIADD3 UR6, UR41, 0x3f, URZ ;  /* 0x0000003f29067890 */ /* 0x000fe2000fffe03f */
[----:B------:R-:W-:Y:S01]  /*3170*/  PLOP3.LUT P0, PT, PT, PT, PT, 0x80, 0x0 ;  /* 0x000000000000781c */ /* 0x000fe20003f0f070 */
[----:B------:R-:W-:Y:S01]  /*3180*/  UISETP.NE.AND UP0, UPT, UR4, 0x1, UPT ;  /* 0x000000010400788c */ /* 0x000fe2000bf05270 */
[----:B------:R-:W-:Y:S01]  /*3190*/  IMAD.MOV.U32 R0, RZ, RZ, RZ ;  /* 0x000000ffff007224 */ /* 0x000fe200078e00ff */
[----:B------:R-:W-:Y:S01]  /*31a0*/  ULDC UR8, c[0x0][0x288] ;  /* 0x0000a20000087ab9 */ /* 0x000fe20000000800 */
[----:B------:R-:W-:Y:S01]  /*31b0*/  IMAD.MOV.U32 R3, RZ, RZ, RZ ;  /* 0x000000ffff037224 */ /* 0x000fe200078e00ff */
[----:B------:R-:W-:Y:S01]  /*31c0*/  UIADD3 UR8, -UR8, 0x40, URZ ;  /* 0x0000004008087890 */ /* 0x000fe2000fffe13f */
[----:B------:R-:W-:Y:S02]  /*31d0*/  CS2R R150, SRZ ;  /* 0x0000000000967805 */ /* 0x000fe4000001ff00 */
[----:B------:R-:W-:-:S02]  /*31e0*/  CS2R R148, SRZ ;  /* 0x0000000000947805 */ /* 0x000fc4000001ff00 */
[----:B------:R-:W-:Y:S01]  /*31f0*/  CS2R R146, SRZ ;  /* 0x0000000000927805 */ /* 0x000fe2000001ff00 */
[----:B------:R-:W-:Y:S01]  /*3200*/  UIMAD UR8, UR49, UR7, UR8 ;  /* 0x00000007310872a4 */ /* 0x000fe2000f8e0208 */
[----:B------:R-:W-:Y:S02]  /*3210*/  CS2R R144, SRZ ;  /* 0x0000000000907805 */ /* 0x000fe4000001ff00 */
[----:B------:R-:W-:Y:S01]  /*3220*/  CS2R R168, SRZ ;  /* 0x0000000000a87805 */ /* 0x000fe2000001ff00 */
[----:B------:R-:W-:Y:S01]  /*3230*/  @UP0 ULDC UR4, c[0x0][0x44c] ;  /* 0x0001130000040ab9 */ /* 0x000fe20000000800 */
[----:B------:R-:W-:Y:S01]  /*3240*/  @UP0 ULDC UR9, c[0x0][0x450] ;  /* 0x0001140000090ab9 */ /* 0x000fe20000000800 */
[----:B------:R-:W-:Y:S01]  /*3250*/  UIMAD.WIDE.U32 UR4, UR6, UR4, URZ ;  /* 0x00000004060472a5 */ /* 0x000fe2000f8e003f */
[----:B------:R-:W-:Y:S02]  /*3260*/  CS2R R140, SRZ ;  /* 0x00000000008c7805 */ /* 0x000fe4000001ff00 */
[----:B------:R-:W-:-:S02]  /*3270*/  CS2R R166, SRZ ;  /* 0x0000000000a67805 */ /* 0x000fc4000001ff00 */
[----:B------:R-:W-:Y:S01]  /*3280*/  CS2R R136, SRZ ;  /* 0x0000000000887805 */ /* 0x000fe2000001ff00 */
[----:B------:R-:W-:Y:S01]  /*3290*/  @UP0 USHF.R.U32.HI UR6, URZ, UR9, UR5 ;  /* 0x000000093f060299 */ /* 0x000fe20008011605 */
[----:B------:R-:W-:Y:S02]  /*32a0*/  CS2R R164, SRZ ;  /* 0x0000000000a47805 */ /* 0x000fe4000001ff00 */
[----:B------:R-:W-:Y:S02]  /*32b0*/  CS2R R132, SRZ ;  /* 0x0000000000847805 */ /* 0x000fe4000001ff00 */
[----:B------:R-:W-:Y:S01]  /*32c0*/  CS2R R162, SRZ ;  /* 0x0000000000a27805 */ /* 0x000fe2000001ff00 */
[----:B------:R-:W-:Y:S01]  /*32d0*/  UIADD3 UR6, UR8, UR6, URZ ;  /* 0x0000000608067290 */ /* 0x000fe2000fffe03f */
[----:B------:R-:W-:Y:S02]  /*32e0*/  CS2R R160, SRZ ;  /* 0x0000000000a07805 */ /* 0x000fe4000001ff00 */
[----:B------:R-:W-:-:S02]  /*32f0*/  CS2R R128, SRZ ;  /* 0x0000000000807805 */ /* 0x000fc4000001ff00 */
[----:B------:R-:W-:Y:S01]  /*3300*/  CS2R R158, SRZ ;  /* 0x00000000009e7805 */ /* 0x000fe2000001ff00 */
[----:B------:R-:W-:Y:S01]  /*3310*/  USHF.R.S32.HI UR4, URZ, 0x1f, UR6 ;  /* 0x0000001f3f047899 */ /* 0x000fe20008011406 */
[----:B------:R-:W-:Y:S02]  /*3320*/  CS2R R156, SRZ ;  /* 0x00000000009c7805 */ /* 0x000fe4000001ff00 */
[----:B------:R-:W-:Y:S02]  /*3330*/  CS2R R124, SRZ ;  /* 0x00000000007c7805 */ /* 0x000fe4000001ff00 */
[----:B------:R-:W-:Y:S01]  /*3340*/  CS2R R154, SRZ ;  /* 0x00000000009a7805 */ /* 0x000fe2000001ff00 */
[----:B------:R-:W-:Y:S01]  /*3350*/  ULEA.HI UR4, UR4, UR6, URZ, 0x6 ;  /* 0x0000000604047291 */ /* 0x000fe2000f8f303f */
[----:B------:R-:W-:Y:S02]  /*3360*/  CS2R R152, SRZ ;  /* 0x0000000000987805 */ /* 0x000fe4000001ff00 */
[----:B------:R-:W-:-:S02]  /*3370*/  CS2R R120, SRZ ;  /* 0x0000000000787805 */ /* 0x000fc4000001ff00 */
[----:B------:R-:W-:Y:S01]  /*3380*/  CS2R R104, SRZ ;  /* 0x0000000000687805 */ /* 0x000fe2000001ff00 */
[----:B------:R-:W-:Y:S01]  /*3390*/  USHF.R.S32.HI UR4, URZ, 0x6, UR4 ;  /* 0x000000063f047899 */ /* 0x000fe20008011404 */
[----:B------:R-:W-:Y:S02]  /*33a0*/  CS2R R100, SRZ ;  /* 0x0000000000647805 */ /* 0x000fe4000001ff00 */
[----:B------:R-:W-:Y:S02]  /*33b0*/  CS2R R116, SRZ ;  /* 0x0000000000747805 */ /* 0x000fe4000001ff00 */
[----:B------:R-:W-:Y:S01]  /*33c0*/  CS2R R114, SRZ ;  /* 0x0000000000727805 */ /* 0x000fe2000001ff00 */
[----:B------:R-:W-:Y:S01]  /*33d0*/  UISETP.LT.AND UP0, UPT, UR50, UR4, UPT ;  /* 0x000000043200728c */ /* 0x000fe2000bf01270 */
[----:B------:R-:W-:Y:S02]  /*33e0*/  CS2R R112, SRZ ;  /* 0x0000000000707805 */ /* 0x000fe4000001ff00 */
[----:B------:R-:W-:-:S02]  /*33f0*/  CS2R R110, SRZ ;  /* 0x00000000006e7805 */ /* 0x000fc4000001ff00 */
[----:B------:R-:W-:Y:S01]  /*3400*/  CS2R R108, SRZ ;  /* 0x00000000006c7805 */ /* 0x000fe2000001ff00 */
[----:B------:R-:W-:Y:S01]  /*3410*/  USEL UR50, UR50, UR4, UP0 ;  /* 0x0000000432327287 */ /* 0x000fe20008000000 */
[----:B------:R-:W-:Y:S02]  /*3420*/  CS2R R106, SRZ ;  /* 0x00000000006a7805 */ /* 0x000fe4000001ff00 */
[----:B------:R-:W-:Y:S02]  /*3430*/  CS2R R102, SRZ ;  /* 0x0000000000667805 */ /* 0x000fe4000001ff00 */
[----:B------:R-:W-:Y:S01]  /*3440*/  CS2R R98, SRZ ;  /* 0x0000000000627805 */ /* 0x000fe2000001ff00 */
[----:B------:R-:W-:Y:S01]  /*3450*/  UISETP.GE.AND UP0, UPT, UR50, 0x1, UPT ;  /* 0x000000013200788c */ /* 0x000fe2000bf06270 */
[----:B------:R-:W-:Y:S02]  /*3460*/  CS2R R94, SRZ ;  /* 0x00000000005e7805 */ /* 0x000fe4000001ff00 */
[----:B------:R-:W-:-:S02]  /*3470*/  CS2R R170, SRZ ;  /* 0x0000000000aa7805 */ /* 0x000fc4000001ff00 */
[----:B------:R-:W-:Y:S02]  /*3480*/  CS2R R90, SRZ ;  /* 0x00000000005a7805 */ /* 0x000fe4000001ff00 */
[----:B------:R-:W-:Y:S02]  /*3490*/  CS2R R172, SRZ ;  /* 0x0000000000ac7805 */ /* 0x000fe4000001ff00 */
[----:B------:R-:W-:Y:S02]  /*34a0*/  CS2R R86, SRZ ;  /* 0x0000000000567805 */ /* 0x000fe4000001ff00 */
[----:B------:R-:W-:Y:S02]  /*34b0*/  PLOP3.LUT P1, PT, PT, PT, UP0, 0x80, 0x0 ;  /* 0x000000000000781c */ /* 0x000fe40003f2f008 */
        /* <DEDUP_REMOVED lines=62> */
.L_x_7220:
        /* <DEDUP_REMOVED lines=9> */
.L_x_7381:
[----:B------:R-:W-:Y:S05]  /*3930*/  @!P0 BRA `(.L_x_7222) ;  /* 0x0000000000048947 */ /* 0x000fea0003800000 */
[----:B------:R-:W-:Y:S01]  /*3940*/  BPT.TRAP 0x1 ;  /* 0x000000040000795c */ /* 0x000fe20000300000 */
.L_x_7222:
[----:B------:R-:W-:Y:S02]  /*3950*/  IMAD.U32 R7, RZ, RZ, UR36 ;  /* 0x00000024ff077e24 */ /* 0x000fe4000f8e00ff */
[----:B------:R-:W-:-:S03]  /*3960*/  IMAD.U32 R8, RZ, RZ, UR37 ;  /* 0x00000025ff087e24 */ /* 0x000fc6000f8e00ff */
[----:B------:R-:W-:Y:S02]  /*3970*/  LEA R7, R7, UR43, 0x3 ;  /* 0x0000002b07077c11 */ /* 0x000fe4000f8e18ff */
[----:B------:R-:W-:-:S04]  /*3980*/  SHF.L.U32 R8, R8, 0x1f, RZ ;  /* 0x0000001f08087819 */ /* 0x000fc800000006ff */
[----:B------:R1:W2:Y:S01]  /*3990*/  SYNCS.PHASECHK.TRANS64.TRYWAIT P1, [R7+URZ+0x28c30], R8 ;  /* 0x028c3008070075a7 */ /* 0x0002a2000802017f */
[----:B------:R-:W-:Y:S05]  /*39a0*/  @!P0 BRA `(.L_x_7223) ;  /* 0x0000000000048947 */ /* 0x000fea0003800000 */
[----:B------:R-:W-:Y:S01]  /*39b0*/  BPT.TRAP 0x1 ;  /* 0x000000040000795c */ /* 0x000fe20000300000 */
.L_x_7223:
[----:B--2---:R-:W-:Y:S05]  /*39c0*/  @P1 BRA `(.L_x_7224) ;  /* 0x0000000000081947 */ /* 0x004fea0003800000 */
[----:B------:R-:W2:Y:S02]  /*39d0*/  SYNCS.PHASECHK.TRANS64.TRYWAIT P1, [R7+URZ+0x28c30], R8 ;  /* 0x028c3008070075a7 */ /* 0x000ea4000802017f */
[----:B--2---:R-:W-:Y:S05]  /*39e0*/  @!P1 BRA `(.L_x_7225) ;  /* 0x000000d800009947 */ /* 0x004fea0003800000 */
.L_x_7224:
        /* <DEDUP_REMOVED lines=34> */
[----:B------:R-:W-:Y:S01]  /*3c10*/  HGMMA.64x64x16.F32 R24, gdesc[UR4], R24, gsb0 ;  /* 0x00e00000041879f0 */ /* 0x000fe20008000818 */
        /* <DEDUP_REMOVED lines=9> */
[----:B------:R-:W0:Y:S01]  /*3cb0*/  SHFL.IDX PT, R6, R3, 0x1, 0x1c1f ;  /* 0x003c1f0003067f89 */ /* 0x000e2200000e0000 */
[----:B------:R-:W-:-:S03]  /*3cc0*/  UIMAD UR6, UR50, UR6, 0x40 ;  /* 0x00000040320674a4 */ /* 0x000fc6000f8e0206 */
[----:B------:R-:W3:Y:S01]  /*3cd0*/  SHFL.IDX PT, R3, R3, RZ, 0x1c1f ;  /* 0x001c1fff03037589 */ /* 0x000ee200000e0000 */
[----:B------:R-:W-:Y:S02]  /*3ce0*/  WARPGROUP.DEPBAR.LE gsb0, 0x0 ;  /* 0x00008000000079c5 */ /* 0x000fe40000010000 */
[----:B------:R-:W-:-:S06]  /*3cf0*/  WARPGROUP.ARRIVE ;  /* 0x00000000000079c5 */ /* 0x000fcc0000000000 */
[----:B------:R-:W-:Y:S01]  /*3d00*/  HGMMA.64x64x16.F32 R24, gdesc[UR8], R24, gsb0 ;  /* 0x00e00000081879f0 */ /* 0x000fe20008000818 */
[----:B------:R-:W-:Y:S02]  /*3d10*/  ULDC UR10, c[0x0][0x988] ;  /* 0x00026200000a7ab9 */ /* 0x000fe40000000800 */
[----:B------:R-:W-:Y:S02]  /*3d20*/  WARPGROUP.DEPBAR.LE gsb0, 0x0 ;  /* 0x00008000000079c5 */ /* 0x000fe40000010000 */
[----:B------:R-:W-:-:S06]  /*3d30*/  WARPGROUP.ARRIVE ;  /* 0x00000000000079c5 */ /* 0x000fcc0000000000 */
[----:B------:R-:W-:Y:S01]  /*3d40*/  HGMMA.64x64x16.F32 R24, gdesc[UR12], R24, gsb0 ;  /* 0x00e000000c1879f0 */ /* 0x000fe20008000818 */
[----:B------:R-:W-:Y:S01]  /*3d50*/  ULDC UR14, c[0x0][0x2f0] ;  /* 0x0000bc00000e7ab9 */ /* 0x000fe20000000800 */
[----:B------:R-:W-:Y:S01]  /*3d60*/  ULDC UR15, c[0x0][0x288] ;  /* 0x0000a200000f7ab9 */ /* 0x000fe20000000800 */
[----:B------:R-:W-:Y:S02]  /*3d70*/  UIMAD UR7, UR49, UR14, UR7 ;  /* 0x0000000e310772a4 */ /* 0x000fe4000f8e0207 */
[----:B------:R-:W-:-:S04]  /*3d80*/  UIMAD UR6, UR49, UR14, UR6 ;  /* 0x0000000e310672a4 */ /* 0x000fc8000f8e0206 */
[----:B------:R-:W-:Y:S02]  /*3d90*/  IMAD.U32 R5, RZ, RZ, UR7 ;  /* 0x00000007ff057e24 */ /* 0x000fe4000f8e00ff */
[----:B------:R-:W-:-:S03]  /*3da0*/  IADD3 R4, -R2, UR6, RZ ;  /* 0x0000000602047c10 */ /* 0x000fc6000fffe1ff */
[----:B------:R-:W-:-:S04]  /*3db0*/  IADD3 R5, R5, -UR15, -R2 ;  /* 0x8000000f05057c10 */ /* 0x000fc8000fffe802 */
[-CC-:B0-----:R-:W-:Y:S02]  /*3dc0*/  VIADDMNMX R6, R6, R5.reuse, R4.reuse, PT ;  /* 0x0000000506067246 */ /* 0x181fe40003800104 */
[----:B---3--:R-:W-:Y:S02]  /*3dd0*/  VIADDMNMX R4, R3, R5, R4, PT ;  /* 0x0000000503047246 */ /* 0x008fe40003800104 */
[C---:B------:R-:W-:Y:S02]  /*3de0*/  ISETP.GT.AND P3, PT, R6.reuse, RZ, PT ;  /* 0x000000ff0600720c */ /* 0x040fe40003f64270 */
[C---:B------:R-:W-:Y:S02]  /*3df0*/  ISETP.GT.AND P4, PT, R6.reuse, 0x1, PT ;  /* 0x000000010600780c */ /* 0x040fe40003f84270 */
[----:B------:R-:W-:Y:S01]  /*3e00*/  ISETP.GT.AND P5, PT, R6, 0x8, PT ;  /* 0x000000080600780c */ /* 0x000fe20003fa4270 */
[----:B------:R-:W-:Y:S02]  /*3e10*/  WARPGROUP.DEPBAR.LE gsb0, 0x0 ;  /* 0x00008000000079c5 */ /* 0x000fe40000010000 */
[----:B------:R-:W-:-:S02]  /*3e20*/  FSEL R26, R26, -INF , P3 ;  /* 0xff8000001a1a7808 */ /* 0x000fc40001800000 */
[----:B------:R-:W-:Y:S02]  /*3e30*/  FSEL R27, R27, -INF , P4 ;  /* 0xff8000001b1b7808 */ /* 0x000fe40002000000 */
        /* <DEDUP_REMOVED lines=39> */
[----:B------:R-:W-:Y:S02]  /*40b0*/  FSEL R55, R55, -INF , P3 ;  /* 0xff80000037377808 */ /* 0x000fe40001800000 */
[----:B------:R-:W-:-:S02]  /*40c0*/  FMNMX.FTZ R6, R54, R9, !PT ;  /* 0x0000000936067209 */ /* 0x000fc40007810000 */
[C---:B------:R-:W-:Y:S02]  /*40d0*/  ISETP.GT.AND P3, PT, R4.reuse, RZ, PT ;  /* 0x000000ff0400720c */ /* 0x040fe40003f64270 */
[----:B------:R-:W-:Y:S02]  /*40e0*/  FMNMX.FTZ R6, R55, R6, !PT ;  /* 0x0000000637067209 */ /* 0x000fe40007810000 */
[C---:B------:R-:W-:Y:S02]  /*40f0*/  ISETP.GT.AND P4, PT, R4.reuse, 0x1, PT ;  /* 0x000000010400780c */ /* 0x040fe40003f84270 */
[----:B------:R-:W-:Y:S01]  /*4100*/  ISETP.GT.AND P5, PT, R4, 0x8, PT ;  /* 0x000000080400780c */ /* 0x000fe20003fa4270 */
[----:B------:R-:W0:Y:S01]  /*4110*/  SHFL.BFLY PT, R9, R6, 0x2, 0x1f ;  /* 0x0c401f0006097f89 */ /* 0x000e2200000e0000 */
[----:B------:R-:W-:Y:S02]  /*4120*/  FSEL R24, R24, -INF , P3 ;  /* 0xff80000018187808 */ /* 0x000fe40001800000 */
[----:B------:R-:W-:-:S02]  /*4130*/  FSEL R25, R25, -INF , P4 ;  /* 0xff80000019197808 */ /* 0x000fc40002000000 */
[----:B------:R-:W-:Y:S02]  /*4140*/  ISETP.GT.AND P3, PT, R4, 0x9, PT ;  /* 0x000000090400780c */ /* 0x000fe40003f64270 */
[----:B------:R-:W-:Y:S02]  /*4150*/  FSEL R28, R28, -INF , P5 ;  /* 0xff8000001c1c7808 */ /* 0x000fe40002800000 */
[----:B------:R-:W-:Y:S02]  /*4160*/  FMNMX.FTZ R3, R24, R25, !PT ;  /* 0x0000001918037209 */ /* 0x000fe40007810000 */
[C---:B------:R-:W-:Y:S02]  /*4170*/  ISETP.GT.AND P4, PT, R4.reuse, 0x10, PT ;  /* 0x000000100400780c */ /* 0x040fe40003f84270 */
[----:B------:R-:W-:Y:S02]  /*4180*/  FSEL R29, R29, -INF , P3 ;  /* 0xff8000001d1d7808 */ /* 0x000fe40001800000 */
[----:B------:R-:W-:-:S02]  /*4190*/  ISETP.GT.AND P3, PT, R4, 0x11, PT ;  /* 0x000000110400780c */ /* 0x000fc40003f64270 */
[----:B------:R-:W-:Y:S02]  /*41a0*/  FSEL R32, R32, -INF , P4 ;  /* 0xff80000020207808 */ /* 0x000fe40002000000 */
[C---:B------:R-:W-:Y:S02]  /*41b0*/  ISETP.GT.AND P4, PT, R4.reuse, 0x18, PT ;  /* 0x000000180400780c */ /* 0x040fe40003f84270 */
[----:B------:R-:W-:Y:S02]  /*41c0*/  FSEL R33, R33, -INF , P3 ;  /* 0xff80000021217808 */ /* 0x000fe40001800000 */
[----:B------:R-:W-:Y:S02]  /*41d0*/  ISETP.GT.AND P3, PT, R4, 0x19, PT ;  /* 0x000000190400780c */ /* 0x000fe40003f64270 */
[----:B0-----:R-:W-:Y:S02]  /*41e0*/  FMNMX.FTZ R9, R6, R9, !PT ;  /* 0x0000000906097209 */ /* 0x001fe40007810000 */
[----:B------:R-:W-:-:S02]  /*41f0*/  FMNMX.FTZ R6, R28, R3, !PT ;  /* 0x000000031c067209 */ /* 0x000fc40007810000 */
[----:B------:R-:W-:Y:S01]  /*4200*/  FSEL R36, R36, -INF , P4 ;  /* 0xff80000024247808 */ /* 0x000fe20002000000 */
[----:B------:R-:W0:Y:S01]  /*4210*/  SHFL.BFLY PT, R10, R9, 0x1, 0x1f ;  /* 0x0c201f00090a7f89 */ /* 0x000e2200000e0000 */
[----:B------:R-:W-:Y:S02]  /*4220*/  FMNMX.FTZ R3, R29, R6, !PT ;  /* 0x000000061d037209 */ /* 0x000fe40007810000 */
[----:B------:R-:W-:Y:S02]  /*4230*/  ISETP.GT.AND P4, PT, R4, 0x20, PT ;  /* 0x000000200400780c */ /* 0x000fe40003f84270 */
[----:B------:R-:W-:Y:S02]  /*4240*/  FMNMX.FTZ R6, R32, R3, !PT ;  /* 0x0000000320067209 */ /* 0x000fe40007810000 */
[----:B------:R-:W-:Y:S02]  /*4250*/  FSEL R37, R37, -INF , P3 ;  /* 0xff80000025257808 */ /* 0x000fe40001800000 */
[----:B------:R-:W-:-:S02]  /*4260*/  FMNMX.FTZ R3, R33, R6, !PT ;  /* 0x0000000621037209 */ /* 0x000fc40007810000 */
[----:B------:R-:W-:Y:S02]  /*4270*/  ISETP.GT.AND P5, PT, R4, 0x21, PT ;  /* 0x000000210400780c */ /* 0x000fe40003fa4270 */
[----:B------:R-:W-:Y:S02]  /*4280*/  FSEL R40, R40, -INF , P4 ;  /* 0xff80000028287808 */ /* 0x000fe40002000000 */
[C---:B------:R-:W-:Y:S02]  /*4290*/  ISETP.GT.AND P4, PT, R4.reuse, 0x28, PT ;  /* 0x000000280400780c */ /* 0x040fe40003f84270 */
[----:B------:R-:W-:Y:S02]  /*42a0*/  FSEL R41, R41, -INF , P5 ;  /* 0xff80000029297808 */ /* 0x000fe40002800000 */
[----:B------:R-:W-:Y:S02]  /*42b0*/  ISETP.GT.AND P3, PT, R4, 0x29, PT ;  /* 0x000000290400780c */ /* 0x000fe40003f64270 */
[----:B------:R-:W-:-:S02]  /*42c0*/  FSEL R44, R44, -INF , P4 ;  /* 0xff8000002c2c7808 */ /* 0x000fc40002000000 */
[----:B------:R-:W-:Y:S02]  /*42d0*/  ISETP.GT.AND P4, PT, R4, 0x30, PT ;  /* 0x000000300400780c */ /* 0x000fe40003f84270 */
[----:B0-----:R-:W-:Y:S02]  /*42e0*/  FMNMX.FTZ R6, R9, R10, !PT ;  /* 0x0000000a09067209 */ /* 0x001fe40007810000 */
[----:B------:R-:W-:Y:S02]  /*42f0*/  FMNMX.FTZ R10, R36, R3, !PT ;  /* 0x00000003240a7209 */ /* 0x000fe40007810000 */
[----:B------:R-:W-:Y:S01]  /*4300*/  FSEL R45, R45, -INF , P3 ;  /* 0xff8000002d2d7808 */ /* 0x000fe20001800000 */
[----:B------:R-:W-:Y:S01]  /*4310*/  FMUL.FTZ R5, R6, UR10 ;  /* 0x0000000a06057c20 */ /* 0x000fe20008410000 */
[----:B------:R-:W-:Y:S02]  /*4320*/  FMNMX.FTZ R3, R37, R10, !PT ;  /* 0x0000000a25037209 */ /* 0x000fe40007810000 */
[----:B------:R-:W-:-:S02]  /*4330*/  ISETP.GT.AND P3, PT, R4, 0x31, PT ;  /* 0x000000310400780c */ /* 0x000fc40003f64270 */
[----:B------:R-:W-:Y:S02]  /*4340*/  FMNMX.FTZ R10, R40, R3, !PT ;  /* 0x00000003280a7209 */ /* 0x000fe40007810000 */
[----:B------:R-:W-:Y:S02]  /*4350*/  FSEL R48, R48, -INF , P4 ;  /* 0xff80000030307808 */ /* 0x000fe40002000000 */
[----:B------:R-:W-:Y:S02]  /*4360*/  FMNMX.FTZ R3, R41, R10, !PT ;  /* 0x0000000a29037209 */ /* 0x000fe40007810000 */
[----:B------:R-:W-:Y:S02]  /*4370*/  ISETP.GT.AND P4, PT, R4, 0x38, PT ;  /* 0x000000380400780c */ /* 0x000fe40003f84270 */
[----:B------:R-:W-:Y:S02]  /*4380*/  FMNMX.FTZ R10, R44, R3, !PT ;  /* 0x000000032c0a7209 */ /* 0x000fe40007810000 */
[----:B------:R-:W-:-:S02]  /*4390*/  FSEL R49, R49, -INF , P3 ;  /* 0xff80000031317808 */ /* 0x000fc40001800000 */
[----:B------:R-:W-:Y:S02]  /*43a0*/  FMNMX.FTZ R3, R45, R10, !PT ;  /* 0x0000000a2d037209 */ /* 0x000fe40007810000 */
[----:B------:R-:W-:Y:S02]  /*43b0*/  ISETP.GT.AND P3, PT, R4, 0x39, PT ;  /* 0x000000390400780c */ /* 0x000fe40003f64270 */
[----:B------:R-:W-:Y:S02]  /*43c0*/  FMNMX.FTZ R10, R48, R3, !PT ;  /* 0x00000003300a7209 */ /* 0x000fe40007810000 */
[----:B------:R-:W-:Y:S02]  /*43d0*/  FSEL R52, R52, -INF , P4 ;  /* 0xff80000034347808 */ /* 0x000fe40002000000 */
[----:B------:R-:W-:Y:S02]  /*43e0*/  FMNMX.FTZ R3, R49, R10, !PT ;  /* 0x0000000a31037209 */ /* 0x000fe40007810000 */
[----:B------:R-:W-:-:S02]  /*43f0*/  FSEL R53, R53, -INF , P3 ;  /* 0xff80000035357808 */ /* 0x000fc40001800000 */
[----:B------:R-:W-:Y:S02]  /*4400*/  FMNMX.FTZ R4, R52, R3, !PT ;  /* 0x0000000334047209 */ /* 0x000fe40007810000 */
[----:B------:R-:W-:Y:S02]  /*4410*/  FSETP.NEU.FTZ.AND P5, PT, R6, -INF , PT ;  /* 0xff8000000600780b */ /* 0x000fe40003fbd000 */
[----:B------:R-:W-:Y:S02]  /*4420*/  FMNMX.FTZ R4, R53, R4, !PT ;  /* 0x0000000435047209 */ /* 0x000fe40007810000 */
[----:B------:R-:W-:-:S03]  /*4430*/  FSEL R9, R5, RZ, P5 ;  /* 0x000000ff05097208 */ /* 0x000fc60002800000 */
[----:B------:R-:W0:Y:S02]  /*4440*/  SHFL.BFLY PT, R3, R4, 0x2, 0x1f ;  /* 0x0c401f0004037f89 */ /* 0x000e2400000e0000 */
        /* <DEDUP_REMOVED lines=16> */
[--C-:B------:R-:W-:Y:S01]  /*4550*/  FFMA.FTZ R54, R54, UR10, -R9.reuse ;  /* 0x0000000a36367c23 */ /* 0x100fe20008010809 */
[----:B------:R-:W-:Y:S01]  /*4560*/  FFMA.FTZ R9, R55, UR10, -R9 ;  /* 0x0000000a37097c23 */ /* 0x000fe20008010809 */
[----:B0-----:R-:W-:-:S04]  /*4570*/  FMNMX.FTZ R3, R4, R3, !PT ;  /* 0x0000000304037209 */ /* 0x001fc80007810000 */
[----:B------:R-:W-:Y:S01]  /*4580*/  MUFU.EX2 R30, R30 ;  /* 0x0000001e001e7308 */ /* 0x000fe20000000800 */
[----:B------:R-:W0:Y:S07]  /*4590*/  SHFL.BFLY PT, R4, R3, 0x1, 0x1f ;  /* 0x0c201f0003047f89 */ /* 0x000e2e00000e0000 */
[----:B------:R-:W4:Y:S01]  /*45a0*/  MUFU.EX2 R31, R31 ;  /* 0x0000001f001f7308 */ /* 0x000f220000000800 */
[----:B---3--:R-:W-:-:S07]  /*45b0*/  F2FP.F16.F32.PACK_AB R153, R27, R26 ;  /* 0x0000001a1b99723e */ /* 0x008fce00000000ff */
[----:B------:R-:W-:Y:S08]  /*45c0*/  MUFU.EX2 R34, R34 ;  /* 0x0000002200227308 */ /* 0x000ff00000000800 */
[----:B------:R-:W3:Y:S01]  /*45d0*/  MUFU.EX2 R35, R35 ;  /* 0x0000002300237308 */ /* 0x000ee20000000800 */
[----:B----4-:R-:W-:Y:S02]  /*45e0*/  F2FP.F16.F32.PACK_AB R155, R31, R30 ;  /* 0x0000001e1f9b723e */ /* 0x010fe400000000ff */
[----:B0-----:R-:W-:-:S04]  /*45f0*/  FMNMX.FTZ R5, R3, R4, !PT ;  /* 0x0000000403057209 */ /* 0x001fc80007810000 */
[C---:B------:R-:W-:Y:S01]  /*4600*/  FSETP.NEU.FTZ.AND P3, PT, R5.reuse, -INF , PT ;  /* 0xff8000000500780b */ /* 0x040fe20003f7d000 */
[----:B------:R-:W-:Y:S01]  /*4610*/  FMUL.FTZ R3, R5, UR10 ;  /* 0x0000000a05037c20 */ /* 0x000fe20008410000 */
[----:B------:R-:W-:Y:S04]  /*4620*/  MUFU.EX2 R38, R38 ;  /* 0x0000002600267308 */ /* 0x000fe80000000800 */
[----:B------:R-:W-:Y:S01]  /*4630*/  FSEL R4, R3, RZ, P3 ;  /* 0x000000ff03047208 */ /* 0x000fe20001800000 */
[----:B------:R-:W-:Y:S01]  /*4640*/  FADD.FTZ R3, R26, R27 ;  /* 0x0000001b1a037221 */ /* 0x000fe20000010000 */
[----:B---3--:R-:W-:Y:S02]  /*4650*/  F2FP.F16.F32.PACK_AB R157, R35, R34 ;  /* 0x00000022239d723e */ /* 0x008fe400000000ff */
[----:B------:R-:W0:Y:S01]  /*4660*/  MUFU.EX2 R39, R39 ;  /* 0x0000002700277308 */ /* 0x000e220000000800 */
        /* <DEDUP_REMOVED lines=8> */
[----:B------:R-:W-:Y:S01]  /*46f0*/  FADD.FTZ R10, R30, R3 ;  /* 0x000000031e0a7221 */ /* 0x000fe20000010000 */
[----:B------:R-:W-:-:S02]  /*4700*/  @!P1 VIADD R3, R7, 0x28c40 ;  /* 0x00028c4007039836 */ /* 0x000fc40000000000 */
[--C-:B------:R-:W-:Y:S01]  /*4710*/  FFMA.FTZ R37, R37, UR10, -R4.reuse ;  /* 0x0000000a25257c23 */ /* 0x100fe20008010804 */
[----:B------:R-:W-:Y:S01]  /*4720*/  FFMA.FTZ R40, R40, UR10, -R4 ;  /* 0x0000000a28287c23 */ /* 0x000fe20008010804 */
[----:B------:R-:W-:Y:S01]  /*4730*/  FADD.FTZ R13, R31, R10 ;  /* 0x0000000a1f0d7221 */ /* 0x000fe20000010000 */
[--C-:B------:R-:W-:Y:S01]  /*4740*/  FFMA.FTZ R41, R41, UR10, -R4.reuse ;  /* 0x0000000a29297c23 */ /* 0x100fe20008010804 */
[----:B------:R-:W-:Y:S01]  /*4750*/  @!P1 PRMT R3, RZ, 0x654, R3 ;  /* 0x00000654ff039816 */ /* 0x000fe20000000003 */
[----:B------:R-:W3:Y:S01]  /*4760*/  MUFU.EX2 R25, R25 ;  /* 0x0000001900197308 */ /* 0x000ee20000000800 */
[----:B------:R-:W-:Y:S01]  /*4770*/  FADD.FTZ R12, R34, R13 ;  /* 0x0000000d220c7221 */ /* 0x000fe20000010000 */
[--C-:B------:R-:W-:Y:S01]  /*4780*/  FFMA.FTZ R44, R44, UR10, -R4.reuse ;  /* 0x0000000a2c2c7c23 */ /* 0x100fe20008010804 */
[----:B------:R4:W-:Y:S01]  /*4790*/  @!P1 SYNCS.ARRIVE.TRANS64.RED.A1T0 RZ, [R3+URZ], RZ ;  /* 0x000000ff03ff99a7 */ /* 0x0009e2000810043f */
[--C-:B------:R-:W-:Y:S01]  /*47a0*/  FFMA.FTZ R45, R45, UR10, -R4.reuse ;  /* 0x0000000a2d2d7c23 */ /* 0x100fe20008010804 */
[--C-:B------:R-:W-:Y:S01]  /*47b0*/  FFMA.FTZ R48, R48, UR10, -R4.reuse ;  /* 0x0000000a30307c23 */ /* 0x100fe20008010804 */
[--C-:B------:R-:W-:Y:S01]  /*47c0*/  FFMA.FTZ R49, R49, UR10, -R4.reuse ;  /* 0x0000000a31317c23 */ /* 0x100fe20008010804 */
[--C-:B------:R-:W-:Y:S01]  /*47d0*/  FFMA.FTZ R52, R52, UR10, -R4.reuse ;  /* 0x0000000a34347c23 */ /* 0x100fe20008010804 */
[----:B------:R-:W5:Y:S01]  /*47e0*/  MUFU.EX2 R28, R28 ;  /* 0x0000001c001c7308 */ /* 0x000f620000000800 */
[----:B------:R-:W-:Y:S01]  /*47f0*/  FFMA.FTZ R4, R53, UR10, -R4 ;  /* 0x0000000a35047c23 */ /* 0x000fe20008010804 */
[----:B0-----:R-:W-:-:S06]  /*4800*/  F2FP.F16.F32.PACK_AB R159, R39, R38 ;  /* 0x00000026279f723e */ /* 0x001fcc00000000ff */
        /* <DEDUP_REMOVED lines=11> */
[----:B------:R-:W-:Y:S01]  /*48c0*/  BAR.SYNC.DEFER_BLOCKING 0xf, 0x100 ;  /* 0x03c4000000007b1d */ /* 0x000fe20000010000 */
[----:B0-----:R-:W-:-:S05]  /*48d0*/  FADD.FTZ R10, R32, R3 ;  /* 0x00000003200a7221 */ /* 0x001fca0000010000 */
        /* <DEDUP_REMOVED lines=8> */
[----:B---3--:R-:W-:-:S07]  /*4960*/  FADD.FTZ R12, R42, R11 ;  /* 0x0000000b2a0c7221 */ /* 0x008fce0000010000 */
[----:B------:R-:W3:Y:S01]  /*4970*/  MUFU.EX2 R43, R43 ;  /* 0x0000002b002b7308 */ /* 0x000ee20000000800 */
[C---:B----4-:R-:W-:Y:S01]  /*4980*/  FADD.FTZ R11, R37.reuse, R10 ;  /* 0x0000000a250b7221 */ /* 0x050fe20000010000 */
[----:B------:R-:W-:-:S05]  /*4990*/  F2FP.F16.F32.PACK_AB R158, R37, R36 ;  /* 0x00000024259e723e */ /* 0x000fca00000000ff */
[----:B------:R0:W-:Y:S01]  /*49a0*/  STSM.16.M88.4 [R184], R156 ;  /* 0x0000009cb8007844 */ /* 0x0001e20000000200 */
[----:B------:R-:W4:Y:S01]  /*49b0*/  MUFU.EX2 R41, R41 ;  /* 0x0000002900297308 */ /* 0x000f220000000800 */
[----:B-----5:R-:W-:-:S07]  /*49c0*/  FADD.FTZ R10, R40, R11 ;  /* 0x0000000b280a7221 */ /* 0x020fce0000010000 */
[----:B------:R-:W5:Y:S01]  /*49d0*/  MUFU.EX2 R46, R46 ;  /* 0x0000002e002e7308 */ /* 0x000f620000000800 */
[C---:B---3--:R-:W-:Y:S01]  /*49e0*/  FADD.FTZ R13, R43.reuse, R12 ;  /* 0x0000000c2b0d7221 */ /* 0x048fe20000010000 */
[----:B------:R-:W-:-:S06]  /*49f0*/  F2FP.F16.F32.PACK_AB R161, R43, R42 ;  /* 0x0000002a2ba1723e */ /* 0x000fcc00000000ff */
[----:B------:R-:W-:Y:S01]  /*4a00*/  MUFU.EX2 R44, R44 ;  /* 0x0000002c002c7308 */ /* 0x000fe20000000800 */
[C---:B----4-:R-:W-:Y:S01]  /*4a10*/  FADD.FTZ R11, R41.reuse, R10 ;  /* 0x0000000a290b7221 */ /* 0x050fe20000010000 */
[----:B------:R-:W-:-:S06]  /*4a20*/  F2FP.F16.F32.PACK_AB R160, R41, R40 ;  /* 0x0000002829a0723e */ /* 0x000fcc00000000ff */
[----:B------:R-:W3:Y:S01]  /*4a30*/  MUFU.EX2 R47, R47 ;  /* 0x0000002f002f7308 */ /* 0x000ee20000000800 */
[----:B-----5:R-:W-:-:S07]  /*4a40*/  FADD.FTZ R10, R46, R13 ;  /* 0x0000000d2e0a7221 */ /* 0x020fce0000010000 */
        /* <DEDUP_REMOVED lines=12> */
[----:B------:R-:W-:Y:S08]  /*4b10*/  MUFU.EX2 R54, R54 ;  /* 0x0000003600367308 */ /* 0x000ff00000000800 */
[----:B------:R-:W3:Y:S01]  /*4b20*/  MUFU.EX2 R9, R9 ;  /* 0x0000000900097308 */ /* 0x000ee20000000800 */
[----:B----4-:R-:W-:-:S07]  /*4b30*/  F2FP.F16.F32.PACK_AB R164, R49, R48 ;  /* 0x0000003031a4723e */ /* 0x010fce00000000ff */
[----:B------:R-:W-:Y:S08]  /*4b40*/  MUFU.EX2 R52, R52 ;  /* 0x0000003400347308 */ /* 0x000ff00000000800 */
[----:B------:R4:W5:Y:S01]  /*4b50*/  MUFU.EX2 R3, R4 ;  /* 0x0000000400037308 */ /* 0x0009620000000800 */
[----:B---3--:R-:W-:Y:S01]  /*4b60*/  F2FP.F16.F32.PACK_AB R167, R9, R54 ;  /* 0x0000003609a7723e */ /* 0x008fe200000000ff */
[----:B----4-:R-:W-:-:S04]  /*4b70*/  FADD.FTZ R4, R44, R11 ;  /* 0x0000000b2c047221 */ /* 0x010fc80000010000 */
[----:B------:R-:W-:Y:S01]  /*4b80*/  FADD.FTZ R45, R45, R4 ;  /* 0x000000042d2d7221 */ /* 0x000fe20000010000 */
[----:B------:R-:W-:-:S03]  /*4b90*/  FADD.FTZ R4, R54, R51 ;  /* 0x0000003336047221 */ /* 0x000fc60000010000 */
[----:B------:R-:W-:Y:S01]  /*4ba0*/  FADD.FTZ R48, R48, R45 ;  /* 0x0000002d30307221 */ /* 0x000fe20000010000 */
[----:B-----5:R-:W-:Y:S01]  /*4bb0*/  F2FP.F16.F32.PACK_AB R166, R3, R52 ;  /* 0x0000003403a6723e */ /* 0x020fe200000000ff */
[----:B------:R-:W-:Y:S02]  /*4bc0*/  FADD.FTZ R4, R9, R4 ;  /* 0x0000000409047221 */ /* 0x000fe40000010000 */
[----:B------:R-:W-:Y:S02]  /*4bd0*/  FADD.FTZ R49, R49, R48 ;  /* 0x0000003031317221 */ /* 0x000fe40000010000 */
[----:B------:R0:W-:Y:S02]  /*4be0*/  STSM.16.M88.4 [R23], R164 ;  /* 0x000000a417007844 */ /* 0x0001e40000000200 */
[----:B------:R-:W-:-:S04]  /*4bf0*/  FADD.FTZ R52, R52, R49 ;  /* 0x0000003134347221 */ /* 0x000fc80000010000 */
[----:B------:R-:W-:Y:S01]  /*4c00*/  FADD.FTZ R3, R3, R52 ;  /* 0x0000003403037221 */ /* 0x000fe20000010000 */
[----:B------:R-:W-:Y:S06]  /*4c10*/  @!P0 BRA `(.L_x_7226) ;  /* 0x0000000000048947 */ /* 0x000fec0003800000 */
[----:B------:R-:W-:Y:S01]  /*4c20*/  BPT.TRAP 0x1 ;  /* 0x000000040000795c */ /* 0x000fe20000300000 */
.L_x_7226:
[----:B------:R3:W4:Y:S01]  /*4c30*/  SYNCS.PHASECHK.TRANS64.TRYWAIT P3, [R7+URZ+0x28c50], R8 ;  /* 0x028c5008070075a7 */ /* 0x000722000806017f */
[----:B------:R-:W-:Y:S05]  /*4c40*/  @!P0 BRA `(.L_x_7227) ;  /* 0x0000000000048947 */ /* 0x000fea0003800000 */
[----:B------:R-:W-:Y:S01]  /*4c50*/  BPT.TRAP 0x1 ;  /* 0x000000040000795c */ /* 0x000fe20000300000 */
.L_x_7227:
[----:B----4-:R-:W-:Y:S05]  /*4c60*/  @P3 BRA `(.L_x_7228) ;  /* 0x0000000000083947 */ /* 0x010fea0003800000 */
[----:B------:R-:W4:Y:S02]  /*4c70*/  SYNCS.PHASECHK.TRANS64.TRYWAIT P3, [R7+URZ+0x28c50], R8 ;  /* 0x028c5008070075a7 */ /* 0x000f24000806017f */
[----:B----4-:R-:W-:Y:S05]  /*4c80*/  @!P3 BRA `(.L_x_7229) ;  /* 0x000000c4006cb947 */ /* 0x010fea0003800000 */
.L_x_7228:
[----:B------:R-:W-:Y:S01]  /*4c90*/  ULEA UR11, UR36, UR48, 0xc ;  /* 0x00000030240b7291 */ /* 0x000fe2000f8e603f */
[----:B------:R-:W-:Y:S01]  /*4ca0*/  WARPGROUP.ARRIVE ;  /* 0x00000000000079c5 */ /* 0x000fe20000000000 */
[----:B------:R-:W-:Y:S01]  /*4cb0*/  UMOV UR7, 0x40000040 ;  /* 0x4000004000077882 */ /* 0x000fe20000000000 */
[----:B------:R-:W-:Y:S01]  /*4cc0*/  @UP0 ULDC UR18, c[0x0][0x450] ;  /* 0x0001140000120ab9 */ /* 0x000fe20000000800 */
[----:B------:R-:W-:Y:S01]  /*4cd0*/  UIMAD UR14, UR49, UR14, -UR15 ;  /* 0x0000000e310e72a4 */ /* 0x000fe2000f8e0a0f */
[----:B-1234-:R-:W-:Y:S01]  /*4ce0*/  @!P1 VIADD R7, R7, 0x28c60 ;  /* 0x00028c6007079836 */ /* 0x01efe20000000000 */
[----:B------:R-:W-:Y:S01]  /*4cf0*/  UIADD3 UR21, UR50, -0x2, URZ ;  /* 0xfffffffe32157890 */ /* 0x000fe2000fffe03f */
        /* <DEDUP_REMOVED lines=25> */
[----:B------:R-:W-:-:S04]  /*4e90*/  UIADD3 UR14, UR14, UR11, URZ ;  /* 0x0000000b0e0e7290 */ /* 0x000fc8000fffe03f */
[----:B------:R-:W-:-:S04]  /*4ea0*/  USHF.R.S32.HI UR6, URZ, 0x1f, UR14 ;  /* 0x0000001f3f067899 */ /* 0x000fc8000801140e */
[----:B------:R-:W-:-:S04]  /*4eb0*/  ULEA.HI UR6, UR6, UR14, URZ, 0x6 ;  /* 0x0000000e06067291 */ /* 0x000fc8000f8f303f */
[----:B------:R-:W-:-:S04]  /*4ec0*/  USHF.R.S32.HI UR6, URZ, 0x6, UR6 ;  /* 0x000000063f067899 */ /* 0x000fc80008011406 */
[----:B------:R-:W-:-:S04]  /*4ed0*/  UISETP.LT.AND UP1, UPT, URZ, UR6, UPT ;  /* 0x000000063f00728c */ /* 0x000fc8000bf21270 */
[----:B------:R-:W-:-:S04]  /*4ee0*/  USEL UR20, URZ, UR6, !UP1 ;  /* 0x000000063f147287 */ /* 0x000fc8000c800000 */
[----:B------:R-:W-:-:S06]  /*4ef0*/  UISETP.GE.AND UP1, UPT, UR21, UR20, UPT ;  /* 0x000000141500728c */ /* 0x000fcc000bf26270 */
[----:B------:R-:W-:Y:S01]  /*4f00*/  PLOP3.LUT P3, PT, PT, PT, UP1, 0x80, 0x0 ;  /* 0x000000000000781c */ /* 0x000fe20003f6f018 */
        /* <DEDUP_REMOVED lines=12> */
[----:B------:R-:W-:Y:S01]  /*4fd0*/  UMOV UR23, UR36 ;  /* 0x0000002400177c82 */ /* 0x000fe20008000000 */
[----:B------:R-:W-:Y:S01]  /*4fe0*/  IMAD.MOV.U32 R9, RZ, RZ, R5 ;  /* 0x000000ffff097224 */ /* 0x000fe200078e0005 */
[----:B------:R-:W-:Y:S01]  /*4ff0*/  ULDC UR24, c[0x0][0x288] ;  /* 0x0000a20000187ab9 */ /* 0x000fe20000000800 */
[----:B------:R-:W-:-:S05]  /*5000*/  ULDC UR22, c[0x0][0x988] ;  /* 0x0002620000167ab9 */ /* 0x000fca0000000800 */
.L_x_7239:
[----:B------:R-:W-:-:S04]  /*5010*/  UIADD3 UR36, UR23, 0x1, URZ ;  /* 0x0000000117247890 */ /* 0x000fc8000fffe03f */
[----:B------:R-:W-:-:S04]  /*5020*/  UISETP.NE.AND UP1, UPT, UR36, 0x2, UPT ;  /* 0x000000022400788c */ /* 0x000fc8000bf25270 */
[----:B------:R-:W-:Y:S02]  /*5030*/  USEL UR6, URZ, 0x1, UP1 ;  /* 0x000000013f067887 */ /* 0x000fe40008800000 */
[----:B------:R-:W-:Y:S02]  /*5040*/  USEL UR36, UR36, URZ, UP1 ;  /* 0x0000003f24247287 */ /* 0x000fe40008800000 */
[----:B------:R-:W-:Y:S01]  /*5050*/  ULOP3.LUT UR37, UR37, UR6, URZ, 0x3c, !UPT ;  /* 0x0000000625257292 */ /* 0x000fe2000f8e3c3f */
[----:B--23--:R-:W-:Y:S11]  /*5060*/  @!P0 BRA `(.L_x_7231) ;  /* 0x0000000000048947 */ /* 0x00cff60003800000 */
[----:B------:R-:W-:Y:S01]  /*5070*/  BPT.TRAP 0x1 ;  /* 0x000000040000795c */ /* 0x000fe20000300000 */
.L_x_7231:
[----:B------:R-:W-:Y:S01]  /*5080*/  ULEA UR25, UR36, UR43, 0x3 ;  /* 0x0000002b24197291 */ /* 0x000fe2000f8e183f */
[----:B-1----:R-:W-:-:S05]  /*5090*/  IMAD.U32 R7, RZ, RZ, UR37 ;  /* 0x00000025ff077e24 */ /* 0x002fca000f8e00ff */
[----:B------:R-:W-:-:S04]  /*50a0*/  SHF.L.U32 R7, R7, 0x1f, RZ ;  /* 0x0000001f07077819 */ /* 0x000fc800000006ff */
[----:B------:R1:W2:Y:S01]  /*50b0*/  SYNCS.PHASECHK.TRANS64.TRYWAIT P3, [UR25+0x28c30], R7 ;  /* 0x028c3007ff0075a7 */ /* 0x0002a20008060159 */
[----:B------:R-:W-:Y:S05]  /*50c0*/  @!P0 BRA `(.L_x_7232) ;  /* 0x0000000000048947 */ /* 0x000fea0003800000 */
[----:B------:R-:W-:Y:S01]  /*50d0*/  BPT.TRAP 0x1 ;  /* 0x000000040000795c */ /* 0x000fe20000300000 */
.L_x_7232:
[----:B--2---:R-:W-:Y:S05]  /*50e0*/  @P3 BRA `(.L_x_7233) ;  /* 0x0000000000083947 */ /* 0x004fea0003800000 */
[----:B------:R-:W2:Y:S02]  /*50f0*/  SYNCS.PHASECHK.TRANS64.TRYWAIT P3, [UR25+0x28c30], R7 ;  /* 0x028c3007ff0075a7 */ /* 0x000ea40008060159 */
[----:B--2---:R-:W-:Y:S05]  /*5100*/  @!P3 BRA `(.L_x_7234) ;  /* 0x000000c00060b947 */ /* 0x004fea0003800000 */
.L_x_7233:
[----:B------:R-:W-:Y:S01]  /*5110*/  R2UR UR18, R0 ;  /* 0x00000000001272ca */ /* 0x000fe200000e0000 */
[----:B0-----:R-:W-:Y:S01]  /*5120*/  WARPGROUP.ARRIVE ;  /* 0x00000000000079c5 */ /* 0x001fe20000000000 */
[----:B------:R-:W-:Y:S01]  /*5130*/  UMOV UR19, 0x40000040 ;  /* 0x4000004000137882 */ /* 0x000fe20000000000 */
[----:B------:R-:W-:Y:S01]  /*5140*/  UMOV UR7, 0x40000040 ;  /* 0x4000004000077882 */ /* 0x000fe20000000000 */
[----:B------:R-:W-:Y:S01]  /*5150*/  UMOV UR11, 0x40000040 ;  /* 0x40000040000b7882 */ /* 0x000fe20000000000 */
[----:B------:R-:W-:Y:S01]  /*5160*/  UMOV UR15, 0x40000040 ;  /* 0x40000040000f7882 */ /* 0x000fe20000000000 */
[----:B------:R-:W-:Y:S01]  /*5170*/  VIADD R5, R185, UR41 ;  /* 0x00000029b9057c36 */ /* 0x000fe20008000000 */
[----:B------:R-:W0:Y:S06]  /*5180*/  LDC R13, c[0x0][0x2f0] ;  /* 0x0000bc00ff0d7b82 */ /* 0x000e2c0000000800 */
        /* <DEDUP_REMOVED lines=9> */
[----:B--2---:R-:W-:Y:S01]  /*5220*/  @P2 IMAD.HI.U32 R6, R5, UR6, RZ ;  /* 0x0000000605062c27 */ /* 0x004fe2000f8e00ff */
[----:B------:R-:W-:-:S04]  /*5230*/  @UP0 ULDC UR6, c[0x0][0x450] ;  /* 0x0001140000060ab9 */ /* 0x000fc80000000800 */
[----:B------:R-:W-:Y:S01]  /*5240*/  @P2 SHF.R.U32.HI R5, RZ, UR6, R6 ;  /* 0x00000006ff052c19 */ /* 0x000fe20008011606 */
[----:B------:R-:W-:Y:S02]  /*5250*/  UMOV UR6, 0xffffffc0 ;  /* 0xffffffc000067882 */ /* 0x000fe40000000000 */
[----:B------:R-:W-:Y:S02]  /*5260*/  UIMAD UR6, UR21, UR6, 0x1 ;  /* 0x00000001150674a4 */ /* 0x000fe4000f8e0206 */
[----:B------:R-:W2:Y:S04]  /*5270*/  SHFL.IDX PT, R11, R5, RZ, 0x1c1f ;  /* 0x001c1fff050b7589 */ /* 0x000ea800000e0000 */
[----:B------:R-:W-:Y:S01]  /*5280*/  IADD3 R6, -R2, UR6, RZ ;  /* 0x0000000602067c10 */ /* 0x000fe2000fffe1ff */
[----:B------:R-:W3:Y:S04]  /*5290*/  SHFL.IDX PT, R5, R5, 0x1, 0x1c1f ;  /* 0x003c1f0005057f89 */ /* 0x000ee800000e0000 */
[----:B0-----:R-:W-:-:S05]  /*52a0*/  IMAD R6, R13, UR49, R6 ;  /* 0x000000310d067c24 */ /* 0x001fca000f8e0206 */
[----:B--2---:R-:W-:-:S04]  /*52b0*/  IADD3 R11, R11, -UR24, R6 ;  /* 0x800000180b0b7c10 */ /* 0x004fc8000fffe006 */
[C---:B------:R-:W-:Y:S02]  /*52c0*/  ISETP.GT.AND P3, PT, R11.reuse, RZ, PT ;  /* 0x000000ff0b00720c */ /* 0x040fe40003f64270 */
[----:B------:R-:W-:Y:S02]  /*52d0*/  ISETP.GT.AND P4, PT, R11, 0x1, PT ;  /* 0x000000010b00780c */ /* 0x000fe40003f84270 */
[----:B---3--:R-:W-:-:S04]  /*52e0*/  IADD3 R6, R5, -UR24, R6 ;  /* 0x8000001805067c10 */ /* 0x008fc8000fffe006 */
[----:B------:R-:W-:Y:S01]  /*52f0*/  ISETP.GT.AND P5, PT, R6, 0x28, PT ;  /* 0x000000280600780c */ /* 0x000fe20003fa4270 */
        /* <DEDUP_REMOVED lines=8> */
[----:B------:R-:W-:Y:S02]  /*5380*/  FSEL R152, R152, -INF , P3 ;  /* 0xff80000098987808 */ /* 0x000fe40001800000 */
[----:B------:R-:W-:Y:S02]  /*5390*/  ISETP.GT.AND P3, PT, R11, 0x8, PT ;  /* 0x000000080b00780c */ /* 0x000fe40003f64270 */
        /* <DEDUP_REMOVED lines=41> */
[----:B------:R-:W-:Y:S02]  /*5630*/  FSEL R181, R181, -INF , P4 ;  /* 0xff800000b5b57808 */ /* 0x000fe40002000000 */
[----:B------:R-:W-:Y:S02]  /*5640*/  FMNMX.FTZ R10, R180, R11, !PT ;  /* 0x0000000bb40a7209 */ /* 0x000fe40007810000 */
[----:B------:R-:W-:-:S02]  /*5650*/  ISETP.GT.AND P3, PT, R6, RZ, PT ;  /* 0x000000ff0600720c */ /* 0x000fc40003f64270 */
[----:B------:R-:W-:Y:S02]  /*5660*/  FMNMX.FTZ R12, R181, R10, !PT ;  /* 0x0000000ab50c7209 */ /* 0x000fe40007810000 */
[----:B------:R-:W-:Y:S02]  /*5670*/  ISETP.GT.AND P4, PT, R6, 0x1, PT ;  /* 0x000000010600780c */ /* 0x000fe40003f84270 */
[----:B------:R-:W-:Y:S01]  /*5680*/  FSEL R174, R174, -INF , P5 ;  /* 0xff800000aeae7808 */ /* 0x000fe20002800000 */
[----:B------:R-:W0:Y:S01]  /*5690*/  SHFL.BFLY PT, R11, R12, 0x2, 0x1f ;  /* 0x0c401f000c0b7f89 */ /* 0x000e2200000e0000 */
[----:B------:R-:W-:Y:S02]  /*56a0*/  FSEL R155, R155, -INF , P4 ;  /* 0xff8000009b9b7808 */ /* 0x000fe40002000000 */
[C---:B------:R-:W-:Y:S02]  /*56b0*/  ISETP.GT.AND P4, PT, R6.reuse, 0x9, PT ;  /* 0x000000090600780c */ /* 0x040fe40003f84270 */
[----:B------:R-:W-:-:S02]  /*56c0*/  ISETP.GT.AND P5, PT, R6, 0x30, PT ;  /* 0x000000300600780c */ /* 0x000fc40003fa4270 */
[----:B------:R-:W-:Y:S02]  /*56d0*/  FSEL R159, R159, -INF , P4 ;  /* 0xff8000009f9f7808 */ /* 0x000fe40002000000 */
[----:B------:R-:W-:Y:S02]  /*56e0*/  ISETP.GT.AND P4, PT, R6, 0x11, PT ;  /* 0x000000110600780c */ /* 0x000fe40003f84270 */
[----:B------:R-:W-:Y:S02]  /*56f0*/  FSEL R178, R178, -INF , P5 ;  /* 0xff800000b2b27808 */ /* 0x000fe40002800000 */
[----:B------:R-:W-:Y:S02]  /*5700*/  FSEL R163, R163, -INF , P4 ;  /* 0xff800000a3a37808 */ /* 0x000fe40002000000 */
[C---:B------:R-:W-:Y:S02]  /*5710*/  ISETP.GT.AND P4, PT, R6.reuse, 0x19, PT ;  /* 0x000000190600780c */ /* 0x040fe40003f84270 */
[----:B------:R-:W-:-:S02]  /*5720*/  ISETP.GT.AND P5, PT, R6, 0x38, PT ;  /* 0x000000380600780c */ /* 0x000fc40003fa4270 */
[----:B------:R-:W-:Y:S02]  /*5730*/  FSEL R167, R167, -INF , P4 ;  /* 0xff800000a7a77808 */ /* 0x000fe40002000000 */
[----:B------:R-:W-:Y:S02]  /*5740*/  ISETP.GT.AND P4, PT, R6, 0x21, PT ;  /* 0x000000210600780c */ /* 0x000fe40003f84270 */
[----:B------:R-:W-:Y:S02]  /*5750*/  FSEL R182, R182, -INF , P5 ;  /* 0xff800000b6b67808 */ /* 0x000fe40002800000 */
[----:B0-----:R-:W-:Y:S02]  /*5760*/  FMNMX.FTZ R14, R12, R11, !PT ;  /* 0x0000000b0c0e7209 */ /* 0x001fe40007810000 */
[----:B------:R-:W-:Y:S02]  /*5770*/  FSEL R11, R154, -INF , P3 ;  /* 0xff8000009a0b7808 */ /* 0x000fe40001800000 */
[----:B------:R-:W-:Y:S01]  /*5780*/  ISETP.GT.AND P3, PT, R6, 0x8, PT ;  /* 0x000000080600780c */ /* 0x000fe20003f64270 */
[----:B------:R-:W0:Y:S01]  /*5790*/  SHFL.BFLY PT, R15, R14, 0x1, 0x1f ;  /* 0x0c201f000e0f7f89 */ /* 0x000e2200000e0000 */
[----:B------:R-:W-:-:S02]  /*57a0*/  FMNMX.FTZ R10, R11, R8, !PT ;  /* 0x000000080b0a7209 */ /* 0x000fc40007810000 */
[----:B------:R-:W-:Y:S02]  /*57b0*/  FSEL R158, R158, -INF , P3 ;  /* 0xff8000009e9e7808 */ /* 0x000fe40001800000 */
[----:B------:R-:W-:Y:S02]  /*57c0*/  FMNMX.FTZ R5, R155, R10, !PT ;  /* 0x0000000a9b057209 */ /* 0x000fe40007810000 */
[----:B------:R-:W-:Y:S02]  /*57d0*/  ISETP.GT.AND P3, PT, R6, 0x10, PT ;  /* 0x000000100600780c */ /* 0x000fe40003f64270 */
[----:B------:R-:W-:Y:S02]  /*57e0*/  FMNMX.FTZ R10, R158, R5, !PT ;  /* 0x000000059e0a7209 */ /* 0x000fe40007810000 */
[----:B------:R-:W-:Y:S02]  /*57f0*/  FSEL R162, R162, -INF , P3 ;  /* 0xff800000a2a27808 */ /* 0x000fe40001800000 */
[----:B------:R-:W-:-:S02]  /*5800*/  FMNMX.FTZ R5, R159, R10, !PT ;  /* 0x0000000a9f057209 */ /* 0x000fc40007810000 */
[----:B------:R-:W-:Y:S02]  /*5810*/  ISETP.GT.AND P3, PT, R6, 0x18, PT ;  /* 0x000000180600780c */ /* 0x000fe40003f64270 */
[----:B------:R-:W-:Y:S02]  /*5820*/  FMNMX.FTZ R10, R162, R5, !PT ;  /* 0x00000005a20a7209 */ /* 0x000fe40007810000 */
[----:B------:R-:W-:Y:S02]  /*5830*/  FSEL R166, R166, -INF , P3 ;  /* 0xff800000a6a67808 */ /* 0x000fe40001800000 */
[----:B------:R-:W-:Y:S02]  /*5840*/  FMNMX.FTZ R13, R163, R10, !PT ;  /* 0x0000000aa30d7209 */ /* 0x000fe40007810000 */
[----:B------:R-:W-:Y:S02]  /*5850*/  ISETP.GT.AND P3, PT, R6, 0x20, PT ;  /* 0x000000200600780c */ /* 0x000fe40003f64270 */
[----:B------:R-:W-:-:S02]  /*5860*/  FMNMX.FTZ R10, R166, R13, !PT ;  /* 0x0000000da60a7209 */ /* 0x000fc40007810000 */
[----:B------:R-:W-:Y:S02]  /*5870*/  FSEL R170, R170, -INF , P3 ;  /* 0xff800000aaaa7808 */ /* 0x000fe40001800000 */
[----:B------:R-:W-:Y:S02]  /*5880*/  FMNMX.FTZ R13, R167, R10, !PT ;  /* 0x0000000aa70d7209 */ /* 0x000fe40007810000 */
[----:B------:R-:W-:Y:S02]  /*5890*/  FSEL R171, R171, -INF , P4 ;  /* 0xff800000abab7808 */ /* 0x000fe40002000000 */
[----:B------:R-:W-:Y:S02]  /*58a0*/  FMNMX.FTZ R10, R170, R13, !PT ;  /* 0x0000000daa0a7209 */ /* 0x000fe40007810000 */
[----:B------:R-:W-:Y:S02]  /*58b0*/  ISETP.GT.AND P3, PT, R6, 0x29, PT ;  /* 0x000000290600780c */ /* 0x000fe40003f64270 */
[----:B------:R-:W-:-:S02]  /*58c0*/  FMNMX.FTZ R13, R171, R10, !PT ;  /* 0x0000000aab0d7209 */ /* 0x000fc40007810000 */
[----:B------:R-:W-:Y:S02]  /*58d0*/  FSEL R175, R175, -INF , P3 ;  /* 0xff800000afaf7808 */ /* 0x000fe40001800000 */
[----:B------:R-:W-:Y:S02]  /*58e0*/  FMNMX.FTZ R10, R174, R13, !PT ;  /* 0x0000000dae0a7209 */ /* 0x000fe40007810000 */
[----:B------:R-:W-:Y:S02]  /*58f0*/  ISETP.GT.AND P3, PT, R6, 0x31, PT ;  /* 0x000000310600780c */ /* 0x000fe40003f64270 */
[----:B------:R-:W-:Y:S02]  /*5900*/  FMNMX.FTZ R13, R175, R10, !PT ;  /* 0x0000000aaf0d7209 */ /* 0x000fe40007810000 */
[----:B------:R-:W-:Y:S02]  /*5910*/  FSEL R179, R179, -INF , P3 ;  /* 0xff800000b3b37808 */ /* 0x000fe40001800000 */
[----:B------:R-:W-:-:S02]  /*5920*/  FMNMX.FTZ R10, R178, R13, !PT ;  /* 0x0000000db20a7209 */ /* 0x000fc40007810000 */
[----:B0-----:R-:W-:Y:S02]  /*5930*/  FMNMX.FTZ R5, R14, R15, !PT ;  /* 0x0000000f0e057209 */ /* 0x001fe40007810000 */
[----:B------:R-:W-:Y:S02]  /*5940*/  ISETP.GT.AND P3, PT, R6, 0x39, PT ;  /* 0x000000390600780c */ /* 0x000fe40003f64270 */
[----:B------:R-:W-:Y:S01]  /*5950*/  FMNMX.FTZ R15, R179, R10, !PT ;  /* 0x0000000ab30f7209 */ /* 0x000fe20007810000 */
[C---:B------:R-:W-:Y:S01]  /*5960*/  FMUL.FTZ R20, R5.reuse, UR10 ;  /* 0x0000000a05147c20 */ /* 0x040fe20008410000 */
[----:B------:R-:W-:Y:S02]  /*5970*/  FSETP.NEU.FTZ.AND P4, PT, R5, -INF , PT ;  /* 0xff8000000500780b */ /* 0x000fe40003f9d000 */
[----:B------:R-:W-:Y:S02]  /*5980*/  FSEL R183, R183, -INF , P3 ;  /* 0xff800000b7b77808 */ /* 0x000fe40001800000 */
[----:B------:R-:W-:-:S02]  /*5990*/  FMNMX.FTZ R6, R182, R15, !PT ;  /* 0x0000000fb6067209 */ /* 0x000fc40007810000 */
        /* <DEDUP_REMOVED lines=19> */
[----:B------:R-:W-:Y:S01]  /*5ad0*/  FSEL R172, R5, RZ, P4 ;  /* 0x000000ff05ac7208 */ /* 0x000fe20002000000 */
[----:B------:R-:W-:Y:S04]  /*5ae0*/  MUFU.EX2 R152, R152 ;  /* 0x0000009800987308 */ /* 0x000fe80000000800 */
[----:B------:R-:W-:Y:S01]  /*5af0*/  FADD.FTZ R172, -R172, R9 ;  /* 0x00000009acac7221 */ /* 0x000fe20000010100 */
[----:B0-----:R-:W-:-:S03]  /*5b00*/  FMNMX.FTZ R153, R6, R153, !PT ;  /* 0x0000009906997209 */ /* 0x001fc60007810000 */
[----:B------:R-:W-:Y:S01]  /*5b10*/  FMUL.FTZ R9, R172, UR10 ;  /* 0x0000000aac097c20 */ /* 0x000fe20008410000 */
[----:B------:R-:W-:Y:S01]  /*5b20*/  MUFU.EX2 R13, R13 ;  /* 0x0000000d000d7308 */ /* 0x000fe20000000800 */
[----:B------:R-:W0:Y:S07]  /*5b30*/  SHFL.BFLY PT, R6, R153, 0x1, 0x1f ;  /* 0x0c201f0099067f89 */ /* 0x000e2e00000e0000 */
[----:B------:R-:W2:Y:S08]  /*5b40*/  MUFU.EX2 R9, R9 ;  /* 0x0000000900097308 */ /* 0x000eb00000000800 */
[----:B------:R-:W-:Y:S08]  /*5b50*/  MUFU.EX2 R154, R154 ;  /* 0x0000009a009a7308 */ /* 0x000ff00000000800 */
[----:B------:R-:W-:Y:S01]  /*5b60*/  MUFU.EX2 R21, R21 ;  /* 0x0000001500157308 */ /* 0x000fe20000000800 */
[----:B--2---:R-:W-:Y:S01]  /*5b70*/  FFMA.FTZ R176, R9, R3, R152 ;  /* 0x0000000309b07223 */ /* 0x004fe20000010098 */
[----:B------:R-:W-:Y:S01]  /*5b80*/  F2FP.F16.F32.PACK_AB R152, R13, R152 ;  /* 0x000000980d98723e */ /* 0x000fe200000000ff */
[-C--:B------:R-:W-:Y:S01]  /*5b90*/  FMUL.FTZ R24, R24, R9.reuse ;  /* 0x0000000918187220 */ /* 0x080fe20000410000 */
[----:B0-----:R-:W-:Y:S01]  /*5ba0*/  FMNMX.FTZ R6, R153, R6, !PT ;  /* 0x0000000699067209 */ /* 0x001fe20007810000 */
[-C--:B------:R-:W-:Y:S01]  /*5bb0*/  FMUL.FTZ R25, R25, R9.reuse ;  /* 0x0000000919197220 */ /* 0x080fe20000410000 */
[-C--:B------:R-:W-:Y:S01]  /*5bc0*/  FMUL.FTZ R28, R28, R9.reuse ;  /* 0x000000091c1c7220 */ /* 0x080fe20000410000 */
[-C--:B------:R-:W-:Y:S01]  /*5bd0*/  FMUL.FTZ R29, R29, R9.reuse ;  /* 0x000000091d1d7220 */ /* 0x080fe20000410000 */
[C---:B------:R-:W-:Y:S01]  /*5be0*/  FSETP.NEU.FTZ.AND P3, PT, R6.reuse, -INF , PT ;  /* 0xff8000000600780b */ /* 0x040fe20003f7d000 */
[----:B------:R-:W-:Y:S01]  /*5bf0*/  FMUL.FTZ R153, R6, UR10 ;  /* 0x0000000a06997c20 */ /* 0x000fe20008410000 */
[----:B------:R-:W-:Y:S01]  /*5c00*/  MUFU.EX2 R156, R156 ;  /* 0x0000009c009c7308 */ /* 0x000fe20000000800 */
[-C--:B------:R-:W-:Y:S01]  /*5c10*/  FMUL.FTZ R32, R32, R9.reuse ;  /* 0x0000000920207220 */ /* 0x080fe20000410000 */
[-C--:B------:R-:W-:Y:S01]  /*5c20*/  FMUL.FTZ R33, R33, R9.reuse ;  /* 0x0000000921217220 */ /* 0x080fe20000410000 */
[-C--:B------:R-:W-:Y:S01]  /*5c30*/  FMUL.FTZ R36, R36, R9.reuse ;  /* 0x0000000924247220 */ /* 0x080fe20000410000 */
[----:B------:R-:W-:Y:S01]  /*5c40*/  FSEL R20, R153, RZ, P3 ;  /* 0x000000ff99147208 */ /* 0x000fe20001800000 */
[-C--:B------:R-:W-:Y:S01]  /*5c50*/  FMUL.FTZ R37, R37, R9.reuse ;  /* 0x0000000925257220 */ /* 0x080fe20000410000 */
[-C--:B------:R-:W-:Y:S01]  /*5c60*/  FMUL.FTZ R40, R40, R9.reuse ;  /* 0x0000000928287220 */ /* 0x080fe20000410000 */
[----:B------:R-:W-:Y:S01]  /*5c70*/  FMUL.FTZ R41, R41, R9 ;  /* 0x0000000929297220 */ /* 0x000fe20000410000 */
[----:B------:R-:W-:Y:S01]  /*5c80*/  MUFU.EX2 R157, R157 ;  /* 0x0000009d009d7308 */ /* 0x000fe20000000800 */
[--C-:B------:R-:W-:Y:S01]  /*5c90*/  FFMA.FTZ R153, R11, UR10, -R20.reuse ;  /* 0x0000000a0b997c23 */ /* 0x100fe20008010814 */
[--C-:B------:R-:W-:Y:S01]  /*5ca0*/  FFMA.FTZ R11, R162, UR10, -R20.reuse ;  /* 0x0000000aa20b7c23 */ /* 0x100fe20008010814 */
[--C-:B------:R-:W-:Y:S01]  /*5cb0*/  FFMA.FTZ R162, R163, UR10, -R20.reuse ;  /* 0x0000000aa3a27c23 */ /* 0x100fe20008010814 */
[----:B------:R-:W-:Y:S01]  /*5cc0*/  FSEL R163, R6, RZ, P3 ;  /* 0x000000ff06a37208 */ /* 0x000fe20001800000 */
[--C-:B------:R-:W-:Y:S01]  /*5cd0*/  FFMA.FTZ R168, R155, UR10, -R20.reuse ;  /* 0x0000000a9ba87c23 */ /* 0x100fe20008010814 */
[--C-:B------:R-:W-:Y:S01]  /*5ce0*/  FFMA.FTZ R155, R158, UR10, -R20.reuse ;  /* 0x0000000a9e9b7c23 */ /* 0x100fe20008010814 */
[--C-:B------:R-:W-:Y:S01]  /*5cf0*/  FFMA.FTZ R158, R159, UR10, -R20.reuse ;  /* 0x0000000a9f9e7c23 */ /* 0x100fe20008010814 */
[----:B------:R-:W-:Y:S01]  /*5d00*/  FFMA.FTZ R159, R166, UR10, -R20 ;  /* 0x0000000aa69f7c23 */ /* 0x000fe20008010814 */
[----:B------:R-:W-:Y:S01]  /*5d10*/  FADD.FTZ R163, -R163, R8 ;  /* 0x00000008a3a37221 */ /* 0x000fe20000010100 */
[----:B------:R-:W-:Y:S01]  /*5d20*/  MUFU.EX2 R153, R153 ;  /* 0x0000009900997308 */ /* 0x000fe20000000800 */
[----:B------:R-:W-:Y:S01]  /*5d30*/  FFMA.FTZ R166, R167, UR10, -R20 ;  /* 0x0000000aa7a67c23 */ /* 0x000fe20008010814 */
[----:B------:R-:W-:-:S02]  /*5d40*/  IMAD.MOV R167, RZ, RZ, -R18 ;  /* 0x000000ffffa77224 */ /* 0x000fc400078e0a12 */
[----:B------:R-:W-:Y:S01]  /*5d50*/  FMUL.FTZ R8, R163, UR10 ;  /* 0x0000000aa3087c20 */ /* 0x000fe20008410000 */
[--C-:B------:R-:W-:Y:S01]  /*5d60*/  FFMA.FTZ R163, R170, UR10, -R20.reuse ;  /* 0x0000000aaaa37c23 */ /* 0x100fe20008010814 */
[----:B------:R-:W-:Y:S02]  /*5d70*/  IMAD.U32 R170, RZ, RZ, UR25 ;  /* 0x00000019ffaa7e24 */ /* 0x000fe4000f8e00ff */
[--C-:B------:R-:W-:Y:S01]  /*5d80*/  FFMA.FTZ R172, R171, UR10, -R20.reuse ;  /* 0x0000000aabac7c23 */ /* 0x100fe20008010814 */
[----:B------:R-:W-:Y:S01]  /*5d90*/  ISETP.NE.AND P3, PT, R2, R167, PT ;  /* 0x000000a70200720c */ /* 0x000fe20003f65270 */
[----:B------:R-:W-:Y:S01]  /*5da0*/  MUFU.EX2 R168, R168 ;  /* 0x000000a800a87308 */ /* 0x000fe20000000800 */
[----:B------:R-:W-:Y:S02]  /*5db0*/  @!P1 VIADD R167, R170, 0x28c40 ;  /* 0x00028c40aaa79836 */ /* 0x000fe40000000000 */
[----:B------:R-:W-:Y:S01]  /*5dc0*/  FFMA.FTZ R3, R174, UR10, -R20 ;  /* 0x0000000aae037c23 */ /* 0x000fe20008010814 */
[----:B------:R-:W-:-:S02]  /*5dd0*/  IMAD.U32 R171, RZ, RZ, UR23 ;  /* 0x00000017ffab7e24 */ /* 0x000fc4000f8e00ff */
[--C-:B------:R-:W-:Y:S01]  /*5de0*/  FFMA.FTZ R178, R178, UR10, -R20.reuse ;  /* 0x0000000ab2b27c23 */ /* 0x100fe20008010814 */
[--C-:B------:R-:W-:Y:S01]  /*5df0*/  FFMA.FTZ R179, R179, UR10, -R20.reuse ;  /* 0x0000000ab3b37c23 */ /* 0x100fe20008010814 */
[----:B------:R-:W-:Y:S01]  /*5e00*/  @!P1 PRMT R167, RZ, 0x654, R167 ;  /* 0x00000654ffa79816 */ /* 0x000fe200000000a7 */
[----:B------:R-:W-:Y:S01]  /*5e10*/  FFMA.FTZ R182, R182, UR10, -R20 ;  /* 0x0000000ab6b67c23 */ /* 0x000fe20008010814 */
[----:B------:R-:W0:Y:S01]  /*5e20*/  MUFU.EX2 R8, R8 ;  /* 0x0000000800087308 */ /* 0x000e220000000800 */
[-C--:B------:R-:W-:Y:S01]  /*5e30*/  FMUL.FTZ R44, R44, R9.reuse ;  /* 0x000000092c2c7220 */ /* 0x080fe20000410000 */
[----:B------:R0:W-:Y:S01]  /*5e40*/  @!P1 SYNCS.ARRIVE.TRANS64.RED.A1T0 RZ, [R167+URZ], RZ ;  /* 0x000000ffa7ff99a7 */ /* 0x0001e2000810043f */
        /* <DEDUP_REMOVED lines=14> */
[----:B0-----:R-:W-:Y:S01]  /*5f30*/  FFMA.FTZ R167, R8, R4, R153 ;  /* 0x0000000408a77223 */ /* 0x001fe20000010099 */
[----:B------:R-:W-:-:S02]  /*5f40*/  @!P3 IMAD R4, R171, 0x40, R16 ;  /* 0x00000040ab04b824 */ /* 0x000fc400078e0210 */
[----:B------:R-:W-:Y:S01]  /*5f50*/  FADD.FTZ R171, R13, R176 ;  /* 0x000000b00dab7221 */ /* 0x000fe20000010000 */
[C---:B------:R-:W-:Y:S01]  /*5f60*/  F2FP.F16.F32.PACK_AB R153, R168.reuse, R153 ;  /* 0x00000099a899723e */ /* 0x040fe200000000ff */
[----:B------:R-:W-:Y:S01]  /*5f70*/  FADD.FTZ R174, R168, R167 ;  /* 0x000000a7a8ae7221 */ /* 0x000fe20000010000 */
[----:B------:R-:W-:Y:S01]  /*5f80*/  FMUL.FTZ R69, R69, R9 ;  /* 0x0000000945457220 */ /* 0x000fe20000410000 */
[----:B------:R-:W-:Y:S01]  /*5f90*/  FADD.FTZ R176, R154, R171 ;  /* 0x000000ab9ab07221 */ /* 0x000fe20000010000 */
[----:B------:R-:W0:Y:S01]  /*5fa0*/  MUFU.EX2 R11, R11 ;  /* 0x0000000b000b7308 */ /* 0x000e220000000800 */
[----:B--2---:R-:W-:Y:S01]  /*5fb0*/  FADD.FTZ R171, R155, R174 ;  /* 0x000000ae9bab7221 */ /* 0x004fe20000010000 */
[----:B------:R-:W-:Y:S01]  /*5fc0*/  @!P3 LEA R167, R4, UR43, 0x2 ;  /* 0x0000002b04a7bc11 */ /* 0x000fe2000f8e10ff */
[----:B------:R-:W-:Y:S01]  /*5fd0*/  FFMA.FTZ R4, R175, UR10, -R20 ;  /* 0x0000000aaf047c23 */ /* 0x000fe20008010814 */
[----:B------:R-:W-:Y:S01]  /*5fe0*/  FADD.FTZ R175, R21, R176 ;  /* 0x000000b015af7221 */ /* 0x000fe20000010000 */
[----:B------:R-:W-:Y:S01]  /*5ff0*/  FFMA.FTZ R20, R183, UR10, -R20 ;  /* 0x0000000ab7147c23 */ /* 0x000fe20008010814 */
[----:B------:R-:W-:Y:S01]  /*6000*/  F2FP.F16.F32.PACK_AB R154, R21, R154 ;  /* 0x0000009a159a723e */ /* 0x000fe200000000ff */
[----:B------:R-:W-:Y:S01]  /*6010*/  @!P3 STS [R167+0x28800], R9 ;  /* 0x02880009a700b388 */ /* 0x000fe20000000800 */
[----:B------:R-:W2:Y:S01]  /*6020*/  MUFU.EX2 R162, R162 ;  /* 0x000000a200a27308 */ /* 0x000ea20000000800 */
[----:B---3--:R-:W-:Y:S01]  /*6030*/  FADD.FTZ R174, R158, R171 ;  /* 0x000000ab9eae7221 */ /* 0x008fe20000010000 */
[----:B------:R-:W-:Y:S01]  /*6040*/  FADD.FTZ R176, R156, R175 ;  /* 0x000000af9cb07221 */ /* 0x000fe20000010000 */
[----:B------:R3:W-:Y:S01]  /*6050*/  @!P3 STS [R167+0x28820], R8 ;  /* 0x02882008a700b388 */ /* 0x0007e20000000800 */
[----:B------:R-:W-:Y:S01]  /*6060*/  F2FP.F16.F32.PACK_AB R155, R158, R155 ;  /* 0x0000009b9e9b723e */ /* 0x000fe200000000ff */
[-C--:B------:R-:W-:Y:S01]  /*6070*/  FMUL.FTZ R72, R72, R9.reuse ;  /* 0x0000000948487220 */ /* 0x080fe20000410000 */
[C---:B------:R-:W-:Y:S01]  /*6080*/  FADD.FTZ R175, R157.reuse, R176 ;  /* 0x000000b09daf7221 */ /* 0x040fe20000010000 */
[----:B------:R-:W-:Y:S01]  /*6090*/  BAR.SYNC.DEFER_BLOCKING 0xf, 0x100 ;  /* 0x03c4000000007b1d */ /* 0x000fe20000010000 */
[----:B------:R-:W-:Y:S01]  /*60a0*/  F2FP.F16.F32.PACK_AB R156, R157, R156 ;  /* 0x0000009c9d9c723e */ /* 0x000fe200000000ff */
[----:B0-----:R-:W-:Y:S01]  /*60b0*/  FADD.FTZ R171, R11, R174 ;  /* 0x000000ae0bab7221 */ /* 0x001fe20000010000 */
[-C--:B------:R-:W-:Y:S01]  /*60c0*/  FMUL.FTZ R73, R73, R9.reuse ;  /* 0x0000000949497220 */ /* 0x080fe20000410000 */
[-C--:B------:R-:W-:Y:S01]  /*60d0*/  FMUL.FTZ R76, R76, R9.reuse ;  /* 0x000000094c4c7220 */ /* 0x080fe20000410000 */
[-C--:B------:R-:W-:Y:S01]  /*60e0*/  FMUL.FTZ R77, R77, R9.reuse ;  /* 0x000000094d4d7220 */ /* 0x080fe20000410000 */
[----:B------:R-:W0:Y:S01]  /*60f0*/  MUFU.EX2 R10, R10 ;  /* 0x0000000a000a7308 */ /* 0x000e220000000800 */
[-C--:B------:R-:W-:Y:S01]  /*6100*/  FMUL.FTZ R80, R80, R9.reuse ;  /* 0x0000000950507220 */ /* 0x080fe20000410000 */
[-C--:B------:R-:W-:Y:S01]  /*6110*/  FMUL.FTZ R81, R81, R9.reuse ;  /* 0x0000000951517220 */ /* 0x080fe20000410000 */
[----:B------:R-:W-:Y:S01]  /*6120*/  FMUL.FTZ R84, R84, R9 ;  /* 0x0000000954547220 */ /* 0x000fe20000410000 */
[C---:B--2---:R-:W-:Y:S01]  /*6130*/  FADD.FTZ R174, R162.reuse, R171 ;  /* 0x000000aba2ae7221 */ /* 0x044fe20000010000 */
[----:B------:R-:W-:Y:S01]  /*6140*/  F2FP.F16.F32.PACK_AB R157, R162, R11 ;  /* 0x0000000ba29d723e */ /* 0x000fe200000000ff */
        /* <DEDUP_REMOVED lines=11> */
[----:B0-----:R-:W-:Y:S01]  /*6200*/  FADD.FTZ R176, R10, R175 ;  /* 0x000000af0ab07221 */ /* 0x001fe20000010000 */
[----:B------:R0:W-:Y:S01]  /*6210*/  STSM.16.M88.4 [R19+0x26800], R152 ;  /* 0x0268009813007844 */ /* 0x0001e20000000200 */
[-C--:B------:R-:W-:Y:S01]  /*6220*/  FMUL.FTZ R104, R104, R9.reuse ;  /* 0x0000000968687220 */ /* 0x080fe20000410000 */
[-C--:B------:R-:W-:Y:S01]  /*6230*/  FMUL.FTZ R105, R105, R9.reuse ;  /* 0x0000000969697220 */ /* 0x080fe20000410000 */
[-C--:B------:R-:W-:Y:S01]  /*6240*/  FMUL.FTZ R108, R108, R9.reuse ;  /* 0x000000096c6c7220 */ /* 0x080fe20000410000 */
[-C--:B------:R-:W-:Y:S01]  /*6250*/  FMUL.FTZ R109, R109, R9.reuse ;  /* 0x000000096d6d7220 */ /* 0x080fe20000410000 */
[-C--:B------:R-:W-:Y:S01]  /*6260*/  FMUL.FTZ R112, R112, R9.reuse ;  /* 0x0000000970707220 */ /* 0x080fe20000410000 */
[----:B------:R-:W5:Y:S01]  /*6270*/  MUFU.EX2 R166, R166 ;  /* 0x000000a600a67308 */ /* 0x000f620000000800 */
        /* <DEDUP_REMOVED lines=17> */
[----:B------:R-:W-:Y:S01]  /*6390*/  F2FP.F16.F32.PACK_AB R159, R166, R159 ;  /* 0x0000009fa69f723e */ /* 0x000fe200000000ff */
        /* <DEDUP_REMOVED lines=8> */
[----:B------:R-:W-:Y:S01]  /*6420*/  FMUL.FTZ R149, R149, R9 ;  /* 0x0000000995957220 */ /* 0x000fe20000410000 */
        /* <DEDUP_REMOVED lines=37> */
[----:B-----5:R-:W-:Y:S01]  /*6680*/  FADD.FTZ R11, R3, R158 ;  /* 0x0000009e030b7221 */ /* 0x020fe20000010000 */
[----:B------:R-:W-:Y:S01]  /*6690*/  F2FP.F16.F32.PACK_AB R158, R15, R10 ;  /* 0x0000000a0f9e723e */ /* 0x000fe200000000ff */
[-C--:B------:R-:W-:Y:S01]  /*66a0*/  FMUL.FTZ R78, R78, R8.reuse ;  /* 0x000000084e4e7220 */ /* 0x080fe20000410000 */
[-C--:B------:R-:W-:Y:S01]  /*66b0*/  FMUL.FTZ R79, R79, R8.reuse ;  /* 0x000000084f4f7220 */ /* 0x080fe20000410000 */
[-C--:B------:R-:W-:Y:S01]  /*66c0*/  FMUL.FTZ R82, R82, R8.reuse ;  /* 0x0000000852527220 */ /* 0x080fe20000410000 */
[----:B------:R-:W-:Y:S01]  /*66d0*/  FMUL.FTZ R83, R83, R8 ;  /* 0x0000000853537220 */ /* 0x000fe20000410000 */
[----:B------:R0:W-:Y:S01]  /*66e0*/  STSM.16.M88.4 [R184], R156 ;  /* 0x0000009cb8007844 */ /* 0x0001e20000000200 */
        /* <DEDUP_REMOVED lines=9> */
[C---:B----4-:R-:W-:Y:S01]  /*6780*/  FADD.FTZ R11, R4.reuse, R11 ;  /* 0x0000000b040b7221 */ /* 0x050fe20000010000 */
[----:B------:R-:W-:Y:S01]  /*6790*/  F2FP.F16.F32.PACK_AB R163, R4, R3 ;  /* 0x0000000304a3723e */ /* 0x000fe200000000ff */
[-C--:B------:R-:W-:Y:S01]  /*67a0*/  FMUL.FTZ R95, R95, R8.reuse ;  /* 0x000000085f5f7220 */ /* 0x080fe20000410000 */
[-C--:B------:R-:W-:Y:S01]  /*67b0*/  FMUL.FTZ R98, R98, R8.reuse ;  /* 0x0000000862627220 */ /* 0x080fe20000410000 */
[-C--:B------:R-:W-:Y:S01]  /*67c0*/  FMUL.FTZ R99, R99, R8.reuse ;  /* 0x0000000863637220 */ /* 0x080fe20000410000 */
[-C--:B------:R-:W-:Y:S01]  /*67d0*/  FMUL.FTZ R102, R102, R8.reuse ;  /* 0x0000000866667220 */ /* 0x080fe20000410000 */
[----:B------:R0:W-:Y:S01]  /*67e0*/  STSM.16.M88.4 [R22], R160 ;  /* 0x000000a016007844 */ /* 0x0001e20000000200 */
[----:B------:R-:W4:Y:S01]  /*67f0*/  MUFU.EX2 R169, R169 ;  /* 0x000000a900a97308 */ /* 0x000f220000000800 */
[----:B-----5:R-:W-:Y:S01]  /*6800*/  FADD.FTZ R10, R164, R13 ;  /* 0x0000000da40a7221 */ /* 0x020fe20000010000 */
[-C--:B------:R-:W-:Y:S01]  /*6810*/  FMUL.FTZ R103, R103, R8.reuse ;  /* 0x0000000867677220 */ /* 0x080fe20000410000 */
        /* <DEDUP_REMOVED lines=16> */
[-C--:B------:R-:W-:Y:S01]  /*6920*/  FMUL.FTZ R127, R127, R8.reuse ;  /* 0x000000087f7f7220 */ /* 0x080fe20000410000 */
[-C--:B------:R-:W-:Y:S01]  /*6930*/  FMUL.FTZ R130, R130, R8.reuse ;  /* 0x0000000882827220 */ /* 0x080fe20000410000 */
[-C--:B------:R-:W-:Y:S01]  /*6940*/  FMUL.FTZ R131, R131, R8.reuse ;  /* 0x0000000883837220 */ /* 0x080fe20000410000 */
[-C--:B------:R-:W-:Y:S01]  /*6950*/  FMUL.FTZ R134, R134, R8.reuse ;  /* 0x0000000886867220 */ /* 0x080fe20000410000 */
[----:B------:R-:W-:Y:S01]  /*6960*/  FMUL.FTZ R135, R135, R8 ;  /* 0x0000000887877220 */ /* 0x000fe20000410000 */
[----:B---3--:R-:W3:Y:S01]  /*6970*/  MUFU.EX2 R167, R182 ;  /* 0x000000b600a77308 */ /* 0x008ee20000000800 */
[C---:B-----5:R-:W-:Y:S01]  /*6980*/  FADD.FTZ R166, R179.reuse, R166 ;  /* 0x000000a6b3a67221 */ /* 0x060fe20000010000 */
[----:B------:R-:W-:Y:S01]  /*6990*/  F2FP.F16.F32.PACK_AB R165, R179, R178 ;  /* 0x000000b2b3a5723e */ /* 0x000fe200000000ff */
        /* <DEDUP_REMOVED lines=9> */
[----:B------:R-:W-:-:S04]  /*6a30*/  FMUL.FTZ R151, R151, R8 ;  /* 0x0000000897977220 */ /* 0x000fc80000410000 */
[----:B------:R-:W2:Y:S01]  /*6a40*/  MUFU.EX2 R20, R20 ;  /* 0x0000001400147308 */ /* 0x000ea20000000800 */
[----:B---3--:R-:W-:Y:S01]  /*6a50*/  FADD.FTZ R11, R167, R166 ;  /* 0x000000a6a70b7221 */ /* 0x008fe20000010000 */
[C---:B----4-:R-:W-:Y:S01]  /*6a60*/  F2FP.F16.F32.PACK_AB R166, R173.reuse, R14 ;  /* 0x0000000eada6723e */ /* 0x050fe200000000ff */
[----:B------:R-:W-:Y:S01]  /*6a70*/  FADD.FTZ R3, R173, R4 ;  /* 0x00000004ad037221 */ /* 0x000fe20000010000 */
[C---:B--2---:R-:W-:Y:S01]  /*6a80*/  F2FP.F16.F32.PACK_AB R167, R20.reuse, R167 ;  /* 0x000000a714a7723e */ /* 0x044fe200000000ff */
[----:B------:R-:W-:-:S04]  /*6a90*/  FADD.FTZ R4, R20, R11 ;  /* 0x0000000b14047221 */ /* 0x000fc80000010000 */
[----:B------:R0:W-:Y:S01]  /*6aa0*/  STSM.16.M88.4 [R23], R164 ;  /* 0x000000a417007844 */ /* 0x0001e20000000200 */
[----:B------:R-:W-:Y:S05]  /*6ab0*/  @!P0 BRA `(.L_x_7235) ;  /* 0x0000000000048947 */ /* 0x000fea0003800000 */
[----:B------:R-:W-:Y:S01]  /*6ac0*/  BPT.TRAP 0x1 ;  /* 0x000000040000795c */ /* 0x000fe20000300000 */
.L_x_7235:
[----:B------:R2:W3:Y:S01]  /*6ad0*/  SYNCS.PHASECHK.TRANS64.TRYWAIT P3, [UR25+0x28c50], R7 ;  /* 0x028c5007ff0075a7 */ /* 0x0004e20008060159 */
[----:B------:R-:W-:Y:S05]  /*6ae0*/  @!P0 BRA `(.L_x_7236) ;  /* 0x0000000000048947 */ /* 0x000fea0003800000 */
[----:B------:R-:W-:Y:S01]  /*6af0*/  BPT.TRAP 0x1 ;  /* 0x000000040000795c */ /* 0x000fe20000300000 */
.L_x_7236:
[----:B---3--:R-:W-:Y:S05]  /*6b00*/  @P3 BRA `(.L_x_7237) ;  /* 0x0000000000083947 */ /* 0x008fea0003800000 */
[----:B------:R-:W3:Y:S02]  /*6b10*/  SYNCS.PHASECHK.TRANS64.TRYWAIT P3, [UR25+0x28c50], R7 ;  /* 0x028c5007ff0075a7 */ /* 0x000ee40008060159 */
[----:B---3--:R-:W-:Y:S05]  /*6b20*/  @!P3 BRA `(.L_x_7238) ;  /* 0x000000a400f0b947 */ /* 0x008fea0003800000 */
.L_x_7237:
[----:B------:R-:W-:Y:S01]  /*6b30*/  ULEA UR11, UR36, UR48, 0xc ;  /* 0x00000030240b7291 */ /* 0x000fe2000f8e603f */
[----:B------:R-:W-:Y:S01]  /*6b40*/  WARPGROUP.ARRIVE ;  /* 0x00000000000079c5 */ /* 0x000fe20000000000 */
[----:B------:R-:W-:Y:S01]  /*6b50*/  UMOV UR7, 0x40000040 ;  /* 0x4000004000077882 */ /* 0x000fe20000000000 */
[----:B------:R-:W-:Y:S01]  /*6b60*/  UISETP.GT.AND UP1, UPT, UR21, UR20, UPT ;  /* 0x000000141500728c */ /* 0x000fe2000bf24270 */
[----:B---3--:R-:W-:Y:S01]  /*6b70*/  @!P1 VIADD R170, R170, 0x28c60 ;  /* 0x00028c60aaaa9836 */ /* 0x008fe20000000000 */
[----:B------:R-:W-:Y:S01]  /*6b80*/  UIADD3 UR21, UR21, -0x1, URZ ;  /* 0xffffffff15157890 */ /* 0x000fe2000fffe03f */
[----:B------:R-:W-:Y:S01]  /*6b90*/  IMAD.MOV.U32 R8, RZ, RZ, R6 ;  /* 0x000000ffff087224 */ /* 0x000fe200078e0006 */
[----:B------:R-:W-:Y:S01]  /*6ba0*/  UMOV UR6, UR11 ;  /* 0x0000000b00067c82 */ /* 0x000fe20008000000 */
[----:B------:R-:W-:Y:S01]  /*6bb0*/  UMOV UR23, UR36 ;  /* 0x0000002400177c82 */ /* 0x000fe20008000000 */
[----:B------:R-:W-:Y:S01]  /*6bc0*/  HGMMA.64x256x16.F32 R24, R152, gdesc[UR4].tnspB, R24, gsb0 ;  /* 0x43e0000498187df0 */ /* 0x000fe20008000818 */
[----:B------:R-:W-:Y:S01]  /*6bd0*/  UIADD3 UR6, UR11, 0x80, URZ ;  /* 0x000000800b067890 */ /* 0x000fe2000fffe03f */
[----:B------:R-:W-:Y:S01]  /*6be0*/  PLOP3.LUT P3, PT, PT, PT, UP1, 0x80, 0x0 ;  /* 0x000000000000781c */ /* 0x000fe20003f6f018 */
[----:B------:R-:W-:Y:S01]  /*6bf0*/  UMOV UR7, 0x40000040 ;  /* 0x4000004000077882 */ /* 0x000fe20000000000 */
[----:B------:R-:W-:Y:S01]  /*6c00*/  @!P1 PRMT R170, RZ, 0x654, R170 ;  /* 0x00000654ffaa9816 */ /* 0x000fe200000000aa */
[----:B------:R-:W-:Y:S01]  /*6c10*/  IMAD.MOV.U32 R9, RZ, RZ, R5 ;  /* 0x000000ffff097224 */ /* 0x000fe200078e0005 */
        /* <DEDUP_REMOVED lines=27> */
.L_x_7230:
[----:B------:R-:W-:-:S13]  /*6dd0*/  ISETP.LE.AND P2, PT, RZ, UR21, PT ;  /* 0x00000015ff007c0c */ /* 0x000fda000bf43270 */
[----:B------:R-:W-:Y:S05]  /*6de0*/  @!P2 BRA `(.L_x_7240) ;  /* 0x00000018002ca947 */ /* 0x000fea0003800000 */
[----:B------:R-:W-:Y:S01]  /*6df0*/  IMAD.MOV.U32 R9, RZ, RZ, R6 ;  /* 0x000000ffff097224 */ /* 0x000fe200078e0006 */
[----:B------:R-:W-:Y:S01]  /*6e00*/  UMOV UR22, UR36 ;  /* 0x0000002400167c82 */ /* 0x000fe20008000000 */
[----:B------:R-:W-:Y:S01]  /*6e10*/  IMAD.MOV.U32 R8, RZ, RZ, R5 ;  /* 0x000000ffff087224 */ /* 0x000fe200078e0005 */
[----:B------:R-:W-:-:S06]  /*6e20*/  ULDC UR20, c[0x0][0x988] ;  /* 0x0002620000147ab9 */ /* 0x000fcc0000000800 */
.L_x_7249:
[----:B------:R-:W-:-:S04]  /*6e30*/  UIADD3 UR36, UR22, 0x1, URZ ;  /* 0x0000000116247890 */ /* 0x000fc8000fffe03f */
[----:B------:R-:W-:-:S04]  /*6e40*/  UISETP.NE.AND UP0, UPT, UR36, 0x2, UPT ;  /* 0x000000022400788c */ /* 0x000fc8000bf05270 */
[----:B------:R-:W-:Y:S02]  /*6e50*/  USEL UR6, URZ, 0x1, UP0 ;  /* 0x000000013f067887 */ /* 0x000fe40008000000 */
[----:B------:R-:W-:Y:S02]  /*6e60*/  USEL UR36, UR36, URZ, UP0 ;  /* 0x0000003f24247287 */ /* 0x000fe40008000000 */
[----:B------:R-:W-:Y:S01]  /*6e70*/  ULOP3.LUT UR37, UR37, UR6, URZ, 0x3c, !UPT ;  /* 0x0000000625257292 */ /* 0x000fe2000f8e3c3f */
[----:B----4-:R-:W-:Y:S11]  /*6e80*/  @!P0 BRA `(.L_x_7241) ;  /* 0x0000000000048947 */ /* 0x010ff60003800000 */
[----:B------:R-:W-:Y:S01]  /*6e90*/  BPT.TRAP 0x1 ;  /* 0x000000040000795c */ /* 0x000fe20000300000 */
.L_x_7241:
[----:B------:R-:W-:Y:S01]  /*6ea0*/  ULEA UR23, UR36, UR43, 0x3 ;  /* 0x0000002b24177291 */ /* 0x000fe2000f8e183f */
[----:B-12---:R-:W-:-:S05]  /*6eb0*/  IMAD.U32 R7, RZ, RZ, UR37 ;  /* 0x00000025ff077e24 */ /* 0x006fca000f8e00ff */
[----:B------:R-:W-:-:S04]  /*6ec0*/  SHF.L.U32 R7, R7, 0x1f, RZ ;  /* 0x0000001f07077819 */ /* 0x000fc800000006ff */
[----:B------:R1:W2:Y:S01]  /*6ed0*/  SYNCS.PHASECHK.TRANS64.TRYWAIT P2, [UR23+0x28c30], R7 ;  /* 0x028c3007ff0075a7 */ /* 0x0002a20008040157 */
[----:B------:R-:W-:Y:S05]  /*6ee0*/  @!P0 BRA `(.L_x_7242) ;  /* 0x0000000000048947 */ /* 0x000fea0003800000 */
[----:B------:R-:W-:Y:S01]  /*6ef0*/  BPT.TRAP 0x1 ;  /* 0x000000040000795c */ /* 0x000fe20000300000 */
.L_x_7242:
[----:B--2---:R-:W-:Y:S05]  /*6f00*/  @P2 BRA `(.L_x_7243) ;  /* 0x0000000000082947 */ /* 0x004fea0003800000 */
[----:B------:R-:W2:Y:S02]  /*6f10*/  SYNCS.PHASECHK.TRANS64.TRYWAIT P2, [UR23+0x28c30], R7 ;  /* 0x028c3007ff0075a7 */ /* 0x000ea40008040157 */
[----:B--2---:R-:W-:Y:S05]  /*6f20*/  @!P2 BRA `(.L_x_7244) ;  /* 0x000000a40004a947 */ /* 0x004fea0003800000 */
.L_x_7243:
[----:B------:R-:W-:Y:S01]  /*6f30*/  R2UR UR18, R0 ;  /* 0x00000000001272ca */ /* 0x000fe200000e0000 */
[----:B0--3--:R-:W-:Y:S01]  /*6f40*/  WARPGROUP.ARRIVE ;  /* 0x00000000000079c5 */ /* 0x009fe20000000000 */
        /* <DEDUP_REMOVED lines=65> */
[----:B------:R-:W2:Y:S01]  /*7360*/  MUFU.EX2 R11, R11 ;  /* 0x0000000b000b7308 */ /* 0x000ea20000000800 */
[----:B------:R-:W-:Y:S01]  /*7370*/  FMNMX.FTZ R13, R175, R6, !PT ;  /* 0x00000006af0d7209 */ /* 0x000fe20007810000 */
[--C-:B------:R-:W-:Y:S01]  /*7380*/  FFMA.FTZ R12, R164, UR10, -R14.reuse ;  /* 0x0000000aa40c7c23 */ /* 0x100fe2000801080e */
[----:B------:R-:W-:-:S02]  /*7390*/  FFMA.FTZ R164, R176, UR10, -R14 ;  /* 0x0000000ab0a47c23 */ /* 0x000fc4000801080e */
[----:B------:R-:W-:-:S03]  /*73a0*/  FMNMX.FTZ R6, R178, R13, !PT ;  /* 0x0000000db2067209 */ /* 0x000fc60007810000 */
[----:B------:R-:W3:Y:S01]  /*73b0*/  MUFU.EX2 R152, R152 ;  /* 0x0000009800987308 */ /* 0x000ee20000000800 */
[----:B------:R-:W-:Y:S01]  /*73c0*/  FMNMX.FTZ R13, R179, R6, !PT ;  /* 0x00000006b30d7209 */ /* 0x000fe20007810000 */
[-C--:B0-----:R-:W-:Y:S01]  /*73d0*/  FMUL.FTZ R24, R24, R8.reuse ;  /* 0x0000000818187220 */ /* 0x081fe20000410000 */
[-C--:B------:R-:W-:Y:S01]  /*73e0*/  FMUL.FTZ R25, R25, R8.reuse ;  /* 0x0000000819197220 */ /* 0x080fe20000410000 */
[----:B------:R-:W-:Y:S01]  /*73f0*/  FMUL.FTZ R28, R28, R8 ;  /* 0x000000081c1c7220 */ /* 0x000fe20000410000 */
[----:B------:R-:W-:Y:S01]  /*7400*/  FMNMX.FTZ R6, R182, R13, !PT ;  /* 0x0000000db6067209 */ /* 0x000fe20007810000 */
[--C-:B------:R-:W-:Y:S01]  /*7410*/  FFMA.FTZ R13, R157, UR10, -R14.reuse ;  /* 0x0000000a9d0d7c23 */ /* 0x100fe2000801080e */
[----:B------:R-:W-:Y:S01]  /*7420*/  FFMA.FTZ R157, R173, UR10, -R14 ;  /* 0x0000000aad9d7c23 */ /* 0x000fe2000801080e */
[----:B------:R-:W0:Y:S01]  /*7430*/  MUFU.EX2 R10, R10 ;  /* 0x0000000a000a7308 */ /* 0x000e220000000800 */
[----:B------:R-:W-:Y:S01]  /*7440*/  FMNMX.FTZ R6, R183, R6, !PT ;  /* 0x00000006b7067209 */ /* 0x000fe20007810000 */
[----:B--2---:R-:W-:Y:S01]  /*7450*/  FFMA.FTZ R3, R8, R3, R11 ;  /* 0x0000000308037223 */ /* 0x004fe2000001000b */
[----:B------:R-:W-:-:S02]  /*7460*/  IMAD.MOV R173, RZ, RZ, -R18 ;  /* 0x000000ffffad7224 */ /* 0x000fc400078e0a12 */
[-C--:B------:R-:W-:Y:S01]  /*7470*/  FMUL.FTZ R29, R29, R8.reuse ;  /* 0x000000081d1d7220 */ /* 0x080fe20000410000 */
[-C--:B------:R-:W-:Y:S01]  /*7480*/  FMUL.FTZ R32, R32, R8.reuse ;  /* 0x0000000820207220 */ /* 0x080fe20000410000 */
[----:B------:R-:W2:Y:S01]  /*7490*/  SHFL.BFLY PT, R153, R6, 0x2, 0x1f ;  /* 0x0c401f0006997f89 */ /* 0x000ea200000e0000 */
[-C--:B------:R-:W-:Y:S01]  /*74a0*/  FMUL.FTZ R33, R33, R8.reuse ;  /* 0x0000000821217220 */ /* 0x080fe20000410000 */
[----:B------:R-:W-:Y:S01]  /*74b0*/  MUFU.EX2 R13, R13 ;  /* 0x0000000d000d7308 */ /* 0x000fe20000000800 */
[----:B---3--:R-:W-:Y:S01]  /*74c0*/  FADD.FTZ R3, R152, R3 ;  /* 0x0000000398037221 */ /* 0x008fe20000010000 */
[----:B------:R-:W-:Y:S01]  /*74d0*/  ISETP.NE.AND P2, PT, R2, R173, PT ;  /* 0x000000ad0200720c */ /* 0x000fe20003f45270 */
[-C--:B------:R-:W-:Y:S01]  /*74e0*/  FMUL.FTZ R36, R36, R8.reuse ;  /* 0x0000000824247220 */ /* 0x080fe20000410000 */
[----:B------:R-:W-:Y:S01]  /*74f0*/  F2FP.F16.F32.PACK_AB R152, R152, R11 ;  /* 0x0000000b9898723e */ /* 0x000fe200000000ff */
        /* <DEDUP_REMOVED lines=17> */
[----:B--2---:R-:W-:Y:S01]  /*7610*/  FMNMX.FTZ R165, R6, R153, !PT ;  /* 0x0000009906a57209 */ /* 0x004fe20007810000 */
        /* <DEDUP_REMOVED lines=44> */
[--C-:B--2---:R-:W-:Y:S01]  /*78e0*/  FFMA.FTZ R180, R167, UR10, -R177.reuse ;  /* 0x0000000aa7b47c23 */ /* 0x104fe200080108b1 */
[----:B------:R-:W-:Y:S01]  /*78f0*/  FFMA.FTZ R167, R170, UR10, -R177 ;  /* 0x0000000aaaa77c23 */ /* 0x000fe200080108b1 */
[----:B------:R-:W-:-:S02]  /*7900*/  IMAD.U32 R170, RZ, RZ, UR23 ;  /* 0x00000017ffaa7e24 */ /* 0x000fc4000f8e00ff */
[--C-:B------:R-:W-:Y:S01]  /*7910*/  FFMA.FTZ R176, R163, UR10, -R177.reuse ;  /* 0x0000000aa3b07c23 */ /* 0x100fe200080108b1 */
[--C-:B------:R-:W-:Y:S01]  /*7920*/  FFMA.FTZ R163, R166, UR10, -R177.reuse ;  /* 0x0000000aa6a37c23 */ /* 0x100fe200080108b1 */
[--C-:B------:R-:W-:Y:S01]  /*7930*/  FFMA.FTZ R192, R171, UR10, -R177.reuse ;  /* 0x0000000aabc07c23 */ /* 0x100fe200080108b1 */
[----:B------:R-:W-:Y:S01]  /*7940*/  @!P1 VIADD R154, R170, 0x28c40 ;  /* 0x00028c40aa9a9836 */ /* 0x000fe20000000000 */
[----:B------:R-:W2:Y:S01]  /*7950*/  MUFU.EX2 R168, R168 ;  /* 0x000000a800a87308 */ /* 0x000ea20000000800 */
[--C-:B------:R-:W-:Y:S01]  /*7960*/  FFMA.FTZ R171, R174, UR10, -R177.reuse ;  /* 0x0000000aaeab7c23 */ /* 0x100fe200080108b1 */
[--C-:B------:R-:W-:Y:S01]  /*7970*/  FFMA.FTZ R174, R175, UR10, -R177.reuse ;  /* 0x0000000aafae7c23 */ /* 0x100fe200080108b1 */
[----:B------:R-:W-:Y:S01]  /*7980*/  IMAD.U32 R175, RZ, RZ, UR22 ;  /* 0x00000016ffaf7e24 */ /* 0x000fe2000f8e00ff */
[----:B------:R-:W-:Y:S01]  /*7990*/  @!P1 PRMT R154, RZ, 0x654, R154 ;  /* 0x00000654ff9a9816 */ /* 0x000fe2000000009a */
[--C-:B------:R-:W-:Y:S01]  /*79a0*/  FFMA.FTZ R173, R178, UR10, -R177.reuse ;  /* 0x0000000ab2ad7c23 */ /* 0x100fe200080108b1 */
[--C-:B------:R-:W-:Y:S01]  /*79b0*/  FFMA.FTZ R178, R179, UR10, -R177.reuse ;  /* 0x0000000ab3b27c23 */ /* 0x100fe200080108b1 */
[----:B------:R-:W-:Y:S01]  /*79c0*/  @!P2 IMAD R158, R175, 0x40, R16 ;  /* 0x00000040af9ea824 */ /* 0x000fe200078e0210 */
[----:B------:R-:W3:Y:S01]  /*79d0*/  MUFU.EX2 R155, R155 ;  /* 0x0000009b009b7308 */ /* 0x000ee20000000800 */
[----:B------:R0:W-:Y:S01]  /*79e0*/  @!P1 SYNCS.ARRIVE.TRANS64.RED.A1T0 RZ, [R154+URZ], RZ ;  /* 0x000000ff9aff99a7 */ /* 0x0001e2000810043f */
[--C-:B------:R-:W-:Y:S01]  /*79f0*/  FFMA.FTZ R182, R182, UR10, -R177.reuse ;  /* 0x0000000ab6b67c23 */ /* 0x100fe200080108b1 */
[----:B------:R-:W-:Y:S01]  /*7a00*/  FFMA.FTZ R183, R183, UR10, -R177 ;  /* 0x0000000ab7b77c23 */ /* 0x000fe200080108b1 */
[----:B------:R-:W-:Y:S01]  /*7a10*/  @!P2 LEA R158, R158, UR43, 0x2 ;  /* 0x0000002b9e9eac11 */ /* 0x000fe2000f8e10ff */
[-C--:B------:R-:W-:Y:S01]  /*7a20*/  FMUL.FTZ R120, R120, R8.reuse ;  /* 0x0000000878787220 */ /* 0x080fe20000410000 */
[-C--:B------:R-:W-:Y:S01]  /*7a30*/  FMUL.FTZ R121, R121, R8.reuse ;  /* 0x0000000879797220 */ /* 0x080fe20000410000 */
[----:B------:R-:W-:Y:S01]  /*7a40*/  FMUL.FTZ R124, R124, R8 ;  /* 0x000000087c7c7220 */ /* 0x000fe20000410000 */
[----:B------:R-:W4:Y:S01]  /*7a50*/  MUFU.EX2 R169, R169 ;  /* 0x000000a900a97308 */ /* 0x000f220000000800 */
[----:B0-----:R-:W-:Y:S01]  /*7a60*/  FADD.FTZ R154, R10, R3 ;  /* 0x000000030a9a7221 */ /* 0x001fe20000010000 */
[----:B--2---:R-:W-:Y:S01]  /*7a70*/  FFMA.FTZ R4, R9, R4, R168 ;  /* 0x0000000409047223 */ /* 0x004fe200000100a8 */
[----:B------:R-:W-:Y:S01]  /*7a80*/  @!P2 STS [R158+0x28800], R8 ;  /* 0x028800089e00a388 */ /* 0x000fe20000000800 */
[-C--:B------:R-:W-:Y:S01]  /*7a90*/  FMUL.FTZ R125, R125, R8.reuse ;  /* 0x000000087d7d7220 */ /* 0x080fe20000410000 */
[----:B------:R-:W-:Y:S01]  /*7aa0*/  FADD.FTZ R3, R13, R154 ;  /* 0x0000009a0d037221 */ /* 0x000fe20000010000 */
[-C--:B------:R-:W-:Y:S01]  /*7ab0*/  FMUL.FTZ R128, R128, R8.reuse ;  /* 0x0000000880807220 */ /* 0x080fe20000410000 */
[----:B------:R0:W-:Y:S01]  /*7ac0*/  @!P2 STS [R158+0x28820], R9 ;  /* 0x028820099e00a388 */ /* 0x0001e20000000800 */
[----:B------:R-:W2:Y:S01]  /*7ad0*/  MUFU.EX2 R172, R172 ;  /* 0x000000ac00ac7308 */ /* 0x000ea20000000800 */
[----:B---3--:R-:W-:Y:S01]  /*7ae0*/  FADD.FTZ R4, R155, R4 ;  /* 0x000000049b047221 */ /* 0x008fe20000010000 */
[----:B------:R-:W-:Y:S01]  /*7af0*/  FADD.FTZ R154, R156, R3 ;  /* 0x000000039c9a7221 */ /* 0x000fe20000010000 */
[-C--:B------:R-:W-:Y:S01]  /*7b00*/  FMUL.FTZ R129, R129, R8.reuse ;  /* 0x0000000881817220 */ /* 0x080fe20000410000 */
[-C--:B------:R-:W-:Y:S01]  /*7b10*/  FMUL.FTZ R132, R132, R8.reuse ;  /* 0x0000000884847220 */ /* 0x080fe20000410000 */
[-C--:B------:R-:W-:Y:S01]  /*7b20*/  FMUL.FTZ R133, R133, R8.reuse ;  /* 0x0000000885857220 */ /* 0x080fe20000410000 */
[----:B------:R-:W-:Y:S01]  /*7b30*/  FADD.FTZ R175, R15, R154 ;  /* 0x0000009a0faf7221 */ /* 0x000fe20000010000 */
[-C--:B------:R-:W-:Y:S01]  /*7b40*/  FMUL.FTZ R136, R136, R8.reuse ;  /* 0x0000000888887220 */ /* 0x080fe20000410000 */
[----:B------:R-:W3:Y:S01]  /*7b50*/  MUFU.EX2 R159, R159 ;  /* 0x0000009f009f7308 */ /* 0x000ee20000000800 */
        /* <DEDUP_REMOVED lines=8> */
[----:B--2---:R-:W-:Y:S01]  /*7be0*/  FADD.FTZ R4, R172, R3 ;  /* 0x00000003ac047221 */ /* 0x004fe20000010000 */
[----:B------:R-:W-:Y:S01]  /*7bf0*/  FADD.FTZ R154, R160, R175 ;  /* 0x000000afa09a7221 */ /* 0x000fe20000010000 */
[-C--:B------:R-:W-:Y:S01]  /*7c00*/  FMUL.FTZ R145, R145, R8.reuse ;  /* 0x0000000891917220 */ /* 0x080fe20000410000 */
[-C--:B------:R-:W-:Y:S01]  /*7c10*/  FMUL.FTZ R148, R148, R8.reuse ;  /* 0x0000000894947220 */ /* 0x080fe20000410000 */
[----:B------:R-:W-:Y:S01]  /*7c20*/  FMUL.FTZ R149, R149, R8 ;  /* 0x0000000895957220 */ /* 0x000fe20000410000 */
[C---:B------:R-:W-:Y:S01]  /*7c30*/  FADD.FTZ R175, R153.reuse, R154 ;  /* 0x0000009a99af7221 */ /* 0x040fe20000010000 */
[----:B------:R-:W-:Y:S01]  /*7c40*/  F2FP.F16.F32.PACK_AB R160, R153, R160 ;  /* 0x000000a099a0723e */ /* 0x000fe200000000ff */
[----:B------:R-:W2:Y:S01]  /*7c50*/  MUFU.EX2 R163, R163 ;  /* 0x000000a300a37308 */ /* 0x000ea20000000800 */
[----:B---3--:R-:W-:Y:S01]  /*7c60*/  FADD.FTZ R3, R159, R4 ;  /* 0x000000049f037221 */ /* 0x008fe20000010000 */
[----:B------:R-:W-:Y:S01]  /*7c70*/  F2FP.F16.F32.PACK_AB R153, R155, R168 ;  /* 0x000000a89b99723e */ /* 0x000fe200000000ff */
[----:B------:R-:W-:Y:S01]  /*7c80*/  FMUL.FTZ R26, R26, R9 ;  /* 0x000000091a1a7220 */ /* 0x000fe20000410000 */
[----:B------:R-:W-:Y:S01]  /*7c90*/  F2FP.F16.F32.PACK_AB R155, R172, R169 ;  /* 0x000000a9ac9b723e */ /* 0x000fe200000000ff */
[-C--:B------:R-:W-:Y:S01]  /*7ca0*/  FMUL.FTZ R27, R27, R9.reuse ;  /* 0x000000091b1b7220 */ /* 0x080fe20000410000 */
[----:B------:R-:W-:Y:S01]  /*7cb0*/  F2FP.F16.F32.PACK_AB R156, R15, R156 ;  /* 0x0000009c0f9c723e */ /* 0x000fe200000000ff */
[-C--:B------:R-:W-:Y:S01]  /*7cc0*/  FMUL.FTZ R30, R30, R9.reuse ;  /* 0x000000091e1e7220 */ /* 0x080fe20000410000 */
[----:B------:R-:W3:Y:S01]  /*7cd0*/  MUFU.EX2 R180, R180 ;  /* 0x000000b400b47308 */ /* 0x000ee20000000800 */
[----:B----4-:R-:W-:Y:S01]  /*7ce0*/  FADD.FTZ R4, R176, R3 ;  /* 0x00000003b0047221 */ /* 0x010fe20000010000 */
[----:B0-----:R-:W-:Y:S01]  /*7cf0*/  F2FP.F16.F32.PACK_AB R158, R21, R12 ;  /* 0x0000000c159e723e */ /* 0x001fe200000000ff */
        /* <DEDUP_REMOVED lines=46> */
[C---:B0-----:R-:W-:Y:S01]  /*7fe0*/  FADD.FTZ R11, R157.reuse, R154 ;  /* 0x0000009a9d0b7221 */ /* 0x041fe20000010000 */
[----:B------:R-:W-:Y:S01]  /*7ff0*/  F2FP.F16.F32.PACK_AB R162, R157, R20 ;  /* 0x000000149da2723e */ /* 0x000fe200000000ff */
[----:B------:R-:W-:Y:S01]  /*8000*/  FMUL.FTZ R102, R102, R9 ;  /* 0x0000000966667220 */ /* 0x000fe20000410000 */
[----:B------:R-:W-:Y:S01]  /*8010*/  F2FP.F16.F32.PACK_AB R154, R13, R10 ;  /* 0x0000000a0d9a723e */ /* 0x000fe200000000ff */
[----:B------:R-:W-:Y:S01]  /*8020*/  BAR.SYNC.DEFER_BLOCKING 0xf, 0x100 ;  /* 0x03c4000000007b1d */ /* 0x000fe20000010000 */
[----:B------:R-:W-:Y:S01]  /*8030*/  F2FP.F16.F32.PACK_AB R157, R176, R159 ;  /* 0x0000009fb09d723e */ /* 0x000fe200000000ff */
[----:B------:R-:W-:Y:S01]  /*8040*/  FMUL.FTZ R103, R103, R9 ;  /* 0x0000000967677220 */ /* 0x000fe20000410000 */
[----:B------:R-:W-:Y:S01]  /*8050*/  F2FP.F16.F32.PACK_AB R159, R180, R163 ;  /* 0x000000a3b49f723e */ /* 0x000fe200000000ff */
[----:B--2---:R-:W-:Y:S01]  /*8060*/  FADD.FTZ R3, R171, R4 ;  /* 0x00000004ab037221 */ /* 0x004fe20000010000 */
[-C--:B------:R-:W-:Y:S01]  /*8070*/  FMUL.FTZ R106, R106, R9.reuse ;  /* 0x000000096a6a7220 */ /* 0x080fe20000410000 */
[----:B------:R-:W0:Y:S01]  /*8080*/  MUFU.EX2 R174, R174 ;  /* 0x000000ae00ae7308 */ /* 0x000e220000000800 */
[-C--:B------:R-:W-:Y:S01]  /*8090*/  FMUL.FTZ R107, R107, R9.reuse ;  /* 0x000000096b6b7220 */ /* 0x080fe20000410000 */
[-C--:B------:R-:W-:Y:S01]  /*80a0*/  FMUL.FTZ R110, R110, R9.reuse ;  /* 0x000000096e6e7220 */ /* 0x080fe20000410000 */
[-C--:B------:R-:W-:Y:S01]  /*80b0*/  FMUL.FTZ R111, R111, R9.reuse ;  /* 0x000000096f6f7220 */ /* 0x080fe20000410000 */
[-C--:B------:R-:W-:Y:S01]  /*80c0*/  FMUL.FTZ R114, R114, R9.reuse ;  /* 0x0000000972727220 */ /* 0x080fe20000410000 */
[-C--:B------:R-:W-:Y:S01]  /*80d0*/  FMUL.FTZ R115, R115, R9.reuse ;  /* 0x0000000973737220 */ /* 0x080fe20000410000 */
[----:B---3--:R-:W-:Y:S01]  /*80e0*/  FADD.FTZ R8, R164, R11 ;  /* 0x0000000ba4087221 */ /* 0x008fe20000010000 */
        /* <DEDUP_REMOVED lines=10> */
[C---:B0-----:R-:W-:Y:S01]  /*8190*/  FADD.FTZ R4, R174.reuse, R3 ;  /* 0x00000003ae047221 */ /* 0x041fe20000010000 */
[----:B------:R-:W-:Y:S01]  /*81a0*/  F2FP.F16.F32.PACK_AB R163, R174, R171 ;  /* 0x000000abaea3723e */ /* 0x000fe200000000ff */
[----:B------:R0:W-:Y:S01]  /*81b0*/  STSM.16.M88.4 [R19+0x26800], R152 ;  /* 0x0268009813007844 */ /* 0x0001e20000000200 */
[-C--:B------:R-:W-:Y:S01]  /*81c0*/  FMUL.FTZ R134, R134, R9.reuse ;  /* 0x0000000986867220 */ /* 0x080fe20000410000 */
[-C--:B------:R-:W-:Y:S01]  /*81d0*/  FMUL.FTZ R135, R135, R9.reuse ;  /* 0x0000000987877220 */ /* 0x080fe20000410000 */
[-C--:B------:R-:W-:Y:S01]  /*81e0*/  FMUL.FTZ R138, R138, R9.reuse ;  /* 0x000000098a8a7220 */ /* 0x080fe20000410000 */
[----:B------:R0:W-:Y:S01]  /*81f0*/  STSM.16.M88.4 [R184], R156 ;  /* 0x0000009cb8007844 */ /* 0x0001e20000000200 */
[----:B------:R-:W4:Y:S01]  /*8200*/  MUFU.EX2 R14, R14 ;  /* 0x0000000e000e7308 */ /* 0x000f220000000800 */
[C---:B--2---:R-:W-:Y:S01]  /*8210*/  FADD.FTZ R8, R161.reuse, R8 ;  /* 0x00000008a1087221 */ /* 0x044fe20000010000 */
[----:B------:R-:W-:Y:S01]  /*8220*/  F2FP.F16.F32.PACK_AB R164, R161, R164 ;  /* 0x000000a4a1a4723e */ /* 0x000fe200000000ff */
[----:B------:R-:W-:Y:S01]  /*8230*/  FMUL.FTZ R139, R139, R9 ;  /* 0x000000098b8b7220 */ /* 0x000fe20000410000 */
[----:B------:R-:W-:Y:S01]  /*8240*/  F2FP.F16.F32.PACK_AB R161, R192, R167 ;  /* 0x000000a7c0a1723e */ /* 0x000fe200000000ff */
[----:B------:R-:W-:Y:S01]  /*8250*/  FADD.FTZ R3, R165, R8 ;  /* 0x00000008a5037221 */ /* 0x000fe20000010000 */
[-C--:B------:R-:W-:Y:S01]  /*8260*/  FMUL.FTZ R142, R142, R9.reuse ;  /* 0x000000098e8e7220 */ /* 0x080fe20000410000 */
[-C--:B------:R-:W-:Y:S01]  /*8270*/  FMUL.FTZ R143, R143, R9.reuse ;  /* 0x000000098f8f7220 */ /* 0x080fe20000410000 */
[----:B------:R-:W2:Y:S01]  /*8280*/  MUFU.EX2 R178, R178 ;  /* 0x000000b200b27308 */ /* 0x000ea20000000800 */
[----:B---3--:R-:W-:Y:S01]  /*8290*/  FADD.FTZ R11, R173, R4 ;  /* 0x00000004ad0b7221 */ /* 0x008fe20000010000 */
[----:B------:R0:W-:Y:S01]  /*82a0*/  STSM.16.M88.4 [R22], R160 ;  /* 0x000000a016007844 */ /* 0x0001e20000000200 */
[-C--:B------:R-:W-:Y:S01]  /*82b0*/  FMUL.FTZ R146, R146, R9.reuse ;  /* 0x0000000992927220 */ /* 0x080fe20000410000 */
[-C--:B------:R-:W-:Y:S01]  /*82c0*/  FMUL.FTZ R147, R147, R9.reuse ;  /* 0x0000000993937220 */ /* 0x080fe20000410000 */
[-C--:B------:R-:W-:Y:S01]  /*82d0*/  FMUL.FTZ R150, R150, R9.reuse ;  /* 0x0000000996967220 */ /* 0x080fe20000410000 */
[----:B------:R-:W-:-:S02]  /*82e0*/  FMUL.FTZ R151, R151, R9 ;  /* 0x0000000997977220 */ /* 0x000fc40000410000 */
[----:B------:R-:W3:Y:S01]  /*82f0*/  MUFU.EX2 R182, R182 ;  /* 0x000000b600b67308 */ /* 0x000ee20000000800 */
[C---:B----4-:R-:W-:Y:S01]  /*8300*/  F2FP.F16.F32.PACK_AB R166, R14.reuse, R165 ;  /* 0x000000a50ea6723e */ /* 0x050fe200000000ff */
[----:B------:R-:W-:-:S06]  /*8310*/  FADD.FTZ R3, R14, R3 ;  /* 0x000000030e037221 */ /* 0x000fcc0000010000 */
[----:B------:R-:W4:Y:S01]  /*8320*/  MUFU.EX2 R183, R183 ;  /* 0x000000b700b77308 */ /* 0x000f220000000800 */
[C---:B--2---:R-:W-:Y:S01]  /*8330*/  FADD.FTZ R11, R178.reuse, R11 ;  /* 0x0000000bb20b7221 */ /* 0x044fe20000010000 */
[----:B------:R-:W-:-:S03]  /*8340*/  F2FP.F16.F32.PACK_AB R165, R178, R173 ;  /* 0x000000adb2a5723e */ /* 0x000fc600000000ff */
[----:B---3--:R-:W-:Y:S01]  /*8350*/  FADD.FTZ R4, R182, R11 ;  /* 0x0000000bb6047221 */ /* 0x008fe20000010000 */
[----:B----4-:R-:W-:-:S03]  /*8360*/  F2FP.F16.F32.PACK_AB R167, R183, R182 ;  /* 0x000000b6b7a7723e */ /* 0x010fc600000000ff */
[----:B------:R-:W-:Y:S02]  /*8370*/  FADD.FTZ R4, R183, R4 ;  /* 0x00000004b7047221 */ /* 0x000fe40000010000 */
[----:B------:R0:W-:Y:S01]  /*8380*/  STSM.16.M88.4 [R23], R164 ;  /* 0x000000a417007844 */ /* 0x0001e20000000200 */
[----:B------:R-:W-:Y:S05]  /*8390*/  @!P0 BRA `(.L_x_7245) ;  /* 0x0000000000048947 */ /* 0x000fea0003800000 */
[----:B------:R-:W-:Y:S01]  /*83a0*/  BPT.TRAP 0x1 ;  /* 0x000000040000795c */ /* 0x000fe20000300000 */
.L_x_7245:
[----:B------:R2:W3:Y:S01]  /*83b0*/  SYNCS.PHASECHK.TRANS64.TRYWAIT P2, [UR23+0x28c50], R7 ;  /* 0x028c5007ff0075a7 */ /* 0x0004e20008040157 */
[----:B------:R-:W-:Y:S05]  /*83c0*/  @!P0 BRA `(.L_x_7246) ;  /* 0x0000000000048947 */ /* 0x000fea0003800000 */
[----:B------:R-:W-:Y:S01]  /*83d0*/  BPT.TRAP 0x1 ;  /* 0x000000040000795c */ /* 0x000fe20000300000 */
.L_x_7246:
[----:B---3--:R-:W-:Y:S05]  /*83e0*/  @P2 BRA `(.L_x_7247) ;  /* 0x0000000000082947 */ /* 0x008fea0003800000 */
[----:B------:R-:W3:Y:S02]  /*83f0*/  SYNCS.PHASECHK.TRANS64.TRYWAIT P2, [UR23+0x28c50], R7 ;  /* 0x028c5007ff0075a7 */ /* 0x000ee40008040157 */
[----:B---3--:R-:W-:Y:S05]  /*8400*/  @!P2 BRA `(.L_x_7248) ;  /* 0x0000008c00e4a947 */ /* 0x008fea0003800000 */
.L_x_7247:
[----:B------:R-:W-:Y:S01]  /*8410*/  ULEA UR11, UR36, UR48, 0xc ;  /* 0x00000030240b7291 */ /* 0x000fe2000f8e603f */
[----:B------:R-:W-:Y:S01]  /*8420*/  WARPGROUP.ARRIVE ;  /* 0x00000000000079c5 */ /* 0x000fe20000000000 */
[----:B------:R-:W-:Y:S01]  /*8430*/  UMOV UR7, 0x40000040 ;  /* 0x4000004000077882 */ /* 0x000fe20000000000 */
[----:B------:R-:W-:Y:S01]  /*8440*/  ISETP.LT.AND P2, PT, RZ, UR21, PT ;  /* 0x00000015ff007c0c */ /* 0x000fe2000bf41270 */
[----:B---3--:R-:W-:Y:S01]  /*8450*/  @!P1 VIADD R170, R170, 0x28c60 ;  /* 0x00028c60aaaa9836 */ /* 0x008fe20000000000 */
        /* <DEDUP_REMOVED lines=36> */
.L_x_7240:
[----:B------:R-:W5:Y:S01]  /*86a0*/  SHFL.BFLY PT, R0, R3, 0x2, 0x1f ;  /* 0x0c401f0003007f89 */ /* 0x000f6200000e0000 */
[----:B------:R-:W-:Y:S01]  /*86b0*/  IMAD.MOV.U32 R10, RZ, RZ, RZ ;  /* 0x000000ffff0a7224 */ /* 0x000fe200078e00ff */
        /* <DEDUP_REMOVED lines=9> */
[----:B-12---:R-:W0:Y:S01]  /*8750*/  SHFL.BFLY PT, R7, R0, 0x1, 0x1f ;  /* 0x0c201f0000077f89 */ /* 0x006e2200000e0000 */
[----:B------:R-:W-:Y:S01]  /*8760*/  IMAD.MOV.U32 R4, RZ, RZ, RZ ;  /* 0x000000ffff047224 */ /* 0x000fe200078e00ff */
[----:B------:R-:W-:Y:S02]  /*8770*/  UISETP.NE.AND UP0, UPT, UR36, 0x2, UPT ;  /* 0x000000022400788c */ /* 0x000fe4000bf05270 */
[----:B------:R-:W1:Y:S02]  /*8780*/  SHFL.BFLY PT, R8, R9, 0x1, 0x1f ;  /* 0x0c201f0009087f89 */ /* 0x000e6400000e0000 */
[----:B------:R-:W-:Y:S02]  /*8790*/  USEL UR4, URZ, 0x1, UP0 ;  /* 0x000000013f047887 */ /* 0x000fe40008000000 */
[----:B------:R-:W-:Y:S02]  /*87a0*/  USEL UR36, UR36, URZ, UP0 ;  /* 0x0000003f24247287 */ /* 0x000fe40008000000 */
[----:B------:R-:W-:Y:S01]  /*87b0*/  ULOP3.LUT UR37, UR37, UR4, URZ, 0x3c, !UPT ;  /* 0x0000000425257292 */ /* 0x000fe2000f8e3c3f */
[----:B0-----:R-:W-:Y:S01]  /*87c0*/  FADD.FTZ R12, R0, R7 ;  /* 0x00000007000c7221 */ /* 0x001fe20000010000 */
[----:B------:R-:W-:-:S02]  /*87d0*/  IMAD.MOV R7, RZ, RZ, -R18 ;  /* 0x000000ffff077224 */ /* 0x000fc400078e0a12 */
[----:B-1----:R-:W-:Y:S02]  /*87e0*/  FADD.FTZ R13, R9, R8 ;  /* 0x00000008090d7221 */ /* 0x002fe40000010000 */
        /* <DEDUP_REMOVED lines=12> */
[----:B------:R-:W1:Y:S01]  /*88b0*/  @P1 MUFU.LG2 R9, R12 ;  /* 0x0000000c00091308 */ /* 0x000e620000000c00 */
        /* <DEDUP_REMOVED lines=34> */
[-C--:B---34-:R-:W-:Y:S01]  /*8ae0*/  FMUL.FTZ R170, R92, R10.reuse ;  /* 0x0000000a5caa7220 */ /* 0x098fe20000410000 */
        /* <DEDUP_REMOVED lines=30> */
[----:B-1----:R-:W-:Y:S01]  /*8cd0*/  @P1 FMUL.FTZ R9, R9, 0.69314718246459960938 ;  /* 0x3f31721809091820 */ /* 0x002fe20000410000 */
        /* <DEDUP_REMOVED lines=71> */
.L_x_7211:
        /* <DEDUP_REMOVED lines=29> */
[----:B------:R-:W-:Y:S02]  /*9320*/  IMAD.U32 R96, RZ, RZ, UR6 ;  /* 0x00000006ff607e24 */ /* 0x000fe4000f8e00ff */
[----:B------:R-:W-:-:S02]  /*9330*/  IMAD.U32 R97, RZ, RZ, UR7 ;  /* 0x00000007ff617e24 */ /* 0x000fc4000f8e00ff */
[----:B------:R-:W-:-:S04]  /*9340*/  IMAD.WIDE R4, R215, 0x2, R96 ;  /* 0x00000002d7047825 */ /* 0x000fc800078e0260 */
[----:B------:R-:W-:Y:S01]  /*9350*/  IMAD.WIDE R96, R9, 0x2, R96 ;  /* 0x0000000209607825 */ /* 0x000fe200078e0260 */
[C---:B------:R-:W-:Y:S02]  /*9360*/  IADD3 R25, P2, R4.reuse, 0x60, RZ ;  /* 0x0000006004197810 */ /* 0x040fe40007f5e0ff */
[----:B------:R-:W-:Y:S02]  /*9370*/  IADD3 R29, P1, R4, 0x2000, RZ ;  /* 0x00002000041d7810 */ /* 0x000fe40007f3e0ff */
[----:B------:R-:W-:Y:S02]  /*9380*/  LOP3.LUT R24, R25, 0x380, RZ, 0xc0, !PT ;  /* 0x0000038019187812 */ /* 0x000fe400078ec0ff */
[----:B------:R-:W-:Y:S02]  /*9390*/  LOP3.LUT R28, R29, 0x380, RZ, 0xc0, !PT ;  /* 0x000003801d1c7812 */ /* 0x000fe400078ec0ff */
[----:B------:R-:W-:Y:S02]  /*93a0*/  SHF.R.U64 R24, R24, 0x3, RZ ;  /* 0x0000000318187819 */ /* 0x000fe400000012ff */
[----:B------:R-:W-:-:S02]  /*93b0*/  IADD3 R13, P4, R4, 0x20, RZ ;  /* 0x00000020040d7810 */ /* 0x000fc40007f9e0ff */
[----:B------:R-:W-:Y:S01]  /*93c0*/  LOP3.LUT R24, R24, R25, RZ, 0x3c, !PT ;  /* 0x0000001918187212 */ /* 0x000fe200078e3cff */
[----:B------:R-:W-:Y:S01]  /*93d0*/  IMAD.X R25, RZ, RZ, R5, P2 ;  /* 0x000000ffff197224 */ /* 0x000fe200010e0605 */
[C---:B------:R-:W-:Y:S02]  /*93e0*/  IADD3 R131, P2, R4.reuse, 0x4040, RZ ;  /* 0x0000404004837810 */ /* 0x040fe40007f5e0ff */
[----:B------:R-:W-:Y:S02]  /*93f0*/  IADD3 R15, P3, R4, 0x40, RZ ;  /* 0x00000040040f7810 */ /* 0x000fe40007f7e0ff */
[----:B------:R-:W-:Y:S02]  /*9400*/  LOP3.LUT R130, R131, 0x380, RZ, 0xc0, !PT ;  /* 0x0000038083827812 */ /* 0x000fe400078ec0ff */
[----:B------:R-:W-:Y:S02]  /*9410*/  SHF.R.U64 R28, R28, 0x3, RZ ;  /* 0x000000031c1c7819 */ /* 0x000fe400000012ff */
[----:B------:R-:W-:-:S02]  /*9420*/  SHF.R.U64 R130, R130, 0x3, RZ ;  /* 0x0000000382827819 */ /* 0x000fc400000012ff */
[----:B------:R-:W-:Y:S02]  /*9430*/  LOP3.LUT R12, R13, 0x380, RZ, 0xc0, !PT ;  /* 0x000003800d0c7812 */ /* 0x000fe400078ec0ff */
[----:B------:R-:W-:Y:S01]  /*9440*/  LOP3.LUT R130, R130, R131, RZ, 0x3c, !PT ;  /* 0x0000008382827212 */ /* 0x000fe200078e3cff */
[--C-:B------:R-:W-:Y:S01]  /*9450*/  IMAD.X R131, RZ, RZ, R5.reuse, P2 ;  /* 0x000000ffff837224 */ /* 0x100fe200010e0605 */
[----:B------:R-:W-:Y:S02]  /*9460*/  LOP3.LUT R14, R15, 0x380, RZ, 0xc0, !PT ;  /* 0x000003800f0e7812 */ /* 0x000fe400078ec0ff */
[----:B------:R-:W-:Y:S02]  /*9470*/  IADD3 R33, P2, R96, 0x2000, RZ ;  /* 0x0000200060217810 */ /* 0x000fe40007f5e0ff */
[----:B------:R-:W-:Y:S01]  /*9480*/  LOP3.LUT R28, R28, R29, RZ, 0x3c, !PT ;  /* 0x0000001d1c1c7212 */ /* 0x000fe200078e3cff */
[----:B------:R-:W-:Y:S01]  /*9490*/  IMAD.X R29, RZ, RZ, R5, P1 ;  /* 0x000000ffff1d7224 */ /* 0x000fe200008e0605 */
[----:B------:R-:W-:-:S02]  /*94a0*/  SHF.R.U64 R12, R12, 0x3, RZ ;  /* 0x000000030c0c7819 */ /* 0x000fc400000012ff */
[----:B------:R-:W-:Y:S02]  /*94b0*/  SHF.R.U64 R14, R14, 0x3, RZ ;  /* 0x000000030e0e7819 */ /* 0x000fe400000012ff */
[----:B------:R-:W-:Y:S02]  /*94c0*/  IADD3 R135, P1, R4, 0x4060, RZ ;  /* 0x0000406004877810 */ /* 0x000fe40007f3e0ff */
[----:B------:R-:W-:Y:S02]  /*94d0*/  LOP3.LUT R32, R33, 0x380, RZ, 0xc0, !PT ;  /* 0x0000038021207812 */ /* 0x000fe400078ec0ff */
[----:B------:R-:W-:Y:S01]  /*94e0*/  LOP3.LUT R12, R12, R13, RZ, 0x3c, !PT ;  /* 0x0000000d0c0c7212 */ /* 0x000fe200078e3cff */
[--C-:B------:R-:W-:Y:S01]  /*94f0*/  IMAD.X R13, RZ, RZ, R5.reuse, P4 ;  /* 0x000000ffff0d7224 */ /* 0x100fe200020e0605 */
[----:B------:R-:W-:Y:S01]  /*9500*/  LOP3.LUT R14, R14, R15, RZ, 0x3c, !PT ;  /* 0x0000000f0e0e7212 */ /* 0x000fe200078e3cff */
[----:B------:R-:W-:Y:S01]  /*9510*/  IMAD.X R15, RZ, RZ, R5, P3 ;  /* 0x000000ffff0f7224 */ /* 0x000fe200018e0605 */
[----:B------:R-:W-:-:S02]  /*9520*/  LOP3.LUT R134, R135, 0x380, RZ, 0xc0, !PT ;  /* 0x0000038087867812 */ /* 0x000fc400078ec0ff */
[----:B------:R-:W-:Y:S02]  /*9530*/  SHF.R.U64 R32, R32, 0x3, RZ ;  /* 0x0000000320207819 */ /* 0x000fe400000012ff */
[C---:B------:R-:W-:Y:S02]  /*9540*/  IADD3 R45, P0, R4.reuse, 0x2020, RZ ;  /* 0x00002020042d7810 */ /* 0x040fe40007f1e0ff */
[C---:B------:R-:W-:Y:S02]  /*9550*/  IADD3 R61, P6, R4.reuse, 0x2040, RZ ;  /* 0x00002040043d7810 */ /* 0x040fe40007fde0ff */
[C---:B------:R-:W-:Y:S02]  /*9560*/  IADD3 R119, P5, R4.reuse, 0x2060, RZ ;  /* 0x0000206004777810 */ /* 0x040fe40007fbe0ff */
[C---:B------:R-:W-:Y:S02]  /*9570*/  IADD3 R123, P4, R4.reuse, 0x4000, RZ ;  /* 0x00004000047b7810 */ /* 0x040fe40007f9e0ff */
[----:B------:R-:W-:-:S02]  /*9580*/  IADD3 R127, P3, R4, 0x4020, RZ ;  /* 0x00004020047f7810 */ /* 0x000fc40007f7e0ff */
[----:B------:R-:W-:Y:S02]  /*9590*/  SHF.R.U64 R134, R134, 0x3, RZ ;  /* 0x0000000386867819 */ /* 0x000fe400000012ff */
[----:B------:R-:W-:Y:S01]  /*95a0*/  LOP3.LUT R32, R32, R33, RZ, 0x3c, !PT ;  /* 0x0000002120207212 */ /* 0x000fe200078e3cff */
[----:B------:R-:W-:Y:S01]  /*95b0*/  IMAD.X R33, RZ, RZ, R97, P2 ;  /* 0x000000ffff217224 */ /* 0x000fe200010e0661 */
[----:B------:R-:W-:Y:S02]  /*95c0*/  LOP3.LUT R44, R45, 0x380, RZ, 0xc0, !PT ;  /* 0x000003802d2c7812 */ /* 0x000fe400078ec0ff */
[----:B------:R-:W-:Y:S02]  /*95d0*/  LOP3.LUT R60, R61, 0x380, RZ, 0xc0, !PT ;  /* 0x000003803d3c7812 */ /* 0x000fe400078ec0ff */
[----:B------:R-:W-:Y:S02]  /*95e0*/  LOP3.LUT R118, R119, 0x380, RZ, 0xc0, !PT ;  /* 0x0000038077767812 */ /* 0x000fe400078ec0ff */
[----:B------:R-:W-:-:S02]  /*95f0*/  LOP3.LUT R122, R123, 0x380, RZ, 0xc0, !PT ;  /* 0x000003807b7a7812 */ /* 0x000fc400078ec0ff */
[----:B------:R-:W-:Y:S02]  /*9600*/  LOP3.LUT R126, R127, 0x380, RZ, 0xc0, !PT ;  /* 0x000003807f7e7812 */ /* 0x000fe400078ec0ff */
[----:B------:R-:W-:Y:S02]  /*9610*/  IADD3 R69, P2, R96, 0x9000, RZ ;  /* 0x0000900060457810 */ /* 0x000fe40007f5e0ff */
[----:B------:R-:W-:Y:S01]  /*9620*/  LOP3.LUT R134, R134, R135, RZ, 0x3c, !PT ;  /* 0x0000008786867212 */ /* 0x000fe200078e3cff */
[----:B------:R-:W-:Y:S01]  /*9630*/  IMAD.X R135, RZ, RZ, R5, P1 ;  /* 0x000000ffff877224 */ /* 0x000fe200008e0605 */
[----:B------:R-:W-:Y:S02]  /*9640*/  SHF.R.U64 R44, R44, 0x3, RZ ;  /* 0x000000032c2c7819 */ /* 0x000fe400000012ff */
[----:B------:R-:W-:Y:S02]  /*9650*/  SHF.R.U64 R60, R60, 0x3, RZ ;  /* 0x000000033c3c7819 */ /* 0x000fe400000012ff */
[----:B------:R-:W-:-:S02]  /*9660*/  SHF.R.U64 R118, R118, 0x3, RZ ;  /* 0x0000000376767819 */ /* 0x000fc400000012ff */
[----:B------:R-:W-:Y:S02]  /*9670*/  SHF.R.U64 R122, R122, 0x3, RZ ;  /* 0x000000037a7a7819 */ /* 0x000fe400000012ff */
[----:B------:R-:W-:Y:S02]  /*9680*/  SHF.R.U64 R126, R126, 0x3, RZ ;  /* 0x000000037e7e7819 */ /* 0x000fe400000012ff */
[----:B------:R-:W-:Y:S02]  /*9690*/  IADD3 R37, P1, R96, 0x3000, RZ ;  /* 0x0000300060257810 */ /* 0x000fe40007f3e0ff */
[----:B------:R-:W-:Y:S02]  /*96a0*/  LOP3.LUT R68, R69, 0x380, RZ, 0xc0, !PT ;  /* 0x0000038045447812 */ /* 0x000fe400078ec0ff */
        /* <DEDUP_REMOVED lines=15> */
[----:B------:R-:W-:Y:S02]  /*97a0*/  IADD3 R11, P4, R4, 0x6060, RZ ;  /* 0x00006060040b7810 */ /* 0x000fe40007f9e0ff */
[----:B------:R-:W-:-:S02]  /*97b0*/  IADD3 R21, P3, R96, 0x1000, RZ ;  /* 0x0000100060157810 */ /* 0x000fc40007f7e0ff */
[----:B------:R-:W-:Y:S02]  /*97c0*/  SHF.R.U64 R36, R36, 0x3, RZ ;  /* 0x0000000324247819 */ /* 0x000fe400000012ff */
[----:B------:R-:W-:Y:S02]  /*97d0*/  LOP3.LUT R68, R68, R69, RZ, 0x3c, !PT ;  /* 0x0000004544447212 */ /* 0x000fe400078e3cff */
[----:B------:R-:W-:Y:S02]  /*97e0*/  LOP3.LUT R138, R139, 0x380, RZ, 0xc0, !PT ;  /* 0x000003808b8a7812 */ /* 0x000fe400078ec0ff */
[----:B------:R-:W-:Y:S02]  /*97f0*/  LOP3.LUT R142, R143, 0x380, RZ, 0xc0, !PT ;  /* 0x000003808f8e7812 */ /* 0x000fe400078ec0ff */
[----:B------:R-:W-:Y:S02]  /*9800*/  LOP3.LUT R8, R9, 0x380, RZ, 0xc0, !PT ;  /* 0x0000038009087812 */ /* 0x000fe400078ec0ff */
[----:B------:R-:W-:-:S02]  /*9810*/  LOP3.LUT R10, R11, 0x380, RZ, 0xc0, !PT ;  /* 0x000003800b0a7812 */ /* 0x000fc400078ec0ff */
[----:B------:R-:W-:Y:S02]  /*9820*/  LOP3.LUT R20, R21, 0x380, RZ, 0xc0, !PT ;  /* 0x0000038015147812 */ /* 0x000fe400078ec0ff */
[----:B------:R-:W-:Y:S02]  /*9830*/  LOP3.LUT R69, R4, 0x380, RZ, 0xc0, !PT ;  /* 0x0000038004457812 */ /* 0x000fe400078ec0ff */
        /* <DEDUP_REMOVED lines=18> */
[----:B------:R-:W-:Y:S01]  /*9960*/  IMAD.X R21, RZ, RZ, R97, P3 ;  /* 0x000000ffff157224 */ /* 0x000fe200018e0661 */
[----:B------:R-:W-:-:S02]  /*9970*/  LOP3.LUT R72, R73, 0x380, RZ, 0xc0, !PT ;  /* 0x0000038049487812 */ /* 0x000fc400078ec0ff */
[----:B------:R-:W-:Y:S01]  /*9980*/  LOP3.LUT R4, R69, R4, RZ, 0x3c, !PT ;  /* 0x0000000445047212 */ /* 0x000fe200078e3cff */
[----:B------:R-:W-:Y:S01]  /*9990*/  IMAD.X R69, RZ, RZ, R97, P2 ;  /* 0x000000ffff457224 */ /* 0x000fe200010e0661 */
[C---:B------:R-:W-:Y:S02]  /*99a0*/  IADD3 R41, P0, R96.reuse, 0x4000, RZ ;  /* 0x0000400060297810 */ /* 0x040fe40007f1e0ff */
[C---:B------:R-:W-:Y:S02]  /*99b0*/  IADD3 R49, P6, R96.reuse, 0x5000, RZ ;  /* 0x0000500060317810 */ /* 0x040fe40007fde0ff */
[C---:B------:R-:W-:Y:S02]  /*99c0*/  IADD3 R53, P5, R96.reuse, 0x6000, RZ ;  /* 0x0000600060357810 */ /* 0x040fe40007fbe0ff */
[C---:B------:R-:W-:Y:S02]  /*99d0*/  IADD3 R57, P4, R96.reuse, 0x7000, RZ ;  /* 0x0000700060397810 */ /* 0x040fe40007f9e0ff */
[----:B------:R-:W-:-:S02]  /*99e0*/  IADD3 R65, P3, R96, 0x8000, RZ ;  /* 0x0000800060417810 */ /* 0x000fc40007f7e0ff */
[----:B-1----:R-:W-:Y:S02]  /*99f0*/  ISETP.NE.AND P2, PT, R6, RZ, PT ;  /* 0x000000ff0600720c */ /* 0x002fe40003f45270 */
[----:B------:R-:W-:Y:S02]  /*9a00*/  SHF.R.U64 R72, R72, 0x3, RZ ;  /* 0x0000000348487819 */ /* 0x000fe400000012ff */
[----:B------:R-:W-:Y:S02]  /*9a10*/  MOV R224, R4 ;  /* 0x0000000400e07202 */ /* 0x000fe40000000f00 */
        /* <DEDUP_REMOVED lines=10> */
[----:B------:R-:W-:Y:S02]  /*9ac0*/  LOP3.LUT R72, R72, R73, RZ, 0x3c, !PT ;  /* 0x0000004948487212 */ /* 0x000fe400078e3cff */
[----:B------:R-:W-:Y:S02]  /*9ad0*/  LOP3.LUT R73, R96, 0x380, RZ, 0xc0, !PT ;  /* 0x0000038060497812 */ /* 0x000fe400078ec0ff */
[----:B------:R-:W-:Y:S02]  /*9ae0*/  SHF.R.U64 R40, R40, 0x3, RZ ;  /* 0x0000000328287819 */ /* 0x000fe400000012ff */
[----:B------:R-:W-:Y:S02]  /*9af0*/  SHF.R.U64 R48, R48, 0x3, RZ ;  /* 0x0000000330307819 */ /* 0x000fe400000012ff */
[----:B------:R-:W-:Y:S02]  /*9b00*/  SHF.R.U64 R52, R52, 0x3, RZ ;  /* 0x0000000334347819 */ /* 0x000fe400000012ff */
[----:B------:R-:W-:-:S02]  /*9b10*/  SHF.R.U64 R56, R56, 0x3, RZ ;  /* 0x0000000338387819 */ /* 0x000fc400000012ff */
[----:B------:R-:W-:Y:S02]  /*9b20*/  SHF.R.U64 R64, R64, 0x3, RZ ;  /* 0x0000000340407819 */ /* 0x000fe400000012ff */
[----:B------:R-:W-:Y:S02]  /*9b30*/  MOV R26, R12 ;  /* 0x0000000c001a7202 */ /* 0x000fe40000000f00 */
[----:B0-----:R-:W-:Y:S02]  /*9b40*/  F2FP.F16.F32.PACK_AB R4, R204, R208 ;  /* 0x000000d0cc04723e */ /* 0x001fe400000000ff */
[----:B------:R-:W-:Y:S02]  /*9b50*/  F2FP.F16.F32.PACK_AB R5, R35, R34 ;  /* 0x000000222305723e */ /* 0x000fe400000000ff */
[----:B------:R-:W-:Y:S02]  /*9b60*/  F2FP.F16.F32.PACK_AB R6, R202, R205 ;  /* 0x000000cdca06723e */ /* 0x000fe400000000ff */
[----:B------:R-:W-:-:S02]  /*9b70*/  F2FP.F16.F32.PACK_AB R7, R39, R38 ;  /* 0x000000262707723e */ /* 0x000fc400000000ff */
        /* <DEDUP_REMOVED lines=12> */
[----:B------:R-:W-:Y:S01]  /*9c40*/  MOV R34, R8 ;  /* 0x0000000800227202 */ /* 0x000fe20000000f00 */
[----:B------:R0:W-:Y:S01]  /*9c50*/  STSM.16.M88.4 [R26], R4 ;  /* 0x000000041a007844 */ /* 0x0001e20000000200 */
[----:B------:R-:W-:-:S02]  /*9c60*/  MOV R35, R10 ;  /* 0x0000000a00237202 */ /* 0x000fc40000000f00 */
[----:B------:R-:W-:Y:S02]  /*9c70*/  MOV R206, R14 ;  /* 0x0000000e00ce7202 */ /* 0x000fe40000000f00 */
[----:B------:R-:W-:Y:S02]  /*9c80*/  F2FP.F16.F32.PACK_AB R8, R200, R203 ;  /* 0x000000cbc808723e */ /* 0x000fe400000000ff */
[----:B------:R-:W-:Y:S02]  /*9c90*/  F2FP.F16.F32.PACK_AB R9, R43, R42 ;  /* 0x0000002a2b09723e */ /* 0x000fe400000000ff */
[----:B------:R-:W-:Y:S02]  /*9ca0*/  F2FP.F16.F32.PACK_AB R10, R198, R201 ;  /* 0x000000c9c60a723e */ /* 0x000fe400000000ff */
[----:B------:R-:W-:Y:S02]  /*9cb0*/  F2FP.F16.F32.PACK_AB R11, R47, R46 ;  /* 0x0000002e2f0b723e */ /* 0x000fe400000000ff */
[----:B------:R-:W-:-:S02]  /*9cc0*/  IADD3 R77, P0, R96, 0xb000, RZ ;  /* 0x0000b000604d7810 */ /* 0x000fc40007f1e0ff */
[C---:B------:R-:W-:Y:S01]  /*9cd0*/  IADD3 R81, P6, R96.reuse, 0xc000, RZ ;  /* 0x0000c00060517810 */ /* 0x040fe20007fde0ff */
[----:B------:R-:W-:Y:S01]  /*9ce0*/  STSM.16.M88.4 [R206], R8 ;  /* 0x00000008ce007844 */ /* 0x000fe20000000200 */
[C---:B------:R-:W-:Y:S02]  /*9cf0*/  IADD3 R85, P5, R96.reuse, 0xd000, RZ ;  /* 0x0000d00060557810 */ /* 0x040fe40007fbe0ff */
[C---:B------:R-:W-:Y:S02]  /*9d00*/  IADD3 R89, P4, R96.reuse, 0xe000, RZ ;  /* 0x0000e00060597810 */ /* 0x040fe40007f9e0ff */
[----:B------:R-:W-:Y:S02]  /*9d10*/  IADD3 R93, P3, R96, 0xf000, RZ ;  /* 0x0000f000605d7810 */ /* 0x000fe40007f7e0ff */
[----:B------:R-:W-:Y:S02]  /*9d20*/  MOV R207, R24 ;  /* 0x0000001800cf7202 */ /* 0x000fe40000000f00 */
[----:B------:R-:W-:-:S02]  /*9d30*/  F2FP.F16.F32.PACK_AB R12, R196, R199 ;  /* 0x000000c7c40c723e */ /* 0x000fc400000000ff */
[----:B------:R-:W-:Y:S02]  /*9d40*/  F2FP.F16.F32.PACK_AB R13, R51, R50 ;  /* 0x00000032330d723e */ /* 0x000fe400000000ff */
[----:B------:R-:W-:Y:S02]  /*9d50*/  F2FP.F16.F32.PACK_AB R14, R194, R197 ;  /* 0x000000c5c20e723e */ /* 0x000fe400000000ff */
[----:B------:R-:W-:Y:S02]  /*9d60*/  F2FP.F16.F32.PACK_AB R15, R55, R54 ;  /* 0x00000036370f723e */ /* 0x000fe400000000ff */
[----:B------:R-:W-:Y:S02]  /*9d70*/  LOP3.LUT R96, R27, R96, RZ, 0x3c, !PT ;  /* 0x000000601b607212 */ /* 0x000fe400078e3cff */
[----:B------:R-:W-:Y:S01]  /*9d80*/  MOV R209, R28 ;  /* 0x0000001c00d17202 */ /* 0x000fe20000000f00 */
[----:B------:R-:W-:Y:S01]  /*9d90*/  STSM.16.M88.4 [R207], R12 ;  /* 0x0000000ccf007844 */ /* 0x000fe20000000200 */
[----:B0-----:R-:W-:-:S02]  /*9da0*/  F2FP.F16.F32.PACK_AB R4, R192, R195 ;  /* 0x000000c3c004723e */ /* 0x001fc400000000ff */
        /* <DEDUP_REMOVED lines=17> */
[----:B------:R1:W-:Y:S01]  /*9ec0*/  STSM.16.M88.4 [R60], R28 ;  /* 0x0000001c3c007844 */ /* 0x0003e20000000200 */
[----:B------:R-:W-:Y:S02]  /*9ed0*/  F2FP.F16.F32.PACK_AB R46, R171, R174 ;  /* 0x000000aeab2e723e */ /* 0x000fe400000000ff */
[----:B------:R-:W-:Y:S02]  /*9ee0*/  F2FP.F16.F32.PACK_AB R47, R87, R86 ;  /* 0x00000056572f723e */ /* 0x000fe400000000ff */
[----:B------:R-:W-:-:S02]  /*9ef0*/  MOV R122, R122 ;  /* 0x0000007a007a7202 */ /* 0x000fc40000000f00 */
[----:B0-----:R-:W-:Y:S02]  /*9f00*/  F2FP.F16.F32.PACK_AB R44, R173, R176 ;  /* 0x000000b0ad2c723e */ /* 0x001fe400000000ff */
[----:B------:R-:W-:Y:S02]  /*9f10*/  F2FP.F16.F32.PACK_AB R61, R91, R90 ;  /* 0x0000005a5b3d723e */ /* 0x000fe400000000ff */
[----:B------:R-:W-:Y:S01]  /*9f20*/  F2FP.F16.F32.PACK_AB R62, R159, R170 ;  /* 0x000000aa9f3e723e */ /* 0x000fe200000000ff */
[----:B------:R-:W-:Y:S01]  /*9f30*/  STSM.16.M88.4 [R118], R44 ;  /* 0x0000002c76007844 */ /* 0x000fe20000000200 */
[----:B------:R-:W-:Y:S02]  /*9f40*/  F2FP.F16.F32.PACK_AB R63, R95, R94 ;  /* 0x0000005e5f3f723e */ /* 0x000fe400000000ff */
[----:B------:R-:W-:Y:S02]  /*9f50*/  MOV R126, R126 ;  /* 0x0000007e007e7202 */ /* 0x000fe40000000f00 */
[----:B-1----:R-:W-:-:S02]  /*9f60*/  F2FP.F16.F32.PACK_AB R60, R163, R172 ;  /* 0x000000aca33c723e */ /* 0x002fc400000000ff */
[----:B------:R-:W-:Y:S02]  /*9f70*/  F2FP.F16.F32.PACK_AB R4, R155, R161 ;  /* 0x000000a19b04723e */ /* 0x000fe400000000ff */
[----:B------:R-:W-:Y:S01]  /*9f80*/  F2FP.F16.F32.PACK_AB R5, R99, R98 ;  /* 0x000000626305723e */ /* 0x000fe200000000ff */
[----:B------:R0:W-:Y:S01]  /*9f90*/  STSM.16.M88.4 [R122], R60 ;  /* 0x0000003c7a007844 */ /* 0x0001e20000000200 */
        /* <DEDUP_REMOVED lines=9> */
[----:B------:R-:W-:Y:S01]  /*a030*/  MOV R138, R138 ;  /* 0x0000008a008a7202 */ /* 0x000fe20000000f00 */
[----:B------:R2:W-:Y:S01]  /*a040*/  STSM.16.M88.4 [R130], R8 ;  /* 0x0000000882007844 */ /* 0x0005e20000000200 */
[----:B0-----:R-:W-:Y:S02]  /*a050*/  F2FP.F16.F32.PACK_AB R122, R125, R124 ;  /* 0x0000007c7d7a723e */ /* 0x001fe400000000ff */
[----:B------:R-:W-:Y:S01]  /*a060*/  F2FP.F16.F32.PACK_AB R123, R158, R156 ;  /* 0x0000009c9e7b723e */ /* 0x000fe200000000ff */
[----:B------:R0:W-:Y:S01]  /*a070*/  STSM.16.M88.4 [R134], R112 ;  /* 0x0000007086007844 */ /* 0x0001e20000000200 */
[----:B------:R-:W-:-:S02]  /*a080*/  MOV R142, R142 ;  /* 0x0000008e008e7202 */ /* 0x000fc40000000f00 */
[----:B------:R-:W-:Y:S01]  /*a090*/  F2FP.F16.F32.PACK_AB R131, R165, R164 ;  /* 0x000000a4a583723e */ /* 0x000fe200000000ff */
[----:B------:R0:W-:Y:S01]  /*a0a0*/  STSM.16.M88.4 [R138], R120 ;  /* 0x000000788a007844 */ /* 0x0001e20000000200 */
[----:B-1----:R-:W-:Y:S02]  /*a0b0*/  F2FP.F16.F32.PACK_AB R4, R137, R136 ;  /* 0x000000888904723e */ /* 0x002fe400000000ff */
[----:B------:R-:W-:Y:S02]  /*a0c0*/  F2FP.F16.F32.PACK_AB R5, R167, R166 ;  /* 0x000000a6a705723e */ /* 0x000fe400000000ff */
[----:B------:R-:W-:Y:S02]  /*a0d0*/  F2FP.F16.F32.PACK_AB R6, R141, R140 ;  /* 0x0000008c8d06723e */ /* 0x000fe400000000ff */
[----:B------:R-:W-:Y:S02]  /*a0e0*/  F2FP.F16.F32.PACK_AB R7, R169, R168 ;  /* 0x000000a8a907723e */ /* 0x000fe400000000ff */
[----:B--2---:R-:W-:-:S02]  /*a0f0*/  F2FP.F16.F32.PACK_AB R130, R133, R132 ;  /* 0x000000848582723e */ /* 0x004fc400000000ff */
[----:B------:R-:W-:Y:S02]  /*a100*/  LOP3.LUT R76, R77, 0x380, RZ, 0xc0, !PT ;  /* 0x000003804d4c7812 */ /* 0x000fe400078ec0ff */
[----:B------:R-:W-:Y:S01]  /*a110*/  LOP3.LUT R80, R81, 0x380, RZ, 0xc0, !PT ;  /* 0x0000038051507812 */ /* 0x000fe200078ec0ff */
[----:B------:R0:W-:Y:S01]  /*a120*/  STSM.16.M88.4 [R142], R128 ;  /* 0x000000808e007844 */ /* 0x0001e20000000200 */
[----:B------:R-:W-:Y:S02]  /*a130*/  LOP3.LUT R84, R85, 0x380, RZ, 0xc0, !PT ;  /* 0x0000038055547812 */ /* 0x000fe400078ec0ff */
[----:B------:R-:W-:Y:S01]  /*a140*/  LOP3.LUT R88, R89, 0x380, RZ, 0xc0, !PT ;  /* 0x0000038059587812 */ /* 0x000fe200078ec0ff */
[----:B------:R0:W-:Y:S01]  /*a150*/  STSM.16.M88.4 [R34], R4 ;  /* 0x0000000422007844 */ /* 0x0001e20000000200 */
[----:B------:R-:W-:Y:S02]  /*a160*/  LOP3.LUT R92, R93, 0x380, RZ, 0xc0, !PT ;  /* 0x000003805d5c7812 */ /* 0x000fe400078ec0ff */
[----:B------:R-:W-:Y:S01]  /*a170*/  SHF.R.U64 R76, R76, 0x3, RZ ;  /* 0x000000034c4c7819 */ /* 0x000fe200000012ff */
[----:B------:R0:W-:Y:S01]  /*a180*/  STSM.16.M88.4 [R35], R144 ;  /* 0x0000009023007844 */ /* 0x0001e20000000200 */
        /* <DEDUP_REMOVED lines=62> */
.L_x_7252:
[----:B------:R-:W1:Y:S01]  /*a570*/  LDC R15, c[0x0][0xbe8] ;  /* 0x0002fa00ff0f7b82 */ /* 0x000e620000000800 */
[----:B------:R-:W-:Y:S01]  /*a580*/  ULDC UR10, c[0x0][0xac8] ;  /* 0x0002b200000a7ab9 */ /* 0x000fe20000000800 */
[----:B------:R-:W-:Y:S01]  /*a590*/  ULDC.64 UR8, c[0x0][0xae8] ;  /* 0x0002ba0000087ab9 */ /* 0x000fe20000000a00 */
[----:B------:R-:W-:Y:S01]  /*a5a0*/  ISETP.GE.AND P0, PT, R190, UR10, PT ;  /* 0x0000000abe007c0c */ /* 0x000fe2000bf06270 */
[----:B------:R-:W5:Y:S01]  /*a5b0*/  LD.E.128 R96, desc[UR46][R96.64] ;  /* 0x0000002e60607980 */ /* 0x000f62000c101d00 */
[----:B------:R-:W-:Y:S02]  /*a5c0*/  ISETP.GE.AND P1, PT, R17, UR10, PT ;  /* 0x0000000a11007c0c */ /* 0x000fe4000bf26270 */
[----:B0-----:R-:W-:Y:S01]  /*a5d0*/  SEL R3, RZ, 0xffffffff, P0 ;  /* 0xffffffffff037807 */ /* 0x001fe20000000000 */
[----:B------:R0:W5:Y:S01]  /*a5e0*/  LD.E.128 R4, desc[UR46][R20.64] ;  /* 0x0000002e14047980 */ /* 0x000162000c101d00 */
        /* <DEDUP_REMOVED lines=33> */
[----:B-1----:R-:W-:Y:S01]  /*a800*/  @P2 IMAD.HI.U32 R0, R14, R9, RZ ;  /* 0x000000090e002227 */ /* 0x002fe200078e00ff */
[----:B------:R-:W-:Y:S01]  /*a810*/  UIADD3 UR7, UR7, UR5, URZ ;  /* 0x0000000507077290 */ /* 0x000fe2000fffe03f */
[----:B------:R-:W-:Y:S01]  /*a820*/  LOP3.LUT R8, R8, 0x8, R3, 0xe2, !PT ;  /* 0x0000000808087812 */ /* 0x000fe200078ee203 */
[----:B------:R-:W-:Y:S01]  /*a830*/  UIMAD UR5, UR13, UR8, URZ ;  /* 0x000000080d0572a4 */ /* 0x000fe2000f8e023f */
[----:B------:R-:W-:Y:S01]  /*a840*/  IMAD.MOV.U32 R3, RZ, RZ, R14 ;  /* 0x000000ffff037224 */ /* 0x000fe200078e000e */
[----:B------:R-:W-:Y:S01]  /*a850*/  UIMAD.WIDE.U32 UR6, UR42, UR8, UR6 ;  /* 0x000000082a0672a5 */ /* 0x000fe2000f8e0006 */
[----:B------:R-:W5:Y:S01]  /*a860*/  LD.E.128 R84, desc[UR46][R84.64] ;  /* 0x0000002e54547980 */ /* 0x000f62000c101d00 */
[----:B--2---:R-:W-:Y:S01]  /*a870*/  @P2 SHF.R.U32.HI R3, RZ, R11, R0 ;  /* 0x0000000bff032219 */ /* 0x004fe20000011600 */
[----:B------:R-:W-:Y:S01]  /*a880*/  UIMAD UR5, UR42, UR9, UR5 ;  /* 0x000000092a0572a4 */ /* 0x000fe2000f8e0205 */
[----:B------:R-:W-:Y:S01]  /*a890*/  LOP3.LUT R10, R13, 0x10, R8, 0xe2, !PT ;  /* 0x000000100d0a7812 */ /* 0x000fe200078ee208 */
[----:B------:R-:W5:Y:S01]  /*a8a0*/  LD.E.128 R88, desc[UR46][R88.64] ;  /* 0x0000002e58587980 */ /* 0x000f62000c101d00 */
        /* <DEDUP_REMOVED lines=80> */
.L_x_7254:
[----:B------:R-:W-:Y:S05]  /*adb0*/  BSYNC B1 ;  /* 0x0000000000017941 */ /* 0x000fea0003800000 */
.L_x_7253:
[----:B---3--:R-:W-:Y:S01]  /*adc0*/  VIADD R8, R28, 0x20 ;  /* 0x000000201c087836 */ /* 0x008fe20000000000 */
[----:B--2---:R4:W2:Y:S04]  /*add0*/  SHFL.IDX PT, R11, R27, 0x1, 0x181f ;  /* 0x00381f001b0b7f89 */ /* 0x0048a800000e0000 */
[----:B------:R-:W-:Y:S01]  /*ade0*/  ISETP.GE.AND P0, PT, R8, R29, PT ;  /* 0x0000001d0800720c */ /* 0x000fe20003f06270 */
[----:B-1----:R4:W1:-:S12]  /*adf0*/  SHFL.IDX PT, R10, R26, 0x1, 0x181f ;  /* 0x00381f001a0a7f89 */ /* 0x00285800000e0000 */
[----:B----4-:R-:W-:Y:S05]  /*ae00*/  @P0 BRA `(.L_x_7255) ;  /* 0x0000000c007c0947 */ /* 0x010fea0003800000 */
[----:B------:R-:W-:Y:S02]  /*ae10*/  ISETP.GE.AND P0, PT, R17, UR10, PT ;  /* 0x0000000a11007c0c */ /* 0x000fe4000bf06270 */
[----:B------:R-:W-:Y:S02]  /*ae20*/  ISETP.GE.AND P5, PT, R190, UR10, PT ;  /* 0x0000000abe007c0c */ /* 0x000fe4000bfa6270 */
[----:B------:R-:W-:Y:S02]  /*ae30*/  ISETP.GE.AND P3, PT, R189, UR10, PT ;  /* 0x0000000abd007c0c */ /* 0x000fe4000bf66270 */
[----:B------:R-:W-:Y:S02]  /*ae40*/  ISETP.GE.AND P2, PT, R188, UR10, PT ;  /* 0x0000000abc007c0c */ /* 0x000fe4000bf46270 */
[----:B------:R-:W-:-:S05]  /*ae50*/  ISETP.GE.AND P1, PT, R187, UR10, PT ;  /* 0x0000000abb007c0c */ /* 0x000fca000bf26270 */
[----:B-12---:R-:W-:Y:S02]  /*ae60*/  @!P0 IMAD.WIDE R8, R17, 0x2, R10 ;  /* 0x0000000211088825 */ /* 0x006fe400078e020a */
[-C--:B------:R-:W-:Y:S02]  /*ae70*/  @!P5 LEA R12, P4, R190, R10.reuse, 0x1 ;  /* 0x0000000abe0cd211 */ /* 0x080fe400078808ff */
[----:B------:R-:W-:Y:S01]  /*ae80*/  @!P3 LEA R14, P6, R189, R10, 0x1 ;  /* 0x0000000abd0eb211 */ /* 0x000fe200078c08ff */
[----:B-----5:R1:W-:Y:S01]  /*ae90*/  @!P0 ST.E.128 desc[UR46][R8.64], R4 ;  /* 0x0000000408008985 */ /* 0x0203e2000c101d2e */
        /* <DEDUP_REMOVED lines=8> */
[----:B-1----:R-:W-:-:S03]  /*af20*/  @!P1 LEA R4, P6, R187, R10, 0x1 ;  /* 0x0000000abb049211 */ /* 0x002fc600078c08ff */
        /* <DEDUP_REMOVED lines=15> */
.L_x_7251:
        /* <DEDUP_REMOVED lines=57> */
.L_x_7257:
[----:B------:R-:W-:Y:S05]  /*b3b0*/  BSYNC B1 ;  /* 0x0000000000017941 */ /* 0x000fea0003800000 */
.L_x_7256:
        /* <DEDUP_REMOVED lines=95> */
.L_x_7259:
[----:B------:R-:W-:Y:S05]  /*b9b0*/  BSYNC B1 ;  /* 0x0000000000017941 */ /* 0x000fea0003800000 */
.L_x_7258:
        /* <DEDUP_REMOVED lines=36> */
.L_x_7255:
[----:B------:R-:W-:Y:S05]  /*bc00*/  BSYNC B0 ;  /* 0x0000000000007941 */ /* 0x000fea0003800000 */
.L_x_7250:
[----:B------:R-:W-:Y:S02]  /*bc10*/  ULDC UR5, c[0x0][0xc38] ;  /* 0x00030e0000057ab9 */ /* 0x000fe40000000800 */
[----:B------:R-:W-:-:S06]  /*bc20*/  UISETP.GE.AND UP0, UPT, UR4, UR5, UPT ;  /* 0x000000050400728c */ /* 0x000fcc000bf06270 */
[----:B------:R-:W-:-:S13]  /*bc30*/  PLOP3.LUT P0, PT, PT, PT, UP0, 0x80, 0x0 ;  /* 0x000000000000781c */ /* 0x000fda0003f0f008 */
[----:B------:R-:W-:Y:S05]  /*bc40*/  @!P0 BRA `(.L_x_7260) ;  /* 0xffffff5000f08947 */ /* 0x000fea000383ffff */
[----:B------:R-:W-:Y:S05]  /*bc50*/  EXIT ;  /* 0x000000000000794d */ /* 0x000fea0003800000 */
.L_x_7206:
        /* <DEDUP_REMOVED lines=26> */
[----:B------:R-:W-:-:S04]  /*be00*/  LOP3.LUT R2, R0, 0x1f8, RZ, 0xc0, !PT ;  /* 0x000001f800027812 */ /* 0x000fc800078ec0ff */
[----:B------:R-:W-:Y:S01]  /*be10*/  LOP3.LUT R3, R2, 0x38, R5, 0x78, !PT ;  /* 0x0000003802037812 */ /* 0x000fe200078e7805 */
[----:B------:R-:W-:Y:S01]  /*be20*/  IMAD.SHL.U32 R2, R4, 0x8, RZ ;  /* 0x0000000804027824 */ /* 0x000fe200078e00ff */
[----:B------:R-:W-:-:S04]  /*be30*/  SHF.R.U32.HI R4, RZ, 0x3, R4 ;  /* 0x00000003ff047819 */ /* 0x000fc80000011604 */
[----:B------:R-:W-:Y:S01]  /*be40*/  LOP3.LUT R2, R3, 0x200, R2, 0xf8, !PT ;  /* 0x0000020003027812 */ /* 0x000fe200078ef802 */
[----:B------:R-:W-:-:S05]  /*be50*/  IMAD.SHL.U32 R3, R5, 0x10, RZ ;  /* 0x0000001005037824 */ /* 0x000fca00078e00ff */
[----:B------:R-:W-:Y:S01]  /*be60*/  LOP3.LUT R0, R4, 0x70, R3, 0xf8, !PT ;  /* 0x0000007004007812 */ /* 0x000fe200078ef803 */
[----:B------:R-:W-:Y:S02]  /*be70*/  IMAD R3, R2, 0x2, R17 ;  /* 0x0000000202037824 */ /* 0x000fe400078e0211 */
[----:B------:R-:W-:Y:S02]  /*be80*/  IMAD.U32 R2, RZ, RZ, UR6 ;  /* 0x00000006ff027e24 */ /* 0x000fe4000f8e00ff */
[----:B------:R-:W-:Y:S01]  /*be90*/  IMAD.MOV.U32 R0, RZ, RZ, 0x1 ;  /* 0x00000001ff007424 */ /* 0x000fe200078e00ff */
[----:B------:R0:W-:Y:S04]  /*bea0*/  STL [R1+0x1c], R3 ;  /* 0x00001c0301007387 */ /* 0x0001e80000100800 */
[----:B------:R0:W-:Y:S04]  /*beb0*/  STL [R1+0x10], R2 ;  /* 0x0000100201007387 */ /* 0x0001e80000100800 */
[----:B------:R0:W-:Y:S04]  /*bec0*/  STL [R1], R0 ;  /* 0x0000000001007387 */ /* 0x0001e80000100800 */
[----:B------:R0:W-:Y:S02]  /*bed0*/  STL [R1+0x18], RZ ;  /* 0x000018ff01007387 */ /* 0x0001e40000100800 */
.L_x_7367:
        /* <DEDUP_REMOVED lines=23> */
.L_x_7262:
[----:B------:R-:W-:Y:S01]  /*c050*/  ULDC UR8, c[0x0][0xc54] ;  /* 0x0003150000087ab9 */ /* 0x000fe20000000800 */
[----:B------:R-:W-:Y:S01]  /*c060*/  UMOV UR7, UR9 ;  /* 0x0000000900077c82 */ /* 0x000fe20008000000 */
[----:B------:R-:W-:-:S11]  /*c070*/  UISETP.NE.AND UP0, UPT, UR8, 0x1, UPT ;  /* 0x000000010800788c */ /* 0x000fd6000bf05270 */
[----:B------:R-:W-:Y:S02]  /*c080*/  @UP0 ULDC.64 UR10, c[0x0][0xc58] ;  /* 0x00031600000a0ab9 */ /* 0x000fe40000000a00 */
[----:B------:R-:W-:-:S04]  /*c090*/  UIMAD.WIDE.U32 UR4, UR9, UR10, URZ ;  /* 0x0000000a090472a5 */ /* 0x000fc8000f8e003f */
[----:B------:R-:W-:-:S04]  /*c0a0*/  @UP0 USHF.R.U32.HI UR7, URZ, UR11, UR5 ;  /* 0x0000000b3f070299 */ /* 0x000fc80008011605 */
[----:B------:R-:W-:-:S12]  /*c0b0*/  UIMAD UR8, UR7, UR8, URZ ;  /* 0x00000008070872a4 */ /* 0x000fd8000f8e023f */
.L_x_7263:
        /* <DEDUP_REMOVED lines=63> */
.L_x_7265:
        /* <DEDUP_REMOVED lines=20> */
.L_x_7268:
[----:B------:R-:W-:Y:S05]  /*c5f0*/  BSYNC B6 ;  /* 0x0000000000067941 */ /* 0x000fea0003800000 */
.L_x_7267:
        /* <DEDUP_REMOVED lines=20> */
.L_x_7271:
        /* <DEDUP_REMOVED lines=15> */
.L_x_7270:
[----:B------:R-:W-:Y:S05]  /*c830*/  BSYNC B6 ;  /* 0x0000000000067941 */ /* 0x000fea0003800000 */
.L_x_7269:
        /* <DEDUP_REMOVED lines=26> */
.L_x_7383:
        /* <DEDUP_REMOVED lines=9> */
.L_x_7386:
        /* <DEDUP_REMOVED lines=22> */
.L_x_7275:
        /* <DEDUP_REMOVED lines=8> */
.L_x_7387:
        /* <DEDUP_REMOVED lines=8> */
.L_x_7277:
        /* <DEDUP_REMOVED lines=19> */
.L_x_7273:
        /* <DEDUP_REMOVED lines=22> */
.L_x_7279:
[----:B------:R-:W-:Y:S05]  /*cf60*/  BSYNC B6 ;  /* 0x0000000000067941 */ /* 0x000fea0003800000 */
.L_x_7278:
[----:B------:R1:W5:Y:S01]  /*cf70*/  LDL R8, [R1+0x1c] ;  /* 0x00001c0001087983 */ /* 0x0003620000100800 */
[----:B0-----:R-:W0:Y:S01]  /*cf80*/  LDC R7, c[0x0][0x448] ;  /* 0x00011200ff077b82 */ /* 0x001e220000000800 */
[----:B------:R-:W2:Y:S01]  /*cf90*/  S2R R0, SR_TID.X ;  /* 0x0000000000007919 */ /* 0x000ea20000002100 */
[----:B------:R-:W3:Y:S01]  /*cfa0*/  S2R R2, SR_TID.X ;  /* 0x0000000000027919 */ /* 0x000ee20000002100 */
[----:B------:R-:W-:Y:S01]  /*cfb0*/  USHF.R.S32.HI UR4, URZ, 0x1f, UR36 ;  /* 0x0000001f3f047899 */ /* 0x000fe20008011424 */
[----:B------:R-:W-:Y:S01]  /*cfc0*/  ULDC.64 UR8, c[0x0][0x2d8] ;  /* 0x0000b60000087ab9 */ /* 0x000fe20000000a00 */
[----:B0-----:R-:W-:Y:S01]  /*cfd0*/  ISETP.NE.AND P0, PT, R7, 0x1, PT ;  /* 0x000000010700780c */ /* 0x001fe20003f05270 */
[----:B--2---:R-:W-:-:S12]  /*cfe0*/  IMAD.SHL.U32 R4, R0, 0x10, RZ ;  /* 0x0000001000047824 */ /* 0x004fd800078e00ff */
[----:B------:R-:W0:Y:S01]  /*cff0*/  @P0 LDC R3, c[0x0][0x44c] ;  /* 0x00011300ff030b82 */ /* 0x000e220000000800 */
[----:B---3--:R-:W-:-:S04]  /*d000*/  LOP3.LUT R2, R2, 0x7f, RZ, 0xc0, !PT ;  /* 0x0000007f02027812 */ /* 0x008fc800078ec0ff */
[----:B------:R-:W-:-:S03]  /*d010*/  SHF.R.U32.HI R2, RZ, 0x3, R2 ;  /* 0x00000003ff027819 */ /* 0x000fc60000011602 */
[----:B------:R-:W2:Y:S01]  /*d020*/  @P0 LDC R0, c[0x0][0x450] ;  /* 0x00011400ff000b82 */ /* 0x000ea20000000800 */
[----:B------:R-:W-:Y:S01]  /*d030*/  LOP3.LUT R4, R2, 0x70, R4, 0xf8, !PT ;  /* 0x0000007002047812 */ /* 0x000fe200078ef804 */
[----:B------:R-:W-:Y:S01]  /*d040*/  IMAD.U32 R2, RZ, RZ, UR39 ;  /* 0x00000027ff027e24 */ /* 0x000fe2000f8e00ff */
[----:B------:R-:W-:Y:S02]  /*d050*/  UIMAD UR6, UR4, UR8, URZ ;  /* 0x00000008040672a4 */ /* 0x000fe4000f8e023f */
[----:B------:R-:W-:Y:S01]  /*d060*/  UIMAD.WIDE.U32 UR4, UR36, UR8, URZ ;  /* 0x00000008240472a5 */ /* 0x000fe2000f8e003f */
[----:B------:R-:W-:Y:S01]  /*d070*/  IMAD R2, R2, 0x40, R4 ;  /* 0x0000004002027824 */ /* 0x000fe200078e0204 */
[----:B------:R-:W-:Y:S02]  /*d080*/  UIMAD UR6, UR36, UR9, UR6 ;  /* 0x00000009240672a4 */ /* 0x000fe4000f8e0206 */
[----:B------:R-:W-:Y:S02]  /*d090*/  USHF.R.S32.HI UR7, URZ, 0x1f, UR42 ;  /* 0x0000001f3f077899 */ /* 0x000fe4000801142a */
[----:B------:R-:W-:Y:S01]  /*d0a0*/  UIADD3 UR5, UR5, UR6, URZ ;  /* 0x0000000605057290 */ /* 0x000fe2000fffe03f */
[----:B------:R-:W-:Y:S01]  /*d0b0*/  IMAD.MOV.U32 R6, RZ, RZ, R2 ;  /* 0x000000ffff067224 */ /* 0x000fe200078e0002 */
[----:B------:R-:W-:Y:S01]  /*d0c0*/  ULDC.64 UR8, c[0x0][0x2e0] ;  /* 0x0000b80000087ab9 */ /* 0x000fe20000000a00 */
[----:B0-----:R-:W-:Y:S01]  /*d0d0*/  @P0 IMAD.HI.U32 R3, R2, R3, RZ ;  /* 0x0000000302030227 */ /* 0x001fe200078e00ff */
[----:B------:R-:W-:Y:S01]  /*d0e0*/  UIMAD.WIDE.U32 UR4, UR42, UR8, UR4 ;  /* 0x000000082a0472a5 */ /* 0x000fe2000f8e0004 */
[----:B------:R-:W0:Y:S01]  /*d0f0*/  S2R R10, SR_TID.X ;  /* 0x00000000000a7919 */ /* 0x000e220000002100 */
[----:B------:R-:W-:-:S02]  /*d100*/  UIMAD UR6, UR7, UR8, URZ ;  /* 0x00000008070672a4 */ /* 0x000fc4000f8e023f */
[----:B--2---:R-:W-:Y:S02]  /*d110*/  @P0 SHF.R.U32.HI R6, RZ, R0, R3 ;  /* 0x00000000ff060219 */ /* 0x004fe40000011603 */
[----:B------:R-:W-:Y:S01]  /*d120*/  UIMAD UR6, UR42, UR9, UR6 ;  /* 0x000000092a0672a4 */ /* 0x000fe2000f8e0206 */
[----:B------:R-:W-:Y:S02]  /*d130*/  IMAD.U32 R4, RZ, RZ, UR4 ;  /* 0x00000004ff047e24 */ /* 0x000fe4000f8e00ff */
        /* <DEDUP_REMOVED lines=24> */
[----:B------:R-:W-:Y:S02]  /*d2c0*/  LOP3.LUT R10, R10, 0x7f, RZ, 0xc0, !PT ;  /* 0x0000007f0a0a7812 */ /* 0x000fe400078ec0ff */
[----:B------:R-:W-:Y:S02]  /*d2d0*/  ISETP.GE.AND P0, PT, R9, UR6, PT ;  /* 0x0000000609007c0c */ /* 0x000fe4000bf06270 */
[----:B------:R-:W-:-:S02]  /*d2e0*/  LEA.HI.X R2, R2, UR5, R3, 0x1, P1 ;  /* 0x0000000502027c11 */ /* 0x000fc400088f0c03 */
[----:B------:R-:W-:Y:S01]  /*d2f0*/  SHF.R.U32.HI R10, RZ, 0x3, R10 ;  /* 0x00000003ff0a7819 */ /* 0x000fe2000001160a */
[----:B-1----:R-:W-:Y:S08]  /*d300*/  BRA.DIV UR4, `(.L_x_7280) ;  /* 0x00000042048c7947 */ /* 0x002ff0000b800000 */
[----:B------:R-:W0:Y:S01]  /*d310*/  SHFL.IDX PT, R6, R0, RZ, 0x181f ;  /* 0x00181fff00067589 */ /* 0x000e2200000e0000 */
[----:B------:R-:W-:Y:S01]  /*d320*/  IMAD.U32 R4, RZ, RZ, UR39 ;  /* 0x00000027ff047e24 */ /* 0x000fe2000f8e00ff */
[----:B------:R-:W-:Y:S02]  /*d330*/  ULDC UR4, c[0x0][0x288] ;  /* 0x0000a20000047ab9 */ /* 0x000fe40000000800 */
        /* <DEDUP_REMOVED lines=27> */
.L_x_7396:
        /* <DEDUP_REMOVED lines=10> */
.L_x_7281:
        /* <DEDUP_REMOVED lines=18> */
.L_x_7397:
[----:B------:R-:W-:Y:S05]  /*d6b0*/  BSYNC B0 ;  /* 0x0000000000007941 */ /* 0x000fea0003800000 */
.L_x_7282:
[----:B------:R-:W2:Y:S01]  /*d6c0*/  LDL R2, [R1+0x8] ;  /* 0x0000080001027983 */ /* 0x000ea20000100800 */
[----:B------:R-:W-:Y:S01]  /*d6d0*/  BSSY B0, `(.L_x_7284) ;  /* 0x0000095000007945 */ /* 0x000fe20003800000 */
[----:B--2---:R-:W-:-:S13]  /*d6e0*/  ISETP.NE.AND P0, PT, R2, RZ, PT ;  /* 0x000000ff0200720c */ /* 0x004fda0003f05270 */
[----:B------:R-:W-:Y:S05]  /*d6f0*/  @!P0 BRA `(.L_x_7285) ;  /* 0x0000000800488947 */ /* 0x000fea0003800000 */
[----:B------:R-:W2:Y:S01]  /*d700*/  LDL R3, [R1] ;  /* 0x0000000001037983 */ /* 0x000ea20000100800 */
[----:B0-----:R-:W-:Y:S01]  /*d710*/  IMAD R0, R18, 0x8, R17 ;  /* 0x0000000812007824 */ /* 0x001fe200078e0211 */
[----:B------:R-:W0:Y:S01]  /*d720*/  S2R R2, SR_TID.X ;  /* 0x0000000000027919 */ /* 0x000e220000002100 */
[----:B------:R-:W-:Y:S01]  /*d730*/  BSSY B1, `(.L_x_7286) ;  /* 0x0000006000017945 */ /* 0x000fe20003800000 */
[----:B0-----:R-:W-:-:S04]  /*d740*/  LOP3.LUT R2, R2, 0x7f, RZ, 0xc0, !PT ;  /* 0x0000007f02027812 */ /* 0x001fc800078ec0ff */
[----:B------:R-:W-:Y:S02]  /*d750*/  ISETP.NE.AND P1, PT, R2, RZ, PT ;  /* 0x000000ff0200720c */ /* 0x000fe40003f25270 */
[----:B--2---:R-:W-:-:S04]  /*d760*/  SHF.L.U32 R3, R3, 0x1f, RZ ;  /* 0x0000001f03037819 */ /* 0x004fc800000006ff */
[----:B------:R-:W0:Y:S02]  /*d770*/  SYNCS.PHASECHK.TRANS64.TRYWAIT P0, [R0+URZ+0x28c60], R3 ;  /* 0x028c6003000075a7 */ /* 0x000e24000800017f */
[----:B0-----:R-:W-:Y:S05]  /*d780*/  @!P0 BRA `(.L_x_7287) ;  /* 0x0000004000b48947 */ /* 0x001fea0003800000 */
.L_x_7398:
[----:B------:R-:W-:Y:S05]  /*d790*/  BSYNC B1 ;  /* 0x0000000000017941 */ /* 0x000fea0003800000 */
.L_x_7286:
        /* <DEDUP_REMOVED lines=9> */
.L_x_7289:
[----:B------:R-:W-:Y:S05]  /*d830*/  BSYNC B1 ;  /* 0x0000000000017941 */ /* 0x000fea0003800000 */
.L_x_7288:
        /* <DEDUP_REMOVED lines=11> */
.L_x_7290:
        /* <DEDUP_REMOVED lines=15> */
.L_x_7291:
        /* <DEDUP_REMOVED lines=15> */
.L_x_7292:
        /* <DEDUP_REMOVED lines=15> */
.L_x_7293:
        /* <DEDUP_REMOVED lines=15> */
.L_x_7294:
        /* <DEDUP_REMOVED lines=15> */
.L_x_7295:
        /* <DEDUP_REMOVED lines=15> */
.L_x_7296:
        /* <DEDUP_REMOVED lines=15> */
.L_x_7297:
        /* <DEDUP_REMOVED lines=10> */
.L_x_7285:
[----:B------:R-:W-:Y:S05]  /*e020*/  BSYNC B0 ;  /* 0x0000000000007941 */ /* 0x000fea0003800000 */
.L_x_7284:
        /* <DEDUP_REMOVED lines=21> */
[----:B------:R-:W2:Y:S01]  /*e180*/  LDL R4, [R1+0xc] ;  /* 0x00000c0001047983 */ /* 0x000ea20000100800 */
[----:B------:R-:W-:Y:S01]  /*e190*/  IMAD.MOV.U32 R0, RZ, RZ, R6 ;  /* 0x000000ffff007224 */ /* 0x000fe200078e0006 */
        /* <DEDUP_REMOVED lines=9> */
[----:B------:R-:W-:Y:S02]  /*e230*/  @P0 SHF.R.U32.HI R2, RZ, R3, R4 ;  /* 0x00000003ff020219 */ /* 0x000fe40000011604 */
[----:B------:R-:W1:Y:S03]  /*e240*/  LDC.64 R4, c[0x0][0x418] ;  /* 0x00010600ff047b82 */ /* 0x000e660000000a00 */
[----:B------:R-:W-:-:S04]  /*e250*/  IMAD.MOV R3, RZ, RZ, -R2 ;  /* 0x000000ffff037224 */ /* 0x000fc800078e0a02 */
[----:B------:R-:W-:Y:S01]  /*e260*/  IMAD R0, R0, R3, R6 ;  /* 0x0000000300007224 */ /* 0x000fe200078e0206 */
[----:B------:R-:W-:-:S03]  /*e270*/  SHF.R.S32.HI R3, RZ, 0x1f, R2 ;  /* 0x0000001fff037819 */ /* 0x000fc60000011402 */
[----:B------:R-:W-:-:S03]  /*e280*/  IMAD.WIDE.U32 R2, R19, UR4, R2 ;  /* 0x0000000413027c25 */ /* 0x000fc6000f8e0002 */
[----:B-1----:R-:W-:Y:S01]  /*e290*/  LEA R4, P0, R2, R4, 0x2 ;  /* 0x0000000402047211 */ /* 0x002fe200078010ff */
[----:B--2---:R-:W-:-:S04]  /*e2a0*/  IMAD R7, R7, UR4, RZ ;  /* 0x0000000407077c24 */ /* 0x004fc8000f8e02ff */
[----:B------:R-:W-:-:S04]  /*e2b0*/  IMAD R7, R19, UR5, R7 ;  /* 0x0000000513077c24 */ /* 0x000fc8000f8e0207 */
[----:B------:R-:W-:-:S05]  /*e2c0*/  IMAD.IADD R7, R7, 0x1, R3 ;  /* 0x0000000107077824 */ /* 0x000fca00078e0203 */
[----:B------:R-:W-:-:S05]  /*e2d0*/  LEA.HI.X R5, R2, R5, R7, 0x2, P0 ;  /* 0x0000000502057211 */ /* 0x000fca00000f1407 */
[----:B------:R1:W5:Y:S02]  /*e2e0*/  LDG.E R16, desc[UR46][R4.64] ;  /* 0x0000002e04107981 */ /* 0x000364000c1e1900 */
.L_x_7302:
[----:B------:R-:W2:Y:S01]  /*e2f0*/  S2R R2, SR_TID.X ;  /* 0x0000000000027919 */ /* 0x000ea20000002100 */
[----:B-1----:R-:W-:Y:S01]  /*e300*/  SHF.L.U32 R4, R8, 0x1f, RZ ;  /* 0x0000001f08047819 */ /* 0x002fe200000006ff */
[----:B------:R-:W-:Y:S01]  /*e310*/  BSSY B1, `(.L_x_7303) ;  /* 0x0000006000017945 */ /* 0x000fe20003800000 */
[----:B--2---:R-:W-:Y:S01]  /*e320*/  LOP3.LUT R3, R2, 0x7f, RZ, 0xc0, !PT ;  /* 0x0000007f02037812 */ /* 0x004fe200078ec0ff */
[----:B------:R-:W-:-:S03]  /*e330*/  IMAD R2, R18, 0x8, R17 ;  /* 0x0000000812027824 */ /* 0x000fc600078e0211 */
[----:B------:R-:W-:Y:S01]  /*e340*/  ISETP.NE.AND P1, PT, R3, RZ, PT ;  /* 0x000000ff0300720c */ /* 0x000fe20003f25270 */
[----:B------:R-:W1:Y:S02]  /*e350*/  SYNCS.PHASECHK.TRANS64.TRYWAIT P0, [R2+URZ+0x28c40], R4 ;  /* 0x028c4004020075a7 */ /* 0x000e64000800017f */
[----:B-1----:R-:W-:Y:S10]  /*e360*/  @!P0 BRA `(.L_x_7304) ;  /* 0x0000003400d08947 */ /* 0x002ff40003800000 */
.L_x_7399:
[----:B------:R-:W-:Y:S05]  /*e370*/  BSYNC B1 ;  /* 0x0000000000017941 */ /* 0x000fea0003800000 */
.L_x_7303:
        /* <DEDUP_REMOVED lines=9> */
.L_x_7306:
[----:B------:R-:W-:Y:S05]  /*e410*/  BSYNC B1 ;  /* 0x0000000000017941 */ /* 0x000fea0003800000 */
.L_x_7305:
[----:B------:R-:W-:Y:S01]  /*e420*/  IMAD.SHL.U32 R3, R0, 0x40, RZ ;  /* 0x0000004000037824 */ /* 0x000fe200078e00ff */
[----:B------:R-:W-:Y:S01]  /*e430*/  UIADD3 UR4, UP0, UR44, 0x370, URZ ;  /* 0x000003702c047890 */ /* 0x000fe2000ff1e03f */
[----:B------:R-:W-:Y:S01]  /*e440*/  IMAD.MOV.U32 R7, RZ, RZ, RZ ;  /* 0x000000ffff077224 */ /* 0x000fe200078e00ff */
[----:B------:R-:W-:Y:S01]  /*e450*/  PLOP3.LUT P0, PT, PT, PT, PT, 0x80, 0x0 ;  /* 0x000000000000781c */ /* 0x000fe20003f0f070 */
[----:B------:R-:W-:Y:S01]  /*e460*/  IMAD R0, R18, 0x2000, R17 ;  /* 0x0000200012007824 */ /* 0x000fe200078e0211 */
[----:B------:R-:W-:Y:S01]  /*e470*/  R2UR UR11, R3 ;  /* 0x00000000030b72ca */ /* 0x000fe200000e0000 */
[----:B------:R-:W-:Y:S01]  /*e480*/  VIADD R5, R2, 0x28c30 ;  /* 0x00028c3002057836 */ /* 0x000fe20000000000 */
[----:B------:R-:W-:Y:S01]  /*e490*/  R2UR UR10, R7 ;  /* 0x00000000070a72ca */ /* 0x000fe200000e0000 */
[----:B------:R-:W-:Y:S01]  /*e4a0*/  VIADD R0, R0, 0x22400 ;  /* 0x0002240000007836 */ /* 0x000fe20000000000 */
[----:B------:R-:W-:Y:S01]  /*e4b0*/  UIADD3.X UR5, URZ, UR45, URZ, UP0, !UPT ;  /* 0x0000002d3f057290 */ /* 0x000fe200087fe43f */
[----:B------:R-:W-:Y:S01]  /*e4c0*/  UMOV UR6, 0x0 ;  /* 0x0000000000067882 */ /* 0x000fe20000000000 */
[----:B------:R-:W-:-:S11]  /*e4d0*/  UMOV UR7, 0x14f00000 ;  /* 0x14f0000000077882 */ /* 0x000fd60000000000 */
.L_x_7307:
        /* <DEDUP_REMOVED lines=12> */
.L_x_7400:
[----:B------:R-:W-:Y:S05]  /*e5a0*/  BSYNC B1 ;  /* 0x0000000000017941 */ /* 0x000fea0003800000 */
.L_x_7308:
[----:B------:R-:W-:Y:S01]  /*e5b0*/  BSSY B1, `(.L_x_7310) ;  /* 0x000000b000017945 */ /* 0x000fe20003800000 */
[----:B0-----:R-:W-:Y:S02]  /*e5c0*/  IMAD.MOV.U32 R8, RZ, RZ, 0x0 ;  /* 0x00000000ff087424 */ /* 0x001fe400078e00ff */
        /* <DEDUP_REMOVED lines=9> */
.L_x_7311:
[----:B------:R-:W-:Y:S05]  /*e660*/  BSYNC B1 ;  /* 0x0000000000017941 */ /* 0x000fea0003800000 */
.L_x_7310:
[----:B------:R-:W-:Y:S01]  /*e670*/  R2UR UR10, R7 ;  /* 0x00000000070a72ca */ /* 0x000fe200000e0000 */
[----:B------:R-:W-:Y:S01]  /*e680*/  IMAD R0, R18, 0x10000, R17 ;  /* 0x0001000012007824 */ /* 0x000fe200078e0211 */
[----:B------:R-:W-:Y:S01]  /*e690*/  R2UR UR6, R8 ;  /* 0x00000000080672ca */ /* 0x000fe200000e0000 */
[----:B------:R-:W-:Y:S01]  /*e6a0*/  UIADD3 UR4, UP0, UR44, 0x470, URZ ;  /* 0x000004702c047890 */ /* 0x000fe2000ff1e03f */
[----:B------:R-:W-:Y:S01]  /*e6b0*/  R2UR UR7, R9 ;  /* 0x00000000090772ca */ /* 0x000fe200000e0000 */
[----:B-12---:R-:W-:Y:S01]  /*e6c0*/  VIADD R2, R2, 0x28c50 ;  /* 0x00028c5002027836 */ /* 0x006fe20000000000 */
[----:B------:R-:W-:Y:S01]  /*e6d0*/  R2UR UR11, R3 ;  /* 0x00000000030b72ca */ /* 0x000fe200000e0000 */
[----:B------:R-:W-:Y:S01]  /*e6e0*/  VIADD R4, R0, 0x400 ;  /* 0x0000040000047836 */ /* 0x000fe20000000000 */
[----:B------:R-:W-:Y:S01]  /*e6f0*/  PLOP3.LUT P0, PT, PT, PT, PT, 0x80, 0x0 ;  /* 0x000000000000781c */ /* 0x000fe20003f0f070 */
[----:B------:R-:W-:-:S12]  /*e700*/  UIADD3.X UR5, URZ, UR45, URZ, UP0, !UPT ;  /* 0x0000002d3f057290 */ /* 0x000fd800087fe43f */
.L_x_7312:
        /* <DEDUP_REMOVED lines=13> */
[----:B------:R-:W-:Y:S02]  /*e7e0*/  R2UR UR11, R3 ;  /* 0x00000000030b72ca */ /* 0x000fe400000e0000 */
[----:B------:R-:W-:-:S13]  /*e7f0*/  PLOP3.LUT P0, PT, PT, PT, PT, 0x80, 0x0 ;  /* 0x000000000000781c */ /* 0x000fda0003f0f070 */
.L_x_7313:
        /* <DEDUP_REMOVED lines=15> */
.L_x_7314:
        /* <DEDUP_REMOVED lines=15> */
.L_x_7315:
        /* <DEDUP_REMOVED lines=15> */
.L_x_7316:
        /* <DEDUP_REMOVED lines=15> */
.L_x_7317:
        /* <DEDUP_REMOVED lines=15> */
.L_x_7318:
        /* <DEDUP_REMOVED lines=15> */
.L_x_7319:
        /* <DEDUP_REMOVED lines=8> */
[----:B-1----:R-:W-:Y:S05]  /*ee20*/  @P0 BRA.U.ANY `(.L_x_7319) ;  /* 0xfffffffd00dc0947 */ /* 0x002fea000393ffff */
.L_x_7301:
[----:B------:R-:W-:Y:S05]  /*ee30*/  BSYNC B0 ;  /* 0x0000000000007941 */ /* 0x000fea0003800000 */
.L_x_7300:
[----:B------:R-:W-:-:S06]  /*ee40*/  UIADD3 UR4, UR38, -0x3, URZ ;  /* 0xfffffffd26047890 */ /* 0x000fcc000fffe03f */
[----:B------:R-:W-:-:S07]  /*ee50*/  IMAD.U32 R0, RZ, RZ, UR4 ;  /* 0x00000004ff007e24 */ /* 0x000fce000f8e00ff */
.L_x_7299:
[----:B------:R-:W-:Y:S01]  /*ee60*/  ISETP.NE.AND P0, PT, R6, RZ, PT ;  /* 0x000000ff0600720c */ /* 0x000fe20003f05270 */
[----:B------:R-:W-:-:S12]  /*ee70*/  BSSY B0, `(.L_x_7298) ;  /* 0x00001b2000007945 */ /* 0x000fd80003800000 */
[----:B------:R-:W-:Y:S05]  /*ee80*/  @!P0 BRA `(.L_x_7320) ;  /* 0x0000001800c08947 */ /* 0x000fea0003800000 */
.L_x_7361:
        /* <DEDUP_REMOVED lines=34> */
.L_x_7323:
[----:B------:R-:W1:Y:S01]  /*f0b0*/  S2R R2, SR_TID.X ;  /* 0x0000000000027919 */ /* 0x000e620000002100 */
[----:B0-----:R-:W-:Y:S01]  /*f0c0*/  IMAD R4, R7, 0x8, R17 ;  /* 0x0000000807047824 */ /* 0x001fe200078e0211 */
[----:B------:R-:W-:Y:S01]  /*f0d0*/  BSSY B2, `(.L_x_7324) ;  /* 0x0000006000027945 */ /* 0x000fe20003800000 */
[----:B-1----:R-:W-:Y:S02]  /*f0e0*/  LOP3.LUT R3, R2, 0x7f, RZ, 0xc0, !PT ;  /* 0x0000007f02037812 */ /* 0x002fe400078ec0ff */
[----:B------:R-:W-:Y:S02]  /*f0f0*/  SHF.L.U32 R2, R6, 0x1f, RZ ;  /* 0x0000001f06027819 */ /* 0x000fe400000006ff */
[----:B------:R-:W-:Y:S02]  /*f100*/  ISETP.NE.AND P1, PT, R3, RZ, PT ;  /* 0x000000ff0300720c */ /* 0x000fe40003f25270 */
[----:B------:R-:W0:Y:S02]  /*f110*/  SYNCS.PHASECHK.TRANS64.TRYWAIT P0, [R4+URZ+0x28c40], R2 ;  /* 0x028c4002040075a7 */ /* 0x000e24000800017f */
[----:B0-----:R-:W-:Y:S09]  /*f120*/  @!P0 BRA `(.L_x_7325) ;  /* 0x0000002800888947 */ /* 0x001ff20003800000 */
.L_x_7401:
[----:B------:R-:W-:Y:S05]  /*f130*/  BSYNC B2 ;  /* 0x0000000000027941 */ /* 0x000fea0003800000 */
.L_x_7324:
        /* <DEDUP_REMOVED lines=9> */
.L_x_7327:
[----:B------:R-:W-:Y:S05]  /*f1d0*/  BSYNC B2 ;  /* 0x0000000000027941 */ /* 0x000fea0003800000 */
.L_x_7326:
        /* <DEDUP_REMOVED lines=11> */
.L_x_7328:
        /* <DEDUP_REMOVED lines=13> */
.L_x_7402:
[----:B------:R-:W-:Y:S05]  /*f360*/  BSYNC B2 ;  /* 0x0000000000027941 */ /* 0x000fea0003800000 */
.L_x_7329:
        /* <DEDUP_REMOVED lines=11> */
.L_x_7332:
[----:B------:R-:W-:Y:S05]  /*f420*/  BSYNC B2 ;  /* 0x0000000000027941 */ /* 0x000fea0003800000 */
.L_x_7331:
        /* <DEDUP_REMOVED lines=9> */
.L_x_7333:
        /* <DEDUP_REMOVED lines=15> */
.L_x_7334:
        /* <DEDUP_REMOVED lines=15> */
.L_x_7335:
        /* <DEDUP_REMOVED lines=15> */
.L_x_7336:
        /* <DEDUP_REMOVED lines=15> */
.L_x_7337:
        /* <DEDUP_REMOVED lines=15> */
.L_x_7338:
        /* <DEDUP_REMOVED lines=15> */
.L_x_7339:
        /* <DEDUP_REMOVED lines=15> */
.L_x_7340:
        /* <DEDUP_REMOVED lines=10> */
.L_x_7322:
[----:B------:R-:W-:Y:S05]  /*fbf0*/  BSYNC B1 ;  /* 0x0000000000017941 */ /* 0x000fea0003800000 */
.L_x_7321:
[----:B------:R-:W2:Y:S01]  /*fc00*/  LDL R2, [R1+0x8] ;  /* 0x0000080001027983 */ /* 0x000ea20000100800 */
[----:B------:R-:W-:Y:S01]  /*fc10*/  VIADD R7, R7, 0x1 ;  /* 0x0000000107077836 */ /* 0x000fe20000000000 */
[----:B------:R-:W-:Y:S04]  /*fc20*/  BSSY B1, `(.L_x_7341) ;  /* 0x00000d3000017945 */ /* 0x000fe80003800000 */
[----:B------:R-:W-:-:S04]  /*fc30*/  ISETP.NE.AND P0, PT, R7, 0x2, PT ;  /* 0x000000020700780c */ /* 0x000fc80003f05270 */
[----:B------:R-:W-:Y:S02]  /*fc40*/  SEL R3, RZ, 0x1, P0 ;  /* 0x00000001ff037807 */ /* 0x000fe40000000000 */
[----:B------:R-:W-:Y:S02]  /*fc50*/  SEL R18, R7, RZ, P0 ;  /* 0x000000ff07127207 */ /* 0x000fe40000000000 */
[----:B0-----:R-:W-:-:S05]  /*fc60*/  LOP3.LUT R8, R6, R3, RZ, 0x3c, !PT ;  /* 0x0000000306087212 */ /* 0x001fca00078e3cff */
[----:B------:R0:W-:Y:S01]  /*fc70*/  STL [R1], R8 ;  /* 0x0000000801007387 */ /* 0x0001e20000100800 */
[----:B--2---:R-:W-:-:S13]  /*fc80*/  ISETP.NE.AND P2, PT, R2, RZ, PT ;  /* 0x000000ff0200720c */ /* 0x004fda0003f45270 */
[----:B0-----:R-:W-:Y:S05]  /*fc90*/  @!P2 BRA `(.L_x_7342) ;  /* 0x0000000c002ca947 */ /* 0x001fea0003800000 */
        /* <DEDUP_REMOVED lines=23> */
.L_x_7343:
        /* <DEDUP_REMOVED lines=8> */
.L_x_7403:
[----:B------:R-:W-:Y:S05]  /*fe90*/  BSYNC B2 ;  /* 0x0000000000027941 */ /* 0x000fea0003800000 */
.L_x_7344:
        /* <DEDUP_REMOVED lines=9> */
.L_x_7347:
[----:B------:R-:W-:Y:S05]  /*ff30*/  BSYNC B2 ;  /* 0x0000000000027941 */ /* 0x000fea0003800000 */
.L_x_7346:
        /* <DEDUP_REMOVED lines=11> */
.L_x_7348:
        /* <DEDUP_REMOVED lines=13> */
.L_x_7404:
[----:B------:R-:W-:Y:S05]  /*100c0*/  BSYNC B2 ;  /* 0x0000000000027941 */ /* 0x000fea0003800000 */
.L_x_7349:
        /* <DEDUP_REMOVED lines=11> */
.L_x_7352:
[----:B------:R-:W-:Y:S05]  /*10180*/  BSYNC B2 ;  /* 0x0000000000027941 */ /* 0x000fea0003800000 */
.L_x_7351:
        /* <DEDUP_REMOVED lines=9> */
.L_x_7353:
        /* <DEDUP_REMOVED lines=15> */
.L_x_7354:
        /* <DEDUP_REMOVED lines=15> */
.L_x_7355:
        /* <DEDUP_REMOVED lines=15> */
.L_x_7356:
        /* <DEDUP_REMOVED lines=15> */
.L_x_7357:
        /* <DEDUP_REMOVED lines=15> */
.L_x_7358:
        /* <DEDUP_REMOVED lines=15> */
.L_x_7359:
        /* <DEDUP_REMOVED lines=15> */
.L_x_7360:
        /* <DEDUP_REMOVED lines=10> */
.L_x_7342:
[----:B------:R-:W-:Y:S05]  /*10950*/  BSYNC B1 ;  /* 0x0000000000017941 */ /* 0x000fea0003800000 */
.L_x_7341:
[C---:B------:R-:W-:Y:S01]  /*10960*/  ISETP.GT.AND P0, PT, R0.reuse, 0x1, PT ;  /* 0x000000010000780c */ /* 0x040fe20003f04270 */
[----:B------:R-:W-:-:S12]  /*10970*/  VIADD R0, R0, 0xfffffffe ;  /* 0xfffffffe00007836 */ /* 0x000fd80000000000 */
[----:B------:R-:W-:Y:S05]  /*10980*/  @P0 BRA `(.L_x_7361) ;  /* 0xffffffe400400947 */ /* 0x000fea000383ffff */
.L_x_7320:
[----:B------:R-:W-:Y:S05]  /*10990*/  BSYNC B0 ;  /* 0x0000000000007941 */ /* 0x000fea0003800000 */
.L_x_7298:
        /* <DEDUP_REMOVED lines=24> */
.L_x_7363:
[----:B------:R-:W-:Y:S05]  /*10b20*/  BSYNC B0 ;  /* 0x0000000000007941 */ /* 0x000fea0003800000 */
.L_x_7362:
[----:B------:R-:W-:-:S07]  /*10b30*/  SEL R18, R18, RZ, P0 ;  /* 0x000000ff12127207 */ /* 0x000fce0000000000 */
.L_x_7266:
[----:B------:R-:W-:Y:S05]  /*10b40*/  BSYNC B7 ;  /* 0x0000000000077941 */ /* 0x000fea0003800000 */
.L_x_7264:
[----:B-12---:R-:W2:Y:S04]  /*10b50*/  LDL R0, [R1+0x20] ;  /* 0x0000200001007983 */ /* 0x006ea80000100800 */
[----:B0-----:R0:W5:Y:S01]  /*10b60*/  LDL R2, [R1+0x10] ;  /* 0x0000100001027983 */ /* 0x0011620000100800 */
        /* <DEDUP_REMOVED lines=12> */
.L_x_7364:
[----:B------:R-:W-:-:S03]  /*10c30*/  UMOV UR4, 0xffffffff ;  /* 0xffffffff00047882 */ /* 0x000fc60000000000 */
[----:B------:R-:W-:Y:S05]  /*10c40*/  BRA.DIV UR4, `(.L_x_7366) ;  /* 0x0000001204107947 */ /* 0x000fea000b800000 */
[----:B-----5:R0:W1:Y:S02]  /*10c50*/  SHFL.IDX PT, R14, R2, RZ, 0x1f ;  /* 0x00001fff020e7589 */ /* 0x02006400000e0000 */
.L_x_7407:
        /* <DEDUP_REMOVED lines=8> */
.L_x_7365:
[----:B------:R-:W3:Y:S01]  /*10ce0*/  LDL R0, [R1+0x10] ;  /* 0x0000100001007983 */ /* 0x000ee20000100800 */
[----:B------:R-:W-:Y:S02]  /*10cf0*/  ULDC UR4, c[0x0][0xc38] ;  /* 0x00030e0000047ab9 */ /* 0x000fe40000000800 */
[----:B---3--:R-:W-:-:S13]  /*10d00*/  ISETP.GE.AND P0, PT, R0, UR4, PT ;  /* 0x0000000400007c0c */ /* 0x008fda000bf06270 */
[----:B------:R-:W-:Y:S05]  /*10d10*/  @!P0 BRA `(.L_x_7367) ;  /* 0xffffffb000708947 */ /* 0x000fea000383ffff */
.L_x_7261:
[----:B-1----:R-:W3:Y:S01]  /*10d20*/  LDL.LU R0, [R1+0x18] ;  /* 0x0000180001007983 */ /* 0x002ee20000300800 */
[----:B------:R-:W-:Y:S01]  /*10d30*/  BSSY B0, `(.L_x_7368) ;  /* 0x000000b000007945 */ /* 0x000fe20003800000 */
[----:B------:R-:W1:Y:S01]  /*10d40*/  S2R R5, SR_CgaCtaId ;  /* 0x0000000000057919 */ /* 0x000e620000008800 */
[----:B---3--:R-:W-:-:S05]  /*10d50*/  VIADD R0, R0, 0x1 ;  /* 0x0000000100007836 */ /* 0x008fca0000000000 */
[----:B0-2---:R-:W-:-:S04]  /*10d60*/  LEA.HI R2, R0, R0, RZ, 0x1 ;  /* 0x0000000000027211 */ /* 0x005fc800078f08ff */
[----:B------:R-:W-:-:S05]  /*10d70*/  LOP3.LUT R3, R2, 0xfffffffe, RZ, 0xc0, !PT ;  /* 0xfffffffe02037812 */ /* 0x000fca00078ec0ff */
[----:B------:R-:W-:Y:S01]  /*10d80*/  IMAD.IADD R3, R0, 0x1, -R3 ;  /* 0x0000000100037824 */ /* 0x000fe200078e0a03 */
[----:B------:R-:W-:-:S04]  /*10d90*/  MOV R0, 0x400 ;  /* 0x0000040000007802 */ /* 0x000fc80000000f00 */
[----:B-1----:R-:W-:Y:S02]  /*10da0*/  LEA R0, R5, R0, 0x18 ;  /* 0x0000000005007211 */ /* 0x002fe400078ec0ff */
[----:B------:R-:W-:-:S04]  /*10db0*/  SHF.L.U32 R3, R3, 0x1f, RZ ;  /* 0x0000001f03037819 */ /* 0x000fc800000006ff */
[----:B------:R-:W0:Y:S02]  /*10dc0*/  SYNCS.PHASECHK.TRANS64.TRYWAIT P0, [R0+URZ+0x28c20], R3 ;  /* 0x028c2003000075a7 */ /* 0x000e24000800017f */
[----:B0-----:R-:W-:Y:S05]  /*10dd0*/  @!P0 BRA `(.L_x_7369) ;  /* 0x0000000c00d48947 */ /* 0x001fea0003800000 */
.L_x_7408:
[----:B------:R-:W-:Y:S05]  /*10de0*/  BSYNC B0 ;  /* 0x0000000000007941 */ /* 0x000fea0003800000 */
.L_x_7368:
[----:B------:R-:W-:-:S03]  /*10df0*/  UMOV UR4, 0xffffffff ;  /* 0xffffffff00047882 */ /* 0x000fc60000000000 */
[----:B------:R-:W-:Y:S05]  /*10e00*/  BRA.DIV UR4, `(.L_x_7370) ;  /* 0x0000000e04dc7947 */ /* 0x000fea000b800000 */
[----:B------:R-:W1:Y:S02]  /*10e10*/  S2R R2, SR_TID.X ;  /* 0x0000000000027919 */ /* 0x000e640000002100 */
[----:B-1----:R-:W-:-:S04]  /*10e20*/  SHF.R.U32.HI R2, RZ, 0x5, R2 ;  /* 0x00000005ff027819 */ /* 0x002fc80000011602 */
[----:B------:R-:W-:-:S05]  /*10e30*/  LOP3.LUT R2, R2, 0x3, RZ, 0xc0, !PT ;  /* 0x0000000302027812 */ /* 0x000fca00078ec0ff */
[----:B------:R1:W2:Y:S02]  /*10e40*/  SHFL.IDX PT, R14, R2, RZ, 0x1f ;  /* 0x00001fff020e7589 */ /* 0x0002a400000e0000 */
.L_x_7411:
[----:B--2---:R-:W-:Y:S01]  /*10e50*/  ISETP.NE.AND P0, PT, R14, RZ, PT ;  /* 0x000000ff0e00720c */ /* 0x004fe20003f05270 */
[----:B------:R-:W-:-:S12]  /*10e60*/  BSSY B0, `(.L_x_7371) ;  /* 0x0000025000007945 */ /* 0x000fd80003800000 */
[----:B------:R-:W-:Y:S05]  /*10e70*/  @P0 BRA `(.L_x_7372) ;  /* 0x00000000008c0947 */ /* 0x000fea0003800000 */
[----:B------:R-:W-:-:S03]  /*10e80*/  UMOV UR4, 0xffffffff ;  /* 0xffffffff00047882 */ /* 0x000fc60000000000 */
[----:B------:R-:W-:Y:S05]  /*10e90*/  BRA.DIV UR4, `(.L_x_7373) ;  /* 0x0000000e04ec7947 */ /* 0x000fea000b800000 */
[----:B------:R-:W-:-:S13]  /*10ea0*/  ELECT P6, URZ, PT ;  /* 0x00000000003f782f */ /* 0x000fda00038c0000 */
.L_x_7414:
[----:B------:R-:W-:Y:S05]  /*10eb0*/  @!P6 BRA `(.L_x_7372) ;  /* 0x00000000007ce947 */ /* 0x000fea0003800000 */
[----:B------:R-:W-:-:S06]  /*10ec0*/  ULOP3.LUT UR4, UR40, 0x2, URZ, 0xfc, !UPT ;  /* 0x0000000228047892 */ /* 0x000fcc000f8efc3f */
[----:B-1----:R-:W-:-:S05]  /*10ed0*/  IMAD.U32 R2, RZ, RZ, UR4 ;  /* 0x00000004ff027e24 */ /* 0x002fca000f8e00ff */
[----:B------:R-:W-:-:S13]  /*10ee0*/  ISETP.NE.AND P2, PT, R2, 0x3, PT ;  /* 0x000000030200780c */ /* 0x000fda0003f45270 */
[----:B------:R-:W-:Y:S05]  /*10ef0*/  @!P2 BRA `(.L_x_7374) ;  /* 0x000000000004a947 */ /* 0x000fea0003800000 */
[----:B------:R-:W-:Y:S01]  /*10f00*/  BPT.TRAP 0x1 ;  /* 0x000000040000795c */ /* 0x000fe20000300000 */
.L_x_7374:
        /* <DEDUP_REMOVED lines=13> */
.L_x_7415:
[----:B------:R-:W1:Y:S02]  /*10fe0*/  SYNCS.PHASECHK.TRANS64.TRYWAIT P0, [R3+URZ], R2 ;  /* 0x00000002030075a7 */ /* 0x000e64000800017f */
[----:B-1----:R-:W-:Y:S05]  /*10ff0*/  @!P0 BRA `(.L_x_7376) ;  /* 0x0000000c00c88947 */ /* 0x002fea0003800000 */
.L_x_7416:
[----:B------:R-:W-:Y:S05]  /*11000*/  @!P2 BRA `(.L_x_7377) ;  /* 0x000000000004a947 */ /* 0x000fea0003800000 */
[----:B------:R-:W-:Y:S01]  /*11010*/  BPT.TRAP 0x1 ;  /* 0x000000040000795c */ /* 0x000fe20000300000 */
.L_x_7377:
[----:B-1----:R-:W-:-:S04]  /*11020*/  VIADD R3, R0, 0x28c60 ;  /* 0x00028c6000037836 */ /* 0x002fc80000000000 */
[----:B------:R-:W-:-:S04]  /*11030*/  IMAD R18, R18, 0x8, R3 ;  /* 0x0000000812127824 */ /* 0x000fc800078e0203 */
[----:B------:R-:W1:Y:S02]  /*11040*/  SYNCS.PHASECHK.TRANS64.TRYWAIT P0, [R18+URZ], R5 ;  /* 0x00000005120075a7 */ /* 0x000e64000800017f */
[----:B-1----:R-:W-:Y:S05]  /*11050*/  @!P0 BRA `(.L_x_7378) ;  /* 0x0000000c00c48947 */ /* 0x002fea0003800000 */
.L_x_7417:
[----:B------:R-:W-:-:S07]  /*11060*/  IMAD R3, R4, 0x8, R3 ;  /* 0x0000000804037824 */ /* 0x000fce00078e0203 */
.L_x_7379:
[----:B--2---:R2:W3:Y:S02]  /*11070*/  SYNCS.PHASECHK.TRANS64.TRYWAIT P0, [R3+URZ], R2 ;  /* 0x00000002030075a7 */ /* 0x0044e4000800017f */
[----:B---3--:R-:W-:Y:S05]  /*11080*/  @!P0 NANOSLEEP.SYNCS 0x989680 ;  /* 0x009896800000895d */ /* 0x008fea0003900000 */
[----:B------:R-:W3:Y:S02]  /*11090*/  @!P0 SYNCS.PHASECHK.TRANS64 P0, [R3+URZ], R2 ;  /* 0x00000002030085a7 */ /* 0x000ee4000800007f */
[----:B---3--:R-:W-:Y:S05]  /*110a0*/  @!P0 BRA `(.L_x_7379) ;  /* 0xfffffffc00f08947 */ /* 0x008fea000383ffff */
.L_x_7372:
[----:B------:R-:W-:Y:S05]  /*110b0*/  BSYNC B0 ;  /* 0x0000000000007941 */ /* 0x000fea0003800000 */
.L_x_7371:
[----:B------:R-:W-:Y:S05]  /*110c0*/  EXIT ;  /* 0x000000000000794d */ /* 0x000fea0003800000 */
.L_x_7213:
[----:B0-----:R-:W-:-:S04]  /*110d0*/  IMAD.U32 R3, RZ, RZ, UR21 ;  /* 0x00000015ff037e24 */ /* 0x001fc8000f8e00ff */
[----:B------:R0:W1:Y:S03]  /*110e0*/  SYNCS.PHASECHK.TRANS64.TRYWAIT P1, [R3+URZ+0x28c50], R0 ;  /* 0x028c5000030075a7 */ /* 0x000066000802017f */
[----:B-1----:R-:W-:Y:S05]  /*110f0*/  @!P1 NANOSLEEP.SYNCS 0x989680 ;  /* 0x009896800000995d */ /* 0x002fea0003900000 */
[----:B------:R-:W1:Y:S02]  /*11100*/  @!P1 SYNCS.PHASECHK.TRANS64 P1, [R3+URZ+0x28c50], R0 ;  /* 0x028c5000030095a7 */ /* 0x000e64000802007f */
[----:B-1----:R-:W-:Y:S05]  /*11110*/  @!P1 BRA `(.L_x_7213) ;  /* 0xfffffffc00ec9947 */ /* 0x002fea000383ffff */
[----:B------:R-:W-:Y:S05]  /*11120*/  BRA `(.L_x_7380) ;  /* 0xffffff0800407947 */ /* 0x000fea000383ffff */
.L_x_7218:
[----:B-1----:R-:W-:-:S04]  /*11130*/  IMAD.U32 R3, RZ, RZ, UR21 ;  /* 0x00000015ff037e24 */ /* 0x002fc8000f8e00ff */
[----:B------:R1:W2:Y:S03]  /*11140*/  SYNCS.PHASECHK.TRANS64.TRYWAIT P1, [R3+URZ+0x28c50], R0 ;  /* 0x028c5000030075a7 */ /* 0x0002a6000802017f */
[----:B--2---:R-:W-:Y:S05]  /*11150*/  @!P1 NANOSLEEP.SYNCS 0x989680 ;  /* 0x009896800000995d */ /* 0x004fea0003900000 */
[----:B------:R-:W2:Y:S02]  /*11160*/  @!P1 SYNCS.PHASECHK.TRANS64 P1, [R3+URZ+0x28c50], R0 ;  /* 0x028c5000030095a7 */ /* 0x000ea4000802007f */
[----:B--2---:R-:W-:Y:S05]  /*11170*/  @!P1 BRA `(.L_x_7218) ;  /* 0xfffffffc00ec9947 */ /* 0x004fea000383ffff */
[----:B------:R-:W-:Y:S05]  /*11180*/  BRA `(.L_x_7217) ;  /* 0xffffff14003c7947 */ /* 0x000fea000383ffff */
.L_x_7221:
[----:B0-----:R-:W-:-:S04]  /*11190*/  IMAD.U32 R3, RZ, RZ, UR43 ;  /* 0x0000002bff037e24 */ /* 0x001fc8000f8e00ff */
[----:B------:R0:W1:Y:S03]  /*111a0*/  SYNCS.PHASECHK.TRANS64.TRYWAIT P1, [R3+URZ+0x28c00], R0 ;  /* 0x028c0000030075a7 */ /* 0x000066000802017f */
[----:B-1----:R-:W-:Y:S05]  /*111b0*/  @!P1 NANOSLEEP.SYNCS 0x989680 ;  /* 0x009896800000995d */ /* 0x002fea0003900000 */
[----:B------:R-:W1:Y:S02]  /*111c0*/  @!P1 SYNCS.PHASECHK.TRANS64 P1, [R3+URZ+0x28c00], R0 ;  /* 0x028c0000030095a7 */ /* 0x000e64000802007f */
[----:B-1----:R-:W-:Y:S05]  /*111d0*/  @!P1 BRA `(.L_x_7221) ;  /* 0xfffffffc00ec9947 */ /* 0x002fea000383ffff */
[----:B------:R-:W-:Y:S05]  /*111e0*/  BRA `(.L_x_7381) ;  /* 0xffffff2400d07947 */ /* 0x000fea000383ffff */
.L_x_7225:
[----:B--2---:R2:W3:Y:S02]  /*111f0*/  SYNCS.PHASECHK.TRANS64.TRYWAIT P1, [R7+URZ+0x28c30], R8 ;  /* 0x028c3008070075a7 */ /* 0x0044e4000802017f */
[----:B---3--:R-:W-:Y:S05]  /*11200*/  @!P1 NANOSLEEP.SYNCS 0x989680 ;  /* 0x009896800000995d */ /* 0x008fea0003900000 */
[----:B------:R-:W3:Y:S02]  /*11210*/  @!P1 SYNCS.PHASECHK.TRANS64 P1, [R7+URZ+0x28c30], R8 ;  /* 0x028c3008070095a7 */ /* 0x000ee4000802007f */
[----:B---3--:R-:W-:Y:S05]  /*11220*/  @!P1 BRA `(.L_x_7225) ;  /* 0xfffffffc00f09947 */ /* 0x008fea000383ffff */
[----:B------:R-:W-:Y:S05]  /*11230*/  BRA `(.L_x_7224) ;  /* 0xffffff2400ec7947 */ /* 0x000fea000383ffff */
.L_x_7229:
[----:B----4-:R4:W0:Y:S02]  /*11240*/  SYNCS.PHASECHK.TRANS64.TRYWAIT P3, [R7+URZ+0x28c50], R8 ;  /* 0x028c5008070075a7 */ /* 0x010824000806017f */
[----:B0-----:R-:W-:Y:S05]  /*11250*/  @!P3 NANOSLEEP.SYNCS 0x989680 ;  /* 0x009896800000b95d */ /* 0x001fea0003900000 */
[----:B------:R-:W0:Y:S02]  /*11260*/  @!P3 SYNCS.PHASECHK.TRANS64 P3, [R7+URZ+0x28c50], R8 ;  /* 0x028c50080700b5a7 */ /* 0x000e24000806007f */
[----:B0-----:R-:W-:Y:S05]  /*11270*/  @!P3 BRA `(.L_x_7229) ;  /* 0xfffffffc00f0b947 */ /* 0x001fea000383ffff */
[----:B------:R-:W-:Y:S05]  /*11280*/  BRA `(.L_x_7228) ;  /* 0xffffff3800807947 */ /* 0x000fea000383ffff */
.L_x_7234:
[----:B--2---:R-:W-:-:S04]  /*11290*/  IMAD.U32 R6, RZ, RZ, UR25 ;  /* 0x00000019ff067e24 */ /* 0x004fc8000f8e00ff */
[----:B------:R2:W3:Y:S03]  /*112a0*/  SYNCS.PHASECHK.TRANS64.TRYWAIT P3, [R6+URZ+0x28c30], R7 ;  /* 0x028c3007060075a7 */ /* 0x0004e6000806017f */
[----:B---3--:R-:W-:Y:S05]  /*112b0*/  @!P3 NANOSLEEP.SYNCS 0x989680 ;  /* 0x009896800000b95d */ /* 0x008fea0003900000 */
[----:B------:R-:W3:Y:S02]  /*112c0*/  @!P3 SYNCS.PHASECHK.TRANS64 P3, [R6+URZ+0x28c30], R7 ;  /* 0x028c30070600b5a7 */ /* 0x000ee4000806007f */
[----:B---3--:R-:W-:Y:S05]  /*112d0*/  @!P3 BRA `(.L_x_7234) ;  /* 0xfffffffc00ecb947 */ /* 0x008fea000383ffff */
[----:B------:R-:W-:Y:S05]  /*112e0*/  BRA `(.L_x_7233) ;  /* 0xffffff3c00887947 */ /* 0x000fea000383ffff */
.L_x_7238:
[----:B---3--:R3:W4:Y:S02]  /*112f0*/  SYNCS.PHASECHK.TRANS64.TRYWAIT P3, [R170+URZ+0x28c50], R7 ;  /* 0x028c5007aa0075a7 */ /* 0x008724000806017f */
[----:B----4-:R-:W-:Y:S05]  /*11300*/  @!P3 NANOSLEEP.SYNCS 0x989680 ;  /* 0x009896800000b95d */ /* 0x010fea0003900000 */
[----:B------:R-:W4:Y:S02]  /*11310*/  @!P3 SYNCS.PHASECHK.TRANS64 P3, [R170+URZ+0x28c50], R7 ;  /* 0x028c5007aa00b5a7 */ /* 0x000f24000806007f */
[----:B----4-:R-:W-:Y:S05]  /*11320*/  @!P3 BRA `(.L_x_7238) ;  /* 0xfffffffc00f0b947 */ /* 0x010fea000383ffff */
[----:B------:R-:W-:Y:S05]  /*11330*/  BRA `(.L_x_7237) ;  /* 0xffffff5400fc7947 */ /* 0x000fea000383ffff */
.L_x_7244:
[----:B--2---:R-:W-:-:S04]  /*11340*/  IMAD.U32 R6, RZ, RZ, UR23 ;  /* 0x00000017ff067e24 */ /* 0x004fc8000f8e00ff */
[----:B------:R2:W4:Y:S03]  /*11350*/  SYNCS.PHASECHK.TRANS64.TRYWAIT P2, [R6+URZ+0x28c30], R7 ;  /* 0x028c3007060075a7 */ /* 0x000526000804017f */
[----:B----4-:R-:W-:Y:S05]  /*11360*/  @!P2 NANOSLEEP.SYNCS 0x989680 ;  /* 0x009896800000a95d */ /* 0x010fea0003900000 */
[----:B------:R-:W4:Y:S02]  /*11370*/  @!P2 SYNCS.PHASECHK.TRANS64 P2, [R6+URZ+0x28c30], R7 ;  /* 0x028c30070600a5a7 */ /* 0x000f24000804007f */
[----:B----4-:R-:W-:Y:S05]  /*11380*/  @!P2 BRA `(.L_x_7244) ;  /* 0xfffffffc00eca947 */ /* 0x010fea000383ffff */
[----:B------:R-:W-:Y:S05]  /*11390*/  BRA `(.L_x_7243) ;  /* 0xffffff5800e47947 */ /* 0x000fea000383ffff */
.L_x_7248:
[----:B---3--:R3:W4:Y:S02]  /*113a0*/  SYNCS.PHASECHK.TRANS64.TRYWAIT P2, [R170+URZ+0x28c50], R7 ;  /* 0x028c5007aa0075a7 */ /* 0x008724000804017f */
[----:B----4-:R-:W-:Y:S05]  /*113b0*/  @!P2 NANOSLEEP.SYNCS 0x989680 ;  /* 0x009896800000a95d */ /* 0x010fea0003900000 */
[----:B------:R-:W4:Y:S02]  /*113c0*/  @!P2 SYNCS.PHASECHK.TRANS64 P2, [R170+URZ+0x28c50], R7 ;  /* 0x028c5007aa00a5a7 */ /* 0x000f24000804007f */
[----:B----4-:R-:W-:Y:S05]  /*113d0*/  @!P2 BRA `(.L_x_7248) ;  /* 0xfffffffc00f0a947 */ /* 0x010fea000383ffff */
[----:B------:R-:W-:Y:S05]  /*113e0*/  BRA `(.L_x_7247) ;  /* 0xffffff7000087947 */ /* 0x000fea000383ffff */
.L_x_7272:
[----:B------:R-:W-:Y:S02]  /*113f0*/  IMAD.MOV.U32 R13, RZ, RZ, R4 ;  /* 0x000000ffff0d7224 */ /* 0x000fe400078e0004 */
[----:B------:R-:W-:Y:S02]  /*11400*/  IMAD.MOV.U32 R12, RZ, RZ, RZ ;  /* 0x000000ffff0c7224 */ /* 0x000fe400078e00ff */
[----:B------:R-:W-:Y:S02]  /*11410*/  IMAD.MOV.U32 R11, RZ, RZ, 0x1f ;  /* 0x0000001fff0b7424 */ /* 0x000fe400078e00ff */
[----:B------:R-:W-:-:S07]  /*11420*/  IMAD.MOV.U32 R15, RZ, RZ, -0x1 ;  /* 0xffffffffff0f7424 */ /* 0x000fce00078e00ff */
[----:B0-----:R-:W-:Y:S05]  /*11430*/  WARPSYNC.COLLECTIVE R15, `(.L_x_7382) ;  /* 0x000000000f087348 */ /* 0x001fea0003c00000 */
[----:B------:R1:W2:Y:S02]  /*11440*/  SHFL.IDX P6, R14, R13, R12, R11 ;  /* 0x0000000c0d0e7389 */ /* 0x0002a400000c000b */
[----:B012---:R-:W-:Y:S01]  /*11450*/  ENDCOLLECTIVE ;  /* 0x000000000000791b */ /* 0x007fe20003800000 */
.L_x_7382:
[----:B------:R-:W-:Y:S05]  /*11460*/  BRA `(.L_x_7383) ;  /* 0xffffffb4005c7947 */ /* 0x000fea000383ffff */
.L_x_7274:
[----:B------:R-:W-:Y:S01]  /*11470*/  BSSY B0, `(.L_x_7384) ;  /* 0x0000006000007945 */ /* 0x000fe20003800000 */
[----:B------:R-:W-:-:S07]  /*11480*/  IMAD.MOV.U32 R15, RZ, RZ, -0x1 ;  /* 0xffffffffff0f7424 */ /* 0x000fce00078e00ff */
[----:B0--3--:R-:W-:Y:S05]  /*11490*/  WARPSYNC.COLLECTIVE R15, `(.L_x_7385) ;  /* 0x000000000f0c7348 */ /* 0x009fea0003c00000 */
[----:B------:R-:W-:Y:S02]  /*114a0*/  ELECT P6, UR62, PT ;  /* 0x00000000003e782f */ /* 0x000fe400038c0000 */
[----:B------:R-:W-:Y:S01]  /*114b0*/  MOV R14, UR62 ;  /* 0x0000003e000e7c02 */ /* 0x000fe20008000f00 */
[----:B0--3--:R-:W-:Y:S10]  /*114c0*/  ENDCOLLECTIVE ;  /* 0x000000000000791b */ /* 0x009ff40003800000 */
.L_x_7385:
[----:B------:R-:W-:Y:S05]  /*114d0*/  BSYNC B0 ;  /* 0x0000000000007941 */ /* 0x000fea0003800000 */
.L_x_7384:
[----:B------:R-:W-:Y:S05]  /*114e0*/  BRA `(.L_x_7386) ;  /* 0xffffffb400607947 */ /* 0x000fea000383ffff */
.L_x_7276:
[----:B0-----:R0:W1:Y:S02]  /*114f0*/  SYNCS.PHASECHK.TRANS64.TRYWAIT P0, [R3+URZ+0x28c40], R0 ;  /* 0x028c4000030075a7 */ /* 0x001064000800017f */
[----:B-1----:R-:W-:Y:S05]  /*11500*/  @!P0 NANOSLEEP.SYNCS 0x989680 ;  /* 0x009896800000895d */ /* 0x002fea0003900000 */
[----:B------:R-:W1:Y:S02]  /*11510*/  @!P0 SYNCS.PHASECHK.TRANS64 P0, [R3+URZ+0x28c40], R0 ;  /* 0x028c4000030085a7 */ /* 0x000e64000800007f */
[----:B-1----:R-:W-:Y:S05]  /*11520*/  @!P0 BRA `(.L_x_7276) ;  /* 0xfffffffc00f08947 */ /* 0x002fea000383ffff */
[----:B------:R-:W-:Y:S05]  /*11530*/  BRA `(.L_x_7387) ;  /* 0xffffffb400c47947 */ /* 0x000fea000383ffff */
.L_x_7280:
        /* <DEDUP_REMOVED lines=8> */
.L_x_7388:
[----:B------:R-:W-:Y:S02]  /*115c0*/  IMAD R4, R4, 0x40, R10 ;  /* 0x0000004004047824 */ /* 0x000fe400078e020a */
[----:B------:R-:W-:Y:S02]  /*115d0*/  IMAD.MOV.U32 R13, RZ, RZ, R0 ;  /* 0x000000ffff0d7224 */ /* 0x000fe400078e0000 */
[----:B------:R-:W-:-:S07]  /*115e0*/  IMAD.MOV.U32 R5, RZ, RZ, R14 ;  /* 0x000000ffff057224 */ /* 0x000fce00078e000e */
[----:B------:R-:W-:Y:S05]  /*115f0*/  WARPSYNC.COLLECTIVE R15, `(.L_x_7389) ;  /* 0x000000000f087348 */ /* 0x000fea0003c00000 */
[----:B------:R0:W1:Y:S02]  /*11600*/  SHFL.IDX P6, R14, R13, R12, R11 ;  /* 0x0000000c0d0e7389 */ /* 0x00006400000c000b */
[----:B01----:R-:W-:Y:S01]  /*11610*/  ENDCOLLECTIVE ;  /* 0x000000000000791b */ /* 0x003fe20003800000 */
.L_x_7389:
[----:B------:R-:W-:Y:S02]  /*11620*/  ULDC UR4, c[0x0][0x288] ;  /* 0x0000a20000047ab9 */ /* 0x000fe40000000800 */
[----:B------:R-:W-:-:S05]  /*11630*/  IMAD R3, R7, UR4, RZ ;  /* 0x0000000407037c24 */ /* 0x000fca000f8e02ff */
[----:B------:R-:W-:Y:S01]  /*11640*/  ISETP.GE.AND P1, PT, R4, R3, PT ;  /* 0x000000030400720c */ /* 0x000fe20003f26270 */
[----:B------:R-:W-:Y:S02]  /*11650*/  IMAD.MOV.U32 R13, RZ, RZ, R2 ;  /* 0x000000ffff0d7224 */ /* 0x000fe400078e0002 */
[----:B------:R-:W-:Y:S02]  /*11660*/  IMAD.MOV.U32 R12, RZ, RZ, 0x1 ;  /* 0x00000001ff0c7424 */ /* 0x000fe400078e00ff */
[----:B------:R-:W-:-:S08]  /*11670*/  IMAD.MOV.U32 R6, RZ, RZ, R14 ;  /* 0x000000ffff067224 */ /* 0x000fd000078e000e */
[----:B------:R-:W-:Y:S05]  /*11680*/  WARPSYNC.COLLECTIVE R15, `(.L_x_7390) ;  /* 0x000000000f087348 */ /* 0x000fea0003c00000 */
[----:B------:R0:W1:Y:S02]  /*11690*/  SHFL.IDX P6, R14, R13, R12, R11 ;  /* 0x0000000c0d0e7389 */ /* 0x00006400000c000b */
[----:B01----:R-:W-:Y:S01]  /*116a0*/  ENDCOLLECTIVE ;  /* 0x000000000000791b */ /* 0x003fe20003800000 */
.L_x_7390:
        /* <DEDUP_REMOVED lines=14> */
.L_x_7391:
[----:B------:R-:W-:Y:S02]  /*11790*/  IMAD.MOV.U32 R13, RZ, RZ, R2 ;  /* 0x000000ffff0d7224 */ /* 0x000fe400078e0002 */
[----:B------:R-:W-:Y:S02]  /*117a0*/  IMAD.MOV.U32 R12, RZ, RZ, 0x2 ;  /* 0x00000002ff0c7424 */ /* 0x000fe400078e00ff */
[----:B------:R-:W-:-:S07]  /*117b0*/  IMAD.MOV.U32 R6, RZ, RZ, R14 ;  /* 0x000000ffff067224 */ /* 0x000fce00078e000e */
[----:B------:R-:W-:Y:S05]  /*117c0*/  WARPSYNC.COLLECTIVE R15, `(.L_x_7392) ;  /* 0x000000000f087348 */ /* 0x000fea0003c00000 */
[----:B------:R0:W1:Y:S02]  /*117d0*/  SHFL.IDX P6, R14, R13, R12, R11 ;  /* 0x0000000c0d0e7389 */ /* 0x00006400000c000b */
[----:B01----:R-:W-:Y:S01]  /*117e0*/  ENDCOLLECTIVE ;  /* 0x000000000000791b */ /* 0x003fe20003800000 */
.L_x_7392:
        /* <DEDUP_REMOVED lines=14> */
.L_x_7393:
[----:B------:R-:W-:Y:S02]  /*118d0*/  IMAD.MOV.U32 R13, RZ, RZ, R2 ;  /* 0x000000ffff0d7224 */ /* 0x000fe400078e0002 */
[----:B------:R-:W-:Y:S02]  /*118e0*/  IMAD.MOV.U32 R12, RZ, RZ, 0x3 ;  /* 0x00000003ff0c7424 */ /* 0x000fe400078e00ff */
[----:B------:R-:W-:-:S07]  /*118f0*/  IMAD.MOV.U32 R6, RZ, RZ, R14 ;  /* 0x000000ffff067224 */ /* 0x000fce00078e000e */
[----:B------:R-:W-:Y:S05]  /*11900*/  WARPSYNC.COLLECTIVE R15, `(.L_x_7394) ;  /* 0x000000000f087348 */ /* 0x000fea0003c00000 */
[----:B------:R0:W1:Y:S02]  /*11910*/  SHFL.IDX P6, R14, R13, R12, R11 ;  /* 0x0000000c0d0e7389 */ /* 0x00006400000c000b */
[----:B01----:R-:W-:Y:S01]  /*11920*/  ENDCOLLECTIVE ;  /* 0x000000000000791b */ /* 0x003fe20003800000 */
.L_x_7394:
        /* <DEDUP_REMOVED lines=12> */
.L_x_7395:
[----:B------:R-:W-:Y:S01]  /*119f0*/  IMAD.MOV.U32 R0, RZ, RZ, R14 ;  /* 0x000000ffff007224 */ /* 0x000fe200078e000e */
[----:B------:R-:W-:Y:S06]  /*11a00*/  BRA `(.L_x_7396) ;  /* 0xffffffb800b87947 */ /* 0x000fec000383ffff */
.L_x_7283:
[----:B0-----:R0:W1:Y:S02]  /*11a10*/  SYNCS.PHASECHK.TRANS64.TRYWAIT P0, [R17+URZ+0x28c20], R0 ;  /* 0x028c2000110075a7 */ /* 0x001064000800017f */
[----:B-1----:R-:W-:Y:S05]  /*11a20*/  @!P0 NANOSLEEP.SYNCS 0x989680 ;  /* 0x009896800000895d */ /* 0x002fea0003900000 */
[----:B------:R-:W1:Y:S02]  /*11a30*/  @!P0 SYNCS.PHASECHK.TRANS64 P0, [R17+URZ+0x28c20], R0 ;  /* 0x028c2000110085a7 */ /* 0x000e64000800007f */
[----:B-1----:R-:W-:Y:S05]  /*11a40*/  @!P0 BRA `(.L_x_7283) ;  /* 0xfffffffc00f08947 */ /* 0x002fea000383ffff */
[----:B------:R-:W-:Y:S05]  /*11a50*/  BRA `(.L_x_7397) ;  /* 0xffffffbc00147947 */ /* 0x000fea000383ffff */
.L_x_7287:
[----:B0-----:R0:W1:Y:S02]  /*11a60*/  SYNCS.PHASECHK.TRANS64.TRYWAIT P0, [R0+URZ+0x28c60], R3 ;  /* 0x028c6003000075a7 */ /* 0x001064000800017f */
[----:B-1----:R-:W-:Y:S05]  /*11a70*/  @!P0 NANOSLEEP.SYNCS 0x989680 ;  /* 0x009896800000895d */ /* 0x002fea0003900000 */
[----:B------:R-:W1:Y:S02]  /*11a80*/  @!P0 SYNCS.PHASECHK.TRANS64 P0, [R0+URZ+0x28c60], R3 ;  /* 0x028c6003000085a7 */ /* 0x000e64000800007f */
[----:B-1----:R-:W-:Y:S05]  /*11a90*/  @!P0 BRA `(.L_x_7287) ;  /* 0xfffffffc00f08947 */ /* 0x002fea000383ffff */
[----:B------:R-:W-:Y:S05]  /*11aa0*/  BRA `(.L_x_7398) ;  /* 0xffffffbc00387947 */ /* 0x000fea000383ffff */
.L_x_7304:
[----:B-1----:R1:W2:Y:S02]  /*11ab0*/  SYNCS.PHASECHK.TRANS64.TRYWAIT P0, [R2+URZ+0x28c40], R4 ;  /* 0x028c4004020075a7 */ /* 0x0022a4000800017f */
[----:B--2---:R-:W-:Y:S05]  /*11ac0*/  @!P0 NANOSLEEP.SYNCS 0x989680 ;  /* 0x009896800000895d */ /* 0x004fea0003900000 */
[----:B------:R-:W2:Y:S02]  /*11ad0*/  @!P0 SYNCS.PHASECHK.TRANS64 P0, [R2+URZ+0x28c40], R4 ;  /* 0x028c4004020085a7 */ /* 0x000ea4000800007f */
[----:B--2---:R-:W-:Y:S05]  /*11ae0*/  @!P0 BRA `(.L_x_7304) ;  /* 0xfffffffc00f08947 */ /* 0x004fea000383ffff */
[----:B------:R-:W-:Y:S05]  /*11af0*/  BRA `(.L_x_7399) ;  /* 0xffffffc8001c7947 */ /* 0x000fea000383ffff */
.L_x_7309:
[----:B--2---:R2:W3:Y:S02]  /*11b00*/  SYNCS.PHASECHK.TRANS64.TRYWAIT P0, [R2+URZ+0x28c60], R4 ;  /* 0x028c6004020075a7 */ /* 0x0044e4000800017f */
[----:B---3--:R-:W-:Y:S05]  /*11b10*/  @!P0 NANOSLEEP.SYNCS 0x989680 ;  /* 0x009896800000895d */ /* 0x008fea0003900000 */
[----:B------:R-:W3:Y:S02]  /*11b20*/  @!P0 SYNCS.PHASECHK.TRANS64 P0, [R2+URZ+0x28c60], R4 ;  /* 0x028c6004020085a7 */ /* 0x000ee4000800007f */
[----:B---3--:R-:W-:Y:S05]  /*11b30*/  @!P0 BRA `(.L_x_7309) ;  /* 0xfffffffc00f08947 */ /* 0x008fea000383ffff */
[----:B------:R-:W-:Y:S05]  /*11b40*/  BRA `(.L_x_7400) ;  /* 0xffffffc800947947 */ /* 0x000fea000383ffff */
.L_x_7325:
[----:B0-----:R0:W1:Y:S02]  /*11b50*/  SYNCS.PHASECHK.TRANS64.TRYWAIT P0, [R4+URZ+0x28c40], R2 ;  /* 0x028c4002040075a7 */ /* 0x001064000800017f */
[----:B-1----:R-:W-:Y:S05]  /*11b60*/  @!P0 NANOSLEEP.SYNCS 0x989680 ;  /* 0x009896800000895d */ /* 0x002fea0003900000 */
[----:B------:R-:W1:Y:S02]  /*11b70*/  @!P0 SYNCS.PHASECHK.TRANS64 P0, [R4+URZ+0x28c40], R2 ;  /* 0x028c4002040085a7 */ /* 0x000e64000800007f */
[----:B-1----:R-:W-:Y:S05]  /*11b80*/  @!P0 BRA `(.L_x_7325) ;  /* 0xfffffffc00f08947 */ /* 0x002fea000383ffff */
[----:B------:R-:W-:Y:S05]  /*11b90*/  BRA `(.L_x_7401) ;  /* 0xffffffd400647947 */ /* 0x000fea000383ffff */
.L_x_7330:
[----:B-1----:R1:W2:Y:S02]  /*11ba0*/  SYNCS.PHASECHK.TRANS64.TRYWAIT P0, [R4+URZ+0x28c60], R2 ;  /* 0x028c6002040075a7 */ /* 0x0022a4000800017f */
[----:B--2---:R-:W-:Y:S05]  /*11bb0*/  @!P0 NANOSLEEP.SYNCS 0x989680 ;  /* 0x009896800000895d */ /* 0x004fea0003900000 */
[----:B------:R-:W2:Y:S02]  /*11bc0*/  @!P0 SYNCS.PHASECHK.TRANS64 P0, [R4+URZ+0x28c60], R2 ;  /* 0x028c6002040085a7 */ /* 0x000ea4000800007f */
[----:B--2---:R-:W-:Y:S05]  /*11bd0*/  @!P0 BRA `(.L_x_7330) ;  /* 0xfffffffc00f08947 */ /* 0x004fea000383ffff */
[----:B------:R-:W-:Y:S05]  /*11be0*/  BRA `(.L_x_7402) ;  /* 0xffffffd400dc7947 */ /* 0x000fea000383ffff */
.L_x_7345:
[----:B0-----:R0:W1:Y:S02]  /*11bf0*/  SYNCS.PHASECHK.TRANS64.TRYWAIT P0, [R4+URZ+0x28c40], R2 ;  /* 0x028c4002040075a7 */ /* 0x001064000800017f */
[----:B-1----:R-:W-:Y:S05]  /*11c00*/  @!P0 NANOSLEEP.SYNCS 0x989680 ;  /* 0x009896800000895d */ /* 0x002fea0003900000 */
[----:B------:R-:W1:Y:S02]  /*11c10*/  @!P0 SYNCS.PHASECHK.TRANS64 P0, [R4+URZ+0x28c40], R2 ;  /* 0x028c4002040085a7 */ /* 0x000e64000800007f */
[----:B-1----:R-:W-:Y:S05]  /*11c20*/  @!P0 BRA `(.L_x_7345) ;  /* 0xfffffffc00f08947 */ /* 0x002fea000383ffff */
[----:B------:R-:W-:Y:S05]  /*11c30*/  BRA `(.L_x_7403) ;  /* 0xffffffe000947947 */ /* 0x000fea000383ffff */
.L_x_7350:
[----:B-1----:R1:W2:Y:S02]  /*11c40*/  SYNCS.PHASECHK.TRANS64.TRYWAIT P0, [R4+URZ+0x28c60], R2 ;  /* 0x028c6002040075a7 */ /* 0x0022a4000800017f */
[----:B--2---:R-:W-:Y:S05]  /*11c50*/  @!P0 NANOSLEEP.SYNCS 0x989680 ;  /* 0x009896800000895d */ /* 0x004fea0003900000 */
[----:B------:R-:W2:Y:S02]  /*11c60*/  @!P0 SYNCS.PHASECHK.TRANS64 P0, [R4+URZ+0x28c60], R2 ;  /* 0x028c6002040085a7 */ /* 0x000ea4000800007f */
[----:B--2---:R-:W-:Y:S05]  /*11c70*/  @!P0 BRA `(.L_x_7350) ;  /* 0xfffffffc00f08947 */ /* 0x004fea000383ffff */
[----:B------:R-:W-:Y:S05]  /*11c80*/  BRA `(.L_x_7404) ;  /* 0xffffffe4000c7947 */ /* 0x000fea000383ffff */
.L_x_7366:
        /* <DEDUP_REMOVED lines=8> */
.L_x_7406:
[----:B------:R-:W-:Y:S05]  /*11d10*/  BSYNC B0 ;  /* 0x0000000000007941 */ /* 0x000fea0003800000 */
.L_x_7405:
[----:B------:R-:W-:Y:S05]  /*11d20*/  BRA `(.L_x_7407) ;  /* 0xffffffec00cc7947 */ /* 0x000fea000383ffff */
.L_x_7369:
[----:B0-----:R0:W1:Y:S02]  /*11d30*/  SYNCS.PHASECHK.TRANS64.TRYWAIT P0, [R0+URZ+0x28c20], R3 ;  /* 0x028c2003000075a7 */ /* 0x001064000800017f */
[----:B-1----:R-:W-:Y:S05]  /*11d40*/  @!P0 NANOSLEEP.SYNCS 0x989680 ;  /* 0x009896800000895d */ /* 0x002fea0003900000 */
[----:B------:R-:W1:Y:S02]  /*11d50*/  @!P0 SYNCS.PHASECHK.TRANS64 P0, [R0+URZ+0x28c20], R3 ;  /* 0x028c2003000085a7 */ /* 0x000e64000800007f */
[----:B-1----:R-:W-:Y:S05]  /*11d60*/  @!P0 BRA `(.L_x_7369) ;  /* 0xfffffffc00f08947 */ /* 0x002fea000383ffff */
[----:B------:R-:W-:Y:S05]  /*11d70*/  BRA `(.L_x_7408) ;  /* 0xfffffff000187947 */ /* 0x000fea000383ffff */
.L_x_7370:
        /* <DEDUP_REMOVED lines=11> */
.L_x_7410:
[----:B------:R-:W-:Y:S05]  /*11e30*/  BSYNC B0 ;  /* 0x0000000000007941 */ /* 0x000fea0003800000 */
.L_x_7409:
[----:B------:R-:W-:Y:S05]  /*11e40*/  BRA `(.L_x_7411) ;  /* 0xfffffff000007947 */ /* 0x000fea000383ffff */
.L_x_7373:
[----:B------:R-:W-:Y:S01]  /*11e50*/  BSSY B1, `(.L_x_7412) ;  /* 0x0000006000017945 */ /* 0x000fe20003800000 */
[----:B------:R-:W-:-:S07]  /*11e60*/  IMAD.MOV.U32 R15, RZ, RZ, -0x1 ;  /* 0xffffffffff0f7424 */ /* 0x000fce00078e00ff */
[----:B01----:R-:W-:Y:S05]  /*11e70*/  WARPSYNC.COLLECTIVE R15, `(.L_x_7413) ;  /* 0x000000000f0c7348 */ /* 0x003fea0003c00000 */
[----:B------:R-:W-:Y:S02]  /*11e80*/  ELECT P6, UR62, PT ;  /* 0x00000000003e782f */ /* 0x000fe400038c0000 */
[----:B------:R-:W-:Y:S01]  /*11e90*/  MOV R14, UR62 ;  /* 0x0000003e000e7c02 */ /* 0x000fe20008000f00 */
[----:B01----:R-:W-:Y:S10]  /*11ea0*/  ENDCOLLECTIVE ;  /* 0x000000000000791b */ /* 0x003ff40003800000 */
.L_x_7413:
[----:B------:R-:W-:Y:S05]  /*11eb0*/  BSYNC B1 ;  /* 0x0000000000017941 */ /* 0x000fea0003800000 */
.L_x_7412:
[----:B------:R-:W-:Y:S05]  /*11ec0*/  BRA `(.L_x_7414) ;  /* 0xffffffec00f87947 */ /* 0x000fea000383ffff */
.L_x_7375:
[----:B0-----:R0:W1:Y:S02]  /*11ed0*/  SYNCS.PHASECHK.TRANS64.TRYWAIT P0, [R6+URZ], R5 ;  /* 0x00000005060075a7 */ /* 0x001064000800017f */
[----:B-1----:R-:W-:Y:S05]  /*11ee0*/  @!P0 NANOSLEEP.SYNCS 0x989680 ;  /* 0x009896800000895d */ /* 0x002fea0003900000 */
[----:B------:R-:W1:Y:S02]  /*11ef0*/  @!P0 SYNCS.PHASECHK.TRANS64 P0, [R6+URZ], R5 ;  /* 0x00000005060085a7 */ /* 0x000e64000800007f */
[----:B-1----:R-:W-:Y:S05]  /*11f00*/  @!P0 BRA `(.L_x_7375) ;  /* 0xfffffffc00f08947 */ /* 0x002fea000383ffff */
[----:B------:R-:W-:Y:S05]  /*11f10*/  BRA `(.L_x_7415) ;  /* 0xfffffff000307947 */ /* 0x000fea000383ffff */
.L_x_7376:
[----:B-1----:R1:W2:Y:S02]  /*11f20*/  SYNCS.PHASECHK.TRANS64.TRYWAIT P0, [R3+URZ], R2 ;  /* 0x00000002030075a7 */ /* 0x0022a4000800017f */
[----:B--2---:R-:W-:Y:S05]  /*11f30*/  @!P0 NANOSLEEP.SYNCS 0x989680 ;  /* 0x009896800000895d */ /* 0x004fea0003900000 */
[----:B------:R-:W2:Y:S02]  /*11f40*/  @!P0 SYNCS.PHASECHK.TRANS64 P0, [R3+URZ], R2 ;  /* 0x00000002030085a7 */ /* 0x000ea4000800007f */
[----:B--2---:R-:W-:Y:S05]  /*11f50*/  @!P0 BRA `(.L_x_7376) ;  /* 0xfffffffc00f08947 */ /* 0x004fea000383ffff */
[----:B------:R-:W-:Y:S05]  /*11f60*/  BRA `(.L_x_7416) ;  /* 0xfffffff000247947 */ /* 0x000fea000383ffff */
.L_x_7378:
[----:B-1----:R1:W2:Y:S02]  /*11f70*/  SYNCS.PHASECHK.TRANS64.TRYWAIT P0, [R18+URZ], R5 ;  /* 0x00000005120075a7 */ /* 0x0022a4000800017f */
[----:B--2---:R-:W-:Y:S05]  /*11f80*/  @!P0 NANOSLEEP.SYNCS 0x989680 ;  /* 0x009896800000895d */ /* 0x004fea0003900000 */
[----:B------:R-:W2:Y:S02]  /*11f90*/  @!P0 SYNCS.PHASECHK.TRANS64 P0, [R18+URZ], R5 ;  /* 0x00000005120085a7 */ /* 0x000ea4000800007f */
[----:B--2---:R-:W-:Y:S05]  /*11fa0*/  @!P0 BRA `(.L_x_7378) ;  /* 0xfffffffc00f08947 */ /* 0x004fea000383ffff */
[----:B------:R-:W-:Y:S05]  /*11fb0*/  BRA `(.L_x_7417) ;  /* 0xfffffff000287947 */ /* 0x000fea000383ffff */
.L_x_7418:
        /* <DEDUP_REMOVED lines=12> */
.L_x_15128:


//--------------------- .text._ZN7cutlass13device_kernelIN5flash11enable_sm90INS1_16FlashAttnFwdSm90INS1_25CollectiveMainloopFwdSm90ILi2EN4cute5tupleIJNS5_1CILi1EEES8_S8_EEENS6_IJNS7_ILi64EEESA_SA_EEELi512ENS_6half_tEfNS_4arch4Sm90ELb1ELb0ELb0ELb0ELb0ELb0ELb1ELb0ELb0ELb1ELb0ELb0EEENS1_21CollectiveEpilogueFwdINS6_IJSA_NS7_ILi512EEESA_EEES9_SC_SE_Li256ELb0ELb1ELb0ELb0EEENS1_30DynamicPersistentTileSchedulerILi256ELi128ELb0ELb1ELb1EEEEEEEEEvNT_6ParamsE --------------------------
	.section	.text._ZN7cutlass13device_kernelIN5flash11enable_sm90INS1_16FlashAttnFwdSm90INS1_25CollectiveMainloopFwdSm90ILi2EN4cute5tupleIJNS5_1CILi1EEES8_S8_EEENS6_IJNS7_ILi64EEESA_SA_EEELi512ENS_6half_tEfNS_4arch4Sm90ELb1ELb0ELb0ELb0ELb0ELb0ELb1ELb0ELb0ELb1ELb0ELb0EEENS1_21CollectiveEpilogueFwdINS6_IJSA_NS7_ILi512EEESA_EEES9_SC_SE_Li256ELb0ELb1ELb0ELb0EEENS1_30DynamicPersistentTileSchedulerILi256ELi128ELb0ELb1ELb1EEEEEEEEEvNT_6ParamsE,"ax",@progbits
	.align	128
.text._ZN7cutlass13device_kernelIN5flash11enable_sm90INS1_16FlashAttnFwdSm90INS1_25CollectiveMainloopFwdSm90ILi2EN4cute5tupleIJNS5_1CILi1EEES8_S8_EEENS6_IJNS7_ILi64EEESA_SA_EEELi512ENS_6half_tEfNS_4arch4Sm90ELb1ELb0ELb0ELb0ELb0ELb0ELb1ELb0ELb0ELb1ELb0ELb0EEENS1_21CollectiveEpilogueFwdINS6_IJSA_NS7_ILi512EEESA_EEES9_SC_SE_Li256ELb0ELb1ELb0ELb0EEENS1_30DynamicPersistentTileSchedulerILi256ELi128ELb0ELb1ELb1EEEEEEEEEvNT_6ParamsE:
        .type           _ZN7cutlass13device_kernelIN5flash11enable_sm90INS1_16FlashAttnFwdSm90INS1_25CollectiveMainloopFwdSm90ILi2EN4cute5tupleIJNS5_1CILi1EEES8_S8_EEENS6_IJNS7_ILi64EEESA_SA_EEELi512ENS_6half_tEfNS_4arch4Sm90ELb1ELb0ELb0ELb0ELb0ELb0ELb1ELb0ELb0ELb1ELb0ELb0EEENS1_21CollectiveEpilogueFwdINS6_IJSA_NS7_ILi512EEESA_EEES9_SC_SE_Li256ELb0ELb1ELb0ELb0EEENS1_30DynamicPersistentTileSchedulerILi256ELi128ELb0ELb1ELb1EEEEEEEEEvNT_6ParamsE,@function
        .size           _ZN7cutlass13device_kernelIN5flash11enable_sm90INS1_16FlashAttnFwdSm90INS1_25CollectiveMainloopFwdSm90ILi2EN4cute5tupleIJNS5_1CILi1EEES8_S8_EEENS6_IJNS7_ILi64EEESA_SA_EEELi512ENS_6half_tEfNS_4arch4Sm90ELb1ELb0ELb0ELb0ELb0ELb0ELb1ELb0ELb0ELb1ELb0ELb0EEENS1_21CollectiveEpilogueFwdINS6_IJSA_NS7_ILi512EEESA_EEES9_SC_SE_Li256ELb0ELb1ELb0ELb0EEENS1_30DynamicPersistentTileSchedulerILi256ELi128ELb0ELb1ELb1EEEEEEEEEvNT_6ParamsE,(.L_x_15129 - _ZN7cutlass13device_kernelIN5flash11enable_sm90INS1_16FlashAttnFwdSm90INS1_25CollectiveMainloopFwdSm90ILi2EN4cute5tupleIJNS5_1CILi1EEES8_S8_EEENS6_IJNS7_ILi64EEESA_SA_EEELi512ENS_6half_tEfNS_4arch4Sm90ELb1ELb0ELb0ELb0ELb0ELb0ELb1ELb0ELb0ELb1ELb0ELb0EEENS1_21CollectiveEpilogueFwdINS6_IJSA_NS7_ILi512EEESA_EEES9_SC_SE_Li256ELb0ELb1ELb0ELb0EEENS1_30DynamicPersistentTileSchedulerILi256ELi128ELb0ELb1ELb1EEEEEEEEEvNT_6ParamsE)
        .other          _ZN7cutlass13device_kernelIN5flash11enable_sm90INS1_16FlashAttnFwdSm90INS1_25CollectiveMainloopFwdSm90ILi2EN4cute5tupleIJNS5_1CILi1EEES8_S8_EEENS6_IJNS7_ILi64EEESA_SA_EEELi512ENS_6half_tEfNS_4arch4Sm90ELb1ELb0ELb0ELb0ELb0ELb0ELb1ELb0ELb0ELb1ELb0ELb0EEENS1_21CollectiveEpilogueFwdINS6_IJSA_NS7_ILi512EEESA_EEES9_SC_SE_Li256ELb0ELb1ELb0ELb0EEENS1_30DynamicPersistentTileSchedulerILi256ELi128ELb0ELb1ELb1EEEEEEEEEvNT_6ParamsE,@"STO_CUDA_ENTRY STV_DEFAULT"
_ZN7cutlass13device_kernelIN5flash11enable_sm90INS1_16FlashAttnFwdSm90INS1_25CollectiveMainloopFwdSm90ILi2EN4cute5tupleIJNS5_1CILi1EEES8_S8_EEENS6_IJNS7_ILi64EEESA_SA_EEELi512ENS_6half_tEfNS_4arch4Sm90ELb1ELb0ELb0ELb0ELb0ELb0ELb1ELb0ELb0ELb1ELb0ELb0EEENS1_21CollectiveEpilogueFwdINS6_IJSA_NS7_ILi512EEESA_EEES9_SC_SE_Li256ELb0ELb1ELb0ELb0EEENS1_30DynamicPersistentTileSchedulerILi256ELi128ELb0ELb1ELb1EEEEEEEEEvNT_6ParamsE:
        /* <DEDUP_REMOVED lines=18> */
.L_x_7420:
[----:B------:R-:W-:Y:S05]  /*0120*/  BSYNC B0 ;  /* 0x0000000000007941 */ /* 0x000fea0003800000 */
.L_x_7419:
        /* <DEDUP_REMOVED lines=39> */
.L_x_7421:
        /* <DEDUP_REMOVED lines=22> */
.L_x_7422:
        /* <DEDUP_REMOVED lines=18> */
.L_x_7423:
        /* <DEDUP_REMOVED lines=22> */
.L_x_7424:
        /* <DEDUP_REMOVED lines=22> */
.L_x_7425:
[----:B------:R-:W-:Y:S01]  /*08e0*/  PLOP3.LUT P0, PT, PT, PT, UP0, 0x80, 0x0 ;  /* 0x000000000000781c */ /* 0x000fe20003f0f008 */
[----:B------:R-:W-:Y:S01]  /*08f0*/  UMOV UR40, 0x1 ;  /* 0x0000000100287882 */ /* 0x000fe20000000000 */
[----:B------:R-:W-:Y:S01]  /*0900*/  NOP ;  /* 0x0000000000007918 */ /* 0x000fe20000000000 */
[----:B------:R-:W-:Y:S01]  /*0910*/  USEL UR40, UR40, 0x2, !UP0 ;  /* 0x0000000228287887 */ /* 0x000fe2000c000000 */
[----:B------:R-:W-:Y:S01]  /*0920*/  ULDC.64 UR44, c[0x0][0x208] ;  /* 0x00008200002c7ab9 */ /* 0x000fe20000000a00 */
[----:B0123--:R-:W-:Y:S08]  /*0930*/  BAR.SYNC.DEFER_BLOCKING 0x0 ;  /* 0x0000000000007b1d */ /* 0x00fff00000010000 */
[----:B------:R-:W-:Y:S05]  /*0940*/  @!P0 BRA `(.L_x_7426) ;  /* 0x000000f000108947 */ /* 0x000fea0003800000 */
.L_x_7427:
        /* <DEDUP_REMOVED lines=21> */
[----:B------:R-:W-:Y:S01]  /*0aa0*/  IMAD.MOV.U32 R16, RZ, RZ, RZ ;  /* 0x000000ffff107224 */ /* 0x000fe200078e00ff */
[----:B------:R-:W-:Y:S02]  /*0ab0*/  UMOV UR36, URZ ;  /* 0x0000003f00247c82 */ /* 0x000fe40008000000 */
[CC--:B------:R-:W-:Y:S02]  /*0ac0*/  LEA.HI R0, R3.reuse, R220.reuse, RZ, 0x4 ;  /* 0x000000dc03007211 */ /* 0x0c0fe400078f20ff */
[----:B------:R-:W-:-:S02]  /*0ad0*/  LEA.HI R4, R3, R220, RZ, 0x5 ;  /* 0x000000dc03047211 */ /* 0x000fc400078f28ff */
[----:B------:R-:W-:Y:S02]  /*0ae0*/  SHF.R.S32.HI R7, RZ, 0x4, R0 ;  /* 0x00000004ff077819 */ /* 0x000fe40000011400 */
[C---:B------:R-:W-:Y:S02]  /*0af0*/  LOP3.LUT R9, R0.reuse, 0xfffffff0, RZ, 0xc0, !PT ;  /* 0xfffffff000097812 */ /* 0x040fe400078ec0ff */
[----:B------:R-:W-:Y:S02]  /*0b00*/  LEA.HI R2, R0, R7, RZ, 0x1 ;  /* 0x0000000700027211 */ /* 0x000fe400078f08ff */
[----:B------:R-:W-:Y:S01]  /*0b10*/  SHF.R.S32.HI R11, RZ, 0x5, R4 ;  /* 0x00000005ff0b7819 */ /* 0x000fe20000011404 */
[----:B------:R-:W-:Y:S01]  /*0b20*/  IMAD.IADD R9, R220, 0x1, -R9 ;  /* 0x00000001dc097824 */ /* 0x000fe200078e0a09 */
[----:B------:R-:W-:Y:S02]  /*0b30*/  LOP3.LUT R2, R2, 0x1ffffffe, RZ, 0xc0, !PT ;  /* 0x1ffffffe02027812 */ /* 0x000fe400078ec0ff */
[----:B------:R-:W-:-:S02]  /*0b40*/  LEA.HI R5, R3, R220, RZ, 0x7 ;  /* 0x000000dc03057211 */ /* 0x000fc400078f38ff */
[----:B------:R-:W-:Y:S01]  /*0b50*/  SHF.R.S32.HI R4, RZ, 0x1f, R4 ;  /* 0x0000001fff047819 */ /* 0x000fe20000011404 */
[----:B------:R-:W-:Y:S01]  /*0b60*/  IMAD.IADD R10, R7, 0x1, -R2 ;  /* 0x00000001070a7824 */ /* 0x000fe200078e0a02 */
[----:B------:R-:W-:Y:S01]  /*0b70*/  LEA.HI R2, R3, R220, RZ, 0x2 ;  /* 0x000000dc03027211 */ /* 0x000fe200078f10ff */
[----:B0-----:R-:W-:Y:S01]  /*0b80*/  ULEA UR5, UR6, UR5, 0x18 ;  /* 0x0000000506057291 */ /* 0x001fe2000f8ec03f */
[----:B------:R-:W-:Y:S02]  /*0b90*/  LOP3.LUT R7, R5, 0xffffff80, RZ, 0xc0, !PT ;  /* 0xffffff8005077812 */ /* 0x000fe400078ec0ff */
[----:B------:R-:W-:Y:S02]  /*0ba0*/  LOP3.LUT R13, R2, 0xfffffffc, RZ, 0xc0, !PT ;  /* 0xfffffffc020d7812 */ /* 0x000fe400078ec0ff */
[----:B------:R-:W-:Y:S01]  /*0bb0*/  LEA.HI R4, R4, R11, RZ, 0x2 ;  /* 0x0000000b04047211 */ /* 0x000fe200078f10ff */
[C---:B------:R-:W-:Y:S01]  /*0bc0*/  IMAD.IADD R7, R220.reuse, 0x1, -R7 ;  /* 0x00000001dc077824 */ /* 0x040fe200078e0a07 */
[----:B------:R-:W-:Y:S01]  /*0bd0*/  SHF.R.S32.HI R0, RZ, 0x1f, R9 ;  /* 0x0000001fff007819 */ /* 0x000fe20000011409 */
[----:B------:R-:W-:Y:S01]  /*0be0*/  IMAD.IADD R13, R220, 0x1, -R13 ;  /* 0x00000001dc0d7824 */ /* 0x000fe200078e0a0d */
[----:B------:R-:W-:Y:S01]  /*0bf0*/  SHF.R.S32.HI R216, RZ, 0x7, R5 ;  /* 0x00000007ffd87819 */ /* 0x000fe20000011405 */
[----:B------:R-:W-:Y:S01]  /*0c00*/  IMAD.U32 R17, RZ, RZ, UR5 ;  /* 0x00000005ff117e24 */ /* 0x000fe2000f8e00ff */
[----:B------:R-:W-:-:S02]  /*0c10*/  LOP3.LUT R4, R4, 0x3ffffc, RZ, 0xc0, !PT ;  /* 0x003ffffc04047812 */ /* 0x000fc400078ec0ff */
[----:B------:R-:W-:Y:S01]  /*0c20*/  LEA.HI R8, R13, R13, RZ, 0x1 ;  /* 0x0000000d0d087211 */ /* 0x000fe200078f08ff */
[----:B------:R-:W-:Y:S01]  /*0c30*/  IMAD R15, R216, 0x100, R9 ;  /* 0x00000100d80f7824 */ /* 0x000fe200078e0209 */
[----:B------:R-:W-:Y:S01]  /*0c40*/  LEA.HI R6, R0, R9, RZ, 0x3 ;  /* 0x0000000900067211 */ /* 0x000fe200078f18ff */
[----:B------:R-:W-:Y:S01]  /*0c50*/  IMAD.IADD R2, R11, 0x1, -R4 ;  /* 0x000000010b027824 */ /* 0x000fe200078e0a04 */
[----:B------:R-:W-:Y:S02]  /*0c60*/  SHF.R.S32.HI R0, RZ, 0x1f, R7 ;  /* 0x0000001fff007819 */ /* 0x000fe40000011407 */
[----:B------:R-:W-:Y:S01]  /*0c70*/  LOP3.LUT R8, R8, 0x1ffffffe, RZ, 0xc0, !PT ;  /* 0x1ffffffe08087812 */ /* 0x000fe200078ec0ff */
[----:B------:R-:W-:Y:S01]  /*0c80*/  IMAD R14, R2, 0x10, R15 ;  /* 0x00000010020e7824 */ /* 0x000fe200078e020f */
[C---:B------:R-:W-:Y:S01]  /*0c90*/  LOP3.LUT R4, R6.reuse, 0xfffffff8, RZ, 0xc0, !PT ;  /* 0xfffffff806047812 */ /* 0x040fe200078ec0ff */
[----:B------:R-:W-:Y:S01]  /*0ca0*/  IMAD.SHL.U32 R6, R6, 0x40, RZ ;  /* 0x0000004006067824 */ /* 0x000fe200078e00ff */
[----:B------:R-:W-:Y:S01]  /*0cb0*/  LEA.HI R2, R0, R7, RZ, 0x2 ;  /* 0x0000000700027211 */ /* 0x000fe200078f10ff */
[----:B------:R-:W-:Y:S01]  /*0cc0*/  IMAD.IADD R13, R13, 0x1, -R8 ;  /* 0x000000010d0d7824 */ /* 0x000fe200078e0a08 */
[----:B------:R-:W-:Y:S01]  /*0cd0*/  LEA.HI R3, R3, R220, RZ, 0x3 ;  /* 0x000000dc03037211 */ /* 0x000fe200078f18ff */
[----:B------:R-:W-:Y:S01]  /*0ce0*/  IMAD.IADD R8, R9, 0x1, -R4 ;  /* 0x0000000109087824 */ /* 0x000fe200078e0a04 */
[----:B------:R-:W-:-:S02]  /*0cf0*/  LOP3.LUT R12, R2, 0x7ffffffc, RZ, 0xc0, !PT ;  /* 0x7ffffffc020c7812 */ /* 0x000fc400078ec0ff */
[----:B------:R-:W-:Y:S02]  /*0d00*/  LEA.HI R4, R0, R7, RZ, 0x5 ;  /* 0x0000000700047211 */ /* 0x000fe400078f28ff */
[----:B------:R-:W-:Y:S01]  /*0d10*/  SHF.R.S32.HI R0, RZ, 0x2, R2 ;  /* 0x00000002ff007819 */ /* 0x000fe20000011402 */
[----:B------:R-:W-:Y:S01]  /*0d20*/  IMAD.IADD R12, R7, 0x1, -R12 ;  /* 0x00000001070c7824 */ /* 0x000fe200078e0a0c */
[----:B------:R-:W-:Y:S01]  /*0d30*/  SHF.R.S32.HI R9, RZ, 0x1f, R2 ;  /* 0x0000001fff097819 */ /* 0x000fe20000011402 */
[----:B------:R-:W-:Y:S01]  /*0d40*/  IMAD.SHL.U32 R2, R8, 0x40, RZ ;  /* 0x0000004008027824 */ /* 0x000fe200078e00ff */
[----:B------:R-:W-:Y:S01]  /*0d50*/  LOP3.LUT R6, R6, 0x7ffffe00, RZ, 0xc0, !PT ;  /* 0x7ffffe0006067812 */ /* 0x000fe200078ec0ff */
[----:B------:R-:W-:Y:S01]  /*0d60*/  IMAD.SHL.U32 R7, R10, 0x8, RZ ;  /* 0x000000080a077824 */ /* 0x000fe200078e00ff */
[----:B------:R-:W-:Y:S01]  /*0d70*/  LEA.HI R9, R9, R0, RZ, 0x3 ;  /* 0x0000000009097211 */ /* 0x000fe200078f18ff */
[----:B------:R-:W-:Y:S01]  /*0d80*/  IMAD.SHL.U32 R18, R12, 0x2, RZ ;  /* 0x000000020c127824 */ /* 0x000fe200078e00ff */
[----:B------:R-:W-:Y:S01]  /*0d90*/  LOP3.LUT R2, R2, 0x1c0, RZ, 0xc0, !PT ;  /* 0x000001c002027812 */ /* 0x000fe200078ec0ff */
[--C-:B------:R-:W-:Y:S01]  /*0da0*/  IMAD.U32 R219, R14, 0x40, R7.reuse ;  /* 0x000000400edb7824 */ /* 0x100fe200078e0007 */
[----:B------:R-:W-:Y:S01]  /*0db0*/  R2P PR, R8, 0x6 ;  /* 0x0000000608007804 */ /* 0x000fe20000000000 */
[----:B------:R-:W-:Y:S01]  /*0dc0*/  IMAD R6, R11, 0x400, R6 ;  /* 0x000004000b067824 */ /* 0x000fe200078e0206 */
[----:B------:R-:W-:-:S02]  /*0dd0*/  LOP3.LUT R7, R2, 0x8, R7, 0xf8, !PT ;  /* 0x0000000802077812 */ /* 0x000fc400078ef807 */
[----:B------:R-:W-:Y:S02]  /*0de0*/  SHF.R.U32.HI R2, RZ, 0x3, R2 ;  /* 0x00000003ff027819 */ /* 0x000fe40000011602 */
[----:B------:R-:W-:Y:S02]  /*0df0*/  LOP3.LUT R9, R9, 0xfffffff8, RZ, 0xc0, !PT ;  /* 0xfffffff809097812 */ /* 0x000fe400078ec0ff */
[----:B------:R-:W-:Y:S01]  /*0e00*/  LOP3.LUT R7, R7, R2, RZ, 0x3c, !PT ;  /* 0x0000000207077212 */ /* 0x000fe200078e3cff */
[----:B------:R-:W-:Y:S01]  /*0e10*/  IMAD.MOV.U32 R2, RZ, RZ, RZ ;  /* 0x000000ffff027224 */ /* 0x000fe200078e00ff */
[----:B------:R-:W-:Y:S01]  /*0e20*/  LEA.HI R5, R5, R216, RZ, 0x1 ;  /* 0x000000d805057211 */ /* 0x000fe200078f08ff */
[----:B------:R-:W-:Y:S01]  /*0e30*/  IMAD.IADD R9, R0, 0x1, -R9 ;  /* 0x0000000100097824 */ /* 0x000fe200078e0a09 */
[----:B------:R-:W-:Y:S01]  /*0e40*/  SHF.R.S32.HI R4, RZ, 0x5, R4 ;  /* 0x00000005ff047819 */ /* 0x000fe20000011404 */
[----:B------:R-:W-:Y:S01]  /*0e50*/  IMAD.IADD R6, R6, 0x1, R7 ;  /* 0x0000000106067824 */ /* 0x000fe200078e0207 */
[----:B------:R-:W-:-:S02]  /*0e60*/  LOP3.LUT R7, R3, 0xfffffff8, RZ, 0xc0, !PT ;  /* 0xfffffff803077812 */ /* 0x000fc400078ec0ff */
[----:B------:R-:W-:Y:S01]  /*0e70*/  LOP3.LUT R5, R5, 0xfffffe, RZ, 0xc0, !PT ;  /* 0x00fffffe05057812 */ /* 0x000fe200078ec0ff */
[----:B------:R-:W-:Y:S01]  /*0e80*/  IMAD R185, R6, 0x2, R17 ;  /* 0x0000000206b97824 */ /* 0x000fe200078e0211 */
[----:B------:R-:W-:Y:S01]  /*0e90*/  SEL R187, R187, 0xffffffe0, !P1 ;  /* 0xffffffe0bbbb7807 */ /* 0x000fe20004800000 */
[----:B------:R-:W-:Y:S01]  /*0ea0*/  IMAD.IADD R214, R220, 0x1, -R7 ;  /* 0x00000001dcd67824 */ /* 0x000fe200078e0a07 */
[----:B------:R-:W-:Y:S01]  /*0eb0*/  SHF.R.S32.HI R215, RZ, 0x3, R3 ;  /* 0x00000003ffd77819 */ /* 0x000fe20000011403 */
[C---:B------:R-:W-:Y:S02]  /*0ec0*/  VIADD R189, R185.reuse, 0x36400 ;  /* 0x00036400b9bd7836 */ /* 0x040fe40000000000 */
[----:B------:R-:W-:Y:S02]  /*0ed0*/  IMAD.SHL.U32 R23, R214, 0x8, RZ ;  /* 0x00000008d6177824 */ /* 0x000fe400078e00ff */
[----:B------:R-:W-:Y:S02]  /*0ee0*/  VIADD R186, R185, 0x36440 ;  /* 0x00036440b9ba7836 */ /* 0x000fe40000000000 */
        /* <DEDUP_REMOVED lines=21> */
.L_x_7475:
        /* <DEDUP_REMOVED lines=21> */
.L_x_7428:
[----:B------:R-:W-:Y:S01]  /*1190*/  ULDC UR7, c[0x0][0xd54] ;  /* 0x0003550000077ab9 */ /* 0x000fe20000000800 */
[----:B------:R-:W-:Y:S01]  /*11a0*/  UMOV UR6, UR9 ;  /* 0x0000000900067c82 */ /* 0x000fe20008000000 */
[----:B------:R-:W-:-:S11]  /*11b0*/  UISETP.NE.AND UP0, UPT, UR7, 0x1, UPT ;  /* 0x000000010700788c */ /* 0x000fd6000bf05270 */
[----:B------:R-:W-:Y:S02]  /*11c0*/  @UP0 ULDC.64 UR10, c[0x0][0xd58] ;  /* 0x00035600000a0ab9 */ /* 0x000fe40000000a00 */
[----:B------:R-:W-:-:S04]  /*11d0*/  UIMAD.WIDE.U32 UR4, UR9, UR10, URZ ;  /* 0x0000000a090472a5 */ /* 0x000fc8000f8e003f */
[----:B------:R-:W-:-:S04]  /*11e0*/  @UP0 USHF.R.U32.HI UR6, URZ, UR11, UR5 ;  /* 0x0000000b3f060299 */ /* 0x000fc80008011605 */
[----:B------:R-:W-:-:S12]  /*11f0*/  UIMAD UR4, UR6, UR7, URZ ;  /* 0x00000007060472a4 */ /* 0x000fd8000f8e023f */
.L_x_7429:
[----:B------:R-:W0:Y:S01]  /*1200*/  LDC.64 R4, c[0x0][0x418] ;  /* 0x00010600ff047b82 */ /* 0x000e220000000a00 */
[----:B------:R-:W-:Y:S01]  /*1210*/  ULDC UR42, c[0x0][0xd48] ;  /* 0x00035200002a7ab9 */ /* 0x000fe20000000800 */
[----:B------:R-:W-:Y:S02]  /*1220*/  UIADD3 UR4, UR9, -UR4, URZ ;  /* 0x8000000409047290 */ /* 0x000fe4000fffe03f */
[----:B------:R-:W-:Y:S01]  /*1230*/  UISETP.NE.AND UP0, UPT, UR42, 0x1, UPT ;  /* 0x000000012a00788c */ /* 0x000fe2000bf05270 */
[----:B------:R-:W-:Y:S01]  /*1240*/  ULDC UR5, c[0x0][0xd54] ;  /* 0x0003550000057ab9 */ /* 0x000fe20000000800 */
[----:B------:R-:W-:Y:S02]  /*1250*/  UISETP.NE.AND UP1, UPT, UR37, 0x1, UPT ;  /* 0x000000012500788c */ /* 0x000fe4000bf25270 */
[----:B------:R-:W1:Y:S01]  /*1260*/  LDC R188, c[0x0][0x424] ;  /* 0x00010900ffbc7b82 */ /* 0x000e620000000800 */
[----:B------:R-:W-:Y:S02]  /*1270*/  UIMAD UR8, UR8, UR5, UR4 ;  /* 0x00000005080872a4 */ /* 0x000fe4000f8e0204 */
[----:B------:R-:W-:Y:S01]  /*1280*/  ULOP3.LUT UR6, URZ, UR6, URZ, 0x33, !UPT ;  /* 0x000000063f067292 */ /* 0x000fe2000f8e333f */
[----:B------:R-:W-:-:S03]  /*1290*/  ULDC UR7, c[0x0][0xd3c] ;  /* 0x00034f0000077ab9 */ /* 0x000fc60000000800 */
[----:B------:R-:W-:Y:S01]  /*12a0*/  @UP0 ULDC UR4, c[0x0][0xd4c] ;  /* 0x0003530000040ab9 */ /* 0x000fe20000000800 */
[----:B------:R-:W2:Y:S01]  /*12b0*/  LDC R7, c[0x0][0x2f0] ;  /* 0x0000bc00ff077b82 */ /* 0x000ea20000000800 */
[----:B------:R-:W-:Y:S01]  /*12c0*/  UIMAD.WIDE.U32 UR4, UR8, UR4, URZ ;  /* 0x00000004080472a5 */ /* 0x000fe2000f8e003f */
[----:B------:R-:W-:Y:S01]  /*12d0*/  @UP0 ULDC UR9, c[0x0][0xd50] ;  /* 0x0003540000090ab9 */ /* 0x000fe20000000800 */
[----:B------:R-:W-:Y:S02]  /*12e0*/  UMOV UR39, UR8 ;  /* 0x0000000800277c82 */ /* 0x000fe40008000000 */
[----:B------:R-:W-:Y:S02]  /*12f0*/  @UP0 USHF.R.U32.HI UR39, URZ, UR9, UR5 ;  /* 0x000000093f270299 */ /* 0x000fe40008011605 */
[----:B------:R-:W-:Y:S01]  /*1300*/  UIADD3 UR6, UR6, UR7, URZ ;  /* 0x0000000706067290 */ /* 0x000fe2000fffe03f */
[----:B0-----:R-:W-:Y:S01]  /*1310*/  ISETP.NE.U32.AND P0, PT, R4, RZ, PT ;  /* 0x000000ff0400720c */ /* 0x001fe20003f05070 */
[----:B------:R-:W-:-:S02]  /*1320*/  UIADD3 UR4, -UR39, URZ, URZ ;  /* 0x0000003f27047290 */ /* 0x000fc4000fffe13f */
[----:B------:R-:W-:Y:S01]  /*1330*/  USHF.L.U32 UR41, UR6, 0x6, URZ ;  /* 0x0000000606297899 */ /* 0x000fe2000800063f */
[----:B------:R-:W-:Y:S01]  /*1340*/  ISETP.NE.AND.EX P0, PT, R5, RZ, PT, P0 ;  /* 0x000000ff0500720c */ /* 0x000fe20003f05300 */
[----:B------:R-:W-:-:S03]  /*1350*/  UIMAD UR42, UR42, UR4, UR8 ;  /* 0x000000042a2a72a4 */ /* 0x000fc6000f8e0208 */
[----:B-1----:R-:W-:Y:S02]  /*1360*/  SEL R188, R188, 0x1, P0 ;  /* 0x00000001bcbc7807 */ /* 0x002fe40000000000 */
[----:B------:R-:W-:-:S03]  /*1370*/  PLOP3.LUT P0, PT, PT, PT, UP1, 0x80, 0x0 ;  /* 0x000000000000781c */ /* 0x000fc60003f0f018 */
[----:B--2---:R-:W-:-:S05]  /*1380*/  IMAD R0, R188, R7, 0x3f ;  /* 0x0000003fbc007424 */ /* 0x004fca00078e0207 */
[----:B------:R-:W-:-:S04]  /*1390*/  SHF.R.S32.HI R3, RZ, 0x1f, R0 ;  /* 0x0000001fff037819 */ /* 0x000fc80000011400 */
[----:B------:R-:W-:-:S04]  /*13a0*/  LEA.HI R3, R3, R0, RZ, 0x6 ;  /* 0x0000000003037211 */ /* 0x000fc800078f30ff */
[----:B------:R-:W-:Y:S01]  /*13b0*/  SHF.R.S32.HI R3, RZ, 0x6, R3 ;  /* 0x00000006ff037819 */ /* 0x000fe20000011403 */
[----:B------:R-:W-:Y:S06]  /*13c0*/  @!P0 BRA `(.L_x_7430) ;  /* 0x0000001c00408947 */ /* 0x000fec0003800000 */
[----:B------:R-:W0:Y:S01]  /*13d0*/  LDC R0, c[0x0][0x448] ;  /* 0x00011200ff007b82 */ /* 0x000e220000000800 */
[----:B------:R-:W-:Y:S01]  /*13e0*/  UIADD3 UR4, UR41, 0x3f, URZ ;  /* 0x0000003f29047890 */ /* 0x000fe2000fffe03f */
[----:B------:R-:W-:Y:S02]  /*13f0*/  CS2R R150, SRZ ;  /* 0x0000000000967805 */ /* 0x000fe4000001ff00 */
[----:B------:R-:W-:Y:S02]  /*1400*/  CS2R R148, SRZ ;  /* 0x0000000000947805 */ /* 0x000fe4000001ff00 */
[----:B------:R-:W-:Y:S02]  /*1410*/  CS2R R146, SRZ ;  /* 0x0000000000927805 */ /* 0x000fe4000001ff00 */
[----:B------:R-:W-:Y:S02]  /*1420*/  CS2R R144, SRZ ;  /* 0x0000000000907805 */ /* 0x000fe4000001ff00 */
[----:B------:R-:W-:-:S02]  /*1430*/  CS2R R142, SRZ ;  /* 0x00000000008e7805 */ /* 0x000fc4000001ff00 */
[----:B------:R-:W-:Y:S01]  /*1440*/  CS2R R140, SRZ ;  /* 0x00000000008c7805 */ /* 0x000fe2000001ff00 */
[----:B------:R-:W1:Y:S01]  /*1450*/  LDC R5, c[0x0][0x288] ;  /* 0x0000a200ff057b82 */ /* 0x000e620000000800 */
        /* <DEDUP_REMOVED lines=15> */
[----:B0-----:R-:W-:Y:S01]  /*1550*/  ISETP.NE.AND P0, PT, R0, 0x1, PT ;  /* 0x000000010000780c */ /* 0x001fe20003f05270 */
[----:B------:R-:W-:Y:S01]  /*1560*/  IMAD.U32 R0, RZ, RZ, UR4 ;  /* 0x00000004ff007e24 */ /* 0x000fe2000f8e00ff */
[----:B------:R-:W-:Y:S02]  /*1570*/  CS2R R112, SRZ ;  /* 0x0000000000707805 */ /* 0x000fe4000001ff00 */
[----:B------:R-:W-:-:S02]  /*1580*/  CS2R R110, SRZ ;  /* 0x00000000006e7805 */ /* 0x000fc4000001ff00 */
[----:B------:R-:W-:Y:S02]  /*1590*/  CS2R R106, SRZ ;  /* 0x00000000006a7805 */ /* 0x000fe4000001ff00 */
[----:B------:R-:W-:Y:S02]  /*15a0*/  CS2R R162, SRZ ;  /* 0x0000000000a27805 */ /* 0x000fe4000001ff00 */
[----:B------:R-:W-:Y:S02]  /*15b0*/  CS2R R102, SRZ ;  /* 0x0000000000667805 */ /* 0x000fe4000001ff00 */
[----:B------:R-:W-:Y:S02]  /*15c0*/  CS2R R164, SRZ ;  /* 0x0000000000a47805 */ /* 0x000fe4000001ff00 */
[----:B-1----:R-:W-:Y:S02]  /*15d0*/  IADD3 R5, -R5, 0x40, RZ ;  /* 0x0000004005057810 */ /* 0x002fe40007ffe1ff */
[----:B------:R-:W-:-:S02]  /*15e0*/  CS2R R98, SRZ ;  /* 0x0000000000627805 */ /* 0x000fc4000001ff00 */
[----:B------:R-:W-:Y:S02]  /*15f0*/  CS2R R166, SRZ ;  /* 0x0000000000a67805 */ /* 0x000fe4000001ff00 */
[----:B------:R-:W-:Y:S02]  /*1600*/  CS2R R94, SRZ ;  /* 0x00000000005e7805 */ /* 0x000fe4000001ff00 */
[----:B------:R-:W-:Y:S01]  /*1610*/  CS2R R170, SRZ ;  /* 0x0000000000aa7805 */ /* 0x000fe2000001ff00 */
[----:B------:R-:W0:Y:S01]  /*1620*/  @P0 LDC R4, c[0x0][0x44c] ;  /* 0x00011300ff040b82 */ /* 0x000e220000000800 */
[----:B------:R-:W-:Y:S01]  /*1630*/  IMAD R5, R188, R7, R5 ;  /* 0x00000007bc057224 */ /* 0x000fe200078e0205 */
[----:B------:R-:W-:Y:S01]  /*1640*/  CS2R R90, SRZ ;  /* 0x00000000005a7805 */ /* 0x000fe2000001ff00 */
[----:B------:R-:W-:Y:S01]  /*1650*/  IMAD.MOV.U32 R169, RZ, RZ, RZ ;  /* 0x000000ffffa97224 */ /* 0x000fe200078e00ff */
        /* <DEDUP_REMOVED lines=20> */
[----:B0-----:R-:W-:Y:S01]  /*17a0*/  @P0 IMAD.HI.U32 R4, R4, UR4, RZ ;  /* 0x0000000404040c27 */ /* 0x001fe2000f8e00ff */
[----:B------:R-:W-:-:S02]  /*17b0*/  CS2R R50, SRZ ;  /* 0x0000000000327805 */ /* 0x000fc4000001ff00 */
[----:B------:R-:W-:Y:S02]  /*17c0*/  CS2R R204, SRZ ;  /* 0x0000000000cc7805 */ /* 0x000fe4000001ff00 */
[----:B------:R-:W-:Y:S02]  /*17d0*/  CS2R R46, SRZ ;  /* 0x00000000002e7805 */ /* 0x000fe4000001ff00 */
[----:B------:R-:W-:Y:S02]  /*17e0*/  CS2R R206, SRZ ;  /* 0x0000000000ce7805 */ /* 0x000fe4000001ff00 */
[----:B------:R-:W-:Y:S02]  /*17f0*/  CS2R R42, SRZ ;  /* 0x00000000002a7805 */ /* 0x000fe4000001ff00 */
[----:B------:R-:W-:Y:S02]  /*1800*/  CS2R R210, SRZ ;  /* 0x0000000000d27805 */ /* 0x000fe4000001ff00 */
[----:B------:R-:W-:-:S02]  /*1810*/  CS2R R38, SRZ ;  /* 0x0000000000267805 */ /* 0x000fc4000001ff00 */
[----:B-1----:R-:W-:Y:S02]  /*1820*/  @P0 SHF.R.U32.HI R0, RZ, R9, R4 ;  /* 0x00000009ff000219 */ /* 0x002fe40000011604 */
[----:B------:R-:W-:Y:S02]  /*1830*/  CS2R R208, SRZ ;  /* 0x0000000000d07805 */ /* 0x000fe4000001ff00 */
[----:B------:R-:W-:Y:S02]  /*1840*/  PLOP3.LUT P0, PT, PT, PT, PT, 0x80, 0x0 ;  /* 0x000000000000781c */ /* 0x000fe40003f0f070 */
[----:B------:R-:W-:Y:S02]  /*1850*/  CS2R R212, SRZ ;  /* 0x0000000000d47805 */ /* 0x000fe4000001ff00 */
[----:B------:R-:W-:Y:S01]  /*1860*/  CS2R R34, SRZ ;  /* 0x0000000000227805 */ /* 0x000fe2000001ff00 */
[----:B------:R-:W-:Y:S01]  /*1870*/  IMAD.IADD R0, R5, 0x1, R0 ;  /* 0x0000000105007824 */ /* 0x000fe200078e0200 */
        /* <DEDUP_REMOVED lines=8> */
[----:B------:R-:W-:Y:S01]  /*1900*/  VIMNMX R4, R3, R4, PT ;  /* 0x0000000403047248 */ /* 0x000fe20003fe0100 */
[----:B------:R-:W-:-:S03]  /*1910*/  IMAD.MOV.U32 R3, RZ, RZ, RZ ;  /* 0x000000ffff037224 */ /* 0x000fc600078e00ff */
[----:B------:R-:W-:-:S13]  /*1920*/  ISETP.GE.AND P1, PT, R4, 0x1, PT ;  /* 0x000000010400780c */ /* 0x000fda0003f26270 */
        /* <DEDUP_REMOVED lines=11> */
[----:B------:R-:W-:Y:S01]  /*19e0*/  UMOV UR7, 0x40000040 ;  /* 0x4000004000077882 */ /* 0x000fe20000000000 */
[----:B------:R-:W1:Y:S01]  /*19f0*/  S2R R8, SR_TID.X ;  /* 0x0000000000087919 */ /* 0x000e620000002100 */
[----:B0-----:R-:W-:-:S04]  /*1a00*/  LEA.HI R3, R0, R0, RZ, 0x1 ;  /* 0x0000000000037211 */ /* 0x001fc800078f08ff */
[----:B------:R-:W-:Y:S01]  /*1a10*/  LOP3.LUT R3, R3, 0x1fffe, RZ, 0xc0, !PT ;  /* 0x0001fffe03037812 */ /* 0x000fe200078ec0ff */
[----:B------:R-:W-:-:S04]  /*1a20*/  WARPGROUP.ARRIVE ;  /* 0x00000000000079c5 */ /* 0x000fc80000000000 */
        /* <DEDUP_REMOVED lines=12> */
[----:B-1----:R-:W-:Y:S02]  /*1af0*/  LOP3.LUT R8, R8, 0x7f, RZ, 0xc0, !PT ;  /* 0x0000007f08087812 */ /* 0x002fe400078ec0ff */
[----:B------:R-:W-:Y:S01]  /*1b00*/  R2UR UR12, R6 ;  /* 0x00000000060c72ca */ /* 0x000fe200000e0000 */
[----:B------:R-:W-:Y:S01]  /*1b10*/  IMAD R0, R2, 0x1000, R7 ;  /* 0x0000100002007824 */ /* 0x000fe200078e0207 */
[----:B------:R-:W-:Y:S01]  /*1b20*/  ISETP.NE.AND P1, PT, R8, RZ, PT ;  /* 0x000000ff0800720c */ /* 0x000fe20003f25270 */
[C---:B------:R-:W-:Y:S02]  /*1b30*/  VIADD R6, R3.reuse, 0x4 ;  /* 0x0000000403067836 */ /* 0x040fe40000000000 */
[C---:B------:R-:W-:Y:S01]  /*1b40*/  VIADD R5, R0.reuse, 0x80 ;  /* 0x0000008000057836 */ /* 0x040fe20000000000 */
[----:B------:R-:W-:Y:S01]  /*1b50*/  R2UR UR10, R0 ;  /* 0x00000000000a72ca */ /* 0x000fe200000e0000 */
[----:B------:R-:W-:Y:S01]  /*1b60*/  VIADD R3, R3, 0x6 ;  /* 0x0000000603037836 */ /* 0x000fe20000000000 */
[----:B------:R-:W-:-:S02]  /*1b70*/  R2UR UR16, R6 ;  /* 0x00000000061072ca */ /* 0x000fc400000e0000 */
[----:B------:R-:W-:Y:S01]  /*1b80*/  R2UR UR14, R5 ;  /* 0x00000000050e72ca */ /* 0x000fe200000e0000 */
[C---:B------:R-:W-:Y:S01]  /*1b90*/  VIADD R5, R0.reuse, 0x100 ;  /* 0x0000010000057836 */ /* 0x040fe20000000000 */
[----:B------:R-:W-:Y:S01]  /*1ba0*/  R2UR UR4, R3 ;  /* 0x00000000030472ca */ /* 0x000fe200000e0000 */
[----:B------:R-:W-:-:S03]  /*1bb0*/  VIADD R0, R0, 0x180 ;  /* 0x0000018000007836 */ /* 0x000fc60000000000 */
[----:B------:R-:W-:Y:S02]  /*1bc0*/  R2UR UR18, R5 ;  /* 0x00000000051272ca */ /* 0x000fe400000e0000 */
[----:B------:R-:W-:Y:S01]  /*1bd0*/  R2UR UR6, R0 ;  /* 0x00000000000672ca */ /* 0x000fe200000e0000 */
[----:B------:R-:W-:Y:S01]  /*1be0*/  HGMMA.64x256x16.F32 R24, gdesc[UR8].tnspB, RZ, !UPT, gsb0 ;  /* 0x43e00000081879f0 */ /* 0x000fe2000c0008ff */
[----:B------:R-:W-:-:S04]  /*1bf0*/  @!P1 IMAD R0, R2, 0x8, R17 ;  /* 0x0000000802009824 */ /* 0x000fc800078e0211 */
[----:B------:R-:W-:-:S05]  /*1c00*/  @!P1 VIADD R0, R0, 0x38860 ;  /* 0x0003886000009836 */ /* 0x000fca0000000000 */
[----:B------:R-:W-:Y:S01]  /*1c10*/  @!P1 PRMT R0, RZ, 0x654, R0 ;  /* 0x00000654ff009816 */ /* 0x000fe20000000000 */
[----:B------:R-:W-:Y:S02]  /*1c20*/  WARPGROUP.DEPBAR.LE gsb0, 0x0 ;  /* 0x00008000000079c5 */ /* 0x000fe40000010000 */
[----:B------:R-:W-:-:S15]  /*1c30*/  WARPGROUP.ARRIVE ;  /* 0x00000000000079c5 */ /* 0x000fde0000000000 */
        /* <DEDUP_REMOVED lines=14> */
.L_x_7433:
[----:B------:R-:W-:Y:S01]  /*1d20*/  BAR.SYNC.DEFER_BLOCKING 0xe, 0x100 ;  /* 0x0384000000007b1d */ /* 0x000fe20000010000 */
[----:B01----:R-:W-:Y:S01]  /*1d30*/  IMAD R0, R2, 0x40, R22 ;  /* 0x0000004002007824 */ /* 0x003fe200078e0216 */
[----:B------:R-:W-:Y:S01]  /*1d40*/  ISETP.GT.AND P2, PT, R4, RZ, PT ;  /* 0x000000ff0400720c */ /* 0x000fe20003f44270 */
[----:B------:R-:W-:Y:S02]  /*1d50*/  VIADD R2, R2, 0x1 ;  /* 0x0000000102027836 */ /* 0x000fe40000000000 */
[----:B------:R-:W-:Y:S01]  /*1d60*/  IMAD R0, R0, 0x4, R17 ;  /* 0x0000000400007824 */ /* 0x000fe200078e0211 */
[----:B------:R-:W-:Y:S01]  /*1d70*/  UMOV UR11, 0x40000040 ;  /* 0x40000040000b7882 */ /* 0x000fe20000000000 */
[----:B------:R-:W-:Y:S01]  /*1d80*/  UMOV UR15, 0x40000040 ;  /* 0x40000040000f7882 */ /* 0x000fe20000000000 */
[----:B------:R-:W-:Y:S01]  /*1d90*/  ISETP.NE.AND P0, PT, R2, 0x2, PT ;  /* 0x000000020200780c */ /* 0x000fe20003f05270 */
[----:B------:R-:W-:Y:S01]  /*1da0*/  UMOV UR19, 0x40000040 ;  /* 0x4000004000137882 */ /* 0x000fe20000000000 */
[----:B------:R-:W-:Y:S01]  /*1db0*/  UMOV UR7, 0x40000040 ;  /* 0x4000004000077882 */ /* 0x000fe20000000000 */
[----:B------:R-:W-:Y:S01]  /*1dc0*/  VIADD R4, R4, 0xffffffff ;  /* 0xffffffff04047836 */ /* 0x000fe20000000000 */
[----:B------:R-:W-:Y:S01]  /*1dd0*/  SEL R2, R2, RZ, P0 ;  /* 0x000000ff02027207 */ /* 0x000fe20000000000 */
[----:B------:R-:W0:Y:S04]  /*1de0*/  LDS R3, [R0+0x38400] ;  /* 0x0384000000037984 */ /* 0x000e280000000800 */
[----:B------:R1:W2:Y:S02]  /*1df0*/  LDS R5, [R0+0x38420] ;  /* 0x0384200000057984 */ /* 0x0002a40000000800 */
[----:B-1----:R-:W-:-:S05]  /*1e00*/  IMAD R0, R2, 0x1000, R7 ;  /* 0x0000100002007824 */ /* 0x002fca00078e0207 */
[----:B------:R-:W-:Y:S01]  /*1e10*/  R2UR UR10, R0 ;  /* 0x00000000000a72ca */ /* 0x000fe200000e0000 */
        /* <DEDUP_REMOVED lines=128> */
[----:B------:R-:W-:-:S05]  /*2620*/  VIADD R3, R0, 0x80 ;  /* 0x0000008000037836 */ /* 0x000fca0000000000 */
[----:B------:R-:W-:Y:S01]  /*2630*/  WARPGROUP.ARRIVE ;  /* 0x00000000000079c5 */ /* 0x000fe20000000000 */
[----:B------:R-:W-:Y:S01]  /*2640*/  R2UR UR14, R3 ;  /* 0x00000000030e72ca */ /* 0x000fe200000e0000 */
[C---:B------:R-:W-:Y:S02]  /*2650*/  VIADD R3, R0.reuse, 0x100 ;  /* 0x0000010000037836 */ /* 0x040fe40000000000 */
[----:B------:R-:W-:Y:S02]  /*2660*/  VIADD R0, R0, 0x180 ;  /* 0x0000018000007836 */ /* 0x000fe40000000000 */
[----:B------:R-:W-:Y:S01]  /*2670*/  HGMMA.64x256x16.F32 R24, gdesc[UR8].tnspB, R24, gsb0 ;  /* 0x43e00000081879f0 */ /* 0x000fe20008000818 */
[----:B------:R-:W-:Y:S02]  /*2680*/  R2UR UR18, R3 ;  /* 0x00000000031272ca */ /* 0x000fe400000e0000 */
[----:B------:R-:W-:Y:S01]  /*2690*/  R2UR UR6, R0 ;  /* 0x00000000000672ca */ /* 0x000fe200000e0000 */
[----:B------:R-:W-:Y:S01]  /*26a0*/  @!P1 IMAD R0, R2, 0x8, R17 ;  /* 0x0000000802009824 */ /* 0x000fe200078e0211 */
[----:B------:R-:W-:-:S03]  /*26b0*/  SEL R3, RZ, 0x1, P0 ;  /* 0x00000001ff037807 */ /* 0x000fc60000000000 */
[----:B------:R-:W-:Y:S01]  /*26c0*/  @!P1 VIADD R0, R0, 0x38860 ;  /* 0x0003886000009836 */ /* 0x000fe20000000000 */
[----:B------:R-:W-:-:S04]  /*26d0*/  LOP3.LUT R16, R16, R3, RZ, 0x3c, !PT ;  /* 0x0000000310107212 */ /* 0x000fc800078e3cff */
[----:B------:R-:W-:Y:S01]  /*26e0*/  @!P1 PRMT R0, RZ, 0x654, R0 ;  /* 0x00000654ff009816 */ /* 0x000fe20000000000 */
[----:B------:R-:W-:Y:S02]  /*26f0*/  WARPGROUP.DEPBAR.LE gsb0, 0x0 ;  /* 0x00008000000079c5 */ /* 0x000fe40000010000 */
[----:B------:R-:W-:-:S12]  /*2700*/  WARPGROUP.ARRIVE ;  /* 0x00000000000079c5 */ /* 0x000fd80000000000 */
        /* <DEDUP_REMOVED lines=13> */
.L_x_7432:
[----:B------:R-:W-:Y:S01]  /*27e0*/  BAR.SYNC.DEFER_BLOCKING 0xe, 0x100 ;  /* 0x0384000000007b1d */ /* 0x000fe20000010000 */
[C---:B01----:R-:W-:Y:S01]  /*27f0*/  IMAD R0, R2.reuse, 0x40, R22 ;  /* 0x0000004002007824 */ /* 0x043fe200078e0216 */
[----:B------:R-:W-:Y:S01]  /*2800*/  PLOP3.LUT P0, PT, PT, PT, PT, 0x8, 0x0 ;  /* 0x000000000000781c */ /* 0x000fe20003f0e170 */
[----:B------:R-:W-:Y:S02]  /*2810*/  VIADD R2, R2, 0x1 ;  /* 0x0000000102027836 */ /* 0x000fe40000000000 */
[----:B------:R-:W-:-:S03]  /*2820*/  IMAD R17, R0, 0x4, R17 ;  /* 0x0000000400117824 */ /* 0x000fc600078e0211 */
[----:B------:R-:W-:-:S04]  /*2830*/  ISETP.NE.AND P1, PT, R2, 0x2, PT ;  /* 0x000000020200780c */ /* 0x000fc80003f25270 */
[----:B------:R-:W-:Y:S02]  /*2840*/  SEL R5, RZ, 0x1, P1 ;  /* 0x00000001ff057807 */ /* 0x000fe40000800000 */
[----:B------:R-:W-:Y:S02]  /*2850*/  SEL R2, R2, RZ, P1 ;  /* 0x000000ff02027207 */ /* 0x000fe40000800000 */
[----:B------:R-:W-:Y:S01]  /*2860*/  LOP3.LUT R16, R16, R5, RZ, 0x3c, !PT ;  /* 0x0000000510107212 */ /* 0x000fe200078e3cff */
        /* <DEDUP_REMOVED lines=134> */
.L_x_7430:
        /* <DEDUP_REMOVED lines=24> */
[----:B0-----:R-:W-:Y:S02]  /*3250*/  ISETP.NE.AND P0, PT, R0, 0x1, PT ;  /* 0x000000010000780c */ /* 0x001fe40003f05270 */
[----:B------:R-:W-:Y:S02]  /*3260*/  CS2R R112, SRZ ;  /* 0x0000000000707805 */ /* 0x000fe4000001ff00 */
[----:B------:R-:W-:-:S02]  /*3270*/  CS2R R110, SRZ ;  /* 0x00000000006e7805 */ /* 0x000fc4000001ff00 */
[----:B------:R-:W-:Y:S02]  /*3280*/  CS2R R106, SRZ ;  /* 0x00000000006a7805 */ /* 0x000fe4000001ff00 */
[----:B------:R-:W-:Y:S02]  /*3290*/  CS2R R162, SRZ ;  /* 0x0000000000a27805 */ /* 0x000fe4000001ff00 */
[----:B------:R-:W-:Y:S02]  /*32a0*/  CS2R R102, SRZ ;  /* 0x0000000000667805 */ /* 0x000fe4000001ff00 */
[----:B------:R-:W-:Y:S02]  /*32b0*/  CS2R R164, SRZ ;  /* 0x0000000000a47805 */ /* 0x000fe4000001ff00 */
[----:B------:R-:W-:Y:S02]  /*32c0*/  CS2R R98, SRZ ;  /* 0x0000000000627805 */ /* 0x000fe4000001ff00 */
[----:B-1----:R-:W-:-:S02]  /*32d0*/  IADD3 R6, -R4, 0x40, RZ ;  /* 0x0000004004067810 */ /* 0x002fc40007ffe1ff */
[----:B------:R-:W-:Y:S02]  /*32e0*/  CS2R R166, SRZ ;  /* 0x0000000000a67805 */ /* 0x000fe4000001ff00 */
[----:B------:R-:W-:Y:S02]  /*32f0*/  CS2R R94, SRZ ;  /* 0x00000000005e7805 */ /* 0x000fe4000001ff00 */
[----:B------:R-:W-:Y:S02]  /*3300*/  CS2R R170, SRZ ;  /* 0x0000000000aa7805 */ /* 0x000fe4000001ff00 */
[----:B------:R-:W-:Y:S01]  /*3310*/  CS2R R90, SRZ ;  /* 0x00000000005a7805 */ /* 0x000fe2000001ff00 */
[----:B------:R-:W0:Y:S01]  /*3320*/  @P0 LDC R0, c[0x0][0x44c] ;  /* 0x00011300ff000b82 */ /* 0x000e220000000800 */
[----:B------:R-:W-:Y:S01]  /*3330*/  IMAD R7, R188, R7, R6 ;  /* 0x00000007bc077224 */ /* 0x000fe200078e0206 */
[----:B------:R-:W-:Y:S01]  /*3340*/  CS2R R172, SRZ ;  /* 0x0000000000ac7805 */ /* 0x000fe2000001ff00 */
[----:B------:R-:W-:Y:S01]  /*3350*/  IMAD.MOV.U32 R169, RZ, RZ, RZ ;  /* 0x000000ffffa97224 */ /* 0x000fe200078e00ff */
[----:B------:R-:W-:-:S02]  /*3360*/  CS2R R86, SRZ ;  /* 0x0000000000567805 */ /* 0x000fc4000001ff00 */
[----:B------:R-:W-:Y:S02]  /*3370*/  CS2R R174, SRZ ;  /* 0x0000000000ae7805 */ /* 0x000fe4000001ff00 */
[----:B------:R-:W-:Y:S02]  /*3380*/  CS2R R82, SRZ ;  /* 0x0000000000527805 */ /* 0x000fe4000001ff00 */
[----:B------:R-:W-:Y:S01]  /*3390*/  CS2R R176, SRZ ;  /* 0x0000000000b07805 */ /* 0x000fe2000001ff00 */
[----:B------:R-:W1:Y:S01]  /*33a0*/  @P0 LDC R5, c[0x0][0x450] ;  /* 0x00011400ff050b82 */ /* 0x000e620000000800 */
        /* <DEDUP_REMOVED lines=18> */
[----:B------:R-:W-:Y:S01]  /*34d0*/  CS2R R206, SRZ ;  /* 0x0000000000ce7805 */ /* 0x000fe2000001ff00 */
[----:B------:R-:W-:Y:S01]  /*34e0*/  IMAD.U32 R0, RZ, RZ, UR4 ;  /* 0x00000004ff007e24 */ /* 0x000fe2000f8e00ff */
        /* <DEDUP_REMOVED lines=21> */
[----:B------:R-:W0:Y:S02]  /*3640*/  SHFL.IDX PT, R0, R216, RZ, 0x1f ;  /* 0x00001fffd8007589 */ /* 0x000e2400000e0000 */
        /* <DEDUP_REMOVED lines=27> */
.L_x_7434:
[----:B------:R-:W-:Y:S01]  /*3800*/  ULEA.HI UR4, UR36, UR36, URZ, 0x1 ;  /* 0x0000002424047291 */ /* 0x000fe2000f8f083f */
[----:B------:R-:W-:-:S03]  /*3810*/  IMAD.U32 R0, RZ, RZ, UR38 ;  /* 0x00000026ff007e24 */ /* 0x000fc6000f8e00ff */
[----:B------:R-:W-:Y:S02]  /*3820*/  ULOP3.LUT UR4, UR4, 0xfffffffe, URZ, 0xc0, !UPT ;  /* 0xfffffffe04047892 */ /* 0x000fe4000f8ec03f */
[----:B------:R-:W-:Y:S02]  /*3830*/  ISETP.NE.AND P0, PT, R0, 0x3, PT ;  /* 0x000000030000780c */ /* 0x000fe40003f05270 */
[----:B------:R-:W-:-:S06]  /*3840*/  UIADD3 UR4, UR36, -UR4, URZ ;  /* 0x8000000424047290 */ /* 0x000fcc000fffe03f */
[----:B------:R-:W-:-:S05]  /*3850*/  IMAD.U32 R4, RZ, RZ, UR4 ;  /* 0x00000004ff047e24 */ /* 0x000fca000f8e00ff */
[----:B------:R-:W-:-:S04]  /*3860*/  SHF.L.U32 R4, R4, 0x1f, RZ ;  /* 0x0000001f04047819 */ /* 0x000fc800000006ff */
[----:B------:R-:W0:Y:S02]  /*3870*/  SYNCS.PHASECHK.TRANS64.TRYWAIT P1, [R17+URZ+0x38800], R4 ;  /* 0x03880004110075a7 */ /* 0x000e24000802017f */
[----:B0-----:R-:W-:Y:S05]  /*3880*/  @!P1 BRA `(.L_x_7435) ;  /* 0x0000012400909947 */ /* 0x001fea0003800000 */
.L_x_7601:
[----:B------:R-:W-:Y:S05]  /*3890*/  @!P0 BRA `(.L_x_7436) ;  /* 0x0000000000048947 */ /* 0x000fea0003800000 */
[----:B------:R-:W-:Y:S01]  /*38a0*/  BPT.TRAP 0x1 ;  /* 0x000000040000795c */ /* 0x000fe20000300000 */
.L_x_7436:
[----:B------:R-:W-:Y:S01]  /*38b0*/  IMAD R6, R2, 0x8, R17 ;  /* 0x0000000802067824 */ /* 0x000fe200078e0211 */
[----:B------:R-:W-:-:S04]  /*38c0*/  SHF.L.U32 R7, R16, 0x1f, RZ ;  /* 0x0000001f10077819 */ /* 0x000fc800000006ff */
[----:B------:R1:W2:Y:S01]  /*38d0*/  SYNCS.PHASECHK.TRANS64.TRYWAIT P1, [R6+URZ+0x38830], R7 ;  /* 0x03883007060075a7 */ /* 0x0002a2000802017f */
[----:B------:R-:W-:Y:S05]  /*38e0*/  @!P0 BRA `(.L_x_7437) ;  /* 0x0000000000048947 */ /* 0x000fea0003800000 */
[----:B------:R-:W-:Y:S01]  /*38f0*/  BPT.TRAP 0x1 ;  /* 0x000000040000795c */ /* 0x000fe20000300000 */
.L_x_7437:
[----:B------:R-:W-:-:S05]  /*3900*/  VIADD R0, R17, 0x22400 ;  /* 0x0002240011007836 */ /* 0x000fca0000000000 */
[----:B------:R-:W-:-:S04]  /*3910*/  SHF.R.U32.HI R0, RZ, 0x4, R0 ;  /* 0x00000004ff007819 */ /* 0x000fc80000011600 */
[----:B------:R-:W-:Y:S01]  /*3920*/  LOP3.LUT R0, R0, 0x3fff, RZ, 0xc0, !PT ;  /* 0x00003fff00007812 */ /* 0x000fe200078ec0ff */
[----:B--2---:R-:W-:Y:S06]  /*3930*/  @P1 BRA `(.L_x_7438) ;  /* 0x0000000000081947 */ /* 0x004fec0003800000 */
[----:B------:R-:W2:Y:S02]  /*3940*/  SYNCS.PHASECHK.TRANS64.TRYWAIT P1, [R6+URZ+0x38830], R7 ;  /* 0x03883007060075a7 */ /* 0x000ea4000802017f */
[----:B--2---:R-:W-:Y:S05]  /*3950*/  @!P1 BRA `(.L_x_7439) ;  /* 0x0000012400709947 */ /* 0x004fea0003800000 */
.L_x_7438:
[----:B------:R-:W-:Y:S05]  /*3960*/  WARPSYNC.ALL ;  /* 0x0000000000007948 */ /* 0x000fea0003800000 */
[----:B------:R-:W-:Y:S01]  /*3970*/  LOP3.LUT R0, R0, 0x10000, RZ, 0xfc, !PT ;  /* 0x0001000000007812 */ /* 0x000fe200078efcff */
[----:B------:R-:W-:Y:S01]  /*3980*/  VIADD R3, R17, 0x20400 ;  /* 0x0002040011037836 */ /* 0x000fe20000000000 */
[----:B------:R-:W-:-:S03]  /*3990*/  WARPGROUP.ARRIVE ;  /* 0x00000000000079c5 */ /* 0x000fc60000000000 */
[----:B------:R-:W-:Y:S01]  /*39a0*/  IMAD R5, R2, 0x200, R0 ;  /* 0x0000020002057824 */ /* 0x000fe200078e0200 */
[----:B------:R-:W-:Y:S01]  /*39b0*/  UMOV UR7, 0x40000040 ;  /* 0x4000004000077882 */ /* 0x000fe20000000000 */
[----:B------:R-:W-:Y:S01]  /*39c0*/  UMOV UR5, 0x40000040 ;  /* 0x4000004000057882 */ /* 0x000fe20000000000 */
[----:B------:R-:W-:Y:S01]  /*39d0*/  SHF.R.U32.HI R3, RZ, 0x4, R3 ;  /* 0x00000004ff037819 */ /* 0x000fe20000011603 */
[----:B------:R-:W-:Y:S01]  /*39e0*/  UMOV UR11, 0x40000040 ;  /* 0x40000040000b7882 */ /* 0x000fe20000000000 */
[----:B------:R-:W-:Y:S01]  /*39f0*/  R2UR UR6, R5 ;  /* 0x00000000050672ca */ /* 0x000fe200000e0000 */
[----:B------:R-:W-:Y:S01]  /*3a00*/  UMOV UR9, 0x40000040 ;  /* 0x4000004000097882 */ /* 0x000fe20000000000 */
[----:B------:R-:W-:Y:S01]  /*3a10*/  LOP3.LUT R3, R3, 0x3fff, RZ, 0xc0, !PT ;  /* 0x00003fff03037812 */ /* 0x000fe200078ec0ff */
[----:B------:R-:W-:Y:S01]  /*3a20*/  UMOV UR15, 0x40000040 ;  /* 0x40000040000f7882 */ /* 0x000fe20000000000 */
[----:B------:R-:W-:Y:S01]  /*3a30*/  UMOV UR13, 0x40000040 ;  /* 0x40000040000d7882 */ /* 0x000fe20000000000 */
[----:B------:R-:W-:Y:S01]  /*3a40*/  UMOV UR19, 0x40000040 ;  /* 0x4000004000137882 */ /* 0x000fe20000000000 */
[----:B------:R-:W-:Y:S01]  /*3a50*/  LOP3.LUT R3, R3, 0x10000, RZ, 0xfc, !PT ;  /* 0x0001000003037812 */ /* 0x000fe200078efcff */
[----:B------:R-:W-:-:S03]  /*3a60*/  UMOV UR17, 0x40000040 ;  /* 0x4000004000117882 */ /* 0x000fc60000000000 */
[C---:B------:R-:W-:Y:S01]  /*3a70*/  R2UR UR4, R3.reuse ;  /* 0x00000000030472ca */ /* 0x040fe200000e0000 */
[----:B------:R-:W-:Y:S02]  /*3a80*/  VIADD R5, R3, 0x2 ;  /* 0x0000000203057836 */ /* 0x000fe40000000000 */
[----:B------:R-:W-:Y:S02]  /*3a90*/  UIADD3 UR10, UR6, 0x2, URZ ;  /* 0x00000002060a7890 */ /* 0x000fe4000fffe03f */
[----:B------:R-:W-:Y:S01]  /*3aa0*/  UIADD3 UR14, UR6, 0x4, URZ ;  /* 0x00000004060e7890 */ /* 0x000fe2000fffe03f */
[----:B------:R-:W-:Y:S01]  /*3ab0*/  R2UR UR8, R5 ;  /* 0x00000000050872ca */ /* 0x000fe200000e0000 */
[C---:B------:R-:W-:Y:S01]  /*3ac0*/  VIADD R5, R3.reuse, 0x4 ;  /* 0x0000000403057836 */ /* 0x040fe20000000000 */
[----:B------:R-:W-:Y:S01]  /*3ad0*/  UIADD3 UR18, UR6, 0x6, URZ ;  /* 0x0000000606127890 */ /* 0x000fe2000fffe03f */
[----:B------:R-:W-:-:S03]  /*3ae0*/  VIADD R3, R3, 0x6 ;  /* 0x0000000603037836 */ /* 0x000fc60000000000 */
[----:B------:R-:W-:Y:S01]  /*3af0*/  R2UR UR12, R5 ;  /* 0x00000000050c72ca */ /* 0x000fe200000e0000 */
[----:B------:R-:W-:Y:S01]  /*3b00*/  HGMMA.64x64x16.F32 R24, gdesc[UR4], RZ, !UPT, gsb0 ;  /* 0x00e00000041879f0 */ /* 0x000fe2000c0008ff */
[----:B------:R-:W-:Y:S02]  /*3b10*/  R2UR UR16, R3 ;  /* 0x00000000031072ca */ /* 0x000fe400000e0000 */
        /* <DEDUP_REMOVED lines=10> */
[----:B------:R-:W3:Y:S02]  /*3bc0*/  SYNCS.PHASECHK.TRANS64.TRYWAIT P1, [R17+URZ+0x38810], R4 ;  /* 0x03881004110075a7 */ /* 0x000ee4000802017f */
[----:B---3--:R-:W-:Y:S05]  /*3bd0*/  @!P1 BRA `(.L_x_7440) ;  /* 0x0000012000e49947 */ /* 0x008fea0003800000 */
.L_x_7602:
[----:B------:R-:W-:Y:S05]  /*3be0*/  @!P0 BRA `(.L_x_7441) ;  /* 0x0000000000048947 */ /* 0x000fea0003800000 */
[----:B------:R-:W-:Y:S01]  /*3bf0*/  BPT.TRAP 0x1 ;  /* 0x000000040000795c */ /* 0x000fe20000300000 */
.L_x_7441:
[----:B------:R4:W0:Y:S01]  /*3c00*/  SYNCS.PHASECHK.TRANS64.TRYWAIT P1, [R6+URZ+0x38850], R7 ;  /* 0x03885007060075a7 */ /* 0x000822000802017f */
[----:B------:R-:W-:Y:S05]  /*3c10*/  @!P0 BRA `(.L_x_7442) ;  /* 0x0000000000048947 */ /* 0x000fea0003800000 */
[----:B------:R-:W-:Y:S01]  /*3c20*/  BPT.TRAP 0x1 ;  /* 0x000000040000795c */ /* 0x000fe20000300000 */
.L_x_7442:
[C---:B------:R-:W-:Y:S02]  /*3c30*/  VIADD R3, R17.reuse, 0x400 ;  /* 0x0000040011037836 */ /* 0x040fe40000000000 */
[----:B0--3--:R-:W-:-:S03]  /*3c40*/  VIADD R4, R17, 0x26400 ;  /* 0x0002640011047836 */ /* 0x009fc60000000000 */
[----:B------:R-:W-:Y:S02]  /*3c50*/  SHF.R.U32.HI R3, RZ, 0x4, R3 ;  /* 0x00000004ff037819 */ /* 0x000fe40000011603 */
[----:B------:R-:W-:Y:S02]  /*3c60*/  SHF.R.U32.HI R4, RZ, 0x4, R4 ;  /* 0x00000004ff047819 */ /* 0x000fe40000011604 */
[----:B------:R-:W-:Y:S02]  /*3c70*/  LOP3.LUT R3, R3, 0x3fff, RZ, 0xc0, !PT ;  /* 0x00003fff03037812 */ /* 0x000fe400078ec0ff */
[----:B------:R-:W-:Y:S02]  /*3c80*/  LOP3.LUT R4, R4, 0x3fff, RZ, 0xc0, !PT ;  /* 0x00003fff04047812 */ /* 0x000fe400078ec0ff */
[----:B------:R-:W-:Y:S02]  /*3c90*/  LOP3.LUT R3, R3, 0x10000, RZ, 0xfc, !PT ;  /* 0x0001000003037812 */ /* 0x000fe400078efcff */
[----:B------:R-:W-:-:S03]  /*3ca0*/  LOP3.LUT R4, R4, 0x10000, RZ, 0xfc, !PT ;  /* 0x0001000004047812 */ /* 0x000fc600078efcff */
[----:B------:R-:W-:Y:S01]  /*3cb0*/  IMAD R5, R2, 0x1000, R3 ;  /* 0x0000100002057824 */ /* 0x000fe200078e0203 */
[----:B------:R-:W-:Y:S06]  /*3cc0*/  @P1 BRA `(.L_x_7443) ;  /* 0x0000000000081947 */ /* 0x000fec0003800000 */
[----:B------:R-:W0:Y:S02]  /*3cd0*/  SYNCS.PHASECHK.TRANS64.TRYWAIT P1, [R6+URZ+0x38850], R7 ;  /* 0x03885007060075a7 */ /* 0x000e24000802017f */
[----:B0-----:R-:W-:Y:S05]  /*3ce0*/  @!P1 BRA `(.L_x_7444) ;  /* 0x0000012000b49947 */ /* 0x001fea0003800000 */
.L_x_7443:
[C---:B------:R-:W-:Y:S01]  /*3cf0*/  R2UR UR20, R4.reuse ;  /* 0x00000000041472ca */ /* 0x040fe200000e0000 */
[----:B------:R-:W-:Y:S01]  /*3d00*/  WARPGROUP.ARRIVE ;  /* 0x00000000000079c5 */ /* 0x000fe20000000000 */
[C---:B------:R-:W-:Y:S01]  /*3d10*/  R2UR UR22, R5.reuse ;  /* 0x00000000051672ca */ /* 0x040fe200000e0000 */
[----:B------:R-:W-:Y:S01]  /*3d20*/  UMOV UR21, 0x40000040 ;  /* 0x4000004000157882 */ /* 0x000fe20000000000 */
[----:B------:R-:W-:Y:S01]  /*3d30*/  UMOV UR23, 0x40000040 ;  /* 0x4000004000177882 */ /* 0x000fe20000000000 */
[----:B------:R-:W-:Y:S01]  /*3d40*/  VIADD R8, R4, 0x2 ;  /* 0x0000000204087836 */ /* 0x000fe20000000000 */
[----:B------:R-:W-:Y:S01]  /*3d50*/  UMOV UR25, 0x40000040 ;  /* 0x4000004000197882 */ /* 0x000fe20000000000 */
[----:B012-4-:R-:W-:Y:S01]  /*3d60*/  VIADD R7, R5, 0x2 ;  /* 0x0000000205077836 */ /* 0x017fe20000000000 */
[----:B------:R-:W-:Y:S01]  /*3d70*/  UMOV UR27, 0x40000040 ;  /* 0x40000040001b7882 */ /* 0x000fe20000000000 */
[----:B------:R-:W0:Y:S01]  /*3d80*/  S2R R9, SR_TID.X ;  /* 0x0000000000097919 */ /* 0x000e220000002100 */
[----:B------:R-:W-:Y:S01]  /*3d90*/  R2UR UR24, R8 ;  /* 0x00000000081872ca */ /* 0x000fe200000e0000 */
[----:B------:R-:W-:Y:S01]  /*3da0*/  VIADD R8, R4, 0x4 ;  /* 0x0000000404087836 */ /* 0x000fe20000000000 */
[----:B------:R-:W-:Y:S01]  /*3db0*/  R2UR UR26, R7 ;  /* 0x00000000071a72ca */ /* 0x000fe200000e0000 */
[C---:B------:R-:W-:Y:S01]  /*3dc0*/  VIADD R7, R5.reuse, 0x4 ;  /* 0x0000000405077836 */ /* 0x040fe20000000000 */
[----:B------:R-:W-:Y:S01]  /*3dd0*/  ULDC UR6, c[0x0][0x448] ;  /* 0x0001120000067ab9 */ /* 0x000fe20000000800 */
[----:B------:R-:W-:Y:S01]  /*3de0*/  HGMMA.64x64x16.F32 R24, gdesc[UR20], R24, gsb0 ;  /* 0x00e00000141879f0 */ /* 0x000fe20008000818 */
[----:B------:R-:W-:Y:S01]  /*3df0*/  VIADD R10, R5, 0x800 ;  /* 0x00000800050a7836 */ /* 0x000fe20000000000 */
[----:B------:R-:W-:Y:S01]  /*3e00*/  UISETP.NE.AND UP1, UPT, UR6, 0x1, UPT ;  /* 0x000000010600788c */ /* 0x000fe2000bf25270 */
[----:B------:R-:W-:Y:S01]  /*3e10*/  IMAD.MOV.U32 R15, RZ, RZ, -0x40 ;  /* 0xffffffc0ff0f7424 */ /* 0x000fe200078e00ff */
[----:B------:R-:W1:Y:S01]  /*3e20*/  S2R R57, SR_TID.X ;  /* 0x0000000000397919 */ /* 0x000e620000002100 */
[----:B------:R-:W-:Y:S01]  /*3e30*/  IMAD R205, R2, 0x1000, R19 ;  /* 0x0000100002cd7824 */ /* 0x000fe200078e0213 */
[----:B------:R-:W-:Y:S01]  /*3e40*/  UMOV UR11, 0x40000040 ;  /* 0x40000040000b7882 */ /* 0x000fe20000000000 */
[----:B------:R-:W-:-:S02]  /*3e50*/  UMOV UR7, UR41 ;  /* 0x0000002900077c82 */ /* 0x000fc40008000000 */
[C---:B------:R-:W-:Y:S01]  /*3e60*/  VIADD R206, R205.reuse, 0x80 ;  /* 0x00000080cdce7836 */ /* 0x040fe20000000000 */
[----:B------:R-:W-:-:S03]  /*3e70*/  R2UR UR10, R205 ;  /* 0x00000000cd0a72ca */ /* 0x000fc600000e0000 */
[----:B------:R-:W-:Y:S01]  /*3e80*/  @UP1 ULDC UR6, c[0x0][0x44c] ;  /* 0x0001130000061ab9 */ /* 0x000fe20000000800 */
[----:B------:R-:W-:Y:S01]  /*3e90*/  @UP1 ULDC UR15, c[0x0][0x450] ;  /* 0x00011400000f1ab9 */ /* 0x000fe20000000800 */
[----:B0-----:R-:W-:Y:S02]  /*3ea0*/  SHF.R.U32.HI R9, RZ, 0x7, R9 ;  /* 0x00000007ff097819 */ /* 0x001fe40000011609 */
[----:B-1----:R-:W-:Y:S01]  /*3eb0*/  LOP3.LUT R57, R57, 0x7f, RZ, 0xc0, !PT ;  /* 0x0000007f39397812 */ /* 0x002fe200078ec0ff */
[----:B------:R-:W-:Y:S02]  /*3ec0*/  WARPGROUP.DEPBAR.LE gsb0, 0x0 ;  /* 0x00008000000079c5 */ /* 0x000fe40000010000 */
[----:B------:R-:W-:-:S06]  /*3ed0*/  WARPGROUP.ARRIVE ;  /* 0x00000000000079c5 */ /* 0x000fcc0000000000 */
[----:B------:R-:W-:Y:S01]  /*3ee0*/  HGMMA.64x64x16.F32 R24, gdesc[UR24], R24, gsb0 ;  /* 0x00e00000181879f0 */ /* 0x000fe20008000818 */
[----:B------:R-:W-:Y:S01]  /*3ef0*/  R2UR UR24, R8 ;  /* 0x00000000081872ca */ /* 0x000fe200000e0000 */
[----:B------:R-:W-:Y:S01]  /*3f00*/  UMOV UR25, 0x40000040 ;  /* 0x4000004000197882 */ /* 0x000fe20000000000 */
[----:B------:R-:W-:Y:S01]  /*3f10*/  R2UR UR26, R7 ;  /* 0x00000000071a72ca */ /* 0x000fe200000e0000 */
[----:B------:R-:W-:Y:S01]  /*3f20*/  UMOV UR27, 0x40000040 ;  /* 0x40000040001b7882 */ /* 0x000fe20000000000 */
[----:B------:R-:W-:Y:S02]  /*3f30*/  VIADD R8, R4, 0x6 ;  /* 0x0000000604087836 */ /* 0x000fe40000000000 */
[----:B------:R-:W-:Y:S01]  /*3f40*/  VIADD R7, R5, 0x6 ;  /* 0x0000000605077836 */ /* 0x000fe20000000000 */
        /* <DEDUP_REMOVED lines=115> */
[----:B------:R-:W0:Y:S01]  /*4680*/  SHFL.IDX PT, R7, R9, RZ, 0x1f ;  /* 0x00001fff09077589 */ /* 0x000e2200000e0000 */
[----:B------:R-:W-:Y:S01]  /*4690*/  VIADD R8, R4, 0x800 ;  /* 0x0000080004087836 */ /* 0x000fe20000000000 */
[----:B0-----:R-:W-:-:S04]  /*46a0*/  ISETP.GT.AND P1, PT, R7, 0x7f, PT ;  /* 0x0000007f0700780c */ /* 0x001fc80003f24270 */
[----:B------:R-:W-:-:S05]  /*46b0*/  SEL R7, RZ, 0x2, !P1 ;  /* 0x00000002ff077807 */ /* 0x000fca0004800000 */
[C---:B------:R-:W-:Y:S02]  /*46c0*/  IMAD.IADD R9, R7.reuse, 0x1, R8 ;  /* 0x0000000107097824 */ /* 0x040fe400078e0208 */
[----:B------:R-:W-:Y:S01]  /*46d0*/  IMAD.IADD R11, R7, 0x1, R10 ;  /* 0x00000001070b7824 */ /* 0x000fe200078e020a */
[----:B------:R-:W-:Y:S02]  /*46e0*/  WARPGROUP.DEPBAR.LE gsb0, 0x0 ;  /* 0x00008000000079c5 */ /* 0x000fe40000010000 */
[----:B------:R-:W-:-:S06]  /*46f0*/  WARPGROUP.ARRIVE ;  /* 0x00000000000079c5 */ /* 0x000fcc0000000000 */
[----:B------:R-:W-:Y:S01]  /*4700*/  HGMMA.64x64x16.F32 R24, gdesc[UR24], R24, gsb0 ;  /* 0x00e00000181879f0 */ /* 0x000fe20008000818 */
[----:B------:R-:W-:Y:S01]  /*4710*/  R2UR UR24, R9 ;  /* 0x00000000091872ca */ /* 0x000fe200000e0000 */
[----:B------:R-:W-:Y:S01]  /*4720*/  UMOV UR25, 0x40000040 ;  /* 0x4000004000197882 */ /* 0x000fe20000000000 */
[----:B------:R-:W-:Y:S01]  /*4730*/  R2UR UR26, R11 ;  /* 0x000000000b1a72ca */ /* 0x000fe200000e0000 */
[----:B------:R-:W-:Y:S01]  /*4740*/  UMOV UR27, 0x40000040 ;  /* 0x40000040001b7882 */ /* 0x000fe20000000000 */
[----:B------:R-:W-:-:S05]  /*4750*/  IMAD.MOV.U32 R11, RZ, RZ, 0x4 ;  /* 0x00000004ff0b7424 */ /* 0x000fca00078e00ff */
[C---:B------:R-:W-:Y:S02]  /*4760*/  SEL R9, R11.reuse, 0x2, P1 ;  /* 0x000000020b097807 */ /* 0x040fe40000800000 */
[----:B------:R-:W-:-:S03]  /*4770*/  SEL R11, R11, 0x6, !P1 ;  /* 0x000000060b0b7807 */ /* 0x000fc60004800000 */
[--C-:B------:R-:W-:Y:S02]  /*4780*/  IMAD.IADD R12, R8, 0x1, R9.reuse ;  /* 0x00000001080c7824 */ /* 0x100fe400078e0209 */
[----:B------:R-:W-:Y:S02]  /*4790*/  IMAD.IADD R13, R10, 0x1, R9 ;  /* 0x000000010a0d7824 */ /* 0x000fe400078e0209 */
[--C-:B------:R-:W-:Y:S02]  /*47a0*/  IMAD.IADD R8, R8, 0x1, R11.reuse ;  /* 0x0000000108087824 */ /* 0x100fe400078e020b */
        /* <DEDUP_REMOVED lines=8> */
[----:B------:R-:W-:Y:S02]  /*4830*/  WARPGROUP.DEPBAR.LE gsb0, 0x0 ;  /* 0x00008000000079c5 */ /* 0x000fe40000010000 */
[----:B------:R-:W-:-:S09]  /*4840*/  WARPGROUP.ARRIVE ;  /* 0x00000000000079c5 */ /* 0x000fd20000000000 */
[----:B------:R-:W-:Y:S01]  /*4850*/  HGMMA.64x64x16.F32 R24, gdesc[UR24], R24, gsb0 ;  /* 0x00e00000181879f0 */ /* 0x000fe20008000818 */
[----:B------:R-:W-:Y:S01]  /*4860*/  R2UR UR24, R8 ;  /* 0x00000000081872ca */ /* 0x000fe200000e0000 */
[----:B------:R-:W-:Y:S01]  /*4870*/  UMOV UR25, 0x40000040 ;  /* 0x4000004000197882 */ /* 0x000fe20000000000 */
[----:B------:R-:W-:Y:S01]  /*4880*/  R2UR UR26, R10 ;  /* 0x000000000a1a72ca */ /* 0x000fe200000e0000 */
[----:B------:R-:W-:Y:S01]  /*4890*/  UMOV UR27, 0x40000040 ;  /* 0x40000040001b7882 */ /* 0x000fe20000000000 */
[----:B------:R-:W-:Y:S02]  /*48a0*/  IMAD.MOV.U32 R8, RZ, RZ, 0x28 ;  /* 0x00000028ff087424 */ /* 0x000fe400078e00ff */
[----:B------:R-:W-:-:S03]  /*48b0*/  IMAD.MOV.U32 R10, RZ, RZ, 0xa00 ;  /* 0x00000a00ff0a7424 */ /* 0x000fc600078e00ff */
[----:B------:R-:W-:Y:S02]  /*48c0*/  SEL R8, R8, 0x26, P1 ;  /* 0x0000002608087807 */ /* 0x000fe40000800000 */
[----:B------:R-:W-:Y:S02]  /*48d0*/  SEL R10, R10, 0x980, P1 ;  /* 0x000009800a0a7807 */ /* 0x000fe40000800000 */
[----:B------:R-:W-:Y:S02]  /*48e0*/  LOP3.LUT R8, R8, 0x6, RZ, 0xc0, !PT ;  /* 0x0000000608087812 */ /* 0x000fe400078ec0ff */
[----:B------:R-:W-:-:S04]  /*48f0*/  LOP3.LUT R13, R10, 0xa00, RZ, 0xc0, !PT ;  /* 0x00000a000a0d7812 */ /* 0x000fc800078ec0ff */
[CC--:B------:R-:W-:Y:S02]  /*4900*/  IADD3 R10, R8.reuse, R13.reuse, R4 ;  /* 0x0000000d080a7210 */ /* 0x0c0fe40007ffe004 */
[----:B------:R-:W-:Y:S01]  /*4910*/  IADD3 R8, R8, R13, R5 ;  /* 0x0000000d08087210 */ /* 0x000fe20007ffe005 */
        /* <DEDUP_REMOVED lines=8> */
[----:B------:R-:W-:Y:S02]  /*49a0*/  VIADD R10, R5, 0xa00 ;  /* 0x00000a00050a7836 */ /* 0x000fe40000000000 */
[C---:B------:R-:W-:Y:S02]  /*49b0*/  IMAD.IADD R12, R7.reuse, 0x1, R8 ;  /* 0x00000001070c7824 */ /* 0x040fe400078e0208 */
[----:B------:R-:W-:Y:S01]  /*49c0*/  IMAD.IADD R13, R7, 0x1, R10 ;  /* 0x00000001070d7824 */ /* 0x000fe200078e020a */
[----:B------:R-:W-:-:S02]  /*49d0*/  WARPGROUP.DEPBAR.LE gsb0, 0x0 ;  /* 0x00008000000079c5 */ /* 0x000fc40000010000 */
[----:B------:R-:W-:-:S06]  /*49e0*/  WARPGROUP.ARRIVE ;  /* 0x00000000000079c5 */ /* 0x000fcc0000000000 */
[----:B------:R-:W-:Y:S01]  /*49f0*/  HGMMA.64x64x16.F32 R24, gdesc[UR24], R24, gsb0 ;  /* 0x00e00000181879f0 */ /* 0x000fe20008000818 */
[----:B------:R-:W-:Y:S01]  /*4a00*/  R2UR UR24, R12 ;  /* 0x000000000c1872ca */ /* 0x000fe200000e0000 */
[----:B------:R-:W-:Y:S01]  /*4a10*/  UMOV UR25, 0x40000040 ;  /* 0x4000004000197882 */ /* 0x000fe20000000000 */
[----:B------:R-:W-:Y:S01]  /*4a20*/  R2UR UR26, R13 ;  /* 0x000000000d1a72ca */ /* 0x000fe200000e0000 */
[----:B------:R-:W-:Y:S01]  /*4a30*/  UMOV UR27, 0x40000040 ;  /* 0x40000040001b7882 */ /* 0x000fe20000000000 */
[C---:B------:R-:W-:Y:S02]  /*4a40*/  IMAD.IADD R12, R9.reuse, 0x1, R8 ;  /* 0x00000001090c7824 */ /* 0x040fe400078e0208 */
[----:B------:R-:W-:Y:S02]  /*4a50*/  IMAD.IADD R13, R9, 0x1, R10 ;  /* 0x00000001090d7824 */ /* 0x000fe400078e020a */
        /* <DEDUP_REMOVED lines=98> */
[----:B------:R-:W-:-:S04]  /*5080*/  SEL R7, R13, 0x3e, P1 ;  /* 0x0000003e0d077807 */ /* 0x000fc80000800000 */
[----:B------:R-:W-:Y:S01]  /*5090*/  LOP3.LUT R7, R7, 0x6, RZ, 0xc0, !PT ;  /* 0x0000000607077812 */ /* 0x000fe200078ec0ff */
[----:B------:R-:W-:Y:S02]  /*50a0*/  WARPGROUP.DEPBAR.LE gsb0, 0x0 ;  /* 0x00008000000079c5 */ /* 0x000fe40000010000 */
[----:B------:R-:W-:-:S06]  /*50b0*/  WARPGROUP.ARRIVE ;  /* 0x00000000000079c5 */ /* 0x000fcc0000000000 */
[----:B------:R-:W-:Y:S01]  /*50c0*/  HGMMA.64x64x16.F32 R24, gdesc[UR24], R24, gsb0 ;  /* 0x00e00000181879f0 */ /* 0x000fe20008000818 */
[----:B------:R-:W-:Y:S01]  /*50d0*/  R2UR UR24, R8 ;  /* 0x00000000081872ca */ /* 0x000fe200000e0000 */
[----:B------:R-:W-:Y:S01]  /*50e0*/  UMOV UR25, 0x40000040 ;  /* 0x4000004000197882 */ /* 0x000fe20000000000 */
[----:B------:R-:W-:Y:S01]  /*50f0*/  R2UR UR26, R10 ;  /* 0x000000000a1a72ca */ /* 0x000fe200000e0000 */
[----:B------:R-:W-:Y:S01]  /*5100*/  UMOV UR27, 0x40000040 ;  /* 0x40000040001b7882 */ /* 0x000fe20000000000 */
[----:B------:R-:W-:Y:S02]  /*5110*/  IMAD.MOV.U32 R8, RZ, RZ, 0x1000 ;  /* 0x00001000ff087424 */ /* 0x000fe400078e00ff */
[----:B------:R-:W-:-:S03]  /*5120*/  IMAD R10, R168, R15, 0x41 ;  /* 0x00000041a80a7424 */ /* 0x000fc600078e020f */
[----:B------:R-:W-:Y:S02]  /*5130*/  SEL R8, R8, 0xf80, P1 ;  /* 0x00000f8008087807 */ /* 0x000fe40000800000 */
[----:B------:R-:W-:Y:S02]  /*5140*/  PLOP3.LUT P1, PT, PT, PT, UP1, 0x80, 0x0 ;  /* 0x000000000000781c */ /* 0x000fe40003f2f018 */
[----:B------:R-:W-:-:S04]  /*5150*/  LOP3.LUT R8, R8, 0x1e00, RZ, 0xc0, !PT ;  /* 0x00001e0008087812 */ /* 0x000fc800078ec0ff */
[CC--:B------:R-:W-:Y:S02]  /*5160*/  IADD3 R9, R7.reuse, R8.reuse, R4 ;  /* 0x0000000807097210 */ /* 0x0c0fe40007ffe004 */
[----:B------:R-:W-:Y:S01]  /*5170*/  IADD3 R5, R7, R8, R5 ;  /* 0x0000000807057210 */ /* 0x000fe20007ffe005 */
[----:B------:R-:W-:-:S04]  /*5180*/  VIADD R8, R190, UR41 ;  /* 0x00000029be087c36 */ /* 0x000fc80008000000 */
[----:B------:R-:W-:Y:S01]  /*5190*/  @P1 IMAD.HI.U32 R7, R8, UR6, RZ ;  /* 0x0000000608071c27 */ /* 0x000fe2000f8e00ff */
[----:B------:R-:W-:-:S04]  /*51a0*/  @UP1 ULDC UR6, c[0x0][0x450] ;  /* 0x0001140000061ab9 */ /* 0x000fc80000000800 */
[----:B------:R-:W-:Y:S01]  /*51b0*/  @P1 SHF.R.U32.HI R8, RZ, UR6, R7 ;  /* 0x00000006ff081c19 */ /* 0x000fe20008011607 */
[C---:B------:R-:W-:Y:S01]  /*51c0*/  IMAD R7, R168.reuse, -0x40, R13 ;  /* 0xffffffc0a8077824 */ /* 0x040fe200078e020d */
[----:B------:R-:W-:Y:S01]  /*51d0*/  ULDC UR6, c[0x0][0xa80] ;  /* 0x0002a00000067ab9 */ /* 0x000fe20000000800 */
[----:B------:R-:W-:Y:S02]  /*51e0*/  VIADD R168, R168, 0xfffffffe ;  /* 0xfffffffea8a87836 */ /* 0x000fe40000000000 */
[----:B------:R-:W0:Y:S03]  /*51f0*/  SHFL.IDX PT, R11, R8, RZ, 0x1c1f ;  /* 0x001c1fff080b7589 */ /* 0x000e2600000e0000 */
[----:B------:R-:W-:Y:S01]  /*5200*/  R2UR UR30, R168 ;  /* 0x00000000a81e72ca */ /* 0x000fe200000e0000 */
[----:B------:R-:W1:Y:S01]  /*5210*/  SHFL.IDX PT, R8, R8, 0x1, 0x1c1f ;  /* 0x003c1f0008087f89 */ /* 0x000e6200000e0000 */
[----:B------:R-:W-:-:S02]  /*5220*/  WARPGROUP.DEPBAR.LE gsb0, 0x0 ;  /* 0x00008000000079c5 */ /* 0x000fc40000010000 */
[----:B------:R-:W-:-:S06]  /*5230*/  WARPGROUP.ARRIVE ;  /* 0x00000000000079c5 */ /* 0x000fcc0000000000 */
[----:B------:R-:W-:Y:S01]  /*5240*/  HGMMA.64x64x16.F32 R24, gdesc[UR24], R24, gsb0 ;  /* 0x00e00000181879f0 */ /* 0x000fe20008000818 */
[----:B------:R-:W-:Y:S01]  /*5250*/  R2UR UR24, R9 ;  /* 0x00000000091872ca */ /* 0x000fe200000e0000 */
[----:B------:R-:W-:Y:S01]  /*5260*/  UMOV UR25, 0x40000040 ;  /* 0x4000004000197882 */ /* 0x000fe20000000000 */
[----:B------:R-:W-:Y:S01]  /*5270*/  R2UR UR26, R5 ;  /* 0x00000000051a72ca */ /* 0x000fe200000e0000 */
[----:B------:R-:W-:Y:S01]  /*5280*/  UMOV UR27, 0x40000040 ;  /* 0x40000040001b7882 */ /* 0x000fe20000000000 */
[----:B------:R-:W2:Y:S08]  /*5290*/  LDC R5, c[0x0][0x2f0] ;  /* 0x0000bc00ff057b82 */ /* 0x000eb00000000800 */
[----:B------:R-:W3:Y:S01]  /*52a0*/  LDC R9, c[0x0][0x288] ;  /* 0x0000a200ff097b82 */ /* 0x000ee20000000800 */
[----:B--2---:R-:W-:-:S02]  /*52b0*/  IMAD R7, R188, R5, R7 ;  /* 0x00000005bc077224 */ /* 0x004fc400078e0207 */
[----:B------:R-:W-:Y:S02]  /*52c0*/  IMAD R10, R188, R5, R10 ;  /* 0x00000005bc0a7224 */ /* 0x000fe400078e020a */
[----:B------:R-:W-:-:S03]  /*52d0*/  IMAD.IADD R7, R7, 0x1, -R18 ;  /* 0x0000000107077824 */ /* 0x000fc600078e0a12 */
[----:B---3--:R-:W-:Y:S01]  /*52e0*/  IADD3 R10, R10, -R9, -R18 ;  /* 0x800000090a0a7210 */ /* 0x008fe20007ffe812 */
[----:B------:R-:W-:-:S03]  /*52f0*/  IMAD R5, R188, R5, -R9 ;  /* 0x00000005bc057224 */ /* 0x000fc600078e0a09 */
[----:B0-----:R-:W-:Y:S02]  /*5300*/  VIADDMNMX R11, R11, R10, R7, PT ;  /* 0x0000000a0b0b7246 */ /* 0x001fe40003800107 */
[----:B------:R-:W-:Y:S02]  /*5310*/  R2UR UR14, R5 ;  /* 0x00000000050e72ca */ /* 0x000fe400000e0000 */
[C---:B------:R-:W-:Y:S02]  /*5320*/  ISETP.GT.AND P2, PT, R11.reuse, RZ, PT ;  /* 0x000000ff0b00720c */ /* 0x040fe40003f44270 */
[C---:B------:R-:W-:Y:S02]  /*5330*/  ISETP.GT.AND P3, PT, R11.reuse, 0x1, PT ;  /* 0x000000010b00780c */ /* 0x040fe40003f64270 */
[----:B------:R-:W-:Y:S01]  /*5340*/  ISETP.GT.AND P4, PT, R11, 0x8, PT ;  /* 0x000000080b00780c */ /* 0x000fe20003f84270 */
[----:B------:R-:W-:Y:S02]  /*5350*/  WARPGROUP.DEPBAR.LE gsb0, 0x0 ;  /* 0x00008000000079c5 */ /* 0x000fe40000010000 */
[----:B------:R-:W-:-:S06]  /*5360*/  WARPGROUP.ARRIVE ;  /* 0x00000000000079c5 */ /* 0x000fcc0000000000 */
[----:B------:R-:W-:Y:S03]  /*5370*/  HGMMA.64x64x16.F32 R24, gdesc[UR24], R24, gsb0 ;  /* 0x00e00000181879f0 */ /* 0x000fe60008000818 */
[----:B------:R-:W-:Y:S02]  /*5380*/  WARPGROUP.DEPBAR.LE gsb0, 0x0 ;  /* 0x00008000000079c5 */ /* 0x000fe40000010000 */
[----:B------:R-:W-:Y:S02]  /*5390*/  FSEL R24, R24, -INF , P2 ;  /* 0xff80000018187808 */ /* 0x000fe40001000000 */
        /* <DEDUP_REMOVED lines=41> */
[----:B------:R-:W-:Y:S02]  /*5630*/  FMNMX.FTZ R12, R52, R11, !PT ;  /* 0x0000000b340c7209 */ /* 0x000fe40007810000 */
[----:B-1----:R-:W-:Y:S02]  /*5640*/  VIADDMNMX R11, R8, R10, R7, PT ;  /* 0x0000000a080b7246 */ /* 0x002fe40003800107 */
[----:B------:R-:W-:Y:S02]  /*5650*/  FMNMX.FTZ R12, R53, R12, !PT ;  /* 0x0000000c350c7209 */ /* 0x000fe40007810000 */
[----:B------:R-:W-:-:S02]  /*5660*/  ISETP.GT.AND P2, PT, R11, RZ, PT ;  /* 0x000000ff0b00720c */ /* 0x000fc40003f44270 */
[C---:B------:R-:W-:Y:S01]  /*5670*/  ISETP.GT.AND P3, PT, R11.reuse, 0x1, PT ;  /* 0x000000010b00780c */ /* 0x040fe20003f64270 */
[----:B------:R-:W0:Y:S01]  /*5680*/  SHFL.BFLY PT, R13, R12, 0x2, 0x1f ;  /* 0x0c401f000c0d7f89 */ /* 0x000e2200000e0000 */
[----:B------:R-:W-:Y:S02]  /*5690*/  ISETP.GT.AND P4, PT, R11, 0x8, PT ;  /* 0x000000080b00780c */ /* 0x000fe40003f84270 */
        /* <DEDUP_REMOVED lines=14> */
[----:B0-----:R-:W-:Y:S02]  /*5780*/  FMNMX.FTZ R10, R12, R13, !PT ;  /* 0x0000000d0c0a7209 */ /* 0x001fe40007810000 */
[----:B------:R-:W-:-:S02]  /*5790*/  ISETP.GT.AND P2, PT, R11, 0x19, PT ;  /* 0x000000190b00780c */ /* 0x000fc40003f44270 */
[----:B------:R-:W-:Y:S01]  /*57a0*/  FSEL R38, R38, -INF , P3 ;  /* 0xff80000026267808 */ /* 0x000fe20001800000 */
[----:B------:R-:W0:Y:S01]  /*57b0*/  SHFL.BFLY PT, R15, R10, 0x1, 0x1f ;  /* 0x0c201f000a0f7f89 */ /* 0x000e2200000e0000 */
[----:B------:R-:W-:Y:S02]  /*57c0*/  FMNMX.FTZ R13, R35, R8, !PT ;  /* 0x00000008230d7209 */ /* 0x000fe40007810000 */
[----:B------:R-:W-:Y:S02]  /*57d0*/  ISETP.GT.AND P3, PT, R11, 0x20, PT ;  /* 0x000000200b00780c */ /* 0x000fe40003f64270 */
[----:B------:R-:W-:Y:S02]  /*57e0*/  FSEL R39, R39, -INF , P2 ;  /* 0xff80000027277808 */ /* 0x000fe40001000000 */
[----:B------:R-:W-:Y:S02]  /*57f0*/  FMNMX.FTZ R8, R38, R13, !PT ;  /* 0x0000000d26087209 */ /* 0x000fe40007810000 */
[----:B------:R-:W-:-:S02]  /*5800*/  ISETP.GT.AND P2, PT, R11, 0x21, PT ;  /* 0x000000210b00780c */ /* 0x000fc40003f44270 */
[----:B------:R-:W-:Y:S02]  /*5810*/  FSEL R42, R42, -INF , P3 ;  /* 0xff8000002a2a7808 */ /* 0x000fe40001800000 */
        /* <DEDUP_REMOVED lines=16> */
[----:B0-----:R-:W-:-:S02]  /*5920*/  FMNMX.FTZ R7, R10, R15, !PT ;  /* 0x0000000f0a077209 */ /* 0x001fc40007810000 */
[----:B------:R-:W-:Y:S02]  /*5930*/  ISETP.GT.AND P3, PT, R11, 0x39, PT ;  /* 0x000000390b00780c */ /* 0x000fe40003f64270 */
[----:B------:R-:W-:Y:S01]  /*5940*/  FSEL R54, R54, -INF , P2 ;  /* 0xff80000036367808 */ /* 0x000fe20001000000 */
[----:B------:R-:W-:Y:S01]  /*5950*/  FMUL.FTZ R10, R7, UR6 ;  /* 0x00000006070a7c20 */ /* 0x000fe20008410000 */
[----:B------:R-:W-:Y:S02]  /*5960*/  FMNMX.FTZ R13, R51, R8, !PT ;  /* 0x00000008330d7209 */ /* 0x000fe40007810000 */
        /* <DEDUP_REMOVED lines=22> */
[----:B------:R-:W-:Y:S08]  /*5ad0*/  MUFU.EX2 R10, R10 ;  /* 0x0000000a000a7308 */ /* 0x000ff00000000800 */
[----:B------:R-:W1:Y:S01]  /*5ae0*/  MUFU.EX2 R11, R11 ;  /* 0x0000000b000b7308 */ /* 0x000e620000000800 */
[----:B0-----:R-:W-:-:S05]  /*5af0*/  FMNMX.FTZ R25, R8, R25, !PT ;  /* 0x0000001908197209 */ /* 0x001fca0007810000 */
[----:B------:R-:W0:Y:S02]  /*5b00*/  SHFL.BFLY PT, R8, R25, 0x1, 0x1f ;  /* 0x0c201f0019087f89 */ /* 0x000e2400000e0000 */
[----:B------:R-:W-:Y:S08]  /*5b10*/  MUFU.EX2 R12, R12 ;  /* 0x0000000c000c7308 */ /* 0x000ff00000000800 */
[----:B------:R-:W2:Y:S01]  /*5b20*/  MUFU.EX2 R13, R13 ;  /* 0x0000000d000d7308 */ /* 0x000ea20000000800 */
[----:B-1----:R-:W-:Y:S01]  /*5b30*/  F2FP.F16.F32.PACK_AB R152, R11, R10 ;  /* 0x0000000a0b98723e */ /* 0x002fe200000000ff */
[----:B------:R-:W-:-:S06]  /*5b40*/  FADD.FTZ R11, R10, R11 ;  /* 0x0000000b0a0b7221 */ /* 0x000fcc0000010000 */
[----:B------:R-:W-:Y:S01]  /*5b50*/  MUFU.EX2 R14, R14 ;  /* 0x0000000e000e7308 */ /* 0x000fe20000000800 */
[----:B0-----:R-:W-:-:S07]  /*5b60*/  FMNMX.FTZ R8, R25, R8, !PT ;  /* 0x0000000819087209 */ /* 0x001fce0007810000 */
[----:B------:R-:W0:Y:S01]  /*5b70*/  MUFU.EX2 R15, R15 ;  /* 0x0000000f000f7308 */ /* 0x000e220000000800 */
[C---:B--2---:R-:W-:Y:S01]  /*5b80*/  F2FP.F16.F32.PACK_AB R154, R13.reuse, R12 ;  /* 0x0000000c0d9a723e */ /* 0x044fe200000000ff */
[----:B------:R-:W-:Y:S01]  /*5b90*/  FADD.FTZ R12, R12, R11 ;  /* 0x0000000b0c0c7221 */ /* 0x000fe20000010000 */
[C---:B------:R-:W-:Y:S01]  /*5ba0*/  FMUL.FTZ R24, R8.reuse, UR6 ;  /* 0x0000000608187c20 */ /* 0x040fe20008410000 */
[----:B------:R-:W-:Y:S02]  /*5bb0*/  FSETP.NEU.FTZ.AND P2, PT, R8, -INF , PT ;  /* 0xff8000000800780b */ /* 0x000fe40003f5d000 */
[----:B------:R-:W-:Y:S02]  /*5bc0*/  FADD.FTZ R13, R13, R12 ;  /* 0x0000000c0d0d7221 */ /* 0x000fe40000010000 */
[----:B------:R-:W-:Y:S01]  /*5bd0*/  FSEL R25, R24, RZ, P2 ;  /* 0x000000ff18197208 */ /* 0x000fe20001000000 */
[----:B------:R-:W-:Y:S01]  /*5be0*/  MUFU.EX2 R20, R20 ;  /* 0x0000001400147308 */ /* 0x000fe20000000800 */
[----:B------:R-:W-:-:S03]  /*5bf0*/  ISETP.NE.AND P2, PT, R57, RZ, PT ;  /* 0x000000ff3900720c */ /* 0x000fc60003f45270 */
        /* <DEDUP_REMOVED lines=25> */
[----:B------:R-:W-:-:S07]  /*5d90*/  @!P2 PRMT R6, RZ, 0x654, R6 ;  /* 0x00000654ff06a816 */ /* 0x000fce0000000006 */
[----:B------:R-:W-:Y:S08]  /*5da0*/  MUFU.EX2 R179, R179 ;  /* 0x000000b300b37308 */ /* 0x000ff00000000800 */
[----:B------:R-:W2:Y:S01]  /*5db0*/  MUFU.EX2 R180, R180 ;  /* 0x000000b400b47308 */ /* 0x000ea20000000800 */
[----:B0-----:R-:W-:Y:S01]  /*5dc0*/  F2FP.F16.F32.PACK_AB R153, R178, R177 ;  /* 0x000000b1b299723e */ /* 0x001fe200000000ff */
[----:B------:R-:W-:-:S06]  /*5dd0*/  FADD.FTZ R178, R177, R178 ;  /* 0x000000b2b1b27221 */ /* 0x000fcc0000010000 */
[----:B------:R-:W0:Y:S08]  /*5de0*/  MUFU.EX2 R21, R21 ;  /* 0x0000001500157308 */ /* 0x000e300000000800 */
[----:B------:R-:W-:Y:S01]  /*5df0*/  MUFU.EX2 R181, R181 ;  /* 0x000000b500b57308 */ /* 0x000fe20000000800 */
[----:B--2---:R-:W-:Y:S01]  /*5e00*/  F2FP.F16.F32.PACK_AB R155, R180, R179 ;  /* 0x000000b3b49b723e */ /* 0x004fe200000000ff */
[----:B------:R-:W-:Y:S01]  /*5e10*/  BAR.SYNC.DEFER_BLOCKING 0xf, 0x100 ;  /* 0x03c4000000007b1d */ /* 0x000fe20000010000 */
[----:B------:R-:W-:-:S04]  /*5e20*/  FADD.FTZ R179, R179, R178 ;  /* 0x000000b2b3b37221 */ /* 0x000fc80000010000 */
        /* <DEDUP_REMOVED lines=8> */
[----:B------:R2:W-:Y:S01]  /*5eb0*/  STSM.16.M88.4 [R185+0x36400], R152 ;  /* 0x03640098b9007844 */ /* 0x0005e20000000200 */
[----:B------:R-:W-:-:S04]  /*5ec0*/  FADD.FTZ R181, R181, R180 ;  /* 0x000000b4b5b57221 */ /* 0x000fc80000010000 */
[----:B------:R-:W-:Y:S01]  /*5ed0*/  FADD.FTZ R182, R182, R181 ;  /* 0x000000b5b6b67221 */ /* 0x000fe20000010000 */
[----:B------:R-:W-:Y:S08]  /*5ee0*/  MUFU.EX2 R169, R169 ;  /* 0x000000a900a97308 */ /* 0x000ff00000000800 */
[----:B------:R-:W3:Y:S01]  /*5ef0*/  MUFU.EX2 R170, R170 ;  /* 0x000000aa00aa7308 */ /* 0x000ee20000000800 */
[----:B0-----:R-:W-:Y:S01]  /*5f00*/  F2FP.F16.F32.PACK_AB R159, R196, R183 ;  /* 0x000000b7c49f723e */ /* 0x001fe200000000ff */
[----:B------:R-:W-:-:S04]  /*5f10*/  FADD.FTZ R183, R183, R182 ;  /* 0x000000b6b7b77221 */ /* 0x000fc80000010000 */
[----:B------:R2:W-:Y:S01]  /*5f20*/  STSM.16.M88.4 [R189], R156 ;  /* 0x0000009cbd007844 */ /* 0x0005e20000000200 */
[----:B------:R-:W-:Y:S01]  /*5f30*/  FADD.FTZ R196, R196, R183 ;  /* 0x000000b7c4c47221 */ /* 0x000fe20000010000 */
[----:B------:R-:W-:Y:S08]  /*5f40*/  MUFU.EX2 R171, R171 ;  /* 0x000000ab00ab7308 */ /* 0x000ff00000000800 */
[----:B------:R-:W0:Y:S01]  /*5f50*/  MUFU.EX2 R172, R172 ;  /* 0x000000ac00ac7308 */ /* 0x000e220000000800 */
[----:B---3--:R-:W-:Y:S01]  /*5f60*/  F2FP.F16.F32.PACK_AB R160, R170, R169 ;  /* 0x000000a9aaa0723e */ /* 0x008fe200000000ff */
[----:B------:R-:W-:-:S04]  /*5f70*/  FADD.FTZ R169, R169, R20 ;  /* 0x00000014a9a97221 */ /* 0x000fc80000010000 */
[----:B------:R-:W-:Y:S02]  /*5f80*/  FADD.FTZ R170, R170, R169 ;  /* 0x000000a9aaaa7221 */ /* 0x000fe40000010000 */
[----:B------:R-:W-:Y:S08]  /*5f90*/  MUFU.EX2 R197, R197 ;  /* 0x000000c500c57308 */ /* 0x000ff00000000800 */
[----:B------:R-:W3:Y:S01]  /*5fa0*/  MUFU.EX2 R198, R198 ;  /* 0x000000c600c67308 */ /* 0x000ee20000000800 */
[----:B0-----:R-:W-:Y:S01]  /*5fb0*/  F2FP.F16.F32.PACK_AB R162, R172, R171 ;  /* 0x000000abaca2723e */ /* 0x001fe200000000ff */
[----:B------:R-:W-:-:S04]  /*5fc0*/  FADD.FTZ R171, R171, R170 ;  /* 0x000000aaabab7221 */ /* 0x000fc80000010000 */
[----:B------:R-:W-:Y:S02]  /*5fd0*/  FADD.FTZ R172, R172, R171 ;  /* 0x000000abacac7221 */ /* 0x000fe40000010000 */
        /* <DEDUP_REMOVED lines=9> */
[----:B------:R2:W-:Y:S01]  /*6070*/  STSM.16.M88.4 [R186], R160 ;  /* 0x000000a0ba007844 */ /* 0x0005e20000000200 */
[----:B------:R-:W-:Y:S01]  /*6080*/  FADD.FTZ R200, R200, R199 ;  /* 0x000000c7c8c87221 */ /* 0x000fe20000010000 */
[----:B------:R-:W0:Y:S08]  /*6090*/  MUFU.EX2 R175, R175 ;  /* 0x000000af00af7308 */ /* 0x000e300000000800 */
[----:B------:R-:W4:Y:S01]  /*60a0*/  MUFU.EX2 R176, R176 ;  /* 0x000000b000b07308 */ /* 0x000f220000000800 */
[----:B---3--:R-:W-:Y:S01]  /*60b0*/  F2FP.F16.F32.PACK_AB R164, R174, R173 ;  /* 0x000000adaea4723e */ /* 0x008fe200000000ff */
[----:B------:R-:W-:-:S04]  /*60c0*/  FADD.FTZ R173, R173, R172 ;  /* 0x000000acadad7221 */ /* 0x000fc80000010000 */
[----:B------:R-:W-:Y:S02]  /*60d0*/  FADD.FTZ R174, R174, R173 ;  /* 0x000000adaeae7221 */ /* 0x000fe40000010000 */
[----:B------:R-:W-:Y:S02]  /*60e0*/  MUFU.EX2 R201, R201 ;  /* 0x000000c900c97308 */ /* 0x000fe40000000800 */
[----:B0-----:R-:W-:-:S06]  /*60f0*/  FADD.FTZ R5, R175, R174 ;  /* 0x000000aeaf057221 */ /* 0x001fcc0000010000 */
[----:B------:R-:W0:Y:S01]  /*6100*/  MUFU.EX2 R202, R202 ;  /* 0x000000ca00ca7308 */ /* 0x000e220000000800 */
[C---:B----4-:R-:W-:Y:S01]  /*6110*/  F2FP.F16.F32.PACK_AB R166, R176.reuse, R175 ;  /* 0x000000afb0a6723e */ /* 0x050fe200000000ff */
[----:B------:R-:W-:-:S06]  /*6120*/  FADD.FTZ R5, R176, R5 ;  /* 0x00000005b0057221 */ /* 0x000fcc0000010000 */
[----:B------:R-:W-:Y:S08]  /*6130*/  MUFU.EX2 R203, R203 ;  /* 0x000000cb00cb7308 */ /* 0x000ff00000000800 */
[----:B------:R-:W3:Y:S01]  /*6140*/  MUFU.EX2 R204, R204 ;  /* 0x000000cc00cc7308 */ /* 0x000ee20000000800 */
[----:B0-----:R-:W-:Y:S01]  /*6150*/  F2FP.F16.F32.PACK_AB R165, R202, R201 ;  /* 0x000000c9caa5723e */ /* 0x001fe200000000ff */
[----:B------:R-:W-:-:S04]  /*6160*/  FADD.FTZ R201, R201, R200 ;  /* 0x000000c8c9c97221 */ /* 0x000fc80000010000 */
[----:B------:R-:W-:Y:S01]  /*6170*/  FADD.FTZ R202, R202, R201 ;  /* 0x000000c9caca7221 */ /* 0x000fe20000010000 */
[----:B---3--:R-:W-:-:S03]  /*6180*/  F2FP.F16.F32.PACK_AB R167, R204, R203 ;  /* 0x000000cbcca7723e */ /* 0x008fc600000000ff */
[----:B------:R-:W-:Y:S02]  /*6190*/  FADD.FTZ R203, R203, R202 ;  /* 0x000000cacbcb7221 */ /* 0x000fe40000010000 */
[----:B------:R2:W-:Y:S01]  /*61a0*/  STSM.16.M88.4 [R187], R164 ;  /* 0x000000a4bb007844 */ /* 0x0005e20000000200 */
[----:B-1----:R-:W-:-:S06]  /*61b0*/  WARPGROUP.ARRIVE ;  /* 0x00000000000079c5 */ /* 0x002fcc0000000000 */
[----:B------:R-:W-:Y:S01]  /*61c0*/  HGMMA.64x256x16.F32 R24, R152, gdesc[UR8].tnspB, RZ, !UPT, gsb0 ;  /* 0x43e0000898187df0 */ /* 0x000fe2000c0008ff */
[----:B------:R-:W-:Y:S01]  /*61d0*/  R2UR UR10, R206 ;  /* 0x00000000ce0a72ca */ /* 0x000fe200000e0000 */
[----:B------:R-:W-:Y:S01]  /*61e0*/  UMOV UR11, 0x40000040 ;  /* 0x40000040000b7882 */ /* 0x000fe20000000000 */
[C---:B------:R-:W-:Y:S02]  /*61f0*/  VIADD R206, R205.reuse, 0x100 ;  /* 0x00000100cdce7836 */ /* 0x040fe40000000000 */
[----:B------:R-:W-:Y:S01]  /*6200*/  VIADD R205, R205, 0x180 ;  /* 0x00000180cdcd7836 */ /* 0x000fe20000000000 */
[----:B------:R-:W-:Y:S02]  /*6210*/  WARPGROUP.DEPBAR.LE gsb0, 0x0 ;  /* 0x00008000000079c5 */ /* 0x000fe40000010000 */
[----:B------:R-:W-:-:S15]  /*6220*/  WARPGROUP.ARRIVE ;  /* 0x00000000000079c5 */ /* 0x000fde0000000000 */
[----:B------:R-:W-:-:S05]  /*6230*/  NOP ;  /* 0x0000000000007918 */ /* 0x000fca0000000000 */
[----:B------:R-:W-:Y:S01]  /*6240*/  HGMMA.64x256x16.F32 R24, R156, gdesc[UR8].tnspB, R24, gsb0 ;  /* 0x43e000089c187df0 */ /* 0x000fe20008000818 */
[----:B------:R-:W-:Y:S01]  /*6250*/  R2UR UR10, R206 ;  /* 0x00000000ce0a72ca */ /* 0x000fe200000e0000 */
[----:B------:R-:W-:Y:S01]  /*6260*/  UMOV UR11, 0x40000040 ;  /* 0x40000040000b7882 */ /* 0x000fe20000000000 */
[----:B------:R-:W-:Y:S02]  /*6270*/  WARPGROUP.DEPBAR.LE gsb0, 0x0 ;  /* 0x00008000000079c5 */ /* 0x000fe40000010000 */
[----:B------:R-:W-:-:S15]  /*6280*/  WARPGROUP.ARRIVE ;  /* 0x00000000000079c5 */ /* 0x000fde0000000000 */
[----:B------:R-:W-:-:S08]  /*6290*/  NOP ;  /* 0x0000000000007918 */ /* 0x000fd00000000000 */
[----:B------:R-:W-:Y:S01]  /*62a0*/  HGMMA.64x256x16.F32 R24, R160, gdesc[UR8].tnspB, R24, gsb0 ;  /* 0x43e00008a0187df0 */ /* 0x000fe20008000818 */
[----:B------:R-:W-:Y:S01]  /*62b0*/  R2UR UR10, R205 ;  /* 0x00000000cd0a72ca */ /* 0x000fe200000e0000 */
[----:B------:R-:W-:Y:S01]  /*62c0*/  UMOV UR11, 0x40000040 ;  /* 0x40000040000b7882 */ /* 0x000fe20000000000 */
        /* <DEDUP_REMOVED lines=25> */
[----:B0-----:R-:W-:Y:S01]  /*6460*/  FADD.FTZ R6, R204, R203 ;  /* 0x000000cbcc067221 */ /* 0x001fe20000010000 */
[----:B--2---:R-:W-:Y:S06]  /*6470*/  @!P3 BRA `(.L_x_7445) ;  /* 0x000000300098b947 */ /* 0x004fec0003800000 */
[----:B------:R-:W-:Y:S01]  /*6480*/  IMAD.MOV.U32 R10, RZ, RZ, R8 ;  /* 0x000000ffff0a7224 */ /* 0x000fe200078e0008 */
[----:B------:R-:W-:Y:S01]  /*6490*/  ULDC UR7, c[0x0][0x288] ;  /* 0x0000a20000077ab9 */ /* 0x000fe20000000800 */
[----:B------:R-:W-:Y:S01]  /*64a0*/  IMAD.MOV.U32 R11, RZ, RZ, R7 ;  /* 0x000000ffff0b7224 */ /* 0x000fe200078e0007 */
[----:B------:R-:W-:Y:S01]  /*64b0*/  ULDC UR28, c[0x0][0x2f0] ;  /* 0x0000bc00001c7ab9 */ /* 0x000fe20000000800 */
[----:B------:R-:W-:Y:S01]  /*64c0*/  IMAD.MOV.U32 R13, RZ, RZ, R2 ;  /* 0x000000ffff0d7224 */ /* 0x000fe200078e0002 */
[----:B------:R-:W-:-:S06]  /*64d0*/  ULDC UR6, c[0x0][0xa80] ;  /* 0x0002a00000067ab9 */ /* 0x000fcc0000000800 */
.L_x_7454:
[----:B------:R-:W-:-:S05]  /*64e0*/  VIADD R2, R13, 0x1 ;  /* 0x000000010d027836 */ /* 0x000fca0000000000 */
[----:B------:R-:W-:-:S04]  /*64f0*/  ISETP.NE.AND P3, PT, R2, 0x2, PT ;  /* 0x000000020200780c */ /* 0x000fc80003f65270 */
[----:B------:R-:W-:Y:S02]  /*6500*/  SEL R7, RZ, 0x1, P3 ;  /* 0x00000001ff077807 */ /* 0x000fe40001800000 */
[----:B------:R-:W-:Y:S02]  /*6510*/  SEL R2, R2, RZ, P3 ;  /* 0x000000ff02027207 */ /* 0x000fe40001800000 */
[----:B------:R-:W-:Y:S01]  /*6520*/  LOP3.LUT R16, R16, R7, RZ, 0x3c, !PT ;  /* 0x0000000710107212 */ /* 0x000fe200078e3cff */
[----:B0-----:R-:W-:Y:S06]  /*6530*/  @!P0 BRA `(.L_x_7446) ;  /* 0x0000000000048947 */ /* 0x001fec0003800000 */
[----:B------:R-:W-:Y:S01]  /*6540*/  BPT.TRAP 0x1 ;  /* 0x000000040000795c */ /* 0x000fe20000300000 */
.L_x_7446:
[----:B------:R-:W-:Y:S01]  /*6550*/  IMAD R9, R2, 0x8, R17 ;  /* 0x0000000802097824 */ /* 0x000fe200078e0211 */
[----:B------:R-:W-:-:S04]  /*6560*/  SHF.L.U32 R8, R16, 0x1f, RZ ;  /* 0x0000001f10087819 */ /* 0x000fc800000006ff */
[----:B------:R0:W1:Y:S01]  /*6570*/  SYNCS.PHASECHK.TRANS64.TRYWAIT P3, [R9+URZ+0x38830], R8 ;  /* 0x03883008090075a7 */ /* 0x000062000806017f */
[----:B------:R-:W-:Y:S05]  /*6580*/  @!P0 BRA `(.L_x_7447) ;  /* 0x0000000000048947 */ /* 0x000fea0003800000 */
[----:B------:R-:W-:Y:S01]  /*6590*/  BPT.TRAP 0x1 ;  /* 0x000000040000795c */ /* 0x000fe20000300000 */
.L_x_7447:
[----:B------:R-:W-:Y:S01]  /*65a0*/  IMAD R7, R2, 0x200, R0 ;  /* 0x0000020002077824 */ /* 0x000fe200078e0200 */
[----:B-1----:R-:W-:Y:S06]  /*65b0*/  @P3 BRA `(.L_x_7448) ;  /* 0x0000000000083947 */ /* 0x002fec0003800000 */
[----:B------:R-:W1:Y:S02]  /*65c0*/  SYNCS.PHASECHK.TRANS64.TRYWAIT P3, [R9+URZ+0x38830], R8 ;  /* 0x03883008090075a7 */ /* 0x000e64000806017f */
[----:B-1----:R-:W-:Y:S05]  /*65d0*/  @!P3 BRA `(.L_x_7449) ;  /* 0x000000f8008cb947 */ /* 0x002fea0003800000 */
.L_x_7448:
[----:B------:R-:W-:Y:S01]  /*65e0*/  R2UR UR26, R7 ;  /* 0x00000000071a72ca */ /* 0x000fe200000e0000 */
[----:B------:R-:W-:Y:S01]  /*65f0*/  WARPGROUP.ARRIVE ;  /* 0x00000000000079c5 */ /* 0x000fe20000000000 */
[----:B------:R-:W-:Y:S01]  /*6600*/  UMOV UR24, UR4 ;  /* 0x0000000400187c82 */ /* 0x000fe20008000000 */
[----:B------:R-:W-:Y:S01]  /*6610*/  UMOV UR25, UR5 ;  /* 0x0000000500197c82 */ /* 0x000fe20008000000 */
[----:B------:R-:W-:Y:S01]  /*6620*/  UMOV UR27, 0x40000040 ;  /* 0x40000040001b7882 */ /* 0x000fe20000000000 */
[----:B------:R-:W-:Y:S01]  /*6630*/  UMOV UR11, 0x40000040 ;  /* 0x40000040000b7882 */ /* 0x000fe20000000000 */
[----:B------:R-:W-:Y:S01]  /*6640*/  UMOV UR15, 0x40000040 ;  /* 0x40000040000f7882 */ /* 0x000fe20000000000 */
[----:B------:R-:W-:-:S06]  /*6650*/  UMOV UR19, 0x40000040 ;  /* 0x4000004000137882 */ /* 0x000fcc0000000000 */
[----:B------:R-:W-:Y:S01]  /*6660*/  HGMMA.64x64x16.F32 R152, gdesc[UR24], RZ, !UPT, gsb0 ;  /* 0x00e00000189879f0 */ /* 0x000fe2000c0008ff */
[----:B------:R-:W-:Y:S02]  /*6670*/  UIADD3 UR10, UR26, 0x2, URZ ;  /* 0x000000021a0a7890 */ /* 0x000fe4000fffe03f */
[----:B------:R-:W-:Y:S02]  /*6680*/  UIADD3 UR14, UR26, 0x4, URZ ;  /* 0x000000041a0e7890 */ /* 0x000fe4000fffe03f */
[----:B------:R-:W-:Y:S01]  /*6690*/  UIADD3 UR18, UR26, 0x6, URZ ;  /* 0x000000061a127890 */ /* 0x000fe2000fffe03f */
        /* <DEDUP_REMOVED lines=12> */
.L_x_7450:
[----:B------:R2:W3:Y:S01]  /*6760*/  SYNCS.PHASECHK.TRANS64.TRYWAIT P3, [R9+URZ+0x38850], R8 ;  /* 0x03885008090075a7 */ /* 0x0004e2000806017f */
[----:B------:R-:W-:Y:S05]  /*6770*/  @!P0 BRA `(.L_x_7451) ;  /* 0x0000000000048947 */ /* 0x000fea0003800000 */
[----:B------:R-:W-:Y:S01]  /*6780*/  BPT.TRAP 0x1 ;  /* 0x000000040000795c */ /* 0x000fe20000300000 */
.L_x_7451:
[----:B---3--:R-:W-:Y:S05]  /*6790*/  @P3 BRA `(.L_x_7452) ;  /* 0x0000000000083947 */ /* 0x008fea0003800000 */
[----:B------:R-:W3:Y:S02]  /*67a0*/  SYNCS.PHASECHK.TRANS64.TRYWAIT P3, [R9+URZ+0x38850], R8 ;  /* 0x03885008090075a7 */ /* 0x000ee4000806017f */
[----:B---3--:R-:W-:Y:S05]  /*67b0*/  @!P3 BRA `(.L_x_7453) ;  /* 0x000000f80028b947 */ /* 0x008fea0003800000 */
.L_x_7452:
[----:B------:R-:W-:Y:S01]  /*67c0*/  IMAD R7, R2, 0x1000, R3 ;  /* 0x0000100002077824 */ /* 0x000fe200078e0203 */
[----:B------:R-:W-:Y:S01]  /*67d0*/  WARPGROUP.ARRIVE ;  /* 0x00000000000079c5 */ /* 0x000fe20000000000 */
[----:B------:R-:W-:Y:S01]  /*67e0*/  UMOV UR23, 0x40000040 ;  /* 0x4000004000177882 */ /* 0x000fe20000000000 */
[----:B------:R-:W-:Y:S01]  /*67f0*/  VIADD R12, R4, 0x2 ;  /* 0x00000002040c7836 */ /* 0x000fe20000000000 */
[----:B------:R-:W-:Y:S01]  /*6800*/  UMOV UR25, 0x40000040 ;  /* 0x4000004000197882 */ /* 0x000fe20000000000 */
[C---:B------:R-:W-:Y:S01]  /*6810*/  R2UR UR22, R7.reuse ;  /* 0x00000000071672ca */ /* 0x040fe200000e0000 */
[C---:B0123--:R-:W-:Y:S01]  /*6820*/  VIADD R8, R7.reuse, 0x2 ;  /* 0x0000000207087836 */ /* 0x04ffe20000000000 */
[----:B------:R-:W-:Y:S01]  /*6830*/  UMOV UR27, 0x40000040 ;  /* 0x40000040001b7882 */ /* 0x000fe20000000000 */
[----:B------:R-:W-:Y:S01]  /*6840*/  R2UR UR24, R12 ;  /* 0x000000000c1872ca */ /* 0x000fe200000e0000 */
[----:B------:R-:W-:Y:S01]  /*6850*/  VIADD R12, R4, 0x4 ;  /* 0x00000004040c7836 */ /* 0x000fe20000000000 */
[----:B------:R-:W0:Y:S01]  /*6860*/  S2R R14, SR_TID.X ;  /* 0x00000000000e7919 */ /* 0x000e220000002100 */
[----:B------:R-:W-:Y:S01]  /*6870*/  R2UR UR26, R8 ;  /* 0x00000000081a72ca */ /* 0x000fe200000e0000 */
[C---:B------:R-:W-:Y:S01]  /*6880*/  VIADD R8, R7.reuse, 0x4 ;  /* 0x0000000407087836 */ /* 0x040fe20000000000 */
[----:B------:R-:W-:Y:S01]  /*6890*/  @UP1 ULDC UR10, c[0x0][0x44c] ;  /* 0x00011300000a1ab9 */ /* 0x000fe20000000800 */
[----:B------:R-:W-:Y:S01]  /*68a0*/  VIADD R21, R4, 0x800 ;  /* 0x0000080004157836 */ /* 0x000fe20000000000 */
[----:B------:R-:W-:Y:S01]  /*68b0*/  UMOV UR11, 0x40000040 ;  /* 0x40000040000b7882 */ /* 0x000fe20000000000 */
[----:B------:R-:W-:Y:S01]  /*68c0*/  VIADD R15, R7, 0x800 ;  /* 0x00000800070f7836 */ /* 0x000fe20000000000 */
[----:B------:R-:W-:Y:S01]  /*68d0*/  UISETP.GT.AND UP0, UPT, UR30, UR29, UPT ;  /* 0x0000001d1e00728c */ /* 0x000fe2000bf04270 */
[----:B------:R-:W-:Y:S01]  /*68e0*/  HGMMA.64x64x16.F32 R152, gdesc[UR20], R152, gsb0 ;  /* 0x00e00000149879f0 */ /* 0x000fe20008000898 */
[----:B------:R-:W-:Y:S01]  /*68f0*/  IMAD R208, R2, 0x1000, R19 ;  /* 0x0000100002d07824 */ /* 0x000fe200078e0213 */
[----:B0-----:R-:W-:Y:S01]  /*6900*/  SHF.R.U32.HI R14, RZ, 0x7, R14 ;  /* 0x00000007ff0e7819 */ /* 0x001fe2000001160e */
[----:B------:R-:W-:-:S02]  /*6910*/  WARPGROUP.DEPBAR.LE gsb0, 0x0 ;  /* 0x00008000000079c5 */ /* 0x000fc40000010000 */
        /* <DEDUP_REMOVED lines=123> */
[----:B------:R-:W0:Y:S02]  /*70d0*/  SHFL.IDX PT, R8, R14, RZ, 0x1f ;  /* 0x00001fff0e087589 */ /* 0x000e2400000e0000 */
[----:B0-----:R-:W-:-:S04]  /*70e0*/  ISETP.GT.AND P3, PT, R8, 0x7f, PT ;  /* 0x0000007f0800780c */ /* 0x001fc80003f64270 */
[----:B------:R-:W-:-:S05]  /*70f0*/  SEL R12, RZ, 0x2, !P3 ;  /* 0x00000002ff0c7807 */ /* 0x000fca0005800000 */
[----:B------:R-:W-:Y:S02]  /*7100*/  IMAD.IADD R8, R21, 0x1, R12 ;  /* 0x0000000115087824 */ /* 0x000fe400078e020c */
        /* <DEDUP_REMOVED lines=21> */
[----:B------:R-:W-:Y:S01]  /*7260*/  IMAD.IADD R20, R21, 0x1, R8 ;  /* 0x0000000115147824 */ /* 0x000fe200078e0208 */
[----:B------:R-:W-:Y:S02]  /*7270*/  WARPGROUP.DEPBAR.LE gsb0, 0x0 ;  /* 0x00008000000079c5 */ /* 0x000fe40000010000 */
[----:B------:R-:W-:-:S08]  /*7280*/  WARPGROUP.ARRIVE ;  /* 0x00000000000079c5 */ /* 0x000fd00000000000 */
        /* <DEDUP_REMOVED lines=22> */
[----:B------:R-:W-:Y:S02]  /*73f0*/  IMAD.IADD R20, R21, 0x1, R12 ;  /* 0x0000000115147824 */ /* 0x000fe400078e020c */
        /* <DEDUP_REMOVED lines=8> */
[----:B------:R-:W-:Y:S02]  /*7480*/  IMAD.IADD R20, R21, 0x1, R14 ;  /* 0x0000000115147824 */ /* 0x000fe400078e020e */
[--C-:B------:R-:W-:Y:S02]  /*7490*/  IMAD.IADD R196, R14, 0x1, R15.reuse ;  /* 0x000000010ec47824 */ /* 0x100fe400078e020f */
        /* <DEDUP_REMOVED lines=119> */
[----:B------:R-:W-:-:S04]  /*7c10*/  VIADD R12, R190, UR41 ;  /* 0x00000029be0c7c36 */ /* 0x000fc80008000000 */
[----:B------:R-:W-:Y:S01]  /*7c20*/  @P1 IMAD.HI.U32 R7, R12, UR10, RZ ;  /* 0x0000000a0c071c27 */ /* 0x000fe2000f8e00ff */
[----:B------:R-:W-:-:S04]  /*7c30*/  @UP1 ULDC UR10, c[0x0][0x450] ;  /* 0x00011400000a1ab9 */ /* 0x000fc80000000800 */
[----:B------:R-:W-:Y:S01]  /*7c40*/  @P1 SHF.R.U32.HI R12, RZ, UR10, R7 ;  /* 0x0000000aff0c1c19 */ /* 0x000fe20008011607 */
[----:B------:R-:W-:Y:S02]  /*7c50*/  UMOV UR10, 0xffffffc0 ;  /* 0xffffffc0000a7882 */ /* 0x000fe40000000000 */
[----:B------:R-:W-:Y:S02]  /*7c60*/  UIMAD UR10, UR30, UR10, 0x1 ;  /* 0x000000011e0a74a4 */ /* 0x000fe4000f8e020a */
[----:B------:R-:W0:Y:S01]  /*7c70*/  SHFL.IDX PT, R8, R12, RZ, 0x1c1f ;  /* 0x001c1fff0c087589 */ /* 0x000e2200000e0000 */
[----:B------:R-:W-:-:S03]  /*7c80*/  UIADD3 UR30, UR30, -0x1, URZ ;  /* 0xffffffff1e1e7890 */ /* 0x000fc6000fffe03f */
[----:B------:R-:W-:Y:S02]  /*7c90*/  IADD3 R7, -R18, UR10, RZ ;  /* 0x0000000a12077c10 */ /* 0x000fe4000fffe1ff */
[----:B------:R-:W-:-:S03]  /*7ca0*/  R2UR UR10, R208 ;  /* 0x00000000d00a72ca */ /* 0x000fc600000e0000 */
[----:B------:R-:W-:-:S05]  /*7cb0*/  IMAD R7, R188, UR28, R7 ;  /* 0x0000001cbc077c24 */ /* 0x000fca000f8e0207 */
[----:B0-----:R-:W-:-:S04]  /*7cc0*/  IADD3 R14, R8, -UR7, R7 ;  /* 0x80000007080e7c10 */ /* 0x001fc8000fffe007 */
[C---:B------:R-:W-:Y:S02]  /*7cd0*/  ISETP.GT.AND P3, PT, R14.reuse, RZ, PT ;  /* 0x000000ff0e00720c */ /* 0x040fe40003f64270 */
[----:B------:R-:W-:Y:S01]  /*7ce0*/  ISETP.GT.AND P4, PT, R14, 0x1, PT ;  /* 0x000000010e00780c */ /* 0x000fe20003f84270 */
        /* <DEDUP_REMOVED lines=45> */
[----:B------:R-:W-:Y:S01]  /*7fc0*/  FSEL R180, R180, -INF , P3 ;  /* 0xff800000b4b47808 */ /* 0x000fe20001800000 */
[----:B------:R-:W0:Y:S01]  /*7fd0*/  SHFL.IDX PT, R14, R12, 0x1, 0x1c1f ;  /* 0x003c1f000c0e7f89 */ /* 0x000e2200000e0000 */
[----:B------:R-:W-:Y:S02]  /*7fe0*/  FMNMX.FTZ R15, R177, R20, !PT ;  /* 0x00000014b10f7209 */ /* 0x000fe40007810000 */
[----:B------:R-:W-:Y:S02]  /*7ff0*/  FSEL R181, R181, -INF , P4 ;  /* 0xff800000b5b57808 */ /* 0x000fe40002000000 */
[----:B------:R-:W-:-:S04]  /*8000*/  FMNMX.FTZ R20, R180, R15, !PT ;  /* 0x0000000fb4147209 */ /* 0x000fc80007810000 */
[----:B------:R-:W-:-:S05]  /*8010*/  FMNMX.FTZ R20, R181, R20, !PT ;  /* 0x00000014b5147209 */ /* 0x000fca0007810000 */
[----:B------:R-:W1:Y:S01]  /*8020*/  SHFL.BFLY PT, R15, R20, 0x2, 0x1f ;  /* 0x0c401f00140f7f89 */ /* 0x000e6200000e0000 */
[----:B0-----:R-:W-:-:S04]  /*8030*/  IADD3 R14, R14, -UR7, R7 ;  /* 0x800000070e0e7c10 */ /* 0x001fc8000fffe007 */
[C---:B------:R-:W-:Y:S02]  /*8040*/  ISETP.GT.AND P3, PT, R14.reuse, RZ, PT ;  /* 0x000000ff0e00720c */ /* 0x040fe40003f64270 */
[C---:B------:R-:W-:Y:S02]  /*8050*/  ISETP.GT.AND P4, PT, R14.reuse, 0x1, PT ;  /* 0x000000010e00780c */ /* 0x040fe40003f84270 */
[C---:B------:R-:W-:Y:S02]  /*8060*/  ISETP.GT.AND P5, PT, R14.reuse, 0x28, PT ;  /* 0x000000280e00780c */ /* 0x040fe40003fa4270 */
[----:B------:R-:W-:Y:S02]  /*8070*/  FSEL R155, R155, -INF , P4 ;  /* 0xff8000009b9b7808 */ /* 0x000fe40002000000 */
[----:B------:R-:W-:Y:S02]  /*8080*/  ISETP.GT.AND P4, PT, R14, 0x9, PT ;  /* 0x000000090e00780c */ /* 0x000fe40003f84270 */
[----:B-1----:R-:W-:-:S02]  /*8090*/  FMNMX.FTZ R152, R20, R15, !PT ;  /* 0x0000000f14987209 */ /* 0x002fc40007810000 */
[----:B------:R-:W-:Y:S02]  /*80a0*/  FSEL R15, R154, -INF , P3 ;  /* 0xff8000009a0f7808 */ /* 0x000fe40001800000 */
[----:B------:R-:W-:Y:S01]  /*80b0*/  ISETP.GT.AND P3, PT, R14, 0x8, PT ;  /* 0x000000080e00780c */ /* 0x000fe20003f64270 */
[----:B------:R-:W0:Y:S01]  /*80c0*/  SHFL.BFLY PT, R197, R152, 0x1, 0x1f ;  /* 0x0c201f0098c57f89 */ /* 0x000e2200000e0000 */
[----:B------:R-:W-:Y:S02]  /*80d0*/  FMNMX.FTZ R12, R15, R10, !PT ;  /* 0x0000000a0f0c7209 */ /* 0x000fe40007810000 */
        /* <DEDUP_REMOVED lines=17> */
[----:B0-----:R-:W-:Y:S02]  /*81f0*/  FMNMX.FTZ R7, R152, R197, !PT ;  /* 0x000000c598077209 */ /* 0x001fe40007810000 */
[----:B------:R-:W-:Y:S02]  /*8200*/  ISETP.GT.AND P4, PT, R14, 0x21, PT ;  /* 0x000000210e00780c */ /* 0x000fe40003f84270 */
[----:B------:R-:W-:Y:S01]  /*8210*/  FSEL R152, R170, -INF , P3 ;  /* 0xff800000aa987808 */ /* 0x000fe20001800000 */
[----:B------:R-:W-:Y:S01]  /*8220*/  FMUL.FTZ R198, R7, UR6 ;  /* 0x0000000607c67c20 */ /* 0x000fe20008410000 */
[----:B------:R-:W-:-:S02]  /*8230*/  FMNMX.FTZ R21, R167, R12, !PT ;  /* 0x0000000ca7157209 */ /* 0x000fc40007810000 */
[----:B------:R-:W-:Y:S02]  /*8240*/  FSEL R154, R171, -INF , P4 ;  /* 0xff800000ab9a7808 */ /* 0x000fe40002000000 */
[----:B------:R-:W-:Y:S02]  /*8250*/  FMNMX.FTZ R21, R152, R21, !PT ;  /* 0x0000001598157209 */ /* 0x000fe40007810000 */
[----:B------:R-:W-:Y:S02]  /*8260*/  ISETP.GT.AND P3, PT, R14, 0x29, PT ;  /* 0x000000290e00780c */ /* 0x000fe40003f64270 */
[----:B------:R-:W-:Y:S02]  /*8270*/  FSEL R174, R174, -INF , P5 ;  /* 0xff800000aeae7808 */ /* 0x000fe40002800000 */
[----:B------:R-:W-:Y:S02]  /*8280*/  FMNMX.FTZ R21, R154, R21, !PT ;  /* 0x000000159a157209 */ /* 0x000fe40007810000 */
[----:B------:R-:W-:-:S02]  /*8290*/  FSETP.NEU.FTZ.AND P4, PT, R7, -INF , PT ;  /* 0xff8000000700780b */ /* 0x000fc40003f9d000 */
[----:B------:R-:W-:Y:S02]  /*82a0*/  ISETP.GT.AND P5, PT, R14, 0x30, PT ;  /* 0x000000300e00780c */ /* 0x000fe40003fa4270 */
[----:B------:R-:W-:Y:S02]  /*82b0*/  FSEL R196, R175, -INF , P3 ;  /* 0xff800000afc47808 */ /* 0x000fe40001800000 */
[----:B------:R-:W-:Y:S02]  /*82c0*/  FMNMX.FTZ R21, R174, R21, !PT ;  /* 0x00000015ae157209 */ /* 0x000fe40007810000 */
[----:B------:R-:W-:Y:S02]  /*82d0*/  FSEL R198, R198, RZ, P4 ;  /* 0x000000ffc6c67208 */ /* 0x000fe40002000000 */
[----:B------:R-:W-:Y:S02]  /*82e0*/  ISETP.GT.AND P3, PT, R14, 0x31, PT ;  /* 0x000000310e00780c */ /* 0x000fe40003f64270 */
[----:B------:R-:W-:Y:S01]  /*82f0*/  FSEL R178, R178, -INF , P5 ;  /* 0xff800000b2b27808 */ /* 0x000fe20002800000 */
[--C-:B------:R-:W-:Y:S01]  /*8300*/  FFMA.FTZ R12, R8, UR6, -R198.reuse ;  /* 0x00000006080c7c23 */ /* 0x100fe200080108c6 */
[----:B------:R-:W-:Y:S01]  /*8310*/  FMNMX.FTZ R21, R196, R21, !PT ;  /* 0x00000015c4157209 */ /* 0x000fe20007810000 */
[--C-:B------:R-:W-:Y:S01]  /*8320*/  FFMA.FTZ R171, R157, UR6, -R198.reuse ;  /* 0x000000069dab7c23 */ /* 0x100fe200080108c6 */
[----:B------:R-:W-:Y:S01]  /*8330*/  ISETP.GT.AND P5, PT, R14, 0x38, PT ;  /* 0x000000380e00780c */ /* 0x000fe20003fa4270 */
[--C-:B------:R-:W-:Y:S01]  /*8340*/  FFMA.FTZ R20, R160, UR6, -R198.reuse ;  /* 0x00000006a0147c23 */ /* 0x100fe200080108c6 */
        /* <DEDUP_REMOVED lines=10> */
[----:B------:R-:W-:Y:S01]  /*83f0*/  FSEL R183, R183, -INF , P3 ;  /* 0xff800000b7b77808 */ /* 0x000fe20001800000 */
        /* <DEDUP_REMOVED lines=9> */
[----:B------:R-:W-:Y:S01]  /*8490*/  FFMA.FTZ R181, R181, UR6, -R198 ;  /* 0x00000006b5b57c23 */ /* 0x000fe200080108c6 */
[----:B------:R-:W0:Y:S01]  /*84a0*/  SHFL.BFLY PT, R153, R8, 0x2, 0x1f ;  /* 0x0c401f0008997f89 */ /* 0x000e2200000e0000 */
[----:B------:R-:W-:Y:S01]  /*84b0*/  IMAD.MOV R157, RZ, RZ, -R184 ;  /* 0x000000ffff9d7224 */ /* 0x000fe200078e0ab8 */
[----:B------:R-:W-:Y:S08]  /*84c0*/  MUFU.EX2 R12, R12 ;  /* 0x0000000c000c7308 */ /* 0x000ff00000000800 */
[----:B------:R-:W-:Y:S08]  /*84d0*/  MUFU.EX2 R21, R21 ;  /* 0x0000001500157308 */ /* 0x000ff00000000800 */
[----:B------:R-:W-:Y:S01]  /*84e0*/  MUFU.EX2 R14, R14 ;  /* 0x0000000e000e7308 */ /* 0x000fe20000000800 */
[----:B0-----:R-:W-:-:S07]  /*84f0*/  FMNMX.FTZ R153, R8, R153, !PT ;  /* 0x0000009908997209 */ /* 0x001fce0007810000 */
[----:B------:R-:W-:Y:S01]  /*8500*/  MUFU.EX2 R171, R171 ;  /* 0x000000ab00ab7308 */ /* 0x000fe20000000800 */
[----:B------:R-:W0:Y:S07]  /*8510*/  SHFL.BFLY PT, R8, R153, 0x1, 0x1f ;  /* 0x0c201f0099087f89 */ /* 0x000e2e00000e0000 */
[----:B------:R-:W-:Y:S08]  /*8520*/  MUFU.EX2 R20, R20 ;  /* 0x0000001400147308 */ /* 0x000ff00000000800 */
[----:B------:R-:W1:Y:S08]  /*8530*/  MUFU.EX2 R175, R175 ;  /* 0x000000af00af7308 */ /* 0x000e700000000800 */
[----:B------:R-:W-:Y:S01]  /*8540*/  MUFU.EX2 R170, R170 ;  /* 0x000000aa00aa7308 */ /* 0x000fe20000000800 */
[----:B0-----:R-:W-:-:S04]  /*8550*/  FMNMX.FTZ R8, R153, R8, !PT ;  /* 0x0000000899087209 */ /* 0x001fc80007810000 */
[C---:B------:R-:W-:Y:S01]  /*8560*/  FSETP.NEU.FTZ.AND P3, PT, R8.reuse, -INF , PT ;  /* 0xff8000000800780b */ /* 0x040fe20003f7d000 */
[----:B------:R-:W-:Y:S02]  /*8570*/  FMUL.FTZ R153, R8, UR6 ;  /* 0x0000000608997c20 */ /* 0x000fe40008410000 */
[----:B------:R-:W0:Y:S01]  /*8580*/  MUFU.EX2 R179, R179 ;  /* 0x000000b300b37308 */ /* 0x000e220000000800 */
[----:B-1----:R-:W-:Y:S02]  /*8590*/  F2FP.F16.F32.PACK_AB R156, R175, R20 ;  /* 0x00000014af9c723e */ /* 0x002fe400000000ff */
[----:B------:R-:W-:-:S05]  /*85a0*/  FSEL R153, R153, RZ, P3 ;  /* 0x000000ff99997208 */ /* 0x000fca0001800000 */
[----:B------:R-:W-:Y:S01]  /*85b0*/  MUFU.EX2 R168, R168 ;  /* 0x000000a800a87308 */ /* 0x000fe20000000800 */
[--C-:B------:R-:W-:Y:S01]  /*85c0*/  FFMA.FTZ R205, R152, UR6, -R153.reuse ;  /* 0x0000000698cd7c23 */ /* 0x100fe20008010899 */
[----:B------:R-:W-:Y:S01]  /*85d0*/  FSEL R152, R7, RZ, P4 ;  /* 0x000000ff07987208 */ /* 0x000fe20002000000 */
[--C-:B------:R-:W-:Y:S01]  /*85e0*/  FFMA.FTZ R198, R155, UR6, -R153.reuse ;  /* 0x000000069bc67c23 */ /* 0x100fe20008010899 */
[----:B------:R-:W-:Y:S01]  /*85f0*/  FSEL R155, R8, RZ, P3 ;  /* 0x000000ff089b7208 */ /* 0x000fe20001800000 */
[----:B------:R-:W-:Y:S01]  /*8600*/  FFMA.FTZ R207, R196, UR6, -R153 ;  /* 0x00000006c4cf7c23 */ /* 0x000fe20008010899 */
[----:B------:R-:W-:Y:S01]  /*8610*/  ISETP.NE.AND P3, PT, R18, R157, PT ;  /* 0x0000009d1200720c */ /* 0x000fe20003f65270 */
[----:B------:R-:W-:Y:S01]  /*8620*/  FADD.FTZ R152, -R152, R11 ;  /* 0x0000000b98987221 */ /* 0x000fe20000010100 */
[--C-:B------:R-:W-:Y:S01]  /*8630*/  FFMA.FTZ R206, R154, UR6, -R153.reuse ;  /* 0x000000069ace7c23 */ /* 0x100fe20008010899 */
[----:B------:R-:W-:Y:S01]  /*8640*/  FADD.FTZ R155, -R155, R10 ;  /* 0x0000000a9b9b7221 */ /* 0x000fe20000010100 */
[----:B------:R-:W-:Y:S01]  /*8650*/  FFMA.FTZ R178, R178, UR6, -R153 ;  /* 0x00000006b2b27c23 */ /* 0x000fe20008010899 */
[----:B------:R-:W-:Y:S01]  /*8660*/  FMUL.FTZ R209, R152, UR6 ;  /* 0x0000000698d17c20 */ /* 0x000fe20008410000 */
[----:B------:R-:W-:-:S02]  /*8670*/  @!P2 VIADD R152, R9, 0x38840 ;  /* 0x000388400998a836 */ /* 0x000fc40000000000 */
[----:B------:R-:W-:Y:S01]  /*8680*/  FMUL.FTZ R155, R155, UR6 ;  /* 0x000000069b9b7c20 */ /* 0x000fe20008410000 */
[--C-:B------:R-:W-:Y:S01]  /*8690*/  FFMA.FTZ R15, R15, UR6, -R153.reuse ;  /* 0x000000060f0f7c23 */ /* 0x100fe20008010899 */
[--C-:B------:R-:W-:Y:S01]  /*86a0*/  FFMA.FTZ R199, R158, UR6, -R153.reuse ;  /* 0x000000069ec77c23 */ /* 0x100fe20008010899 */
[--C-:B------:R-:W-:Y:S01]  /*86b0*/  FFMA.FTZ R200, R159, UR6, -R153.reuse ;  /* 0x000000069fc87c23 */ /* 0x100fe20008010899 */
[----:B------:R-:W1:Y:S01]  /*86c0*/  MUFU.EX2 R209, R209 ;  /* 0x000000d100d17308 */ /* 0x000e620000000800 */
[----:B------:R-:W-:Y:S01]  /*86d0*/  @!P2 PRMT R152, RZ, 0x654, R152 ;  /* 0x00000654ff98a816 */ /* 0x000fe20000000098 */
[----:B------:R-:W-:Y:S02]  /*86e0*/  @!P3 IMAD R154, R13, 0x40, R22 ;  /* 0x000000400d9ab824 */ /* 0x000fe400078e0216 */
[--C-:B------:R-:W-:Y:S01]  /*86f0*/  FFMA.FTZ R201, R162, UR6, -R153.reuse ;  /* 0x00000006a2c97c23 */ /* 0x100fe20008010899 */
[--C-:B------:R-:W-:Y:S01]  /*8700*/  FFMA.FTZ R202, R163, UR6, -R153.reuse ;  /* 0x00000006a3ca7c23 */ /* 0x100fe20008010899 */
[----:B------:R-:W-:Y:S01]  /*8710*/  FFMA.FTZ R203, R166, UR6, -R153 ;  /* 0x00000006a6cb7c23 */ /* 0x000fe20008010899 */
[----:B------:R-:W-:-:S02]  /*8720*/  @!P3 IMAD R160, R154, 0x4, R17 ;  /* 0x000000049aa0b824 */ /* 0x000fc400078e0211 */
[--C-:B------:R-:W-:Y:S01]  /*8730*/  FFMA.FTZ R204, R167, UR6, -R153.reuse ;  /* 0x00000006a7cc7c23 */ /* 0x100fe20008010899 */
[----:B------:R-:W2:Y:S01]  /*8740*/  MUFU.EX2 R196, R155 ;  /* 0x0000009b00c47308 */ /* 0x000ea20000000800 */
[--C-:B------:R-:W-:Y:S01]  /*8750*/  FFMA.FTZ R174, R174, UR6, -R153.reuse ;  /* 0x00000006aeae7c23 */ /* 0x100fe20008010899 */
[----:B------:R3:W-:Y:S01]  /*8760*/  @!P2 SYNCS.ARRIVE.TRANS64.RED.A1T0 RZ, [R152+URZ], RZ ;  /* 0x000000ff98ffa9a7 */ /* 0x0007e2000810043f */
[--C-:B------:R-:W-:Y:S01]  /*8770*/  FFMA.FTZ R10, R197, UR6, -R153.reuse ;  /* 0x00000006c50a7c23 */ /* 0x100fe20008010899 */
[--C-:B------:R-:W-:Y:S01]  /*8780*/  FFMA.FTZ R13, R182, UR6, -R153.reuse ;  /* 0x00000006b60d7c23 */ /* 0x100fe20008010899 */
[----:B------:R-:W-:Y:S01]  /*8790*/  F2FP.F16.F32.PACK_AB R154, R171, R14 ;  /* 0x0000000eab9a723e */ /* 0x000fe200000000ff */
[----:B------:R-:W-:Y:S01]  /*87a0*/  VIADD R182, R208, 0x80 ;  /* 0x00000080d0b67836 */ /* 0x000fe20000000000 */
[----:B0-----:R-:W-:Y:S01]  /*87b0*/  F2FP.F16.F32.PACK_AB R158, R179, R170 ;  /* 0x000000aab39e723e */ /* 0x001fe200000000ff */
[----:B------:R0:W-:Y:S01]  /*87c0*/  MUFU.EX2 R11, R178 ;  /* 0x000000b2000b7308 */ /* 0x0001e20000000800 */
[----:B-1----:R-:W-:Y:S01]  /*87d0*/  @!P3 STS [R160+0x38400], R209 ;  /* 0x038400d1a000b388 */ /* 0x002fe20000000800 */
[----:B---3--:R-:W-:Y:S01]  /*87e0*/  F2FP.F16.F32.PACK_AB R152, R21, R12 ;  /* 0x0000000c1598723e */ /* 0x008fe200000000ff */
[-C--:B------:R-:W-:Y:S01]  /*87f0*/  FMUL.FTZ R24, R24, R209.reuse ;  /* 0x000000d118187220 */ /* 0x080fe20000410000 */
[-C--:B------:R-:W-:Y:S01]  /*8800*/  FMUL.FTZ R25, R25, R209.reuse ;  /* 0x000000d119197220 */ /* 0x080fe20000410000 */
[-C--:B------:R-:W-:Y:S01]  /*8810*/  FMUL.FTZ R28, R28, R209.reuse ;  /* 0x000000d11c1c7220 */ /* 0x080fe20000410000 */
[-C--:B------:R-:W-:Y:S01]  /*8820*/  FMUL.FTZ R29, R29, R209.reuse ;  /* 0x000000d11d1d7220 */ /* 0x080fe20000410000 */
[-C--:B------:R-:W-:Y:S01]  /*8830*/  FMUL.FTZ R32, R32, R209.reuse ;  /* 0x000000d120207220 */ /* 0x080fe20000410000 */
[----:B------:R-:W-:Y:S01]  /*8840*/  MUFU.EX2 R15, R15 ;  /* 0x0000000f000f7308 */ /* 0x000fe20000000800 */
[----:B0-----:R-:W-:Y:S01]  /*8850*/  FFMA.FTZ R178, R183, UR6, -R153 ;  /* 0x00000006b7b27c23 */ /* 0x001fe20008010899 */
[----:B--2---:R0:W-:Y:S01]  /*8860*/  @!P3 STS [R160+0x38420], R196 ;  /* 0x038420c4a000b388 */ /* 0x0041e20000000800 */
        /* <DEDUP_REMOVED lines=147> */
[----:B------:R-:W-:Y:S01]  /*91a0*/  FMUL.FTZ R149, R149, R209 ;  /* 0x000000d195957220 */ /* 0x000fe20000410000 */
[-C--:B------:R-:W-:Y:S01]  /*91b0*/  FMUL.FTZ R150, R150, R196.reuse ;  /* 0x000000c496967220 */ /* 0x080fe20000410000 */
[----:B------:R-:W2:Y:S01]  /*91c0*/  MUFU.EX2 R10, R10 ;  /* 0x0000000a000a7308 */ /* 0x000ea20000000800 */
[----:B------:R-:W-:Y:S01]  /*91d0*/  FMUL.FTZ R151, R151, R196 ;  /* 0x000000c497977220 */ /* 0x000fe20000410000 */
[----:B0-----:R-:W-:Y:S01]  /*91e0*/  F2FP.F16.F32.PACK_AB R164, R177, R176 ;  /* 0x000000b0b1a4723e */ /* 0x001fe200000000ff */
[----:B------:R0:W-:Y:S01]  /*91f0*/  STSM.16.M88.4 [R185+0x36400], R152 ;  /* 0x03640098b9007844 */ /* 0x0001e20000000200 */
[----:B------:R-:W-:Y:S01]  /*9200*/  FFMA.FTZ R15, R196, R6, R15 ;  /* 0x00000006c40f7223 */ /* 0x000fe2000001000f */
[----:B------:R-:W-:Y:S01]  /*9210*/  FFMA.FTZ R12, R209, R5, R12 ;  /* 0x00000005d10c7223 */ /* 0x000fe2000001000c */
[----:B------:R-:W-:Y:S01]  /*9220*/  PLOP3.LUT P3, PT, PT, PT, UP0, 0x80, 0x0 ;  /* 0x000000000000781c */ /* 0x000fe20003f6f008 */
[----:B------:R0:W-:Y:S01]  /*9230*/  STSM.16.M88.4 [R189], R156 ;  /* 0x0000009cbd007844 */ /* 0x0001e20000000200 */
[----:B------:R-:W-:Y:S01]  /*9240*/  MUFU.EX2 R13, R13 ;  /* 0x0000000d000d7308 */ /* 0x000fe20000000800 */
[----:B-1----:R-:W-:Y:S01]  /*9250*/  F2FP.F16.F32.PACK_AB R166, R181, R180 ;  /* 0x000000b4b5a6723e */ /* 0x002fe200000000ff */
[----:B------:R-:W-:Y:S01]  /*9260*/  FADD.FTZ R198, R198, R15 ;  /* 0x0000000fc6c67221 */ /* 0x000fe20000010000 */
[----:B------:R0:W-:Y:S01]  /*9270*/  STSM.16.M88.4 [R186], R160 ;  /* 0x000000a0ba007844 */ /* 0x0001e20000000200 */
[----:B------:R-:W-:Y:S01]  /*9280*/  FADD.FTZ R21, R21, R12 ;  /* 0x0000000c15157221 */ /* 0x000fe20000010000 */
[----:B------:R-:W-:-:S02]  /*9290*/  @!P2 VIADD R9, R9, 0x38860 ;  /* 0x000388600909a836 */ /* 0x000fc40000000000 */
[----:B------:R-:W-:Y:S01]  /*92a0*/  FADD.FTZ R199, R199, R198 ;  /* 0x000000c6c7c77221 */ /* 0x000fe20000010000 */
[----:B------:R-:W1:Y:S01]  /*92b0*/  MUFU.EX2 R178, R178 ;  /* 0x000000b200b27308 */ /* 0x000e620000000800 */
[----:B--2---:R-:W-:Y:S01]  /*92c0*/  F2FP.F16.F32.PACK_AB R165, R10, R11 ;  /* 0x0000000b0aa5723e */ /* 0x004fe200000000ff */
[----:B------:R-:W-:Y:S01]  /*92d0*/  FADD.FTZ R14, R14, R21 ;  /* 0x000000150e0e7221 */ /* 0x000fe20000010000 */
[----:B------:R-:W-:Y:S01]  /*92e0*/  FADD.FTZ R200, R200, R199 ;  /* 0x000000c7c8c87221 */ /* 0x000fe20000010000 */
[----:B------:R-:W-:Y:S02]  /*92f0*/  @!P2 PRMT R9, RZ, 0x654, R9 ;  /* 0x00000654ff09a816 */ /* 0x000fe40000000009 */
        /* <DEDUP_REMOVED lines=15> */
[----:B------:R-:W-:Y:S01]  /*93f0*/  R2UR UR10, R182 ;  /* 0x00000000b60a72ca */ /* 0x000fe200000e0000 */
[----:B------:R-:W-:Y:S01]  /*9400*/  UMOV UR11, 0x40000040 ;  /* 0x40000040000b7882 */ /* 0x000fe20000000000 */
[----:B------:R-:W-:Y:S02]  /*9410*/  VIADD R182, R208, 0x100 ;  /* 0x00000100d0b67836 */ /* 0x000fe40000000000 */
[----:B------:R-:W-:Y:S01]  /*9420*/  FADD.FTZ R205, R206, R205 ;  /* 0x000000cdcecd7221 */ /* 0x000fe20000010000 */
[----:B------:R-:W-:Y:S02]  /*9430*/  VIADD R208, R208, 0x180 ;  /* 0x00000180d0d07836 */ /* 0x000fe40000000000 */
        /* <DEDUP_REMOVED lines=13> */
[----:B------:R-:W-:Y:S01]  /*9510*/  FADD.FTZ R6, R178, R13 ;  /* 0x0000000db2067221 */ /* 0x000fe20000010000 */
[----:B------:R-:W-:-:S02]  /*9520*/  IMAD.MOV.U32 R13, RZ, RZ, R2 ;  /* 0x000000ffff0d7224 */ /* 0x000fc400078e0002 */
[----:B------:R-:W-:Y:S01]  /*9530*/  FADD.FTZ R5, R181, R180 ;  /* 0x000000b4b5057221 */ /* 0x000fe20000010000 */
[----:B------:R-:W-:Y:S02]  /*9540*/  WARPGROUP.DEPBAR.LE gsb0, 0x0 ;  /* 0x00008000000079c5 */ /* 0x000fe40000010000 */
[----:B------:R-:W-:-:S06]  /*9550*/  WARPGROUP.ARRIVE ;  /* 0x00000000000079c5 */ /* 0x000fcc0000000000 */
        /* <DEDUP_REMOVED lines=24> */
.L_x_7445:
[----:B------:R-:W-:-:S13]  /*96e0*/  ISETP.LE.AND P1, PT, RZ, UR30, PT ;  /* 0x0000001eff007c0c */ /* 0x000fda000bf23270 */
[----:B------:R-:W-:Y:S05]  /*96f0*/  @!P1 BRA `(.L_x_7455) ;  /* 0x0000002c00409947 */ /* 0x000fea0003800000 */
[----:B------:R-:W-:Y:S01]  /*9700*/  IMAD.MOV.U32 R199, RZ, RZ, R8 ;  /* 0x000000ffffc77224 */ /* 0x000fe200078e0008 */
[----:B------:R-:W-:Y:S01]  /*9710*/  ULDC UR28, c[0x0][0xa80] ;  /* 0x0002a000001c7ab9 */ /* 0x000fe20000000800 */
[----:B------:R-:W-:Y:S02]  /*9720*/  IMAD.MOV.U32 R10, RZ, RZ, R7 ;  /* 0x000000ffff0a7224 */ /* 0x000fe400078e0007 */
[----:B------:R-:W-:-:S07]  /*9730*/  IMAD.MOV.U32 R197, RZ, RZ, R2 ;  /* 0x000000ffffc57224 */ /* 0x000fce00078e0002 */
.L_x_7464:
[----:B------:R-:W-:-:S05]  /*9740*/  VIADD R2, R197, 0x1 ;  /* 0x00000001c5027836 */ /* 0x000fca0000000000 */
[----:B------:R-:W-:-:S04]  /*9750*/  ISETP.NE.AND P1, PT, R2, 0x2, PT ;  /* 0x000000020200780c */ /* 0x000fc80003f25270 */
[----:B------:R-:W-:Y:S02]  /*9760*/  SEL R7, RZ, 0x1, P1 ;  /* 0x00000001ff077807 */ /* 0x000fe40000800000 */
[----:B------:R-:W-:Y:S02]  /*9770*/  SEL R2, R2, RZ, P1 ;  /* 0x000000ff02027207 */ /* 0x000fe40000800000 */
[----:B------:R-:W-:Y:S01]  /*9780*/  LOP3.LUT R16, R16, R7, RZ, 0x3c, !PT ;  /* 0x0000000710107212 */ /* 0x000fe200078e3cff */
[----:B--2---:R-:W-:Y:S06]  /*9790*/  @!P0 BRA `(.L_x_7456) ;  /* 0x0000000000048947 */ /* 0x004fec0003800000 */
[----:B------:R-:W-:Y:S01]  /*97a0*/  BPT.TRAP 0x1 ;  /* 0x000000040000795c */ /* 0x000fe20000300000 */
.L_x_7456:
[----:B0-----:R-:W-:Y:S01]  /*97b0*/  IMAD R9, R2, 0x8, R17 ;  /* 0x0000000802097824 */ /* 0x001fe200078e0211 */
[----:B------:R-:W-:-:S04]  /*97c0*/  SHF.L.U32 R8, R16, 0x1f, RZ ;  /* 0x0000001f10087819 */ /* 0x000fc800000006ff */
[----:B------:R0:W1:Y:S01]  /*97d0*/  SYNCS.PHASECHK.TRANS64.TRYWAIT P1, [R9+URZ+0x38830], R8 ;  /* 0x03883008090075a7 */ /* 0x000062000802017f */
[----:B------:R-:W-:Y:S05]  /*97e0*/  @!P0 BRA `(.L_x_7457) ;  /* 0x0000000000048947 */ /* 0x000fea0003800000 */
[----:B------:R-:W-:Y:S01]  /*97f0*/  BPT.TRAP 0x1 ;  /* 0x000000040000795c */ /* 0x000fe20000300000 */
.L_x_7457:
[----:B------:R-:W-:Y:S01]  /*9800*/  IMAD R7, R2, 0x200, R0 ;  /* 0x0000020002077824 */ /* 0x000fe200078e0200 */
[----:B-1----:R-:W-:Y:S06]  /*9810*/  @P1 BRA `(.L_x_7458) ;  /* 0x0000000000081947 */ /* 0x002fec0003800000 */
[----:B------:R-:W1:Y:S02]  /*9820*/  SYNCS.PHASECHK.TRANS64.TRYWAIT P1, [R9+URZ+0x38830], R8 ;  /* 0x03883008090075a7 */ /* 0x000e64000802017f */
[----:B-1----:R-:W-:Y:S05]  /*9830*/  @!P1 BRA `(.L_x_7459) ;  /* 0x000000c8001c9947 */ /* 0x002fea0003800000 */
.L_x_7458:
[----:B------:R-:W-:Y:S01]  /*9840*/  R2UR UR6, R7 ;  /* 0x00000000070672ca */ /* 0x000fe200000e0000 */
[----:B------:R-:W-:Y:S01]  /*9850*/  WARPGROUP.ARRIVE ;  /* 0x00000000000079c5 */ /* 0x000fe20000000000 */
[----:B------:R-:W-:Y:S01]  /*9860*/  UMOV UR7, 0x40000040 ;  /* 0x4000004000077882 */ /* 0x000fe20000000000 */
[----:B------:R-:W-:Y:S01]  /*9870*/  UMOV UR11, 0x40000040 ;  /* 0x40000040000b7882 */ /* 0x000fe20000000000 */
[----:B------:R-:W-:Y:S01]  /*9880*/  UMOV UR15, 0x40000040 ;  /* 0x40000040000f7882 */ /* 0x000fe20000000000 */
[----:B------:R-:W-:-:S08]  /*9890*/  UMOV UR19, 0x40000040 ;  /* 0x4000004000137882 */ /* 0x000fd00000000000 */
        /* <DEDUP_REMOVED lines=16> */
.L_x_7460:
[----:B------:R2:W3:Y:S01]  /*99a0*/  SYNCS.PHASECHK.TRANS64.TRYWAIT P1, [R9+URZ+0x38850], R8 ;  /* 0x03885008090075a7 */ /* 0x0004e2000802017f */
[----:B------:R-:W-:Y:S05]  /*99b0*/  @!P0 BRA `(.L_x_7461) ;  /* 0x0000000000048947 */ /* 0x000fea0003800000 */
[----:B------:R-:W-:Y:S01]  /*99c0*/  BPT.TRAP 0x1 ;  /* 0x000000040000795c */ /* 0x000fe20000300000 */
.L_x_7461:
[----:B---3--:R-:W-:Y:S05]  /*99d0*/  @P1 BRA `(.L_x_7462) ;  /* 0x0000000000081947 */ /* 0x008fea0003800000 */
[----:B------:R-:W3:Y:S02]  /*99e0*/  SYNCS.PHASECHK.TRANS64.TRYWAIT P1, [R9+URZ+0x38850], R8 ;  /* 0x03885008090075a7 */ /* 0x000ee4000802017f */
[----:B---3--:R-:W-:Y:S05]  /*99f0*/  @!P1 BRA `(.L_x_7463) ;  /* 0x000000c400c09947 */ /* 0x008fea0003800000 */
.L_x_7462:
[----:B------:R-:W-:Y:S01]  /*9a00*/  IMAD R7, R2, 0x1000, R3 ;  /* 0x0000100002077824 */ /* 0x000fe200078e0203 */
[----:B------:R-:W-:Y:S01]  /*9a10*/  WARPGROUP.ARRIVE ;  /* 0x00000000000079c5 */ /* 0x000fe20000000000 */
[----:B------:R-:W-:Y:S01]  /*9a20*/  UMOV UR23, 0x40000040 ;  /* 0x4000004000177882 */ /* 0x000fe20000000000 */
[C---:B------:R-:W-:Y:S01]  /*9a30*/  VIADD R11, R4.reuse, 0x2 ;  /* 0x00000002040b7836 */ /* 0x040fe20000000000 */
[----:B------:R-:W-:Y:S01]  /*9a40*/  UMOV UR25, 0x40000040 ;  /* 0x4000004000197882 */ /* 0x000fe20000000000 */
[C---:B------:R-:W-:Y:S01]  /*9a50*/  R2UR UR22, R7.reuse ;  /* 0x00000000071672ca */ /* 0x040fe200000e0000 */
[----:B0123--:R-:W-:Y:S01]  /*9a60*/  VIADD R8, R7, 0x2 ;  /* 0x0000000207087836 */ /* 0x00ffe20000000000 */
[----:B------:R-:W-:Y:S01]  /*9a70*/  UMOV UR27, 0x40000040 ;  /* 0x40000040001b7882 */ /* 0x000fe20000000000 */
[----:B------:R-:W-:Y:S01]  /*9a80*/  R2UR UR24, R11 ;  /* 0x000000000b1872ca */ /* 0x000fe200000e0000 */
[----:B------:R-:W-:Y:S01]  /*9a90*/  VIADD R11, R4, 0x4 ;  /* 0x00000004040b7836 */ /* 0x000fe20000000000 */
[----:B------:R-:W0:Y:S01]  /*9aa0*/  S2R R12, SR_TID.X ;  /* 0x00000000000c7919 */ /* 0x000e220000002100 */
[----:B------:R-:W-:Y:S01]  /*9ab0*/  R2UR UR26, R8 ;  /* 0x00000000081a72ca */ /* 0x000fe200000e0000 */
[C---:B------:R-:W-:Y:S01]  /*9ac0*/  VIADD R8, R7.reuse, 0x4 ;  /* 0x0000000407087836 */ /* 0x040fe20000000000 */
[----:B------:R-:W-:Y:S01]  /*9ad0*/  UMOV UR6, UR28 ;  /* 0x0000001c00067c82 */ /* 0x000fe20008000000 */
[----:B------:R-:W-:Y:S01]  /*9ae0*/  VIADD R15, R4, 0x800 ;  /* 0x00000800040f7836 */ /* 0x000fe20000000000 */
[----:B------:R-:W-:Y:S01]  /*9af0*/  UMOV UR11, 0x40000040 ;  /* 0x40000040000b7882 */ /* 0x000fe20000000000 */
[----:B------:R-:W-:-:S02]  /*9b00*/  VIADD R13, R7, 0x800 ;  /* 0x00000800070d7836 */ /* 0x000fc40000000000 */
[----:B------:R-:W-:Y:S01]  /*9b10*/  HGMMA.64x64x16.F32 R152, gdesc[UR20], R152, gsb0 ;  /* 0x00e00000149879f0 */ /* 0x000fe20008000898 */
[----:B------:R-:W-:-:S05]  /*9b20*/  IMAD R204, R2, 0x1000, R19 ;  /* 0x0000100002cc7824 */ /* 0x000fca00078e0213 */
[----:B------:R-:W-:Y:S02]  /*9b30*/  R2UR UR10, R204 ;  /* 0x00000000cc0a72ca */ /* 0x000fe400000e0000 */
[----:B0-----:R-:W-:Y:S01]  /*9b40*/  SHF.R.U32.HI R12, RZ, 0x7, R12 ;  /* 0x00000007ff0c7819 */ /* 0x001fe2000001160c */
        /* <DEDUP_REMOVED lines=337> */
[----:B------:R-:W-:Y:S01]  /*b060*/  FMUL.FTZ R196, R7, UR6 ;  /* 0x0000000607c47c20 */ /* 0x000fe20008410000 */
[----:B------:R-:W-:Y:S01]  /*b070*/  FMNMX.FTZ R13, R171, R8, !PT ;  /* 0x00000008ab0d7209 */ /* 0x000fe20007810000 */
[----:B------:R-:W-:Y:S02]  /*b080*/  FADD.FTZ R10, -R7, R10 ;  /* 0x0000000a070a7221 */ /* 0x000fe40000010100 */
[--C-:B------:R-:W-:Y:S01]  /*b090*/  FFMA.FTZ R12, R153, UR6, -R196.reuse ;  /* 0x00000006990c7c23 */ /* 0x100fe200080108c4 */
[----:B------:R-:W-:Y:S01]  /*b0a0*/  FMNMX.FTZ R8, R174, R13, !PT ;  /* 0x0000000dae087209 */ /* 0x000fe20007810000 */
[--C-:B------:R-:W-:Y:S01]  /*b0b0*/  FFMA.FTZ R11, R152, UR6, -R196.reuse ;  /* 0x00000006980b7c23 */ /* 0x100fe200080108c4 */
[----:B------:R-:W-:Y:S01]  /*b0c0*/  FMUL.FTZ R10, R10, UR6 ;  /* 0x000000060a0a7c20 */ /* 0x000fe20008410000 */
        /* <DEDUP_REMOVED lines=19> */
[----:B------:R-:W-:Y:S03]  /*b200*/  MUFU.EX2 R11, R11 ;  /* 0x0000000b000b7308 */ /* 0x000fe60000000800 */
[----:B------:R-:W1:Y:S01]  /*b210*/  SHFL.BFLY PT, R153, R8, 0x2, 0x1f ;  /* 0x0c401f0008997f89 */ /* 0x000e6200000e0000 */
[-C--:B0-----:R-:W-:Y:S01]  /*b220*/  FMUL.FTZ R24, R24, R10.reuse ;  /* 0x0000000a18187220 */ /* 0x081fe20000410000 */
        /* <DEDUP_REMOVED lines=22> */
[----:B-1----:R-:W-:Y:S01]  /*b390*/  FMNMX.FTZ R153, R8, R153, !PT ;  /* 0x0000009908997209 */ /* 0x002fe20007810000 */
        /* <DEDUP_REMOVED lines=28> */
[----:B0-----:R-:W-:Y:S01]  /*b560*/  FMNMX.FTZ R8, R153, R8, !PT ;  /* 0x0000000899087209 */ /* 0x001fe20007810000 */
[----:B------:R-:W-:Y:S01]  /*b570*/  FFMA.FTZ R153, R181, UR6, -R196 ;  /* 0x00000006b5997c23 */ /* 0x000fe200080108c4 */
[----:B------:R-:W-:Y:S01]  /*b580*/  MUFU.EX2 R188, R188 ;  /* 0x000000bc00bc7308 */ /* 0x000fe20000000800 */
[----:B-1----:R-:W-:Y:S01]  /*b590*/  F2FP.F16.F32.PACK_AB R156, R20, R15 ;  /* 0x0000000f149c723e */ /* 0x002fe200000000ff */
[-C--:B------:R-:W-:Y:S01]  /*b5a0*/  FMUL.FTZ R112, R112, R10.reuse ;  /* 0x0000000a70707220 */ /* 0x080fe20000410000 */
[----:B------:R-:W-:Y:S01]  /*b5b0*/  FADD.FTZ R152, -R8, R199 ;  /* 0x000000c708987221 */ /* 0x000fe20000010100 */
[-C--:B------:R-:W-:Y:S01]  /*b5c0*/  FMUL.FTZ R113, R113, R10.reuse ;  /* 0x0000000a71717220 */ /* 0x080fe20000410000 */
[-C--:B------:R-:W-:Y:S01]  /*b5d0*/  FMUL.FTZ R116, R116, R10.reuse ;  /* 0x0000000a74747220 */ /* 0x080fe20000410000 */
[-C--:B------:R-:W-:Y:S01]  /*b5e0*/  FMUL.FTZ R117, R117, R10.reuse ;  /* 0x0000000a75757220 */ /* 0x080fe20000410000 */
[----:B------:R-:W-:Y:S01]  /*b5f0*/  FMUL.FTZ R181, R152, UR6 ;  /* 0x0000000698b57c20 */ /* 0x000fe20008410000 */
[----:B------:R0:W-:Y:S01]  /*b600*/  MUFU.EX2 R199, R153 ;  /* 0x0000009900c77308 */ /* 0x0001e20000000800 */
[----:B------:R-:W-:Y:S01]  /*b610*/  FMUL.FTZ R152, R8, UR6 ;  /* 0x0000000608987c20 */ /* 0x000fe20008410000 */
[-C--:B------:R-:W-:Y:S01]  /*b620*/  FMUL.FTZ R120, R120, R10.reuse ;  /* 0x0000000a78787220 */ /* 0x080fe20000410000 */
[-C--:B------:R-:W-:Y:S01]  /*b630*/  FMUL.FTZ R121, R121, R10.reuse ;  /* 0x0000000a79797220 */ /* 0x080fe20000410000 */
[----:B------:R-:W-:Y:S01]  /*b640*/  FMUL.FTZ R124, R124, R10 ;  /* 0x0000000a7c7c7220 */ /* 0x000fe20000410000 */
[--C-:B------:R-:W-:Y:S01]  /*b650*/  FFMA.FTZ R196, R154, UR6, -R152.reuse ;  /* 0x000000069ac47c23 */ /* 0x100fe20008010898 */
[--C-:B------:R-:W-:Y:S01]  /*b660*/  FFMA.FTZ R201, R155, UR6, -R152.reuse ;  /* 0x000000069bc97c23 */ /* 0x100fe20008010898 */
[----:B------:R-:W-:Y:S01]  /*b670*/  FFMA.FTZ R198, R158, UR6, -R152 ;  /* 0x000000069ec67c23 */ /* 0x000fe20008010898 */
[----:B------:R-:W1:Y:S01]  /*b680*/  MUFU.EX2 R181, R181 ;  /* 0x000000b500b57308 */ /* 0x000e620000000800 */
[----:B0-----:R-:W-:-:S02]  /*b690*/  IMAD.MOV R153, RZ, RZ, -R184 ;  /* 0x000000ffff997224 */ /* 0x001fc400078e0ab8 */
[--C-:B------:R-:W-:Y:S01]  /*b6a0*/  FFMA.FTZ R203, R159, UR6, -R152.reuse ;  /* 0x000000069fcb7c23 */ /* 0x100fe20008010898 */
[--C-:B------:R-:W-:Y:S01]  /*b6b0*/  FFMA.FTZ R200, R162, UR6, -R152.reuse ;  /* 0x00000006a2c87c23 */ /* 0x100fe20008010898 */
[--C-:B------:R-:W-:Y:S01]  /*b6c0*/  FFMA.FTZ R205, R163, UR6, -R152.reuse ;  /* 0x00000006a3cd7c23 */ /* 0x100fe20008010898 */
[--C-:B------:R-:W-:Y:S01]  /*b6d0*/  FFMA.FTZ R202, R166, UR6, -R152.reuse ;  /* 0x00000006a6ca7c23 */ /* 0x100fe20008010898 */
        /* <DEDUP_REMOVED lines=10> */
[----:B------:R0:W-:Y:S01]  /*b780*/  @!P2 SYNCS.ARRIVE.TRANS64.RED.A1T0 RZ, [R153+URZ], RZ ;  /* 0x000000ff99ffa9a7 */ /* 0x0001e2000810043f */
[--C-:B------:R-:W-:Y:S01]  /*b790*/  FFMA.FTZ R182, R182, UR6, -R152.reuse ;  /* 0x00000006b6b67c23 */ /* 0x100fe20008010898 */
[----:B------:R-:W-:Y:S01]  /*b7a0*/  FFMA.FTZ R183, R183, UR6, -R152 ;  /* 0x00000006b7b77c23 */ /* 0x000fe20008010898 */
[----:B------:R-:W-:Y:S01]  /*b7b0*/  @!P1 IMAD R154, R197, 0x40, R22 ;  /* 0x00000040c59a9824 */ /* 0x000fe200078e0216 */
[----:B------:R-:W-:Y:S01]  /*b7c0*/  MUFU.EX2 R196, R196 ;  /* 0x000000c400c47308 */ /* 0x000fe20000000800 */
[----:B------:R-:W-:Y:S01]  /*b7d0*/  F2FP.F16.F32.PACK_AB R152, R12, R11 ;  /* 0x0000000b0c98723e */ /* 0x000fe200000000ff */
[----:B-1----:R-:W-:Y:S01]  /*b7e0*/  FMUL.FTZ R26, R26, R181 ;  /* 0x000000b51a1a7220 */ /* 0x002fe20000410000 */
[----:B------:R-:W-:Y:S01]  /*b7f0*/  @!P1 IMAD R154, R154, 0x4, R17 ;  /* 0x000000049a9a9824 */ /* 0x000fe200078e0211 */
[----:B------:R-:W-:Y:S01]  /*b800*/  F2FP.F16.F32.PACK_AB R158, R188, R21 ;  /* 0x00000015bc9e723e */ /* 0x000fe200000000ff */
[-C--:B------:R-:W-:Y:S01]  /*b810*/  FMUL.FTZ R27, R27, R181.reuse ;  /* 0x000000b51b1b7220 */ /* 0x080fe20000410000 */
[-C--:B------:R-:W-:Y:S01]  /*b820*/  FMUL.FTZ R30, R30, R181.reuse ;  /* 0x000000b51e1e7220 */ /* 0x080fe20000410000 */
[-C--:B------:R-:W-:Y:S01]  /*b830*/  FMUL.FTZ R31, R31, R181.reuse ;  /* 0x000000b51f1f7220 */ /* 0x080fe20000410000 */
[----:B------:R-:W-:Y:S01]  /*b840*/  @!P1 STS [R154+0x38400], R10 ;  /* 0x0384000a9a009388 */ /* 0x000fe20000000800 */
[----:B------:R-:W0:Y:S01]  /*b850*/  MUFU.EX2 R201, R201 ;  /* 0x000000c900c97308 */ /* 0x000e220000000800 */
[-C--:B------:R-:W-:Y:S01]  /*b860*/  FMUL.FTZ R34, R34, R181.reuse ;  /* 0x000000b522227220 */ /* 0x080fe20000410000 */
[-C--:B------:R-:W-:Y:S01]  /*b870*/  FMUL.FTZ R35, R35, R181.reuse ;  /* 0x000000b523237220 */ /* 0x080fe20000410000 */
[----:B------:R1:W-:Y:S01]  /*b880*/  @!P1 STS [R154+0x38420], R181 ;  /* 0x038420b59a009388 */ /* 0x0003e20000000800 */
        /* <DEDUP_REMOVED lines=9> */
[----:B-1----:R-:W-:Y:S01]  /*b920*/  F2FP.F16.F32.PACK_AB R154, R14, R13 ;  /* 0x0000000d0e9a723e */ /* 0x002fe200000000ff */
        /* <DEDUP_REMOVED lines=78> */
[----:B------:R-:W-:Y:S01]  /*be10*/  FMUL.FTZ R151, R151, R181 ;  /* 0x000000b597977220 */ /* 0x000fe20000410000 */
[----:B------:R2:W-:Y:S01]  /*be20*/  STSM.16.M88.4 [R185+0x36400], R152 ;  /* 0x03640098b9007844 */ /* 0x0005e20000000200 */
[----:B------:R-:W-:-:S02]  /*be30*/  VIADD R197, R204, 0x80 ;  /* 0x00000080ccc57836 */ /* 0x000fc40000000000 */
[----:B------:R-:W-:Y:S01]  /*be40*/  FFMA.FTZ R5, R10, R5, R11 ;  /* 0x000000050a057223 */ /* 0x000fe2000001000b */
[----:B------:R-:W0:Y:S01]  /*be50*/  MUFU.EX2 R171, R171 ;  /* 0x000000ab00ab7308 */ /* 0x000e220000000800 */
[----:B-1----:R-:W-:Y:S01]  /*be60*/  F2FP.F16.F32.PACK_AB R162, R173, R172 ;  /* 0x000000acada2723e */ /* 0x002fe200000000ff */
[----:B------:R2:W-:Y:S01]  /*be70*/  STSM.16.M88.4 [R189], R156 ;  /* 0x0000009cbd007844 */ /* 0x0005e20000000200 */
[----:B------:R-:W-:Y:S01]  /*be80*/  FFMA.FTZ R6, R181, R6, R196 ;  /* 0x00000006b5067223 */ /* 0x000fe200000100c4 */
[----:B------:R-:W-:Y:S01]  /*be90*/  FADD.FTZ R12, R12, R5 ;  /* 0x000000050c0c7221 */ /* 0x000fe20000010000 */
[----:B------:R-:W-:Y:S01]  /*bea0*/  ISETP.LT.AND P1, PT, RZ, UR30, PT ;  /* 0x0000001eff007c0c */ /* 0x000fe2000bf21270 */
[----:B------:R-:W-:Y:S02]  /*beb0*/  @!P2 VIADD R9, R9, 0x38860 ;  /* 0x000388600909a836 */ /* 0x000fe40000000000 */
[----:B------:R-:W-:Y:S01]  /*bec0*/  FADD.FTZ R201, R201, R6 ;  /* 0x00000006c9c97221 */ /* 0x000fe20000010000 */
[----:B------:R-:W-:Y:S01]  /*bed0*/  MUFU.EX2 R174, R174 ;  /* 0x000000ae00ae7308 */ /* 0x000fe20000000800 */
[----:B------:R-:W-:Y:S01]  /*bee0*/  FADD.FTZ R13, R13, R12 ;  /* 0x0000000c0d0d7221 */ /* 0x000fe20000010000 */
[----:B------:R-:W-:Y:S01]  /*bef0*/  UIADD3 UR30, UR30, -0x1, URZ ;  /* 0xffffffff1e1e7890 */ /* 0x000fe2000fffe03f */
[----:B------:R-:W-:Y:S01]  /*bf00*/  FADD.FTZ R198, R198, R201 ;  /* 0x000000c9c6c67221 */ /* 0x000fe20000010000 */
[----:B------:R-:W-:Y:S01]  /*bf10*/  @!P2 PRMT R9, RZ, 0x654, R9 ;  /* 0x00000654ff09a816 */ /* 0x000fe20000000009 */
[----:B------:R-:W-:Y:S01]  /*bf20*/  FADD.FTZ R14, R14, R13 ;  /* 0x0000000d0e0e7221 */ /* 0x000fe20000010000 */
[----:B------:R-:W-:-:S02]  /*bf30*/  IMAD.MOV.U32 R10, RZ, RZ, R7 ;  /* 0x000000ffff0a7224 */ /* 0x000fc400078e0007 */
        /* <DEDUP_REMOVED lines=16> */
[----:B------:R2:W-:Y:S01]  /*c040*/  STSM.16.M88.4 [R186], R160 ;  /* 0x000000a0ba007844 */ /* 0x0005e20000000200 */
[----:B------:R-:W-:Y:S01]  /*c050*/  FADD.FTZ R169, R169, R168 ;  /* 0x000000a8a9a97221 */ /* 0x000fe20000010000 */
[----:B------:R-:W1:Y:S01]  /*c060*/  MUFU.EX2 R180, R180 ;  /* 0x000000b400b47308 */ /* 0x000e620000000800 */
[----:B------:R-:W-:Y:S02]  /*c070*/  FADD.FTZ R171, R171, R170 ;  /* 0x000000aaabab7221 */ /* 0x000fe40000010000 */
[----:B------:R-:W-:Y:S02]  /*c080*/  FADD.FTZ R172, R172, R169 ;  /* 0x000000a9acac7221 */ /* 0x000fe40000010000 */
[----:B------:R-:W-:Y:S02]  /*c090*/  FADD.FTZ R174, R174, R171 ;  /* 0x000000abaeae7221 */ /* 0x000fe40000010000 */
[----:B------:R-:W-:Y:S01]  /*c0a0*/  FADD.FTZ R173, R173, R172 ;  /* 0x000000acadad7221 */ /* 0x000fe20000010000 */
[----:B------:R-:W-:Y:S01]  /*c0b0*/  MUFU.EX2 R178, R178 ;  /* 0x000000b200b27308 */ /* 0x000fe20000000800 */
[----:B0-----:R-:W-:Y:S01]  /*c0c0*/  F2FP.F16.F32.PACK_AB R164, R177, R176 ;  /* 0x000000b0b1a4723e */ /* 0x001fe200000000ff */
[----:B------:R-:W-:Y:S01]  /*c0d0*/  FADD.FTZ R175, R175, R174 ;  /* 0x000000aeafaf7221 */ /* 0x000fe20000010000 */
[----:B------:R-:W-:-:S04]  /*c0e0*/  FADD.FTZ R176, R176, R173 ;  /* 0x000000adb0b07221 */ /* 0x000fc80000010000 */
[----:B------:R-:W-:Y:S01]  /*c0f0*/  FADD.FTZ R177, R177, R176 ;  /* 0x000000b0b1b17221 */ /* 0x000fe20000010000 */
[----:B------:R-:W0:Y:S01]  /*c100*/  MUFU.EX2 R179, R179 ;  /* 0x000000b300b37308 */ /* 0x000e220000000800 */
[----:B-1----:R-:W-:Y:S02]  /*c110*/  F2FP.F16.F32.PACK_AB R166, R199, R180 ;  /* 0x000000b4c7a6723e */ /* 0x002fe400000000ff */
[----:B------:R-:W-:-:S04]  /*c120*/  FADD.FTZ R180, R180, R177 ;  /* 0x000000b1b4b47221 */ /* 0x000fc80000010000 */
[----:B------:R-:W-:Y:S01]  /*c130*/  FADD.FTZ R5, R199, R180 ;  /* 0x000000b4c7057221 */ /* 0x000fe20000010000 */
[----:B------:R-:W1:Y:S01]  /*c140*/  MUFU.EX2 R182, R182 ;  /* 0x000000b600b67308 */ /* 0x000e620000000800 */
[----:B------:R-:W-:-:S07]  /*c150*/  IMAD.MOV.U32 R199, RZ, RZ, R8 ;  /* 0x000000ffffc77224 */ /* 0x000fce00078e0008 */
[----:B------:R-:W3:Y:S01]  /*c160*/  MUFU.EX2 R183, R183 ;  /* 0x000000b700b77308 */ /* 0x000ee20000000800 */
[----:B0-----:R-:W-:Y:S01]  /*c170*/  F2FP.F16.F32.PACK_AB R165, R179, R178 ;  /* 0x000000b2b3a5723e */ /* 0x001fe200000000ff */
[----:B------:R-:W-:-:S04]  /*c180*/  FADD.FTZ R178, R178, R175 ;  /* 0x000000afb2b27221 */ /* 0x000fc80000010000 */
[----:B------:R-:W-:-:S04]  /*c190*/  FADD.FTZ R179, R179, R178 ;  /* 0x000000b2b3b37221 */ /* 0x000fc80000010000 */
[----:B-1----:R-:W-:Y:S01]  /*c1a0*/  FADD.FTZ R6, R182, R179 ;  /* 0x000000b3b6067221 */ /* 0x002fe20000010000 */
[----:B---3--:R-:W-:-:S03]  /*c1b0*/  F2FP.F16.F32.PACK_AB R167, R183, R182 ;  /* 0x000000b6b7a7723e */ /* 0x008fc600000000ff */
[----:B------:R-:W-:Y:S02]  /*c1c0*/  FADD.FTZ R6, R183, R6 ;  /* 0x00000006b7067221 */ /* 0x000fe40000010000 */
[----:B------:R2:W-:Y:S01]  /*c1d0*/  STSM.16.M88.4 [R187], R164 ;  /* 0x000000a4bb007844 */ /* 0x0005e20000000200 */
[----:B------:R-:W-:-:S06]  /*c1e0*/  WARPGROUP.ARRIVE ;  /* 0x00000000000079c5 */ /* 0x000fcc0000000000 */
[----:B------:R-:W-:Y:S01]  /*c1f0*/  HGMMA.64x256x16.F32 R24, R152, gdesc[UR8].tnspB, R24, gsb0 ;  /* 0x43e0000898187df0 */ /* 0x000fe20008000818 */
        /* <DEDUP_REMOVED lines=10> */
[----:B------:R-:W-:Y:S01]  /*c2a0*/  IMAD.MOV.U32 R197, RZ, RZ, R2 ;  /* 0x000000ffffc57224 */ /* 0x000fe200078e0002 */
[----:B------:R-:W-:Y:S02]  /*c2b0*/  WARPGROUP.DEPBAR.LE gsb0, 0x0 ;  /* 0x00008000000079c5 */ /* 0x000fe40000010000 */
[----:B------:R-:W-:-:S15]  /*c2c0*/  WARPGROUP.ARRIVE ;  /* 0x00000000000079c5 */ /* 0x000fde0000000000 */
[----:B------:R-:W-:-:S07]  /*c2d0*/  NOP ;  /* 0x0000000000007918 */ /* 0x000fce0000000000 */
        /* <DEDUP_REMOVED lines=18> */
.L_x_7455:
[----:B------:R-:W1:Y:S01]  /*c400*/  SHFL.BFLY PT, R0, R5, 0x2, 0x1f ;  /* 0x0c401f0005007f89 */ /* 0x000e6200000e0000 */
[----:B------:R-:W-:Y:S01]  /*c410*/  IMAD.U32 R12, RZ, RZ, UR6 ;  /* 0x00000006ff0c7e24 */ /* 0x000fe2000f8e00ff */
[----:B------:R-:W-:Y:S02]  /*c420*/  UIADD3 UR36, UR36, 0x1, URZ ;  /* 0x0000000124247890 */ /* 0x000fe4000fffe03f */
[----:B0-2---:R-:W0:Y:S01]  /*c430*/  SHFL.BFLY PT, R9, R6, 0x2, 0x1f ;  /* 0x0c401f0006097f89 */ /* 0x005e2200000e0000 */
[----:B------:R-:W-:Y:S08]  /*c440*/  BAR.ARV 0x8, 0x100 ;  /* 0x0204000000007b1d */ /* 0x000ff00000002000 */
[----:B------:R-:W-:Y:S01]  /*c450*/  BAR.SYNC.DEFER_BLOCKING 0xf, 0x100 ;  /* 0x03c4000000007b1d */ /* 0x000fe20000010000 */
[----:B-1----:R-:W-:Y:S01]  /*c460*/  FADD.FTZ R0, R0, R5 ;  /* 0x0000000500007221 */ /* 0x002fe20000010000 */
[----:B------:R-:W-:-:S02]  /*c470*/  VIADD R5, R2, 0x1 ;  /* 0x0000000102057836 */ /* 0x000fc40000000000 */
[----:B0-----:R-:W-:Y:S02]  /*c480*/  FADD.FTZ R11, R9, R6 ;  /* 0x00000006090b7221 */ /* 0x001fe40000010000 */
[----:B------:R-:W0:Y:S01]  /*c490*/  SHFL.BFLY PT, R3, R0, 0x1, 0x1f ;  /* 0x0c201f0000037f89 */ /* 0x000e2200000e0000 */
[----:B------:R-:W-:-:S03]  /*c4a0*/  ISETP.NE.AND P1, PT, R5, 0x2, PT ;  /* 0x000000020500780c */ /* 0x000fc60003f25270 */
[----:B------:R-:W1:Y:S01]  /*c4b0*/  SHFL.BFLY PT, R4, R11, 0x1, 0x1f ;  /* 0x0c201f000b047f89 */ /* 0x000e6200000e0000 */
[----:B0-----:R-:W-:Y:S01]  /*c4c0*/  FADD.FTZ R10, R0, R3 ;  /* 0x00000003000a7221 */ /* 0x001fe20000010000 */
[----:B------:R-:W-:Y:S02]  /*c4d0*/  IMAD.MOV R3, RZ, RZ, -R184 ;  /* 0x000000ffff037224 */ /* 0x000fe400078e0ab8 */
[----:B------:R-:W-:Y:S02]  /*c4e0*/  IMAD.MOV.U32 R0, RZ, RZ, -0x800000 ;  /* 0xff800000ff007424 */ /* 0x000fe400078e00ff */
[----:B-1----:R-:W-:Y:S01]  /*c4f0*/  FADD.FTZ R9, R11, R4 ;  /* 0x000000040b097221 */ /* 0x002fe20000010000 */
[----:B------:R-:W-:Y:S01]  /*c500*/  FSETP.NE.FTZ.AND P2, PT, R10, RZ, PT ;  /* 0x000000ff0a00720b */ /* 0x000fe20003f55000 */
[----:B------:R-:W-:Y:S01]  /*c510*/  IMAD.MOV.U32 R4, RZ, RZ, RZ ;  /* 0x000000ffff047224 */ /* 0x000fe200078e00ff */
[----:B------:R-:W-:Y:S01]  /*c520*/  ISETP.NE.AND P0, PT, R18, R3, PT ;  /* 0x000000031200720c */ /* 0x000fe20003f05270 */
[----:B------:R-:W-:Y:S01]  /*c530*/  IMAD.MOV.U32 R3, RZ, RZ, RZ ;  /* 0x000000ffff037224 */ /* 0x000fe200078e00ff */
[----:B------:R-:W-:-:S02]  /*c540*/  FSETP.NE.FTZ.AND P3, PT, R9, RZ, PT ;  /* 0x000000ff0900720b */ /* 0x000fc40003f75000 */
[----:B------:R-:W-:-:S04]  /*c550*/  SEL R11, RZ, 0x1, P1 ;  /* 0x00000001ff0b7807 */ /* 0x000fc80000800000 */
[----:B------:R-:W-:-:S03]  /*c560*/  LOP3.LUT R16, R16, R11, RZ, 0x3c, !PT ;  /* 0x0000000b10107212 */ /* 0x000fc600078e3cff */
[----:B------:R-:W0:Y:S02]  /*c570*/  @P2 MUFU.RCP R3, R10 ;  /* 0x0000000a00032308 */ /* 0x000e240000001000 */
[----:B------:R-:W-:Y:S02]  /*c580*/  @!P0 IMAD R2, R2, 0x40, R22 ;  /* 0x0000004002028824 */ /* 0x000fe400078e0216 */
[----:B------:R-:W-:Y:S02]  /*c590*/  @P3 FMUL.FTZ R12, R12, 0.69314718246459960938 ;  /* 0x3f3172180c0c3820 */ /* 0x000fe40000410000 */
        /* <DEDUP_REMOVED lines=10> */
[----:B------:R2:W0:Y:S01]  /*c640*/  @P3 MUFU.LG2 R11, R9 ;  /* 0x00000009000b3308 */ /* 0x0004220000000c00 */
        /* <DEDUP_REMOVED lines=9> */
[----:B------:R-:W-:Y:S01]  /*c6e0*/  FMUL.FTZ R201, R49, R3 ;  /* 0x0000000331c97220 */ /* 0x000fe20000410000 */
[----:B-1----:R-:W-:-:S02]  /*c6f0*/  IMAD.U32 R2, RZ, RZ, UR6 ;  /* 0x00000006ff027e24 */ /* 0x002fc4000f8e00ff */
[-C--:B------:R-:W-:Y:S01]  /*c700*/  FMUL.FTZ R202, R52, R3.reuse ;  /* 0x0000000334ca7220 */ /* 0x080fe20000410000 */
[-C--:B------:R-:W-:Y:S01]  /*c710*/  FMUL.FTZ R199, R53, R3.reuse ;  /* 0x0000000335c77220 */ /* 0x080fe20000410000 */
[-C--:B------:R-:W-:Y:S01]  /*c720*/  FMUL.FTZ R200, R56, R3.reuse ;  /* 0x0000000338c87220 */ /* 0x080fe20000410000 */
[----:B------:R-:W-:Y:S01]  /*c730*/  @P2 FMUL.FTZ R2, R2, 0.69314718246459960938 ;  /* 0x3f31721802022820 */ /* 0x000fe20000410000 */
        /* <DEDUP_REMOVED lines=118> */
.L_x_7431:
        /* <DEDUP_REMOVED lines=10> */
[----:B------:R-:W-:Y:S01]  /*cf40*/  IMAD R7, R215, 0x40, R23 ;  /* 0x00000040d7077824 */ /* 0x000fe200078e0217 */
[----:B------:R-:W-:Y:S01]  /*cf50*/  F2FP.F16.F32.PACK_AB R6, R6, R205 ;  /* 0x000000cd0606723e */ /* 0x000fe200000000ff */
[----:B------:R-:W-:Y:S01]  /*cf60*/  USHF.R.S32.HI UR12, URZ, 0x1f, UR42 ;  /* 0x0000001f3f0c7899 */ /* 0x000fe2000801142a */
[----:B------:R-:W-:Y:S01]  /*cf70*/  BAR.SYNC.DEFER_BLOCKING 0x1, 0x100 ;  /* 0x0044000000007b1d */ /* 0x000fe20000010000 */
[----:B------:R-:W-:Y:S01]  /*cf80*/  F2FP.F16.F32.PACK_AB R112, R113, R112 ;  /* 0x000000707170723e */ /* 0x000fe200000000ff */
[----:B------:R-:W-:Y:S01]  /*cf90*/  USHF.R.S32.HI UR13, URZ, 0x1f, UR39 ;  /* 0x0000001f3f0d7899 */ /* 0x000fe20008011427 */
[----:B------:R-:W-:Y:S02]  /*cfa0*/  F2FP.F16.F32.PACK_AB R113, R19, R114 ;  /* 0x000000721371723e */ /* 0x000fe400000000ff */
[----:B------:R-:W-:Y:S02]  /*cfb0*/  F2FP.F16.F32.PACK_AB R114, R117, R116 ;  /* 0x000000747572723e */ /* 0x000fe400000000ff */
[----:B------:R-:W-:Y:S01]  /*cfc0*/  F2FP.F16.F32.PACK_AB R115, R108, R115 ;  /* 0x000000736c73723e */ /* 0x000fe200000000ff */
[----:B------:R-:W1:Y:S01]  /*cfd0*/  SHFL.IDX PT, R41, R216, RZ, 0x1f ;  /* 0x00001fffd8297589 */ /* 0x000e6200000e0000 */
        /* <DEDUP_REMOVED lines=10> */
[----:B------:R-:W-:Y:S02]  /*d080*/  MOV R92, R17 ;  /* 0x00000011005c7202 */ /* 0x000fe40000000f00 */
[----:B0-----:R-:W-:Y:S02]  /*d090*/  MOV R93, R4 ;  /* 0x00000004005d7202 */ /* 0x001fe40000000f00 */
[----:B------:R-:W-:-:S02]  /*d0a0*/  F2FP.F16.F32.PACK_AB R146, R149, R148 ;  /* 0x000000949592723e */ /* 0x000fc400000000ff */
[----:B------:R-:W-:Y:S01]  /*d0b0*/  F2FP.F16.F32.PACK_AB R147, R151, R150 ;  /* 0x000000969793723e */ /* 0x000fe200000000ff */
[----:B------:R-:W-:-:S04]  /*d0c0*/  IMAD.WIDE R4, R219, 0x2, R92 ;  /* 0x00000002db047825 */ /* 0x000fc800078e025c */
[----:B------:R-:W-:Y:S01]  /*d0d0*/  IMAD.WIDE R92, R7, 0x2, R92 ;  /* 0x00000002075c7825 */ /* 0x000fe200078e025c */
[C---:B------:R-:W-:Y:S02]  /*d0e0*/  IADD3 R15, P3, R4.reuse, 0x40, RZ ;  /* 0x00000040040f7810 */ /* 0x040fe40007f7e0ff */
[----:B------:R-:W-:Y:S02]  /*d0f0*/  IADD3 R25, P4, R4, 0x60, RZ ;  /* 0x0000006004197810 */ /* 0x000fe40007f9e0ff */
[----:B------:R-:W-:Y:S02]  /*d100*/  LOP3.LUT R14, R15, 0x380, RZ, 0xc0, !PT ;  /* 0x000003800f0e7812 */ /* 0x000fe400078ec0ff */
[----:B------:R-:W-:Y:S02]  /*d110*/  LOP3.LUT R24, R25, 0x380, RZ, 0xc0, !PT ;  /* 0x0000038019187812 */ /* 0x000fe400078ec0ff */
[----:B------:R-:W-:Y:S02]  /*d120*/  SHF.R.U64 R14, R14, 0x3, RZ ;  /* 0x000000030e0e7819 */ /* 0x000fe400000012ff */
[----:B------:R-:W-:-:S02]  /*d130*/  SHF.R.U64 R24, R24, 0x3, RZ ;  /* 0x0000000318187819 */ /* 0x000fc400000012ff */
[----:B------:R-:W-:Y:S01]  /*d140*/  LOP3.LUT R14, R14, R15, RZ, 0x3c, !PT ;  /* 0x0000000f0e0e7212 */ /* 0x000fe200078e3cff */
[--C-:B------:R-:W-:Y:S01]  /*d150*/  IMAD.X R15, RZ, RZ, R5.reuse, P3 ;  /* 0x000000ffff0f7224 */ /* 0x100fe200018e0605 */
[----:B------:R-:W-:Y:S01]  /*d160*/  LOP3.LUT R24, R24, R25, RZ, 0x3c, !PT ;  /* 0x0000001918187212 */ /* 0x000fe200078e3cff */
[----:B------:R-:W-:Y:S01]  /*d170*/  IMAD.X R25, RZ, RZ, R5, P4 ;  /* 0x000000ffff197224 */ /* 0x000fe200020e0605 */
[C---:B------:R-:W-:Y:S02]  /*d180*/  IADD3 R29, P5, R4.reuse, 0x2000, RZ ;  /* 0x00002000041d7810 */ /* 0x040fe40007fbe0ff */
[C---:B------:R-:W-:Y:S02]  /*d190*/  IADD3 R119, P3, R4.reuse, 0x4020, RZ ;  /* 0x0000402004777810 */ /* 0x040fe40007f7e0ff */
[----:B------:R-:W-:Y:S02]  /*d1a0*/  IADD3 R123, P4, R4, 0x4040, RZ ;  /* 0x00004040047b7810 */ /* 0x000fe40007f9e0ff */
[----:B------:R-:W-:-:S02]  /*d1b0*/  LOP3.LUT R28, R29, 0x380, RZ, 0xc0, !PT ;  /* 0x000003801d1c7812 */ /* 0x000fc400078ec0ff */
[----:B------:R-:W-:Y:S02]  /*d1c0*/  LOP3.LUT R118, R119, 0x380, RZ, 0xc0, !PT ;  /* 0x0000038077767812 */ /* 0x000fe400078ec0ff */
[----:B------:R-:W-:Y:S02]  /*d1d0*/  LOP3.LUT R122, R123, 0x380, RZ, 0xc0, !PT ;  /* 0x000003807b7a7812 */ /* 0x000fe400078ec0ff */
[----:B------:R-:W-:Y:S02]  /*d1e0*/  SHF.R.U64 R28, R28, 0x3, RZ ;  /* 0x000000031c1c7819 */ /* 0x000fe400000012ff */
[----:B------:R-:W-:Y:S02]  /*d1f0*/  IADD3 R49, P0, R4, 0x2040, RZ ;  /* 0x0000204004317810 */ /* 0x000fe40007f1e0ff */
[----:B------:R-:W-:Y:S02]  /*d200*/  SHF.R.U64 R118, R118, 0x3, RZ ;  /* 0x0000000376767819 */ /* 0x000fe400000012ff */
[----:B------:R-:W-:-:S02]  /*d210*/  SHF.R.U64 R122, R122, 0x3, RZ ;  /* 0x000000037a7a7819 */ /* 0x000fc400000012ff */
[----:B------:R-:W-:Y:S01]  /*d220*/  LOP3.LUT R28, R28, R29, RZ, 0x3c, !PT ;  /* 0x0000001d1c1c7212 */ /* 0x000fe200078e3cff */
[--C-:B------:R-:W-:Y:S01]  /*d230*/  IMAD.X R29, RZ, RZ, R5.reuse, P5 ;  /* 0x000000ffff1d7224 */ /* 0x100fe200028e0605 */
[----:B------:R-:W-:Y:S02]  /*d240*/  LOP3.LUT R48, R49, 0x380, RZ, 0xc0, !PT ;  /* 0x0000038031307812 */ /* 0x000fe400078ec0ff */
[----:B------:R-:W-:Y:S02]  /*d250*/  IADD3 R13, P2, R4, 0x20, RZ ;  /* 0x00000020040d7810 */ /* 0x000fe40007f5e0ff */
[----:B------:R-:W-:Y:S01]  /*d260*/  LOP3.LUT R118, R118, R119, RZ, 0x3c, !PT ;  /* 0x0000007776767212 */ /* 0x000fe200078e3cff */
[--C-:B------:R-:W-:Y:S01]  /*d270*/  IMAD.X R119, RZ, RZ, R5.reuse, P3 ;  /* 0x000000ffff777224 */ /* 0x100fe200018e0605 */
[----:B------:R-:W-:Y:S01]  /*d280*/  LOP3.LUT R122, R122, R123, RZ, 0x3c, !PT ;  /* 0x0000007b7a7a7212 */ /* 0x000fe200078e3cff */
[----:B------:R-:W-:Y:S01]  /*d290*/  IMAD.X R123, RZ, RZ, R5, P4 ;  /* 0x000000ffff7b7224 */ /* 0x000fe200020e0605 */
[----:B------:R-:W-:-:S02]  /*d2a0*/  IADD3 R127, P5, R4, 0x4060, RZ ;  /* 0x00004060047f7810 */ /* 0x000fc40007fbe0ff */
[C---:B------:R-:W-:Y:S02]  /*d2b0*/  IADD3 R81, P3, R92.reuse, 0x1000, RZ ;  /* 0x000010005c517810 */ /* 0x040fe40007f7e0ff */
[----:B------:R-:W-:Y:S02]  /*d2c0*/  IADD3 R77, P4, R92, 0x2000, RZ ;  /* 0x000020005c4d7810 */ /* 0x000fe40007f9e0ff */
[----:B------:R-:W-:Y:S02]  /*d2d0*/  SHF.R.U64 R48, R48, 0x3, RZ ;  /* 0x0000000330307819 */ /* 0x000fe400000012ff */
        /* <DEDUP_REMOVED lines=9> */
[----:B------:R-:W-:-:S02]  /*d370*/  IADD3 R135, P0, R4, 0x6020, RZ ;  /* 0x0000602004877810 */ /* 0x000fc40007f1e0ff */
[----:B------:R-:W-:Y:S02]  /*d380*/  SHF.R.U64 R80, R80, 0x3, RZ ;  /* 0x0000000350507819 */ /* 0x000fe400000012ff */
[----:B------:R-:W-:Y:S02]  /*d390*/  SHF.R.U64 R76, R76, 0x3, RZ ;  /* 0x000000034c4c7819 */ /* 0x000fe400000012ff */
[----:B------:R-:W-:Y:S02]  /*d3a0*/  LOP3.LUT R32, R33, 0x380, RZ, 0xc0, !PT ;  /* 0x0000038021207812 */ /* 0x000fe400078ec0ff */
[----:B------:R-:W-:Y:S01]  /*d3b0*/  LOP3.LUT R12, R12, R13, RZ, 0x3c, !PT ;  /* 0x0000000d0c0c7212 */ /* 0x000fe200078e3cff */
[--C-:B------:R-:W-:Y:S01]  /*d3c0*/  IMAD.X R13, RZ, RZ, R5.reuse, P2 ;  /* 0x000000ffff0d7224 */ /* 0x100fe200010e0605 */
[----:B------:R-:W-:Y:S01]  /*d3d0*/  LOP3.LUT R126, R126, R127, RZ, 0x3c, !PT ;  /* 0x0000007f7e7e7212 */ /* 0x000fe200078e3cff */
[----:B------:R-:W-:Y:S01]  /*d3e0*/  IMAD.X R127, RZ, RZ, R5, P5 ;  /* 0x000000ffff7f7224 */ /* 0x000fe200028e0605 */
[----:B------:R-:W-:-:S02]  /*d3f0*/  LOP3.LUT R134, R135, 0x380, RZ, 0xc0, !PT ;  /* 0x0000038087867812 */ /* 0x000fc400078ec0ff */
[C---:B------:R-:W-:Y:S02]  /*d400*/  IADD3 R101, P1, R4.reuse, 0x2060, RZ ;  /* 0x0000206004657810 */ /* 0x040fe40007f3e0ff */
[----:B------:R-:W-:Y:S02]  /*d410*/  IADD3 R105, P2, R4, 0x4000, RZ ;  /* 0x0000400004697810 */ /* 0x000fe40007f5e0ff */
[----:B------:R-:W-:Y:S01]  /*d420*/  LOP3.LUT R80, R80, R81, RZ, 0x3c, !PT ;  /* 0x0000005150507212 */ /* 0x000fe200078e3cff */
[--C-:B------:R-:W-:Y:S01]  /*d430*/  IMAD.X R81, RZ, RZ, R93.reuse, P3 ;  /* 0x000000ffff517224 */ /* 0x100fe200018e065d */
[----:B------:R-:W-:Y:S01]  /*d440*/  LOP3.LUT R76, R76, R77, RZ, 0x3c, !PT ;  /* 0x0000004d4c4c7212 */ /* 0x000fe200078e3cff */
[----:B------:R-:W-:Y:S01]  /*d450*/  IMAD.X R77, RZ, RZ, R93, P4 ;  /* 0x000000ffff4d7224 */ /* 0x000fe200020e065d */
[----:B------:R-:W-:Y:S02]  /*d460*/  SHF.R.U64 R32, R32, 0x3, RZ ;  /* 0x0000000320207819 */ /* 0x000fe400000012ff */
[----:B------:R-:W-:-:S02]  /*d470*/  IADD3 R73, P5, R92, 0x3000, RZ ;  /* 0x000030005c497810 */ /* 0x000fc40007fbe0ff */
[C---:B------:R-:W-:Y:S02]  /*d480*/  IADD3 R53, P3, R92.reuse, 0x8000, RZ ;  /* 0x000080005c357810 */ /* 0x040fe40007f7e0ff */
[----:B------:R-:W-:Y:S02]  /*d490*/  IADD3 R45, P4, R92, 0x9000, RZ ;  /* 0x000090005c2d7810 */ /* 0x000fe40007f9e0ff */
[----:B------:R-:W-:Y:S02]  /*d4a0*/  SHF.R.U64 R134, R134, 0x3, RZ ;  /* 0x0000000386867819 */ /* 0x000fe400000012ff */
[----:B------:R-:W-:Y:S02]  /*d4b0*/  LOP3.LUT R100, R101, 0x380, RZ, 0xc0, !PT ;  /* 0x0000038065647812 */ /* 0x000fe400078ec0ff */
[----:B------:R-:W-:Y:S02]  /*d4c0*/  LOP3.LUT R104, R105, 0x380, RZ, 0xc0, !PT ;  /* 0x0000038069687812 */ /* 0x000fe400078ec0ff */
[----:B------:R-:W-:Y:S01]  /*d4d0*/  LOP3.LUT R32, R32, R33, RZ, 0x3c, !PT ;  /* 0x0000002120207212 */ /* 0x000fe200078e3cff */
[----:B------:R-:W-:Y:S01]  /*d4e0*/  IMAD.X R33, RZ, RZ, R5, P6 ;  /* 0x000000ffff217224 */ /* 0x000fe200030e0605 */
[----:B------:R-:W-:-:S02]  /*d4f0*/  LOP3.LUT R72, R73, 0x380, RZ, 0xc0, !PT ;  /* 0x0000038049487812 */ /* 0x000fc400078ec0ff */
[----:B------:R-:W-:Y:S02]  /*d500*/  LOP3.LUT R52, R53, 0x380, RZ, 0xc0, !PT ;  /* 0x0000038035347812 */ /* 0x000fe400078ec0ff */
[----:B------:R-:W-:Y:S02]  /*d510*/  LOP3.LUT R44, R45, 0x380, RZ, 0xc0, !PT ;  /* 0x000003802d2c7812 */ /* 0x000fe400078ec0ff */
[----:B------:R-:W-:Y:S02]  /*d520*/  IADD3 R131, P6, R4, 0x6000, RZ ;  /* 0x0000600004837810 */ /* 0x000fe40007fde0ff */
[----:B------:R-:W-:Y:S01]  /*d530*/  LOP3.LUT R134, R134, R135, RZ, 0x3c, !PT ;  /* 0x0000008786867212 */ /* 0x000fe200078e3cff */
[----:B------:R-:W-:Y:S01]  /*d540*/  IMAD.X R135, RZ, RZ, R5, P0 ;  /* 0x000000ffff877224 */ /* 0x000fe200000e0605 */
[----:B------:R-:W-:Y:S02]  /*d550*/  SHF.R.U64 R100, R100, 0x3, RZ ;  /* 0x0000000364647819 */ /* 0x000fe400000012ff */
[----:B------:R-:W-:-:S02]  /*d560*/  SHF.R.U64 R104, R104, 0x3, RZ ;  /* 0x0000000368687819 */ /* 0x000fc400000012ff */
[----:B------:R-:W-:Y:S02]  /*d570*/  IADD3 R65, P0, R92, 0x5000, RZ ;  /* 0x000050005c417810 */ /* 0x000fe40007f1e0ff */
[----:B------:R-:W-:Y:S02]  /*d580*/  SHF.R.U64 R72, R72, 0x3, RZ ;  /* 0x0000000348487819 */ /* 0x000fe400000012ff */
        /* <DEDUP_REMOVED lines=8> */
[----:B------:R-:W-:Y:S01]  /*d610*/  LOP3.LUT R72, R72, R73, RZ, 0x3c, !PT ;  /* 0x0000004948487212 */ /* 0x000fe200078e3cff */
[----:B------:R-:W-:Y:S01]  /*d620*/  IMAD.X R73, RZ, RZ, R93, P5 ;  /* 0x000000ffff497224 */ /* 0x000fe200028e065d */
[C---:B------:R-:W-:Y:S02]  /*d630*/  IADD3 R9, P1, R4.reuse, 0x6040, RZ ;  /* 0x0000604004097810 */ /* 0x040fe40007f3e0ff */
[----:B------:R-:W-:Y:S02]  /*d640*/  IADD3 R11, P2, R4, 0x6060, RZ ;  /* 0x00006060040b7810 */ /* 0x000fe40007f5e0ff */
[----:B------:R-:W-:Y:S02]  /*d650*/  LOP3.LUT R52, R52, R53, RZ, 0x3c, !PT ;  /* 0x0000003534347212 */ /* 0x000fe400078e3cff */
[----:B------:R-:W-:Y:S02]  /*d660*/  LOP3.LUT R44, R44, R45, RZ, 0x3c, !PT ;  /* 0x0000002d2c2c7212 */ /* 0x000fe400078e3cff */
[----:B------:R-:W-:-:S02]  /*d670*/  SHF.R.U64 R130, R130, 0x3, RZ ;  /* 0x0000000382827819 */ /* 0x000fc400000012ff */
[----:B------:R-:W-:Y:S02]  /*d680*/  LOP3.LUT R53, R4, 0x380, RZ, 0xc0, !PT ;  /* 0x0000038004357812 */ /* 0x000fe400078ec0ff */
[----:B------:R-:W-:Y:S02]  /*d690*/  IADD3 R45, P5, R92, 0xa000, RZ ;  /* 0x0000a0005c2d7810 */ /* 0x000fe40007fbe0ff */
[----:B------:R-:W-:Y:S02]  /*d6a0*/  SHF.R.U64 R64, R64, 0x3, RZ ;  /* 0x0000000340407819 */ /* 0x000fe400000012ff */
[----:B------:R-:W-:Y:S02]  /*d6b0*/  LOP3.LUT R8, R9, 0x380, RZ, 0xc0, !PT ;  /* 0x0000038009087812 */ /* 0x000fe400078ec0ff */
[----:B------:R-:W-:Y:S02]  /*d6c0*/  LOP3.LUT R10, R11, 0x380, RZ, 0xc0, !PT ;  /* 0x000003800b0a7812 */ /* 0x000fe400078ec0ff */
[----:B------:R-:W-:Y:S01]  /*d6d0*/  LOP3.LUT R130, R130, R131, RZ, 0x3c, !PT ;  /* 0x0000008382827212 */ /* 0x000fe200078e3cff */
[----:B------:R-:W-:Y:S01]  /*d6e0*/  IMAD.X R131, RZ, RZ, R5, P6 ;  /* 0x000000ffff837224 */ /* 0x000fe200030e0605 */
[----:B------:R-:W-:-:S02]  /*d6f0*/  SHF.R.U64 R53, R53, 0x3, RZ ;  /* 0x0000000335357819 */ /* 0x000fc400000012ff */
[----:B------:R-:W-:Y:S02]  /*d700*/  LOP3.LUT R40, R45, 0x380, RZ, 0xc0, !PT ;  /* 0x000003802d287812 */ /* 0x000fe400078ec0ff */
[----:B------:R-:W-:Y:S02]  /*d710*/  IADD3 R69, P6, R92, 0x4000, RZ ;  /* 0x000040005c457810 */ /* 0x000fe40007fde0ff */
[----:B------:R-:W-:Y:S01]  /*d720*/  LOP3.LUT R64, R64, R65, RZ, 0x3c, !PT ;  /* 0x0000004140407212 */ /* 0x000fe200078e3cff */
[----:B------:R-:W-:Y:S01]  /*d730*/  IMAD.X R65, RZ, RZ, R93, P0 ;  /* 0x000000ffff417224 */ /* 0x000fe200000e065d */
[----:B------:R-:W-:Y:S02]  /*d740*/  SHF.R.U64 R8, R8, 0x3, RZ ;  /* 0x0000000308087819 */ /* 0x000fe400000012ff */
[----:B------:R-:W-:Y:S02]  /*d750*/  SHF.R.U64 R10, R10, 0x3, RZ ;  /* 0x000000030a0a7819 */ /* 0x000fe400000012ff */
[----:B------:R-:W-:-:S02]  /*d760*/  IADD3 R7, P0, R92, 0xc000, RZ ;  /* 0x0000c0005c077810 */ /* 0x000fc40007f1e0ff */
[----:B------:R-:W-:Y:S01]  /*d770*/  LOP3.LUT R4, R53, R4, RZ, 0x3c, !PT ;  /* 0x0000000435047212 */ /* 0x000fe200078e3cff */
[----:B------:R-:W-:Y:S01]  /*d780*/  IMAD.X R53, RZ, RZ, R93, P3 ;  /* 0x000000ffff357224 */ /* 0x000fe200018e065d */
        /* <DEDUP_REMOVED lines=9> */
[----:B------:R-:W-:Y:S02]  /*d820*/  MOV R89, R4 ;  /* 0x0000000400597202 */ /* 0x000fe40000000f00 */
[----:B------:R-:W-:Y:S02]  /*d830*/  F2FP.F16.F32.PACK_AB R5, R27, R26 ;  /* 0x0000001a1b05723e */ /* 0x000fe400000000ff */
[----:B------:R-:W-:Y:S02]  /*d840*/  SHF.R.U64 R68, R68, 0x3, RZ ;  /* 0x0000000344447819 */ /* 0x000fe400000012ff */
[----:B------:R-:W-:Y:S02]  /*d850*/  IADD3 R27, P4, R92, 0xf000, RZ ;  /* 0x0000f0005c1b7810 */ /* 0x000fe40007f9e0ff */
[----:B------:R-:W-:-:S02]  /*d860*/  SHF.R.U64 R20, R20, 0x3, RZ ;  /* 0x0000000314147819 */ /* 0x000fc400000012ff */
[----:B------:R-:W-:Y:S01]  /*d870*/  LOP3.LUT R68, R68, R69, RZ, 0x3c, !PT ;  /* 0x0000004544447212 */ /* 0x000fe200078e3cff */
[--C-:B------:R-:W-:Y:S01]  /*d880*/  IMAD.X R69, RZ, RZ, R93.reuse, P6 ;  /* 0x000000ffff457224 */ /* 0x100fe200030e065d */
[----:B------:R-:W-:Y:S01]  /*d890*/  LOP3.LUT R26, R27, 0x380, RZ, 0xc0, !PT ;  /* 0x000003801b1a7812 */ /* 0x000fe200078ec0ff */
[----:B------:R-:W-:Y:S01]  /*d8a0*/  IMAD.X R97, RZ, RZ, R93, P4 ;  /* 0x000000ffff617224 */ /* 0x000fe200020e065d */
[C---:B------:R-:W-:Y:S02]  /*d8b0*/  IADD3 R61, P1, R92.reuse, 0x6000, RZ ;  /* 0x000060005c3d7810 */ /* 0x040fe40007f3e0ff */
[C---:B------:R-:W-:Y:S02]  /*d8c0*/  IADD3 R57, P2, R92.reuse, 0x7000, RZ ;  /* 0x000070005c397810 */ /* 0x040fe40007f5e0ff */
[----:B------:R-:W-:Y:S02]  /*d8d0*/  IADD3 R37, P6, R92, 0xb000, RZ ;  /* 0x0000b0005c257810 */ /* 0x000fe40007fde0ff */
[----:B------:R-:W-:-:S02]  /*d8e0*/  LOP3.LUT R20, R20, R7, RZ, 0x3c, !PT ;  /* 0x0000000714147212 */ /* 0x000fc400078e3cff */
[----:B------:R-:W-:Y:S01]  /*d8f0*/  F2FP.F16.F32.PACK_AB R4, R21, R208 ;  /* 0x000000d01504723e */ /* 0x000fe200000000ff */
[----:B------:R-:W-:Y:S01]  /*d900*/  IMAD.X R21, RZ, RZ, R93, P0 ;  /* 0x000000ffff157224 */ /* 0x000fe200000e065d */
[----:B------:R-:W-:Y:S02]  /*d910*/  F2FP.F16.F32.PACK_AB R7, R31, R30 ;  /* 0x0000001e1f07723e */ /* 0x000fe400000000ff */
[----:B------:R-:W-:Y:S02]  /*d920*/  SHF.R.U64 R26, R26, 0x3, RZ ;  /* 0x000000031a1a7819 */ /* 0x000fe400000012ff */
[----:B------:R-:W-:Y:S01]  /*d930*/  LOP3.LUT R60, R61, 0x380, RZ, 0xc0, !PT ;  /* 0x000003803d3c7812 */ /* 0x000fe200078ec0ff */
[----:B------:R0:W-:Y:S01]  /*d940*/  STSM.16.M88.4 [R89], R4 ;  /* 0x0000000459007844 */ /* 0x0001e20000000200 */
[----:B------:R-:W-:Y:S02]  /*d950*/  LOP3.LUT R56, R57, 0x380, RZ, 0xc0, !PT ;  /* 0x0000038039387812 */ /* 0x000fe400078ec0ff */
[----:B------:R-:W-:-:S02]  /*d960*/  LOP3.LUT R36, R37, 0x380, RZ, 0xc0, !PT ;  /* 0x0000038025247812 */ /* 0x000fc400078ec0ff */
[----:B------:R-:W-:Y:S02]  /*d970*/  LOP3.LUT R31, R92, 0x380, RZ, 0xc0, !PT ;  /* 0x000003805c1f7812 */ /* 0x000fe400078ec0ff */
[----:B------:R-:W-:Y:S02]  /*d980*/  LOP3.LUT R96, R26, R27, RZ, 0x3c, !PT ;  /* 0x0000001b1a607212 */ /* 0x000fe400078e3cff */
[----:B------:R-:W-:Y:S02]  /*d990*/  SHF.R.U64 R60, R60, 0x3, RZ ;  /* 0x000000033c3c7819 */ /* 0x000fe400000012ff */
[----:B------:R-:W-:Y:S02]  /*d9a0*/  SHF.R.U64 R56, R56, 0x3, RZ ;  /* 0x0000000338387819 */ /* 0x000fe400000012ff */
[----:B------:R-:W-:Y:S02]  /*d9b0*/  MOV R26, R12 ;  /* 0x0000000c001a7202 */ /* 0x000fe40000000f00 */
[----:B------:R-:W-:-:S02]  /*d9c0*/  SHF.R.U64 R36, R36, 0x3, RZ ;  /* 0x0000000324247819 */ /* 0x000fc400000012ff */
[----:B0-----:R-:W-:Y:S02]  /*d9d0*/  F2FP.F16.F32.PACK_AB R4, R211, R213 ;  /* 0x000000d5d304723e */ /* 0x001fe400000000ff */
[----:B------:R-:W-:Y:S02]  /*d9e0*/  F2FP.F16.F32.PACK_AB R5, R35, R34 ;  /* 0x000000222305723e */ /* 0x000fe400000000ff */
[----:B------:R-:W-:Y:S02]  /*d9f0*/  F2FP.F16.F32.PACK_AB R6, R209, R212 ;  /* 0x000000d4d106723e */ /* 0x000fe400000000ff */
[----:B------:R-:W-:Y:S02]  /*da00*/  F2FP.F16.F32.PACK_AB R7, R39, R38 ;  /* 0x000000262707723e */ /* 0x000fe400000000ff */
[----:B------:R-:W-:Y:S02]  /*da10*/  SHF.R.U64 R31, R31, 0x3, RZ ;  /* 0x000000031f1f7819 */ /* 0x000fe400000012ff */
[----:B------:R-:W-:Y:S01]  /*da20*/  MOV R38, R8 ;  /* 0x0000000800267202 */ /* 0x000fe20000000f00 */
[----:B------:R0:W-:Y:S01]  /*da30*/  STSM.16.M88.4 [R26], R4 ;  /* 0x000000041a007844 */ /* 0x0001e20000000200 */
[----:B------:R-:W-:-:S02]  /*da40*/  MOV R39, R10 ;  /* 0x0000000a00277202 */ /* 0x000fc40000000f00 */
[----:B------:R-:W-:Y:S01]  /*da50*/  LOP3.LUT R60, R60, R61, RZ, 0x3c, !PT ;  /* 0x0000003d3c3c7212 */ /* 0x000fe200078e3cff */
[--C-:B------:R-:W-:Y:S01]  /*da60*/  IMAD.X R61, RZ, RZ, R93.reuse, P1 ;  /* 0x000000ffff3d7224 */ /* 0x100fe200008e065d */
[----:B------:R-:W-:Y:S01]  /*da70*/  LOP3.LUT R56, R56, R57, RZ, 0x3c, !PT ;  /* 0x0000003938387212 */ /* 0x000fe200078e3cff */
[----:B------:R-:W-:Y:S01]  /*da80*/  IMAD.X R57, RZ, RZ, R93, P2 ;  /* 0x000000ffff397224 */ /* 0x000fe200010e065d */
[----:B------:R-:W-:Y:S02]  /*da90*/  MOV R168, R14 ;  /* 0x0000000e00a87202 */ /* 0x000fe40000000f00 */
[----:B------:R-:W-:Y:S02]  /*daa0*/  F2FP.F16.F32.PACK_AB R8, R206, R210 ;  /* 0x000000d2ce08723e */ /* 0x000fe400000000ff */
[----:B------:R-:W-:Y:S02]  /*dab0*/  F2FP.F16.F32.PACK_AB R9, R43, R42 ;  /* 0x0000002a2b09723e */ /* 0x000fe400000000ff */
[----:B------:R-:W-:-:S02]  /*dac0*/  F2FP.F16.F32.PACK_AB R10, R203, R207 ;  /* 0x000000cfcb0a723e */ /* 0x000fc400000000ff */
[----:B------:R-:W-:Y:S02]  /*dad0*/  F2FP.F16.F32.PACK_AB R11, R47, R46 ;  /* 0x0000002e2f0b723e */ /* 0x000fe400000000ff */
[----:B------:R-:W-:Y:S02]  /*dae0*/  LOP3.LUT R36, R36, R37, RZ, 0x3c, !PT ;  /* 0x0000002524247212 */ /* 0x000fe400078e3cff */
[----:B------:R-:W-:Y:S01]  /*daf0*/  MOV R188, R24 ;  /* 0x0000001800bc7202 */ /* 0x000fe20000000f00 */
[----:B------:R-:W-:Y:S01]  /*db00*/  STSM.16.M88.4 [R168], R8 ;  /* 0x00000008a8007844 */ /* 0x000fe20000000200 */
[----:B------:R-:W-:Y:S02]  /*db10*/  F2FP.F16.F32.PACK_AB R12, R201, R204 ;  /* 0x000000ccc90c723e */ /* 0x000fe400000000ff */
[----:B------:R-:W-:Y:S02]  /*db20*/  F2FP.F16.F32.PACK_AB R13, R51, R50 ;  /* 0x00000032330d723e */ /* 0x000fe400000000ff */
[----:B------:R-:W-:-:S02]  /*db30*/  F2FP.F16.F32.PACK_AB R14, R199, R202 ;  /* 0x000000cac70e723e */ /* 0x000fc400000000ff */
[----:B------:R-:W-:Y:S02]  /*db40*/  F2FP.F16.F32.PACK_AB R15, R55, R54 ;  /* 0x00000036370f723e */ /* 0x000fe400000000ff */
[C---:B------:R-:W-:Y:S02]  /*db50*/  IADD3 R85, P1, R92.reuse, 0xd000, RZ ;  /* 0x0000d0005c557810 */ /* 0x040fe40007f3e0ff */
[----:B------:R-:W-:Y:S01]  /*db60*/  IADD3 R37, P2, R92, 0xe000, RZ ;  /* 0x0000e0005c257810 */ /* 0x000fe20007f5e0ff */
[----:B------:R-:W-:Y:S01]  /*db70*/  STSM.16.M88.4 [R188], R12 ;  /* 0x0000000cbc007844 */ /* 0x000fe20000000200 */
[----:B------:R-:W-:Y:S02]  /*db80*/  MOV R205, R28 ;  /* 0x0000001c00cd7202 */ /* 0x000fe40000000f00 */
[----:B0-----:R-:W-:Y:S01]  /*db90*/  F2FP.F16.F32.PACK_AB R4, R197, R200 ;  /* 0x000000c8c504723e */ /* 0x001fe200000000ff */
[----:B------:R-:W-:Y:S01]  /*dba0*/  IMAD.X R89, RZ, RZ, R93, P2 ;  /* 0x000000ffff597224 */ /* 0x000fe200010e065d */
[----:B------:R-:W-:-:S02]  /*dbb0*/  F2FP.F16.F32.PACK_AB R5, R59, R58 ;  /* 0x0000003a3b05723e */ /* 0x000fc400000000ff */
[----:B------:R-:W-:Y:S02]  /*dbc0*/  F2FP.F16.F32.PACK_AB R6, R183, R198 ;  /* 0x000000c6b706723e */ /* 0x000fe400000000ff */
[----:B------:R-:W-:Y:S02]  /*dbd0*/  F2FP.F16.F32.PACK_AB R7, R63, R62 ;  /* 0x0000003e3f07723e */ /* 0x000fe400000000ff */
[----:B------:R-:W-:Y:S02]  /*dbe0*/  LOP3.LUT R92, R31, R92, RZ, 0x3c, !PT ;  /* 0x0000005c1f5c7212 */ /* 0x000fe400078e3cff */
[----:B------:R-:W-:Y:S01]  /*dbf0*/  MOV R32, R32 ;  /* 0x0000002000207202 */ /* 0x000fe20000000f00 */
[----:B------:R-:W-:Y:S01]  /*dc00*/  STSM.16.M88.4 [R205], R4 ;  /* 0x00000004cd007844 */ /* 0x000fe20000000200 */
        /* <DEDUP_REMOVED lines=22> */
[----:B--2---:R-:W-:-:S02]  /*dd70*/  F2FP.F16.F32.PACK_AB R48, R169, R172 ;  /* 0x000000aca930723e */ /* 0x004fc400000000ff */
[----:B------:R-:W-:Y:S02]  /*dd80*/  F2FP.F16.F32.PACK_AB R4, R164, R167 ;  /* 0x000000a7a404723e */ /* 0x000fe400000000ff */
[----:B------:R-:W-:Y:S01]  /*dd90*/  F2FP.F16.F32.PACK_AB R5, R99, R98 ;  /* 0x000000626305723e */ /* 0x000fe200000000ff */
[----:B------:R-:W-:Y:S01]  /*dda0*/  STSM.16.M88.4 [R104], R48 ;  /* 0x0000003068007844 */ /* 0x000fe20000000200 */
        /* <DEDUP_REMOVED lines=8> */
[----:B-1----:R-:W-:Y:S01]  /*de30*/  ISETP.NE.AND P3, PT, R41, RZ, PT ;  /* 0x000000ff2900720c */ /* 0x002fe20003f65270 */
[----:B------:R-:W-:Y:S01]  /*de40*/  IMAD.X R41, RZ, RZ, R93, P5 ;  /* 0x000000ffff297224 */ /* 0x000fe200028e065d */
[----:B------:R-:W-:Y:S01]  /*de50*/  MOV R126, R126 ;  /* 0x0000007e007e7202 */ /* 0x000fe20000000f00 */
[----:B------:R0:W-:Y:S01]  /*de60*/  STSM.16.M88.4 [R122], R8 ;  /* 0x000000087a007844 */ /* 0x0001e20000000200 */
[----:B------:R-:W-:Y:S02]  /*de70*/  MOV R101, R130 ;  /* 0x0000008200657202 */ /* 0x000fe40000000f00 */
[----:B------:R-:W-:Y:S01]  /*de80*/  F2FP.F16.F32.PACK_AB R123, R156, R155 ;  /* 0x0000009b9c7b723e */ /* 0x000fe200000000ff */
[----:B------:R1:W-:Y:S01]  /*de90*/  STSM.16.M88.4 [R126], R112 ;  /* 0x000000707e007844 */ /* 0x0003e20000000200 */
[----:B------:R-:W-:-:S02]  /*dea0*/  MOV R134, R134 ;  /* 0x0000008600867202 */ /* 0x000fc40000000f00 */
[----:B------:R-:W-:Y:S02]  /*deb0*/  F2FP.F16.F32.PACK_AB R130, R133, R132 ;  /* 0x000000848582723e */ /* 0x000fe400000000ff */
[----:B------:R-:W-:Y:S02]  /*dec0*/  F2FP.F16.F32.PACK_AB R131, R161, R160 ;  /* 0x000000a0a183723e */ /* 0x000fe400000000ff */
[----:B------:R-:W-:Y:S02]  /*ded0*/  LOP3.LUT R84, R85, 0x380, RZ, 0xc0, !PT ;  /* 0x0000038055547812 */ /* 0x000fe400078ec0ff */
[----:B------:R-:W-:Y:S02]  /*dee0*/  LOP3.LUT R88, R37, 0x380, RZ, 0xc0, !PT ;  /* 0x0000038025587812 */ /* 0x000fe400078ec0ff */
[----:B------:R-:W-:Y:S02]  /*def0*/  SHF.R.U64 R84, R84, 0x3, RZ ;  /* 0x0000000354547819 */ /* 0x000fe400000012ff */
[----:B0-----:R-:W-:-:S02]  /*df00*/  F2FP.F16.F32.PACK_AB R122, R125, R124 ;  /* 0x0000007c7d7a723e */ /* 0x001fc400000000ff */
[----:B------:R-:W-:Y:S02]  /*df10*/  SHF.R.U64 R88, R88, 0x3, RZ ;  /* 0x0000000358587819 */ /* 0x000fe400000012ff */
[----:B------:R-:W-:Y:S01]  /*df20*/  LOP3.LUT R84, R84, R85, RZ, 0x3c, !PT ;  /* 0x0000005554547212 */ /* 0x000fe200078e3cff */
[----:B------:R1:W-:Y:S01]  /*df30*/  STSM.16.M88.4 [R101], R120 ;  /* 0x0000007865007844 */ /* 0x0003e20000000200 */
[----:B------:R-:W-:Y:S01]  /*df40*/  LOP3.LUT R88, R88, R37, RZ, 0x3c, !PT ;  /* 0x0000002558587212 */ /* 0x000fe200078e3cff */
[--C-:B------:R-:W-:Y:S02]  /*df50*/  IMAD.X R37, RZ, RZ, R93.reuse, P6 ;  /* 0x000000ffff257224 */ /* 0x100fe400030e065d */
[----:B------:R1:W-:Y:S01]  /*df60*/  STSM.16.M88.4 [R134], R128 ;  /* 0x0000008086007844 */ /* 0x0003e20000000200 */
[----:B------:R-:W-:-:S03]  /*df70*/  IMAD.X R85, RZ, RZ, R93, P1 ;  /* 0x000000ffff557224 */ /* 0x000fc600008e065d */
[----:B------:R1:W-:Y:S04]  /*df80*/  STSM.16.M88.4 [R38], R136 ;  /* 0x0000008826007844 */ /* 0x0003e80000000200 */
[----:B------:R1:W-:Y:S01]  /*df90*/  STSM.16.M88.4 [R39], R144 ;  /* 0x0000009027007844 */ /* 0x0003e20000000200 */
[----:B------:R-:W-:Y:S06]  /*dfa0*/  BAR.SYNC.DEFER_BLOCKING 0x1, 0x100 ;  /* 0x0044000000007b1d */ /* 0x000fec0000010000 */
[----:B------:R-:W-:Y:S05]  /*dfb0*/  @P3 BRA `(.L_x_7467) ;  /* 0x0000000000b83947 */ /* 0x000fea0003800000 */
        /* <DEDUP_REMOVED lines=17> */
[----:B------:R-:W2:Y:S01]  /*e0d0*/  @P0 LDC R6, c[0x0][0xcf0] ;  /* 0x00033c00ff060b82 */ /* 0x000ea20000000800 */
[----:B0-----:R-:W-:-:S05]  /*e0e0*/  @P0 IMAD.HI.U32 R5, R10, R5, RZ ;  /* 0x000000050a050227 */ /* 0x001fca00078e00ff */
[----:B--2---:R-:W-:-:S04]  /*e0f0*/  @P0 SHF.R.U32.HI R4, RZ, R6, R5 ;  /* 0x00000006ff040219 */ /* 0x004fc80000011605 */
        /* <DEDUP_REMOVED lines=23> */
[----:B------:R-:W2:Y:S08]  /*e270*/  SHFL.IDX PT, R7, R11, 0x1, 0x1c1f ;  /* 0x003c1f000b077f89 */ /* 0x000eb000000e0000 */
[----:B0-----:R0:W-:Y:S04]  /*e280*/  @!P1 ST.E desc[UR44][R4.64], R3 ;  /* 0x0000000304009985 */ /* 0x0011e8000c10192c */
[----:B--2---:R0:W-:Y:S02]  /*e290*/  @!P0 ST.E desc[UR44][R6.64], R0 ;  /* 0x0000000006008985 */ /* 0x0041e4000c10192c */
.L_x_7467:
[----:B------:R-:W2:Y:S01]  /*e2a0*/  LDC R15, c[0x0][0xce8] ;  /* 0x00033a00ff0f7b82 */ /* 0x000ea20000000800 */
        /* <DEDUP_REMOVED lines=13> */
[----:B--2---:R-:W-:-:S03]  /*e380*/  ISETP.NE.AND P2, PT, R15, 0x1, PT ;  /* 0x000000010f00780c */ /* 0x004fc60003f45270 */
        /* <DEDUP_REMOVED lines=18> */
[----:B-1----:R-:W5:Y:S01]  /*e4b0*/  LD.E.128 R36, desc[UR44][R36.64] ;  /* 0x0000002c24247980 */ /* 0x002f62000c101d00 */
[----:B------:R-:W-:Y:S01]  /*e4c0*/  SEL R0, RZ, 0xffffffff, P0 ;  /* 0xffffffffff007807 */ /* 0x000fe20000000000 */
[----:B------:R-:W-:Y:S01]  /*e4d0*/  UIMAD.WIDE.U32 UR6, UR42, UR8, URZ ;  /* 0x000000082a0672a5 */ /* 0x000fe2000f8e003f */
[----:B------:R-:W-:Y:S01]  /*e4e0*/  IMAD.SHL.U32 R8, R8, 0x8, RZ ;  /* 0x0000000808087824 */ /* 0x000fe200078e00ff */
[----:B------:R-:W-:Y:S01]  /*e4f0*/  UIMAD UR5, UR42, UR9, UR5 ;  /* 0x000000092a0572a4 */ /* 0x000fe2000f8e0205 */
[----:B------:R1:W5:Y:S01]  /*e500*/  LD.E.128 R4, desc[UR44][R20.64] ;  /* 0x0000002c14047980 */ /* 0x000362000c101d00 */
        /* <DEDUP_REMOVED lines=28> */
[----:B0-----:R-:W0:Y:S01]  /*e6d0*/  FENCE.VIEW.ASYNC.S ;  /* 0x00000000000073c6 */ /* 0x001e220000000000 */
[----:B------:R-:W-:Y:S01]  /*e6e0*/  IMAD R11, R15, R13, R14 ;  /* 0x0000000d0f0b7224 */ /* 0x000fe200078e020e */
[----:B------:R-:W-:Y:S01]  /*e6f0*/  ISETP.GE.AND P0, PT, R218, UR10, PT ;  /* 0x0000000ada007c0c */ /* 0x000fe2000bf06270 */
[----:B------:R-:W-:Y:S01]  /*e700*/  IMAD.U32 R9, RZ, RZ, UR5 ;  /* 0x00000005ff097e24 */ /* 0x000fe2000f8e00ff */
[----:B------:R-:W-:Y:S01]  /*e710*/  ULDC UR5, c[0x0][0xb88] ;  /* 0x0002e20000057ab9 */ /* 0x000fe20000000800 */
[----:B------:R-:W-:Y:S01]  /*e720*/  IMAD.SHL.U32 R19, R0, 0x20, RZ ;  /* 0x0000002000137824 */ /* 0x000fe200078e00ff */
[----:B------:R-:W-:Y:S01]  /*e730*/  SHF.R.S32.HI R0, RZ, 0x1f, R11 ;  /* 0x0000001fff007819 */ /* 0x000fe2000001140b */
[C---:B------:R-:W-:Y:S01]  /*e740*/  IMAD R13, R3.reuse, UR7, R12 ;  /* 0x00000007030d7c24 */ /* 0x040fe2000f8e020c */
[----:B------:R-:W-:Y:S01]  /*e750*/  BSSY B1, `(.L_x_7468) ;  /* 0x0000039000017945 */ /* 0x000fe20003800000 */
[----:B------:R-:W-:Y:S01]  /*e760*/  IMAD.WIDE.U32 R8, R3, UR6, R8 ;  /* 0x0000000603087c25 */ /* 0x000fe2000f8e0008 */
[----:B------:R-:W-:Y:S01]  /*e770*/  ULDC.64 UR6, c[0x0][0xbd8] ;  /* 0x0002f60000067ab9 */ /* 0x000fe20000000a00 */
[----:B------:R-:W-:-:S02]  /*e780*/  LOP3.LUT R10, R19, 0x20, R10, 0xe2, !PT ;  /* 0x00000020130a7812 */ /* 0x000fc400078ee20a */
[----:B------:R-:W-:Y:S01]  /*e790*/  IMAD.IADD R9, R9, 0x1, R13 ;  /* 0x0000000109097824 */ /* 0x000fe200078e020d */
[----:B------:R-:W-:Y:S01]  /*e7a0*/  SEL R3, RZ, 0x40, P0 ;  /* 0x00000040ff037807 */ /* 0x000fe20000000000 */
[----:B------:R-:W-:Y:S01]  /*e7b0*/  IMAD R0, R0, UR6, RZ ;  /* 0x0000000600007c24 */ /* 0x000fe2000f8e02ff */
[----:B------:R-:W-:Y:S01]  /*e7c0*/  ISETP.GE.AND P0, PT, R217, UR10, PT ;  /* 0x0000000ad9007c0c */ /* 0x000fe2000bf06270 */
[----:B------:R-:W-:Y:S01]  /*e7d0*/  VIADD R27, R215, UR41 ;  /* 0x00000029d71b7c36 */ /* 0x000fe20008000000 */
[----:B------:R-:W-:Y:S01]  /*e7e0*/  LOP3.LUT R3, R10, R3, RZ, 0xfc, !PT ;  /* 0x000000030a037212 */ /* 0x000fe200078efcff */
[----:B------:R-:W-:Y:S01]  /*e7f0*/  IMAD R28, R15, UR5, RZ ;  /* 0x000000050f1c7c24 */ /* 0x000fe2000f8e02ff */
[----:B------:R-:W-:Y:S01]  /*e800*/  SEL R10, RZ, 0x80, P0 ;  /* 0x00000080ff0a7807 */ /* 0x000fe20000000000 */
[C---:B------:R-:W-:Y:S02]  /*e810*/  IMAD R13, R11.reuse, UR7, R0 ;  /* 0x000000070b0d7c24 */ /* 0x040fe4000f8e0200 */
[----:B------:R-:W-:Y:S01]  /*e820*/  IMAD.WIDE.U32 R8, R11, UR6, R8 ;  /* 0x000000060b087c25 */ /* 0x000fe2000f8e0008 */
[----:B------:R-:W-:Y:S01]  /*e830*/  ISETP.GE.AND P1, PT, R27, R28, PT ;  /* 0x0000001c1b00720c */ /* 0x000fe20003f26270 */
[----:B------:R-:W-:-:S02]  /*e840*/  ULDC.64 UR6, c[0x0][0xb80] ;  /* 0x0002e00000067ab9 */ /* 0x000fc40000000a00 */
[----:B------:R-:W-:Y:S01]  /*e850*/  VIADD R0, R17, 0x38820 ;  /* 0x0003882011007836 */ /* 0x000fe20000000000 */
[----:B------:R-:W-:Y:S01]  /*e860*/  LEA R19, P2, R8, UR6, 0x1 ;  /* 0x0000000608137c11 */ /* 0x000fe2000f8408ff */
[----:B------:R-:W-:-:S03]  /*e870*/  IMAD.IADD R9, R9, 0x1, R13 ;  /* 0x0000000109097824 */ /* 0x000fc600078e020d */
[----:B------:R-:W-:Y:S02]  /*e880*/  PRMT R0, RZ, 0x654, R0 ;  /* 0x00000654ff007816 */ /* 0x000fe40000000000 */
[----:B------:R-:W-:Y:S02]  /*e890*/  LEA.HI.X R26, R8, UR7, R9, 0x1, P2 ;  /* 0x00000007081a7c11 */ /* 0x000fe400090f0c09 */
[----:B0-----:R0:W-:Y:S03]  /*e8a0*/  SYNCS.ARRIVE.TRANS64.RED.A1T0 RZ, [R0+URZ], RZ ;  /* 0x000000ff00ff79a7 */ /* 0x0011e6000810043f */
[----:B------:R1:W2:Y:S01]  /*e8b0*/  SHFL.IDX PT, R11, R26, RZ, 0x181f ;  /* 0x00181fff1a0b7589 */ /* 0x0002a200000e0000 */
[----:B0-----:R-:W-:-:S03]  /*e8c0*/  LOP3.LUT R0, R3, R10, RZ, 0xfc, !PT ;  /* 0x0000000a03007212 */ /* 0x001fc600078efcff */
[----:B------:R1:W0:Y:S01]  /*e8d0*/  SHFL.IDX PT, R10, R19, RZ, 0x181f ;  /* 0x00181fff130a7589 */ /* 0x00022200000e0000 */
[----:B------:R-:W-:Y:S05]  /*e8e0*/  @P1 BRA `(.L_x_7469) ;  /* 0x00000000007c1947 */ /* 0x000fea0003800000 */
[----:B------:R-:W-:Y:S02]  /*e8f0*/  ISETP.GE.AND P1, PT, R195, UR10, PT ;  /* 0x0000000ac3007c0c */ /* 0x000fe4000bf26270 */
[----:B------:R-:W-:Y:S02]  /*e900*/  ISETP.GE.AND P0, PT, R23, UR10, PT ;  /* 0x0000000a17007c0c */ /* 0x000fe4000bf06270 */
[----:B------:R-:W-:Y:S02]  /*e910*/  ISETP.GE.AND P5, PT, R194, UR10, PT ;  /* 0x0000000ac2007c0c */ /* 0x000fe4000bfa6270 */
[----:B------:R-:W-:-:S07]  /*e920*/  ISETP.GE.AND P3, PT, R193, UR10, PT ;  /* 0x0000000ac1007c0c */ /* 0x000fce000bf66270 */
[-C--:B0-----:R-:W-:Y:S02]  /*e930*/  @!P1 LEA R12, P2, R195, R10.reuse, 0x1 ;  /* 0x0000000ac30c9211 */ /* 0x081fe400078408ff */
        /* <DEDUP_REMOVED lines=10> */
[CC--:B-1----:R-:W-:Y:S01]  /*e9e0*/  @!P3 LEA R20, P6, R193.reuse, R10.reuse, 0x1 ;  /* 0x0000000ac114b211 */ /* 0x0c2fe200078c08ff */
[----:B------:R3:W-:Y:S03]  /*e9f0*/  @!P5 ST.E.128 desc[UR44][R14.64], R68 ;  /* 0x000000440e00d985 */ /* 0x0007e6000c101d2c */
[----:B------:R-:W-:Y:S02]  /*ea00*/  @!P3 LEA.HI.X R21, R193, R11, R225, 0x1, P6 ;  /* 0x0000000bc115b211 */ /* 0x000fe400030f0ce1 */
[----:B0-----:R-:W-:-:S03]  /*ea10*/  @!P2 LEA R8, P5, R192, R10, 0x1 ;  /* 0x0000000ac008a211 */ /* 0x001fc600078a08ff */
        /* <DEDUP_REMOVED lines=12> */
.L_x_7469:
[----:B------:R-:W-:Y:S05]  /*eae0*/  BSYNC B1 ;  /* 0x0000000000017941 */ /* 0x000fea0003800000 */
.L_x_7468:
        /* <DEDUP_REMOVED lines=12> */
[----:B------:R-:W-:Y:S01]  /*ebb0*/  @!P3 LEA R10, P6, R194, R6, 0x1 ;  /* 0x00000006c20ab211 */ /* 0x000fe200078c08ff */
        /* <DEDUP_REMOVED lines=12> */
[----:B-1----:R-:W-:Y:S02]  /*ec80*/  @P4 LEA R20, P5, R218, R6, 0x1 ;  /* 0x00000006da144211 */ /* 0x002fe400078a08ff */
        /* <DEDUP_REMOVED lines=12> */
.L_x_7466:
        /* <DEDUP_REMOVED lines=57> */
.L_x_7472:
[----:B------:R-:W-:Y:S05]  /*f0e0*/  BSYNC B1 ;  /* 0x0000000000017941 */ /* 0x000fea0003800000 */
.L_x_7471:
        /* <DEDUP_REMOVED lines=48> */
[----:B------:R-:W-:Y:S02]  /*f3f0*/  IMAD R3, R7, UR7, R0 ;  /* 0x0000000707037c24 */ /* 0x000fe4000f8e0200 */
[----:B------:R-:W-:Y:S02]  /*f400*/  VIADD R0, R215, UR41 ;  /* 0x00000029d7007c36 */ /* 0x000fe40008000000 */
[----:B------:R-:W-:-:S02]  /*f410*/  IMAD R25, R10, UR5, RZ ;  /* 0x000000050a197c24 */ /* 0x000fc4000f8e02ff */
[----:B------:R-:W-:Y:S01]  /*f420*/  IMAD.WIDE.U32 R4, R7, UR6, R4 ;  /* 0x0000000607047c25 */ /* 0x000fe2000f8e0004 */
[----:B------:R-:W-:Y:S01]  /*f430*/  SEL R7, RZ, 0x40, P0 ;  /* 0x00000040ff077807 */ /* 0x000fe20000000000 */
[----:B------:R-:W-:Y:S01]  /*f440*/  ULDC.64 UR6, c[0x0][0xb80] ;  /* 0x0002e00000067ab9 */ /* 0x000fe20000000a00 */
[----:B------:R-:W-:Y:S01]  /*f450*/  ISETP.GE.AND P0, PT, R0, R25, PT ;  /* 0x000000190000720c */ /* 0x000fe20003f06270 */
[----:B------:R-:W-:Y:S01]  /*f460*/  IMAD.IADD R3, R5, 0x1, R3 ;  /* 0x0000000105037824 */ /* 0x000fe200078e0203 */
        /* <DEDUP_REMOVED lines=39> */
.L_x_7474:
[----:B------:R-:W-:Y:S05]  /*f6e0*/  BSYNC B1 ;  /* 0x0000000000017941 */ /* 0x000fea0003800000 */
.L_x_7473:
        /* <DEDUP_REMOVED lines=36> */
.L_x_7470:
[----:B------:R-:W-:Y:S05]  /*f930*/  BSYNC B0 ;  /* 0x0000000000007941 */ /* 0x000fea0003800000 */
.L_x_7465:
[----:B------:R-:W-:Y:S02]  /*f940*/  ULDC UR5, c[0x0][0xd38] ;  /* 0x00034e0000057ab9 */ /* 0x000fe40000000800 */
[----:B------:R-:W-:-:S06]  /*f950*/  UISETP.GE.AND UP0, UPT, UR4, UR5, UPT ;  /* 0x000000050400728c */ /* 0x000fcc000bf06270 */
[----:B------:R-:W-:-:S13]  /*f960*/  PLOP3.LUT P0, PT, PT, PT, UP0, 0x80, 0x0 ;  /* 0x000000000000781c */ /* 0x000fda0003f0f008 */
[----:B------:R-:W-:Y:S05]  /*f970*/  @!P0 BRA `(.L_x_7475) ;  /* 0xffffff1400b08947 */ /* 0x000fea000383ffff */
[----:B------:R-:W-:Y:S05]  /*f980*/  EXIT ;  /* 0x000000000000794d */ /* 0x000fea0003800000 */
.L_x_7426:
        /* <DEDUP_REMOVED lines=48> */
.L_x_7588:
        /* <DEDUP_REMOVED lines=14> */
[----:B01--4-:R-:W-:Y:S05]  /*fd70*/  @!P0 BRA `(.L_x_7477) ;  /* 0x0000000000208947 */ /* 0x013fea0003800000 */
        /* <DEDUP_REMOVED lines=8> */
.L_x_7477:
[----:B------:R-:W-:Y:S01]  /*fe00*/  ULDC UR8, c[0x0][0xd54] ;  /* 0x0003550000087ab9 */ /* 0x000fe20000000800 */
[----:B------:R-:W-:Y:S01]  /*fe10*/  UMOV UR5, UR9 ;  /* 0x0000000900057c82 */ /* 0x000fe20008000000 */
[----:B------:R-:W-:-:S11]  /*fe20*/  UISETP.NE.AND UP0, UPT, UR8, 0x1, UPT ;  /* 0x000000010800788c */ /* 0x000fd6000bf05270 */
[----:B------:R-:W-:Y:S02]  /*fe30*/  @UP0 ULDC.64 UR10, c[0x0][0xd58] ;  /* 0x00035600000a0ab9 */ /* 0x000fe40000000a00 */
[----:B------:R-:W-:-:S04]  /*fe40*/  UIMAD.WIDE.U32 UR6, UR9, UR10, URZ ;  /* 0x0000000a090672a5 */ /* 0x000fc8000f8e003f */
[----:B------:R-:W-:-:S04]  /*fe50*/  @UP0 USHF.R.U32.HI UR5, URZ, UR11, UR7 ;  /* 0x0000000b3f050299 */ /* 0x000fc80008011607 */
[----:B------:R-:W-:-:S12]  /*fe60*/  UIMAD UR8, UR5, UR8, URZ ;  /* 0x00000008050872a4 */ /* 0x000fd8000f8e023f */
.L_x_7478:
[----:B------:R-:W-:Y:S01]  /*fe70*/  ULOP3.LUT UR39, URZ, UR5, URZ, 0x33, !UPT ;  /* 0x000000053f277292 */ /* 0x000fe2000f8e333f */
[----:B------:R-:W-:Y:S01]  /*fe80*/  BSSY B7, `(.L_x_7479) ;  /* 0x00005ad000077945 */ /* 0x000fe20003800000 */
[----:B------:R-:W-:Y:S01]  /*fe90*/  ULDC UR10, c[0x0][0x448] ;  /* 0x00011200000a7ab9 */ /* 0x000fe20000000800 */
[----:B------:R-:W-:Y:S01]  /*fea0*/  ULDC UR5, c[0x0][0xd3c] ;  /* 0x00034f0000057ab9 */ /* 0x000fe20000000800 */
[----:B------:R-:W-:Y:S01]  /*feb0*/  UISETP.NE.AND UP1, UPT, UR10, 0x1, UPT ;  /* 0x000000010a00788c */ /* 0x000fe2000bf25270 */
[----:B------:R-:W-:Y:S01]  /*fec0*/  ULDC.64 UR6, c[0x0][0x418] ;  /* 0x0001060000067ab9 */ /* 0x000fe20000000a00 */
[----:B------:R-:W-:Y:S02]  /*fed0*/  UIADD3 UR39, UR39, UR5, URZ ;  /* 0x0000000527277290 */ /* 0x000fe4000fffe03f */
[----:B------:R-:W-:Y:S02]  /*fee0*/  UISETP.NE.U32.AND UP0, UPT, UR6, URZ, UPT ;  /* 0x0000003f0600728c */ /* 0x000fe4000bf05070 */
[----:B------:R-:W-:-:S02]  /*fef0*/  USHF.L.U32 UR5, UR39, 0x6, URZ ;  /* 0x0000000627057899 */ /* 0x000fc4000800063f */
[----:B------:R-:W-:Y:S02]  /*ff00*/  UISETP.NE.AND.EX UP0, UPT, UR7, URZ, UPT, UP0 ;  /* 0x0000003f0700728c */ /* 0x000fe4000bf05300 */
[----:B------:R-:W-:Y:S01]  /*ff10*/  UIADD3 UR5, UR5, 0x3f, URZ ;  /* 0x0000003f05057890 */ /* 0x000fe2000fffe03f */
[----:B------:R-:W-:Y:S01]  /*ff20*/  ULDC UR7, c[0x0][0x288] ;  /* 0x0000a20000077ab9 */ /* 0x000fe20000000800 */
        /* <DEDUP_REMOVED lines=48> */
[----:B0-----:R-:W-:-:S05]  /*10230*/  IADD3 R0, R0, UR41, R3 ;  /* 0x0000002900007c10 */ /* 0x001fca000fffe003 */
[----:B------:R3:W-:Y:S01]  /*10240*/  STL [R1+0x10], R0 ;  /* 0x0000100001007387 */ /* 0x0007e20000100800 */
[----:B------:R-:W-:Y:S05]  /*10250*/  BRA `(.L_x_7481) ;  /* 0x0000005400bc7947 */ /* 0x000fea0003800000 */
.L_x_7480:
        /* <DEDUP_REMOVED lines=20> */
.L_x_7483:
[----:B------:R-:W-:Y:S05]  /*103a0*/  BSYNC B6 ;  /* 0x0000000000067941 */ /* 0x000fea0003800000 */
.L_x_7482:
        /* <DEDUP_REMOVED lines=20> */
.L_x_7486:
        /* <DEDUP_REMOVED lines=15> */
.L_x_7485:
[----:B------:R-:W-:Y:S05]  /*105e0*/  BSYNC B6 ;  /* 0x0000000000067941 */ /* 0x000fea0003800000 */
.L_x_7484:
        /* <DEDUP_REMOVED lines=27> */
.L_x_7604:
        /* <DEDUP_REMOVED lines=9> */
.L_x_7607:
        /* <DEDUP_REMOVED lines=22> */
.L_x_7490:
[----:B--2---:R-:W2:Y:S01]  /*10990*/  LDL R2, [R1+0x8] ;  /* 0x0000080001027983 */ /* 0x004ea20000100800 */
[----:B------:R-:W-:Y:S01]  /*109a0*/  IMAD R0, R19, 0x8, R17 ;  /* 0x0000000813007824 */ /* 0x000fe200078e0211 */
[----:B--2---:R-:W-:-:S04]  /*109b0*/  SHF.L.U32 R2, R2, 0x1f, RZ ;  /* 0x0000001f02027819 */ /* 0x004fc800000006ff */
[----:B------:R-:W2:Y:S02]  /*109c0*/  SYNCS.PHASECHK.TRANS64.TRYWAIT P0, [R0+URZ+0x38840], R2 ;  /* 0x03884002000075a7 */ /* 0x000ea4000800017f */
[----:B--2---:R-:W-:Y:S05]  /*109d0*/  @!P0 BRA `(.L_x_7491) ;  /* 0x00000058001c8947 */ /* 0x004fea0003800000 */
.L_x_7608:
        /* <DEDUP_REMOVED lines=11> */
.L_x_7492:
        /* <DEDUP_REMOVED lines=19> */
.L_x_7488:
        /* <DEDUP_REMOVED lines=24> */
.L_x_7494:
[----:B------:R-:W-:Y:S05]  /*10d40*/  BSYNC B6 ;  /* 0x0000000000067941 */ /* 0x000fea0003800000 */
.L_x_7493:
[----:B------:R-:W2:Y:S01]  /*10d50*/  S2R R2, SR_TID.X ;  /* 0x0000000000027919 */ /* 0x000ea20000002100 */
[----:B0-----:R-:W0:Y:S01]  /*10d60*/  LDC R7, c[0x0][0x448] ;  /* 0x00011200ff077b82 */ /* 0x001e220000000800 */
[----:B------:R-:W-:Y:S01]  /*10d70*/  ULDC.64 UR6, c[0x0][0x2d8] ;  /* 0x0000b60000067ab9 */ /* 0x000fe20000000a00 */
[----:B------:R-:W-:Y:S01]  /*10d80*/  ULDC.64 UR8, c[0x0][0x2e0] ;  /* 0x0000b80000087ab9 */ /* 0x000fe20000000a00 */
[----:B-1----:R-:W1:Y:S01]  /*10d90*/  S2R R4, SR_TID.X ;  /* 0x0000000000047919 */ /* 0x002e620000002100 */
[----:B------:R-:W-:Y:S02]  /*10da0*/  UIMAD.WIDE.U32 UR4, UR36, UR6, URZ ;  /* 0x00000006240472a5 */ /* 0x000fe4000f8e003f */
[----:B------:R-:W-:-:S04]  /*10db0*/  UIMAD UR6, UR43, UR6, URZ ;  /* 0x000000062b0672a4 */ /* 0x000fc8000f8e023f */
[----:B------:R-:W-:Y:S02]  /*10dc0*/  UIMAD UR6, UR36, UR7, UR6 ;  /* 0x00000007240672a4 */ /* 0x000fe4000f8e0206 */
[----:B------:R-:W-:Y:S02]  /*10dd0*/  UIMAD UR7, UR37, UR8, URZ ;  /* 0x00000008250772a4 */ /* 0x000fe4000f8e023f */
[----:B------:R-:W-:Y:S02]  /*10de0*/  UIADD3 UR5, UR5, UR6, URZ ;  /* 0x0000000605057290 */ /* 0x000fe4000fffe03f */
[----:B------:R-:W-:Y:S02]  /*10df0*/  UIMAD UR6, UR42, UR9, UR7 ;  /* 0x000000092a0672a4 */ /* 0x000fe4000f8e0207 */
[----:B------:R-:W-:-:S04]  /*10e00*/  UIMAD.WIDE.U32 UR4, UR42, UR8, UR4 ;  /* 0x000000082a0472a5 */ /* 0x000fc8000f8e0004 */
[----:B------:R-:W-:Y:S01]  /*10e10*/  UIADD3 UR6, UR5, UR6, URZ ;  /* 0x0000000605067290 */ /* 0x000fe2000fffe03f */
[----:B0-----:R-:W-:Y:S01]  /*10e20*/  ISETP.NE.AND P0, PT, R7, 0x1, PT ;  /* 0x000000010700780c */ /* 0x001fe20003f05270 */
[----:B------:R-:W-:Y:S01]  /*10e30*/  IMAD.U32 R5, RZ, RZ, UR5 ;  /* 0x00000005ff057e24 */ /* 0x000fe2000f8e00ff */
[----:B--2---:R-:W-:Y:S01]  /*10e40*/  LOP3.LUT R0, R2, 0x7f, RZ, 0xc0, !PT ;  /* 0x0000007f02007812 */ /* 0x004fe200078ec0ff */
[----:B-1----:R-:W-:-:S03]  /*10e50*/  IMAD.SHL.U32 R4, R4, 0x10, RZ ;  /* 0x0000001004047824 */ /* 0x002fc600078e00ff */
[----:B------:R-:W-:-:S07]  /*10e60*/  SHF.R.U32.HI R0, RZ, 0x3, R0 ;  /* 0x00000003ff007819 */ /* 0x000fce0000011600 */
[----:B------:R-:W0:Y:S01]  /*10e70*/  @P0 LDC R3, c[0x0][0x44c] ;  /* 0x00011300ff030b82 */ /* 0x000e220000000800 */
[----:B------:R-:W-:Y:S01]  /*10e80*/  LOP3.LUT R4, R0, 0x70, R4, 0xf8, !PT ;  /* 0x0000007000047812 */ /* 0x000fe200078ef804 */
[----:B------:R-:W-:-:S04]  /*10e90*/  IMAD.U32 R0, RZ, RZ, UR39 ;  /* 0x00000027ff007e24 */ /* 0x000fc8000f8e00ff */
[----:B------:R-:W-:Y:S02]  /*10ea0*/  IMAD R6, R0, 0x40, R4 ;  /* 0x0000004000067824 */ /* 0x000fe400078e0204 */
[----:B------:R-:W1:Y:S01]  /*10eb0*/  @P0 LDC R2, c[0x0][0x450] ;  /* 0x00011400ff020b82 */ /* 0x000e620000000800 */
[----:B------:R-:W-:Y:S01]  /*10ec0*/  IMAD.U32 R4, RZ, RZ, UR4 ;  /* 0x00000004ff047e24 */ /* 0x000fe2000f8e00ff */
[----:B------:R-:W-:Y:S01]  /*10ed0*/  ULDC.64 UR4, c[0x0][0x2d0] ;  /* 0x0000b40000047ab9 */ /* 0x000fe20000000a00 */
[----:B------:R-:W-:Y:S01]  /*10ee0*/  IMAD.MOV.U32 R0, RZ, RZ, R6 ;  /* 0x000000ffff007224 */ /* 0x000fe200078e0006 */
[----:B------:R2:W-:Y:S04]  /*10ef0*/  STL [R1+0x18], R6 ;  /* 0x0000180601007387 */ /* 0x0005e80000100800 */
[----:B------:R3:W5:Y:S01]  /*10f00*/  LDL R8, [R1+0x4] ;  /* 0x0000040001087983 */ /* 0x0007620000100800 */
[----:B0-----:R-:W-:-:S05]  /*10f10*/  @P0 IMAD.HI.U32 R3, R6, R3, RZ ;  /* 0x0000000306030227 */ /* 0x001fca00078e00ff */
[----:B-1----:R-:W-:Y:S01]  /*10f20*/  @P0 SHF.R.U32.HI R0, RZ, R2, R3 ;  /* 0x00000002ff000219 */ /* 0x002fe20000011603 */
[----:B------:R-:W-:Y:S02]  /*10f30*/  IMAD.MOV.U32 R2, RZ, RZ, R4 ;  /* 0x000000ffff027224 */ /* 0x000fe400078e0004 */
[----:B------:R-:W-:Y:S01]  /*10f40*/  IMAD.U32 R3, RZ, RZ, UR6 ;  /* 0x00000006ff037e24 */ /* 0x000fe2000f8e00ff */
[----:B------:R-:W-:Y:S01]  /*10f50*/  SHF.R.S32.HI R4, RZ, 0x1f, R0 ;  /* 0x0000001fff047819 */ /* 0x000fe20000011400 */
[----:B------:R-:W-:Y:S01]  /*10f60*/  ULDC.64 UR6, c[0x0][0x280] ;  /* 0x0000a00000067ab9 */ /* 0x000fe20000000a00 */
[----:B------:R-:W-:-:S04]  /*10f70*/  IMAD.WIDE.U32 R2, R0, UR4, R2 ;  /* 0x0000000400027c25 */ /* 0x000fc8000f8e0002 */
[----:B------:R-:W-:-:S04]  /*10f80*/  IMAD R4, R4, UR4, RZ ;  /* 0x0000000404047c24 */ /* 0x000fc8000f8e02ff */
[----:B------:R-:W-:Y:S01]  /*10f90*/  IMAD R4, R0, UR5, R4 ;  /* 0x0000000500047c24 */ /* 0x000fe2000f8e0204 */
[----:B------:R-:W-:Y:S01]  /*10fa0*/  ULDC.64 UR4, c[0x0][0x2c8] ;  /* 0x0000b20000047ab9 */ /* 0x000fe20000000a00 */
[----:B------:R-:W-:Y:S02]  /*10fb0*/  IMAD.MOV R0, RZ, RZ, -R0 ;  /* 0x000000ffff007224 */ /* 0x000fe400078e0a00 */
[----:B------:R-:W-:Y:S02]  /*10fc0*/  IMAD.IADD R3, R3, 0x1, R4 ;  /* 0x0000000103037824 */ /* 0x000fe400078e0204 */
[----:B------:R-:W-:Y:S02]  /*10fd0*/  IMAD R0, R7, R0, R6 ;  /* 0x0000000007007224 */ /* 0x000fe400078e0206 */
[----:B--2---:R-:W0:Y:S03]  /*10fe0*/  S2R R6, SR_TID.X ;  /* 0x0000000000067919 */ /* 0x004e260000002100 */
[----:B------:R-:W-:Y:S01]  /*10ff0*/  SHF.R.S32.HI R4, RZ, 0x1f, R0 ;  /* 0x0000001fff047819 */ /* 0x000fe20000011400 */
[----:B------:R-:W-:-:S04]  /*11000*/  IMAD.WIDE.U32 R2, R0, UR4, R2 ;  /* 0x0000000400027c25 */ /* 0x000fc8000f8e0002 */
[----:B------:R-:W-:Y:S01]  /*11010*/  IMAD R4, R4, UR4, RZ ;  /* 0x0000000404047c24 */ /* 0x000fe2000f8e02ff */
[----:B------:R-:W-:-:S03]  /*11020*/  ULDC UR4, c[0x0][0x2b8] ;  /* 0x0000ae0000047ab9 */ /* 0x000fc60000000800 */
[----:B------:R-:W-:Y:S01]  /*11030*/  IMAD R4, R0, UR5, R4 ;  /* 0x0000000500047c24 */ /* 0x000fe2000f8e0204 */
[----:B------:R-:W-:-:S03]  /*11040*/  LEA R0, P1, R2, UR6, 0x1 ;  /* 0x0000000602007c11 */ /* 0x000fc6000f8208ff */
[----:B------:R-:W-:Y:S02]  /*11050*/  IMAD.IADD R3, R3, 0x1, R4 ;  /* 0x0000000103037824 */ /* 0x000fe400078e0204 */
[----:B0-----:R-:W-:-:S05]  /*11060*/  IMAD.SHL.U32 R9, R6, 0x8, RZ ;  /* 0x0000000806097824 */ /* 0x001fca00078e00ff */
[----:B------:R-:W-:Y:S02]  /*11070*/  LOP3.LUT R9, R9, 0x38, RZ, 0xc0, !PT ;  /* 0x0000003809097812 */ /* 0x000fe400078ec0ff */
[----:B------:R-:W-:Y:S02]  /*11080*/  LOP3.LUT R6, R6, 0x7f, RZ, 0xc0, !PT ;  /* 0x0000007f06067812 */ /* 0x000fe400078ec0ff */
[----:B------:R-:W-:Y:S01]  /*11090*/  ISETP.GE.AND P0, PT, R9, UR4, PT ;  /* 0x0000000409007c0c */ /* 0x000fe2000bf06270 */
[----:B------:R-:W-:Y:S01]  /*110a0*/  UMOV UR4, 0xffffffff ;  /* 0xffffffff00047882 */ /* 0x000fe20000000000 */
[----:B------:R-:W-:Y:S02]  /*110b0*/  LEA.HI.X R3, R2, UR7, R3, 0x1, P1 ;  /* 0x0000000702037c11 */ /* 0x000fe400088f0c03 */
[----:B------:R-:W-:Y:S01]  /*110c0*/  SHF.R.U32.HI R10, RZ, 0x3, R6 ;  /* 0x00000003ff0a7819 */ /* 0x000fe20000011606 */
[----:B---3--:R-:W-:Y:S08]  /*110d0*/  BRA.DIV UR4, `(.L_x_7495) ;  /* 0x0000005204707947 */ /* 0x008ff0000b800000 */
[----:B------:R-:W0:Y:S01]  /*110e0*/  SHFL.IDX PT, R5, R0, RZ, 0x181f ;  /* 0x00181fff00057589 */ /* 0x000e2200000e0000 */
[----:B------:R-:W-:Y:S01]  /*110f0*/  IMAD.U32 R6, RZ, RZ, UR39 ;  /* 0x00000027ff067e24 */ /* 0x000fe2000f8e00ff */
[----:B------:R-:W-:Y:S02]  /*11100*/  ULDC UR4, c[0x0][0x288] ;  /* 0x0000a20000047ab9 */ /* 0x000fe40000000800 */
[----:B------:R-:W1:Y:S01]  /*11110*/  SHFL.IDX PT, R4, R3, RZ, 0x181f ;  /* 0x00181fff03047589 */ /* 0x000e6200000e0000 */
[----:B------:R-:W-:Y:S02]  /*11120*/  IMAD R2, R7, UR4, RZ ;  /* 0x0000000407027c24 */ /* 0x000fe4000f8e02ff */
[----:B------:R-:W-:-:S04]  /*11130*/  IMAD R10, R6, 0x40, R10 ;  /* 0x00000040060a7824 */ /* 0x000fc800078e020a */
[C---:B------:R-:W-:Y:S01]  /*11140*/  VIADD R7, R10.reuse, 0x10 ;  /* 0x000000100a077836 */ /* 0x040fe20000000000 */
[C---:B------:R-:W-:Y:S01]  /*11150*/  ISETP.GE.AND P1, PT, R10.reuse, R2, PT ;  /* 0x000000020a00720c */ /* 0x040fe20003f26270 */
[----:B------:R-:W-:Y:S01]  /*11160*/  VIADD R6, R10, 0x20 ;  /* 0x000000200a067836 */ /* 0x000fe20000000000 */
[----:B------:R-:W-:Y:S04]  /*11170*/  STL [R1+0x14], R10 ;  /* 0x0000140a01007387 */ /* 0x000fe80000100800 */
[----:B------:R-:W-:Y:S04]  /*11180*/  STL [R1+0x20], R7 ;  /* 0x0000200701007387 */ /* 0x000fe80000100800 */
[----:B------:R-:W-:Y:S03]  /*11190*/  STL [R1+0x24], R6 ;  /* 0x0000240601007387 */ /* 0x000fe60000100800 */
        /* <DEDUP_REMOVED lines=27> */
.L_x_7617:
        /* <DEDUP_REMOVED lines=12> */
.L_x_7496:
        /* <DEDUP_REMOVED lines=35> */
.L_x_7498:
[----:B------:R-:W-:Y:S05]  /*11640*/  BSYNC B6 ;  /* 0x0000000000067941 */ /* 0x000fea0003800000 */
.L_x_7497:
        /* <DEDUP_REMOVED lines=10> */
[----:B0-----:R-:W-:-:S13]  /*116f0*/  ISETP.NE.AND P0, PT, R8, 0x1, PT ;  /* 0x000000010800780c */ /* 0x001fda0003f05270 */
[----:B------:R-:W0:Y:S01]  /*11700*/  @P0 LDC R0, c[0x0][0x450] ;  /* 0x00011400ff000b82 */ /* 0x000e220000000800 */
[----:B-1----:R-:W-:Y:S02]  /*11710*/  IMAD.SHL.U32 R10, R10, 0x8, RZ ;  /* 0x000000080a0a7824 */ /* 0x002fe400078e00ff */
[----:B-----5:R-:W-:-:S03]  /*11720*/  IMAD.SHL.U32 R9, R11, 0x8, RZ ;  /* 0x000000080b097824 */ /* 0x020fc600078e00ff */
[----:B------:R-:W-:-:S04]  /*11730*/  LOP3.LUT R10, R10, 0x38, RZ, 0xc0, !PT ;  /* 0x000000380a0a7812 */ /* 0x000fc800078ec0ff */
[C---:B------:R-:W-:Y:S02]  /*11740*/  LOP3.LUT R12, R10.reuse, 0x80, RZ, 0xfc, !PT ;  /* 0x000000800a0c7812 */ /* 0x040fe400078efcff */
[----:B------:R-:W-:Y:S02]  /*11750*/  LOP3.LUT R10, R10, 0x40, RZ, 0xfc, !PT ;  /* 0x000000400a0a7812 */ /* 0x000fe400078efcff */
[----:B------:R-:W-:Y:S02]  /*11760*/  LOP3.LUT R9, R9, 0x38, RZ, 0xc0, !PT ;  /* 0x0000003809097812 */ /* 0x000fe400078ec0ff */
[----:B--2---:R-:W-:Y:S02]  /*11770*/  R2UR UR5, R5 ;  /* 0x00000000050572ca */ /* 0x004fe400000e0000 */
[----:B------:R-:W-:Y:S02]  /*11780*/  R2UR UR4, R4 ;  /* 0x00000000040472ca */ /* 0x000fe400000e0000 */
[----:B---3--:R-:W-:-:S02]  /*11790*/  R2UR UR5, R2 ;  /* 0x00000000020572ca */ /* 0x008fc400000e0000 */
        /* <DEDUP_REMOVED lines=30> */
[----:B------:R-:W-:Y:S01]  /*11980*/  ISETP.GE.AND P3, PT, R9, UR4, PT ;  /* 0x0000000409007c0c */ /* 0x000fe2000bf66270 */
[----:B------:R-:W1:Y:S01]  /*11990*/  S2R R12, SR_TID.X ;  /* 0x00000000000c7919 */ /* 0x000e620000002100 */
[----:B------:R-:W-:-:S02]  /*119a0*/  LEA.HI.X R6, R2, UR5, R6, 0x1, P0 ;  /* 0x0000000502067c11 */ /* 0x000fc400080f0c06 */
[----:B------:R-:W-:Y:S02]  /*119b0*/  SEL R2, RZ, 0x1, P3 ;  /* 0x00000001ff027807 */ /* 0x000fe40001800000 */
[----:B------:R-:W-:Y:S02]  /*119c0*/  SEL R3, RZ, 0x4, P2 ;  /* 0x00000004ff037807 */ /* 0x000fe40001000000 */
[----:B------:R-:W-:-:S04]  /*119d0*/  SEL R4, RZ, 0x2, P1 ;  /* 0x00000002ff047807 */ /* 0x000fc80000800000 */
[----:B------:R-:W-:Y:S02]  /*119e0*/  IADD3 R2, R3, R4, R2 ;  /* 0x0000000403027210 */ /* 0x000fe40007ffe002 */
        /* <DEDUP_REMOVED lines=10> */
[----:B------:R-:W-:Y:S01]  /*11a90*/  ISETP.GE.AND P0, PT, R10, UR4, PT ;  /* 0x000000040a007c0c */ /* 0x000fe2000bf06270 */
[C---:B------:R-:W-:Y:S01]  /*11aa0*/  IMAD.SHL.U32 R10, R11.reuse, 0x8, RZ ;  /* 0x000000080b0a7824 */ /* 0x040fe200078e00ff */
[----:B------:R-:W-:Y:S01]  /*11ab0*/  LOP3.LUT R12, R12, 0xc0, RZ, 0xfc, !PT ;  /* 0x000000c00c0c7812 */ /* 0x000fe200078efcff */
[----:B------:R-:W-:Y:S01]  /*11ac0*/  IMAD.SHL.U32 R11, R11, 0x8, RZ ;  /* 0x000000080b0b7824 */ /* 0x000fe200078e00ff */
[----:B------:R-:W-:Y:S02]  /*11ad0*/  SEL R3, RZ, 0x10, P0 ;  /* 0x00000010ff037807 */ /* 0x000fe40000000000 */
[----:B------:R-:W-:-:S02]  /*11ae0*/  LOP3.LUT R10, R10, 0x38, RZ, 0xc0, !PT ;  /* 0x000000380a0a7812 */ /* 0x000fc400078ec0ff */
[----:B------:R-:W-:Y:S02]  /*11af0*/  ISETP.GE.AND P5, PT, R12, UR4, PT ;  /* 0x000000040c007c0c */ /* 0x000fe4000bfa6270 */
[----:B------:R-:W-:Y:S02]  /*11b00*/  LOP3.LUT R12, R10, 0x180, RZ, 0xfc, !PT ;  /* 0x000001800a0c7812 */ /* 0x000fe400078efcff */
[----:B------:R-:W-:Y:S02]  /*11b10*/  LOP3.LUT R11, R11, 0x38, RZ, 0xc0, !PT ;  /* 0x000000380b0b7812 */ /* 0x000fe400078ec0ff */
[----:B------:R-:W-:Y:S02]  /*11b20*/  ISETP.GE.AND P1, PT, R12, UR4, PT ;  /* 0x000000040c007c0c */ /* 0x000fe4000bf26270 */
[----:B------:R-:W-:Y:S02]  /*11b30*/  LOP3.LUT R10, R11, 0x140, RZ, 0xfc, !PT ;  /* 0x000001400b0a7812 */ /* 0x000fe400078efcff */
[----:B------:R-:W-:-:S02]  /*11b40*/  SEL R4, RZ, 0x8, P5 ;  /* 0x00000008ff047807 */ /* 0x000fc40002800000 */
[----:B------:R-:W-:Y:S02]  /*11b50*/  SEL R5, RZ, 0x40, P1 ;  /* 0x00000040ff057807 */ /* 0x000fe40000800000 */
[----:B------:R-:W-:Y:S02]  /*11b60*/  LOP3.LUT R7, R11, 0x1c0, RZ, 0xfc, !PT ;  /* 0x000001c00b077812 */ /* 0x000fe400078efcff */
[----:B------:R-:W-:Y:S02]  /*11b70*/  ISETP.GE.AND P1, PT, R10, UR4, PT ;  /* 0x000000040a007c0c */ /* 0x000fe4000bf26270 */
[----:B------:R-:W-:Y:S02]  /*11b80*/  IADD3 R2, R3, R2, R4 ;  /* 0x0000000203027210 */ /* 0x000fe40007ffe004 */
[----:B------:R-:W-:Y:S02]  /*11b90*/  SEL R3, RZ, 0x20, P1 ;  /* 0x00000020ff037807 */ /* 0x000fe40000800000 */
[----:B------:R-:W-:Y:S01]  /*11ba0*/  ISETP.GE.AND P2, PT, R7, UR4, PT ;  /* 0x0000000407007c0c */ /* 0x000fe2000bf46270 */
[----:B------:R-:W-:Y:S01]  /*11bb0*/  UMOV UR4, 0xffffffff ;  /* 0xffffffff00047882 */ /* 0x000fe20000000000 */
[----:B------:R-:W-:-:S02]  /*11bc0*/  IADD3 R5, R5, R2, R3 ;  /* 0x0000000205057210 */ /* 0x000fc40007ffe003 */
[----:B------:R-:W-:-:S05]  /*11bd0*/  SEL R7, RZ, 0x80, P2 ;  /* 0x00000080ff077807 */ /* 0x000fca0001000000 */
        /* <DEDUP_REMOVED lines=9> */
[----:B------:R-:W-:-:S04]  /*11c70*/  @P0 LOP3.LUT R18, R18, 0x400, RZ, 0xfc, !PT ;  /* 0x0000040012120812 */ /* 0x000fc800078efcff */
[C---:B------:R-:W-:Y:S02]  /*11c80*/  LOP3.LUT P0, RZ, R18.reuse, 0x10, RZ, 0xc0, !PT ;  /* 0x0000001012ff7812 */ /* 0x040fe4000780c0ff */
[----:B------:R-:W-:-:S04]  /*11c90*/  LOP3.LUT R18, R18, 0xfffffdff, RZ, 0xc0, !PT ;  /* 0xfffffdff12127812 */ /* 0x000fc800078ec0ff */
[----:B------:R-:W-:-:S04]  /*11ca0*/  @P1 LOP3.LUT R18, R18, 0x200, RZ, 0xfc, !PT ;  /* 0x0000020012121812 */ /* 0x000fc800078efcff */
[C---:B------:R-:W-:Y:S02]  /*11cb0*/  LOP3.LUT P1, RZ, R18.reuse, 0x8, RZ, 0xc0, !PT ;  /* 0x0000000812ff7812 */ /* 0x040fe4000782c0ff */
[----:B------:R-:W-:Y:S01]  /*11cc0*/  LOP3.LUT R18, R18, 0xfffffeff, RZ, 0xc0, !PT ;  /* 0xfffffeff12127812 */ /* 0x000fe200078ec0ff */
[----:B------:R-:W-:Y:S01]  /*11cd0*/  SHFL.IDX PT, R14, R0, 0x1, 0x181f ;  /* 0x00381f00000e7f89 */ /* 0x000fe200000e0000 */
[-C--:B--2---:R-:W-:Y:S02]  /*11ce0*/  ISETP.GE.AND P2, PT, R3, R4.reuse, PT ;  /* 0x000000040300720c */ /* 0x084fe40003f46270 */
[----:B---3--:R-:W-:Y:S02]  /*11cf0*/  ISETP.GE.AND P3, PT, R2, R4, PT ;  /* 0x000000040200720c */ /* 0x008fe40003f66270 */
[----:B------:R-:W0:Y:S01]  /*11d00*/  S2R R2, SR_TID.X ;  /* 0x0000000000027919 */ /* 0x000e220000002100 */
[----:B------:R-:W1:Y:S08]  /*11d10*/  SHFL.IDX PT, R3, R0, RZ, 0x181f ;  /* 0x00181fff00037589 */ /* 0x000e7000000e0000 */
[----:B------:R-:W-:-:S02]  /*11d20*/  @!P2 LOP3.LUT R8, R5, 0x40, RZ, 0xc0, !PT ;  /* 0x000000400508a812 */ /* 0x000fc400078ec0ff */
[----:B------:R-:W-:Y:S02]  /*11d30*/  @P3 LOP3.LUT R18, R18, 0x100, RZ, 0xfc, !PT ;  /* 0x0000010012123812 */ /* 0x000fe400078efcff */
[----:B------:R-:W-:-:S04]  /*11d40*/  @!P2 SHF.R.U32.HI R8, RZ, 0x2, R8 ;  /* 0x00000002ff08a819 */ /* 0x000fc80000011608 */
[----:B------:R-:W-:Y:S02]  /*11d50*/  @!P2 ISETP.NE.U32.AND P3, PT, R8, RZ, PT ;  /* 0x000000ff0800a20c */ /* 0x000fe40003f65070 */
[----:B------:R-:W-:-:S04]  /*11d60*/  @!P2 LOP3.LUT R8, R7, 0x80, RZ, 0xc0, !PT ;  /* 0x000000800708a812 */ /* 0x000fc800078ec0ff */
[----:B------:R-:W-:Y:S01]  /*11d70*/  @!P2 SHF.R.U32.HI R8, RZ, 0x3, R8 ;  /* 0x00000003ff08a819 */ /* 0x000fe20000011608 */
[----:B0-----:R-:W-:Y:S02]  /*11d80*/  IMAD.SHL.U32 R12, R2, 0x8, RZ ;  /* 0x00000008020c7824 */ /* 0x001fe400078e00ff */
[----:B------:R-:W0:Y:S03]  /*11d90*/  SHFL.IDX PT, R2, R6, RZ, 0x181f ;  /* 0x00181fff06027589 */ /* 0x000e2600000e0000 */
[----:B------:R-:W-:-:S04]  /*11da0*/  LOP3.LUT R12, R12, 0x38, RZ, 0xc0, !PT ;  /* 0x000000380c0c7812 */ /* 0x000fc800078ec0ff */
[----:B-1----:R-:W-:-:S05]  /*11db0*/  @!P2 LEA R3, P6, R12, R3, 0x1 ;  /* 0x000000030c03a211 */ /* 0x002fca00078c08ff */
[----:B0-----:R-:W-:-:S05]  /*11dc0*/  @!P2 IMAD.X R2, RZ, RZ, R2, P6 ;  /* 0x000000ffff02a224 */ /* 0x001fca00030e0602 */
[----:B------:R-:W-:-:S04]  /*11dd0*/  @!P2 LOP3.LUT R3, R3, R2, RZ, 0x3c, !PT ;  /* 0x000000020303a212 */ /* 0x000fc800078e3cff */
[----:B------:R-:W-:-:S04]  /*11de0*/  @!P2 LOP3.LUT R2, R3, R2, RZ, 0x3c, !PT ;  /* 0x000000020302a212 */ /* 0x000fc800078e3cff */
[----:B------:R-:W-:Y:S02]  /*11df0*/  @!P2 LOP3.LUT R3, R3, R2, RZ, 0x3c, !PT ;  /* 0x000000020303a212 */ /* 0x000fe400078e3cff */
[----:B------:R-:W-:-:S03]  /*11e00*/  LOP3.LUT P6, RZ, R18, 0x4, RZ, 0xc0, !PT ;  /* 0x0000000412ff7812 */ /* 0x000fc600078cc0ff */
[----:B----4-:R-:W-:Y:S01]  /*11e10*/  @!P2 LDGSTS.E.BYPASS.LTC128B.128 [R11+0x26400], desc[UR44][R2.64], !P0 ;  /* 0x26400000020bafae */ /* 0x010fe2000c101d6c */
[----:B------:R-:W-:-:S03]  /*11e20*/  LOP3.LUT P0, RZ, R18, 0x400, RZ, 0xc0, !PT ;  /* 0x0000040012ff7812 */ /* 0x000fc6000780c0ff */
[----:B------:R-:W-:Y:S01]  /*11e30*/  @!P2 LDGSTS.E.BYPASS.LTC128B.128 [R11+0x28400], desc[UR44][R2.64+0x80], !P1 ;  /* 0x28400080020bafae */ /* 0x000fe2000c901d6c */
[----:B------:R-:W-:Y:S02]  /*11e40*/  LOP3.LUT P1, RZ, R18, 0x200, RZ, 0xc0, !PT ;  /* 0x0000020012ff7812 */ /* 0x000fe4000782c0ff */
[----:B------:R-:W-:Y:S02]  /*11e50*/  @!P2 ISETP.NE.U32.AND P4, PT, R8, RZ, PT ;  /* 0x000000ff0800a20c */ /* 0x000fe40003f85070 */
[----:B------:R-:W0:Y:S04]  /*11e60*/  SHFL.IDX PT, R8, R6, 0x1, 0x181f ;  /* 0x00381f0006087f89 */ /* 0x000e2800000e0000 */
[----:B------:R-:W-:Y:S04]  /*11e70*/  @!P2 LDGSTS.E.BYPASS.LTC128B.128 [R11+0x2a400], desc[UR44][R2.64+0x100], !P6 ;  /* 0x2a400100020bafae */ /* 0x000fe8000f101d6c */
        /* <DEDUP_REMOVED lines=52> */
.L_x_7627:
        /* <DEDUP_REMOVED lines=15> */
[----:B--2---:R-:W-:Y:S01]  /*122b0*/  LEA R2, P2, R2, R0, 0x1 ;  /* 0x0000000002027211 */ /* 0x004fe200078408ff */
[----:B---3--:R-:W-:-:S04]  /*122c0*/  IMAD.MOV.U32 R8, RZ, RZ, R3 ;  /* 0x000000ffff087224 */ /* 0x008fc800078e0003 */
[----:B-1----:R-:W-:Y:S01]  /*122d0*/  IMAD.X R3, RZ, RZ, R6, P2 ;  /* 0x000000ffff037224 */ /* 0x002fe200010e0606 */
[----:B------:R-:W-:-:S04]  /*122e0*/  ISETP.NE.U32.AND P2, PT, R5, RZ, PT ;  /* 0x000000ff0500720c */ /* 0x000fc80003f45070 */
[----:B------:R-:W-:Y:S01]  /*122f0*/  @!PT LDS RZ, [RZ] ;  /* 0x00000000fffff984 */ /* 0x000fe20000000800 */
[----:B------:R-:W-:Y:S01]  /*12300*/  @!PT LDS RZ, [RZ] ;  /* 0x00000000fffff984 */ /* 0x000fe20000000800 */
[----:B------:R-:W-:Y:S01]  /*12310*/  @!PT LDS RZ, [RZ] ;  /* 0x00000000fffff984 */ /* 0x000fe20000000800 */
[----:B------:R0:W-:Y:S04]  /*12320*/  LDGSTS.E.BYPASS.LTC128B.128 [R8+0x27c00], desc[UR44][R2.64], !P6 ;  /* 0x27c0000002087fae */ /* 0x0001e8000f101d6c */
        /* <DEDUP_REMOVED lines=8> */
.L_x_7501:
[----:B------:R-:W-:Y:S05]  /*123b0*/  BSYNC B0 ;  /* 0x0000000000007941 */ /* 0x000fea0003800000 */
.L_x_7500:
[----:B------:R-:W-:Y:S01]  /*123c0*/  NOP ;  /* 0x0000000000007918 */ /* 0x000fe20000000000 */
[----:B------:R-:W-:-:S13]  /*123d0*/  PLOP3.LUT P0, PT, PT, PT, PT, 0x80, 0x0 ;  /* 0x000000000000781c */ /* 0x000fda0003f0f070 */
.L_x_7502:
        /* <DEDUP_REMOVED lines=18> */
.L_x_7628:
[----:B------:R-:W-:Y:S05]  /*12500*/  BSYNC B0 ;  /* 0x0000000000007941 */ /* 0x000fea0003800000 */
.L_x_7503:
[----:B------:R-:W-:Y:S01]  /*12510*/  LOP3.LUT P0, RZ, R18, 0x2, RZ, 0xc0, !PT ;  /* 0x0000000212ff7812 */ /* 0x000fe2000780c0ff */
[----:B------:R-:W-:-:S12]  /*12520*/  BSSY B0, `(.L_x_7505) ;  /* 0x0000094000007945 */ /* 0x000fd80003800000 */
[----:B------:R-:W-:Y:S05]  /*12530*/  @!P0 BRA `(.L_x_7506) ;  /* 0x0000000800488947 */ /* 0x000fea0003800000 */
[----:B------:R-:W2:Y:S01]  /*12540*/  LDL R2, [R1+0x8] ;  /* 0x0000080001027983 */ /* 0x000ea20000100800 */
        /* <DEDUP_REMOVED lines=8> */
.L_x_7629:
[----:B------:R-:W-:Y:S05]  /*125d0*/  BSYNC B1 ;  /* 0x0000000000017941 */ /* 0x000fea0003800000 */
.L_x_7507:
        /* <DEDUP_REMOVED lines=9> */
.L_x_7510:
[----:B------:R-:W-:Y:S05]  /*12670*/  BSYNC B1 ;  /* 0x0000000000017941 */ /* 0x000fea0003800000 */
.L_x_7509:
        /* <DEDUP_REMOVED lines=11> */
.L_x_7511:
        /* <DEDUP_REMOVED lines=15> */
.L_x_7512:
        /* <DEDUP_REMOVED lines=15> */
.L_x_7513:
        /* <DEDUP_REMOVED lines=15> */
.L_x_7514:
        /* <DEDUP_REMOVED lines=15> */
.L_x_7515:
        /* <DEDUP_REMOVED lines=15> */
.L_x_7516:
        /* <DEDUP_REMOVED lines=15> */
.L_x_7517:
        /* <DEDUP_REMOVED lines=15> */
.L_x_7518:
        /* <DEDUP_REMOVED lines=10> */
.L_x_7506:
[----:B------:R-:W-:Y:S05]  /*12e60*/  BSYNC B0 ;  /* 0x0000000000007941 */ /* 0x000fea0003800000 */
.L_x_7505:
[----:B------:R-:W-:-:S06]  /*12e70*/  UISETP.GE.AND UP0, UPT, UR38, 0x2, UPT ;  /* 0x000000022600788c */ /* 0x000fcc000bf06270 */
[----:B------:R-:W-:-:S13]  /*12e80*/  PLOP3.LUT P0, PT, PT, PT, UP0, 0x80, 0x0 ;  /* 0x000000000000781c */ /* 0x000fda0003f0f008 */
[----:B------:R-:W-:Y:S05]  /*12e90*/  @!P0 BRA `(.L_x_7519) ;  /* 0x0000002800448947 */ /* 0x000fea0003800000 */
[----:B------:R-:W-:Y:S02]  /*12ea0*/  ULOP3.LUT UR4, UR38, 0x1, URZ, 0xc0, !UPT ;  /* 0x0000000126047892 */ /* 0x000fe4000f8ec03f */
[----:B-1----:R-:W-:Y:S02]  /*12eb0*/  IMAD.U32 R6, RZ, RZ, UR38 ;  /* 0x00000026ff067e24 */ /* 0x002fe4000f8e00ff */
[----:B------:R-:W-:Y:S02]  /*12ec0*/  UISETP.NE.U32.AND UP0, UPT, UR4, 0x1, UPT ;  /* 0x000000010400788c */ /* 0x000fe4000bf05070 */
[----:B------:R-:W-:-:S04]  /*12ed0*/  VIADD R6, R6, 0xfffffffe ;  /* 0xfffffffe06067836 */ /* 0x000fc80000000000 */
[----:B0-----:R-:W-:Y:S01]  /*12ee0*/  IMAD.MOV.U32 R0, RZ, RZ, R6 ;  /* 0x000000ffff007224 */ /* 0x001fe200078e0006 */
[----:B------:R-:W-:-:S13]  /*12ef0*/  PLOP3.LUT P0, PT, PT, PT, UP0, 0x80, 0x0 ;  /* 0x000000000000781c */ /* 0x000fda0003f0f008 */
[----:B------:R-:W-:Y:S05]  /*12f00*/  @!P0 BRA `(.L_x_7520) ;  /* 0x0000000c00608947 */ /* 0x000fea0003800000 */
        /* <DEDUP_REMOVED lines=33> */
.L_x_7523:
[----:B------:R-:W1:Y:S01]  /*13120*/  S2R R2, SR_TID.X ;  /* 0x0000000000027919 */ /* 0x000e620000002100 */
[----:B------:R-:W-:Y:S01]  /*13130*/  IMAD R3, R19, 0x8, R17 ;  /* 0x0000000813037824 */ /* 0x000fe200078e0211 */
[----:B------:R-:W-:Y:S01]  /*13140*/  BSSY B1, `(.L_x_7524) ;  /* 0x0000006000017945 */ /* 0x000fe20003800000 */
[----:B-1----:R-:W-:Y:S02]  /*13150*/  LOP3.LUT R4, R2, 0x7f, RZ, 0xc0, !PT ;  /* 0x0000007f02047812 */ /* 0x002fe400078ec0ff */
[----:B------:R-:W-:Y:S02]  /*13160*/  SHF.L.U32 R2, R8, 0x1f, RZ ;  /* 0x0000001f08027819 */ /* 0x000fe400000006ff */
[----:B------:R-:W-:Y:S02]  /*13170*/  ISETP.NE.AND P1, PT, R4, RZ, PT ;  /* 0x000000ff0400720c */ /* 0x000fe40003f25270 */
[----:B------:R-:W1:Y:S02]  /*13180*/  SYNCS.PHASECHK.TRANS64.TRYWAIT P0, [R3+URZ+0x38840], R2 ;  /* 0x03884002030075a7 */ /* 0x000e64000800017f */
[----:B-1----:R-:W-:Y:S09]  /*13190*/  @!P0 BRA `(.L_x_7525) ;  /* 0x0000004000148947 */ /* 0x002ff20003800000 */
.L_x_7630:
[----:B------:R-:W-:Y:S05]  /*131a0*/  BSYNC B1 ;  /* 0x0000000000017941 */ /* 0x000fea0003800000 */
.L_x_7524:
        /* <DEDUP_REMOVED lines=9> */
.L_x_7527:
[----:B------:R-:W-:Y:S05]  /*13240*/  BSYNC B1 ;  /* 0x0000000000017941 */ /* 0x000fea0003800000 */
.L_x_7526:
        /* <DEDUP_REMOVED lines=12> */
.L_x_7528:
        /* <DEDUP_REMOVED lines=12> */
.L_x_7631:
[----:B------:R-:W-:Y:S05]  /*133d0*/  BSYNC B1 ;  /* 0x0000000000017941 */ /* 0x000fea0003800000 */
.L_x_7529:
        /* <DEDUP_REMOVED lines=11> */
.L_x_7532:
[----:B------:R-:W-:Y:S05]  /*13490*/  BSYNC B1 ;  /* 0x0000000000017941 */ /* 0x000fea0003800000 */
.L_x_7531:
[----:B------:R-:W-:Y:S01]  /*134a0*/  R2UR UR10, R7 ;  /* 0x00000000070a72ca */ /* 0x000fe200000e0000 */
[----:B-12---:R-:W-:Y:S01]  /*134b0*/  IMAD R2, R19, 0x10000, R17 ;  /* 0x0001000013027824 */ /* 0x006fe200078e0211 */
[----:B------:R-:W-:Y:S01]  /*134c0*/  R2UR UR6, R8 ;  /* 0x00000000080672ca */ /* 0x000fe200000e0000 */
[----:B------:R-:W-:Y:S01]  /*134d0*/  UIADD3 UR4, UP0, UR46, 0x470, URZ ;  /* 0x000004702e047890 */ /* 0x000fe2000ff1e03f */
[----:B------:R-:W-:Y:S01]  /*134e0*/  R2UR UR7, R9 ;  /* 0x00000000090772ca */ /* 0x000fe200000e0000 */
[----:B------:R-:W-:Y:S01]  /*134f0*/  VIADD R3, R3, 0x38850 ;  /* 0x0003885003037836 */ /* 0x000fe20000000000 */
[----:B------:R-:W-:Y:S01]  /*13500*/  R2UR UR11, R0 ;  /* 0x00000000000b72ca */ /* 0x000fe200000e0000 */
[----:B------:R-:W-:Y:S01]  /*13510*/  VIADD R4, R2, 0x400 ;  /* 0x0000040002047836 */ /* 0x000fe20000000000 */
[----:B------:R-:W-:Y:S01]  /*13520*/  PLOP3.LUT P0, PT, PT, PT, PT, 0x80, 0x0 ;  /* 0x000000000000781c */ /* 0x000fe20003f0f070 */
[----:B------:R-:W-:-:S12]  /*13530*/  UIADD3.X UR5, URZ, UR47, URZ, UP0, !UPT ;  /* 0x0000002f3f057290 */ /* 0x000fd800087fe43f */
.L_x_7533:
        /* <DEDUP_REMOVED lines=15> */
.L_x_7534:
        /* <DEDUP_REMOVED lines=15> */
.L_x_7535:
        /* <DEDUP_REMOVED lines=15> */
.L_x_7536:
        /* <DEDUP_REMOVED lines=15> */
.L_x_7537:
        /* <DEDUP_REMOVED lines=15> */
.L_x_7538:
        /* <DEDUP_REMOVED lines=15> */
.L_x_7539:
        /* <DEDUP_REMOVED lines=15> */
.L_x_7540:
        /* <DEDUP_REMOVED lines=9> */
.L_x_7522:
[----:B------:R-:W-:Y:S05]  /*13c60*/  BSYNC B0 ;  /* 0x0000000000007941 */ /* 0x000fea0003800000 */
.L_x_7521:
[----:B------:R-:W-:-:S06]  /*13c70*/  UIADD3 UR4, UR38, -0x3, URZ ;  /* 0xfffffffd26047890 */ /* 0x000fcc000fffe03f */
[----:B------:R-:W-:-:S07]  /*13c80*/  IMAD.U32 R0, RZ, RZ, UR4 ;  /* 0x00000004ff007e24 */ /* 0x000fce000f8e00ff */
.L_x_7520:
[----:B------:R-:W-:Y:S01]  /*13c90*/  ISETP.NE.AND P0, PT, R6, RZ, PT ;  /* 0x000000ff0600720c */ /* 0x000fe20003f05270 */
[----:B------:R-:W-:-:S12]  /*13ca0*/  BSSY B0, `(.L_x_7519) ;  /* 0x00001b0000007945 */ /* 0x000fd80003800000 */
[----:B------:R-:W-:Y:S05]  /*13cb0*/  @!P0 BRA `(.L_x_7541) ;  /* 0x0000001800b88947 */ /* 0x000fea0003800000 */
.L_x_7582:
        /* <DEDUP_REMOVED lines=33> */
.L_x_7544:
        /* <DEDUP_REMOVED lines=8> */
.L_x_7632:
[----:B------:R-:W-:Y:S05]  /*13f50*/  BSYNC B2 ;  /* 0x0000000000027941 */ /* 0x000fea0003800000 */
.L_x_7545:
        /* <DEDUP_REMOVED lines=9> */
.L_x_7548:
[----:B------:R-:W-:Y:S05]  /*13ff0*/  BSYNC B2 ;  /* 0x0000000000027941 */ /* 0x000fea0003800000 */
.L_x_7547:
        /* <DEDUP_REMOVED lines=11> */
.L_x_7549:
        /* <DEDUP_REMOVED lines=13> */
.L_x_7633:
[----:B------:R-:W-:Y:S05]  /*14180*/  BSYNC B2 ;  /* 0x0000000000027941 */ /* 0x000fea0003800000 */
.L_x_7550:
        /* <DEDUP_REMOVED lines=11> */
.L_x_7553:
[----:B------:R-:W-:Y:S05]  /*14240*/  BSYNC B2 ;  /* 0x0000000000027941 */ /* 0x000fea0003800000 */
.L_x_7552:
        /* <DEDUP_REMOVED lines=9> */
.L_x_7554:
        /* <DEDUP_REMOVED lines=15> */
.L_x_7555:
        /* <DEDUP_REMOVED lines=15> */
.L_x_7556:
        /* <DEDUP_REMOVED lines=15> */
.L_x_7557:
        /* <DEDUP_REMOVED lines=15> */
.L_x_7558:
        /* <DEDUP_REMOVED lines=15> */
.L_x_7559:
        /* <DEDUP_REMOVED lines=15> */
.L_x_7560:
        /* <DEDUP_REMOVED lines=15> */
.L_x_7561:
        /* <DEDUP_REMOVED lines=10> */
.L_x_7543:
[----:B------:R-:W-:Y:S05]  /*14a10*/  BSYNC B1 ;  /* 0x0000000000017941 */ /* 0x000fea0003800000 */
.L_x_7542:
[----:B------:R-:W-:Y:S01]  /*14a20*/  VIADD R7, R7, 0x1 ;  /* 0x0000000107077836 */ /* 0x000fe20000000000 */
[----:B------:R-:W-:Y:S01]  /*14a30*/  LOP3.LUT P2, RZ, R18, 0x2, RZ, 0xc0, !PT ;  /* 0x0000000212ff7812 */ /* 0x000fe2000784c0ff */
[----:B------:R-:W-:Y:S03]  /*14a40*/  BSSY B1, `(.L_x_7562) ;  /* 0x00000d2000017945 */ /* 0x000fe60003800000 */
[----:B------:R-:W-:-:S04]  /*14a50*/  ISETP.NE.AND P0, PT, R7, 0x2, PT ;  /* 0x000000020700780c */ /* 0x000fc80003f05270 */
[----:B------:R-:W-:Y:S02]  /*14a60*/  SEL R2, RZ, 0x1, P0 ;  /* 0x00000001ff027807 */ /* 0x000fe40000000000 */
[----:B------:R-:W-:Y:S02]  /*14a70*/  SEL R19, R7, RZ, P0 ;  /* 0x000000ff07137207 */ /* 0x000fe40000000000 */
[----:B0-----:R-:W-:-:S05]  /*14a80*/  LOP3.LUT R8, R6, R2, RZ, 0x3c, !PT ;  /* 0x0000000206087212 */ /* 0x001fca00078e3cff */
[----:B------:R0:W-:Y:S01]  /*14a90*/  STL [R1+0x8], R8 ;  /* 0x0000080801007387 */ /* 0x0001e20000100800 */
[----:B------:R-:W-:Y:S05]  /*14aa0*/  @!P2 BRA `(.L_x_7563) ;  /* 0x0000000c002ca947 */ /* 0x000fea0003800000 */
[----:B------:R-:W-:Y:S01]  /*14ab0*/  LOP3.LUT P2, RZ, R18, 0x1, RZ, 0xc0, !PT ;  /* 0x0000000112ff7812 */ /* 0x000fe2000784c0ff */
[----:B------:R-:W-:-:S12]  /*14ac0*/  VIADD R6, R0, 0xffffffff ;  /* 0xffffffff00067836 */ /* 0x000fd80000000000 */
        /* <DEDUP_REMOVED lines=21> */
.L_x_7564:
[----:B------:R-:W2:Y:S01]  /*14c20*/  S2R R2, SR_TID.X ;  /* 0x0000000000027919 */ /* 0x000ea20000002100 */
[----:B-1----:R-:W-:Y:S01]  /*14c30*/  IMAD R4, R19, 0x8, R17 ;  /* 0x0000000813047824 */ /* 0x002fe200078e0211 */
[----:B------:R-:W-:Y:S01]  /*14c40*/  BSSY B2, `(.L_x_7565) ;  /* 0x0000006000027945 */ /* 0x000fe20003800000 */
[----:B--2---:R-:W-:Y:S02]  /*14c50*/  LOP3.LUT R3, R2, 0x7f, RZ, 0xc0, !PT ;  /* 0x0000007f02037812 */ /* 0x004fe400078ec0ff */
[----:B------:R-:W-:Y:S02]  /*14c60*/  SHF.L.U32 R2, R8, 0x1f, RZ ;  /* 0x0000001f08027819 */ /* 0x000fe400000006ff */
[----:B------:R-:W-:Y:S02]  /*14c70*/  ISETP.NE.AND P1, PT, R3, RZ, PT ;  /* 0x000000ff0300720c */ /* 0x000fe40003f25270 */
[----:B------:R-:W1:Y:S02]  /*14c80*/  SYNCS.PHASECHK.TRANS64.TRYWAIT P0, [R4+URZ+0x38840], R2 ;  /* 0x03884002040075a7 */ /* 0x000e64000800017f */
[----:B-1----:R-:W-:Y:S09]  /*14c90*/  @!P0 BRA `(.L_x_7566) ;  /* 0x0000002400a48947 */ /* 0x002ff20003800000 */
.L_x_7634:
[----:B------:R-:W-:Y:S05]  /*14ca0*/  BSYNC B2 ;  /* 0x0000000000027941 */ /* 0x000fea0003800000 */
.L_x_7565:
        /* <DEDUP_REMOVED lines=9> */
.L_x_7568:
[----:B------:R-:W-:Y:S05]  /*14d40*/  BSYNC B2 ;  /* 0x0000000000027941 */ /* 0x000fea0003800000 */
.L_x_7567:
        /* <DEDUP_REMOVED lines=11> */
.L_x_7569:
        /* <DEDUP_REMOVED lines=13> */
.L_x_7635:
[----:B------:R-:W-:Y:S05]  /*14ed0*/  BSYNC B2 ;  /* 0x0000000000027941 */ /* 0x000fea0003800000 */
.L_x_7570:
[----:B------:R-:W-:Y:S01]  /*14ee0*/  BSSY B2, `(.L_x_7572) ;  /* 0x000000b000027945 */ /* 0x000fe20003800000 */
[----:B-12---:R-:W-:Y:S02]  /*14ef0*/  IMAD.MOV.U32 R2, RZ, RZ, 0x0 ;  /* 0x00000000ff027424 */ /* 0x006fe400078e00ff */
[----:B------:R-:W-:Y:S01]  /*14f00*/  IMAD.MOV.U32 R3, RZ, RZ, 0x14f00000 ;  /* 0x14f00000ff037424 */ /* 0x000fe200078e00ff */
[----:B------:R-:W-:Y:S06]  /*14f10*/  @P1 BRA `(.L_x_7573) ;  /* 0x00000000001c1947 */ /* 0x000fec0003800000 */
[----:B------:R-:W0:Y:S02]  /*14f20*/  S2R R7, SR_TID.X ;  /* 0x0000000000077919 */ /* 0x000e240000002100 */
[----:B0-----:R-:W-:Y:S01]  /*14f30*/  LOP3.LUT R8, R7, 0x1f, RZ, 0xc0, !PT ;  /* 0x0000001f07087812 */ /* 0x001fe200078ec0ff */
[----:B------:R-:W-:-:S03]  /*14f40*/  IMAD.MOV.U32 R7, RZ, RZ, 0x10000 ;  /* 0x00010000ff077424 */ /* 0x000fc600078e00ff */
[----:B------:R-:W-:Y:S01]  /*14f50*/  ISETP.NE.AND P0, PT, R8, RZ, PT ;  /* 0x000000ff0800720c */ /* 0x000fe20003f05270 */
[----:B------:R1:W-:-:S12]  /*14f60*/  SYNCS.ARRIVE.TRANS64 RZ, [R4+URZ+0x38850], R7 ;  /* 0x0388500704ff79a7 */ /* 0x0003d8000800003f */
[----:B-1----:R-:W-:Y:S05]  /*14f70*/  @!P0 BRA `(.L_x_7573) ;  /* 0x0000000000048947 */ /* 0x002fea0003800000 */
[----:B------:R-:W-:Y:S01]  /*14f80*/  BPT.TRAP 0x1 ;  /* 0x000000040000795c */ /* 0x000fe20000300000 */
.L_x_7573:
[----:B------:R-:W-:Y:S05]  /*14f90*/  BSYNC B2 ;  /* 0x0000000000027941 */ /* 0x000fea0003800000 */
.L_x_7572:
        /* <DEDUP_REMOVED lines=9> */
.L_x_7574:
        /* <DEDUP_REMOVED lines=10> */
[----:B------:R-:W-:Y:S01]  /*150d0*/  R2UR UR6, R2 ;  /* 0x00000000020672ca */ /* 0x000fe200000e0000 */
[----:B------:R-:W-:Y:S01]  /*150e0*/  VIADD R7, R5, 0x2400 ;  /* 0x0000240005077836 */ /* 0x000fe20000000000 */
[----:B------:R-:W-:Y:S01]  /*150f0*/  R2UR UR7, R3 ;  /* 0x00000000030772ca */ /* 0x000fe200000e0000 */
[----:B------:R-:W-:Y:S01]  /*15100*/  UMOV UR10, 0x40 ;  /* 0x00000040000a7882 */ /* 0x000fe20000000000 */
[----:B------:R-:W-:-:S13]  /*15110*/  PLOP3.LUT P0, PT, PT, PT, PT, 0x80, 0x0 ;  /* 0x000000000000781c */ /* 0x000fda0003f0f070 */
.L_x_7575:
        /* <DEDUP_REMOVED lines=15> */
.L_x_7576:
        /* <DEDUP_REMOVED lines=15> */
.L_x_7577:
        /* <DEDUP_REMOVED lines=15> */
.L_x_7578:
        /* <DEDUP_REMOVED lines=15> */
.L_x_7579:
        /* <DEDUP_REMOVED lines=15> */
.L_x_7580:
        /* <DEDUP_REMOVED lines=15> */
.L_x_7581:
        /* <DEDUP_REMOVED lines=10> */
.L_x_7563:
[----:B------:R-:W-:Y:S05]  /*15760*/  BSYNC B1 ;  /* 0x0000000000017941 */ /* 0x000fea0003800000 */
.L_x_7562:
[C---:B------:R-:W-:Y:S01]  /*15770*/  ISETP.GT.AND P0, PT, R0.reuse, 0x1, PT ;  /* 0x000000010000780c */ /* 0x040fe20003f04270 */
[----:B------:R-:W-:-:S12]  /*15780*/  VIADD R0, R0, 0xfffffffe ;  /* 0xfffffffe00007836 */ /* 0x000fd80000000000 */
[----:B------:R-:W-:Y:S05]  /*15790*/  @P0 BRA `(.L_x_7582) ;  /* 0xffffffe400480947 */ /* 0x000fea000383ffff */
.L_x_7541:
[----:B------:R-:W-:Y:S05]  /*157a0*/  BSYNC B0 ;  /* 0x0000000000007941 */ /* 0x000fea0003800000 */
.L_x_7519:
        /* <DEDUP_REMOVED lines=11> */
[----:B------:R-:W2:Y:S01]  /*15860*/  S2R R3, SR_LANEID ;  /* 0x0000000000037919 */ /* 0x000ea20000000000 */
[----:B------:R-:W-:Y:S01]  /*15870*/  VOTEU.ANY UR4, UPT, PT ;  /* 0x0000000000047886 */ /* 0x000fe200038e0100 */
[----:B------:R-:W3:Y:S01]  /*15880*/  LDC.64 R4, c[0x0][0xd80] ;  /* 0x00036000ff047b82 */ /* 0x000ee20000000a00 */
[----:B------:R-:W2:Y:S08]  /*15890*/  FLO.U32 R0, UR4 ;  /* 0x0000000400007d00 */ /* 0x000eb000080e0000 */
[----:B0-----:R-:W3:Y:S01]  /*158a0*/  POPC R2, UR4 ;  /* 0x0000000400027d09 */ /* 0x001ee20008000000 */
[----:B--2---:R-:W-:-:S13]  /*158b0*/  ISETP.EQ.U32.AND P1, PT, R0, R3, PT ;  /* 0x000000030000720c */ /* 0x004fda0003f22070 */
[----:B---3--:R-:W2:Y:S01]  /*158c0*/  @P1 ATOMG.E.ADD.STRONG.GPU PT, R5, desc[UR44][R4.64], R2 ;  /* 0x00000002040519a8 */ /* 0x008ea200081ee1ec */
[----:B------:R-:W0:Y:S02]  /*158d0*/  S2R R3, SR_LTMASK ;  /* 0x0000000000037919 */ /* 0x000e240000003900 */
[----:B0-----:R-:W-:-:S06]  /*158e0*/  LOP3.LUT R3, R3, UR4, RZ, 0xc0, !PT ;  /* 0x0000000403037c12 */ /* 0x001fcc000f8ec0ff */
[----:B------:R-:W0:Y:S01]  /*158f0*/  POPC R3, R3 ;  /* 0x0000000300037309 */ /* 0x000e220000000000 */
[----:B--2---:R-:W0:Y:S02]  /*15900*/  SHFL.IDX PT, R0, R5, R0, 0x1f ;  /* 0x00001f0005007589 */ /* 0x004e2400000e0000 */
[----:B0-----:R-:W-:-:S05]  /*15910*/  IADD3 R0, R0, UR41, R3 ;  /* 0x0000002900007c10 */ /* 0x001fca000fffe003 */
[----:B------:R2:W-:Y:S02]  /*15920*/  STL [R1+0x10], R0 ;  /* 0x0000100001007387 */ /* 0x0005e40000100800 */
.L_x_7584:
[----:B------:R-:W-:Y:S05]  /*15930*/  BSYNC B0 ;  /* 0x0000000000007941 */ /* 0x000fea0003800000 */
.L_x_7583:
[----:B------:R-:W-:-:S07]  /*15940*/  SEL R19, R19, RZ, P0 ;  /* 0x000000ff13137207 */ /* 0x000fce0000000000 */
.L_x_7481:
[----:B------:R-:W-:Y:S05]  /*15950*/  BSYNC B7 ;  /* 0x0000000000077941 */ /* 0x000fea0003800000 */
.L_x_7479:
[----:B------:R4:W5:Y:S01]  /*15960*/  LDL R3, [R1+0x10] ;  /* 0x0000100001037983 */ /* 0x0009620000100800 */
[----:B------:R-:W-:-:S13]  /*15970*/  LOP3.LUT P0, RZ, R18, 0x80, RZ, 0xc0, !PT ;  /* 0x0000008012ff7812 */ /* 0x000fda000780c0ff */
[----:B----4-:R-:W-:Y:S05]  /*15980*/  @!P0 BRA `(.L_x_7585) ;  /* 0x0000000000288947 */ /* 0x010fea0003800000 */
[----:B------:R-:W-:Y:S05]  /*15990*/  WARPSYNC.ALL ;  /* 0x0000000000007948 */ /* 0x000fea0003800000 */
[----:B------:R-:W4:Y:S08]  /*159a0*/  S2UR UR5, SR_CgaCtaId ;  /* 0x00000000000579c3 */ /* 0x000f300000008800 */
[----:B------:R-:W-:Y:S06]  /*159b0*/  BAR.SYNC.DEFER_BLOCKING 0x5, 0x180 ;  /* 0x0146000000007b1d */ /* 0x000fec0000010000 */
[----:B------:R-:W-:-:S02]  /*159c0*/  UMOV UR4, 0x400 ;  /* 0x0000040000047882 */ /* 0x000fc40000000000 */
[----:B----4-:R-:W-:-:S06]  /*159d0*/  ULEA UR4, UR5, UR4, 0x18 ;  /* 0x0000000405047291 */ /* 0x010fcc000f8ec03f */
[----:B------:R-:W-:-:S05]  /*159e0*/  IMAD.U32 R17, RZ, RZ, UR4 ;  /* 0x00000004ff117e24 */ /* 0x000fca000f8e00ff */
[----:B-----5:R-:W4:Y:S04]  /*159f0*/  LDS R3, [R17+0x388d0] ;  /* 0x0388d00011037984 */ /* 0x020f280000000800 */
[----:B----4-:R4:W-:Y:S01]  /*15a00*/  STL [R1+0x10], R3 ;  /* 0x0000100301007387 */ /* 0x0109e20000100800 */
[----:B------:R-:W-:Y:S06]  /*15a10*/  BAR.ARV 0x4, 0x180 ;  /* 0x0106000000007b1d */ /* 0x000fec0000002000 */
[----:B------:R-:W-:Y:S05]  /*15a20*/  BRA `(.L_x_7586) ;  /* 0x00000000002c7947 */ /* 0x000fea0003800000 */
.L_x_7585:
[----:B------:R-:W-:-:S03]  /*15a30*/  UMOV UR4, 0xffffffff ;  /* 0xffffffff00047882 */ /* 0x000fc60000000000 */
[----:B------:R-:W-:Y:S05]  /*15a40*/  BRA.DIV UR4, `(.L_x_7587) ;  /* 0x0000001a04607947 */ /* 0x000fea000b800000 */
[----:B-----5:R4:W0:Y:S02]  /*15a50*/  SHFL.IDX PT, R14, R3, RZ, 0x1f ;  /* 0x00001fff030e7589 */ /* 0x02082400000e0000 */
.L_x_7638:
[----:B--23--:R-:W2:Y:S01]  /*15a60*/  @!P2 S2R R0, SR_CgaCtaId ;  /* 0x000000000000a919 */ /* 0x00cea20000008800 */
[----:B------:R-:W-:Y:S05]  /*15a70*/  WARPSYNC.ALL ;  /* 0x0000000000007948 */ /* 0x000fea0003800000 */
[----:B------:R-:W-:Y:S01]  /*15a80*/  BAR.SYNC.DEFER_BLOCKING 0x4, 0x180 ;  /* 0x0106000000007b1d */ /* 0x000fe20000010000 */
[----:B0-----:R-:W-:-:S05]  /*15a90*/  @!P2 MOV R2, 0x400 ;  /* 0x000004000002a802 */ /* 0x001fca0000000f00 */
[----:B------:R0:W-:Y:S01]  /*15aa0*/  STL [R1+0x10], R14 ;  /* 0x0000100e01007387 */ /* 0x0001e20000100800 */
[----:B--2---:R-:W-:-:S05]  /*15ab0*/  @!P2 LEA R17, R0, R2, 0x18 ;  /* 0x000000020011a211 */ /* 0x004fca00078ec0ff */
[----:B------:R0:W-:Y:S01]  /*15ac0*/  @!P2 STS [R17+0x388d0], R3 ;  /* 0x0388d0031100a388 */ /* 0x0001e20000000800 */
[----:B------:R-:W-:Y:S06]  /*15ad0*/  BAR.ARV 0x5, 0x180 ;  /* 0x0146000000007b1d */ /* 0x000fec0000002000 */
.L_x_7586:
[----:B--23--:R-:W2:Y:S01]  /*15ae0*/  LDL R0, [R1+0x10] ;  /* 0x0000100001007983 */ /* 0x00cea20000100800 */
[----:B------:R-:W-:Y:S02]  /*15af0*/  ULDC UR4, c[0x0][0xd38] ;  /* 0x00034e0000047ab9 */ /* 0x000fe40000000800 */
[----:B--2---:R-:W-:-:S13]  /*15b00*/  ISETP.GE.AND P0, PT, R0, UR4, PT ;  /* 0x0000000400007c0c */ /* 0x004fda000bf06270 */
[----:B------:R-:W-:Y:S05]  /*15b10*/  @!P0 BRA `(.L_x_7588) ;  /* 0xffffffa0005c8947 */ /* 0x000fea000383ffff */
.L_x_7476:
[----:B0-----:R-:W2:Y:S01]  /*15b20*/  LDL.LU R0, [R1+0x28] ;  /* 0x0000280001007983 */ /* 0x001ea20000300800 */
[----:B------:R-:W-:Y:S01]  /*15b30*/  BSSY B0, `(.L_x_7589) ;  /* 0x000000b000007945 */ /* 0x000fe20003800000 */
[----:B------:R-:W0:Y:S01]  /*15b40*/  S2R R5, SR_CgaCtaId ;  /* 0x0000000000057919 */ /* 0x000e220000008800 */
        /* <DEDUP_REMOVED lines=9> */
.L_x_7639:
[----:B------:R-:W-:Y:S05]  /*15be0*/  BSYNC B0 ;  /* 0x0000000000007941 */ /* 0x000fea0003800000 */
.L_x_7589:
[----:B------:R-:W-:-:S03]  /*15bf0*/  UMOV UR4, 0xffffffff ;  /* 0xffffffff00047882 */ /* 0x000fc60000000000 */
[----:B------:R-:W-:Y:S05]  /*15c00*/  BRA.DIV UR4, `(.L_x_7591) ;  /* 0x0000001a042c7947 */ /* 0x000fea000b800000 */
[----:B------:R-:W2:Y:S02]  /*15c10*/  S2R R2, SR_TID.X ;  /* 0x0000000000027919 */ /* 0x000ea40000002100 */
[----:B--2---:R-:W-:-:S04]  /*15c20*/  SHF.R.U32.HI R2, RZ, 0x5, R2 ;  /* 0x00000005ff027819 */ /* 0x004fc80000011602 */
[----:B------:R-:W-:-:S05]  /*15c30*/  LOP3.LUT R2, R2, 0x3, RZ, 0xc0, !PT ;  /* 0x0000000302027812 */ /* 0x000fca00078ec0ff */
[----:B------:R2:W3:Y:S02]  /*15c40*/  SHFL.IDX PT, R14, R2, RZ, 0x1f ;  /* 0x00001fff020e7589 */ /* 0x0004e400000e0000 */
.L_x_7642:
[----:B---3--:R-:W-:Y:S01]  /*15c50*/  ISETP.NE.AND P0, PT, R14, RZ, PT ;  /* 0x000000ff0e00720c */ /* 0x008fe20003f05270 */
[----:B------:R-:W-:-:S12]  /*15c60*/  BSSY B0, `(.L_x_7592) ;  /* 0x0000025000007945 */ /* 0x000fd80003800000 */
[----:B------:R-:W-:Y:S05]  /*15c70*/  @P0 BRA `(.L_x_7593) ;  /* 0x00000000008c0947 */ /* 0x000fea0003800000 */
[----:B------:R-:W-:-:S03]  /*15c80*/  UMOV UR4, 0xffffffff ;  /* 0xffffffff00047882 */ /* 0x000fc60000000000 */
[----:B------:R-:W-:Y:S05]  /*15c90*/  BRA.DIV UR4, `(.L_x_7594) ;  /* 0x0000001a043c7947 */ /* 0x000fea000b800000 */
[----:B------:R-:W-:-:S13]  /*15ca0*/  ELECT P6, URZ, PT ;  /* 0x00000000003f782f */ /* 0x000fda00038c0000 */
.L_x_7645:
[----:B------:R-:W-:Y:S05]  /*15cb0*/  @!P6 BRA `(.L_x_7593) ;  /* 0x00000000007ce947 */ /* 0x000fea0003800000 */
[----:B------:R-:W-:-:S06]  /*15cc0*/  ULOP3.LUT UR4, UR40, 0x2, URZ, 0xfc, !UPT ;  /* 0x0000000228047892 */ /* 0x000fcc000f8efc3f */
[----:B--2---:R-:W-:-:S05]  /*15cd0*/  IMAD.U32 R2, RZ, RZ, UR4 ;  /* 0x00000004ff027e24 */ /* 0x004fca000f8e00ff */
[----:B------:R-:W-:-:S13]  /*15ce0*/  ISETP.NE.AND P2, PT, R2, 0x3, PT ;  /* 0x000000030200780c */ /* 0x000fda0003f45270 */
[----:B------:R-:W-:Y:S05]  /*15cf0*/  @!P2 BRA `(.L_x_7595) ;  /* 0x000000000004a947 */ /* 0x000fea0003800000 */
[----:B------:R-:W-:Y:S01]  /*15d00*/  BPT.TRAP 0x1 ;  /* 0x000000040000795c */ /* 0x000fe20000300000 */
.L_x_7595:
        /* <DEDUP_REMOVED lines=13> */
.L_x_7646:
[----:B------:R-:W1:Y:S02]  /*15de0*/  SYNCS.PHASECHK.TRANS64.TRYWAIT P0, [R7+URZ], R2 ;  /* 0x00000002070075a7 */ /* 0x000e64000800017f */
[----:B-1----:R-:W-:Y:S05]  /*15df0*/  @!P0 BRA `(.L_x_7597) ;  /* 0x0000001800188947 */ /* 0x002fea0003800000 */
.L_x_7647:
[----:B------:R-:W-:Y:S05]  /*15e00*/  @!P2 BRA `(.L_x_7598) ;  /* 0x000000000004a947 */ /* 0x000fea0003800000 */
[----:B------:R-:W-:Y:S01]  /*15e10*/  BPT.TRAP 0x1 ;  /* 0x000000040000795c */ /* 0x000fe20000300000 */
.L_x_7598:
[----:B------:R-:W-:-:S04]  /*15e20*/  VIADD R0, R0, 0x38860 ;  /* 0x0003886000007836 */ /* 0x000fc80000000000 */
[----:B------:R-:W-:-:S04]  /*15e30*/  IMAD R4, R19, 0x8, R0 ;  /* 0x0000000813047824 */ /* 0x000fc800078e0200 */
[----:B------:R-:W2:Y:S02]  /*15e40*/  SYNCS.PHASECHK.TRANS64.TRYWAIT P0, [R4+URZ], R5 ;  /* 0x00000005040075a7 */ /* 0x000ea4000800017f */
[----:B--2---:R-:W-:Y:S05]  /*15e50*/  @!P0 BRA `(.L_x_7599) ;  /* 0x0000001800148947 */ /* 0x004fea0003800000 */
.L_x_7648:
[----:B------:R-:W-:-:S07]  /*15e60*/  IMAD R3, R3, 0x8, R0 ;  /* 0x0000000803037824 */ /* 0x000fce00078e0200 */
.L_x_7600:
[----:B---3--:R3:W4:Y:S02]  /*15e70*/  SYNCS.PHASECHK.TRANS64.TRYWAIT P0, [R3+URZ], R2 ;  /* 0x00000002030075a7 */ /* 0x008724000800017f */
[----:B----4-:R-:W-:Y:S05]  /*15e80*/  @!P0 NANOSLEEP.SYNCS 0x989680 ;  /* 0x009896800000895d */ /* 0x010fea0003900000 */
[----:B------:R-:W4:Y:S02]  /*15e90*/  @!P0 SYNCS.PHASECHK.TRANS64 P0, [R3+URZ], R2 ;  /* 0x00000002030085a7 */ /* 0x000f24000800007f */
[----:B----4-:R-:W-:Y:S05]  /*15ea0*/  @!P0 BRA `(.L_x_7600) ;  /* 0xfffffffc00f08947 */ /* 0x010fea000383ffff */
.L_x_7593:
[----:B------:R-:W-:Y:S05]  /*15eb0*/  BSYNC B0 ;  /* 0x0000000000007941 */ /* 0x000fea0003800000 */
.L_x_7592:
[----:B------:R-:W-:Y:S05]  /*15ec0*/  EXIT ;  /* 0x000000000000794d */ /* 0x000fea0003800000 */
.L_x_7435:
[----:B0-----:R0:W1:Y:S02]  /*15ed0*/  SYNCS.PHASECHK.TRANS64.TRYWAIT P1, [R17+URZ+0x38800], R4 ;  /* 0x03880004110075a7 */ /* 0x001064000802017f */
[----:B-1----:R-:W-:Y:S05]  /*15ee0*/  @!P1 NANOSLEEP.SYNCS 0x989680 ;  /* 0x009896800000995d */ /* 0x002fea0003900000 */
[----:B------:R-:W1:Y:S02]  /*15ef0*/  @!P1 SYNCS.PHASECHK.TRANS64 P1, [R17+URZ+0x38800], R4 ;  /* 0x03880004110095a7 */ /* 0x000e64000802007f */
[----:B-1----:R-:W-:Y:S05]  /*15f00*/  @!P1 BRA `(.L_x_7435) ;  /* 0xfffffffc00f09947 */ /* 0x002fea000383ffff */
[----:B------:R-:W-:Y:S05]  /*15f10*/  BRA `(.L_x_7601) ;  /* 0xfffffed8005c7947 */ /* 0x000fea000383ffff */
.L_x_7439:
[----:B--2---:R2:W3:Y:S02]  /*15f20*/  SYNCS.PHASECHK.TRANS64.TRYWAIT P1, [R6+URZ+0x38830], R7 ;  /* 0x03883007060075a7 */ /* 0x0044e4000802017f */
[----:B---3--:R-:W-:Y:S05]  /*15f30*/  @!P1 NANOSLEEP.SYNCS 0x989680 ;  /* 0x009896800000995d */ /* 0x008fea0003900000 */
[----:B------:R-:W3:Y:S02]  /*15f40*/  @!P1 SYNCS.PHASECHK.TRANS64 P1, [R6+URZ+0x38830], R7 ;  /* 0x03883007060095a7 */ /* 0x000ee4000802007f */
[----:B---3--:R-:W-:Y:S05]  /*15f50*/  @!P1 BRA `(.L_x_7439) ;  /* 0xfffffffc00f09947 */ /* 0x008fea000383ffff */
[----:B------:R-:W-:Y:S05]  /*15f60*/  BRA `(.L_x_7438) ;  /* 0xfffffed8007c7947 */ /* 0x000fea000383ffff */
.L_x_7440:
[----:B---3--:R3:W4:Y:S02]  /*15f70*/  SYNCS.PHASECHK.TRANS64.TRYWAIT P1, [R17+URZ+0x38810], R4 ;  /* 0x03881004110075a7 */ /* 0x008724000802017f */
[----:B----4-:R-:W-:Y:S05]  /*15f80*/  @!P1 NANOSLEEP.SYNCS 0x989680 ;  /* 0x009896800000995d */ /* 0x010fea0003900000 */
[----:B------:R-:W4:Y:S02]  /*15f90*/  @!P1 SYNCS.PHASECHK.TRANS64 P1, [R17+URZ+0x38810], R4 ;  /* 0x03881004110095a7 */ /* 0x000f24000802007f */
[----:B----4-:R-:W-:Y:S05]  /*15fa0*/  @!P1 BRA `(.L_x_7440) ;  /* 0xfffffffc00f09947 */ /* 0x010fea000383ffff */
[----:B------:R-:W-:Y:S05]  /*15fb0*/  BRA `(.L_x_7602) ;  /* 0xfffffedc00087947 */ /* 0x000fea000383ffff */
.L_x_7444:
[----:B0-----:R0:W3:Y:S02]  /*15fc0*/  SYNCS.PHASECHK.TRANS64.TRYWAIT P1, [R6+URZ+0x38850], R7 ;  /* 0x03885007060075a7 */ /* 0x0010e4000802017f */
[----:B---3--:R-:W-:Y:S05]  /*15fd0*/  @!P1 NANOSLEEP.SYNCS 0x989680 ;  /* 0x009896800000995d */ /* 0x008fea0003900000 */
[----:B------:R-:W3:Y:S02]  /*15fe0*/  @!P1 SYNCS.PHASECHK.TRANS64 P1, [R6+URZ+0x38850], R7 ;  /* 0x03885007060095a7 */ /* 0x000ee4000802007f */
[----:B---3--:R-:W-:Y:S05]  /*15ff0*/  @!P1 BRA `(.L_x_7444) ;  /* 0xfffffffc00f09947 */ /* 0x008fea000383ffff */
[----:B------:R-:W-:Y:S05]  /*16000*/  BRA `(.L_x_7443) ;  /* 0xfffffedc00387947 */ /* 0x000fea000383ffff */
.L_x_7449:
[----:B-1----:R1:W2:Y:S02]  /*16010*/  SYNCS.PHASECHK.TRANS64.TRYWAIT P3, [R9+URZ+0x38830], R8 ;  /* 0x03883008090075a7 */ /* 0x0022a4000806017f */
[----:B--2---:R-:W-:Y:S05]  /*16020*/  @!P3 NANOSLEEP.SYNCS 0x989680 ;  /* 0x009896800000b95d */ /* 0x004fea0003900000 */
[----:B------:R-:W2:Y:S02]  /*16030*/  @!P3 SYNCS.PHASECHK.TRANS64 P3, [R9+URZ+0x38830], R8 ;  /* 0x038830080900b5a7 */ /* 0x000ea4000806007f */
[----:B--2---:R-:W-:Y:S05]  /*16040*/  @!P3 BRA `(.L_x_7449) ;  /* 0xfffffffc00f0b947 */ /* 0x004fea000383ffff */
[----:B------:R-:W-:Y:S05]  /*16050*/  BRA `(.L_x_7448) ;  /* 0xffffff0400607947 */ /* 0x000fea000383ffff */
.L_x_7453:
[----:B---3--:R3:W4:Y:S02]  /*16060*/  SYNCS.PHASECHK.TRANS64.TRYWAIT P3, [R9+URZ+0x38850], R8 ;  /* 0x03885008090075a7 */ /* 0x008724000806017f */
[----:B----4-:R-:W-:Y:S05]  /*16070*/  @!P3 NANOSLEEP.SYNCS 0x989680 ;  /* 0x009896800000b95d */ /* 0x010fea0003900000 */
[----:B------:R-:W4:Y:S02]  /*16080*/  @!P3 SYNCS.PHASECHK.TRANS64 P3, [R9+URZ+0x38850], R8 ;  /* 0x038850080900b5a7 */ /* 0x000f24000806007f */
[----:B----4-:R-:W-:Y:S05]  /*16090*/  @!P3 BRA `(.L_x_7453) ;  /* 0xfffffffc00f0b947 */ /* 0x010fea000383ffff */
[----:B------:R-:W-:Y:S05]  /*160a0*/  BRA `(.L_x_7452) ;  /* 0xffffff0400c47947 */ /* 0x000fea000383ffff */
.L_x_7459:
[----:B-1----:R1:W2:Y:S02]  /*160b0*/  SYNCS.PHASECHK.TRANS64.TRYWAIT P1, [R9+URZ+0x38830], R8 ;  /* 0x03883008090075a7 */ /* 0x0022a4000802017f */
[----:B--2---:R-:W-:Y:S05]  /*160c0*/  @!P1 NANOSLEEP.SYNCS 0x989680 ;  /* 0x009896800000995d */ /* 0x004fea0003900000 */
[----:B------:R-:W2:Y:S02]  /*160d0*/  @!P1 SYNCS.PHASECHK.TRANS64 P1, [R9+URZ+0x38830], R8 ;  /* 0x03883008090095a7 */ /* 0x000ea4000802007f */
[----:B--2---:R-:W-:Y:S05]  /*160e0*/  @!P1 BRA `(.L_x_7459) ;  /* 0xfffffffc00f09947 */ /* 0x004fea000383ffff */
[----:B------:R-:W-:Y:S05]  /*160f0*/  BRA `(.L_x_7458) ;  /* 0xffffff3400d07947 */ /* 0x000fea000383ffff */
.L_x_7463:
[----:B---3--:R3:W4:Y:S02]  /*16100*/  SYNCS.PHASECHK.TRANS64.TRYWAIT P1, [R9+URZ+0x38850], R8 ;  /* 0x03885008090075a7 */ /* 0x008724000802017f */
[----:B----4-:R-:W-:Y:S05]  /*16110*/  @!P1 NANOSLEEP.SYNCS 0x989680 ;  /* 0x009896800000995d */ /* 0x010fea0003900000 */
[----:B------:R-:W4:Y:S02]  /*16120*/  @!P1 SYNCS.PHASECHK.TRANS64 P1, [R9+URZ+0x38850], R8 ;  /* 0x03885008090095a7 */ /* 0x000f24000802007f */
[----:B----4-:R-:W-:Y:S05]  /*16130*/  @!P1 BRA `(.L_x_7463) ;  /* 0xfffffffc00f09947 */ /* 0x010fea000383ffff */
[----:B------:R-:W-:Y:S05]  /*16140*/  BRA `(.L_x_7462) ;  /* 0xffffff38002c7947 */ /* 0x000fea000383ffff */
.L_x_7487:
[----:B------:R-:W-:Y:S02]  /*16150*/  IMAD.MOV.U32 R13, RZ, RZ, R4 ;  /* 0x000000ffff0d7224 */ /* 0x000fe400078e0004 */
[----:B------:R-:W-:Y:S02]  /*16160*/  IMAD.MOV.U32 R12, RZ, RZ, RZ ;  /* 0x000000ffff0c7224 */ /* 0x000fe400078e00ff */
[----:B------:R-:W-:Y:S02]  /*16170*/  IMAD.MOV.U32 R11, RZ, RZ, 0x1f ;  /* 0x0000001fff0b7424 */ /* 0x000fe400078e00ff */
[----:B------:R-:W-:-:S07]  /*16180*/  IMAD.MOV.U32 R15, RZ, RZ, -0x1 ;  /* 0xffffffffff0f7424 */ /* 0x000fce00078e00ff */
[----:B0-----:R-:W-:Y:S05]  /*16190*/  WARPSYNC.COLLECTIVE R15, `(.L_x_7603) ;  /* 0x000000000f087348 */ /* 0x001fea0003c00000 */
[----:B------:R1:W2:Y:S02]  /*161a0*/  SHFL.IDX P6, R14, R13, R12, R11 ;  /* 0x0000000c0d0e7389 */ /* 0x0002a400000c000b */
[----:B012---:R-:W-:Y:S01]  /*161b0*/  ENDCOLLECTIVE ;  /* 0x000000000000791b */ /* 0x007fe20003800000 */
.L_x_7603:
[----:B------:R-:W-:Y:S05]  /*161c0*/  BRA `(.L_x_7604) ;  /* 0xffffffa400747947 */ /* 0x000fea000383ffff */
.L_x_7489:
[----:B------:R-:W-:Y:S01]  /*161d0*/  BSSY B0, `(.L_x_7605) ;  /* 0x0000006000007945 */ /* 0x000fe20003800000 */
[----:B------:R-:W-:-:S07]  /*161e0*/  IMAD.MOV.U32 R15, RZ, RZ, -0x1 ;  /* 0xffffffffff0f7424 */ /* 0x000fce00078e00ff */
[----:B01----:R-:W-:Y:S05]  /*161f0*/  WARPSYNC.COLLECTIVE R15, `(.L_x_7606) ;  /* 0x000000000f0c7348 */ /* 0x003fea0003c00000 */
[----:B------:R-:W-:Y:S02]  /*16200*/  ELECT P6, UR62, PT ;  /* 0x00000000003e782f */ /* 0x000fe400038c0000 */
[----:B------:R-:W-:Y:S01]  /*16210*/  MOV R14, UR62 ;  /* 0x0000003e000e7c02 */ /* 0x000fe20008000f00 */
[----:B01----:R-:W-:Y:S10]  /*16220*/  ENDCOLLECTIVE ;  /* 0x000000000000791b */ /* 0x003ff40003800000 */
.L_x_7606:
[----:B------:R-:W-:Y:S05]  /*16230*/  BSYNC B0 ;  /* 0x0000000000007941 */ /* 0x000fea0003800000 */
.L_x_7605:
[----:B------:R-:W-:Y:S05]  /*16240*/  BRA `(.L_x_7607) ;  /* 0xffffffa400787947 */ /* 0x000fea000383ffff */
.L_x_7491:
[----:B--2---:R2:W3:Y:S02]  /*16250*/  SYNCS.PHASECHK.TRANS64.TRYWAIT P0, [R0+URZ+0x38840], R2 ;  /* 0x03884002000075a7 */ /* 0x0044e4000800017f */
[----:B---3--:R-:W-:Y:S05]  /*16260*/  @!P0 NANOSLEEP.SYNCS 0x989680 ;  /* 0x009896800000895d */ /* 0x008fea0003900000 */
[----:B------:R-:W3:Y:S02]  /*16270*/  @!P0 SYNCS.PHASECHK.TRANS64 P0, [R0+URZ+0x38840], R2 ;  /* 0x03884002000085a7 */ /* 0x000ee4000800007f */
[----:B---3--:R-:W-:Y:S05]  /*16280*/  @!P0 BRA `(.L_x_7491) ;  /* 0xfffffffc00f08947 */ /* 0x008fea000383ffff */
[----:B------:R-:W-:Y:S05]  /*16290*/  BRA `(.L_x_7608) ;  /* 0xffffffa400d07947 */ /* 0x000fea000383ffff */
.L_x_7495:
        /* <DEDUP_REMOVED lines=8> */
.L_x_7609:
[----:B------:R-:W-:-:S04]  /*16320*/  IMAD R10, R6, 0x40, R10 ;  /* 0x00000040060a7824 */ /* 0x000fc800078e020a */
[----:B------:R-:W-:Y:S01]  /*16330*/  VIADD R6, R10, 0x20 ;  /* 0x000000200a067836 */ /* 0x000fe20000000000 */
[----:B------:R0:W-:Y:S01]  /*16340*/  STL [R1+0x14], R10 ;  /* 0x0000140a01007387 */ /* 0x0001e20000100800 */
[----:B------:R-:W-:Y:S02]  /*16350*/  IMAD.MOV.U32 R13, RZ, RZ, R0 ;  /* 0x000000ffff0d7224 */ /* 0x000fe400078e0000 */
[----:B------:R-:W-:-:S07]  /*16360*/  IMAD.MOV.U32 R4, RZ, RZ, R14 ;  /* 0x000000ffff047224 */ /* 0x000fce00078e000e */
[----:B0-----:R-:W-:Y:S05]  /*16370*/  WARPSYNC.COLLECTIVE R15, `(.L_x_7610) ;  /* 0x000000000f087348 */ /* 0x001fea0003c00000 */
[----:B------:R1:W2:Y:S02]  /*16380*/  SHFL.IDX P6, R14, R13, R12, R11 ;  /* 0x0000000c0d0e7389 */ /* 0x0002a400000c000b */
[----:B012---:R-:W-:Y:S01]  /*16390*/  ENDCOLLECTIVE ;  /* 0x000000000000791b */ /* 0x007fe20003800000 */
.L_x_7610:
[----:B------:R-:W-:Y:S02]  /*163a0*/  ULDC UR4, c[0x0][0x288] ;  /* 0x0000a20000047ab9 */ /* 0x000fe40000000800 */
[----:B------:R-:W-:Y:S02]  /*163b0*/  IMAD R2, R7, UR4, RZ ;  /* 0x0000000407027c24 */ /* 0x000fe4000f8e02ff */
[----:B------:R-:W-:-:S03]  /*163c0*/  VIADD R7, R10, 0x10 ;  /* 0x000000100a077836 */ /* 0x000fc60000000000 */
[----:B------:R-:W-:Y:S02]  /*163d0*/  ISETP.GE.AND P1, PT, R10, R2, PT ;  /* 0x000000020a00720c */ /* 0x000fe40003f26270 */
[----:B------:R0:W-:Y:S01]  /*163e0*/  STL [R1+0x20], R7 ;  /* 0x0000200701007387 */ /* 0x0001e20000100800 */
[----:B------:R-:W-:-:S03]  /*163f0*/  IMAD.MOV.U32 R13, RZ, RZ, R3 ;  /* 0x000000ffff0d7224 */ /* 0x000fc600078e0003 */
[----:B------:R0:W-:Y:S01]  /*16400*/  STL [R1+0x24], R6 ;  /* 0x0000240601007387 */ /* 0x0001e20000100800 */
[----:B------:R-:W-:Y:S02]  /*16410*/  IMAD.MOV.U32 R12, RZ, RZ, 0x1 ;  /* 0x00000001ff0c7424 */ /* 0x000fe400078e00ff */
[----:B------:R-:W-:-:S07]  /*16420*/  IMAD.MOV.U32 R5, RZ, RZ, R14 ;  /* 0x000000ffff057224 */ /* 0x000fce00078e000e */
[----:B0-----:R-:W-:Y:S05]  /*16430*/  WARPSYNC.COLLECTIVE R15, `(.L_x_7611) ;  /* 0x000000000f087348 */ /* 0x001fea0003c00000 */
[----:B------:R1:W2:Y:S02]  /*16440*/  SHFL.IDX P6, R14, R13, R12, R11 ;  /* 0x0000000c0d0e7389 */ /* 0x0002a400000c000b */
[----:B012---:R-:W-:Y:S01]  /*16450*/  ENDCOLLECTIVE ;  /* 0x000000000000791b */ /* 0x007fe20003800000 */
.L_x_7611:
        /* <DEDUP_REMOVED lines=15> */
.L_x_7612:
[----:B------:R-:W-:Y:S02]  /*16550*/  IMAD.MOV.U32 R13, RZ, RZ, R3 ;  /* 0x000000ffff0d7224 */ /* 0x000fe400078e0003 */
[----:B------:R-:W-:Y:S02]  /*16560*/  IMAD.MOV.U32 R12, RZ, RZ, 0x2 ;  /* 0x00000002ff0c7424 */ /* 0x000fe400078e00ff */
[----:B------:R-:W-:-:S07]  /*16570*/  IMAD.MOV.U32 R5, RZ, RZ, R14 ;  /* 0x000000ffff057224 */ /* 0x000fce00078e000e */
[----:B------:R-:W-:Y:S05]  /*16580*/  WARPSYNC.COLLECTIVE R15, `(.L_x_7613) ;  /* 0x000000000f087348 */ /* 0x000fea0003c00000 */
[----:B------:R0:W1:Y:S02]  /*16590*/  SHFL.IDX P6, R14, R13, R12, R11 ;  /* 0x0000000c0d0e7389 */ /* 0x00006400000c000b */
[----:B01----:R-:W-:Y:S01]  /*165a0*/  ENDCOLLECTIVE ;  /* 0x000000000000791b */ /* 0x003fe20003800000 */
.L_x_7613:
        /* <DEDUP_REMOVED lines=15> */
.L_x_7614:
[----:B------:R-:W-:Y:S02]  /*166a0*/  IMAD.MOV.U32 R13, RZ, RZ, R3 ;  /* 0x000000ffff0d7224 */ /* 0x000fe400078e0003 */
[----:B------:R-:W-:Y:S02]  /*166b0*/  IMAD.MOV.U32 R12, RZ, RZ, 0x3 ;  /* 0x00000003ff0c7424 */ /* 0x000fe400078e00ff */
[----:B------:R-:W-:-:S07]  /*166c0*/  IMAD.MOV.U32 R5, RZ, RZ, R14 ;  /* 0x000000ffff057224 */ /* 0x000fce00078e000e */
[----:B------:R-:W-:Y:S05]  /*166d0*/  WARPSYNC.COLLECTIVE R15, `(.L_x_7615) ;  /* 0x000000000f087348 */ /* 0x000fea0003c00000 */
[----:B------:R0:W1:Y:S02]  /*166e0*/  SHFL.IDX P6, R14, R13, R12, R11 ;  /* 0x0000000c0d0e7389 */ /* 0x00006400000c000b */
[----:B01----:R-:W-:Y:S01]  /*166f0*/  ENDCOLLECTIVE ;  /* 0x000000000000791b */ /* 0x003fe20003800000 */
.L_x_7615:
        /* <DEDUP_REMOVED lines=10> */
.L_x_7616:
[----:B------:R-:W-:Y:S01]  /*167a0*/  @!PT LDS RZ, [RZ] ;  /* 0x00000000fffff984 */ /* 0x000fe20000000800 */
[----:B------:R-:W-:Y:S01]  /*167b0*/  @!PT LDS RZ, [RZ] ;  /* 0x00000000fffff984 */ /* 0x000fe20000000800 */
[----:B------:R-:W-:Y:S01]  /*167c0*/  @!PT LDS RZ, [RZ] ;  /* 0x00000000fffff984 */ /* 0x000fe20000000800 */
[----:B------:R0:W-:Y:S01]  /*167d0*/  @!P1 LDGSTS.E.BYPASS.LTC128B.128 [R8+0x21400], desc[UR44][R4.64], !P0 ;  /* 0x2140000004089fae */ /* 0x0001e2000c101d6c */
[----:B------:R-:W-:Y:S01]  /*167e0*/  IMAD.MOV.U32 R0, RZ, RZ, R14 ;  /* 0x000000ffff007224 */ /* 0x000fe200078e000e */
[----:B------:R-:W-:Y:S06]  /*167f0*/  BRA `(.L_x_7617) ;  /* 0xffffffa800d47947 */ /* 0x000fec000383ffff */
.L_x_7499:
        /* <DEDUP_REMOVED lines=8> */
.L_x_7619:
[----:B------:R-:W-:Y:S05]  /*16880*/  BSYNC B0 ;  /* 0x0000000000007941 */ /* 0x000fea0003800000 */
.L_x_7618:
        /* <DEDUP_REMOVED lines=10> */
.L_x_7620:
        /* <DEDUP_REMOVED lines=46> */
.L_x_7621:
[----:B------:R-:W-:Y:S02]  /*16c10*/  IMAD.MOV.U32 R13, RZ, RZ, R0 ;  /* 0x000000ffff0d7224 */ /* 0x000fe400078e0000 */
[----:B------:R-:W-:-:S07]  /*16c20*/  IMAD.MOV.U32 R8, RZ, RZ, R14 ;  /* 0x000000ffff087224 */ /* 0x000fce00078e000e */
[----:B------:R-:W-:Y:S05]  /*16c30*/  WARPSYNC.COLLECTIVE R15, `(.L_x_7622) ;  /* 0x000000000f087348 */ /* 0x000fea0003c00000 */
[----:B------:R0:W1:Y:S02]  /*16c40*/  SHFL.IDX P6, R14, R13, R12, R11 ;  /* 0x0000000c0d0e7389 */ /* 0x00006400000c000b */
[----:B01----:R-:W-:Y:S01]  /*16c50*/  ENDCOLLECTIVE ;  /* 0x000000000000791b */ /* 0x003fe20003800000 */
.L_x_7622:
        /* <DEDUP_REMOVED lines=22> */
.L_x_7623:
        /* <DEDUP_REMOVED lines=21> */
.L_x_7624:
        /* <DEDUP_REMOVED lines=29> */
.L_x_7625:
[----:B------:R-:W-:Y:S02]  /*170e0*/  IMAD.MOV.U32 R13, RZ, RZ, R0 ;  /* 0x000000ffff0d7224 */ /* 0x000fe400078e0000 */
[----:B------:R-:W-:-:S07]  /*170f0*/  IMAD.MOV.U32 R6, RZ, RZ, R14 ;  /* 0x000000ffff067224 */ /* 0x000fce00078e000e */
[----:B------:R-:W-:Y:S05]  /*17100*/  WARPSYNC.COLLECTIVE R15, `(.L_x_7626) ;  /* 0x000000000f087348 */ /* 0x000fea0003c00000 */
[----:B------:R0:W1:Y:S02]  /*17110*/  SHFL.IDX P6, R14, R13, R12, R11 ;  /* 0x0000000c0d0e7389 */ /* 0x00006400000c000b */
[----:B01----:R-:W-:Y:S01]  /*17120*/  ENDCOLLECTIVE ;  /* 0x000000000000791b */ /* 0x003fe20003800000 */
.L_x_7626:
[----:B------:R-:W-:Y:S01]  /*17130*/  IMAD.MOV.U32 R0, RZ, RZ, R14 ;  /* 0x000000ffff007224 */ /* 0x000fe200078e000e */
[----:B------:R-:W-:Y:S06]  /*17140*/  BRA `(.L_x_7627) ;  /* 0xffffffb0001c7947 */ /* 0x000fec000383ffff */
.L_x_7504:
[----:B0-----:R0:W2:Y:S02]  /*17150*/  SYNCS.PHASECHK.TRANS64.TRYWAIT P0, [R17+URZ+0x38820], R0 ;  /* 0x03882000110075a7 */ /* 0x0010a4000800017f */
[----:B--2---:R-:W-:Y:S05]  /*17160*/  @!P0 NANOSLEEP.SYNCS 0x989680 ;  /* 0x009896800000895d */ /* 0x004fea0003900000 */
[----:B------:R-:W2:Y:S02]  /*17170*/  @!P0 SYNCS.PHASECHK.TRANS64 P0, [R17+URZ+0x38820], R0 ;  /* 0x03882000110085a7 */ /* 0x000ea4000800007f */
[----:B--2---:R-:W-:Y:S05]  /*17180*/  @!P0 BRA `(.L_x_7504) ;  /* 0xfffffffc00f08947 */ /* 0x004fea000383ffff */
[----:B------:R-:W-:Y:S05]  /*17190*/  BRA `(.L_x_7628) ;  /* 0xffffffb000d87947 */ /* 0x000fea000383ffff */
.L_x_7508:
[----:B0-----:R0:W2:Y:S02]  /*171a0*/  SYNCS.PHASECHK.TRANS64.TRYWAIT P0, [R0+URZ+0x38860], R2 ;  /* 0x03886002000075a7 */ /* 0x0010a4000800017f */
[----:B--2---:R-:W-:Y:S05]  /*171b0*/  @!P0 NANOSLEEP.SYNCS 0x989680 ;  /* 0x009896800000895d */ /* 0x004fea0003900000 */
[----:B------:R-:W2:Y:S02]  /*171c0*/  @!P0 SYNCS.PHASECHK.TRANS64 P0, [R0+URZ+0x38860], R2 ;  /* 0x03886002000085a7 */ /* 0x000ea4000800007f */
[----:B--2---:R-:W-:Y:S05]  /*171d0*/  @!P0 BRA `(.L_x_7508) ;  /* 0xfffffffc00f08947 */ /* 0x004fea000383ffff */
[----:B------:R-:W-:Y:S05]  /*171e0*/  BRA `(.L_x_7629) ;  /* 0xffffffb000f87947 */ /* 0x000fea000383ffff */
.L_x_7525:
[----:B-1----:R1:W2:Y:S02]  /*171f0*/  SYNCS.PHASECHK.TRANS64.TRYWAIT P0, [R3+URZ+0x38840], R2 ;  /* 0x03884002030075a7 */ /* 0x0022a4000800017f */
[----:B--2---:R-:W-:Y:S05]  /*17200*/  @!P0 NANOSLEEP.SYNCS 0x989680 ;  /* 0x009896800000895d */ /* 0x004fea0003900000 */
[----:B------:R-:W2:Y:S02]  /*17210*/  @!P0 SYNCS.PHASECHK.TRANS64 P0, [R3+URZ+0x38840], R2 ;  /* 0x03884002030085a7 */ /* 0x000ea4000800007f */
[----:B--2---:R-:W-:Y:S05]  /*17220*/  @!P0 BRA `(.L_x_7525) ;  /* 0xfffffffc00f08947 */ /* 0x004fea000383ffff */
[----:B------:R-:W-:Y:S05]  /*17230*/  BRA `(.L_x_7630) ;  /* 0xffffffbc00d87947 */ /* 0x000fea000383ffff */
.L_x_7530:
[----:B--2---:R2:W3:Y:S02]  /*17240*/  SYNCS.PHASECHK.TRANS64.TRYWAIT P0, [R3+URZ+0x38860], R2 ;  /* 0x03886002030075a7 */ /* 0x0044e4000800017f */
[----:B---3--:R-:W-:Y:S05]  /*17250*/  @!P0 NANOSLEEP.SYNCS 0x989680 ;  /* 0x009896800000895d */ /* 0x008fea0003900000 */
[----:B------:R-:W3:Y:S02]  /*17260*/  @!P0 SYNCS.PHASECHK.TRANS64 P0, [R3+URZ+0x38860], R2 ;  /* 0x03886002030085a7 */ /* 0x000ee4000800007f */
[----:B---3--:R-:W-:Y:S05]  /*17270*/  @!P0 BRA `(.L_x_7530) ;  /* 0xfffffffc00f08947 */ /* 0x008fea000383ffff */
[----:B------:R-:W-:Y:S05]  /*17280*/  BRA `(.L_x_7631) ;  /* 0xffffffc000507947 */ /* 0x000fea000383ffff */
.L_x_7546:
[----:B0-----:R0:W1:Y:S02]  /*17290*/  SYNCS.PHASECHK.TRANS64.TRYWAIT P0, [R4+URZ+0x38840], R2 ;  /* 0x03884002040075a7 */ /* 0x001064000800017f */
[----:B-1----:R-:W-:Y:S05]  /*172a0*/  @!P0 NANOSLEEP.SYNCS 0x989680 ;  /* 0x009896800000895d */ /* 0x002fea0003900000 */
[----:B------:R-:W1:Y:S02]  /*172b0*/  @!P0 SYNCS.PHASECHK.TRANS64 P0, [R4+URZ+0x38840], R2 ;  /* 0x03884002040085a7 */ /* 0x000e64000800007f */
[----:B-1----:R-:W-:Y:S05]  /*172c0*/  @!P0 BRA `(.L_x_7546) ;  /* 0xfffffffc00f08947 */ /* 0x002fea000383ffff */
[----:B------:R-:W-:Y:S05]  /*172d0*/  BRA `(.L_x_7632) ;  /* 0xffffffcc001c7947 */ /* 0x000fea000383ffff */
.L_x_7551:
[----:B-1----:R1:W2:Y:S02]  /*172e0*/  SYNCS.PHASECHK.TRANS64.TRYWAIT P0, [R4+URZ+0x38860], R2 ;  /* 0x03886002040075a7 */ /* 0x0022a4000800017f */
[----:B--2---:R-:W-:Y:S05]  /*172f0*/  @!P0 NANOSLEEP.SYNCS 0x989680 ;  /* 0x009896800000895d */ /* 0x004fea0003900000 */
[----:B------:R-:W2:Y:S02]  /*17300*/  @!P0 SYNCS.PHASECHK.TRANS64 P0, [R4+URZ+0x38860], R2 ;  /* 0x03886002040085a7 */ /* 0x000ea4000800007f */
[----:B--2---:R-:W-:Y:S05]  /*17310*/  @!P0 BRA `(.L_x_7551) ;  /* 0xfffffffc00f08947 */ /* 0x004fea000383ffff */
[----:B------:R-:W-:Y:S05]  /*17320*/  BRA `(.L_x_7633) ;  /* 0xffffffcc00947947 */ /* 0x000fea000383ffff */
.L_x_7566:
[----:B-1----:R1:W2:Y:S02]  /*17330*/  SYNCS.PHASECHK.TRANS64.TRYWAIT P0, [R4+URZ+0x38840], R2 ;  /* 0x03884002040075a7 */ /* 0x0022a4000800017f */
[----:B--2---:R-:W-:Y:S05]  /*17340*/  @!P0 NANOSLEEP.SYNCS 0x989680 ;  /* 0x009896800000895d */ /* 0x004fea0003900000 */
[----:B------:R-:W2:Y:S02]  /*17350*/  @!P0 SYNCS.PHASECHK.TRANS64 P0, [R4+URZ+0x38840], R2 ;  /* 0x03884002040085a7 */ /* 0x000ea4000800007f */
[----:B--2---:R-:W-:Y:S05]  /*17360*/  @!P0 BRA `(.L_x_7566) ;  /* 0xfffffffc00f08947 */ /* 0x004fea000383ffff */
[----:B------:R-:W-:Y:S05]  /*17370*/  BRA `(.L_x_7634) ;  /* 0xffffffd800487947 */ /* 0x000fea000383ffff */
.L_x_7571:
[----:B--2---:R2:W3:Y:S02]  /*17380*/  SYNCS.PHASECHK.TRANS64.TRYWAIT P0, [R4+URZ+0x38860], R2 ;  /* 0x03886002040075a7 */ /* 0x0044e4000800017f */
[----:B---3--:R-:W-:Y:S05]  /*17390*/  @!P0 NANOSLEEP.SYNCS 0x989680 ;  /* 0x009896800000895d */ /* 0x008fea0003900000 */
[----:B------:R-:W3:Y:S02]  /*173a0*/  @!P0 SYNCS.PHASECHK.TRANS64 P0, [R4+URZ+0x38860], R2 ;  /* 0x03886002040085a7 */ /* 0x000ee4000800007f */
[----:B---3--:R-:W-:Y:S05]  /*173b0*/  @!P0 BRA `(.L_x_7571) ;  /* 0xfffffffc00f08947 */ /* 0x008fea000383ffff */
[----:B------:R-:W-:Y:S05]  /*173c0*/  BRA `(.L_x_7635) ;  /* 0xffffffd800c07947 */ /* 0x000fea000383ffff */
.L_x_7587:
[----:B------:R-:W-:Y:S01]  /*173d0*/  BSSY B0, `(.L_x_7636) ;  /* 0x0000008000007945 */ /* 0x000fe20003800000 */
[----:B-----5:R-:W-:Y:S02]  /*173e0*/  IMAD.MOV.U32 R13, RZ, RZ, R3 ;  /* 0x000000ffff0d7224 */ /* 0x020fe400078e0003 */
[----:B------:R-:W-:Y:S02]  /*173f0*/  IMAD.MOV.U32 R12, RZ, RZ, RZ ;  /* 0x000000ffff0c7224 */ /* 0x000fe400078e00ff */
[----:B------:R-:W-:Y:S02]  /*17400*/  IMAD.MOV.U32 R11, RZ, RZ, 0x1f ;  /* 0x0000001fff0b7424 */ /* 0x000fe400078e00ff */
[----:B------:R-:W-:-:S07]  /*17410*/  IMAD.MOV.U32 R15, RZ, RZ, -0x1 ;  /* 0xffffffffff0f7424 */ /* 0x000fce00078e00ff */
[----:B0123--:R-:W-:Y:S05]  /*17420*/  WARPSYNC.COLLECTIVE R15, `(.L_x_7637) ;  /* 0x000000000f087348 */ /* 0x00ffea0003c00000 */
[----:B------:R4:W0:Y:S02]  /*17430*/  SHFL.IDX P6, R14, R13, R12, R11 ;  /* 0x0000000c0d0e7389 */ /* 0x00082400000c000b */
[----:B01234-:R-:W-:Y:S01]  /*17440*/  ENDCOLLECTIVE ;  /* 0x000000000000791b */ /* 0x01ffe20003800000 */
.L_x_7637:
[----:B------:R-:W-:Y:S05]  /*17450*/  BSYNC B0 ;  /* 0x0000000000007941 */ /* 0x000fea0003800000 */
.L_x_7636:
[----:B------:R-:W-:Y:S05]  /*17460*/  BRA `(.L_x_7638) ;  /* 0xffffffe4007c7947 */ /* 0x000fea000383ffff */
.L_x_7590:
[----:B0-----:R0:W2:Y:S02]  /*17470*/  SYNCS.PHASECHK.TRANS64.TRYWAIT P0, [R0+URZ+0x38820], R3 ;  /* 0x03882003000075a7 */ /* 0x0010a4000800017f */
[----:B--2---:R-:W-:Y:S05]  /*17480*/  @!P0 NANOSLEEP.SYNCS 0x989680 ;  /* 0x009896800000895d */ /* 0x004fea0003900000 */
[----:B------:R-:W2:Y:S02]  /*17490*/  @!P0 SYNCS.PHASECHK.TRANS64 P0, [R0+URZ+0x38820], R3 ;  /* 0x03882003000085a7 */ /* 0x000ea4000800007f */
[----:B--2---:R-:W-:Y:S05]  /*174a0*/  @!P0 BRA `(.L_x_7590) ;  /* 0xfffffffc00f08947 */ /* 0x004fea000383ffff */
[----:B------:R-:W-:Y:S05]  /*174b0*/  BRA `(.L_x_7639) ;  /* 0xffffffe400c87947 */ /* 0x000fea000383ffff */
.L_x_7591:
        /* <DEDUP_REMOVED lines=11> */
.L_x_7641:
[----:B------:R-:W-:Y:S05]  /*17570*/  BSYNC B0 ;  /* 0x0000000000007941 */ /* 0x000fea0003800000 */
.L_x_7640:
[----:B------:R-:W-:Y:S05]  /*17580*/  BRA `(.L_x_7642) ;  /* 0xffffffe400b07947 */ /* 0x000fea000383ffff */
.L_x_7594:
[----:B------:R-:W-:Y:S01]  /*17590*/  BSSY B1, `(.L_x_7643) ;  /* 0x0000006000017945 */ /* 0x000fe20003800000 */
[----:B------:R-:W-:-:S07]  /*175a0*/  IMAD.MOV.U32 R15, RZ, RZ, -0x1 ;  /* 0xffffffffff0f7424 */ /* 0x000fce00078e00ff */
[----:B012---:R-:W-:Y:S05]  /*175b0*/  WARPSYNC.COLLECTIVE R15, `(.L_x_7644) ;  /* 0x000000000f0c7348 */ /* 0x007fea0003c00000 */
[----:B------:R-:W-:Y:S02]  /*175c0*/  ELECT P6, UR62, PT ;  /* 0x00000000003e782f */ /* 0x000fe400038c0000 */
[----:B------:R-:W-:Y:S01]  /*175d0*/  MOV R14, UR62 ;  /* 0x0000003e000e7c02 */ /* 0x000fe20008000f00 */
[----:B012---:R-:W-:Y:S10]  /*175e0*/  ENDCOLLECTIVE ;  /* 0x000000000000791b */ /* 0x007ff40003800000 */
.L_x_7644:
[----:B------:R-:W-:Y:S05]  /*175f0*/  BSYNC B1 ;  /* 0x0000000000017941 */ /* 0x000fea0003800000 */
.L_x_7643:
[----:B------:R-:W-:Y:S05]  /*17600*/  BRA `(.L_x_7645) ;  /* 0xffffffe400a87947 */ /* 0x000fea000383ffff */
.L_x_7596:
[----:B0-----:R0:W1:Y:S02]  /*17610*/  SYNCS.PHASECHK.TRANS64.TRYWAIT P0, [R6+URZ], R5 ;  /* 0x00000005060075a7 */ /* 0x001064000800017f */
[----:B-1----:R-:W-:Y:S05]  /*17620*/  @!P0 NANOSLEEP.SYNCS 0x989680 ;  /* 0x009896800000895d */ /* 0x002fea0003900000 */
[----:B------:R-:W1:Y:S02]  /*17630*/  @!P0 SYNCS.PHASECHK.TRANS64 P0, [R6+URZ], R5 ;  /* 0x00000005060085a7 */ /* 0x000e64000800007f */
[----:B-1----:R-:W-:Y:S05]  /*17640*/  @!P0 BRA `(.L_x_7596) ;  /* 0xfffffffc00f08947 */ /* 0x002fea000383ffff */
[----:B------:R-:W-:Y:S05]  /*17650*/  BRA `(.L_x_7646) ;  /* 0xffffffe400e07947 */ /* 0x000fea000383ffff */
.L_x_7597:
[----:B-1----:R1:W2:Y:S02]  /*17660*/  SYNCS.PHASECHK.TRANS64.TRYWAIT P0, [R7+URZ], R2 ;  /* 0x00000002070075a7 */ /* 0x0022a4000800017f */
[----:B--2---:R-:W-:Y:S05]  /*17670*/  @!P0 NANOSLEEP.SYNCS 0x989680 ;  /* 0x009896800000895d */ /* 0x004fea0003900000 */
[----:B------:R-:W2:Y:S02]  /*17680*/  @!P0 SYNCS.PHASECHK.TRANS64 P0, [R7+URZ], R2 ;  /* 0x00000002070085a7 */ /* 0x000ea4000800007f */
[----:B--2---:R-:W-:Y:S05]  /*17690*/  @!P0 BRA `(.L_x_7597) ;  /* 0xfffffffc00f08947 */ /* 0x004fea000383ffff */
[----:B------:R-:W-:Y:S05]  /*176a0*/  BRA `(.L_x_7647) ;  /* 0xffffffe400d47947 */ /* 0x000fea000383ffff */
.L_x_7599:
[----:B--2---:R2:W3:Y:S02]  /*176b0*/  SYNCS.PHASECHK.TRANS64.TRYWAIT P0, [R4+URZ], R5 ;  /* 0x00000005040075a7 */ /* 0x0044e4000800017f */
[----:B---3--:R-:W-:Y:S05]  /*176c0*/  @!P0 NANOSLEEP.SYNCS 0x989680 ;  /* 0x009896800000895d */ /* 0x008fea0003900000 */
[----:B------:R-:W3:Y:S02]  /*176d0*/  @!P0 SYNCS.PHASECHK.TRANS64 P0, [R4+URZ], R5 ;  /* 0x00000005040085a7 */ /* 0x000ee4000800007f */
[----:B---3--:R-:W-:Y:S05]  /*176e0*/  @!P0 BRA `(.L_x_7599) ;  /* 0xfffffffc00f08947 */ /* 0x008fea000383ffff */
[----:B------:R-:W-:Y:S05]  /*176f0*/  BRA `(.L_x_7648) ;  /* 0xffffffe400d87947 */ /* 0x000fea000383ffff */
.L_x_7649:
        /* <DEDUP_REMOVED lines=16> */
.L_x_15129:


//--------------------- .text._ZN7cutlass13device_kernelIN5flash11enable_sm90INS1_16FlashAttnFwdSm90INS1_25CollectiveMainloopFwdSm90ILi2EN4cute5tupleIJNS5_1CILi1EEES8_S8_EEENS6_IJNS7_ILi64EEESA_SA_EEELi512ENS_6half_tEfNS_4arch4Sm90ELb1ELb0ELb0ELb1ELb0ELb0ELb0ELb0ELb0ELb1ELb0ELb0EEENS1_21CollectiveEpilogueFwdINS6_IJSA_NS7_ILi512EEESA_EEES9_SC_SE_Li256ELb1ELb1ELb0ELb0EEENS1_36VarlenDynamicPersistentTileSchedulerILi64ELi64ELi256ELi128ELb0ELb1ELb1ELb1ELb1ELb1EEEEEEEEEvNT_6ParamsE --------------------------
	.section	.text._ZN7cutlass13device_kernelIN5flash11enable_sm90INS1_16FlashAttnFwdSm90INS1_25CollectiveMainloopFwdSm90ILi2EN4cute5tupleIJNS5_1CILi1EEES8_S8_EEENS6_IJNS7_ILi64EEESA_SA_EEELi512ENS_6half_tEfNS_4arch4Sm90ELb1ELb0ELb0ELb1ELb0ELb0ELb0ELb0ELb0ELb1ELb0ELb0EEENS1_21CollectiveEpilogueFwdINS6_IJSA_NS7_ILi512EEESA_EEES9_SC_SE_Li256ELb1ELb1ELb0ELb0EEENS1_36VarlenDynamicPersistentTileSchedulerILi64ELi64ELi256ELi128ELb0ELb1ELb1ELb1ELb1ELb1EEEEEEEEEvNT_6ParamsE,"ax",@progbits
	.align	128
.text._ZN7cutlass13device_kernelIN5flash11enable_sm90INS1_16FlashAttnFwdSm90INS1_25CollectiveMainloopFwdSm90ILi2EN4cute5tupleIJNS5_1CILi1EEES8_S8_EEENS6_IJNS7_ILi64EEESA_SA_EEELi512ENS_6half_tEfNS_4arch4Sm90ELb1ELb0ELb0ELb1ELb0ELb0ELb0ELb0ELb0ELb1ELb0ELb0EEENS1_21CollectiveEpilogueFwdINS6_IJSA_NS7_ILi512EEESA_EEES9_SC_SE_Li256ELb1ELb1ELb0ELb0EEENS1_36VarlenDynamicPersistentTileSchedulerILi64ELi64ELi256ELi128ELb0ELb1ELb1ELb1ELb1ELb1EEEEEEEEEvNT_6ParamsE:
        .type           _ZN7cutlass13device_kernelIN5flash11enable_sm90INS1_16FlashAttnFwdSm90INS1_25CollectiveMainloopFwdSm90ILi2EN4cute5tupleIJNS5_1CILi1EEES8_S8_EEENS6_IJNS7_ILi64EEESA_SA_EEELi512ENS_6half_tEfNS_4arch4Sm90ELb1ELb0ELb0ELb1ELb0ELb0ELb0ELb0ELb0ELb1ELb0ELb0EEENS1_21CollectiveEpilogueFwdINS6_IJSA_NS7_ILi512EEESA_EEES9_SC_SE_Li256ELb1ELb1ELb0ELb0EEENS1_36VarlenDynamicPersistentTileSchedulerILi64ELi64ELi256ELi128ELb0ELb1ELb1ELb1ELb1ELb1EEEEEEEEEvNT_6ParamsE,@function
        .size           _ZN7cutlass13device_kernelIN5flash11enable_sm90INS1_16FlashAttnFwdSm90INS1_25CollectiveMainloopFwdSm90ILi2EN4cute5tupleIJNS5_1CILi1EEES8_S8_EEENS6_IJNS7_ILi64EEESA_SA_EEELi512ENS_6half_tEfNS_4arch4Sm90ELb1ELb0ELb0ELb1ELb0ELb0ELb0ELb0ELb0ELb1ELb0ELb0EEENS1_21CollectiveEpilogueFwdINS6_IJSA_NS7_ILi512EEESA_EEES9_SC_SE_Li256ELb1ELb1ELb0ELb0EEENS1_36VarlenDynamicPersistentTileSchedulerILi64ELi64ELi256ELi128ELb0ELb1ELb1ELb1ELb1ELb1EEEEEEEEEvNT_6ParamsE,(.L_x_15130 - _ZN7cutlass13device_kernelIN5flash11enable_sm90INS1_16FlashAttnFwdSm90INS1_25CollectiveMainloopFwdSm90ILi2EN4cute5tupleIJNS5_1CILi1EEES8_S8_EEENS6_IJNS7_ILi64EEESA_SA_EEELi512ENS_6half_tEfNS_4arch4Sm90ELb1ELb0ELb0ELb1ELb0ELb0ELb0ELb0ELb0ELb1ELb0ELb0EEENS1_21CollectiveEpilogueFwdINS6_IJSA_NS7_ILi512EEESA_EEES9_SC_SE_Li256ELb1ELb1ELb0ELb0EEENS1_36VarlenDynamicPersistentTileSchedulerILi64ELi64ELi256ELi128ELb0ELb1ELb1ELb1ELb1ELb1EEEEEEEEEvNT_6ParamsE)
        .other          _ZN7cutlass13device_kernelIN5flash11enable_sm90INS1_16FlashAttnFwdSm90INS1_25CollectiveMainloopFwdSm90ILi2EN4cute5tupleIJNS5_1CILi1EEES8_S8_EEENS6_IJNS7_ILi64EEESA_SA_EEELi512ENS_6half_tEfNS_4arch4Sm90ELb1ELb0ELb0ELb1ELb0ELb0ELb0ELb0ELb0ELb1ELb0ELb0EEENS1_21CollectiveEpilogueFwdINS6_IJSA_NS7_ILi512EEESA_EEES9_SC_SE_Li256ELb1ELb1ELb0ELb0EEENS1_36VarlenDynamicPersistentTileSchedulerILi64ELi64ELi256ELi128ELb0ELb1ELb1ELb1ELb1ELb1EEEEEEEEEvNT_6ParamsE,@"STO_CUDA_ENTRY STV_DEFAULT"
_ZN7cutlass13device_kernelIN5flash11enable_sm90INS1_16FlashAttnFwdSm90INS1_25CollectiveMainloopFwdSm90ILi2EN4cute5tupleIJNS5_1CILi1EEES8_S8_EEENS6_IJNS7_ILi64EEESA_SA_EEELi512ENS_6half_tEfNS_4arch4Sm90ELb1ELb0ELb0ELb1ELb0ELb0ELb0ELb0ELb0ELb1ELb0ELb0EEENS1_21CollectiveEpilogueFwdINS6_IJSA_NS7_ILi512EEESA_EEES9_SC_SE_Li256ELb1ELb1ELb0ELb0EEENS1_36VarlenDynamicPersistentTileSchedulerILi64ELi64ELi256ELi128ELb0ELb1ELb1ELb1ELb1ELb1EEEEEEEEEvNT_6ParamsE:
        /* <DEDUP_REMOVED lines=18> */
.L_x_7651:
[----:B------:R-:W-:Y:S05]  /*0120*/  BSYNC B0 ;  /* 0x0000000000007941 */ /* 0x000fea0003800000 */
.L_x_7650:
        /* <DEDUP_REMOVED lines=37> */
.L_x_7652:
        /* <DEDUP_REMOVED lines=22> */
.L_x_7653:
        /* <DEDUP_REMOVED lines=18> */
.L_x_7654:
        /* <DEDUP_REMOVED lines=22> */
.L_x_7655:
        /* <DEDUP_REMOVED lines=22> */
.L_x_7656:
[----:B------:R-:W-:Y:S01]  /*08c0*/  PLOP3.LUT P0, PT, PT, PT, UP0, 0x80, 0x0 ;  /* 0x000000000000781c */ /* 0x000fe20003f0f008 */
[----:B------:R-:W-:Y:S01]  /*08d0*/  UMOV UR36, 0x1 ;  /* 0x0000000100247882 */ /* 0x000fe20000000000 */
[----:B------:R-:W-:Y:S01]  /*08e0*/  NOP ;  /* 0x0000000000007918 */ /* 0x000fe20000000000 */
[----:B------:R-:W-:Y:S01]  /*08f0*/  USEL UR36, UR36, 0x2, !UP0 ;  /* 0x0000000224247887 */ /* 0x000fe2000c000000 */
[----:B------:R-:W-:Y:S01]  /*0900*/  ULDC.64 UR40, c[0x0][0x208] ;  /* 0x0000820000287ab9 */ /* 0x000fe20000000a00 */
[----:B012-4-:R-:W-:Y:S08]  /*0910*/  BAR.SYNC.DEFER_BLOCKING 0x0 ;  /* 0x0000000000007b1d */ /* 0x017ff00000010000 */
[----:B------:R-:W-:Y:S05]  /*0920*/  @!P0 BRA `(.L_x_7657) ;  /* 0x000000b8004c8947 */ /* 0x000fea0003800000 */
.L_x_7658:
        /* <DEDUP_REMOVED lines=28> */
[----:B------:R-:W-:Y:S01]  /*0af0*/  LEA.HI R3, R0, R197, RZ, 0x4 ;  /* 0x000000c500037211 */ /* 0x000fe200078f20ff */
[----:B------:R-:W-:-:S03]  /*0b00*/  UMOV UR37, URZ ;  /* 0x0000003f00257c82 */ /* 0x000fc60008000000 */
[----:B------:R-:W-:Y:S02]  /*0b10*/  SHF.R.S32.HI R2, RZ, 0x4, R3 ;  /* 0x00000004ff027819 */ /* 0x000fe40000011403 */
[C---:B------:R-:W-:Y:S02]  /*0b20*/  LOP3.LUT R6, R3.reuse, 0xfffffff0, RZ, 0xc0, !PT ;  /* 0xfffffff003067812 */ /* 0x040fe400078ec0ff */
[----:B------:R-:W-:-:S03]  /*0b30*/  LEA.HI R4, R3, R2, RZ, 0x1 ;  /* 0x0000000203047211 */ /* 0x000fc600078f08ff */
[----:B------:R-:W-:Y:S01]  /*0b40*/  IMAD.IADD R6, R197, 0x1, -R6 ;  /* 0x00000001c5067824 */ /* 0x000fe200078e0a06 */
[----:B------:R-:W-:Y:S02]  /*0b50*/  LOP3.LUT R5, R4, 0x1ffffffe, RZ, 0xc0, !PT ;  /* 0x1ffffffe04057812 */ /* 0x000fe400078ec0ff */
[----:B------:R-:W-:-:S03]  /*0b60*/  LEA.HI R4, R0, R197, RZ, 0x5 ;  /* 0x000000c500047211 */ /* 0x000fc600078f28ff */
[----:B------:R-:W-:Y:S01]  /*0b70*/  IMAD.IADD R10, R2, 0x1, -R5 ;  /* 0x00000001020a7824 */ /* 0x000fe200078e0a05 */
[CC--:B------:R-:W-:Y:S02]  /*0b80*/  LEA.HI R5, R0.reuse, R197.reuse, RZ, 0x2 ;  /* 0x000000c500057211 */ /* 0x0c0fe400078f10ff */
[----:B------:R-:W-:Y:S02]  /*0b90*/  LEA.HI R2, R0, R197, RZ, 0x7 ;  /* 0x000000c500027211 */ /* 0x000fe400078f38ff */
[--C-:B------:R-:W-:Y:S02]  /*0ba0*/  SHF.R.S32.HI R12, RZ, 0x5, R4.reuse ;  /* 0x00000005ff0c7819 */ /* 0x100fe40000011404 */
[----:B------:R-:W-:Y:S02]  /*0bb0*/  SHF.R.S32.HI R3, RZ, 0x1f, R4 ;  /* 0x0000001fff037819 */ /* 0x000fe40000011404 */
[----:B------:R-:W-:Y:S02]  /*0bc0*/  LOP3.LUT R8, R5, 0xfffffffc, RZ, 0xc0, !PT ;  /* 0xfffffffc05087812 */ /* 0x000fe400078ec0ff */
[----:B------:R-:W-:-:S02]  /*0bd0*/  LOP3.LUT R4, R2, 0xffffff80, RZ, 0xc0, !PT ;  /* 0xffffff8002047812 */ /* 0x000fc400078ec0ff */
[----:B------:R-:W-:Y:S01]  /*0be0*/  LEA.HI R5, R3, R12, RZ, 0x2 ;  /* 0x0000000c03057211 */ /* 0x000fe200078f10ff */
[C---:B------:R-:W-:Y:S01]  /*0bf0*/  IMAD.IADD R8, R197.reuse, 0x1, -R8 ;  /* 0x00000001c5087824 */ /* 0x040fe200078e0a08 */
        /* <DEDUP_REMOVED lines=11> */
[-C--:B------:R-:W-:Y:S02]  /*0cb0*/  LEA.HI R5, R3, R4.reuse, RZ, 0x2 ;  /* 0x0000000403057211 */ /* 0x080fe400078f10ff */
[----:B------:R-:W-:Y:S01]  /*0cc0*/  LOP3.LUT R9, R7, 0xfffffff8, RZ, 0xc0, !PT ;  /* 0xfffffff807097812 */ /* 0x000fe200078ec0ff */
[----:B------:R-:W-:Y:S01]  /*0cd0*/  IMAD.IADD R185, R8, 0x1, -R11 ;  /* 0x0000000108b97824 */ /* 0x000fe200078e0a0b */
[----:B------:R-:W-:Y:S01]  /*0ce0*/  LOP3.LUT R11, R5, 0x7ffffffc, RZ, 0xc0, !PT ;  /* 0x7ffffffc050b7812 */ /* 0x000fe200078ec0ff */
[----:B------:R-:W-:Y:S01]  /*0cf0*/  IMAD.SHL.U32 R7, R7, 0x40, RZ ;  /* 0x0000004007077824 */ /* 0x000fe200078e00ff */
[----:B------:R-:W-:Y:S01]  /*0d00*/  SHF.R.S32.HI R8, RZ, 0x1f, R5 ;  /* 0x0000001fff087819 */ /* 0x000fe20000011405 */
[----:B------:R-:W-:Y:S01]  /*0d10*/  IMAD.IADD R9, R6, 0x1, -R9 ;  /* 0x0000000106097824 */ /* 0x000fe200078e0a09 */
[----:B------:R-:W-:Y:S01]  /*0d20*/  LEA.HI R6, R3, R4, RZ, 0x5 ;  /* 0x0000000403067211 */ /* 0x000fe200078f28ff */
[----:B------:R-:W-:Y:S01]  /*0d30*/  IMAD.IADD R11, R4, 0x1, -R11 ;  /* 0x00000001040b7824 */ /* 0x000fe200078e0a0b */
[----:B------:R-:W-:Y:S01]  /*0d40*/  SHF.R.S32.HI R3, RZ, 0x2, R5 ;  /* 0x00000002ff037819 */ /* 0x000fe20000011405 */
[----:B------:R-:W-:Y:S01]  /*0d50*/  IMAD.SHL.U32 R4, R9, 0x40, RZ ;  /* 0x0000004009047824 */ /* 0x000fe200078e00ff */
[----:B------:R-:W-:Y:S01]  /*0d60*/  LOP3.LUT R7, R7, 0x7ffffe00, RZ, 0xc0, !PT ;  /* 0x7ffffe0007077812 */ /* 0x000fe200078ec0ff */
[----:B------:R-:W-:Y:S01]  /*0d70*/  IMAD.SHL.U32 R5, R10, 0x8, RZ ;  /* 0x000000080a057824 */ /* 0x000fe200078e00ff */
[----:B------:R-:W-:-:S02]  /*0d80*/  LEA.HI R8, R8, R3, RZ, 0x3 ;  /* 0x0000000308087211 */ /* 0x000fc400078f18ff */
[----:B------:R-:W-:Y:S01]  /*0d90*/  LOP3.LUT R4, R4, 0x1c0, RZ, 0xc0, !PT ;  /* 0x000001c004047812 */ /* 0x000fe200078ec0ff */
[----:B------:R-:W-:Y:S01]  /*0da0*/  IMAD.U32 R196, R14, 0x40, R5 ;  /* 0x000000400ec47824 */ /* 0x000fe200078e0005 */
[----:B------:R-:W-:Y:S01]  /*0db0*/  LOP3.LUT R8, R8, 0xfffffff8, RZ, 0xc0, !PT ;  /* 0xfffffff808087812 */ /* 0x000fe200078ec0ff */
[----:B------:R-:W-:Y:S01]  /*0dc0*/  IMAD R7, R12, 0x400, R7 ;  /* 0x000004000c077824 */ /* 0x000fe200078e0207 */
[----:B------:R-:W-:Y:S02]  /*0dd0*/  LOP3.LUT R5, R4, 0x8, R5, 0xf8, !PT ;  /* 0x0000000804057812 */ /* 0x000fe400078ef805 */
[----:B------:R-:W-:Y:S01]  /*0de0*/  SHF.R.U32.HI R4, RZ, 0x3, R4 ;  /* 0x00000003ff047819 */ /* 0x000fe20000011604 */
[----:B------:R-:W-:Y:S01]  /*0df0*/  IMAD.IADD R3, R3, 0x1, -R8 ;  /* 0x0000000103037824 */ /* 0x000fe200078e0a08 */
[----:B------:R-:W-:Y:S02]  /*0e00*/  LEA.HI R0, R0, R197, RZ, 0x3 ;  /* 0x000000c500007211 */ /* 0x000fe400078f18ff */
[----:B------:R-:W-:-:S02]  /*0e10*/  LOP3.LUT R4, R5, R4, RZ, 0x3c, !PT ;  /* 0x0000000405047212 */ /* 0x000fc400078e3cff */
[----:B------:R-:W-:Y:S02]  /*0e20*/  LOP3.LUT R8, R0, 0xfffffff8, RZ, 0xc0, !PT ;  /* 0xfffffff800087812 */ /* 0x000fe400078ec0ff */
[----:B------:R-:W-:Y:S01]  /*0e30*/  R2P PR, R9, 0x6 ;  /* 0x0000000609007804 */ /* 0x000fe20000000000 */
[----:B------:R-:W-:Y:S01]  /*0e40*/  IMAD.IADD R4, R7, 0x1, R4 ;  /* 0x0000000107047824 */ /* 0x000fe200078e0204 */
[----:B------:R-:W-:Y:S01]  /*0e50*/  LEA.HI R2, R2, R193, RZ, 0x1 ;  /* 0x000000c102027211 */ /* 0x000fe200078f08ff */
[----:B------:R-:W-:Y:S01]  /*0e60*/  IMAD.IADD R191, R197, 0x1, -R8 ;  /* 0x00000001c5bf7824 */ /* 0x000fe200078e0a08 */
[----:B------:R-:W-:Y:S02]  /*0e70*/  SHF.R.S32.HI R6, RZ, 0x5, R6 ;  /* 0x00000005ff067819 */ /* 0x000fe40000011406 */
[----:B------:R-:W-:Y:S01]  /*0e80*/  LEA R19, R4, UR46, 0x1 ;  /* 0x0000002e04137c11 */ /* 0x000fe2000f8e08ff */
[----:B------:R-:W-:Y:S01]  /*0e90*/  IMAD.SHL.U32 R17, R191, 0x8, RZ ;  /* 0x00000008bf117824 */ /* 0x000fe200078e00ff */
[----:B------:R-:W-:Y:S01]  /*0ea0*/  LOP3.LUT R2, R2, 0xfffffe, RZ, 0xc0, !PT ;  /* 0x00fffffe02027812 */ /* 0x000fe200078ec0ff */
[----:B------:R-:W-:Y:S01]  /*0eb0*/  IMAD R16, R6, 0x10, R3 ;  /* 0x0000001006107824 */ /* 0x000fe200078e0203 */
[----:B------:R-:W-:Y:S01]  /*0ec0*/  SEL R23, R23, 0xffffffe0, !P1 ;  /* 0xffffffe017177807 */ /* 0x000fe20004800000 */
[----:B------:R-:W-:Y:S01]  /*0ed0*/  VIADD R184, R19, 0x26800 ;  /* 0x0002680013b87836 */ /* 0x000fe20000000000 */
[----:B------:R-:W-:Y:S01]  /*0ee0*/  SHF.R.S32.HI R192, RZ, 0x3, R0 ;  /* 0x00000003ffc07819 */ /* 0x000fe20000011400 */
[----:B------:R-:W-:-:S02]  /*0ef0*/  IMAD.IADD R2, R193, 0x1, -R2 ;  /* 0x00000001c1027824 */ /* 0x000fc400078e0a02 */
        /* <DEDUP_REMOVED lines=14> */
[----:B------:R-:W-:Y:S01]  /*0fe0*/  @P2 VIADD R22, R184, 0xffffffc0 ;  /* 0xffffffc0b8162836 */ /* 0x000fe20000000000 */
[----:B------:R-:W-:Y:S01]  /*0ff0*/  SHF.R.S32.HI R198, RZ, 0x1f, R194 ;  /* 0x0000001fffc67819 */ /* 0x000fe200000114c2 */
[----:B------:R-:W-:-:S02]  /*1000*/  IMAD.SHL.U32 R18, R2, 0x100, RZ ;  /* 0x0000010002127824 */ /* 0x000fc400078e00ff */
[----:B------:R-:W-:Y:S02]  /*1010*/  IMAD.IADD R184, R184, 0x1, R23 ;  /* 0x00000001b8b87824 */ /* 0x000fe400078e0217 */
[----:B------:R-:W-:Y:S02]  /*1020*/  IMAD.SHL.U32 R2, R11, 0x2, RZ ;  /* 0x000000020b027824 */ /* 0x000fe400078e00ff */
[----:B------:R-:W-:Y:S02]  /*1030*/  IMAD R185, R185, 0x8, R16 ;  /* 0x00000008b9b97824 */ /* 0x000fe400078e0210 */
[----:B------:R-:W-:-:S07]  /*1040*/  IMAD.IADD R23, R23, 0x1, R22 ;  /* 0x0000000117177824 */ /* 0x000fce00078e0216 */
.L_x_7714:
[----:B------:R-:W-:Y:S01]  /*1050*/  ULDC.64 UR8, c[0x0][0xc88] ;  /* 0x0003220000087ab9 */ /* 0x000fe20000000a00 */
[----:B------:R-:W-:Y:S01]  /*1060*/  ULDC.64 UR10, c[0x0][0xa18] ;  /* 0x00028600000a7ab9 */ /* 0x000fe20000000a00 */
[----:B------:R-:W-:Y:S02]  /*1070*/  UIMAD.WIDE UR8, UR7, 0x4, UR8 ;  /* 0x00000004070878a5 */ /* 0x000fe4000f8e0208 */
[----:B------:R-:W-:Y:S01]  /*1080*/  UISETP.NE.U32.AND UP1, UPT, UR10, URZ, UPT ;  /* 0x0000003f0a00728c */ /* 0x000fe2000bf25070 */
[----:B------:R-:W-:Y:S01]  /*1090*/  ULDC UR4, c[0x0][0x424] ;  /* 0x0001090000047ab9 */ /* 0x000fe20000000800 */
[----:B------:R-:W-:Y:S02]  /*10a0*/  ULDC UR7, c[0x0][0x2f0] ;  /* 0x0000bc0000077ab9 */ /* 0x000fe40000000800 */
[----:B01-3--:R-:W-:Y:S02]  /*10b0*/  IMAD.U32 R4, RZ, RZ, UR8 ;  /* 0x00000008ff047e24 */ /* 0x00bfe4000f8e00ff */
[----:B------:R-:W-:Y:S01]  /*10c0*/  IMAD.U32 R5, RZ, RZ, UR9 ;  /* 0x00000009ff057e24 */ /* 0x000fe2000f8e00ff */
[----:B------:R-:W-:-:S04]  /*10d0*/  ULDC.64 UR8, c[0x0][0xa28] ;  /* 0x00028a0000087ab9 */ /* 0x000fc80000000a00 */
[----:B--2---:R-:W2:Y:S01]  /*10e0*/  LDG.E R4, desc[UR40][R4.64] ;  /* 0x0000002804047981 */ /* 0x004ea2000c1e1900 */
[----:B------:R-:W-:Y:S02]  /*10f0*/  UISETP.NE.U32.AND UP0, UPT, UR8, URZ, UPT ;  /* 0x0000003f0800728c */ /* 0x000fe4000bf05070 */
[----:B------:R-:W-:Y:S02]  /*1100*/  UISETP.NE.AND.EX UP1, UPT, UR11, URZ, UPT, UP1 ;  /* 0x0000003f0b00728c */ /* 0x000fe4000bf25310 */
[----:B------:R-:W-:-:S04]  /*1110*/  UISETP.NE.AND.EX UP0, UPT, UR9, URZ, UPT, UP0 ;  /* 0x0000003f0900728c */ /* 0x000fc8000bf05300 */
[----:B------:R-:W-:Y:S02]  /*1120*/  PLOP3.LUT P2, PT, PT, PT, UP1, 0x80, 0x0 ;  /* 0x000000000000781c */ /* 0x000fe40003f4f018 */
[----:B------:R-:W-:Y:S02]  /*1130*/  PLOP3.LUT P0, PT, PT, PT, UP0, 0x80, 0x0 ;  /* 0x000000000000781c */ /* 0x000fe40003f0f008 */
[----:B--2---:R-:W-:-:S13]  /*1140*/  R2UR UR45, R4 ;  /* 0x00000000042d72ca */ /* 0x004fda00000e0000 */
[----:B------:R-:W-:Y:S02]  /*1150*/  USHF.R.S32.HI UR44, URZ, 0x1f, UR45 ;  /* 0x0000001f3f2c7899 */ /* 0x000fe4000801142d */
[----:B------:R-:W-:-:S04]  /*1160*/  @UP0 ULEA UR8, UP2, UR45, UR8, 0x2 ;  /* 0x000000082d080291 */ /* 0x000fc8000f84103f */
[----:B------:R-:W-:Y:S02]  /*1170*/  @UP0 ULEA.HI.X UR9, UR45, UR9, UR44, 0x2, UP2 ;  /* 0x000000092d090291 */ /* 0x000fe400090f142c */
[----:B------:R-:W-:Y:S01]  /*1180*/  @UP1 ULEA UR10, UP0, UR45, UR10, 0x2 ;  /* 0x0000000a2d0a1291 */ /* 0x000fe2000f80103f */
[----:B------:R-:W-:-:S03]  /*1190*/  IMAD.U32 R4, RZ, RZ, UR8 ;  /* 0x00000008ff047e24 */ /* 0x000fc6000f8e00ff */
[----:B------:R-:W-:Y:S01]  /*11a0*/  @UP1 ULEA.HI.X UR11, UR45, UR11, UR44, 0x2, UP0 ;  /* 0x0000000b2d0b1291 */ /* 0x000fe200080f142c */
[----:B------:R-:W-:Y:S01]  /*11b0*/  IMAD.U32 R5, RZ, RZ, UR9 ;  /* 0x00000009ff057e24 */ /* 0x000fe2000f8e00ff */
[----:B------:R-:W-:Y:S01]  /*11c0*/  ULDC.64 UR8, c[0x0][0x418] ;  /* 0x0001060000087ab9 */ /* 0x000fe20000000a00 */
[----:B------:R-:W-:-:S03]  /*11d0*/  IMAD.U32 R6, RZ, RZ, UR10 ;  /* 0x0000000aff067e24 */ /* 0x000fc6000f8e00ff */
[----:B----4-:R-:W-:Y:S01]  /*11e0*/  IMAD.U32 R7, RZ, RZ, UR11 ;  /* 0x0000000bff077e24 */ /* 0x010fe2000f8e00ff */
[----:B------:R-:W2:Y:S04]  /*11f0*/  @P0 LDG.E R4, desc[UR40][R4.64] ;  /* 0x0000002804040981 */ /* 0x000ea8000c1e1900 */
[----:B------:R-:W3:Y:S01]  /*1200*/  @P2 LDG.E R6, desc[UR40][R6.64] ;  /* 0x0000002806062981 */ /* 0x000ee2000c1e1900 */
[----:B------:R-:W-:Y:S01]  /*1210*/  UISETP.NE.U32.AND UP0, UPT, UR8, URZ, UPT ;  /* 0x0000003f0800728c */ /* 0x000fe2000bf05070 */
[----:B------:R-:W-:Y:S01]  /*1220*/  UMOV UR50, URZ ;  /* 0x0000003f00327c82 */ /* 0x000fe20008000000 */
[----:B------:R-:W-:Y:S02]  /*1230*/  ULDC UR51, c[0x0][0x288] ;  /* 0x0000a20000337ab9 */ /* 0x000fe40000000800 */
[----:B------:R-:W-:Y:S01]  /*1240*/  UISETP.NE.AND.EX UP0, UPT, UR9, URZ, UPT, UP0 ;  /* 0x0000003f0900728c */ /* 0x000fe2000bf05300 */
[----:B------:R-:W-:-:S02]  /*1250*/  UMOV UR43, UR6 ;  /* 0x00000006002b7c82 */ /* 0x000fc40008000000 */
[----:B------:R-:W-:Y:S01]  /*1260*/  ULDC.64 UR8, c[0x0][0xa20] ;  /* 0x0002880000087ab9 */ /* 0x000fe20000000a00 */
[----:B------:R-:W-:Y:S01]  /*1270*/  USEL UR4, UR4, 0x1, UP0 ;  /* 0x0000000104047887 */ /* 0x000fe20008000000 */
[----:B------:R-:W-:-:S03]  /*1280*/  ISETP.NE.U32.AND P1, PT, RZ, UR8, PT ;  /* 0x00000008ff007c0c */ /* 0x000fc6000bf25070 */
        /* <DEDUP_REMOVED lines=18> */
.L_x_7659:
[----:B------:R-:W-:Y:S05]  /*13b0*/  @!P1 BRA `(.L_x_7660) ;  /* 0x00000000001c9947 */ /* 0x000fea0003800000 */
[----:B------:R-:W-:-:S04]  /*13c0*/  ULEA UR4, UP0, UR45, UR8, 0x2 ;  /* 0x000000082d047291 */ /* 0x000fc8000f80103f */
[----:B------:R-:W-:Y:S02]  /*13d0*/  ULEA.HI.X UR6, UR45, UR9, UR44, 0x2, UP0 ;  /* 0x000000092d067291 */ /* 0x000fe400080f142c */
[----:B------:R-:W-:-:S04]  /*13e0*/  IMAD.U32 R4, RZ, RZ, UR4 ;  /* 0x00000004ff047e24 */ /* 0x000fc8000f8e00ff */
[----:B------:R-:W-:-:S05]  /*13f0*/  IMAD.U32 R5, RZ, RZ, UR6 ;  /* 0x00000006ff057e24 */ /* 0x000fca000f8e00ff */
[----:B------:R-:W2:Y:S02]  /*1400*/  LDG.E R4, desc[UR40][R4.64] ;  /* 0x0000002804047981 */ /* 0x000ea4000c1e1900 */
[----:B--2---:R-:W-:Y:S01]  /*1410*/  R2UR UR4, R4 ;  /* 0x00000000040472ca */ /* 0x004fe200000e0000 */
[----:B------:R-:W-:-:S14]  /*1420*/  BRA `(.L_x_7661) ;  /* 0x0000000000347947 */ /* 0x000fdc0003800000 */
.L_x_7660:
        /* <DEDUP_REMOVED lines=13> */
.L_x_7661:
        /* <DEDUP_REMOVED lines=9> */
[----:B------:R-:W0:Y:S01]  /*1590*/  LDC R0, c[0x0][0x448] ;  /* 0x00011200ff007b82 */ /* 0x000e220000000800 */
[----:B------:R-:W-:Y:S01]  /*15a0*/  UIADD3 UR4, UR42, 0x3f, URZ ;  /* 0x0000003f2a047890 */ /* 0x000fe2000fffe03f */
[----:B------:R-:W-:Y:S01]  /*15b0*/  CS2R R150, SRZ ;  /* 0x0000000000967805 */ /* 0x000fe2000001ff00 */
[----:B------:R-:W-:Y:S01]  /*15c0*/  UIADD3 UR50, UR50, 0x40, -UR51 ;  /* 0x0000004032327890 */ /* 0x000fe2000fffe833 */
        /* <DEDUP_REMOVED lines=20> */
[----:B0-----:R-:W-:Y:S01]  /*1710*/  ISETP.NE.AND P0, PT, R0, 0x1, PT ;  /* 0x000000010000780c */ /* 0x001fe20003f05270 */
[----:B------:R-:W-:Y:S01]  /*1720*/  IMAD.U32 R0, RZ, RZ, UR4 ;  /* 0x00000004ff007e24 */ /* 0x000fe2000f8e00ff */
        /* <DEDUP_REMOVED lines=14> */
[----:B------:R-:W-:Y:S02]  /*1810*/  CS2R R40, SRZ ;  /* 0x0000000000287805 */ /* 0x000fe4000001ff00 */
[----:B------:R-:W-:Y:S02]  /*1820*/  CS2R R88, SRZ ;  /* 0x0000000000587805 */ /* 0x000fe4000001ff00 */
[----:B------:R-:W-:Y:S02]  /*1830*/  CS2R R86, SRZ ;  /* 0x0000000000567805 */ /* 0x000fe4000001ff00 */
[----:B------:R-:W-:Y:S02]  /*1840*/  CS2R R84, SRZ ;  /* 0x0000000000547805 */ /* 0x000fe4000001ff00 */
[----:B------:R-:W-:Y:S01]  /*1850*/  CS2R R82, SRZ ;  /* 0x0000000000527805 */ /* 0x000fe2000001ff00 */
[----:B------:R-:W1:Y:S01]  /*1860*/  @P0 LDC R4, c[0x0][0x450] ;  /* 0x00011400ff040b82 */ /* 0x000e620000000800 */
        /* <DEDUP_REMOVED lines=15> */
[----:B0-----:R-:W-:Y:S01]  /*1960*/  @P0 IMAD.HI.U32 R3, R3, UR4, RZ ;  /* 0x0000000403030c27 */ /* 0x001fe2000f8e00ff */
[----:B------:R-:W-:Y:S02]  /*1970*/  CS2R R50, SRZ ;  /* 0x0000000000327805 */ /* 0x000fe4000001ff00 */
[----:B------:R-:W-:Y:S02]  /*1980*/  CS2R R48, SRZ ;  /* 0x0000000000307805 */ /* 0x000fe4000001ff00 */
[----:B------:R-:W-:Y:S02]  /*1990*/  CS2R R10, SRZ ;  /* 0x00000000000a7805 */ /* 0x000fe4000001ff00 */
[----:B------:R-:W-:-:S02]  /*19a0*/  CS2R R8, SRZ ;  /* 0x0000000000087805 */ /* 0x000fc4000001ff00 */
[----:B------:R-:W-:Y:S02]  /*19b0*/  CS2R R38, SRZ ;  /* 0x0000000000267805 */ /* 0x000fe4000001ff00 */
[----:B------:R-:W-:Y:S02]  /*19c0*/  CS2R R34, SRZ ;  /* 0x0000000000227805 */ /* 0x000fe4000001ff00 */
[----:B------:R-:W-:Y:S02]  /*19d0*/  CS2R R30, SRZ ;  /* 0x00000000001e7805 */ /* 0x000fe4000001ff00 */
[----:B-1----:R-:W-:Y:S01]  /*19e0*/  @P0 SHF.R.U32.HI R0, RZ, R4, R3 ;  /* 0x00000004ff000219 */ /* 0x002fe20000011603 */
[----:B------:R-:W-:Y:S01]  /*19f0*/  IMAD.MOV.U32 R12, RZ, RZ, RZ ;  /* 0x000000ffff0c7224 */ /* 0x000fe200078e00ff */
[----:B------:R-:W-:Y:S02]  /*1a00*/  PLOP3.LUT P0, PT, PT, PT, PT, 0x80, 0x0 ;  /* 0x000000000000781c */ /* 0x000fe40003f0f070 */
[----:B------:R-:W-:-:S02]  /*1a10*/  CS2R R168, SRZ ;  /* 0x0000000000a87805 */ /* 0x000fc4000001ff00 */
[----:B------:R-:W-:Y:S01]  /*1a20*/  CS2R R26, SRZ ;  /* 0x00000000001a7805 */ /* 0x000fe2000001ff00 */
[----:B------:R-:W-:Y:S02]  /*1a30*/  VIADD R3, R0, UR50 ;  /* 0x0000003200037c36 */ /* 0x000fe40008000000 */
[----:B------:R-:W-:Y:S02]  /*1a40*/  IMAD.MOV.U32 R0, RZ, RZ, RZ ;  /* 0x000000ffff007224 */ /* 0x000fe400078e00ff */
        /* <DEDUP_REMOVED lines=22> */
.L_x_7664:
[----:B------:R-:W-:Y:S01]  /*1bb0*/  ULEA UR21, UR37, UR46, 0x3 ;  /* 0x0000002e25157291 */ /* 0x000fe2000f8e183f */
[----:B------:R-:W-:-:S05]  /*1bc0*/  IMAD.U32 R0, RZ, RZ, UR38 ;  /* 0x00000026ff007e24 */ /* 0x000fca000f8e00ff */
[----:B------:R-:W-:-:S04]  /*1bd0*/  SHF.L.U32 R0, R0, 0x1f, RZ ;  /* 0x0000001f00007819 */ /* 0x000fc800000006ff */
[----:B------:R-:W0:Y:S02]  /*1be0*/  SYNCS.PHASECHK.TRANS64.TRYWAIT P1, [UR21+0x28c50], R0 ;  /* 0x028c5000ff0075a7 */ /* 0x000e240008020155 */
[----:B0-----:R-:W-:Y:S05]  /*1bf0*/  @!P1 BRA `(.L_x_7665) ;  /* 0x0000011800009947 */ /* 0x001fea0003800000 */
.L_x_7855:
        /* <DEDUP_REMOVED lines=45> */
.L_x_7671:
        /* <DEDUP_REMOVED lines=143> */
.L_x_7667:
[----:B------:R-:W-:Y:S01]  /*27c0*/  ULEA UR21, UR37, UR46, 0x3 ;  /* 0x0000002e25157291 */ /* 0x000fe2000f8e183f */
[----:B------:R-:W-:-:S05]  /*27d0*/  IMAD.U32 R0, RZ, RZ, UR38 ;  /* 0x00000026ff007e24 */ /* 0x000fca000f8e00ff */
[----:B------:R-:W-:-:S04]  /*27e0*/  SHF.L.U32 R0, R0, 0x1f, RZ ;  /* 0x0000001f00007819 */ /* 0x000fc800000006ff */
[----:B------:R0:W1:Y:S01]  /*27f0*/  SYNCS.PHASECHK.TRANS64.TRYWAIT P1, [UR21+0x28c50], R0 ;  /* 0x028c5000ff0075a7 */ /* 0x0000620008020155 */
[----:B------:R-:W-:Y:S05]  /*2800*/  @!P0 BRA `(.L_x_7668) ;  /* 0x0000000000048947 */ /* 0x000fea0003800000 */
[----:B------:R-:W-:Y:S01]  /*2810*/  BPT.TRAP 0x1 ;  /* 0x000000040000795c */ /* 0x000fe20000300000 */
.L_x_7668:
[----:B-1----:R-:W-:Y:S05]  /*2820*/  @P1 BRA `(.L_x_7669) ;  /* 0x0000000000081947 */ /* 0x002fea0003800000 */
[----:B------:R-:W1:Y:S02]  /*2830*/  SYNCS.PHASECHK.TRANS64.TRYWAIT P1, [UR21+0x28c50], R0 ;  /* 0x028c5000ff0075a7 */ /* 0x000e640008020155 */
[----:B-1----:R-:W-:Y:S05]  /*2840*/  @!P1 BRA `(.L_x_7670) ;  /* 0x0000010c00049947 */ /* 0x002fea0003800000 */
.L_x_7669:
        /* <DEDUP_REMOVED lines=29> */
.L_x_7666:
        /* <DEDUP_REMOVED lines=144> */
.L_x_7662:
[----:B------:R-:W-:Y:S01]  /*3320*/  ULDC UR4, c[0x0][0x448] ;  /* 0x0001120000047ab9 */ /* 0x000fe20000000800 */
[----:B------:R-:W-:Y:S01]  /*3330*/  UIADD3 UR6, UR42, 0x3f, URZ ;  /* 0x0000003f2a067890 */ /* 0x000fe2000fffe03f */
[----:B------:R-:W-:Y:S01]  /*3340*/  PLOP3.LUT P0, PT, PT, PT, PT, 0x80, 0x0 ;  /* 0x000000000000781c */ /* 0x000fe20003f0f070 */
[----:B------:R-:W-:Y:S01]  /*3350*/  UISETP.NE.AND UP0, UPT, UR4, 0x1, UPT ;  /* 0x000000010400788c */ /* 0x000fe2000bf05270 */
[----:B------:R-:W-:Y:S01]  /*3360*/  IMAD.MOV.U32 R0, RZ, RZ, RZ ;  /* 0x000000ffff007224 */ /* 0x000fe200078e00ff */
[----:B------:R-:W-:Y:S01]  /*3370*/  UIADD3 UR7, UR50, 0x40, -UR51 ;  /* 0x0000004032077890 */ /* 0x000fe2000fffe833 */
        /* <DEDUP_REMOVED lines=8> */
[----:B------:R-:W-:Y:S01]  /*3400*/  @UP0 ULDC UR4, c[0x0][0x44c] ;  /* 0x0001130000040ab9 */ /* 0x000fe20000000800 */
[----:B------:R-:W-:Y:S01]  /*3410*/  @UP0 ULDC UR8, c[0x0][0x450] ;  /* 0x0001140000080ab9 */ /* 0x000fe20000000800 */
[----:B------:R-:W-:Y:S01]  /*3420*/  UIMAD.WIDE.U32 UR4, UR6, UR4, URZ ;  /* 0x00000004060472a5 */ /* 0x000fe2000f8e003f */
[----:B------:R-:W-:-:S02]  /*3430*/  CS2R R136, SRZ ;  /* 0x0000000000887805 */ /* 0x000fc4000001ff00 */
[----:B------:R-:W-:Y:S02]  /*3440*/  CS2R R134, SRZ ;  /* 0x0000000000867805 */ /* 0x000fe4000001ff00 */
[----:B------:R-:W-:Y:S01]  /*3450*/  CS2R R132, SRZ ;  /* 0x0000000000847805 */ /* 0x000fe2000001ff00 */
[----:B------:R-:W-:Y:S01]  /*3460*/  @UP0 USHF.R.U32.HI UR6, URZ, UR8, UR5 ;  /* 0x000000083f060299 */ /* 0x000fe20008011605 */
[----:B------:R-:W-:Y:S02]  /*3470*/  CS2R R130, SRZ ;  /* 0x0000000000827805 */ /* 0x000fe4000001ff00 */
[----:B------:R-:W-:Y:S02]  /*3480*/  CS2R R128, SRZ ;  /* 0x0000000000807805 */ /* 0x000fe4000001ff00 */
[----:B------:R-:W-:Y:S01]  /*3490*/  CS2R R126, SRZ ;  /* 0x00000000007e7805 */ /* 0x000fe2000001ff00 */
[----:B------:R-:W-:Y:S01]  /*34a0*/  UIADD3 UR6, UR7, UR6, URZ ;  /* 0x0000000607067290 */ /* 0x000fe2000fffe03f */
[----:B------:R-:W-:-:S02]  /*34b0*/  CS2R R124, SRZ ;  /* 0x00000000007c7805 */ /* 0x000fc4000001ff00 */
[----:B------:R-:W-:Y:S02]  /*34c0*/  CS2R R122, SRZ ;  /* 0x00000000007a7805 */ /* 0x000fe4000001ff00 */
[----:B------:R-:W-:Y:S01]  /*34d0*/  CS2R R120, SRZ ;  /* 0x0000000000787805 */ /* 0x000fe2000001ff00 */
[----:B------:R-:W-:Y:S01]  /*34e0*/  USHF.R.S32.HI UR4, URZ, 0x1f, UR6 ;  /* 0x0000001f3f047899 */ /* 0x000fe20008011406 */
[----:B------:R-:W-:Y:S02]  /*34f0*/  CS2R R166, SRZ ;  /* 0x0000000000a67805 */ /* 0x000fe4000001ff00 */
[----:B------:R-:W-:Y:S02]  /*3500*/  CS2R R116, SRZ ;  /* 0x0000000000747805 */ /* 0x000fe4000001ff00 */
[----:B------:R-:W-:Y:S01]  /*3510*/  CS2R R164, SRZ ;  /* 0x0000000000a47805 */ /* 0x000fe2000001ff00 */
[----:B------:R-:W-:Y:S01]  /*3520*/  ULEA.HI UR4, UR4, UR6, URZ, 0x6 ;  /* 0x0000000604047291 */ /* 0x000fe2000f8f303f */
[----:B------:R-:W-:-:S02]  /*3530*/  CS2R R162, SRZ ;  /* 0x0000000000a27805 */ /* 0x000fc4000001ff00 */
[----:B------:R-:W-:Y:S02]  /*3540*/  CS2R R112, SRZ ;  /* 0x0000000000707805 */ /* 0x000fe4000001ff00 */
[----:B------:R-:W-:Y:S01]  /*3550*/  CS2R R160, SRZ ;  /* 0x0000000000a07805 */ /* 0x000fe2000001ff00 */
[----:B------:R-:W-:Y:S01]  /*3560*/  USHF.R.S32.HI UR4, URZ, 0x6, UR4 ;  /* 0x000000063f047899 */ /* 0x000fe20008011404 */
[----:B------:R-:W-:Y:S02]  /*3570*/  CS2R R108, SRZ ;  /* 0x00000000006c7805 */ /* 0x000fe4000001ff00 */
[----:B------:R-:W-:Y:S02]  /*3580*/  CS2R R158, SRZ ;  /* 0x00000000009e7805 */ /* 0x000fe4000001ff00 */
[----:B------:R-:W-:Y:S01]  /*3590*/  CS2R R104, SRZ ;  /* 0x0000000000687805 */ /* 0x000fe2000001ff00 */
[----:B------:R-:W-:Y:S01]  /*35a0*/  UISETP.LT.AND UP0, UPT, UR52, UR4, UPT ;  /* 0x000000043400728c */ /* 0x000fe2000bf01270 */
[----:B------:R-:W-:-:S02]  /*35b0*/  CS2R R156, SRZ ;  /* 0x00000000009c7805 */ /* 0x000fc4000001ff00 */
[----:B------:R-:W-:Y:S02]  /*35c0*/  CS2R R154, SRZ ;  /* 0x00000000009a7805 */ /* 0x000fe4000001ff00 */
[----:B------:R-:W-:Y:S01]  /*35d0*/  CS2R R100, SRZ ;  /* 0x0000000000647805 */ /* 0x000fe2000001ff00 */
[----:B------:R-:W-:Y:S01]  /*35e0*/  USEL UR52, UR52, UR4, UP0 ;  /* 0x0000000434347287 */ /* 0x000fe20008000000 */
[----:B------:R-:W-:Y:S02]  /*35f0*/  CS2R R152, SRZ ;  /* 0x0000000000987805 */ /* 0x000fe4000001ff00 */
[----:B------:R-:W-:Y:S02]  /*3600*/  CS2R R96, SRZ ;  /* 0x0000000000607805 */ /* 0x000fe4000001ff00 */
[----:B------:R-:W-:Y:S01]  /*3610*/  CS2R R46, SRZ ;  /* 0x00000000002e7805 */ /* 0x000fe2000001ff00 */
[----:B------:R-:W-:Y:S01]  /*3620*/  UISETP.GE.AND UP0, UPT, UR52, 0x1, UPT ;  /* 0x000000013400788c */ /* 0x000fe2000bf06270 */
[----:B------:R-:W-:-:S02]  /*3630*/  CS2R R44, SRZ ;  /* 0x00000000002c7805 */ /* 0x000fc4000001ff00 */
[----:B------:R-:W-:Y:S02]  /*3640*/  CS2R R92, SRZ ;  /* 0x00000000005c7805 */ /* 0x000fe4000001ff00 */
[----:B------:R-:W-:Y:S02]  /*3650*/  CS2R R42, SRZ ;  /* 0x00000000002a7805 */ /* 0x000fe4000001ff00 */
[----:B------:R-:W-:Y:S02]  /*3660*/  CS2R R40, SRZ ;  /* 0x0000000000287805 */ /* 0x000fe4000001ff00 */
[----:B------:R-:W-:Y:S02]  /*3670*/  CS2R R88, SRZ ;  /* 0x0000000000587805 */ /* 0x000fe4000001ff00 */
[----:B------:R-:W-:Y:S02]  /*3680*/  PLOP3.LUT P1, PT, PT, PT, UP0, 0x80, 0x0 ;  /* 0x000000000000781c */ /* 0x000fe40003f2f008 */
        /* <DEDUP_REMOVED lines=60> */
.L_x_7672:
        /* <DEDUP_REMOVED lines=9> */
.L_x_7856:
[----:B------:R-:W-:Y:S05]  /*3ae0*/  @!P0 BRA `(.L_x_7674) ;  /* 0x0000000000048947 */ /* 0x000fea0003800000 */
[----:B------:R-:W-:Y:S01]  /*3af0*/  BPT.TRAP 0x1 ;  /* 0x000000040000795c */ /* 0x000fe20000300000 */
.L_x_7674:
[----:B------:R-:W-:Y:S02]  /*3b00*/  IMAD.U32 R7, RZ, RZ, UR37 ;  /* 0x00000025ff077e24 */ /* 0x000fe4000f8e00ff */
[----:B------:R-:W-:-:S03]  /*3b10*/  IMAD.U32 R8, RZ, RZ, UR38 ;  /* 0x00000026ff087e24 */ /* 0x000fc6000f8e00ff */
[----:B------:R-:W-:Y:S02]  /*3b20*/  LEA R7, R7, UR46, 0x3 ;  /* 0x0000002e07077c11 */ /* 0x000fe4000f8e18ff */
[----:B------:R-:W-:-:S04]  /*3b30*/  SHF.L.U32 R8, R8, 0x1f, RZ ;  /* 0x0000001f08087819 */ /* 0x000fc800000006ff */
[----:B------:R1:W2:Y:S01]  /*3b40*/  SYNCS.PHASECHK.TRANS64.TRYWAIT P1, [R7+URZ+0x28c30], R8 ;  /* 0x028c3008070075a7 */ /* 0x0002a2000802017f */
[----:B------:R-:W-:Y:S05]  /*3b50*/  @!P0 BRA `(.L_x_7675) ;  /* 0x0000000000048947 */ /* 0x000fea0003800000 */
[----:B------:R-:W-:Y:S01]  /*3b60*/  BPT.TRAP 0x1 ;  /* 0x000000040000795c */ /* 0x000fe20000300000 */
.L_x_7675:
[----:B--2---:R-:W-:Y:S05]  /*3b70*/  @P1 BRA `(.L_x_7676) ;  /* 0x0000000000081947 */ /* 0x004fea0003800000 */
[----:B------:R-:W2:Y:S02]  /*3b80*/  SYNCS.PHASECHK.TRANS64.TRYWAIT P1, [R7+URZ+0x28c30], R8 ;  /* 0x028c3008070075a7 */ /* 0x000ea4000802017f */
[----:B--2---:R-:W-:Y:S05]  /*3b90*/  @!P1 BRA `(.L_x_7677) ;  /* 0x000000f800609947 */ /* 0x004fea0003800000 */
.L_x_7676:
        /* <DEDUP_REMOVED lines=45> */
[----:B------:R-:W-:Y:S02]  /*3e70*/  UIADD3 UR7, UR50, 0x1, UR6 ;  /* 0x0000000132077890 */ /* 0x000fe4000fffe006 */
[----:B------:R-:W-:Y:S01]  /*3e80*/  IMAD.U32 R5, RZ, RZ, UR6 ;  /* 0x00000006ff057e24 */ /* 0x000fe2000f8e00ff */
[----:B------:R-:W3:Y:S03]  /*3e90*/  SHFL.IDX PT, R3, R3, RZ, 0x1c1f ;  /* 0x001c1fff03037589 */ /* 0x000ee600000e0000 */
[----:B------:R-:W-:Y:S01]  /*3ea0*/  IMAD.U32 R9, RZ, RZ, UR7 ;  /* 0x00000007ff097e24 */ /* 0x000fe2000f8e00ff */
[----:B------:R-:W-:-:S04]  /*3eb0*/  IADD3 R4, -R2, UR50, R5 ;  /* 0x0000003202047c10 */ /* 0x000fc8000fffe105 */
[----:B------:R-:W-:-:S04]  /*3ec0*/  IADD3 R5, R9, -UR51, -R2 ;  /* 0x8000003309057c10 */ /* 0x000fc8000fffe802 */
[----:B0-----:R-:W-:-:S04]  /*3ed0*/  VIADDMNMX R6, R6, R5, R4, PT ;  /* 0x0000000506067246 */ /* 0x001fc80003800104 */
[C---:B------:R-:W-:Y:S02]  /*3ee0*/  ISETP.GT.AND P3, PT, R6.reuse, RZ, PT ;  /* 0x000000ff0600720c */ /* 0x040fe40003f64270 */
[C---:B------:R-:W-:Y:S02]  /*3ef0*/  ISETP.GT.AND P4, PT, R6.reuse, 0x1, PT ;  /* 0x000000010600780c */ /* 0x040fe40003f84270 */
[----:B------:R-:W-:Y:S02]  /*3f00*/  ISETP.GT.AND P5, PT, R6, 0x8, PT ;  /* 0x000000080600780c */ /* 0x000fe40003fa4270 */
[----:B---3--:R-:W-:Y:S01]  /*3f10*/  VIADDMNMX R4, R3, R5, R4, PT ;  /* 0x0000000503047246 */ /* 0x008fe20003800104 */
[----:B------:R-:W-:Y:S02]  /*3f20*/  WARPGROUP.DEPBAR.LE gsb0, 0x0 ;  /* 0x00008000000079c5 */ /* 0x000fe40000010000 */
[----:B------:R-:W-:-:S06]  /*3f30*/  WARPGROUP.ARRIVE ;  /* 0x00000000000079c5 */ /* 0x000fcc0000000000 */
[----:B------:R-:W-:Y:S01]  /*3f40*/  HGMMA.64x64x16.F32 R24, gdesc[UR8], R24, gsb0 ;  /* 0x00e00000081879f0 */ /* 0x000fe20008000818 */
[----:B------:R-:W-:Y:S02]  /*3f50*/  ULDC UR10, c[0x0][0x988] ;  /* 0x00026200000a7ab9 */ /* 0x000fe40000000800 */
        /* <DEDUP_REMOVED lines=47> */
[C---:B------:R-:W-:Y:S02]  /*4250*/  ISETP.GT.AND P3, PT, R4.reuse, RZ, PT ;  /* 0x000000ff0400720c */ /* 0x040fe40003f64270 */
[----:B------:R-:W-:Y:S02]  /*4260*/  FMNMX.FTZ R6, R55, R6, !PT ;  /* 0x0000000637067209 */ /* 0x000fe40007810000 */
[----:B------:R-:W-:-:S02]  /*4270*/  ISETP.GT.AND P4, PT, R4, 0x1, PT ;  /* 0x000000010400780c */ /* 0x000fc40003f84270 */
[----:B------:R-:W-:Y:S01]  /*4280*/  ISETP.GT.AND P5, PT, R4, 0x8, PT ;  /* 0x000000080400780c */ /* 0x000fe20003fa4270 */
[----:B------:R-:W0:Y:S01]  /*4290*/  SHFL.BFLY PT, R9, R6, 0x2, 0x1f ;  /* 0x0c401f0006097f89 */ /* 0x000e2200000e0000 */
[----:B------:R-:W-:Y:S02]  /*42a0*/  FSEL R24, R24, -INF , P3 ;  /* 0xff80000018187808 */ /* 0x000fe40001800000 */
[----:B------:R-:W-:Y:S02]  /*42b0*/  FSEL R25, R25, -INF , P4 ;  /* 0xff80000019197808 */ /* 0x000fe40002000000 */
[----:B------:R-:W-:Y:S02]  /*42c0*/  ISETP.GT.AND P3, PT, R4, 0x9, PT ;  /* 0x000000090400780c */ /* 0x000fe40003f64270 */
[----:B------:R-:W-:Y:S02]  /*42d0*/  FSEL R28, R28, -INF , P5 ;  /* 0xff8000001c1c7808 */ /* 0x000fe40002800000 */
[----:B------:R-:W-:-:S02]  /*42e0*/  FMNMX.FTZ R3, R24, R25, !PT ;  /* 0x0000001918037209 */ /* 0x000fc40007810000 */
[C---:B------:R-:W-:Y:S02]  /*42f0*/  ISETP.GT.AND P4, PT, R4.reuse, 0x10, PT ;  /* 0x000000100400780c */ /* 0x040fe40003f84270 */
[----:B------:R-:W-:Y:S02]  /*4300*/  FSEL R29, R29, -INF , P3 ;  /* 0xff8000001d1d7808 */ /* 0x000fe40001800000 */
[----:B------:R-:W-:Y:S02]  /*4310*/  ISETP.GT.AND P3, PT, R4, 0x11, PT ;  /* 0x000000110400780c */ /* 0x000fe40003f64270 */
[----:B------:R-:W-:Y:S02]  /*4320*/  FSEL R32, R32, -INF , P4 ;  /* 0xff80000020207808 */ /* 0x000fe40002000000 */
[----:B------:R-:W-:Y:S02]  /*4330*/  ISETP.GT.AND P4, PT, R4, 0x18, PT ;  /* 0x000000180400780c */ /* 0x000fe40003f84270 */
[----:B------:R-:W-:-:S02]  /*4340*/  FSEL R33, R33, -INF , P3 ;  /* 0xff80000021217808 */ /* 0x000fc40001800000 */
[----:B------:R-:W-:Y:S02]  /*4350*/  ISETP.GT.AND P3, PT, R4, 0x19, PT ;  /* 0x000000190400780c */ /* 0x000fe40003f64270 */
[----:B0-----:R-:W-:Y:S02]  /*4360*/  FMNMX.FTZ R9, R6, R9, !PT ;  /* 0x0000000906097209 */ /* 0x001fe40007810000 */
[----:B------:R-:W-:Y:S02]  /*4370*/  FMNMX.FTZ R6, R28, R3, !PT ;  /* 0x000000031c067209 */ /* 0x000fe40007810000 */
[----:B------:R-:W-:Y:S01]  /*4380*/  FSEL R36, R36, -INF , P4 ;  /* 0xff80000024247808 */ /* 0x000fe20002000000 */
[----:B------:R-:W0:Y:S01]  /*4390*/  SHFL.BFLY PT, R10, R9, 0x1, 0x1f ;  /* 0x0c201f00090a7f89 */ /* 0x000e2200000e0000 */
[----:B------:R-:W-:Y:S02]  /*43a0*/  FMNMX.FTZ R3, R29, R6, !PT ;  /* 0x000000061d037209 */ /* 0x000fe40007810000 */
[----:B------:R-:W-:-:S02]  /*43b0*/  ISETP.GT.AND P4, PT, R4, 0x20, PT ;  /* 0x000000200400780c */ /* 0x000fc40003f84270 */
[----:B------:R-:W-:Y:S02]  /*43c0*/  FMNMX.FTZ R6, R32, R3, !PT ;  /* 0x0000000320067209 */ /* 0x000fe40007810000 */
[----:B------:R-:W-:Y:S02]  /*43d0*/  FSEL R37, R37, -INF , P3 ;  /* 0xff80000025257808 */ /* 0x000fe40001800000 */
[----:B------:R-:W-:Y:S02]  /*43e0*/  FMNMX.FTZ R3, R33, R6, !PT ;  /* 0x0000000621037209 */ /* 0x000fe40007810000 */
[----:B------:R-:W-:Y:S02]  /*43f0*/  ISETP.GT.AND P5, PT, R4, 0x21, PT ;  /* 0x000000210400780c */ /* 0x000fe40003fa4270 */
[----:B------:R-:W-:Y:S02]  /*4400*/  FSEL R40, R40, -INF , P4 ;  /* 0xff80000028287808 */ /* 0x000fe40002000000 */
[----:B------:R-:W-:-:S02]  /*4410*/  ISETP.GT.AND P4, PT, R4, 0x28, PT ;  /* 0x000000280400780c */ /* 0x000fc40003f84270 */
[----:B------:R-:W-:Y:S02]  /*4420*/  FSEL R41, R41, -INF , P5 ;  /* 0xff80000029297808 */ /* 0x000fe40002800000 */
[----:B------:R-:W-:Y:S02]  /*4430*/  ISETP.GT.AND P3, PT, R4, 0x29, PT ;  /* 0x000000290400780c */ /* 0x000fe40003f64270 */
[----:B------:R-:W-:Y:S02]  /*4440*/  FSEL R44, R44, -INF , P4 ;  /* 0xff8000002c2c7808 */ /* 0x000fe40002000000 */
[----:B------:R-:W-:Y:S02]  /*4450*/  ISETP.GT.AND P4, PT, R4, 0x30, PT ;  /* 0x000000300400780c */ /* 0x000fe40003f84270 */
[----:B0-----:R-:W-:Y:S02]  /*4460*/  FMNMX.FTZ R6, R9, R10, !PT ;  /* 0x0000000a09067209 */ /* 0x001fe40007810000 */
[----:B------:R-:W-:-:S02]  /*4470*/  FMNMX.FTZ R10, R36, R3, !PT ;  /* 0x00000003240a7209 */ /* 0x000fc40007810000 */
[----:B------:R-:W-:Y:S01]  /*4480*/  FSEL R45, R45, -INF , P3 ;  /* 0xff8000002d2d7808 */ /* 0x000fe20001800000 */
[----:B------:R-:W-:Y:S01]  /*4490*/  FMUL.FTZ R5, R6, UR10 ;  /* 0x0000000a06057c20 */ /* 0x000fe20008410000 */
        /* <DEDUP_REMOVED lines=15> */
[----:B------:R-:W-:Y:S02]  /*4590*/  FSETP.NEU.FTZ.AND P5, PT, R6, -INF , PT ;  /* 0xff8000000600780b */ /* 0x000fe40003fbd000 */
[----:B------:R-:W-:-:S02]  /*45a0*/  FMNMX.FTZ R4, R53, R4, !PT ;  /* 0x0000000435047209 */ /* 0x000fc40007810000 */
        /* <DEDUP_REMOVED lines=128> */
.L_x_7678:
[----:B------:R3:W4:Y:S01]  /*4db0*/  SYNCS.PHASECHK.TRANS64.TRYWAIT P3, [R7+URZ+0x28c50], R8 ;  /* 0x028c5008070075a7 */ /* 0x000722000806017f */
[----:B------:R-:W-:Y:S05]  /*4dc0*/  @!P0 BRA `(.L_x_7679) ;  /* 0x0000000000048947 */ /* 0x000fea0003800000 */
[----:B------:R-:W-:Y:S01]  /*4dd0*/  BPT.TRAP 0x1 ;  /* 0x000000040000795c */ /* 0x000fe20000300000 */
.L_x_7679:
[----:B----4-:R-:W-:Y:S05]  /*4de0*/  @P3 BRA `(.L_x_7680) ;  /* 0x0000000000083947 */ /* 0x010fea0003800000 */
[----:B------:R-:W4:Y:S02]  /*4df0*/  SYNCS.PHASECHK.TRANS64.TRYWAIT P3, [R7+URZ+0x28c50], R8 ;  /* 0x028c5008070075a7 */ /* 0x000f24000806017f */
[----:B----4-:R-:W-:Y:S05]  /*4e00*/  @!P3 BRA `(.L_x_7681) ;  /* 0x000000e400d8b947 */ /* 0x010fea0003800000 */
.L_x_7680:
[----:B------:R-:W-:Y:S01]  /*4e10*/  ULEA UR11, UR37, UR49, 0xc ;  /* 0x00000031250b7291 */ /* 0x000fe2000f8e603f */
[----:B------:R-:W-:Y:S01]  /*4e20*/  WARPGROUP.ARRIVE ;  /* 0x00000000000079c5 */ /* 0x000fe20000000000 */
[----:B------:R-:W-:Y:S01]  /*4e30*/  UMOV UR7, 0x40000040 ;  /* 0x4000004000077882 */ /* 0x000fe20000000000 */
[----:B------:R-:W-:Y:S01]  /*4e40*/  @UP0 ULDC UR14, c[0x0][0x450] ;  /* 0x00011400000e0ab9 */ /* 0x000fe20000000800 */
[----:B------:R-:W-:Y:S01]  /*4e50*/  UIADD3 UR21, UR52, -0x2, URZ ;  /* 0xfffffffe34157890 */ /* 0x000fe2000fffe03f */
        /* <DEDUP_REMOVED lines=48> */
[----:B------:R-:W-:-:S06]  /*5160*/  ULDC UR22, c[0x0][0x988] ;  /* 0x0002620000167ab9 */ /* 0x000fcc0000000800 */
.L_x_7691:
[----:B------:R-:W-:-:S04]  /*5170*/  UIADD3 UR37, UR23, 0x1, URZ ;  /* 0x0000000117257890 */ /* 0x000fc8000fffe03f */
[----:B------:R-:W-:-:S04]  /*5180*/  UISETP.NE.AND UP1, UPT, UR37, 0x2, UPT ;  /* 0x000000022500788c */ /* 0x000fc8000bf25270 */
[----:B------:R-:W-:Y:S02]  /*5190*/  USEL UR6, URZ, 0x1, UP1 ;  /* 0x000000013f067887 */ /* 0x000fe40008800000 */
[----:B------:R-:W-:Y:S02]  /*51a0*/  USEL UR37, UR37, URZ, UP1 ;  /* 0x0000003f25257287 */ /* 0x000fe40008800000 */
[----:B------:R-:W-:Y:S01]  /*51b0*/  ULOP3.LUT UR38, UR38, UR6, URZ, 0x3c, !UPT ;  /* 0x0000000626267292 */ /* 0x000fe2000f8e3c3f */
[----:B--23--:R-:W-:Y:S11]  /*51c0*/  @!P0 BRA `(.L_x_7683) ;  /* 0x0000000000048947 */ /* 0x00cff60003800000 */
[----:B------:R-:W-:Y:S01]  /*51d0*/  BPT.TRAP 0x1 ;  /* 0x000000040000795c */ /* 0x000fe20000300000 */
.L_x_7683:
[----:B------:R-:W-:Y:S01]  /*51e0*/  ULEA UR24, UR37, UR46, 0x3 ;  /* 0x0000002e25187291 */ /* 0x000fe2000f8e183f */
[----:B-1----:R-:W-:-:S05]  /*51f0*/  IMAD.U32 R7, RZ, RZ, UR38 ;  /* 0x00000026ff077e24 */ /* 0x002fca000f8e00ff */
[----:B------:R-:W-:-:S04]  /*5200*/  SHF.L.U32 R7, R7, 0x1f, RZ ;  /* 0x0000001f07077819 */ /* 0x000fc800000006ff */
[----:B------:R1:W2:Y:S01]  /*5210*/  SYNCS.PHASECHK.TRANS64.TRYWAIT P3, [UR24+0x28c30], R7 ;  /* 0x028c3007ff0075a7 */ /* 0x0002a20008060158 */
[----:B------:R-:W-:Y:S05]  /*5220*/  @!P0 BRA `(.L_x_7684) ;  /* 0x0000000000048947 */ /* 0x000fea0003800000 */
[----:B------:R-:W-:Y:S01]  /*5230*/  BPT.TRAP 0x1 ;  /* 0x000000040000795c */ /* 0x000fe20000300000 */
.L_x_7684:
[----:B--2---:R-:W-:Y:S05]  /*5240*/  @P3 BRA `(.L_x_7685) ;  /* 0x0000000000083947 */ /* 0x004fea0003800000 */
[----:B------:R-:W2:Y:S02]  /*5250*/  SYNCS.PHASECHK.TRANS64.TRYWAIT P3, [UR24+0x28c30], R7 ;  /* 0x028c3007ff0075a7 */ /* 0x000ea40008060158 */
[----:B--2---:R-:W-:Y:S05]  /*5260*/  @!P3 BRA `(.L_x_7686) ;  /* 0x000000e000d4b947 */ /* 0x004fea0003800000 */
.L_x_7685:
[----:B------:R-:W-:Y:S01]  /*5270*/  R2UR UR18, R0 ;  /* 0x00000000001272ca */ /* 0x000fe200000e0000 */
[----:B0-----:R-:W-:Y:S01]  /*5280*/  WARPGROUP.ARRIVE ;  /* 0x00000000000079c5 */ /* 0x001fe20000000000 */
[----:B------:R-:W-:Y:S01]  /*5290*/  UMOV UR19, 0x40000040 ;  /* 0x4000004000137882 */ /* 0x000fe20000000000 */
[----:B------:R-:W-:Y:S01]  /*52a0*/  UMOV UR7, 0x40000040 ;  /* 0x4000004000077882 */ /* 0x000fe20000000000 */
[----:B------:R-:W-:Y:S01]  /*52b0*/  UMOV UR11, 0x40000040 ;  /* 0x40000040000b7882 */ /* 0x000fe20000000000 */
[----:B------:R-:W-:Y:S01]  /*52c0*/  UMOV UR15, 0x40000040 ;  /* 0x40000040000f7882 */ /* 0x000fe20000000000 */
[----:B------:R-:W-:Y:S02]  /*52d0*/  VIADD R5, R185, UR42 ;  /* 0x0000002ab9057c36 */ /* 0x000fe40008000000 */
[----:B------:R-:W-:-:S05]  /*52e0*/  IMAD.U32 R13, RZ, RZ, UR50 ;  /* 0x00000032ff0d7e24 */ /* 0x000fca000f8e00ff */
        /* <DEDUP_REMOVED lines=14> */
[----:B------:R-:W0:Y:S04]  /*53d0*/  SHFL.IDX PT, R11, R5, RZ, 0x1c1f ;  /* 0x001c1fff050b7589 */ /* 0x000e2800000e0000 */
[----:B------:R-:W-:Y:S01]  /*53e0*/  IADD3 R6, R13, UR6, -R2 ;  /* 0x000000060d067c10 */ /* 0x000fe2000fffe802 */
[----:B------:R-:W2:Y:S04]  /*53f0*/  SHFL.IDX PT, R5, R5, 0x1, 0x1c1f ;  /* 0x003c1f0005057f89 */ /* 0x000ea800000e0000 */
[----:B------:R-:W-:-:S04]  /*5400*/  VIADD R6, R6, -UR51 ;  /* 0x8000003306067c36 */ /* 0x000fc80008000000 */
[----:B0-----:R-:W-:-:S05]  /*5410*/  IMAD.IADD R11, R6, 0x1, R11 ;  /* 0x00000001060b7824 */ /* 0x001fca00078e020b */
[C---:B------:R-:W-:Y:S01]  /*5420*/  ISETP.GT.AND P3, PT, R11.reuse, RZ, PT ;  /* 0x000000ff0b00720c */ /* 0x040fe20003f64270 */
[----:B--2---:R-:W-:Y:S01]  /*5430*/  IMAD.IADD R6, R6, 0x1, R5 ;  /* 0x0000000106067824 */ /* 0x004fe200078e0205 */
[----:B------:R-:W-:-:S04]  /*5440*/  ISETP.GT.AND P4, PT, R11, 0x1, PT ;  /* 0x000000010b00780c */ /* 0x000fc80003f84270 */
        /* <DEDUP_REMOVED lines=382> */
.L_x_7687:
[----:B------:R2:W3:Y:S01]  /*6c30*/  SYNCS.PHASECHK.TRANS64.TRYWAIT P3, [UR24+0x28c50], R7 ;  /* 0x028c5007ff0075a7 */ /* 0x0004e20008060158 */
[----:B------:R-:W-:Y:S05]  /*6c40*/  @!P0 BRA `(.L_x_7688) ;  /* 0x0000000000048947 */ /* 0x000fea0003800000 */
[----:B------:R-:W-:Y:S01]  /*6c50*/  BPT.TRAP 0x1 ;  /* 0x000000040000795c */ /* 0x000fe20000300000 */
.L_x_7688:
[----:B---3--:R-:W-:Y:S05]  /*6c60*/  @P3 BRA `(.L_x_7689) ;  /* 0x0000000000083947 */ /* 0x008fea0003800000 */
[----:B------:R-:W3:Y:S02]  /*6c70*/  SYNCS.PHASECHK.TRANS64.TRYWAIT P3, [UR24+0x28c50], R7 ;  /* 0x028c5007ff0075a7 */ /* 0x000ee40008060158 */
[----:B---3--:R-:W-:Y:S05]  /*6c80*/  @!P3 BRA `(.L_x_7690) ;  /* 0x000000c80064b947 */ /* 0x008fea0003800000 */
.L_x_7689:
        /* <DEDUP_REMOVED lines=42> */
.L_x_7682:
[----:B------:R-:W-:-:S13]  /*6f30*/  ISETP.LE.AND P2, PT, RZ, UR21, PT ;  /* 0x00000015ff007c0c */ /* 0x000fda000bf43270 */
[----:B------:R-:W-:Y:S05]  /*6f40*/  @!P2 BRA `(.L_x_7692) ;  /* 0x00000018002ca947 */ /* 0x000fea0003800000 */
[----:B------:R-:W-:Y:S01]  /*6f50*/  IMAD.MOV.U32 R9, RZ, RZ, R6 ;  /* 0x000000ffff097224 */ /* 0x000fe200078e0006 */
[----:B------:R-:W-:Y:S01]  /*6f60*/  UMOV UR22, UR37 ;  /* 0x0000002500167c82 */ /* 0x000fe20008000000 */
[----:B------:R-:W-:Y:S01]  /*6f70*/  IMAD.MOV.U32 R8, RZ, RZ, R5 ;  /* 0x000000ffff087224 */ /* 0x000fe200078e0005 */
[----:B------:R-:W-:-:S06]  /*6f80*/  ULDC UR20, c[0x0][0x988] ;  /* 0x0002620000147ab9 */ /* 0x000fcc0000000800 */
.L_x_7701:
[----:B------:R-:W-:-:S04]  /*6f90*/  UIADD3 UR37, UR22, 0x1, URZ ;  /* 0x0000000116257890 */ /* 0x000fc8000fffe03f */
[----:B------:R-:W-:-:S04]  /*6fa0*/  UISETP.NE.AND UP0, UPT, UR37, 0x2, UPT ;  /* 0x000000022500788c */ /* 0x000fc8000bf05270 */
[----:B------:R-:W-:Y:S02]  /*6fb0*/  USEL UR6, URZ, 0x1, UP0 ;  /* 0x000000013f067887 */ /* 0x000fe40008000000 */
[----:B------:R-:W-:Y:S02]  /*6fc0*/  USEL UR37, UR37, URZ, UP0 ;  /* 0x0000003f25257287 */ /* 0x000fe40008000000 */
[----:B------:R-:W-:Y:S01]  /*6fd0*/  ULOP3.LUT UR38, UR38, UR6, URZ, 0x3c, !UPT ;  /* 0x0000000626267292 */ /* 0x000fe2000f8e3c3f */
[----:B----4-:R-:W-:Y:S11]  /*6fe0*/  @!P0 BRA `(.L_x_7693) ;  /* 0x0000000000048947 */ /* 0x010ff60003800000 */
[----:B------:R-:W-:Y:S01]  /*6ff0*/  BPT.TRAP 0x1 ;  /* 0x000000040000795c */ /* 0x000fe20000300000 */
.L_x_7693:
[----:B------:R-:W-:Y:S01]  /*7000*/  ULEA UR23, UR37, UR46, 0x3 ;  /* 0x0000002e25177291 */ /* 0x000fe2000f8e183f */
[----:B-12---:R-:W-:-:S05]  /*7010*/  IMAD.U32 R7, RZ, RZ, UR38 ;  /* 0x00000026ff077e24 */ /* 0x006fca000f8e00ff */
[----:B------:R-:W-:-:S04]  /*7020*/  SHF.L.U32 R7, R7, 0x1f, RZ ;  /* 0x0000001f07077819 */ /* 0x000fc800000006ff */
[----:B------:R1:W2:Y:S01]  /*7030*/  SYNCS.PHASECHK.TRANS64.TRYWAIT P2, [UR23+0x28c30], R7 ;  /* 0x028c3007ff0075a7 */ /* 0x0002a20008040157 */
[----:B------:R-:W-:Y:S05]  /*7040*/  @!P0 BRA `(.L_x_7694) ;  /* 0x0000000000048947 */ /* 0x000fea0003800000 */
[----:B------:R-:W-:Y:S01]  /*7050*/  BPT.TRAP 0x1 ;  /* 0x000000040000795c */ /* 0x000fe20000300000 */
.L_x_7694:
[----:B--2---:R-:W-:Y:S05]  /*7060*/  @P2 BRA `(.L_x_7695) ;  /* 0x0000000000082947 */ /* 0x004fea0003800000 */
[----:B------:R-:W2:Y:S02]  /*7070*/  SYNCS.PHASECHK.TRANS64.TRYWAIT P2, [UR23+0x28c30], R7 ;  /* 0x028c3007ff0075a7 */ /* 0x000ea40008040157 */
[----:B--2---:R-:W-:Y:S05]  /*7080*/  @!P2 BRA `(.L_x_7696) ;  /* 0x000000c40078a947 */ /* 0x004fea0003800000 */
.L_x_7695:
        /* <DEDUP_REMOVED lines=328> */
.L_x_7697:
[----:B------:R2:W3:Y:S01]  /*8510*/  SYNCS.PHASECHK.TRANS64.TRYWAIT P2, [UR23+0x28c50], R7 ;  /* 0x028c5007ff0075a7 */ /* 0x0004e20008040157 */
[----:B------:R-:W-:Y:S05]  /*8520*/  @!P0 BRA `(.L_x_7698) ;  /* 0x0000000000048947 */ /* 0x000fea0003800000 */
[----:B------:R-:W-:Y:S01]  /*8530*/  BPT.TRAP 0x1 ;  /* 0x000000040000795c */ /* 0x000fe20000300000 */
.L_x_7698:
[----:B---3--:R-:W-:Y:S05]  /*8540*/  @P2 BRA `(.L_x_7699) ;  /* 0x0000000000082947 */ /* 0x008fea0003800000 */
[----:B------:R-:W3:Y:S02]  /*8550*/  SYNCS.PHASECHK.TRANS64.TRYWAIT P2, [UR23+0x28c50], R7 ;  /* 0x028c5007ff0075a7 */ /* 0x000ee40008040157 */
[----:B---3--:R-:W-:Y:S05]  /*8560*/  @!P2 BRA `(.L_x_7700) ;  /* 0x000000b00058a947 */ /* 0x008fea0003800000 */
.L_x_7699:
        /* <DEDUP_REMOVED lines=41> */
.L_x_7692:
        /* <DEDUP_REMOVED lines=20> */
[----:B------:R-:W-:Y:S02]  /*8940*/  FSETP.NE.FTZ.AND P1, PT, R13, RZ, PT ;  /* 0x000000ff0d00720b */ /* 0x000fe40003f35000 */
[----:B------:R-:W-:Y:S01]  /*8950*/  ISETP.NE.AND P0, PT, R2, R7, PT ;  /* 0x000000070200720c */ /* 0x000fe20003f05270 */
[----:B------:R-:W-:Y:S01]  /*8960*/  IMAD.MOV.U32 R7, RZ, RZ, RZ ;  /* 0x000000ffff077224 */ /* 0x000fe200078e00ff */
[----:B------:R-:W-:-:S09]  /*8970*/  FSETP.NE.FTZ.AND P2, PT, R11, RZ, PT ;  /* 0x000000ff0b00720b */ /* 0x000fd20003f55000 */
[----:B------:R-:W0:Y:S01]  /*8980*/  @P1 MUFU.RCP R7, R13 ;  /* 0x0000000d00071308 */ /* 0x000e220000001000 */
[----:B------:R-:W-:Y:S01]  /*8990*/  @P1 FMUL.FTZ R20, R20, 0.69314718246459960938 ;  /* 0x3f31721814141820 */ /* 0x000fe20000410000 */
[----:B------:R-:W-:Y:S02]  /*89a0*/  @!P0 IMAD R0, R3, 0x40, R16 ;  /* 0x0000004003008824 */ /* 0x000fe400078e0210 */
[----:B------:R-:W-:-:S03]  /*89b0*/  IMAD.MOV.U32 R3, RZ, RZ, -0x800000 ;  /* 0xff800000ff037424 */ /* 0x000fc600078e00ff */
        /* <DEDUP_REMOVED lines=70> */
[----:B-1----:R-:W-:Y:S01]  /*8e20*/  @P1 FMUL.FTZ R13, R13, 0.69314718246459960938 ;  /* 0x3f3172180d0d1820 */ /* 0x002fe20000410000 */
[-C--:B------:R-:W-:Y:S01]  /*8e30*/  FMUL.FTZ R26, R26, R4.reuse ;  /* 0x000000041a1a7220 */ /* 0x080fe20000410000 */
[----:B------:R1:W-:Y:S01]  /*8e40*/  @!P0 STS [R9+0x28820], R4 ;  /* 0x0288200409008388 */ /* 0x0003e20000000800 */
[----:B------:R-:W-:Y:S01]  /*8e50*/  @P2 FMUL.FTZ R24, R24, 0.69314718246459960938 ;  /* 0x3f31721818182820 */ /* 0x000fe20000410000 */
[----:B------:R-:W-:Y:S01]  /*8e60*/  PLOP3.LUT P0, PT, PT, PT, PT, 0x8, 0x0 ;  /* 0x000000000000781c */ /* 0x000fe20003f0e170 */
[-C--:B------:R-:W-:Y:S01]  /*8e70*/  FMUL.FTZ R27, R27, R4.reuse ;  /* 0x000000041b1b7220 */ /* 0x080fe20000410000 */
[-C--:B------:R-:W-:Y:S01]  /*8e80*/  FMUL.FTZ R30, R30, R4.reuse ;  /* 0x000000041e1e7220 */ /* 0x080fe20000410000 */
[-C--:B------:R-:W-:Y:S01]  /*8e90*/  FMUL.FTZ R31, R31, R4.reuse ;  /* 0x000000041f1f7220 */ /* 0x080fe20000410000 */
[----:B0-----:R0:W2:Y:S01]  /*8ea0*/  @P2 MUFU.LG2 R7, R11 ;  /* 0x0000000b00072308 */ /* 0x0010a20000000c00 */
        /* <DEDUP_REMOVED lines=64> */
.L_x_7663:
        /* <DEDUP_REMOVED lines=27> */
[----:B---34-:R-:W-:Y:S01]  /*9460*/  IMAD.U32 R170, RZ, RZ, UR8 ;  /* 0x00000008ffaa7e24 */ /* 0x018fe2000f8e00ff */
        /* <DEDUP_REMOVED lines=82> */
[----:B------:R-:W-:Y:S02]  /*9990*/  LOP3.LUT R110, R209, 0x380, RZ, 0xc0, !PT ;  /* 0x00000380d16e7812 */ /* 0x000fe400078ec0ff */
[----:B------:R-:W-:Y:S02]  /*99a0*/  LOP3.LUT R32, R32, R179, RZ, 0x3c, !PT ;  /* 0x000000b320207212 */ /* 0x000fe400078e3cff */
[----:B------:R-:W-:-:S02]  /*99b0*/  SHF.R.U64 R98, R98, 0x3, RZ ;  /* 0x0000000362627819 */ /* 0x000fc400000012ff */
[----:B------:R-:W-:Y:S02]  /*99c0*/  LOP3.LUT R118, R27, R118, RZ, 0x3c, !PT ;  /* 0x000000761b767212 */ /* 0x000fe400078e3cff */
[----:B------:R-:W-:Y:S02]  /*99d0*/  MOV R27, R20 ;  /* 0x00000014001b7202 */ /* 0x000fe40000000f00 */
[----:B0-----:R-:W-:Y:S02]  /*99e0*/  F2FP.F16.F32.PACK_AB R4, R156, R165 ;  /* 0x000000a59c04723e */ /* 0x001fe400000000ff */
[----:B------:R-:W-:Y:S02]  /*99f0*/  F2FP.F16.F32.PACK_AB R5, R35, R34 ;  /* 0x000000222305723e */ /* 0x000fe400000000ff */
[----:B------:R-:W-:Y:S02]  /*9a00*/  F2FP.F16.F32.PACK_AB R6, R8, R162 ;  /* 0x000000a20806723e */ /* 0x000fe400000000ff */
[----:B------:R-:W-:-:S02]  /*9a10*/  F2FP.F16.F32.PACK_AB R7, R39, R38 ;  /* 0x000000262707723e */ /* 0x000fc400000000ff */
[----:B------:R-:W-:Y:S02]  /*9a20*/  SHF.R.U64 R114, R114, 0x3, RZ ;  /* 0x0000000372727819 */ /* 0x000fe400000012ff */
[----:B------:R-:W-:Y:S01]  /*9a30*/  MOV R26, R24 ;  /* 0x00000018001a7202 */ /* 0x000fe20000000f00 */
[----:B------:R0:W-:Y:S01]  /*9a40*/  STSM.16.M88.4 [R27], R4 ;  /* 0x000000041b007844 */ /* 0x0001e20000000200 */
[----:B------:R-:W-:Y:S02]  /*9a50*/  F2FP.F16.F32.PACK_AB R8, R41, R154 ;  /* 0x0000009a2908723e */ /* 0x000fe400000000ff */
[----:B------:R-:W-:Y:S02]  /*9a60*/  LOP3.LUT R94, R94, R183, RZ, 0x3c, !PT ;  /* 0x000000b75e5e7212 */ /* 0x000fe400078e3cff */
[----:B------:R-:W-:Y:S01]  /*9a70*/  SHF.R.U64 R110, R110, 0x3, RZ ;  /* 0x000000036e6e7819 */ /* 0x000fe200000012ff */
[----:B------:R-:W-:Y:S01]  /*9a80*/  STSM.16.M88.4 [R26], R8 ;  /* 0x000000081a007844 */ /* 0x000fe20000000200 */
[----:B------:R-:W-:-:S02]  /*9a90*/  LOP3.LUT R169, R172, 0x380, RZ, 0xc0, !PT ;  /* 0x00000380aca97812 */ /* 0x000fc400078ec0ff */
[----:B------:R-:W-:Y:S02]  /*9aa0*/  MOV R28, R28 ;  /* 0x0000001c001c7202 */ /* 0x000fe40000000f00 */
[----:B------:R-:W-:Y:S02]  /*9ab0*/  LOP3.LUT R98, R98, R205, RZ, 0x3c, !PT ;  /* 0x000000cd62627212 */ /* 0x000fe400078e3cff */
[----:B------:R-:W-:Y:S01]  /*9ac0*/  MOV R32, R32 ;  /* 0x0000002000207202 */ /* 0x000fe20000000f00 */
[----:B------:R-:W-:Y:S01]  /*9ad0*/  STSM.16.M88.4 [R28], R48 ;  /* 0x000000301c007844 */ /* 0x000fe20000000200 */
[----:B------:R-:W-:Y:S01]  /*9ae0*/  MOV R36, R36 ;  /* 0x0000002400247202 */ /* 0x000fe20000000f00 */
[----:B0-----:R-:W-:Y:S01]  /*9af0*/  IMAD.U32 R4, RZ, RZ, UR8 ;  /* 0x00000008ff047e24 */ /* 0x001fe2000f8e00ff */
[----:B------:R-:W-:Y:S01]  /*9b00*/  F2FP.F16.F32.PACK_AB R80, R81, R80 ;  /* 0x000000505150723e */ /* 0x000fe200000000ff */
[----:B------:R-:W-:Y:S01]  /*9b10*/  STSM.16.M88.4 [R32], R56 ;  /* 0x0000003820007844 */ /* 0x000fe20000000200 */
[----:B------:R-:W-:Y:S01]  /*9b20*/  LOP3.LUT R114, R114, R211, RZ, 0x3c, !PT ;  /* 0x000000d372727212 */ /* 0x000fe200078e3cff */
[----:B------:R-:W-:Y:S01]  /*9b30*/  IMAD.U32 R5, RZ, RZ, UR9 ;  /* 0x00000009ff057e24 */ /* 0x000fe2000f8e00ff */
[----:B------:R-:W-:Y:S01]  /*9b40*/  MOV R25, R90 ;  /* 0x0000005a00197202 */ /* 0x000fe20000000f00 */
[----:B------:R-:W-:Y:S01]  /*9b50*/  STSM.16.M88.4 [R36], R64 ;  /* 0x0000004024007844 */ /* 0x000fe20000000200 */
[----:B------:R-:W-:Y:S01]  /*9b60*/  F2FP.F16.F32.PACK_AB R74, R77, R76 ;  /* 0x0000004c4d4a723e */ /* 0x000fe200000000ff */
[----:B------:R-:W-:Y:S01]  /*9b70*/  ULDC.64 UR8, c[0x0][0xc08] ;  /* 0x0003020000087ab9 */ /* 0x000fe20000000a00 */
[----:B------:R-:W-:-:S02]  /*9b80*/  F2FP.F16.F32.PACK_AB R75, R79, R78 ;  /* 0x0000004e4f4b723e */ /* 0x000fc400000000ff */
[----:B------:R-:W-:Y:S02]  /*9b90*/  F2FP.F16.F32.PACK_AB R81, R83, R82 ;  /* 0x000000525351723e */ /* 0x000fe400000000ff */
[----:B------:R-:W-:Y:S01]  /*9ba0*/  LOP3.LUT R110, R110, R209, RZ, 0x3c, !PT ;  /* 0x000000d16e6e7212 */ /* 0x000fe200078e3cff */
[----:B------:R-:W-:Y:S01]  /*9bb0*/  STSM.16.M88.4 [R25], R72 ;  /* 0x0000004819007844 */ /* 0x000fe20000000200 */
[----:B------:R-:W-:Y:S02]  /*9bc0*/  SHF.R.U64 R169, R169, 0x3, RZ ;  /* 0x00000003a9a97819 */ /* 0x000fe400000012ff */
[----:B------:R-:W-:Y:S02]  /*9bd0*/  MOV R94, R94 ;  /* 0x0000005e005e7202 */ /* 0x000fe40000000f00 */
        /* <DEDUP_REMOVED lines=9> */
[----:B------:R-:W-:Y:S01]  /*9c70*/  MOV R102, R102 ;  /* 0x0000006600667202 */ /* 0x000fe20000000f00 */
[----:B------:R-:W-:Y:S01]  /*9c80*/  STSM.16.M88.4 [R24], R88 ;  /* 0x0000005818007844 */ /* 0x000fe20000000200 */
[----:B------:R-:W-:Y:S02]  /*9c90*/  MOV R21, R106 ;  /* 0x0000006a00157202 */ /* 0x000fe40000000f00 */
[----:B------:R-:W-:Y:S02]  /*9ca0*/  F2FP.F16.F32.PACK_AB R97, R153, R152 ;  /* 0x000000989961723e */ /* 0x000fe400000000ff */
[----:B------:R-:W-:Y:S02]  /*9cb0*/  F2FP.F16.F32.PACK_AB R98, R101, R100 ;  /* 0x000000646562723e */ /* 0x000fe400000000ff */
[----:B------:R-:W-:Y:S02]  /*9cc0*/  F2FP.F16.F32.PACK_AB R99, R157, R155 ;  /* 0x0000009b9d63723e */ /* 0x000fe400000000ff */
[----:B------:R-:W-:-:S02]  /*9cd0*/  F2FP.F16.F32.PACK_AB R104, R105, R104 ;  /* 0x000000686968723e */ /* 0x000fc400000000ff */
[----:B------:R-:W-:Y:S01]  /*9ce0*/  LOP3.LUT R12, R12, R173, RZ, 0x3c, !PT ;  /* 0x000000ad0c0c7212 */ /* 0x000fe200078e3cff */
[----:B------:R-:W-:Y:S01]  /*9cf0*/  STSM.16.M88.4 [R102], R96 ;  /* 0x0000006066007844 */ /* 0x000fe20000000200 */
[----:B------:R-:W-:Y:S02]  /*9d00*/  MOV R20, R114 ;  /* 0x0000007200147202 */ /* 0x000fe40000000f00 */
[----:B------:R-:W-:Y:S02]  /*9d10*/  F2FP.F16.F32.PACK_AB R105, R159, R158 ;  /* 0x0000009e9f69723e */ /* 0x000fe400000000ff */
[----:B------:R-:W-:Y:S02]  /*9d20*/  F2FP.F16.F32.PACK_AB R106, R109, R108 ;  /* 0x0000006c6d6a723e */ /* 0x000fe400000000ff */
[----:B------:R-:W-:Y:S02]  /*9d30*/  F2FP.F16.F32.PACK_AB R107, R161, R160 ;  /* 0x000000a0a16b723e */ /* 0x000fe400000000ff */
[----:B------:R-:W-:-:S02]  /*9d40*/  F2FP.F16.F32.PACK_AB R112, R113, R112 ;  /* 0x000000707170723e */ /* 0x000fc400000000ff */
[----:B------:R-:W-:Y:S01]  /*9d50*/  F2FP.F16.F32.PACK_AB R120, R121, R120 ;  /* 0x000000787978723e */ /* 0x000fe200000000ff */
[----:B------:R-:W-:Y:S01]  /*9d60*/  STSM.16.M88.4 [R21], R104 ;  /* 0x0000006815007844 */ /* 0x000fe20000000200 */
[----:B------:R-:W-:Y:S02]  /*9d70*/  LOP3.LUT R14, R169, R172, RZ, 0x3c, !PT ;  /* 0x000000aca90e7212 */ /* 0x000fe400078e3cff */
        /* <DEDUP_REMOVED lines=32> */
[----:B------:R-:W-:-:S04]  /*9f80*/  @UP1 ULEA UR8, UP2, UR45, UR8, 0x2 ;  /* 0x000000082d081291 */ /* 0x000fc8000f84103f */
[----:B------:R-:W-:Y:S01]  /*9f90*/  @UP1 ULEA.HI.X UR9, UR45, UR9, UR44, 0x2, UP2 ;  /* 0x000000092d091291 */ /* 0x000fe200090f142c */
[----:B------:R-:W-:Y:S01]  /*9fa0*/  ULDC UR4, c[0x0][0xa88] ;  /* 0x0002a20000047ab9 */ /* 0x000fe20000000800 */
[----:B0-----:R-:W-:Y:S02]  /*9fb0*/  IMAD.U32 R14, RZ, RZ, UR8 ;  /* 0x00000008ff0e7e24 */ /* 0x001fe4000f8e00ff */
[----:B------:R-:W-:Y:S01]  /*9fc0*/  IMAD.U32 R76, RZ, RZ, UR4 ;  /* 0x00000004ff4c7e24 */ /* 0x000fe2000f8e00ff */
[----:B------:R-:W2:Y:S01]  /*9fd0*/  @P0 LDG.E R6, desc[UR40][R4.64] ;  /* 0x0000002804060981 */ /* 0x000ea2000c1e1900 */
[----:B------:R-:W-:Y:S02]  /*9fe0*/  IMAD.U32 R15, RZ, RZ, UR9 ;  /* 0x00000009ff0f7e24 */ /* 0x000fe4000f8e00ff */
        /* <DEDUP_REMOVED lines=35> */
.L_x_7704:
        /* <DEDUP_REMOVED lines=69> */
[----:B------:R-:W-:Y:S01]  /*a670*/  IMAD.MOV R21, RZ, RZ, -R18 ;  /* 0x000000ffff157224 */ /* 0x000fe200078e0a12 */
[----:B------:R-:W-:Y:S01]  /*a680*/  UIMAD.WIDE.U32 UR8, UR43, UR12, UR8 ;  /* 0x0000000c2b0872a5 */ /* 0x000fe2000f8e0008 */
[----:B------:R-:W-:Y:S01]  /*a690*/  VIADD R20, R16, UR42 ;  /* 0x0000002a10147c36 */ /* 0x000fe20008000000 */
[----:B------:R-:W-:-:S03]  /*a6a0*/  UIMAD UR10, UR43, UR13, UR10 ;  /* 0x0000000d2b0a72a4 */ /* 0x000fc6000f8e020a */
[----:B------:R-:W-:Y:S01]  /*a6b0*/  ULDC.64 UR12, c[0x0][0xb98] ;  /* 0x0002e600000c7ab9 */ /* 0x000fe20000000a00 */
[----:B------:R-:W-:Y:S02]  /*a6c0*/  UIADD3 UR9, UR9, UR10, URZ ;  /* 0x0000000a09097290 */ /* 0x000fe4000fffe03f */
[----:B------:R-:W-:Y:S02]  /*a6d0*/  UIMAD UR11, UR44, UR12, URZ ;  /* 0x0000000c2c0b72a4 */ /* 0x000fe4000f8e023f */
[----:B------:R-:W-:Y:S02]  /*a6e0*/  UIMAD.WIDE.U32 UR8, UR45, UR12, UR8 ;  /* 0x0000000c2d0872a5 */ /* 0x000fe4000f8e0008 */
[----:B------:R-:W-:Y:S01]  /*a6f0*/  UIMAD UR11, UR45, UR13, UR11 ;  /* 0x0000000d2d0b72a4 */ /* 0x000fe2000f8e020b */
        /* <DEDUP_REMOVED lines=31> */
.L_x_7705:
        /* <DEDUP_REMOVED lines=17> */
[----:B------:R-:W-:-:S03]  /*aa00*/  SEL R3, RZ, 0xffffffff, P0 ;  /* 0xffffffffff037807 */ /* 0x000fc60000000000 */
[----:B------:R-:W5:Y:S04]  /*aa10*/  LD.E.128 R36, desc[UR40][R36.64] ;  /* 0x0000002824247980 */ /* 0x000f68000c101d00 */
[----:B------:R-:W5:Y:S02]  /*aa20*/  LD.E.128 R40, desc[UR40][R40.64] ;  /* 0x0000002828287980 */ /* 0x000f64000c101d00 */
[----:B------:R-:W1:Y:S01]  /*aa30*/  @P2 LDC R21, c[0x0][0xbec] ;  /* 0x0002fb00ff152b82 */ /* 0x000e620000000800 */
[----:B------:R-:W-:Y:S01]  /*aa40*/  IMAD.SHL.U32 R3, R3, 0x4, RZ ;  /* 0x0000000403037824 */ /* 0x000fe200078e00ff */
[----:B------:R-:W-:Y:S01]  /*aa50*/  UIMAD UR10, UR14, UR12, URZ ;  /* 0x0000000c0e0a72a4 */ /* 0x000fe2000f8e023f */
[----:B------:R-:W-:Y:S01]  /*aa60*/  ISETP.GE.AND P0, PT, R188, UR16, PT ;  /* 0x00000010bc007c0c */ /* 0x000fe2000bf06270 */
[----:B------:R-:W5:Y:S04]  /*aa70*/  LD.E.128 R48, desc[UR40][R48.64] ;  /* 0x0000002830307980 */ /* 0x000f68000c101d00 */
[----:B------:R-:W2:Y:S01]  /*aa80*/  @P2 LDC R77, c[0x0][0xbf0] ;  /* 0x0002fc00ff4d2b82 */ /* 0x000ea20000000800 */
[----:B------:R-:W-:Y:S01]  /*aa90*/  LOP3.LUT R3, R3, 0x4, R0, 0xe2, !PT ;  /* 0x0000000403037812 */ /* 0x000fe200078ee200 */
[----:B------:R-:W-:Y:S01]  /*aaa0*/  UIMAD.WIDE.U32 UR8, UR4, UR12, URZ ;  /* 0x0000000c040872a5 */ /* 0x000fe2000f8e003f */
[----:B------:R-:W-:Y:S01]  /*aab0*/  SEL R20, RZ, 0xffffffff, P0 ;  /* 0xffffffffff147807 */ /* 0x000fe20000000000 */
[----:B------:R-:W-:Y:S01]  /*aac0*/  UIMAD UR10, UR4, UR13, UR10 ;  /* 0x0000000d040a72a4 */ /* 0x000fe2000f8e020a */
[----:B------:R-:W-:Y:S01]  /*aad0*/  IMAD R0, R191, 0x20, R192 ;  /* 0x00000020bf007824 */ /* 0x000fe200078e02c0 */
[----:B------:R-:W-:Y:S01]  /*aae0*/  ISETP.GE.AND P0, PT, R187, UR16, PT ;  /* 0x00000010bb007c0c */ /* 0x000fe2000bf06270 */
[----:B------:R-:W-:Y:S01]  /*aaf0*/  ULDC.64 UR12, c[0x0][0xae8] ;  /* 0x0002ba00000c7ab9 */ /* 0x000fe20000000a00 */
[----:B------:R-:W-:Y:S01]  /*ab00*/  UIADD3 UR9, UR9, UR10, URZ ;  /* 0x0000000a09097290 */ /* 0x000fe2000fffe03f */
[----:B------:R-:W-:Y:S01]  /*ab10*/  VIADD R82, R0, UR42 ;  /* 0x0000002a00527c36 */ /* 0x000fe20008000000 */
[----:B------:R-:W-:Y:S01]  /*ab20*/  UIMAD UR4, UR15, UR12, URZ ;  /* 0x0000000c0f0472a4 */ /* 0x000fe2000f8e023f */
[----:B------:R-:W-:Y:S01]  /*ab30*/  SEL R0, RZ, 0xffffffff, P0 ;  /* 0xffffffffff007807 */ /* 0x000fe20000000000 */
[----:B------:R-:W-:Y:S01]  /*ab40*/  UIMAD.WIDE.U32 UR8, UR43, UR12, UR8 ;  /* 0x0000000c2b0872a5 */ /* 0x000fe2000f8e0008 */
        /* <DEDUP_REMOVED lines=26> */
[----:B------:R-:W-:-:S02]  /*acf0*/  IMAD R77, R81, R79, R82 ;  /* 0x0000004f514d7224 */ /* 0x000fc400078e0252 */
[----:B------:R-:W-:Y:S01]  /*ad00*/  IMAD.U32 R21, RZ, RZ, UR4 ;  /* 0x00000004ff157e24 */ /* 0x000fe2000f8e00ff */
[----:B------:R-:W5:Y:S01]  /*ad10*/  LD.E.128 R60, desc[UR40][R60.64] ;  /* 0x000000283c3c7980 */ /* 0x000f62000c101d00 */
[----:B------:R-:W-:Y:S01]  /*ad20*/  IMAD.SHL.U32 R83, R0, 0x20, RZ ;  /* 0x0000002000537824 */ /* 0x000fe200078e00ff */
[----:B------:R-:W-:Y:S02]  /*ad30*/  SHF.R.S32.HI R0, RZ, 0x1f, R77 ;  /* 0x0000001fff007819 */ /* 0x000fe4000001144d */
[----:B------:R-:W5:Y:S01]  /*ad40*/  LD.E.128 R72, desc[UR40][R72.64] ;  /* 0x0000002848487980 */ /* 0x000f62000c101d00 */
[----:B------:R-:W-:-:S03]  /*ad50*/  ISETP.GE.AND P0, PT, R195, UR16, PT ;  /* 0x00000010c3007c0c */ /* 0x000fc6000bf06270 */
[----:B------:R-:W5:Y:S01]  /*ad60*/  LD.E.128 R68, desc[UR40][R68.64] ;  /* 0x0000002844447980 */ /* 0x000f62000c101d00 */
[C---:B------:R-:W-:Y:S01]  /*ad70*/  IMAD R79, R3.reuse, UR9, R80 ;  /* 0x00000009034f7c24 */ /* 0x040fe2000f8e0250 */
[----:B------:R-:W-:Y:S01]  /*ad80*/  UIADD3 UR4, UR46, 0x28c20, URZ ;  /* 0x00028c202e047890 */ /* 0x000fe2000fffe03f */
[----:B------:R-:W-:Y:S01]  /*ad90*/  IMAD.WIDE.U32 R20, R3, UR8, R20 ;  /* 0x0000000803147c25 */ /* 0x000fe2000f8e0014 */
[----:B------:R-:W-:Y:S01]  /*ada0*/  @!PT LDS RZ, [RZ] ;  /* 0x00000000fffff984 */ /* 0x000fe20000000800 */
[----:B------:R-:W-:Y:S01]  /*adb0*/  @!PT LDS RZ, [RZ] ;  /* 0x00000000fffff984 */ /* 0x000fe20000000800 */
[----:B------:R-:W-:Y:S01]  /*adc0*/  @!PT LDS RZ, [RZ] ;  /* 0x00000000fffff984 */ /* 0x000fe20000000800 */
[----:B------:R-:W-:Y:S01]  /*add0*/  @!PT LDS RZ, [RZ] ;  /* 0x00000000fffff984 */ /* 0x000fe20000000800 */
[----:B------:R1:W-:Y:S06]  /*ade0*/  MEMBAR.ALL.CTA ;  /* 0x0000000000007992 */ /* 0x0003ec0000008000 */
[----:B-1----:R-:W1:Y:S01]  /*adf0*/  FENCE.VIEW.ASYNC.S ;  /* 0x00000000000073c6 */ /* 0x002e620000000000 */
[----:B------:R-:W-:Y:S01]  /*ae00*/  ULDC.64 UR8, c[0x0][0xad8] ;  /* 0x0002b60000087ab9 */ /* 0x000fe20000000a00 */
[----:B------:R-:W-:Y:S01]  /*ae10*/  SEL R3, RZ, 0x40, P0 ;  /* 0x00000040ff037807 */ /* 0x000fe20000000000 */
[----:B------:R-:W-:Y:S01]  /*ae20*/  IMAD.IADD R21, R21, 0x1, R79 ;  /* 0x0000000115157824 */ /* 0x000fe200078e024f */
[----:B------:R-:W-:Y:S01]  /*ae30*/  ISETP.GE.AND P0, PT, R194, UR16, PT ;  /* 0x00000010c2007c0c */ /* 0x000fe2000bf06270 */
[----:B------:R-:W-:Y:S01]  /*ae40*/  IMAD R0, R0, UR8, RZ ;  /* 0x0000000800007c24 */ /* 0x000fe2000f8e02ff */
[----:B------:R-:W-:Y:S01]  /*ae50*/  UPRMT UR4, URZ, 0x654, UR4 ;  /* 0x000006543f047896 */ /* 0x000fe20008000004 */
[----:B-----5:R-:W-:Y:S01]  /*ae60*/  IMAD R87, R76, R81, RZ ;  /* 0x000000514c577224 */ /* 0x020fe200078e02ff */
[----:B------:R-:W-:Y:S01]  /*ae70*/  LOP3.LUT R78, R83, 0x20, R78, 0xe2, !PT ;  /* 0x00000020534e7812 */ /* 0x000fe200078ee24e */
[----:B------:R-:W-:Y:S01]  /*ae80*/  VIADD R86, R192, UR42 ;  /* 0x0000002ac0567c36 */ /* 0x000fe20008000000 */
[----:B------:R-:W-:Y:S01]  /*ae90*/  BSSY B1, `(.L_x_7706) ;  /* 0x000002e000017945 */ /* 0x000fe20003800000 */
[C---:B------:R-:W-:Y:S01]  /*aea0*/  IMAD R79, R77.reuse, UR9, R0 ;  /* 0x000000094d4f7c24 */ /* 0x040fe2000f8e0200 */
[----:B------:R-:W-:Y:S01]  /*aeb0*/  SEL R0, RZ, 0x80, P0 ;  /* 0x00000080ff007807 */ /* 0x000fe20000000000 */
[----:B------:R-:W-:Y:S01]  /*aec0*/  IMAD.WIDE.U32 R20, R77, UR8, R20 ;  /* 0x000000084d147c25 */ /* 0x000fe2000f8e0014 */
[----:B------:R-:W-:Y:S01]  /*aed0*/  ISETP.GE.AND P0, PT, R86, R87, PT ;  /* 0x000000575600720c */ /* 0x000fe20003f06270 */
[----:B------:R-:W-:Y:S01]  /*aee0*/  ULDC.64 UR8, c[0x0][0xa80] ;  /* 0x0002a00000087ab9 */ /* 0x000fe20000000a00 */
[----:B------:R-:W-:Y:S01]  /*aef0*/  LOP3.LUT R3, R78, R3, RZ, 0xfc, !PT ;  /* 0x000000034e037212 */ /* 0x000fe200078efcff */
[----:B------:R-:W-:Y:S01]  /*af00*/  IMAD.IADD R21, R21, 0x1, R79 ;  /* 0x0000000115157824 */ /* 0x000fe200078e024f */
[----:B------:R-:W-:-:S02]  /*af10*/  LEA R84, P1, R20, UR8, 0x1 ;  /* 0x0000000814547c11 */ /* 0x000fc4000f8208ff */
[----:B------:R-:W-:Y:S02]  /*af20*/  LOP3.LUT R0, R3, R0, RZ, 0xfc, !PT ;  /* 0x0000000003007212 */ /* 0x000fe400078efcff */
[----:B------:R-:W-:Y:S01]  /*af30*/  LEA.HI.X R85, R20, UR9, R21, 0x1, P1 ;  /* 0x0000000914557c11 */ /* 0x000fe200088f0c15 */
[----:B-1----:R0:W1:Y:S01]  /*af40*/  SHFL.IDX PT, R76, R84, RZ, 0x181f ;  /* 0x00181fff544c7589 */ /* 0x00206200000e0000 */
[----:B------:R-:W-:Y:S03]  /*af50*/  SYNCS.ARRIVE.TRANS64.RED.A1T0 RZ, [UR4], RZ ;  /* 0x000000ffffff79a7 */ /* 0x000fe60008100404 */
        /* <DEDUP_REMOVED lines=33> */
.L_x_7707:
[----:B------:R-:W-:Y:S05]  /*b170*/  BSYNC B1 ;  /* 0x0000000000017941 */ /* 0x000fea0003800000 */
.L_x_7706:
        /* <DEDUP_REMOVED lines=38> */
.L_x_7703:
        /* <DEDUP_REMOVED lines=33> */
.L_x_7709:
[----:B------:R-:W-:Y:S01]  /*b5f0*/  USEL UR45, UR45, URZ, !UP0 ;  /* 0x0000003f2d2d7287 */ /* 0x000fe2000c000000 */
[----:B------:R-:W-:Y:S01]  /*b600*/  BSSY B1, `(.L_x_7710) ;  /* 0x000002c000017945 */ /* 0x000fe20003800000 */
[----:B------:R-:W-:-:S03]  /*b610*/  USEL UR44, UR44, URZ, !UP0 ;  /* 0x0000003f2c2c7287 */ /* 0x000fc6000c000000 */
[----:B------:R-:W-:Y:S09]  /*b620*/  @P0 BRA `(.L_x_7711) ;  /* 0x0000000000a40947 */ /* 0x000ff20003800000 */
        /* <DEDUP_REMOVED lines=41> */
.L_x_7711:
[----:B------:R-:W-:Y:S05]  /*b8c0*/  BSYNC B1 ;  /* 0x0000000000017941 */ /* 0x000fea0003800000 */
.L_x_7710:
        /* <DEDUP_REMOVED lines=23> */
[----:B------:R-:W-:Y:S01]  /*ba40*/  VIADD R8, R3, UR42 ;  /* 0x0000002a03087c36 */ /* 0x000fe20008000000 */
        /* <DEDUP_REMOVED lines=11> */
[----:B------:R-:W-:Y:S01]  /*bb00*/  VIADD R26, R192, UR42 ;  /* 0x0000002ac01a7c36 */ /* 0x000fe20008000000 */
[----:B------:R-:W-:Y:S01]  /*bb10*/  ISETP.GE.AND P2, PT, R194, UR13, PT ;  /* 0x0000000dc2007c0c */ /* 0x000fe2000bf46270 */
[----:B0-----:R-:W-:Y:S01]  /*bb20*/  @P0 IMAD.HI.U32 R6, R8, R5, RZ ;  /* 0x0000000508060227 */ /* 0x001fe200078e00ff */
[----:B------:R-:W-:Y:S01]  /*bb30*/  UIADD3 UR4, UR9, UR4, URZ ;  /* 0x0000000409047290 */ /* 0x000fe2000fffe03f */
[----:B------:R-:W-:Y:S01]  /*bb40*/  LOP3.LUT R10, R10, 0x8, R9, 0xe2, !PT ;  /* 0x000000080a0a7812 */ /* 0x000fe200078ee209 */
[----:B------:R-:W-:Y:S01]  /*bb50*/  BSSY B1, `(.L_x_7712) ;  /* 0x0000046000017945 */ /* 0x000fe20003800000 */
[----:B------:R-:W-:Y:S01]  /*bb60*/  IMAD.U32 R4, RZ, RZ, UR8 ;  /* 0x00000008ff047e24 */ /* 0x000fe2000f8e00ff */
[----:B------:R-:W-:Y:S01]  /*bb70*/  SEL R0, RZ, 0x80, P2 ;  /* 0x00000080ff007807 */ /* 0x000fe20001000000 */
[----:B------:R-:W-:Y:S01]  /*bb80*/  IMAD.U32 R5, RZ, RZ, UR9 ;  /* 0x00000009ff057e24 */ /* 0x000fe2000f8e00ff */
[----:B------:R-:W-:Y:S01]  /*bb90*/  ULDC.64 UR8, c[0x0][0xae0] ;  /* 0x0002b80000087ab9 */ /* 0x000fe20000000a00 */
[----:B-1----:R-:W-:Y:S01]  /*bba0*/  @P0 SHF.R.U32.HI R3, RZ, R7, R6 ;  /* 0x00000007ff030219 */ /* 0x002fe20000011606 */
[----:B------:R-:W-:Y:S01]  /*bbb0*/  IMAD.U32 R5, RZ, RZ, UR4 ;  /* 0x00000004ff057e24 */ /* 0x000fe2000f8e00ff */
[----:B------:R-:W-:-:S02]  /*bbc0*/  ISETP.GE.AND P0, PT, R187, UR13, PT ;  /* 0x0000000dbb007c0c */ /* 0x000fc4000bf06270 */
        /* <DEDUP_REMOVED lines=62> */
.L_x_7713:
[----:B------:R-:W-:Y:S05]  /*bfb0*/  BSYNC B1 ;  /* 0x0000000000017941 */ /* 0x000fea0003800000 */
.L_x_7712:
[----:B------:R-:W-:Y:S01]  /*bfc0*/  VIADD R0, R26, 0x20 ;  /* 0x000000201a007836 */ /* 0x000fe20000000000 */
[----:B--2---:R2:W0:Y:S04]  /*bfd0*/  SHFL.IDX PT, R7, R3, 0x1, 0x181f ;  /* 0x00381f0003077f89 */ /* 0x00442800000e0000 */
        /* <DEDUP_REMOVED lines=9> */
[----:B0-----:R-:W-:Y:S02]  /*c070*/  @!P3 IMAD.WIDE R4, R17, 0x2, R6 ;  /* 0x000000021104b825 */ /* 0x001fe400078e0206 */
        /* <DEDUP_REMOVED lines=13> */
[-C--:B0-----:R-:W-:Y:S02]  /*c150*/  @!P2 LEA R4, P6, R186, R6.reuse, 0x1 ;  /* 0x00000006ba04a211 */ /* 0x081fe400078c08ff */
        /* <DEDUP_REMOVED lines=10> */
.L_x_7708:
[----:B------:R-:W-:Y:S05]  /*c200*/  BSYNC B0 ;  /* 0x0000000000007941 */ /* 0x000fea0003800000 */
.L_x_7702:
[----:B------:R-:W-:Y:S02]  /*c210*/  ULDC UR4, c[0x0][0xc3c] ;  /* 0x00030f0000047ab9 */ /* 0x000fe40000000800 */
[----:B------:R-:W-:-:S06]  /*c220*/  UISETP.GE.AND UP0, UPT, UR7, UR4, UPT ;  /* 0x000000040700728c */ /* 0x000fcc000bf06270 */
[----:B------:R-:W-:-:S13]  /*c230*/  PLOP3.LUT P0, PT, PT, PT, UP0, 0x80, 0x0 ;  /* 0x000000000000781c */ /* 0x000fda0003f0f008 */
[----:B------:R-:W-:Y:S05]  /*c240*/  @!P0 BRA `(.L_x_7714) ;  /* 0xffffff4c00808947 */ /* 0x000fea000383ffff */
[----:B------:R-:W-:Y:S05]  /*c250*/  EXIT ;  /* 0x000000000000794d */ /* 0x000fea0003800000 */
.L_x_7657:
[----:B------:R-:W-:-:S08]  /*c260*/  NOP ;  /* 0x0000000000007918 */ /* 0x000fd00000000000 */
[----:B------:R-:W0:-:S00]  /*c270*/  USETMAXREG.DEALLOC.CTAPOOL 0x18 ;  /* 0x00000018000079c8 */ /* 0x000e0000080e0500 */
        /* <DEDUP_REMOVED lines=14> */
.L_x_7715:
        /* <DEDUP_REMOVED lines=42> */
.L_x_7721:
        /* <DEDUP_REMOVED lines=12> */
.L_x_7720:
[----:B------:R-:W-:Y:S05]  /*c6c0*/  BSYNC B0 ;  /* 0x0000000000007941 */ /* 0x000fea0003800000 */
.L_x_7719:
        /* <DEDUP_REMOVED lines=21> */
.L_x_7717:
        /* <DEDUP_REMOVED lines=20> */
.L_x_7722:
[--C-:B-12---:R-:W-:Y:S02]  /*c960*/  IMAD.MOV R5, RZ, RZ, -R3.reuse ;  /* 0x000000ffff057224 */ /* 0x106fe400078e0a03 */
[----:B---3--:R-:W-:Y:S01]  /*c970*/  IMAD R16, R16, UR5, R6 ;  /* 0x0000000510107c24 */ /* 0x008fe2000f8e0206 */
[----:B------:R-:W-:Y:S01]  /*c980*/  IABS R6, R8 ;  /* 0x0000000800067213 */ /* 0x000fe20000000000 */
        /* <DEDUP_REMOVED lines=22> */
[----:B------:R-:W-:-:S04]  /*caf0*/  VIADDMNMX R9, R10, UR5, R9, PT ;  /* 0x000000050a097c46 */ /* 0x000fc8000b800109 */
[-C--:B------:R-:W-:Y:S02]  /*cb00*/  IABS R7, R9.reuse ;  /* 0x0000000900077213 */ /* 0x080fe40000000000 */
[----:B------:R-:W-:Y:S02]  /*cb10*/  IABS R8, R9 ;  /* 0x0000000900087213 */ /* 0x000fe40000000000 */
[----:B------:R-:W1:Y:S03]  /*cb20*/  I2F.RP R10, R7 ;  /* 0x00000007000a7306 */ /* 0x000e660000209400 */
[----:B------:R-:W-:-:S05]  /*cb30*/  IMAD.MOV R8, RZ, RZ, -R8 ;  /* 0x000000ffff087224 */ /* 0x000fca00078e0a08 */
        /* <DEDUP_REMOVED lines=26> */
.L_x_7718:
[----:B------:R-:W-:Y:S02]  /*cce0*/  IMAD.MOV.U32 R17, RZ, RZ, RZ ;  /* 0x000000ffff117224 */ /* 0x000fe400078e00ff */
[----:B------:R-:W-:Y:S02]  /*ccf0*/  IMAD.U32 R16, RZ, RZ, UR6 ;  /* 0x00000006ff107e24 */ /* 0x000fe4000f8e00ff */
[----:B------:R-:W-:-:S07]  /*cd00*/  IMAD.MOV.U32 R18, RZ, RZ, RZ ;  /* 0x000000ffff127224 */ /* 0x000fce00078e00ff */
.L_x_7723:
[----:B------:R-:W-:-:S13]  /*cd10*/  ISETP.NE.AND P0, PT, R0, RZ, PT ;  /* 0x000000ff0000720c */ /* 0x000fda0003f05270 */
[----:B------:R-:W1:Y:S01]  /*cd20*/  @!P0 S2R R3, SR_CgaCtaId ;  /* 0x0000000000038919 */ /* 0x000e620000008800 */
[----:B------:R-:W-:-:S04]  /*cd30*/  @!P0 MOV R0, 0x400 ;  /* 0x0000040000008802 */ /* 0x000fc80000000f00 */
[----:B-1----:R-:W-:-:S05]  /*cd40*/  @!P0 LEA R0, R3, R0, 0x18 ;  /* 0x0000000003008211 */ /* 0x002fca00078ec0ff */
[----:B------:R2:W-:Y:S01]  /*cd50*/  @!P0 STS.128 [R0+0x28cd0], R16 ;  /* 0x028cd01000008388 */ /* 0x0005e20000000c00 */
[----:B------:R-:W-:Y:S06]  /*cd60*/  BAR.ARV 0x5, 0x180 ;  /* 0x0146000000007b1d */ /* 0x000fec0000002000 */
.L_x_7716:
[----:B0-2---:R-:W-:Y:S01]  /*cd70*/  IMAD.MOV.U32 R0, RZ, RZ, 0x1 ;  /* 0x00000001ff007424 */ /* 0x005fe200078e00ff */
        /* <DEDUP_REMOVED lines=30> */
.L_x_7842:
        /* <DEDUP_REMOVED lines=56> */
.L_x_7725:
        /* <DEDUP_REMOVED lines=12> */
.L_x_7726:
[----:B------:R-:W-:Y:S05]  /*d3a0*/  @!P0 BRA `(.L_x_7727) ;  /* 0x00000000000c8947 */ /* 0x000fea0003800000 */
[----:B------:R-:W2:Y:S04]  /*d3b0*/  LDG.E R6, desc[UR40][R4.64] ;  /* 0x0000002804067981 */ /* 0x000ea8000c1e1900 */
[----:B------:R-:W2:Y:S02]  /*d3c0*/  LDG.E R4, desc[UR40][R4.64+0x4] ;  /* 0x0000042804047981 */ /* 0x000ea4000c1e1900 */
[----:B--2---:R-:W-:-:S07]  /*d3d0*/  IMAD.IADD R6, R4, 0x1, -R6 ;  /* 0x0000000104067824 */ /* 0x004fce00078e0a06 */
.L_x_7727:
        /* <DEDUP_REMOVED lines=40> */
.L_x_7729:
        /* <DEDUP_REMOVED lines=21> */
.L_x_7732:
[----:B------:R-:W-:Y:S05]  /*d7b0*/  BSYNC B6 ;  /* 0x0000000000067941 */ /* 0x000fea0003800000 */
.L_x_7731:
        /* <DEDUP_REMOVED lines=21> */
.L_x_7735:
        /* <DEDUP_REMOVED lines=16> */
.L_x_7734:
[----:B------:R-:W-:Y:S05]  /*da10*/  BSYNC B6 ;  /* 0x0000000000067941 */ /* 0x000fea0003800000 */
.L_x_7733:
        /* <DEDUP_REMOVED lines=25> */
.L_x_7859:
        /* <DEDUP_REMOVED lines=10> */
.L_x_7862:
        /* <DEDUP_REMOVED lines=25> */
.L_x_7739:
[----:B------:R-:W5:Y:S04]  /*dde0*/  LDL R7, [R1+0x4] ;  /* 0x0000040001077983 */ /* 0x000f680000100800 */
[----:B---34-:R-:W5:Y:S04]  /*ddf0*/  LDL R0, [R1+0x8] ;  /* 0x0000080001007983 */ /* 0x018f680000100800 */
[----:B------:R-:W3:Y:S01]  /*de00*/  LDL R2, [R1+0x10] ;  /* 0x0000100001027983 */ /* 0x000ee20000100800 */
[----:B-----5:R-:W-:Y:S01]  /*de10*/  IMAD R0, R0, 0x8, R7 ;  /* 0x0000000800007824 */ /* 0x020fe200078e0207 */
[----:B---3--:R-:W-:-:S04]  /*de20*/  SHF.L.U32 R2, R2, 0x1f, RZ ;  /* 0x0000001f02027819 */ /* 0x008fc800000006ff */
[----:B------:R-:W3:Y:S02]  /*de30*/  SYNCS.PHASECHK.TRANS64.TRYWAIT P0, [R0+URZ+0x28c40], R2 ;  /* 0x028c4002000075a7 */ /* 0x000ee4000800017f */
[----:B---3--:R-:W-:Y:S05]  /*de40*/  @!P0 BRA `(.L_x_7740) ;  /* 0x0000005800888947 */ /* 0x008fea0003800000 */
.L_x_7863:
        /* <DEDUP_REMOVED lines=11> */
.L_x_7741:
[----:B--2---:R-:W2:Y:S04]  /*df00*/  LDL R5, [R1+0x4] ;  /* 0x0000040001057983 */ /* 0x004ea80000100800 */
[----:B------:R-:W2:Y:S04]  /*df10*/  LDL R4, [R1+0x8] ;  /* 0x0000080001047983 */ /* 0x000ea80000100800 */
[----:B------:R-:W4:Y:S04]  /*df20*/  LDL R6, [R1+0x24] ;  /* 0x0000240001067983 */ /* 0x000f280000100800 */
[----:B------:R-:W5:Y:S04]  /*df30*/  LDL R3, [R1+0x1c] ;  /* 0x00001c0001037983 */ /* 0x000f680000100800 */
[----:B---3--:R-:W3:Y:S01]  /*df40*/  LDL R2, [R1] ;  /* 0x0000000001027983 */ /* 0x008ee20000100800 */
        /* <DEDUP_REMOVED lines=8> */
[----:B--2---:R-:W-:Y:S01]  /*dfd0*/  IMAD R0, R4, 0x2000, R5 ;  /* 0x0000200004007824 */ /* 0x004fe200078e0205 */
[----:B----4-:R-:W-:-:S04]  /*dfe0*/  R2UR UR11, R6 ;  /* 0x00000000060b72ca */ /* 0x010fc800000e0000 */
[----:B------:R-:W-:Y:S02]  /*dff0*/  R2UR UR8, R0 ;  /* 0x00000000000872ca */ /* 0x000fe400000e0000 */
[----:B-----5:R-:W-:Y:S02]  /*e000*/  R2UR UR4, R3 ;  /* 0x00000000030472ca */ /* 0x020fe400000e0000 */
[----:B---3--:R-:W-:Y:S02]  /*e010*/  R2UR UR13, R2 ;  /* 0x00000000020d72ca */ /* 0x008fe400000e0000 */
[----:B------:R-:W-:-:S07]  /*e020*/  P2R R0, PR, RZ, 0x1 ;  /* 0x00000001ff007803 */ /* 0x000fce0000000000 */
[----:B------:R-:W-:Y:S02]  /*e030*/  UIADD3 UR8, UR8, 0x22400, URZ ;  /* 0x0002240008087890 */ /* 0x000fe4000fffe03f */
[----:B------:R-:W-:Y:S01]  /*e040*/  ULEA UR11, UR11, UR4, 0x6 ;  /* 0x000000040b0b7291 */ /* 0x000fe2000f8e303f */
[----:B------:R4:W-:Y:S02]  /*e050*/  STL [R1+0x18], R0 ;  /* 0x0000180001007387 */ /* 0x0009e40000100800 */
[----:B------:R-:W-:-:S06]  /*e060*/  UMOV UR4, 0x0 ;  /* 0x0000000000047882 */ /* 0x000fcc0000000000 */
[----:B------:R4:W-:Y:S01]  /*e070*/  UTMALDG.4D [UR8], [UR6], desc[UR4] ;  /* 0x00000408060075b4 */ /* 0x0009e20008019000 */
[----:B------:R-:W-:Y:S02]  /*e080*/  NOP ;  /* 0x0000000000007918 */ /* 0x000fe40000000000 */
.L_x_7737:
[----:B------:R-:W5:Y:S04]  /*e090*/  LDL R2, [R1+0x4] ;  /* 0x0000040001027983 */ /* 0x000f680000100800 */
[----:B------:R-:W5:Y:S04]  /*e0a0*/  LDL.LU R3, [R1+0x2c] ;  /* 0x00002c0001037983 */ /* 0x000f680000300800 */
[----:B--2---:R-:W2:Y:S04]  /*e0b0*/  LDL.LU R5, [R1+0x20] ;  /* 0x0000200001057983 */ /* 0x004ea80000300800 */
[----:B---3--:R-:W3:Y:S01]  /*e0c0*/  LDL.LU R4, [R1+0x34] ;  /* 0x0000340001047983 */ /* 0x008ee20000300800 */
[----:B------:R-:W-:Y:S05]  /*e0d0*/  WARPSYNC.ALL ;  /* 0x0000000000007948 */ /* 0x000fea0003800000 */
[----:B----4-:R-:W-:Y:S01]  /*e0e0*/  ULDC.64 UR4, c[0x0][0x298] ;  /* 0x0000a60000047ab9 */ /* 0x010fe20000000a00 */
[----:B------:R-:W-:Y:S01]  /*e0f0*/  ULDC.64 UR6, c[0x0][0xa00] ;  /* 0x0002800000067ab9 */ /* 0x000fe20000000a00 */
[----:B------:R-:W-:Y:S01]  /*e100*/  BSSY B6, `(.L_x_7742) ;  /* 0x0000024000067945 */ /* 0x000fe20003800000 */
[----:B------:R-:W-:Y:S01]  /*e110*/  BAR.SYNC.DEFER_BLOCKING 0x8, 0x100 ;  /* 0x0204000000007b1d */ /* 0x000fe20000010000 */
[----:B------:R-:W-:-:S04]  /*e120*/  ISETP.NE.U32.AND P0, PT, RZ, UR6, PT ;  /* 0x00000006ff007c0c */ /* 0x000fc8000bf05070 */
[----:B------:R-:W-:Y:S01]  /*e130*/  ISETP.NE.AND.EX P0, PT, RZ, UR7, PT, P0 ;  /* 0x00000007ff007c0c */ /* 0x000fe2000bf05300 */
[----:B-----5:R-:W-:Y:S01]  /*e140*/  VIADD R2, R2, 0x20400 ;  /* 0x0002040002027836 */ /* 0x020fe20000000000 */
[----:B------:R-:W-:-:S04]  /*e150*/  SHF.R.S32.HI R0, RZ, 0x1f, R3 ;  /* 0x0000001fff007819 */ /* 0x000fc80000011403 */
        /* <DEDUP_REMOVED lines=30> */
.L_x_7743:
[----:B------:R-:W-:Y:S05]  /*e340*/  BSYNC B6 ;  /* 0x0000000000067941 */ /* 0x000fea0003800000 */
.L_x_7742:
[----:B---3--:R-:W2:Y:S01]  /*e350*/  LDL.LU R5, [R1+0x2c] ;  /* 0x00002c0001057983 */ /* 0x008ea20000300800 */
[----:B------:R-:W-:Y:S01]  /*e360*/  ULDC.64 UR4, c[0x0][0x2d8] ;  /* 0x0000b60000047ab9 */ /* 0x000fe20000000a00 */
[----:B------:R-:W3:Y:S01]  /*e370*/  LDC R7, c[0x0][0x448] ;  /* 0x00011200ff077b82 */ /* 0x000ee20000000800 */
[----:B------:R-:W-:Y:S01]  /*e380*/  ULDC UR6, c[0x0][0x2b8] ;  /* 0x0000ae0000067ab9 */ /* 0x000fe20000000800 */
[----:B------:R-:W2:Y:S04]  /*e390*/  LDL.LU.64 R2, [R1+0x40] ;  /* 0x0000400001027983 */ /* 0x000ea80000300a00 */
[----:B------:R-:W4:Y:S04]  /*e3a0*/  LDL.LU R0, [R1+0x34] ;  /* 0x0000340001007983 */ /* 0x000f280000300800 */
[----:B------:R-:W4:Y:S04]  /*e3b0*/  LDL.LU R6, [R1+0x4c] ;  /* 0x00004c0001067983 */ /* 0x000f280000300800 */
[----:B------:R-:W4:Y:S04]  /*e3c0*/  LDL.LU R4, [R1+0x20] ;  /* 0x0000200001047983 */ /* 0x000f280000300800 */
[----:B01----:R0:W5:Y:S01]  /*e3d0*/  LDL R9, [R1+0x48] ;  /* 0x0000480001097983 */ /* 0x0031620000100800 */
[----:B---3--:R-:W-:Y:S01]  /*e3e0*/  ISETP.NE.AND P0, PT, R7, 0x1, PT ;  /* 0x000000010700780c */ /* 0x008fe20003f05270 */
[----:B--2---:R-:W-:-:S02]  /*e3f0*/  IMAD.MOV.U32 R3, RZ, RZ, R5 ;  /* 0x000000ffff037224 */ /* 0x004fc400078e0005 */
[----:B------:R-:W1:Y:S01]  /*e400*/  S2R R5, SR_TID.X ;  /* 0x0000000000057919 */ /* 0x000e620000002100 */
[----:B----4-:R-:W-:Y:S02]  /*e410*/  IMAD R0, R0, UR4, RZ ;  /* 0x0000000400007c24 */ /* 0x010fe4000f8e02ff */
[----:B------:R-:W-:-:S04]  /*e420*/  IMAD.WIDE.U32 R2, R18, UR4, R2 ;  /* 0x0000000412027c25 */ /* 0x000fc8000f8e0002 */
[----:B------:R-:W-:Y:S01]  /*e430*/  IMAD R0, R18, UR5, R0 ;  /* 0x0000000512007c24 */ /* 0x000fe2000f8e0200 */
[----:B------:R-:W-:-:S03]  /*e440*/  ULDC.64 UR4, c[0x0][0x2e0] ;  /* 0x0000b80000047ab9 */ /* 0x000fc60000000a00 */
[----:B------:R-:W-:Y:S02]  /*e450*/  IMAD.IADD R3, R3, 0x1, R0 ;  /* 0x0000000103037824 */ /* 0x000fe400078e0200 */
[----:B------:R-:W-:Y:S02]  /*e460*/  IMAD R0, R6, UR4, RZ ;  /* 0x0000000406007c24 */ /* 0x000fe4000f8e02ff */
        /* <DEDUP_REMOVED lines=27> */
[----:B------:R-:W1:Y:S01]  /*e620*/  S2R R8, SR_TID.X ;  /* 0x0000000000087919 */ /* 0x000e620000002100 */
[----:B------:R-:W-:Y:S01]  /*e630*/  ULDC.64 UR4, c[0x0][0x280] ;  /* 0x0000a00000047ab9 */ /* 0x000fe20000000a00 */
[----:B------:R0:W5:Y:S01]  /*e640*/  LDL R6, [R1+0x30] ;  /* 0x0000300001067983 */ /* 0x0001620000100800 */
[----:B------:R-:W-:Y:S01]  /*e650*/  IMAD.IADD R0, R5, 0x1, R0 ;  /* 0x0000000105007824 */ /* 0x000fe200078e0200 */
[----:B------:R-:W-:Y:S01]  /*e660*/  LEA R3, P1, R4, UR4, 0x1 ;  /* 0x0000000404037c11 */ /* 0x000fe2000f8208ff */
[----:B------:R-:W-:-:S03]  /*e670*/  UMOV UR4, 0xffffffff ;  /* 0xffffffff00047882 */ /* 0x000fc60000000000 */
[----:B------:R-:W-:Y:S01]  /*e680*/  LEA.HI.X R2, R4, UR5, R0, 0x1, P1 ;  /* 0x0000000504027c11 */ /* 0x000fe200088f0c00 */
[C---:B-1----:R-:W-:Y:S01]  /*e690*/  IMAD.SHL.U32 R10, R8.reuse, 0x8, RZ ;  /* 0x00000008080a7824 */ /* 0x042fe200078e00ff */
[----:B------:R-:W-:-:S04]  /*e6a0*/  LOP3.LUT R8, R8, 0x7f, RZ, 0xc0, !PT ;  /* 0x0000007f08087812 */ /* 0x000fc800078ec0ff */
[----:B------:R-:W-:-:S04]  /*e6b0*/  LOP3.LUT R10, R10, 0x38, RZ, 0xc0, !PT ;  /* 0x000000380a0a7812 */ /* 0x000fc800078ec0ff */
[----:B------:R-:W-:Y:S02]  /*e6c0*/  ISETP.GE.AND P0, PT, R10, UR6, PT ;  /* 0x000000060a007c0c */ /* 0x000fe4000bf06270 */
[----:B------:R-:W-:Y:S01]  /*e6d0*/  SHF.R.U32.HI R8, RZ, 0x3, R8 ;  /* 0x00000003ff087819 */ /* 0x000fe20000011608 */
[----:B0-----:R-:W-:Y:S10]  /*e6e0*/  BRA.DIV UR4, `(.L_x_7744) ;  /* 0x0000005204747947 */ /* 0x001ff4000b800000 */
[----:B------:R-:W0:Y:S01]  /*e6f0*/  SHFL.IDX PT, R5, R3, RZ, 0x181f ;  /* 0x00181fff03057589 */ /* 0x000e2200000e0000 */
[----:B-----5:R-:W-:Y:S02]  /*e700*/  IMAD R0, R6, R7, RZ ;  /* 0x0000000706007224 */ /* 0x020fe400078e02ff */
[----:B------:R-:W-:Y:S01]  /*e710*/  IMAD R17, R17, 0x40, R8 ;  /* 0x0000004011117824 */ /* 0x000fe200078e0208 */
[----:B------:R-:W1:Y:S04]  /*e720*/  SHFL.IDX PT, R4, R2, RZ, 0x181f ;  /* 0x00181fff02047589 */ /* 0x000e6800000e0000 */
[----:B------:R-:W-:-:S13]  /*e730*/  ISETP.GE.AND P1, PT, R17, R0, PT ;  /* 0x000000001100720c */ /* 0x000fda0003f26270 */
[----:B0-----:R-:W-:-:S05]  /*e740*/  @!P1 LEA R5, P2, R10, R5, 0x1 ;  /* 0x000000050a059211 */ /* 0x001fca00078408ff */
[----:B-1----:R-:W-:-:S05]  /*e750*/  @!P1 IMAD.X R4, RZ, RZ, R4, P2 ;  /* 0x000000ffff049224 */ /* 0x002fca00010e0604 */
[----:B------:R-:W-:-:S04]  /*e760*/  @!P1 LOP3.LUT R5, R5, R4, RZ, 0x3c, !PT ;  /* 0x0000000405059212 */ /* 0x000fc800078e3cff */
[----:B------:R-:W-:-:S04]  /*e770*/  @!P1 LOP3.LUT R4, R5, R4, RZ, 0x3c, !PT ;  /* 0x0000000405049212 */ /* 0x000fc800078e3cff */
[----:B------:R-:W-:-:S05]  /*e780*/  @!P1 LOP3.LUT R5, R5, R4, RZ, 0x3c, !PT ;  /* 0x0000000405059212 */ /* 0x000fca00078e3cff */
[----:B------:R-:W-:Y:S01]  /*e790*/  @!PT LDS RZ, [RZ] ;  /* 0x00000000fffff984 */ /* 0x000fe20000000800 */
[----:B------:R0:W-:Y:S02]  /*e7a0*/  @!P1 LDGSTS.E.BYPASS.LTC128B.128 [R9+0x20400], desc[UR40][R4.64], !P0 ;  /* 0x2040000004099fae */ /* 0x0001e4000c101d68 */
[----:B0-----:R-:W-:Y:S02]  /*e7b0*/  VIADD R4, R17, 0x10 ;  /* 0x0000001011047836 */ /* 0x001fe40000000000 */
        /* <DEDUP_REMOVED lines=8> */
[----:B------:R0:W-:Y:S02]  /*e840*/  @!P1 LDGSTS.E.BYPASS.LTC128B.128 [R9+0x20c00], desc[UR40][R4.64], !P0 ;  /* 0x20c0000004099fae */ /* 0x0001e4000c101d68 */
[----:B0-----:R-:W-:Y:S02]  /*e850*/  VIADD R4, R17, 0x20 ;  /* 0x0000002011047836 */ /* 0x001fe40000000000 */
[----:B------:R-:W0:Y:S03]  /*e860*/  SHFL.IDX PT, R5, R3, 0x2, 0x181f ;  /* 0x00581f0003057f89 */ /* 0x000e2600000e0000 */
[----:B------:R-:W-:Y:S01]  /*e870*/  ISETP.GE.AND P1, PT, R4, R0, PT ;  /* 0x000000000400720c */ /* 0x000fe20003f26270 */
[----:B------:R-:W-:Y:S04]  /*e880*/  SHFL.IDX PT, R3, R3, 0x3, 0x181f ;  /* 0x00781f0003037f89 */ /* 0x000fe800000e0000 */
[----:B------:R-:W1:Y:S08]  /*e890*/  SHFL.IDX PT, R4, R2, 0x2, 0x181f ;  /* 0x00581f0002047f89 */ /* 0x000e7000000e0000 */
[----:B0-----:R-:W-:-:S05]  /*e8a0*/  @!P1 LEA R5, P2, R10, R5, 0x1 ;  /* 0x000000050a059211 */ /* 0x001fca00078408ff */
[----:B-1----:R-:W-:-:S05]  /*e8b0*/  @!P1 IMAD.X R4, RZ, RZ, R4, P2 ;  /* 0x000000ffff049224 */ /* 0x002fca00010e0604 */
[----:B------:R-:W-:-:S04]  /*e8c0*/  @!P1 LOP3.LUT R5, R5, R4, RZ, 0x3c, !PT ;  /* 0x0000000405059212 */ /* 0x000fc800078e3cff */
[----:B------:R-:W-:-:S04]  /*e8d0*/  @!P1 LOP3.LUT R4, R5, R4, RZ, 0x3c, !PT ;  /* 0x0000000405049212 */ /* 0x000fc800078e3cff */
[----:B------:R-:W-:-:S05]  /*e8e0*/  @!P1 LOP3.LUT R5, R5, R4, RZ, 0x3c, !PT ;  /* 0x0000000405059212 */ /* 0x000fca00078e3cff */
[----:B------:R0:W-:Y:S04]  /*e8f0*/  @!P1 LDGSTS.E.BYPASS.LTC128B.128 [R9+0x21400], desc[UR40][R4.64], !P0 ;  /* 0x2140000004099fae */ /* 0x0001e8000c101d68 */
[----:B0-----:R0:W1:Y:S02]  /*e900*/  SHFL.IDX PT, R4, R2, 0x3, 0x181f ;  /* 0x00781f0002047f89 */ /* 0x00106400000e0000 */
.L_x_7872:
[----:B------:R2:W5:Y:S01]  /*e910*/  LDL R8, [R1+0x4] ;  /* 0x0000040001087983 */ /* 0x0005620000100800 */
[----:B------:R-:W-:-:S05]  /*e920*/  VIADD R17, R17, 0x30 ;  /* 0x0000003011117836 */ /* 0x000fca0000000000 */
[----:B------:R-:W-:-:S13]  /*e930*/  ISETP.GE.AND P1, PT, R17, R0, PT ;  /* 0x000000001100720c */ /* 0x000fda0003f26270 */
[----:B0-----:R-:W-:-:S05]  /*e940*/  @!P1 LEA R2, P2, R10, R3, 0x1 ;  /* 0x000000030a029211 */ /* 0x001fca00078408ff */
[----:B-1----:R-:W-:-:S05]  /*e950*/  @!P1 IMAD.X R3, RZ, RZ, R4, P2 ;  /* 0x000000ffff039224 */ /* 0x002fca00010e0604 */
[----:B------:R-:W-:Y:S01]  /*e960*/  @!PT LDS RZ, [RZ] ;  /* 0x00000000fffff984 */ /* 0x000fe20000000800 */
[----:B------:R-:W-:Y:S01]  /*e970*/  @!PT LDS RZ, [RZ] ;  /* 0x00000000fffff984 */ /* 0x000fe20000000800 */
[----:B------:R-:W-:Y:S01]  /*e980*/  @!PT LDS RZ, [RZ] ;  /* 0x00000000fffff984 */ /* 0x000fe20000000800 */
[----:B------:R2:W-:Y:S01]  /*e990*/  @!P1 LDGSTS.E.BYPASS.LTC128B.128 [R9+0x21c00], desc[UR40][R2.64], !P0 ;  /* 0x21c0000002099fae */ /* 0x0005e2000c101d68 */
[----:B------:R-:W-:Y:S01]  /*e9a0*/  PLOP3.LUT P0, PT, PT, PT, PT, 0x80, 0x0 ;  /* 0x000000000000781c */ /* 0x000fe20003f0f070 */
[----:B------:R-:W-:-:S12]  /*e9b0*/  NOP ;  /* 0x0000000000007918 */ /* 0x000fd80000000000 */
.L_x_7745:
[----:B--2---:R-:W2:Y:S01]  /*e9c0*/  LDL R2, [R1+0x4] ;  /* 0x0000040001027983 */ /* 0x004ea20000100800 */
        /* <DEDUP_REMOVED lines=18> */
.L_x_7873:
[----:B------:R-:W-:Y:S05]  /*eaf0*/  BSYNC B0 ;  /* 0x0000000000007941 */ /* 0x000fea0003800000 */
.L_x_7746:
        /* <DEDUP_REMOVED lines=8> */
[----:B------:R-:W2:Y:S02]  /*eb80*/  LDL R2, [R1+0x10] ;  /* 0x0000100001027983 */ /* 0x000ea40000100800 */
[----:B---3--:R-:W-:Y:S01]  /*eb90*/  IMAD R0, R4, 0x8, R5 ;  /* 0x0000000804007824 */ /* 0x008fe200078e0205 */
[----:B0-----:R-:W-:Y:S01]  /*eba0*/  LOP3.LUT R3, R3, 0x7f, RZ, 0xc0, !PT ;  /* 0x0000007f03037812 */ /* 0x001fe200078ec0ff */
[----:B------:R-:W-:Y:S03]  /*ebb0*/  BSSY B1, `(.L_x_7750) ;  /* 0x0000005000017945 */ /* 0x000fe60003800000 */
[----:B------:R-:W-:-:S02]  /*ebc0*/  ISETP.NE.AND P1, PT, R3, RZ, PT ;  /* 0x000000ff0300720c */ /* 0x000fc40003f25270 */
[----:B--2---:R-:W-:-:S04]  /*ebd0*/  SHF.L.U32 R2, R2, 0x1f, RZ ;  /* 0x0000001f02027819 */ /* 0x004fc800000006ff */
[----:B------:R-:W0:Y:S02]  /*ebe0*/  SYNCS.PHASECHK.TRANS64.TRYWAIT P0, [R0+URZ+0x28c60], R2 ;  /* 0x028c6002000075a7 */ /* 0x000e24000800017f */
[----:B0-----:R-:W-:Y:S05]  /*ebf0*/  @!P0 BRA `(.L_x_7751) ;  /* 0x00000050008c8947 */ /* 0x001fea0003800000 */
.L_x_7874:
[----:B------:R-:W-:Y:S05]  /*ec00*/  BSYNC B1 ;  /* 0x0000000000017941 */ /* 0x000fea0003800000 */
.L_x_7750:
        /* <DEDUP_REMOVED lines=9> */
.L_x_7753:
[----:B------:R-:W-:Y:S05]  /*eca0*/  BSYNC B1 ;  /* 0x0000000000017941 */ /* 0x000fea0003800000 */
.L_x_7752:
[----:B------:R-:W2:Y:S04]  /*ecb0*/  LDL R5, [R1+0x1c] ;  /* 0x00001c0001057983 */ /* 0x000ea80000100800 */
        /* <DEDUP_REMOVED lines=13> */
.L_x_7754:
        /* <DEDUP_REMOVED lines=16> */
.L_x_7755:
        /* <DEDUP_REMOVED lines=16> */
.L_x_7756:
        /* <DEDUP_REMOVED lines=16> */
.L_x_7757:
        /* <DEDUP_REMOVED lines=16> */
.L_x_7758:
        /* <DEDUP_REMOVED lines=16> */
.L_x_7759:
        /* <DEDUP_REMOVED lines=16> */
.L_x_7760:
        /* <DEDUP_REMOVED lines=16> */
.L_x_7761:
        /* <DEDUP_REMOVED lines=11> */
.L_x_7749:
[----:B------:R-:W-:Y:S05]  /*f540*/  BSYNC B0 ;  /* 0x0000000000007941 */ /* 0x000fea0003800000 */
.L_x_7748:
[----:B------:R-:W2:Y:S01]  /*f550*/  LDL R4, [R1+0x28] ;  /* 0x0000280001047983 */ /* 0x000ea20000100800 */
        /* <DEDUP_REMOVED lines=10> */
[----:B------:R-:W3:Y:S04]  /*f600*/  LDL.LU R5, [R1+0x8] ;  /* 0x0000080001057983 */ /* 0x000ee80000300800 */
[----:B-----5:R-:W4:Y:S01]  /*f610*/  LDL.LU R8, [R1+0x10] ;  /* 0x0000100001087983 */ /* 0x020f220000300800 */
[----:B------:R-:W-:Y:S01]  /*f620*/  BSSY B1, `(.L_x_7766) ;  /* 0x00000e6000017945 */ /* 0x000fe20003800000 */
[----:B--2---:R-:W-:Y:S01]  /*f630*/  ISETP.NE.AND P2, PT, R6, RZ, PT ;  /* 0x000000ff0600720c */ /* 0x004fe20003f45270 */
[----:B---3--:R-:W-:-:S05]  /*f640*/  VIADD R0, R5, 0x1 ;  /* 0x0000000105007836 */ /* 0x008fca0000000000 */
[----:B------:R-:W-:-:S04]  /*f650*/  ISETP.NE.AND P0, PT, R0, 0x2, PT ;  /* 0x000000020000780c */ /* 0x000fc80003f05270 */
[----:B------:R-:W-:Y:S02]  /*f660*/  SEL R2, RZ, 0x1, P0 ;  /* 0x00000001ff027807 */ /* 0x000fe40000000000 */
[----:B------:R-:W-:Y:S02]  /*f670*/  SEL R9, R0, RZ, P0 ;  /* 0x000000ff00097207 */ /* 0x000fe40000000000 */
[----:B----4-:R-:W-:-:S05]  /*f680*/  LOP3.LUT R8, R8, R2, RZ, 0x3c, !PT ;  /* 0x0000000208087212 */ /* 0x010fca00078e3cff */
        /* <DEDUP_REMOVED lines=28> */
.L_x_7768:
        /* <DEDUP_REMOVED lines=9> */
.L_x_7875:
[----:B------:R-:W-:Y:S05]  /*f8e0*/  BSYNC B3 ;  /* 0x0000000000037941 */ /* 0x000fea0003800000 */
.L_x_7769:
        /* <DEDUP_REMOVED lines=9> */
.L_x_7772:
[----:B------:R-:W-:Y:S05]  /*f980*/  BSYNC B3 ;  /* 0x0000000000037941 */ /* 0x000fea0003800000 */
.L_x_7771:
[----:B------:R-:W2:Y:S04]  /*f990*/  LDL R7, [R1+0x4] ;  /* 0x0000040001077983 */ /* 0x000ea80000100800 */
[----:B------:R-:W2:Y:S04]  /*f9a0*/  LDL R5, [R1+0x8] ;  /* 0x0000080001057983 */ /* 0x000ea80000100800 */
[----:B------:R-:W3:Y:S01]  /*f9b0*/  LDL R6, [R1+0x1c] ;  /* 0x00001c0001067983 */ /* 0x000ee20000100800 */
[----:B0-----:R-:W-:Y:S01]  /*f9c0*/  IMAD.MOV.U32 R8, RZ, RZ, RZ ;  /* 0x000000ffff087224 */ /* 0x001fe200078e00ff */
        /* <DEDUP_REMOVED lines=10> */
.L_x_7773:
        /* <DEDUP_REMOVED lines=14> */
.L_x_7876:
[----:B------:R-:W-:Y:S05]  /*fb50*/  BSYNC B3 ;  /* 0x0000000000037941 */ /* 0x000fea0003800000 */
.L_x_7774:
        /* <DEDUP_REMOVED lines=11> */
.L_x_7777:
[----:B------:R-:W-:Y:S05]  /*fc10*/  BSYNC B3 ;  /* 0x0000000000037941 */ /* 0x000fea0003800000 */
.L_x_7776:
        /* <DEDUP_REMOVED lines=11> */
.L_x_7778:
        /* <DEDUP_REMOVED lines=16> */
.L_x_7779:
        /* <DEDUP_REMOVED lines=16> */
.L_x_7780:
        /* <DEDUP_REMOVED lines=16> */
.L_x_7781:
        /* <DEDUP_REMOVED lines=16> */
.L_x_7782:
        /* <DEDUP_REMOVED lines=16> */
.L_x_7783:
        /* <DEDUP_REMOVED lines=16> */
.L_x_7784:
        /* <DEDUP_REMOVED lines=16> */
.L_x_7785:
        /* <DEDUP_REMOVED lines=11> */
.L_x_7767:
[----:B------:R-:W-:Y:S05]  /*10480*/  BSYNC B1 ;  /* 0x0000000000017941 */ /* 0x000fea0003800000 */
.L_x_7766:
[----:B------:R-:W2:Y:S02]  /*10490*/  LDL.LU R5, [R1+0x28] ;  /* 0x0000280001057983 */ /* 0x000ea40000300800 */
[----:B--2---:R-:W-:-:S07]  /*104a0*/  VIADD R0, R5, 0xfffffffd ;  /* 0xfffffffd05007836 */ /* 0x004fce0000000000 */
.L_x_7765:
[----:B------:R-:W-:Y:S05]  /*104b0*/  BSYNC B2 ;  /* 0x0000000000027941 */ /* 0x000fea0003800000 */
.L_x_7764:
[----:B------:R-:W-:-:S13]  /*104c0*/  ISETP.NE.AND P0, PT, R4, RZ, PT ;  /* 0x000000ff0400720c */ /* 0x000fda0003f05270 */
[----:B------:R-:W-:Y:S05]  /*104d0*/  @!P0 BRA `(.L_x_7763) ;  /* 0x0000001c00488947 */ /* 0x000fea0003800000 */
.L_x_7826:
        /* <DEDUP_REMOVED lines=13> */
[----:B0----5:R-:W-:Y:S01]  /*105b0*/  IMAD.MOV.U32 R8, RZ, RZ, R0 ;  /* 0x000000ffff087224 */ /* 0x021fe200078e0000 */
        /* <DEDUP_REMOVED lines=23> */
.L_x_7788:
        /* <DEDUP_REMOVED lines=9> */
.L_x_7877:
[----:B------:R-:W-:Y:S05]  /*107c0*/  BSYNC B2 ;  /* 0x0000000000027941 */ /* 0x000fea0003800000 */
.L_x_7789:
        /* <DEDUP_REMOVED lines=9> */
.L_x_7792:
[----:B------:R-:W-:Y:S05]  /*10860*/  BSYNC B2 ;  /* 0x0000000000027941 */ /* 0x000fea0003800000 */
.L_x_7791:
        /* <DEDUP_REMOVED lines=13> */
.L_x_7793:
        /* <DEDUP_REMOVED lines=14> */
.L_x_7878:
[----:B------:R-:W-:Y:S05]  /*10a20*/  BSYNC B2 ;  /* 0x0000000000027941 */ /* 0x000fea0003800000 */
.L_x_7794:
        /* <DEDUP_REMOVED lines=11> */
.L_x_7797:
[----:B------:R-:W-:Y:S05]  /*10ae0*/  BSYNC B2 ;  /* 0x0000000000027941 */ /* 0x000fea0003800000 */
.L_x_7796:
        /* <DEDUP_REMOVED lines=10> */
.L_x_7798:
        /* <DEDUP_REMOVED lines=16> */
.L_x_7799:
        /* <DEDUP_REMOVED lines=16> */
.L_x_7800:
        /* <DEDUP_REMOVED lines=16> */
.L_x_7801:
        /* <DEDUP_REMOVED lines=16> */
.L_x_7802:
        /* <DEDUP_REMOVED lines=16> */
.L_x_7803:
        /* <DEDUP_REMOVED lines=16> */
.L_x_7804:
        /* <DEDUP_REMOVED lines=16> */
.L_x_7805:
        /* <DEDUP_REMOVED lines=11> */
.L_x_7787:
[----:B------:R-:W-:Y:S05]  /*11340*/  BSYNC B1 ;  /* 0x0000000000017941 */ /* 0x000fea0003800000 */
.L_x_7786:
[----:B------:R-:W2:Y:S01]  /*11350*/  LDL R2, [R1+0x18] ;  /* 0x0000180001027983 */ /* 0x000ea20000100800 */
[----:B------:R-:W-:Y:S01]  /*11360*/  VIADD R6, R6, 0x1 ;  /* 0x0000000106067836 */ /* 0x000fe20000000000 */
[----:B------:R-:W-:Y:S04]  /*11370*/  BSSY B1, `(.L_x_7806) ;  /* 0x00000e5000017945 */ /* 0x000fe80003800000 */
[----:B------:R-:W-:-:S04]  /*11380*/  ISETP.NE.AND P0, PT, R6, 0x2, PT ;  /* 0x000000020600780c */ /* 0x000fc80003f05270 */
[----:B0----5:R-:W-:Y:S02]  /*11390*/  SEL R8, R6, RZ, P0 ;  /* 0x000000ff06087207 */ /* 0x021fe40000000000 */
        /* <DEDUP_REMOVED lines=31> */
.L_x_7808:
        /* <DEDUP_REMOVED lines=9> */
.L_x_7879:
[----:B------:R-:W-:Y:S05]  /*11620*/  BSYNC B2 ;  /* 0x0000000000027941 */ /* 0x000fea0003800000 */
.L_x_7809:
        /* <DEDUP_REMOVED lines=9> */
.L_x_7812:
[----:B------:R-:W-:Y:S05]  /*116c0*/  BSYNC B2 ;  /* 0x0000000000027941 */ /* 0x000fea0003800000 */
.L_x_7811:
        /* <DEDUP_REMOVED lines=14> */
.L_x_7813:
        /* <DEDUP_REMOVED lines=14> */
.L_x_7880:
[----:B------:R-:W-:Y:S05]  /*11890*/  BSYNC B2 ;  /* 0x0000000000027941 */ /* 0x000fea0003800000 */
.L_x_7814:
        /* <DEDUP_REMOVED lines=11> */
.L_x_7817:
[----:B------:R-:W-:Y:S05]  /*11950*/  BSYNC B2 ;  /* 0x0000000000027941 */ /* 0x000fea0003800000 */
.L_x_7816:
        /* <DEDUP_REMOVED lines=11> */
.L_x_7818:
        /* <DEDUP_REMOVED lines=16> */
.L_x_7819:
        /* <DEDUP_REMOVED lines=16> */
.L_x_7820:
        /* <DEDUP_REMOVED lines=16> */
.L_x_7821:
        /* <DEDUP_REMOVED lines=16> */
.L_x_7822:
        /* <DEDUP_REMOVED lines=16> */
.L_x_7823:
        /* <DEDUP_REMOVED lines=16> */
.L_x_7824:
        /* <DEDUP_REMOVED lines=16> */
.L_x_7825:
        /* <DEDUP_REMOVED lines=11> */
.L_x_7807:
[----:B------:R-:W-:Y:S05]  /*121c0*/  BSYNC B1 ;  /* 0x0000000000017941 */ /* 0x000fea0003800000 */
.L_x_7806:
[C---:B------:R-:W-:Y:S01]  /*121d0*/  ISETP.GT.AND P0, PT, R0.reuse, 0x1, PT ;  /* 0x000000010000780c */ /* 0x040fe20003f04270 */
[----:B------:R-:W-:-:S12]  /*121e0*/  VIADD R0, R0, 0xfffffffe ;  /* 0xfffffffe00007836 */ /* 0x000fd80000000000 */
[----:B------:R-:W-:Y:S05]  /*121f0*/  @P0 BRA `(.L_x_7826) ;  /* 0xffffffe000b80947 */ /* 0x000fea000383ffff */
.L_x_7763:
[----:B------:R-:W-:Y:S05]  /*12200*/  BSYNC B0 ;  /* 0x0000000000007941 */ /* 0x000fea0003800000 */
.L_x_7762:
        /* <DEDUP_REMOVED lines=24> */
.L_x_7828:
[----:B------:R-:W-:Y:S05]  /*12390*/  BSYNC B0 ;  /* 0x0000000000007941 */ /* 0x000fea0003800000 */
.L_x_7827:
[----:B------:R-:W-:-:S05]  /*123a0*/  SEL R0, R0, RZ, P0 ;  /* 0x000000ff00007207 */ /* 0x000fca0000000000 */
[----:B------:R2:W-:Y:S02]  /*123b0*/  STL [R1+0x8], R0 ;  /* 0x0000080001007387 */ /* 0x0005e40000100800 */
.L_x_7730:
[----:B------:R-:W-:Y:S05]  /*123c0*/  BSYNC B7 ;  /* 0x0000000000077941 */ /* 0x000fea0003800000 */
.L_x_7728:
        /* <DEDUP_REMOVED lines=13> */
.L_x_7829:
        /* <DEDUP_REMOVED lines=36> */
.L_x_7890:
[----:B------:R-:W-:Y:S02]  /*126e0*/  ULDC UR4, c[0x0][0xc38] ;  /* 0x00030e0000047ab9 */ /* 0x000fe40000000800 */
[----:B------:R-:W-:-:S04]  /*126f0*/  IMAD.U32 R4, RZ, RZ, UR4 ;  /* 0x00000004ff047e24 */ /* 0x000fc8000f8e00ff */
[----:B--2---:R-:W-:-:S04]  /*12700*/  IMAD R5, R14, R4, RZ ;  /* 0x000000040e057224 */ /* 0x004fc800078e02ff */
[----:B------:R-:W-:-:S05]  /*12710*/  IMAD.IADD R16, R16, 0x1, R5 ;  /* 0x0000000110107824 */ /* 0x000fca00078e0205 */
[----:B------:R-:W-:-:S13]  /*12720*/  ISETP.GT.AND P6, PT, R16, R0, PT ;  /* 0x000000001000720c */ /* 0x000fda0003fc4270 */
[----:B------:R-:W-:Y:S05]  /*12730*/  @P6 BRA `(.L_x_7832) ;  /* 0x00000000009c6947 */ /* 0x000fea0003800000 */
.L_x_7837:
        /* <DEDUP_REMOVED lines=14> */
.L_x_7835:
[----:B------:R-:W-:Y:S05]  /*12820*/  BSYNC B0 ;  /* 0x0000000000007941 */ /* 0x000fea0003800000 */
.L_x_7834:
        /* <DEDUP_REMOVED lines=14> */
[----:B------:R-:W1:Y:S02]  /*12910*/  SHFL.UP PT, R14, R6, 0x10, RZ ;  /* 0x06000000060e7989 */ /* 0x000e6400000e00ff */
[----:B-12---:R-:W-:-:S05]  /*12920*/  SEL R3, R14, RZ, P5 ;  /* 0x000000ff0e037207 */ /* 0x006fca0002800000 */
[----:B------:R-:W-:-:S05]  /*12930*/  IMAD.IADD R3, R6, 0x1, R3 ;  /* 0x0000000106037824 */ /* 0x000fca00078e0203 */
[----:B------:R1:W2:Y:S02]  /*12940*/  SHFL.IDX PT, R14, R3, 0x1f, 0x1f ;  /* 0x03e01f00030e7f89 */ /* 0x0002a400000e0000 */
.L_x_7898:
[----:B------:R-:W-:Y:S02]  /*12950*/  ULDC UR4, c[0x0][0xc38] ;  /* 0x00030e0000047ab9 */ /* 0x000fe40000000800 */
[----:B------:R-:W-:-:S04]  /*12960*/  IMAD.U32 R4, RZ, RZ, UR4 ;  /* 0x00000004ff047e24 */ /* 0x000fc8000f8e00ff */
[----:B--2---:R-:W-:-:S04]  /*12970*/  IMAD R5, R14, R4, RZ ;  /* 0x000000040e057224 */ /* 0x004fc800078e02ff */
[----:B------:R-:W-:-:S05]  /*12980*/  IMAD.IADD R16, R5, 0x1, R16 ;  /* 0x0000000105107824 */ /* 0x000fca00078e0210 */
[----:B------:R-:W-:-:S13]  /*12990*/  ISETP.GT.AND P6, PT, R16, R0, PT ;  /* 0x000000001000720c */ /* 0x000fda0003fc4270 */
[----:B------:R-:W-:Y:S05]  /*129a0*/  @!P6 BRA `(.L_x_7837) ;  /* 0xfffffffc0064e947 */ /* 0x000fea000383ffff */
.L_x_7832:
        /* <DEDUP_REMOVED lines=8> */
.L_x_7902:
[----:B------:R-:W-:Y:S01]  /*12a30*/  ISETP.NE.AND P0, PT, R5, RZ, PT ;  /* 0x000000ff0500720c */ /* 0x000fe20003f05270 */
[----:B------:R-:W-:-:S12]  /*12a40*/  IMAD.MOV.U32 R5, RZ, RZ, RZ ;  /* 0x000000ffff057224 */ /* 0x000fd800078e00ff */
[----:B------:R-:W-:Y:S05]  /*12a50*/  @!P0 BRA `(.L_x_7839) ;  /* 0x0000000000108947 */ /* 0x000fea0003800000 */
[----:B------:R-:W-:Y:S01]  /*12a60*/  UMOV UR4, 0xffffffff ;  /* 0xffffffff00047882 */ /* 0x000fe20000000000 */
[----:B------:R-:W-:Y:S02]  /*12a70*/  VIADD R12, R6, 0xffffffff ;  /* 0xffffffff060c7836 */ /* 0x000fe40000000000 */
[----:B------:R-:W-:Y:S05]  /*12a80*/  BRA.DIV UR4, `(.L_x_7840) ;  /* 0x0000001e049c7947 */ /* 0x000fea000b800000 */
[----:B------:R4:W0:Y:S02]  /*12a90*/  SHFL.IDX PT, R5, R3, R12, 0x1f ;  /* 0x00001f0c03057589 */ /* 0x00082400000e0000 */
.L_x_7839:
[----:B-12-4-:R-:W1:Y:S01]  /*12aa0*/  LDC.64 R2, c[0x0][0xc90] ;  /* 0x00032400ff027b82 */ /* 0x016e620000000a00 */
[----:B------:R-:W-:-:S04]  /*12ab0*/  IMAD.IADD R19, R6, 0x1, R19 ;  /* 0x0000000106137824 */ /* 0x000fc800078e0213 */
[----:B-1----:R-:W-:-:S05]  /*12ac0*/  IMAD.WIDE R2, R19, 0x4, R2 ;  /* 0x0000000413027825 */ /* 0x002fca00078e0202 */
[----:B0-----:R-:W3:Y:S01]  /*12ad0*/  LDG.E R7, desc[UR40][R2.64] ;  /* 0x0000002802077981 */ /* 0x001ee2000c1e1900 */
[----:B------:R-:W-:-:S04]  /*12ae0*/  IMAD R16, R5, R4, R16 ;  /* 0x0000000405107224 */ /* 0x000fc800078e0210 */
[----:B------:R-:W-:Y:S02]  /*12af0*/  IMAD.IADD R0, R0, 0x1, -R16 ;  /* 0x0000000100007824 */ /* 0x000fe400078e0a10 */
[----:B---3--:R-:W-:-:S05]  /*12b00*/  IMAD R6, R17, R7, RZ ;  /* 0x0000000711067224 */ /* 0x008fca00078e02ff */
        /* <DEDUP_REMOVED lines=59> */
.L_x_7833:
[----:B------:R-:W-:Y:S01]  /*12ec0*/  UMOV UR4, URZ ;  /* 0x0000003f00047c82 */ /* 0x000fe20008000000 */
[----:B------:R-:W-:Y:S01]  /*12ed0*/  UMOV UR5, URZ ;  /* 0x0000003f00057c82 */ /* 0x000fe20008000000 */
[----:B------:R-:W-:Y:S01]  /*12ee0*/  ULDC UR6, c[0x0][0xc3c] ;  /* 0x00030f0000067ab9 */ /* 0x000fe20000000800 */
[----:B------:R-:W-:Y:S02]  /*12ef0*/  IMAD.MOV.U32 R16, RZ, RZ, R0 ;  /* 0x000000ffff107224 */ /* 0x000fe400078e0000 */
[----:B------:R-:W-:Y:S02]  /*12f00*/  IMAD.U32 R17, RZ, RZ, UR4 ;  /* 0x00000004ff117e24 */ /* 0x000fe4000f8e00ff */
[----:B------:R-:W-:Y:S02]  /*12f10*/  IMAD.U32 R18, RZ, RZ, UR5 ;  /* 0x00000005ff127e24 */ /* 0x000fe4000f8e00ff */
[----:B------:R-:W-:-:S07]  /*12f20*/  IMAD.U32 R19, RZ, RZ, UR6 ;  /* 0x00000006ff137e24 */ /* 0x000fce000f8e00ff */
.L_x_7841:
        /* <DEDUP_REMOVED lines=12> */
.L_x_7830:
[----:B------:R-:W-:Y:S02]  /*12ff0*/  ULDC UR4, c[0x0][0xc3c] ;  /* 0x00030f0000047ab9 */ /* 0x000fe40000000800 */
[----:B----4-:R-:W-:-:S13]  /*13000*/  ISETP.GE.AND P0, PT, R19, UR4, PT ;  /* 0x0000000413007c0c */ /* 0x010fda000bf06270 */
[----:B------:R-:W-:Y:S05]  /*13010*/  @!P0 BRA `(.L_x_7842) ;  /* 0xffffff9c00d08947 */ /* 0x000fea000383ffff */
[----:B------:R-:W-:Y:S05]  /*13020*/  BSYNC B8 ;  /* 0x0000000000087941 */ /* 0x000fea0003800000 */
.L_x_7724:
        /* <DEDUP_REMOVED lines=12> */
.L_x_7905:
[----:B------:R-:W-:Y:S05]  /*130f0*/  BSYNC B0 ;  /* 0x0000000000007941 */ /* 0x000fea0003800000 */
.L_x_7843:
[----:B------:R-:W-:-:S03]  /*13100*/  UMOV UR4, 0xffffffff ;  /* 0xffffffff00047882 */ /* 0x000fc60000000000 */
[----:B------:R-:W-:Y:S05]  /*13110*/  BRA.DIV UR4, `(.L_x_7845) ;  /* 0x0000001a04347947 */ /* 0x000fea000b800000 */
[----:B------:R-:W2:Y:S02]  /*13120*/  S2R R2, SR_TID.X ;  /* 0x0000000000027919 */ /* 0x000ea40000002100 */
[----:B--2---:R-:W-:-:S04]  /*13130*/  SHF.R.U32.HI R2, RZ, 0x5, R2 ;  /* 0x00000005ff027819 */ /* 0x004fc80000011602 */
[----:B------:R-:W-:-:S05]  /*13140*/  LOP3.LUT R2, R2, 0x3, RZ, 0xc0, !PT ;  /* 0x0000000302027812 */ /* 0x000fca00078ec0ff */
[----:B------:R2:W3:Y:S02]  /*13150*/  SHFL.IDX PT, R14, R2, RZ, 0x1f ;  /* 0x00001fff020e7589 */ /* 0x0004e400000e0000 */
.L_x_7908:
[----:B---3--:R-:W-:Y:S01]  /*13160*/  ISETP.NE.AND P0, PT, R14, RZ, PT ;  /* 0x000000ff0e00720c */ /* 0x008fe20003f05270 */
[----:B------:R-:W-:-:S12]  /*13170*/  BSSY B0, `(.L_x_7846) ;  /* 0x0000027000007945 */ /* 0x000fd80003800000 */
[----:B------:R-:W-:Y:S05]  /*13180*/  @P0 BRA `(.L_x_7847) ;  /* 0x0000000000940947 */ /* 0x000fea0003800000 */
[----:B------:R-:W-:-:S03]  /*13190*/  UMOV UR4, 0xffffffff ;  /* 0xffffffff00047882 */ /* 0x000fc60000000000 */
[----:B------:R-:W-:Y:S05]  /*131a0*/  BRA.DIV UR4, `(.L_x_7848) ;  /* 0x0000001a04447947 */ /* 0x000fea000b800000 */
[----:B------:R-:W-:-:S13]  /*131b0*/  ELECT P6, URZ, PT ;  /* 0x00000000003f782f */ /* 0x000fda00038c0000 */
.L_x_7911:
[----:B------:R-:W-:Y:S05]  /*131c0*/  @!P6 BRA `(.L_x_7847) ;  /* 0x000000000084e947 */ /* 0x000fea0003800000 */
[----:B------:R-:W-:-:S06]  /*131d0*/  ULOP3.LUT UR4, UR36, 0x2, URZ, 0xfc, !UPT ;  /* 0x0000000224047892 */ /* 0x000fcc000f8efc3f */
[----:B--2---:R-:W-:-:S05]  /*131e0*/  IMAD.U32 R2, RZ, RZ, UR4 ;  /* 0x00000004ff027e24 */ /* 0x004fca000f8e00ff */
[----:B------:R-:W-:-:S13]  /*131f0*/  ISETP.NE.AND P2, PT, R2, 0x3, PT ;  /* 0x000000030200780c */ /* 0x000fda0003f45270 */
[----:B------:R-:W-:Y:S05]  /*13200*/  @!P2 BRA `(.L_x_7849) ;  /* 0x000000000004a947 */ /* 0x000fea0003800000 */
[----:B------:R-:W-:Y:S01]  /*13210*/  BPT.TRAP 0x1 ;  /* 0x000000040000795c */ /* 0x000fe20000300000 */
.L_x_7849:
        /* <DEDUP_REMOVED lines=14> */
.L_x_7912:
[----:B------:R-:W1:Y:S02]  /*13300*/  SYNCS.PHASECHK.TRANS64.TRYWAIT P0, [R7+URZ], R2 ;  /* 0x00000002070075a7 */ /* 0x000e64000800017f */
[----:B-1----:R-:W-:Y:S05]  /*13310*/  @!P0 BRA `(.L_x_7851) ;  /* 0x00000018001c8947 */ /* 0x002fea0003800000 */
.L_x_7913:
[----:B------:R-:W-:Y:S05]  /*13320*/  @!P2 BRA `(.L_x_7852) ;  /* 0x000000000004a947 */ /* 0x000fea0003800000 */
[----:B------:R-:W-:Y:S01]  /*13330*/  BPT.TRAP 0x1 ;  /* 0x000000040000795c */ /* 0x000fe20000300000 */
.L_x_7852:
[----:B------:R-:W2:Y:S01]  /*13340*/  LDL.LU R4, [R1+0x8] ;  /* 0x0000080001047983 */ /* 0x000ea20000300800 */
[----:B------:R-:W-:-:S04]  /*13350*/  VIADD R0, R0, 0x28c60 ;  /* 0x00028c6000007836 */ /* 0x000fc80000000000 */
[----:B--2---:R-:W-:-:S04]  /*13360*/  IMAD R4, R4, 0x8, R0 ;  /* 0x0000000804047824 */ /* 0x004fc800078e0200 */
[----:B------:R-:W2:Y:S02]  /*13370*/  SYNCS.PHASECHK.TRANS64.TRYWAIT P0, [R4+URZ], R5 ;  /* 0x00000005040075a7 */ /* 0x000ea4000800017f */
[----:B--2---:R-:W-:Y:S05]  /*13380*/  @!P0 BRA `(.L_x_7853) ;  /* 0x0000001800148947 */ /* 0x004fea0003800000 */
.L_x_7914:
[----:B------:R-:W-:-:S07]  /*13390*/  IMAD R3, R3, 0x8, R0 ;  /* 0x0000000803037824 */ /* 0x000fce00078e0200 */
.L_x_7854:
[----:B---3--:R3:W4:Y:S02]  /*133a0*/  SYNCS.PHASECHK.TRANS64.TRYWAIT P0, [R3+URZ], R2 ;  /* 0x00000002030075a7 */ /* 0x008724000800017f */
[----:B----4-:R-:W-:Y:S05]  /*133b0*/  @!P0 NANOSLEEP.SYNCS 0x989680 ;  /* 0x009896800000895d */ /* 0x010fea0003900000 */
[----:B------:R-:W4:Y:S02]  /*133c0*/  @!P0 SYNCS.PHASECHK.TRANS64 P0, [R3+URZ], R2 ;  /* 0x00000002030085a7 */ /* 0x000f24000800007f */
[----:B----4-:R-:W-:Y:S05]  /*133d0*/  @!P0 BRA `(.L_x_7854) ;  /* 0xfffffffc00f08947 */ /* 0x010fea000383ffff */
.L_x_7847:
[----:B------:R-:W-:Y:S05]  /*133e0*/  BSYNC B0 ;  /* 0x0000000000007941 */ /* 0x000fea0003800000 */
.L_x_7846:
[----:B------:R-:W-:Y:S05]  /*133f0*/  EXIT ;  /* 0x000000000000794d */ /* 0x000fea0003800000 */
.L_x_7665:
[----:B0-----:R-:W-:-:S04]  /*13400*/  IMAD.U32 R3, RZ, RZ, UR21 ;  /* 0x00000015ff037e24 */ /* 0x001fc8000f8e00ff */
[----:B------:R0:W1:Y:S03]  /*13410*/  SYNCS.PHASECHK.TRANS64.TRYWAIT P1, [R3+URZ+0x28c50], R0 ;  /* 0x028c5000030075a7 */ /* 0x000066000802017f */
[----:B-1----:R-:W-:Y:S05]  /*13420*/  @!P1 NANOSLEEP.SYNCS 0x989680 ;  /* 0x009896800000995d */ /* 0x002fea0003900000 */
[----:B------:R-:W1:Y:S02]  /*13430*/  @!P1 SYNCS.PHASECHK.TRANS64 P1, [R3+URZ+0x28c50], R0 ;  /* 0x028c5000030095a7 */ /* 0x000e64000802007f */
[----:B-1----:R-:W-:Y:S05]  /*13440*/  @!P1 BRA `(.L_x_7665) ;  /* 0xfffffffc00ec9947 */ /* 0x002fea000383ffff */
[----:B------:R-:W-:Y:S05]  /*13450*/  BRA `(.L_x_7855) ;  /* 0xfffffee400e87947 */ /* 0x000fea000383ffff */
.L_x_7670:
[----:B-1----:R-:W-:-:S04]  /*13460*/  IMAD.U32 R3, RZ, RZ, UR21 ;  /* 0x00000015ff037e24 */ /* 0x002fc8000f8e00ff */
[----:B------:R1:W2:Y:S03]  /*13470*/  SYNCS.PHASECHK.TRANS64.TRYWAIT P1, [R3+URZ+0x28c50], R0 ;  /* 0x028c5000030075a7 */ /* 0x0002a6000802017f */
[----:B--2---:R-:W-:Y:S05]  /*13480*/  @!P1 NANOSLEEP.SYNCS 0x989680 ;  /* 0x009896800000995d */ /* 0x004fea0003900000 */
[----:B------:R-:W2:Y:S02]  /*13490*/  @!P1 SYNCS.PHASECHK.TRANS64 P1, [R3+URZ+0x28c50], R0 ;  /* 0x028c5000030095a7 */ /* 0x000ea4000802007f */
[----:B--2---:R-:W-:Y:S05]  /*134a0*/  @!P1 BRA `(.L_x_7670) ;  /* 0xfffffffc00ec9947 */ /* 0x004fea000383ffff */
[----:B------:R-:W-:Y:S05]  /*134b0*/  BRA `(.L_x_7669) ;  /* 0xfffffef000e47947 */ /* 0x000fea000383ffff */
.L_x_7673:
[----:B0-----:R-:W-:-:S04]  /*134c0*/  IMAD.U32 R3, RZ, RZ, UR46 ;  /* 0x0000002eff037e24 */ /* 0x001fc8000f8e00ff */
[----:B------:R0:W1:Y:S03]  /*134d0*/  SYNCS.PHASECHK.TRANS64.TRYWAIT P1, [R3+URZ+0x28c00], R0 ;  /* 0x028c0000030075a7 */ /* 0x000066000802017f */
[----:B-1----:R-:W-:Y:S05]  /*134e0*/  @!P1 NANOSLEEP.SYNCS 0x989680 ;  /* 0x009896800000995d */ /* 0x002fea0003900000 */
[----:B------:R-:W1:Y:S02]  /*134f0*/  @!P1 SYNCS.PHASECHK.TRANS64 P1, [R3+URZ+0x28c00], R0 ;  /* 0x028c0000030095a7 */ /* 0x000e64000802007f */
[----:B-1----:R-:W-:Y:S05]  /*13500*/  @!P1 BRA `(.L_x_7673) ;  /* 0xfffffffc00ec9947 */ /* 0x002fea000383ffff */
[----:B------:R-:W-:Y:S05]  /*13510*/  BRA `(.L_x_7856) ;  /* 0xffffff0400707947 */ /* 0x000fea000383ffff */
.L_x_7677:
[----:B--2---:R2:W3:Y:S02]  /*13520*/  SYNCS.PHASECHK.TRANS64.TRYWAIT P1, [R7+URZ+0x28c30], R8 ;  /* 0x028c3008070075a7 */ /* 0x0044e4000802017f */
[----:B---3--:R-:W-:Y:S05]  /*13530*/  @!P1 NANOSLEEP.SYNCS 0x989680 ;  /* 0x009896800000995d */ /* 0x008fea0003900000 */
[----:B------:R-:W3:Y:S02]  /*13540*/  @!P1 SYNCS.PHASECHK.TRANS64 P1, [R7+URZ+0x28c30], R8 ;  /* 0x028c3008070095a7 */ /* 0x000ee4000802007f */
[----:B---3--:R-:W-:Y:S05]  /*13550*/  @!P1 BRA `(.L_x_7677) ;  /* 0xfffffffc00f09947 */ /* 0x008fea000383ffff */
[----:B------:R-:W-:Y:S05]  /*13560*/  BRA `(.L_x_7676) ;  /* 0xffffff04008c7947 */ /* 0x000fea000383ffff */
.L_x_7681:
[----:B----4-:R4:W0:Y:S02]  /*13570*/  SYNCS.PHASECHK.TRANS64.TRYWAIT P3, [R7+URZ+0x28c50], R8 ;  /* 0x028c5008070075a7 */ /* 0x010824000806017f */
[----:B0-----:R-:W-:Y:S05]  /*13580*/  @!P3 NANOSLEEP.SYNCS 0x989680 ;  /* 0x009896800000b95d */ /* 0x001fea0003900000 */
[----:B------:R-:W0:Y:S02]  /*13590*/  @!P3 SYNCS.PHASECHK.TRANS64 P3, [R7+URZ+0x28c50], R8 ;  /* 0x028c50080700b5a7 */ /* 0x000e24000806007f */
[----:B0-----:R-:W-:Y:S05]  /*135a0*/  @!P3 BRA `(.L_x_7681) ;  /* 0xfffffffc00f0b947 */ /* 0x001fea000383ffff */
[----:B------:R-:W-:Y:S05]  /*135b0*/  BRA `(.L_x_7680) ;  /* 0xffffff1800147947 */ /* 0x000fea000383ffff */
.L_x_7686:
[----:B--2---:R-:W-:-:S04]  /*135c0*/  IMAD.U32 R6, RZ, RZ, UR24 ;  /* 0x00000018ff067e24 */ /* 0x004fc8000f8e00ff */
[----:B------:R2:W3:Y:S03]  /*135d0*/  SYNCS.PHASECHK.TRANS64.TRYWAIT P3, [R6+URZ+0x28c30], R7 ;  /* 0x028c3007060075a7 */ /* 0x0004e6000806017f */
[----:B---3--:R-:W-:Y:S05]  /*135e0*/  @!P3 NANOSLEEP.SYNCS 0x989680 ;  /* 0x009896800000b95d */ /* 0x008fea0003900000 */
[----:B------:R-:W3:Y:S02]  /*135f0*/  @!P3 SYNCS.PHASECHK.TRANS64 P3, [R6+URZ+0x28c30], R7 ;  /* 0x028c30070600b5a7 */ /* 0x000ee4000806007f */
[----:B---3--:R-:W-:Y:S05]  /*13600*/  @!P3 BRA `(.L_x_7686) ;  /* 0xfffffffc00ecb947 */ /* 0x008fea000383ffff */
[----:B------:R-:W-:Y:S05]  /*13610*/  BRA `(.L_x_7685) ;  /* 0xffffff1c00147947 */ /* 0x000fea000383ffff */
.L_x_7690:
[----:B---3--:R3:W4:Y:S02]  /*13620*/  SYNCS.PHASECHK.TRANS64.TRYWAIT P3, [R170+URZ+0x28c50], R7 ;  /* 0x028c5007aa0075a7 */ /* 0x008724000806017f */
[----:B----4-:R-:W-:Y:S05]  /*13630*/  @!P3 NANOSLEEP.SYNCS 0x989680 ;  /* 0x009896800000b95d */ /* 0x010fea0003900000 */
[----:B------:R-:W4:Y:S02]  /*13640*/  @!P3 SYNCS.PHASECHK.TRANS64 P3, [R170+URZ+0x28c50], R7 ;  /* 0x028c5007aa00b5a7 */ /* 0x000f24000806007f */
[----:B----4-:R-:W-:Y:S05]  /*13650*/  @!P3 BRA `(.L_x_7690) ;  /* 0xfffffffc00f0b947 */ /* 0x010fea000383ffff */
[----:B------:R-:W-:Y:S05]  /*13660*/  BRA `(.L_x_7689) ;  /* 0xffffff3400887947 */ /* 0x000fea000383ffff */
.L_x_7696:
[----:B--2---:R-:W-:-:S04]  /*13670*/  IMAD.U32 R6, RZ, RZ, UR23 ;  /* 0x00000017ff067e24 */ /* 0x004fc8000f8e00ff */
[----:B------:R2:W4:Y:S03]  /*13680*/  SYNCS.PHASECHK.TRANS64.TRYWAIT P2, [R6+URZ+0x28c30], R7 ;  /* 0x028c3007060075a7 */ /* 0x000526000804017f */
[----:B----4-:R-:W-:Y:S05]  /*13690*/  @!P2 NANOSLEEP.SYNCS 0x989680 ;  /* 0x009896800000a95d */ /* 0x010fea0003900000 */
[----:B------:R-:W4:Y:S02]  /*136a0*/  @!P2 SYNCS.PHASECHK.TRANS64 P2, [R6+URZ+0x28c30], R7 ;  /* 0x028c30070600a5a7 */ /* 0x000f24000804007f */
[----:B----4-:R-:W-:Y:S05]  /*136b0*/  @!P2 BRA `(.L_x_7696) ;  /* 0xfffffffc00eca947 */ /* 0x010fea000383ffff */
[----:B------:R-:W-:Y:S05]  /*136c0*/  BRA `(.L_x_7695) ;  /* 0xffffff3800707947 */ /* 0x000fea000383ffff */
.L_x_7700:
[----:B---3--:R3:W4:Y:S02]  /*136d0*/  SYNCS.PHASECHK.TRANS64.TRYWAIT P2, [R170+URZ+0x28c50], R7 ;  /* 0x028c5007aa0075a7 */ /* 0x008724000804017f */
[----:B----4-:R-:W-:Y:S05]  /*136e0*/  @!P2 NANOSLEEP.SYNCS 0x989680 ;  /* 0x009896800000a95d */ /* 0x010fea0003900000 */
[----:B------:R-:W4:Y:S02]  /*136f0*/  @!P2 SYNCS.PHASECHK.TRANS64 P2, [R170+URZ+0x28c50], R7 ;  /* 0x028c5007aa00a5a7 */ /* 0x000f24000804007f */
[----:B----4-:R-:W-:Y:S05]  /*13700*/  @!P2 BRA `(.L_x_7700) ;  /* 0xfffffffc00f0a947 */ /* 0x010fea000383ffff */
[----:B------:R-:W-:Y:S05]  /*13710*/  BRA `(.L_x_7699) ;  /* 0xffffff4c00947947 */ /* 0x000fea000383ffff */
.L_x_7736:
        /* <DEDUP_REMOVED lines=11> */
.L_x_7858:
[----:B------:R-:W-:Y:S05]  /*137d0*/  BSYNC B0 ;  /* 0x0000000000007941 */ /* 0x000fea0003800000 */
.L_x_7857:
[----:B------:R-:W-:Y:S05]  /*137e0*/  BRA `(.L_x_7859) ;  /* 0xffffffa000f07947 */ /* 0x000fea000383ffff */
.L_x_7738:
[----:B------:R-:W-:Y:S01]  /*137f0*/  BSSY B0, `(.L_x_7860) ;  /* 0x0000006000007945 */ /* 0x000fe20003800000 */
[----:B------:R-:W-:-:S07]  /*13800*/  IMAD.MOV.U32 R15, RZ, RZ, -0x1 ;  /* 0xffffffffff0f7424 */ /* 0x000fce00078e00ff */
[----:B0123--:R-:W-:Y:S05]  /*13810*/  WARPSYNC.COLLECTIVE R15, `(.L_x_7861) ;  /* 0x000000000f0c7348 */ /* 0x00ffea0003c00000 */
[----:B------:R-:W-:Y:S02]  /*13820*/  ELECT P6, UR62, PT ;  /* 0x00000000003e782f */ /* 0x000fe400038c0000 */
[----:B------:R-:W-:Y:S01]  /*13830*/  MOV R14, UR62 ;  /* 0x0000003e000e7c02 */ /* 0x000fe20008000f00 */
[----:B0123--:R-:W-:Y:S10]  /*13840*/  ENDCOLLECTIVE ;  /* 0x000000000000791b */ /* 0x00fff40003800000 */
.L_x_7861:
[----:B------:R-:W-:Y:S05]  /*13850*/  BSYNC B0 ;  /* 0x0000000000007941 */ /* 0x000fea0003800000 */
.L_x_7860:
[----:B------:R-:W-:Y:S05]  /*13860*/  BRA `(.L_x_7862) ;  /* 0xffffffa000f87947 */ /* 0x000fea000383ffff */
.L_x_7740:
[----:B---3--:R3:W4:Y:S02]  /*13870*/  SYNCS.PHASECHK.TRANS64.TRYWAIT P0, [R0+URZ+0x28c40], R2 ;  /* 0x028c4002000075a7 */ /* 0x008724000800017f */
[----:B----4-:R-:W-:Y:S05]  /*13880*/  @!P0 NANOSLEEP.SYNCS 0x989680 ;  /* 0x009896800000895d */ /* 0x010fea0003900000 */
[----:B------:R-:W4:Y:S02]  /*13890*/  @!P0 SYNCS.PHASECHK.TRANS64 P0, [R0+URZ+0x28c40], R2 ;  /* 0x028c4002000085a7 */ /* 0x000f24000800007f */
[----:B----4-:R-:W-:Y:S05]  /*138a0*/  @!P0 BRA `(.L_x_7740) ;  /* 0xfffffffc00f08947 */ /* 0x010fea000383ffff */
[----:B------:R-:W-:Y:S05]  /*138b0*/  BRA `(.L_x_7863) ;  /* 0xffffffa400647947 */ /* 0x000fea000383ffff */
.L_x_7744:
[----:B------:R-:W-:Y:S02]  /*138c0*/  IMAD.MOV.U32 R13, RZ, RZ, R2 ;  /* 0x000000ffff0d7224 */ /* 0x000fe400078e0002 */
[----:B------:R-:W-:Y:S02]  /*138d0*/  IMAD.MOV.U32 R12, RZ, RZ, RZ ;  /* 0x000000ffff0c7224 */ /* 0x000fe400078e00ff */
[----:B------:R-:W-:Y:S02]  /*138e0*/  IMAD.MOV.U32 R11, RZ, RZ, 0x181f ;  /* 0x0000181fff0b7424 */ /* 0x000fe400078e00ff */
[----:B------:R-:W-:Y:S02]  /*138f0*/  IMAD.MOV.U32 R15, RZ, RZ, -0x1 ;  /* 0xffffffffff0f7424 */ /* 0x000fe400078e00ff */
[----:B-----5:R-:W-:Y:S02]  /*13900*/  IMAD R0, R6, R7, RZ ;  /* 0x0000000706007224 */ /* 0x020fe400078e02ff */
[----:B------:R-:W-:-:S07]  /*13910*/  IMAD R17, R17, 0x40, R8 ;  /* 0x0000004011117824 */ /* 0x000fce00078e0208 */
[----:B------:R-:W-:Y:S05]  /*13920*/  WARPSYNC.COLLECTIVE R15, `(.L_x_7864) ;  /* 0x000000000f087348 */ /* 0x000fea0003c00000 */
[----:B------:R0:W1:Y:S02]  /*13930*/  SHFL.IDX P6, R14, R13, R12, R11 ;  /* 0x0000000c0d0e7389 */ /* 0x00006400000c000b */
[----:B01----:R-:W-:Y:S01]  /*13940*/  ENDCOLLECTIVE ;  /* 0x000000000000791b */ /* 0x003fe20003800000 */
.L_x_7864:
[C---:B------:R-:W-:Y:S01]  /*13950*/  VIADD R7, R17.reuse, 0x10 ;  /* 0x0000001011077836 */ /* 0x040fe20000000000 */
[----:B------:R-:W-:Y:S01]  /*13960*/  ISETP.GE.AND P1, PT, R17, R0, PT ;  /* 0x000000001100720c */ /* 0x000fe20003f26270 */
[----:B------:R-:W-:Y:S02]  /*13970*/  IMAD.MOV.U32 R13, RZ, RZ, R3 ;  /* 0x000000ffff0d7224 */ /* 0x000fe400078e0003 */
[----:B------:R-:W-:-:S10]  /*13980*/  IMAD.MOV.U32 R4, RZ, RZ, R14 ;  /* 0x000000ffff047224 */ /* 0x000fd400078e000e */
[----:B------:R-:W-:Y:S05]  /*13990*/  WARPSYNC.COLLECTIVE R15, `(.L_x_7865) ;  /* 0x000000000f087348 */ /* 0x000fea0003c00000 */
[----:B------:R0:W1:Y:S02]  /*139a0*/  SHFL.IDX P6, R14, R13, R12, R11 ;  /* 0x0000000c0d0e7389 */ /* 0x00006400000c000b */
[----:B01----:R-:W-:Y:S01]  /*139b0*/  ENDCOLLECTIVE ;  /* 0x000000000000791b */ /* 0x003fe20003800000 */
.L_x_7865:
[----:B------:R-:W-:Y:S02]  /*139c0*/  IMAD.MOV.U32 R13, RZ, RZ, R2 ;  /* 0x000000ffff0d7224 */ /* 0x000fe400078e0002 */
[----:B------:R-:W-:Y:S02]  /*139d0*/  IMAD.MOV.U32 R12, RZ, RZ, 0x1 ;  /* 0x00000001ff0c7424 */ /* 0x000fe400078e00ff */
[----:B------:R-:W-:-:S07]  /*139e0*/  IMAD.MOV.U32 R5, RZ, RZ, R14 ;  /* 0x000000ffff057224 */ /* 0x000fce00078e000e */
[----:B------:R-:W-:Y:S05]  /*139f0*/  WARPSYNC.COLLECTIVE R15, `(.L_x_7866) ;  /* 0x000000000f087348 */ /* 0x000fea0003c00000 */
[----:B------:R0:W1:Y:S02]  /*13a00*/  SHFL.IDX P6, R14, R13, R12, R11 ;  /* 0x0000000c0d0e7389 */ /* 0x00006400000c000b */
[----:B01----:R-:W-:Y:S01]  /*13a10*/  ENDCOLLECTIVE ;  /* 0x000000000000791b */ /* 0x003fe20003800000 */
.L_x_7866:
        /* <DEDUP_REMOVED lines=15> */
.L_x_7867:
[----:B------:R-:W-:Y:S02]  /*13b10*/  IMAD.MOV.U32 R13, RZ, RZ, R2 ;  /* 0x000000ffff0d7224 */ /* 0x000fe400078e0002 */
[----:B------:R-:W-:Y:S02]  /*13b20*/  IMAD.MOV.U32 R12, RZ, RZ, 0x2 ;  /* 0x00000002ff0c7424 */ /* 0x000fe400078e00ff */
[----:B------:R-:W-:-:S07]  /*13b30*/  IMAD.MOV.U32 R5, RZ, RZ, R14 ;  /* 0x000000ffff057224 */ /* 0x000fce00078e000e */
[----:B------:R-:W-:Y:S05]  /*13b40*/  WARPSYNC.COLLECTIVE R15, `(.L_x_7868) ;  /* 0x000000000f087348 */ /* 0x000fea0003c00000 */
[----:B------:R0:W1:Y:S02]  /*13b50*/  SHFL.IDX P6, R14, R13, R12, R11 ;  /* 0x0000000c0d0e7389 */ /* 0x00006400000c000b */
[----:B01----:R-:W-:Y:S01]  /*13b60*/  ENDCOLLECTIVE ;  /* 0x000000000000791b */ /* 0x003fe20003800000 */
.L_x_7868:
        /* <DEDUP_REMOVED lines=10> */
[----:B0-----:R-:W-:-:S05]  /*13c10*/  VIADD R4, R17, 0x20 ;  /* 0x0000002011047836 */ /* 0x001fca0000000000 */
[----:B------:R-:W-:Y:S01]  /*13c20*/  ISETP.GE.AND P1, PT, R4, R0, PT ;  /* 0x000000000400720c */ /* 0x000fe20003f26270 */
[----:B------:R-:W-:-:S12]  /*13c30*/  IMAD.MOV.U32 R4, RZ, RZ, R14 ;  /* 0x000000ffff047224 */ /* 0x000fd800078e000e */
[----:B------:R-:W-:Y:S05]  /*13c40*/  WARPSYNC.COLLECTIVE R15, `(.L_x_7869) ;  /* 0x000000000f087348 */ /* 0x000fea0003c00000 */
[----:B------:R0:W1:Y:S02]  /*13c50*/  SHFL.IDX P6, R14, R13, R12, R11 ;  /* 0x0000000c0d0e7389 */ /* 0x00006400000c000b */
[----:B01----:R-:W-:Y:S01]  /*13c60*/  ENDCOLLECTIVE ;  /* 0x000000000000791b */ /* 0x003fe20003800000 */
.L_x_7869:
[----:B------:R-:W-:Y:S02]  /*13c70*/  IMAD.MOV.U32 R13, RZ, RZ, R2 ;  /* 0x000000ffff0d7224 */ /* 0x000fe400078e0002 */
[----:B------:R-:W-:Y:S02]  /*13c80*/  IMAD.MOV.U32 R12, RZ, RZ, 0x3 ;  /* 0x00000003ff0c7424 */ /* 0x000fe400078e00ff */
[----:B------:R-:W-:-:S07]  /*13c90*/  IMAD.MOV.U32 R5, RZ, RZ, R14 ;  /* 0x000000ffff057224 */ /* 0x000fce00078e000e */
[----:B------:R-:W-:Y:S05]  /*13ca0*/  WARPSYNC.COLLECTIVE R15, `(.L_x_7870) ;  /* 0x000000000f087348 */ /* 0x000fea0003c00000 */
[----:B------:R0:W1:Y:S02]  /*13cb0*/  SHFL.IDX P6, R14, R13, R12, R11 ;  /* 0x0000000c0d0e7389 */ /* 0x00006400000c000b */
[----:B01----:R-:W-:Y:S01]  /*13cc0*/  ENDCOLLECTIVE ;  /* 0x000000000000791b */ /* 0x003fe20003800000 */
.L_x_7870:
        /* <DEDUP_REMOVED lines=14> */
.L_x_7871:
[----:B------:R-:W-:Y:S01]  /*13db0*/  IMAD.MOV.U32 R3, RZ, RZ, R14 ;  /* 0x000000ffff037224 */ /* 0x000fe200078e000e */
[----:B------:R-:W-:Y:S06]  /*13dc0*/  BRA `(.L_x_7872) ;  /* 0xffffffa800d07947 */ /* 0x000fec000383ffff */
.L_x_7747:
[----:B0-----:R-:W2:Y:S02]  /*13dd0*/  LDL R2, [R1+0x4] ;  /* 0x0000040001027983 */ /* 0x001ea40000100800 */
[----:B--2---:R0:W1:Y:S02]  /*13de0*/  SYNCS.PHASECHK.TRANS64.TRYWAIT P0, [R2+URZ+0x28c20], R0 ;  /* 0x028c2000020075a7 */ /* 0x004064000800017f */
[----:B-1----:R-:W-:Y:S05]  /*13df0*/  @!P0 NANOSLEEP.SYNCS 0x989680 ;  /* 0x009896800000895d */ /* 0x002fea0003900000 */
[----:B------:R-:W1:Y:S02]  /*13e00*/  @!P0 SYNCS.PHASECHK.TRANS64 P0, [R2+URZ+0x28c20], R0 ;  /* 0x028c2000020085a7 */ /* 0x000e64000800007f */
[----:B-1----:R-:W-:Y:S05]  /*13e10*/  @!P0 BRA `(.L_x_7747) ;  /* 0xfffffffc00ec8947 */ /* 0x002fea000383ffff */
[----:B------:R-:W-:Y:S05]  /*13e20*/  BRA `(.L_x_7873) ;  /* 0xffffffac00307947 */ /* 0x000fea000383ffff */
.L_x_7751:
[----:B0-----:R0:W1:Y:S02]  /*13e30*/  SYNCS.PHASECHK.TRANS64.TRYWAIT P0, [R0+URZ+0x28c60], R2 ;  /* 0x028c6002000075a7 */ /* 0x001064000800017f */
[----:B-1----:R-:W-:Y:S05]  /*13e40*/  @!P0 NANOSLEEP.SYNCS 0x989680 ;  /* 0x009896800000895d */ /* 0x002fea0003900000 */
[----:B------:R-:W1:Y:S02]  /*13e50*/  @!P0 SYNCS.PHASECHK.TRANS64 P0, [R0+URZ+0x28c60], R2 ;  /* 0x028c6002000085a7 */ /* 0x000e64000800007f */
[----:B-1----:R-:W-:Y:S05]  /*13e60*/  @!P0 BRA `(.L_x_7751) ;  /* 0xfffffffc00f08947 */ /* 0x002fea000383ffff */
[----:B------:R-:W-:Y:S05]  /*13e70*/  BRA `(.L_x_7874) ;  /* 0xffffffac00607947 */ /* 0x000fea000383ffff */
.L_x_7770:
[----:B-1----:R1:W2:Y:S02]  /*13e80*/  SYNCS.PHASECHK.TRANS64.TRYWAIT P0, [R3+URZ+0x28c40], R2 ;  /* 0x028c4002030075a7 */ /* 0x0022a4000800017f */
[----:B--2---:R-:W-:Y:S05]  /*13e90*/  @!P0 NANOSLEEP.SYNCS 0x989680 ;  /* 0x009896800000895d */ /* 0x004fea0003900000 */
[----:B------:R-:W2:Y:S02]  /*13ea0*/  @!P0 SYNCS.PHASECHK.TRANS64 P0, [R3+URZ+0x28c40], R2 ;  /* 0x028c4002030085a7 */ /* 0x000ea4000800007f */
[----:B--2---:R-:W-:Y:S05]  /*13eb0*/  @!P0 BRA `(.L_x_7770) ;  /* 0xfffffffc00f08947 */ /* 0x004fea000383ffff */
[----:B------:R-:W-:Y:S05]  /*13ec0*/  BRA `(.L_x_7875) ;  /* 0xffffffb800847947 */ /* 0x000fea000383ffff */
.L_x_7775:
[----:B0-----:R0:W2:Y:S02]  /*13ed0*/  SYNCS.PHASECHK.TRANS64.TRYWAIT P0, [R3+URZ+0x28c60], R2 ;  /* 0x028c6002030075a7 */ /* 0x0010a4000800017f */
[----:B--2---:R-:W-:Y:S05]  /*13ee0*/  @!P0 NANOSLEEP.SYNCS 0x989680 ;  /* 0x009896800000895d */ /* 0x004fea0003900000 */
[----:B------:R-:W2:Y:S02]  /*13ef0*/  @!P0 SYNCS.PHASECHK.TRANS64 P0, [R3+URZ+0x28c60], R2 ;  /* 0x028c6002030085a7 */ /* 0x000ea4000800007f */
[----:B--2---:R-:W-:Y:S05]  /*13f00*/  @!P0 BRA `(.L_x_7775) ;  /* 0xfffffffc00f08947 */ /* 0x004fea000383ffff */
[----:B------:R-:W-:Y:S05]  /*13f10*/  BRA `(.L_x_7876) ;  /* 0xffffffbc000c7947 */ /* 0x000fea000383ffff */
.L_x_7790:
[----:B0-----:R0:W1:Y:S02]  /*13f20*/  SYNCS.PHASECHK.TRANS64.TRYWAIT P0, [R4+URZ+0x28c40], R2 ;  /* 0x028c4002040075a7 */ /* 0x001064000800017f */
[----:B-1----:R-:W-:Y:S05]  /*13f30*/  @!P0 NANOSLEEP.SYNCS 0x989680 ;  /* 0x009896800000895d */ /* 0x002fea0003900000 */
[----:B------:R-:W1:Y:S02]  /*13f40*/  @!P0 SYNCS.PHASECHK.TRANS64 P0, [R4+URZ+0x28c40], R2 ;  /* 0x028c4002040085a7 */ /* 0x000e64000800007f */
[----:B-1----:R-:W-:Y:S05]  /*13f50*/  @!P0 BRA `(.L_x_7790) ;  /* 0xfffffffc00f08947 */ /* 0x002fea000383ffff */
[----:B------:R-:W-:Y:S05]  /*13f60*/  BRA `(.L_x_7877) ;  /* 0xffffffc800147947 */ /* 0x000fea000383ffff */
.L_x_7795:
[----:B-1----:R1:W2:Y:S02]  /*13f70*/  SYNCS.PHASECHK.TRANS64.TRYWAIT P0, [R4+URZ+0x28c60], R2 ;  /* 0x028c6002040075a7 */ /* 0x0022a4000800017f */
[----:B--2---:R-:W-:Y:S05]  /*13f80*/  @!P0 NANOSLEEP.SYNCS 0x989680 ;  /* 0x009896800000895d */ /* 0x004fea0003900000 */
[----:B------:R-:W2:Y:S02]  /*13f90*/  @!P0 SYNCS.PHASECHK.TRANS64 P0, [R4+URZ+0x28c60], R2 ;  /* 0x028c6002040085a7 */ /* 0x000ea4000800007f */
[----:B--2---:R-:W-:Y:S05]  /*13fa0*/  @!P0 BRA `(.L_x_7795) ;  /* 0xfffffffc00f08947 */ /* 0x004fea000383ffff */
[----:B------:R-:W-:Y:S05]  /*13fb0*/  BRA `(.L_x_7878) ;  /* 0xffffffc800987947 */ /* 0x000fea000383ffff */
.L_x_7810:
[----:B-1----:R1:W2:Y:S02]  /*13fc0*/  SYNCS.PHASECHK.TRANS64.TRYWAIT P0, [R4+URZ+0x28c40], R2 ;  /* 0x028c4002040075a7 */ /* 0x0022a4000800017f */
[----:B--2---:R-:W-:Y:S05]  /*13fd0*/  @!P0 NANOSLEEP.SYNCS 0x989680 ;  /* 0x009896800000895d */ /* 0x004fea0003900000 */
[----:B------:R-:W2:Y:S02]  /*13fe0*/  @!P0 SYNCS.PHASECHK.TRANS64 P0, [R4+URZ+0x28c40], R2 ;  /* 0x028c4002040085a7 */ /* 0x000ea4000800007f */
[----:B--2---:R-:W-:Y:S05]  /*13ff0*/  @!P0 BRA `(.L_x_7810) ;  /* 0xfffffffc00f08947 */ /* 0x004fea000383ffff */
[----:B------:R-:W-:Y:S05]  /*14000*/  BRA `(.L_x_7879) ;  /* 0xffffffd400847947 */ /* 0x000fea000383ffff */
.L_x_7815:
[----:B0-----:R0:W2:Y:S02]  /*14010*/  SYNCS.PHASECHK.TRANS64.TRYWAIT P0, [R4+URZ+0x28c60], R2 ;  /* 0x028c6002040075a7 */ /* 0x0010a4000800017f */
[----:B--2---:R-:W-:Y:S05]  /*14020*/  @!P0 NANOSLEEP.SYNCS 0x989680 ;  /* 0x009896800000895d */ /* 0x004fea0003900000 */
[----:B------:R-:W2:Y:S02]  /*14030*/  @!P0 SYNCS.PHASECHK.TRANS64 P0, [R4+URZ+0x28c60], R2 ;  /* 0x028c6002040085a7 */ /* 0x000ea4000800007f */
[----:B--2---:R-:W-:Y:S05]  /*14040*/  @!P0 BRA `(.L_x_7815) ;  /* 0xfffffffc00f08947 */ /* 0x004fea000383ffff */
[----:B------:R-:W-:Y:S05]  /*14050*/  BRA `(.L_x_7880) ;  /* 0xffffffd8000c7947 */ /* 0x000fea000383ffff */
.L_x_7831:
        /* <DEDUP_REMOVED lines=8> */
.L_x_7882:
[----:B------:R-:W-:Y:S05]  /*140e0*/  BSYNC B0 ;  /* 0x0000000000007941 */ /* 0x000fea0003800000 */
.L_x_7881:
        /* <DEDUP_REMOVED lines=9> */
.L_x_7883:
        /* <DEDUP_REMOVED lines=18> */
.L_x_7884:
[----:B------:R-:W-:Y:S01]  /*142a0*/  IMAD.MOV.U32 R12, RZ, RZ, 0x2 ;  /* 0x00000002ff0c7424 */ /* 0x000fe200078e00ff */
[----:B------:R-:W-:-:S05]  /*142b0*/  SEL R5, R14, RZ, P1 ;  /* 0x000000ff0e057207 */ /* 0x000fca0000800000 */
[----:B------:R-:W-:-:S04]  /*142c0*/  IMAD.IADD R3, R2, 0x1, R5 ;  /* 0x0000000102037824 */ /* 0x000fc800078e0205 */
[----:B------:R-:W-:-:S07]  /*142d0*/  IMAD.MOV.U32 R13, RZ, RZ, R3 ;  /* 0x000000ffff0d7224 */ /* 0x000fce00078e0003 */
[----:B------:R-:W-:Y:S05]  /*142e0*/  WARPSYNC.COLLECTIVE R15, `(.L_x_7885) ;  /* 0x000000000f087348 */ /* 0x000fea0003c00000 */
[----:B------:R0:W1:Y:S02]  /*142f0*/  SHFL.UP P6, R14, R13, R12, R11 ;  /* 0x0400000c0d0e7389 */ /* 0x00006400000c000b */
[----:B01----:R-:W-:Y:S01]  /*14300*/  ENDCOLLECTIVE ;  /* 0x000000000000791b */ /* 0x003fe20003800000 */
.L_x_7885:
[----:B------:R-:W-:Y:S01]  /*14310*/  IMAD.MOV.U32 R12, RZ, RZ, 0x4 ;  /* 0x00000004ff0c7424 */ /* 0x000fe200078e00ff */
[----:B------:R-:W-:-:S05]  /*14320*/  SEL R14, R14, RZ, P2 ;  /* 0x000000ff0e0e7207 */ /* 0x000fca0001000000 */
[----:B------:R-:W-:-:S04]  /*14330*/  IMAD.IADD R3, R3, 0x1, R14 ;  /* 0x0000000103037824 */ /* 0x000fc800078e020e */
[----:B------:R-:W-:-:S07]  /*14340*/  IMAD.MOV.U32 R13, RZ, RZ, R3 ;  /* 0x000000ffff0d7224 */ /* 0x000fce00078e0003 */
[----:B------:R-:W-:Y:S05]  /*14350*/  WARPSYNC.COLLECTIVE R15, `(.L_x_7886) ;  /* 0x000000000f087348 */ /* 0x000fea0003c00000 */
[----:B------:R0:W1:Y:S02]  /*14360*/  SHFL.UP P6, R14, R13, R12, R11 ;  /* 0x0400000c0d0e7389 */ /* 0x00006400000c000b */
[----:B01----:R-:W-:Y:S01]  /*14370*/  ENDCOLLECTIVE ;  /* 0x000000000000791b */ /* 0x003fe20003800000 */
.L_x_7886:
[----:B------:R-:W-:Y:S01]  /*14380*/  IMAD.MOV.U32 R12, RZ, RZ, 0x8 ;  /* 0x00000008ff0c7424 */ /* 0x000fe200078e00ff */
[----:B------:R-:W-:-:S05]  /*14390*/  SEL R14, R14, RZ, P3 ;  /* 0x000000ff0e0e7207 */ /* 0x000fca0001800000 */
[----:B------:R-:W-:-:S04]  /*143a0*/  IMAD.IADD R3, R3, 0x1, R14 ;  /* 0x0000000103037824 */ /* 0x000fc800078e020e */
[----:B------:R-:W-:-:S07]  /*143b0*/  IMAD.MOV.U32 R13, RZ, RZ, R3 ;  /* 0x000000ffff0d7224 */ /* 0x000fce00078e0003 */
[----:B------:R-:W-:Y:S05]  /*143c0*/  WARPSYNC.COLLECTIVE R15, `(.L_x_7887) ;  /* 0x000000000f087348 */ /* 0x000fea0003c00000 */
[----:B------:R0:W1:Y:S02]  /*143d0*/  SHFL.UP P6, R14, R13, R12, R11 ;  /* 0x0400000c0d0e7389 */ /* 0x00006400000c000b */
[----:B01----:R-:W-:Y:S01]  /*143e0*/  ENDCOLLECTIVE ;  /* 0x000000000000791b */ /* 0x003fe20003800000 */
.L_x_7887:
[----:B------:R-:W-:Y:S01]  /*143f0*/  IMAD.MOV.U32 R12, RZ, RZ, 0x10 ;  /* 0x00000010ff0c7424 */ /* 0x000fe200078e00ff */
[----:B------:R-:W-:-:S05]  /*14400*/  SEL R14, R14, RZ, P4 ;  /* 0x000000ff0e0e7207 */ /* 0x000fca0002000000 */
[----:B------:R-:W-:-:S04]  /*14410*/  IMAD.IADD R3, R3, 0x1, R14 ;  /* 0x0000000103037824 */ /* 0x000fc800078e020e */
[----:B------:R-:W-:-:S07]  /*14420*/  IMAD.MOV.U32 R13, RZ, RZ, R3 ;  /* 0x000000ffff0d7224 */ /* 0x000fce00078e0003 */
[----:B------:R-:W-:Y:S05]  /*14430*/  WARPSYNC.COLLECTIVE R15, `(.L_x_7888) ;  /* 0x000000000f087348 */ /* 0x000fea0003c00000 */
[----:B------:R0:W1:Y:S02]  /*14440*/  SHFL.UP P6, R14, R13, R12, R11 ;  /* 0x0400000c0d0e7389 */ /* 0x00006400000c000b */
[----:B01----:R-:W-:Y:S01]  /*14450*/  ENDCOLLECTIVE ;  /* 0x000000000000791b */ /* 0x003fe20003800000 */
.L_x_7888:
        /* <DEDUP_REMOVED lines=8> */
.L_x_7889:
[----:B------:R-:W-:Y:S05]  /*144e0*/  BRA `(.L_x_7890) ;  /* 0xffffffe0007c7947 */ /* 0x000fea000383ffff */
.L_x_7836:
        /* <DEDUP_REMOVED lines=8> */
.L_x_7892:
[----:B------:R-:W-:Y:S05]  /*14570*/  BSYNC B0 ;  /* 0x0000000000007941 */ /* 0x000fea0003800000 */
.L_x_7891:
        /* <DEDUP_REMOVED lines=8> */
.L_x_7893:
[----:B------:R-:W-:Y:S01]  /*14600*/  IMAD.MOV.U32 R12, RZ, RZ, 0x4 ;  /* 0x00000004ff0c7424 */ /* 0x000fe200078e00ff */
[----:B------:R-:W-:-:S05]  /*14610*/  SEL R4, R14, RZ, P2 ;  /* 0x000000ff0e047207 */ /* 0x000fca0001000000 */
[----:B------:R-:W-:-:S04]  /*14620*/  IMAD.IADD R4, R13, 0x1, R4 ;  /* 0x000000010d047824 */ /* 0x000fc800078e0204 */
[----:B------:R-:W-:-:S07]  /*14630*/  IMAD.MOV.U32 R13, RZ, RZ, R4 ;  /* 0x000000ffff0d7224 */ /* 0x000fce00078e0004 */
[----:B------:R-:W-:Y:S05]  /*14640*/  WARPSYNC.COLLECTIVE R15, `(.L_x_7894) ;  /* 0x000000000f087348 */ /* 0x000fea0003c00000 */
[----:B------:R0:W1:Y:S02]  /*14650*/  SHFL.UP P6, R14, R13, R12, R11 ;  /* 0x0400000c0d0e7389 */ /* 0x00006400000c000b */
[----:B01----:R-:W-:Y:S01]  /*14660*/  ENDCOLLECTIVE ;  /* 0x000000000000791b */ /* 0x003fe20003800000 */
.L_x_7894:
[----:B------:R-:W-:Y:S01]  /*14670*/  IMAD.MOV.U32 R12, RZ, RZ, 0x8 ;  /* 0x00000008ff0c7424 */ /* 0x000fe200078e00ff */
[----:B------:R-:W-:-:S05]  /*14680*/  SEL R5, R14, RZ, P3 ;  /* 0x000000ff0e057207 */ /* 0x000fca0001800000 */
[----:B------:R-:W-:-:S04]  /*14690*/  IMAD.IADD R5, R4, 0x1, R5 ;  /* 0x0000000104057824 */ /* 0x000fc800078e0205 */
[----:B------:R-:W-:-:S07]  /*146a0*/  IMAD.MOV.U32 R13, RZ, RZ, R5 ;  /* 0x000000ffff0d7224 */ /* 0x000fce00078e0005 */
[----:B------:R-:W-:Y:S05]  /*146b0*/  WARPSYNC.COLLECTIVE R15, `(.L_x_7895) ;  /* 0x000000000f087348 */ /* 0x000fea0003c00000 */
[----:B------:R0:W1:Y:S02]  /*146c0*/  SHFL.UP P6, R14, R13, R12, R11 ;  /* 0x0400000c0d0e7389 */ /* 0x00006400000c000b */
[----:B01----:R-:W-:Y:S01]  /*146d0*/  ENDCOLLECTIVE ;  /* 0x000000000000791b */ /* 0x003fe20003800000 */
.L_x_7895:
[----:B------:R-:W-:Y:S01]  /*146e0*/  IMAD.MOV.U32 R12, RZ, RZ, 0x10 ;  /* 0x00000010ff0c7424 */ /* 0x000fe200078e00ff */
[----:B------:R-:W-:-:S05]  /*146f0*/  SEL R6, R14, RZ, P4 ;  /* 0x000000ff0e067207 */ /* 0x000fca0002000000 */
[----:B------:R-:W-:-:S04]  /*14700*/  IMAD.IADD R6, R5, 0x1, R6 ;  /* 0x0000000105067824 */ /* 0x000fc800078e0206 */
[----:B------:R-:W-:-:S07]  /*14710*/  IMAD.MOV.U32 R13, RZ, RZ, R6 ;  /* 0x000000ffff0d7224 */ /* 0x000fce00078e0006 */
[----:B------:R-:W-:Y:S05]  /*14720*/  WARPSYNC.COLLECTIVE R15, `(.L_x_7896) ;  /* 0x000000000f087348 */ /* 0x000fea0003c00000 */
[----:B------:R0:W1:Y:S02]  /*14730*/  SHFL.UP P6, R14, R13, R12, R11 ;  /* 0x0400000c0d0e7389 */ /* 0x00006400000c000b */
[----:B01----:R-:W-:Y:S01]  /*14740*/  ENDCOLLECTIVE ;  /* 0x000000000000791b */ /* 0x003fe20003800000 */
.L_x_7896:
        /* <DEDUP_REMOVED lines=8> */
.L_x_7897:
[----:B------:R-:W-:Y:S05]  /*147d0*/  BRA `(.L_x_7898) ;  /* 0xffffffe0005c7947 */ /* 0x000fea000383ffff */
.L_x_7838:
[----:B------:R-:W-:Y:S01]  /*147e0*/  BSSY B0, `(.L_x_7899) ;  /* 0x0000006000007945 */ /* 0x000fe20003800000 */
[----:B------:R-:W-:Y:S01]  /*147f0*/  PLOP3.LUT P6, PT, P6, PT, PT, 0x8, 0x0 ;  /* 0x000000000000781c */ /* 0x000fe200037ce170 */
[----:B------:R-:W-:-:S12]  /*14800*/  IMAD.MOV.U32 R15, RZ, RZ, -0x1 ;  /* 0xffffffffff0f7424 */ /* 0x000fd800078e00ff */
[----:B01---5:R-:W-:Y:S05]  /*14810*/  WARPSYNC.COLLECTIVE R15, `(.L_x_7900) ;  /* 0x000000000f087348 */ /* 0x023fea0003c00000 */
[----:B------:R-:W-:Y:S01]  /*14820*/  VOTE.ANY R14, PT, P6 ;  /* 0x00000000000e7806 */ /* 0x000fe200030e0100 */
[----:B01---5:R-:W-:Y:S06]  /*14830*/  ENDCOLLECTIVE ;  /* 0x000000000000791b */ /* 0x023fec0003800000 */
.L_x_7900:
[----:B------:R-:W-:Y:S05]  /*14840*/  BSYNC B0 ;  /* 0x0000000000007941 */ /* 0x000fea0003800000 */
.L_x_7899:
        /* <DEDUP_REMOVED lines=9> */
.L_x_7901:
[----:B------:R-:W-:Y:S01]  /*148e0*/  IMAD.MOV.U32 R17, RZ, RZ, R14 ;  /* 0x000000ffff117224 */ /* 0x000fe200078e000e */
[----:B------:R-:W-:Y:S06]  /*148f0*/  BRA `(.L_x_7902) ;  /* 0xffffffe0004c7947 */ /* 0x000fec000383ffff */
.L_x_7840:
[----:B------:R-:W-:Y:S01]  /*14900*/  BSSY B0, `(.L_x_7903) ;  /* 0x0000007000007945 */ /* 0x000fe20003800000 */
[----:B------:R-:W-:Y:S02]  /*14910*/  IMAD.MOV.U32 R13, RZ, RZ, R3 ;  /* 0x000000ffff0d7224 */ /* 0x000fe400078e0003 */
[----:B------:R-:W-:Y:S02]  /*14920*/  IMAD.MOV.U32 R11, RZ, RZ, 0x1f ;  /* 0x0000001fff0b7424 */ /* 0x000fe400078e00ff */
[----:B------:R-:W-:-:S07]  /*14930*/  IMAD.MOV.U32 R15, RZ, RZ, -0x1 ;  /* 0xffffffffff0f7424 */ /* 0x000fce00078e00ff */
[----:B0123-5:R-:W-:Y:S05]  /*14940*/  WARPSYNC.COLLECTIVE R15, `(.L_x_7904) ;  /* 0x000000000f087348 */ /* 0x02ffea0003c00000 */
[----:B------:R4:W0:Y:S02]  /*14950*/  SHFL.IDX P6, R14, R13, R12, R11 ;  /* 0x0000000c0d0e7389 */ /* 0x00082400000c000b */
[----:B012345:R-:W-:Y:S01]  /*14960*/  ENDCOLLECTIVE ;  /* 0x000000000000791b */ /* 0x03ffe20003800000 */
.L_x_7904:
[----:B------:R-:W-:Y:S05]  /*14970*/  BSYNC B0 ;  /* 0x0000000000007941 */ /* 0x000fea0003800000 */
.L_x_7903:
[----:B------:R-:W-:Y:S01]  /*14980*/  IMAD.MOV.U32 R5, RZ, RZ, R14 ;  /* 0x000000ffff057224 */ /* 0x000fe200078e000e */
[----:B------:R-:W-:Y:S06]  /*14990*/  BRA `(.L_x_7839) ;  /* 0xffffffe000407947 */ /* 0x000fec000383ffff */
.L_x_7844:
[----:B-1----:R1:W2:Y:S02]  /*149a0*/  SYNCS.PHASECHK.TRANS64.TRYWAIT P0, [R0+URZ+0x28c20], R3 ;  /* 0x028c2003000075a7 */ /* 0x0022a4000800017f */
[----:B--2---:R-:W-:Y:S05]  /*149b0*/  @!P0 NANOSLEEP.SYNCS 0x989680 ;  /* 0x009896800000895d */ /* 0x004fea0003900000 */
[----:B------:R-:W2:Y:S02]  /*149c0*/  @!P0 SYNCS.PHASECHK.TRANS64 P0, [R0+URZ+0x28c20], R3 ;  /* 0x028c2003000085a7 */ /* 0x000ea4000800007f */
[----:B--2---:R-:W-:Y:S05]  /*149d0*/  @!P0 BRA `(.L_x_7844) ;  /* 0xfffffffc00f08947 */ /* 0x004fea000383ffff */
[----:B------:R-:W-:Y:S05]  /*149e0*/  BRA `(.L_x_7905) ;  /* 0xffffffe400c07947 */ /* 0x000fea000383ffff */
.L_x_7845:
        /* <DEDUP_REMOVED lines=8> */
[----:B01---5:R-:W-:Y:S05]  /*14a70*/  WARPSYNC.COLLECTIVE R15, `(.L_x_7907) ;  /* 0x000000000f087348 */ /* 0x023fea0003c00000 */
[----:B------:R2:W3:Y:S02]  /*14a80*/  SHFL.IDX P6, R14, R13, R12, R11 ;  /* 0x0000000c0d0e7389 */ /* 0x0004e400000c000b */
[----:B0123-5:R-:W-:Y:S01]  /*14a90*/  ENDCOLLECTIVE ;  /* 0x000000000000791b */ /* 0x02ffe20003800000 */
.L_x_7907:
[----:B------:R-:W-:Y:S05]  /*14aa0*/  BSYNC B0 ;  /* 0x0000000000007941 */ /* 0x000fea0003800000 */
.L_x_7906:
[----:B------:R-:W-:Y:S05]  /*14ab0*/  BRA `(.L_x_7908) ;  /* 0xffffffe400a87947 */ /* 0x000fea000383ffff */
.L_x_7848:
[----:B------:R-:W-:Y:S01]  /*14ac0*/  BSSY B1, `(.L_x_7909) ;  /* 0x0000006000017945 */ /* 0x000fe20003800000 */
[----:B------:R-:W-:-:S07]  /*14ad0*/  IMAD.MOV.U32 R15, RZ, RZ, -0x1 ;  /* 0xffffffffff0f7424 */ /* 0x000fce00078e00ff */
[----:B012--5:R-:W-:Y:S05]  /*14ae0*/  WARPSYNC.COLLECTIVE R15, `(.L_x_7910) ;  /* 0x000000000f0c7348 */ /* 0x027fea0003c00000 */
[----:B------:R-:W-:Y:S02]  /*14af0*/  ELECT P6, UR62, PT ;  /* 0x00000000003e782f */ /* 0x000fe400038c0000 */
[----:B------:R-:W-:Y:S01]  /*14b00*/  MOV R14, UR62 ;  /* 0x0000003e000e7c02 */ /* 0x000fe20008000f00 */
[----:B012--5:R-:W-:Y:S10]  /*14b10*/  ENDCOLLECTIVE ;  /* 0x000000000000791b */ /* 0x027ff40003800000 */
.L_x_7910:
[----:B------:R-:W-:Y:S05]  /*14b20*/  BSYNC B1 ;  /* 0x0000000000017941 */ /* 0x000fea0003800000 */
.L_x_7909:
[----:B------:R-:W-:Y:S05]  /*14b30*/  BRA `(.L_x_7911) ;  /* 0xffffffe400a07947 */ /* 0x000fea000383ffff */
.L_x_7850:
[----:B0-----:R0:W1:Y:S02]  /*14b40*/  SYNCS.PHASECHK.TRANS64.TRYWAIT P0, [R6+URZ], R5 ;  /* 0x00000005060075a7 */ /* 0x001064000800017f */
[----:B-1----:R-:W-:Y:S05]  /*14b50*/  @!P0 NANOSLEEP.SYNCS 0x989680 ;  /* 0x009896800000895d */ /* 0x002fea0003900000 */
[----:B------:R-:W1:Y:S02]  /*14b60*/  @!P0 SYNCS.PHASECHK.TRANS64 P0, [R6+URZ], R5 ;  /* 0x00000005060085a7 */ /* 0x000e64000800007f */
[----:B-1----:R-:W-:Y:S05]  /*14b70*/  @!P0 BRA `(.L_x_7850) ;  /* 0xfffffffc00f08947 */ /* 0x002fea000383ffff */
[----:B------:R-:W-:Y:S05]  /*14b80*/  BRA `(.L_x_7912) ;  /* 0xffffffe400dc7947 */ /* 0x000fea000383ffff */
.L_x_7851:
[----:B-1----:R1:W2:Y:S02]  /*14b90*/  SYNCS.PHASECHK.TRANS64.TRYWAIT P0, [R7+URZ], R2 ;  /* 0x00000002070075a7 */ /* 0x0022a4000800017f */
[----:B--2---:R-:W-:Y:S05]  /*14ba0*/  @!P0 NANOSLEEP.SYNCS 0x989680 ;  /* 0x009896800000895d */ /* 0x004fea0003900000 */
[----:B------:R-:W2:Y:S02]  /*14bb0*/  @!P0 SYNCS.PHASECHK.TRANS64 P0, [R7+URZ], R2 ;  /* 0x00000002070085a7 */ /* 0x000ea4000800007f */
[----:B--2---:R-:W-:Y:S05]  /*14bc0*/  @!P0 BRA `(.L_x_7851) ;  /* 0xfffffffc00f08947 */ /* 0x004fea000383ffff */
[----:B------:R-:W-:Y:S05]  /*14bd0*/  BRA `(.L_x_7913) ;  /* 0xffffffe400d07947 */ /* 0x000fea000383ffff */
.L_x_7853:
[----:B--2---:R2:W3:Y:S02]  /*14be0*/  SYNCS.PHASECHK.TRANS64.TRYWAIT P0, [R4+URZ], R5 ;  /* 0x00000005040075a7 */ /* 0x0044e4000800017f */
[----:B---3--:R-:W-:Y:S05]  /*14bf0*/  @!P0 NANOSLEEP.SYNCS 0x989680 ;  /* 0x009896800000895d */ /* 0x008fea0003900000 */
[----:B------:R-:W3:Y:S02]  /*14c00*/  @!P0 SYNCS.PHASECHK.TRANS64 P0, [R4+URZ], R5 ;  /* 0x00000005040085a7 */ /* 0x000ee4000800007f */
[----:B---3--:R-:W-:Y:S05]  /*14c10*/  @!P0 BRA `(.L_x_7853) ;  /* 0xfffffffc00f08947 */ /* 0x008fea000383ffff */
[----:B------:R-:W-:Y:S05]  /*14c20*/  BRA `(.L_x_7914) ;  /* 0xffffffe400d87947 */ /* 0x000fea000383ffff */
.L_x_7915:
        /* <DEDUP_REMOVED lines=13> */
.L_x_15130:


//--------------------- .text._ZN7cutlass13device_kernelIN5flash11enable_sm90INS1_16FlashAttnFwdSm90INS1_25CollectiveMainloopFwdSm90ILi2EN4cute5tupleIJNS5_1CILi1EEES8_S8_EEENS6_IJNS7_ILi64EEESA_SA_EEELi512ENS_6half_tEfNS_4arch4Sm90ELb1ELb0ELb0ELb1ELb0ELb1ELb0ELb0ELb0ELb1ELb0ELb0EEENS1_21CollectiveEpilogueFwdINS6_IJSA_NS7_ILi512EEESA_EEES9_SC_SE_Li256ELb1ELb1ELb0ELb0EEENS1_36VarlenDynamicPersistentTileSchedulerILi64ELi64ELi256ELi128ELb0ELb1ELb1ELb1ELb1ELb1EEEEEEEEEvNT_6ParamsE --------------------------
	.section	.text._ZN7cutlass13device_kernelIN5flash11enable_sm90INS1_16FlashAttnFwdSm90INS1_25CollectiveMainloopFwdSm90ILi2EN4cute5tupleIJNS5_1CILi1EEES8_S8_EEENS6_IJNS7_ILi64EEESA_SA_EEELi512ENS_6half_tEfNS_4arch4Sm90ELb1ELb0ELb0ELb1ELb0ELb1ELb0ELb0ELb0ELb1ELb0ELb0EEENS1_21CollectiveEpilogueFwdINS6_IJSA_NS7_ILi512EEESA_EEES9_SC_SE_Li256ELb1ELb1ELb0ELb0EEENS1_36VarlenDynamicPersistentTileSchedulerILi64ELi64ELi256ELi128ELb0ELb1ELb1ELb1ELb1ELb1EEEEEEEEEvNT_6ParamsE,"ax",@progbits
	.align	128
.text._ZN7cutlass13device_kernelIN5flash11enable_sm90INS1_16FlashAttnFwdSm90INS1_25CollectiveMainloopFwdSm90ILi2EN4cute5tupleIJNS5_1CILi1EEES8_S8_EEENS6_IJNS7_ILi64EEESA_SA_EEELi512ENS_6half_tEfNS_4arch4Sm90ELb1ELb0ELb0ELb1ELb0ELb1ELb0ELb0ELb0ELb1ELb0ELb0EEENS1_21CollectiveEpilogueFwdINS6_IJSA_NS7_ILi512EEESA_EEES9_SC_SE_Li256ELb1ELb1ELb0ELb0EEENS1_36VarlenDynamicPersistentTileSchedulerILi64ELi64ELi256ELi128ELb0ELb1ELb1ELb1ELb1ELb1EEEEEEEEEvNT_6ParamsE:
        .type           _ZN7cutlass13device_kernelIN5flash11enable_sm90INS1_16FlashAttnFwdSm90INS1_25CollectiveMainloopFwdSm90ILi2EN4cute5tupleIJNS5_1CILi1EEES8_S8_EEENS6_IJNS7_ILi64EEESA_SA_EEELi512ENS_6half_tEfNS_4arch4Sm90ELb1ELb0ELb0ELb1ELb0ELb1ELb0ELb0ELb0ELb1ELb0ELb0EEENS1_21CollectiveEpilogueFwdINS6_IJSA_NS7_ILi512EEESA_EEES9_SC_SE_Li256ELb1ELb1ELb0ELb0EEENS1_36VarlenDynamicPersistentTileSchedulerILi64ELi64ELi256ELi128ELb0ELb1ELb1ELb1ELb1ELb1EEEEEEEEEvNT_6ParamsE,@function
        .size           _ZN7cutlass13device_kernelIN5flash11enable_sm90INS1_16FlashAttnFwdSm90INS1_25CollectiveMainloopFwdSm90ILi2EN4cute5tupleIJNS5_1CILi1EEES8_S8_EEENS6_IJNS7_ILi64EEESA_SA_EEELi512ENS_6half_tEfNS_4arch4Sm90ELb1ELb0ELb0ELb1ELb0ELb1ELb0ELb0ELb0ELb1ELb0ELb0EEENS1_21CollectiveEpilogueFwdINS6_IJSA_NS7_ILi512EEESA_EEES9_SC_SE_Li256ELb1ELb1ELb0ELb0EEENS1_36VarlenDynamicPersistentTileSchedulerILi64ELi64ELi256ELi128ELb0ELb1ELb1ELb1ELb1ELb1EEEEEEEEEvNT_6ParamsE,(.L_x_15131 - _ZN7cutlass13device_kernelIN5flash11enable_sm90INS1_16FlashAttnFwdSm90INS1_25CollectiveMainloopFwdSm90ILi2EN4cute5tupleIJNS5_1CILi1EEES8_S8_EEENS6_IJNS7_ILi64EEESA_SA_EEELi512ENS_6half_tEfNS_4arch4Sm90ELb1ELb0ELb0ELb1ELb0ELb1ELb0ELb0ELb0ELb1ELb0ELb0EEENS1_21CollectiveEpilogueFwdINS6_IJSA_NS7_ILi512EEESA_EEES9_SC_SE_Li256ELb1ELb1ELb0ELb0EEENS1_36VarlenDynamicPersistentTileSchedulerILi64ELi64ELi256ELi128ELb0ELb1ELb1ELb1ELb1ELb1EEEEEEEEEvNT_6ParamsE)
        .other          _ZN7cutlass13device_kernelIN5flash11enable_sm90INS1_16FlashAttnFwdSm90INS1_25CollectiveMainloopFwdSm90ILi2EN4cute5tupleIJNS5_1CILi1EEES8_S8_EEENS6_IJNS7_ILi64EEESA_SA_EEELi512ENS_6half_tEfNS_4arch4Sm90ELb1ELb0ELb0ELb1ELb0ELb1ELb0ELb0ELb0ELb1ELb0ELb0EEENS1_21CollectiveEpilogueFwdINS6_IJSA_NS7_ILi512EEESA_EEES9_SC_SE_Li256ELb1ELb1ELb0ELb0EEENS1_36VarlenDynamicPersistentTileSchedulerILi64ELi64ELi256ELi128ELb0ELb1ELb1ELb1ELb1ELb1EEEEEEEEEvNT_6ParamsE,@"STO_CUDA_ENTRY STV_DEFAULT"
_ZN7cutlass13device_kernelIN5flash11enable_sm90INS1_16FlashAttnFwdSm90INS1_25CollectiveMainloopFwdSm90ILi2EN4cute5tupleIJNS5_1CILi1EEES8_S8_EEENS6_IJNS7_ILi64EEESA_SA_EEELi512ENS_6half_tEfNS_4arch4Sm90ELb1ELb0ELb0ELb1ELb0ELb1ELb0ELb0ELb0ELb1ELb0ELb0EEENS1_21CollectiveEpilogueFwdINS6_IJSA_NS7_ILi512EEESA_EEES9_SC_SE_Li256ELb1ELb1ELb0ELb0EEENS1_36VarlenDynamicPersistentTileSchedulerILi64ELi64ELi256ELi128ELb0ELb1ELb1ELb1ELb1ELb1EEEEEEEEEvNT_6ParamsE:
        /* <DEDUP_REMOVED lines=23> */
.L_x_7917:
[----:B------:R-:W-:Y:S05]  /*0170*/  BSYNC B0 ;  /* 0x0000000000007941 */ /* 0x000fea0003800000 */
.L_x_7916:
        /* <DEDUP_REMOVED lines=37> */
.L_x_7918:
        /* <DEDUP_REMOVED lines=22> */
.L_x_7919:
        /* <DEDUP_REMOVED lines=18> */
.L_x_7920:
        /* <DEDUP_REMOVED lines=22> */
.L_x_7921:
        /* <DEDUP_REMOVED lines=22> */
.L_x_7922:
        /* <DEDUP_REMOVED lines=9> */
.L_x_7925:
        /* <DEDUP_REMOVED lines=19> */
[----:B------:R-:W2:Y:S01]  /*0ad0*/  LDL.LU R18, [R1+0x58] ;  /* 0x0000580001127983 */ /* 0x000ea20000300800 */
[----:B------:R-:W-:Y:S02]  /*0ae0*/  VIADD R15, R4, 0xffffff80 ;  /* 0xffffff80040f7836 */ /* 0x000fe40000000000 */
[----:B------:R-:W-:Y:S02]  /*0af0*/  IMAD.MOV.U32 R199, RZ, RZ, 0x20 ;  /* 0x00000020ffc77424 */ /* 0x000fe400078e00ff */
[----:B------:R-:W-:Y:S01]  /*0b00*/  IMAD.MOV.U32 R212, RZ, RZ, RZ ;  /* 0x000000ffffd47224 */ /* 0x000fe200078e00ff */
[----:B------:R-:W-:Y:S01]  /*0b10*/  SHF.R.S32.HI R0, RZ, 0x1f, R15 ;  /* 0x0000001fff007819 */ /* 0x000fe2000001140f */
[----:B------:R-:W-:Y:S02]  /*0b20*/  IMAD.MOV.U32 R22, RZ, RZ, RZ ;  /* 0x000000ffff167224 */ /* 0x000fe400078e00ff */
[----:B------:R-:W-:Y:S01]  /*0b30*/  IMAD.MOV.U32 R187, RZ, RZ, RZ ;  /* 0x000000ffffbb7224 */ /* 0x000fe200078e00ff */
[----:B------:R-:W-:-:S02]  /*0b40*/  LEA.HI R3, R0, R15, RZ, 0x7 ;  /* 0x0000000f00037211 */ /* 0x000fc400078f38ff */
[-C--:B------:R-:W-:Y:S02]  /*0b50*/  LEA.HI R6, R0, R15.reuse, RZ, 0x4 ;  /* 0x0000000f00067211 */ /* 0x080fe400078f20ff */
        /* <DEDUP_REMOVED lines=15> */
[----:B------:R-:W-:Y:S01]  /*0c50*/  SHF.R.S32.HI R8, RZ, 0x1f, R6 ;  /* 0x0000001fff087819 */ /* 0x000fe20000011406 */
[----:B------:R-:W-:Y:S01]  /*0c60*/  IMAD.IADD R14, R11, 0x1, -R14 ;  /* 0x000000010b0e7824 */ /* 0x000fe200078e0a0e */
[----:B------:R-:W-:Y:S02]  /*0c70*/  LEA.HI R13, R12, R201, RZ, 0x2 ;  /* 0x000000c90c0d7211 */ /* 0x000fe400078f10ff */
[----:B------:R-:W-:Y:S01]  /*0c80*/  LEA.HI R8, R8, R7, RZ, 0x3 ;  /* 0x0000000708087211 */ /* 0x000fe200078f18ff */
[----:B------:R-:W-:Y:S01]  /*0c90*/  IMAD.SHL.U32 R14, R14, 0x8, RZ ;  /* 0x000000080e0e7824 */ /* 0x000fe200078e00ff */
[C---:B------:R-:W-:Y:S01]  /*0ca0*/  LOP3.LUT R12, R10.reuse, 0xfffffff8, RZ, 0xc0, !PT ;  /* 0xfffffff80a0c7812 */ /* 0x040fe200078ec0ff */
[----:B------:R-:W-:Y:S01]  /*0cb0*/  IMAD.SHL.U32 R10, R10, 0x40, RZ ;  /* 0x000000400a0a7824 */ /* 0x000fe200078e00ff */
[----:B------:R-:W-:-:S02]  /*0cc0*/  LOP3.LUT R8, R8, 0xfffffff8, RZ, 0xc0, !PT ;  /* 0xfffffff808087812 */ /* 0x000fc400078ec0ff */
[----:B------:R-:W-:Y:S01]  /*0cd0*/  SHF.R.S32.HI R218, RZ, 0x7, R3 ;  /* 0x00000007ffda7819 */ /* 0x000fe20000011403 */
[----:B------:R-:W-:Y:S01]  /*0ce0*/  IMAD.IADD R12, R9, 0x1, -R12 ;  /* 0x00000001090c7824 */ /* 0x000fe200078e0a0c */
[----:B------:R-:W-:Y:S01]  /*0cf0*/  LOP3.LUT R16, R13, 0x3ffffc, RZ, 0xc0, !PT ;  /* 0x003ffffc0d107812 */ /* 0x000fe200078ec0ff */
[----:B------:R-:W-:Y:S01]  /*0d00*/  IMAD.IADD R8, R7, 0x1, -R8 ;  /* 0x0000000107087824 */ /* 0x000fe200078e0a08 */
[----:B------:R-:W-:Y:S01]  /*0d10*/  LOP3.LUT R7, R6, 0x7ffffffc, RZ, 0xc0, !PT ;  /* 0x7ffffffc06077812 */ /* 0x000fe200078ec0ff */
[----:B------:R-:W-:Y:S01]  /*0d20*/  IMAD R13, R218, 0x100, R9 ;  /* 0x00000100da0d7824 */ /* 0x000fe200078e0209 */
[----:B------:R-:W-:Y:S01]  /*0d30*/  LEA.HI R5, R5, R4, RZ, 0x5 ;  /* 0x0000000405057211 */ /* 0x000fe200078f28ff */
[C---:B------:R-:W-:Y:S01]  /*0d40*/  IMAD.IADD R16, R201.reuse, 0x1, -R16 ;  /* 0x00000001c9107824 */ /* 0x040fe200078e0a10 */
[----:B------:R-:W-:Y:S01]  /*0d50*/  LOP3.LUT R10, R10, 0x7ffffe00, RZ, 0xc0, !PT ;  /* 0x7ffffe000a0a7812 */ /* 0x000fe200078ec0ff */
[----:B------:R-:W-:Y:S01]  /*0d60*/  IMAD.IADD R7, R4, 0x1, -R7 ;  /* 0x0000000104077824 */ /* 0x000fe200078e0a07 */
[-C--:B------:R-:W-:Y:S01]  /*0d70*/  LEA.HI R4, R0, R15.reuse, RZ, 0x3 ;  /* 0x0000000f00047211 */ /* 0x080fe200078f18ff */
[----:B------:R-:W-:Y:S01]  /*0d80*/  IMAD.SHL.U32 R9, R12, 0x40, RZ ;  /* 0x000000400c097824 */ /* 0x000fe200078e00ff */
[----:B------:R-:W-:Y:S01]  /*0d90*/  LEA.HI R0, R0, R15, RZ, 0x2 ;  /* 0x0000000f00007211 */ /* 0x000fe200078f10ff */
[----:B------:R-:W-:Y:S01]  /*0da0*/  IMAD R13, R16, 0x10, R13 ;  /* 0x00000010100d7824 */ /* 0x000fe200078e020d */
[----:B------:R-:W-:Y:S01]  /*0db0*/  LOP3.LUT R215, R4, 0xfffffff8, RZ, 0xc0, !PT ;  /* 0xfffffff804d77812 */ /* 0x000fe200078ec0ff */
[----:B------:R-:W-:Y:S01]  /*0dc0*/  IMAD R10, R201, 0x400, R10 ;  /* 0x00000400c90a7824 */ /* 0x000fe200078e020a */
[----:B------:R-:W-:Y:S01]  /*0dd0*/  SHF.R.S32.HI R23, RZ, 0x2, R0 ;  /* 0x00000002ff177819 */ /* 0x000fe20000011400 */
[--C-:B------:R-:W-:Y:S01]  /*0de0*/  IMAD.U32 R234, R13, 0x40, R14.reuse ;  /* 0x000000400dea7824 */ /* 0x100fe200078e000e */
[----:B------:R-:W-:Y:S01]  /*0df0*/  LOP3.LUT R9, R9, 0x1c0, RZ, 0xc0, !PT ;  /* 0x000001c009097812 */ /* 0x000fe200078ec0ff */
[----:B------:R-:W-:Y:S01]  /*0e00*/  IMAD.IADD R215, R15, 0x1, -R215 ;  /* 0x000000010fd77824 */ /* 0x000fe200078e0ad7 */
[----:B------:R-:W-:Y:S01]  /*0e10*/  LOP3.LUT R222, R0, 0xfffffffc, RZ, 0xc0, !PT ;  /* 0xfffffffc00de7812 */ /* 0x000fe200078ec0ff */
[----:B------:R-:W-:Y:S01]  /*0e20*/  VIADD R235, R23, 0x20 ;  /* 0x0000002017eb7836 */ /* 0x000fe20000000000 */
[----:B------:R-:W-:Y:S01]  /*0e30*/  LOP3.LUT R14, R9, 0x8, R14, 0xf8, !PT ;  /* 0x00000008090e7812 */ /* 0x000fe200078ef80e */
[----:B------:R-:W-:Y:S01]  /*0e40*/  IMAD.SHL.U32 R192, R215, 0x8, RZ ;  /* 0x00000008d7c07824 */ /* 0x000fe200078e00ff */
[----:B------:R-:W-:Y:S01]  /*0e50*/  SHF.R.U32.HI R9, RZ, 0x3, R9 ;  /* 0x00000003ff097819 */ /* 0x000fe20000011609 */
[----:B------:R-:W-:Y:S01]  /*0e60*/  IMAD.IADD R222, R15, 0x1, -R222 ;  /* 0x000000010fde7824 */ /* 0x000fe200078e0ade */
[----:B------:R-:W-:Y:S01]  /*0e70*/  SHF.R.S32.HI R6, RZ, 0x1f, R235 ;  /* 0x0000001fff067819 */ /* 0x000fe200000114eb */
[----:B------:R-:W-:Y:S01]  /*0e80*/  IMAD.SHL.U32 R230, R235, 0x40, RZ ;  /* 0x00000040ebe67824 */ /* 0x000fe200078e00ff */
[----:B------:R-:W-:Y:S01]  /*0e90*/  LOP3.LUT R9, R14, R9, RZ, 0x3c, !PT ;  /* 0x000000090e097212 */ /* 0x000fe200078e3cff */
[----:B------:R-:W-:Y:S01]  /*0ea0*/  IMAD.SHL.U32 R16, R222, 0x8, RZ ;  /* 0x00000008de107824 */ /* 0x000fe200078e00ff */
[----:B------:R-:W-:Y:S01]  /*0eb0*/  LEA.HI R3, R3, R218, RZ, 0x1 ;  /* 0x000000da03037211 */ /* 0x000fe200078f08ff */
[----:B------:R-:W-:Y:S01]  /*0ec0*/  VIADD R210, R192, 0x80 ;  /* 0x00000080c0d27836 */ /* 0x000fe20000000000 */
[----:B------:R-:W-:Y:S01]  /*0ed0*/  LEA.HI R6, R6, R235, RZ, 0x3 ;  /* 0x000000eb06067211 */ /* 0x000fe200078f18ff */
[----:B------:R-:W-:Y:S01]  /*0ee0*/  IMAD.IADD R9, R10, 0x1, R9 ;  /* 0x000000010a097824 */ /* 0x000fe200078e0209 */
[----:B------:R-:W-:Y:S01]  /*0ef0*/  R2P PR, R12, 0x6 ;  /* 0x000000060c007804 */ /* 0x000fe20000000000 */
[----:B------:R-:W-:Y:S01]  /*0f00*/  VIADD R207, R192, 0x140 ;  /* 0x00000140c0cf7836 */ /* 0x000fe20000000000 */
[----:B------:R-:W-:Y:S01]  /*0f10*/  LOP3.LUT R3, R3, 0xfffffe, RZ, 0xc0, !PT ;  /* 0x00fffffe03037812 */ /* 0x000fe200078ec0ff */
[----:B------:R-:W-:Y:S01]  /*0f20*/  IMAD.SHL.U32 R6, R6, 0x40, RZ ;  /* 0x0000004006067824 */ /* 0x000fe200078e00ff */
[----:B------:R-:W-:Y:S01]  /*0f30*/  SHF.R.S32.HI R5, RZ, 0x5, R5 ;  /* 0x00000005ff057819 */ /* 0x000fe20000011405 */
[----:B------:R-:W-:Y:S01]  /*0f40*/  IMAD R197, R9, 0x2, R2 ;  /* 0x0000000209c57824 */ /* 0x000fe200078e0202 */
[----:B------:R-:W-:Y:S01]  /*0f50*/  SHF.R.S32.HI R216, RZ, 0x3, R4 ;  /* 0x00000003ffd87819 */ /* 0x000fe20000011404 */
[----:B------:R-:W-:Y:S01]  /*0f60*/  IMAD.IADD R3, R218, 0x1, -R3 ;  /* 0x00000001da037824 */ /* 0x000fe200078e0a03 */
[----:B------:R-:W-:Y:S01]  /*0f70*/  SHF.R.S32.HI R4, RZ, 0x1f, R0 ;  /* 0x0000001fff047819 */ /* 0x000fe20000011400 */
[----:B------:R-:W-:Y:S01]  /*0f80*/  IMAD R190, R5, 0x10, R8 ;  /* 0x0000001005be7824 */ /* 0x000fe200078e0208 */
[C---:B------:R-:W-:Y:S01]  /*0f90*/  LEA.HI R0, R222.reuse, R222, RZ, 0x1 ;  /* 0x000000dede007211 */ /* 0x040fe200078f08ff */
[----:B------:R-:W-:Y:S01]  /*0fa0*/  IMAD.SHL.U32 R184, R222, 0x4, RZ ;  /* 0x00000004deb87824 */ /* 0x000fe200078e00ff */
[----:B------:R-:W-:Y:S01]  /*0fb0*/  LOP3.LUT R230, R230, 0x1c0, RZ, 0xc0, !PT ;  /* 0x000001c0e6e67812 */ /* 0x000fe200078ec0ff */
[----:B------:R-:W-:Y:S01]  /*0fc0*/  IMAD.SHL.U32 R196, R3, 0x100, RZ ;  /* 0x0000010003c47824 */ /* 0x000fe200078e00ff */
[----:B------:R-:W-:Y:S01]  /*0fd0*/  LEA.HI R4, R4, R23, RZ, 0x3 ;  /* 0x0000001704047211 */ /* 0x000fe200078f18ff */
[C---:B------:R-:W-:Y:S01]  /*0fe0*/  VIADD R200, R197.reuse, 0x26800 ;  /* 0x00026800c5c87836 */ /* 0x040fe20000000000 */
[----:B------:R-:W-:Y:S01]  /*0ff0*/  LOP3.LUT R5, R0, 0x1ffffffe, RZ, 0xc0, !PT ;  /* 0x1ffffffe00057812 */ /* 0x000fe200078ec0ff */
[----:B------:R-:W-:Y:S01]  /*1000*/  VIADD R211, R192, 0x40 ;  /* 0x00000040c0d37836 */ /* 0x000fe20000000000 */
[----:B------:R-:W-:Y:S01]  /*1010*/  LOP3.LUT R0, R230, 0x38, R16, 0xf8, !PT ;  /* 0x00000038e6007812 */ /* 0x000fe200078ef810 */
[----:B------:R-:W-:Y:S01]  /*1020*/  VIADD R191, R184, 0x10 ;  /* 0x00000010b8bf7836 */ /* 0x000fe20000000000 */
[----:B------:R-:W-:Y:S01]  /*1030*/  SHF.R.U32.HI R8, RZ, 0x3, R230 ;  /* 0x00000003ff087819 */ /* 0x000fe200000116e6 */
[----:B------:R-:W-:Y:S01]  /*1040*/  VIADD R209, R192, 0xc0 ;  /* 0x000000c0c0d17836 */ /* 0x000fe20000000000 */
[----:B------:R-:W-:Y:S01]  /*1050*/  LOP3.LUT R233, R6, 0xfffffe00, RZ, 0xc0, !PT ;  /* 0xfffffe0006e97812 */ /* 0x000fe200078ec0ff */
[----:B------:R-:W-:Y:S01]  /*1060*/  VIADD R208, R192, 0x100 ;  /* 0x00000100c0d07836 */ /* 0x000fe20000000000 */
[----:B------:R-:W-:Y:S01]  /*1070*/  LOP3.LUT R4, R4, 0xfffffff8, RZ, 0xc0, !PT ;  /* 0xfffffff804047812 */ /* 0x000fe200078ec0ff */
[C---:B------:R-:W-:Y:S01]  /*1080*/  VIADD R221, R192.reuse, 0x180 ;  /* 0x00000180c0dd7836 */ /* 0x040fe20000000000 */
[----:B------:R-:W-:Y:S01]  /*1090*/  SHF.R.S32.HI R3, RZ, 0x1f, R210 ;  /* 0x0000001fff037819 */ /* 0x000fe200000114d2 */
[----:B------:R-:W-:Y:S01]  /*10a0*/  VIADD R220, R192, 0x1c0 ;  /* 0x000001c0c0dc7836 */ /* 0x000fe20000000000 */
[----:B------:R-:W-:Y:S01]  /*10b0*/  SHF.R.S32.HI R3, RZ, 0x1f, R207 ;  /* 0x0000001fff037819 */ /* 0x000fe200000114cf */
[----:B------:R-:W-:Y:S01]  /*10c0*/  VIADD R198, R197, 0x26840 ;  /* 0x00026840c5c67836 */ /* 0x000fe20000000000 */
[----:B------:R-:W-:Y:S01]  /*10d0*/  SEL R199, R199, 0xffffffe0, !P1 ;  /* 0xffffffe0c7c77807 */ /* 0x000fe20004800000 */
[----:B------:R-:W-:Y:S01]  /*10e0*/  IMAD.IADD R5, R222, 0x1, -R5 ;  /* 0x00000001de057824 */ /* 0x000fe200078e0a05 */
[----:B------:R-:W-:Y:S01]  /*10f0*/  LOP3.LUT R3, R233, R0, R8, 0xf6, !PT ;  /* 0x00000000e9037212 */ /* 0x000fe200078ef608 */
[C---:B------:R-:W-:Y:S01]  /*1100*/  @P2 VIADD R198, R200.reuse, 0xffffffc0 ;  /* 0xffffffc0c8c62836 */ /* 0x040fe20000000000 */
[----:B------:R-:W-:Y:S01]  /*1110*/  SHF.R.S32.HI R227, RZ, 0x1f, R191 ;  /* 0x0000001fffe37819 */ /* 0x000fe200000114bf */
[----:B------:R-:W-:Y:S01]  /*1120*/  IMAD.IADD R188, R23, 0x1, -R4 ;  /* 0x0000000117bc7824 */ /* 0x000fe200078e0a04 */
        /* <DEDUP_REMOVED lines=10> */
[----:B--2---:R-:W-:-:S02]  /*11d0*/  LOP3.LUT R186, R18, 0x1, RZ, 0xfc, !PT ;  /* 0x0000000112ba7812 */ /* 0x004fc400078efcff */
[----:B------:R-:W-:-:S07]  /*11e0*/  CS2R R18, SRZ ;  /* 0x0000000000127805 */ /* 0x000fce000001ff00 */
.L_x_8064:
        /* <DEDUP_REMOVED lines=51> */
.L_x_7927:
[----:B------:R-:W-:Y:S02]  /*1520*/  IMAD.U32 R44, RZ, RZ, UR5 ;  /* 0x00000005ff2c7e24 */ /* 0x000fe4000f8e00ff */
[----:B------:R-:W-:Y:S01]  /*1530*/  IMAD.U32 R24, RZ, RZ, UR4 ;  /* 0x00000004ff187e24 */ /* 0x000fe2000f8e00ff */
[----:B------:R-:W-:Y:S06]  /*1540*/  @!P2 BRA `(.L_x_7928) ;  /* 0x000000000010a947 */ /* 0x000fec0003800000 */
[----:B------:R-:W-:-:S04]  /*1550*/  IADD3 R4, P0, R204, UR8, RZ ;  /* 0x00000008cc047c10 */ /* 0x000fc8000ff1e0ff */
[----:B------:R-:W-:-:S05]  /*1560*/  IADD3.X R5, R205, UR9, RZ, P0, !PT ;  /* 0x00000009cd057c10 */ /* 0x000fca00087fe4ff */
[----:B------:R0:W5:Y:S01]  /*1570*/  LDG.E R24, desc[UR40][R4.64] ;  /* 0x0000002804187981 */ /* 0x000162000c1e1900 */
[----:B------:R-:W-:Y:S05]  /*1580*/  BRA `(.L_x_7929) ;  /* 0x0000000000107947 */ /* 0x000fea0003800000 */
.L_x_7928:
[----:B------:R-:W-:Y:S05]  /*1590*/  @!P0 BRA `(.L_x_7929) ;  /* 0x00000000000c8947 */ /* 0x000fea0003800000 */
[----:B------:R-:W2:Y:S04]  /*15a0*/  LDG.E R5, desc[UR40][R8.64] ;  /* 0x0000002808057981 */ /* 0x000ea8000c1e1900 */
[----:B------:R-:W2:Y:S02]  /*15b0*/  LDG.E R24, desc[UR40][R8.64+0x4] ;  /* 0x0000042808187981 */ /* 0x000ea4000c1e1900 */
[----:B--2---:R-:W-:-:S07]  /*15c0*/  IMAD.IADD R24, R24, 0x1, -R5 ;  /* 0x0000000118187824 */ /* 0x004fce00078e0a05 */
.L_x_7929:
        /* <DEDUP_REMOVED lines=16> */
[----:B------:R-:W-:-:S04]  /*16d0*/  IMAD.SHL.U32 R195, R25, 0x40, RZ ;  /* 0x0000004019c37824 */ /* 0x000fc800078e00ff */
[----:B0-----:R-:W-:-:S08]  /*16e0*/  VIADD R4, R195, 0x3f ;  /* 0x0000003fc3047836 */ /* 0x001fd00000000000 */
[----:B------:R-:W0:Y:S08]  /*16f0*/  @P1 LDC R11, c[0x0][0x44c] ;  /* 0x00011300ff0b1b82 */ /* 0x000e300000000800 */
[----:B------:R-:W1:Y:S01]  /*1700*/  @P1 LDC R5, c[0x0][0x450] ;  /* 0x00011400ff051b82 */ /* 0x000e620000000800 */
[----:B--2---:R-:W-:Y:S02]  /*1710*/  @P0 IMAD.IADD R44, R9, 0x1, -R0 ;  /* 0x00000001092c0824 */ /* 0x004fe400078e0a00 */
[----:B------:R-:W-:-:S02]  /*1720*/  IMAD.IADD R9, R24, 0x1, -R3 ;  /* 0x0000000118097824 */ /* 0x000fc400078e0a03 */
[----:B0-----:R-:W-:-:S04]  /*1730*/  @P1 IMAD.HI.U32 R0, R4, R11, RZ ;  /* 0x0000000b04001227 */ /* 0x001fc800078e00ff */
[----:B------:R-:W-:Y:S01]  /*1740*/  IMAD.IADD R194, R9, 0x1, R44 ;  /* 0x0000000109c27824 */ /* 0x000fe200078e022c */
[----:B-1----:R-:W-:Y:S01]  /*1750*/  @P1 SHF.R.U32.HI R4, RZ, R5, R0 ;  /* 0x00000005ff041219 */ /* 0x002fe20000011600 */
[----:B------:R-:W-:Y:S02]  /*1760*/  IMAD.MOV R42, RZ, RZ, -R9 ;  /* 0x000000ffff2a7224 */ /* 0x000fe400078e0a09 */
[C---:B------:R-:W-:Y:S01]  /*1770*/  VIADD R0, R194.reuse, 0x3f ;  /* 0x0000003fc2007836 */ /* 0x040fe20000000000 */
[----:B------:R-:W-:Y:S02]  /*1780*/  IADD3 R43, R194, 0x40, -R193 ;  /* 0x00000040c22b7810 */ /* 0x000fe40007ffe8c1 */
[----:B------:R-:W-:Y:S02]  /*1790*/  VIMNMX R42, RZ, R42, !PT ;  /* 0x0000002aff2a7248 */ /* 0x000fe40007fe0100 */
[----:B------:R-:W-:Y:S01]  /*17a0*/  SHF.R.S32.HI R3, RZ, 0x1f, R0 ;  /* 0x0000001fff037819 */ /* 0x000fe20000011400 */
[----:B------:R-:W-:-:S03]  /*17b0*/  IMAD.IADD R4, R43, 0x1, R4 ;  /* 0x000000012b047824 */ /* 0x000fc600078e0204 */
[----:B------:R-:W-:Y:S02]  /*17c0*/  LEA.HI R3, R3, R0, RZ, 0x6 ;  /* 0x0000000003037211 */ /* 0x000fe400078f30ff */
[----:B------:R-:W-:Y:S02]  /*17d0*/  SHF.R.S32.HI R5, RZ, 0x1f, R4 ;  /* 0x0000001fff057819 */ /* 0x000fe40000011404 */
        /* <DEDUP_REMOVED lines=15> */
[----:B---3--:R-:W-:Y:S05]  /*18d0*/  @!P1 BRA `(.L_x_7930) ;  /* 0x0000002800489947 */ /* 0x008fea0003800000 */
        /* <DEDUP_REMOVED lines=20> */
.L_x_7932:
[----:B------:R-:W-:Y:S05]  /*1a20*/  BSYNC B6 ;  /* 0x0000000000067941 */ /* 0x000fea0003800000 */
.L_x_7931:
        /* <DEDUP_REMOVED lines=20> */
.L_x_7934:
[----:B------:R-:W-:Y:S05]  /*1b70*/  BSYNC B6 ;  /* 0x0000000000067941 */ /* 0x000fea0003800000 */
.L_x_7933:
[----:B------:R-:W-:Y:S01]  /*1b80*/  ULDC.64 UR4, c[0x0][0x9f8] ;  /* 0x00027e0000047ab9 */ /* 0x000fe20000000a00 */
[----:B------:R-:W0:Y:S01]  /*1b90*/  LDC.64 R4, c[0x0][0x300] ;  /* 0x0000c000ff047b82 */ /* 0x000e220000000a00 */
[----:B------:R-:W-:Y:S01]  /*1ba0*/  ISETP.NE.U32.AND P0, PT, RZ, UR4, PT ;  /* 0x00000004ff007c0c */ /* 0x000fe2000bf05070 */
[----:B------:R-:W-:Y:S01]  /*1bb0*/  IMAD.IADD R40, R29, 0x1, R24 ;  /* 0x000000011d287824 */ /* 0x000fe200078e0218 */
[----:B------:R-:W-:Y:S02]  /*1bc0*/  ULDC.64 UR6, c[0x0][0x330] ;  /* 0x0000cc0000067ab9 */ /* 0x000fe40000000a00 */
[----:B------:R-:W-:Y:S02]  /*1bd0*/  ISETP.NE.AND.EX P0, PT, RZ, UR5, PT, P0 ;  /* 0x00000005ff007c0c */ /* 0x000fe4000bf05300 */
[----:B------:R-:W-:Y:S01]  /*1be0*/  SHF.R.S32.HI R17, RZ, 0x1f, R16 ;  /* 0x0000001fff117819 */ /* 0x000fe20000011410 */
[----:B------:R-:W1:Y:S08]  /*1bf0*/  LDC R59, c[0x0][0x3f4] ;  /* 0x0000fd00ff3b7b82 */ /* 0x000e700000000800 */
[----:B------:R-:W2:Y:S02]  /*1c00*/  LDC.64 R54, c[0x0][0x3f8] ;  /* 0x0000fe00ff367b82 */ /* 0x000ea40000000a00 */
[----:B------:R-:W-:-:S04]  /*1c10*/  @P0 IADD3 R6, P1, R204, UR4, RZ ;  /* 0x00000004cc060c10 */ /* 0x000fc8000ff3e0ff */
[----:B------:R-:W-:Y:S02]  /*1c20*/  @P0 IADD3.X R7, R205, UR5, RZ, P1, !PT ;  /* 0x00000005cd070c10 */ /* 0x000fe40008ffe4ff */
[----:B------:R-:W-:Y:S01]  /*1c30*/  SHF.R.S32.HI R24, RZ, 0x1f, R40 ;  /* 0x0000001fff187819 */ /* 0x000fe20000011428 */
[-C--:B0-----:R-:W-:Y:S01]  /*1c40*/  IMAD.WIDE.U32 R8, R40, R4.reuse, RZ ;  /* 0x0000000428087225 */ /* 0x081fe200078e00ff */
[----:B------:R-:W-:Y:S01]  /*1c50*/  ULDC.64 UR4, c[0x0][0x308] ;  /* 0x0000c20000047ab9 */ /* 0x000fe20000000a00 */
[----:B------:R0:W3:Y:S01]  /*1c60*/  @P0 LDG.E R27, desc[UR40][R6.64] ;  /* 0x00000028061b0981 */ /* 0x0000e2000c1e1900 */
[----:B------:R-:W4:Y:S01]  /*1c70*/  LDC.64 R56, c[0x0][0x408] ;  /* 0x00010200ff387b82 */ /* 0x000f220000000a00 */
[-C--:B------:R-:W-:Y:S01]  /*1c80*/  IMAD R0, R24, R4.reuse, RZ ;  /* 0x0000000418007224 */ /* 0x080fe200078e02ff */
[----:B------:R-:W-:Y:S01]  /*1c90*/  SHF.R.S32.HI R185, RZ, 0x1f, R184 ;  /* 0x0000001fffb97819 */ /* 0x000fe200000114b8 */
[----:B------:R-:W-:Y:S01]  /*1ca0*/  IMAD.WIDE.U32 R10, R26, UR6, R16 ;  /* 0x000000061a0a7c25 */ /* 0x000fe2000f8e0010 */
[----:B-1----:R-:W-:Y:S01]  /*1cb0*/  ISETP.GE.AND P2, PT, R16, R59, PT ;  /* 0x0000003b1000720c */ /* 0x002fe20003f46270 */
[----:B------:R-:W1:Y:S01]  /*1cc0*/  S2R R41, SR_TID.X ;  /* 0x0000000000297919 */ /* 0x000e620000002100 */
[----:B------:R-:W-:Y:S01]  /*1cd0*/  SHF.L.U64.HI R48, R4, 0x6, R5 ;  /* 0x0000000604307819 */ /* 0x000fe20000010205 */
[----:B------:R-:W-:Y:S01]  /*1ce0*/  IMAD R3, R40, R5, R0 ;  /* 0x0000000528037224 */ /* 0x000fe200078e0200 */
[----:B------:R-:W-:Y:S01]  /*1cf0*/  SHF.R.S32.HI R0, RZ, 0x1f, R26 ;  /* 0x0000001fff007819 */ /* 0x000fe2000001141a */
[----:B------:R-:W-:Y:S01]  /*1d00*/  IMAD.WIDE.U32 R46, R23, R4, R16 ;  /* 0x00000004172e7225 */ /* 0x000fe200078e0010 */
[----:B------:R-:W-:-:S02]  /*1d10*/  SEL R15, R59, RZ, P2 ;  /* 0x000000ff3b0f7207 */ /* 0x000fc40001000000 */
[----:B--2---:R-:W-:Y:S01]  /*1d20*/  SHF.L.U64.HI R52, R54, 0x6, R55 ;  /* 0x0000000636347819 */ /* 0x004fe20000010237 */
[----:B------:R-:W-:Y:S01]  /*1d30*/  IMAD.IADD R9, R9, 0x1, R3 ;  /* 0x0000000109097824 */ /* 0x000fe200078e0203 */
[----:B------:R-:W-:Y:S01]  /*1d40*/  P2R R77, PR, RZ, 0x4 ;  /* 0x00000004ff4d7803 */ /* 0x000fe20000000000 */
[----:B------:R-:W-:Y:S02]  /*1d50*/  IMAD R3, R0, UR6, RZ ;  /* 0x0000000600037c24 */ /* 0x000fe4000f8e02ff */
[----:B------:R-:W-:Y:S02]  /*1d60*/  IMAD.IADD R15, R16, 0x1, R15 ;  /* 0x00000001100f7824 */ /* 0x000fe400078e020f */
[----:B0-----:R-:W-:Y:S01]  /*1d70*/  IMAD R7, R26, UR7, R3 ;  /* 0x000000071a077c24 */ /* 0x001fe2000f8e0203 */
[----:B------:R-:W-:Y:S01]  /*1d80*/  ULDC.64 UR6, c[0x0][0xa08] ;  /* 0x0002820000067ab9 */ /* 0x000fe20000000a00 */
[----:B------:R-:W-:Y:S01]  /*1d90*/  IMAD R3, R0, UR4, RZ ;  /* 0x0000000400037c24 */ /* 0x000fe2000f8e02ff */
[----:B------:R-:W-:Y:S01]  /*1da0*/  ISETP.NE.U32.AND P0, PT, RZ, UR6, PT ;  /* 0x00000006ff007c0c */ /* 0x000fe2000bf05070 */
[----:B------:R-:W-:Y:S01]  /*1db0*/  IMAD.IADD R11, R11, 0x1, R7 ;  /* 0x000000010b0b7824 */ /* 0x000fe200078e0207 */
[----:B------:R-:W-:Y:S01]  /*1dc0*/  SHF.R.S32.HI R14, RZ, 0x1f, R15 ;  /* 0x0000001fff0e7819 */ /* 0x000fe2000001140f */
[C---:B------:R-:W-:Y:S01]  /*1dd0*/  IMAD R3, R26.reuse, UR5, R3 ;  /* 0x000000051a037c24 */ /* 0x040fe2000f8e0203 */
[----:B------:R-:W-:Y:S01]  /*1de0*/  ISETP.NE.AND.EX P0, PT, RZ, UR7, PT, P0 ;  /* 0x00000007ff007c0c */ /* 0x000fe2000bf05300 */
[----:B------:R-:W-:Y:S01]  /*1df0*/  IMAD.WIDE.U32 R6, R26, UR4, R8 ;  /* 0x000000041a067c25 */ /* 0x000fe2000f8e0008 */
[----:B------:R-:W-:Y:S01]  /*1e00*/  ULDC.64 UR4, c[0x0][0x310] ;  /* 0x0000c40000047ab9 */ /* 0x000fe20000000a00 */
[----:B------:R-:W-:-:S02]  /*1e10*/  ULDC.64 UR6, c[0x0][0x338] ;  /* 0x0000ce0000067ab9 */ /* 0x000fc40000000a00 */
[----:B------:R-:W-:Y:S01]  /*1e20*/  IMAD.IADD R7, R7, 0x1, R3 ;  /* 0x0000000107077824 */ /* 0x000fe200078e0203 */
[----:B------:R-:W-:Y:S01]  /*1e30*/  SHF.R.S32.HI R3, RZ, 0x1f, R23 ;  /* 0x0000001fff037819 */ /* 0x000fe20000011417 */
[----:B------:R-:W-:Y:S02]  /*1e40*/  IMAD.SHL.U32 R53, R188, 0x40, RZ ;  /* 0x00000040bc357824 */ /* 0x000fe400078e00ff */
[----:B------:R-:W-:Y:S02]  /*1e50*/  IMAD.SHL.U32 R49, R4, 0x40, RZ ;  /* 0x0000004004317824 */ /* 0x000fe400078e00ff */
[----:B----4-:R-:W-:Y:S01]  /*1e60*/  IMAD R12, R3, R56, RZ ;  /* 0x00000038030c7224 */ /* 0x010fe200078e02ff */
[----:B------:R-:W-:Y:S01]  /*1e70*/  LOP3.LUT R53, R53, 0x1c0, RZ, 0xc0, !PT ;  /* 0x000001c035357812 */ /* 0x000fe200078ec0ff */
[----:B------:R-:W-:Y:S01]  /*1e80*/  VIADD R78, R16, 0x20 ;  /* 0x00000020104e7836 */ /* 0x000fe20000000000 */
[----:B-1----:R-:W-:Y:S01]  /*1e90*/  SHF.R.U32.HI R41, RZ, 0x7, R41 ;  /* 0x00000007ff297819 */ /* 0x002fe20000011629 */
[----:B------:R-:W-:-:S04]  /*1ea0*/  IMAD.SHL.U32 R59, R59, 0x2, RZ ;  /* 0x000000023b3b7824 */ /* 0x000fc800078e00ff */
[----:B------:R-:W-:Y:S01]  /*1eb0*/  VIADD R58, R41, 0x8 ;  /* 0x00000008293a7836 */ /* 0x000fe20000000000 */
[----:B---3--:R-:W-:Y:S02]  /*1ec0*/  SHF.R.S32.HI R0, RZ, 0x1f, R27 ;  /* 0x0000001fff007819 */ /* 0x008fe4000001141b */
[----:B------:R-:W-:Y:S01]  /*1ed0*/  SEL R9, R27, RZ, !P0 ;  /* 0x000000ff1b097207 */ /* 0x000fe20004000000 */
[C---:B------:R-:W-:Y:S01]  /*1ee0*/  IMAD R27, R23.reuse, R57, R12 ;  /* 0x00000039171b7224 */ /* 0x040fe200078e020c */
[----:B------:R-:W-:Y:S01]  /*1ef0*/  SEL R0, R0, RZ, !P0 ;  /* 0x000000ff00007207 */ /* 0x000fe20004000000 */
[----:B------:R-:W-:-:S04]  /*1f00*/  IMAD.WIDE.U32 R12, R23, R56, R16 ;  /* 0x00000038170c7225 */ /* 0x000fc800078e0010 */
[----:B------:R-:W-:-:S04]  /*1f10*/  IMAD.WIDE.U32 R20, R9, UR4, R6 ;  /* 0x0000000409147c25 */ /* 0x000fc8000f8e0006 */
[C---:B------:R-:W-:Y:S02]  /*1f20*/  IMAD R6, R0.reuse, UR6, RZ ;  /* 0x0000000600067c24 */ /* 0x040fe4000f8e02ff */
[----:B------:R-:W-:Y:S01]  /*1f30*/  IMAD R8, R0, UR4, RZ ;  /* 0x0000000400087c24 */ /* 0x000fe2000f8e02ff */
[----:B------:R-:W-:Y:S01]  /*1f40*/  ULDC UR4, c[0x0][0x2f4] ;  /* 0x0000bd0000047ab9 */ /* 0x000fe20000000800 */
[----:B------:R-:W-:Y:S01]  /*1f50*/  IMAD R69, R9, UR7, R6 ;  /* 0x0000000709457c24 */ /* 0x000fe2000f8e0206 */
[----:B------:R-:W-:Y:S01]  /*1f60*/  ISETP.GE.AND P4, PT, R16, UR4, PT ;  /* 0x0000000410007c0c */ /* 0x000fe2000bf86270 */
[----:B------:R-:W-:Y:S01]  /*1f70*/  IMAD R6, R3, R54, RZ ;  /* 0x0000003603067224 */ /* 0x000fe200078e02ff */
[----:B------:R-:W-:Y:S01]  /*1f80*/  ISETP.GE.AND P3, PT, R78, UR4, PT ;  /* 0x000000044e007c0c */ /* 0x000fe2000bf66270 */
[----:B------:R-:W-:Y:S02]  /*1f90*/  IMAD R45, R9, UR5, R8 ;  /* 0x00000005092d7c24 */ /* 0x000fe4000f8e0208 */
[----:B------:R-:W-:Y:S01]  /*1fa0*/  IMAD R0, R3, R4, RZ ;  /* 0x0000000403007224 */ /* 0x000fe200078e02ff */
[----:B------:R-:W-:Y:S01]  /*1fb0*/  LOP3.LUT R4, R53, 0x18, R16, 0xf8, !PT ;  /* 0x0000001835047812 */ /* 0x000fe200078ef810 */
[----:B------:R-:W-:-:S04]  /*1fc0*/  IMAD.WIDE.U32 R28, R9, UR6, R10 ;  /* 0x00000006091c7c25 */ /* 0x000fc8000f8e000a */
[C---:B------:R-:W-:Y:S02]  /*1fd0*/  IMAD R25, R23.reuse, R55, R6 ;  /* 0x0000003717197224 */ /* 0x040fe400078e0206 */
[----:B------:R-:W-:-:S04]  /*1fe0*/  IMAD.WIDE.U32 R6, R23, R54, R184 ;  /* 0x0000003617067225 */ /* 0x000fc800078e00b8 */
[----:B------:R-:W-:-:S04]  /*1ff0*/  IMAD.WIDE.U32 R10, R23, R54, R16 ;  /* 0x00000036170a7225 */ /* 0x000fc800078e0010 */
[----:B------:R-:W-:Y:S01]  /*2000*/  IMAD R8, R23, R5, R0 ;  /* 0x0000000517087224 */ /* 0x000fe200078e0200 */
[----:B------:R-:W-:Y:S01]  /*2010*/  IADD3 R0, P0, R20, R46, RZ ;  /* 0x0000002e14007210 */ /* 0x000fe20007f1e0ff */
[----:B------:R-:W-:Y:S02]  /*2020*/  IMAD.IADD R45, R21, 0x1, R45 ;  /* 0x00000001152d7824 */ /* 0x000fe400078e022d */
[----:B------:R-:W-:Y:S02]  /*2030*/  IMAD.IADD R7, R7, 0x1, R25 ;  /* 0x0000000107077824 */ /* 0x000fe400078e0219 */
[----:B------:R-:W-:Y:S01]  /*2040*/  IMAD.IADD R11, R25, 0x1, R11 ;  /* 0x00000001190b7824 */ /* 0x000fe200078e020b */
[----:B-----5:R-:W-:Y:S01]  /*2050*/  SHF.R.S32.HI R25, RZ, 0x1f, R30 ;  /* 0x0000001fff197819 */ /* 0x020fe2000001141e */
[----:B------:R-:W-:Y:S01]  /*2060*/  IMAD.IADD R13, R27, 0x1, R13 ;  /* 0x000000011b0d7824 */ /* 0x000fe200078e020d */
[----:B------:R-:W-:Y:S01]  /*2070*/  IADD3.X R46, R45, R47, R8, P0, !PT ;  /* 0x0000002f2d2e7210 */ /* 0x000fe200007fe408 */
[----:B------:R-:W-:Y:S01]  /*2080*/  IMAD.WIDE.U32 R8, R23, R56, R184 ;  /* 0x0000003817087225 */ /* 0x000fe200078e00b8 */
[----:B------:R-:W-:-:S02]  /*2090*/  LEA.HI R47, R14, R15, RZ, 0x3 ;  /* 0x0000000f0e2f7211 */ /* 0x000fc400078f18ff */
[----:B------:R-:W-:Y:S01]  /*20a0*/  IADD3 R40, P0, R23, R40, RZ ;  /* 0x0000002817287210 */ /* 0x000fe20007f1e0ff */
[----:B------:R-:W-:Y:S01]  /*20b0*/  IMAD R14, R25, R54, RZ ;  /* 0x00000036190e7224 */ /* 0x000fe200078e02ff */
[----:B------:R-:W-:Y:S01]  /*20c0*/  LOP3.LUT R63, R47, 0xfffffff8, RZ, 0xc0, !PT ;  /* 0xfffffff82f3f7812 */ /* 0x000fe200078ec0ff */
[----:B------:R-:W-:Y:S02]  /*20d0*/  IMAD R25, R25, R56, RZ ;  /* 0x0000003819197224 */ /* 0x000fe400078e02ff */
[----:B------:R-:W-:Y:S01]  /*20e0*/  IMAD R5, R30, R55, R14 ;  /* 0x000000371e057224 */ /* 0x000fe200078e020e */
[----:B------:R-:W-:Y:S01]  /*20f0*/  SHF.L.U64.HI R55, R56, 0x6, R57 ;  /* 0x0000000638377819 */ /* 0x000fe20000010239 */
[C---:B------:R-:W-:Y:S01]  /*2100*/  IMAD R25, R30.reuse, R57, R25 ;  /* 0x000000391e197224 */ /* 0x040fe200078e0219 */
[----:B------:R-:W-:Y:S01]  /*2110*/  SHF.R.U32.HI R57, RZ, 0x3, R53 ;  /* 0x00000003ff397819 */ /* 0x000fe20000011635 */
[----:B------:R-:W-:Y:S01]  /*2120*/  IMAD.IADD R9, R9, 0x1, R27 ;  /* 0x0000000109097824 */ /* 0x000fe200078e021b */
[----:B------:R-:W-:Y:S01]  /*2130*/  SHF.R.S32.HI R64, RZ, 0x1f, R63 ;  /* 0x0000001fff407819 */ /* 0x000fe2000001143f */
[----:B------:R-:W-:Y:S01]  /*2140*/  IMAD.WIDE.U32 R32, R30, R54, R6 ;  /* 0x000000361e207225 */ /* 0x000fe200078e0006 */
[----:B------:R-:W-:-:S03]  /*2150*/  LOP3.LUT R4, R4, R57, RZ, 0x3c, !PT ;  /* 0x0000003904047212 */ /* 0x000fc600078e3cff */
[----:B------:R-:W-:-:S04]  /*2160*/  IMAD.WIDE.U32 R34, R30, R54, R10 ;  /* 0x000000361e227225 */ /* 0x000fc800078e000a */
[----:B------:R-:W-:Y:S01]  /*2170*/  IMAD R61, R201, 0x200, R4 ;  /* 0x00000200c93d7824 */ /* 0x000fe200078e0204 */
[----:B------:R-:W-:Y:S01]  /*2180*/  LOP3.LUT R4, R53, 0x38, R47, 0xf8, !PT ;  /* 0x0000003835047812 */ /* 0x000fe200078ef82f */
[----:B------:R-:W-:-:S03]  /*2190*/  IMAD.WIDE.U32 R36, R30, R56, R8 ;  /* 0x000000381e247225 */ /* 0x000fc600078e0008 */
[----:B------:R-:W-:Y:S01]  /*21a0*/  LOP3.LUT R4, R4, R57, RZ, 0x3c, !PT ;  /* 0x0000003904047212 */ /* 0x000fe200078e3cff */
[----:B------:R-:W-:-:S04]  /*21b0*/  IMAD.WIDE.U32 R38, R30, R56, R12 ;  /* 0x000000381e267225 */ /* 0x000fc800078e000c */
[----:B------:R-:W-:Y:S02]  /*21c0*/  IMAD.SHL.U32 R54, R54, 0x40, RZ ;  /* 0x0000004036367824 */ /* 0x000fe400078e00ff */
[----:B------:R-:W-:Y:S02]  /*21d0*/  IMAD.SHL.U32 R56, R56, 0x40, RZ ;  /* 0x0000004038387824 */ /* 0x000fe400078e00ff */
[----:B------:R-:W-:Y:S02]  /*21e0*/  IMAD.X R41, R24, 0x1, R3, P0 ;  /* 0x0000000118297824 */ /* 0x000fe400000e0603 */
[----:B------:R-:W-:Y:S02]  /*21f0*/  IMAD.IADD R60, R33, 0x1, R5 ;  /* 0x00000001213c7824 */ /* 0x000fe400078e0205 */
[----:B------:R-:W-:Y:S02]  /*2200*/  IMAD.IADD R62, R5, 0x1, R35 ;  /* 0x00000001053e7824 */ /* 0x000fe400078e0223 */
[----:B------:R-:W-:-:S02]  /*2210*/  IMAD.IADD R65, R37, 0x1, R25 ;  /* 0x0000000125417824 */ /* 0x000fc400078e0219 */
[----:B------:R-:W-:Y:S02]  /*2220*/  IMAD.IADD R67, R25, 0x1, R39 ;  /* 0x0000000119437824 */ /* 0x000fe400078e0227 */
[----:B------:R-:W-:Y:S02]  /*2230*/  IMAD R66, R201, 0x200, R4 ;  /* 0x00000200c9427824 */ /* 0x000fe400078e0204 */
[----:B------:R-:W-:-:S07]  /*2240*/  IMAD.IADD R69, R29, 0x1, R69 ;  /* 0x000000011d457824 */ /* 0x000fce00078e0245 */
.L_x_7964:
[----:B0-2-4-:R-:W0:Y:S01]  /*2250*/  LDC R27, c[0x0][0x3f4] ;  /* 0x0000fd00ff1b7b82 */ /* 0x015e220000000800 */
[----:B------:R-:W-:Y:S01]  /*2260*/  VIADD R31, R31, 0xffffffff ;  /* 0xffffffff1f1f7836 */ /* 0x000fe20000000000 */
[----:B------:R-:W-:Y:S05]  /*2270*/  YIELD ;  /* 0x0000000000007946 */ /* 0x000fea0003800000 */
[----:B------:R-:W-:Y:S01]  /*2280*/  SHF.R.S32.HI R71, RZ, 0x1f, R31 ;  /* 0x0000001fff477819 */ /* 0x000fe2000001141f */
[----:B------:R-:W1:Y:S01]  /*2290*/  LDC.64 R50, c[0x0][0x2e8] ;  /* 0x0000ba00ff327b82 */ /* 0x000e620000000a00 */
        /* <DEDUP_REMOVED lines=35> */
[----:B------:R-:W-:Y:S01]  /*24d0*/  IMAD.MOV.U32 R7, RZ, RZ, R65 ;  /* 0x000000ffff077224 */ /* 0x000fe200078e0041 */
[----:B------:R-:W-:Y:S01]  /*24e0*/  ULDC.64 UR4, c[0x0][0x3e8] ;  /* 0x0000fa0000047ab9 */ /* 0x000fe20000000a00 */
[-C--:B------:R-:W-:Y:S01]  /*24f0*/  IMAD R5, R71, R56.reuse, R5 ;  /* 0x0000003847057224 */ /* 0x080fe200078e0205 */
[----:B------:R-:W-:Y:S01]  /*2500*/  CS2R R10, SRZ ;  /* 0x00000000000a7805 */ /* 0x000fe2000001ff00 */
[----:B------:R-:W-:-:S04]  /*2510*/  IMAD.WIDE.U32 R6, R31, R56, R6 ;  /* 0x000000381f067225 */ /* 0x000fc800078e0006 */
        /* <DEDUP_REMOVED lines=13> */
.L_x_7939:
[----:B------:R-:W-:Y:S05]  /*25f0*/  BSYNC B1 ;  /* 0x0000000000017941 */ /* 0x000fea0003800000 */
.L_x_7938:
        /* <DEDUP_REMOVED lines=15> */
.L_x_7940:
[----:B------:R-:W-:Y:S01]  /*26f0*/  IMAD R68, R22, 0x8, R2 ;  /* 0x0000000816447824 */ /* 0x000fe200078e0202 */
[----:B------:R-:W-:Y:S01]  /*2700*/  SHF.L.U32 R71, R187, 0x1f, RZ ;  /* 0x0000001fbb477819 */ /* 0x000fe200000006ff */
[----:B------:R-:W-:Y:S03]  /*2710*/  BSSY B1, `(.L_x_7941) ;  /* 0x0000003000017945 */ /* 0x000fe60003800000 */
[----:B------:R-:W0:Y:S02]  /*2720*/  SYNCS.PHASECHK.TRANS64.TRYWAIT P5, [R68+URZ+0x28c90], R71 ;  /* 0x028c9047440075a7 */ /* 0x000e2400080a017f */
[----:B0-----:R-:W-:Y:S05]  /*2730*/  @!P5 BRA `(.L_x_7942) ;  /* 0x00000188007cd947 */ /* 0x001fea0003800000 */
.L_x_8249:
[----:B------:R-:W-:Y:S05]  /*2740*/  BSYNC B1 ;  /* 0x0000000000017941 */ /* 0x000fea0003800000 */
.L_x_7941:
        /* <DEDUP_REMOVED lines=48> */
.L_x_7947:
[----:B------:R-:W-:Y:S05]  /*2a50*/  BSYNC B2 ;  /* 0x0000000000027941 */ /* 0x000fea0003800000 */
.L_x_7946:
[----:B--2---:R1:W-:Y:S02]  /*2a60*/  STG.E.128 desc[UR40][R12.64], R4 ;  /* 0x000000040c007986 */ /* 0x0043e4000c101d28 */
.L_x_7945:
[----:B------:R-:W-:Y:S05]  /*2a70*/  BSYNC B1 ;  /* 0x0000000000017941 */ /* 0x000fea0003800000 */
.L_x_7944:
        /* <DEDUP_REMOVED lines=51> */
.L_x_7949:
[----:B------:R-:W-:Y:S05]  /*2db0*/  BSYNC B1 ;  /* 0x0000000000017941 */ /* 0x000fea0003800000 */
.L_x_7948:
[----:B-1----:R1:W-:Y:S01]  /*2dc0*/  STG.E.128 desc[UR40][R12.64+0x40], R4 ;  /* 0x000040040c007986 */ /* 0x0023e2000c101d28 */
[----:B------:R-:W-:Y:S05]  /*2dd0*/  BRA `(.L_x_7943) ;  /* 0x0000000c001c7947 */ /* 0x000fea0003800000 */
.L_x_7937:
        /* <DEDUP_REMOVED lines=43> */
.L_x_7950:
[----:B------:R-:W-:Y:S01]  /*3090*/  IMAD R68, R22, 0x8, R2 ;  /* 0x0000000816447824 */ /* 0x000fe200078e0202 */
[----:B------:R-:W-:Y:S01]  /*30a0*/  SHF.L.U32 R71, R187, 0x1f, RZ ;  /* 0x0000001fbb477819 */ /* 0x000fe200000006ff */
[----:B------:R-:W0:Y:S01]  /*30b0*/  LDC R70, c[0x0][0x2f4] ;  /* 0x0000bd00ff467b82 */ /* 0x000e220000000800 */
[----:B------:R-:W-:Y:S02]  /*30c0*/  BSSY B1, `(.L_x_7951) ;  /* 0x0000003000017945 */ /* 0x000fe40003800000 */
[----:B------:R-:W1:Y:S02]  /*30d0*/  SYNCS.PHASECHK.TRANS64.TRYWAIT P5, [R68+URZ+0x28c90], R71 ;  /* 0x028c9047440075a7 */ /* 0x000e6400080a017f */
[----:B-1----:R-:W-:Y:S05]  /*30e0*/  @!P5 BRA `(.L_x_7952) ;  /* 0x000001800024d947 */ /* 0x002fea0003800000 */
.L_x_8250:
[----:B------:R-:W-:Y:S05]  /*30f0*/  BSYNC B1 ;  /* 0x0000000000017941 */ /* 0x000fea0003800000 */
.L_x_7951:
        /* <DEDUP_REMOVED lines=19> */
[----:B------:R-:W-:Y:S01]  /*3230*/  SHF.R.S32.HI R12, RZ, 0x4, R13 ;  /* 0x00000004ff0c7819 */ /* 0x000fe2000001140d */
[----:B------:R-:W-:-:S03]  /*3240*/  IMAD.IADD R13, R66, 0x1, R26 ;  /* 0x00000001420d7824 */ /* 0x000fc600078e021a */
[----:B------:R-:W-:Y:S01]  /*3250*/  LEA.HI.SX32 R12, R47, R12, 0x1d ;  /* 0x0000000c2f0c7211 */ /* 0x000fe200078feaff */
[----:B------:R-:W-:-:S04]  /*3260*/  IMAD R13, R13, 0x2, R2 ;  /* 0x000000020d0d7824 */ /* 0x000fc800078e0202 */
[----:B------:R-:W-:-:S05]  /*3270*/  IMAD.SHL.U32 R79, R12, 0x8, RZ ;  /* 0x000000080c4f7824 */ /* 0x000fca00078e00ff */
[----:B------:R-:W-:-:S04]  /*3280*/  LOP3.LUT R12, R53, 0x38, R79, 0xf8, !PT ;  /* 0x00000038350c7812 */ /* 0x000fc800078ef84f */
[----:B------:R-:W-:-:S05]  /*3290*/  LOP3.LUT R12, R12, R57, RZ, 0x3c, !PT ;  /* 0x000000390c0c7212 */ /* 0x000fca00078e3cff */
[----:B------:R-:W-:-:S04]  /*32a0*/  IMAD R15, R201, 0x200, R12 ;  /* 0x00000200c90f7824 */ /* 0x000fc800078e020c */
[----:B------:R-:W-:-:S04]  /*32b0*/  IMAD.IADD R15, R26, 0x1, R15 ;  /* 0x000000011a0f7824 */ /* 0x000fc800078e020f */
[----:B------:R-:W-:Y:S02]  /*32c0*/  IMAD R24, R15, 0x2, R2 ;  /* 0x000000020f187824 */ /* 0x000fe400078e0202 */
        /* <DEDUP_REMOVED lines=17> */
[CC--:B------:R-:W-:Y:S01]  /*33e0*/  FMUL.FTZ R82, R4.reuse, R7.reuse ;  /* 0x0000000704527220 */ /* 0x0c0fe20000410000 */
[----:B------:R-:W-:Y:S02]  /*33f0*/  HADD2.F32 R6, -RZ, R81.H1_H1 ;  /* 0x30000051ff067230 */ /* 0x000fe40000004100 */
[-C--:B------:R-:W-:Y:S01]  /*3400*/  FMUL.FTZ R84, R25, R10.reuse ;  /* 0x0000000a19547220 */ /* 0x080fe20000410000 */
[----:B------:R-:W-:Y:S02]  /*3410*/  HADD2.F32 R8, -RZ, R80.H0_H0 ;  /* 0x20000050ff087230 */ /* 0x000fe40000004100 */
[----:B------:R-:W-:Y:S01]  /*3420*/  FMUL.FTZ R9, R5, R7 ;  /* 0x0000000705097220 */ /* 0x000fe20000410000 */
[----:B------:R-:W-:Y:S01]  /*3430*/  FMUL.FTZ R10, R13, R10 ;  /* 0x0000000a0d0a7220 */ /* 0x000fe20000410000 */
[-C--:B------:R-:W-:Y:S01]  /*3440*/  FFMA.FTZ R82, R5, R6.reuse, R82 ;  /* 0x0000000605527223 */ /* 0x080fe20000010052 */
[--C-:B------:R-:W-:Y:S02]  /*3450*/  HADD2.F32 R5, -RZ, R27.reuse.H0_H0 ;  /* 0x2000001bff057230 */ /* 0x100fe40000004100 */
[----:B------:R-:W-:Y:S01]  /*3460*/  FFMA.FTZ R80, R4, R6, -R9 ;  /* 0x0000000604507223 */ /* 0x000fe20000010809 */
[----:B------:R-:W-:Y:S01]  /*3470*/  FFMA.FTZ R25, R25, R8, R10 ;  /* 0x0000000819197223 */ /* 0x000fe2000001000a */
[----:B------:R-:W-:-:S02]  /*3480*/  HADD2.F32 R27, -RZ, R27.H1_H1 ;  /* 0x3000001bff1b7230 */ /* 0x000fc40000004100 */
[----:B------:R-:W-:Y:S01]  /*3490*/  FFMA.FTZ R81, R13, R8, -R84 ;  /* 0x000000080d517223 */ /* 0x000fe20000010854 */
[----:B------:R-:W-:Y:S02]  /*34a0*/  HADD2.F32 R4, -RZ, R15.H0_H0 ;  /* 0x2000000fff047230 */ /* 0x000fe40000004100 */
[----:B------:R-:W-:Y:S01]  /*34b0*/  HADD2.F32 R10, -RZ, R11.H0_H0 ;  /* 0x2000000bff0a7230 */ /* 0x000fe20000004100 */
[----:B------:R-:W-:Y:S01]  /*34c0*/  F2FP.F16.F32.PACK_AB R25, R25, R82 ;  /* 0x000000521919723e */ /* 0x000fe200000000ff */
[----:B------:R-:W-:Y:S01]  /*34d0*/  HADD2.F32 R7, -RZ, R85.H0_H0 ;  /* 0x20000055ff077230 */ /* 0x000fe20000004100 */
[----:B------:R-:W-:Y:S01]  /*34e0*/  F2FP.F16.F32.PACK_AB R80, R81, R80 ;  /* 0x000000505150723e */ /* 0x000fe200000000ff */
[----:B------:R-:W-:Y:S02]  /*34f0*/  HADD2.F32 R15, -RZ, R15.H1_H1 ;  /* 0x3000000fff0f7230 */ /* 0x000fe40000004100 */
[----:B------:R-:W-:Y:S01]  /*3500*/  FMUL.FTZ R86, R27, R10 ;  /* 0x0000000a1b567220 */ /* 0x000fe20000410000 */
[----:B------:R-:W-:-:S02]  /*3510*/  HADD2.F32 R6, -RZ, R85.H1_H1 ;  /* 0x30000055ff067230 */ /* 0x000fc40000004100 */
[CC--:B------:R-:W-:Y:S01]  /*3520*/  FMUL.FTZ R84, R4.reuse, R7.reuse ;  /* 0x0000000704547220 */ /* 0x0c0fe20000410000 */
[----:B------:R-:W-:Y:S02]  /*3530*/  HADD2.F32 R8, -RZ, R83.H0_H0 ;  /* 0x20000053ff087230 */ /* 0x000fe40000004100 */
[----:B------:R-:W-:Y:S01]  /*3540*/  FMUL.FTZ R10, R15, R10 ;  /* 0x0000000a0f0a7220 */ /* 0x000fe20000410000 */
[C---:B------:R-:W-:Y:S01]  /*3550*/  FMUL.FTZ R9, R5.reuse, R7 ;  /* 0x0000000705097220 */ /* 0x040fe20000410000 */
[----:B------:R-:W-:Y:S01]  /*3560*/  FFMA.FTZ R84, R5, R6, R84 ;  /* 0x0000000605547223 */ /* 0x000fe20000010054 */
[----:B------:R-:W-:Y:S02]  /*3570*/  HADD2.F32 R5, -RZ, R24.H0_H0 ;  /* 0x20000018ff057230 */ /* 0x000fe40000004100 */
[-C--:B------:R-:W-:Y:S01]  /*3580*/  FFMA.FTZ R86, R15, R8.reuse, -R86 ;  /* 0x000000080f567223 */ /* 0x080fe20000010856 */
[----:B------:R-:W-:Y:S01]  /*3590*/  FFMA.FTZ R85, R27, R8, R10 ;  /* 0x000000081b557223 */ /* 0x000fe2000001000a */
[----:B------:R-:W-:Y:S01]  /*35a0*/  FFMA.FTZ R83, R4, R6, -R9 ;  /* 0x0000000604537223 */ /* 0x000fe20000010809 */
[----:B------:R-:W-:-:S02]  /*35b0*/  HADD2.F32 R8, -RZ, R91.H0_H0 ;  /* 0x2000005bff087230 */ /* 0x000fc40000004100 */
[----:B------:R-:W-:Y:S02]  /*35c0*/  HADD2.F32 R9, -RZ, R88.H0_H0 ;  /* 0x20000058ff097230 */ /* 0x000fe40000004100 */
[----:B------:R-:W-:Y:S02]  /*35d0*/  HADD2.F32 R4, -RZ, R12.H0_H0 ;  /* 0x2000000cff047230 */ /* 0x000fe40000004100 */
[-C--:B------:R-:W-:Y:S01]  /*35e0*/  FMUL.FTZ R11, R5, R8.reuse ;  /* 0x00000008050b7220 */ /* 0x080fe20000410000 */
[----:B------:R-:W-:Y:S01]  /*35f0*/  HADD2.F32 R24, -RZ, R24.H1_H1 ;  /* 0x30000018ff187230 */ /* 0x000fe20000004100 */
[----:B------:R-:W-:Y:S01]  /*3600*/  F2FP.F16.F32.PACK_AB R83, R86, R83 ;  /* 0x000000535653723e */ /* 0x000fe200000000ff */
[----:B------:R-:W-:Y:S02]  /*3610*/  HADD2.F32 R12, -RZ, R12.H1_H1 ;  /* 0x3000000cff0c7230 */ /* 0x000fe40000004100 */
[----:B------:R-:W-:Y:S01]  /*3620*/  FMUL.FTZ R8, R4, R8 ;  /* 0x0000000804087220 */ /* 0x000fe20000410000 */
[----:B------:R-:W-:-:S02]  /*3630*/  HADD2.F32 R6, -RZ, R92.H0_H0 ;  /* 0x2000005cff067230 */ /* 0x000fc40000004100 */
[-C--:B------:R-:W-:Y:S01]  /*3640*/  FMUL.FTZ R13, R24, R9.reuse ;  /* 0x00000009180d7220 */ /* 0x080fe20000410000 */
[----:B------:R-:W-:Y:S02]  /*3650*/  HADD2.F32 R7, -RZ, R90.H0_H0 ;  /* 0x2000005aff077230 */ /* 0x000fe40000004100 */
[----:B------:R-:W-:Y:S01]  /*3660*/  FMUL.FTZ R9, R12, R9 ;  /* 0x000000090c097220 */ /* 0x000fe20000410000 */
[-C--:B------:R-:W-:Y:S01]  /*3670*/  FFMA.FTZ R10, R5, R6.reuse, R8 ;  /* 0x00000006050a7223 */ /* 0x080fe20000010008 */
[----:B------:R-:W-:Y:S01]  /*3680*/  FFMA.FTZ R11, R4, R6, -R11 ;  /* 0x00000006040b7223 */ /* 0x000fe2000001080b */
[-C--:B------:R-:W-:Y:S01]  /*3690*/  FFMA.FTZ R12, R12, R7.reuse, -R13 ;  /* 0x000000070c0c7223 */ /* 0x080fe2000001080d */
        /* <DEDUP_REMOVED lines=24> */
.L_x_7954:
[----:B------:R-:W-:Y:S05]  /*3820*/  BSYNC B1 ;  /* 0x0000000000017941 */ /* 0x000fea0003800000 */
.L_x_7953:
        /* <DEDUP_REMOVED lines=10> */
.L_x_7936:
[----:B------:R-:W-:-:S13]  /*38d0*/  ISETP.NE.AND P0, PT, R186, 0x3, PT ;  /* 0x00000003ba00780c */ /* 0x000fda0003f05270 */
[----:B------:R-:W-:Y:S05]  /*38e0*/  @!P0 BRA `(.L_x_7955) ;  /* 0x0000000000048947 */ /* 0x000fea0003800000 */
[----:B------:R-:W-:Y:S01]  /*38f0*/  BPT.TRAP 0x1 ;  /* 0x000000040000795c */ /* 0x000fe20000300000 */
.L_x_7955:
        /* <DEDUP_REMOVED lines=8> */
.L_x_8251:
[----:B------:R-:W-:Y:S05]  /*3980*/  BSYNC B1 ;  /* 0x0000000000017941 */ /* 0x000fea0003800000 */
.L_x_7956:
        /* <DEDUP_REMOVED lines=12> */
.L_x_7943:
[----:B------:R-:W-:Y:S05]  /*3a50*/  BSYNC B0 ;  /* 0x0000000000007941 */ /* 0x000fea0003800000 */
.L_x_7935:
        /* <DEDUP_REMOVED lines=17> */
.L_x_7959:
[----:B------:R-:W-:Y:S05]  /*3b70*/  BSYNC B0 ;  /* 0x0000000000007941 */ /* 0x000fea0003800000 */
.L_x_7958:
[----:B------:R-:W5:Y:S01]  /*3b80*/  SYNCS.PHASECHK.TRANS64.TRYWAIT P0, [R68+URZ+0x28cb0], R71 ;  /* 0x028cb047440075a7 */ /* 0x000f62000800017f */
[----:B------:R-:W-:Y:S04]  /*3b90*/  BSSY B0, `(.L_x_7960) ;  /* 0x0000002000007945 */ /* 0x000fe80003800000 */
[----:B-----5:R-:W-:Y:S05]  /*3ba0*/  @!P0 BRA `(.L_x_7961) ;  /* 0x00000174009c8947 */ /* 0x020fea0003800000 */
.L_x_8252:
[----:B------:R-:W-:Y:S05]  /*3bb0*/  BSYNC B0 ;  /* 0x0000000000007941 */ /* 0x000fea0003800000 */
.L_x_7960:
        /* <DEDUP_REMOVED lines=18> */
[C---:B--2-4-:R-:W-:Y:S01]  /*3ce0*/  IMAD R25, R9.reuse, 0x2, R2 ;  /* 0x0000000209197824 */ /* 0x054fe200078e0202 */
[----:B------:R-:W-:Y:S01]  /*3cf0*/  @P0 IADD3 R15, R9, -0x20, RZ ;  /* 0xffffffe0090f0810 */ /* 0x000fe20007ffe0ff */
[C---:B------:R-:W-:Y:S01]  /*3d00*/  VIADD R14, R16.reuse, 0x80 ;  /* 0x00000080100e7836 */ /* 0x040fe20000000000 */
[C---:B------:R-:W-:Y:S01]  /*3d10*/  ISETP.GE.AND P1, PT, R16.reuse, UR4, PT ;  /* 0x0000000410007c0c */ /* 0x040fe2000bf26270 */
[----:B------:R-:W-:Y:S01]  /*3d20*/  VIADD R24, R16, 0xc0 ;  /* 0x000000c010187836 */ /* 0x000fe20000000000 */
[----:B------:R-:W-:-:S11]  /*3d30*/  ISETP.GE.AND P0, PT, R4, UR4, PT ;  /* 0x0000000404007c0c */ /* 0x000fd6000bf06270 */
        /* <DEDUP_REMOVED lines=58> */
.L_x_7963:
[----:B------:R-:W-:Y:S05]  /*40e0*/  BSYNC B0 ;  /* 0x0000000000007941 */ /* 0x000fea0003800000 */
.L_x_7962:
        /* <DEDUP_REMOVED lines=17> */
.L_x_7930:
[----:B------:R-:W2:Y:S01]  /*4200*/  LDL R4, [R1] ;  /* 0x0000000001047983 */ /* 0x000ea20000100800 */
[----:B------:R-:W-:Y:S01]  /*4210*/  BSSY B0, `(.L_x_7965) ;  /* 0x0000005000007945 */ /* 0x000fe20003800000 */
[----:B--2---:R-:W-:-:S03]  /*4220*/  ISETP.NE.AND P1, PT, R4, 0x1, PT ;  /* 0x000000010400780c */ /* 0x004fc60003f25270 */
[----:B------:R-:W-:Y:S10]  /*4230*/  @P0 BRA `(.L_x_7966) ;  /* 0x0000000000080947 */ /* 0x000ff40003800000 */
[----:B------:R-:W1:Y:S02]  /*4240*/  FENCE.VIEW.ASYNC.G ;  /* 0x00000000000073c6 */ /* 0x000e640000000100 */
[----:B-1----:R-:W-:Y:S06]  /*4250*/  BAR.ARV 0xc, 0x180 ;  /* 0x0306000000007b1d */ /* 0x002fec0000002000 */
.L_x_7966:
[----:B------:R-:W-:Y:S05]  /*4260*/  BSYNC B0 ;  /* 0x0000000000007941 */ /* 0x000fea0003800000 */
.L_x_7965:
[----:B------:R-:W-:Y:S04]  /*4270*/  BSSY B7, `(.L_x_7967) ;  /* 0x0000b08000077945 */ /* 0x000fe80003800000 */
[----:B------:R-:W-:Y:S05]  /*4280*/  @!P1 BRA `(.L_x_7968) ;  /* 0x0000001c00dc9947 */ /* 0x000fea0003800000 */
[----:B------:R-:W1:Y:S01]  /*4290*/  LDC R0, c[0x0][0x448] ;  /* 0x00011200ff007b82 */ /* 0x000e620000000800 */
        /* <DEDUP_REMOVED lines=36> */
[----:B------:R-:W1:Y:S01]  /*44e0*/  @P0 LDC R3, c[0x0][0x44c] ;  /* 0x00011300ff030b82 */ /* 0x000e620000000800 */
[----:B------:R-:W-:Y:S02]  /*44f0*/  CS2R R36, SRZ ;  /* 0x0000000000247805 */ /* 0x000fe4000001ff00 */
[----:B------:R-:W-:Y:S02]  /*4500*/  CS2R R154, SRZ ;  /* 0x00000000009a7805 */ /* 0x000fe4000001ff00 */
[----:B------:R-:W-:-:S02]  /*4510*/  CS2R R86, SRZ ;  /* 0x0000000000567805 */ /* 0x000fc4000001ff00 */
[----:B------:R-:W-:Y:S02]  /*4520*/  CS2R R156, SRZ ;  /* 0x00000000009c7805 */ /* 0x000fe4000001ff00 */
[----:B------:R-:W-:Y:S02]  /*4530*/  CS2R R82, SRZ ;  /* 0x0000000000527805 */ /* 0x000fe4000001ff00 */
[----:B------:R-:W-:Y:S02]  /*4540*/  CS2R R158, SRZ ;  /* 0x00000000009e7805 */ /* 0x000fe4000001ff00 */
[----:B------:R-:W-:Y:S01]  /*4550*/  CS2R R78, SRZ ;  /* 0x00000000004e7805 */ /* 0x000fe2000001ff00 */
[----:B------:R-:W2:Y:S01]  /*4560*/  @P0 LDC R4, c[0x0][0x450] ;  /* 0x00011400ff040b82 */ /* 0x000ea20000000800 */
[----:B------:R-:W-:Y:S02]  /*4570*/  CS2R R160, SRZ ;  /* 0x0000000000a07805 */ /* 0x000fe4000001ff00 */
[----:B---3--:R-:W-:-:S02]  /*4580*/  CS2R R74, SRZ ;  /* 0x00000000004a7805 */ /* 0x008fc4000001ff00 */
        /* <DEDUP_REMOVED lines=10> */
[----:B----4-:R-:W-:Y:S02]  /*4630*/  CS2R R50, SRZ ;  /* 0x0000000000327805 */ /* 0x010fe4000001ff00 */
[----:B------:R-:W-:Y:S02]  /*4640*/  CS2R R172, SRZ ;  /* 0x0000000000ac7805 */ /* 0x000fe4000001ff00 */
[----:B------:R-:W-:Y:S01]  /*4650*/  CS2R R46, SRZ ;  /* 0x00000000002e7805 */ /* 0x000fe2000001ff00 */
[----:B-1----:R-:W-:Y:S01]  /*4660*/  @P0 IMAD.HI.U32 R3, R0, R3, RZ ;  /* 0x0000000300030227 */ /* 0x002fe200078e00ff */
[----:B------:R-:W-:-:S02]  /*4670*/  CS2R R32, SRZ ;  /* 0x0000000000207805 */ /* 0x000fc4000001ff00 */
[----:B------:R-:W-:Y:S02]  /*4680*/  CS2R R174, SRZ ;  /* 0x0000000000ae7805 */ /* 0x000fe4000001ff00 */
[----:B------:R-:W-:Y:S02]  /*4690*/  CS2R R38, SRZ ;  /* 0x0000000000267805 */ /* 0x000fe4000001ff00 */
[----:B------:R-:W-:Y:S01]  /*46a0*/  CS2R R176, SRZ ;  /* 0x0000000000b07805 */ /* 0x000fe2000001ff00 */
[----:B------:R-:W-:Y:S01]  /*46b0*/  IMAD.MOV.U32 R35, RZ, RZ, RZ ;  /* 0x000000ffff237224 */ /* 0x000fe200078e00ff */
[----:B------:R-:W-:Y:S01]  /*46c0*/  CS2R R28, SRZ ;  /* 0x00000000001c7805 */ /* 0x000fe2000001ff00 */
[----:B------:R-:W-:Y:S01]  /*46d0*/  IMAD.MOV.U32 R31, RZ, RZ, RZ ;  /* 0x000000ffff1f7224 */ /* 0x000fe200078e00ff */
[----:B--2---:R-:W-:Y:S02]  /*46e0*/  @P0 SHF.R.U32.HI R0, RZ, R4, R3 ;  /* 0x00000004ff000219 */ /* 0x004fe40000011603 */
[----:B------:R-:W-:-:S02]  /*46f0*/  CS2R R6, SRZ ;  /* 0x0000000000067805 */ /* 0x000fc4000001ff00 */
[----:B------:R-:W-:Y:S02]  /*4700*/  PLOP3.LUT P0, PT, PT, PT, PT, 0x80, 0x0 ;  /* 0x000000000000781c */ /* 0x000fe40003f0f070 */
[----:B------:R-:W-:Y:S01]  /*4710*/  CS2R R178, SRZ ;  /* 0x0000000000b27805 */ /* 0x000fe2000001ff00 */
[----:B------:R-:W-:Y:S02]  /*4720*/  IMAD.MOV.U32 R5, RZ, RZ, RZ ;  /* 0x000000ffff057224 */ /* 0x000fe400078e00ff */
[----:B------:R-:W-:Y:S02]  /*4730*/  IMAD.IADD R0, R43, 0x1, R0 ;  /* 0x000000012b007824 */ /* 0x000fe400078e0200 */
[----:B------:R-:W-:Y:S02]  /*4740*/  IMAD.MOV.U32 R43, RZ, RZ, RZ ;  /* 0x000000ffff2b7224 */ /* 0x000fe400078e00ff */
[----:B------:R-:W-:Y:S01]  /*4750*/  IMAD.MOV.U32 R180, RZ, RZ, RZ ;  /* 0x000000ffffb47224 */ /* 0x000fe200078e00ff */
[----:B------:R-:W-:-:S04]  /*4760*/  SHF.R.S32.HI R3, RZ, 0x1f, R0 ;  /* 0x0000001fff037819 */ /* 0x000fc80000011400 */
[----:B------:R-:W-:Y:S01]  /*4770*/  LEA.HI R3, R3, R0, RZ, 0x6 ;  /* 0x0000000003037211 */ /* 0x000fe200078f30ff */
[----:B------:R-:W-:-:S03]  /*4780*/  IMAD.MOV.U32 R0, RZ, RZ, RZ ;  /* 0x000000ffff007224 */ /* 0x000fc600078e00ff */
[----:B------:R-:W-:Y:S01]  /*4790*/  SHF.R.S32.HI R4, RZ, 0x6, R3 ;  /* 0x00000006ff047819 */ /* 0x000fe20000011403 */
[----:B------:R-:W-:-:S03]  /*47a0*/  IMAD.MOV.U32 R3, RZ, RZ, RZ ;  /* 0x000000ffff037224 */ /* 0x000fc600078e00ff */
[----:B------:R-:W-:-:S04]  /*47b0*/  VIMNMX R4, R181, R4, PT ;  /* 0x00000004b5047248 */ /* 0x000fc80003fe0100 */
[----:B------:R-:W-:-:S13]  /*47c0*/  ISETP.GE.AND P1, PT, R4, 0x1, PT ;  /* 0x000000010400780c */ /* 0x000fda0003f26270 */
[----:B------:R-:W-:Y:S05]  /*47d0*/  @!P1 BRA `(.L_x_7969) ;  /* 0x000000a800c49947 */ /* 0x000fea0003800000 */
[----:B------:R-:W1:Y:S01]  /*47e0*/  SHFL.IDX PT, R0, R218, RZ, 0x1f ;  /* 0x00001fffda007589 */ /* 0x000e6200000e0000 */
[----:B------:R-:W-:Y:S02]  /*47f0*/  ISETP.NE.AND P0, PT, R186, 0x3, PT ;  /* 0x00000003ba00780c */ /* 0x000fe40003f05270 */
[----:B-1----:R-:W-:-:S04]  /*4800*/  LEA.HI R3, R0, R0, RZ, 0x1 ;  /* 0x0000000000037211 */ /* 0x002fc800078f08ff */
        /* <DEDUP_REMOVED lines=9> */
.L_x_7970:
        /* <DEDUP_REMOVED lines=11> */
.L_x_8253:
[----:B------:R-:W-:Y:S05]  /*4950*/  BSYNC B0 ;  /* 0x0000000000007941 */ /* 0x000fea0003800000 */
.L_x_7971:
        /* <DEDUP_REMOVED lines=12> */
[----:B------:R-:W-:Y:S01]  /*4a20*/  ISETP.GE.AND P2, PT, R4, 0x2, PT ;  /* 0x000000020400780c */ /* 0x000fe20003f46270 */
[----:B------:R-:W-:Y:S01]  /*4a30*/  IMAD.MOV.U32 R15, RZ, RZ, 0x40000040 ;  /* 0x40000040ff0f7424 */ /* 0x000fe200078e00ff */
[----:B------:R-:W-:Y:S01]  /*4a40*/  BSSY B0, `(.L_x_7973) ;  /* 0x00000ec000007945 */ /* 0x000fe20003800000 */
[----:B------:R-:W-:Y:S01]  /*4a50*/  IMAD.MOV.U32 R13, RZ, RZ, 0x40000040 ;  /* 0x40000040ff0d7424 */ /* 0x000fe200078e00ff */
[----:B0----5:R-:W-:-:S06]  /*4a60*/  WARPGROUP.ARRIVE ;  /* 0x00000000000079c5 */ /* 0x021fcc0000000000 */
        /* <DEDUP_REMOVED lines=37> */
[----:B0-----:R-:W-:-:S07]  /*4cc0*/  VIADD R0, R4, 0xfffffffe ;  /* 0xfffffffe04007836 */ /* 0x001fce0000000000 */
.L_x_7980:
[----:B------:R-:W-:Y:S01]  /*4cd0*/  BAR.SYNC.DEFER_BLOCKING 0xe, 0x100 ;  /* 0x0384000000007b1d */ /* 0x000fe20000010000 */
[----:B-12---:R-:W-:Y:S01]  /*4ce0*/  IMAD R3, R18, 0x40, R190 ;  /* 0x0000004012037824 */ /* 0x006fe200078e02be */
[----:B------:R-:W-:Y:S01]  /*4cf0*/  ISETP.GT.AND P3, PT, R0, RZ, PT ;  /* 0x000000ff0000720c */ /* 0x000fe20003f64270 */
[----:B------:R-:W-:Y:S02]  /*4d00*/  VIADD R18, R18, 0x1 ;  /* 0x0000000112127836 */ /* 0x000fe40000000000 */
[----:B------:R-:W-:Y:S02]  /*4d10*/  IMAD R3, R3, 0x4, R2 ;  /* 0x0000000403037824 */ /* 0x000fe400078e0202 */
[----:B------:R-:W-:Y:S01]  /*4d20*/  VIADD R0, R0, 0xffffffff ;  /* 0xffffffff00007836 */ /* 0x000fe20000000000 */
        /* <DEDUP_REMOVED lines=136> */
.L_x_7975:
[----:B------:R-:W-:Y:S01]  /*55b0*/  IMAD R3, R18, 0x8, R2 ;  /* 0x0000000812037824 */ /* 0x000fe200078e0202 */
[----:B------:R-:W-:-:S04]  /*55c0*/  SHF.L.U32 R4, R19, 0x1f, RZ ;  /* 0x0000001f13047819 */ /* 0x000fc800000006ff */
[----:B------:R0:W1:Y:S01]  /*55d0*/  SYNCS.PHASECHK.TRANS64.TRYWAIT P2, [R3+URZ+0x28c50], R4 ;  /* 0x028c5004030075a7 */ /* 0x000062000804017f */
[----:B------:R-:W-:Y:S05]  /*55e0*/  @!P0 BRA `(.L_x_7976) ;  /* 0x0000000000048947 */ /* 0x000fea0003800000 */
[----:B------:R-:W-:Y:S01]  /*55f0*/  BPT.TRAP 0x1 ;  /* 0x000000040000795c */ /* 0x000fe20000300000 */
.L_x_7976:
[----:B------:R-:W-:Y:S04]  /*5600*/  BSSY B1, `(.L_x_7977) ;  /* 0x0000004000017945 */ /* 0x000fe80003800000 */
[----:B-1----:R-:W-:Y:S05]  /*5610*/  @P2 BRA `(.L_x_7978) ;  /* 0x0000000000082947 */ /* 0x002fea0003800000 */
[----:B------:R-:W1:Y:S02]  /*5620*/  SYNCS.PHASECHK.TRANS64.TRYWAIT P2, [R3+URZ+0x28c50], R4 ;  /* 0x028c5004030075a7 */ /* 0x000e64000804017f */
[----:B-1----:R-:W-:Y:S05]  /*5630*/  @!P2 BRA `(.L_x_7979) ;  /* 0x0000015c0020a947 */ /* 0x002fea0003800000 */
.L_x_7978:
[----:B------:R-:W-:Y:S05]  /*5640*/  BSYNC B1 ;  /* 0x0000000000017941 */ /* 0x000fea0003800000 */
.L_x_7977:
[----:B01----:R-:W-:Y:S01]  /*5650*/  IMAD R4, R18, 0x1000, R21 ;  /* 0x0000100012047824 */ /* 0x003fe200078e0215 */
        /* <DEDUP_REMOVED lines=9> */
[----:B------:R-:W-:-:S05]  /*56f0*/  @!P1 VIADD R3, R3, 0x28c60 ;  /* 0x00028c6003039836 */ /* 0x000fca0000000000 */
        /* <DEDUP_REMOVED lines=32> */
.L_x_7974:
[----:B------:R-:W-:Y:S05]  /*5900*/  BSYNC B0 ;  /* 0x0000000000007941 */ /* 0x000fea0003800000 */
.L_x_7973:
[----:B------:R-:W-:Y:S01]  /*5910*/  BAR.SYNC.DEFER_BLOCKING 0xe, 0x100 ;  /* 0x0384000000007b1d */ /* 0x000fe20000010000 */
[C---:B-12---:R-:W-:Y:S01]  /*5920*/  IMAD R3, R18.reuse, 0x40, R190 ;  /* 0x0000004012037824 */ /* 0x046fe200078e02be */
[----:B------:R-:W-:Y:S01]  /*5930*/  PLOP3.LUT P0, PT, PT, PT, PT, 0x8, 0x0 ;  /* 0x000000000000781c */ /* 0x000fe20003f0e170 */
[----:B------:R-:W-:Y:S02]  /*5940*/  VIADD R18, R18, 0x1 ;  /* 0x0000000112127836 */ /* 0x000fe40000000000 */
[----:B------:R-:W-:Y:S02]  /*5950*/  IMAD R3, R3, 0x4, R2 ;  /* 0x0000000403037824 */ /* 0x000fe400078e0202 */
[----:B------:R-:W-:Y:S01]  /*5960*/  IMAD.MOV.U32 R20, RZ, RZ, RZ ;  /* 0x000000ffff147224 */ /* 0x000fe200078e00ff */
[----:B------:R-:W-:-:S04]  /*5970*/  ISETP.NE.AND P1, PT, R18, 0x2, PT ;  /* 0x000000021200780c */ /* 0x000fc80003f25270 */
[----:B------:R-:W-:Y:S02]  /*5980*/  SEL R4, RZ, 0x1, P1 ;  /* 0x00000001ff047807 */ /* 0x000fe40000800000 */
[----:B------:R-:W-:Y:S02]  /*5990*/  SEL R18, R18, RZ, P1 ;  /* 0x000000ff12127207 */ /* 0x000fe40000800000 */
[----:B------:R-:W-:Y:S01]  /*59a0*/  LOP3.LUT R19, R19, R4, RZ, 0x3c, !PT ;  /* 0x0000000413137212 */ /* 0x000fe200078e3cff */
[----:B0-----:R-:W0:Y:S04]  /*59b0*/  LDS R0, [R3+0x28800] ;  /* 0x0288000003007984 */ /* 0x001e280000000800 */
[----:B------:R1:W2:Y:S02]  /*59c0*/  LDS R2, [R3+0x28820] ;  /* 0x0288200003027984 */ /* 0x0002a40000000800 */
[----:B-1----:R-:W-:-:S02]  /*59d0*/  IMAD.MOV.U32 R3, RZ, RZ, RZ ;  /* 0x000000ffff037224 */ /* 0x002fc400078e00ff */
[-C--:B0-----:R-:W-:Y:S01]  /*59e0*/  FMUL.FTZ R179, R28, R0.reuse ;  /* 0x000000001cb37220 */ /* 0x081fe20000410000 */
[-C--:B------:R-:W-:Y:S01]  /*59f0*/  FMUL.FTZ R177, R32, R0.reuse ;  /* 0x0000000020b17220 */ /* 0x080fe20000410000 */
[-C--:B------:R-:W-:Y:S01]  /*5a00*/  FMUL.FTZ R176, R36, R0.reuse ;  /* 0x0000000024b07220 */ /* 0x080fe20000410000 */
[----:B------:R-:W-:Y:S01]  /*5a10*/  FMUL.FTZ R175, R40, R0 ;  /* 0x0000000028af7220 */ /* 0x000fe20000410000 */
[----:B--2---:R-:W-:Y:S01]  /*5a20*/  FMUL.FTZ R13, R66, R2 ;  /* 0x00000002420d7220 */ /* 0x004fe20000410000 */
        /* <DEDUP_REMOVED lines=125> */
.L_x_7968:
        /* <DEDUP_REMOVED lines=78> */
[----:B------:R-:W-:-:S04]  /*66e0*/  LEA.HI R3, R3, R0, RZ, 0x6 ;  /* 0x0000000003037211 */ /* 0x000fc800078f30ff */
[----:B------:R-:W-:Y:S01]  /*66f0*/  SHF.R.S32.HI R0, RZ, 0x6, R3 ;  /* 0x00000006ff007819 */ /* 0x000fe20000011403 */
[----:B------:R-:W-:-:S03]  /*6700*/  IMAD.MOV.U32 R3, RZ, RZ, RZ ;  /* 0x000000ffff037224 */ /* 0x000fc600078e00ff */
[----:B------:R-:W-:Y:S01]  /*6710*/  VIMNMX R181, R181, R0, PT ;  /* 0x00000000b5b57248 */ /* 0x000fe20003fe0100 */
[----:B------:R-:W-:-:S03]  /*6720*/  IMAD.MOV.U32 R0, RZ, RZ, RZ ;  /* 0x000000ffff007224 */ /* 0x000fc600078e00ff */
[----:B------:R-:W-:-:S13]  /*6730*/  ISETP.GE.AND P1, PT, R181, 0x1, PT ;  /* 0x00000001b500780c */ /* 0x000fda0003f26270 */
        /* <DEDUP_REMOVED lines=29> */
.L_x_7982:
[----:B------:R-:W-:Y:S05]  /*6910*/  BSYNC B6 ;  /* 0x0000000000067941 */ /* 0x000fea0003800000 */
.L_x_7981:
        /* <DEDUP_REMOVED lines=12> */
.L_x_7986:
[----:B--2---:R2:W3:Y:S02]  /*69e0*/  SYNCS.PHASECHK.TRANS64.TRYWAIT P0, [R2+URZ+0x28c00], R3 ;  /* 0x028c0003020075a7 */ /* 0x0044e4000800017f */
[----:B---3--:R-:W-:Y:S05]  /*69f0*/  @!P0 NANOSLEEP.SYNCS 0x989680 ;  /* 0x009896800000895d */ /* 0x008fea0003900000 */
[----:B------:R-:W3:Y:S02]  /*6a00*/  @!P0 SYNCS.PHASECHK.TRANS64 P0, [R2+URZ+0x28c00], R3 ;  /* 0x028c0003020085a7 */ /* 0x000ee4000800007f */
[----:B---3--:R-:W-:Y:S05]  /*6a10*/  @!P0 BRA `(.L_x_7986) ;  /* 0xfffffffc00f08947 */ /* 0x008fea000383ffff */
.L_x_7985:
[----:B------:R-:W-:Y:S05]  /*6a20*/  BSYNC B0 ;  /* 0x0000000000007941 */ /* 0x000fea0003800000 */
.L_x_7984:
[----:B------:R-:W-:Y:S05]  /*6a30*/  BRA `(.L_x_7987) ;  /* 0x0000002800d87947 */ /* 0x000fea0003800000 */
.L_x_7983:
[----:B------:R-:W-:Y:S01]  /*6a40*/  VIADD R4, R2, 0x20400 ;  /* 0x0002040002047836 */ /* 0x000fe20000000000 */
[----:B-----5:R-:W-:Y:S01]  /*6a50*/  SHF.R.S32.HI R0, RZ, 0x1f, R30 ;  /* 0x0000001fff007819 */ /* 0x020fe2000001141e */
[----:B------:R-:W-:Y:S01]  /*6a60*/  ULDC.64 UR4, c[0x0][0x3f8] ;  /* 0x0000fe0000047ab9 */ /* 0x000fe20000000a00 */
[----:B------:R-:W-:Y:S01]  /*6a70*/  ULDC.64 UR6, c[0x0][0x408] ;  /* 0x0001020000067ab9 */ /* 0x000fe20000000a00 */
[----:B------:R-:W-:Y:S01]  /*6a80*/  IMAD.WIDE.U32 R24, R30, UR4, RZ ;  /* 0x000000041e187c25 */ /* 0x000fe2000f8e00ff */
        /* <DEDUP_REMOVED lines=26> */
.L_x_7989:
[----:B------:R-:W-:Y:S05]  /*6c30*/  BSYNC B6 ;  /* 0x0000000000067941 */ /* 0x000fea0003800000 */
.L_x_7988:
        /* <DEDUP_REMOVED lines=39> */
.L_x_8259:
        /* <DEDUP_REMOVED lines=30> */
.L_x_7994:
[----:B------:R-:W-:Y:S05]  /*7090*/  BSYNC B1 ;  /* 0x0000000000017941 */ /* 0x000fea0003800000 */
.L_x_7993:
        /* <DEDUP_REMOVED lines=21> */
.L_x_8265:
        /* <DEDUP_REMOVED lines=34> */
.L_x_7997:
[----:B------:R-:W-:Y:S05]  /*7410*/  BSYNC B1 ;  /* 0x0000000000017941 */ /* 0x000fea0003800000 */
.L_x_7996:
        /* <DEDUP_REMOVED lines=25> */
[C---:B------:R-:W-:Y:S01]  /*75b0*/  VIADD R4, R14.reuse, 0x20400 ;  /* 0x000204000e047836 */ /* 0x040fe20000000000 */
[----:B------:R-:W-:Y:S01]  /*75c0*/  IADD3 R0, R14, 0x20440, RZ ;  /* 0x000204400e007810 */ /* 0x000fe20007ffe0ff */
[----:B-1----:R-:W-:Y:S06]  /*75d0*/  @!P0 BRA `(.L_x_7999) ;  /* 0x00000140002c8947 */ /* 0x002fec0003800000 */
.L_x_8266:
[----:B------:R-:W-:Y:S05]  /*75e0*/  BSYNC B1 ;  /* 0x0000000000017941 */ /* 0x000fea0003800000 */
.L_x_7998:
        /* <DEDUP_REMOVED lines=11> */
[--C-:B------:R-:W-:Y:S01]  /*76a0*/  HADD2.F32 R33, -RZ, R37.reuse.H0_H0 ;  /* 0x20000025ff217230 */ /* 0x100fe20000004100 */
        /* <DEDUP_REMOVED lines=39> */
.L_x_8003:
[----:B------:R-:W-:Y:S05]  /*7920*/  BSYNC B2 ;  /* 0x0000000000027941 */ /* 0x000fea0003800000 */
.L_x_8002:
        /* <DEDUP_REMOVED lines=43> */
.L_x_8001:
[----:B------:R-:W-:Y:S05]  /*7be0*/  BSYNC B1 ;  /* 0x0000000000017941 */ /* 0x000fea0003800000 */
.L_x_8000:
        /* <DEDUP_REMOVED lines=49> */
.L_x_8006:
[----:B------:R-:W-:Y:S05]  /*7f00*/  BSYNC B1 ;  /* 0x0000000000017941 */ /* 0x000fea0003800000 */
.L_x_8005:
        /* <DEDUP_REMOVED lines=44> */
.L_x_7991:
        /* <DEDUP_REMOVED lines=36> */
.L_x_8272:
        /* <DEDUP_REMOVED lines=16> */
.L_x_8009:
[----:B------:R-:W-:Y:S05]  /*8510*/  BSYNC B1 ;  /* 0x0000000000017941 */ /* 0x000fea0003800000 */
.L_x_8008:
        /* <DEDUP_REMOVED lines=23> */
.L_x_8278:
        /* <DEDUP_REMOVED lines=23> */
.L_x_8012:
[----:B------:R-:W-:Y:S05]  /*8800*/  BSYNC B1 ;  /* 0x0000000000017941 */ /* 0x000fea0003800000 */
.L_x_8011:
[----:B------:R-:W3:Y:S01]  /*8810*/  SYNCS.PHASECHK.TRANS64.TRYWAIT P1, [R2+URZ+0x28c00], R3 ;  /* 0x028c0003020075a7 */ /* 0x000ee2000802017f */
[----:B------:R-:W-:Y:S01]  /*8820*/  VIADDMNMX R0, R20, -R195, 0x40, PT ;  /* 0x0000004014007446 */ /* 0x000fe200038009c3 */
[----:B--2--5:R-:W-:Y:S01]  /*8830*/  IMAD.MOV.U32 R12, RZ, RZ, R4 ;  /* 0x000000ffff0c7224 */ /* 0x024fe200078e0004 */
[----:B0-----:R-:W-:Y:S01]  /*8840*/  ISETP.GE.AND P0, PT, R16, R21, PT ;  /* 0x000000151000720c */ /* 0x001fe20003f06270 */
[----:B------:R-:W-:Y:S01]  /*8850*/  IMAD.MOV.U32 R13, RZ, RZ, R5 ;  /* 0x000000ffff0d7224 */ /* 0x000fe200078e0005 */
[----:B------:R-:W-:Y:S01]  /*8860*/  BSSY B1, `(.L_x_8013) ;  /* 0x000000c000017945 */ /* 0x000fe20003800000 */
[----:B-1----:R-:W-:Y:S01]  /*8870*/  IMAD.MOV.U32 R14, RZ, RZ, R9 ;  /* 0x000000ffff0e7224 */ /* 0x002fe200078e0009 */
[-C--:B------:R-:W-:Y:S02]  /*8880*/  ISETP.GE.OR P2, PT, R23, R0.reuse, P0 ;  /* 0x000000001700720c */ /* 0x080fe40000746670 */
[----:B------:R-:W-:Y:S01]  /*8890*/  PRMT R51, R12, 0x5410, R13 ;  /* 0x000054100c337816 */ /* 0x000fe2000000000d */
[----:B------:R-:W-:Y:S01]  /*88a0*/  IMAD.MOV.U32 R12, RZ, RZ, R7 ;  /* 0x000000ffff0c7224 */ /* 0x000fe200078e0007 */
[----:B------:R-:W-:Y:S01]  /*88b0*/  ISETP.GE.OR P0, PT, R235, R0, P0 ;  /* 0x00000000eb00720c */ /* 0x000fe20000706670 */
[----:B------:R-:W-:-:S02]  /*88c0*/  IMAD.MOV.U32 R0, RZ, RZ, R6 ;  /* 0x000000ffff007224 */ /* 0x000fc400078e0006 */
[----:B------:R-:W-:-:S03]  /*88d0*/  IMAD.MOV.U32 R13, RZ, RZ, R8 ;  /* 0x000000ffff0d7224 */ /* 0x000fc600078e0008 */
[----:B------:R-:W-:Y:S01]  /*88e0*/  PRMT R52, R0, 0x5410, R12 ;  /* 0x0000541000347816 */ /* 0x000fe2000000000c */
[----:B------:R-:W-:Y:S01]  /*88f0*/  IMAD.IADD R0, R16, 0x1, R21 ;  /* 0x0000000110007824 */ /* 0x000fe200078e0215 */
[----:B------:R-:W-:Y:S01]  /*8900*/  PRMT R53, R13, 0x5410, R14 ;  /* 0x000054100d357816 */ /* 0x000fe2000000000e */
[----:B---3--:R-:W-:Y:S06]  /*8910*/  @!P1 BRA `(.L_x_8014) ;  /* 0x0000013000609947 */ /* 0x008fec0003800000 */
.L_x_8279:
[----:B------:R-:W-:Y:S05]  /*8920*/  BSYNC B1 ;  /* 0x0000000000017941 */ /* 0x000fea0003800000 */
.L_x_8013:
        /* <DEDUP_REMOVED lines=99> */
.L_x_8016:
[----:B------:R-:W-:Y:S05]  /*8f60*/  BSYNC B1 ;  /* 0x0000000000017941 */ /* 0x000fea0003800000 */
.L_x_8015:
        /* <DEDUP_REMOVED lines=90> */
.L_x_8004:
[----:B------:R-:W-:Y:S05]  /*9510*/  BSYNC B0 ;  /* 0x0000000000007941 */ /* 0x000fea0003800000 */
.L_x_7990:
        /* <DEDUP_REMOVED lines=8> */
.L_x_7987:
[----:B------:R-:W-:-:S13]  /*95a0*/  ISETP.NE.AND P0, PT, R186, 0x3, PT ;  /* 0x00000003ba00780c */ /* 0x000fda0003f05270 */
[----:B------:R-:W-:Y:S05]  /*95b0*/  @!P0 BRA `(.L_x_8017) ;  /* 0x0000000000048947 */ /* 0x000fea0003800000 */
[----:B------:R-:W-:Y:S01]  /*95c0*/  BPT.TRAP 0x1 ;  /* 0x000000040000795c */ /* 0x000fe20000300000 */
.L_x_8017:
[----:B------:R-:W-:Y:S01]  /*95d0*/  IMAD R21, R18, 0x8, R2 ;  /* 0x0000000812157824 */ /* 0x000fe200078e0202 */
[----:B------:R-:W-:-:S04]  /*95e0*/  SHF.L.U32 R58, R19, 0x1f, RZ ;  /* 0x0000001f133a7819 */ /* 0x000fc800000006ff */
[----:B------:R0:W0:Y:S01]  /*95f0*/  SYNCS.PHASECHK.TRANS64.TRYWAIT P2, [R21+URZ+0x28c30], R58 ;  /* 0x028c303a150075a7 */ /* 0x000022000804017f */
[----:B------:R-:W-:Y:S05]  /*9600*/  @!P0 BRA `(.L_x_8018) ;  /* 0x0000000000048947 */ /* 0x000fea0003800000 */
[----:B------:R-:W-:Y:S01]  /*9610*/  BPT.TRAP 0x1 ;  /* 0x000000040000795c */ /* 0x000fe20000300000 */
.L_x_8018:
[----:B-12-4-:R-:W1:Y:S01]  /*9620*/  S2R R3, SR_TID.X ;  /* 0x0000000000037919 */ /* 0x016e620000002100 */
[----:B---3--:R-:W-:-:S05]  /*9630*/  VIADD R0, R2, 0x22400 ;  /* 0x0002240002007836 */ /* 0x008fca0000000000 */
[----:B------:R-:W-:-:S04]  /*9640*/  SHF.R.U32.HI R0, RZ, 0x4, R0 ;  /* 0x00000004ff007819 */ /* 0x000fc80000011600 */
[----:B------:R-:W-:Y:S02]  /*9650*/  LOP3.LUT R0, R0, 0x3fff, RZ, 0xc0, !PT ;  /* 0x00003fff00007812 */ /* 0x000fe400078ec0ff */
[----:B-1----:R-:W-:-:S04]  /*9660*/  LOP3.LUT R3, R3, 0x7f, RZ, 0xc0, !PT ;  /* 0x0000007f03037812 */ /* 0x002fc800078ec0ff */
[----:B------:R-:W-:Y:S01]  /*9670*/  ISETP.NE.AND P1, PT, R3, RZ, PT ;  /* 0x000000ff0300720c */ /* 0x000fe20003f25270 */
[----:B0-----:R-:W-:-:S12]  /*9680*/  @P2 BRA `(.L_x_8019) ;  /* 0x0000000000082947 */ /* 0x001fd80003800000 */
[----:B------:R-:W0:Y:S02]  /*9690*/  SYNCS.PHASECHK.TRANS64.TRYWAIT P2, [R21+URZ+0x28c30], R58 ;  /* 0x028c303a150075a7 */ /* 0x000e24000804017f */
[----:B0-----:R-:W-:Y:S05]  /*96a0*/  @!P2 BRA `(.L_x_8020) ;  /* 0x000001240010a947 */ /* 0x001fea0003800000 */
.L_x_8019:
[----:B------:R-:W-:Y:S05]  /*96b0*/  WARPSYNC.ALL ;  /* 0x0000000000007948 */ /* 0x000fea0003800000 */
[----:B------:R-:W-:Y:S01]  /*96c0*/  LOP3.LUT R20, R0, 0x10000, RZ, 0xfc, !PT ;  /* 0x0001000000147812 */ /* 0x000fe200078efcff */
[----:B------:R-:W2:Y:S01]  /*96d0*/  LDL.LU R3, [R1+0x8] ;  /* 0x0000080001037983 */ /* 0x000ea20000300800 */
[----:B------:R-:W-:Y:S01]  /*96e0*/  VIADD R0, R2, 0x20400 ;  /* 0x0002040002007836 */ /* 0x000fe20000000000 */
[----:B-----5:R-:W-:Y:S02]  /*96f0*/  WARPGROUP.ARRIVE ;  /* 0x00000000000079c5 */ /* 0x020fe40000000000 */
[----:B------:R-:W-:Y:S01]  /*9700*/  IMAD R6, R18, 0x200, R20 ;  /* 0x0000020012067824 */ /* 0x000fe200078e0214 */
[----:B------:R-:W1:Y:S01]  /*9710*/  LDC R231, c[0x0][0x448] ;  /* 0x00011200ffe77b82 */ /* 0x000e620000000800 */
        /* <DEDUP_REMOVED lines=16> */
[----:B------:R-:W-:Y:S01]  /*9820*/  IMAD.IADD R0, R202, 0x1, R195 ;  /* 0x00000001ca007824 */ /* 0x000fe200078e02c3 */
[----:B-1----:R-:W-:-:S07]  /*9830*/  ISETP.NE.AND P2, PT, R231, 0x1, PT ;  /* 0x00000001e700780c */ /* 0x002fce0003f45270 */
[----:B------:R-:W-:Y:S01]  /*9840*/  HGMMA.64x64x16.F32 R24, gdesc[UR4], RZ, !UPT, gsb0 ;  /* 0x00e00000041879f0 */ /* 0x000fe2000c0008ff */
[----:B------:R-:W-:Y:S01]  /*9850*/  R2UR UR6, R8 ;  /* 0x00000000080672ca */ /* 0x000fe200000e0000 */
[----:B------:R-:W-:Y:S01]  /*9860*/  VIADD R8, R4, 0x4 ;  /* 0x0000000404087836 */ /* 0x000fe20000000000 */
        /* <DEDUP_REMOVED lines=17> */
[----:B------:R-:W-:Y:S02]  /*9980*/  R2UR UR6, R12 ;  /* 0x000000000c0672ca */ /* 0x000fe400000e0000 */
[----:B------:R-:W-:Y:S01]  /*9990*/  R2UR UR7, R13 ;  /* 0x000000000d0772ca */ /* 0x000fe200000e0000 */
[----:B------:R-:W1:Y:S01]  /*99a0*/  @P2 LDC R12, c[0x0][0x450] ;  /* 0x00011400ff0c2b82 */ /* 0x000e620000000800 */
[----:B------:R-:W-:Y:S02]  /*99b0*/  R2UR UR4, R6 ;  /* 0x00000000060472ca */ /* 0x000fe400000e0000 */
[----:B------:R-:W-:Y:S01]  /*99c0*/  R2UR UR5, R7 ;  /* 0x00000000070572ca */ /* 0x000fe200000e0000 */
[----:B------:R-:W-:Y:S02]  /*99d0*/  WARPGROUP.DEPBAR.LE gsb0, 0x0 ;  /* 0x00008000000079c5 */ /* 0x000fe40000010000 */
[----:B------:R-:W-:-:S10]  /*99e0*/  WARPGROUP.ARRIVE ;  /* 0x00000000000079c5 */ /* 0x000fd40000000000 */
[----:B------:R-:W-:Y:S01]  /*99f0*/  HGMMA.64x64x16.F32 R24, gdesc[UR4], R24, gsb0 ;  /* 0x00e00000041879f0 */ /* 0x000fe20008000818 */
[----:B------:R-:W-:Y:S01]  /*9a00*/  ULDC UR4, c[0x0][0x988] ;  /* 0x0002620000047ab9 */ /* 0x000fe20000000800 */
[----:B--2---:R-:W-:-:S04]  /*9a10*/  LOP3.LUT R3, R3, 0xf7ffffff, RZ, 0xc0, !PT ;  /* 0xf7ffffff03037812 */ /* 0x004fc800078ec0ff */
[----:B------:R-:W-:-:S05]  /*9a20*/  @P2 LOP3.LUT R3, R3, 0x8000000, RZ, 0xfc, !PT ;  /* 0x0800000003032812 */ /* 0x000fca00078efcff */
[----:B------:R2:W-:Y:S02]  /*9a30*/  STL [R1+0x8], R3 ;  /* 0x0000080301007387 */ /* 0x0005e40000100800 */
[----:B--2---:R-:W2:Y:S02]  /*9a40*/  @P2 LDC R3, c[0x0][0x44c] ;  /* 0x00011300ff032b82 */ /* 0x004ea40000000800 */
[----:B--2---:R-:W-:-:S05]  /*9a50*/  @P2 IMAD.HI.U32 R3, R0, R3, RZ ;  /* 0x0000000300032227 */ /* 0x004fca00078e00ff */
[----:B-1----:R-:W-:Y:S01]  /*9a60*/  @P2 SHF.R.U32.HI R0, RZ, R12, R3 ;  /* 0x0000000cff002219 */ /* 0x002fe20000011603 */
[----:B------:R-:W-:-:S04]  /*9a70*/  IMAD.MOV.U32 R12, RZ, RZ, -0x40 ;  /* 0xffffffc0ff0c7424 */ /* 0x000fc800078e00ff */
[----:B------:R-:W1:Y:S01]  /*9a80*/  SHFL.IDX PT, R13, R0, 0x1, 0x1c1f ;  /* 0x003c1f00000d7f89 */ /* 0x000e6200000e0000 */
[----:B------:R-:W-:-:S03]  /*9a90*/  IMAD R3, R181, R12, 0x40 ;  /* 0x00000040b5037424 */ /* 0x000fc600078e020c */
[----:B------:R-:W2:Y:S02]  /*9aa0*/  SHFL.IDX PT, R0, R0, RZ, 0x1c1f ;  /* 0x001c1fff00007589 */ /* 0x000ea400000e0000 */
[----:B------:R-:W-:Y:S01]  /*9ab0*/  IADD3 R12, R194, 0x1, R3 ;  /* 0x00000001c20c7810 */ /* 0x000fe20007ffe003 */
[----:B------:R-:W-:Y:S02]  /*9ac0*/  WARPGROUP.DEPBAR.LE gsb0, 0x0 ;  /* 0x00008000000079c5 */ /* 0x000fe40000010000 */
[----:B------:R-:W-:Y:S02]  /*9ad0*/  IADD3 R3, -R189, R3, R194 ;  /* 0x00000003bd037210 */ /* 0x000fe40007ffe1c2 */
[----:B------:R-:W-:-:S04]  /*9ae0*/  IADD3 R12, -R193, R12, -R189 ;  /* 0x0000000cc10c7210 */ /* 0x000fc80007ffe9bd */
[----:B-1----:R-:W-:-:S04]  /*9af0*/  VIADDMNMX R13, R13, R12, R3, PT ;  /* 0x0000000c0d0d7246 */ /* 0x002fc80003800103 */
[C---:B------:R-:W-:Y:S02]  /*9b00*/  ISETP.GT.AND P2, PT, R13.reuse, RZ, PT ;  /* 0x000000ff0d00720c */ /* 0x040fe40003f44270 */
[C---:B------:R-:W-:Y:S02]  /*9b10*/  ISETP.GT.AND P3, PT, R13.reuse, 0x1, PT ;  /* 0x000000010d00780c */ /* 0x040fe40003f64270 */
[----:B------:R-:W-:Y:S02]  /*9b20*/  FSEL R15, R26, -INF , P2 ;  /* 0xff8000001a0f7808 */ /* 0x000fe40001000000 */
[----:B------:R-:W-:Y:S02]  /*9b30*/  ISETP.GT.AND P4, PT, R13, 0x8, PT ;  /* 0x000000080d00780c */ /* 0x000fe40003f84270 */
[----:B------:R-:W-:Y:S02]  /*9b40*/  FSEL R26, R27, -INF , P3 ;  /* 0xff8000001b1a7808 */ /* 0x000fe40001800000 */
        /* <DEDUP_REMOVED lines=39> */
[----:B------:R-:W-:Y:S02]  /*9dc0*/  FSEL R55, R55, -INF , P2 ;  /* 0xff80000037377808 */ /* 0x000fe40001000000 */
[----:B------:R-:W-:Y:S02]  /*9dd0*/  FMNMX.FTZ R14, R79, R14, !PT ;  /* 0x0000000e4f0e7209 */ /* 0x000fe40007810000 */
[----:B--2---:R-:W-:Y:S01]  /*9de0*/  VIADDMNMX R3, R0, R12, R3, PT ;  /* 0x0000000c00037246 */ /* 0x004fe20003800103 */
[----:B------:R-:W-:Y:S01]  /*9df0*/  IMAD.U32 R12, RZ, RZ, UR4 ;  /* 0x00000004ff0c7e24 */ /* 0x000fe2000f8e00ff */
[----:B------:R-:W-:-:S02]  /*9e00*/  FMNMX.FTZ R14, R55, R14, !PT ;  /* 0x0000000e370e7209 */ /* 0x000fc40007810000 */
[C---:B------:R-:W-:Y:S02]  /*9e10*/  ISETP.GT.AND P2, PT, R3.reuse, RZ, PT ;  /* 0x000000ff0300720c */ /* 0x040fe40003f44270 */
[C---:B------:R-:W-:Y:S01]  /*9e20*/  ISETP.GT.AND P3, PT, R3.reuse, 0x1, PT ;  /* 0x000000010300780c */ /* 0x040fe20003f64270 */
[----:B------:R-:W1:Y:S01]  /*9e30*/  SHFL.BFLY PT, R13, R14, 0x2, 0x1f ;  /* 0x0c401f000e0d7f89 */ /* 0x000e6200000e0000 */
[----:B------:R-:W-:Y:S02]  /*9e40*/  ISETP.GT.AND P4, PT, R3, 0x8, PT ;  /* 0x000000080300780c */ /* 0x000fe40003f84270 */
[----:B------:R-:W-:Y:S02]  /*9e50*/  FSEL R25, R25, -INF , P3 ;  /* 0xff80000019197808 */ /* 0x000fe40001800000 */
[----:B------:R-:W-:Y:S02]  /*9e60*/  FSEL R27, R28, -INF , P4 ;  /* 0xff8000001c1b7808 */ /* 0x000fe40002000000 */
[----:B------:R-:W-:-:S02]  /*9e70*/  ISETP.GT.AND P3, PT, R3, 0x10, PT ;  /* 0x000000100300780c */ /* 0x000fc40003f64270 */
[C---:B------:R-:W-:Y:S02]  /*9e80*/  ISETP.GT.AND P4, PT, R3.reuse, 0x21, PT ;  /* 0x000000210300780c */ /* 0x040fe40003f84270 */
[----:B------:R-:W-:Y:S02]  /*9e90*/  FSEL R31, R32, -INF , P3 ;  /* 0xff800000201f7808 */ /* 0x000fe40001800000 */
[----:B------:R-:W-:Y:S02]  /*9ea0*/  ISETP.GT.AND P3, PT, R3, 0x18, PT ;  /* 0x000000180300780c */ /* 0x000fe40003f64270 */
[----:B------:R-:W-:Y:S02]  /*9eb0*/  FSEL R41, R41, -INF , P4 ;  /* 0xff80000029297808 */ /* 0x000fe40002000000 */
[----:B-1----:R-:W-:Y:S02]  /*9ec0*/  FMNMX.FTZ R30, R14, R13, !PT ;  /* 0x0000000d0e1e7209 */ /* 0x002fe40007810000 */
[----:B------:R-:W-:-:S02]  /*9ed0*/  FSEL R13, R24, -INF , P2 ;  /* 0xff800000180d7808 */ /* 0x000fc40001000000 */
[----:B------:R-:W-:Y:S01]  /*9ee0*/  ISETP.GT.AND P2, PT, R3, 0x9, PT ;  /* 0x000000090300780c */ /* 0x000fe20003f44270 */
[----:B------:R-:W1:Y:S01]  /*9ef0*/  SHFL.BFLY PT, R35, R30, 0x1, 0x1f ;  /* 0x0c201f001e237f89 */ /* 0x000e6200000e0000 */
        /* <DEDUP_REMOVED lines=10> */
[----:B------:R-:W-:-:S02]  /*9fa0*/  ISETP.GT.AND P2, PT, R3, 0x29, PT ;  /* 0x000000290300780c */ /* 0x000fc40003f44270 */
[----:B-1----:R-:W-:Y:S02]  /*9fb0*/  FMNMX.FTZ R14, R30, R35, !PT ;  /* 0x000000231e0e7209 */ /* 0x002fe40007810000 */
[----:B------:R-:W-:Y:S02]  /*9fc0*/  FSEL R35, R36, -INF , P3 ;  /* 0xff80000024237808 */ /* 0x000fe40001800000 */
[----:B------:R-:W-:Y:S01]  /*9fd0*/  ISETP.GT.AND P3, PT, R3, 0x20, PT ;  /* 0x000000200300780c */ /* 0x000fe20003f64270 */
[----:B------:R-:W-:Y:S01]  /*9fe0*/  FMUL.FTZ R24, R14, R12 ;  /* 0x0000000c0e187220 */ /* 0x000fe20000410000 */
        /* <DEDUP_REMOVED lines=16> */
[----:B------:R-:W-:Y:S02]  /*a0f0*/  FSETP.NEU.FTZ.AND P4, PT, R14, -INF , PT ;  /* 0xff8000000e00780b */ /* 0x000fe40003f9d000 */
[----:B------:R-:W-:Y:S02]  /*a100*/  ISETP.GT.AND P2, PT, R3, 0x39, PT ;  /* 0x000000390300780c */ /* 0x000fe40003f44270 */
[----:B------:R-:W-:Y:S02]  /*a110*/  FSEL R3, R52, -INF , P3 ;  /* 0xff80000034037808 */ /* 0x000fe40001800000 */
[----:B------:R-:W-:Y:S02]  /*a120*/  FMNMX.FTZ R0, R49, R0, !PT ;  /* 0x0000000031007209 */ /* 0x000fe40007810000 */
[----:B------:R-:W-:-:S02]  /*a130*/  FSEL R28, R24, RZ, P4 ;  /* 0x000000ff181c7208 */ /* 0x000fc40002000000 */
[----:B------:R-:W-:Y:S02]  /*a140*/  FSEL R53, R53, -INF , P2 ;  /* 0xff80000035357808 */ /* 0x000fe40001000000 */
[----:B------:R-:W-:Y:S01]  /*a150*/  FMNMX.FTZ R0, R3, R0, !PT ;  /* 0x0000000003007209 */ /* 0x000fe20007810000 */
[-CC-:B------:R-:W-:Y:S01]  /*a160*/  FFMA.FTZ R15, R15, R12.reuse, -R28.reuse ;  /* 0x0000000c0f0f7223 */ /* 0x180fe2000001081c */
[-CC-:B------:R-:W-:Y:S01]  /*a170*/  FFMA.FTZ R26, R26, R12.reuse, -R28.reuse ;  /* 0x0000000c1a1a7223 */ /* 0x180fe2000001081c */
[--C-:B------:R-:W-:Y:S01]  /*a180*/  FFMA.FTZ R57, R57, R12, -R28.reuse ;  /* 0x0000000c39397223 */ /* 0x100fe2000001081c */
[----:B------:R-:W-:Y:S01]  /*a190*/  FMNMX.FTZ R0, R53, R0, !PT ;  /* 0x0000000035007209 */ /* 0x000fe20007810000 */
        /* <DEDUP_REMOVED lines=9> */
[----:B-1----:R-:W1:Y:S01]  /*a230*/  SHFL.BFLY PT, R15, R0, 0x2, 0x1f ;  /* 0x0c401f00000f7f89 */ /* 0x002e6200000e0000 */
[-CC-:B------:R-:W-:Y:S01]  /*a240*/  FFMA.FTZ R73, R73, R12.reuse, -R28.reuse ;  /* 0x0000000c49497223 */ /* 0x180fe2000001081c */
[-CC-:B------:R-:W-:Y:S01]  /*a250*/  FFMA.FTZ R75, R75, R12.reuse, -R28.reuse ;  /* 0x0000000c4b4b7223 */ /* 0x180fe2000001081c */
[-CC-:B------:R-:W-:Y:S01]  /*a260*/  FFMA.FTZ R77, R77, R12.reuse, -R28.reuse ;  /* 0x0000000c4d4d7223 */ /* 0x180fe2000001081c */
[-CC-:B------:R-:W-:Y:S01]  /*a270*/  FFMA.FTZ R51, R51, R12.reuse, -R28.reuse ;  /* 0x0000000c33337223 */ /* 0x180fe2000001081c */
[-CC-:B------:R-:W-:Y:S01]  /*a280*/  FFMA.FTZ R79, R79, R12.reuse, -R28.reuse ;  /* 0x0000000c4f4f7223 */ /* 0x180fe2000001081c */
[----:B------:R-:W-:Y:S01]  /*a290*/  FFMA.FTZ R28, R55, R12, -R28 ;  /* 0x0000000c371c7223 */ /* 0x000fe2000001081c */
[----:B------:R-:W-:Y:S08]  /*a2a0*/  MUFU.EX2 R57, R57 ;  /* 0x0000003900397308 */ /* 0x000ff00000000800 */
[----:B------:R-:W2:Y:S08]  /*a2b0*/  MUFU.EX2 R32, R59 ;  /* 0x0000003b00207308 */ /* 0x000eb00000000800 */
[----:B------:R-:W-:Y:S01]  /*a2c0*/  MUFU.EX2 R61, R61 ;  /* 0x0000003d003d7308 */ /* 0x000fe20000000800 */
[----:B-1----:R-:W-:-:S05]  /*a2d0*/  FMNMX.FTZ R24, R0, R15, !PT ;  /* 0x0000000f00187209 */ /* 0x002fca0007810000 */
[----:B------:R-:W1:Y:S02]  /*a2e0*/  SHFL.BFLY PT, R15, R24, 0x1, 0x1f ;  /* 0x0c201f00180f7f89 */ /* 0x000e6400000e0000 */
[----:B------:R-:W3:Y:S01]  /*a2f0*/  MUFU.EX2 R34, R63 ;  /* 0x0000003f00227308 */ /* 0x000ee20000000800 */
[----:B--2---:R-:W-:-:S07]  /*a300*/  F2FP.F16.F32.PACK_AB R167, R32, R57 ;  /* 0x0000003920a7723e */ /* 0x004fce00000000ff */
[----:B------:R-:W-:Y:S08]  /*a310*/  MUFU.EX2 R65, R65 ;  /* 0x0000004100417308 */ /* 0x000ff00000000800 */
[----:B------:R-:W2:Y:S01]  /*a320*/  MUFU.EX2 R36, R67 ;  /* 0x0000004300247308 */ /* 0x000ea20000000800 */
[----:B---3--:R-:W-:Y:S02]  /*a330*/  F2FP.F16.F32.PACK_AB R153, R34, R61 ;  /* 0x0000003d2299723e */ /* 0x008fe400000000ff */
[----:B-1----:R-:W-:-:S05]  /*a340*/  FMNMX.FTZ R15, R24, R15, !PT ;  /* 0x0000000f180f7209 */ /* 0x002fca0007810000 */
[----:B------:R-:W-:Y:S01]  /*a350*/  MUFU.EX2 R69, R69 ;  /* 0x0000004500457308 */ /* 0x000fe20000000800 */
[C---:B------:R-:W-:Y:S01]  /*a360*/  FSETP.NEU.FTZ.AND P2, PT, R15.reuse, -INF , PT ;  /* 0xff8000000f00780b */ /* 0x040fe20003f5d000 */
[----:B------:R-:W-:-:S05]  /*a370*/  FMUL.FTZ R0, R15, R12 ;  /* 0x0000000c0f007220 */ /* 0x000fca0000410000 */
[----:B------:R-:W-:Y:S01]  /*a380*/  FSEL R24, R0, RZ, P2 ;  /* 0x000000ff00187208 */ /* 0x000fe20001000000 */
[----:B------:R-:W-:Y:S01]  /*a390*/  FADD.FTZ R0, R165, R30 ;  /* 0x0000001ea5007221 */ /* 0x000fe20000010000 */
[----:B------:R-:W1:Y:S01]  /*a3a0*/  MUFU.EX2 R38, R71 ;  /* 0x0000004700267308 */ /* 0x000e620000000800 */
[----:B------:R-:W-:Y:S02]  /*a3b0*/  F2FP.F16.F32.PACK_AB R165, R30, R165 ;  /* 0x000000a51ea5723e */ /* 0x000fe400000000ff */
        /* <DEDUP_REMOVED lines=12> */
[----:B------:R-:W-:Y:S01]  /*a480*/  FFMA.FTZ R45, R45, R12, -R24 ;  /* 0x0000000c2d2d7223 */ /* 0x000fe20000010818 */
[----:B------:R-:W4:Y:S01]  /*a490*/  MUFU.EX2 R13, R13 ;  /* 0x0000000d000d7308 */ /* 0x000f220000000800 */
[----:B---3--:R-:W-:Y:S01]  /*a4a0*/  FADD.FTZ R25, R57, R0 ;  /* 0x0000000039197221 */ /* 0x008fe20000010000 */
[----:B------:R-:W-:-:S02]  /*a4b0*/  @!P1 VIADD R0, R21, 0x28c40 ;  /* 0x00028c4015009836 */ /* 0x000fc40000000000 */
[-CC-:B------:R-:W-:Y:S01]  /*a4c0*/  FFMA.FTZ R47, R47, R12.reuse, -R24.reuse ;  /* 0x0000000c2f2f7223 */ /* 0x180fe20000010818 */
[-CC-:B------:R-:W-:Y:S01]  /*a4d0*/  FFMA.FTZ R49, R49, R12.reuse, -R24.reuse ;  /* 0x0000000c31317223 */ /* 0x180fe20000010818 */
[----:B------:R-:W-:Y:S01]  /*a4e0*/  FADD.FTZ R46, R32, R25 ;  /* 0x00000019202e7221 */ /* 0x000fe20000010000 */
[-C--:B------:R-:W-:Y:S01]  /*a4f0*/  FFMA.FTZ R3, R3, R12.reuse, -R24 ;  /* 0x0000000c03037223 */ /* 0x080fe20000010818 */
[----:B------:R-:W-:Y:S01]  /*a500*/  @!P1 PRMT R0, RZ, 0x654, R0 ;  /* 0x00000654ff009816 */ /* 0x000fe20000000000 */
[----:B------:R-:W3:Y:S01]  /*a510*/  MUFU.EX2 R27, R27 ;  /* 0x0000001b001b7308 */ /* 0x000ee20000000800 */
[----:B------:R-:W-:Y:S01]  /*a520*/  FFMA.FTZ R24, R53, R12, -R24 ;  /* 0x0000000c35187223 */ /* 0x000fe20000010818 */
[----:B--2---:R-:W-:Y:S01]  /*a530*/  F2FP.F16.F32.PACK_AB R155, R36, R65 ;  /* 0x00000041249b723e */ /* 0x004fe200000000ff */
[----:B------:R2:W-:Y:S01]  /*a540*/  @!P1 SYNCS.ARRIVE.TRANS64.RED.A1T0 RZ, [R0+URZ], RZ ;  /* 0x000000ff00ff99a7 */ /* 0x0005e2000810043f */
[----:B-1----:R-:W-:-:S04]  /*a550*/  F2FP.F16.F32.PACK_AB R157, R38, R69 ;  /* 0x00000045269d723e */ /* 0x002fc800000000ff */
[----:B------:R1:W0:Y:S01]  /*a560*/  MUFU.EX2 R166, R29 ;  /* 0x0000001d00a67308 */ /* 0x0002220000000800 */
[----:B----4-:R-:W-:Y:S01]  /*a570*/  FADD.FTZ R44, R13, R164 ;  /* 0x000000a40d2c7221 */ /* 0x010fe20000010000 */
[----:B------:R-:W-:-:S06]  /*a580*/  F2FP.F16.F32.PACK_AB R164, R164, R13 ;  /* 0x0000000da4a4723e */ /* 0x000fcc00000000ff */
[----:B------:R-:W4:Y:S01]  /*a590*/  MUFU.EX2 R31, R31 ;  /* 0x0000001f001f7308 */ /* 0x000f220000000800 */
[----:B---3--:R-:W-:Y:S01]  /*a5a0*/  FADD.FTZ R25, R27, R44 ;  /* 0x0000002c1b197221 */ /* 0x008fe20000010000 */
[----:B-1----:R-:W-:-:S04]  /*a5b0*/  FADD.FTZ R29, R61, R46 ;  /* 0x0000002e3d1d7221 */ /* 0x002fc80000010000 */
[----:B------:R-:W-:Y:S02]  /*a5c0*/  FADD.FTZ R46, R34, R29 ;  /* 0x0000001d222e7221 */ /* 0x000fe40000010000 */
[----:B------:R-:W1:Y:S01]  /*a5d0*/  MUFU.EX2 R152, R33 ;  /* 0x0000002100987308 */ /* 0x000e620000000800 */
[C---:B0-----:R-:W-:Y:S01]  /*a5e0*/  FADD.FTZ R44, R166.reuse, R25 ;  /* 0x00000019a62c7221 */ /* 0x041fe20000010000 */
[----:B------:R-:W-:Y:S01]  /*a5f0*/  FADD.FTZ R29, R65, R46 ;  /* 0x0000002e411d7221 */ /* 0x000fe20000010000 */
[----:B------:R-:W-:Y:S01]  /*a600*/  F2FP.F16.F32.PACK_AB R166, R166, R27 ;  /* 0x0000001ba6a6723e */ /* 0x000fe200000000ff */
[----:B------:R-:W-:Y:S01]  /*a610*/  BAR.SYNC.DEFER_BLOCKING 0xf, 0x100 ;  /* 0x03c4000000007b1d */ /* 0x000fe20000010000 */
[----:B----4-:R-:W-:-:S05]  /*a620*/  FADD.FTZ R25, R31, R44 ;  /* 0x0000002c1f197221 */ /* 0x010fca0000010000 */
[----:B------:R-:W0:Y:S01]  /*a630*/  MUFU.EX2 R35, R35 ;  /* 0x0000002300237308 */ /* 0x000e220000000800 */
[----:B------:R-:W-:-:S04]  /*a640*/  FADD.FTZ R44, R36, R29 ;  /* 0x0000001d242c7221 */ /* 0x000fc80000010000 */
[----:B------:R-:W-:Y:S01]  /*a650*/  FADD.FTZ R29, R69, R44 ;  /* 0x0000002c451d7221 */ /* 0x000fe20000010000 */
[----:B-1----:R-:W-:Y:S02]  /*a660*/  FADD.FTZ R30, R152, R25 ;  /* 0x00000019981e7221 */ /* 0x002fe40000010000 */
[----:B------:R-:W1:Y:S01]  /*a670*/  MUFU.EX2 R154, R37 ;  /* 0x00000025009a7308 */ /* 0x000e620000000800 */
[----:B------:R-:W-:Y:S01]  /*a680*/  FADD.FTZ R32, R38, R29 ;  /* 0x0000001d26207221 */ /* 0x000fe20000010000 */
[----:B------:R-:W-:-:S06]  /*a690*/  F2FP.F16.F32.PACK_AB R152, R152, R31 ;  /* 0x0000001f9898723e */ /* 0x000fcc00000000ff */
[----:B------:R-:W3:Y:S01]  /*a6a0*/  MUFU.EX2 R39, R39 ;  /* 0x0000002700277308 */ /* 0x000ee20000000800 */
[----:B0-----:R-:W-:Y:S01]  /*a6b0*/  FADD.FTZ R25, R35, R30 ;  /* 0x0000001e23197221 */ /* 0x001fe20000010000 */
[----:B------:R0:W-:Y:S06]  /*a6c0*/  STSM.16.M88.4 [R197+0x26800], R164 ;  /* 0x026800a4c5007844 */ /* 0x0001ec0000000200 */
[----:B------:R-:W4:Y:S01]  /*a6d0*/  MUFU.EX2 R156, R41 ;  /* 0x00000029009c7308 */ /* 0x000f220000000800 */
[C---:B-1----:R-:W-:Y:S01]  /*a6e0*/  FADD.FTZ R30, R154.reuse, R25 ;  /* 0x000000199a1e7221 */ /* 0x042fe20000010000 */
[----:B------:R-:W-:-:S05]  /*a6f0*/  F2FP.F16.F32.PACK_AB R154, R154, R35 ;  /* 0x000000239a9a723e */ /* 0x000fca00000000ff */
[----:B------:R0:W-:Y:S01]  /*a700*/  STSM.16.M88.4 [R200], R152 ;  /* 0x00000098c8007844 */ /* 0x0001e20000000200 */
[----:B------:R-:W1:Y:S01]  /*a710*/  MUFU.EX2 R73, R73 ;  /* 0x0000004900497308 */ /* 0x000e620000000800 */
[----:B---3--:R-:W-:-:S07]  /*a720*/  FADD.FTZ R13, R39, R30 ;  /* 0x0000001e270d7221 */ /* 0x008fce0000010000 */
[----:B------:R-:W3:Y:S01]  /*a730*/  MUFU.EX2 R43, R43 ;  /* 0x0000002b002b7308 */ /* 0x000ee20000000800 */
[C---:B----4-:R-:W-:Y:S01]  /*a740*/  FADD.FTZ R30, R156.reuse, R13 ;  /* 0x0000000d9c1e7221 */ /* 0x050fe20000010000 */
[----:B------:R-:W-:-:S06]  /*a750*/  F2FP.F16.F32.PACK_AB R156, R156, R39 ;  /* 0x000000279c9c723e */ /* 0x000fcc00000000ff */
[----:B------:R-:W4:Y:S01]  /*a760*/  MUFU.EX2 R40, R75 ;  /* 0x0000004b00287308 */ /* 0x000f220000000800 */
[----:B-1----:R-:W-:-:S07]  /*a770*/  FADD.FTZ R25, R73, R32 ;  /* 0x0000002049197221 */ /* 0x002fce0000010000 */
[----:B------:R-:W1:Y:S01]  /*a780*/  MUFU.EX2 R26, R45 ;  /* 0x0000002d001a7308 */ /* 0x000e620000000800 */
[----:B---3--:R-:W-:-:S07]  /*a790*/  FADD.FTZ R13, R43, R30 ;  /* 0x0000001e2b0d7221 */ /* 0x008fce0000010000 */
[----:B------:R-:W-:Y:S01]  /*a7a0*/  MUFU.EX2 R77, R77 ;  /* 0x0000004d004d7308 */ /* 0x000fe20000000800 */
[C---:B----4-:R-:W-:Y:S01]  /*a7b0*/  F2FP.F16.F32.PACK_AB R159, R40.reuse, R73 ;  /* 0x00000049289f723e */ /* 0x050fe200000000ff */
[----:B------:R-:W-:-:S06]  /*a7c0*/  FADD.FTZ R40, R40, R25 ;  /* 0x0000001928287221 */ /* 0x000fcc0000010000 */
[----:B------:R-:W3:Y:S01]  /*a7d0*/  MUFU.EX2 R42, R51 ;  /* 0x00000033002a7308 */ /* 0x000ee20000000800 */
[C---:B-1----:R-:W-:Y:S01]  /*a7e0*/  F2FP.F16.F32.PACK_AB R158, R26.reuse, R43 ;  /* 0x0000002b1a9e723e */ /* 0x042fe200000000ff */
[----:B------:R-:W-:-:S04]  /*a7f0*/  FADD.FTZ R26, R26, R13 ;  /* 0x0000000d1a1a7221 */ /* 0x000fc80000010000 */
[----:B------:R0:W-:Y:S02]  /*a800*/  STSM.16.M88.4 [R198], R156 ;  /* 0x0000009cc6007844 */ /* 0x0001e40000000200 */
[----:B------:R-:W-:Y:S08]  /*a810*/  MUFU.EX2 R47, R47 ;  /* 0x0000002f002f7308 */ /* 0x000ff00000000800 */
[----:B--2---:R-:W1:Y:S01]  /*a820*/  MUFU.EX2 R0, R49 ;  /* 0x0000003100007308 */ /* 0x004e620000000800 */
[----:B---3--:R-:W-:Y:S01]  /*a830*/  F2FP.F16.F32.PACK_AB R161, R42, R77 ;  /* 0x0000004d2aa1723e */ /* 0x008fe200000000ff */
[----:B------:R-:W-:-:S04]  /*a840*/  FADD.FTZ R77, R77, R40 ;  /* 0x000000284d4d7221 */ /* 0x000fc80000010000 */
[----:B------:R-:W-:Y:S02]  /*a850*/  FADD.FTZ R42, R42, R77 ;  /* 0x0000004d2a2a7221 */ /* 0x000fe40000010000 */
[----:B------:R-:W-:Y:S08]  /*a860*/  MUFU.EX2 R79, R79 ;  /* 0x0000004f004f7308 */ /* 0x000ff00000000800 */
[----:B------:R-:W2:Y:S01]  /*a870*/  MUFU.EX2 R28, R28 ;  /* 0x0000001c001c7308 */ /* 0x000ea20000000800 */
[----:B-1----:R-:W-:Y:S01]  /*a880*/  F2FP.F16.F32.PACK_AB R160, R0, R47 ;  /* 0x0000002f00a0723e */ /* 0x002fe200000000ff */
[----:B------:R-:W-:-:S04]  /*a890*/  FADD.FTZ R47, R47, R26 ;  /* 0x0000001a2f2f7221 */ /* 0x000fc80000010000 */
[----:B------:R-:W-:Y:S02]  /*a8a0*/  FADD.FTZ R0, R0, R47 ;  /* 0x0000002f00007221 */ /* 0x000fe40000010000 */
[----:B------:R-:W1:Y:S08]  /*a8b0*/  MUFU.EX2 R3, R3 ;  /* 0x0000000300037308 */ /* 0x000e700000000800 */
[----:B------:R-:W3:Y:S01]  /*a8c0*/  MUFU.EX2 R24, R24 ;  /* 0x0000001800187308 */ /* 0x000ee20000000800 */
[----:B--2---:R-:W-:Y:S01]  /*a8d0*/  F2FP.F16.F32.PACK_AB R163, R28, R79 ;  /* 0x0000004f1ca3723e */ /* 0x004fe200000000ff */
[----:B------:R-:W-:Y:S01]  /*a8e0*/  FADD.FTZ R79, R79, R42 ;  /* 0x0000002a4f4f7221 */ /* 0x000fe20000010000 */
[----:B-1----:R-:W-:Y:S01]  /*a8f0*/  FADD.FTZ R13, R3, R0 ;  /* 0x00000000030d7221 */ /* 0x002fe20000010000 */
[----:B---3--:R-:W-:-:S02]  /*a900*/  F2FP.F16.F32.PACK_AB R162, R24, R3 ;  /* 0x0000000318a2723e */ /* 0x008fc400000000ff */
[----:B------:R-:W-:Y:S01]  /*a910*/  FADD.FTZ R3, R28, R79 ;  /* 0x0000004f1c037221 */ /* 0x000fe20000010000 */
[----:B------:R-:W-:Y:S02]  /*a920*/  FADD.FTZ R0, R24, R13 ;  /* 0x0000000d18007221 */ /* 0x000fe40000010000 */
[----:B------:R0:W-:Y:S01]  /*a930*/  STSM.16.M88.4 [R199], R160 ;  /* 0x000000a0c7007844 */ /* 0x0001e20000000200 */
[----:B------:R-:W-:Y:S05]  /*a940*/  @!P0 BRA `(.L_x_8021) ;  /* 0x0000000000048947 */ /* 0x000fea0003800000 */
[----:B------:R-:W-:Y:S01]  /*a950*/  BPT.TRAP 0x1 ;  /* 0x000000040000795c */ /* 0x000fe20000300000 */
.L_x_8021:
[----:B------:R1:W2:Y:S01]  /*a960*/  SYNCS.PHASECHK.TRANS64.TRYWAIT P2, [R21+URZ+0x28c50], R58 ;  /* 0x028c503a150075a7 */ /* 0x0002a2000804017f */
[----:B------:R-:W-:Y:S05]  /*a970*/  @!P0 BRA `(.L_x_8022) ;  /* 0x0000000000048947 */ /* 0x000fea0003800000 */
[----:B------:R-:W-:Y:S01]  /*a980*/  BPT.TRAP 0x1 ;  /* 0x000000040000795c */ /* 0x000fe20000300000 */
.L_x_8022:
[----:B------:R-:W-:Y:S01]  /*a990*/  LOP3.LUT R13, R56, 0x2000000, RZ, 0xfc, !PT ;  /* 0x02000000380d7812 */ /* 0x000fe200078efcff */
[----:B------:R-:W-:Y:S01]  /*a9a0*/  ULDC UR36, c[0x0][0x988] ;  /* 0x0002620000247ab9 */ /* 0x000fe20000000800 */
[----:B------:R-:W-:Y:S01]  /*a9b0*/  ULDC UR37, c[0x0][0x988] ;  /* 0x0002620000257ab9 */ /* 0x000fe20000000800 */
[----:B------:R-:W-:Y:S01]  /*a9c0*/  BSSY B0, `(.L_x_8023) ;  /* 0x0000006000007945 */ /* 0x000fe20003800000 */
[----:B------:R-:W-:Y:S02]  /*a9d0*/  IMAD.MOV.U32 R169, RZ, RZ, 0x40000040 ;  /* 0x40000040ffa97424 */ /* 0x000fe400078e00ff */
[----:B------:R-:W-:Y:S01]  /*a9e0*/  IMAD R168, R18, 0x1000, R13 ;  /* 0x0000100012a87824 */ /* 0x000fe200078e020d */
[----:B--2---:R-:W-:Y:S06]  /*a9f0*/  @P2 BRA `(.L_x_8024) ;  /* 0x0000000000082947 */ /* 0x004fec0003800000 */
[----:B------:R-:W2:Y:S02]  /*aa00*/  SYNCS.PHASECHK.TRANS64.TRYWAIT P2, [R21+URZ+0x28c50], R58 ;  /* 0x028c503a150075a7 */ /* 0x000ea4000804017f */
[----:B--2---:R-:W-:Y:S05]  /*aa10*/  @!P2 BRA `(.L_x_8025) ;  /* 0x000001100048a947 */ /* 0x004fea0003800000 */
.L_x_8024:
[----:B------:R-:W-:Y:S05]  /*aa20*/  BSYNC B0 ;  /* 0x0000000000007941 */ /* 0x000fea0003800000 */
.L_x_8023:
[----:B------:R-:W-:Y:S01]  /*aa30*/  R2UR UR6, R168 ;  /* 0x00000000a80672ca */ /* 0x000fe200000e0000 */
[----:B-12---:R-:W-:Y:S01]  /*aa40*/  WARPGROUP.ARRIVE ;  /* 0x00000000000079c5 */ /* 0x006fe20000000000 */
[----:B------:R-:W-:Y:S01]  /*aa50*/  R2UR UR7, R169 ;  /* 0x00000000a90772ca */ /* 0x000fe200000e0000 */
[----:B------:R-:W-:Y:S01]  /*aa60*/  IMAD.MOV.U32 R169, RZ, RZ, 0x40000040 ;  /* 0x40000040ffa97424 */ /* 0x000fe200078e00ff */
[----:B------:R-:W-:Y:S01]  /*aa70*/  ISETP.NE.AND P2, PT, R231, 0x1, PT ;  /* 0x00000001e700780c */ /* 0x000fe20003f45270 */
[----:B------:R-:W-:Y:S01]  /*aa80*/  @!P1 VIADD R21, R21, 0x28c60 ;  /* 0x00028c6015159836 */ /* 0x000fe20000000000 */
[----:B------:R-:W-:Y:S01]  /*aa90*/  BSSY B0, `(.L_x_8026) ;  /* 0x0000239000007945 */ /* 0x000fe20003800000 */
[----:B------:R-:W-:-:S03]  /*aaa0*/  VIADD R213, R181, 0xfffffffe ;  /* 0xfffffffeb5d57836 */ /* 0x000fc60000000000 */
[----:B------:R-:W-:-:S05]  /*aab0*/  @!P1 PRMT R21, RZ, 0x654, R21 ;  /* 0x00000654ff159816 */ /* 0x000fca0000000015 */
[----:B------:R-:W-:Y:S03]  /*aac0*/  HGMMA.64x256x16.F32 R24, R164, gdesc[UR4].tnspB, RZ, !UPT, gsb0 ;  /* 0x43e00004a4187df0 */ /* 0x000fe6000c0008ff */
[----:B------:R-:W-:Y:S02]  /*aad0*/  WARPGROUP.DEPBAR.LE gsb0, 0x0 ;  /* 0x00008000000079c5 */ /* 0x000fe40000010000 */
[----:B0-----:R-:W-:Y:S01]  /*aae0*/  VIADD R164, R168, 0x80 ;  /* 0x00000080a8a47836 */ /* 0x001fe20000000000 */
        /* <DEDUP_REMOVED lines=9> */
[----:B------:R-:W-:Y:S01]  /*ab80*/  IMAD.MOV.U32 R153, RZ, RZ, 0x40000040 ;  /* 0x40000040ff997424 */ /* 0x000fe200078e00ff */
[----:B------:R-:W0:Y:S01]  /*ab90*/  @P2 LDC R154, c[0x0][0x450] ;  /* 0x00011400ff9a2b82 */ /* 0x000e220000000800 */
[----:B------:R-:W-:Y:S01]  /*aba0*/  VIADD R168, R168, 0x180 ;  /* 0x00000180a8a87836 */ /* 0x000fe20000000000 */
[----:B------:R-:W-:-:S02]  /*abb0*/  R2UR UR6, R152 ;  /* 0x00000000980672ca */ /* 0x000fc400000e0000 */
[----:B------:R-:W-:-:S04]  /*abc0*/  R2UR UR7, R153 ;  /* 0x00000000990772ca */ /* 0x000fc800000e0000 */
[----:B------:R-:W1:-:S12]  /*abd0*/  @P2 LDC R152, c[0x0][0x44c] ;  /* 0x00011300ff982b82 */ /* 0x000e580000000800 */
[----:B------:R-:W-:Y:S01]  /*abe0*/  HGMMA.64x256x16.F32 R24, R156, gdesc[UR4].tnspB, R24, gsb0 ;  /* 0x43e000049c187df0 */ /* 0x000fe20008000818 */
[----:B------:R-:W-:Y:S02]  /*abf0*/  R2UR UR6, R168 ;  /* 0x00000000a80672ca */ /* 0x000fe400000e0000 */
[----:B------:R-:W-:Y:S01]  /*ac00*/  R2UR UR7, R169 ;  /* 0x00000000a90772ca */ /* 0x000fe200000e0000 */
[----:B-1----:R-:W-:-:S04]  /*ac10*/  @P2 IMAD.HI.U32 R153, R195, R152, RZ ;  /* 0x00000098c3992227 */ /* 0x002fc800078e00ff */
[----:B------:R-:W-:Y:S01]  /*ac20*/  IMAD.MOV.U32 R152, RZ, RZ, R195 ;  /* 0x000000ffff987224 */ /* 0x000fe200078e00c3 */
[----:B0-----:R-:W-:-:S04]  /*ac30*/  @P2 SHF.R.U32.HI R152, RZ, R154, R153 ;  /* 0x0000009aff982219 */ /* 0x001fc80000011699 */
[----:B------:R-:W-:-:S04]  /*ac40*/  IADD3 R152, R152, R194, -R193 ;  /* 0x000000c298987210 */ /* 0x000fc80007ffe8c1 */
[----:B------:R-:W-:-:S04]  /*ac50*/  SHF.R.S32.HI R153, RZ, 0x1f, R152 ;  /* 0x0000001fff997819 */ /* 0x000fc80000011498 */
[----:B------:R-:W-:Y:S01]  /*ac60*/  LEA.HI R153, R153, R152, RZ, 0x6 ;  /* 0x0000009899997211 */ /* 0x000fe200078f30ff */
[----:B------:R-:W-:Y:S02]  /*ac70*/  WARPGROUP.DEPBAR.LE gsb0, 0x0 ;  /* 0x00008000000079c5 */ /* 0x000fe40000010000 */
[----:B------:R-:W-:-:S06]  /*ac80*/  WARPGROUP.ARRIVE ;  /* 0x00000000000079c5 */ /* 0x000fcc0000000000 */
        /* <DEDUP_REMOVED lines=11> */
[----:B0-----:R-:W-:-:S04]  /*ad40*/  SHF.R.S32.HI R21, RZ, 0x6, R153 ;  /* 0x00000006ff157819 */ /* 0x001fc80000011499 */
[----:B------:R-:W-:-:S04]  /*ad50*/  VIMNMX R21, RZ, R21, !PT ;  /* 0x00000015ff157248 */ /* 0x000fc80007fe0100 */
[----:B------:R-:W-:-:S13]  /*ad60*/  ISETP.GE.AND P2, PT, R213, R21, PT ;  /* 0x00000015d500720c */ /* 0x000fda0003f46270 */
[----:B------:R-:W-:Y:S05]  /*ad70*/  @!P2 BRA `(.L_x_8027) ;  /* 0x000000200028a947 */ /* 0x000fea0003800000 */
[----:B------:R-:W-:Y:S01]  /*ad80*/  BSSY B1, `(.L_x_8027) ;  /* 0x0000209000017945 */ /* 0x000fe20003800000 */
[----:B------:R-:W-:Y:S02]  /*ad90*/  IMAD.MOV.U32 R225, RZ, RZ, R14 ;  /* 0x000000ffffe17224 */ /* 0x000fe400078e000e */
[----:B------:R-:W-:Y:S02]  /*ada0*/  IMAD.MOV.U32 R223, RZ, RZ, R15 ;  /* 0x000000ffffdf7224 */ /* 0x000fe400078e000f */
[----:B------:R-:W-:-:S07]  /*adb0*/  IMAD.MOV.U32 R224, RZ, RZ, R18 ;  /* 0x000000ffffe07224 */ /* 0x000fce00078e0012 */
.L_x_8038:
[----:B------:R-:W-:-:S05]  /*adc0*/  VIADD R18, R224, 0x1 ;  /* 0x00000001e0127836 */ /* 0x000fca0000000000 */
[----:B------:R-:W-:-:S04]  /*add0*/  ISETP.NE.AND P2, PT, R18, 0x2, PT ;  /* 0x000000021200780c */ /* 0x000fc80003f45270 */
[----:B------:R-:W-:Y:S02]  /*ade0*/  SEL R12, RZ, 0x1, P2 ;  /* 0x00000001ff0c7807 */ /* 0x000fe40001000000 */
[----:B------:R-:W-:Y:S02]  /*adf0*/  SEL R18, R18, RZ, P2 ;  /* 0x000000ff12127207 */ /* 0x000fe40001000000 */
[----:B------:R-:W-:Y:S01]  /*ae00*/  LOP3.LUT R19, R19, R12, RZ, 0x3c, !PT ;  /* 0x0000000c13137212 */ /* 0x000fe200078e3cff */
[----:B0-----:R-:W-:Y:S06]  /*ae10*/  @!P0 BRA `(.L_x_8028) ;  /* 0x0000000000048947 */ /* 0x001fec0003800000 */
[----:B------:R-:W-:Y:S01]  /*ae20*/  BPT.TRAP 0x1 ;  /* 0x000000040000795c */ /* 0x000fe20000300000 */
.L_x_8028:
[----:B------:R-:W-:Y:S01]  /*ae30*/  IMAD R214, R18, 0x8, R2 ;  /* 0x0000000812d67824 */ /* 0x000fe200078e0202 */
[----:B------:R-:W-:-:S04]  /*ae40*/  SHF.L.U32 R219, R19, 0x1f, RZ ;  /* 0x0000001f13db7819 */ /* 0x000fc800000006ff */
[----:B------:R0:W1:Y:S01]  /*ae50*/  SYNCS.PHASECHK.TRANS64.TRYWAIT P2, [R214+URZ+0x28c30], R219 ;  /* 0x028c30dbd60075a7 */ /* 0x000062000804017f */
[----:B------:R-:W-:Y:S05]  /*ae60*/  @!P0 BRA `(.L_x_8029) ;  /* 0x0000000000048947 */ /* 0x000fea0003800000 */
[----:B------:R-:W-:Y:S01]  /*ae70*/  BPT.TRAP 0x1 ;  /* 0x000000040000795c */ /* 0x000fe20000300000 */
.L_x_8029:
[----:B------:R-:W-:Y:S01]  /*ae80*/  ISETP.NE.AND P3, PT, R231, 0x1, PT ;  /* 0x00000001e700780c */ /* 0x000fe20003f65270 */
[----:B------:R-:W-:Y:S01]  /*ae90*/  IMAD.IADD R12, R202, 0x1, R195 ;  /* 0x00000001ca0c7824 */ /* 0x000fe200078e02c3 */
[----:B------:R-:W-:Y:S11]  /*aea0*/  BSSY B2, `(.L_x_8030) ;  /* 0x0000008000027945 */ /* 0x000ff60003800000 */
[----:B------:R-:W2:Y:S08]  /*aeb0*/  @P3 LDC R15, c[0x0][0x44c] ;  /* 0x00011300ff0f3b82 */ /* 0x000eb00000000800 */
[----:B------:R-:W3:Y:S01]  /*aec0*/  @P3 LDC R14, c[0x0][0x450] ;  /* 0x00011400ff0e3b82 */ /* 0x000ee20000000800 */
[----:B--2---:R-:W-:-:S05]  /*aed0*/  @P3 IMAD.HI.U32 R15, R12, R15, RZ ;  /* 0x0000000f0c0f3227 */ /* 0x004fca00078e00ff */
[----:B---3--:R-:W-:Y:S01]  /*aee0*/  @P3 SHF.R.U32.HI R12, RZ, R14, R15 ;  /* 0x0000000eff0c3219 */ /* 0x008fe2000001160f */
[----:B-1----:R-:W-:Y:S06]  /*aef0*/  @P2 BRA `(.L_x_8031) ;  /* 0x0000000000082947 */ /* 0x002fec0003800000 */
[----:B------:R-:W1:Y:S02]  /*af00*/  SYNCS.PHASECHK.TRANS64.TRYWAIT P2, [R214+URZ+0x28c30], R219 ;  /* 0x028c30dbd60075a7 */ /* 0x000e64000804017f */
[----:B-1----:R-:W-:Y:S05]  /*af10*/  @!P2 BRA `(.L_x_8032) ;  /* 0x0000010c001ca947 */ /* 0x002fea0003800000 */
.L_x_8031:
[----:B------:R-:W-:Y:S05]  /*af20*/  BSYNC B2 ;  /* 0x0000000000027941 */ /* 0x000fea0003800000 */
.L_x_8030:
[----:B------:R-:W2:Y:S01]  /*af30*/  SHFL.IDX PT, R156, R12, 0x1, 0x1c1f ;  /* 0x003c1f000c9c7f89 */ /* 0x000ea200000e0000 */
[----:B------:R-:W-:-:S03]  /*af40*/  IMAD.MOV.U32 R14, RZ, RZ, -0x40 ;  /* 0xffffffc0ff0e7424 */ /* 0x000fc600078e00ff */
[----:B------:R-:W3:Y:S01]  /*af50*/  LDL.LU R231, [R1+0x8] ;  /* 0x0000080001e77983 */ /* 0x000ee20000300800 */
[----:B------:R-:W-:Y:S01]  /*af60*/  IMAD R14, R213, R14, 0x1 ;  /* 0x00000001d50e7424 */ /* 0x000fe200078e020e */
[----:B------:R-:W-:Y:S01]  /*af70*/  R2UR UR4, R4 ;  /* 0x00000000040472ca */ /* 0x000fe200000e0000 */
[----:B------:R-:W-:Y:S01]  /*af80*/  IMAD R154, R18, 0x200, R20 ;  /* 0x00000200129a7824 */ /* 0x000fe200078e0214 */
[----:B------:R-:W-:Y:S01]  /*af90*/  R2UR UR5, R5 ;  /* 0x00000000050572ca */ /* 0x000fe200000e0000 */
[----:B------:R-:W-:Y:S01]  /*afa0*/  IMAD.MOV.U32 R155, RZ, RZ, 0x40000040 ;  /* 0x40000040ff9b7424 */ /* 0x000fe200078e00ff */
[----:B------:R-:W-:Y:S01]  /*afb0*/  IADD3 R14, R194, R14, -R189 ;  /* 0x0000000ec20e7210 */ /* 0x000fe20007ffe8bd */
[C---:B------:R-:W-:Y:S01]  /*afc0*/  VIADD R152, R154.reuse, 0x2 ;  /* 0x000000029a987836 */ /* 0x040fe20000000000 */
[----:B------:R-:W-:Y:S01]  /*afd0*/  R2UR UR6, R154 ;  /* 0x000000009a0672ca */ /* 0x000fe200000e0000 */
[----:B------:R-:W-:Y:S01]  /*afe0*/  IMAD.MOV.U32 R153, RZ, RZ, 0x40000040 ;  /* 0x40000040ff997424 */ /* 0x000fe200078e00ff */
[----:B------:R-:W-:Y:S01]  /*aff0*/  R2UR UR7, R155 ;  /* 0x000000009b0772ca */ /* 0x000fe200000e0000 */
[----:B------:R-:W-:Y:S01]  /*b000*/  IMAD.IADD R15, R14, 0x1, -R193 ;  /* 0x000000010e0f7824 */ /* 0x000fe200078e0ac1 */
[----:B------:R2:W4:Y:S01]  /*b010*/  SHFL.IDX PT, R226, R12, RZ, 0x1c1f ;  /* 0x001c1fff0ce27589 */ /* 0x00052200000e0000 */
[----:B------:R-:W-:Y:S01]  /*b020*/  VIADD R14, R154, 0x4 ;  /* 0x000000049a0e7836 */ /* 0x000fe20000000000 */
[----:B------:R-:W-:Y:S01]  /*b030*/  R2UR UR10, R152 ;  /* 0x00000000980a72ca */ /* 0x000fe200000e0000 */
[----:B------:R-:W-:Y:S01]  /*b040*/  VIADD R154, R154, 0x6 ;  /* 0x000000069a9a7836 */ /* 0x000fe20000000000 */
[----:B------:R-:W-:-:S02]  /*b050*/  R2UR UR11, R153 ;  /* 0x00000000990b72ca */ /* 0x000fc400000e0000 */
[----:B------:R-:W-:Y:S01]  /*b060*/  R2UR UR19, R155 ;  /* 0x000000009b1372ca */ /* 0x000fe200000e0000 */
[----:B--2---:R-:W-:Y:S01]  /*b070*/  IMAD.IADD R12, R15, 0x1, R156 ;  /* 0x000000010f0c7824 */ /* 0x004fe200078e029c */
        /* <DEDUP_REMOVED lines=9> */
[----:B----4-:R-:W-:Y:S01]  /*b110*/  IMAD.IADD R226, R15, 0x1, R226 ;  /* 0x000000010fe27824 */ /* 0x010fe200078e02e2 */
[----:B------:R-:W-:Y:S01]  /*b120*/  R2UR UR17, R7 ;  /* 0x00000000071172ca */ /* 0x000fe200000e0000 */
[----:B------:R-:W-:Y:S01]  /*b130*/  IMAD.MOV.U32 R15, RZ, RZ, 0x40000040 ;  /* 0x40000040ff0f7424 */ /* 0x000fe200078e00ff */
[C---:B------:R-:W-:Y:S02]  /*b140*/  ISETP.GT.AND P2, PT, R12.reuse, 0x29, PT ;  /* 0x000000290c00780c */ /* 0x040fe40003f44270 */
[----:B------:R-:W-:Y:S02]  /*b150*/  ISETP.GT.AND P3, PT, R12, 0x30, PT ;  /* 0x000000300c00780c */ /* 0x000fe40003f64270 */
[----:B------:R-:W-:-:S02]  /*b160*/  R2UR UR15, R15 ;  /* 0x000000000f0f72ca */ /* 0x000fc400000e0000 */
[----:B------:R-:W-:Y:S02]  /*b170*/  LOP3.LUT R229, R229, 0xfffffffe, RZ, 0xc0, !PT ;  /* 0xfffffffee5e57812 */ /* 0x000fe400078ec0ff */
[C---:B------:R-:W-:Y:S02]  /*b180*/  ISETP.GT.AND P4, PT, R12.reuse, 0x31, PT ;  /* 0x000000310c00780c */ /* 0x040fe40003f84270 */
[C---:B------:R-:W-:Y:S02]  /*b190*/  ISETP.GT.AND P5, PT, R12.reuse, 0x38, PT ;  /* 0x000000380c00780c */ /* 0x040fe40003fa4270 */
[----:B------:R-:W-:Y:S02]  /*b1a0*/  ISETP.GT.AND P6, PT, R12, 0x39, PT ;  /* 0x000000390c00780c */ /* 0x000fe40003fc4270 */
[----:B------:R-:W-:Y:S02]  /*b1b0*/  @P2 LOP3.LUT R229, R229, 0x1, RZ, 0xfc, !PT ;  /* 0x00000001e5e52812 */ /* 0x000fe400078efcff */
[----:B------:R-:W-:-:S02]  /*b1c0*/  ISETP.GT.AND P2, PT, R226, 0x8, PT ;  /* 0x00000008e200780c */ /* 0x000fc40003f44270 */
[----:B------:R-:W-:-:S04]  /*b1d0*/  LOP3.LUT R229, R229, 0xfffffffd, RZ, 0xc0, !PT ;  /* 0xfffffffde5e57812 */ /* 0x000fc800078ec0ff */
[----:B------:R-:W-:Y:S02]  /*b1e0*/  @P3 LOP3.LUT R229, R229, 0x2, RZ, 0xfc, !PT ;  /* 0x00000002e5e53812 */ /* 0x000fe400078efcff */
        /* <DEDUP_REMOVED lines=9> */
[----:B------:R-:W-:Y:S01]  /*b280*/  HGMMA.64x64x16.F32 R152, gdesc[UR16], R152, gsb0 ;  /* 0x00e00000109879f0 */ /* 0x000fe20008000898 */
[----:B---3--:R-:W-:-:S04]  /*b290*/  LOP3.LUT R231, R231, 0xdfffffff, RZ, 0xc0, !PT ;  /* 0xdfffffffe7e77812 */ /* 0x008fc800078ec0ff */
[----:B------:R-:W-:Y:S02]  /*b2a0*/  @P1 LOP3.LUT R231, R231, 0x20000000, RZ, 0xfc, !PT ;  /* 0x20000000e7e71812 */ /* 0x000fe400078efcff */
[----:B------:R-:W-:Y:S02]  /*b2b0*/  ISETP.GT.AND P1, PT, R12, 0x21, PT ;  /* 0x000000210c00780c */ /* 0x000fe40003f24270 */
[----:B------:R-:W-:-:S04]  /*b2c0*/  LOP3.LUT R231, R231, 0xefffffff, RZ, 0xc0, !PT ;  /* 0xefffffffe7e77812 */ /* 0x000fc800078ec0ff */
[----:B------:R-:W-:Y:S02]  /*b2d0*/  @P0 LOP3.LUT R231, R231, 0x10000000, RZ, 0xfc, !PT ;  /* 0x10000000e7e70812 */ /* 0x000fe400078efcff */
[----:B------:R-:W-:Y:S02]  /*b2e0*/  ISETP.GT.AND P0, PT, R12, 0x28, PT ;  /* 0x000000280c00780c */ /* 0x000fe40003f04270 */
[----:B------:R-:W-:-:S04]  /*b2f0*/  LOP3.LUT R231, R231, 0xbfffffff, RZ, 0xc0, !PT ;  /* 0xbfffffffe7e77812 */ /* 0x000fc800078ec0ff */
[----:B------:R-:W-:Y:S02]  /*b300*/  @P1 LOP3.LUT R231, R231, 0x40000000, RZ, 0xfc, !PT ;  /* 0x40000000e7e71812 */ /* 0x000fe400078efcff */
[----:B------:R-:W-:Y:S02]  /*b310*/  ISETP.GT.AND P1, PT, R226, RZ, PT ;  /* 0x000000ffe200720c */ /* 0x000fe40003f24270 */
[----:B------:R-:W-:-:S04]  /*b320*/  LOP3.LUT R231, R231, 0x7fffffff, RZ, 0xc0, !PT ;  /* 0x7fffffffe7e77812 */ /* 0x000fc800078ec0ff */
[----:B------:R-:W-:Y:S02]  /*b330*/  @P0 LOP3.LUT R231, R231, 0x80000000, RZ, 0xfc, !PT ;  /* 0x80000000e7e70812 */ /* 0x000fe400078efcff */
[----:B------:R-:W-:-:S03]  /*b340*/  ISETP.GT.AND P0, PT, R226, 0x9, PT ;  /* 0x00000009e200780c */ /* 0x000fc60003f04270 */
[----:B------:R2:W-:Y:S01]  /*b350*/  STL [R1+0x8], R231 ;  /* 0x000008e701007387 */ /* 0x0005e20000100800 */
[----:B------:R-:W-:Y:S02]  /*b360*/  WARPGROUP.DEPBAR.LE gsb0, 0x0 ;  /* 0x00008000000079c5 */ /* 0x000fe40000010000 */
[----:B------:R-:W-:Y:S02]  /*b370*/  FSEL R152, R152, -INF , P1 ;  /* 0xff80000098987808 */ /* 0x000fe40000800000 */
[----:B------:R-:W-:Y:S02]  /*b380*/  ISETP.GT.AND P1, PT, R226, 0x10, PT ;  /* 0x00000010e200780c */ /* 0x000fe40003f24270 */
[----:B------:R-:W-:Y:S02]  /*b390*/  FSEL R232, R153, -INF , P3 ;  /* 0xff80000099e87808 */ /* 0x000fe40001800000 */
[----:B------:R-:W-:Y:S02]  /*b3a0*/  FSEL R156, R156, -INF , P2 ;  /* 0xff8000009c9c7808 */ /* 0x000fe40001000000 */
[----:B------:R-:W-:-:S02]  /*b3b0*/  FSEL R157, R157, -INF , P0 ;  /* 0xff8000009d9d7808 */ /* 0x000fc40000000000 */
[----:B------:R-:W-:Y:S02]  /*b3c0*/  FSEL R160, R160, -INF , P1 ;  /* 0xff800000a0a07808 */ /* 0x000fe40000800000 */
[C---:B------:R-:W-:Y:S02]  /*b3d0*/  ISETP.GT.AND P3, PT, R226.reuse, 0x11, PT ;  /* 0x00000011e200780c */ /* 0x040fe40003f64270 */
[C---:B------:R-:W-:Y:S02]  /*b3e0*/  ISETP.GT.AND P2, PT, R226.reuse, 0x18, PT ;  /* 0x00000018e200780c */ /* 0x040fe40003f44270 */
[----:B------:R-:W-:Y:S02]  /*b3f0*/  ISETP.GT.AND P0, PT, R226, 0x19, PT ;  /* 0x00000019e200780c */ /* 0x000fe40003f04270 */
[----:B------:R-:W-:Y:S02]  /*b400*/  ISETP.GT.AND P1, PT, R12, RZ, PT ;  /* 0x000000ff0c00720c */ /* 0x000fe40003f24270 */
[----:B------:R-:W-:-:S02]  /*b410*/  FSEL R161, R161, -INF , P3 ;  /* 0xff800000a1a17808 */ /* 0x000fc40001800000 */
[----:B------:R-:W-:Y:S02]  /*b420*/  FSEL R164, R164, -INF , P2 ;  /* 0xff800000a4a47808 */ /* 0x000fe40001000000 */
[----:B------:R-:W-:Y:S02]  /*b430*/  FSEL R165, R165, -INF , P0 ;  /* 0xff800000a5a57808 */ /* 0x000fe40000000000 */
[----:B------:R-:W-:Y:S02]  /*b440*/  FSEL R154, R154, -INF , P1 ;  /* 0xff8000009a9a7808 */ /* 0x000fe40000800000 */
[C---:B------:R-:W-:Y:S02]  /*b450*/  ISETP.GT.AND P3, PT, R12.reuse, 0x1, PT ;  /* 0x000000010c00780c */ /* 0x040fe40003f64270 */
[C---:B------:R-:W-:Y:S02]  /*b460*/  ISETP.GT.AND P2, PT, R12.reuse, 0x8, PT ;  /* 0x000000080c00780c */ /* 0x040fe40003f44270 */
[----:B------:R-:W-:-:S02]  /*b470*/  ISETP.GT.AND P0, PT, R12, 0x9, PT ;  /* 0x000000090c00780c */ /* 0x000fc40003f04270 */
[----:B------:R-:W-:Y:S02]  /*b480*/  ISETP.GT.AND P1, PT, R12, 0x10, PT ;  /* 0x000000100c00780c */ /* 0x000fe40003f24270 */
[----:B------:R-:W-:Y:S02]  /*b490*/  FSEL R155, R155, -INF , P3 ;  /* 0xff8000009b9b7808 */ /* 0x000fe40001800000 */
[----:B------:R-:W-:Y:S02]  /*b4a0*/  FSEL R158, R158, -INF , P2 ;  /* 0xff8000009e9e7808 */ /* 0x000fe40001000000 */
[----:B------:R-:W-:Y:S02]  /*b4b0*/  FSEL R159, R159, -INF , P0 ;  /* 0xff8000009f9f7808 */ /* 0x000fe40000000000 */
[----:B------:R-:W-:Y:S02]  /*b4c0*/  FSEL R162, R162, -INF , P1 ;  /* 0xff800000a2a27808 */ /* 0x000fe40000800000 */
[----:B------:R-:W-:-:S02]  /*b4d0*/  ISETP.GT.AND P3, PT, R12, 0x11, PT ;  /* 0x000000110c00780c */ /* 0x000fc40003f64270 */
[C---:B------:R-:W-:Y:S02]  /*b4e0*/  ISETP.GT.AND P2, PT, R12.reuse, 0x18, PT ;  /* 0x000000180c00780c */ /* 0x040fe40003f44270 */
[C---:B------:R-:W-:Y:S02]  /*b4f0*/  ISETP.GT.AND P0, PT, R12.reuse, 0x19, PT ;  /* 0x000000190c00780c */ /* 0x040fe40003f04270 */
[----:B------:R-:W-:Y:S02]  /*b500*/  ISETP.GT.AND P1, PT, R12, 0x20, PT ;  /* 0x000000200c00780c */ /* 0x000fe40003f24270 */
[----:B------:R-:W-:Y:S02]  /*b510*/  FMNMX.FTZ R12, R154, R225, !PT ;  /* 0x000000e19a0c7209 */ /* 0x000fe40007810000 */
[----:B------:R-:W-:Y:S02]  /*b520*/  FSEL R163, R163, -INF , P3 ;  /* 0xff800000a3a37808 */ /* 0x000fe40001800000 */
[----:B------:R-:W-:-:S02]  /*b530*/  FMNMX.FTZ R12, R155, R12, !PT ;  /* 0x0000000c9b0c7209 */ /* 0x000fc40007810000 */
[----:B------:R-:W-:Y:S02]  /*b540*/  FSEL R166, R166, -INF , P2 ;  /* 0xff800000a6a67808 */ /* 0x000fe40001000000 */
[----:B------:R-:W-:Y:S02]  /*b550*/  FMNMX.FTZ R12, R158, R12, !PT ;  /* 0x0000000c9e0c7209 */ /* 0x000fe40007810000 */
[----:B------:R-:W-:Y:S02]  /*b560*/  FSEL R167, R167, -INF , P0 ;  /* 0xff800000a7a77808 */ /* 0x000fe40000000000 */
[----:B------:R-:W-:Y:S02]  /*b570*/  FMNMX.FTZ R12, R159, R12, !PT ;  /* 0x0000000c9f0c7209 */ /* 0x000fe40007810000 */
[----:B------:R-:W-:Y:S02]  /*b580*/  FSEL R170, R170, -INF , P1 ;  /* 0xff800000aaaa7808 */ /* 0x000fe40000800000 */
[----:B------:R-:W-:-:S02]  /*b590*/  FMNMX.FTZ R12, R162, R12, !PT ;  /* 0x0000000ca20c7209 */ /* 0x000fc40007810000 */
[----:B------:R-:W-:Y:S02]  /*b5a0*/  LOP3.LUT P1, RZ, R231, 0x40000000, RZ, 0xc0, !PT ;  /* 0x40000000e7ff7812 */ /* 0x000fe4000782c0ff */
[----:B------:R-:W-:Y:S02]  /*b5b0*/  FMNMX.FTZ R12, R163, R12, !PT ;  /* 0x0000000ca30c7209 */ /* 0x000fe40007810000 */
[----:B------:R-:W-:Y:S02]  /*b5c0*/  LOP3.LUT P0, RZ, R231, 0x80000000, RZ, 0xc0, !PT ;  /* 0x80000000e7ff7812 */ /* 0x000fe4000780c0ff */
[----:B------:R-:W-:Y:S02]  /*b5d0*/  FMNMX.FTZ R12, R166, R12, !PT ;  /* 0x0000000ca60c7209 */ /* 0x000fe40007810000 */
[----:B------:R-:W-:Y:S02]  /*b5e0*/  FSEL R171, R171, -INF , P1 ;  /* 0xff800000abab7808 */ /* 0x000fe40000800000 */
[----:B------:R-:W-:-:S02]  /*b5f0*/  FMNMX.FTZ R12, R167, R12, !PT ;  /* 0x0000000ca70c7209 */ /* 0x000fc40007810000 */
[----:B------:R-:W-:Y:S02]  /*b600*/  LOP3.LUT P2, RZ, R229, 0x1, RZ, 0xc0, !PT ;  /* 0x00000001e5ff7812 */ /* 0x000fe4000784c0ff */
[----:B------:R-:W-:Y:S02]  /*b610*/  FMNMX.FTZ R12, R170, R12, !PT ;  /* 0x0000000caa0c7209 */ /* 0x000fe40007810000 */
[----:B------:R-:W-:Y:S02]  /*b620*/  FSEL R174, R174, -INF , P0 ;  /* 0xff800000aeae7808 */ /* 0x000fe40000000000 */
[----:B------:R-:W-:Y:S02]  /*b630*/  FMNMX.FTZ R12, R171, R12, !PT ;  /* 0x0000000cab0c7209 */ /* 0x000fe40007810000 */
[----:B------:R-:W-:Y:S02]  /*b640*/  LOP3.LUT P3, RZ, R229, 0x2, RZ, 0xc0, !PT ;  /* 0x00000002e5ff7812 */ /* 0x000fe4000786c0ff */
[----:B------:R-:W-:-:S02]  /*b650*/  FSEL R175, R175, -INF , P2 ;  /* 0xff800000afaf7808 */ /* 0x000fc40001000000 */
[----:B------:R-:W-:Y:S02]  /*b660*/  FMNMX.FTZ R12, R174, R12, !PT ;  /* 0x0000000cae0c7209 */ /* 0x000fe40007810000 */
[----:B------:R-:W-:Y:S02]  /*b670*/  FSEL R178, R178, -INF , P3 ;  /* 0xff800000b2b27808 */ /* 0x000fe40001800000 */
[----:B------:R-:W-:Y:S02]  /*b680*/  FMNMX.FTZ R12, R175, R12, !PT ;  /* 0x0000000caf0c7209 */ /* 0x000fe40007810000 */
[----:B------:R-:W-:Y:S02]  /*b690*/  FSEL R179, R179, -INF , P4 ;  /* 0xff800000b3b37808 */ /* 0x000fe40002000000 */
[----:B------:R-:W-:Y:S02]  /*b6a0*/  FMNMX.FTZ R12, R178, R12, !PT ;  /* 0x0000000cb20c7209 */ /* 0x000fe40007810000 */
[----:B------:R-:W-:-:S02]  /*b6b0*/  FSEL R182, R182, -INF , P5 ;  /* 0xff800000b6b67808 */ /* 0x000fc40002800000 */
[----:B------:R-:W-:Y:S02]  /*b6c0*/  FMNMX.FTZ R12, R179, R12, !PT ;  /* 0x0000000cb30c7209 */ /* 0x000fe40007810000 */
[----:B------:R-:W-:Y:S02]  /*b6d0*/  FSEL R183, R183, -INF , P6 ;  /* 0xff800000b7b77808 */ /* 0x000fe40003000000 */
[----:B------:R-:W-:Y:S02]  /*b6e0*/  FMNMX.FTZ R12, R182, R12, !PT ;  /* 0x0000000cb60c7209 */ /* 0x000fe40007810000 */
[----:B------:R-:W-:Y:S02]  /*b6f0*/  LOP3.LUT P1, RZ, R231, 0x20000000, RZ, 0xc0, !PT ;  /* 0x20000000e7ff7812 */ /* 0x000fe4000782c0ff */
[----:B------:R-:W-:Y:S02]  /*b700*/  FMNMX.FTZ R12, R183, R12, !PT ;  /* 0x0000000cb70c7209 */ /* 0x000fe40007810000 */
[----:B------:R-:W-:-:S02]  /*b710*/  ISETP.GT.AND P6, PT, R226, 0x20, PT ;  /* 0x00000020e200780c */ /* 0x000fc40003fc4270 */
[----:B------:R-:W-:Y:S01]  /*b720*/  ISETP.GT.AND P5, PT, R226, 0x21, PT ;  /* 0x00000021e200780c */ /* 0x000fe20003fa4270 */
[----:B------:R-:W3:Y:S01]  /*b730*/  SHFL.BFLY PT, R14, R12, 0x2, 0x1f ;  /* 0x0c401f000c0e7f89 */ /* 0x000ee200000e0000 */
[----:B------:R-:W-:Y:S02]  /*b740*/  FSEL R168, R168, -INF , P6 ;  /* 0xff800000a8a87808 */ /* 0x000fe40003000000 */
[C---:B------:R-:W-:Y:S02]  /*b750*/  ISETP.GT.AND P4, PT, R226.reuse, 0x28, PT ;  /* 0x00000028e200780c */ /* 0x040fe40003f84270 */
[----:B------:R-:W-:Y:S02]  /*b760*/  FSEL R169, R169, -INF , P5 ;  /* 0xff800000a9a97808 */ /* 0x000fe40002800000 */
[----:B------:R-:W-:Y:S02]  /*b770*/  ISETP.GT.AND P3, PT, R226, 0x29, PT ;  /* 0x00000029e200780c */ /* 0x000fe40003f64270 */
[----:B------:R-:W-:-:S02]  /*b780*/  FSEL R172, R172, -INF , P4 ;  /* 0xff800000acac7808 */ /* 0x000fc40002000000 */
[----:B------:R-:W-:Y:S02]  /*b790*/  FSEL R173, R173, -INF , P3 ;  /* 0xff800000adad7808 */ /* 0x000fe40001800000 */
[C---:B------:R-:W-:Y:S02]  /*b7a0*/  ISETP.GT.AND P4, PT, R226.reuse, 0x30, PT ;  /* 0x00000030e200780c */ /* 0x040fe40003f84270 */
[C---:B------:R-:W-:Y:S02]  /*b7b0*/  ISETP.GT.AND P3, PT, R226.reuse, 0x31, PT ;  /* 0x00000031e200780c */ /* 0x040fe40003f64270 */
[----:B------:R-:W-:Y:S02]  /*b7c0*/  LOP3.LUT P0, RZ, R231, 0x10000000, RZ, 0xc0, !PT ;  /* 0x10000000e7ff7812 */ /* 0x000fe4000780c0ff */
[----:B------:R-:W-:Y:S01]  /*b7d0*/  FSEL R177, R177, -INF , P3 ;  /* 0xff800000b1b17808 */ /* 0x000fe20001800000 */
[----:B--2---:R-:W2:Y:S01]  /*b7e0*/  LDC R231, c[0x0][0x448] ;  /* 0x00011200ffe77b82 */ /* 0x004ea20000000800 */
[----:B------:R-:W-:-:S02]  /*b7f0*/  ISETP.GT.AND P3, PT, R226, 0x39, PT ;  /* 0x00000039e200780c */ /* 0x000fc40003f64270 */
[----:B---3--:R-:W-:Y:S02]  /*b800*/  FMNMX.FTZ R14, R12, R14, !PT ;  /* 0x0000000e0c0e7209 */ /* 0x008fe40007810000 */
[----:B------:R-:W-:-:S03]  /*b810*/  FSEL R181, R181, -INF , P3 ;  /* 0xff800000b5b57808 */ /* 0x000fc60001800000 */
[----:B------:R-:W3:Y:S02]  /*b820*/  SHFL.BFLY PT, R12, R14, 0x1, 0x1f ;  /* 0x0c201f000e0c7f89 */ /* 0x000ee400000e0000 */
[----:B---3--:R-:W-:Y:S01]  /*b830*/  FMNMX.FTZ R14, R14, R12, !PT ;  /* 0x0000000c0e0e7209 */ /* 0x008fe20007810000 */
[----:B------:R-:W-:-:S03]  /*b840*/  IMAD.U32 R12, RZ, RZ, UR37 ;  /* 0x00000025ff0c7e24 */ /* 0x000fc6000f8e00ff */
[C---:B------:R-:W-:Y:S01]  /*b850*/  FSETP.NEU.FTZ.AND P2, PT, R14.reuse, -INF , PT ;  /* 0xff8000000e00780b */ /* 0x040fe20003f5d000 */
[----:B------:R-:W-:-:S03]  /*b860*/  FMUL.FTZ R15, R14, R12 ;  /* 0x0000000c0e0f7220 */ /* 0x000fc60000410000 */
[----:B------:R-:W-:Y:S02]  /*b870*/  FSEL R153, R14, RZ, P2 ;  /* 0x000000ff0e997208 */ /* 0x000fe40001000000 */
[----:B------:R-:W-:-:S03]  /*b880*/  FSEL R15, R15, RZ, P2 ;  /* 0x000000ff0f0f7208 */ /* 0x000fc60001000000 */
[----:B------:R-:W-:Y:S02]  /*b890*/  FADD.FTZ R153, -R153, R225 ;  /* 0x000000e199997221 */ /* 0x000fe40000010100 */
        /* <DEDUP_REMOVED lines=17> */
[----:B------:R-:W-:Y:S01]  /*b9b0*/  FMUL.FTZ R153, R153, R12 ;  /* 0x0000000c99997220 */ /* 0x000fe20000410000 */
[----:B------:R-:W-:Y:S02]  /*b9c0*/  MUFU.EX2 R154, R154 ;  /* 0x0000009a009a7308 */ /* 0x000fe40000000800 */
[----:B------:R-:W-:-:S04]  /*b9d0*/  @!P1 PRMT R15, RZ, 0x654, R15 ;  /* 0x00000654ff0f9816 */ /* 0x000fc8000000000f */
[----:B------:R3:W-:Y:S02]  /*b9e0*/  @!P1 SYNCS.ARRIVE.TRANS64.RED.A1T0 RZ, [R15+URZ], RZ ;  /* 0x000000ff0fff99a7 */ /* 0x0007e4000810043f */
[----:B------:R-:W4:Y:S01]  /*b9f0*/  MUFU.EX2 R170, R153 ;  /* 0x0000009900aa7308 */ /* 0x000f220000000800 */
[----:B---3--:R-:W-:-:S07]  /*ba00*/  FMNMX.FTZ R15, R152, R223, !PT ;  /* 0x000000df980f7209 */ /* 0x008fce0007810000 */
[----:B------:R-:W3:Y:S01]  /*ba10*/  MUFU.EX2 R153, R155 ;  /* 0x0000009b00997308 */ /* 0x000ee20000000800 */
[----:B------:R-:W-:-:S04]  /*ba20*/  FMNMX.FTZ R15, R232, R15, !PT ;  /* 0x0000000fe80f7209 */ /* 0x000fc80007810000 */
[----:B------:R-:W-:-:S03]  /*ba30*/  FMNMX.FTZ R15, R156, R15, !PT ;  /* 0x0000000f9c0f7209 */ /* 0x000fc60007810000 */
[----:B------:R-:W5:Y:S01]  /*ba40*/  MUFU.EX2 R155, R158 ;  /* 0x0000009e009b7308 */ /* 0x000f620000000800 */
[----:B----4-:R-:W-:Y:S01]  /*ba50*/  FFMA.FTZ R3, R170, R3, R154 ;  /* 0x00000003aa037223 */ /* 0x010fe2000001009a */
[-C--:B------:R-:W-:Y:S01]  /*ba60*/  FMUL.FTZ R26, R26, R170.reuse ;  /* 0x000000aa1a1a7220 */ /* 0x080fe20000410000 */
[----:B------:R-:W-:Y:S01]  /*ba70*/  FMNMX.FTZ R15, R157, R15, !PT ;  /* 0x0000000f9d0f7209 */ /* 0x000fe20007810000 */
[-C--:B------:R-:W-:Y:S01]  /*ba80*/  FMUL.FTZ R27, R27, R170.reuse ;  /* 0x000000aa1b1b7220 */ /* 0x080fe20000410000 */
[-C--:B------:R-:W-:Y:S01]  /*ba90*/  FMUL.FTZ R30, R30, R170.reuse ;  /* 0x000000aa1e1e7220 */ /* 0x080fe20000410000 */
[----:B------:R-:W-:Y:S01]  /*baa0*/  FMUL.FTZ R31, R31, R170 ;  /* 0x000000aa1f1f7220 */ /* 0x000fe20000410000 */
[----:B------:R-:W-:Y:S01]  /*bab0*/  FMNMX.FTZ R15, R160, R15, !PT ;  /* 0x0000000fa00f7209 */ /* 0x000fe20007810000 */
[----:B------:R-:W4:Y:S01]  /*bac0*/  MUFU.EX2 R159, R159 ;  /* 0x0000009f009f7308 */ /* 0x000f220000000800 */
[C---:B---3--:R-:W-:Y:S01]  /*bad0*/  FADD.FTZ R3, R153.reuse, R3 ;  /* 0x0000000399037221 */ /* 0x048fe20000010000 */
[----:B------:R-:W-:Y:S01]  /*bae0*/  F2FP.F16.F32.PACK_AB R153, R153, R154 ;  /* 0x0000009a9999723e */ /* 0x000fe200000000ff */
[-C--:B------:R-:W-:Y:S01]  /*baf0*/  FMUL.FTZ R34, R34, R170.reuse ;  /* 0x000000aa22227220 */ /* 0x080fe20000410000 */
[----:B------:R-:W-:Y:S01]  /*bb00*/  FMNMX.FTZ R15, R161, R15, !PT ;  /* 0x0000000fa10f7209 */ /* 0x000fe20007810000 */
[-C--:B------:R-:W-:Y:S01]  /*bb10*/  FMUL.FTZ R35, R35, R170.reuse ;  /* 0x000000aa23237220 */ /* 0x080fe20000410000 */
[----:B------:R-:W-:Y:S01]  /*bb20*/  FSEL R154, R176, -INF , P4 ;  /* 0xff800000b09a7808 */ /* 0x000fe20002000000 */
[-C--:B------:R-:W-:Y:S01]  /*bb30*/  FMUL.FTZ R38, R38, R170.reuse ;  /* 0x000000aa26267220 */ /* 0x080fe20000410000 */
[----:B------:R-:W-:Y:S01]  /*bb40*/  FMNMX.FTZ R15, R164, R15, !PT ;  /* 0x0000000fa40f7209 */ /* 0x000fe20007810000 */
[----:B-----5:R-:W-:Y:S01]  /*bb50*/  FADD.FTZ R3, R155, R3 ;  /* 0x000000039b037221 */ /* 0x020fe20000010000 */
[----:B------:R-:W-:Y:S01]  /*bb60*/  ISETP.GT.AND P4, PT, R226, 0x38, PT ;  /* 0x00000038e200780c */ /* 0x000fe20003f84270 */
[----:B------:R-:W3:Y:S01]  /*bb70*/  MUFU.EX2 R162, R162 ;  /* 0x000000a200a27308 */ /* 0x000ee20000000800 */
[----:B------:R-:W-:Y:S01]  /*bb80*/  FMNMX.FTZ R15, R165, R15, !PT ;  /* 0x0000000fa50f7209 */ /* 0x000fe20007810000 */
[-C--:B------:R-:W-:Y:S01]  /*bb90*/  FMUL.FTZ R39, R39, R170.reuse ;  /* 0x000000aa27277220 */ /* 0x080fe20000410000 */
[----:B------:R-:W-:Y:S01]  /*bba0*/  FSEL R180, R180, -INF , P4 ;  /* 0xff800000b4b47808 */ /* 0x000fe20002000000 */
[-C--:B------:R-:W-:Y:S01]  /*bbb0*/  FMUL.FTZ R42, R42, R170.reuse ;  /* 0x000000aa2a2a7220 */ /* 0x080fe20000410000 */
[----:B------:R-:W-:Y:S01]  /*bbc0*/  FMNMX.FTZ R15, R168, R15, !PT ;  /* 0x0000000fa80f7209 */ /* 0x000fe20007810000 */
[C---:B----4-:R-:W-:Y:S01]  /*bbd0*/  FADD.FTZ R3, R159.reuse, R3 ;  /* 0x000000039f037221 */ /* 0x050fe20000010000 */
[----:B------:R-:W-:Y:S01]  /*bbe0*/  F2FP.F16.F32.PACK_AB R155, R159, R155 ;  /* 0x0000009b9f9b723e */ /* 0x000fe200000000ff */
[----:B------:R-:W-:Y:S01]  /*bbf0*/  MUFU.EX2 R167, R167 ;  /* 0x000000a700a77308 */ /* 0x000fe20000000800 */
[----:B------:R-:W-:Y:S01]  /*bc00*/  FMNMX.FTZ R15, R169, R15, !PT ;  /* 0x0000000fa90f7209 */ /* 0x000fe20007810000 */
[-C--:B------:R-:W-:Y:S01]  /*bc10*/  FMUL.FTZ R43, R43, R170.reuse ;  /* 0x000000aa2b2b7220 */ /* 0x080fe20000410000 */
[-C--:B------:R-:W-:Y:S01]  /*bc20*/  FMUL.FTZ R46, R46, R170.reuse ;  /* 0x000000aa2e2e7220 */ /* 0x080fe20000410000 */
[-C--:B------:R-:W-:Y:S01]  /*bc30*/  FMUL.FTZ R47, R47, R170.reuse ;  /* 0x000000aa2f2f7220 */ /* 0x080fe20000410000 */
[----:B------:R-:W-:Y:S01]  /*bc40*/  FMNMX.FTZ R15, R172, R15, !PT ;  /* 0x0000000fac0f7209 */ /* 0x000fe20007810000 */
[-C--:B------:R-:W-:Y:S01]  /*bc50*/  FMUL.FTZ R50, R50, R170.reuse ;  /* 0x000000aa32327220 */ /* 0x080fe20000410000 */
[-C--:B------:R-:W-:Y:S01]  /*bc60*/  FMUL.FTZ R51, R51, R170.reuse ;  /* 0x000000aa33337220 */ /* 0x080fe20000410000 */
[----:B------:R-:W-:Y:S01]  /*bc70*/  MUFU.EX2 R225, R225 ;  /* 0x000000e100e17308 */ /* 0x000fe20000000800 */
[----:B------:R-:W-:Y:S01]  /*bc80*/  FMNMX.FTZ R15, R173, R15, !PT ;  /* 0x0000000fad0f7209 */ /* 0x000fe20007810000 */
[----:B---3--:R-:W-:Y:S01]  /*bc90*/  FADD.FTZ R3, R162, R3 ;  /* 0x00000003a2037221 */ /* 0x008fe20000010000 */
[-C--:B------:R-:W-:Y:S01]  /*bca0*/  FMUL.FTZ R54, R54, R170.reuse ;  /* 0x000000aa36367220 */ /* 0x080fe20000410000 */
[-C--:B------:R-:W-:Y:S01]  /*bcb0*/  FMUL.FTZ R55, R55, R170.reuse ;  /* 0x000000aa37377220 */ /* 0x080fe20000410000 */
[----:B------:R-:W-:Y:S01]  /*bcc0*/  FMNMX.FTZ R15, R154, R15, !PT ;  /* 0x0000000f9a0f7209 */ /* 0x000fe20007810000 */
[-C--:B------:R-:W-:Y:S01]  /*bcd0*/  FMUL.FTZ R58, R58, R170.reuse ;  /* 0x000000aa3a3a7220 */ /* 0x080fe20000410000 */
[-C--:B------:R-:W-:Y:S01]  /*bce0*/  FMUL.FTZ R59, R59, R170.reuse ;  /* 0x000000aa3b3b7220 */ /* 0x080fe20000410000 */
        /* <DEDUP_REMOVED lines=13> */
[-C--:B------:R-:W-:Y:S01]  /*bdc0*/  FMUL.FTZ R78, R78, R170.reuse ;  /* 0x000000aa4e4e7220 */ /* 0x080fe20000410000 */
[----:B------:R-:W3:Y:S01]  /*bdd0*/  SHFL.BFLY PT, R158, R15, 0x2, 0x1f ;  /* 0x0c401f000f9e7f89 */ /* 0x000ee200000e0000 */
        /* <DEDUP_REMOVED lines=23> */
[----:B---3--:R-:W-:Y:S01]  /*bf50*/  FMNMX.FTZ R15, R15, R158, !PT ;  /* 0x0000009e0f0f7209 */ /* 0x008fe20007810000 */
[-C--:B------:R-:W-:Y:S01]  /*bf60*/  FMUL.FTZ R119, R119, R170.reuse ;  /* 0x000000aa77777220 */ /* 0x080fe20000410000 */
[----:B------:R3:W4:Y:S01]  /*bf70*/  MUFU.EX2 R158, R163 ;  /* 0x000000a3009e7308 */ /* 0x0007220000000800 */
[-C--:B------:R-:W-:Y:S01]  /*bf80*/  FMUL.FTZ R122, R122, R170.reuse ;  /* 0x000000aa7a7a7220 */ /* 0x080fe20000410000 */
[-C--:B------:R-:W-:Y:S01]  /*bf90*/  FMUL.FTZ R123, R123, R170.reuse ;  /* 0x000000aa7b7b7220 */ /* 0x080fe20000410000 */
[----:B------:R-:W5:Y:S01]  /*bfa0*/  SHFL.BFLY PT, R159, R15, 0x1, 0x1f ;  /* 0x0c201f000f9f7f89 */ /* 0x000f6200000e0000 */
[-C--:B------:R-:W-:Y:S01]  /*bfb0*/  FMUL.FTZ R126, R126, R170.reuse ;  /* 0x000000aa7e7e7220 */ /* 0x080fe20000410000 */
[-C--:B------:R-:W-:Y:S01]  /*bfc0*/  FMUL.FTZ R127, R127, R170.reuse ;  /* 0x000000aa7f7f7220 */ /* 0x080fe20000410000 */
[-C--:B------:R-:W-:Y:S01]  /*bfd0*/  FMUL.FTZ R130, R130, R170.reuse ;  /* 0x000000aa82827220 */ /* 0x080fe20000410000 */
[-C--:B------:R-:W-:Y:S01]  /*bfe0*/  FMUL.FTZ R131, R131, R170.reuse ;  /* 0x000000aa83837220 */ /* 0x080fe20000410000 */
[----:B------:R-:W-:Y:S01]  /*bff0*/  FMUL.FTZ R134, R134, R170 ;  /* 0x000000aa86867220 */ /* 0x000fe20000410000 */
[----:B---3--:R-:W-:-:S02]  /*c000*/  IMAD.MOV R163, RZ, RZ, -R196 ;  /* 0x000000ffffa37224 */ /* 0x008fc400078e0ac4 */
[-C--:B------:R-:W-:Y:S01]  /*c010*/  FMUL.FTZ R135, R135, R170.reuse ;  /* 0x000000aa87877220 */ /* 0x080fe20000410000 */
[-C--:B------:R-:W-:Y:S01]  /*c020*/  FMUL.FTZ R138, R138, R170.reuse ;  /* 0x000000aa8a8a7220 */ /* 0x080fe20000410000 */
[-C--:B------:R-:W-:Y:S01]  /*c030*/  FMUL.FTZ R139, R139, R170.reuse ;  /* 0x000000aa8b8b7220 */ /* 0x080fe20000410000 */
[-C--:B------:R-:W-:Y:S01]  /*c040*/  FMUL.FTZ R142, R142, R170.reuse ;  /* 0x000000aa8e8e7220 */ /* 0x080fe20000410000 */
[----:B------:R-:W-:Y:S01]  /*c050*/  ISETP.NE.AND P2, PT, R189, R163, PT ;  /* 0x000000a3bd00720c */ /* 0x000fe20003f45270 */
[-C--:B------:R-:W-:Y:S01]  /*c060*/  FMUL.FTZ R143, R143, R170.reuse ;  /* 0x000000aa8f8f7220 */ /* 0x080fe20000410000 */
[-C--:B------:R-:W-:Y:S01]  /*c070*/  FMUL.FTZ R146, R146, R170.reuse ;  /* 0x000000aa92927220 */ /* 0x080fe20000410000 */
[----:B----4-:R-:W-:Y:S01]  /*c080*/  FADD.FTZ R3, R158, R3 ;  /* 0x000000039e037221 */ /* 0x010fe20000010000 */
[-C--:B------:R-:W-:Y:S01]  /*c090*/  FMUL.FTZ R147, R147, R170.reuse ;  /* 0x000000aa93937220 */ /* 0x080fe20000410000 */
[-C--:B------:R-:W-:Y:S01]  /*c0a0*/  FMUL.FTZ R150, R150, R170.reuse ;  /* 0x000000aa96967220 */ /* 0x080fe20000410000 */
[----:B------:R-:W-:Y:S01]  /*c0b0*/  FMUL.FTZ R151, R151, R170 ;  /* 0x000000aa97977220 */ /* 0x000fe20000410000 */
[----:B-----5:R-:W-:-:S02]  /*c0c0*/  FMNMX.FTZ R15, R15, R159, !PT ;  /* 0x0000009f0f0f7209 */ /* 0x020fc40007810000 */
[----:B------:R3:W4:Y:S02]  /*c0d0*/  MUFU.EX2 R159, R166 ;  /* 0x000000a6009f7308 */ /* 0x0007240000000800 */
[----:B------:R-:W-:-:S04]  /*c0e0*/  FSETP.NEU.FTZ.AND P3, PT, R15, -INF , PT ;  /* 0xff8000000f00780b */ /* 0x000fc80003f7d000 */
[----:B------:R-:W-:Y:S01]  /*c0f0*/  FSEL R163, R15, RZ, P3 ;  /* 0x000000ff0fa37208 */ /* 0x000fe20001800000 */
[----:B---3--:R-:W-:-:S04]  /*c100*/  @!P2 IMAD R166, R224, 0x40, R190 ;  /* 0x00000040e0a6a824 */ /* 0x008fc800078e02be */
[----:B------:R-:W-:Y:S01]  /*c110*/  FADD.FTZ R163, -R163, R223 ;  /* 0x000000dfa3a37221 */ /* 0x000fe20000010100 */
[----:B------:R-:W-:-:S03]  /*c120*/  @!P2 IMAD R166, R166, 0x4, R2 ;  /* 0x00000004a6a6a824 */ /* 0x000fc600078e0202 */
[----:B------:R-:W-:Y:S01]  /*c130*/  FMUL.FTZ R163, R163, R12 ;  /* 0x0000000ca3a37220 */ /* 0x000fe20000410000 */
[----:B----4-:R-:W-:Y:S01]  /*c140*/  FADD.FTZ R3, R159, R3 ;  /* 0x000000039f037221 */ /* 0x010fe20000010000 */
[----:B------:R-:W-:Y:S02]  /*c150*/  @!P2 STS [R166+0x28820], R170 ;  /* 0x028820aaa600a388 */ /* 0x000fe40000000800 */
[----:B------:R-:W3:Y:S01]  /*c160*/  MUFU.EX2 R176, R163 ;  /* 0x000000a300b07308 */ /* 0x000ee20000000800 */
[----:B------:R-:W-:-:S07]  /*c170*/  F2FP.F16.F32.PACK_AB R159, R167, R159 ;  /* 0x0000009fa79f723e */ /* 0x000fce00000000ff */
[----:B------:R-:W-:Y:S01]  /*c180*/  MUFU.EX2 R163, R174 ;  /* 0x000000ae00a37308 */ /* 0x000fe20000000800 */
        /* <DEDUP_REMOVED lines=10> */
[----:B---3--:R-:W-:Y:S01]  /*c230*/  FMUL.FTZ R166, R15, R12 ;  /* 0x0000000c0fa67220 */ /* 0x008fe20000410000 */
[-C--:B------:R-:W-:Y:S01]  /*c240*/  FMUL.FTZ R41, R41, R176.reuse ;  /* 0x000000b029297220 */ /* 0x080fe20000410000 */
[-C--:B------:R-:W-:Y:S01]  /*c250*/  FMUL.FTZ R44, R44, R176.reuse ;  /* 0x000000b02c2c7220 */ /* 0x080fe20000410000 */
[-C--:B------:R-:W-:Y:S01]  /*c260*/  FMUL.FTZ R45, R45, R176.reuse ;  /* 0x000000b02d2d7220 */ /* 0x080fe20000410000 */
[-C--:B------:R-:W-:Y:S01]  /*c270*/  FMUL.FTZ R48, R48, R176.reuse ;  /* 0x000000b030307220 */ /* 0x080fe20000410000 */
[----:B------:R-:W-:Y:S01]  /*c280*/  FSEL R166, R166, RZ, P3 ;  /* 0x000000ffa6a67208 */ /* 0x000fe20001800000 */
[-C--:B------:R-:W-:Y:S01]  /*c290*/  FMUL.FTZ R49, R49, R176.reuse ;  /* 0x000000b031317220 */ /* 0x080fe20000410000 */
[-C--:B------:R-:W-:Y:S01]  /*c2a0*/  FMUL.FTZ R52, R52, R176.reuse ;  /* 0x000000b034347220 */ /* 0x080fe20000410000 */
[-C--:B------:R-:W-:Y:S01]  /*c2b0*/  FMUL.FTZ R53, R53, R176.reuse ;  /* 0x000000b035357220 */ /* 0x080fe20000410000 */
[----:B------:R-:W-:Y:S01]  /*c2c0*/  FMUL.FTZ R56, R56, R176 ;  /* 0x000000b038387220 */ /* 0x000fe20000410000 */
[-CC-:B------:R-:W-:Y:S01]  /*c2d0*/  FFMA.FTZ R152, R152, R12.reuse, -R166.reuse ;  /* 0x0000000c98987223 */ /* 0x180fe200000108a6 */
[-CC-:B------:R-:W-:Y:S01]  /*c2e0*/  FFMA.FTZ R232, R232, R12.reuse, -R166.reuse ;  /* 0x0000000ce8e87223 */ /* 0x180fe200000108a6 */
[-CC-:B------:R-:W-:Y:S01]  /*c2f0*/  FFMA.FTZ R156, R156, R12.reuse, -R166.reuse ;  /* 0x0000000c9c9c7223 */ /* 0x180fe200000108a6 */
        /* <DEDUP_REMOVED lines=14> */
[----:B------:R-:W-:Y:S01]  /*c3e0*/  FFMA.FTZ R166, R181, R12, -R166 ;  /* 0x0000000cb5a67223 */ /* 0x000fe200000108a6 */
[-C--:B------:R-:W-:Y:S01]  /*c3f0*/  FMUL.FTZ R57, R57, R176.reuse ;  /* 0x000000b039397220 */ /* 0x080fe20000410000 */
[-C--:B------:R-:W-:Y:S01]  /*c400*/  FMUL.FTZ R60, R60, R176.reuse ;  /* 0x000000b03c3c7220 */ /* 0x080fe20000410000 */
[-C--:B------:R-:W-:Y:S01]  /*c410*/  FMUL.FTZ R61, R61, R176.reuse ;  /* 0x000000b03d3d7220 */ /* 0x080fe20000410000 */
[-C--:B------:R-:W-:Y:S01]  /*c420*/  FMUL.FTZ R64, R64, R176.reuse ;  /* 0x000000b040407220 */ /* 0x080fe20000410000 */
[----:B------:R-:W5:Y:S01]  /*c430*/  MUFU.EX2 R156, R156 ;  /* 0x0000009c009c7308 */ /* 0x000f620000000800 */
        /* <DEDUP_REMOVED lines=17> */
[----:B---3--:R-:W-:Y:S01]  /*c550*/  FFMA.FTZ R158, R176, R0, R152 ;  /* 0x00000000b09e7223 */ /* 0x008fe20000010098 */
[----:B------:R-:W-:Y:S01]  /*c560*/  FADD.FTZ R0, R167, R3 ;  /* 0x00000003a7007221 */ /* 0x000fe20000010000 */
[C---:B----4-:R-:W-:Y:S01]  /*c570*/  F2FP.F16.F32.PACK_AB R152, R232.reuse, R152 ;  /* 0x00000098e898723e */ /* 0x050fe200000000ff */
[-C--:B------:R-:W-:Y:S01]  /*c580*/  FMUL.FTZ R93, R93, R176.reuse ;  /* 0x000000b05d5d7220 */ /* 0x080fe20000410000 */
[----:B------:R-:W-:Y:S01]  /*c590*/  FADD.FTZ R158, R232, R158 ;  /* 0x0000009ee89e7221 */ /* 0x000fe20000010000 */
[-C--:B------:R-:W-:Y:S01]  /*c5a0*/  FMUL.FTZ R96, R96, R176.reuse ;  /* 0x000000b060607220 */ /* 0x080fe20000410000 */
[----:B------:R-:W0:Y:S01]  /*c5b0*/  MUFU.EX2 R161, R161 ;  /* 0x000000a100a17308 */ /* 0x000e220000000800 */
[-C--:B------:R-:W-:Y:S01]  /*c5c0*/  FMUL.FTZ R97, R97, R176.reuse ;  /* 0x000000b061617220 */ /* 0x080fe20000410000 */
[----:B-----5:R-:W-:Y:S01]  /*c5d0*/  FADD.FTZ R158, R156, R158 ;  /* 0x0000009e9c9e7221 */ /* 0x020fe20000010000 */
[-C--:B------:R-:W-:Y:S01]  /*c5e0*/  FMUL.FTZ R100, R100, R176.reuse ;  /* 0x000000b064647220 */ /* 0x080fe20000410000 */
[-C--:B------:R-:W-:Y:S01]  /*c5f0*/  FMUL.FTZ R101, R101, R176.reuse ;  /* 0x000000b065657220 */ /* 0x080fe20000410000 */
[-C--:B------:R-:W-:Y:S01]  /*c600*/  FMUL.FTZ R104, R104, R176.reuse ;  /* 0x000000b068687220 */ /* 0x080fe20000410000 */
[----:B-1----:R-:W-:Y:S01]  /*c610*/  FADD.FTZ R158, R174, R158 ;  /* 0x0000009eae9e7221 */ /* 0x002fe20000010000 */
[-C--:B------:R-:W-:Y:S01]  /*c620*/  FMUL.FTZ R105, R105, R176.reuse ;  /* 0x000000b069697220 */ /* 0x080fe20000410000 */
[----:B------:R-:W1:Y:S01]  /*c630*/  MUFU.EX2 R164, R164 ;  /* 0x000000a400a47308 */ /* 0x000e620000000800 */
[-C--:B------:R-:W-:Y:S01]  /*c640*/  FMUL.FTZ R108, R108, R176.reuse ;  /* 0x000000b06c6c7220 */ /* 0x080fe20000410000 */
[----:B--2---:R-:W-:Y:S01]  /*c650*/  FADD.FTZ R158, R160, R158 ;  /* 0x0000009ea09e7221 */ /* 0x004fe20000010000 */
        /* <DEDUP_REMOVED lines=25> */
[----:B------:R-:W-:-:S04]  /*c7f0*/  FMUL.FTZ R149, R149, R176 ;  /* 0x000000b095957220 */ /* 0x000fc80000410000 */
[----:B------:R-:W3:Y:S08]  /*c800*/  MUFU.EX2 R162, R172 ;  /* 0x000000ac00a27308 */ /* 0x000ef00000000800 */
[----:B------:R4:W-:Y:S08]  /*c810*/  MUFU.EX2 R3, R154 ;  /* 0x0000009a00037308 */ /* 0x0009f00000000800 */
[----:B------:R-:W5:Y:S01]  /*c820*/  MUFU.EX2 R173, R173 ;  /* 0x000000ad00ad7308 */ /* 0x000f620000000800 */
[----:B----4-:R-:W-:Y:S01]  /*c830*/  F2FP.F16.F32.PACK_AB R154, R174, R156 ;  /* 0x0000009cae9a723e */ /* 0x010fe200000000ff */
[----:B------:R-:W-:Y:S01]  /*c840*/  BAR.SYNC.DEFER_BLOCKING 0xf, 0x100 ;  /* 0x03c4000000007b1d */ /* 0x000fe20000010000 */
[----:B------:R-:W-:Y:S01]  /*c850*/  F2FP.F16.F32.PACK_AB R156, R161, R160 ;  /* 0x000000a0a19c723e */ /* 0x000fe200000000ff */
[C---:B--2---:R-:W-:Y:S01]  /*c860*/  FADD.FTZ R160, R165.reuse, R158 ;  /* 0x0000009ea5a07221 */ /* 0x044fe20000010000 */
[----:B------:R-:W-:Y:S01]  /*c870*/  F2FP.F16.F32.PACK_AB R158, R165, R164 ;  /* 0x000000a4a59e723e */ /* 0x000fe200000000ff */
[----:B------:R-:W-:Y:S01]  /*c880*/  FADD.FTZ R164, R225, R0 ;  /* 0x00000000e1a47221 */ /* 0x000fe20000010000 */
[C---:B------:R-:W-:Y:S01]  /*c890*/  F2FP.F16.F32.PACK_AB R161, R171.reuse, R225 ;  /* 0x000000e1aba1723e */ /* 0x040fe200000000ff */
[----:B0-----:R-:W-:Y:S01]  /*c8a0*/  FADD.FTZ R160, R168, R160 ;  /* 0x000000a0a8a07221 */ /* 0x001fe20000010000 */
[----:B------:R-:W0:Y:S01]  /*c8b0*/  MUFU.EX2 R177, R177 ;  /* 0x000000b100b17308 */ /* 0x000e220000000800 */
[----:B------:R-:W-:-:S02]  /*c8c0*/  FADD.FTZ R164, R171, R164 ;  /* 0x000000a4aba47221 */ /* 0x000fc40000010000 */
[C---:B-1----:R-:W-:Y:S01]  /*c8d0*/  FADD.FTZ R0, R169.reuse, R160 ;  /* 0x000000a0a9007221 */ /* 0x042fe20000010000 */
[----:B------:R-:W-:Y:S01]  /*c8e0*/  F2FP.F16.F32.PACK_AB R160, R169, R168 ;  /* 0x000000a8a9a0723e */ /* 0x000fe200000000ff */
[----:B------:R-:W-:Y:S01]  /*c8f0*/  FADD.FTZ R164, R163, R164 ;  /* 0x000000a4a3a47221 */ /* 0x000fe20000010000 */
[C---:B------:R-:W-:Y:S01]  /*c900*/  F2FP.F16.F32.PACK_AB R163, R175.reuse, R163 ;  /* 0x000000a3afa3723e */ /* 0x040fe200000000ff */
[----:B---3--:R-:W-:Y:S01]  /*c910*/  FADD.FTZ R0, R162, R0 ;  /* 0x00000000a2007221 */ /* 0x008fe20000010000 */
[----:B------:R-:W1:Y:S01]  /*c920*/  MUFU.EX2 R180, R180 ;  /* 0x000000b400b47308 */ /* 0x000e620000000800 */
[----:B------:R-:W-:Y:S01]  /*c930*/  FADD.FTZ R165, R175, R164 ;  /* 0x000000a4afa57221 */ /* 0x000fe20000010000 */
[C---:B-----5:R-:W-:Y:S01]  /*c940*/  F2FP.F16.F32.PACK_AB R162, R173.reuse, R162 ;  /* 0x000000a2ada2723e */ /* 0x060fe200000000ff */
[----:B------:R-:W-:Y:S02]  /*c950*/  FADD.FTZ R0, R173, R0 ;  /* 0x00000000ad007221 */ /* 0x000fe40000010000 */
[----:B------:R-:W-:Y:S01]  /*c960*/  FADD.FTZ R168, R178, R165 ;  /* 0x000000a5b2a87221 */ /* 0x000fe20000010000 */
[----:B------:R-:W-:Y:S01]  /*c970*/  F2FP.F16.F32.PACK_AB R165, R179, R178 ;  /* 0x000000b2b3a5723e */ /* 0x000fe200000000ff */
[----:B------:R-:W-:Y:S01]  /*c980*/  FADD.FTZ R0, R3, R0 ;  /* 0x0000000003007221 */ /* 0x000fe20000010000 */
[----:B------:R-:W2:Y:S01]  /*c990*/  MUFU.EX2 R166, R166 ;  /* 0x000000a600a67308 */ /* 0x000ea20000000800 */
[----:B0-----:R-:W-:Y:S01]  /*c9a0*/  F2FP.F16.F32.PACK_AB R164, R177, R3 ;  /* 0x00000003b1a4723e */ /* 0x001fe200000000ff */
[----:B------:R-:W-:Y:S01]  /*c9b0*/  FADD.FTZ R3, R179, R168 ;  /* 0x000000a8b3037221 */ /* 0x000fe20000010000 */
[----:B------:R-:W-:Y:S01]  /*c9c0*/  FADD.FTZ R169, R177, R0 ;  /* 0x00000000b1a97221 */ /* 0x000fe20000010000 */
[----:B------:R0:W-:Y:S02]  /*c9d0*/  STSM.16.M88.4 [R197+0x26800], R152 ;  /* 0x02680098c5007844 */ /* 0x0001e40000000200 */
[----:B------:R-:W-:-:S02]  /*c9e0*/  FADD.FTZ R168, R182, R3 ;  /* 0x00000003b6a87221 */ /* 0x000fc40000010000 */
[----:B------:R-:W3:Y:S01]  /*c9f0*/  MUFU.EX2 R167, R183 ;  /* 0x000000b700a77308 */ /* 0x000ee20000000800 */
[----:B-1----:R-:W-:Y:S01]  /*ca00*/  FADD.FTZ R169, R180, R169 ;  /* 0x000000a9b4a97221 */ /* 0x002fe20000010000 */
[----:B------:R0:W-:Y:S04]  /*ca10*/  STSM.16.M88.4 [R200], R156 ;  /* 0x0000009cc8007844 */ /* 0x0001e80000000200 */
[----:B------:R0:W-:Y:S01]  /*ca20*/  STSM.16.M88.4 [R198], R160 ;  /* 0x000000a0c6007844 */ /* 0x0001e20000000200 */
[C---:B--2---:R-:W-:Y:S01]  /*ca30*/  FADD.FTZ R0, R166.reuse, R169 ;  /* 0x000000a9a6007221 */ /* 0x044fe20000010000 */
[----:B------:R-:W-:Y:S01]  /*ca40*/  F2FP.F16.F32.PACK_AB R166, R166, R180 ;  /* 0x000000b4a6a6723e */ /* 0x000fe200000000ff */
[C---:B---3--:R-:W-:Y:S01]  /*ca50*/  FADD.FTZ R3, R167.reuse, R168 ;  /* 0x000000a8a7037221 */ /* 0x048fe20000010000 */
[----:B------:R-:W-:-:S05]  /*ca60*/  F2FP.F16.F32.PACK_AB R167, R167, R182 ;  /* 0x000000b6a7a7723e */ /* 0x000fca00000000ff */
[----:B------:R0:W-:Y:S01]  /*ca70*/  STSM.16.M88.4 [R199], R164 ;  /* 0x000000a4c7007844 */ /* 0x0001e20000000200 */
[----:B------:R-:W-:Y:S05]  /*ca80*/  @!P0 BRA `(.L_x_8033) ;  /* 0x0000000000048947 */ /* 0x000fea0003800000 */
[----:B------:R-:W-:Y:S01]  /*ca90*/  BPT.TRAP 0x1 ;  /* 0x000000040000795c */ /* 0x000fe20000300000 */
.L_x_8033:
[----:B------:R1:W2:Y:S01]  /*caa0*/  SYNCS.PHASECHK.TRANS64.TRYWAIT P2, [R214+URZ+0x28c50], R219 ;  /* 0x028c50dbd60075a7 */ /* 0x0002a2000804017f */
[----:B------:R-:W-:Y:S05]  /*cab0*/  @!P0 BRA `(.L_x_8034) ;  /* 0x0000000000048947 */ /* 0x000fea0003800000 */
[----:B------:R-:W-:Y:S01]  /*cac0*/  BPT.TRAP 0x1 ;  /* 0x000000040000795c */ /* 0x000fe20000300000 */
.L_x_8034:
[----:B------:R-:W-:Y:S04]  /*cad0*/  BSSY B2, `(.L_x_8035) ;  /* 0x0000004000027945 */ /* 0x000fe80003800000 */
[----:B--2---:R-:W-:Y:S05]  /*cae0*/  @P2 BRA `(.L_x_8036) ;  /* 0x0000000000082947 */ /* 0x004fea0003800000 */
[----:B------:R-:W2:Y:S02]  /*caf0*/  SYNCS.PHASECHK.TRANS64.TRYWAIT P2, [R214+URZ+0x28c50], R219 ;  /* 0x028c50dbd60075a7 */ /* 0x000ea4000804017f */
[----:B--2---:R-:W-:Y:S05]  /*cb00*/  @!P2 BRA `(.L_x_8037) ;  /* 0x000000f00034a947 */ /* 0x004fea0003800000 */
.L_x_8036:
[----:B------:R-:W-:Y:S05]  /*cb10*/  BSYNC B2 ;  /* 0x0000000000027941 */ /* 0x000fea0003800000 */
.L_x_8035:
[----:B------:R-:W-:Y:S01]  /*cb20*/  IMAD R168, R18, 0x1000, R13 ;  /* 0x0000100012a87824 */ /* 0x000fe200078e020d */
[----:B------:R-:W-:Y:S01]  /*cb30*/  WARPGROUP.ARRIVE ;  /* 0x00000000000079c5 */ /* 0x000fe20000000000 */
[----:B------:R-:W-:Y:S01]  /*cb40*/  IMAD.MOV.U32 R169, RZ, RZ, 0x40000040 ;  /* 0x40000040ffa97424 */ /* 0x000fe200078e00ff */
[C---:B------:R-:W-:Y:S01]  /*cb50*/  ISETP.GT.AND P2, PT, R213.reuse, R21, PT ;  /* 0x00000015d500720c */ /* 0x040fe20003f44270 */
[----:B-12---:R-:W-:Y:S01]  /*cb60*/  @!P1 VIADD R214, R214, 0x28c60 ;  /* 0x00028c60d6d69836 */ /* 0x006fe20000000000 */
        /* <DEDUP_REMOVED lines=43> */
.L_x_8027:
[----:B------:R-:W-:Y:S05]  /*ce20*/  BSYNC B0 ;  /* 0x0000000000007941 */ /* 0x000fea0003800000 */
.L_x_8026:
[----:B------:R-:W-:Y:S01]  /*ce30*/  ISETP.GE.AND P2, PT, R213, RZ, PT ;  /* 0x000000ffd500720c */ /* 0x000fe20003f46270 */
[----:B------:R-:W-:-:S12]  /*ce40*/  BSSY B0, `(.L_x_8039) ;  /* 0x00001a2000007945 */ /* 0x000fd80003800000 */
[----:B------:R-:W-:Y:S05]  /*ce50*/  @!P2 BRA `(.L_x_8040) ;  /* 0x000000180080a947 */ /* 0x000fea0003800000 */
[----:B------:R-:W-:Y:S02]  /*ce60*/  IMAD.MOV.U32 R194, RZ, RZ, R14 ;  /* 0x000000ffffc27224 */ /* 0x000fe400078e000e */
[----:B------:R-:W-:Y:S02]  /*ce70*/  IMAD.MOV.U32 R219, RZ, RZ, R15 ;  /* 0x000000ffffdb7224 */ /* 0x000fe400078e000f */
[----:B0-----:R-:W-:-:S07]  /*ce80*/  IMAD.MOV.U32 R214, RZ, RZ, R18 ;  /* 0x000000ffffd67224 */ /* 0x001fce00078e0012 */
.L_x_8051:
[----:B------:R-:W-:-:S05]  /*ce90*/  VIADD R18, R214, 0x1 ;  /* 0x00000001d6127836 */ /* 0x000fca0000000000 */
[----:B------:R-:W-:-:S04]  /*cea0*/  ISETP.NE.AND P2, PT, R18, 0x2, PT ;  /* 0x000000021200780c */ /* 0x000fc80003f45270 */
[----:B------:R-:W-:Y:S02]  /*ceb0*/  SEL R12, RZ, 0x1, P2 ;  /* 0x00000001ff0c7807 */ /* 0x000fe40001000000 */
[----:B------:R-:W-:Y:S02]  /*cec0*/  SEL R18, R18, RZ, P2 ;  /* 0x000000ff12127207 */ /* 0x000fe40001000000 */
[----:B------:R-:W-:Y:S01]  /*ced0*/  LOP3.LUT R19, R19, R12, RZ, 0x3c, !PT ;  /* 0x0000000c13137212 */ /* 0x000fe200078e3cff */
[----:B-1----:R-:W-:Y:S06]  /*cee0*/  @!P0 BRA `(.L_x_8041) ;  /* 0x0000000000048947 */ /* 0x002fec0003800000 */
[----:B------:R-:W-:Y:S01]  /*cef0*/  BPT.TRAP 0x1 ;  /* 0x000000040000795c */ /* 0x000fe20000300000 */
.L_x_8041:
[----:B------:R-:W-:Y:S01]  /*cf00*/  IMAD R21, R18, 0x8, R2 ;  /* 0x0000000812157824 */ /* 0x000fe200078e0202 */
[----:B------:R-:W-:-:S04]  /*cf10*/  SHF.L.U32 R193, R19, 0x1f, RZ ;  /* 0x0000001f13c17819 */ /* 0x000fc800000006ff */
[----:B------:R0:W1:Y:S01]  /*cf20*/  SYNCS.PHASECHK.TRANS64.TRYWAIT P2, [R21+URZ+0x28c30], R193 ;  /* 0x028c30c1150075a7 */ /* 0x000062000804017f */
[----:B------:R-:W-:Y:S05]  /*cf30*/  @!P0 BRA `(.L_x_8042) ;  /* 0x0000000000048947 */ /* 0x000fea0003800000 */
[----:B------:R-:W-:Y:S01]  /*cf40*/  BPT.TRAP 0x1 ;  /* 0x000000040000795c */ /* 0x000fe20000300000 */
.L_x_8042:
[----:B------:R-:W-:Y:S01]  /*cf50*/  BSSY B1, `(.L_x_8043) ;  /* 0x0000006000017945 */ /* 0x000fe20003800000 */
[----:B------:R-:W-:Y:S02]  /*cf60*/  IMAD R154, R18, 0x200, R20 ;  /* 0x00000200129a7824 */ /* 0x000fe400078e0214 */
[----:B------:R-:W-:Y:S01]  /*cf70*/  IMAD.MOV.U32 R155, RZ, RZ, 0x40000040 ;  /* 0x40000040ff9b7424 */ /* 0x000fe200078e00ff */
[----:B-1----:R-:W-:Y:S06]  /*cf80*/  @P2 BRA `(.L_x_8044) ;  /* 0x0000000000082947 */ /* 0x002fec0003800000 */
[----:B------:R-:W1:Y:S02]  /*cf90*/  SYNCS.PHASECHK.TRANS64.TRYWAIT P2, [R21+URZ+0x28c30], R193 ;  /* 0x028c30c1150075a7 */ /* 0x000e64000804017f */
[----:B-1----:R-:W-:Y:S05]  /*cfa0*/  @!P2 BRA `(.L_x_8045) ;  /* 0x000000ec0020a947 */ /* 0x002fea0003800000 */
.L_x_8044:
[----:B------:R-:W-:Y:S05]  /*cfb0*/  BSYNC B1 ;  /* 0x0000000000017941 */ /* 0x000fea0003800000 */
.L_x_8043:
        /* <DEDUP_REMOVED lines=19> */
[----:B------:R-:W-:Y:S02]  /*d0f0*/  R2UR UR15, R15 ;  /* 0x000000000f0f72ca */ /* 0x000fe400000e0000 */
        /* <DEDUP_REMOVED lines=31> */
[----:B--2---:R-:W-:Y:S01]  /*d2f0*/  FMNMX.FTZ R14, R12, R14, !PT ;  /* 0x0000000e0c0e7209 */ /* 0x004fe20007810000 */
[----:B------:R-:W-:-:S04]  /*d300*/  IMAD.U32 R12, RZ, RZ, UR36 ;  /* 0x00000024ff0c7e24 */ /* 0x000fc8000f8e00ff */
[----:B------:R-:W2:Y:S02]  /*d310*/  SHFL.BFLY PT, R15, R14, 0x1, 0x1f ;  /* 0x0c201f000e0f7f89 */ /* 0x000ea400000e0000 */
[----:B--2---:R-:W-:-:S05]  /*d320*/  FMNMX.FTZ R15, R14, R15, !PT ;  /* 0x0000000f0e0f7209 */ /* 0x004fca0007810000 */
        /* <DEDUP_REMOVED lines=20> */
[----:B------:R-:W2:Y:S04]  /*d470*/  MUFU.EX2 R168, R223 ;  /* 0x000000df00a87308 */ /* 0x000ea80000000800 */
[----:B------:R-:W-:-:S04]  /*d480*/  @!P1 PRMT R14, RZ, 0x654, R14 ;  /* 0x00000654ff0e9816 */ /* 0x000fc8000000000e */
[----:B------:R3:W-:Y:S01]  /*d490*/  @!P1 SYNCS.ARRIVE.TRANS64.RED.A1T0 RZ, [R14+URZ], RZ ;  /* 0x000000ff0eff99a7 */ /* 0x0007e2000810043f */
[----:B------:R-:W4:Y:S01]  /*d4a0*/  MUFU.EX2 R152, R152 ;  /* 0x0000009800987308 */ /* 0x000f220000000800 */
[----:B---3--:R-:W-:-:S07]  /*d4b0*/  IMAD.MOV R14, RZ, RZ, -R196 ;  /* 0x000000ffff0e7224 */ /* 0x008fce00078e0ac4 */
[----:B------:R-:W3:Y:S01]  /*d4c0*/  MUFU.EX2 R153, R153 ;  /* 0x0000009900997308 */ /* 0x000ee20000000800 */
[-C--:B--2---:R-:W-:Y:S01]  /*d4d0*/  FMUL.FTZ R24, R24, R168.reuse ;  /* 0x000000a818187220 */ /* 0x084fe20000410000 */
[-C--:B------:R-:W-:Y:S01]  /*d4e0*/  FMUL.FTZ R25, R25, R168.reuse ;  /* 0x000000a819197220 */ /* 0x080fe20000410000 */
[----:B------:R-:W-:Y:S01]  /*d4f0*/  FMUL.FTZ R28, R28, R168 ;  /* 0x000000a81c1c7220 */ /* 0x000fe20000410000 */
[----:B------:R-:W-:Y:S01]  /*d500*/  ISETP.NE.AND P2, PT, R189, R14, PT ;  /* 0x0000000ebd00720c */ /* 0x000fe20003f45270 */
[----:B------:R-:W-:Y:S01]  /*d510*/  FMUL.FTZ R29, R29, R168 ;  /* 0x000000a81d1d7220 */ /* 0x000fe20000410000 */
[----:B------:R-:W-:Y:S01]  /*d520*/  FMNMX.FTZ R14, R154, R194, !PT ;  /* 0x000000c29a0e7209 */ /* 0x000fe20007810000 */
[-C--:B------:R-:W-:Y:S01]  /*d530*/  FMUL.FTZ R32, R32, R168.reuse ;  /* 0x000000a820207220 */ /* 0x080fe20000410000 */
[----:B------:R-:W-:Y:S01]  /*d540*/  FMUL.FTZ R33, R33, R168 ;  /* 0x000000a821217220 */ /* 0x000fe20000410000 */
[----:B----4-:R-:W-:Y:S01]  /*d550*/  FFMA.FTZ R0, R168, R0, R152 ;  /* 0x00000000a8007223 */ /* 0x010fe20000010098 */
[----:B------:R-:W-:Y:S01]  /*d560*/  FMNMX.FTZ R14, R155, R14, !PT ;  /* 0x0000000e9b0e7209 */ /* 0x000fe20007810000 */
[-C--:B------:R-:W-:Y:S01]  /*d570*/  FMUL.FTZ R36, R36, R168.reuse ;  /* 0x000000a824247220 */ /* 0x080fe20000410000 */
[-C--:B------:R-:W-:Y:S01]  /*d580*/  FMUL.FTZ R37, R37, R168.reuse ;  /* 0x000000a825257220 */ /* 0x080fe20000410000 */
[----:B------:R-:W-:Y:S01]  /*d590*/  FMUL.FTZ R40, R40, R168 ;  /* 0x000000a828287220 */ /* 0x000fe20000410000 */
[----:B------:R-:W-:Y:S01]  /*d5a0*/  FMNMX.FTZ R14, R158, R14, !PT ;  /* 0x0000000e9e0e7209 */ /* 0x000fe20007810000 */
[-C--:B------:R-:W-:Y:S01]  /*d5b0*/  FMUL.FTZ R41, R41, R168.reuse ;  /* 0x000000a829297220 */ /* 0x080fe20000410000 */
[----:B------:R-:W-:Y:S01]  /*d5c0*/  FMUL.FTZ R44, R44, R168 ;  /* 0x000000a82c2c7220 */ /* 0x000fe20000410000 */
[----:B---3--:R-:W-:Y:S01]  /*d5d0*/  FADD.FTZ R0, R153, R0 ;  /* 0x0000000099007221 */ /* 0x008fe20000010000 */
[----:B------:R-:W-:Y:S01]  /*d5e0*/  FMNMX.FTZ R14, R159, R14, !PT ;  /* 0x0000000e9f0e7209 */ /* 0x000fe20007810000 */
[----:B------:R-:W-:Y:S01]  /*d5f0*/  FMUL.FTZ R45, R45, R168 ;  /* 0x000000a82d2d7220 */ /* 0x000fe20000410000 */
[----:B------:R-:W-:Y:S01]  /*d600*/  F2FP.F16.F32.PACK_AB R152, R153, R152 ;  /* 0x000000989998723e */ /* 0x000fe200000000ff */
[----:B------:R-:W-:Y:S01]  /*d610*/  @!P2 IMAD R153, R214, 0x40, R190 ;  /* 0x00000040d699a824 */ /* 0x000fe200078e02be */
[----:B------:R-:W-:Y:S01]  /*d620*/  FMNMX.FTZ R14, R162, R14, !PT ;  /* 0x0000000ea20e7209 */ /* 0x000fe20007810000 */
[-C--:B------:R-:W-:Y:S01]  /*d630*/  FMUL.FTZ R48, R48, R168.reuse ;  /* 0x000000a830307220 */ /* 0x080fe20000410000 */
[----:B------:R-:W-:Y:S01]  /*d640*/  FMUL.FTZ R49, R49, R168 ;  /* 0x000000a831317220 */ /* 0x000fe20000410000 */
        /* <DEDUP_REMOVED lines=63> */
[----:B------:R-:W2:Y:S03]  /*da40*/  MUFU.EX2 R156, R156 ;  /* 0x0000009c009c7308 */ /* 0x000ea60000000800 */
[----:B------:R-:W3:Y:S05]  /*da50*/  SHFL.BFLY PT, R168, R14, 0x2, 0x1f ;  /* 0x0c401f000ea87f89 */ /* 0x000eea00000e0000 */
[----:B------:R-:W4:Y:S08]  /*da60*/  MUFU.EX2 R157, R157 ;  /* 0x0000009d009d7308 */ /* 0x000f300000000800 */
[----:B------:R-:W5:Y:S01]  /*da70*/  MUFU.EX2 R160, R160 ;  /* 0x000000a000a07308 */ /* 0x000f620000000800 */
[----:B--2---:R-:W-:-:S07]  /*da80*/  FADD.FTZ R0, R156, R0 ;  /* 0x000000009c007221 */ /* 0x004fce0000010000 */
[----:B------:R-:W2:Y:S01]  /*da90*/  MUFU.EX2 R161, R161 ;  /* 0x000000a100a17308 */ /* 0x000ea20000000800 */
[----:B----4-:R-:W-:Y:S01]  /*daa0*/  FADD.FTZ R0, R157, R0 ;  /* 0x000000009d007221 */ /* 0x010fe20000010000 */
[----:B---3--:R-:W-:-:S05]  /*dab0*/  FMNMX.FTZ R14, R14, R168, !PT ;  /* 0x000000a80e0e7209 */ /* 0x008fca0007810000 */
[----:B------:R-:W3:Y:S01]  /*dac0*/  SHFL.BFLY PT, R168, R14, 0x1, 0x1f ;  /* 0x0c201f000ea87f89 */ /* 0x000ee200000e0000 */
[----:B------:R-:W4:Y:S01]  /*dad0*/  MUFU.EX2 R164, R164 ;  /* 0x000000a400a47308 */ /* 0x000f220000000800 */
[----:B-----5:R-:W-:-:S07]  /*dae0*/  FADD.FTZ R0, R160, R0 ;  /* 0x00000000a0007221 */ /* 0x020fce0000010000 */
[----:B------:R-:W5:Y:S01]  /*daf0*/  MUFU.EX2 R165, R165 ;  /* 0x000000a500a57308 */ /* 0x000f620000000800 */
[----:B--2---:R-:W-:-:S07]  /*db00*/  FADD.FTZ R0, R161, R0 ;  /* 0x00000000a1007221 */ /* 0x004fce0000010000 */
[----:B------:R-:W2:Y:S01]  /*db10*/  MUFU.EX2 R219, R219 ;  /* 0x000000db00db7308 */ /* 0x000ea20000000800 */
[----:B----4-:R-:W-:Y:S01]  /*db20*/  FADD.FTZ R0, R164, R0 ;  /* 0x00000000a4007221 */ /* 0x010fe20000010000 */
[----:B---3--:R-:W-:-:S06]  /*db30*/  FMNMX.FTZ R14, R14, R168, !PT ;  /* 0x000000a80e0e7209 */ /* 0x008fcc0007810000 */
[----:B------:R-:W-:Y:S01]  /*db40*/  MUFU.EX2 R169, R169 ;  /* 0x000000a900a97308 */ /* 0x000fe20000000800 */
[----:B-----5:R-:W-:Y:S01]  /*db50*/  FADD.FTZ R0, R165, R0 ;  /* 0x00000000a5007221 */ /* 0x020fe20000010000 */
[----:B------:R-:W-:-:S04]  /*db60*/  FADD.FTZ R168, -R14, R194 ;  /* 0x000000c20ea87221 */ /* 0x000fc80000010100 */
[----:B------:R-:W-:Y:S02]  /*db70*/  FMUL.FTZ R168, R168, R12 ;  /* 0x0000000ca8a87220 */ /* 0x000fe40000410000 */
[----:B------:R-:W-:Y:S01]  /*db80*/  MUFU.EX2 R172, R172 ;  /* 0x000000ac00ac7308 */ /* 0x000fe20000000800 */
[----:B--2---:R-:W-:-:S07]  /*db90*/  FADD.FTZ R0, R219, R0 ;  /* 0x00000000db007221 */ /* 0x004fce0000010000 */
[----:B------:R-:W2:Y:S08]  /*dba0*/  MUFU.EX2 R168, R168 ;  /* 0x000000a800a87308 */ /* 0x000eb00000000800 */
[----:B------:R-:W3:Y:S08]  /*dbb0*/  MUFU.EX2 R173, R173 ;  /* 0x000000ad00ad7308 */ /* 0x000ef00000000800 */
[----:B------:R-:W-:Y:S01]  /*dbc0*/  MUFU.EX2 R176, R176 ;  /* 0x000000b000b07308 */ /* 0x000fe20000000800 */
        /* <DEDUP_REMOVED lines=10> */
[----:B--2---:R-:W-:Y:S01]  /*dc70*/  FMUL.FTZ R153, R14, R12 ;  /* 0x0000000c0e997220 */ /* 0x004fe20000410000 */
        /* <DEDUP_REMOVED lines=37> */
[----:B------:R-:W-:Y:S01]  /*ded0*/  FADD.FTZ R157, R169, R0 ;  /* 0x00000000a99d7221 */ /* 0x000fe20000010000 */
[----:B------:R-:W-:Y:S01]  /*dee0*/  F2FP.F16.F32.PACK_AB R156, R161, R160 ;  /* 0x000000a0a19c723e */ /* 0x000fe200000000ff */
[-C--:B------:R-:W-:Y:S01]  /*def0*/  FMUL.FTZ R75, R75, R168.reuse ;  /* 0x000000a84b4b7220 */ /* 0x080fe20000410000 */
[----:B------:R-:W-:Y:S01]  /*df00*/  F2FP.F16.F32.PACK_AB R160, R169, R219 ;  /* 0x000000dba9a0723e */ /* 0x000fe200000000ff */
[----:B------:R-:W-:Y:S01]  /*df10*/  FADD.FTZ R0, R172, R157 ;  /* 0x0000009dac007221 */ /* 0x000fe20000010000 */
[-C--:B------:R-:W-:Y:S01]  /*df20*/  FMUL.FTZ R78, R78, R168.reuse ;  /* 0x000000a84e4e7220 */ /* 0x080fe20000410000 */
[----:B------:R2:W5:Y:S01]  /*df30*/  MUFU.EX2 R181, R158 ;  /* 0x0000009e00b57308 */ /* 0x0005620000000800 */
[-C--:B------:R-:W-:Y:S01]  /*df40*/  FMUL.FTZ R79, R79, R168.reuse ;  /* 0x000000a84f4f7220 */ /* 0x080fe20000410000 */
[----:B---3--:R-:W-:Y:S01]  /*df50*/  FADD.FTZ R157, R173, R0 ;  /* 0x00000000ad9d7221 */ /* 0x008fe20000010000 */
[----:B----4-:R-:W-:Y:S01]  /*df60*/  FFMA.FTZ R0, R168, R3, R153 ;  /* 0x00000003a8007223 */ /* 0x010fe20000010099 */
[----:B------:R-:W-:Y:S01]  /*df70*/  F2FP.F16.F32.PACK_AB R153, R155, R153 ;  /* 0x000000999b99723e */ /* 0x000fe200000000ff */
[-C--:B------:R-:W-:Y:S01]  /*df80*/  FMUL.FTZ R82, R82, R168.reuse ;  /* 0x000000a852527220 */ /* 0x080fe20000410000 */
[----:B------:R-:W-:Y:S01]  /*df90*/  FMUL.FTZ R83, R83, R168 ;  /* 0x000000a853537220 */ /* 0x000fe20000410000 */
[----:B------:R-:W-:Y:S01]  /*dfa0*/  FADD.FTZ R0, R155, R0 ;  /* 0x000000009b007221 */ /* 0x000fe20000010000 */
[----:B------:R-:W3:Y:S01]  /*dfb0*/  MUFU.EX2 R180, R180 ;  /* 0x000000b400b47308 */ /* 0x000ee20000000800 */
[----:B--2---:R-:W-:Y:S01]  /*dfc0*/  F2FP.F16.F32.PACK_AB R158, R165, R164 ;  /* 0x000000a4a59e723e */ /* 0x004fe200000000ff */
[----:B------:R-:W-:Y:S01]  /*dfd0*/  FADD.FTZ R164, R176, R157 ;  /* 0x0000009db0a47221 */ /* 0x000fe20000010000 */
[-C--:B------:R-:W-:Y:S01]  /*dfe0*/  FMUL.FTZ R86, R86, R168.reuse ;  /* 0x000000a856567220 */ /* 0x080fe20000410000 */
[-C--:B------:R-:W-:Y:S01]  /*dff0*/  FMUL.FTZ R87, R87, R168.reuse ;  /* 0x000000a857577220 */ /* 0x080fe20000410000 */
[----:B------:R-:W-:Y:S01]  /*e000*/  FMUL.FTZ R90, R90, R168 ;  /* 0x000000a85a5a7220 */ /* 0x000fe20000410000 */
[C---:B------:R-:W-:Y:S01]  /*e010*/  FADD.FTZ R3, R177.reuse, R164 ;  /* 0x000000a4b1037221 */ /* 0x040fe20000010000 */
[----:B------:R-:W-:Y:S01]  /*e020*/  F2FP.F16.F32.PACK_AB R164, R177, R176 ;  /* 0x000000b0b1a4723e */ /* 0x000fe200000000ff */
[----:B------:R-:W2:Y:S01]  /*e030*/  MUFU.EX2 R159, R159 ;  /* 0x0000009f009f7308 */ /* 0x000ea20000000800 */
[----:B-----5:R-:W-:Y:S01]  /*e040*/  FADD.FTZ R0, R181, R0 ;  /* 0x00000000b5007221 */ /* 0x020fe20000010000 */
[-C--:B------:R-:W-:Y:S01]  /*e050*/  FMUL.FTZ R91, R91, R168.reuse ;  /* 0x000000a85b5b7220 */ /* 0x080fe20000410000 */
[-C--:B------:R-:W-:Y:S01]  /*e060*/  FMUL.FTZ R94, R94, R168.reuse ;  /* 0x000000a85e5e7220 */ /* 0x080fe20000410000 */
[-C--:B------:R-:W-:Y:S01]  /*e070*/  FMUL.FTZ R95, R95, R168.reuse ;  /* 0x000000a85f5f7220 */ /* 0x080fe20000410000 */
[-C--:B------:R-:W-:Y:S01]  /*e080*/  FMUL.FTZ R98, R98, R168.reuse ;  /* 0x000000a862627220 */ /* 0x080fe20000410000 */
[-C--:B------:R-:W-:Y:S01]  /*e090*/  FMUL.FTZ R99, R99, R168.reuse ;  /* 0x000000a863637220 */ /* 0x080fe20000410000 */
[-C--:B------:R-:W-:Y:S01]  /*e0a0*/  FMUL.FTZ R102, R102, R168.reuse ;  /* 0x000000a866667220 */ /* 0x080fe20000410000 */
[----:B------:R4:W-:Y:S01]  /*e0b0*/  MUFU.EX2 R214, R162 ;  /* 0x000000a200d67308 */ /* 0x0009e20000000800 */
        /* <DEDUP_REMOVED lines=8> */
[----:B--2---:R-:W-:Y:S01]  /*e140*/  FADD.FTZ R3, R159, R0 ;  /* 0x000000009f037221 */ /* 0x004fe20000010000 */
[----:B----4-:R-:W-:Y:S01]  /*e150*/  F2FP.F16.F32.PACK_AB R162, R173, R172 ;  /* 0x000000acada2723e */ /* 0x010fe200000000ff */
        /* <DEDUP_REMOVED lines=14> */
[----:B---3--:R-:W-:Y:S01]  /*e240*/  F2FP.F16.F32.PACK_AB R157, R163, R214 ;  /* 0x000000d6a39d723e */ /* 0x008fe200000000ff */
        /* <DEDUP_REMOVED lines=11> */
[----:B------:R0:W-:Y:S01]  /*e300*/  STSM.16.M88.4 [R197+0x26800], R152 ;  /* 0x02680098c5007844 */ /* 0x0001e20000000200 */
[----:B------:R-:W-:-:S05]  /*e310*/  FMUL.FTZ R151, R151, R168 ;  /* 0x000000a897977220 */ /* 0x000fca0000410000 */
[----:B------:R-:W5:Y:S01]  /*e320*/  MUFU.EX2 R171, R171 ;  /* 0x000000ab00ab7308 */ /* 0x000f620000000800 */
[----:B---3--:R-:W-:Y:S01]  /*e330*/  FADD.FTZ R170, R214, R3 ;  /* 0x00000003d6aa7221 */ /* 0x008fe20000010000 */
[----:B--2---:R-:W-:-:S03]  /*e340*/  F2FP.F16.F32.PACK_AB R159, R167, R194 ;  /* 0x000000c2a79f723e */ /* 0x004fc600000000ff */
[----:B------:R-:W-:Y:S02]  /*e350*/  FADD.FTZ R3, R163, R170 ;  /* 0x000000aaa3037221 */ /* 0x000fe40000010000 */
[----:B------:R0:W-:Y:S01]  /*e360*/  STSM.16.M88.4 [R200], R156 ;  /* 0x0000009cc8007844 */ /* 0x0001e20000000200 */
[----:B------:R-:W2:Y:S01]  /*e370*/  MUFU.EX2 R174, R174 ;  /* 0x000000ae00ae7308 */ /* 0x000ea20000000800 */
[----:B------:R-:W-:-:S04]  /*e380*/  FADD.FTZ R172, R194, R3 ;  /* 0x00000003c2ac7221 */ /* 0x000fc80000010000 */
[----:B------:R-:W-:-:S03]  /*e390*/  FADD.FTZ R172, R167, R172 ;  /* 0x000000aca7ac7221 */ /* 0x000fc60000010000 */
[----:B------:R-:W3:Y:S01]  /*e3a0*/  MUFU.EX2 R175, R175 ;  /* 0x000000af00af7308 */ /* 0x000ee20000000800 */
[----:B----4-:R-:W-:Y:S01]  /*e3b0*/  FADD.FTZ R172, R161, R172 ;  /* 0x000000aca1ac7221 */ /* 0x010fe20000010000 */
[----:B-----5:R-:W-:-:S03]  /*e3c0*/  F2FP.F16.F32.PACK_AB R161, R171, R161 ;  /* 0x000000a1aba1723e */ /* 0x020fc600000000ff */
[----:B------:R-:W-:-:S03]  /*e3d0*/  FADD.FTZ R3, R171, R172 ;  /* 0x000000acab037221 */ /* 0x000fc60000010000 */
[----:B------:R-:W4:Y:S01]  /*e3e0*/  MUFU.EX2 R165, R178 ;  /* 0x000000b200a57308 */ /* 0x000f220000000800 */
[----:B--2---:R-:W-:-:S07]  /*e3f0*/  FADD.FTZ R172, R174, R3 ;  /* 0x00000003aeac7221 */ /* 0x004fce0000010000 */
[----:B------:R-:W2:Y:S01]  /*e400*/  MUFU.EX2 R170, R179 ;  /* 0x000000b300aa7308 */ /* 0x000ea20000000800 */
[C---:B---3--:R-:W-:Y:S01]  /*e410*/  FADD.FTZ R172, R175.reuse, R172 ;  /* 0x000000acafac7221 */ /* 0x048fe20000010000 */
[----:B------:R-:W-:-:S05]  /*e420*/  F2FP.F16.F32.PACK_AB R163, R175, R174 ;  /* 0x000000aeafa3723e */ /* 0x000fca00000000ff */
[----:B------:R0:W-:Y:S01]  /*e430*/  STSM.16.M88.4 [R198], R160 ;  /* 0x000000a0c6007844 */ /* 0x0001e20000000200 */
[----:B------:R-:W3:Y:S01]  /*e440*/  MUFU.EX2 R182, R182 ;  /* 0x000000b600b67308 */ /* 0x000ee20000000800 */
[----:B----4-:R-:W-:-:S07]  /*e450*/  FADD.FTZ R3, R165, R172 ;  /* 0x000000aca5037221 */ /* 0x010fce0000010000 */
        /* <DEDUP_REMOVED lines=9> */
.L_x_8046:
[----:B------:R2:W3:Y:S01]  /*e4f0*/  SYNCS.PHASECHK.TRANS64.TRYWAIT P2, [R21+URZ+0x28c50], R193 ;  /* 0x028c50c1150075a7 */ /* 0x0004e2000804017f */
[----:B------:R-:W-:Y:S05]  /*e500*/  @!P0 BRA `(.L_x_8047) ;  /* 0x0000000000048947 */ /* 0x000fea0003800000 */
[----:B------:R-:W-:Y:S01]  /*e510*/  BPT.TRAP 0x1 ;  /* 0x000000040000795c */ /* 0x000fe20000300000 */
.L_x_8047:
[----:B------:R-:W-:Y:S04]  /*e520*/  BSSY B1, `(.L_x_8048) ;  /* 0x0000004000017945 */ /* 0x000fe80003800000 */
[----:B---3--:R-:W-:Y:S05]  /*e530*/  @P2 BRA `(.L_x_8049) ;  /* 0x0000000000082947 */ /* 0x008fea0003800000 */
[----:B------:R-:W3:Y:S02]  /*e540*/  SYNCS.PHASECHK.TRANS64.TRYWAIT P2, [R21+URZ+0x28c50], R193 ;  /* 0x028c50c1150075a7 */ /* 0x000ee4000804017f */
[----:B---3--:R-:W-:Y:S05]  /*e550*/  @!P2 BRA `(.L_x_8050) ;  /* 0x000000d400c8a947 */ /* 0x008fea0003800000 */
.L_x_8049:
[----:B------:R-:W-:Y:S05]  /*e560*/  BSYNC B1 ;  /* 0x0000000000017941 */ /* 0x000fea0003800000 */
.L_x_8048:
[----:B------:R-:W-:Y:S01]  /*e570*/  IMAD R168, R18, 0x1000, R13 ;  /* 0x0000100012a87824 */ /* 0x000fe200078e020d */
[----:B------:R-:W-:Y:S01]  /*e580*/  WARPGROUP.ARRIVE ;  /* 0x00000000000079c5 */ /* 0x000fe20000000000 */
[----:B------:R-:W-:Y:S01]  /*e590*/  IMAD.MOV.U32 R169, RZ, RZ, 0x40000040 ;  /* 0x40000040ffa97424 */ /* 0x000fe200078e00ff */
[----:B------:R-:W-:Y:S01]  /*e5a0*/  ISETP.GT.AND P2, PT, R213, RZ, PT ;  /* 0x000000ffd500720c */ /* 0x000fe20003f44270 */
[----:B0123--:R-:W-:Y:S01]  /*e5b0*/  @!P1 VIADD R21, R21, 0x28c60 ;  /* 0x00028c6015159836 */ /* 0x00ffe20000000000 */
        /* <DEDUP_REMOVED lines=42> */
.L_x_8040:
[----:B------:R-:W-:Y:S05]  /*e860*/  BSYNC B0 ;  /* 0x0000000000007941 */ /* 0x000fea0003800000 */
.L_x_8039:
[----:B------:R-:W2:Y:S01]  /*e870*/  SHFL.BFLY PT, R5, R0, 0x2, 0x1f ;  /* 0x0c401f0000057f89 */ /* 0x000ea200000e0000 */
[----:B------:R-:W-:Y:S02]  /*e880*/  VIADD R181, R18, 0x1 ;  /* 0x0000000112b57836 */ /* 0x000fe40000000000 */
[----:B------:R-:W-:Y:S01]  /*e890*/  IMAD.MOV.U32 R20, RZ, RZ, -0x800000 ;  /* 0xff800000ff147424 */ /* 0x000fe200078e00ff */
[----:B------:R-:W3:Y:S01]  /*e8a0*/  SHFL.BFLY PT, R6, R3, 0x2, 0x1f ;  /* 0x0c401f0003067f89 */ /* 0x000ee200000e0000 */
[----:B------:R-:W-:Y:S01]  /*e8b0*/  VIADD R212, R212, 0x1 ;  /* 0x00000001d4d47836 */ /* 0x000fe20000000000 */
        /* <DEDUP_REMOVED lines=9> */
[----:B------:R-:W-:Y:S02]  /*e950*/  IMAD.MOV R4, RZ, RZ, -R196 ;  /* 0x000000ffff047224 */ /* 0x000fe400078e0ac4 */
[----:B---3--:R-:W-:Y:S02]  /*e960*/  FADD.FTZ R0, R6, R7 ;  /* 0x0000000706007221 */ /* 0x008fe40000010000 */
[----:B------:R-:W-:Y:S02]  /*e970*/  FSETP.NE.FTZ.AND P2, PT, R8, RZ, PT ;  /* 0x000000ff0800720b */ /* 0x000fe40003f55000 */
[----:B------:R-:W-:Y:S01]  /*e980*/  ISETP.NE.AND P0, PT, R189, R4, PT ;  /* 0x00000004bd00720c */ /* 0x000fe20003f05270 */
[----:B------:R-:W-:Y:S01]  /*e990*/  IMAD.MOV.U32 R4, RZ, RZ, RZ ;  /* 0x000000ffff047224 */ /* 0x000fe200078e00ff */
[----:B------:R-:W-:-:S02]  /*e9a0*/  FSETP.NE.FTZ.AND P3, PT, R0, RZ, PT ;  /* 0x000000ff0000720b */ /* 0x000fc40003f75000 */
[----:B------:R-:W-:-:S04]  /*e9b0*/  SEL R6, RZ, 0x1, P1 ;  /* 0x00000001ff067807 */ /* 0x000fc80000800000 */
[----:B------:R-:W-:-:S03]  /*e9c0*/  LOP3.LUT R19, R19, R6, RZ, 0x3c, !PT ;  /* 0x0000000613137212 */ /* 0x000fc600078e3cff */
[----:B------:R-:W2:Y:S02]  /*e9d0*/  @P2 MUFU.RCP R3, R8 ;  /* 0x0000000800032308 */ /* 0x000ea40000001000 */
[----:B------:R-:W-:-:S04]  /*e9e0*/  @!P0 IMAD R5, R18, 0x40, R190 ;  /* 0x0000004012058824 */ /* 0x000fc800078e02be */
[----:B------:R-:W-:Y:S02]  /*e9f0*/  @!P0 IMAD R5, R5, 0x4, R2 ;  /* 0x0000000405058824 */ /* 0x000fe400078e0202 */
[C---:B------:R-:W-:Y:S01]  /*ea00*/  @P2 FMUL.FTZ R2, R12.reuse, 0.69314718246459960938 ;  /* 0x3f3172180c022820 */ /* 0x040fe20000410000 */
[----:B------:R-:W3:Y:S01]  /*ea10*/  @P3 MUFU.RCP R4, R0 ;  /* 0x0000000000043308 */ /* 0x000ee20000001000 */
[----:B------:R-:W-:-:S07]  /*ea20*/  @P3 FMUL.FTZ R12, R12, 0.69314718246459960938 ;  /* 0x3f3172180c0c3820 */ /* 0x000fce0000410000 */
[----:B------:R-:W4:Y:S01]  /*ea30*/  @P2 MUFU.LG2 R18, R8 ;  /* 0x0000000800122308 */ /* 0x000f220000000c00 */
        /* <DEDUP_REMOVED lines=16> */
[-C--:B-----5:R-:W-:Y:S01]  /*eb40*/  FMUL.FTZ R0, R27, R4.reuse ;  /* 0x000000041b007220 */ /* 0x0a0fe20000410000 */
[----:B----4-:R-:W-:Y:S01]  /*eb50*/  @P2 FMUL.FTZ R25, R18, 0.69314718246459960938 ;  /* 0x3f31721812192820 */ /* 0x010fe20000410000 */
        /* <DEDUP_REMOVED lines=53> */
[----:B--2---:R-:W-:-:S02]  /*eeb0*/  IMAD.MOV.U32 R3, RZ, RZ, -0x800000 ;  /* 0xff800000ff037424 */ /* 0x004fc400078e00ff */
[-C--:B------:R-:W-:Y:S01]  /*eec0*/  FMUL.FTZ R9, R58, R4.reuse ;  /* 0x000000043a097220 */ /* 0x080fe20000410000 */
[-C--:B------:R-:W-:Y:S01]  /*eed0*/  FMUL.FTZ R11, R62, R4.reuse ;  /* 0x000000043e0b7220 */ /* 0x080fe20000410000 */
[-C--:B------:R-:W-:Y:S01]  /*eee0*/  FMUL.FTZ R66, R115, R4.reuse ;  /* 0x0000000473427220 */ /* 0x080fe20000410000 */
        /* <DEDUP_REMOVED lines=62> */
[----:B------:R-:W-:Y:S01]  /*f2d0*/  SEL R18, R181, RZ, P1 ;  /* 0x000000ffb5127207 */ /* 0x000fe20000800000 */
[----:B------:R-:W-:Y:S06]  /*f2e0*/  BAR.ARV 0xe, 0x100 ;  /* 0x0384000000007b1d */ /* 0x000fec0000002000 */
.L_x_7969:
[----:B------:R-:W-:Y:S05]  /*f2f0*/  BSYNC B7 ;  /* 0x0000000000077941 */ /* 0x000fea0003800000 */
.L_x_7967:
[----:B------:R-:W1:Y:S08]  /*f300*/  S2UR UR5, SR_CgaCtaId ;  /* 0x00000000000579c3 */ /* 0x000e700000008800 */
[----:B------:R-:W-:Y:S06]  /*f310*/  BAR.SYNC.DEFER_BLOCKING 0x5, 0x180 ;  /* 0x0146000000007b1d */ /* 0x000fec0000010000 */
[----:B------:R-:W-:Y:S01]  /*f320*/  UMOV UR4, 0x400 ;  /* 0x0000040000047882 */ /* 0x000fe20000000000 */
[----:B------:R-:W-:Y:S01]  /*f330*/  BSSY B0, `(.L_x_8052) ;  /* 0x00002e1000007945 */ /* 0x000fe20003800000 */
[----:B-1----:R-:W-:-:S06]  /*f340*/  ULEA UR4, UR5, UR4, 0x18 ;  /* 0x0000000405047291 */ /* 0x002fcc000f8ec03f */
[----:B------:R-:W-:-:S05]  /*f350*/  IMAD.U32 R2, RZ, RZ, UR4 ;  /* 0x00000004ff027e24 */ /* 0x000fca000f8e00ff */
[----:B------:R1:W2:Y:S01]  /*f360*/  LDS.128 R24, [R2+0x28cd0] ;  /* 0x028cd00002187984 */ /* 0x0002a20000000c00 */
        /* <DEDUP_REMOVED lines=27> */
[C---:B------:R-:W-:Y:S02]  /*f520*/  IADD3 R57, P0, R48.reuse, 0x40, RZ ;  /* 0x0000004030397810 */ /* 0x040fe40007f1e0ff */
[----:B------:R-:W-:-:S02]  /*f530*/  IADD3 R53, P1, R48, 0x20, RZ ;  /* 0x0000002030357810 */ /* 0x000fc40007f3e0ff */
[----:B------:R-:W-:Y:S02]  /*f540*/  IADD3 R61, P4, R48, 0x60, RZ ;  /* 0x00000060303d7810 */ /* 0x000fe40007f9e0ff */
[----:B------:R-:W-:Y:S02]  /*f550*/  LOP3.LUT R56, R57, 0x380, RZ, 0xc0, !PT ;  /* 0x0000038039387812 */ /* 0x000fe400078ec0ff */
[----:B------:R-:W-:Y:S02]  /*f560*/  LOP3.LUT R52, R53, 0x380, RZ, 0xc0, !PT ;  /* 0x0000038035347812 */ /* 0x000fe400078ec0ff */
[----:B------:R-:W-:Y:S02]  /*f570*/  LOP3.LUT R60, R61, 0x380, RZ, 0xc0, !PT ;  /* 0x000003803d3c7812 */ /* 0x000fe400078ec0ff */
[----:B------:R-:W-:Y:S02]  /*f580*/  SHF.R.U64 R56, R56, 0x3, RZ ;  /* 0x0000000338387819 */ /* 0x000fe400000012ff */
[----:B------:R-:W-:-:S02]  /*f590*/  SHF.R.U64 R52, R52, 0x3, RZ ;  /* 0x0000000334347819 */ /* 0x000fc400000012ff */
[----:B------:R-:W-:Y:S02]  /*f5a0*/  SHF.R.U64 R60, R60, 0x3, RZ ;  /* 0x000000033c3c7819 */ /* 0x000fe400000012ff */
[----:B------:R-:W-:Y:S02]  /*f5b0*/  LOP3.LUT R56, R56, R57, RZ, 0x3c, !PT ;  /* 0x0000003938387212 */ /* 0x000fe400078e3cff */
[----:B------:R-:W-:Y:S01]  /*f5c0*/  LOP3.LUT R52, R52, R53, RZ, 0x3c, !PT ;  /* 0x0000003534347212 */ /* 0x000fe200078e3cff */
[--C-:B------:R-:W-:Y:S01]  /*f5d0*/  IMAD.X R53, RZ, RZ, R49.reuse, P1 ;  /* 0x000000ffff357224 */ /* 0x100fe200008e0631 */
[----:B------:R-:W-:Y:S02]  /*f5e0*/  IADD3 R77, P2, R48, 0x2060, RZ ;  /* 0x00002060304d7810 */ /* 0x000fe40007f5e0ff */
[----:B------:R-:W-:Y:S02]  /*f5f0*/  IADD3.X R57, RZ, R49, RZ, P0, !PT ;  /* 0x00000031ff397210 */ /* 0x000fe400007fe4ff */
[----:B------:R-:W-:Y:S01]  /*f600*/  LOP3.LUT R60, R60, R61, RZ, 0x3c, !PT ;  /* 0x0000003d3c3c7212 */ /* 0x000fe200078e3cff */
[----:B------:R-:W-:Y:S01]  /*f610*/  IMAD.X R61, RZ, RZ, R49, P4 ;  /* 0x000000ffff3d7224 */ /* 0x000fe200020e0631 */
[----:B------:R-:W-:-:S02]  /*f620*/  IADD3 R15, P0, R48, 0x4020, RZ ;  /* 0x00004020300f7810 */ /* 0x000fc40007f1e0ff */
[C---:B------:R-:W-:Y:S02]  /*f630*/  IADD3 R81, P1, R48.reuse, 0x4000, RZ ;  /* 0x0000400030517810 */ /* 0x040fe40007f3e0ff */
[C---:B------:R-:W-:Y:S01]  /*f640*/  IADD3 R85, P4, R48.reuse, 0x4040, RZ ;  /* 0x0000404030557810 */ /* 0x040fe20007f9e0ff */
[----:B------:R-:W-:Y:S01]  /*f650*/  IMAD.X R31, RZ, RZ, R49, P0 ;  /* 0x000000ffff1f7224 */ /* 0x000fe200000e0631 */
[----:B------:R-:W-:Y:S02]  /*f660*/  LOP3.LUT R76, R77, 0x380, RZ, 0xc0, !PT ;  /* 0x000003804d4c7812 */ /* 0x000fe400078ec0ff */
[----:B-----5:R-:W-:Y:S02]  /*f670*/  LOP3.LUT R30, R15, 0x380, RZ, 0xc0, !PT ;  /* 0x000003800f1e7812 */ /* 0x020fe400078ec0ff */
[----:B------:R-:W-:Y:S02]  /*f680*/  LOP3.LUT R80, R81, 0x380, RZ, 0xc0, !PT ;  /* 0x0000038051507812 */ /* 0x000fe400078ec0ff */
[----:B------:R-:W-:-:S02]  /*f690*/  IADD3 R65, P3, R48, 0x2000, RZ ;  /* 0x0000200030417810 */ /* 0x000fc40007f7e0ff */
[----:B------:R-:W-:Y:S02]  /*f6a0*/  LOP3.LUT R84, R85, 0x380, RZ, 0xc0, !PT ;  /* 0x0000038055547812 */ /* 0x000fe400078ec0ff */
[----:B------:R-:W-:Y:S02]  /*f6b0*/  IADD3 R69, P6, R48, 0x2020, RZ ;  /* 0x0000202030457810 */ /* 0x000fe40007fde0ff */
[----:B------:R-:W-:Y:S02]  /*f6c0*/  SHF.R.U64 R76, R76, 0x3, RZ ;  /* 0x000000034c4c7819 */ /* 0x000fe400000012ff */
[----:B------:R-:W-:Y:S02]  /*f6d0*/  IADD3 R73, P5, R48, 0x2040, RZ ;  /* 0x0000204030497810 */ /* 0x000fe40007fbe0ff */
[----:B------:R-:W-:Y:S02]  /*f6e0*/  SHF.R.U64 R30, R30, 0x3, RZ ;  /* 0x000000031e1e7819 */ /* 0x000fe400000012ff */
[----:B------:R-:W-:-:S02]  /*f6f0*/  SHF.R.U64 R80, R80, 0x3, RZ ;  /* 0x0000000350507819 */ /* 0x000fc400000012ff */
[----:B------:R-:W-:Y:S02]  /*f700*/  LOP3.LUT R64, R65, 0x380, RZ, 0xc0, !PT ;  /* 0x0000038041407812 */ /* 0x000fe400078ec0ff */
[----:B------:R-:W-:Y:S02]  /*f710*/  SHF.R.U64 R84, R84, 0x3, RZ ;  /* 0x0000000354547819 */ /* 0x000fe400000012ff */
[----:B------:R-:W-:Y:S02]  /*f720*/  LOP3.LUT R107, R48, 0x380, RZ, 0xc0, !PT ;  /* 0x00000380306b7812 */ /* 0x000fe400078ec0ff */
[----:B0-----:R-:W-:Y:S02]  /*f730*/  LOP3.LUT R68, R69, 0x380, RZ, 0xc0, !PT ;  /* 0x0000038045447812 */ /* 0x001fe400078ec0ff */
[----:B------:R-:W-:Y:S01]  /*f740*/  LOP3.LUT R76, R76, R77, RZ, 0x3c, !PT ;  /* 0x0000004d4c4c7212 */ /* 0x000fe200078e3cff */
[----:B------:R-:W-:Y:S01]  /*f750*/  IMAD.X R77, RZ, RZ, R49, P2 ;  /* 0x000000ffff4d7224 */ /* 0x000fe200010e0631 */
[----:B------:R-:W-:-:S02]  /*f760*/  LOP3.LUT R72, R73, 0x380, RZ, 0xc0, !PT ;  /* 0x0000038049487812 */ /* 0x000fc400078ec0ff */
[----:B------:R-:W-:Y:S02]  /*f770*/  LOP3.LUT R30, R30, R15, RZ, 0x3c, !PT ;  /* 0x0000000f1e1e7212 */ /* 0x000fe400078e3cff */
[----:B------:R-:W-:Y:S01]  /*f780*/  LOP3.LUT R80, R80, R81, RZ, 0x3c, !PT ;  /* 0x0000005150507212 */ /* 0x000fe200078e3cff */
[----:B------:R-:W-:Y:S01]  /*f790*/  IMAD.X R81, RZ, RZ, R49, P1 ;  /* 0x000000ffff517224 */ /* 0x000fe200008e0631 */
[----:B------:R-:W-:Y:S02]  /*f7a0*/  IADD3 R15, P2, R48, 0x6040, RZ ;  /* 0x00006040300f7810 */ /* 0x000fe40007f5e0ff */
[----:B------:R-:W-:Y:S02]  /*f7b0*/  SHF.R.U64 R64, R64, 0x3, RZ ;  /* 0x0000000340407819 */ /* 0x000fe400000012ff */
[----:B------:R-:W-:Y:S02]  /*f7c0*/  LOP3.LUT R84, R84, R85, RZ, 0x3c, !PT ;  /* 0x0000005554547212 */ /* 0x000fe400078e3cff */
[----:B------:R-:W-:-:S02]  /*f7d0*/  SHF.R.U64 R107, R107, 0x3, RZ ;  /* 0x000000036b6b7819 */ /* 0x000fc400000012ff */
[----:B------:R-:W-:Y:S02]  /*f7e0*/  SHF.R.U64 R68, R68, 0x3, RZ ;  /* 0x0000000344447819 */ /* 0x000fe400000012ff */
[----:B------:R-:W-:Y:S02]  /*f7f0*/  IADD3 R85, P1, R48, 0x6060, RZ ;  /* 0x0000606030557810 */ /* 0x000fe40007f3e0ff */
[----:B------:R-:W-:Y:S02]  /*f800*/  SHF.R.U64 R72, R72, 0x3, RZ ;  /* 0x0000000348487819 */ /* 0x000fe400000012ff */
[----:B------:R-:W-:Y:S02]  /*f810*/  LOP3.LUT R14, R15, 0x380, RZ, 0xc0, !PT ;  /* 0x000003800f0e7812 */ /* 0x000fe400078ec0ff */
[----:B------:R-:W-:Y:S01]  /*f820*/  LOP3.LUT R64, R64, R65, RZ, 0x3c, !PT ;  /* 0x0000004140407212 */ /* 0x000fe200078e3cff */
[--C-:B------:R-:W-:Y:S01]  /*f830*/  IMAD.X R65, RZ, RZ, R49.reuse, P3 ;  /* 0x000000ffff417224 */ /* 0x100fe200018e0631 */
[----:B------:R-:W-:Y:S01]  /*f840*/  LOP3.LUT R106, R107, R48, RZ, 0x3c, !PT ;  /* 0x000000306b6a7212 */ /* 0x000fe200078e3cff */
[--C-:B------:R-:W-:Y:S01]  /*f850*/  IMAD.MOV.U32 R107, RZ, RZ, R49.reuse ;  /* 0x000000ffff6b7224 */ /* 0x100fe200078e0031 */
[----:B------:R-:W-:Y:S01]  /*f860*/  LOP3.LUT R68, R68, R69, RZ, 0x3c, !PT ;  /* 0x0000004544447212 */ /* 0x000fe200078e3cff */
[----:B------:R-:W-:Y:S01]  /*f870*/  IMAD.X R69, RZ, RZ, R49, P6 ;  /* 0x000000ffff457224 */ /* 0x000fe200030e0631 */
[----:B------:R-:W-:-:S02]  /*f880*/  LOP3.LUT R4, R85, 0x380, RZ, 0xc0, !PT ;  /* 0x0000038055047812 */ /* 0x000fc400078ec0ff */
[----:B------:R-:W-:Y:S01]  /*f890*/  LOP3.LUT R72, R72, R73, RZ, 0x3c, !PT ;  /* 0x0000004948487212 */ /* 0x000fe200078e3cff */
[----:B------:R-:W-:Y:S01]  /*f8a0*/  IMAD.X R73, RZ, RZ, R49, P5 ;  /* 0x000000ffff497224 */ /* 0x000fe200028e0631 */
[C---:B------:R-:W-:Y:S02]  /*f8b0*/  IADD3 R89, P3, R48.reuse, 0x4060, RZ ;  /* 0x0000406030597810 */ /* 0x040fe40007f7e0ff */
[----:B------:R-:W-:Y:S02]  /*f8c0*/  IADD3 R93, P6, R48, 0x6000, RZ ;  /* 0x00006000305d7810 */ /* 0x000fe40007fde0ff */
[----:B------:R-:W-:Y:S02]  /*f8d0*/  SHF.R.U64 R14, R14, 0x3, RZ ;  /* 0x000000030e0e7819 */ /* 0x000fe400000012ff */
[----:B------:R-:W-:Y:S02]  /*f8e0*/  IADD3 R99, P5, R48, 0x6020, RZ ;  /* 0x0000602030637810 */ /* 0x000fe40007fbe0ff */
[----:B------:R-:W-:-:S02]  /*f8f0*/  SHF.R.U64 R48, R4, 0x3, RZ ;  /* 0x0000000304307819 */ /* 0x000fc400000012ff */
[----:B------:R-:W-:Y:S02]  /*f900*/  LOP3.LUT R88, R89, 0x380, RZ, 0xc0, !PT ;  /* 0x0000038059587812 */ /* 0x000fe400078ec0ff */
[----:B------:R-:W-:Y:S02]  /*f910*/  MOV R106, R106 ;  /* 0x0000006a006a7202 */ /* 0x000fe40000000f00 */
[----:B------:R-:W-:Y:S01]  /*f920*/  F2FP.F16.F32.PACK_AB R4, R178, R180 ;  /* 0x000000b4b204723e */ /* 0x000fe200000000ff */
[----:B------:R-:W-:Y:S01]  /*f930*/  BAR.SYNC.DEFER_BLOCKING 0x1, 0x100 ;  /* 0x0044000000007b1d */ /* 0x000fe20000010000 */
[----:B------:R-:W-:Y:S02]  /*f940*/  LOP3.LUT R92, R93, 0x380, RZ, 0xc0, !PT ;  /* 0x000003805d5c7812 */ /* 0x000fe400078ec0ff */
[----:B------:R-:W-:Y:S01]  /*f950*/  LOP3.LUT R14, R14, R15, RZ, 0x3c, !PT ;  /* 0x0000000f0e0e7212 */ /* 0x000fe200078e3cff */
[----:B------:R-:W-:Y:S01]  /*f960*/  IMAD.X R15, RZ, RZ, R49, P2 ;  /* 0x000000ffff0f7224 */ /* 0x000fe200010e0631 */
[----:B------:R-:W-:-:S02]  /*f970*/  LOP3.LUT R98, R99, 0x380, RZ, 0xc0, !PT ;  /* 0x0000038063627812 */ /* 0x000fc400078ec0ff */
[----:B------:R-:W-:Y:S02]  /*f980*/  MOV R0, R30 ;  /* 0x0000001e00007202 */ /* 0x000fe40000000f00 */
[----:B------:R-:W-:Y:S02]  /*f990*/  MOV R52, R52 ;  /* 0x0000003400347202 */ /* 0x000fe40000000f00 */
[----:B------:R-:W-:Y:S02]  /*f9a0*/  F2FP.F16.F32.PACK_AB R30, R174, R176 ;  /* 0x000000b0ae1e723e */ /* 0x000fe400000000ff */
[----:B------:R-:W-:Y:S02]  /*f9b0*/  F2FP.F16.F32.PACK_AB R31, R39, R38 ;  /* 0x00000026271f723e */ /* 0x000fe400000000ff */
[----:B------:R-:W-:Y:S02]  /*f9c0*/  SHF.R.U64 R88, R88, 0x3, RZ ;  /* 0x0000000358587819 */ /* 0x000fe400000012ff */
[----:B------:R-:W-:-:S02]  /*f9d0*/  MOV R56, R56 ;  /* 0x0000003800387202 */ /* 0x000fc40000000f00 */
[----:B------:R-:W-:Y:S02]  /*f9e0*/  SHF.R.U64 R92, R92, 0x3, RZ ;  /* 0x000000035c5c7819 */ /* 0x000fe400000012ff */
[----:B------:R-:W-:Y:S02]  /*f9f0*/  SHF.R.U64 R98, R98, 0x3, RZ ;  /* 0x0000000362627819 */ /* 0x000fe400000012ff */
[----:B------:R-:W-:Y:S01]  /*fa00*/  MOV R60, R60 ;  /* 0x0000003c003c7202 */ /* 0x000fe20000000f00 */
[----:B------:R0:W-:Y:S01]  /*fa10*/  STSM.16.M88.4 [R106], R4 ;  /* 0x000000046a007844 */ /* 0x0001e20000000200 */
[----:B------:R-:W-:Y:S01]  /*fa20*/  LOP3.LUT R48, R48, R85, RZ, 0x3c, !PT ;  /* 0x0000005530307212 */ /* 0x000fe200078e3cff */
[----:B------:R-:W-:Y:S01]  /*fa30*/  IMAD.X R85, RZ, RZ, R49, P4 ;  /* 0x000000ffff557224 */ /* 0x000fe200020e0631 */
[----:B------:R-:W-:Y:S01]  /*fa40*/  MOV R64, R64 ;  /* 0x0000004000407202 */ /* 0x000fe20000000f00 */
[----:B------:R3:W-:Y:S01]  /*fa50*/  STSM.16.M88.4 [R52], R28 ;  /* 0x0000001c34007844 */ /* 0x0007e20000000200 */
[----:B--2---:R-:W-:-:S02]  /*fa60*/  MOV R24, R14 ;  /* 0x0000000e00187202 */ /* 0x004fc40000000f00 */
[----:B------:R-:W-:Y:S01]  /*fa70*/  LOP3.LUT R88, R88, R89, RZ, 0x3c, !PT ;  /* 0x0000005958587212 */ /* 0x000fe200078e3cff */
[--C-:B------:R-:W-:Y:S01]  /*fa80*/  IMAD.X R89, RZ, RZ, R49.reuse, P3 ;  /* 0x000000ffff597224 */ /* 0x100fe200018e0631 */
[----:B------:R-:W-:Y:S01]  /*fa90*/  MOV R68, R68 ;  /* 0x0000004400447202 */ /* 0x000fe20000000f00 */
[----:B------:R2:W-:Y:S01]  /*faa0*/  STSM.16.M88.4 [R56], R32 ;  /* 0x0000002038007844 */ /* 0x0005e20000000200 */
[----:B------:R-:W-:Y:S02]  /*fab0*/  F2FP.F16.F32.PACK_AB R14, R161, R164 ;  /* 0x000000a4a10e723e */ /* 0x000fe400000000ff */
[----:B------:R-:W-:Y:S02]  /*fac0*/  F2FP.F16.F32.PACK_AB R15, R71, R70 ;  /* 0x00000046470f723e */ /* 0x000fe400000000ff */
[----:B------:R-:W-:Y:S01]  /*fad0*/  LOP3.LUT R92, R92, R93, RZ, 0x3c, !PT ;  /* 0x0000005d5c5c7212 */ /* 0x000fe200078e3cff */
[----:B------:R-:W-:Y:S01]  /*fae0*/  IMAD.X R93, RZ, RZ, R49, P6 ;  /* 0x000000ffff5d7224 */ /* 0x000fe200030e0631 */
[----:B0-----:R-:W-:-:S02]  /*faf0*/  F2FP.F16.F32.PACK_AB R4, R169, R172 ;  /* 0x000000aca904723e */ /* 0x001fc400000000ff */
[----:B------:R-:W-:Y:S02]  /*fb00*/  F2FP.F16.F32.PACK_AB R5, R51, R50 ;  /* 0x000000323305723e */ /* 0x000fe400000000ff */
[----:B------:R-:W-:Y:S02]  /*fb10*/  F2FP.F16.F32.PACK_AB R6, R167, R170 ;  /* 0x000000aaa706723e */ /* 0x000fe400000000ff */
[----:B------:R-:W-:Y:S02]  /*fb20*/  F2FP.F16.F32.PACK_AB R7, R55, R54 ;  /* 0x000000363707723e */ /* 0x000fe400000000ff */
[----:B------:R-:W-:Y:S02]  /*fb30*/  MOV R72, R72 ;  /* 0x0000004800487202 */ /* 0x000fe40000000f00 */
[----:B---3--:R-:W-:Y:S01]  /*fb40*/  F2FP.F16.F32.PACK_AB R28, R159, R162 ;  /* 0x000000a29f1c723e */ /* 0x008fe200000000ff */
[----:B------:R-:W-:Y:S01]  /*fb50*/  STSM.16.M88.4 [R60], R4 ;  /* 0x000000043c007844 */ /* 0x000fe20000000200 */
[----:B------:R-:W-:-:S02]  /*fb60*/  F2FP.F16.F32.PACK_AB R29, R75, R74 ;  /* 0x0000004a4b1d723e */ /* 0x000fc400000000ff */
[----:B------:R-:W-:Y:S01]  /*fb70*/  F2FP.F16.F32.PACK_AB R30, R157, R160 ;  /* 0x000000a09d1e723e */ /* 0x000fe200000000ff */
[----:B------:R-:W-:Y:S01]  /*fb80*/  STSM.16.M88.4 [R64], R8 ;  /* 0x0000000840007844 */ /* 0x000fe20000000200 */
[----:B------:R-:W-:Y:S02]  /*fb90*/  F2FP.F16.F32.PACK_AB R31, R79, R78 ;  /* 0x0000004e4f1f723e */ /* 0x000fe400000000ff */
[----:B------:R-:W-:Y:S01]  /*fba0*/  LOP3.LUT R98, R98, R99, RZ, 0x3c, !PT ;  /* 0x0000006362627212 */ /* 0x000fe200078e3cff */
[--C-:B------:R-:W-:Y:S01]  /*fbb0*/  IMAD.X R99, RZ, RZ, R49.reuse, P5 ;  /* 0x000000ffff637224 */ /* 0x100fe200028e0631 */
[----:B------:R-:W-:Y:S01]  /*fbc0*/  MOV R76, R76 ;  /* 0x0000004c004c7202 */ /* 0x000fe20000000f00 */
[----:B------:R-:W-:Y:S01]  /*fbd0*/  IMAD.X R49, RZ, RZ, R49, P1 ;  /* 0x000000ffff317224 */ /* 0x000fe200008e0631 */
[----:B--2---:R-:W-:Y:S01]  /*fbe0*/  F2FP.F16.F32.PACK_AB R32, R155, R158 ;  /* 0x0000009e9b20723e */ /* 0x004fe200000000ff */
[----:B------:R-:W-:Y:S01]  /*fbf0*/  STSM.16.M88.4 [R68], R12 ;  /* 0x0000000c44007844 */ /* 0x000fe20000000200 */
[----:B------:R-:W-:-:S02]  /*fc00*/  F2FP.F16.F32.PACK_AB R33, R83, R82 ;  /* 0x000000525321723e */ /* 0x000fc400000000ff */
[----:B------:R-:W-:Y:S01]  /*fc10*/  F2FP.F16.F32.PACK_AB R34, R153, R156 ;  /* 0x0000009c9922723e */ /* 0x000fe200000000ff */
[----:B------:R-:W-:Y:S01]  /*fc20*/  STSM.16.M88.4 [R72], R28 ;  /* 0x0000001c48007844 */ /* 0x000fe20000000200 */
[----:B------:R-:W-:Y:S02]  /*fc30*/  F2FP.F16.F32.PACK_AB R35, R87, R86 ;  /* 0x000000565723723e */ /* 0x000fe400000000ff */
[----:B------:R-:W-:Y:S02]  /*fc40*/  MOV R80, R80 ;  /* 0x0000005000507202 */ /* 0x000fe40000000f00 */
[----:B------:R-:W-:Y:S01]  /*fc50*/  F2FP.F16.F32.PACK_AB R38, R40, R152 ;  /* 0x000000982826723e */ /* 0x000fe200000000ff */
[----:B------:R-:W-:Y:S01]  /*fc60*/  STSM.16.M88.4 [R76], R32 ;  /* 0x000000204c007844 */ /* 0x000fe20000000200 */
[----:B------:R-:W-:Y:S02]  /*fc70*/  F2FP.F16.F32.PACK_AB R39, R95, R94 ;  /* 0x0000005e5f27723e */ /* 0x000fe400000000ff */
[----:B------:R-:W-:-:S02]  /*fc80*/  F2FP.F16.F32.PACK_AB R40, R97, R96 ;  /* 0x000000606128723e */ /* 0x000fc400000000ff */
[----:B------:R-:W-:Y:S01]  /*fc90*/  F2FP.F16.F32.PACK_AB R104, R105, R104 ;  /* 0x000000686968723e */ /* 0x000fe200000000ff */
[----:B------:R0:W-:Y:S01]  /*fca0*/  STSM.16.M88.4 [R80], R36 ;  /* 0x0000002450007844 */ /* 0x0001e20000000200 */
        /* <DEDUP_REMOVED lines=8> */
[----:B------:R-:W-:Y:S01]  /*fd30*/  STSM.16.M88.4 [R84], R104 ;  /* 0x0000006854007844 */ /* 0x000fe20000000200 */
[----:B------:R-:W-:Y:S01]  /*fd40*/  MOV R88, R88 ;  /* 0x0000005800587202 */ /* 0x000fe20000000f00 */
[----:B0-----:R-:W-:Y:S01]  /*fd50*/  IMAD.MOV.U32 R80, RZ, RZ, RZ ;  /* 0x000000ffff507224 */ /* 0x001fe200078e00ff */
        /* <DEDUP_REMOVED lines=11> */
[----:B------:R-:W-:-:S02]  /*fe10*/  ISETP.NE.U32.AND P0, PT, RZ, UR4, PT ;  /* 0x00000004ff007c0c */ /* 0x000fc4000bf05070 */
[----:B------:R-:W-:Y:S02]  /*fe20*/  IADD3 R6, P1, R204, UR4, RZ ;  /* 0x00000004cc067c10 */ /* 0x000fe4000ff3e0ff */
[----:B------:R-:W-:Y:S02]  /*fe30*/  MOV R98, R98 ;  /* 0x0000006200627202 */ /* 0x000fe40000000f00 */
        /* <DEDUP_REMOVED lines=9> */
[----:B------:R-:W-:Y:S01]  /*fed0*/  STSM.16.M88.4 [R24], R136 ;  /* 0x0000008818007844 */ /* 0x000fe20000000200 */
[----:B------:R-:W-:Y:S02]  /*fee0*/  F2FP.F16.F32.PACK_AB R146, R149, R148 ;  /* 0x000000949592723e */ /* 0x000fe400000000ff */
[----:B------:R-:W-:Y:S02]  /*fef0*/  F2FP.F16.F32.PACK_AB R147, R151, R150 ;  /* 0x000000969793723e */ /* 0x000fe400000000ff */
[----:B------:R-:W-:-:S02]  /*ff00*/  ISETP.NE.AND.EX P0, PT, RZ, UR5, PT, P0 ;  /* 0x00000005ff007c0c */ /* 0x000fc4000bf05300 */
        /* <DEDUP_REMOVED lines=8> */
[----:B--2---:R-:W-:Y:S01]  /*ff90*/  IMAD.U32 R0, RZ, RZ, UR4 ;  /* 0x00000004ff007e24 */ /* 0x004fe2000f8e00ff */
        /* <DEDUP_REMOVED lines=35> */
[----:B0-----:R-:W-:Y:S02]  /*101d0*/  LOP3.LUT R48, R49, 0x380, RZ, 0xc0, !PT ;  /* 0x0000038031307812 */ /* 0x001fe400078ec0ff */
        /* <DEDUP_REMOVED lines=14> */
[----:B--2---:R-:W-:Y:S06]  /*102c0*/  @P6 BRA `(.L_x_8054) ;  /* 0x0000000000106947 */ /* 0x004fec0003800000 */
[----:B------:R-:W-:Y:S05]  /*102d0*/  @!P0 BRA `(.L_x_8054) ;  /* 0x00000000000c8947 */ /* 0x000fea0003800000 */
[----:B------:R-:W2:Y:S04]  /*102e0*/  LDG.E R11, desc[UR40][R6.64] ;  /* 0x00000028060b7981 */ /* 0x000ea8000c1e1900 */
[----:B-----5:R-:W2:Y:S02]  /*102f0*/  LDG.E R0, desc[UR40][R6.64+0x4] ;  /* 0x0000042806007981 */ /* 0x020ea4000c1e1900 */
[----:B--2---:R-:W-:-:S07]  /*10300*/  IMAD.IADD R0, R0, 0x1, -R11 ;  /* 0x0000000100007824 */ /* 0x004fce00078e0a0b */
.L_x_8054:
        /* <DEDUP_REMOVED lines=26> */
[----:B------:R-:W-:-:S02]  /*104b0*/  LOP3.LUT R6, R15, R4, RZ, 0x3c, !PT ;  /* 0x000000040f067212 */ /* 0x000fc400078e3cff */
[----:B------:R-:W-:Y:S01]  /*104c0*/  SHF.R.U64 R4, R7, 0x3, RZ ;  /* 0x0000000307047819 */ /* 0x000fe200000012ff */
[--C-:B------:R-:W-:Y:S01]  /*104d0*/  IMAD.MOV.U32 R7, RZ, RZ, R5.reuse ;  /* 0x000000ffff077224 */ /* 0x100fe200078e0005 */
        /* <DEDUP_REMOVED lines=16> */
[----:B------:R-:W-:Y:S02]  /*105e0*/  IMAD.IADD R24, R202, 0x1, R195 ;  /* 0x00000001ca187824 */ /* 0x000fe400078e02c3 */
[----:B------:R-:W-:Y:S02]  /*105f0*/  IMAD R10, R82, UR4, RZ ;  /* 0x00000004520a7c24 */ /* 0x000fe4000f8e02ff */
[----:B------:R-:W-:-:S04]  /*10600*/  IMAD.WIDE.U32 R4, R203, UR4, R80 ;  /* 0x00000004cb047c25 */ /* 0x000fc8000f8e0050 */
[----:B------:R-:W-:Y:S01]  /*10610*/  IMAD R15, R203, UR5, R10 ;  /* 0x00000005cb0f7c24 */ /* 0x000fe2000f8e020a */
[----:B------:R-:W-:-:S03]  /*10620*/  ULDC.64 UR4, c[0x0][0xb98] ;  /* 0x0002e60000047ab9 */ /* 0x000fc60000000a00 */
[----:B------:R-:W-:Y:S02]  /*10630*/  IMAD.IADD R5, R5, 0x1, R15 ;  /* 0x0000000105057824 */ /* 0x000fe400078e020f */
[----:B------:R-:W-:Y:S01]  /*10640*/  IMAD.WIDE.U32 R4, R83, UR4, R4 ;  /* 0x0000000453047c25 */ /* 0x000fe2000f8e0004 */
[----:B0-----:R-:W-:-:S13]  /*10650*/  ISETP.NE.AND P0, PT, R31, 0x1, PT ;  /* 0x000000011f00780c */ /* 0x001fda0003f05270 */
[----:B------:R-:W0:Y:S08]  /*10660*/  @P0 LDC R11, c[0x0][0xbec] ;  /* 0x0002fb00ff0b0b82 */ /* 0x000e300000000800 */
[----:B------:R-:W2:Y:S01]  /*10670*/  @P0 LDC R21, c[0x0][0xbf0] ;  /* 0x0002fc00ff150b82 */ /* 0x000ea20000000800 */
[----:B0-----:R-:W-:-:S04]  /*10680*/  @P0 IMAD.HI.U32 R10, R24, R11, RZ ;  /* 0x0000000b180a0227 */ /* 0x001fc800078e00ff */
        /* <DEDUP_REMOVED lines=9> */
[----:B------:R-:W-:Y:S01]  /*10720*/  IMAD.IADD R24, R190, 0x1, R195 ;  /* 0x00000001be187824 */ /* 0x000fe200078e02c3 */
[----:B------:R-:W-:Y:S01]  /*10730*/  SHF.R.S32.HI R10, RZ, 0x1f, R15 ;  /* 0x0000001fff0a7819 */ /* 0x000fe2000001140f */
[----:B------:R-:W-:Y:S01]  /*10740*/  IMAD R31, R0, R31, RZ ;  /* 0x0000001f001f7224 */ /* 0x000fe200078e02ff */
        /* <DEDUP_REMOVED lines=15> */
[----:B------:R-:W0:Y:S04]  /*10840*/  SHFL.IDX PT, R5, R21, RZ, 0x1c1f ;  /* 0x001c1fff15057589 */ /* 0x000e2800000e0000 */
[----:B------:R-:W2:Y:S06]  /*10850*/  SHFL.IDX PT, R11, R21, 0x1, 0x1c1f ;  /* 0x003c1f00150b7f89 */ /* 0x000eac00000e0000 */
[----:B0-----:R0:W-:Y:S04]  /*10860*/  @!P1 ST.E desc[UR40][R4.64], R20 ;  /* 0x0000001404009985 */ /* 0x0011e8000c101928 */
[----:B--2---:R0:W-:Y:S02]  /*10870*/  @!P0 ST.E desc[UR40][R10.64], R3 ;  /* 0x000000030a008985 */ /* 0x0041e4000c101928 */
.L_x_8055:
[----:B------:R-:W2:Y:S01]  /*10880*/  LDC R85, c[0x0][0xbe8] ;  /* 0x0002fa00ff557b82 */ /* 0x000ea20000000800 */
[----:B------:R-:W-:Y:S01]  /*10890*/  ULDC.64 UR4, c[0x0][0xaa0] ;  /* 0x0002a80000047ab9 */ /* 0x000fe20000000a00 */
[----:B0-----:R-:W5:Y:S01]  /*108a0*/  LD.E.128 R4, desc[UR40][R6.64] ;  /* 0x0000002806047980 */ /* 0x001f62000c101d00 */
[----:B------:R-:W-:-:S03]  /*108b0*/  IMAD R3, R81, UR4, RZ ;  /* 0x0000000451037c24 */ /* 0x000fc6000f8e02ff */
[----:B------:R-:W5:Y:S02]  /*108c0*/  LD.E.128 R8, desc[UR40][R8.64] ;  /* 0x0000002808087980 */ /* 0x000f64000c101d00 */
[----:B------:R-:W0:Y:S02]  /*108d0*/  LDC R88, c[0x0][0xac8] ;  /* 0x0002b200ff587b82 */ /* 0x000e240000000800 */
        /* <DEDUP_REMOVED lines=12> */
[----:B------:R-:W-:Y:S01]  /*109a0*/  IMAD R20, R82, UR4, RZ ;  /* 0x0000000452147c24 */ /* 0x000fe2000f8e02ff */
[----:B------:R-:W5:Y:S01]  /*109b0*/  LD.E.128 R52, desc[UR40][R52.64] ;  /* 0x0000002834347980 */ /* 0x000f62000c101d00 */
[----:B------:R-:W-:-:S03]  /*109c0*/  IMAD.IADD R81, R81, 0x1, R3 ;  /* 0x0000000151517824 */ /* 0x000fc600078e0203 */
[----:B------:R-:W5:Y:S02]  /*109d0*/  LD.E.128 R56, desc[UR40][R56.64] ;  /* 0x0000002838387980 */ /* 0x000f64000c101d00 */
[----:B------:R-:W3:Y:S01]  /*109e0*/  @P1 LDC R89, c[0x0][0xbf0] ;  /* 0x0002fc00ff591b82 */ /* 0x000ee20000000800 */
        /* <DEDUP_REMOVED lines=10> */
[----:B0-----:R-:W-:Y:S01]  /*10a90*/  ISETP.GE.AND P0, PT, R211, R88, PT ;  /* 0x00000058d300720c */ /* 0x001fe20003f06270 */
        /* <DEDUP_REMOVED lines=14> */
[----:B0-----:R-:W0:Y:S01]  /*10b80*/  FENCE.VIEW.ASYNC.S ;  /* 0x00000000000073c6 */ /* 0x001e220000000000 */
        /* <DEDUP_REMOVED lines=16> */
[----:B------:R-:W-:Y:S01]  /*10c90*/  IMAD.IADD R195, R216, 0x1, R195 ;  /* 0x00000001d8c37824 */ /* 0x000fe200078e02c3 */
        /* <DEDUP_REMOVED lines=25> */
[----:B0-----:R0:W-:Y:S01]  /*10e30*/  SYNCS.ARRIVE.TRANS64.RED.A1T0 RZ, [R0+URZ], RZ ;  /* 0x000000ff00ff79a7 */ /* 0x0011e2000810043f */
[----:B------:R-:W-:Y:S02]  /*10e40*/  SHF.R.S32.HI R92, RZ, 0x1f, R207 ;  /* 0x0000001fff5c7819 */ /* 0x000fe400000114cf */
[----:B------:R-:W-:Y:S01]  /*10e50*/  LOP3.LUT R24, R3, 0x20, R24, 0xe2, !PT ;  /* 0x0000002003187812 */ /* 0x000fe200078ee218 */
[----:B------:R0:W2:Y:S01]  /*10e60*/  SHFL.IDX PT, R80, R89, RZ, 0x181f ;  /* 0x00181fff59507589 */ /* 0x0000a200000e0000 */
[----:B------:R-:W-:-:S02]  /*10e70*/  SEL R3, RZ, 0x40, P0 ;  /* 0x00000040ff037807 */ /* 0x000fc40000000000 */
[----:B------:R-:W-:Y:S02]  /*10e80*/  ISETP.GE.AND P0, PT, R220, R88, PT ;  /* 0x00000058dc00720c */ /* 0x000fe40003f06270 */
[----:B------:R-:W-:Y:S02]  /*10e90*/  LEA.HI.X R90, R20, UR5, R21, 0x1, P2 ;  /* 0x00000005145a7c11 */ /* 0x000fe400090f0c15 */
[----:B------:R-:W-:Y:S02]  /*10ea0*/  LOP3.LUT R3, R24, R3, RZ, 0xfc, !PT ;  /* 0x0000000318037212 */ /* 0x000fe400078efcff */
[----:B------:R-:W-:Y:S01]  /*10eb0*/  SEL R24, RZ, 0x80, P0 ;  /* 0x00000080ff187807 */ /* 0x000fe20000000000 */
[----:B------:R0:W3:Y:S01]  /*10ec0*/  SHFL.IDX PT, R81, R90, RZ, 0x181f ;  /* 0x00181fff5a517589 */ /* 0x0000e200000e0000 */
[----:B------:R-:W-:Y:S02]  /*10ed0*/  SHF.R.S32.HI R93, RZ, 0x1f, R208 ;  /* 0x0000001fff5d7819 */ /* 0x000fe400000114d0 */
[----:B------:R-:W-:-:S02]  /*10ee0*/  LOP3.LUT R24, R3, R24, RZ, 0xfc, !PT ;  /* 0x0000001803187212 */ /* 0x000fc400078efcff */
[----:B------:R-:W-:Y:S02]  /*10ef0*/  SHF.R.S32.HI R94, RZ, 0x1f, R209 ;  /* 0x0000001fff5e7819 */ /* 0x000fe400000114d1 */
[----:B------:R-:W-:Y:S02]  /*10f00*/  SHF.R.S32.HI R95, RZ, 0x1f, R210 ;  /* 0x0000001fff5f7819 */ /* 0x000fe400000114d2 */
[----:B------:R-:W-:Y:S01]  /*10f10*/  SHF.R.S32.HI R96, RZ, 0x1f, R211 ;  /* 0x0000001fff607819 */ /* 0x000fe200000114d3 */
[----:B0-----:R-:W-:Y:S06]  /*10f20*/  @P1 BRA `(.L_x_8057) ;  /* 0x00000000007c1947 */ /* 0x001fec0003800000 */
        /* <DEDUP_REMOVED lines=31> */
.L_x_8057:
[----:B------:R-:W-:Y:S05]  /*11120*/  BSYNC B1 ;  /* 0x0000000000017941 */ /* 0x000fea0003800000 */
.L_x_8056:
        /* <DEDUP_REMOVED lines=38> */
.L_x_8053:
[----:B------:R-:W-:Y:S01]  /*11390*/  ULDC.64 UR4, c[0x0][0xc00] ;  /* 0x0003000000047ab9 */ /* 0x000fe20000000a00 */
[----:B------:R-:W-:Y:S01]  /*113a0*/  IMAD.MOV.U32 R3, RZ, RZ, RZ ;  /* 0x000000ffff037224 */ /* 0x000fe200078e00ff */
[----:B------:R-:W-:Y:S01]  /*113b0*/  ISETP.NE.U32.AND P0, PT, RZ, UR4, PT ;  /* 0x00000004ff007c0c */ /* 0x000fe2000bf05070 */
[----:B------:R-:W3:Y:S01]  /*113c0*/  S2R R6, SR_TID.X ;  /* 0x0000000000067919 */ /* 0x000ee20000002100 */
[----:B------:R-:W-:Y:S01]  /*113d0*/  IADD3 R4, P1, R204, UR4, RZ ;  /* 0x00000004cc047c10 */ /* 0x000fe2000ff3e0ff */
[----:B------:R-:W4:Y:S01]  /*113e0*/  LDC R21, c[0x0][0xbe8] ;  /* 0x0002fa00ff157b82 */ /* 0x000f220000000800 */
        /* <DEDUP_REMOVED lines=9> */
[----:B------:R-:W-:Y:S01]  /*11480*/  @P1 IADD3.X R205, R205, UR5, RZ, P2, !PT ;  /* 0x00000005cdcd1c10 */ /* 0x000fe200097fe4ff */
[----:B---3--:R-:W-:-:S04]  /*11490*/  VIADD R6, R6, 0xffffff80 ;  /* 0xffffff8006067836 */ /* 0x008fc80000000000 */
[----:B------:R0:W5:Y:S01]  /*114a0*/  @P1 LDG.E R0, desc[UR40][R204.64] ;  /* 0x00000028cc001981 */ /* 0x000162000c1e1900 */
[----:B------:R-:W-:Y:S01]  /*114b0*/  ISETP.GE.AND P2, PT, R6, 0x40, PT ;  /* 0x000000400600780c */ /* 0x000fe20003f46270 */
[----:B------:R-:W-:-:S12]  /*114c0*/  @P1 BRA `(.L_x_8059) ;  /* 0x0000000000101947 */ /* 0x000fd80003800000 */
[----:B------:R-:W-:Y:S05]  /*114d0*/  @!P0 BRA `(.L_x_8059) ;  /* 0x00000000000c8947 */ /* 0x000fea0003800000 */
[----:B------:R-:W3:Y:S04]  /*114e0*/  LDG.E R7, desc[UR40][R4.64] ;  /* 0x0000002804077981 */ /* 0x000ee8000c1e1900 */
[----:B-----5:R-:W3:Y:S02]  /*114f0*/  LDG.E R0, desc[UR40][R4.64+0x4] ;  /* 0x0000042804007981 */ /* 0x020ee4000c1e1900 */
[----:B---3--:R-:W-:-:S07]  /*11500*/  IMAD.IADD R0, R0, 0x1, -R7 ;  /* 0x0000000100007824 */ /* 0x008fce00078e0a07 */
.L_x_8059:
[----:B------:R-:W-:Y:S01]  /*11510*/  BSSY B1, `(.L_x_8060) ;  /* 0x000002d000017945 */ /* 0x000fe20003800000 */
[----:B------:R-:W-:Y:S02]  /*11520*/  SHF.R.S32.HI R12, RZ, 0x1f, R203 ;  /* 0x0000001fff0c7819 */ /* 0x000fe400000114cb */
[----:B------:R-:W-:Y:S02]  /*11530*/  SEL R13, R206, RZ, !P0 ;  /* 0x000000ffce0d7207 */ /* 0x000fe40004000000 */
[----:B------:R-:W-:Y:S02]  /*11540*/  SEL R217, R217, RZ, !P0 ;  /* 0x000000ffd9d97207 */ /* 0x000fe40004000000 */
[----:B-----5:R-:W-:Y:S01]  /*11550*/  SHF.R.S32.HI R10, RZ, 0x1f, R3 ;  /* 0x0000001fff0a7819 */ /* 0x020fe20000011403 */
[----:B------:R-:W-:Y:S06]  /*11560*/  @P2 BRA `(.L_x_8061) ;  /* 0x00000000009c2947 */ /* 0x000fec0003800000 */
[----:B------:R-:W3:Y:S01]  /*11570*/  S2R R6, SR_TID.X ;  /* 0x0000000000067919 */ /* 0x000ee20000002100 */
[----:B------:R-:W0:Y:S02]  /*11580*/  LDC R14, c[0x0][0xbe8] ;  /* 0x0002fa00ff0e7b82 */ /* 0x000e240000000800 */
[----:B0-----:R-:W-:Y:S01]  /*11590*/  IMAD R4, R0, R14, RZ ;  /* 0x0000000e00047224 */ /* 0x001fe200078e02ff */
[----:B---3--:R-:W-:-:S04]  /*115a0*/  IADD3 R11, R195, -0x80, R6 ;  /* 0xffffff80c30b7810 */ /* 0x008fc80007ffe006 */
        /* <DEDUP_REMOVED lines=35> */
.L_x_8061:
[----:B------:R-:W-:Y:S05]  /*117e0*/  BSYNC B1 ;  /* 0x0000000000017941 */ /* 0x000fea0003800000 */
.L_x_8060:
[----:B----4-:R-:W-:Y:S01]  /*117f0*/  ISETP.NE.AND P0, PT, R21, 0x1, PT ;  /* 0x000000011500780c */ /* 0x010fe20003f05270 */
[----:B--2---:R-:W2:Y:S01]  /*11800*/  LDC R24, c[0x0][0xac8] ;  /* 0x0002b200ff187b82 */ /* 0x004ea20000000800 */
[----:B------:R-:W-:Y:S01]  /*11810*/  ULDC.64 UR4, c[0x0][0xaa0] ;  /* 0x0002a80000047ab9 */ /* 0x000fe20000000a00 */
[----:B------:R-:W-:Y:S01]  /*11820*/  IMAD R29, R0, R21, RZ ;  /* 0x00000015001d7224 */ /* 0x000fe200078e02ff */
[----:B------:R-:W-:Y:S01]  /*11830*/  BSSY B1, `(.L_x_8062) ;  /* 0x000006c000017945 */ /* 0x000fe20003800000 */
[----:B---3--:R-:W-:Y:S01]  /*11840*/  IMAD R6, R10, UR4, RZ ;  /* 0x000000040a067c24 */ /* 0x008fe2000f8e02ff */
[----:B------:R-:W-:Y:S01]  /*11850*/  SHF.R.S32.HI R31, RZ, 0x1f, R207 ;  /* 0x0000001fff1f7819 */ /* 0x000fe200000114cf */
[C---:B0-----:R-:W-:Y:S01]  /*11860*/  IMAD.WIDE.U32 R4, R3.reuse, UR4, RZ ;  /* 0x0000000403047c25 */ /* 0x041fe2000f8e00ff */
[----:B------:R-:W-:Y:S02]  /*11870*/  SHF.R.S32.HI R32, RZ, 0x1f, R208 ;  /* 0x0000001fff207819 */ /* 0x000fe400000114d0 */
[----:B------:R-:W-:Y:S01]  /*11880*/  SHF.R.S32.HI R33, RZ, 0x1f, R209 ;  /* 0x0000001fff217819 */ /* 0x000fe200000114d1 */
[----:B------:R-:W-:Y:S01]  /*11890*/  IMAD R3, R3, UR5, R6 ;  /* 0x0000000503037c24 */ /* 0x000fe2000f8e0206 */
[----:B------:R-:W-:Y:S01]  /*118a0*/  ULDC.64 UR4, c[0x0][0xae8] ;  /* 0x0002ba0000047ab9 */ /* 0x000fe20000000a00 */
[----:B------:R-:W0:Y:S01]  /*118b0*/  @P0 LDC R7, c[0x0][0xbec] ;  /* 0x0002fb00ff070b82 */ /* 0x000e220000000800 */
[----:B------:R-:W-:Y:S01]  /*118c0*/  IMAD R6, R12, UR4, RZ ;  /* 0x000000040c067c24 */ /* 0x000fe2000f8e02ff */
[----:B------:R-:W-:Y:S01]  /*118d0*/  SHF.R.S32.HI R34, RZ, 0x1f, R210 ;  /* 0x0000001fff227819 */ /* 0x000fe200000114d2 */
[----:B------:R-:W-:Y:S01]  /*118e0*/  IMAD.IADD R5, R5, 0x1, R3 ;  /* 0x0000000105057824 */ /* 0x000fe200078e0203 */
[----:B------:R-:W-:Y:S01]  /*118f0*/  SHF.R.S32.HI R35, RZ, 0x1f, R211 ;  /* 0x0000001fff237819 */ /* 0x000fe200000114d3 */
[----:B------:R-:W-:-:S02]  /*11900*/  IMAD R3, R203, UR5, R6 ;  /* 0x00000005cb037c24 */ /* 0x000fc4000f8e0206 */
[----:B------:R-:W-:Y:S01]  /*11910*/  IMAD.WIDE.U32 R4, R203, UR4, R4 ;  /* 0x00000004cb047c25 */ /* 0x000fe2000f8e0004 */
[----:B------:R-:W3:Y:S01]  /*11920*/  @P0 LDC R9, c[0x0][0xbf0] ;  /* 0x0002fc00ff090b82 */ /* 0x000ee20000000800 */
[----:B------:R-:W-:Y:S02]  /*11930*/  ULDC.64 UR4, c[0x0][0xaf0] ;  /* 0x0002bc0000047ab9 */ /* 0x000fe40000000a00 */
[----:B------:R-:W-:Y:S01]  /*11940*/  IMAD R6, R215, 0x20, R216 ;  /* 0x00000020d7067824 */ /* 0x000fe200078e02d8 */
[-C--:B--2---:R-:W-:Y:S01]  /*11950*/  ISETP.GE.AND P1, PT, R211, R24.reuse, PT ;  /* 0x00000018d300720c */ /* 0x084fe20003f26270 */
[----:B------:R-:W-:Y:S01]  /*11960*/  IMAD.IADD R5, R5, 0x1, R3 ;  /* 0x0000000105057824 */ /* 0x000fe200078e0203 */
[-C--:B------:R-:W-:Y:S01]  /*11970*/  ISETP.GE.AND P2, PT, R192, R24.reuse, PT ;  /* 0x00000018c000720c */ /* 0x080fe20003f46270 */
[----:B------:R-:W-:Y:S01]  /*11980*/  IMAD R3, R217, UR4, RZ ;  /* 0x00000004d9037c24 */ /* 0x000fe2000f8e02ff */
[----:B------:R-:W-:Y:S01]  /*11990*/  SEL R10, RZ, 0xffffffff, P1 ;  /* 0xffffffffff0a7807 */ /* 0x000fe20000800000 */
[----:B------:R-:W-:Y:S01]  /*119a0*/  IMAD.IADD R8, R195, 0x1, R6 ;  /* 0x00000001c3087824 */ /* 0x000fe200078e0206 */
[----:B------:R-:W-:Y:S01]  /*119b0*/  ISETP.GE.AND P1, PT, R209, R24, PT ;  /* 0x00000018d100720c */ /* 0x000fe20003f26270 */
[----:B------:R-:W-:-:S02]  /*119c0*/  IMAD R3, R13, UR5, R3 ;  /* 0x000000050d037c24 */ /* 0x000fc4000f8e0203 */
[----:B------:R-:W-:Y:S01]  /*119d0*/  IMAD.WIDE.U32 R4, R13, UR4, R4 ;  /* 0x000000040d047c25 */ /* 0x000fe2000f8e0004 */
[----:B------:R-:W-:Y:S01]  /*119e0*/  SEL R11, RZ, 0xffffffff, P1 ;  /* 0xffffffffff0b7807 */ /* 0x000fe20000800000 */
[----:B------:R-:W-:Y:S02]  /*119f0*/  ULDC.64 UR4, c[0x0][0xae0] ;  /* 0x0002b80000047ab9 */ /* 0x000fe40000000a00 */
[----:B0-----:R-:W-:Y:S01]  /*11a00*/  @P0 IMAD.HI.U32 R6, R8, R7, RZ ;  /* 0x0000000708060227 */ /* 0x001fe200078e00ff */
[----:B------:R-:W-:Y:S02]  /*11a10*/  SEL R7, RZ, 0x1, P2 ;  /* 0x00000001ff077807 */ /* 0x000fe40001000000 */
[----:B------:R-:W-:Y:S01]  /*11a20*/  ISETP.GE.AND P2, PT, R210, R24, PT ;  /* 0x00000018d200720c */ /* 0x000fe20003f46270 */
[----:B------:R-:W-:Y:S02]  /*11a30*/  IMAD.SHL.U32 R10, R10, 0x2, RZ ;  /* 0x000000020a0a7824 */ /* 0x000fe400078e00ff */
[----:B------:R-:W-:-:S02]  /*11a40*/  IMAD.IADD R5, R5, 0x1, R3 ;  /* 0x0000000105057824 */ /* 0x000fc400078e0203 */
[----:B------:R-:W-:Y:S01]  /*11a50*/  IMAD.MOV.U32 R3, RZ, RZ, R8 ;  /* 0x000000ffff037224 */ /* 0x000fe200078e0008 */
[----:B---3--:R-:W-:Y:S01]  /*11a60*/  @P0 SHF.R.U32.HI R3, RZ, R9, R6 ;  /* 0x00000009ff030219 */ /* 0x008fe20000011606 */
[----:B------:R-:W-:Y:S01]  /*11a70*/  IMAD.SHL.U32 R11, R11, 0x8, RZ ;  /* 0x000000080b0b7824 */ /* 0x000fe200078e00ff */
[----:B------:R-:W-:Y:S01]  /*11a80*/  LOP3.LUT R9, R10, 0x2, R7, 0xe2, !PT ;  /* 0x000000020a097812 */ /* 0x000fe200078ee207 */
[----:B------:R-:W-:Y:S01]  /*11a90*/  IMAD.IADD R30, R216, 0x1, R195 ;  /* 0x00000001d81e7824 */ /* 0x000fe200078e02c3 */
[----:B------:R-:W-:Y:S01]  /*11aa0*/  SEL R10, RZ, 0xffffffff, P2 ;  /* 0xffffffffff0a7807 */ /* 0x000fe20001000000 */
[--C-:B------:R-:W-:Y:S01]  /*11ab0*/  IMAD.MOV R7, RZ, RZ, -R3.reuse ;  /* 0x000000ffff077224 */ /* 0x100fe200078e0a03 */
[----:B------:R-:W-:Y:S01]  /*11ac0*/  SHF.R.S32.HI R6, RZ, 0x1f, R3 ;  /* 0x0000001fff067819 */ /* 0x000fe20000011403 */
[----:B------:R-:W-:Y:S01]  /*11ad0*/  IMAD.WIDE.U32 R4, R3, UR4, R4 ;  /* 0x0000000403047c25 */ /* 0x000fe2000f8e0004 */
[-C--:B------:R-:W-:Y:S02]  /*11ae0*/  ISETP.GE.AND P0, PT, R208, R24.reuse, PT ;  /* 0x00000018d000720c */ /* 0x080fe40003f06270 */
[----:B------:R-:W-:Y:S01]  /*11af0*/  ISETP.GE.AND P2, PT, R220, R24, PT ;  /* 0x00000018dc00720c */ /* 0x000fe20003f46270 */
[----:B------:R-:W-:-:S02]  /*11b00*/  IMAD.SHL.U32 R10, R10, 0x4, RZ ;  /* 0x000000040a0a7824 */ /* 0x000fc400078e00ff */
        /* <DEDUP_REMOVED lines=62> */
.L_x_8063:
[----:B------:R-:W-:Y:S05]  /*11ef0*/  BSYNC B1 ;  /* 0x0000000000017941 */ /* 0x000fea0003800000 */
.L_x_8062:
        /* <DEDUP_REMOVED lines=36> */
.L_x_8058:
[----:B------:R-:W-:Y:S05]  /*12140*/  BSYNC B0 ;  /* 0x0000000000007941 */ /* 0x000fea0003800000 */
.L_x_8052:
[----:B------:R-:W-:Y:S02]  /*12150*/  ULDC UR4, c[0x0][0xc3c] ;  /* 0x00030f0000047ab9 */ /* 0x000fe40000000800 */
[----:B------:R-:W-:-:S13]  /*12160*/  ISETP.GE.AND P0, PT, R27, UR4, PT ;  /* 0x000000041b007c0c */ /* 0x000fda000bf06270 */
[----:B------:R-:W-:Y:S05]  /*12170*/  @!P0 BRA `(.L_x_8064) ;  /* 0xfffffef0001c8947 */ /* 0x000fea000383ffff */
[----:B------:R-:W-:Y:S05]  /*12180*/  BRA `(.L_x_7926) ;  /* 0x0000008c00e07947 */ /* 0x000fea0003800000 */
.L_x_7924:
        /* <DEDUP_REMOVED lines=18> */
.L_x_8065:
        /* <DEDUP_REMOVED lines=41> */
.L_x_8071:
        /* <DEDUP_REMOVED lines=12> */
.L_x_8070:
[----:B------:R-:W-:Y:S05]  /*12600*/  BSYNC B0 ;  /* 0x0000000000007941 */ /* 0x000fea0003800000 */
.L_x_8069:
        /* <DEDUP_REMOVED lines=21> */
.L_x_8067:
        /* <DEDUP_REMOVED lines=20> */
.L_x_8072:
        /* <DEDUP_REMOVED lines=56> */
.L_x_8068:
[----:B------:R-:W-:Y:S02]  /*12c20*/  IMAD.MOV.U32 R17, RZ, RZ, RZ ;  /* 0x000000ffff117224 */ /* 0x000fe400078e00ff */
[----:B------:R-:W-:Y:S02]  /*12c30*/  IMAD.U32 R16, RZ, RZ, UR6 ;  /* 0x00000006ff107e24 */ /* 0x000fe4000f8e00ff */
[----:B------:R-:W-:-:S07]  /*12c40*/  IMAD.MOV.U32 R18, RZ, RZ, RZ ;  /* 0x000000ffff127224 */ /* 0x000fce00078e00ff */
.L_x_8073:
[----:B------:R-:W-:-:S13]  /*12c50*/  ISETP.NE.AND P0, PT, R0, RZ, PT ;  /* 0x000000ff0000720c */ /* 0x000fda0003f05270 */
[----:B------:R-:W1:Y:S01]  /*12c60*/  @!P0 S2R R3, SR_CgaCtaId ;  /* 0x0000000000038919 */ /* 0x000e620000008800 */
[----:B------:R-:W-:-:S04]  /*12c70*/  @!P0 MOV R0, 0x400 ;  /* 0x0000040000008802 */ /* 0x000fc80000000f00 */
[----:B-1----:R-:W-:-:S05]  /*12c80*/  @!P0 LEA R0, R3, R0, 0x18 ;  /* 0x0000000003008211 */ /* 0x002fca00078ec0ff */
[----:B------:R1:W-:Y:S01]  /*12c90*/  @!P0 STS.128 [R0+0x28cd0], R16 ;  /* 0x028cd01000008388 */ /* 0x0003e20000000c00 */
[----:B------:R-:W-:Y:S06]  /*12ca0*/  BAR.ARV 0x5, 0x180 ;  /* 0x0146000000007b1d */ /* 0x000fec0000002000 */
.L_x_8066:
        /* <DEDUP_REMOVED lines=25> */
[----:B------:R0:W-:Y:S04]  /*12e40*/  STL [R1+0x4], R3 ;  /* 0x0000040301007387 */ /* 0x0001e80000100800 */
[----:B------:R0:W-:Y:S04]  /*12e50*/  STL [R1+0x54], R2 ;  /* 0x0000540201007387 */ /* 0x0001e80000100800 */
[----:B------:R0:W-:Y:S04]  /*12e60*/  STL [R1+0x3c], RZ ;  /* 0x00003cff01007387 */ /* 0x0001e80000100800 */
[----:B------:R0:W-:Y:S04]  /*12e70*/  STL [R1+0x18], R0 ;  /* 0x0000180001007387 */ /* 0x0001e80000100800 */
[----:B------:R0:W-:Y:S04]  /*12e80*/  STL [R1+0x10], RZ ;  /* 0x000010ff01007387 */ /* 0x0001e80000100800 */
[----:B------:R0:W-:Y:S04]  /*12e90*/  STL [R1+0xc], RZ ;  /* 0x00000cff01007387 */ /* 0x0001e80000100800 */
[----:B------:R0:W-:Y:S02]  /*12ea0*/  STL [R1+0x1c], R0 ;  /* 0x00001c0001007387 */ /* 0x0001e40000100800 */
.L_x_8238:
[----:B01----:R-:W0:Y:S02]  /*12eb0*/  LDC.64 R2, c[0x0][0xc88] ;  /* 0x00032200ff027b82 */ /* 0x003e240000000a00 */
[----:B0-----:R-:W-:-:S05]  /*12ec0*/  IMAD.WIDE R2, R19, 0x4, R2 ;  /* 0x0000000413027825 */ /* 0x001fca00078e0202 */
[----:B--2---:R0:W2:Y:S01]  /*12ed0*/  LDG.E R13, desc[UR40][R2.64] ;  /* 0x00000028020d7981 */ /* 0x0040a2000c1e1900 */
[----:B------:R-:W-:Y:S05]  /*12ee0*/  YIELD ;  /* 0x0000000000007946 */ /* 0x000fea0003800000 */
[----:B------:R-:W-:Y:S01]  /*12ef0*/  ULDC.64 UR4, c[0x0][0xa28] ;  /* 0x00028a0000047ab9 */ /* 0x000fe20000000a00 */
[----:B------:R-:W-:Y:S01]  /*12f00*/  IMAD.MOV.U32 R10, RZ, RZ, RZ ;  /* 0x000000ffff0a7224 */ /* 0x000fe200078e00ff */
[----:B------:R-:W-:Y:S01]  /*12f10*/  ISETP.NE.U32.AND P0, PT, RZ, UR4, PT ;  /* 0x00000004ff007c0c */ /* 0x000fe2000bf05070 */
[----:B------:R-:W-:Y:S01]  /*12f20*/  ULDC.64 UR10, c[0x0][0xa18] ;  /* 0x00028600000a7ab9 */ /* 0x000fe20000000a00 */
[----:B0-----:R-:W-:Y:S01]  /*12f30*/  CS2R R2, SRZ ;  /* 0x0000000000027805 */ /* 0x001fe2000001ff00 */
        /* <DEDUP_REMOVED lines=17> */
[C---:B------:R-:W-:Y:S02]  /*13050*/  IADD3 R8, P5, R0.reuse, UR6, RZ ;  /* 0x0000000600087c10 */ /* 0x040fe4000ffbe0ff */
[----:B------:R-:W-:Y:S01]  /*13060*/  ISETP.NE.AND.EX P3, PT, RZ, UR11, PT, P3 ;  /* 0x0000000bff007c0c */ /* 0x000fe2000bf65330 */
[----:B------:R-:W-:Y:S01]  /*13070*/  STL [R1+0x20], R15 ;  /* 0x0000200f01007387 */ /* 0x000fe20000100800 */
[----:B------:R-:W-:Y:S02]  /*13080*/  ISETP.NE.U32.AND P0, PT, RZ, UR6, PT ;  /* 0x00000006ff007c0c */ /* 0x000fe4000bf05070 */
[----:B-1----:R-:W-:-:S02]  /*13090*/  IADD3 R4, P4, R0, UR4, RZ ;  /* 0x0000000400047c10 */ /* 0x002fc4000ff9e0ff */
[----:B------:R-:W-:Y:S02]  /*130a0*/  ISETP.NE.U32.AND P1, PT, RZ, UR8, PT ;  /* 0x00000008ff007c0c */ /* 0x000fe4000bf25070 */
[C---:B------:R-:W-:Y:S02]  /*130b0*/  IADD3.X R5, R15.reuse, UR5, RZ, P4, !PT ;  /* 0x000000050f057c10 */ /* 0x040fe4000a7fe4ff */
[----:B0-----:R-:W-:Y:S01]  /*130c0*/  IADD3 R6, P4, R0, UR8, RZ ;  /* 0x0000000800067c10 */ /* 0x001fe2000ff9e0ff */
[----:B------:R-:W-:Y:S01]  /*130d0*/  ULDC UR4, c[0x0][0x288] ;  /* 0x0000a20000047ab9 */ /* 0x000fe20000000800 */
[----:B------:R-:W-:Y:S01]  /*130e0*/  ISETP.NE.AND.EX P0, PT, RZ, UR7, PT, P0 ;  /* 0x00000007ff007c0c */ /* 0x000fe2000bf05300 */
[----:B------:R-:W2:Y:S01]  /*130f0*/  @P2 LDG.E R10, desc[UR40][R4.64] ;  /* 0x00000028040a2981 */ /* 0x000ea2000c1e1900 */
[----:B------:R-:W-:Y:S02]  /*13100*/  IADD3.X R7, R15, UR9, RZ, P4, !PT ;  /* 0x000000090f077c10 */ /* 0x000fe4000a7fe4ff */
[----:B------:R-:W-:-:S02]  /*13110*/  ISETP.NE.AND.EX P1, PT, RZ, UR9, PT, P1 ;  /* 0x00000009ff007c0c */ /* 0x000fc4000bf25310 */
[----:B------:R-:W-:-:S07]  /*13120*/  IADD3.X R9, R15, UR7, RZ, P5, !PT ;  /* 0x000000070f097c10 */ /* 0x000fce000affe4ff */
[----:B------:R0:W5:Y:S04]  /*13130*/  @P0 LDG.E R12, desc[UR40][R8.64] ;  /* 0x00000028080c0981 */ /* 0x000168000c1e1900 */
[----:B------:R0:W5:Y:S04]  /*13140*/  @P1 LDG.E R3, desc[UR40][R6.64] ;  /* 0x0000002806031981 */ /* 0x000168000c1e1900 */
[----:B--2---:R1:W-:Y:S02]  /*13150*/  STL [R1+0x34], R10 ;  /* 0x0000340a01007387 */ /* 0x0043e40000100800 */
[----:B-1----:R-:W-:Y:S01]  /*13160*/  @P3 IADD3 R10, P4, R0, UR10, RZ ;  /* 0x0000000a000a3c10 */ /* 0x002fe2000ff9e0ff */
[----:B------:R-:W-:Y:S01]  /*13170*/  IMAD.U32 R0, RZ, RZ, UR4 ;  /* 0x00000004ff007e24 */ /* 0x000fe2000f8e00ff */
[----:B------:R-:W-:-:S02]  /*13180*/  ULDC.64 UR4, c[0x0][0x418] ;  /* 0x0001060000047ab9 */ /* 0x000fc40000000a00 */
[----:B------:R-:W-:-:S05]  /*13190*/  @P3 IADD3.X R11, R15, UR11, RZ, P4, !PT ;  /* 0x0000000b0f0b3c10 */ /* 0x000fca000a7fe4ff */
        /* <DEDUP_REMOVED lines=10> */
[----:B-1----:R-:W-:Y:S02]  /*13240*/  IMAD.U32 R0, RZ, RZ, UR5 ;  /* 0x00000005ff007e24 */ /* 0x002fe4000f8e00ff */
[----:B------:R-:W-:Y:S01]  /*13250*/  IMAD.U32 R10, RZ, RZ, UR4 ;  /* 0x00000004ff0a7e24 */ /* 0x000fe2000f8e00ff */
[----:B0-----:R-:W-:Y:S06]  /*13260*/  @P3 BRA `(.L_x_8075) ;  /* 0x0000000000143947 */ /* 0x001fec0003800000 */
[----:B------:R-:W-:Y:S05]  /*13270*/  @!P2 BRA `(.L_x_8075) ;  /* 0x000000000010a947 */ /* 0x000fea0003800000 */
[----:B------:R-:W2:Y:S04]  /*13280*/  LDG.E R11, desc[UR40][R4.64] ;  /* 0x00000028040b7981 */ /* 0x000ea8000c1e1900 */
[----:B------:R-:W2:Y:S02]  /*13290*/  LDG.E R4, desc[UR40][R4.64+0x4] ;  /* 0x0000042804047981 */ /* 0x000ea4000c1e1900 */
[----:B--2--5:R-:W-:-:S05]  /*132a0*/  IMAD.IADD R14, R4, 0x1, -R11 ;  /* 0x00000001040e7824 */ /* 0x024fca00078e0a0b */
[----:B------:R0:W-:Y:S02]  /*132b0*/  STL [R1+0x38], R14 ;  /* 0x0000380e01007387 */ /* 0x0001e40000100800 */
.L_x_8075:
[----:B-----5:R-:W-:Y:S01]  /*132c0*/  IMAD.IADD R4, R12, 0x1, R2 ;  /* 0x000000010c047824 */ /* 0x020fe200078e0202 */
[----:B------:R-:W-:Y:S01]  /*132d0*/  ULDC.64 UR4, c[0x0][0xa20] ;  /* 0x0002880000047ab9 */ /* 0x000fe20000000a00 */
[----:B------:R1:W-:Y:S01]  /*132e0*/  STL [R1+0x14], R13 ;  /* 0x0000140d01007387 */ /* 0x0003e20000100800 */
[----:B------:R-:W-:-:S03]  /*132f0*/  ISETP.NE.U32.AND P2, PT, RZ, UR4, PT ;  /* 0x00000004ff007c0c */ /* 0x000fc6000bf45070 */
[----:B------:R1:W-:Y:S01]  /*13300*/  STL [R1+0x24], R4 ;  /* 0x0000240401007387 */ /* 0x0003e20000100800 */
[----:B------:R-:W-:-:S13]  /*13310*/  ISETP.NE.AND.EX P2, PT, RZ, UR5, PT, P2 ;  /* 0x00000005ff007c0c */ /* 0x000fda000bf45320 */
[----:B-1----:R-:W-:Y:S05]  /*13320*/  @!P2 BRA `(.L_x_8076) ;  /* 0x000000000014a947 */ /* 0x002fea0003800000 */
[----:B------:R-:W2:Y:S02]  /*13330*/  LDL R4, [R1] ;  /* 0x0000000001047983 */ /* 0x000ea40000100800 */
[----:B--2---:R-:W-:-:S04]  /*13340*/  IADD3 R10, P0, R4, UR4, RZ ;  /* 0x00000004040a7c10 */ /* 0x004fc8000ff1e0ff */
[----:B------:R-:W-:-:S05]  /*13350*/  IADD3.X R11, R15, UR5, RZ, P0, !PT ;  /* 0x000000050f0b7c10 */ /* 0x000fca00087fe4ff */
[----:B------:R1:W5:Y:S01]  /*13360*/  LDG.E R10, desc[UR40][R10.64] ;  /* 0x000000280a0a7981 */ /* 0x000362000c1e1900 */
[----:B------:R-:W-:Y:S05]  /*13370*/  BRA `(.L_x_8077) ;  /* 0x0000000000107947 */ /* 0x000fea0003800000 */
.L_x_8076:
[----:B------:R-:W-:Y:S05]  /*13380*/  @!P0 BRA `(.L_x_8077) ;  /* 0x00000000000c8947 */ /* 0x000fea0003800000 */
[----:B------:R-:W2:Y:S04]  /*13390*/  LDG.E R10, desc[UR40][R8.64] ;  /* 0x00000028080a7981 */ /* 0x000ea8000c1e1900 */
[----:B------:R-:W2:Y:S02]  /*133a0*/  LDG.E R8, desc[UR40][R8.64+0x4] ;  /* 0x0000042808087981 */ /* 0x000ea4000c1e1900 */
[----:B--2---:R-:W-:-:S07]  /*133b0*/  IMAD.IADD R10, R8, 0x1, -R10 ;  /* 0x00000001080a7824 */ /* 0x004fce00078e0a0a */
.L_x_8077:
[----:B-----5:R-:W-:Y:S01]  /*133c0*/  IMAD.IADD R10, R10, 0x1, -R2 ;  /* 0x000000010a0a7824 */ /* 0x020fe200078e0a02 */
[----:B------:R-:W2:Y:S01]  /*133d0*/  LDC R4, c[0x0][0x448] ;  /* 0x00011200ff047b82 */ /* 0x000ea20000000800 */
[----:B------:R-:W3:Y:S04]  /*133e0*/  @P1 LDG.E R2, desc[UR40][R6.64] ;  /* 0x0000002806021981 */ /* 0x000ee8000c1e1900 */
[----:B------:R-:W3:Y:S01]  /*133f0*/  @P1 LDG.E R6, desc[UR40][R6.64+0x4] ;  /* 0x0000042806061981 */ /* 0x000ee2000c1e1900 */
[----:B------:R-:W-:Y:S01]  /*13400*/  BSSY B0, `(.L_x_8078) ;  /* 0x00001d2000007945 */ /* 0x000fe20003800000 */
[----:B--2---:R-:W-:-:S13]  /*13410*/  ISETP.NE.AND P0, PT, R4, 0x1, PT ;  /* 0x000000010400780c */ /* 0x004fda0003f05270 */
[----:B------:R-:W2:Y:S01]  /*13420*/  @P0 LDC R5, c[0x0][0x44c] ;  /* 0x00011300ff050b82 */ /* 0x000ea20000000800 */
[----:B---3--:R-:W-:Y:S01]  /*13430*/  @P1 IMAD.IADD R0, R6, 0x1, -R2 ;  /* 0x0000000106001824 */ /* 0x008fe200078e0a02 */
[----:B------:R-:W-:-:S06]  /*13440*/  SHF.L.U32 R2, R17, 0x6, RZ ;  /* 0x0000000611027819 */ /* 0x000fcc00000006ff */
[----:B------:R-:W3:Y:S01]  /*13450*/  @P0 LDC R6, c[0x0][0x450] ;  /* 0x00011400ff060b82 */ /* 0x000ee20000000800 */
[----:B------:R-:W-:-:S04]  /*13460*/  VIADD R2, R2, 0x3f ;  /* 0x0000003f02027836 */ /* 0x000fc80000000000 */
[----:B--2---:R-:W-:-:S04]  /*13470*/  @P0 IMAD.HI.U32 R5, R2, R5, RZ ;  /* 0x0000000502050227 */ /* 0x004fc800078e00ff */
[----:B------:R-:W-:Y:S02]  /*13480*/  IMAD.MOV.U32 R4, RZ, RZ, R2 ;  /* 0x000000ffff047224 */ /* 0x000fe400078e0002 */
[----:B------:R-:W-:-:S05]  /*13490*/  IMAD.IADD R2, R10, 0x1, R0 ;  /* 0x000000010a027824 */ /* 0x000fca00078e0200 */
[C---:B------:R-:W-:Y:S02]  /*134a0*/  IADD3 R21, R2.reuse, 0x40, -R14 ;  /* 0x0000004002157810 */ /* 0x040fe40007ffe80e */
[----:B---3--:R-:W-:Y:S01]  /*134b0*/  @P0 SHF.R.U32.HI R4, RZ, R6, R5 ;  /* 0x00000006ff040219 */ /* 0x008fe20000011605 */
[----:B------:R-:W-:-:S04]  /*134c0*/  VIADD R5, R2, 0x3f ;  /* 0x0000003f02057836 */ /* 0x000fc80000000000 */
[----:B------:R-:W-:Y:S01]  /*134d0*/  IMAD.IADD R2, R21, 0x1, R4 ;  /* 0x0000000115027824 */ /* 0x000fe200078e0204 */
[----:B------:R-:W-:-:S04]  /*134e0*/  SHF.R.S32.HI R4, RZ, 0x1f, R5 ;  /* 0x0000001fff047819 */ /* 0x000fc80000011405 */
[----:B------:R-:W-:Y:S02]  /*134f0*/  LEA.HI R20, R4, R5, RZ, 0x6 ;  /* 0x0000000504147211 */ /* 0x000fe400078f30ff */
[----:B------:R-:W-:Y:S02]  /*13500*/  SHF.R.S32.HI R4, RZ, 0x1f, R2 ;  /* 0x0000001fff047819 */ /* 0x000fe40000011402 */
[----:B------:R-:W-:Y:S02]  /*13510*/  SHF.R.S32.HI R20, RZ, 0x6, R20 ;  /* 0x00000006ff147819 */ /* 0x000fe40000011414 */
[----:B------:R-:W-:-:S04]  /*13520*/  LEA.HI R2, R4, R2, RZ, 0x6 ;  /* 0x0000000204027211 */ /* 0x000fc800078f30ff */
[----:B------:R-:W-:-:S04]  /*13530*/  SHF.R.S32.HI R2, RZ, 0x6, R2 ;  /* 0x00000006ff027819 */ /* 0x000fc80000011402 */
[----:B------:R-:W-:-:S05]  /*13540*/  VIMNMX R2, R20, R2, PT ;  /* 0x0000000214027248 */ /* 0x000fca0003fe0100 */
[--C-:B------:R-:W-:Y:S02]  /*13550*/  IMAD R2, R2, 0x40, -R10.reuse ;  /* 0x0000004002027824 */ /* 0x100fe400078e0a0a */
[----:B------:R-:W-:-:S03]  /*13560*/  IMAD.MOV R10, RZ, RZ, -R10 ;  /* 0x000000ffff0a7224 */ /* 0x000fc600078e0a0a */
[----:B------:R-:W-:Y:S02]  /*13570*/  VIMNMX R0, R2, R0, PT ;  /* 0x0000000002007248 */ /* 0x000fe40003fe0100 */
[----:B------:R-:W-:-:S04]  /*13580*/  VIMNMX R2, RZ, R10, !PT ;  /* 0x0000000aff027248 */ /* 0x000fc80007fe0100 */
        /* <DEDUP_REMOVED lines=13> */
[----:B------:R-:W2:Y:S02]  /*13660*/  S2R R4, SR_TID.X ;  /* 0x0000000000047919 */ /* 0x000ea40000002100 */
[----:B--2---:R-:W-:-:S04]  /*13670*/  SHF.R.U32.HI R4, RZ, 0x5, R4 ;  /* 0x00000005ff047819 */ /* 0x004fc80000011604 */
[----:B------:R-:W-:-:S05]  /*13680*/  LOP3.LUT R4, R4, 0x3, RZ, 0xc0, !PT ;  /* 0x0000000304047812 */ /* 0x000fca00078ec0ff */
[----:B0-----:R0:W2:Y:S02]  /*13690*/  SHFL.IDX PT, R14, R4, RZ, 0x1f ;  /* 0x00001fff040e7589 */ /* 0x0010a400000e0000 */
.L_x_8282:
[----:B--2---:R-:W-:Y:S02]  /*136a0*/  ISETP.NE.AND P0, PT, R14, RZ, PT ;  /* 0x000000ff0e00720c */ /* 0x004fe40003f05270 */
[----:B------:R-:W-:-:S11]  /*136b0*/  PLOP3.LUT P6, PT, PT, PT, PT, 0x8, 0x0 ;  /* 0x000000000000781c */ /* 0x000fd60003fce170 */
[----:B------:R-:W-:Y:S05]  /*136c0*/  @P0 BRA `(.L_x_8081) ;  /* 0x00000000000c0947 */ /* 0x000fea0003800000 */
[----:B------:R-:W-:-:S03]  /*136d0*/  UMOV UR4, 0xffffffff ;  /* 0xffffffff00047882 */ /* 0x000fc60000000000 */
[----:B------:R-:W-:Y:S05]  /*136e0*/  BRA.DIV UR4, `(.L_x_8082) ;  /* 0x0000008604ac7947 */ /* 0x000fea000b800000 */
[----:B------:R-:W-:-:S13]  /*136f0*/  ELECT P6, URZ, PT ;  /* 0x00000000003f782f */ /* 0x000fda00038c0000 */
.L_x_8081:
        /* <DEDUP_REMOVED lines=10> */
.L_x_8285:
[----:B------:R-:W-:Y:S05]  /*137a0*/  BSYNC B1 ;  /* 0x0000000000017941 */ /* 0x000fea0003800000 */
.L_x_8083:
[----:B------:R-:W-:Y:S04]  /*137b0*/  BSSY B1, `(.L_x_8085) ;  /* 0x00000be000017945 */ /* 0x000fe80003800000 */
[----:B------:R-:W-:Y:S05]  /*137c0*/  @!P6 BRA `(.L_x_8086) ;  /* 0x0000000800f0e947 */ /* 0x000fea0003800000 */
[----:B------:R-:W2:Y:S04]  /*137d0*/  LDL R9, [R1+0x4] ;  /* 0x0000040001097983 */ /* 0x000ea80000100800 */
        /* <DEDUP_REMOVED lines=10> */
.L_x_8286:
[----:B------:R-:W-:Y:S05]  /*13880*/  BSYNC B2 ;  /* 0x0000000000027941 */ /* 0x000fea0003800000 */
.L_x_8087:
        /* <DEDUP_REMOVED lines=9> */
.L_x_8090:
[----:B------:R-:W-:Y:S05]  /*13920*/  BSYNC B2 ;  /* 0x0000000000027941 */ /* 0x000fea0003800000 */
.L_x_8089:
        /* <DEDUP_REMOVED lines=14> */
.L_x_8091:
        /* <DEDUP_REMOVED lines=13> */
.L_x_8287:
[----:B------:R-:W-:Y:S05]  /*13ae0*/  BSYNC B2 ;  /* 0x0000000000027941 */ /* 0x000fea0003800000 */
.L_x_8092:
[----:B------:R-:W-:Y:S01]  /*13af0*/  BSSY B2, `(.L_x_8094) ;  /* 0x000000b000027945 */ /* 0x000fe20003800000 */
[----:B------:R-:W-:Y:S02]  /*13b00*/  IMAD.MOV.U32 R10, RZ, RZ, 0x0 ;  /* 0x00000000ff0a7424 */ /* 0x000fe400078e00ff */
[----:B-1----:R-:W-:Y:S01]  /*13b10*/  IMAD.MOV.U32 R11, RZ, RZ, 0x12f00000 ;  /* 0x12f00000ff0b7424 */ /* 0x002fe200078e00ff */
[----:B------:R-:W-:Y:S06]  /*13b20*/  @P1 BRA `(.L_x_8095) ;  /* 0x00000000001c1947 */ /* 0x000fec0003800000 */
[----:B------:R-:W1:Y:S01]  /*13b30*/  S2R R7, SR_TID.X ;  /* 0x0000000000077919 */ /* 0x000e620000002100 */
[----:B------:R-:W-:-:S04]  /*13b40*/  IMAD.MOV.U32 R6, RZ, RZ, 0x10000 ;  /* 0x00010000ff067424 */ /* 0x000fc800078e00ff */
[----:B------:R3:W-:Y:S01]  /*13b50*/  SYNCS.ARRIVE.TRANS64 RZ, [R5+URZ+0x28cb0], R6 ;  /* 0x028cb00605ff79a7 */ /* 0x0007e2000800003f */
[----:B-1----:R-:W-:-:S04]  /*13b60*/  LOP3.LUT R7, R7, 0x1f, RZ, 0xc0, !PT ;  /* 0x0000001f07077812 */ /* 0x002fc800078ec0ff */
[----:B------:R-:W-:-:S13]  /*13b70*/  ISETP.NE.AND P0, PT, R7, RZ, PT ;  /* 0x000000ff0700720c */ /* 0x000fda0003f05270 */
[----:B---3--:R-:W-:Y:S05]  /*13b80*/  @!P0 BRA `(.L_x_8095) ;  /* 0x0000000000048947 */ /* 0x008fea0003800000 */
[----:B------:R-:W-:Y:S01]  /*13b90*/  BPT.TRAP 0x1 ;  /* 0x000000040000795c */ /* 0x000fe20000300000 */
.L_x_8095:
[----:B------:R-:W-:Y:S05]  /*13ba0*/  BSYNC B2 ;  /* 0x0000000000027941 */ /* 0x000fea0003800000 */
.L_x_8094:
[----:B------:R-:W3:Y:S04]  /*13bb0*/  LDL R7, [R1+0x4] ;  /* 0x0000040001077983 */ /* 0x000ee80000100800 */
[----:B------:R-:W3:Y:S01]  /*13bc0*/  LDL R6, [R1+0x10] ;  /* 0x0000100001067983 */ /* 0x000ee20000100800 */
[----:B------:R-:W-:Y:S01]  /*13bd0*/  R2UR UR10, R12 ;  /* 0x000000000c0a72ca */ /* 0x000fe200000e0000 */
[----:B------:R-:W-:Y:S01]  /*13be0*/  UIADD3 UR4, UP0, UR38, 0x670, URZ ;  /* 0x0000067026047890 */ /* 0x000fe2000ff1e03f */
[----:B------:R-:W-:Y:S01]  /*13bf0*/  R2UR UR6, R10 ;  /* 0x000000000a0672ca */ /* 0x000fe200000e0000 */
[----:B0-2---:R-:W-:Y:S01]  /*13c00*/  VIADD R5, R5, 0x28cb0 ;  /* 0x00028cb005057836 */ /* 0x005fe20000000000 */
[----:B------:R-:W-:Y:S01]  /*13c10*/  R2UR UR7, R11 ;  /* 0x000000000b0772ca */ /* 0x000fe200000e0000 */
[----:B------:R-:W-:Y:S01]  /*13c20*/  UIADD3.X UR5, URZ, UR39, URZ, UP0, !UPT ;  /* 0x000000273f057290 */ /* 0x000fe200087fe43f */
[----:B------:R-:W-:Y:S01]  /*13c30*/  PLOP3.LUT P0, PT, PT, PT, PT, 0x80, 0x0 ;  /* 0x000000000000781c */ /* 0x000fe20003f0f070 */
[----:B---3--:R-:W-:-:S04]  /*13c40*/  IMAD R6, R6, 0x10000, R7 ;  /* 0x0001000006067824 */ /* 0x008fc800078e0207 */
[----:B------:R-:W-:-:S08]  /*13c50*/  VIADD R7, R6, 0x400 ;  /* 0x0000040006077836 */ /* 0x000fd00000000000 */
.L_x_8096:
        /* <DEDUP_REMOVED lines=15> */
.L_x_8097:
        /* <DEDUP_REMOVED lines=15> */
.L_x_8098:
        /* <DEDUP_REMOVED lines=15> */
.L_x_8099:
        /* <DEDUP_REMOVED lines=15> */
.L_x_8100:
        /* <DEDUP_REMOVED lines=15> */
.L_x_8101:
        /* <DEDUP_REMOVED lines=15> */
.L_x_8102:
        /* <DEDUP_REMOVED lines=15> */
.L_x_8103:
        /* <DEDUP_REMOVED lines=10> */
.L_x_8086:
[----:B------:R-:W-:Y:S05]  /*14390*/  BSYNC B1 ;  /* 0x0000000000017941 */ /* 0x000fea0003800000 */
.L_x_8085:
        /* <DEDUP_REMOVED lines=13> */
.L_x_8123:
[----:B------:R-:W-:Y:S05]  /*14470*/  YIELD ;  /* 0x0000000000007946 */ /* 0x000fea0003800000 */
[----:B------:R-:W-:Y:S04]  /*14480*/  BSSY B1, `(.L_x_8104) ;  /* 0x00000bd000017945 */ /* 0x000fe80003800000 */
[----:B---3--:R-:W-:Y:S05]  /*14490*/  @!P6 BRA `(.L_x_8105) ;  /* 0x0000000800ece947 */ /* 0x008fea0003800000 */
[----:B------:R-:W3:Y:S04]  /*144a0*/  LDL R8, [R1+0x4] ;  /* 0x0000040001087983 */ /* 0x000ee80000100800 */
[----:B--2---:R-:W3:Y:S04]  /*144b0*/  LDL R5, [R1+0x10] ;  /* 0x0000100001057983 */ /* 0x004ee80000100800 */
[----:B------:R-:W2:Y:S01]  /*144c0*/  LDL R6, [R1+0x1c] ;  /* 0x00001c0001067983 */ /* 0x000ea20000100800 */
[----:B------:R-:W-:Y:S01]  /*144d0*/  BSSY B2, `(.L_x_8106) ;  /* 0x0000008000027945 */ /* 0x000fe20003800000 */
[----:B------:R-:W0:Y:S02]  /*144e0*/  S2R R7, SR_TID.X ;  /* 0x0000000000077919 */ /* 0x000e240000002100 */
[----:B0-----:R-:W-:-:S04]  /*144f0*/  LOP3.LUT R7, R7, 0x7f, RZ, 0xc0, !PT ;  /* 0x0000007f07077812 */ /* 0x001fc800078ec0ff */
[----:B------:R-:W-:Y:S01]  /*14500*/  ISETP.NE.AND P2, PT, R7, RZ, PT ;  /* 0x000000ff0700720c */ /* 0x000fe20003f45270 */
[----:B---3--:R-:W-:Y:S01]  /*14510*/  IMAD R5, R5, 0x8, R8 ;  /* 0x0000000805057824 */ /* 0x008fe200078e0208 */
[----:B--2---:R-:W-:-:S04]  /*14520*/  SHF.L.U32 R6, R6, 0x1f, RZ ;  /* 0x0000001f06067819 */ /* 0x004fc800000006ff */
[----:B------:R-:W0:Y:S02]  /*14530*/  SYNCS.PHASECHK.TRANS64.TRYWAIT P1, [R5+URZ+0x28ca0], R6 ;  /* 0x028ca006050075a7 */ /* 0x000e24000802017f */
[----:B0-----:R-:W-:Y:S05]  /*14540*/  @!P1 BRA `(.L_x_8107) ;  /* 0x0000007800749947 */ /* 0x001fea0003800000 */
.L_x_8288:
[----:B------:R-:W-:Y:S05]  /*14550*/  BSYNC B2 ;  /* 0x0000000000027941 */ /* 0x000fea0003800000 */
.L_x_8106:
        /* <DEDUP_REMOVED lines=9> */
.L_x_8109:
[----:B------:R-:W-:Y:S05]  /*145f0*/  BSYNC B2 ;  /* 0x0000000000027941 */ /* 0x000fea0003800000 */
.L_x_8108:
        /* <DEDUP_REMOVED lines=13> */
.L_x_8110:
        /* <DEDUP_REMOVED lines=13> */
.L_x_8289:
[----:B------:R-:W-:Y:S05]  /*147a0*/  BSYNC B2 ;  /* 0x0000000000027941 */ /* 0x000fea0003800000 */
.L_x_8111:
[----:B------:R-:W-:Y:S01]  /*147b0*/  BSSY B2, `(.L_x_8113) ;  /* 0x000000b000027945 */ /* 0x000fe20003800000 */
[----:B------:R-:W-:Y:S02]  /*147c0*/  IMAD.MOV.U32 R10, RZ, RZ, 0x0 ;  /* 0x00000000ff0a7424 */ /* 0x000fe400078e00ff */
[----:B-1----:R-:W-:Y:S01]  /*147d0*/  IMAD.MOV.U32 R11, RZ, RZ, 0x12f00000 ;  /* 0x12f00000ff0b7424 */ /* 0x002fe200078e00ff */
[----:B------:R-:W-:Y:S06]  /*147e0*/  @P2 BRA `(.L_x_8114) ;  /* 0x00000000001c2947 */ /* 0x000fec0003800000 */
[----:B------:R-:W1:Y:S01]  /*147f0*/  S2R R7, SR_TID.X ;  /* 0x0000000000077919 */ /* 0x000e620000002100 */
[----:B0-2---:R-:W-:-:S04]  /*14800*/  IMAD.MOV.U32 R6, RZ, RZ, 0x10000 ;  /* 0x00010000ff067424 */ /* 0x005fc800078e00ff */
[----:B------:R3:W-:Y:S01]  /*14810*/  SYNCS.ARRIVE.TRANS64 RZ, [R5+URZ+0x28cb0], R6 ;  /* 0x028cb00605ff79a7 */ /* 0x0007e2000800003f */
[----:B-1----:R-:W-:-:S04]  /*14820*/  LOP3.LUT R7, R7, 0x1f, RZ, 0xc0, !PT ;  /* 0x0000001f07077812 */ /* 0x002fc800078ec0ff */
[----:B------:R-:W-:-:S13]  /*14830*/  ISETP.NE.AND P1, PT, R7, RZ, PT ;  /* 0x000000ff0700720c */ /* 0x000fda0003f25270 */
[----:B---3--:R-:W-:Y:S05]  /*14840*/  @!P1 BRA `(.L_x_8114) ;  /* 0x0000000000049947 */ /* 0x008fea0003800000 */
[----:B------:R-:W-:Y:S01]  /*14850*/  BPT.TRAP 0x1 ;  /* 0x000000040000795c */ /* 0x000fe20000300000 */
.L_x_8114:
[----:B------:R-:W-:Y:S05]  /*14860*/  BSYNC B2 ;  /* 0x0000000000027941 */ /* 0x000fea0003800000 */
.L_x_8113:
[----:B------:R-:W3:Y:S04]  /*14870*/  LDL R7, [R1+0x4] ;  /* 0x0000040001077983 */ /* 0x000ee80000100800 */
[----:B0-2---:R-:W3:Y:S01]  /*14880*/  LDL R6, [R1+0x10] ;  /* 0x0000100001067983 */ /* 0x005ee20000100800 */
        /* <DEDUP_REMOVED lines=9> */
.L_x_8115:
        /* <DEDUP_REMOVED lines=15> */
.L_x_8116:
        /* <DEDUP_REMOVED lines=15> */
.L_x_8117:
        /* <DEDUP_REMOVED lines=15> */
.L_x_8118:
        /* <DEDUP_REMOVED lines=15> */
.L_x_8119:
        /* <DEDUP_REMOVED lines=15> */
.L_x_8120:
        /* <DEDUP_REMOVED lines=15> */
.L_x_8121:
        /* <DEDUP_REMOVED lines=15> */
.L_x_8122:
        /* <DEDUP_REMOVED lines=10> */
.L_x_8105:
[----:B------:R-:W-:Y:S05]  /*15050*/  BSYNC B1 ;  /* 0x0000000000017941 */ /* 0x000fea0003800000 */
.L_x_8104:
[----:B------:R-:W3:Y:S04]  /*15060*/  LDL.LU R9, [R1+0x10] ;  /* 0x0000100001097983 */ /* 0x000ee80000300800 */
[----:B--2---:R-:W2:Y:S01]  /*15070*/  LDL.LU R7, [R1+0x1c] ;  /* 0x00001c0001077983 */ /* 0x004ea20000300800 */
[C---:B------:R-:W-:Y:S01]  /*15080*/  ISETP.GT.AND P2, PT, R4.reuse, R2, PT ;  /* 0x000000020400720c */ /* 0x040fe20003f44270 */
[----:B------:R-:W-:Y:S02]  /*15090*/  VIADD R4, R4, 0xffffffff ;  /* 0xffffffff04047836 */ /* 0x000fe40000000000 */
[----:B---3--:R-:W-:-:S05]  /*150a0*/  VIADD R5, R9, 0x1 ;  /* 0x0000000109057836 */ /* 0x008fca0000000000 */
[----:B------:R-:W-:-:S04]  /*150b0*/  ISETP.NE.AND P1, PT, R5, 0x2, PT ;  /* 0x000000020500780c */ /* 0x000fc80003f25270 */
[----:B------:R-:W-:Y:S02]  /*150c0*/  SEL R6, RZ, 0x1, P1 ;  /* 0x00000001ff067807 */ /* 0x000fe40000800000 */
[----:B------:R-:W-:Y:S02]  /*150d0*/  SEL R5, R5, RZ, P1 ;  /* 0x000000ff05057207 */ /* 0x000fe40000800000 */
[----:B--2---:R-:W-:-:S05]  /*150e0*/  LOP3.LUT R7, R7, R6, RZ, 0x3c, !PT ;  /* 0x0000000607077212 */ /* 0x004fca00078e3cff */
[----:B------:R3:W-:Y:S04]  /*150f0*/  STL [R1+0x1c], R7 ;  /* 0x00001c0701007387 */ /* 0x0007e80000100800 */
[----:B------:R3:W-:Y:S01]  /*15100*/  STL [R1+0x10], R5 ;  /* 0x0000100501007387 */ /* 0x0007e20000100800 */
[----:B------:R-:W-:Y:S05]  /*15110*/  @P2 BRA `(.L_x_8123) ;  /* 0xfffffff000d42947 */ /* 0x000fea000383ffff */
.L_x_8079:
[----:B------:R-:W-:Y:S05]  /*15120*/  BSYNC B0 ;  /* 0x0000000000007941 */ /* 0x000fea0003800000 */
.L_x_8078:
[----:B------:R-:W4:Y:S01]  /*15130*/  LDC R0, c[0x0][0x448] ;  /* 0x00011200ff007b82 */ /* 0x000f220000000800 */
[----:B------:R-:W-:Y:S05]  /*15140*/  @!P0 WARPSYNC.ALL ;  /* 0x0000000000008948 */ /* 0x000fea0003800000 */
[----:B------:R-:W-:Y:S02]  /*15150*/  BSSY B7, `(.L_x_8124) ;  /* 0x00004fa000077945 */ /* 0x000fe40003800000 */
[----:B------:R-:W-:Y:S01]  /*15160*/  @!P0 BAR.SYNC.DEFER_BLOCKING 0xc, 0x180 ;  /* 0x0306000000008b1d */ /* 0x000fe20000010000 */
[----:B----4-:R-:W-:Y:S02]  /*15170*/  ISETP.NE.AND P1, PT, R0, 0x1, PT ;  /* 0x000000010000780c */ /* 0x010fe40003f25270 */
[----:B------:R-:W-:-:S11]  /*15180*/  LEA R0, R17, 0x3f, 0x6 ;  /* 0x0000003f11007811 */ /* 0x000fd600078e30ff */
[----:B------:R-:W4:Y:S08]  /*15190*/  @P1 LDC R2, c[0x0][0x44c] ;  /* 0x00011300ff021b82 */ /* 0x000f300000000800 */
[----:B------:R-:W5:Y:S01]  /*151a0*/  @P1 LDC R3, c[0x0][0x450] ;  /* 0x00011400ff031b82 */ /* 0x000f620000000800 */
[----:B----4-:R-:W-:-:S05]  /*151b0*/  @P1 IMAD.HI.U32 R2, R0, R2, RZ ;  /* 0x0000000200021227 */ /* 0x010fca00078e00ff */
[----:B-----5:R-:W-:-:S05]  /*151c0*/  @P1 SHF.R.U32.HI R0, RZ, R3, R2 ;  /* 0x00000003ff001219 */ /* 0x020fca0000011602 */
[----:B------:R-:W-:-:S05]  /*151d0*/  IMAD.IADD R0, R21, 0x1, R0 ;  /* 0x0000000115007824 */ /* 0x000fca00078e0200 */
[----:B------:R-:W-:-:S04]  /*151e0*/  SHF.R.S32.HI R2, RZ, 0x1f, R0 ;  /* 0x0000001fff027819 */ /* 0x000fc80000011400 */
[----:B------:R-:W-:-:S04]  /*151f0*/  LEA.HI R0, R2, R0, RZ, 0x6 ;  /* 0x0000000002007211 */ /* 0x000fc800078f30ff */
[----:B------:R-:W-:-:S04]  /*15200*/  SHF.R.S32.HI R0, RZ, 0x6, R0 ;  /* 0x00000006ff007819 */ /* 0x000fc80000011400 */
[----:B------:R-:W-:-:S04]  /*15210*/  VIMNMX R4, R20, R0, PT ;  /* 0x0000000014047248 */ /* 0x000fc80003fe0100 */
[----:B------:R-:W-:Y:S01]  /*15220*/  ISETP.GT.AND P0, PT, R4, RZ, PT ;  /* 0x000000ff0400720c */ /* 0x000fe20003f04270 */
[----:B------:R4:W-:-:S12]  /*15230*/  STL [R1+0x30], R4 ;  /* 0x0000300401007387 */ /* 0x0009d80000100800 */
[----:B----4-:R-:W-:Y:S05]  /*15240*/  @P0 BRA `(.L_x_8125) ;  /* 0x0000000000440947 */ /* 0x010fea0003800000 */
[----:B--23--:R-:W2:Y:S02]  /*15250*/  S2R R5, SR_TID.X ;  /* 0x0000000000057919 */ /* 0x00cea40000002100 */
[----:B--2---:R-:W-:-:S04]  /*15260*/  LOP3.LUT R5, R5, 0x7f, RZ, 0xc0, !PT ;  /* 0x0000007f05057812 */ /* 0x004fc800078ec0ff */
[----:B------:R-:W-:-:S13]  /*15270*/  ISETP.NE.AND P0, PT, R5, RZ, PT ;  /* 0x000000ff0500720c */ /* 0x000fda0003f05270 */
[----:B------:R-:W-:Y:S05]  /*15280*/  @P0 BRA `(.L_x_8126) ;  /* 0x0000004c00980947 */ /* 0x000fea0003800000 */
[----:B------:R-:W2:Y:S01]  /*15290*/  S2R R3, SR_LANEID ;  /* 0x0000000000037919 */ /* 0x000ea20000000000 */
[----:B------:R-:W-:Y:S02]  /*152a0*/  VOTEU.ANY UR4, UPT, PT ;  /* 0x0000000000047886 */ /* 0x000fe400038e0100 */
[----:B------:R-:W2:Y:S08]  /*152b0*/  FLO.U32 R0, UR4 ;  /* 0x0000000400007d00 */ /* 0x000eb000080e0000 */
[----:B------:R-:W3:Y:S01]  /*152c0*/  POPC R5, UR4 ;  /* 0x0000000400057d09 */ /* 0x000ee20008000000 */
[----:B--2---:R-:W-:-:S02]  /*152d0*/  ISETP.EQ.U32.AND P0, PT, R0, R3, PT ;  /* 0x000000030000720c */ /* 0x004fc40003f02070 */
[----:B------:R-:W3:Y:S11]  /*152e0*/  LDC.64 R2, c[0x0][0xc60] ;  /* 0x00031800ff027b82 */ /* 0x000ef60000000a00 */
[----:B---3--:R-:W2:Y:S01]  /*152f0*/  @P0 ATOMG.E.ADD.STRONG.GPU PT, R3, desc[UR40][R2.64], R5 ;  /* 0x00000005020309a8 */ /* 0x008ea200081ee1e8 */
[----:B------:R-:W3:Y:S02]  /*15300*/  S2R R4, SR_LTMASK ;  /* 0x0000000000047919 */ /* 0x000ee40000003900 */
[----:B---3--:R-:W-:-:S04]  /*15310*/  LOP3.LUT R4, R4, UR4, RZ, 0xc0, !PT ;  /* 0x0000000404047c12 */ /* 0x008fc8000f8ec0ff */
[----:B------:R-:W3:Y:S01]  /*15320*/  POPC R7, R4 ;  /* 0x0000000400077309 */ /* 0x000ee20000000000 */
[----:B--2---:R-:W3:Y:S02]  /*15330*/  SHFL.IDX PT, R0, R3, R0, 0x1f ;  /* 0x00001f0003007589 */ /* 0x004ee400000e0000 */
[----:B---3--:R-:W-:Y:S01]  /*15340*/  IADD3 R16, R0, UR36, R7 ;  /* 0x0000002400107c10 */ /* 0x008fe2000fffe007 */
[----:B------:R-:W-:Y:S06]  /*15350*/  BRA `(.L_x_8126) ;  /* 0x0000004c00647947 */ /* 0x000fec0003800000 */
.L_x_8125:
[----:B------:R-:W4:Y:S01]  /*15360*/  LDL R0, [R1+0x4] ;  /* 0x0000040001007983 */ /* 0x000f220000100800 */
[----:B------:R-:W-:Y:S01]  /*15370*/  BSSY B6, `(.L_x_8127) ;  /* 0x0000014000067945 */ /* 0x000fe20003800000 */
[----:B----4-:R-:W-:-:S05]  /*15380*/  VIADD R0, R0, 0x22400 ;  /* 0x0002240000007836 */ /* 0x010fca0000000000 */
[----:B------:R-:W-:-:S13]  /*15390*/  LOP3.LUT P0, RZ, R0, 0x3ff, RZ, 0xc0, !PT ;  /* 0x000003ff00ff7812 */ /* 0x000fda000780c0ff */
[----:B------:R-:W-:Y:S05]  /*153a0*/  @!P0 BRA `(.L_x_8128) ;  /* 0x0000000000408947 */ /* 0x000fea0003800000 */
[----:B------:R-:W-:Y:S01]  /*153b0*/  MOV R2, 0x0 ;  /* 0x0000000000027802 */ /* 0x000fe20000000f00 */
[----:B------:R-:W-:Y:S01]  /*153c0*/  ULDC.64 UR6, c[0x4][0x118] ;  /* 0x0100460000067ab9 */ /* 0x000fe20000000a00 */
[----:B------:R-:W-:Y:S01]  /*153d0*/  ULDC.64 UR8, c[0x4][0x120] ;  /* 0x0100480000087ab9 */ /* 0x000fe20000000a00 */
[----:B------:R-:W-:Y:S01]  /*153e0*/  ULDC.64 UR4, c[0x4][0x40] ;  /* 0x0100100000047ab9 */ /* 0x000fe20000000a00 */
[----:B------:R-:W-:Y:S02]  /*153f0*/  IMAD.U32 R4, RZ, RZ, UR6 ;  /* 0x00000006ff047e24 */ /* 0x000fe4000f8e00ff */
[----:B------:R-:W4:Y:S01]  /*15400*/  LDC.64 R2, c[0x4][R2] ;  /* 0x0100000002027b82 */ /* 0x000f220000000a00 */
[----:B--23--:R-:W-:Y:S02]  /*15410*/  IMAD.U32 R5, RZ, RZ, UR7 ;  /* 0x00000007ff057e24 */ /* 0x00cfe4000f8e00ff */
[----:B------:R-:W-:Y:S02]  /*15420*/  IMAD.U32 R6, RZ, RZ, UR8 ;  /* 0x00000008ff067e24 */ /* 0x000fe4000f8e00ff */
[----:B------:R-:W-:-:S02]  /*15430*/  IMAD.U32 R7, RZ, RZ, UR9 ;  /* 0x00000009ff077e24 */ /* 0x000fc4000f8e00ff */
[----:B------:R-:W-:Y:S02]  /*15440*/  IMAD.U32 R10, RZ, RZ, UR4 ;  /* 0x00000004ff0a7e24 */ /* 0x000fe4000f8e00ff */
[----:B-1----:R-:W-:Y:S02]  /*15450*/  IMAD.U32 R11, RZ, RZ, UR5 ;  /* 0x00000005ff0b7e24 */ /* 0x002fe4000f8e00ff */
[----:B------:R-:W-:Y:S02]  /*15460*/  IMAD.MOV.U32 R8, RZ, RZ, 0x70 ;  /* 0x00000070ff087424 */ /* 0x000fe400078e00ff */
[----:B------:R-:W-:Y:S02]  /*15470*/  IMAD.MOV.U32 R12, RZ, RZ, 0x1 ;  /* 0x00000001ff0c7424 */ /* 0x000fe400078e00ff */
[----:B------:R-:W-:-:S07]  /*15480*/  IMAD.MOV.U32 R13, RZ, RZ, RZ ;  /* 0x000000ffff0d7224 */ /* 0x000fce00078e00ff */
[----:B------:R-:W-:-:S07]  /*15490*/  LEPC R20, `(.L_x_8128) ;  /* 0x000000001014794e */ /* 0x000fce0000000000 */
[----:B0---4-:R-:W-:Y:S05]  /*154a0*/  CALL.ABS.NOINC R2 ;  /* 0x0000000002007343 */ /* 0x011fea0003c00000 */
.L_x_8128:
[----:B------:R-:W-:Y:S05]  /*154b0*/  BSYNC B6 ;  /* 0x0000000000067941 */ /* 0x000fea0003800000 */
.L_x_8127:
        /* <DEDUP_REMOVED lines=9> */
[----:B------:R4:W0:Y:S01]  /*15550*/  LDC.64 R2, c[0x4][R0] ;  /* 0x0100000000027b82 */ /* 0x0008220000000a00 */
[----:B------:R-:W-:Y:S02]  /*15560*/  IMAD.U32 R4, RZ, RZ, UR6 ;  /* 0x00000006ff047e24 */ /* 0x000fe4000f8e00ff */
[----:B--23--:R-:W-:Y:S02]  /*15570*/  IMAD.U32 R5, RZ, RZ, UR7 ;  /* 0x00000007ff057e24 */ /* 0x00cfe4000f8e00ff */
[----:B------:R-:W-:Y:S02]  /*15580*/  IMAD.U32 R6, RZ, RZ, UR8 ;  /* 0x00000008ff067e24 */ /* 0x000fe4000f8e00ff */
[----:B------:R-:W-:-:S02]  /*15590*/  IMAD.U32 R7, RZ, RZ, UR9 ;  /* 0x00000009ff077e24 */ /* 0x000fc4000f8e00ff */
[----:B------:R-:W-:Y:S02]  /*155a0*/  IMAD.U32 R10, RZ, RZ, UR4 ;  /* 0x00000004ff0a7e24 */ /* 0x000fe4000f8e00ff */
[----:B-1----:R-:W-:Y:S02]  /*155b0*/  IMAD.U32 R11, RZ, RZ, UR5 ;  /* 0x00000005ff0b7e24 */ /* 0x002fe4000f8e00ff */
[----:B------:R-:W-:Y:S02]  /*155c0*/  IMAD.MOV.U32 R8, RZ, RZ, 0x70 ;  /* 0x00000070ff087424 */ /* 0x000fe400078e00ff */
[----:B------:R-:W-:Y:S02]  /*155d0*/  IMAD.MOV.U32 R12, RZ, RZ, 0x1 ;  /* 0x00000001ff0c7424 */ /* 0x000fe400078e00ff */
[----:B----4-:R-:W-:-:S07]  /*155e0*/  IMAD.MOV.U32 R13, RZ, RZ, RZ ;  /* 0x000000ffff0d7224 */ /* 0x010fce00078e00ff */
[----:B------:R-:W-:-:S07]  /*155f0*/  LEPC R20, `(.L_x_8131) ;  /* 0x000000001014794e */ /* 0x000fce0000000000 */
[----:B0-----:R-:W-:Y:S05]  /*15600*/  CALL.ABS.NOINC R2 ;  /* 0x0000000002007343 */ /* 0x001fea0003c00000 */
.L_x_8131:
        /* <DEDUP_REMOVED lines=16> */
.L_x_8130:
[----:B------:R-:W-:Y:S05]  /*15710*/  BSYNC B6 ;  /* 0x0000000000067941 */ /* 0x000fea0003800000 */
.L_x_8129:
[----:B------:R-:W4:Y:S01]  /*15720*/  LDL.LU R2, [R1] ;  /* 0x0000000001027983 */ /* 0x000f220000300800 */
[----:B------:R-:W-:-:S03]  /*15730*/  ULDC.64 UR4, c[0x0][0x9f8] ;  /* 0x00027e0000047ab9 */ /* 0x000fc60000000a00 */
[----:B------:R-:W5:Y:S04]  /*15740*/  LDL.LU R4, [R1+0x20] ;  /* 0x0000200001047983 */ /* 0x000f680000300800 */
[----:B--23--:R-:W2:Y:S01]  /*15750*/  LDL R7, [R1+0x14] ;  /* 0x0000140001077983 */ /* 0x00cea20000100800 */
[----:B------:R-:W-:-:S03]  /*15760*/  ISETP.NE.U32.AND P0, PT, RZ, UR4, PT ;  /* 0x00000004ff007c0c */ /* 0x000fc6000bf05070 */
[----:B------:R-:W3:Y:S01]  /*15770*/  LDL R0, [R1+0x30] ;  /* 0x0000300001007983 */ /* 0x000ee20000100800 */
[----:B------:R-:W-:-:S13]  /*15780*/  ISETP.NE.AND.EX P0, PT, RZ, UR5, PT, P0 ;  /* 0x00000005ff007c0c */ /* 0x000fda000bf05300 */
[----:B----4-:R-:W-:-:S04]  /*15790*/  @P0 IADD3 R2, P1, R2, UR4, RZ ;  /* 0x0000000402020c10 */ /* 0x010fc8000ff3e0ff */
[----:B-----5:R-:W-:Y:S01]  /*157a0*/  @P0 IADD3.X R3, R4, UR5, RZ, P1, !PT ;  /* 0x0000000504030c10 */ /* 0x020fe20008ffe4ff */
[----:B------:R-:W-:-:S04]  /*157b0*/  ULDC.64 UR4, c[0x0][0xa08] ;  /* 0x0002820000047ab9 */ /* 0x000fc80000000a00 */
[----:B--2---:R2:W4:Y:S02]  /*157c0*/  @P0 LDG.E R7, desc[UR40][R2.64] ;  /* 0x0000002802070981 */ /* 0x004524000c1e1900 */
[----:B--2---:R-:W2:Y:S01]  /*157d0*/  LDC.64 R2, c[0x0][0x418] ;  /* 0x00010600ff027b82 */ /* 0x004ea20000000a00 */
[----:B---3--:R-:W-:Y:S01]  /*157e0*/  VIADD R4, R0, 0xffffffff ;  /* 0xffffffff00047836 */ /* 0x008fe20000000000 */
[----:B----4-:R-:W-:Y:S01]  /*157f0*/  SHF.R.S32.HI R8, RZ, 0x1f, R7 ;  /* 0x0000001fff087819 */ /* 0x010fe20000011407 */
        /* <DEDUP_REMOVED lines=10> */
[----:B0-----:R0:W2:Y:S02]  /*158a0*/  SHFL.IDX PT, R14, R5, RZ, 0x1f ;  /* 0x00001fff050e7589 */ /* 0x0010a400000e0000 */
.L_x_8292:
[----:B0-----:R-:W3:Y:S01]  /*158b0*/  LDL.LU R5, [R1+0x8] ;  /* 0x0000080001057983 */ /* 0x001ee20000300800 */
        /* <DEDUP_REMOVED lines=11> */
.L_x_8295:
[----:B------:R-:W-:Y:S05]  /*15970*/  @!P6 BRA `(.L_x_8133) ;  /* 0x000000040014e947 */ /* 0x000fea0003800000 */
[----:B------:R-:W-:-:S04]  /*15980*/  ISETP.NE.U32.AND P0, PT, R2, RZ, PT ;  /* 0x000000ff0200720c */ /* 0x000fc80003f05070 */
[----:B------:R-:W-:-:S13]  /*15990*/  ISETP.NE.AND.EX P0, PT, R3, RZ, PT, P0 ;  /* 0x000000ff0300720c */ /* 0x000fda0003f05300 */
[----:B------:R-:W-:Y:S05]  /*159a0*/  @!P0 BRA `(.L_x_8135) ;  /* 0x0000000000548947 */ /* 0x000fea0003800000 */
[----:B------:R-:W2:Y:S01]  /*159b0*/  LDC R6, c[0x0][0x43c] ;  /* 0x00010f00ff067b82 */ /* 0x000ea20000000800 */
[----:B------:R-:W-:Y:S01]  /*159c0*/  IMAD.MOV.U32 R9, RZ, RZ, R4 ;  /* 0x000000ffff097224 */ /* 0x000fe200078e0004 */
[----:B------:R-:W-:-:S03]  /*159d0*/  ULDC.64 UR4, c[0x0][0x428] ;  /* 0x00010a0000047ab9 */ /* 0x000fc60000000a00 */
[----:B0-----:R-:W-:Y:S01]  /*159e0*/  IMAD.MOV.U32 R0, RZ, RZ, R9 ;  /* 0x000000ffff007224 */ /* 0x001fe200078e0009 */
[----:B--2---:R-:W-:-:S13]  /*159f0*/  ISETP.NE.AND P0, PT, R6, 0x1, PT ;  /* 0x000000010600780c */ /* 0x004fda0003f05270 */
        /* <DEDUP_REMOVED lines=14> */
[----:B------:R-:W3:Y:S04]  /*15ae0*/  LDG.E R0, desc[UR40][R2.64] ;  /* 0x0000002802007981 */ /* 0x000ee8000c1e1900 */
[----:B---3--:R2:W-:Y:S02]  /*15af0*/  STL [R1], R0 ;  /* 0x0000000001007387 */ /* 0x0085e40000100800 */
.L_x_8135:
[----:B------:R-:W3:Y:S04]  /*15b00*/  LDL R7, [R1+0x4] ;  /* 0x0000040001077983 */ /* 0x000ee80000100800 */
[----:B0-2---:R-:W3:Y:S04]  /*15b10*/  LDL R0, [R1+0xc] ;  /* 0x00000c0001007983 */ /* 0x005ee80000100800 */
[----:B------:R-:W2:Y:S01]  /*15b20*/  LDL R2, [R1+0x18] ;  /* 0x0000180001027983 */ /* 0x000ea20000100800 */
[----:B---3--:R-:W-:Y:S01]  /*15b30*/  IMAD R0, R0, 0x8, R7 ;  /* 0x0000000800007824 */ /* 0x008fe200078e0207 */
[----:B--2---:R-:W-:-:S04]  /*15b40*/  SHF.L.U32 R2, R2, 0x1f, RZ ;  /* 0x0000001f02027819 */ /* 0x004fc800000006ff */
[----:B------:R-:W0:Y:S02]  /*15b50*/  SYNCS.PHASECHK.TRANS64.TRYWAIT P0, [R0+URZ+0x28c40], R2 ;  /* 0x028c4002000075a7 */ /* 0x000e24000800017f */
[----:B0-----:R-:W-:Y:S05]  /*15b60*/  @!P0 BRA `(.L_x_8136) ;  /* 0x0000006400688947 */ /* 0x001fea0003800000 */
.L_x_8296:
        /* <DEDUP_REMOVED lines=11> */
.L_x_8137:
        /* <DEDUP_REMOVED lines=27> */
.L_x_8133:
[----:B--2---:R-:W2:Y:S04]  /*15dd0*/  LDL R2, [R1+0x4] ;  /* 0x0000040001027983 */ /* 0x004ea80000100800 */
[----:B------:R-:W3:Y:S04]  /*15de0*/  LDL.LU R3, [R1+0x34] ;  /* 0x0000340001037983 */ /* 0x000ee80000300800 */
[----:B0-----:R-:W4:Y:S04]  /*15df0*/  LDL.LU R5, [R1+0x28] ;  /* 0x0000280001057983 */ /* 0x001f280000300800 */
[----:B------:R-:W5:Y:S01]  /*15e00*/  LDL.LU R4, [R1+0x40] ;  /* 0x0000400001047983 */ /* 0x000f620000300800 */
        /* <DEDUP_REMOVED lines=38> */
[----:B0-----:R-:W-:Y:S05]  /*16070*/  CALL.ABS.NOINC R2 ;  /* 0x0000000002007343 */ /* 0x001fea0003c00000 */
.L_x_8139:
[----:B------:R-:W-:Y:S05]  /*16080*/  BSYNC B6 ;  /* 0x0000000000067941 */ /* 0x000fea0003800000 */
.L_x_8138:
[----:B------:R-:W3:Y:S01]  /*16090*/  LDL.LU R6, [R1+0x34] ;  /* 0x0000340001067983 */ /* 0x000ee20000300800 */
[----:B------:R-:W-:Y:S01]  /*160a0*/  ULDC.64 UR4, c[0x0][0x2d8] ;  /* 0x0000b60000047ab9 */ /* 0x000fe20000000a00 */
[----:B------:R-:W0:Y:S01]  /*160b0*/  LDC R7, c[0x0][0x448] ;  /* 0x00011200ff077b82 */ /* 0x000e220000000800 */
[----:B------:R-:W-:Y:S01]  /*160c0*/  ULDC UR6, c[0x0][0x2b8] ;  /* 0x0000ae0000067ab9 */ /* 0x000fe20000000800 */
[----:B--2---:R-:W3:Y:S04]  /*160d0*/  LDL.LU.64 R2, [R1+0x48] ;  /* 0x0000480001027983 */ /* 0x004ee80000300a00 */
[----:B------:R-:W2:Y:S04]  /*160e0*/  LDL.LU R0, [R1+0x40] ;  /* 0x0000400001007983 */ /* 0x000ea80000300800 */
[----:B------:R-:W4:Y:S04]  /*160f0*/  LDL.LU R4, [R1+0x50] ;  /* 0x0000500001047983 */ /* 0x000f280000300800 */
[----:B------:R-:W4:Y:S04]  /*16100*/  LDL.LU R5, [R1+0x28] ;  /* 0x0000280001057983 */ /* 0x000f280000300800 */
[----:B------:R0:W5:Y:S02]  /*16110*/  LDL R9, [R1+0x54] ;  /* 0x0000540001097983 */ /* 0x0001640000100800 */
[----:B0-----:R-:W-:Y:S01]  /*16120*/  ISETP.NE.AND P0, PT, R7, 0x1, PT ;  /* 0x000000010700780c */ /* 0x001fe20003f05270 */
[----:B------:R-:W0:Y:S01]  /*16130*/  S2R R10, SR_TID.X ;  /* 0x00000000000a7919 */ /* 0x000e220000002100 */
[----:B------:R-:W1:Y:S01]  /*16140*/  S2R R8, SR_TID.X ;  /* 0x0000000000087919 */ /* 0x000e620000002100 */
[----:B0-----:R-:W-:-:S05]  /*16150*/  IMAD.SHL.U32 R10, R10, 0x8, RZ ;  /* 0x000000080a0a7824 */ /* 0x001fca00078e00ff */
        /* <DEDUP_REMOVED lines=8> */
[----:B------:R-:W-:-:S03]  /*161e0*/  ULDC.64 UR4, c[0x0][0x2e0] ;  /* 0x0000b80000047ab9 */ /* 0x000fc60000000a00 */
[----:B------:R-:W-:Y:S02]  /*161f0*/  IMAD.IADD R3, R3, 0x1, R0 ;  /* 0x0000000103037824 */ /* 0x000fe400078e0200 */
[----:B----4-:R-:W-:Y:S02]  /*16200*/  IMAD R0, R4, UR4, RZ ;  /* 0x0000000404007c24 */ /* 0x010fe4000f8e02ff */
[----:B------:R-:W1:Y:S01]  /*16210*/  S2R R4, SR_TID.X ;  /* 0x0000000000047919 */ /* 0x000e620000002100 */
[----:B------:R-:W-:-:S04]  /*16220*/  IMAD.WIDE.U32 R2, R5, UR4, R2 ;  /* 0x0000000405027c25 */ /* 0x000fc8000f8e0002 */
[----:B------:R-:W-:Y:S01]  /*16230*/  IMAD R0, R5, UR5, R0 ;  /* 0x0000000505007c24 */ /* 0x000fe2000f8e0200 */
        /* <DEDUP_REMOVED lines=8> */
[----:B------:R-:W-:-:S04]  /*162c0*/  IMAD R0, R17, 0x40, R4 ;  /* 0x0000004011007824 */ /* 0x000fc800078e0204 */
[----:B------:R-:W-:Y:S02]  /*162d0*/  IMAD.MOV.U32 R4, RZ, RZ, R0 ;  /* 0x000000ffff047224 */ /* 0x000fe400078e0000 */
[----:B-1----:R-:W-:-:S05]  /*162e0*/  @P0 IMAD.HI.U32 R5, R0, R5, RZ ;  /* 0x0000000500050227 */ /* 0x002fca00078e00ff */
[----:B0-----:R-:W-:-:S05]  /*162f0*/  @P0 SHF.R.U32.HI R4, RZ, R6, R5 ;  /* 0x00000006ff040219 */ /* 0x001fca0000011605 */
        /* <DEDUP_REMOVED lines=18> */
[----:B------:R-:W-:Y:S09]  /*16420*/  BRA.DIV UR4, `(.L_x_8140) ;  /* 0x0000005e044c7947 */ /* 0x000ff2000b800000 */
        /* <DEDUP_REMOVED lines=34> */
.L_x_8305:
        /* <DEDUP_REMOVED lines=11> */
.L_x_8141:
        /* <DEDUP_REMOVED lines=19> */
.L_x_8306:
[----:B------:R-:W-:Y:S05]  /*16830*/  BSYNC B0 ;  /* 0x0000000000007941 */ /* 0x000fea0003800000 */
.L_x_8142:
[----:B0-----:R-:W2:Y:S01]  /*16840*/  LDL R2, [R1+0x8] ;  /* 0x0000080001027983 */ /* 0x001ea20000100800 */
[----:B------:R-:W-:Y:S01]  /*16850*/  BSSY B0, `(.L_x_8144) ;  /* 0x00000a2000007945 */ /* 0x000fe20003800000 */
[----:B--2---:R-:W-:-:S13]  /*16860*/  LOP3.LUT P0, RZ, R2, 0x1, RZ, 0xc0, !PT ;  /* 0x0000000102ff7812 */ /* 0x004fda000780c0ff */
[----:B------:R-:W-:Y:S05]  /*16870*/  @!P0 BRA `(.L_x_8145) ;  /* 0x00000008007c8947 */ /* 0x000fea0003800000 */
[----:B------:R-:W2:Y:S04]  /*16880*/  LDL R5, [R1+0x4] ;  /* 0x0000040001057983 */ /* 0x000ea80000100800 */
        /* <DEDUP_REMOVED lines=10> */
.L_x_8307:
[----:B------:R-:W-:Y:S05]  /*16930*/  BSYNC B1 ;  /* 0x0000000000017941 */ /* 0x000fea0003800000 */
.L_x_8146:
        /* <DEDUP_REMOVED lines=9> */
.L_x_8149:
[----:B------:R-:W-:Y:S05]  /*169d0*/  BSYNC B1 ;  /* 0x0000000000017941 */ /* 0x000fea0003800000 */
.L_x_8148:
        /* <DEDUP_REMOVED lines=14> */
.L_x_8150:
        /* <DEDUP_REMOVED lines=16> */
.L_x_8151:
        /* <DEDUP_REMOVED lines=16> */
.L_x_8152:
        /* <DEDUP_REMOVED lines=16> */
.L_x_8153:
        /* <DEDUP_REMOVED lines=16> */
.L_x_8154:
        /* <DEDUP_REMOVED lines=16> */
.L_x_8155:
        /* <DEDUP_REMOVED lines=16> */
.L_x_8156:
        /* <DEDUP_REMOVED lines=16> */
.L_x_8157:
        /* <DEDUP_REMOVED lines=11> */
.L_x_8145:
[----:B------:R-:W-:Y:S05]  /*17270*/  BSYNC B0 ;  /* 0x0000000000007941 */ /* 0x000fea0003800000 */
.L_x_8144:
        /* <DEDUP_REMOVED lines=14> */
[----:B--2---:R-:W-:Y:S01]  /*17360*/  LOP3.LUT P2, RZ, R6, 0x1, RZ, 0xc0, !PT ;  /* 0x0000000106ff7812 */ /* 0x004fe2000784c0ff */
        /* <DEDUP_REMOVED lines=33> */
.L_x_8164:
[----:B-1----:R-:W2:Y:S01]  /*17580*/  LDL R2, [R1+0x4] ;  /* 0x0000040001027983 */ /* 0x002ea20000100800 */
[----:B------:R-:W-:Y:S01]  /*17590*/  BSSY B3, `(.L_x_8165) ;  /* 0x0000008000037945 */ /* 0x000fe20003800000 */
[----:B------:R-:W1:Y:S02]  /*175a0*/  S2R R5, SR_TID.X ;  /* 0x0000000000057919 */ /* 0x000e640000002100 */
[----:B-1----:R-:W-:-:S04]  /*175b0*/  LOP3.LUT R5, R5, 0x7f, RZ, 0xc0, !PT ;  /* 0x0000007f05057812 */ /* 0x002fc800078ec0ff */
[----:B------:R-:W-:Y:S01]  /*175c0*/  ISETP.NE.AND P1, PT, R5, RZ, PT ;  /* 0x000000ff0500720c */ /* 0x000fe20003f25270 */
[----:B--2---:R-:W-:Y:S01]  /*175d0*/  IMAD R3, R9, 0x8, R2 ;  /* 0x0000000809037824 */ /* 0x004fe200078e0202 */
[----:B------:R-:W-:-:S04]  /*175e0*/  SHF.L.U32 R2, R8, 0x1f, RZ ;  /* 0x0000001f08027819 */ /* 0x000fc800000006ff */
[----:B------:R-:W1:Y:S02]  /*175f0*/  SYNCS.PHASECHK.TRANS64.TRYWAIT P0, [R3+URZ+0x28c40], R2 ;  /* 0x028c4002030075a7 */ /* 0x000e64000800017f */
[----:B-1----:R-:W-:Y:S05]  /*17600*/  @!P0 BRA `(.L_x_8166) ;  /* 0x0000005000488947 */ /* 0x002fea0003800000 */
.L_x_8308:
[----:B------:R-:W-:Y:S05]  /*17610*/  BSYNC B3 ;  /* 0x0000000000037941 */ /* 0x000fea0003800000 */
.L_x_8165:
        /* <DEDUP_REMOVED lines=9> */
.L_x_8168:
[----:B------:R-:W-:Y:S05]  /*176b0*/  BSYNC B3 ;  /* 0x0000000000037941 */ /* 0x000fea0003800000 */
.L_x_8167:
        /* <DEDUP_REMOVED lines=10> */
[----:B--2---:R-:W-:Y:S01]  /*17760*/  IMAD R5, R5, 0x2000, R7 ;  /* 0x0000200005057824 */ /* 0x004fe200078e0207 */
[----:B---3--:R-:W-:-:S03]  /*17770*/  LEA R0, R0, R6, 0x6 ;  /* 0x0000000600007211 */ /* 0x008fc600078e30ff */
[----:B------:R-:W-:Y:S02]  /*17780*/  VIADD R5, R5, 0x22400 ;  /* 0x0002240005057836 */ /* 0x000fe40000000000 */
[----:B------:R-:W-:-:S07]  /*17790*/  VIADD R6, R3, 0x28c30 ;  /* 0x00028c3003067836 */ /* 0x000fce0000000000 */
.L_x_8169:
        /* <DEDUP_REMOVED lines=14> */
.L_x_8309:
[----:B------:R-:W-:Y:S05]  /*17880*/  BSYNC B3 ;  /* 0x0000000000037941 */ /* 0x000fea0003800000 */
.L_x_8170:
        /* <DEDUP_REMOVED lines=11> */
.L_x_8173:
[----:B------:R-:W-:Y:S05]  /*17940*/  BSYNC B3 ;  /* 0x0000000000037941 */ /* 0x000fea0003800000 */
.L_x_8172:
        /* <DEDUP_REMOVED lines=11> */
.L_x_8174:
        /* <DEDUP_REMOVED lines=16> */
.L_x_8175:
        /* <DEDUP_REMOVED lines=16> */
.L_x_8176:
        /* <DEDUP_REMOVED lines=16> */
.L_x_8177:
        /* <DEDUP_REMOVED lines=16> */
.L_x_8178:
        /* <DEDUP_REMOVED lines=16> */
.L_x_8179:
        /* <DEDUP_REMOVED lines=16> */
.L_x_8180:
        /* <DEDUP_REMOVED lines=16> */
.L_x_8181:
        /* <DEDUP_REMOVED lines=11> */
.L_x_8163:
[----:B------:R-:W-:Y:S05]  /*181b0*/  BSYNC B1 ;  /* 0x0000000000017941 */ /* 0x000fea0003800000 */
.L_x_8162:
[----:B------:R-:W2:Y:S02]  /*181c0*/  LDL.LU R5, [R1+0x30] ;  /* 0x0000300001057983 */ /* 0x000ea40000300800 */
[----:B--2---:R-:W-:-:S07]  /*181d0*/  VIADD R0, R5, 0xfffffffd ;  /* 0xfffffffd05007836 */ /* 0x004fce0000000000 */
.L_x_8161:
[----:B------:R-:W-:Y:S05]  /*181e0*/  BSYNC B2 ;  /* 0x0000000000027941 */ /* 0x000fea0003800000 */
.L_x_8160:
[----:B------:R-:W-:-:S13]  /*181f0*/  ISETP.NE.AND P0, PT, R4, RZ, PT ;  /* 0x000000ff0400720c */ /* 0x000fda0003f05270 */
[----:B------:R-:W-:Y:S05]  /*18200*/  @!P0 BRA `(.L_x_8159) ;  /* 0x0000001c00488947 */ /* 0x000fea0003800000 */
.L_x_8222:
[----:B------:R-:W2:Y:S04]  /*18210*/  LDL R4, [R1+0x8] ;  /* 0x0000080001047983 */ /* 0x000ea80000100800 */
[----:B------:R-:W3:Y:S04]  /*18220*/  LDL.LU R3, [R1+0xc] ;  /* 0x00000c0001037983 */ /* 0x000ee80000300800 */
[----:B------:R-:W4:Y:S01]  /*18230*/  LDL.LU R2, [R1+0x18] ;  /* 0x0000180001027983 */ /* 0x000f220000300800 */
        /* <DEDUP_REMOVED lines=34> */
.L_x_8184:
[----:B0-----:R-:W2:Y:S01]  /*18460*/  LDL R2, [R1+0x4] ;  /* 0x0000040001027983 */ /* 0x001ea20000100800 */
[----:B------:R-:W-:Y:S01]  /*18470*/  BSSY B2, `(.L_x_8185) ;  /* 0x0000008000027945 */ /* 0x000fe20003800000 */
[----:B------:R-:W0:Y:S02]  /*18480*/  S2R R3, SR_TID.X ;  /* 0x0000000000037919 */ /* 0x000e240000002100 */
[----:B0-----:R-:W-:-:S04]  /*18490*/  LOP3.LUT R3, R3, 0x7f, RZ, 0xc0, !PT ;  /* 0x0000007f03037812 */ /* 0x001fc800078ec0ff */
[----:B------:R-:W-:Y:S01]  /*184a0*/  ISETP.NE.AND P1, PT, R3, RZ, PT ;  /* 0x000000ff0300720c */ /* 0x000fe20003f25270 */
[----:B--2---:R-:W-:Y:S01]  /*184b0*/  IMAD R4, R7, 0x8, R2 ;  /* 0x0000000807047824 */ /* 0x004fe200078e0202 */
[----:B------:R-:W-:-:S04]  /*184c0*/  SHF.L.U32 R2, R6, 0x1f, RZ ;  /* 0x0000001f06027819 */ /* 0x000fc800000006ff */
[----:B------:R-:W0:Y:S02]  /*184d0*/  SYNCS.PHASECHK.TRANS64.TRYWAIT P0, [R4+URZ+0x28c40], R2 ;  /* 0x028c4002040075a7 */ /* 0x000e24000800017f */
[----:B0-----:R-:W-:Y:S05]  /*184e0*/  @!P0 BRA `(.L_x_8186) ;  /* 0x0000004000b88947 */ /* 0x001fea0003800000 */
.L_x_8310:
[----:B------:R-:W-:Y:S05]  /*184f0*/  BSYNC B2 ;  /* 0x0000000000027941 */ /* 0x000fea0003800000 */
.L_x_8185:
        /* <DEDUP_REMOVED lines=9> */
.L_x_8188:
[----:B------:R-:W-:Y:S05]  /*18590*/  BSYNC B2 ;  /* 0x0000000000027941 */ /* 0x000fea0003800000 */
.L_x_8187:
        /* <DEDUP_REMOVED lines=13> */
.L_x_8189:
        /* <DEDUP_REMOVED lines=14> */
.L_x_8311:
[----:B------:R-:W-:Y:S05]  /*18750*/  BSYNC B2 ;  /* 0x0000000000027941 */ /* 0x000fea0003800000 */
.L_x_8190:
        /* <DEDUP_REMOVED lines=11> */
.L_x_8193:
[----:B------:R-:W-:Y:S05]  /*18810*/  BSYNC B2 ;  /* 0x0000000000027941 */ /* 0x000fea0003800000 */
.L_x_8192:
        /* <DEDUP_REMOVED lines=10> */
.L_x_8194:
        /* <DEDUP_REMOVED lines=16> */
.L_x_8195:
        /* <DEDUP_REMOVED lines=16> */
.L_x_8196:
        /* <DEDUP_REMOVED lines=16> */
.L_x_8197:
        /* <DEDUP_REMOVED lines=16> */
.L_x_8198:
        /* <DEDUP_REMOVED lines=16> */
.L_x_8199:
        /* <DEDUP_REMOVED lines=16> */
.L_x_8200:
        /* <DEDUP_REMOVED lines=16> */
.L_x_8201:
        /* <DEDUP_REMOVED lines=11> */
.L_x_8183:
[----:B------:R-:W-:Y:S05]  /*19070*/  BSYNC B1 ;  /* 0x0000000000017941 */ /* 0x000fea0003800000 */
.L_x_8182:
[----:B------:R-:W2:Y:S01]  /*19080*/  LDL R2, [R1+0x8] ;  /* 0x0000080001027983 */ /* 0x000ea20000100800 */
[----:B------:R-:W-:Y:S01]  /*19090*/  VIADD R7, R7, 0x1 ;  /* 0x0000000107077836 */ /* 0x000fe20000000000 */
[----:B------:R-:W-:Y:S04]  /*190a0*/  BSSY B1, `(.L_x_8202) ;  /* 0x00000e5000017945 */ /* 0x000fe80003800000 */
[----:B------:R-:W-:-:S04]  /*190b0*/  ISETP.NE.AND P0, PT, R7, 0x2, PT ;  /* 0x000000020700780c */ /* 0x000fc80003f05270 */
[----:B0-----:R-:W-:Y:S02]  /*190c0*/  SEL R9, R7, RZ, P0 ;  /* 0x000000ff07097207 */ /* 0x001fe40000000000 */
        /* <DEDUP_REMOVED lines=31> */
.L_x_8204:
        /* <DEDUP_REMOVED lines=9> */
.L_x_8312:
[----:B------:R-:W-:Y:S05]  /*19350*/  BSYNC B2 ;  /* 0x0000000000027941 */ /* 0x000fea0003800000 */
.L_x_8205:
        /* <DEDUP_REMOVED lines=9> */
.L_x_8208:
[----:B------:R-:W-:Y:S05]  /*193f0*/  BSYNC B2 ;  /* 0x0000000000027941 */ /* 0x000fea0003800000 */
.L_x_8207:
        /* <DEDUP_REMOVED lines=14> */
.L_x_8209:
        /* <DEDUP_REMOVED lines=14> */
.L_x_8313:
[----:B------:R-:W-:Y:S05]  /*195c0*/  BSYNC B2 ;  /* 0x0000000000027941 */ /* 0x000fea0003800000 */
.L_x_8210:
        /* <DEDUP_REMOVED lines=11> */
.L_x_8213:
[----:B------:R-:W-:Y:S05]  /*19680*/  BSYNC B2 ;  /* 0x0000000000027941 */ /* 0x000fea0003800000 */
.L_x_8212:
        /* <DEDUP_REMOVED lines=11> */
.L_x_8214:
        /* <DEDUP_REMOVED lines=16> */
.L_x_8215:
        /* <DEDUP_REMOVED lines=16> */
.L_x_8216:
        /* <DEDUP_REMOVED lines=16> */
.L_x_8217:
        /* <DEDUP_REMOVED lines=16> */
.L_x_8218:
        /* <DEDUP_REMOVED lines=16> */
.L_x_8219:
        /* <DEDUP_REMOVED lines=16> */
.L_x_8220:
        /* <DEDUP_REMOVED lines=16> */
.L_x_8221:
        /* <DEDUP_REMOVED lines=11> */
.L_x_8203:
[----:B------:R-:W-:Y:S05]  /*19ef0*/  BSYNC B1 ;  /* 0x0000000000017941 */ /* 0x000fea0003800000 */
.L_x_8202:
[C---:B------:R-:W-:Y:S01]  /*19f00*/  ISETP.GT.AND P0, PT, R0.reuse, 0x1, PT ;  /* 0x000000010000780c */ /* 0x040fe20003f04270 */
[----:B------:R-:W-:-:S12]  /*19f10*/  VIADD R0, R0, 0xfffffffe ;  /* 0xfffffffe00007836 */ /* 0x000fd80000000000 */
[----:B------:R-:W-:Y:S05]  /*19f20*/  @P0 BRA `(.L_x_8222) ;  /* 0xffffffe000b80947 */ /* 0x000fea000383ffff */
.L_x_8159:
[----:B------:R-:W-:Y:S05]  /*19f30*/  BSYNC B0 ;  /* 0x0000000000007941 */ /* 0x000fea0003800000 */
.L_x_8158:
        /* <DEDUP_REMOVED lines=23> */
[----:B-1----:R-:W-:-:S07]  /*1a0b0*/  IADD3 R16, R4, UR36, R7 ;  /* 0x0000002404107c10 */ /* 0x002fce000fffe007 */
.L_x_8224:
[----:B------:R-:W-:Y:S05]  /*1a0c0*/  BSYNC B0 ;  /* 0x0000000000007941 */ /* 0x000fea0003800000 */
.L_x_8223:
[----:B------:R-:W-:-:S05]  /*1a0d0*/  SEL R0, R0, RZ, P0 ;  /* 0x000000ff00007207 */ /* 0x000fca0000000000 */
[----:B------:R2:W-:Y:S02]  /*1a0e0*/  STL [R1+0xc], R0 ;  /* 0x00000c0001007387 */ /* 0x0005e40000100800 */
.L_x_8126:
[----:B------:R-:W-:Y:S05]  /*1a0f0*/  BSYNC B7 ;  /* 0x0000000000077941 */ /* 0x000fea0003800000 */
.L_x_8124:
        /* <DEDUP_REMOVED lines=13> */
.L_x_8225:
        /* <DEDUP_REMOVED lines=13> */
[----:B------:R-:W-:Y:S01]  /*1a2a0*/  SHFL.IDX PT, R4, R16, 0x1, 0x1f ;  /* 0x00201f0010047f89 */ /* 0x000fe200000e0000 */
[C---:B------:R-:W-:Y:S02]  /*1a2b0*/  ISETP.GE.U32.AND P4, PT, R7.reuse, 0x8, PT ;  /* 0x000000080700780c */ /* 0x040fe40003f86070 */
[C---:B------:R-:W-:Y:S01]  /*1a2c0*/  ISETP.GE.U32.AND P5, PT, R7.reuse, 0x10, PT ;  /* 0x000000100700780c */ /* 0x040fe20003fa6070 */
[----:B-1----:R-:W-:Y:S02]  /*1a2d0*/  IMAD.MOV.U32 R2, RZ, RZ, RZ ;  /* 0x000000ffff027224 */ /* 0x002fe400078e00ff */
[----:B--2---:R-:W-:Y:S01]  /*1a2e0*/  @!P1 IMAD.MOV.U32 R2, RZ, RZ, R3 ;  /* 0x000000ffff029224 */ /* 0x004fe200078e0003 */
[----:B------:R-:W-:-:S04]  /*1a2f0*/  ISETP.NE.AND P1, PT, R7, RZ, PT ;  /* 0x000000ff0700720c */ /* 0x000fc80003f25270 */
[----:B0-----:R-:W0:Y:S02]  /*1a300*/  SHFL.UP PT, R14, R2, 0x1, RZ ;  /* 0x04200000020e7989 */ /* 0x001e2400000e00ff */
        /* <DEDUP_REMOVED lines=16> */
.L_x_8323:
[----:B------:R-:W-:Y:S02]  /*1a410*/  ULDC UR4, c[0x0][0xc38] ;  /* 0x00030e0000047ab9 */ /* 0x000fe40000000800 */
[----:B------:R-:W-:-:S04]  /*1a420*/  IMAD.U32 R5, RZ, RZ, UR4 ;  /* 0x00000004ff057e24 */ /* 0x000fc8000f8e00ff */
[----:B0-2---:R-:W-:-:S04]  /*1a430*/  IMAD R16, R16, R5, RZ ;  /* 0x0000000510107224 */ /* 0x005fc800078e02ff */
[----:B------:R-:W-:-:S05]  /*1a440*/  IMAD.IADD R4, R4, 0x1, R16 ;  /* 0x0000000104047824 */ /* 0x000fca00078e0210 */
[----:B-1----:R-:W-:-:S13]  /*1a450*/  ISETP.GT.AND P6, PT, R4, R0, PT ;  /* 0x000000000400720c */ /* 0x002fda0003fc4270 */
[----:B------:R-:W-:Y:S05]  /*1a460*/  @P6 BRA `(.L_x_8228) ;  /* 0x00000000009c6947 */ /* 0x000fea0003800000 */
.L_x_8233:
        /* <DEDUP_REMOVED lines=14> */
.L_x_8231:
[----:B------:R-:W-:Y:S05]  /*1a550*/  BSYNC B0 ;  /* 0x0000000000007941 */ /* 0x000fea0003800000 */
.L_x_8230:
        /* <DEDUP_REMOVED lines=18> */
.L_x_8331:
[----:B------:R-:W-:Y:S02]  /*1a680*/  ULDC UR4, c[0x0][0xc38] ;  /* 0x00030e0000047ab9 */ /* 0x000fe40000000800 */
[----:B------:R-:W-:-:S04]  /*1a690*/  IMAD.U32 R5, RZ, RZ, UR4 ;  /* 0x00000004ff057e24 */ /* 0x000fc8000f8e00ff */
[----:B-1----:R-:W-:-:S04]  /*1a6a0*/  IMAD R16, R16, R5, RZ ;  /* 0x0000000510107224 */ /* 0x002fc800078e02ff */
[----:B------:R-:W-:-:S05]  /*1a6b0*/  IMAD.IADD R4, R16, 0x1, R4 ;  /* 0x0000000110047824 */ /* 0x000fca00078e0204 */
[----:B------:R-:W-:-:S13]  /*1a6c0*/  ISETP.GT.AND P6, PT, R4, R0, PT ;  /* 0x000000000400720c */ /* 0x000fda0003fc4270 */
[----:B------:R-:W-:Y:S05]  /*1a6d0*/  @!P6 BRA `(.L_x_8233) ;  /* 0xfffffffc0064e947 */ /* 0x000fea000383ffff */
.L_x_8228:
        /* <DEDUP_REMOVED lines=8> */
.L_x_8335:
[----:B------:R-:W-:Y:S01]  /*1a760*/  ISETP.NE.AND P0, PT, R4, RZ, PT ;  /* 0x000000ff0400720c */ /* 0x000fe20003f05270 */
[----:B------:R-:W-:-:S12]  /*1a770*/  IMAD.MOV.U32 R4, RZ, RZ, RZ ;  /* 0x000000ffff047224 */ /* 0x000fd800078e00ff */
[----:B------:R-:W-:Y:S05]  /*1a780*/  @!P0 BRA `(.L_x_8235) ;  /* 0x0000000000148947 */ /* 0x000fea0003800000 */
[----:B------:R-:W-:Y:S01]  /*1a790*/  UMOV UR4, 0xffffffff ;  /* 0xffffffff00047882 */ /* 0x000fe20000000000 */
[----:B------:R-:W-:Y:S02]  /*1a7a0*/  VIADD R12, R6, 0xffffffff ;  /* 0xffffffff060c7836 */ /* 0x000fe40000000000 */
[----:B------:R-:W-:Y:S05]  /*1a7b0*/  BRA.DIV UR4, `(.L_x_8236) ;  /* 0x0000002a04987947 */ /* 0x000fea000b800000 */
[----:B0-----:R0:W3:Y:S02]  /*1a7c0*/  SHFL.IDX PT, R3, R3, R12, 0x1f ;  /* 0x00001f0c03037589 */ /* 0x0010e400000e0000 */
.L_x_8338:
[----:B---3--:R-:W-:-:S07]  /*1a7d0*/  IMAD.MOV.U32 R4, RZ, RZ, R3 ;  /* 0x000000ffff047224 */ /* 0x008fce00078e0003 */
.L_x_8235:
[----:B01----:R-:W0:Y:S01]  /*1a7e0*/  LDC.64 R2, c[0x0][0xc90] ;  /* 0x00032400ff027b82 */ /* 0x003e220000000a00 */
[----:B------:R-:W-:-:S04]  /*1a7f0*/  IMAD.IADD R19, R6, 0x1, R19 ;  /* 0x0000000106137824 */ /* 0x000fc800078e0213 */
[----:B0-----:R-:W-:-:S05]  /*1a800*/  IMAD.WIDE R2, R19, 0x4, R2 ;  /* 0x0000000413027825 */ /* 0x001fca00078e0202 */
[----:B------:R-:W2:Y:S01]  /*1a810*/  LDG.E R7, desc[UR40][R2.64] ;  /* 0x0000002802077981 */ /* 0x000ea2000c1e1900 */
        /* <DEDUP_REMOVED lines=62> */
.L_x_8229:
[----:B------:R-:W-:Y:S01]  /*1ac00*/  UMOV UR4, URZ ;  /* 0x0000003f00047c82 */ /* 0x000fe20008000000 */
[----:B------:R-:W-:Y:S01]  /*1ac10*/  UMOV UR5, URZ ;  /* 0x0000003f00057c82 */ /* 0x000fe20008000000 */
[----:B------:R-:W-:Y:S01]  /*1ac20*/  ULDC UR6, c[0x0][0xc3c] ;  /* 0x00030f0000067ab9 */ /* 0x000fe20000000800 */
[----:B------:R-:W-:Y:S02]  /*1ac30*/  IMAD.MOV.U32 R16, RZ, RZ, R0 ;  /* 0x000000ffff107224 */ /* 0x000fe400078e0000 */
[----:B------:R-:W-:Y:S02]  /*1ac40*/  IMAD.U32 R17, RZ, RZ, UR4 ;  /* 0x00000004ff117e24 */ /* 0x000fe4000f8e00ff */
[----:B------:R-:W-:Y:S02]  /*1ac50*/  IMAD.U32 R18, RZ, RZ, UR5 ;  /* 0x00000005ff127e24 */ /* 0x000fe4000f8e00ff */
[----:B------:R-:W-:-:S07]  /*1ac60*/  IMAD.U32 R19, RZ, RZ, UR6 ;  /* 0x00000006ff137e24 */ /* 0x000fce000f8e00ff */
.L_x_8237:
        /* <DEDUP_REMOVED lines=12> */
.L_x_8226:
[----:B------:R-:W-:Y:S02]  /*1ad30*/  ULDC UR4, c[0x0][0xc3c] ;  /* 0x00030f0000047ab9 */ /* 0x000fe40000000800 */
[----:B---3--:R-:W-:-:S13]  /*1ad40*/  ISETP.GE.AND P0, PT, R19, UR4, PT ;  /* 0x0000000413007c0c */ /* 0x008fda000bf06270 */
[----:B------:R-:W-:Y:S05]  /*1ad50*/  @!P0 BRA `(.L_x_8238) ;  /* 0xffffff8000548947 */ /* 0x000fea000383ffff */
[----:B------:R-:W-:Y:S05]  /*1ad60*/  BSYNC B8 ;  /* 0x0000000000087941 */ /* 0x000fea0003800000 */
.L_x_8074:
        /* <DEDUP_REMOVED lines=12> */
.L_x_8339:
[----:B------:R-:W-:Y:S05]  /*1ae30*/  BSYNC B0 ;  /* 0x0000000000007941 */ /* 0x000fea0003800000 */
.L_x_8239:
[----:B------:R-:W-:-:S03]  /*1ae40*/  UMOV UR4, 0xffffffff ;  /* 0xffffffff00047882 */ /* 0x000fc60000000000 */
[----:B------:R-:W-:Y:S05]  /*1ae50*/  BRA.DIV UR4, `(.L_x_8241) ;  /* 0x00000026042c7947 */ /* 0x000fea000b800000 */
[----:B------:R-:W1:Y:S02]  /*1ae60*/  S2R R2, SR_TID.X ;  /* 0x0000000000027919 */ /* 0x000e640000002100 */
[----:B-1----:R-:W-:-:S04]  /*1ae70*/  SHF.R.U32.HI R2, RZ, 0x5, R2 ;  /* 0x00000005ff027819 */ /* 0x002fc80000011602 */
[----:B------:R-:W-:-:S05]  /*1ae80*/  LOP3.LUT R2, R2, 0x3, RZ, 0xc0, !PT ;  /* 0x0000000302027812 */ /* 0x000fca00078ec0ff */
[----:B------:R1:W2:Y:S02]  /*1ae90*/  SHFL.IDX PT, R14, R2, RZ, 0x1f ;  /* 0x00001fff020e7589 */ /* 0x0002a400000e0000 */
.L_x_8342:
[----:B--2---:R-:W-:-:S13]  /*1aea0*/  ISETP.NE.AND P0, PT, R14, RZ, PT ;  /* 0x000000ff0e00720c */ /* 0x004fda0003f05270 */
[----:B------:R-:W-:Y:S05]  /*1aeb0*/  @P0 BRA `(.L_x_7926) ;  /* 0x0000000000940947 */ /* 0x000fea0003800000 */
[----:B------:R-:W-:-:S03]  /*1aec0*/  UMOV UR4, 0xffffffff ;  /* 0xffffffff00047882 */ /* 0x000fc60000000000 */
[----:B------:R-:W-:Y:S05]  /*1aed0*/  BRA.DIV UR4, `(.L_x_8242) ;  /* 0x0000002604407947 */ /* 0x000fea000b800000 */
[----:B------:R-:W-:-:S13]  /*1aee0*/  ELECT P6, URZ, PT ;  /* 0x00000000003f782f */ /* 0x000fda00038c0000 */
.L_x_8345:
[----:B------:R-:W-:Y:S05]  /*1aef0*/  @!P6 BRA `(.L_x_7926) ;  /* 0x000000000084e947 */ /* 0x000fea0003800000 */
[----:B-1----:R-:W2:Y:S02]  /*1af00*/  LDL.LU R2, [R1+0x58] ;  /* 0x0000580001027983 */ /* 0x002ea40000300800 */
[----:B--2---:R-:W-:-:S04]  /*1af10*/  LOP3.LUT R2, R2, 0x2, RZ, 0xfc, !PT ;  /* 0x0000000202027812 */ /* 0x004fc800078efcff */
[----:B------:R-:W-:-:S13]  /*1af20*/  ISETP.NE.AND P2, PT, R2, 0x3, PT ;  /* 0x000000030200780c */ /* 0x000fda0003f45270 */
[----:B------:R-:W-:Y:S05]  /*1af30*/  @!P2 BRA `(.L_x_8243) ;  /* 0x000000000004a947 */ /* 0x000fea0003800000 */
[----:B------:R-:W-:Y:S01]  /*1af40*/  BPT.TRAP 0x1 ;  /* 0x000000040000795c */ /* 0x000fe20000300000 */
.L_x_8243:
        /* <DEDUP_REMOVED lines=14> */
.L_x_8346:
[----:B------:R-:W1:Y:S02]  /*1b030*/  SYNCS.PHASECHK.TRANS64.TRYWAIT P0, [R7+URZ], R2 ;  /* 0x00000002070075a7 */ /* 0x000e64000800017f */
[----:B-1----:R-:W-:Y:S05]  /*1b040*/  @!P0 BRA `(.L_x_8245) ;  /* 0x0000002400188947 */ /* 0x002fea0003800000 */
.L_x_8347:
[----:B------:R-:W-:Y:S05]  /*1b050*/  @!P2 BRA `(.L_x_8246) ;  /* 0x000000000004a947 */ /* 0x000fea0003800000 */
[----:B------:R-:W-:Y:S01]  /*1b060*/  BPT.TRAP 0x1 ;  /* 0x000000040000795c */ /* 0x000fe20000300000 */
.L_x_8246:
[----:B------:R-:W2:Y:S01]  /*1b070*/  LDL.LU R4, [R1+0xc] ;  /* 0x00000c0001047983 */ /* 0x000ea20000300800 */
[----:B------:R-:W-:-:S04]  /*1b080*/  VIADD R0, R0, 0x28c60 ;  /* 0x00028c6000007836 */ /* 0x000fc80000000000 */
[----:B--2---:R-:W-:-:S04]  /*1b090*/  IMAD R4, R4, 0x8, R0 ;  /* 0x0000000804047824 */ /* 0x004fc800078e0200 */
[----:B------:R-:W2:Y:S02]  /*1b0a0*/  SYNCS.PHASECHK.TRANS64.TRYWAIT P0, [R4+URZ], R5 ;  /* 0x00000005040075a7 */ /* 0x000ea4000800017f */
[----:B--2---:R-:W-:Y:S05]  /*1b0b0*/  @!P0 BRA `(.L_x_8247) ;  /* 0x0000002400108947 */ /* 0x004fea0003800000 */
.L_x_8348:
[----:B------:R-:W-:-:S07]  /*1b0c0*/  IMAD R3, R3, 0x8, R0 ;  /* 0x0000000803037824 */ /* 0x000fce00078e0200 */
.L_x_8248:
[----:B---3--:R3:W4:Y:S02]  /*1b0d0*/  SYNCS.PHASECHK.TRANS64.TRYWAIT P0, [R3+URZ], R2 ;  /* 0x00000002030075a7 */ /* 0x008724000800017f */
[----:B----4-:R-:W-:Y:S05]  /*1b0e0*/  @!P0 NANOSLEEP.SYNCS 0x989680 ;  /* 0x009896800000895d */ /* 0x010fea0003900000 */
[----:B------:R-:W4:Y:S02]  /*1b0f0*/  @!P0 SYNCS.PHASECHK.TRANS64 P0, [R3+URZ], R2 ;  /* 0x00000002030085a7 */ /* 0x000f24000800007f */
[----:B----4-:R-:W-:Y:S05]  /*1b100*/  @!P0 BRA `(.L_x_8248) ;  /* 0xfffffffc00f08947 */ /* 0x010fea000383ffff */
.L_x_7926:
[----:B------:R-:W-:Y:S05]  /*1b110*/  BSYNC B9 ;  /* 0x0000000000097941 */ /* 0x000fea0003800000 */
.L_x_7923:
[----:B------:R-:W-:Y:S05]  /*1b120*/  EXIT ;  /* 0x000000000000794d */ /* 0x000fea0003800000 */
.L_x_7942:
[----:B0-----:R0:W1:Y:S02]  /*1b130*/  SYNCS.PHASECHK.TRANS64.TRYWAIT P5, [R68+URZ+0x28c90], R71 ;  /* 0x028c9047440075a7 */ /* 0x00106400080a017f */
[----:B-1----:R-:W-:Y:S05]  /*1b140*/  @!P5 NANOSLEEP.SYNCS 0x989680 ;  /* 0x009896800000d95d */ /* 0x002fea0003900000 */
[----:B------:R-:W1:Y:S02]  /*1b150*/  @!P5 SYNCS.PHASECHK.TRANS64 P5, [R68+URZ+0x28c90], R71 ;  /* 0x028c90474400d5a7 */ /* 0x000e6400080a007f */
[----:B-1----:R-:W-:Y:S05]  /*1b160*/  @!P5 BRA `(.L_x_7942) ;  /* 0xfffffffc00f0d947 */ /* 0x002fea000383ffff */
[----:B------:R-:W-:Y:S05]  /*1b170*/  BRA `(.L_x_8249) ;  /* 0xfffffe7400707947 */ /* 0x000fea000383ffff */
.L_x_7952:
[----:B-1----:R1:W2:Y:S02]  /*1b180*/  SYNCS.PHASECHK.TRANS64.TRYWAIT P5, [R68+URZ+0x28c90], R71 ;  /* 0x028c9047440075a7 */ /* 0x0022a400080a017f */
[----:B--2---:R-:W-:Y:S05]  /*1b190*/  @!P5 NANOSLEEP.SYNCS 0x989680 ;  /* 0x009896800000d95d */ /* 0x004fea0003900000 */
[----:B------:R-:W2:Y:S02]  /*1b1a0*/  @!P5 SYNCS.PHASECHK.TRANS64 P5, [R68+URZ+0x28c90], R71 ;  /* 0x028c90474400d5a7 */ /* 0x000ea400080a007f */
[----:B--2---:R-:W-:Y:S05]  /*1b1b0*/  @!P5 BRA `(.L_x_7952) ;  /* 0xfffffffc00f0d947 */ /* 0x004fea000383ffff */
[----:B------:R-:W-:Y:S05]  /*1b1c0*/  BRA `(.L_x_8250) ;  /* 0xfffffe7c00c87947 */ /* 0x000fea000383ffff */
.L_x_7957:
[----:B0-----:R0:W1:Y:S02]  /*1b1d0*/  SYNCS.PHASECHK.TRANS64.TRYWAIT P5, [R68+URZ+0x28c90], R71 ;  /* 0x028c9047440075a7 */ /* 0x00106400080a017f */
[----:B-1----:R-:W-:Y:S05]  /*1b1e0*/  @!P5 NANOSLEEP.SYNCS 0x989680 ;  /* 0x009896800000d95d */ /* 0x002fea0003900000 */
[----:B------:R-:W1:Y:S02]  /*1b1f0*/  @!P5 SYNCS.PHASECHK.TRANS64 P5, [R68+URZ+0x28c90], R71 ;  /* 0x028c90474400d5a7 */ /* 0x000e6400080a007f */
[----:B-1----:R-:W-:Y:S05]  /*1b200*/  @!P5 BRA `(.L_x_7957) ;  /* 0xfffffffc00f0d947 */ /* 0x002fea000383ffff */
[----:B------:R-:W-:Y:S05]  /*1b210*/  BRA `(.L_x_8251) ;  /* 0xfffffe8400d87947 */ /* 0x000fea000383ffff */
.L_x_7961:
[----:B------:R0:W0:Y:S02]  /*1b220*/  SYNCS.PHASECHK.TRANS64.TRYWAIT P0, [R68+URZ+0x28cb0], R71 ;  /* 0x028cb047440075a7 */ /* 0x000024000800017f */
[----:B0-----:R-:W-:Y:S05]  /*1b230*/  @!P0 NANOSLEEP.SYNCS 0x989680 ;  /* 0x009896800000895d */ /* 0x001fea0003900000 */
[----:B------:R-:W0:Y:S02]  /*1b240*/  @!P0 SYNCS.PHASECHK.TRANS64 P0, [R68+URZ+0x28cb0], R71 ;  /* 0x028cb047440085a7 */ /* 0x000e24000800007f */
[----:B0-----:R-:W-:Y:S05]  /*1b250*/  @!P0 BRA `(.L_x_7961) ;  /* 0xfffffffc00f08947 */ /* 0x001fea000383ffff */
[----:B------:R-:W-:Y:S05]  /*1b260*/  BRA `(.L_x_8252) ;  /* 0xfffffe8800507947 */ /* 0x000fea000383ffff */
.L_x_7972:
[----:B-1----:R1:W2:Y:S02]  /*1b270*/  SYNCS.PHASECHK.TRANS64.TRYWAIT P1, [R20+URZ+0x28c50], R3 ;  /* 0x028c5003140075a7 */ /* 0x0022a4000802017f */
[----:B--2---:R-:W-:Y:S05]  /*1b280*/  @!P1 NANOSLEEP.SYNCS 0x989680 ;  /* 0x009896800000995d */ /* 0x004fea0003900000 */
[----:B------:R-:W2:Y:S02]  /*1b290*/  @!P1 SYNCS.PHASECHK.TRANS64 P1, [R20+URZ+0x28c50], R3 ;  /* 0x028c5003140095a7 */ /* 0x000ea4000802007f */
[----:B--2---:R-:W-:Y:S05]  /*1b2a0*/  @!P1 BRA `(.L_x_7972) ;  /* 0xfffffffc00f09947 */ /* 0x004fea000383ffff */
[----:B------:R-:W-:Y:S05]  /*1b2b0*/  BRA `(.L_x_8253) ;  /* 0xfffffe9400a47947 */ /* 0x000fea000383ffff */
.L_x_7979:
[----:B-1----:R1:W2:Y:S02]  /*1b2c0*/  SYNCS.PHASECHK.TRANS64.TRYWAIT P2, [R3+URZ+0x28c50], R4 ;  /* 0x028c5004030075a7 */ /* 0x0022a4000804017f */
[----:B--2---:R-:W-:Y:S05]  /*1b2d0*/  @!P2 NANOSLEEP.SYNCS 0x989680 ;  /* 0x009896800000a95d */ /* 0x004fea0003900000 */
[----:B------:R-:W2:Y:S02]  /*1b2e0*/  @!P2 SYNCS.PHASECHK.TRANS64 P2, [R3+URZ+0x28c50], R4 ;  /* 0x028c50040300a5a7 */ /* 0x000ea4000804007f */
[----:B--2---:R-:W-:Y:S05]  /*1b2f0*/  @!P2 BRA `(.L_x_7979) ;  /* 0xfffffffc00f0a947 */ /* 0x004fea000383ffff */
[----:B------:R-:W-:Y:S05]  /*1b300*/  BRA `(.L_x_7978) ;  /* 0xfffffea000cc7947 */ /* 0x000fea000383ffff */
.L_x_7992:
        /* <DEDUP_REMOVED lines=8> */
.L_x_8255:
[----:B------:R-:W-:Y:S05]  /*1b390*/  BSYNC B1 ;  /* 0x0000000000017941 */ /* 0x000fea0003800000 */
.L_x_8254:
        /* <DEDUP_REMOVED lines=8> */
.L_x_8256:
[----:B------:R-:W-:Y:S02]  /*1b420*/  IMAD.MOV.U32 R13, RZ, RZ, R8 ;  /* 0x000000ffff0d7224 */ /* 0x000fe400078e0008 */
[----:B------:R-:W-:-:S07]  /*1b430*/  IMAD.MOV.U32 R0, RZ, RZ, R14 ;  /* 0x000000ffff007224 */ /* 0x000fce00078e000e */
[----:B------:R-:W-:Y:S05]  /*1b440*/  WARPSYNC.COLLECTIVE R15, `(.L_x_8257) ;  /* 0x000000000f087348 */ /* 0x000fea0003c00000 */
[----:B------:R0:W1:Y:S02]  /*1b450*/  SHFL.IDX P6, R14, R13, R12, R11 ;  /* 0x0000000c0d0e7389 */ /* 0x00006400000c000b */
[----:B01----:R-:W-:Y:S01]  /*1b460*/  ENDCOLLECTIVE ;  /* 0x000000000000791b */ /* 0x003fe20003800000 */
.L_x_8257:
[----:B------:R-:W-:Y:S02]  /*1b470*/  IMAD.MOV.U32 R13, RZ, RZ, R7 ;  /* 0x000000ffff0d7224 */ /* 0x000fe400078e0007 */
[----:B------:R-:W-:-:S07]  /*1b480*/  IMAD.MOV.U32 R5, RZ, RZ, R14 ;  /* 0x000000ffff057224 */ /* 0x000fce00078e000e */
[----:B------:R-:W-:Y:S05]  /*1b490*/  WARPSYNC.COLLECTIVE R15, `(.L_x_8258) ;  /* 0x000000000f087348 */ /* 0x000fea0003c00000 */
[----:B------:R0:W1:Y:S02]  /*1b4a0*/  SHFL.IDX P6, R14, R13, R12, R11 ;  /* 0x0000000c0d0e7389 */ /* 0x00006400000c000b */
[----:B01----:R-:W-:Y:S01]  /*1b4b0*/  ENDCOLLECTIVE ;  /* 0x000000000000791b */ /* 0x003fe20003800000 */
.L_x_8258:
[----:B------:R-:W-:Y:S05]  /*1b4c0*/  BRA `(.L_x_8259) ;  /* 0xfffffeb800787947 */ /* 0x000fea000383ffff */
.L_x_7995:
        /* <DEDUP_REMOVED lines=8> */
.L_x_8261:
[----:B------:R-:W-:Y:S05]  /*1b550*/  BSYNC B1 ;  /* 0x0000000000017941 */ /* 0x000fea0003800000 */
.L_x_8260:
        /* <DEDUP_REMOVED lines=8> */
.L_x_8262:
[----:B------:R-:W-:Y:S02]  /*1b5e0*/  IMAD.MOV.U32 R13, RZ, RZ, R8 ;  /* 0x000000ffff0d7224 */ /* 0x000fe400078e0008 */
[----:B------:R-:W-:-:S07]  /*1b5f0*/  IMAD.MOV.U32 R0, RZ, RZ, R14 ;  /* 0x000000ffff007224 */ /* 0x000fce00078e000e */
[----:B------:R-:W-:Y:S05]  /*1b600*/  WARPSYNC.COLLECTIVE R15, `(.L_x_8263) ;  /* 0x000000000f087348 */ /* 0x000fea0003c00000 */
[----:B------:R0:W1:Y:S02]  /*1b610*/  SHFL.IDX P6, R14, R13, R12, R11 ;  /* 0x0000000c0d0e7389 */ /* 0x00006400000c000b */
[----:B01----:R-:W-:Y:S01]  /*1b620*/  ENDCOLLECTIVE ;  /* 0x000000000000791b */ /* 0x003fe20003800000 */
.L_x_8263:
[----:B------:R-:W-:Y:S02]  /*1b630*/  IMAD.MOV.U32 R13, RZ, RZ, R7 ;  /* 0x000000ffff0d7224 */ /* 0x000fe400078e0007 */
[----:B------:R-:W-:-:S07]  /*1b640*/  IMAD.MOV.U32 R5, RZ, RZ, R14 ;  /* 0x000000ffff057224 */ /* 0x000fce00078e000e */
[----:B------:R-:W-:Y:S05]  /*1b650*/  WARPSYNC.COLLECTIVE R15, `(.L_x_8264) ;  /* 0x000000000f087348 */ /* 0x000fea0003c00000 */
[----:B------:R0:W1:Y:S02]  /*1b660*/  SHFL.IDX P6, R14, R13, R12, R11 ;  /* 0x0000000c0d0e7389 */ /* 0x00006400000c000b */
[----:B01----:R-:W-:Y:S01]  /*1b670*/  ENDCOLLECTIVE ;  /* 0x000000000000791b */ /* 0x003fe20003800000 */
.L_x_8264:
[----:B------:R-:W-:Y:S05]  /*1b680*/  BRA `(.L_x_8265) ;  /* 0xfffffeb800d87947 */ /* 0x000fea000383ffff */
.L_x_7999:
[----:B0-----:R0:W1:Y:S02]  /*1b690*/  SYNCS.PHASECHK.TRANS64.TRYWAIT P0, [R2+URZ+0x28c00], R35 ;  /* 0x028c0023020075a7 */ /* 0x001064000800017f */
[----:B-1----:R-:W-:Y:S05]  /*1b6a0*/  @!P0 NANOSLEEP.SYNCS 0x989680 ;  /* 0x009896800000895d */ /* 0x002fea0003900000 */
[----:B------:R-:W1:Y:S02]  /*1b6b0*/  @!P0 SYNCS.PHASECHK.TRANS64 P0, [R2+URZ+0x28c00], R35 ;  /* 0x028c0023020085a7 */ /* 0x000e64000800007f */
[----:B-1----:R-:W-:Y:S05]  /*1b6c0*/  @!P0 BRA `(.L_x_7999) ;  /* 0xfffffffc00f08947 */ /* 0x002fea000383ffff */
[----:B------:R-:W-:Y:S05]  /*1b6d0*/  BRA `(.L_x_8266) ;  /* 0xfffffebc00c07947 */ /* 0x000fea000383ffff */
.L_x_8007:
        /* <DEDUP_REMOVED lines=8> */
.L_x_8268:
[----:B------:R-:W-:Y:S05]  /*1b760*/  BSYNC B1 ;  /* 0x0000000000017941 */ /* 0x000fea0003800000 */
.L_x_8267:
        /* <DEDUP_REMOVED lines=8> */
.L_x_8269:
[----:B------:R-:W-:Y:S02]  /*1b7f0*/  IMAD.MOV.U32 R13, RZ, RZ, R7 ;  /* 0x000000ffff0d7224 */ /* 0x000fe400078e0007 */
[----:B------:R-:W-:-:S07]  /*1b800*/  IMAD.MOV.U32 R0, RZ, RZ, R14 ;  /* 0x000000ffff007224 */ /* 0x000fce00078e000e */
[----:B------:R-:W-:Y:S05]  /*1b810*/  WARPSYNC.COLLECTIVE R15, `(.L_x_8270) ;  /* 0x000000000f087348 */ /* 0x000fea0003c00000 */
[----:B------:R0:W1:Y:S02]  /*1b820*/  SHFL.IDX P6, R14, R13, R12, R11 ;  /* 0x0000000c0d0e7389 */ /* 0x00006400000c000b */
[----:B01----:R-:W-:Y:S01]  /*1b830*/  ENDCOLLECTIVE ;  /* 0x000000000000791b */ /* 0x003fe20003800000 */
.L_x_8270:
[----:B------:R-:W-:Y:S02]  /*1b840*/  IMAD.MOV.U32 R10, RZ, RZ, R0 ;  /* 0x000000ffff0a7224 */ /* 0x000fe400078e0000 */
[----:B------:R-:W-:Y:S02]  /*1b850*/  IMAD.MOV.U32 R13, RZ, RZ, R9 ;  /* 0x000000ffff0d7224 */ /* 0x000fe400078e0009 */
[----:B------:R-:W-:-:S07]  /*1b860*/  IMAD.MOV.U32 R5, RZ, RZ, R14 ;  /* 0x000000ffff057224 */ /* 0x000fce00078e000e */
[----:B------:R-:W-:Y:S05]  /*1b870*/  WARPSYNC.COLLECTIVE R15, `(.L_x_8271) ;  /* 0x000000000f087348 */ /* 0x000fea0003c00000 */
[----:B------:R0:W1:Y:S02]  /*1b880*/  SHFL.IDX P6, R14, R13, R12, R11 ;  /* 0x0000000c0d0e7389 */ /* 0x00006400000c000b */
[----:B01----:R-:W-:Y:S01]  /*1b890*/  ENDCOLLECTIVE ;  /* 0x000000000000791b */ /* 0x003fe20003800000 */
.L_x_8271:
[----:B------:R-:W-:Y:S01]  /*1b8a0*/  IMAD.MOV.U32 R11, RZ, RZ, R3 ;  /* 0x000000ffff0b7224 */ /* 0x000fe200078e0003 */
[----:B------:R-:W-:Y:S06]  /*1b8b0*/  BRA `(.L_x_8272) ;  /* 0xfffffec800d47947 */ /* 0x000fec000383ffff */
.L_x_8010:
        /* <DEDUP_REMOVED lines=8> */
.L_x_8274:
[----:B------:R-:W-:Y:S05]  /*1b940*/  BSYNC B1 ;  /* 0x0000000000017941 */ /* 0x000fea0003800000 */
.L_x_8273:
        /* <DEDUP_REMOVED lines=8> */
.L_x_8275:
[----:B------:R-:W-:Y:S02]  /*1b9d0*/  IMAD.MOV.U32 R13, RZ, RZ, R7 ;  /* 0x000000ffff0d7224 */ /* 0x000fe400078e0007 */
[----:B------:R-:W-:-:S07]  /*1b9e0*/  IMAD.MOV.U32 R0, RZ, RZ, R14 ;  /* 0x000000ffff007224 */ /* 0x000fce00078e000e */
[----:B------:R-:W-:Y:S05]  /*1b9f0*/  WARPSYNC.COLLECTIVE R15, `(.L_x_8276) ;  /* 0x000000000f087348 */ /* 0x000fea0003c00000 */
[----:B------:R0:W1:Y:S02]  /*1ba00*/  SHFL.IDX P6, R14, R13, R12, R11 ;  /* 0x0000000c0d0e7389 */ /* 0x00006400000c000b */
[----:B01----:R-:W-:Y:S01]  /*1ba10*/  ENDCOLLECTIVE ;  /* 0x000000000000791b */ /* 0x003fe20003800000 */
.L_x_8276:
[----:B------:R-:W-:Y:S02]  /*1ba20*/  IMAD.MOV.U32 R13, RZ, RZ, R9 ;  /* 0x000000ffff0d7224 */ /* 0x000fe400078e0009 */
[----:B------:R-:W-:-:S07]  /*1ba30*/  IMAD.MOV.U32 R7, RZ, RZ, R14 ;  /* 0x000000ffff077224 */ /* 0x000fce00078e000e */
[----:B------:R-:W-:Y:S05]  /*1ba40*/  WARPSYNC.COLLECTIVE R15, `(.L_x_8277) ;  /* 0x000000000f087348 */ /* 0x000fea0003c00000 */
[----:B------:R0:W1:Y:S02]  /*1ba50*/  SHFL.IDX P6, R14, R13, R12, R11 ;  /* 0x0000000c0d0e7389 */ /* 0x00006400000c000b */
[----:B01----:R-:W-:Y:S01]  /*1ba60*/  ENDCOLLECTIVE ;  /* 0x000000000000791b */ /* 0x003fe20003800000 */
.L_x_8277:
[----:B------:R-:W-:Y:S02]  /*1ba70*/  IMAD.MOV.U32 R12, RZ, RZ, R0 ;  /* 0x000000ffff0c7224 */ /* 0x000fe400078e0000 */
[----:B------:R-:W-:Y:S01]  /*1ba80*/  IMAD.MOV.U32 R13, RZ, RZ, R3 ;  /* 0x000000ffff0d7224 */ /* 0x000fe200078e0003 */
[----:B------:R-:W-:Y:S06]  /*1ba90*/  BRA `(.L_x_8278) ;  /* 0xfffffec800fc7947 */ /* 0x000fec000383ffff */
.L_x_8014:
[----:B0-----:R0:W1:Y:S02]  /*1baa0*/  SYNCS.PHASECHK.TRANS64.TRYWAIT P1, [R2+URZ+0x28c00], R3 ;  /* 0x028c0003020075a7 */ /* 0x001064000802017f */
[----:B-1----:R-:W-:Y:S05]  /*1bab0*/  @!P1 NANOSLEEP.SYNCS 0x989680 ;  /* 0x009896800000995d */ /* 0x002fea0003900000 */
[----:B------:R-:W1:Y:S02]  /*1bac0*/  @!P1 SYNCS.PHASECHK.TRANS64 P1, [R2+URZ+0x28c00], R3 ;  /* 0x028c0003020095a7 */ /* 0x000e64000802007f */
[----:B-1----:R-:W-:Y:S05]  /*1bad0*/  @!P1 BRA `(.L_x_8014) ;  /* 0xfffffffc00f09947 */ /* 0x002fea000383ffff */
[----:B------:R-:W-:Y:S05]  /*1bae0*/  BRA `(.L_x_8279) ;  /* 0xfffffecc008c7947 */ /* 0x000fea000383ffff */
.L_x_8020:
[----:B0-----:R0:W1:Y:S02]  /*1baf0*/  SYNCS.PHASECHK.TRANS64.TRYWAIT P2, [R21+URZ+0x28c30], R58 ;  /* 0x028c303a150075a7 */ /* 0x001064000804017f */
[----:B-1----:R-:W-:Y:S05]  /*1bb00*/  @!P2 NANOSLEEP.SYNCS 0x989680 ;  /* 0x009896800000a95d */ /* 0x002fea0003900000 */
[----:B------:R-:W1:Y:S02]  /*1bb10*/  @!P2 SYNCS.PHASECHK.TRANS64 P2, [R21+URZ+0x28c30], R58 ;  /* 0x028c303a1500a5a7 */ /* 0x000e64000804007f */
[----:B-1----:R-:W-:Y:S05]  /*1bb20*/  @!P2 BRA `(.L_x_8020) ;  /* 0xfffffffc00f0a947 */ /* 0x002fea000383ffff */
[----:B------:R-:W-:Y:S05]  /*1bb30*/  BRA `(.L_x_8019) ;  /* 0xfffffed800dc7947 */ /* 0x000fea000383ffff */
.L_x_8025:
[----:B--2---:R2:W3:Y:S02]  /*1bb40*/  SYNCS.PHASECHK.TRANS64.TRYWAIT P2, [R21+URZ+0x28c50], R58 ;  /* 0x028c503a150075a7 */ /* 0x0044e4000804017f */
[----:B---3--:R-:W-:Y:S05]  /*1bb50*/  @!P2 NANOSLEEP.SYNCS 0x989680 ;  /* 0x009896800000a95d */ /* 0x008fea0003900000 */
[----:B------:R-:W3:Y:S02]  /*1bb60*/  @!P2 SYNCS.PHASECHK.TRANS64 P2, [R21+URZ+0x28c50], R58 ;  /* 0x028c503a1500a5a7 */ /* 0x000ee4000804007f */
[----:B---3--:R-:W-:Y:S05]  /*1bb70*/  @!P2 BRA `(.L_x_8025) ;  /* 0xfffffffc00f0a947 */ /* 0x008fea000383ffff */
[----:B------:R-:W-:Y:S05]  /*1bb80*/  BRA `(.L_x_8024) ;  /* 0xfffffeec00a47947 */ /* 0x000fea000383ffff */
.L_x_8032:
[----:B-1----:R1:W2:Y:S02]  /*1bb90*/  SYNCS.PHASECHK.TRANS64.TRYWAIT P2, [R214+URZ+0x28c30], R219 ;  /* 0x028c30dbd60075a7 */ /* 0x0022a4000804017f */
[----:B--2---:R-:W-:Y:S05]  /*1bba0*/  @!P2 NANOSLEEP.SYNCS 0x989680 ;  /* 0x009896800000a95d */ /* 0x004fea0003900000 */
[----:B------:R-:W2:Y:S02]  /*1bbb0*/  @!P2 SYNCS.PHASECHK.TRANS64 P2, [R214+URZ+0x28c30], R219 ;  /* 0x028c30dbd600a5a7 */ /* 0x000ea4000804007f */
[----:B--2---:R-:W-:Y:S05]  /*1bbc0*/  @!P2 BRA `(.L_x_8032) ;  /* 0xfffffffc00f0a947 */ /* 0x004fea000383ffff */
[----:B------:R-:W-:Y:S05]  /*1bbd0*/  BRA `(.L_x_8031) ;  /* 0xfffffef000d07947 */ /* 0x000fea000383ffff */
.L_x_8037:
[----:B--2---:R2:W3:Y:S02]  /*1bbe0*/  SYNCS.PHASECHK.TRANS64.TRYWAIT P2, [R214+URZ+0x28c50], R219 ;  /* 0x028c50dbd60075a7 */ /* 0x0044e4000804017f */
[----:B---3--:R-:W-:Y:S05]  /*1bbf0*/  @!P2 NANOSLEEP.SYNCS 0x989680 ;  /* 0x009896800000a95d */ /* 0x008fea0003900000 */
[----:B------:R-:W3:Y:S02]  /*1bc00*/  @!P2 SYNCS.PHASECHK.TRANS64 P2, [R214+URZ+0x28c50], R219 ;  /* 0x028c50dbd600a5a7 */ /* 0x000ee4000804007f */
[----:B---3--:R-:W-:Y:S05]  /*1bc10*/  @!P2 BRA `(.L_x_8037) ;  /* 0xfffffffc00f0a947 */ /* 0x008fea000383ffff */
[----:B------:R-:W-:Y:S05]  /*1bc20*/  BRA `(.L_x_8036) ;  /* 0xffffff0c00b87947 */ /* 0x000fea000383ffff */
.L_x_8045:
[----:B-1----:R1:W2:Y:S02]  /*1bc30*/  SYNCS.PHASECHK.TRANS64.TRYWAIT P2, [R21+URZ+0x28c30], R193 ;  /* 0x028c30c1150075a7 */ /* 0x0022a4000804017f */
[----:B--2---:R-:W-:Y:S05]  /*1bc40*/  @!P2 NANOSLEEP.SYNCS 0x989680 ;  /* 0x009896800000a95d */ /* 0x004fea0003900000 */
[----:B------:R-:W2:Y:S02]  /*1bc50*/  @!P2 SYNCS.PHASECHK.TRANS64 P2, [R21+URZ+0x28c30], R193 ;  /* 0x028c30c11500a5a7 */ /* 0x000ea4000804007f */
[----:B--2---:R-:W-:Y:S05]  /*1bc60*/  @!P2 BRA `(.L_x_8045) ;  /* 0xfffffffc00f0a947 */ /* 0x004fea000383ffff */
[----:B------:R-:W-:Y:S05]  /*1bc70*/  BRA `(.L_x_8044) ;  /* 0xffffff1000cc7947 */ /* 0x000fea000383ffff */
.L_x_8050:
[----:B---3--:R3:W4:Y:S02]  /*1bc80*/  SYNCS.PHASECHK.TRANS64.TRYWAIT P2, [R21+URZ+0x28c50], R193 ;  /* 0x028c50c1150075a7 */ /* 0x008724000804017f */
[----:B----4-:R-:W-:Y:S05]  /*1bc90*/  @!P2 NANOSLEEP.SYNCS 0x989680 ;  /* 0x009896800000a95d */ /* 0x010fea0003900000 */
[----:B------:R-:W4:Y:S02]  /*1bca0*/  @!P2 SYNCS.PHASECHK.TRANS64 P2, [R21+URZ+0x28c50], R193 ;  /* 0x028c50c11500a5a7 */ /* 0x000f24000804007f */
[----:B----4-:R-:W-:Y:S05]  /*1bcb0*/  @!P2 BRA `(.L_x_8050) ;  /* 0xfffffffc00f0a947 */ /* 0x010fea000383ffff */
[----:B------:R-:W-:Y:S05]  /*1bcc0*/  BRA `(.L_x_8049) ;  /* 0xffffff2800247947 */ /* 0x000fea000383ffff */
.L_x_8080:
[----:B------:R-:W2:Y:S01]  /*1bcd0*/  S2R R9, SR_TID.X ;  /* 0x0000000000097919 */ /* 0x000ea20000002100 */
[----:B------:R-:W-:Y:S01]  /*1bce0*/  BSSY B1, `(.L_x_8280) ;  /* 0x000000a000017945 */ /* 0x000fe20003800000 */
[----:B------:R-:W-:Y:S02]  /*1bcf0*/  IMAD.MOV.U32 R12, RZ, RZ, RZ ;  /* 0x000000ffff0c7224 */ /* 0x000fe400078e00ff */
[----:B-1----:R-:W-:Y:S02]  /*1bd00*/  IMAD.MOV.U32 R11, RZ, RZ, 0x1f ;  /* 0x0000001fff0b7424 */ /* 0x002fe400078e00ff */
[----:B------:R-:W-:Y:S01]  /*1bd10*/  IMAD.MOV.U32 R15, RZ, RZ, -0x1 ;  /* 0xffffffffff0f7424 */ /* 0x000fe200078e00ff */
[----:B--2---:R-:W-:-:S04]  /*1bd20*/  SHF.R.U32.HI R9, RZ, 0x5, R9 ;  /* 0x00000005ff097819 */ /* 0x004fc80000011609 */
[----:B------:R-:W-:-:S05]  /*1bd30*/  LOP3.LUT R9, R9, 0x3, RZ, 0xc0, !PT ;  /* 0x0000000309097812 */ /* 0x000fca00078ec0ff */
[----:B------:R-:W-:-:S07]  /*1bd40*/  IMAD.MOV.U32 R13, RZ, RZ, R9 ;  /* 0x000000ffff0d7224 */ /* 0x000fce00078e0009 */
[----:B0-----:R-:W-:Y:S05]  /*1bd50*/  WARPSYNC.COLLECTIVE R15, `(.L_x_8281) ;  /* 0x000000000f087348 */ /* 0x001fea0003c00000 */
[----:B0-----:R0:W1:Y:S02]  /*1bd60*/  SHFL.IDX P6, R14, R13, R12, R11 ;  /* 0x0000000c0d0e7389 */ /* 0x00106400000c000b */
[----:B01----:R-:W-:Y:S01]  /*1bd70*/  ENDCOLLECTIVE ;  /* 0x000000000000791b */ /* 0x003fe20003800000 */
.L_x_8281:
[----:B------:R-:W-:Y:S05]  /*1bd80*/  BSYNC B1 ;  /* 0x0000000000017941 */ /* 0x000fea0003800000 */
.L_x_8280:
[----:B------:R-:W-:Y:S05]  /*1bd90*/  BRA `(.L_x_8282) ;  /* 0xffffff7800407947 */ /* 0x000fea000383ffff */
.L_x_8082:
[----:B------:R-:W-:Y:S01]  /*1bda0*/  BSSY B1, `(.L_x_8283) ;  /* 0x0000006000017945 */ /* 0x000fe20003800000 */
[----:B------:R-:W-:-:S07]  /*1bdb0*/  IMAD.MOV.U32 R15, RZ, RZ, -0x1 ;  /* 0xffffffffff0f7424 */ /* 0x000fce00078e00ff */
[----:B01----:R-:W-:Y:S05]  /*1bdc0*/  WARPSYNC.COLLECTIVE R15, `(.L_x_8284) ;  /* 0x000000000f0c7348 */ /* 0x003fea0003c00000 */
[----:B------:R-:W-:Y:S02]  /*1bdd0*/  ELECT P6, UR62, PT ;  /* 0x00000000003e782f */ /* 0x000fe400038c0000 */
[----:B------:R-:W-:Y:S01]  /*1bde0*/  MOV R14, UR62 ;  /* 0x0000003e000e7c02 */ /* 0x000fe20008000f00 */
[----:B01----:R-:W-:Y:S10]  /*1bdf0*/  ENDCOLLECTIVE ;  /* 0x000000000000791b */ /* 0x003ff40003800000 */
.L_x_8284:
[----:B------:R-:W-:Y:S05]  /*1be00*/  BSYNC B1 ;  /* 0x0000000000017941 */ /* 0x000fea0003800000 */
.L_x_8283:
[----:B------:R-:W-:Y:S05]  /*1be10*/  BRA `(.L_x_8081) ;  /* 0xffffff7800387947 */ /* 0x000fea000383ffff */
.L_x_8084:
[----:B0-----:R-:W2:Y:S02]  /*1be20*/  LDL R5, [R1+0x4] ;  /* 0x0000040001057983 */ /* 0x001ea40000100800 */
[----:B--2---:R0:W2:Y:S02]  /*1be30*/  SYNCS.PHASECHK.TRANS64.TRYWAIT P0, [R5+URZ+0x28c20], R4 ;  /* 0x028c2004050075a7 */ /* 0x0040a4000800017f */
[----:B--2---:R-:W-:Y:S05]  /*1be40*/  @!P0 NANOSLEEP.SYNCS 0x989680 ;  /* 0x009896800000895d */ /* 0x004fea0003900000 */
[----:B------:R-:W2:Y:S02]  /*1be50*/  @!P0 SYNCS.PHASECHK.TRANS64 P0, [R5+URZ+0x28c20], R4 ;  /* 0x028c2004050085a7 */ /* 0x000ea4000800007f */
[----:B--2---:R-:W-:Y:S05]  /*1be60*/  @!P0 BRA `(.L_x_8084) ;  /* 0xfffffffc00ec8947 */ /* 0x004fea000383ffff */
[----:B------:R-:W-:Y:S05]  /*1be70*/  BRA `(.L_x_8285) ;  /* 0xffffff7800487947 */ /* 0x000fea000383ffff */
.L_x_8088:
[----:B0-----:R0:W2:Y:S02]  /*1be80*/  SYNCS.PHASECHK.TRANS64.TRYWAIT P0, [R5+URZ+0x28ca0], R9 ;  /* 0x028ca009050075a7 */ /* 0x0010a4000800017f */
[----:B--2---:R-:W-:Y:S05]  /*1be90*/  @!P0 NANOSLEEP.SYNCS 0x989680 ;  /* 0x009896800000895d */ /* 0x004fea0003900000 */
[----:B------:R-:W2:Y:S02]  /*1bea0*/  @!P0 SYNCS.PHASECHK.TRANS64 P0, [R5+URZ+0x28ca0], R9 ;  /* 0x028ca009050085a7 */ /* 0x000ea4000800007f */
[----:B--2---:R-:W-:Y:S05]  /*1beb0*/  @!P0 BRA `(.L_x_8088) ;  /* 0xfffffffc00f08947 */ /* 0x004fea000383ffff */
[----:B------:R-:W-:Y:S05]  /*1bec0*/  BRA `(.L_x_8286) ;  /* 0xffffff78006c7947 */ /* 0x000fea000383ffff */
.L_x_8093:
[----:B--2---:R2:W3:Y:S02]  /*1bed0*/  SYNCS.PHASECHK.TRANS64.TRYWAIT P0, [R5+URZ+0x28cc0], R9 ;  /* 0x028cc009050075a7 */ /* 0x0044e4000800017f */
[----:B---3--:R-:W-:Y:S05]  /*1bee0*/  @!P0 NANOSLEEP.SYNCS 0x989680 ;  /* 0x009896800000895d */ /* 0x008fea0003900000 */
[----:B------:R-:W3:Y:S02]  /*1bef0*/  @!P0 SYNCS.PHASECHK.TRANS64 P0, [R5+URZ+0x28cc0], R9 ;  /* 0x028cc009050085a7 */ /* 0x000ee4000800007f */
[----:B---3--:R-:W-:Y:S05]  /*1bf00*/  @!P0 BRA `(.L_x_8093) ;  /* 0xfffffffc00f08947 */ /* 0x008fea000383ffff */
[----:B------:R-:W-:Y:S05]  /*1bf10*/  BRA `(.L_x_8287) ;  /* 0xffffff7800f07947 */ /* 0x000fea000383ffff */
.L_x_8107:
[----:B0-----:R0:W2:Y:S02]  /*1bf20*/  SYNCS.PHASECHK.TRANS64.TRYWAIT P1, [R5+URZ+0x28ca0], R6 ;  /* 0x028ca006050075a7 */ /* 0x0010a4000802017f */
[----:B--2---:R-:W-:Y:S05]  /*1bf30*/  @!P1 NANOSLEEP.SYNCS 0x989680 ;  /* 0x009896800000995d */ /* 0x004fea0003900000 */
[----:B------:R-:W2:Y:S02]  /*1bf40*/  @!P1 SYNCS.PHASECHK.TRANS64 P1, [R5+URZ+0x28ca0], R6 ;  /* 0x028ca006050095a7 */ /* 0x000ea4000802007f */
[----:B--2---:R-:W-:Y:S05]  /*1bf50*/  @!P1 BRA `(.L_x_8107) ;  /* 0xfffffffc00f09947 */ /* 0x004fea000383ffff */
[----:B------:R-:W-:Y:S05]  /*1bf60*/  BRA `(.L_x_8288) ;  /* 0xffffff8400787947 */ /* 0x000fea000383ffff */
.L_x_8112:
[----:B--2---:R2:W3:Y:S02]  /*1bf70*/  SYNCS.PHASECHK.TRANS64.TRYWAIT P1, [R5+URZ+0x28cc0], R6 ;  /* 0x028cc006050075a7 */ /* 0x0044e4000802017f */
[----:B---3--:R-:W-:Y:S05]  /*1bf80*/  @!P1 NANOSLEEP.SYNCS 0x989680 ;  /* 0x009896800000995d */ /* 0x008fea0003900000 */
[----:B------:R-:W3:Y:S02]  /*1bf90*/  @!P1 SYNCS.PHASECHK.TRANS64 P1, [R5+URZ+0x28cc0], R6 ;  /* 0x028cc006050095a7 */ /* 0x000ee4000802007f */
[----:B---3--:R-:W-:Y:S05]  /*1bfa0*/  @!P1 BRA `(.L_x_8112) ;  /* 0xfffffffc00f09947 */ /* 0x008fea000383ffff */
[----:B------:R-:W-:Y:S05]  /*1bfb0*/  BRA `(.L_x_8289) ;  /* 0xffffff8400f87947 */ /* 0x000fea000383ffff */
.L_x_8132:
        /* <DEDUP_REMOVED lines=11> */
.L_x_8291:
[----:B------:R-:W-:Y:S05]  /*1c070*/  BSYNC B0 ;  /* 0x0000000000007941 */ /* 0x000fea0003800000 */
.L_x_8290:
[----:B------:R-:W-:Y:S05]  /*1c080*/  BRA `(.L_x_8292) ;  /* 0xffffff9800087947 */ /* 0x000fea000383ffff */
.L_x_8134:
[----:B------:R-:W-:Y:S01]  /*1c090*/  BSSY B0, `(.L_x_8293) ;  /* 0x0000006000007945 */ /* 0x000fe20003800000 */
[----:B------:R-:W-:-:S07]  /*1c0a0*/  IMAD.MOV.U32 R15, RZ, RZ, -0x1 ;  /* 0xffffffffff0f7424 */ /* 0x000fce00078e00ff */
[----:B01----:R-:W-:Y:S05]  /*1c0b0*/  WARPSYNC.COLLECTIVE R15, `(.L_x_8294) ;  /* 0x000000000f0c7348 */ /* 0x003fea0003c00000 */
[----:B------:R-:W-:Y:S02]  /*1c0c0*/  ELECT P6, UR62, PT ;  /* 0x00000000003e782f */ /* 0x000fe400038c0000 */
[----:B------:R-:W-:Y:S01]  /*1c0d0*/  MOV R14, UR62 ;  /* 0x0000003e000e7c02 */ /* 0x000fe20008000f00 */
[----:B01----:R-:W-:Y:S10]  /*1c0e0*/  ENDCOLLECTIVE ;  /* 0x000000000000791b */ /* 0x003ff40003800000 */
.L_x_8294:
[----:B------:R-:W-:Y:S05]  /*1c0f0*/  BSYNC B0 ;  /* 0x0000000000007941 */ /* 0x000fea0003800000 */
.L_x_8293:
[----:B------:R-:W-:Y:S05]  /*1c100*/  BRA `(.L_x_8295) ;  /* 0xffffff9800187947 */ /* 0x000fea000383ffff */
.L_x_8136:
[----:B0-----:R0:W2:Y:S02]  /*1c110*/  SYNCS.PHASECHK.TRANS64.TRYWAIT P0, [R0+URZ+0x28c40], R2 ;  /* 0x028c4002000075a7 */ /* 0x0010a4000800017f */
[----:B--2---:R-:W-:Y:S05]  /*1c120*/  @!P0 NANOSLEEP.SYNCS 0x989680 ;  /* 0x009896800000895d */ /* 0x004fea0003900000 */
[----:B------:R-:W2:Y:S02]  /*1c130*/  @!P0 SYNCS.PHASECHK.TRANS64 P0, [R0+URZ+0x28c40], R2 ;  /* 0x028c4002000085a7 */ /* 0x000ea4000800007f */
[----:B--2---:R-:W-:Y:S05]  /*1c140*/  @!P0 BRA `(.L_x_8136) ;  /* 0xfffffffc00f08947 */ /* 0x004fea000383ffff */
[----:B------:R-:W-:Y:S05]  /*1c150*/  BRA `(.L_x_8296) ;  /* 0xffffff9800847947 */ /* 0x000fea000383ffff */
.L_x_8140:
        /* <DEDUP_REMOVED lines=12> */
.L_x_8297:
[----:B------:R-:W-:Y:S02]  /*1c220*/  IMAD.MOV.U32 R13, RZ, RZ, R3 ;  /* 0x000000ffff0d7224 */ /* 0x000fe400078e0003 */
[----:B------:R-:W-:-:S07]  /*1c230*/  IMAD.MOV.U32 R4, RZ, RZ, R14 ;  /* 0x000000ffff047224 */ /* 0x000fce00078e000e */
[----:B------:R-:W-:Y:S05]  /*1c240*/  WARPSYNC.COLLECTIVE R15, `(.L_x_8298) ;  /* 0x000000000f087348 */ /* 0x000fea0003c00000 */
[----:B------:R0:W1:Y:S02]  /*1c250*/  SHFL.IDX P6, R14, R13, R12, R11 ;  /* 0x0000000c0d0e7389 */ /* 0x00006400000c000b */
[----:B01----:R-:W-:Y:S01]  /*1c260*/  ENDCOLLECTIVE ;  /* 0x000000000000791b */ /* 0x003fe20003800000 */
.L_x_8298:
[----:B------:R-:W-:Y:S02]  /*1c270*/  IMAD.MOV.U32 R13, RZ, RZ, R2 ;  /* 0x000000ffff0d7224 */ /* 0x000fe400078e0002 */
[----:B------:R-:W-:Y:S02]  /*1c280*/  IMAD.MOV.U32 R12, RZ, RZ, 0x1 ;  /* 0x00000001ff0c7424 */ /* 0x000fe400078e00ff */
[----:B------:R-:W-:-:S07]  /*1c290*/  IMAD.MOV.U32 R5, RZ, RZ, R14 ;  /* 0x000000ffff057224 */ /* 0x000fce00078e000e */
[----:B------:R-:W-:Y:S05]  /*1c2a0*/  WARPSYNC.COLLECTIVE R15, `(.L_x_8299) ;  /* 0x000000000f087348 */ /* 0x000fea0003c00000 */
[----:B------:R0:W1:Y:S02]  /*1c2b0*/  SHFL.IDX P6, R14, R13, R12, R11 ;  /* 0x0000000c0d0e7389 */ /* 0x00006400000c000b */
[----:B01----:R-:W-:Y:S01]  /*1c2c0*/  ENDCOLLECTIVE ;  /* 0x000000000000791b */ /* 0x003fe20003800000 */
.L_x_8299:
        /* <DEDUP_REMOVED lines=10> */
.L_x_8300:
        /* <DEDUP_REMOVED lines=11> */
.L_x_8301:
        /* <DEDUP_REMOVED lines=10> */
.L_x_8302:
        /* <DEDUP_REMOVED lines=12> */
.L_x_8303:
        /* <DEDUP_REMOVED lines=14> */
.L_x_8304:
[----:B------:R-:W-:Y:S01]  /*1c660*/  IMAD.MOV.U32 R3, RZ, RZ, R14 ;  /* 0x000000ffff037224 */ /* 0x000fe200078e000e */
[----:B------:R-:W-:Y:S06]  /*1c670*/  BRA `(.L_x_8305) ;  /* 0xffffff9c00f47947 */ /* 0x000fec000383ffff */
.L_x_8143:
[----:B0-----:R-:W2:Y:S02]  /*1c680*/  LDL R2, [R1+0x4] ;  /* 0x0000040001027983 */ /* 0x001ea40000100800 */
[----:B--2---:R0:W1:Y:S02]  /*1c690*/  SYNCS.PHASECHK.TRANS64.TRYWAIT P0, [R2+URZ+0x28c20], R0 ;  /* 0x028c2000020075a7 */ /* 0x004064000800017f */
[----:B-1----:R-:W-:Y:S05]  /*1c6a0*/  @!P0 NANOSLEEP.SYNCS 0x989680 ;  /* 0x009896800000895d */ /* 0x002fea0003900000 */
[----:B------:R-:W1:Y:S02]  /*1c6b0*/  @!P0 SYNCS.PHASECHK.TRANS64 P0, [R2+URZ+0x28c20], R0 ;  /* 0x028c2000020085a7 */ /* 0x000e64000800007f */
[----:B-1----:R-:W-:Y:S05]  /*1c6c0*/  @!P0 BRA `(.L_x_8143) ;  /* 0xfffffffc00ec8947 */ /* 0x002fea000383ffff */
[----:B------:R-:W-:Y:S05]  /*1c6d0*/  BRA `(.L_x_8306) ;  /* 0xffffffa000547947 */ /* 0x000fea000383ffff */
.L_x_8147:
[----:B0-----:R0:W1:Y:S02]  /*1c6e0*/  SYNCS.PHASECHK.TRANS64.TRYWAIT P0, [R0+URZ+0x28c60], R2 ;  /* 0x028c6002000075a7 */ /* 0x001064000800017f */
[----:B-1----:R-:W-:Y:S05]  /*1c6f0*/  @!P0 NANOSLEEP.SYNCS 0x989680 ;  /* 0x009896800000895d */ /* 0x002fea0003900000 */
[----:B------:R-:W1:Y:S02]  /*1c700*/  @!P0 SYNCS.PHASECHK.TRANS64 P0, [R0+URZ+0x28c60], R2 ;  /* 0x028c6002000085a7 */ /* 0x000e64000800007f */
[----:B-1----:R-:W-:Y:S05]  /*1c710*/  @!P0 BRA `(.L_x_8147) ;  /* 0xfffffffc00f08947 */ /* 0x002fea000383ffff */
[----:B------:R-:W-:Y:S05]  /*1c720*/  BRA `(.L_x_8307) ;  /* 0xffffffa000807947 */ /* 0x000fea000383ffff */
.L_x_8166:
[----:B-1----:R1:W2:Y:S02]  /*1c730*/  SYNCS.PHASECHK.TRANS64.TRYWAIT P0, [R3+URZ+0x28c40], R2 ;  /* 0x028c4002030075a7 */ /* 0x0022a4000800017f */
[----:B--2---:R-:W-:Y:S05]  /*1c740*/  @!P0 NANOSLEEP.SYNCS 0x989680 ;  /* 0x009896800000895d */ /* 0x004fea0003900000 */
[----:B------:R-:W2:Y:S02]  /*1c750*/  @!P0 SYNCS.PHASECHK.TRANS64 P0, [R3+URZ+0x28c40], R2 ;  /* 0x028c4002030085a7 */ /* 0x000ea4000800007f */
[----:B--2---:R-:W-:Y:S05]  /*1c760*/  @!P0 BRA `(.L_x_8166) ;  /* 0xfffffffc00f08947 */ /* 0x004fea000383ffff */
[----:B------:R-:W-:Y:S05]  /*1c770*/  BRA `(.L_x_8308) ;  /* 0xffffffac00a47947 */ /* 0x000fea000383ffff */
.L_x_8171:
[----:B0-----:R0:W2:Y:S02]  /*1c780*/  SYNCS.PHASECHK.TRANS64.TRYWAIT P0, [R3+URZ+0x28c60], R2 ;  /* 0x028c6002030075a7 */ /* 0x0010a4000800017f */
[----:B--2---:R-:W-:Y:S05]  /*1c790*/  @!P0 NANOSLEEP.SYNCS 0x989680 ;  /* 0x009896800000895d */ /* 0x004fea0003900000 */
[----:B------:R-:W2:Y:S02]  /*1c7a0*/  @!P0 SYNCS.PHASECHK.TRANS64 P0, [R3+URZ+0x28c60], R2 ;  /* 0x028c6002030085a7 */ /* 0x000ea4000800007f */
[----:B--2---:R-:W-:Y:S05]  /*1c7b0*/  @!P0 BRA `(.L_x_8171) ;  /* 0xfffffffc00f08947 */ /* 0x004fea000383ffff */
[----:B------:R-:W-:Y:S05]  /*1c7c0*/  BRA `(.L_x_8309) ;  /* 0xffffffb0002c7947 */ /* 0x000fea000383ffff */
.L_x_8186:
[----:B0-----:R0:W1:Y:S02]  /*1c7d0*/  SYNCS.PHASECHK.TRANS64.TRYWAIT P0, [R4+URZ+0x28c40], R2 ;  /* 0x028c4002040075a7 */ /* 0x001064000800017f */
[----:B-1----:R-:W-:Y:S05]  /*1c7e0*/  @!P0 NANOSLEEP.SYNCS 0x989680 ;  /* 0x009896800000895d */ /* 0x002fea0003900000 */
[----:B------:R-:W1:Y:S02]  /*1c7f0*/  @!P0 SYNCS.PHASECHK.TRANS64 P0, [R4+URZ+0x28c40], R2 ;  /* 0x028c4002040085a7 */ /* 0x000e64000800007f */
[----:B-1----:R-:W-:Y:S05]  /*1c800*/  @!P0 BRA `(.L_x_8186) ;  /* 0xfffffffc00f08947 */ /* 0x002fea000383ffff */
[----:B------:R-:W-:Y:S05]  /*1c810*/  BRA `(.L_x_8310) ;  /* 0xffffffbc00347947 */ /* 0x000fea000383ffff */
.L_x_8191:
[----:B-1----:R1:W2:Y:S02]  /*1c820*/  SYNCS.PHASECHK.TRANS64.TRYWAIT P0, [R4+URZ+0x28c60], R2 ;  /* 0x028c6002040075a7 */ /* 0x0022a4000800017f */
[----:B--2---:R-:W-:Y:S05]  /*1c830*/  @!P0 NANOSLEEP.SYNCS 0x989680 ;  /* 0x009896800000895d */ /* 0x004fea0003900000 */
[----:B------:R-:W2:Y:S02]  /*1c840*/  @!P0 SYNCS.PHASECHK.TRANS64 P0, [R4+URZ+0x28c60], R2 ;  /* 0x028c6002040085a7 */ /* 0x000ea4000800007f */
[----:B--2---:R-:W-:Y:S05]  /*1c850*/  @!P0 BRA `(.L_x_8191) ;  /* 0xfffffffc00f08947 */ /* 0x004fea000383ffff */
[----:B------:R-:W-:Y:S05]  /*1c860*/  BRA `(.L_x_8311) ;  /* 0xffffffbc00b87947 */ /* 0x000fea000383ffff */
.L_x_8206:
[----:B-1----:R1:W2:Y:S02]  /*1c870*/  SYNCS.PHASECHK.TRANS64.TRYWAIT P0, [R4+URZ+0x28c40], R2 ;  /* 0x028c4002040075a7 */ /* 0x0022a4000800017f */
[----:B--2---:R-:W-:Y:S05]  /*1c880*/  @!P0 NANOSLEEP.SYNCS 0x989680 ;  /* 0x009896800000895d */ /* 0x004fea0003900000 */
[----:B------:R-:W2:Y:S02]  /*1c890*/  @!P0 SYNCS.PHASECHK.TRANS64 P0, [R4+URZ+0x28c40], R2 ;  /* 0x028c4002040085a7 */ /* 0x000ea4000800007f */
[----:B--2---:R-:W-:Y:S05]  /*1c8a0*/  @!P0 BRA `(.L_x_8206) ;  /* 0xfffffffc00f08947 */ /* 0x004fea000383ffff */
[----:B------:R-:W-:Y:S05]  /*1c8b0*/  BRA `(.L_x_8312) ;  /* 0xffffffc800a47947 */ /* 0x000fea000383ffff */
.L_x_8211:
[----:B0-----:R0:W2:Y:S02]  /*1c8c0*/  SYNCS.PHASECHK.TRANS64.TRYWAIT P0, [R4+URZ+0x28c60], R2 ;  /* 0x028c6002040075a7 */ /* 0x0010a4000800017f */
[----:B--2---:R-:W-:Y:S05]  /*1c8d0*/  @!P0 NANOSLEEP.SYNCS 0x989680 ;  /* 0x009896800000895d */ /* 0x004fea0003900000 */
[----:B------:R-:W2:Y:S02]  /*1c8e0*/  @!P0 SYNCS.PHASECHK.TRANS64 P0, [R4+URZ+0x28c60], R2 ;  /* 0x028c6002040085a7 */ /* 0x000ea4000800007f */
[----:B--2---:R-:W-:Y:S05]  /*1c8f0*/  @!P0 BRA `(.L_x_8211) ;  /* 0xfffffffc00f08947 */ /* 0x004fea000383ffff */
[----:B------:R-:W-:Y:S05]  /*1c900*/  BRA `(.L_x_8313) ;  /* 0xffffffcc002c7947 */ /* 0x000fea000383ffff */
.L_x_8227:
[----:B------:R-:W-:Y:S01]  /*1c910*/  BSSY B0, `(.L_x_8314) ;  /* 0x0000008000007945 */ /* 0x000fe20003800000 */
[----:B------:R-:W-:Y:S02]  /*1c920*/  IMAD.MOV.U32 R13, RZ, RZ, R16 ;  /* 0x000000ffff0d7224 */ /* 0x000fe400078e0010 */
[----:B------:R-:W-:Y:S02]  /*1c930*/  IMAD.MOV.U32 R12, RZ, RZ, RZ ;  /* 0x000000ffff0c7224 */ /* 0x000fe400078e00ff */
[----:B-1----:R-:W-:Y:S02]  /*1c940*/  IMAD.MOV.U32 R11, RZ, RZ, 0x1f ;  /* 0x0000001fff0b7424 */ /* 0x002fe400078e00ff */
[----:B------:R-:W-:-:S07]  /*1c950*/  IMAD.MOV.U32 R15, RZ, RZ, -0x1 ;  /* 0xffffffffff0f7424 */ /* 0x000fce00078e00ff */
[----:B0----5:R-:W-:Y:S05]  /*1c960*/  WARPSYNC.COLLECTIVE R15, `(.L_x_8315) ;  /* 0x000000000f087348 */ /* 0x021fea0003c00000 */
[----:B0-----:R0:W1:Y:S02]  /*1c970*/  SHFL.IDX P6, R14, R13, R12, R11 ;  /* 0x0000000c0d0e7389 */ /* 0x00106400000c000b */
[----:B01---5:R-:W-:Y:S01]  /*1c980*/  ENDCOLLECTIVE ;  /* 0x000000000000791b */ /* 0x023fe20003800000 */
.L_x_8315:
[----:B------:R-:W-:Y:S05]  /*1c990*/  BSYNC B0 ;  /* 0x0000000000007941 */ /* 0x000fea0003800000 */
.L_x_8314:
        /* <DEDUP_REMOVED lines=9> */
.L_x_8316:
        /* <DEDUP_REMOVED lines=18> */
.L_x_8317:
[----:B------:R-:W-:Y:S01]  /*1cb50*/  IMAD.MOV.U32 R12, RZ, RZ, 0x2 ;  /* 0x00000002ff0c7424 */ /* 0x000fe200078e00ff */
[----:B------:R-:W-:-:S05]  /*1cb60*/  SEL R5, R14, RZ, P1 ;  /* 0x000000ff0e057207 */ /* 0x000fca0000800000 */
[----:B------:R-:W-:-:S04]  /*1cb70*/  IMAD.IADD R3, R2, 0x1, R5 ;  /* 0x0000000102037824 */ /* 0x000fc800078e0205 */
[----:B------:R-:W-:-:S07]  /*1cb80*/  IMAD.MOV.U32 R13, RZ, RZ, R3 ;  /* 0x000000ffff0d7224 */ /* 0x000fce00078e0003 */
[----:B------:R-:W-:Y:S05]  /*1cb90*/  WARPSYNC.COLLECTIVE R15, `(.L_x_8318) ;  /* 0x000000000f087348 */ /* 0x000fea0003c00000 */
[----:B------:R0:W1:Y:S02]  /*1cba0*/  SHFL.UP P6, R14, R13, R12, R11 ;  /* 0x0400000c0d0e7389 */ /* 0x00006400000c000b */
[----:B01----:R-:W-:Y:S01]  /*1cbb0*/  ENDCOLLECTIVE ;  /* 0x000000000000791b */ /* 0x003fe20003800000 */
.L_x_8318:
        /* <DEDUP_REMOVED lines=8> */
.L_x_8319:
        /* <DEDUP_REMOVED lines=8> */
.L_x_8320:
        /* <DEDUP_REMOVED lines=8> */
.L_x_8321:
        /* <DEDUP_REMOVED lines=9> */
.L_x_8322:
[----:B------:R-:W-:Y:S01]  /*1cdd0*/  IMAD.MOV.U32 R16, RZ, RZ, R14 ;  /* 0x000000ffff107224 */ /* 0x000fe200078e000e */
[----:B------:R-:W-:Y:S06]  /*1cde0*/  BRA `(.L_x_8323) ;  /* 0xffffffd400887947 */ /* 0x000fec000383ffff */
.L_x_8232:
        /* <DEDUP_REMOVED lines=8> */
.L_x_8325:
[----:B------:R-:W-:Y:S05]  /*1ce70*/  BSYNC B0 ;  /* 0x0000000000007941 */ /* 0x000fea0003800000 */
.L_x_8324:
        /* <DEDUP_REMOVED lines=9> */
.L_x_8326:
[----:B------:R-:W-:Y:S01]  /*1cf10*/  IMAD.MOV.U32 R12, RZ, RZ, 0x4 ;  /* 0x00000004ff0c7424 */ /* 0x000fe200078e00ff */
[----:B------:R-:W-:-:S05]  /*1cf20*/  SEL R14, R14, RZ, P2 ;  /* 0x000000ff0e0e7207 */ /* 0x000fca0001000000 */
[----:B------:R-:W-:-:S04]  /*1cf30*/  IMAD.IADD R3, R3, 0x1, R14 ;  /* 0x0000000103037824 */ /* 0x000fc800078e020e */
[----:B------:R-:W-:-:S07]  /*1cf40*/  IMAD.MOV.U32 R13, RZ, RZ, R3 ;  /* 0x000000ffff0d7224 */ /* 0x000fce00078e0003 */
[----:B------:R-:W-:Y:S05]  /*1cf50*/  WARPSYNC.COLLECTIVE R15, `(.L_x_8327) ;  /* 0x000000000f087348 */ /* 0x000fea0003c00000 */
[----:B------:R0:W1:Y:S02]  /*1cf60*/  SHFL.UP P6, R14, R13, R12, R11 ;  /* 0x0400000c0d0e7389 */ /* 0x00006400000c000b */
[----:B01----:R-:W-:Y:S01]  /*1cf70*/  ENDCOLLECTIVE ;  /* 0x000000000000791b */ /* 0x003fe20003800000 */
.L_x_8327:
[----:B------:R-:W-:Y:S01]  /*1cf80*/  IMAD.MOV.U32 R12, RZ, RZ, 0x8 ;  /* 0x00000008ff0c7424 */ /* 0x000fe200078e00ff */
[----:B------:R-:W-:-:S05]  /*1cf90*/  SEL R14, R14, RZ, P3 ;  /* 0x000000ff0e0e7207 */ /* 0x000fca0001800000 */
[----:B------:R-:W-:-:S04]  /*1cfa0*/  IMAD.IADD R3, R3, 0x1, R14 ;  /* 0x0000000103037824 */ /* 0x000fc800078e020e */
[----:B------:R-:W-:-:S07]  /*1cfb0*/  IMAD.MOV.U32 R13, RZ, RZ, R3 ;  /* 0x000000ffff0d7224 */ /* 0x000fce00078e0003 */
[----:B------:R-:W-:Y:S05]  /*1cfc0*/  WARPSYNC.COLLECTIVE R15, `(.L_x_8328) ;  /* 0x000000000f087348 */ /* 0x000fea0003c00000 */
[----:B------:R0:W1:Y:S02]  /*1cfd0*/  SHFL.UP P6, R14, R13, R12, R11 ;  /* 0x0400000c0d0e7389 */ /* 0x00006400000c000b */
[----:B01----:R-:W-:Y:S01]  /*1cfe0*/  ENDCOLLECTIVE ;  /* 0x000000000000791b */ /* 0x003fe20003800000 */
.L_x_8328:
[----:B------:R-:W-:Y:S01]  /*1cff0*/  IMAD.MOV.U32 R12, RZ, RZ, 0x10 ;  /* 0x00000010ff0c7424 */ /* 0x000fe200078e00ff */
[----:B------:R-:W-:-:S05]  /*1d000*/  SEL R14, R14, RZ, P4 ;  /* 0x000000ff0e0e7207 */ /* 0x000fca0002000000 */
[----:B------:R-:W-:-:S04]  /*1d010*/  IMAD.IADD R3, R3, 0x1, R14 ;  /* 0x0000000103037824 */ /* 0x000fc800078e020e */
[----:B------:R-:W-:-:S07]  /*1d020*/  IMAD.MOV.U32 R13, RZ, RZ, R3 ;  /* 0x000000ffff0d7224 */ /* 0x000fce00078e0003 */
[----:B------:R-:W-:Y:S05]  /*1d030*/  WARPSYNC.COLLECTIVE R15, `(.L_x_8329) ;  /* 0x000000000f087348 */ /* 0x000fea0003c00000 */
[----:B------:R0:W1:Y:S02]  /*1d040*/  SHFL.UP P6, R14, R13, R12, R11 ;  /* 0x0400000c0d0e7389 */ /* 0x00006400000c000b */
[----:B01----:R-:W-:Y:S01]  /*1d050*/  ENDCOLLECTIVE ;  /* 0x000000000000791b */ /* 0x003fe20003800000 */
.L_x_8329:
        /* <DEDUP_REMOVED lines=8> */
.L_x_8330:
[----:B------:R-:W-:Y:S01]  /*1d0e0*/  IMAD.MOV.U32 R16, RZ, RZ, R14 ;  /* 0x000000ffff107224 */ /* 0x000fe200078e000e */
[----:B------:R-:W-:Y:S06]  /*1d0f0*/  BRA `(.L_x_8331) ;  /* 0xffffffd400607947 */ /* 0x000fec000383ffff */
.L_x_8234:
[----:B------:R-:W-:Y:S01]  /*1d100*/  BSSY B0, `(.L_x_8332) ;  /* 0x0000006000007945 */ /* 0x000fe20003800000 */
[----:B------:R-:W-:Y:S01]  /*1d110*/  PLOP3.LUT P6, PT, P6, PT, PT, 0x8, 0x0 ;  /* 0x000000000000781c */ /* 0x000fe200037ce170 */
[----:B------:R-:W-:-:S12]  /*1d120*/  IMAD.MOV.U32 R15, RZ, RZ, -0x1 ;  /* 0xffffffffff0f7424 */ /* 0x000fd800078e00ff */
[----:B0----5:R-:W-:Y:S05]  /*1d130*/  WARPSYNC.COLLECTIVE R15, `(.L_x_8333) ;  /* 0x000000000f087348 */ /* 0x021fea0003c00000 */
[----:B------:R-:W-:Y:S01]  /*1d140*/  VOTE.ANY R14, PT, P6 ;  /* 0x00000000000e7806 */ /* 0x000fe200030e0100 */
[----:B0----5:R-:W-:Y:S06]  /*1d150*/  ENDCOLLECTIVE ;  /* 0x000000000000791b */ /* 0x021fec0003800000 */
.L_x_8333:
[----:B------:R-:W-:Y:S05]  /*1d160*/  BSYNC B0 ;  /* 0x0000000000007941 */ /* 0x000fea0003800000 */
.L_x_8332:
        /* <DEDUP_REMOVED lines=9> */
.L_x_8334:
[----:B------:R-:W-:Y:S01]  /*1d200*/  IMAD.MOV.U32 R17, RZ, RZ, R14 ;  /* 0x000000ffff117224 */ /* 0x000fe200078e000e */
[----:B------:R-:W-:Y:S06]  /*1d210*/  BRA `(.L_x_8335) ;  /* 0xffffffd400507947 */ /* 0x000fec000383ffff */
.L_x_8236:
[----:B------:R-:W-:Y:S01]  /*1d220*/  BSSY B0, `(.L_x_8336) ;  /* 0x0000007000007945 */ /* 0x000fe20003800000 */
[----:B------:R-:W-:Y:S02]  /*1d230*/  IMAD.MOV.U32 R13, RZ, RZ, R3 ;  /* 0x000000ffff0d7224 */ /* 0x000fe400078e0003 */
[----:B------:R-:W-:Y:S02]  /*1d240*/  IMAD.MOV.U32 R11, RZ, RZ, 0x1f ;  /* 0x0000001fff0b7424 */ /* 0x000fe400078e00ff */
[----:B------:R-:W-:-:S07]  /*1d250*/  IMAD.MOV.U32 R15, RZ, RZ, -0x1 ;  /* 0xffffffffff0f7424 */ /* 0x000fce00078e00ff */
[----:B012--5:R-:W-:Y:S05]  /*1d260*/  WARPSYNC.COLLECTIVE R15, `(.L_x_8337) ;  /* 0x000000000f087348 */ /* 0x027fea0003c00000 */
[----:B------:R3:W4:Y:S02]  /*1d270*/  SHFL.IDX P6, R14, R13, R12, R11 ;  /* 0x0000000c0d0e7389 */ /* 0x00072400000c000b */
[----:B012345:R-:W-:Y:S01]  /*1d280*/  ENDCOLLECTIVE ;  /* 0x000000000000791b */ /* 0x03ffe20003800000 */
.L_x_8337:
[----:B------:R-:W-:Y:S05]  /*1d290*/  BSYNC B0 ;  /* 0x0000000000007941 */ /* 0x000fea0003800000 */
.L_x_8336:
[----:B------:R-:W-:Y:S01]  /*1d2a0*/  IMAD.MOV.U32 R3, RZ, RZ, R14 ;  /* 0x000000ffff037224 */ /* 0x000fe200078e000e */
[----:B------:R-:W-:Y:S06]  /*1d2b0*/  BRA `(.L_x_8338) ;  /* 0xffffffd400447947 */ /* 0x000fec000383ffff */
.L_x_8240:
[----:B0-----:R0:W1:Y:S02]  /*1d2c0*/  SYNCS.PHASECHK.TRANS64.TRYWAIT P0, [R0+URZ+0x28c20], R3 ;  /* 0x028c2003000075a7 */ /* 0x001064000800017f */
[----:B-1----:R-:W-:Y:S05]  /*1d2d0*/  @!P0 NANOSLEEP.SYNCS 0x989680 ;  /* 0x009896800000895d */ /* 0x002fea0003900000 */
[----:B------:R-:W1:Y:S02]  /*1d2e0*/  @!P0 SYNCS.PHASECHK.TRANS64 P0, [R0+URZ+0x28c20], R3 ;  /* 0x028c2003000085a7 */ /* 0x000e64000800007f */
[----:B-1----:R-:W-:Y:S05]  /*1d2f0*/  @!P0 BRA `(.L_x_8240) ;  /* 0xfffffffc00f08947 */ /* 0x002fea000383ffff */
[----:B------:R-:W-:Y:S05]  /*1d300*/  BRA `(.L_x_8339) ;  /* 0xffffffd800c87947 */ /* 0x000fea000383ffff */
.L_x_8241:
        /* <DEDUP_REMOVED lines=11> */
.L_x_8341:
[----:B------:R-:W-:Y:S05]  /*1d3c0*/  BSYNC B0 ;  /* 0x0000000000007941 */ /* 0x000fea0003800000 */
.L_x_8340:
[----:B------:R-:W-:Y:S05]  /*1d3d0*/  BRA `(.L_x_8342) ;  /* 0xffffffd800b07947 */ /* 0x000fea000383ffff */
.L_x_8242:
[----:B------:R-:W-:Y:S01]  /*1d3e0*/  BSSY B0, `(.L_x_8343) ;  /* 0x0000006000007945 */ /* 0x000fe20003800000 */
[----:B------:R-:W-:-:S07]  /*1d3f0*/  IMAD.MOV.U32 R15, RZ, RZ, -0x1 ;  /* 0xffffffffff0f7424 */ /* 0x000fce00078e00ff */
[----:B01---5:R-:W-:Y:S05]  /*1d400*/  WARPSYNC.COLLECTIVE R15, `(.L_x_8344) ;  /* 0x000000000f0c7348 */ /* 0x023fea0003c00000 */
[----:B------:R-:W-:Y:S02]  /*1d410*/  ELECT P6, UR62, PT ;  /* 0x00000000003e782f */ /* 0x000fe400038c0000 */
[----:B------:R-:W-:Y:S01]  /*1d420*/  MOV R14, UR62 ;  /* 0x0000003e000e7c02 */ /* 0x000fe20008000f00 */
[----:B01---5:R-:W-:Y:S10]  /*1d430*/  ENDCOLLECTIVE ;  /* 0x000000000000791b */ /* 0x023ff40003800000 */
.L_x_8344:
[----:B------:R-:W-:Y:S05]  /*1d440*/  BSYNC B0 ;  /* 0x0000000000007941 */ /* 0x000fea0003800000 */
.L_x_8343:
[----:B------:R-:W-:Y:S05]  /*1d450*/  BRA `(.L_x_8345) ;  /* 0xffffffd800a47947 */ /* 0x000fea000383ffff */
.L_x_8244:
[----:B0-----:R0:W1:Y:S02]  /*1d460*/  SYNCS.PHASECHK.TRANS64.TRYWAIT P0, [R6+URZ], R5 ;  /* 0x00000005060075a7 */ /* 0x001064000800017f */
[----:B-1----:R-:W-:Y:S05]  /*1d470*/  @!P0 NANOSLEEP.SYNCS 0x989680 ;  /* 0x009896800000895d */ /* 0x002fea0003900000 */
[----:B------:R-:W1:Y:S02]  /*1d480*/  @!P0 SYNCS.PHASECHK.TRANS64 P0, [R6+URZ], R5 ;  /* 0x00000005060085a7 */ /* 0x000e64000800007f */
[----:B-1----:R-:W-:Y:S05]  /*1d490*/  @!P0 BRA `(.L_x_8244) ;  /* 0xfffffffc00f08947 */ /* 0x002fea000383ffff */
[----:B------:R-:W-:Y:S05]  /*1d4a0*/  BRA `(.L_x_8346) ;  /* 0xffffffd800e07947 */ /* 0x000fea000383ffff */
.L_x_8245:
[----:B-1----:R1:W2:Y:S02]  /*1d4b0*/  SYNCS.PHASECHK.TRANS64.TRYWAIT P0, [R7+URZ], R2 ;  /* 0x00000002070075a7 */ /* 0x0022a4000800017f */
[----:B--2---:R-:W-:Y:S05]  /*1d4c0*/  @!P0 NANOSLEEP.SYNCS 0x989680 ;  /* 0x009896800000895d */ /* 0x004fea0003900000 */
[----:B------:R-:W2:Y:S02]  /*1d4d0*/  @!P0 SYNCS.PHASECHK.TRANS64 P0, [R7+URZ], R2 ;  /* 0x00000002070085a7 */ /* 0x000ea4000800007f */
[----:B--2---:R-:W-:Y:S05]  /*1d4e0*/  @!P0 BRA `(.L_x_8245) ;  /* 0xfffffffc00f08947 */ /* 0x004fea000383ffff */
[----:B------:R-:W-:Y:S05]  /*1d4f0*/  BRA `(.L_x_8347) ;  /* 0xffffffd800d47947 */ /* 0x000fea000383ffff */
.L_x_8247:
[----:B--2---:R2:W3:Y:S02]  /*1d500*/  SYNCS.PHASECHK.TRANS64.TRYWAIT P0, [R4+URZ], R5 ;  /* 0x00000005040075a7 */ /* 0x0044e4000800017f */
[----:B---3--:R-:W-:Y:S05]  /*1d510*/  @!P0 NANOSLEEP.SYNCS 0x989680 ;  /* 0x009896800000895d */ /* 0x008fea0003900000 */
[----:B------:R-:W3:Y:S02]  /*1d520*/  @!P0 SYNCS.PHASECHK.TRANS64 P0, [R4+URZ], R5 ;  /* 0x00000005040085a7 */ /* 0x000ee4000800007f */
[----:B---3--:R-:W-:Y:S05]  /*1d530*/  @!P0 BRA `(.L_x_8247) ;  /* 0xfffffffc00f08947 */ /* 0x008fea000383ffff */
[----:B------:R-:W-:Y:S05]  /*1d540*/  BRA `(.L_x_8348) ;  /* 0xffffffd800dc7947 */ /* 0x000fea000383ffff */
.L_x_8349:
        /* <DEDUP_REMOVED lines=11> */
.L_x_15131:


//--------------------- .text._ZN7cutlass13device_kernelIN5flash11enable_sm90INS1_16FlashAttnFwdSm90INS1_25CollectiveMainloopFwdSm90ILi2EN4cute5tupleIJNS5_1CILi1EEES8_S8_EEENS6_IJNS7_ILi64EEESA_SA_EEELi512ENS_6half_tEfNS_4arch4Sm90ELb1ELb0ELb0ELb1ELb0ELb0ELb1ELb0ELb0ELb1ELb0ELb0EEENS1_21CollectiveEpilogueFwdINS6_IJSA_NS7_ILi512EEESA_EEES9_SC_SE_Li256ELb1ELb1ELb0ELb0EEENS1_36VarlenDynamicPersistentTileSchedulerILi64ELi64ELi256ELi128ELb0ELb1ELb1ELb1ELb1ELb1EEEEEEEEEvNT_6ParamsE --------------------------
	.section	.text._ZN7cutlass13device_kernelIN5flash11enable_sm90INS1_16FlashAttnFwdSm90INS1_25CollectiveMainloopFwdSm90ILi2EN4cute5tupleIJNS5_1CILi1EEES8_S8_EEENS6_IJNS7_ILi64EEESA_SA_EEELi512ENS_6half_tEfNS_4arch4Sm90ELb1ELb0ELb0ELb1ELb0ELb0ELb1ELb0ELb0ELb1ELb0ELb0EEENS1_21CollectiveEpilogueFwdINS6_IJSA_NS7_ILi512EEESA_EEES9_SC_SE_Li256ELb1ELb1ELb0ELb0EEENS1_36VarlenDynamicPersistentTileSchedulerILi64ELi64ELi256ELi128ELb0ELb1ELb1ELb1ELb1ELb1EEEEEEEEEvNT_6ParamsE,"ax",@progbits
	.align	128
.text._ZN7cutlass13device_kernelIN5flash11enable_sm90INS1_16FlashAttnFwdSm90INS1_25CollectiveMainloopFwdSm90ILi2EN4cute5tupleIJNS5_1CILi1EEES8_S8_EEENS6_IJNS7_ILi64EEESA_SA_EEELi512ENS_6half_tEfNS_4arch4Sm90ELb1ELb0ELb0ELb1ELb0ELb0ELb1ELb0ELb0ELb1ELb0ELb0EEENS1_21CollectiveEpilogueFwdINS6_IJSA_NS7_ILi512EEESA_EEES9_SC_SE_Li256ELb1ELb1ELb0ELb0EEENS1_36VarlenDynamicPersistentTileSchedulerILi64ELi64ELi256ELi128ELb0ELb1ELb1ELb1ELb1ELb1EEEEEEEEEvNT_6ParamsE:
        .type           _ZN7cutlass13device_kernelIN5flash11enable_sm90INS1_16FlashAttnFwdSm90INS1_25CollectiveMainloopFwdSm90ILi2EN4cute5tupleIJNS5_1CILi1EEES8_S8_EEENS6_IJNS7_ILi64EEESA_SA_EEELi512ENS_6half_tEfNS_4arch4Sm90ELb1ELb0ELb0ELb1ELb0ELb0ELb1ELb0ELb0ELb1ELb0ELb0EEENS1_21CollectiveEpilogueFwdINS6_IJSA_NS7_ILi512EEESA_EEES9_SC_SE_Li256ELb1ELb1ELb0ELb0EEENS1_36VarlenDynamicPersistentTileSchedulerILi64ELi64ELi256ELi128ELb0ELb1ELb1ELb1ELb1ELb1EEEEEEEEEvNT_6ParamsE,@function
        .size           _ZN7cutlass13device_kernelIN5flash11enable_sm90INS1_16FlashAttnFwdSm90INS1_25CollectiveMainloopFwdSm90ILi2EN4cute5tupleIJNS5_1CILi1EEES8_S8_EEENS6_IJNS7_ILi64EEESA_SA_EEELi512ENS_6half_tEfNS_4arch4Sm90ELb1ELb0ELb0ELb1ELb0ELb0ELb1ELb0ELb0ELb1ELb0ELb0EEENS1_21CollectiveEpilogueFwdINS6_IJSA_NS7_ILi512EEESA_EEES9_SC_SE_Li256ELb1ELb1ELb0ELb0EEENS1_36VarlenDynamicPersistentTileSchedulerILi64ELi64ELi256ELi128ELb0ELb1ELb1ELb1ELb1ELb1EEEEEEEEEvNT_6ParamsE,(.L_x_15132 - _ZN7cutlass13device_kernelIN5flash11enable_sm90INS1_16FlashAttnFwdSm90INS1_25CollectiveMainloopFwdSm90ILi2EN4cute5tupleIJNS5_1CILi1EEES8_S8_EEENS6_IJNS7_ILi64EEESA_SA_EEELi512ENS_6half_tEfNS_4arch4Sm90ELb1ELb0ELb0ELb1ELb0ELb0ELb1ELb0ELb0ELb1ELb0ELb0EEENS1_21CollectiveEpilogueFwdINS6_IJSA_NS7_ILi512EEESA_EEES9_SC_SE_Li256ELb1ELb1ELb0ELb0EEENS1_36VarlenDynamicPersistentTileSchedulerILi64ELi64ELi256ELi128ELb0ELb1ELb1ELb1ELb1ELb1EEEEEEEEEvNT_6ParamsE)
        .other          _ZN7cutlass13device_kernelIN5flash11enable_sm90INS1_16FlashAttnFwdSm90INS1_25CollectiveMainloopFwdSm90ILi2EN4cute5tupleIJNS5_1CILi1EEES8_S8_EEENS6_IJNS7_ILi64EEESA_SA_EEELi512ENS_6half_tEfNS_4arch4Sm90ELb1ELb0ELb0ELb1ELb0ELb0ELb1ELb0ELb0ELb1ELb0ELb0EEENS1_21CollectiveEpilogueFwdINS6_IJSA_NS7_ILi512EEESA_EEES9_SC_SE_Li256ELb1ELb1ELb0ELb0EEENS1_36VarlenDynamicPersistentTileSchedulerILi64ELi64ELi256ELi128ELb0ELb1ELb1ELb1ELb1ELb1EEEEEEEEEvNT_6ParamsE,@"STO_CUDA_ENTRY STV_DEFAULT"
_ZN7cutlass13device_kernelIN5flash11enable_sm90INS1_16FlashAttnFwdSm90INS1_25CollectiveMainloopFwdSm90ILi2EN4cute5tupleIJNS5_1CILi1EEES8_S8_EEENS6_IJNS7_ILi64EEESA_SA_EEELi512ENS_6half_tEfNS_4arch4Sm90ELb1ELb0ELb0ELb1ELb0ELb0ELb1ELb0ELb0ELb1ELb0ELb0EEENS1_21CollectiveEpilogueFwdINS6_IJSA_NS7_ILi512EEESA_EEES9_SC_SE_Li256ELb1ELb1ELb0ELb0EEENS1_36VarlenDynamicPersistentTileSchedulerILi64ELi64ELi256ELi128ELb0ELb1ELb1ELb1ELb1ELb1EEEEEEEEEvNT_6ParamsE:
        /* <DEDUP_REMOVED lines=18> */
.L_x_8351:
[----:B------:R-:W-:Y:S05]  /*0120*/  BSYNC B0 ;  /* 0x0000000000007941 */ /* 0x000fea0003800000 */
.L_x_8350:
        /* <DEDUP_REMOVED lines=39> */
.L_x_8352:
        /* <DEDUP_REMOVED lines=22> */
.L_x_8353:
        /* <DEDUP_REMOVED lines=18> */
.L_x_8354:
        /* <DEDUP_REMOVED lines=22> */
.L_x_8355:
        /* <DEDUP_REMOVED lines=22> */
.L_x_8356:
[----:B------:R-:W-:Y:S01]  /*08e0*/  PLOP3.LUT P0, PT, PT, PT, UP0, 0x80, 0x0 ;  /* 0x000000000000781c */ /* 0x000fe20003f0f008 */
[----:B------:R-:W-:Y:S01]  /*08f0*/  UMOV UR36, 0x1 ;  /* 0x0000000100247882 */ /* 0x000fe20000000000 */
[----:B------:R-:W-:Y:S01]  /*0900*/  NOP ;  /* 0x0000000000007918 */ /* 0x000fe20000000000 */
[----:B------:R-:W-:Y:S01]  /*0910*/  USEL UR36, UR36, 0x2, !UP0 ;  /* 0x0000000224247887 */ /* 0x000fe2000c000000 */
[----:B------:R-:W-:Y:S01]  /*0920*/  ULDC.64 UR44, c[0x0][0x208] ;  /* 0x00008200002c7ab9 */ /* 0x000fe20000000a00 */
[----:B0123--:R-:W-:Y:S08]  /*0930*/  BAR.SYNC.DEFER_BLOCKING 0x0 ;  /* 0x0000000000007b1d */ /* 0x00fff00000010000 */
[----:B------:R-:W-:Y:S05]  /*0940*/  @!P0 BRA `(.L_x_8357) ;  /* 0x000000f400508947 */ /* 0x000fea0003800000 */
.L_x_8358:
        /* <DEDUP_REMOVED lines=9> */
[----:B0-----:R-:W-:Y:S01]  /*09e0*/  LOP3.LUT R0, R2, 0xffffff80, RZ, 0xc0, !PT ;  /* 0xffffff8002007812 */ /* 0x001fe200078ec0ff */
[----:B------:R-:W-:-:S03]  /*09f0*/  ULDC UR4, c[0x0][0xd3c] ;  /* 0x00034f0000047ab9 */ /* 0x000fc60000000800 */
[----:B------:R-:W-:-:S13]  /*0a00*/  ISETP.NE.AND P0, PT, R0, 0x80, PT ;  /* 0x000000800000780c */ /* 0x000fda0003f05270 */
[----:B------:R-:W-:Y:S06]  /*0a10*/  @!P0 BAR.ARV 0x8, 0x100 ;  /* 0x0204000000008b1d */ /* 0x000fec0000002000 */
[----:B------:R-:W-:-:S13]  /*0a20*/  ISETP.GE.U32.AND P0, PT, R2, 0x100, PT ;  /* 0x000001000200780c */ /* 0x000fda0003f06070 */
[----:B------:R-:W-:Y:S08]  /*0a30*/  @P0 BAR.ARV 0xf, 0x100 ;  /* 0x03c4000000000b1d */ /* 0x000ff00000002000 */
[----:B------:R-:W-:Y:S06]  /*0a40*/  BAR.SYNC.DEFER_BLOCKING 0x5, 0x180 ;  /* 0x0146000000007b1d */ /* 0x000fec0000010000 */
[----:B------:R-:W0:Y:S02]  /*0a50*/  LDS.128 R12, [R17+0x388d0] ;  /* 0x0388d000110c7984 */ /* 0x000e240000000c00 */
        /* <DEDUP_REMOVED lines=9> */
[----:B------:R-:W-:Y:S01]  /*0af0*/  ULOP3.LUT UR42, UR36, 0x1, URZ, 0xfc, !UPT ;  /* 0x00000001242a7892 */ /* 0x000fe2000f8efc3f */
[----:B------:R-:W-:Y:S02]  /*0b00*/  UMOV UR37, URZ ;  /* 0x0000003f00257c82 */ /* 0x000fe40008000000 */
[CC--:B------:R-:W-:Y:S02]  /*0b10*/  LEA.HI R3, R0.reuse, R203.reuse, RZ, 0x4 ;  /* 0x000000cb00037211 */ /* 0x0c0fe400078f20ff */
[----:B------:R-:W-:-:S02]  /*0b20*/  LEA.HI R198, R0, R203, RZ, 0x3 ;  /* 0x000000cb00c67211 */ /* 0x000fc400078f18ff */
[----:B------:R-:W-:Y:S02]  /*0b30*/  SHF.R.S32.HI R2, RZ, 0x4, R3 ;  /* 0x00000004ff027819 */ /* 0x000fe40000011403 */
[C---:B------:R-:W-:Y:S02]  /*0b40*/  LOP3.LUT R6, R3.reuse, 0xfffffff0, RZ, 0xc0, !PT ;  /* 0xfffffff003067812 */ /* 0x040fe400078ec0ff */
[----:B------:R-:W-:-:S03]  /*0b50*/  LEA.HI R4, R3, R2, RZ, 0x1 ;  /* 0x0000000203047211 */ /* 0x000fc600078f08ff */
[----:B------:R-:W-:Y:S01]  /*0b60*/  IMAD.IADD R6, R203, 0x1, -R6 ;  /* 0x00000001cb067824 */ /* 0x000fe200078e0a06 */
[----:B------:R-:W-:Y:S02]  /*0b70*/  LOP3.LUT R5, R4, 0x1ffffffe, RZ, 0xc0, !PT ;  /* 0x1ffffffe04057812 */ /* 0x000fe400078ec0ff */
[----:B------:R-:W-:-:S03]  /*0b80*/  LEA.HI R4, R0, R203, RZ, 0x5 ;  /* 0x000000cb00047211 */ /* 0x000fc600078f28ff */
[----:B------:R-:W-:Y:S01]  /*0b90*/  IMAD.IADD R8, R2, 0x1, -R5 ;  /* 0x0000000102087824 */ /* 0x000fe200078e0a05 */
[-C--:B------:R-:W-:Y:S02]  /*0ba0*/  LEA.HI R2, R0, R203.reuse, RZ, 0x7 ;  /* 0x000000cb00027211 */ /* 0x080fe400078f38ff */
[--C-:B------:R-:W-:Y:S01]  /*0bb0*/  SHF.R.S32.HI R10, RZ, 0x5, R4.reuse ;  /* 0x00000005ff0a7819 */ /* 0x100fe20000011404 */
[----:B------:R-:W-:Y:S01]  /*0bc0*/  IMAD.SHL.U32 R8, R8, 0x8, RZ ;  /* 0x0000000808087824 */ /* 0x000fe200078e00ff */
[----:B------:R-:W-:Y:S02]  /*0bd0*/  SHF.R.S32.HI R3, RZ, 0x1f, R4 ;  /* 0x0000001fff037819 */ /* 0x000fe40000011404 */
[----:B------:R-:W-:Y:S02]  /*0be0*/  LOP3.LUT R4, R2, 0xffffff80, RZ, 0xc0, !PT ;  /* 0xffffff8002047812 */ /* 0x000fe400078ec0ff */
[----:B------:R-:W-:Y:S02]  /*0bf0*/  LEA.HI R5, R0, R203, RZ, 0x2 ;  /* 0x000000cb00057211 */ /* 0x000fe400078f10ff */
[----:B------:R-:W-:Y:S01]  /*0c00*/  LEA.HI R3, R3, R10, RZ, 0x2 ;  /* 0x0000000a03037211 */ /* 0x000fe200078f10ff */
[----:B------:R-:W-:Y:S01]  /*0c10*/  IMAD.IADD R4, R203, 0x1, -R4 ;  /* 0x00000001cb047824 */ /* 0x000fe200078e0a04 */
[----:B------:R-:W-:-:S02]  /*0c20*/  LOP3.LUT R12, R5, 0xfffffffc, RZ, 0xc0, !PT ;  /* 0xfffffffc050c7812 */ /* 0x000fc400078ec0ff */
[----:B------:R-:W-:Y:S02]  /*0c30*/  SHF.R.S32.HI R199, RZ, 0x7, R2 ;  /* 0x00000007ffc77819 */ /* 0x000fe40000011402 */
[----:B------:R-:W-:Y:S01]  /*0c40*/  LOP3.LUT R9, R3, 0x3ffffc, RZ, 0xc0, !PT ;  /* 0x003ffffc03097812 */ /* 0x000fe200078ec0ff */
[----:B------:R-:W-:Y:S01]  /*0c50*/  IMAD.IADD R12, R203, 0x1, -R12 ;  /* 0x00000001cb0c7824 */ /* 0x000fe200078e0a0c */
[--C-:B------:R-:W-:Y:S01]  /*0c60*/  SHF.R.S32.HI R5, RZ, 0x1f, R6.reuse ;  /* 0x0000001fff057819 */ /* 0x100fe20000011406 */
[----:B------:R-:W-:Y:S01]  /*0c70*/  IMAD R14, R199, 0x100, R6 ;  /* 0x00000100c70e7824 */ /* 0x000fe200078e0206 */
[----:B------:R-:W-:Y:S01]  /*0c80*/  SHF.R.S32.HI R3, RZ, 0x1f, R4 ;  /* 0x0000001fff037819 */ /* 0x000fe20000011404 */
[----:B------:R-:W-:Y:S01]  /*0c90*/  IMAD.IADD R11, R10, 0x1, -R9 ;  /* 0x000000010a0b7824 */ /* 0x000fe200078e0a09 */
[----:B------:R-:W-:Y:S02]  /*0ca0*/  LEA.HI R7, R5, R6, RZ, 0x3 ;  /* 0x0000000605077211 */ /* 0x000fe400078f18ff */
[-C--:B------:R-:W-:Y:S01]  /*0cb0*/  LEA.HI R5, R3, R4.reuse, RZ, 0x2 ;  /* 0x0000000403057211 */ /* 0x080fe200078f10ff */
[----:B------:R-:W-:Y:S01]  /*0cc0*/  IMAD R19, R11, 0x10, R14 ;  /* 0x000000100b137824 */ /* 0x000fe200078e020e */
[C---:B------:R-:W-:Y:S01]  /*0cd0*/  LOP3.LUT R9, R7.reuse, 0xfffffff8, RZ, 0xc0, !PT ;  /* 0xfffffff807097812 */ /* 0x040fe200078ec0ff */
[----:B------:R-:W-:Y:S01]  /*0ce0*/  IMAD.SHL.U32 R7, R7, 0x40, RZ ;  /* 0x0000004007077824 */ /* 0x000fe200078e00ff */
[----:B------:R-:W-:Y:S01]  /*0cf0*/  LOP3.LUT R11, R5, 0x7ffffffc, RZ, 0xc0, !PT ;  /* 0x7ffffffc050b7812 */ /* 0x000fe200078ec0ff */
[----:B------:R-:W-:Y:S01]  /*0d00*/  IMAD.U32 R202, R19, 0x40, R8 ;  /* 0x0000004013ca7824 */ /* 0x000fe200078e0008 */
[----:B------:R-:W-:Y:S01]  /*0d10*/  LOP3.LUT R0, R198, 0xfffffff8, RZ, 0xc0, !PT ;  /* 0xfffffff8c6007812 */ /* 0x000fe200078ec0ff */
[----:B------:R-:W-:Y:S01]  /*0d20*/  IMAD.IADD R9, R6, 0x1, -R9 ;  /* 0x0000000106097824 */ /* 0x000fe200078e0a09 */
[----:B------:R-:W-:Y:S01]  /*0d30*/  LEA.HI R6, R3, R4, RZ, 0x5 ;  /* 0x0000000403067211 */ /* 0x000fe200078f28ff */
[----:B------:R-:W-:Y:S01]  /*0d40*/  IMAD.IADD R11, R4, 0x1, -R11 ;  /* 0x00000001040b7824 */ /* 0x000fe200078e0a0b */
[--C-:B------:R-:W-:Y:S01]  /*0d50*/  SHF.R.S32.HI R3, RZ, 0x2, R5.reuse ;  /* 0x00000002ff037819 */ /* 0x100fe20000011405 */
        /* <DEDUP_REMOVED lines=15> */
[----:B------:R-:W-:Y:S01]  /*0e50*/  LEA.HI R13, R12, R12, RZ, 0x1 ;  /* 0x0000000c0c0d7211 */ /* 0x000fe200078f08ff */
[C---:B------:R-:W-:Y:S01]  /*0e60*/  VIADD R193, R23.reuse, 0x100 ;  /* 0x0000010017c17836 */ /* 0x040fe20000000000 */
[----:B------:R-:W-:Y:S01]  /*0e70*/  LOP3.LUT R8, R8, R5, RZ, 0x3c, !PT ;  /* 0x0000000508087212 */ /* 0x000fe200078e3cff */
[C---:B------:R-:W-:Y:S01]  /*0e80*/  VIADD R192, R23.reuse, 0x140 ;  /* 0x0000014017c07836 */ /* 0x040fe20000000000 */
[----:B------:R-:W-:Y:S01]  /*0e90*/  LOP3.LUT R4, R4, 0xfffffff8, RZ, 0xc0, !PT ;  /* 0xfffffff804047812 */ /* 0x000fe200078ec0ff */
[----:B------:R-:W-:Y:S01]  /*0ea0*/  VIADD R201, R23, 0x180 ;  /* 0x0000018017c97836 */ /* 0x000fe20000000000 */
[----:B------:R-:W-:Y:S01]  /*0eb0*/  LEA.HI R2, R2, R199, RZ, 0x1 ;  /* 0x000000c702027211 */ /* 0x000fe200078f08ff */
[----:B------:R-:W-:Y:S01]  /*0ec0*/  IMAD.IADD R8, R7, 0x1, R8 ;  /* 0x0000000107087824 */ /* 0x000fe200078e0208 */
[----:B------:R-:W-:Y:S01]  /*0ed0*/  LOP3.LUT R13, R13, 0x1ffffffe, RZ, 0xc0, !PT ;  /* 0x1ffffffe0d0d7812 */ /* 0x000fe200078ec0ff */
[----:B------:R-:W-:Y:S01]  /*0ee0*/  IMAD.IADD R3, R3, 0x1, -R4 ;  /* 0x0000000103037824 */ /* 0x000fe200078e0a04 */
[----:B------:R-:W-:Y:S01]  /*0ef0*/  SHF.R.S32.HI R6, RZ, 0x5, R6 ;  /* 0x00000005ff067819 */ /* 0x000fe20000011406 */
[----:B------:R-:W-:Y:S01]  /*0f00*/  IMAD R185, R8, 0x2, R17 ;  /* 0x0000000208b97824 */ /* 0x000fe200078e0211 */
[----:B------:R-:W-:Y:S01]  /*0f10*/  LOP3.LUT R0, R2, 0xfffffe, RZ, 0xc0, !PT ;  /* 0x00fffffe02007812 */ /* 0x000fe200078ec0ff */
[----:B------:R-:W-:Y:S01]  /*0f20*/  VIADD R200, R23, 0x1c0 ;  /* 0x000001c017c87836 */ /* 0x000fe20000000000 */
[----:B------:R-:W-:Y:S01]  /*0f30*/  SEL R189, R189, 0xffffffe0, !P1 ;  /* 0xffffffe0bdbd7807 */ /* 0x000fe20004800000 */
[C---:B------:R-:W-:Y:S01]  /*0f40*/  VIADD R190, R185.reuse, 0x36400 ;  /* 0x00036400b9be7836 */ /* 0x040fe20000000000 */
[----:B------:R-:W-:Y:S01]  /*0f50*/  SHF.R.S32.HI R198, RZ, 0x3, R198 ;  /* 0x00000003ffc67819 */ /* 0x000fe200000114c6 */
[----:B------:R-:W-:Y:S01]  /*0f60*/  VIADD R186, R185, 0x36440 ;  /* 0x00036440b9ba7836 */ /* 0x000fe20000000000 */
[----:B------:R-:W-:Y:S01]  /*0f70*/  SHF.R.S32.HI R210, RZ, 0x1f, R196 ;  /* 0x0000001fffd27819 */ /* 0x000fe200000114c4 */
[----:B------:R-:W-:Y:S01]  /*0f80*/  IMAD.IADD R13, R12, 0x1, -R13 ;  /* 0x000000010c0d7824 */ /* 0x000fe200078e0a0d */
[----:B------:R-:W-:Y:S01]  /*0f90*/  SHF.R.S32.HI R209, RZ, 0x1f, R195 ;  /* 0x0000001fffd17819 */ /* 0x000fe200000114c3 */
[----:B------:R-:W-:Y:S01]  /*0fa0*/  IMAD R22, R6, 0x10, R3 ;  /* 0x0000001006167824 */ /* 0x000fe200078e0203 */
[----:B------:R-:W-:Y:S01]  /*0fb0*/  SHF.R.S32.HI R208, RZ, 0x1f, R194 ;  /* 0x0000001fffd07819 */ /* 0x000fe200000114c2 */
[----:B------:R-:W-:Y:S01]  /*0fc0*/  IMAD.IADD R0, R199, 0x1, -R0 ;  /* 0x00000001c7007824 */ /* 0x000fe200078e0a00 */
[----:B------:R-:W-:Y:S01]  /*0fd0*/  SHF.R.S32.HI R207, RZ, 0x1f, R193 ;  /* 0x0000001fffcf7819 */ /* 0x000fe200000114c1 */
[C---:B------:R-:W-:Y:S01]  /*0fe0*/  @P2 VIADD R186, R190.reuse, 0xffffffc0 ;  /* 0xffffffc0beba2836 */ /* 0x040fe20000000000 */
[----:B------:R-:W-:Y:S01]  /*0ff0*/  SHF.R.S32.HI R206, RZ, 0x1f, R192 ;  /* 0x0000001fffce7819 */ /* 0x000fe200000114c0 */
[----:B------:R-:W-:Y:S01]  /*1000*/  IMAD.IADD R190, R190, 0x1, R189 ;  /* 0x00000001bebe7824 */ /* 0x000fe200078e02bd */
[----:B------:R-:W-:Y:S01]  /*1010*/  SHF.R.S32.HI R205, RZ, 0x1f, R201 ;  /* 0x0000001fffcd7819 */ /* 0x000fe200000114c9 */
[----:B------:R-:W-:Y:S01]  /*1020*/  IMAD.MOV.U32 R7, RZ, RZ, R15 ;  /* 0x000000ffff077224 */ /* 0x000fe200078e000f */
[----:B------:R-:W-:Y:S01]  /*1030*/  SHF.R.S32.HI R204, RZ, 0x1f, R200 ;  /* 0x0000001fffcc7819 */ /* 0x000fe200000114c8 */
[----:B------:R-:W-:-:S02]  /*1040*/  IMAD.MOV.U32 R2, RZ, RZ, RZ ;  /* 0x000000ffff027224 */ /* 0x000fc400078e00ff */
[----:B------:R-:W-:Y:S02]  /*1050*/  IMAD.SHL.U32 R184, R0, 0x100, RZ ;  /* 0x0000010000b87824 */ /* 0x000fe400078e00ff */
[----:B------:R-:W-:Y:S02]  /*1060*/  IMAD R191, R13, 0x8, R22 ;  /* 0x000000080dbf7824 */ /* 0x000fe400078e0216 */
[----:B------:R-:W-:-:S07]  /*1070*/  IMAD.IADD R189, R189, 0x1, R186 ;  /* 0x00000001bdbd7824 */ /* 0x000fce00078e02ba */
.L_x_8409:
[----:B012---:R-:W0:Y:S01]  /*1080*/  LDC.64 R4, c[0x0][0xd88] ;  /* 0x00036200ff047b82 */ /* 0x007e220000000a00 */
[----:B------:R-:W-:Y:S01]  /*1090*/  ULDC.64 UR8, c[0x0][0xb20] ;  /* 0x0002c80000087ab9 */ /* 0x000fe20000000a00 */
[----:B------:R-:W-:-:S06]  /*10a0*/  ULDC.64 UR10, c[0x0][0xb10] ;  /* 0x0002c400000a7ab9 */ /* 0x000fcc0000000a00 */
[----:B------:R-:W1:Y:S08]  /*10b0*/  LDC R187, c[0x0][0x288] ;  /* 0x0000a200ffbb7b82 */ /* 0x000e700000000800 */
[----:B---34-:R-:W2:Y:S01]  /*10c0*/  LDC.64 R8, c[0x0][0x418] ;  /* 0x00010600ff087b82 */ /* 0x018ea20000000a00 */
[----:B0-----:R-:W-:-:S07]  /*10d0*/  IMAD.WIDE R4, R7, 0x4, R4 ;  /* 0x0000000407047825 */ /* 0x001fce00078e0204 */
[----:B------:R-:W0:Y:S01]  /*10e0*/  LDC R0, c[0x0][0x424] ;  /* 0x00010900ff007b82 */ /* 0x000e220000000800 */
[----:B------:R-:W3:Y:S01]  /*10f0*/  LDG.E R4, desc[UR44][R4.64] ;  /* 0x0000002c04047981 */ /* 0x000ee2000c1e1900 */
[----:B------:R-:W-:Y:S01]  /*1100*/  UISETP.NE.U32.AND UP0, UPT, UR8, URZ, UPT ;  /* 0x0000003f0800728c */ /* 0x000fe2000bf05070 */
[----:B------:R-:W-:Y:S01]  /*1110*/  IMAD.MOV.U32 R3, RZ, RZ, RZ ;  /* 0x000000ffff037224 */ /* 0x000fe200078e00ff */
[----:B------:R-:W-:-:S04]  /*1120*/  UISETP.NE.U32.AND UP1, UPT, UR10, URZ, UPT ;  /* 0x0000003f0a00728c */ /* 0x000fc8000bf25070 */
[----:B------:R-:W4:Y:S01]  /*1130*/  LDC R11, c[0x0][0x2f0] ;  /* 0x0000bc00ff0b7b82 */ /* 0x000f220000000800 */
[----:B------:R-:W-:Y:S02]  /*1140*/  UISETP.NE.AND.EX UP0, UPT, UR9, URZ, UPT, UP0 ;  /* 0x0000003f0900728c */ /* 0x000fe4000bf05300 */
[----:B------:R-:W-:-:S04]  /*1150*/  UISETP.NE.AND.EX UP1, UPT, UR11, URZ, UPT, UP1 ;  /* 0x0000003f0b00728c */ /* 0x000fc8000bf25310 */
[----:B------:R-:W-:Y:S02]  /*1160*/  PLOP3.LUT P0, PT, PT, PT, UP0, 0x80, 0x0 ;  /* 0x000000000000781c */ /* 0x000fe40003f0f008 */
[----:B------:R-:W-:Y:S02]  /*1170*/  PLOP3.LUT P2, PT, PT, PT, UP1, 0x80, 0x0 ;  /* 0x000000000000781c */ /* 0x000fe40003f4f018 */
[----:B---3--:R-:W-:-:S13]  /*1180*/  R2UR UR41, R4 ;  /* 0x00000000042972ca */ /* 0x008fda00000e0000 */
        /* <DEDUP_REMOVED lines=9> */
[----:B------:R-:W-:Y:S01]  /*1220*/  IMAD.U32 R7, RZ, RZ, UR11 ;  /* 0x0000000bff077e24 */ /* 0x000fe2000f8e00ff */
[----:B------:R3:W5:Y:S04]  /*1230*/  @P0 LDG.E R3, desc[UR44][R4.64] ;  /* 0x0000002c04030981 */ /* 0x000768000c1e1900 */
[----:B-1----:R3:W5:Y:S01]  /*1240*/  @P2 LDG.E R187, desc[UR44][R6.64] ;  /* 0x0000002c06bb2981 */ /* 0x002762000c1e1900 */
[----:B--2---:R-:W-:Y:S01]  /*1250*/  ISETP.NE.U32.AND P0, PT, R8, RZ, PT ;  /* 0x000000ff0800720c */ /* 0x004fe20003f05070 */
[----:B------:R-:W-:Y:S01]  /*1260*/  UMOV UR39, UR6 ;  /* 0x0000000600277c82 */ /* 0x000fe20008000000 */
[----:B------:R-:W-:Y:S02]  /*1270*/  ISETP.NE.U32.AND P1, PT, RZ, UR8, PT ;  /* 0x00000008ff007c0c */ /* 0x000fe4000bf25070 */
[----:B------:R-:W-:-:S02]  /*1280*/  ISETP.NE.AND.EX P0, PT, R9, RZ, PT, P0 ;  /* 0x000000ff0900720c */ /* 0x000fc40003f05300 */
[----:B------:R-:W-:Y:S02]  /*1290*/  ISETP.NE.AND.EX P1, PT, RZ, UR9, PT, P1 ;  /* 0x00000009ff007c0c */ /* 0x000fe4000bf25310 */
[----:B0-----:R-:W-:Y:S01]  /*12a0*/  SEL R0, R0, 0x1, P0 ;  /* 0x0000000100007807 */ /* 0x001fe20000000000 */
[----:B---34-:R-:W-:Y:S10]  /*12b0*/  @P2 BRA `(.L_x_8359) ;  /* 0x00000000002c2947 */ /* 0x018ff40003800000 */
        /* <DEDUP_REMOVED lines=8> */
[----:B-----5:R-:W2:Y:S04]  /*1340*/  LDG.E R187, desc[UR44][R4.64] ;  /* 0x0000002c04bb7981 */ /* 0x020ea8000c1e1900 */
[----:B------:R-:W2:Y:S02]  /*1350*/  LDG.E R6, desc[UR44][R4.64+0x4] ;  /* 0x0000042c04067981 */ /* 0x000ea4000c1e1900 */
[----:B--2---:R-:W-:-:S07]  /*1360*/  IMAD.IADD R187, R6, 0x1, -R187 ;  /* 0x0000000106bb7824 */ /* 0x004fce00078e0abb */
.L_x_8359:
[----:B------:R-:W-:Y:S01]  /*1370*/  IMAD R188, R0, R11, RZ ;  /* 0x0000000b00bc7224 */ /* 0x000fe200078e02ff */
[----:B------:R-:W-:Y:S06]  /*1380*/  @!P1 BRA `(.L_x_8360) ;  /* 0x0000000000189947 */ /* 0x000fec0003800000 */
[----:B------:R-:W-:-:S04]  /*1390*/  ULEA UR4, UP0, UR41, UR8, 0x2 ;  /* 0x0000000829047291 */ /* 0x000fc8000f80103f */
[----:B------:R-:W-:Y:S02]  /*13a0*/  ULEA.HI.X UR6, UR41, UR9, UR40, 0x2, UP0 ;  /* 0x0000000929067291 */ /* 0x000fe400080f1428 */
[----:B------:R-:W-:-:S04]  /*13b0*/  IMAD.U32 R4, RZ, RZ, UR4 ;  /* 0x00000004ff047e24 */ /* 0x000fc8000f8e00ff */
[----:B------:R-:W-:-:S05]  /*13c0*/  IMAD.U32 R5, RZ, RZ, UR6 ;  /* 0x00000006ff057e24 */ /* 0x000fca000f8e00ff */
[----:B------:R0:W5:Y:S01]  /*13d0*/  LDG.E R188, desc[UR44][R4.64] ;  /* 0x0000002c04bc7981 */ /* 0x000162000c1e1900 */
[----:B------:R-:W-:Y:S05]  /*13e0*/  BRA `(.L_x_8361) ;  /* 0x00000000002c7947 */ /* 0x000fea0003800000 */
.L_x_8360:
        /* <DEDUP_REMOVED lines=9> */
[----:B------:R-:W2:Y:S02]  /*1480*/  LDG.E R7, desc[UR44][R4.64+0x4] ;  /* 0x0000042c04077981 */ /* 0x000ea4000c1e1900 */
[----:B--2---:R-:W-:-:S07]  /*1490*/  IMAD.IADD R188, R7, 0x1, -R188 ;  /* 0x0000000107bc7824 */ /* 0x004fce00078e0abc */
.L_x_8361:
[----:B------:R-:W-:Y:S01]  /*14a0*/  UISETP.NE.AND UP0, UPT, UR43, 0x1, UPT ;  /* 0x000000012b00788c */ /* 0x000fe2000bf05270 */
[----:B-----5:R-:W-:Y:S01]  /*14b0*/  IMAD.IADD R188, R188, 0x1, -R3 ;  /* 0x00000001bcbc7824 */ /* 0x020fe200078e0a03 */
[----:B------:R-:W-:-:S03]  /*14c0*/  USHF.L.U32 UR38, UR5, 0x6, URZ ;  /* 0x0000000605267899 */ /* 0x000fc6000800063f */
[----:B------:R-:W-:Y:S01]  /*14d0*/  VIADD R0, R188, 0x3f ;  /* 0x0000003fbc007836 */ /* 0x000fe20000000000 */
[----:B------:R-:W-:-:S04]  /*14e0*/  PLOP3.LUT P0, PT, PT, PT, UP0, 0x80, 0x0 ;  /* 0x000000000000781c */ /* 0x000fc80003f0f008 */
[----:B------:R-:W-:-:S04]  /*14f0*/  SHF.R.S32.HI R3, RZ, 0x1f, R0 ;  /* 0x0000001fff037819 */ /* 0x000fc80000011400 */
[----:B------:R-:W-:-:S04]  /*1500*/  LEA.HI R3, R3, R0, RZ, 0x6 ;  /* 0x0000000003037211 */ /* 0x000fc800078f30ff */
[----:B0-----:R-:W-:Y:S01]  /*1510*/  SHF.R.S32.HI R5, RZ, 0x6, R3 ;  /* 0x00000006ff057819 */ /* 0x001fe20000011403 */
[----:B------:R-:W-:Y:S06]  /*1520*/  @!P0 BRA `(.L_x_8362) ;  /* 0x0000001c003c8947 */ /* 0x000fec0003800000 */
[----:B------:R-:W0:Y:S01]  /*1530*/  LDC R0, c[0x0][0x448] ;  /* 0x00011200ff007b82 */ /* 0x000e220000000800 */
[----:B------:R-:W-:Y:S01]  /*1540*/  UIADD3 UR4, UR38, 0x3f, URZ ;  /* 0x0000003f26047890 */ /* 0x000fe2000fffe03f */
[----:B------:R-:W-:Y:S01]  /*1550*/  IADD3 R187, R188, 0x40, -R187 ;  /* 0x00000040bcbb7810 */ /* 0x000fe20007ffe8bb */
        /* <DEDUP_REMOVED lines=62> */
[----:B------:R-:W-:Y:S01]  /*1940*/  CS2R R38, SRZ ;  /* 0x0000000000267805 */ /* 0x000fe2000001ff00 */
[----:B------:R-:W-:Y:S01]  /*1950*/  IMAD.MOV.U32 R169, RZ, RZ, RZ ;  /* 0x000000ffffa97224 */ /* 0x000fe200078e00ff */
[----:B------:R-:W-:-:S02]  /*1960*/  CS2R R172, SRZ ;  /* 0x0000000000ac7805 */ /* 0x000fc4000001ff00 */
[----:B------:R-:W-:Y:S02]  /*1970*/  CS2R R34, SRZ ;  /* 0x0000000000227805 */ /* 0x000fe4000001ff00 */
[----:B-1----:R-:W-:Y:S01]  /*1980*/  @P0 SHF.R.U32.HI R0, RZ, R4, R3 ;  /* 0x00000004ff000219 */ /* 0x002fe20000011603 */
[----:B------:R-:W-:Y:S01]  /*1990*/  IMAD.MOV.U32 R31, RZ, RZ, RZ ;  /* 0x000000ffff1f7224 */ /* 0x000fe200078e00ff */
[----:B------:R-:W-:Y:S02]  /*19a0*/  PLOP3.LUT P0, PT, PT, PT, PT, 0x80, 0x0 ;  /* 0x000000000000781c */ /* 0x000fe40003f0f070 */
[----:B------:R-:W-:Y:S02]  /*19b0*/  CS2R R10, SRZ ;  /* 0x00000000000a7805 */ /* 0x000fe4000001ff00 */
[----:B------:R-:W-:Y:S01]  /*19c0*/  CS2R R174, SRZ ;  /* 0x0000000000ae7805 */ /* 0x000fe2000001ff00 */
[----:B------:R-:W-:Y:S02]  /*19d0*/  IMAD.IADD R0, R187, 0x1, R0 ;  /* 0x00000001bb007824 */ /* 0x000fe400078e0200 */
[----:B------:R-:W-:-:S02]  /*19e0*/  IMAD.MOV.U32 R27, RZ, RZ, RZ ;  /* 0x000000ffff1b7224 */ /* 0x000fc400078e00ff */
[----:B------:R-:W-:Y:S01]  /*19f0*/  IMAD.MOV.U32 R9, RZ, RZ, RZ ;  /* 0x000000ffff097224 */ /* 0x000fe200078e00ff */
[----:B------:R-:W-:Y:S01]  /*1a00*/  SHF.R.S32.HI R3, RZ, 0x1f, R0 ;  /* 0x0000001fff037819 */ /* 0x000fe20000011400 */
[----:B------:R-:W-:-:S03]  /*1a10*/  IMAD.MOV.U32 R20, RZ, RZ, RZ ;  /* 0x000000ffff147224 */ /* 0x000fc600078e00ff */
[----:B------:R-:W-:Y:S01]  /*1a20*/  LEA.HI R3, R3, R0, RZ, 0x6 ;  /* 0x0000000003037211 */ /* 0x000fe200078f30ff */
[----:B------:R-:W-:-:S03]  /*1a30*/  IMAD.MOV.U32 R0, RZ, RZ, RZ ;  /* 0x000000ffff007224 */ /* 0x000fc600078e00ff */
[----:B------:R-:W-:Y:S01]  /*1a40*/  SHF.R.S32.HI R4, RZ, 0x6, R3 ;  /* 0x00000006ff047819 */ /* 0x000fe20000011403 */
[----:B------:R-:W-:-:S03]  /*1a50*/  IMAD.MOV.U32 R3, RZ, RZ, RZ ;  /* 0x000000ffff037224 */ /* 0x000fc600078e00ff */
[----:B------:R-:W-:-:S04]  /*1a60*/  VIMNMX R4, R5, R4, PT ;  /* 0x0000000405047248 */ /* 0x000fc80003fe0100 */
        /* <DEDUP_REMOVED lines=64> */
.L_x_8365:
        /* <DEDUP_REMOVED lines=172> */
.L_x_8364:
[----:B------:R-:W-:Y:S01]  /*2930*/  BAR.SYNC.DEFER_BLOCKING 0xe, 0x100 ;  /* 0x0384000000007b1d */ /* 0x000fe20000010000 */
[C---:B01----:R-:W-:Y:S01]  /*2940*/  IMAD R0, R2.reuse, 0x40, R22 ;  /* 0x0000004002007824 */ /* 0x043fe200078e0216 */
[----:B------:R-:W-:Y:S01]  /*2950*/  PLOP3.LUT P0, PT, PT, PT, PT, 0x8, 0x0 ;  /* 0x000000000000781c */ /* 0x000fe20003f0e170 */
[----:B------:R-:W-:Y:S02]  /*2960*/  VIADD R4, R2, 0x1 ;  /* 0x0000000102047836 */ /* 0x000fe40000000000 */
[----:B------:R-:W-:Y:S02]  /*2970*/  IMAD R17, R0, 0x4, R17 ;  /* 0x0000000400117824 */ /* 0x000fe400078e0211 */
[----:B------:R-:W-:Y:S01]  /*2980*/  IMAD.MOV.U32 R19, RZ, RZ, RZ ;  /* 0x000000ffff137224 */ /* 0x000fe200078e00ff */
[----:B------:R-:W-:-:S04]  /*2990*/  ISETP.NE.AND P1, PT, R4, 0x2, PT ;  /* 0x000000020400780c */ /* 0x000fc80003f25270 */
[----:B------:R-:W-:-:S04]  /*29a0*/  SEL R3, RZ, 0x1, P1 ;  /* 0x00000001ff037807 */ /* 0x000fc80000800000 */
[----:B------:R-:W-:Y:S01]  /*29b0*/  LOP3.LUT R16, R16, R3, RZ, 0x3c, !PT ;  /* 0x0000000310107212 */ /* 0x000fe200078e3cff */
[----:B------:R-:W-:Y:S01]  /*29c0*/  IMAD.MOV.U32 R3, RZ, RZ, RZ ;  /* 0x000000ffff037224 */ /* 0x000fe200078e00ff */
        /* <DEDUP_REMOVED lines=130> */
[----:B------:R-:W-:Y:S01]  /*31f0*/  SEL R2, R4, RZ, P1 ;  /* 0x000000ff04027207 */ /* 0x000fe20000800000 */
[----:B------:R-:W-:Y:S06]  /*3200*/  BAR.ARV 0xf, 0x100 ;  /* 0x03c4000000007b1d */ /* 0x000fec0000002000 */
[----:B------:R-:W-:Y:S05]  /*3210*/  BRA `(.L_x_8363) ;  /* 0x0000009c003c7947 */ /* 0x000fea0003800000 */
.L_x_8362:
        /* <DEDUP_REMOVED lines=24> */
[----:B0-----:R-:W-:Y:S02]  /*33a0*/  ISETP.NE.AND P0, PT, R0, 0x1, PT ;  /* 0x000000010000780c */ /* 0x001fe40003f05270 */
        /* <DEDUP_REMOVED lines=12> */
[----:B------:R-:W0:Y:S01]  /*3470*/  @P0 LDC R0, c[0x0][0x44c] ;  /* 0x00011300ff000b82 */ /* 0x000e220000000800 */
[----:B------:R-:W-:-:S02]  /*3480*/  CS2R R42, SRZ ;  /* 0x00000000002a7805 */ /* 0x000fc4000001ff00 */
[----:B------:R-:W-:Y:S02]  /*3490*/  CS2R R92, SRZ ;  /* 0x00000000005c7805 */ /* 0x000fe4000001ff00 */
        /* <DEDUP_REMOVED lines=24> */
[----:B------:R-:W-:Y:S01]  /*3620*/  CS2R R38, SRZ ;  /* 0x0000000000267805 */ /* 0x000fe2000001ff00 */
[----:B------:R-:W-:Y:S01]  /*3630*/  IMAD.U32 R0, RZ, RZ, UR4 ;  /* 0x00000004ff007e24 */ /* 0x000fe2000f8e00ff */
[----:B------:R-:W-:Y:S01]  /*3640*/  CS2R R172, SRZ ;  /* 0x0000000000ac7805 */ /* 0x000fe2000001ff00 */
[----:B------:R-:W-:Y:S01]  /*3650*/  IMAD.MOV.U32 R169, RZ, RZ, RZ ;  /* 0x000000ffffa97224 */ /* 0x000fe200078e00ff */
[----:B------:R-:W-:-:S02]  /*3660*/  CS2R R34, SRZ ;  /* 0x0000000000227805 */ /* 0x000fc4000001ff00 */
[----:B-1----:R-:W-:Y:S01]  /*3670*/  @P0 SHF.R.U32.HI R0, RZ, R4, R3 ;  /* 0x00000004ff000219 */ /* 0x002fe20000011603 */
[----:B------:R-:W-:Y:S01]  /*3680*/  IMAD.MOV.U32 R31, RZ, RZ, RZ ;  /* 0x000000ffff1f7224 */ /* 0x000fe200078e00ff */
[----:B------:R-:W-:Y:S02]  /*3690*/  PLOP3.LUT P0, PT, PT, PT, PT, 0x80, 0x0 ;  /* 0x000000000000781c */ /* 0x000fe40003f0f070 */
[----:B------:R-:W-:Y:S02]  /*36a0*/  CS2R R10, SRZ ;  /* 0x00000000000a7805 */ /* 0x000fe4000001ff00 */
[----:B------:R-:W-:Y:S01]  /*36b0*/  CS2R R174, SRZ ;  /* 0x0000000000ae7805 */ /* 0x000fe2000001ff00 */
[----:B------:R-:W-:Y:S02]  /*36c0*/  IMAD.IADD R0, R7, 0x1, R0 ;  /* 0x0000000107007824 */ /* 0x000fe400078e0200 */
[----:B------:R-:W-:Y:S02]  /*36d0*/  IMAD.MOV.U32 R27, RZ, RZ, RZ ;  /* 0x000000ffff1b7224 */ /* 0x000fe400078e00ff */
        /* <DEDUP_REMOVED lines=38> */
.L_x_8366:
        /* <DEDUP_REMOVED lines=9> */
.L_x_8556:
[----:B------:R-:W-:Y:S05]  /*39d0*/  @!P0 BRA `(.L_x_8368) ;  /* 0x0000000000048947 */ /* 0x000fea0003800000 */
[----:B------:R-:W-:Y:S01]  /*39e0*/  BPT.TRAP 0x1 ;  /* 0x000000040000795c */ /* 0x000fe20000300000 */
.L_x_8368:
[----:B------:R-:W-:Y:S01]  /*39f0*/  IMAD R5, R2, 0x8, R17 ;  /* 0x0000000802057824 */ /* 0x000fe200078e0211 */
[----:B------:R-:W-:-:S04]  /*3a00*/  SHF.L.U32 R8, R16, 0x1f, RZ ;  /* 0x0000001f10087819 */ /* 0x000fc800000006ff */
[----:B------:R1:W2:Y:S01]  /*3a10*/  SYNCS.PHASECHK.TRANS64.TRYWAIT P1, [R5+URZ+0x38830], R8 ;  /* 0x03883008050075a7 */ /* 0x0002a2000802017f */
[----:B------:R-:W-:Y:S05]  /*3a20*/  @!P0 BRA `(.L_x_8369) ;  /* 0x0000000000048947 */ /* 0x000fea0003800000 */
[----:B------:R-:W-:Y:S01]  /*3a30*/  BPT.TRAP 0x1 ;  /* 0x000000040000795c */ /* 0x000fe20000300000 */
.L_x_8369:
[----:B------:R-:W-:-:S05]  /*3a40*/  VIADD R0, R17, 0x22400 ;  /* 0x0002240011007836 */ /* 0x000fca0000000000 */
[----:B------:R-:W-:-:S04]  /*3a50*/  SHF.R.U32.HI R0, RZ, 0x4, R0 ;  /* 0x00000004ff007819 */ /* 0x000fc80000011600 */
[----:B------:R-:W-:Y:S01]  /*3a60*/  LOP3.LUT R0, R0, 0x3fff, RZ, 0xc0, !PT ;  /* 0x00003fff00007812 */ /* 0x000fe200078ec0ff */
[----:B--2---:R-:W-:Y:S06]  /*3a70*/  @P1 BRA `(.L_x_8370) ;  /* 0x0000000000081947 */ /* 0x004fec0003800000 */
[----:B------:R-:W2:Y:S02]  /*3a80*/  SYNCS.PHASECHK.TRANS64.TRYWAIT P1, [R5+URZ+0x38830], R8 ;  /* 0x03883008050075a7 */ /* 0x000ea4000802017f */
[----:B--2---:R-:W-:Y:S05]  /*3a90*/  @!P1 BRA `(.L_x_8371) ;  /* 0x0000014400d09947 */ /* 0x004fea0003800000 */
.L_x_8370:
        /* <DEDUP_REMOVED lines=18> */
[C---:B------:R-:W-:Y:S02]  /*3bc0*/  VIADD R6, R3.reuse, 0x2 ;  /* 0x0000000203067836 */ /* 0x040fe40000000000 */
        /* <DEDUP_REMOVED lines=21> */
.L_x_8557:
[----:B------:R-:W-:Y:S05]  /*3d20*/  @!P0 BRA `(.L_x_8373) ;  /* 0x0000000000048947 */ /* 0x000fea0003800000 */
[----:B------:R-:W-:Y:S01]  /*3d30*/  BPT.TRAP 0x1 ;  /* 0x000000040000795c */ /* 0x000fe20000300000 */
.L_x_8373:
[----:B------:R4:W0:Y:S01]  /*3d40*/  SYNCS.PHASECHK.TRANS64.TRYWAIT P1, [R5+URZ+0x38850], R8 ;  /* 0x03885008050075a7 */ /* 0x000822000802017f */
[----:B------:R-:W-:Y:S05]  /*3d50*/  @!P0 BRA `(.L_x_8374) ;  /* 0x0000000000048947 */ /* 0x000fea0003800000 */
[----:B------:R-:W-:Y:S01]  /*3d60*/  BPT.TRAP 0x1 ;  /* 0x000000040000795c */ /* 0x000fe20000300000 */
.L_x_8374:
        /* <DEDUP_REMOVED lines=12> */
.L_x_8375:
[----:B------:R-:W-:Y:S01]  /*3e30*/  R2UR UR20, R4 ;  /* 0x00000000041472ca */ /* 0x000fe200000e0000 */
[----:B------:R-:W-:Y:S01]  /*3e40*/  WARPGROUP.ARRIVE ;  /* 0x00000000000079c5 */ /* 0x000fe20000000000 */
[----:B------:R-:W-:Y:S01]  /*3e50*/  R2UR UR22, R6 ;  /* 0x00000000061672ca */ /* 0x000fe200000e0000 */
[----:B------:R-:W-:Y:S01]  /*3e60*/  UMOV UR21, 0x40000040 ;  /* 0x4000004000157882 */ /* 0x000fe20000000000 */
[----:B------:R-:W-:Y:S01]  /*3e70*/  UMOV UR23, 0x40000040 ;  /* 0x4000004000177882 */ /* 0x000fe20000000000 */
[----:B012-4-:R-:W-:Y:S01]  /*3e80*/  VIADD R8, R4, 0x2 ;  /* 0x0000000204087836 */ /* 0x017fe20000000000 */
[----:B------:R-:W-:Y:S01]  /*3e90*/  UMOV UR25, 0x40000040 ;  /* 0x4000004000197882 */ /* 0x000fe20000000000 */
[----:B------:R-:W-:Y:S01]  /*3ea0*/  VIADD R7, R6, 0x2 ;  /* 0x0000000206077836 */ /* 0x000fe20000000000 */
        /* <DEDUP_REMOVED lines=8> */
[----:B------:R-:W-:-:S02]  /*3f30*/  VIADD R10, R6, 0x800 ;  /* 0x00000800060a7836 */ /* 0x000fc40000000000 */
[----:B------:R-:W1:Y:S01]  /*3f40*/  S2R R57, SR_TID.X ;  /* 0x0000000000397919 */ /* 0x000e620000002100 */
[----:B------:R-:W-:Y:S01]  /*3f50*/  IMAD R217, R2, 0x1000, R19 ;  /* 0x0000100002d97824 */ /* 0x000fe200078e0213 */
[----:B------:R-:W-:-:S03]  /*3f60*/  UMOV UR7, 0x40000040 ;  /* 0x4000004000077882 */ /* 0x000fc60000000000 */
[C---:B------:R-:W-:Y:S01]  /*3f70*/  VIADD R219, R217.reuse, 0x80 ;  /* 0x00000080d9db7836 */ /* 0x040fe20000000000 */
[----:B------:R-:W-:Y:S02]  /*3f80*/  R2UR UR6, R217 ;  /* 0x00000000d90672ca */ /* 0x000fe400000e0000 */
        /* <DEDUP_REMOVED lines=277> */
[----:B------:R-:W-:-:S02]  /*50e0*/  IMAD.IADD R10, R11, 0x1, R10 ;  /* 0x000000010b0a7824 */ /* 0x000fc400078e020a */
        /* <DEDUP_REMOVED lines=17> */
[----:B------:R-:W-:Y:S01]  /*5200*/  IMAD.MOV.U32 R8, RZ, RZ, 0x1000 ;  /* 0x00001000ff087424 */ /* 0x000fe200078e00ff */
[----:B------:R-:W0:Y:S04]  /*5210*/  LDC R10, c[0x0][0x448] ;  /* 0x00011200ff0a7b82 */ /* 0x000e280000000800 */
[----:B------:R-:W-:-:S04]  /*5220*/  SEL R8, R8, 0xf80, P1 ;  /* 0x00000f8008087807 */ /* 0x000fc80000800000 */
[----:B------:R-:W-:-:S04]  /*5230*/  LOP3.LUT R8, R8, 0x1e00, RZ, 0xc0, !PT ;  /* 0x00001e0008087812 */ /* 0x000fc800078ec0ff */
[CC--:B------:R-:W-:Y:S02]  /*5240*/  IADD3 R9, R7.reuse, R8.reuse, R4 ;  /* 0x0000000807097210 */ /* 0x0c0fe40007ffe004 */
[----:B------:R-:W-:Y:S02]  /*5250*/  IADD3 R6, R7, R8, R6 ;  /* 0x0000000807067210 */ /* 0x000fe40007ffe006 */
[----:B0-----:R-:W-:-:S13]  /*5260*/  ISETP.NE.AND P1, PT, R10, 0x1, PT ;  /* 0x000000010a00780c */ /* 0x001fda0003f25270 */
[----:B------:R-:W0:Y:S08]  /*5270*/  @P1 LDC R7, c[0x0][0x44c] ;  /* 0x00011300ff071b82 */ /* 0x000e300000000800 */
[----:B------:R-:W1:Y:S01]  /*5280*/  @P1 LDC R8, c[0x0][0x450] ;  /* 0x00011400ff081b82 */ /* 0x000e620000000800 */
        /* <DEDUP_REMOVED lines=8> */
[----:B0-----:R-:W-:-:S05]  /*5310*/  @P1 IMAD.HI.U32 R7, R6, R7, RZ ;  /* 0x0000000706071227 */ /* 0x001fca00078e00ff */
[----:B-1----:R-:W-:Y:S01]  /*5320*/  @P1 SHF.R.U32.HI R6, RZ, R8, R7 ;  /* 0x00000008ff061219 */ /* 0x002fe20000011607 */
[C---:B------:R-:W-:Y:S02]  /*5330*/  IMAD R7, R168.reuse, -0x40, R11 ;  /* 0xffffffc0a8077824 */ /* 0x040fe400078e020b */
[----:B------:R-:W-:Y:S02]  /*5340*/  VIADD R168, R168, 0xfffffffe ;  /* 0xfffffffea8a87836 */ /* 0x000fe40000000000 */
[----:B------:R-:W0:Y:S01]  /*5350*/  SHFL.IDX PT, R9, R6, RZ, 0x1c1f ;  /* 0x001c1fff06097589 */ /* 0x000e2200000e0000 */
[----:B------:R-:W-:Y:S02]  /*5360*/  IADD3 R8, R188, 0x1, R7 ;  /* 0x00000001bc087810 */ /* 0x000fe40007ffe007 */
[----:B------:R-:W-:Y:S01]  /*5370*/  IADD3 R7, -R18, R7, R188 ;  /* 0x0000000712077210 */ /* 0x000fe20007ffe1bc */
[----:B------:R-:W1:Y:S01]  /*5380*/  SHFL.IDX PT, R6, R6, 0x1, 0x1c1f ;  /* 0x003c1f0006067f89 */ /* 0x000e6200000e0000 */
[----:B------:R-:W-:-:S02]  /*5390*/  IADD3 R8, -R187, R8, -R18 ;  /* 0x00000008bb087210 */ /* 0x000fc40007ffe912 */
[----:B------:R-:W-:Y:S02]  /*53a0*/  R2UR UR30, R168 ;  /* 0x00000000a81e72ca */ /* 0x000fe400000e0000 */
[----:B0-----:R-:W-:-:S04]  /*53b0*/  VIADDMNMX R9, R9, R8, R7, PT ;  /* 0x0000000809097246 */ /* 0x001fc80003800107 */
[C---:B------:R-:W-:Y:S02]  /*53c0*/  ISETP.GT.AND P2, PT, R9.reuse, RZ, PT ;  /* 0x000000ff0900720c */ /* 0x040fe40003f44270 */
[C---:B------:R-:W-:Y:S02]  /*53d0*/  ISETP.GT.AND P3, PT, R9.reuse, 0x1, PT ;  /* 0x000000010900780c */ /* 0x040fe40003f64270 */
[----:B------:R-:W-:Y:S02]  /*53e0*/  ISETP.GT.AND P4, PT, R9, 0x8, PT ;  /* 0x000000080900780c */ /* 0x000fe40003f84270 */
[----:B-1----:R-:W-:Y:S01]  /*53f0*/  VIADDMNMX R8, R6, R8, R7, PT ;  /* 0x0000000806087246 */ /* 0x002fe20003800107 */
        /* <DEDUP_REMOVED lines=64> */
[----:B0-----:R-:W-:Y:S02]  /*5800*/  FMNMX.FTZ R11, R10, R9, !PT ;  /* 0x000000090a0b7209 */ /* 0x001fe40007810000 */
[----:B------:R-:W-:Y:S02]  /*5810*/  FSEL R35, R35, -INF , P2 ;  /* 0xff80000023237808 */ /* 0x000fe40001000000 */
[----:B------:R-:W-:Y:S01]  /*5820*/  FMNMX.FTZ R6, R34, R7, !PT ;  /* 0x0000000722067209 */ /* 0x000fe20007810000 */
[----:B------:R-:W0:Y:S01]  /*5830*/  SHFL.BFLY PT, R12, R11, 0x1, 0x1f ;  /* 0x0c201f000b0c7f89 */ /* 0x000e2200000e0000 */
        /* <DEDUP_REMOVED lines=15> */
[----:B0-----:R-:W-:Y:S02]  /*5930*/  FMNMX.FTZ R7, R11, R12, !PT ;  /* 0x0000000c0b077209 */ /* 0x001fe40007810000 */
[----:B------:R-:W-:Y:S02]  /*5940*/  ISETP.GT.AND P2, PT, R8, 0x30, PT ;  /* 0x000000300800780c */ /* 0x000fe40003f44270 */
[----:B------:R-:W-:Y:S01]  /*5950*/  FSEL R47, R47, -INF , P4 ;  /* 0xff8000002f2f7808 */ /* 0x000fe20002000000 */
[C---:B------:R-:W-:Y:S01]  /*5960*/  FMUL.FTZ R10, R7.reuse, UR28 ;  /* 0x0000001c070a7c20 */ /* 0x040fe20008410000 */
        /* <DEDUP_REMOVED lines=12> */
[----:B------:R-:W-:Y:S01]  /*5a30*/  MUFU.EX2 R6, R24 ;  /* 0x0000001800067308 */ /* 0x000fe20000000800 */
        /* <DEDUP_REMOVED lines=14> */
[--C-:B------:R-:W-:Y:S01]  /*5b20*/  FFMA.FTZ R171, R48, UR28, -R56.reuse ;  /* 0x0000001c30ab7c23 */ /* 0x100fe20008010838 */
[----:B------:R-:W0:Y:S01]  /*5b30*/  SHFL.BFLY PT, R21, R8, 0x2, 0x1f ;  /* 0x0c401f0008157f89 */ /* 0x000e2200000e0000 */
[--C-:B------:R-:W-:Y:S01]  /*5b40*/  FFMA.FTZ R172, R49, UR28, -R56.reuse ;  /* 0x0000001c31ac7c23 */ /* 0x100fe20008010838 */
[--C-:B------:R-:W-:Y:S01]  /*5b50*/  FFMA.FTZ R173, R52, UR28, -R56.reuse ;  /* 0x0000001c34ad7c23 */ /* 0x100fe20008010838 */
[--C-:B------:R-:W-:Y:S01]  /*5b60*/  FFMA.FTZ R174, R53, UR28, -R56.reuse ;  /* 0x0000001c35ae7c23 */ /* 0x100fe20008010838 */
[----:B------:R-:W1:Y:S08]  /*5b70*/  MUFU.EX2 R9, R9 ;  /* 0x0000000900097308 */ /* 0x000e700000000800 */
[----:B------:R-:W-:Y:S08]  /*5b80*/  MUFU.EX2 R10, R10 ;  /* 0x0000000a000a7308 */ /* 0x000ff00000000800 */
[----:B------:R-:W2:Y:S01]  /*5b90*/  MUFU.EX2 R11, R11 ;  /* 0x0000000b000b7308 */ /* 0x000ea20000000800 */
[----:B-1----:R-:W-:Y:S01]  /*5ba0*/  F2FP.F16.F32.PACK_AB R152, R9, R6 ;  /* 0x000000060998723e */ /* 0x002fe200000000ff */
[----:B------:R-:W-:Y:S01]  /*5bb0*/  FADD.FTZ R9, R6, R9 ;  /* 0x0000000906097221 */ /* 0x000fe20000010000 */
[----:B------:R-:W-:Y:S01]  /*5bc0*/  IMAD.U32 R6, RZ, RZ, UR38 ;  /* 0x00000026ff067e24 */ /* 0x000fe2000f8e00ff */
[----:B0-----:R-:W-:Y:S01]  /*5bd0*/  FMNMX.FTZ R24, R8, R21, !PT ;  /* 0x0000001508187209 */ /* 0x001fe20007810000 */
[----:B------:R-:W-:-:S03]  /*5be0*/  FFMA.FTZ R21, R41, UR28, -R56 ;  /* 0x0000001c29157c23 */ /* 0x000fc60008010838 */
        /* <DEDUP_REMOVED lines=8> */
[----:B0-----:R-:W-:-:S02]  /*5c70*/  FMNMX.FTZ R8, R24, R25, !PT ;  /* 0x0000001918087209 */ /* 0x001fc40007810000 */
[C---:B-1----:R-:W-:Y:S01]  /*5c80*/  F2FP.F16.F32.PACK_AB R156, R13.reuse, R12 ;  /* 0x0000000c0d9c723e */ /* 0x042fe200000000ff */
[----:B------:R-:W-:Y:S01]  /*5c90*/  FADD.FTZ R12, R12, R11 ;  /* 0x0000000b0c0c7221 */ /* 0x000fe20000010000 */
[C---:B------:R-:W-:Y:S01]  /*5ca0*/  FSETP.NEU.FTZ.AND P2, PT, R8.reuse, -INF , PT ;  /* 0xff8000000800780b */ /* 0x040fe20003f5d000 */
[----:B------:R-:W-:Y:S02]  /*5cb0*/  FMUL.FTZ R24, R8, UR28 ;  /* 0x0000001c08187c20 */ /* 0x000fe40008410000 */
[----:B------:R-:W-:Y:S01]  /*5cc0*/  MUFU.EX2 R20, R20 ;  /* 0x0000001400147308 */ /* 0x000fe20000000800 */
[----:B------:R-:W-:Y:S02]  /*5cd0*/  FADD.FTZ R13, R13, R12 ;  /* 0x0000000c0d0d7221 */ /* 0x000fe40000010000 */
[----:B------:R-:W-:Y:S02]  /*5ce0*/  FSEL R25, R24, RZ, P2 ;  /* 0x000000ff18197208 */ /* 0x000fe40001000000 */
        /* <DEDUP_REMOVED lines=21> */
[----:B--2---:R-:W-:Y:S01]  /*5e40*/  F2FP.F16.F32.PACK_AB R158, R15, R14 ;  /* 0x0000000e0f9e723e */ /* 0x004fe200000000ff */
[----:B------:R-:W-:Y:S01]  /*5e50*/  FADD.FTZ R14, R14, R13 ;  /* 0x0000000d0e0e7221 */ /* 0x000fe20000010000 */
[----:B------:R-:W-:-:S03]  /*5e60*/  @!P2 VIADD R5, R5, 0x38860 ;  /* 0x000388600505a836 */ /* 0x000fc60000000000 */
[----:B------:R-:W-:Y:S01]  /*5e70*/  FADD.FTZ R15, R15, R14 ;  /* 0x0000000e0f0f7221 */ /* 0x000fe20000010000 */
[----:B------:R-:W1:Y:S01]  /*5e80*/  MUFU.EX2 R176, R176 ;  /* 0x000000b000b07308 */ /* 0x000e620000000800 */
[----:B------:R-:W-:-:S07]  /*5e90*/  @!P2 PRMT R5, RZ, 0x654, R5 ;  /* 0x00000654ff05a816 */ /* 0x000fce0000000005 */
[----:B------:R-:W-:Y:S08]  /*5ea0*/  MUFU.EX2 R177, R177 ;  /* 0x000000b100b17308 */ /* 0x000ff00000000800 */
[----:B------:R-:W2:Y:S01]  /*5eb0*/  MUFU.EX2 R178, R178 ;  /* 0x000000b200b27308 */ /* 0x000ea20000000800 */
[----:B-1----:R-:W-:Y:S01]  /*5ec0*/  F2FP.F16.F32.PACK_AB R153, R176, R175 ;  /* 0x000000afb099723e */ /* 0x002fe200000000ff */
[----:B------:R-:W-:-:S06]  /*5ed0*/  FADD.FTZ R176, R175, R176 ;  /* 0x000000b0afb07221 */ /* 0x000fcc0000010000 */
[----:B------:R-:W-:Y:S08]  /*5ee0*/  MUFU.EX2 R179, R179 ;  /* 0x000000b300b37308 */ /* 0x000ff00000000800 */
[----:B------:R-:W1:Y:S01]  /*5ef0*/  MUFU.EX2 R180, R180 ;  /* 0x000000b400b47308 */ /* 0x000e620000000800 */
[----:B--2---:R-:W-:Y:S01]  /*5f00*/  F2FP.F16.F32.PACK_AB R155, R178, R177 ;  /* 0x000000b1b29b723e */ /* 0x004fe200000000ff */
[----:B------:R-:W-:Y:S01]  /*5f10*/  BAR.SYNC.DEFER_BLOCKING 0xf, 0x100 ;  /* 0x03c4000000007b1d */ /* 0x000fe20000010000 */
[----:B------:R-:W-:-:S04]  /*5f20*/  FADD.FTZ R177, R177, R176 ;  /* 0x000000b0b1b17221 */ /* 0x000fc80000010000 */
[----:B------:R-:W-:Y:S01]  /*5f30*/  FADD.FTZ R178, R178, R177 ;  /* 0x000000b1b2b27221 */ /* 0x000fe20000010000 */
[----:B------:R-:W-:Y:S08]  /*5f40*/  MUFU.EX2 R181, R181 ;  /* 0x000000b500b57308 */ /* 0x000ff00000000800 */
[----:B------:R-:W2:Y:S01]  /*5f50*/  MUFU.EX2 R182, R182 ;  /* 0x000000b600b67308 */ /* 0x000ea20000000800 */
[----:B-1----:R-:W-:Y:S01]  /*5f60*/  F2FP.F16.F32.PACK_AB R157, R180, R179 ;  /* 0x000000b3b49d723e */ /* 0x002fe200000000ff */
[----:B------:R-:W-:-:S04]  /*5f70*/  FADD.FTZ R179, R179, R178 ;  /* 0x000000b2b3b37221 */ /* 0x000fc80000010000 */
[----:B------:R-:W-:Y:S02]  /*5f80*/  FADD.FTZ R180, R180, R179 ;  /* 0x000000b3b4b47221 */ /* 0x000fe40000010000 */
[----:B------:R-:W1:Y:S01]  /*5f90*/  MUFU.EX2 R21, R21 ;  /* 0x0000001500157308 */ /* 0x000e620000000800 */
[----:B------:R3:W-:Y:S07]  /*5fa0*/  STSM.16.M88.4 [R185+0x36400], R152 ;  /* 0x03640098b9007844 */ /* 0x0007ee0000000200 */
[----:B------:R-:W-:Y:S01]  /*5fb0*/  MUFU.EX2 R169, R169 ;  /* 0x000000a900a97308 */ /* 0x000fe20000000800 */
[----:B--2---:R-:W-:Y:S01]  /*5fc0*/  F2FP.F16.F32.PACK_AB R159, R182, R181 ;  /* 0x000000b5b69f723e */ /* 0x004fe200000000ff */
[----:B------:R-:W-:-:S04]  /*5fd0*/  FADD.FTZ R181, R181, R180 ;  /* 0x000000b4b5b57221 */ /* 0x000fc80000010000 */
[----:B------:R2:W-:Y:S01]  /*5fe0*/  STSM.16.M88.4 [R190], R156 ;  /* 0x0000009cbe007844 */ /* 0x0005e20000000200 */
[----:B------:R-:W-:Y:S01]  /*5ff0*/  FADD.FTZ R182, R182, R181 ;  /* 0x000000b5b6b67221 */ /* 0x000fe20000010000 */
[----:B------:R-:W4:Y:S01]  /*6000*/  MUFU.EX2 R170, R170 ;  /* 0x000000aa00aa7308 */ /* 0x000f220000000800 */
[----:B-1----:R-:W-:Y:S01]  /*6010*/  F2FP.F16.F32.PACK_AB R160, R21, R20 ;  /* 0x0000001415a0723e */ /* 0x002fe200000000ff */
[----:B------:R-:W-:-:S04]  /*6020*/  FADD.FTZ R20, R20, R15 ;  /* 0x0000000f14147221 */ /* 0x000fc80000010000 */
[----:B------:R-:W-:Y:S02]  /*6030*/  FADD.FTZ R20, R21, R20 ;  /* 0x0000001415147221 */ /* 0x000fe40000010000 */
[----:B------:R-:W-:Y:S08]  /*6040*/  MUFU.EX2 R183, R183 ;  /* 0x000000b700b77308 */ /* 0x000ff00000000800 */
[----:B------:R-:W1:Y:S01]  /*6050*/  MUFU.EX2 R212, R212 ;  /* 0x000000d400d47308 */ /* 0x000e620000000800 */
[----:B----4-:R-:W-:Y:S01]  /*6060*/  F2FP.F16.F32.PACK_AB R162, R170, R169 ;  /* 0x000000a9aaa2723e */ /* 0x010fe200000000ff */
[----:B------:R-:W-:-:S04]  /*6070*/  FADD.FTZ R169, R169, R20 ;  /* 0x00000014a9a97221 */ /* 0x000fc80000010000 */
[----:B------:R-:W-:Y:S02]  /*6080*/  FADD.FTZ R170, R170, R169 ;  /* 0x000000a9aaaa7221 */ /* 0x000fe40000010000 */
[----:B------:R-:W-:Y:S08]  /*6090*/  MUFU.EX2 R211, R211 ;  /* 0x000000d300d37308 */ /* 0x000ff00000000800 */
        /* <DEDUP_REMOVED lines=8> */
[----:B------:R2:W-:Y:S01]  /*6120*/  STSM.16.M88.4 [R186], R160 ;  /* 0x000000a0ba007844 */ /* 0x0005e20000000200 */
[----:B------:R-:W-:Y:S01]  /*6130*/  FADD.FTZ R214, R214, R211 ;  /* 0x000000d3d6d67221 */ /* 0x000fe20000010000 */
[----:B------:R-:W-:Y:S08]  /*6140*/  MUFU.EX2 R173, R173 ;  /* 0x000000ad00ad7308 */ /* 0x000ff00000000800 */
[----:B------:R-:W4:Y:S01]  /*6150*/  MUFU.EX2 R174, R174 ;  /* 0x000000ae00ae7308 */ /* 0x000f220000000800 */
[----:B-1----:R-:W-:Y:S01]  /*6160*/  F2FP.F16.F32.PACK_AB R164, R172, R171 ;  /* 0x000000abaca4723e */ /* 0x002fe200000000ff */
[----:B------:R-:W-:-:S04]  /*6170*/  FADD.FTZ R171, R171, R170 ;  /* 0x000000aaabab7221 */ /* 0x000fc80000010000 */
[----:B------:R-:W-:Y:S02]  /*6180*/  FADD.FTZ R172, R172, R171 ;  /* 0x000000abacac7221 */ /* 0x000fe40000010000 */
[----:B------:R-:W-:Y:S08]  /*6190*/  MUFU.EX2 R213, R213 ;  /* 0x000000d500d57308 */ /* 0x000ff00000000800 */
[----:B------:R-:W1:Y:S01]  /*61a0*/  MUFU.EX2 R216, R216 ;  /* 0x000000d800d87308 */ /* 0x000e620000000800 */
[----:B----4-:R-:W-:-:S07]  /*61b0*/  F2FP.F16.F32.PACK_AB R166, R174, R173 ;  /* 0x000000adaea6723e */ /* 0x010fce00000000ff */
[----:B------:R-:W-:Y:S08]  /*61c0*/  MUFU.EX2 R215, R215 ;  /* 0x000000d700d77308 */ /* 0x000ff00000000800 */
[----:B------:R-:W4:Y:S01]  /*61d0*/  MUFU.EX2 R218, R218 ;  /* 0x000000da00da7308 */ /* 0x000f220000000800 */
[----:B-1----:R-:W-:Y:S01]  /*61e0*/  F2FP.F16.F32.PACK_AB R165, R216, R213 ;  /* 0x000000d5d8a5723e */ /* 0x002fe200000000ff */
[----:B------:R-:W-:-:S04]  /*61f0*/  FADD.FTZ R213, R213, R214 ;  /* 0x000000d6d5d57221 */ /* 0x000fc80000010000 */
[----:B------:R-:W-:Y:S01]  /*6200*/  FADD.FTZ R216, R216, R213 ;  /* 0x000000d5d8d87221 */ /* 0x000fe20000010000 */
[----:B----4-:R-:W-:-:S03]  /*6210*/  F2FP.F16.F32.PACK_AB R167, R218, R215 ;  /* 0x000000d7daa7723e */ /* 0x010fc600000000ff */
[----:B------:R-:W-:Y:S02]  /*6220*/  FADD.FTZ R215, R215, R216 ;  /* 0x000000d8d7d77221 */ /* 0x000fe40000010000 */
[----:B------:R2:W-:Y:S01]  /*6230*/  STSM.16.M88.4 [R189], R164 ;  /* 0x000000a4bd007844 */ /* 0x0005e20000000200 */
[----:B0-----:R-:W-:-:S06]  /*6240*/  WARPGROUP.ARRIVE ;  /* 0x00000000000079c5 */ /* 0x001fcc0000000000 */
[----:B------:R-:W-:Y:S01]  /*6250*/  HGMMA.64x256x16.F32 R24, R152, gdesc[UR4].tnspB, RZ, !UPT, gsb0 ;  /* 0x43e0000498187df0 */ /* 0x000fe2000c0008ff */
[----:B------:R-:W-:Y:S01]  /*6260*/  R2UR UR6, R219 ;  /* 0x00000000db0672ca */ /* 0x000fe200000e0000 */
[----:B------:R-:W-:Y:S01]  /*6270*/  UMOV UR7, 0x40000040 ;  /* 0x4000004000077882 */ /* 0x000fe20000000000 */
[C---:B------:R-:W-:Y:S02]  /*6280*/  VIADD R219, R217.reuse, 0x100 ;  /* 0x00000100d9db7836 */ /* 0x040fe40000000000 */
[----:B------:R-:W-:Y:S01]  /*6290*/  VIADD R217, R217, 0x180 ;  /* 0x00000180d9d97836 */ /* 0x000fe20000000000 */
[----:B------:R-:W-:Y:S02]  /*62a0*/  WARPGROUP.DEPBAR.LE gsb0, 0x0 ;  /* 0x00008000000079c5 */ /* 0x000fe40000010000 */
[----:B------:R-:W-:Y:S01]  /*62b0*/  WARPGROUP.ARRIVE ;  /* 0x00000000000079c5 */ /* 0x000fe20000000000 */
[----:B---3--:R-:W0:-:S15]  /*62c0*/  @P1 LDC R152, c[0x0][0x44c] ;  /* 0x00011300ff981b82 */ /* 0x008e1e0000000800 */
[----:B------:R-:W-:-:S04]  /*62d0*/  NOP ;  /* 0x0000000000007918 */ /* 0x000fc80000000000 */
[----:B------:R-:W-:Y:S01]  /*62e0*/  HGMMA.64x256x16.F32 R24, R156, gdesc[UR4].tnspB, R24, gsb0 ;  /* 0x43e000049c187df0 */ /* 0x000fe20008000818 */
[----:B------:R-:W-:Y:S01]  /*62f0*/  R2UR UR6, R219 ;  /* 0x00000000db0672ca */ /* 0x000fe200000e0000 */
[----:B------:R-:W-:Y:S01]  /*6300*/  UMOV UR7, 0x40000040 ;  /* 0x4000004000077882 */ /* 0x000fe20000000000 */
[----:B------:R-:W1:Y:S01]  /*6310*/  @P1 LDC R154, c[0x0][0x450] ;  /* 0x00011400ff9a1b82 */ /* 0x000e620000000800 */
[----:B0-----:R-:W-:-:S05]  /*6320*/  @P1 IMAD.HI.U32 R9, R152, UR38, RZ ;  /* 0x0000002698091c27 */ /* 0x001fca000f8e00ff */
[----:B-1----:R-:W-:-:S04]  /*6330*/  @P1 SHF.R.U32.HI R6, RZ, R154, R9 ;  /* 0x0000009aff061219 */ /* 0x002fc80000011609 */
[----:B------:R-:W-:-:S04]  /*6340*/  IADD3 R6, R6, R188, -R187 ;  /* 0x000000bc06067210 */ /* 0x000fc80007ffe8bb */
[----:B------:R-:W-:-:S04]  /*6350*/  SHF.R.S32.HI R9, RZ, 0x1f, R6 ;  /* 0x0000001fff097819 */ /* 0x000fc80000011406 */
[----:B------:R-:W-:Y:S01]  /*6360*/  LEA.HI R9, R9, R6, RZ, 0x6 ;  /* 0x0000000609097211 */ /* 0x000fe200078f30ff */
[----:B------:R-:W-:-:S03]  /*6370*/  FADD.FTZ R6, R218, R215 ;  /* 0x000000d7da067221 */ /* 0x000fc60000010000 */
[----:B------:R-:W-:-:S04]  /*6380*/  SHF.R.S32.HI R9, RZ, 0x6, R9 ;  /* 0x00000006ff097819 */ /* 0x000fc80000011409 */
[----:B------:R-:W-:-:S13]  /*6390*/  R2UR UR29, R9 ;  /* 0x00000000091d72ca */ /* 0x000fda00000e0000 */
[----:B------:R-:W-:-:S04]  /*63a0*/  UISETP.LT.AND UP0, UPT, URZ, UR29, UPT ;  /* 0x0000001d3f00728c */ /* 0x000fc8000bf01270 */
[----:B------:R-:W-:-:S04]  /*63b0*/  USEL UR29, URZ, UR29, !UP0 ;  /* 0x0000001d3f1d7287 */ /* 0x000fc8000c000000 */
[----:B------:R-:W-:-:S06]  /*63c0*/  UISETP.GE.AND UP0, UPT, UR30, UR29, UPT ;  /* 0x0000001d1e00728c */ /* 0x000fcc000bf06270 */
[----:B------:R-:W-:Y:S01]  /*63d0*/  PLOP3.LUT P3, PT, PT, PT, UP0, 0x80, 0x0 ;  /* 0x000000000000781c */ /* 0x000fe20003f6f008 */
        /* <DEDUP_REMOVED lines=19> */
[----:B0-----:R-:W-:-:S04]  /*6510*/  FADD.FTZ R5, R173, R172 ;  /* 0x000000acad057221 */ /* 0x001fc80000010000 */
[----:B------:R-:W-:Y:S01]  /*6520*/  FADD.FTZ R5, R174, R5 ;  /* 0x00000005ae057221 */ /* 0x000fe20000010000 */
[----:B--2---:R-:W-:Y:S06]  /*6530*/  @!P3 BRA `(.L_x_8377) ;  /* 0x000000300088b947 */ /* 0x004fec0003800000 */
[----:B------:R-:W-:Y:S01]  /*6540*/  IMAD.MOV.U32 R10, RZ, RZ, R8 ;  /* 0x000000ffff0a7224 */ /* 0x000fe200078e0008 */
[----:B------:R-:W-:Y:S01]  /*6550*/  ULDC UR28, c[0x0][0xa80] ;  /* 0x0002a000001c7ab9 */ /* 0x000fe20000000800 */
[----:B------:R-:W-:Y:S02]  /*6560*/  IMAD.MOV.U32 R11, RZ, RZ, R7 ;  /* 0x000000ffff0b7224 */ /* 0x000fe400078e0007 */
[----:B------:R-:W-:-:S07]  /*6570*/  IMAD.MOV.U32 R13, RZ, RZ, R2 ;  /* 0x000000ffff0d7224 */ /* 0x000fce00078e0002 */
.L_x_8386:
[----:B------:R-:W-:-:S05]  /*6580*/  VIADD R2, R13, 0x1 ;  /* 0x000000010d027836 */ /* 0x000fca0000000000 */
[----:B------:R-:W-:-:S04]  /*6590*/  ISETP.NE.AND P3, PT, R2, 0x2, PT ;  /* 0x000000020200780c */ /* 0x000fc80003f65270 */
[----:B------:R-:W-:Y:S02]  /*65a0*/  SEL R7, RZ, 0x1, P3 ;  /* 0x00000001ff077807 */ /* 0x000fe40001800000 */
[----:B------:R-:W-:Y:S02]  /*65b0*/  SEL R2, R2, RZ, P3 ;  /* 0x000000ff02027207 */ /* 0x000fe40001800000 */
[----:B------:R-:W-:Y:S01]  /*65c0*/  LOP3.LUT R16, R16, R7, RZ, 0x3c, !PT ;  /* 0x0000000710107212 */ /* 0x000fe200078e3cff */
[----:B0-----:R-:W-:Y:S06]  /*65d0*/  @!P0 BRA `(.L_x_8378) ;  /* 0x0000000000048947 */ /* 0x001fec0003800000 */
[----:B------:R-:W-:Y:S01]  /*65e0*/  BPT.TRAP 0x1 ;  /* 0x000000040000795c */ /* 0x000fe20000300000 */
.L_x_8378:
[----:B------:R-:W-:Y:S01]  /*65f0*/  IMAD R9, R2, 0x8, R17 ;  /* 0x0000000802097824 */ /* 0x000fe200078e0211 */
[----:B------:R-:W-:-:S04]  /*6600*/  SHF.L.U32 R8, R16, 0x1f, RZ ;  /* 0x0000001f10087819 */ /* 0x000fc800000006ff */
[----:B------:R0:W1:Y:S01]  /*6610*/  SYNCS.PHASECHK.TRANS64.TRYWAIT P3, [R9+URZ+0x38830], R8 ;  /* 0x03883008090075a7 */ /* 0x000062000806017f */
[----:B------:R-:W-:Y:S05]  /*6620*/  @!P0 BRA `(.L_x_8379) ;  /* 0x0000000000048947 */ /* 0x000fea0003800000 */
[----:B------:R-:W-:Y:S01]  /*6630*/  BPT.TRAP 0x1 ;  /* 0x000000040000795c */ /* 0x000fe20000300000 */
.L_x_8379:
[----:B------:R-:W-:Y:S01]  /*6640*/  IMAD R7, R2, 0x200, R0 ;  /* 0x0000020002077824 */ /* 0x000fe200078e0200 */
[----:B-1----:R-:W-:Y:S06]  /*6650*/  @P3 BRA `(.L_x_8380) ;  /* 0x0000000000083947 */ /* 0x002fec0003800000 */
[----:B------:R-:W1:Y:S02]  /*6660*/  SYNCS.PHASECHK.TRANS64.TRYWAIT P3, [R9+URZ+0x38830], R8 ;  /* 0x03883008090075a7 */ /* 0x000e64000806017f */
[----:B-1----:R-:W-:Y:S05]  /*6670*/  @!P3 BRA `(.L_x_8381) ;  /* 0x0000011c0014b947 */ /* 0x002fea0003800000 */
.L_x_8380:
        /* <DEDUP_REMOVED lines=22> */
.L_x_8382:
[----:B------:R2:W3:Y:S01]  /*67e0*/  SYNCS.PHASECHK.TRANS64.TRYWAIT P3, [R9+URZ+0x38850], R8 ;  /* 0x03885008090075a7 */ /* 0x0004e2000806017f */
[----:B------:R-:W-:Y:S05]  /*67f0*/  @!P0 BRA `(.L_x_8383) ;  /* 0x0000000000048947 */ /* 0x000fea0003800000 */
[----:B------:R-:W-:Y:S01]  /*6800*/  BPT.TRAP 0x1 ;  /* 0x000000040000795c */ /* 0x000fe20000300000 */
.L_x_8383:
[----:B---3--:R-:W-:Y:S05]  /*6810*/  @P3 BRA `(.L_x_8384) ;  /* 0x0000000000083947 */ /* 0x008fea0003800000 */
[----:B------:R-:W3:Y:S02]  /*6820*/  SYNCS.PHASECHK.TRANS64.TRYWAIT P3, [R9+URZ+0x38850], R8 ;  /* 0x03885008090075a7 */ /* 0x000ee4000806017f */
[----:B---3--:R-:W-:Y:S05]  /*6830*/  @!P3 BRA `(.L_x_8385) ;  /* 0x0000011800b8b947 */ /* 0x008fea0003800000 */
.L_x_8384:
        /* <DEDUP_REMOVED lines=13> */
[----:B------:R-:W-:Y:S01]  /*6910*/  UMOV UR6, 0xffffffc0 ;  /* 0xffffffc000067882 */ /* 0x000fe20000000000 */
[----:B------:R-:W-:Y:S01]  /*6920*/  VIADD R21, R4, 0x800 ;  /* 0x0000080004157836 */ /* 0x000fe20000000000 */
[----:B------:R-:W-:Y:S01]  /*6930*/  UIMAD UR6, UR30, UR6, 0x1 ;  /* 0x000000011e0674a4 */ /* 0x000fe2000f8e0206 */
[----:B------:R-:W-:Y:S01]  /*6940*/  VIADD R15, R7, 0x800 ;  /* 0x00000800070f7836 */ /* 0x000fe20000000000 */
[----:B------:R-:W-:Y:S01]  /*6950*/  UMOV UR7, 0x40000040 ;  /* 0x4000004000077882 */ /* 0x000fe20000000000 */
[----:B------:R-:W-:Y:S01]  /*6960*/  HGMMA.64x64x16.F32 R152, gdesc[UR20], R152, gsb0 ;  /* 0x00e00000149879f0 */ /* 0x000fe20008000898 */
[----:B------:R-:W-:Y:S01]  /*6970*/  IMAD R223, R2, 0x1000, R19 ;  /* 0x0000100002df7824 */ /* 0x000fe200078e0213 */
[----:B------:R-:W-:-:S02]  /*6980*/  UISETP.GT.AND UP0, UPT, UR30, UR29, UPT ;  /* 0x0000001d1e00728c */ /* 0x000fc4000bf04270 */
[----:B------:R-:W-:Y:S01]  /*6990*/  UIADD3 UR30, UR30, -0x1, URZ ;  /* 0xffffffff1e1e7890 */ /* 0x000fe2000fffe03f */
        /* <DEDUP_REMOVED lines=297> */
[----:B------:R-:W-:Y:S02]  /*7c30*/  IADD3 R7, R8, R15, R7 ;  /* 0x0000000f08077210 */ /* 0x000fe40007ffe007 */
[----:B------:R-:W0:Y:S08]  /*7c40*/  @P1 LDC R8, c[0x0][0x44c] ;  /* 0x00011300ff081b82 */ /* 0x000e300000000800 */
[----:B------:R-:W1:Y:S01]  /*7c50*/  @P1 LDC R15, c[0x0][0x450] ;  /* 0x00011400ff0f1b82 */ /* 0x000e620000000800 */
[----:B------:R-:W-:-:S02]  /*7c60*/  WARPGROUP.DEPBAR.LE gsb0, 0x0 ;  /* 0x00008000000079c5 */ /* 0x000fc40000010000 */
[----:B------:R-:W-:-:S06]  /*7c70*/  WARPGROUP.ARRIVE ;  /* 0x00000000000079c5 */ /* 0x000fcc0000000000 */
[----:B------:R-:W-:Y:S01]  /*7c80*/  HGMMA.64x64x16.F32 R152, gdesc[UR24], R152, gsb0 ;  /* 0x00e00000189879f0 */ /* 0x000fe20008000898 */
[----:B------:R-:W-:Y:S01]  /*7c90*/  R2UR UR24, R12 ;  /* 0x000000000c1872ca */ /* 0x000fe200000e0000 */
[----:B------:R-:W-:Y:S01]  /*7ca0*/  UMOV UR25, 0x40000040 ;  /* 0x4000004000197882 */ /* 0x000fe20000000000 */
[----:B------:R-:W-:Y:S01]  /*7cb0*/  R2UR UR26, R7 ;  /* 0x00000000071a72ca */ /* 0x000fe200000e0000 */
[----:B------:R-:W-:Y:S01]  /*7cc0*/  UMOV UR27, 0x40000040 ;  /* 0x40000040001b7882 */ /* 0x000fe20000000000 */
[----:B------:R-:W-:Y:S01]  /*7cd0*/  VIADD R7, R191, UR38 ;  /* 0x00000026bf077c36 */ /* 0x000fe20008000000 */
[----:B------:R-:W-:Y:S02]  /*7ce0*/  IADD3 R12, R188, UR6, -R18 ;  /* 0x00000006bc0c7c10 */ /* 0x000fe4000fffe812 */
[----:B------:R-:W-:Y:S01]  /*7cf0*/  R2UR UR6, R223 ;  /* 0x00000000df0672ca */ /* 0x000fe200000e0000 */
[----:B0-----:R-:W-:-:S04]  /*7d00*/  @P1 IMAD.HI.U32 R8, R7, R8, RZ ;  /* 0x0000000807081227 */ /* 0x001fc800078e00ff */
[----:B------:R-:W-:Y:S01]  /*7d10*/  IMAD.IADD R12, R12, 0x1, -R187 ;  /* 0x000000010c0c7824 */ /* 0x000fe200078e0abb */
[----:B-1----:R-:W-:-:S05]  /*7d20*/  @P1 SHF.R.U32.HI R7, RZ, R15, R8 ;  /* 0x0000000fff071219 */ /* 0x002fca0000011608 */
[----:B------:R-:W0:Y:S04]  /*7d30*/  SHFL.IDX PT, R15, R7, RZ, 0x1c1f ;  /* 0x001c1fff070f7589 */ /* 0x000e2800000e0000 */
[----:B------:R-:W1:Y:S01]  /*7d40*/  SHFL.IDX PT, R7, R7, 0x1, 0x1c1f ;  /* 0x003c1f0007077f89 */ /* 0x000e6200000e0000 */
[----:B0-----:R-:W-:-:S05]  /*7d50*/  IMAD.IADD R15, R12, 0x1, R15 ;  /* 0x000000010c0f7824 */ /* 0x001fca00078e020f */
        /* <DEDUP_REMOVED lines=50> */
[----:B------:R-:W-:-:S04]  /*8080*/  FMNMX.FTZ R14, R180, R15, !PT ;  /* 0x0000000fb40e7209 */ /* 0x000fc80007810000 */
[----:B------:R-:W-:Y:S01]  /*8090*/  FMNMX.FTZ R20, R181, R14, !PT ;  /* 0x0000000eb5147209 */ /* 0x000fe20007810000 */
[----:B-1----:R-:W-:-:S04]  /*80a0*/  IMAD.IADD R14, R12, 0x1, R7 ;  /* 0x000000010c0e7824 */ /* 0x002fc800078e0207 */
[----:B------:R-:W0:Y:S01]  /*80b0*/  SHFL.BFLY PT, R15, R20, 0x2, 0x1f ;  /* 0x0c401f00140f7f89 */ /* 0x000e2200000e0000 */
[C---:B------:R-:W-:Y:S02]  /*80c0*/  ISETP.GT.AND P3, PT, R14.reuse, RZ, PT ;  /* 0x000000ff0e00720c */ /* 0x040fe40003f64270 */
[C---:B------:R-:W-:Y:S02]  /*80d0*/  ISETP.GT.AND P4, PT, R14.reuse, 0x1, PT ;  /* 0x000000010e00780c */ /* 0x040fe40003f84270 */
[C---:B------:R-:W-:Y:S02]  /*80e0*/  ISETP.GT.AND P5, PT, R14.reuse, 0x28, PT ;  /* 0x000000280e00780c */ /* 0x040fe40003fa4270 */
[----:B------:R-:W-:Y:S02]  /*80f0*/  FSEL R155, R155, -INF , P4 ;  /* 0xff8000009b9b7808 */ /* 0x000fe40002000000 */
[----:B------:R-:W-:Y:S02]  /*8100*/  ISETP.GT.AND P4, PT, R14, 0x9, PT ;  /* 0x000000090e00780c */ /* 0x000fe40003f84270 */
[----:B------:R-:W-:-:S02]  /*8110*/  FSEL R174, R174, -INF , P5 ;  /* 0xff800000aeae7808 */ /* 0x000fc40002800000 */
[----:B------:R-:W-:Y:S02]  /*8120*/  FSEL R159, R159, -INF , P4 ;  /* 0xff8000009f9f7808 */ /* 0x000fe40002000000 */
[C---:B------:R-:W-:Y:S02]  /*8130*/  ISETP.GT.AND P4, PT, R14.reuse, 0x11, PT ;  /* 0x000000110e00780c */ /* 0x040fe40003f84270 */
[C---:B------:R-:W-:Y:S02]  /*8140*/  ISETP.GT.AND P5, PT, R14.reuse, 0x30, PT ;  /* 0x000000300e00780c */ /* 0x040fe40003fa4270 */
[----:B------:R-:W-:Y:S02]  /*8150*/  FSEL R163, R163, -INF , P4 ;  /* 0xff800000a3a37808 */ /* 0x000fe40002000000 */
[----:B------:R-:W-:Y:S02]  /*8160*/  ISETP.GT.AND P4, PT, R14, 0x19, PT ;  /* 0x000000190e00780c */ /* 0x000fe40003f84270 */
[----:B------:R-:W-:-:S02]  /*8170*/  FSEL R178, R178, -INF , P5 ;  /* 0xff800000b2b27808 */ /* 0x000fc40002800000 */
[----:B0-----:R-:W-:Y:S02]  /*8180*/  FMNMX.FTZ R152, R20, R15, !PT ;  /* 0x0000000f14987209 */ /* 0x001fe40007810000 */
[----:B------:R-:W-:Y:S02]  /*8190*/  FSEL R15, R154, -INF , P3 ;  /* 0xff8000009a0f7808 */ /* 0x000fe40001800000 */
[----:B------:R-:W-:Y:S01]  /*81a0*/  ISETP.GT.AND P3, PT, R14, 0x8, PT ;  /* 0x000000080e00780c */ /* 0x000fe20003f64270 */
[----:B------:R-:W0:Y:S01]  /*81b0*/  SHFL.BFLY PT, R211, R152, 0x1, 0x1f ;  /* 0x0c201f0098d37f89 */ /* 0x000e2200000e0000 */
        /* <DEDUP_REMOVED lines=19> */
[----:B------:R-:W-:Y:S02]  /*82f0*/  FSEL R154, R171, -INF , P4 ;  /* 0xff800000ab9a7808 */ /* 0x000fe40002000000 */
[----:B------:R-:W-:Y:S02]  /*8300*/  FMNMX.FTZ R21, R152, R21, !PT ;  /* 0x0000001598157209 */ /* 0x000fe40007810000 */
[----:B------:R-:W-:-:S02]  /*8310*/  ISETP.GT.AND P3, PT, R14, 0x29, PT ;  /* 0x000000290e00780c */ /* 0x000fc40003f64270 */
[----:B------:R-:W-:Y:S02]  /*8320*/  FMNMX.FTZ R21, R154, R21, !PT ;  /* 0x000000159a157209 */ /* 0x000fe40007810000 */
[----:B------:R-:W-:Y:S02]  /*8330*/  FSEL R211, R175, -INF , P3 ;  /* 0xff800000afd37808 */ /* 0x000fe40001800000 */
[----:B------:R-:W-:Y:S02]  /*8340*/  FMNMX.FTZ R12, R174, R21, !PT ;  /* 0x00000015ae0c7209 */ /* 0x000fe40007810000 */
[----:B------:R-:W-:Y:S02]  /*8350*/  FSETP.NEU.FTZ.AND P4, PT, R7, -INF , PT ;  /* 0xff8000000700780b */ /* 0x000fe40003f9d000 */
[----:B------:R-:W-:Y:S02]  /*8360*/  ISETP.GT.AND P3, PT, R14, 0x31, PT ;  /* 0x000000310e00780c */ /* 0x000fe40003f64270 */
[----:B------:R-:W-:-:S02]  /*8370*/  FMNMX.FTZ R21, R211, R12, !PT ;  /* 0x0000000cd3157209 */ /* 0x000fc40007810000 */
        /* <DEDUP_REMOVED lines=9> */
[----:B------:R-:W-:Y:S01]  /*8410*/  IMAD.MOV R157, RZ, RZ, -R184 ;  /* 0x000000ffff9d7224 */ /* 0x000fe200078e0ab8 */
[----:B------:R-:W-:Y:S01]  /*8420*/  FMNMX.FTZ R153, R212, R21, !PT ;  /* 0x00000015d4997209 */ /* 0x000fe20007810000 */
[----:B------:R0:W-:Y:S01]  /*8430*/  MUFU.EX2 R12, R20 ;  /* 0x00000014000c7308 */ /* 0x0001e20000000800 */
[----:B------:R-:W-:Y:S01]  /*8440*/  FSEL R183, R183, -INF , P3 ;  /* 0xff800000b7b77808 */ /* 0x000fe20001800000 */
[--C-:B------:R-:W-:Y:S01]  /*8450*/  FFMA.FTZ R14, R156, UR28, -R213.reuse ;  /* 0x0000001c9c0e7c23 */ /* 0x100fe200080108d5 */
[----:B------:R-:W-:Y:S01]  /*8460*/  FMNMX.FTZ R8, R182, R153, !PT ;  /* 0x00000099b6087209 */ /* 0x000fe20007810000 */
[--C-:B------:R-:W-:Y:S01]  /*8470*/  FFMA.FTZ R175, R161, UR28, -R213.reuse ;  /* 0x0000001ca1af7c23 */ /* 0x100fe200080108d5 */
[--C-:B------:R-:W-:Y:S01]  /*8480*/  FFMA.FTZ R179, R165, UR28, -R213.reuse ;  /* 0x0000001ca5b37c23 */ /* 0x100fe200080108d5 */
[--C-:B------:R-:W-:Y:S01]  /*8490*/  FFMA.FTZ R168, R168, UR28, -R213.reuse ;  /* 0x0000001ca8a87c23 */ /* 0x100fe200080108d5 */
[----:B------:R-:W-:Y:S01]  /*84a0*/  FMNMX.FTZ R8, R183, R8, !PT ;  /* 0x00000008b7087209 */ /* 0x000fe20007810000 */
[----:B------:R1:W-:Y:S01]  /*84b0*/  MUFU.EX2 R21, R170 ;  /* 0x000000aa00157308 */ /* 0x0003e20000000800 */
[--C-:B0-----:R-:W-:Y:S01]  /*84c0*/  FFMA.FTZ R20, R160, UR28, -R213.reuse ;  /* 0x0000001ca0147c23 */ /* 0x101fe200080108d5 */
[--C-:B------:R-:W-:Y:S01]  /*84d0*/  FFMA.FTZ R169, R169, UR28, -R213.reuse ;  /* 0x0000001ca9a97c23 */ /* 0x100fe200080108d5 */
[--C-:B------:R-:W-:Y:S01]  /*84e0*/  FFMA.FTZ R172, R172, UR28, -R213.reuse ;  /* 0x0000001cacac7c23 */ /* 0x100fe200080108d5 */
[----:B------:R-:W0:Y:S01]  /*84f0*/  SHFL.BFLY PT, R153, R8, 0x2, 0x1f ;  /* 0x0c401f0008997f89 */ /* 0x000e2200000e0000 */
[--C-:B------:R-:W-:Y:S01]  /*8500*/  FFMA.FTZ R173, R173, UR28, -R213.reuse ;  /* 0x0000001cadad7c23 */ /* 0x100fe200080108d5 */
[--C-:B------:R-:W-:Y:S01]  /*8510*/  FFMA.FTZ R176, R176, UR28, -R213.reuse ;  /* 0x0000001cb0b07c23 */ /* 0x100fe200080108d5 */
[--C-:B------:R-:W-:Y:S01]  /*8520*/  FFMA.FTZ R177, R177, UR28, -R213.reuse ;  /* 0x0000001cb1b17c23 */ /* 0x100fe200080108d5 */
[--C-:B------:R-:W-:Y:S01]  /*8530*/  FFMA.FTZ R180, R180, UR28, -R213.reuse ;  /* 0x0000001cb4b47c23 */ /* 0x100fe200080108d5 */
[--C-:B-1----:R-:W-:Y:S01]  /*8540*/  FFMA.FTZ R170, R164, UR28, -R213.reuse ;  /* 0x0000001ca4aa7c23 */ /* 0x102fe200080108d5 */
[----:B------:R-:W-:Y:S01]  /*8550*/  FFMA.FTZ R181, R181, UR28, -R213 ;  /* 0x0000001cb5b57c23 */ /* 0x000fe200080108d5 */
[----:B------:R-:W-:Y:S08]  /*8560*/  MUFU.EX2 R14, R14 ;  /* 0x0000000e000e7308 */ /* 0x000ff00000000800 */
[----:B------:R-:W-:Y:S08]  /*8570*/  MUFU.EX2 R171, R171 ;  /* 0x000000ab00ab7308 */ /* 0x000ff00000000800 */
[----:B------:R-:W-:Y:S01]  /*8580*/  MUFU.EX2 R20, R20 ;  /* 0x0000001400147308 */ /* 0x000fe20000000800 */
[----:B0-----:R-:W-:-:S05]  /*8590*/  FMNMX.FTZ R153, R8, R153, !PT ;  /* 0x0000009908997209 */ /* 0x001fca0007810000 */
[----:B------:R-:W0:Y:S02]  /*85a0*/  SHFL.BFLY PT, R8, R153, 0x1, 0x1f ;  /* 0x0c201f0099087f89 */ /* 0x000e2400000e0000 */
[----:B------:R-:W1:Y:S08]  /*85b0*/  MUFU.EX2 R175, R175 ;  /* 0x000000af00af7308 */ /* 0x000e700000000800 */
[----:B------:R-:W-:Y:S08]  /*85c0*/  MUFU.EX2 R170, R170 ;  /* 0x000000aa00aa7308 */ /* 0x000ff00000000800 */
[----:B------:R-:W2:Y:S01]  /*85d0*/  MUFU.EX2 R179, R179 ;  /* 0x000000b300b37308 */ /* 0x000ea20000000800 */
[----:B-1----:R-:W-:-:S02]  /*85e0*/  F2FP.F16.F32.PACK_AB R156, R175, R20 ;  /* 0x00000014af9c723e */ /* 0x002fc400000000ff */
[----:B0-----:R-:W-:-:S05]  /*85f0*/  FMNMX.FTZ R8, R153, R8, !PT ;  /* 0x0000000899087209 */ /* 0x001fca0007810000 */
[----:B------:R-:W-:Y:S01]  /*8600*/  MUFU.EX2 R168, R168 ;  /* 0x000000a800a87308 */ /* 0x000fe20000000800 */
[C---:B------:R-:W-:Y:S01]  /*8610*/  FSETP.NEU.FTZ.AND P3, PT, R8.reuse, -INF , PT ;  /* 0xff8000000800780b */ /* 0x040fe20003f7d000 */
[----:B------:R-:W-:-:S05]  /*8620*/  FMUL.FTZ R153, R8, UR28 ;  /* 0x0000001c08997c20 */ /* 0x000fca0008410000 */
[----:B------:R-:W-:Y:S01]  /*8630*/  FSEL R153, R153, RZ, P3 ;  /* 0x000000ff99997208 */ /* 0x000fe20001800000 */
[----:B------:R-:W-:Y:S04]  /*8640*/  MUFU.EX2 R169, R169 ;  /* 0x000000a900a97308 */ /* 0x000fe80000000800 */
[--C-:B------:R-:W-:Y:S01]  /*8650*/  FFMA.FTZ R214, R155, UR28, -R153.reuse ;  /* 0x0000001c9bd67c23 */ /* 0x100fe20008010899 */
        /* <DEDUP_REMOVED lines=16> */
[----:B------:R-:W0:Y:S01]  /*8760*/  MUFU.EX2 R221, R221 ;  /* 0x000000dd00dd7308 */ /* 0x000e220000000800 */
[----:B------:R-:W-:Y:S01]  /*8770*/  @!P2 PRMT R152, RZ, 0x654, R152 ;  /* 0x00000654ff98a816 */ /* 0x000fe20000000098 */
[----:B------:R-:W-:Y:S02]  /*8780*/  @!P3 IMAD R154, R13, 0x40, R22 ;  /* 0x000000400d9ab824 */ /* 0x000fe400078e0216 */
[--C-:B------:R-:W-:Y:S01]  /*8790*/  FFMA.FTZ R220, R167, UR28, -R153.reuse ;  /* 0x0000001ca7dc7c23 */ /* 0x100fe20008010899 */
[--C-:B------:R-:W-:Y:S01]  /*87a0*/  FFMA.FTZ R174, R174, UR28, -R153.reuse ;  /* 0x0000001caeae7c23 */ /* 0x100fe20008010899 */
[----:B------:R-:W-:Y:S01]  /*87b0*/  FFMA.FTZ R211, R211, UR28, -R153 ;  /* 0x0000001cd3d37c23 */ /* 0x000fe20008010899 */
[----:B------:R-:W-:-:S02]  /*87c0*/  @!P3 IMAD R160, R154, 0x4, R17 ;  /* 0x000000049aa0b824 */ /* 0x000fc400078e0211 */
[--C-:B------:R-:W-:Y:S01]  /*87d0*/  FFMA.FTZ R13, R182, UR28, -R153.reuse ;  /* 0x0000001cb60d7c23 */ /* 0x100fe20008010899 */
[----:B------:R-:W1:Y:S01]  /*87e0*/  MUFU.EX2 R10, R10 ;  /* 0x0000000a000a7308 */ /* 0x000e620000000800 */
[----:B------:R3:W-:Y:S01]  /*87f0*/  @!P2 SYNCS.ARRIVE.TRANS64.RED.A1T0 RZ, [R152+URZ], RZ ;  /* 0x000000ff98ffa9a7 */ /* 0x0007e2000810043f */
[--C-:B------:R-:W-:Y:S01]  /*8800*/  FFMA.FTZ R178, R178, UR28, -R153.reuse ;  /* 0x0000001cb2b27c23 */ /* 0x100fe20008010899 */
[--C-:B------:R-:W-:Y:S01]  /*8810*/  FFMA.FTZ R182, R183, UR28, -R153.reuse ;  /* 0x0000001cb7b67c23 */ /* 0x100fe20008010899 */
[----:B------:R-:W-:Y:S01]  /*8820*/  FFMA.FTZ R212, R212, UR28, -R153 ;  /* 0x0000001cd4d47c23 */ /* 0x000fe20008010899 */
[----:B------:R-:W-:Y:S01]  /*8830*/  F2FP.F16.F32.PACK_AB R154, R171, R14 ;  /* 0x0000000eab9a723e */ /* 0x000fe200000000ff */
[----:B------:R-:W-:Y:S01]  /*8840*/  VIADD R183, R223, 0x80 ;  /* 0x00000080dfb77836 */ /* 0x000fe20000000000 */
[----:B--2---:R-:W-:Y:S01]  /*8850*/  F2FP.F16.F32.PACK_AB R158, R179, R170 ;  /* 0x000000aab39e723e */ /* 0x004fe200000000ff */
[----:B------:R-:W-:Y:S01]  /*8860*/  MUFU.EX2 R15, R15 ;  /* 0x0000000f000f7308 */ /* 0x000fe20000000800 */
[----:B0-----:R-:W-:Y:S01]  /*8870*/  @!P3 STS [R160+0x38400], R221 ;  /* 0x038400dda000b388 */ /* 0x001fe20000000800 */
[----:B---3--:R-:W-:Y:S01]  /*8880*/  F2FP.F16.F32.PACK_AB R152, R21, R12 ;  /* 0x0000000c1598723e */ /* 0x008fe200000000ff */
[-C--:B------:R-:W-:Y:S01]  /*8890*/  FMUL.FTZ R24, R24, R221.reuse ;  /* 0x000000dd18187220 */ /* 0x080fe20000410000 */
[-C--:B------:R-:W-:Y:S01]  /*88a0*/  FMUL.FTZ R25, R25, R221.reuse ;  /* 0x000000dd19197220 */ /* 0x080fe20000410000 */
[-C--:B------:R-:W-:Y:S01]  /*88b0*/  FMUL.FTZ R28, R28, R221.reuse ;  /* 0x000000dd1c1c7220 */ /* 0x080fe20000410000 */
[-C--:B------:R-:W-:Y:S01]  /*88c0*/  FMUL.FTZ R29, R29, R221.reuse ;  /* 0x000000dd1d1d7220 */ /* 0x080fe20000410000 */
[-C--:B------:R-:W-:Y:S01]  /*88d0*/  FMUL.FTZ R32, R32, R221.reuse ;  /* 0x000000dd20207220 */ /* 0x080fe20000410000 */
[----:B------:R-:W0:Y:S01]  /*88e0*/  MUFU.EX2 R214, R214 ;  /* 0x000000d600d67308 */ /* 0x000e220000000800 */
[----:B-1----:R1:W-:Y:S01]  /*88f0*/  @!P3 STS [R160+0x38420], R10 ;  /* 0x0384200aa000b388 */ /* 0x0023e20000000800 */
        /* <DEDUP_REMOVED lines=9> */
[----:B-1----:R-:W-:Y:S01]  /*8990*/  F2FP.F16.F32.PACK_AB R160, R169, R168 ;  /* 0x000000a8a9a0723e */ /* 0x002fe200000000ff */
        /* <DEDUP_REMOVED lines=138> */
[-C--:B------:R-:W-:Y:S01]  /*9240*/  FMUL.FTZ R150, R150, R10.reuse ;  /* 0x0000000a96967220 */ /* 0x080fe20000410000 */
[----:B------:R-:W-:Y:S01]  /*9250*/  FMUL.FTZ R151, R151, R10 ;  /* 0x0000000a97977220 */ /* 0x000fe20000410000 */
[----:B------:R-:W-:Y:S01]  /*9260*/  MUFU.EX2 R13, R13 ;  /* 0x0000000d000d7308 */ /* 0x000fe20000000800 */
[----:B0-----:R-:W-:Y:S01]  /*9270*/  F2FP.F16.F32.PACK_AB R164, R177, R176 ;  /* 0x000000b0b1a4723e */ /* 0x001fe200000000ff */
[----:B------:R0:W-:Y:S01]  /*9280*/  STSM.16.M88.4 [R185+0x36400], R152 ;  /* 0x03640098b9007844 */ /* 0x0001e20000000200 */
[----:B-1----:R-:W-:Y:S01]  /*9290*/  F2FP.F16.F32.PACK_AB R166, R181, R180 ;  /* 0x000000b4b5a6723e */ /* 0x002fe200000000ff */
[----:B------:R-:W-:Y:S01]  /*92a0*/  FFMA.FTZ R15, R10, R6, R15 ;  /* 0x000000060a0f7223 */ /* 0x000fe2000001000f */
[----:B------:R-:W-:Y:S01]  /*92b0*/  FFMA.FTZ R12, R221, R5, R12 ;  /* 0x00000005dd0c7223 */ /* 0x000fe2000001000c */
[----:B------:R0:W-:Y:S01]  /*92c0*/  STSM.16.M88.4 [R190], R156 ;  /* 0x0000009cbe007844 */ /* 0x0001e20000000200 */
[----:B------:R-:W-:Y:S01]  /*92d0*/  PLOP3.LUT P3, PT, PT, PT, UP0, 0x80, 0x0 ;  /* 0x000000000000781c */ /* 0x000fe20003f6f008 */
[----:B------:R-:W1:Y:S01]  /*92e0*/  MUFU.EX2 R182, R182 ;  /* 0x000000b600b67308 */ /* 0x000e620000000800 */
[----:B--2---:R-:W-:Y:S01]  /*92f0*/  F2FP.F16.F32.PACK_AB R165, R178, R11 ;  /* 0x0000000bb2a5723e */ /* 0x004fe200000000ff */
[----:B------:R0:W-:Y:S01]  /*9300*/  STSM.16.M88.4 [R186], R160 ;  /* 0x000000a0ba007844 */ /* 0x0001e20000000200 */
[----:B------:R-:W-:Y:S01]  /*9310*/  FADD.FTZ R214, R214, R15 ;  /* 0x0000000fd6d67221 */ /* 0x000fe20000010000 */
[----:B------:R-:W-:Y:S01]  /*9320*/  FADD.FTZ R21, R21, R12 ;  /* 0x0000000c15157221 */ /* 0x000fe20000010000 */
[----:B------:R-:W-:-:S02]  /*9330*/  @!P2 VIADD R9, R9, 0x38860 ;  /* 0x000388600909a836 */ /* 0x000fc40000000000 */
[----:B------:R-:W-:Y:S01]  /*9340*/  FADD.FTZ R213, R213, R214 ;  /* 0x000000d6d5d57221 */ /* 0x000fe20000010000 */
[----:B------:R-:W-:Y:S01]  /*9350*/  FADD.FTZ R14, R14, R21 ;  /* 0x000000150e0e7221 */ /* 0x000fe20000010000 */
[----:B------:R-:W-:Y:S01]  /*9360*/  IMAD.MOV.U32 R10, RZ, RZ, R8 ;  /* 0x000000ffff0a7224 */ /* 0x000fe200078e0008 */
[----:B------:R-:W-:Y:S01]  /*9370*/  @!P2 PRMT R9, RZ, 0x654, R9 ;  /* 0x00000654ff09a816 */ /* 0x000fe20000000009 */
        /* <DEDUP_REMOVED lines=29> */
[----:B------:R-:W-:Y:S02]  /*9550*/  IMAD.MOV.U32 R11, RZ, RZ, R7 ;  /* 0x000000ffff0b7224 */ /* 0x000fe400078e0007 */
[----:B------:R-:W-:Y:S01]  /*9560*/  FADD.FTZ R177, R177, R176 ;  /* 0x000000b0b1b17221 */ /* 0x000fe20000010000 */
[----:B------:R-:W-:-:S03]  /*9570*/  FADD.FTZ R13, R13, R178 ;  /* 0x000000b20d0d7221 */ /* 0x000fc60000010000 */
[----:B------:R-:W-:Y:S01]  /*9580*/  FADD.FTZ R180, R180, R177 ;  /* 0x000000b1b4b47221 */ /* 0x000fe20000010000 */
[----:B------:R-:W-:Y:S01]  /*9590*/  FADD.FTZ R6, R182, R13 ;  /* 0x0000000db6067221 */ /* 0x000fe20000010000 */
[----:B------:R-:W-:Y:S02]  /*95a0*/  IMAD.MOV.U32 R13, RZ, RZ, R2 ;  /* 0x000000ffff0d7224 */ /* 0x000fe400078e0002 */
        /* <DEDUP_REMOVED lines=27> */
.L_x_8377:
[----:B------:R-:W-:-:S13]  /*9760*/  ISETP.LE.AND P1, PT, RZ, UR30, PT ;  /* 0x0000001eff007c0c */ /* 0x000fda000bf23270 */
[----:B------:R-:W-:Y:S05]  /*9770*/  @!P1 BRA `(.L_x_8387) ;  /* 0x0000002c003c9947 */ /* 0x000fea0003800000 */
[----:B------:R-:W-:Y:S01]  /*9780*/  IMAD.MOV.U32 R211, RZ, RZ, R8 ;  /* 0x000000ffffd37224 */ /* 0x000fe200078e0008 */
[----:B------:R-:W-:Y:S01]  /*9790*/  ULDC UR28, c[0x0][0xa80] ;  /* 0x0002a000001c7ab9 */ /* 0x000fe20000000800 */
[----:B------:R-:W-:Y:S02]  /*97a0*/  IMAD.MOV.U32 R10, RZ, RZ, R7 ;  /* 0x000000ffff0a7224 */ /* 0x000fe400078e0007 */
[----:B------:R-:W-:-:S07]  /*97b0*/  IMAD.MOV.U32 R187, RZ, RZ, R2 ;  /* 0x000000ffffbb7224 */ /* 0x000fce00078e0002 */
.L_x_8396:
[----:B------:R-:W-:-:S05]  /*97c0*/  VIADD R2, R187, 0x1 ;  /* 0x00000001bb027836 */ /* 0x000fca0000000000 */
[----:B------:R-:W-:-:S04]  /*97d0*/  ISETP.NE.AND P1, PT, R2, 0x2, PT ;  /* 0x000000020200780c */ /* 0x000fc80003f25270 */
[----:B------:R-:W-:Y:S02]  /*97e0*/  SEL R7, RZ, 0x1, P1 ;  /* 0x00000001ff077807 */ /* 0x000fe40000800000 */
[----:B------:R-:W-:Y:S02]  /*97f0*/  SEL R2, R2, RZ, P1 ;  /* 0x000000ff02027207 */ /* 0x000fe40000800000 */
[----:B------:R-:W-:Y:S01]  /*9800*/  LOP3.LUT R16, R16, R7, RZ, 0x3c, !PT ;  /* 0x0000000710107212 */ /* 0x000fe200078e3cff */
[----:B--2---:R-:W-:Y:S06]  /*9810*/  @!P0 BRA `(.L_x_8388) ;  /* 0x0000000000048947 */ /* 0x004fec0003800000 */
[----:B------:R-:W-:Y:S01]  /*9820*/  BPT.TRAP 0x1 ;  /* 0x000000040000795c */ /* 0x000fe20000300000 */
.L_x_8388:
[----:B0-----:R-:W-:Y:S01]  /*9830*/  IMAD R9, R2, 0x8, R17 ;  /* 0x0000000802097824 */ /* 0x001fe200078e0211 */
[----:B------:R-:W-:-:S04]  /*9840*/  SHF.L.U32 R8, R16, 0x1f, RZ ;  /* 0x0000001f10087819 */ /* 0x000fc800000006ff */
[----:B------:R0:W1:Y:S01]  /*9850*/  SYNCS.PHASECHK.TRANS64.TRYWAIT P1, [R9+URZ+0x38830], R8 ;  /* 0x03883008090075a7 */ /* 0x000062000802017f */
[----:B------:R-:W-:Y:S05]  /*9860*/  @!P0 BRA `(.L_x_8389) ;  /* 0x0000000000048947 */ /* 0x000fea0003800000 */
[----:B------:R-:W-:Y:S01]  /*9870*/  BPT.TRAP 0x1 ;  /* 0x000000040000795c */ /* 0x000fe20000300000 */
.L_x_8389:
[----:B------:R-:W-:Y:S01]  /*9880*/  IMAD R7, R2, 0x200, R0 ;  /* 0x0000020002077824 */ /* 0x000fe200078e0200 */
[----:B-1----:R-:W-:Y:S06]  /*9890*/  @P1 BRA `(.L_x_8390) ;  /* 0x0000000000081947 */ /* 0x002fec0003800000 */
[----:B------:R-:W1:Y:S02]  /*98a0*/  SYNCS.PHASECHK.TRANS64.TRYWAIT P1, [R9+URZ+0x38830], R8 ;  /* 0x03883008090075a7 */ /* 0x000e64000802017f */
[----:B-1----:R-:W-:Y:S05]  /*98b0*/  @!P1 BRA `(.L_x_8391) ;  /* 0x000000e800ac9947 */ /* 0x002fea0003800000 */
.L_x_8390:
        /* <DEDUP_REMOVED lines=22> */
.L_x_8392:
[----:B------:R2:W3:Y:S01]  /*9a20*/  SYNCS.PHASECHK.TRANS64.TRYWAIT P1, [R9+URZ+0x38850], R8 ;  /* 0x03885008090075a7 */ /* 0x0004e2000802017f */
[----:B------:R-:W-:Y:S05]  /*9a30*/  @!P0 BRA `(.L_x_8393) ;  /* 0x0000000000048947 */ /* 0x000fea0003800000 */
[----:B------:R-:W-:Y:S01]  /*9a40*/  BPT.TRAP 0x1 ;  /* 0x000000040000795c */ /* 0x000fe20000300000 */
.L_x_8393:
[----:B---3--:R-:W-:Y:S05]  /*9a50*/  @P1 BRA `(.L_x_8394) ;  /* 0x0000000000081947 */ /* 0x008fea0003800000 */
[----:B------:R-:W3:Y:S02]  /*9a60*/  SYNCS.PHASECHK.TRANS64.TRYWAIT P1, [R9+URZ+0x38850], R8 ;  /* 0x03885008090075a7 */ /* 0x000ee4000802017f */
[----:B---3--:R-:W-:Y:S05]  /*9a70*/  @!P1 BRA `(.L_x_8395) ;  /* 0x000000e800509947 */ /* 0x008fea0003800000 */
.L_x_8394:
        /* <DEDUP_REMOVED lines=12> */
[----:B------:R-:W-:Y:S01]  /*9b40*/  VIADD R8, R7, 0x4 ;  /* 0x0000000407087836 */ /* 0x000fe20000000000 */
[----:B------:R-:W-:Y:S01]  /*9b50*/  UMOV UR7, 0x40000040 ;  /* 0x4000004000077882 */ /* 0x000fe20000000000 */
[----:B------:R-:W-:-:S02]  /*9b60*/  VIADD R15, R4, 0x800 ;  /* 0x00000800040f7836 */ /* 0x000fc40000000000 */
[----:B------:R-:W-:Y:S02]  /*9b70*/  VIADD R13, R7, 0x800 ;  /* 0x00000800070d7836 */ /* 0x000fe40000000000 */
        /* <DEDUP_REMOVED lines=655> */
.L_x_8387:
[----:B------:R-:W1:Y:S01]  /*c470*/  SHFL.BFLY PT, R0, R5, 0x2, 0x1f ;  /* 0x0c401f0005007f89 */ /* 0x000e6200000e0000 */
[----:B------:R-:W-:Y:S01]  /*c480*/  IMAD.MOV R13, RZ, RZ, -R184 ;  /* 0x000000ffff0d7224 */ /* 0x000fe200078e0ab8 */
[----:B------:R-:W-:Y:S01]  /*c490*/  UIADD3 UR37, UR37, 0x1, URZ ;  /* 0x0000000125257890 */ /* 0x000fe2000fffe03f */
[----:B------:R-:W-:Y:S01]  /*c4a0*/  IMAD.MOV.U32 R19, RZ, RZ, -0x800000 ;  /* 0xff800000ff137424 */ /* 0x000fe200078e00ff */
[----:B0-2---:R-:W0:Y:S01]  /*c4b0*/  SHFL.BFLY PT, R9, R6, 0x2, 0x1f ;  /* 0x0c401f0006097f89 */ /* 0x005e2200000e0000 */
[----:B------:R-:W-:Y:S08]  /*c4c0*/  BAR.ARV 0x8, 0x100 ;  /* 0x0204000000007b1d */ /* 0x000ff00000002000 */
[----:B------:R-:W-:Y:S01]  /*c4d0*/  BAR.SYNC.DEFER_BLOCKING 0xf, 0x100 ;  /* 0x03c4000000007b1d */ /* 0x000fe20000010000 */
[----:B------:R-:W-:Y:S01]  /*c4e0*/  ISETP.NE.AND P0, PT, R18, R13, PT ;  /* 0x0000000d1200720c */ /* 0x000fe20003f05270 */
[----:B-1----:R-:W-:Y:S01]  /*c4f0*/  FADD.FTZ R3, R0, R5 ;  /* 0x0000000500037221 */ /* 0x002fe20000010000 */
[----:B------:R-:W-:-:S02]  /*c500*/  VIADD R5, R2, 0x1 ;  /* 0x0000000102057836 */ /* 0x000fc40000000000 */
[----:B0-----:R-:W-:Y:S02]  /*c510*/  FADD.FTZ R9, R9, R6 ;  /* 0x0000000609097221 */ /* 0x001fe40000010000 */
[----:B------:R-:W0:Y:S01]  /*c520*/  SHFL.BFLY PT, R0, R3, 0x1, 0x1f ;  /* 0x0c201f0003007f89 */ /* 0x000e2200000e0000 */
[----:B------:R-:W-:Y:S01]  /*c530*/  IMAD.MOV.U32 R6, RZ, RZ, RZ ;  /* 0x000000ffff067224 */ /* 0x000fe200078e00ff */
[----:B------:R-:W-:-:S05]  /*c540*/  ISETP.NE.AND P1, PT, R5, 0x2, PT ;  /* 0x000000020500780c */ /* 0x000fca0003f25270 */
[----:B------:R-:W-:Y:S01]  /*c550*/  @!P0 IMAD R2, R2, 0x40, R22 ;  /* 0x0000004002028824 */ /* 0x000fe200078e0216 */
[----:B------:R-:W1:Y:S03]  /*c560*/  SHFL.BFLY PT, R4, R9, 0x1, 0x1f ;  /* 0x0c201f0009047f89 */ /* 0x000e6600000e0000 */
[----:B------:R-:W-:Y:S02]  /*c570*/  @!P0 IMAD R17, R2, 0x4, R17 ;  /* 0x0000000402118824 */ /* 0x000fe400078e0211 */
[----:B------:R-:W-:Y:S02]  /*c580*/  IMAD.U32 R2, RZ, RZ, UR28 ;  /* 0x0000001cff027e24 */ /* 0x000fe4000f8e00ff */
[----:B0-----:R-:W-:Y:S01]  /*c590*/  FADD.FTZ R11, R3, R0 ;  /* 0x00000000030b7221 */ /* 0x001fe20000010000 */
[----:B------:R-:W-:Y:S01]  /*c5a0*/  SEL R3, RZ, 0x1, P1 ;  /* 0x00000001ff037807 */ /* 0x000fe20000800000 */
[----:B-1----:R-:W-:-:S03]  /*c5b0*/  FADD.FTZ R0, R9, R4 ;  /* 0x0000000409007221 */ /* 0x002fc60000010000 */
[----:B------:R-:W-:Y:S01]  /*c5c0*/  FSETP.NE.FTZ.AND P2, PT, R11, RZ, PT ;  /* 0x000000ff0b00720b */ /* 0x000fe20003f55000 */
[----:B------:R-:W-:Y:S01]  /*c5d0*/  IMAD.MOV.U32 R4, RZ, RZ, RZ ;  /* 0x000000ffff047224 */ /* 0x000fe200078e00ff */
[----:B------:R-:W-:Y:S01]  /*c5e0*/  LOP3.LUT R16, R16, R3, RZ, 0x3c, !PT ;  /* 0x0000000310107212 */ /* 0x000fe200078e3cff */
[----:B------:R-:W-:Y:S01]  /*c5f0*/  IMAD.MOV.U32 R3, RZ, RZ, -0x800000 ;  /* 0xff800000ff037424 */ /* 0x000fe200078e00ff */
[----:B------:R-:W-:-:S09]  /*c600*/  FSETP.NE.FTZ.AND P3, PT, R0, RZ, PT ;  /* 0x000000ff0000720b */ /* 0x000fd20003f75000 */
[----:B------:R-:W0:Y:S01]  /*c610*/  @P2 MUFU.RCP R6, R11 ;  /* 0x0000000b00062308 */ /* 0x000e220000001000 */
[----:B------:R-:W-:-:S07]  /*c620*/  @P2 FMUL.FTZ R2, R2, 0.69314718246459960938 ;  /* 0x3f31721802022820 */ /* 0x000fce0000410000 */
[----:B------:R-:W1:Y:S08]  /*c630*/  @P3 MUFU.RCP R4, R0 ;  /* 0x0000000000043308 */ /* 0x000e700000001000 */
[----:B------:R-:W2:Y:S01]  /*c640*/  @P3 MUFU.LG2 R21, R0 ;  /* 0x0000000000153308 */ /* 0x000ea20000000c00 */
[-C--:B0-----:R-:W-:Y:S01]  /*c650*/  FMUL.FTZ R175, R24, R6.reuse ;  /* 0x0000000618af7220 */ /* 0x081fe20000410000 */
[-C--:B------:R-:W-:Y:S01]  /*c660*/  FMUL.FTZ R174, R28, R6.reuse ;  /* 0x000000061cae7220 */ /* 0x080fe20000410000 */
[----:B------:R0:W-:Y:S01]  /*c670*/  @!P0 STS [R17+0x38400], R6 ;  /* 0x0384000611008388 */ /* 0x0001e20000000800 */
        /* <DEDUP_REMOVED lines=62> */
[----:B-1----:R1:W-:Y:S01]  /*ca60*/  @!P0 STS [R17+0x38420], R4 ;  /* 0x0384200411008388 */ /* 0x0023e20000000800 */
[----:B0-----:R0:W1:Y:S01]  /*ca70*/  @P2 MUFU.LG2 R6, R11 ;  /* 0x0000000b00062308 */ /* 0x0010620000000c00 */
[----:B------:R-:W-:-:S02]  /*ca80*/  IMAD.U32 R32, RZ, RZ, UR28 ;  /* 0x0000001cff207e24 */ /* 0x000fc4000f8e00ff */
[----:B--2---:R-:W-:Y:S01]  /*ca90*/  @P3 FMUL.FTZ R21, R21, 0.69314718246459960938 ;  /* 0x3f31721815153820 */ /* 0x004fe20000410000 */
[-C--:B------:R-:W-:Y:S01]  /*caa0*/  FMUL.FTZ R0, R83, R4.reuse ;  /* 0x0000000453007220 */ /* 0x080fe20000410000 */
[-C--:B------:R-:W-:Y:S01]  /*cab0*/  FMUL.FTZ R13, R42, R4.reuse ;  /* 0x000000042a0d7220 */ /* 0x080fe20000410000 */
[----:B------:R-:W-:Y:S01]  /*cac0*/  @P3 FMUL.FTZ R32, R32, 0.69314718246459960938 ;  /* 0x3f31721820203820 */ /* 0x000fe20000410000 */
[-C--:B------:R-:W-:Y:S01]  /*cad0*/  FMUL.FTZ R15, R46, R4.reuse ;  /* 0x000000042e0f7220 */ /* 0x080fe20000410000 */
[-C--:B------:R-:W-:Y:S01]  /*cae0*/  FMUL.FTZ R25, R50, R4.reuse ;  /* 0x0000000432197220 */ /* 0x080fe20000410000 */
[-C--:B------:R-:W-:Y:S01]  /*caf0*/  FMUL.FTZ R29, R58, R4.reuse ;  /* 0x000000043a1d7220 */ /* 0x080fe20000410000 */
[-C--:B------:R-:W-:Y:S01]  /*cb00*/  FMUL.FTZ R83, R86, R4.reuse ;  /* 0x0000000456537220 */ /* 0x080fe20000410000 */
[----:B------:R-:W-:Y:S01]  /*cb10*/  PLOP3.LUT P0, PT, PT, PT, PT, 0x8, 0x0 ;  /* 0x000000000000781c */ /* 0x000fe20003f0e170 */
[-C--:B------:R-:W-:Y:S01]  /*cb20*/  FMUL.FTZ R9, R26, R4.reuse ;  /* 0x000000041a097220 */ /* 0x080fe20000410000 */
[-C--:B------:R-:W-:Y:S01]  /*cb30*/  FMUL.FTZ R27, R27, R4.reuse ;  /* 0x000000041b1b7220 */ /* 0x080fe20000410000 */
[-C--:B0-----:R-:W-:Y:S01]  /*cb40*/  FMUL.FTZ R11, R30, R4.reuse ;  /* 0x000000041e0b7220 */ /* 0x081fe20000410000 */
[-C--:B------:R-:W-:Y:S01]  /*cb50*/  FMUL.FTZ R31, R31, R4.reuse ;  /* 0x000000041f1f7220 */ /* 0x080fe20000410000 */
[-C--:B------:R-:W-:Y:S01]  /*cb60*/  FMUL.FTZ R34, R34, R4.reuse ;  /* 0x0000000422227220 */ /* 0x080fe20000410000 */
[-C--:B------:R-:W-:Y:S01]  /*cb70*/  FMUL.FTZ R35, R35, R4.reuse ;  /* 0x0000000423237220 */ /* 0x080fe20000410000 */
[----:B-1----:R-:W-:Y:S01]  /*cb80*/  @P2 FMUL.FTZ R17, R6, 0.69314718246459960938 ;  /* 0x3f31721806112820 */ /* 0x002fe20000410000 */
[-C--:B------:R-:W-:Y:S01]  /*cb90*/  FMUL.FTZ R38, R38, R4.reuse ;  /* 0x0000000426267220 */ /* 0x080fe20000410000 */
[-C--:B------:R-:W-:Y:S01]  /*cba0*/  FMUL.FTZ R39, R39, R4.reuse ;  /* 0x0000000427277220 */ /* 0x080fe20000410000 */
[-C--:B------:R-:W-:Y:S01]  /*cbb0*/  FMUL.FTZ R43, R43, R4.reuse ;  /* 0x000000042b2b7220 */ /* 0x080fe20000410000 */
[----:B------:R-:W-:Y:S01]  /*cbc0*/  @P2 FFMA.FTZ R19, R2, R7, R17 ;  /* 0x0000000702132223 */ /* 0x000fe20000010011 */
        /* <DEDUP_REMOVED lines=52> */
.L_x_8363:
        /* <DEDUP_REMOVED lines=15> */
[----:B------:R-:W-:Y:S02]  /*d000*/  F2FP.F16.F32.PACK_AB R11, R31, R11 ;  /* 0x0000000b1f0b723e */ /* 0x000fe400000000ff */
        /* <DEDUP_REMOVED lines=17> */
[----:B0-----:R-:W-:Y:S02]  /*d120*/  MOV R5, R6 ;  /* 0x0000000600057202 */ /* 0x001fe40000000f00 */
[----:B------:R-:W-:Y:S02]  /*d130*/  F2FP.F16.F32.PACK_AB R73, R75, R74 ;  /* 0x0000004a4b49723e */ /* 0x000fe400000000ff */
[----:B------:R-:W-:Y:S01]  /*d140*/  F2FP.F16.F32.PACK_AB R80, R81, R80 ;  /* 0x000000505150723e */ /* 0x000fe200000000ff */
[----:B------:R-:W-:Y:S01]  /*d150*/  IMAD.WIDE R126, R202, 0x2, R4 ;  /* 0x00000002ca7e7825 */ /* 0x000fe200078e0204 */
[----:B------:R-:W-:-:S02]  /*d160*/  F2FP.F16.F32.PACK_AB R74, R77, R76 ;  /* 0x0000004c4d4a723e */ /* 0x000fc400000000ff */
[----:B------:R-:W-:Y:S02]  /*d170*/  F2FP.F16.F32.PACK_AB R75, R79, R78 ;  /* 0x0000004e4f4b723e */ /* 0x000fe400000000ff */
[C---:B------:R-:W-:Y:S02]  /*d180*/  IADD3 R177, P1, R126.reuse, 0x20, RZ ;  /* 0x000000207eb17810 */ /* 0x040fe40007f3e0ff */
[C---:B------:R-:W-:Y:S02]  /*d190*/  IADD3 R179, P0, R126.reuse, 0x40, RZ ;  /* 0x000000407eb37810 */ /* 0x040fe40007f1e0ff */
[----:B------:R-:W-:Y:S01]  /*d1a0*/  LOP3.LUT R36, R177, 0x380, RZ, 0xc0, !PT ;  /* 0x00000380b1247812 */ /* 0x000fe200078ec0ff */
[--C-:B------:R-:W-:Y:S01]  /*d1b0*/  IMAD.X R37, RZ, RZ, R127.reuse, P1 ;  /* 0x000000ffff257224 */ /* 0x100fe200008e067f */
[----:B------:R-:W-:Y:S01]  /*d1c0*/  IADD3 R183, P3, R126, 0x2000, RZ ;  /* 0x000020007eb77810 */ /* 0x000fe20007f7e0ff */
[----:B------:R-:W-:Y:S01]  /*d1d0*/  IMAD.X R41, RZ, RZ, R127, P0 ;  /* 0x000000ffff297224 */ /* 0x000fe200000e067f */
[----:B------:R-:W-:-:S02]  /*d1e0*/  SHF.R.U64 R36, R36, 0x3, RZ ;  /* 0x0000000324247819 */ /* 0x000fc400000012ff */
[C---:B------:R-:W-:Y:S01]  /*d1f0*/  IADD3 R8, P0, R126.reuse, 0x4020, RZ ;  /* 0x000040207e087810 */ /* 0x040fe20007f1e0ff */
[--C-:B------:R-:W-:Y:S01]  /*d200*/  IMAD.X R49, RZ, RZ, R127.reuse, P3 ;  /* 0x000000ffff317224 */ /* 0x100fe200018e067f */
[C---:B------:R-:W-:Y:S02]  /*d210*/  LOP3.LUT R21, R126.reuse, 0x380, RZ, 0xc0, !PT ;  /* 0x000003807e157812 */ /* 0x040fe400078ec0ff */
[C---:B------:R-:W-:Y:S01]  /*d220*/  IADD3 R181, P4, R126.reuse, 0x60, RZ ;  /* 0x000000607eb57810 */ /* 0x040fe20007f9e0ff */
[--C-:B------:R-:W-:Y:S01]  /*d230*/  IMAD.X R107, RZ, RZ, R127.reuse, P0 ;  /* 0x000000ffff6b7224 */ /* 0x100fe200000e067f */
[C---:B------:R-:W-:Y:S02]  /*d240*/  IADD3 R187, P6, R126.reuse, 0x2020, RZ ;  /* 0x000020207ebb7810 */ /* 0x040fe40007fde0ff */
        /* <DEDUP_REMOVED lines=8> */
[----:B------:R-:W-:Y:S01]  /*d2d0*/  LOP3.LUT R36, R36, R177, RZ, 0x3c, !PT ;  /* 0x000000b124247212 */ /* 0x000fe200078e3cff */
[----:B------:R-:W-:Y:S01]  /*d2e0*/  IMAD.X R103, RZ, RZ, R127, P1 ;  /* 0x000000ffff677224 */ /* 0x000fe200008e067f */
[----:B------:R-:W-:-:S02]  /*d2f0*/  LOP3.LUT R177, R8, 0x380, RZ, 0xc0, !PT ;  /* 0x0000038008b17812 */ /* 0x000fc400078ec0ff */
[----:B------:R-:W-:Y:S02]  /*d300*/  SHF.R.U64 R21, R21, 0x3, RZ ;  /* 0x0000000315157819 */ /* 0x000fe400000012ff */
[----:B------:R-:W-:Y:S02]  /*d310*/  SHF.R.U64 R48, R48, 0x3, RZ ;  /* 0x0000000330307819 */ /* 0x000fe400000012ff */
        /* <DEDUP_REMOVED lines=9> */
[----:B------:R-:W-:Y:S01]  /*d3b0*/  IMAD.X R123, RZ, RZ, R127, P5 ;  /* 0x000000ffff7b7224 */ /* 0x000fe200028e067f */
[----:B------:R-:W-:-:S02]  /*d3c0*/  LOP3.LUT R40, R179, 0x380, RZ, 0xc0, !PT ;  /* 0x00000380b3287812 */ /* 0x000fc400078ec0ff */
[----:B------:R-:W-:Y:S01]  /*d3d0*/  LOP3.LUT R44, R181, 0x380, RZ, 0xc0, !PT ;  /* 0x00000380b52c7812 */ /* 0x000fe200078ec0ff */
[--C-:B------:R-:W-:Y:S01]  /*d3e0*/  IMAD.X R33, RZ, RZ, R127.reuse, P1 ;  /* 0x000000ffff217224 */ /* 0x100fe200008e067f */
[----:B------:R-:W-:Y:S02]  /*d3f0*/  SHF.R.U64 R177, R177, 0x3, RZ ;  /* 0x00000003b1b17819 */ /* 0x000fe400000012ff */
[----:B------:R-:W-:Y:S01]  /*d400*/  LOP3.LUT R126, R21, R126, RZ, 0x3c, !PT ;  /* 0x0000007e157e7212 */ /* 0x000fe200078e3cff */
[----:B------:R-:W-:Y:S01]  /*d410*/  IMAD.X R21, RZ, RZ, R127, P2 ;  /* 0x000000ffff157224 */ /* 0x000fe200010e067f */
[----:B------:R-:W-:Y:S02]  /*d420*/  LOP3.LUT R48, R48, R183, RZ, 0x3c, !PT ;  /* 0x000000b730307212 */ /* 0x000fe400078e3cff */
[----:B------:R-:W-:Y:S02]  /*d430*/  SHF.R.U64 R40, R40, 0x3, RZ ;  /* 0x0000000328287819 */ /* 0x000fe400000012ff */
[----:B------:R-:W-:-:S02]  /*d440*/  SHF.R.U64 R44, R44, 0x3, RZ ;  /* 0x000000032c2c7819 */ /* 0x000fc400000012ff */
[----:B------:R-:W-:Y:S02]  /*d450*/  LOP3.LUT R52, R187, 0x380, RZ, 0xc0, !PT ;  /* 0x00000380bb347812 */ /* 0x000fe400078ec0ff */
[----:B------:R-:W-:Y:S02]  /*d460*/  LOP3.LUT R183, R32, 0x380, RZ, 0xc0, !PT ;  /* 0x0000038020b77812 */ /* 0x000fe400078ec0ff */
[----:B------:R-:W-:Y:S02]  /*d470*/  LOP3.LUT R106, R177, R8, RZ, 0x3c, !PT ;  /* 0x00000008b16a7212 */ /* 0x000fe400078e3cff */
[----:B------:R-:W-:Y:S02]  /*d480*/  LOP3.LUT R94, R211, 0x380, RZ, 0xc0, !PT ;  /* 0x00000380d35e7812 */ /* 0x000fe400078ec0ff */
[----:B------:R-:W-:Y:S02]  /*d490*/  F2FP.F16.F32.PACK_AB R8, R20, R175 ;  /* 0x000000af1408723e */ /* 0x000fe400000000ff */
[----:B------:R-:W-:-:S02]  /*d4a0*/  LOP3.LUT R27, R6, 0x380, RZ, 0xc0, !PT ;  /* 0x00000380061b7812 */ /* 0x000fc400078ec0ff */
[----:B------:R-:W-:Y:S02]  /*d4b0*/  LOP3.LUT R177, R26, 0x380, RZ, 0xc0, !PT ;  /* 0x000003801ab17812 */ /* 0x000fe400078ec0ff */
[----:B------:R-:W-:Y:S02]  /*d4c0*/  LOP3.LUT R98, R213, 0x380, RZ, 0xc0, !PT ;  /* 0x00000380d5627812 */ /* 0x000fe400078ec0ff */
[----:B------:R-:W-:Y:S01]  /*d4d0*/  MOV R127, R126 ;  /* 0x0000007e007f7202 */ /* 0x000fe20000000f00 */
[----:B------:R-:W-:Y:S01]  /*d4e0*/  BAR.SYNC.DEFER_BLOCKING 0x1, 0x100 ;  /* 0x0044000000007b1d */ /* 0x000fe20000010000 */
[----:B------:R-:W-:Y:S02]  /*d4f0*/  LOP3.LUT R175, R30, 0x380, RZ, 0xc0, !PT ;  /* 0x000003801eaf7812 */ /* 0x000fe400078ec0ff */
[----:B------:R-:W-:Y:S02]  /*d500*/  LOP3.LUT R102, R215, 0x380, RZ, 0xc0, !PT ;  /* 0x00000380d7667812 */ /* 0x000fe400078ec0ff */
[----:B------:R-:W-:-:S02]  /*d510*/  LOP3.LUT R40, R40, R179, RZ, 0x3c, !PT ;  /* 0x000000b328287212 */ /* 0x000fc400078e3cff */
[----:B------:R-:W-:Y:S02]  /*d520*/  LOP3.LUT R44, R44, R181, RZ, 0x3c, !PT ;  /* 0x000000b52c2c7212 */ /* 0x000fe400078e3cff */
[----:B------:R-:W-:Y:S02]  /*d530*/  SHF.R.U64 R52, R52, 0x3, RZ ;  /* 0x0000000334347819 */ /* 0x000fe400000012ff */
[----:B------:R-:W-:Y:S02]  /*d540*/  SHF.R.U64 R183, R183, 0x3, RZ ;  /* 0x00000003b7b77819 */ /* 0x000fe400000012ff */
[----:B------:R-:W-:Y:S02]  /*d550*/  SHF.R.U64 R94, R94, 0x3, RZ ;  /* 0x000000035e5e7819 */ /* 0x000fe400000012ff */
[----:B------:R-:W-:Y:S02]  /*d560*/  LOP3.LUT R179, R110, 0x380, RZ, 0xc0, !PT ;  /* 0x000003806eb37812 */ /* 0x000fe400078ec0ff */
[----:B------:R-:W-:-:S02]  /*d570*/  LOP3.LUT R181, R114, 0x380, RZ, 0xc0, !PT ;  /* 0x0000038072b57812 */ /* 0x000fc400078ec0ff */
[----:B------:R-:W-:Y:S02]  /*d580*/  SHF.R.U64 R27, R27, 0x3, RZ ;  /* 0x000000031b1b7819 */ /* 0x000fe400000012ff */
[----:B------:R-:W-:Y:S02]  /*d590*/  SHF.R.U64 R177, R177, 0x3, RZ ;  /* 0x00000003b1b17819 */ /* 0x000fe400000012ff */
[----:B------:R-:W-:Y:S01]  /*d5a0*/  SHF.R.U64 R98, R98, 0x3, RZ ;  /* 0x0000000362627819 */ /* 0x000fe200000012ff */
[----:B------:R0:W-:Y:S01]  /*d5b0*/  STSM.16.M88.4 [R127], R8 ;  /* 0x000000087f007844 */ /* 0x0001e20000000200 */
[----:B------:R-:W-:Y:S02]  /*d5c0*/  SHF.R.U64 R175, R175, 0x3, RZ ;  /* 0x00000003afaf7819 */ /* 0x000fe400000012ff */
[----:B------:R-:W-:Y:S02]  /*d5d0*/  SHF.R.U64 R102, R102, 0x3, RZ ;  /* 0x0000000366667819 */ /* 0x000fe400000012ff */
[----:B------:R-:W-:-:S02]  /*d5e0*/  LOP3.LUT R52, R52, R187, RZ, 0x3c, !PT ;  /* 0x000000bb34347212 */ /* 0x000fc400078e3cff */
[----:B------:R-:W-:Y:S02]  /*d5f0*/  LOP3.LUT R118, R183, R32, RZ, 0x3c, !PT ;  /* 0x00000020b7767212 */ /* 0x000fe400078e3cff */
[----:B------:R-:W-:Y:S02]  /*d600*/  MOV R126, R36 ;  /* 0x00000024007e7202 */ /* 0x000fe40000000f00 */
[----:B------:R-:W-:Y:S02]  /*d610*/  LOP3.LUT R94, R94, R211, RZ, 0x3c, !PT ;  /* 0x000000d35e5e7212 */ /* 0x000fe400078e3cff */
[----:B------:R-:W-:Y:S02]  /*d620*/  SHF.R.U64 R179, R179, 0x3, RZ ;  /* 0x00000003b3b37819 */ /* 0x000fe400000012ff */
[----:B------:R-:W-:Y:S02]  /*d630*/  SHF.R.U64 R181, R181, 0x3, RZ ;  /* 0x00000003b5b57819 */ /* 0x000fe400000012ff */
[----:B0-----:R-:W-:-:S02]  /*d640*/  F2FP.F16.F32.PACK_AB R8, R171, R173 ;  /* 0x000000adab08723e */ /* 0x001fc400000000ff */
[----:B------:R-:W-:Y:S02]  /*d650*/  F2FP.F16.F32.PACK_AB R9, R35, R34 ;  /* 0x000000222309723e */ /* 0x000fe400000000ff */
[----:B------:R-:W-:Y:S02]  /*d660*/  F2FP.F16.F32.PACK_AB R10, R169, R172 ;  /* 0x000000aca90a723e */ /* 0x000fe400000000ff */
[----:B------:R-:W-:Y:S02]  /*d670*/  F2FP.F16.F32.PACK_AB R11, R39, R38 ;  /* 0x00000026270b723e */ /* 0x000fe400000000ff */
[----:B------:R-:W-:Y:S02]  /*d680*/  LOP3.LUT R122, R27, R6, RZ, 0x3c, !PT ;  /* 0x000000061b7a7212 */ /* 0x000fe400078e3cff */
[----:B------:R-:W-:Y:S01]  /*d690*/  LOP3.LUT R32, R177, R26, RZ, 0x3c, !PT ;  /* 0x0000001ab1207212 */ /* 0x000fe200078e3cff */
[----:B------:R0:W-:Y:S01]  /*d6a0*/  STSM.16.M88.4 [R126], R8 ;  /* 0x000000087e007844 */ /* 0x0001e20000000200 */
[----:B------:R-:W-:-:S02]  /*d6b0*/  MOV R41, R40 ;  /* 0x0000002800297202 */ /* 0x000fc40000000f00 */
[----:B------:R-:W-:Y:S02]  /*d6c0*/  LOP3.LUT R98, R98, R213, RZ, 0x3c, !PT ;  /* 0x000000d562627212 */ /* 0x000fe400078e3cff */
[----:B------:R-:W-:Y:S01]  /*d6d0*/  LOP3.LUT R20, R175, R30, RZ, 0x3c, !PT ;  /* 0x0000001eaf147212 */ /* 0x000fe200078e3cff */
[----:B------:R1:W-:Y:S01]  /*d6e0*/  STSM.16.M88.4 [R41], R12 ;  /* 0x0000000c29007844 */ /* 0x0003e20000000200 */
[----:B------:R-:W-:Y:S02]  /*d6f0*/  MOV R44, R44 ;  /* 0x0000002c002c7202 */ /* 0x000fe40000000f00 */
[----:B------:R-:W-:Y:S02]  /*d700*/  F2FP.F16.F32.PACK_AB R26, R28, R161 ;  /* 0x000000a11c1a723e */ /* 0x000fe400000000ff */
[----:B------:R-:W-:Y:S02]  /*d710*/  F2FP.F16.F32.PACK_AB R27, R55, R54 ;  /* 0x00000036371b723e */ /* 0x000fe400000000ff */
[----:B------:R-:W-:-:S02]  /*d720*/  LOP3.LUT R102, R102, R215, RZ, 0x3c, !PT ;  /* 0x000000d766667212 */ /* 0x000fc400078e3cff */
[----:B------:R-:W-:Y:S01]  /*d730*/  MOV R48, R48 ;  /* 0x0000003000307202 */ /* 0x000fe20000000f00 */
[----:B------:R2:W-:Y:S01]  /*d740*/  STSM.16.M88.4 [R44], R24 ;  /* 0x000000182c007844 */ /* 0x0005e20000000200 */
[----:B------:R-:W-:Y:S01]  /*d750*/  F2FP.F16.F32.PACK_AB R28, R57, R158 ;  /* 0x0000009e391c723e */ /* 0x000fe200000000ff */
[----:B0-----:R-:W-:Y:S01]  /*d760*/  IMAD.U32 R8, RZ, RZ, UR8 ;  /* 0x00000008ff087e24 */ /* 0x001fe2000f8e00ff */
[----:B------:R-:W-:Y:S01]  /*d770*/  F2FP.F16.F32.PACK_AB R30, R61, R60 ;  /* 0x0000003c3d1e723e */ /* 0x000fe200000000ff */
[----:B------:R-:W-:Y:S01]  /*d780*/  IMAD.U32 R9, RZ, RZ, UR9 ;  /* 0x00000009ff097e24 */ /* 0x000fe2000f8e00ff */
[----:B------:R-:W-:Y:S01]  /*d790*/  MOV R52, R52 ;  /* 0x0000003400347202 */ /* 0x000fe20000000f00 */
[----:B------:R-:W-:Y:S01]  /*d7a0*/  ULDC.64 UR8, c[0x0][0xd08] ;  /* 0x0003420000087ab9 */ /* 0x000fe20000000a00 */
[----:B------:R-:W-:Y:S01]  /*d7b0*/  LOP3.LUT R110, R179, R110, RZ, 0x3c, !PT ;  /* 0x0000006eb36e7212 */ /* 0x000fe200078e3cff */
[----:B------:R-:W-:Y:S01]  /*d7c0*/  STSM.16.M88.4 [R48], R28 ;  /* 0x0000001c30007844 */ /* 0x000fe20000000200 */
[----:B------:R-:W-:-:S02]  /*d7d0*/  LOP3.LUT R114, R181, R114, RZ, 0x3c, !PT ;  /* 0x00000072b5727212 */ /* 0x000fc400078e3cff */
[----:B------:R-:W-:Y:S01]  /*d7e0*/  MOV R94, R94 ;  /* 0x0000005e005e7202 */ /* 0x000fe20000000f00 */
[----:B------:R-:W-:Y:S01]  /*d7f0*/  STSM.16.M88.4 [R52], R64 ;  /* 0x0000004034007844 */ /* 0x000fe20000000200 */
[----:B------:R-:W-:Y:S02]  /*d800*/  F2FP.F16.F32.PACK_AB R81, R0, R82 ;  /* 0x000000520051723e */ /* 0x000fe400000000ff */
[----:B------:R-:W-:Y:S01]  /*d810*/  F2FP.F16.F32.PACK_AB R88, R89, R88 ;  /* 0x000000585958723e */ /* 0x000fe200000000ff */
[----:B------:R-:W-:Y:S01]  /*d820*/  STSM.16.M88.4 [R94], R72 ;  /* 0x000000485e007844 */ /* 0x000fe20000000200 */
        /* <DEDUP_REMOVED lines=14> */
[----:B------:R-:W-:Y:S02]  /*d910*/  F2FP.F16.F32.PACK_AB R104, R105, R104 ;  /* 0x000000686968723e */ /* 0x000fe400000000ff */
[----:B------:R-:W-:Y:S01]  /*d920*/  MOV R110, R110 ;  /* 0x0000006e006e7202 */ /* 0x000fe20000000f00 */
[----:B------:R-:W-:Y:S01]  /*d930*/  STSM.16.M88.4 [R37], R96 ;  /* 0x0000006025007844 */ /* 0x000fe20000000200 */
[----:B------:R-:W-:Y:S02]  /*d940*/  MOV R36, R114 ;  /* 0x0000007200247202 */ /* 0x000fe40000000f00 */
[----:B------:R-:W-:-:S02]  /*d950*/  F2FP.F16.F32.PACK_AB R105, R153, R152 ;  /* 0x000000989969723e */ /* 0x000fc400000000ff */
[----:B------:R-:W-:Y:S02]  /*d960*/  F2FP.F16.F32.PACK_AB R106, R109, R108 ;  /* 0x0000006c6d6a723e */ /* 0x000fe400000000ff */
[----:B------:R-:W-:Y:S02]  /*d970*/  F2FP.F16.F32.PACK_AB R107, R155, R154 ;  /* 0x0000009a9b6b723e */ /* 0x000fe400000000ff */
[----:B------:R-:W-:Y:S02]  /*d980*/  F2FP.F16.F32.PACK_AB R112, R113, R112 ;  /* 0x000000707170723e */ /* 0x000fe400000000ff */
[----:B------:R-:W-:Y:S01]  /*d990*/  MOV R6, R122 ;  /* 0x0000007a00067202 */ /* 0x000fe20000000f00 */
[----:B------:R-:W-:Y:S01]  /*d9a0*/  STSM.16.M88.4 [R110], R104 ;  /* 0x000000686e007844 */ /* 0x000fe20000000200 */
[----:B------:R-:W-:Y:S02]  /*d9b0*/  F2FP.F16.F32.PACK_AB R113, R157, R156 ;  /* 0x0000009c9d71723e */ /* 0x000fe400000000ff */
        /* <DEDUP_REMOVED lines=15> */
[----:B------:R-:W-:Y:S01]  /*dab0*/  F2FP.F16.F32.PACK_AB R144, R145, R144 ;  /* 0x000000909190723e */ /* 0x000fe200000000ff */
[----:B------:R0:W-:Y:S01]  /*dac0*/  STSM.16.M88.4 [R6], R128 ;  /* 0x0000008006007844 */ /* 0x0001e20000000200 */
[----:B------:R-:W-:Y:S02]  /*dad0*/  MOV R20, R20 ;  /* 0x0000001400147202 */ /* 0x000fe40000000f00 */
[----:B------:R-:W-:Y:S02]  /*dae0*/  F2FP.F16.F32.PACK_AB R138, R141, R140 ;  /* 0x0000008c8d8a723e */ /* 0x000fe400000000ff */
[----:B------:R-:W-:Y:S02]  /*daf0*/  F2FP.F16.F32.PACK_AB R139, R143, R142 ;  /* 0x0000008e8f8b723e */ /* 0x000fe400000000ff */
[----:B------:R-:W-:Y:S02]  /*db00*/  F2FP.F16.F32.PACK_AB R145, R147, R146 ;  /* 0x000000929391723e */ /* 0x000fe400000000ff */
[----:B------:R-:W-:Y:S01]  /*db10*/  MOV R32, R32 ;  /* 0x0000002000207202 */ /* 0x000fe20000000f00 */
[----:B------:R-:W-:Y:S01]  /*db20*/  STSM.16.M88.4 [R20], R136 ;  /* 0x0000008814007844 */ /* 0x000fe20000000200 */
[----:B------:R-:W-:-:S02]  /*db30*/  F2FP.F16.F32.PACK_AB R146, R149, R148 ;  /* 0x000000949592723e */ /* 0x000fc400000000ff */
        /* <DEDUP_REMOVED lines=10> */
[----:B-1----:R-:W-:Y:S02]  /*dbe0*/  IMAD.U32 R14, RZ, RZ, UR8 ;  /* 0x00000008ff0e7e24 */ /* 0x002fe4000f8e00ff */
[----:B------:R-:W-:Y:S01]  /*dbf0*/  IMAD.U32 R0, RZ, RZ, UR4 ;  /* 0x00000004ff007e24 */ /* 0x000fe2000f8e00ff */
[----:B------:R-:W4:Y:S01]  /*dc00*/  @P0 LDG.E R10, desc[UR44][R8.64] ;  /* 0x0000002c080a0981 */ /* 0x000f22000c1e1900 */
[----:B------:R-:W-:Y:S02]  /*dc10*/  IMAD.U32 R15, RZ, RZ, UR9 ;  /* 0x00000009ff0f7e24 */ /* 0x000fe4000f8e00ff */
[----:B------:R-:W-:-:S03]  /*dc20*/  IMAD R11, R198, 0x40, R23 ;  /* 0x00000040c60b7824 */ /* 0x000fc600078e0217 */
[----:B------:R1:W5:Y:S01]  /*dc30*/  @P6 LDG.E R0, desc[UR44][R14.64] ;  /* 0x0000002c0e006981 */ /* 0x000362000c1e1900 */
[----:B------:R-:W-:-:S03]  /*dc40*/  IMAD.WIDE R4, R11, 0x2, R4 ;  /* 0x000000020b047825 */ /* 0x000fc600078e0204 */
[C---:B------:R-:W-:Y:S02]  /*dc50*/  IADD3 R13, P2, R4.reuse, 0x1000, RZ ;  /* 0x00001000040d7810 */ /* 0x040fe40007f5e0ff */
[C---:B--2---:R-:W-:Y:S02]  /*dc60*/  IADD3 R25, P1, R4.reuse, 0x2000, RZ ;  /* 0x0000200004197810 */ /* 0x044fe40007f3e0ff */
[----:B0-----:R-:W-:Y:S02]  /*dc70*/  P2R R6, PR, RZ, 0x4 ;  /* 0x00000004ff067803 */ /* 0x001fe40000000000 */
[C---:B------:R-:W-:Y:S02]  /*dc80*/  IADD3 R29, P2, R4.reuse, 0x3000, RZ ;  /* 0x00003000041d7810 */ /* 0x040fe40007f5e0ff */
[C---:B------:R-:W-:Y:S02]  /*dc90*/  IADD3 R33, P3, R4.reuse, 0x4000, RZ ;  /* 0x0000400004217810 */ /* 0x040fe40007f7e0ff */
[----:B------:R-:W-:-:S02]  /*dca0*/  IADD3 R37, P4, R4, 0x5000, RZ ;  /* 0x0000500004257810 */ /* 0x000fc40007f9e0ff */
[----:B------:R-:W-:Y:S02]  /*dcb0*/  IADD3 R41, P5, R4, 0x6000, RZ ;  /* 0x0000600004297810 */ /* 0x000fe40007fbe0ff */
[----:B------:R-:W-:Y:S02]  /*dcc0*/  LOP3.LUT R12, R13, 0x380, RZ, 0xc0, !PT ;  /* 0x000003800d0c7812 */ /* 0x000fe400078ec0ff */
[----:B------:R-:W-:Y:S02]  /*dcd0*/  LOP3.LUT R24, R25, 0x380, RZ, 0xc0, !PT ;  /* 0x0000038019187812 */ /* 0x000fe400078ec0ff */
[----:B------:R-:W-:Y:S02]  /*dce0*/  LOP3.LUT R28, R29, 0x380, RZ, 0xc0, !PT ;  /* 0x000003801d1c7812 */ /* 0x000fe400078ec0ff */
[----:B---3--:R-:W-:Y:S02]  /*dcf0*/  LOP3.LUT R32, R33, 0x380, RZ, 0xc0, !PT ;  /* 0x0000038021207812 */ /* 0x008fe400078ec0ff */
        /* <DEDUP_REMOVED lines=15> */
[----:B----4-:R-:W-:Y:S01]  /*ddf0*/  @P0 R2UR UR4, R10 ;  /* 0x000000000a0402ca */ /* 0x010fe200000e0000 */
[----:B-1----:R-:W-:-:S14]  /*de00*/  @P6 BRA `(.L_x_8399) ;  /* 0x0000000000106947 */ /* 0x002fdc0003800000 */
[----:B------:R-:W-:Y:S05]  /*de10*/  @!P0 BRA `(.L_x_8399) ;  /* 0x00000000000c8947 */ /* 0x000fea0003800000 */
[----:B------:R-:W2:Y:S04]  /*de20*/  LDG.E R11, desc[UR44][R8.64] ;  /* 0x0000002c080b7981 */ /* 0x000ea8000c1e1900 */
[----:B-----5:R-:W2:Y:S02]  /*de30*/  LDG.E R0, desc[UR44][R8.64+0x4] ;  /* 0x0000042c08007981 */ /* 0x020ea4000c1e1900 */
[----:B--2---:R-:W-:-:S07]  /*de40*/  IMAD.IADD R0, R0, 0x1, -R11 ;  /* 0x0000000100007824 */ /* 0x004fce00078e0a0b */
.L_x_8399:
[----:B------:R-:W-:Y:S01]  /*de50*/  ISETP.NE.AND P6, PT, R6, RZ, PT ;  /* 0x000000ff0600720c */ /* 0x000fe20003fc5270 */
[--C-:B------:R-:W-:Y:S01]  /*de60*/  IMAD.X R25, RZ, RZ, R5.reuse, P1 ;  /* 0x000000ffff197224 */ /* 0x100fe200008e0605 */
[----:B------:R-:W0:Y:S01]  /*de70*/  SHFL.IDX PT, R6, R199, RZ, 0x1f ;  /* 0x00001fffc7067589 */ /* 0x000e2200000e0000 */
        /* <DEDUP_REMOVED lines=21> */
[--C-:B------:R-:W-:Y:S01]  /*dfd0*/  IMAD.X R45, RZ, RZ, R5.reuse, P0 ;  /* 0x000000ffff2d7224 */ /* 0x100fe200000e0605 */
[----:B------:R-:W-:Y:S01]  /*dfe0*/  LOP3.LUT R52, R52, R53, RZ, 0x3c, !PT ;  /* 0x0000003534347212 */ /* 0x000fe200078e3cff */
[----:B------:R-:W-:Y:S01]  /*dff0*/  IMAD.X R53, RZ, RZ, R5, P1 ;  /* 0x000000ffff357224 */ /* 0x000fe200008e0605 */
[----:B0-----:R-:W-:-:S02]  /*e000*/  ISETP.NE.AND P6, PT, R6, RZ, PT ;  /* 0x000000ff0600720c */ /* 0x001fc40003fc5270 */
[C---:B------:R-:W-:Y:S02]  /*e010*/  IADD3 R57, P2, R4.reuse, 0xa000, RZ ;  /* 0x0000a00004397810 */ /* 0x040fe40007f5e0ff */
[C---:B------:R-:W-:Y:S02]  /*e020*/  IADD3 R61, P3, R4.reuse, 0xb000, RZ ;  /* 0x0000b000043d7810 */ /* 0x040fe40007f7e0ff */
[C---:B------:R-:W-:Y:S02]  /*e030*/  IADD3 R65, P4, R4.reuse, 0xc000, RZ ;  /* 0x0000c00004417810 */ /* 0x040fe40007f9e0ff */
[C---:B------:R-:W-:Y:S02]  /*e040*/  IADD3 R69, P5, R4.reuse, 0xd000, RZ ;  /* 0x0000d00004457810 */ /* 0x040fe40007fbe0ff */
[C---:B------:R-:W-:Y:S02]  /*e050*/  IADD3 R77, P0, R4.reuse, 0xe000, RZ ;  /* 0x0000e000044d7810 */ /* 0x040fe40007f1e0ff */
[----:B------:R-:W-:-:S02]  /*e060*/  LOP3.LUT R9, R4, 0x380, RZ, 0xc0, !PT ;  /* 0x0000038004097812 */ /* 0x000fc400078ec0ff */
[----:B------:R-:W-:Y:S02]  /*e070*/  IADD3 R11, P1, R4, 0xf000, RZ ;  /* 0x0000f000040b7810 */ /* 0x000fe40007f3e0ff */
[----:B------:R-:W-:Y:S02]  /*e080*/  LOP3.LUT R56, R57, 0x380, RZ, 0xc0, !PT ;  /* 0x0000038039387812 */ /* 0x000fe400078ec0ff */
[----:B------:R-:W-:Y:S01]  /*e090*/  LOP3.LUT R60, R61, 0x380, RZ, 0xc0, !PT ;  /* 0x000003803d3c7812 */ /* 0x000fe200078ec0ff */
[----:B------:R-:W-:Y:S01]  /*e0a0*/  IMAD.X R73, RZ, RZ, R5, P1 ;  /* 0x000000ffff497224 */ /* 0x000fe200008e0605 */
[----:B------:R-:W-:Y:S02]  /*e0b0*/  LOP3.LUT R64, R65, 0x380, RZ, 0xc0, !PT ;  /* 0x0000038041407812 */ /* 0x000fe400078ec0ff */
[----:B------:R-:W-:Y:S02]  /*e0c0*/  LOP3.LUT R68, R69, 0x380, RZ, 0xc0, !PT ;  /* 0x0000038045447812 */ /* 0x000fe400078ec0ff */
[----:B------:R-:W-:-:S02]  /*e0d0*/  LOP3.LUT R76, R77, 0x380, RZ, 0xc0, !PT ;  /* 0x000003804d4c7812 */ /* 0x000fc400078ec0ff */
[----:B------:R-:W-:Y:S02]  /*e0e0*/  SHF.R.U64 R9, R9, 0x3, RZ ;  /* 0x0000000309097819 */ /* 0x000fe400000012ff */
[----:B------:R-:W-:Y:S02]  /*e0f0*/  LOP3.LUT R6, R11, 0x380, RZ, 0xc0, !PT ;  /* 0x000003800b067812 */ /* 0x000fe400078ec0ff */
[----:B------:R-:W-:Y:S02]  /*e100*/  SHF.R.U64 R56, R56, 0x3, RZ ;  /* 0x0000000338387819 */ /* 0x000fe400000012ff */
[----:B------:R-:W-:Y:S02]  /*e110*/  SHF.R.U64 R60, R60, 0x3, RZ ;  /* 0x000000033c3c7819 */ /* 0x000fe400000012ff */
[----:B------:R-:W-:Y:S02]  /*e120*/  SHF.R.U64 R64, R64, 0x3, RZ ;  /* 0x0000000340407819 */ /* 0x000fe400000012ff */
[----:B------:R-:W-:-:S02]  /*e130*/  SHF.R.U64 R68, R68, 0x3, RZ ;  /* 0x0000000344447819 */ /* 0x000fc400000012ff */
[----:B------:R-:W-:Y:S02]  /*e140*/  SHF.R.U64 R76, R76, 0x3, RZ ;  /* 0x000000034c4c7819 */ /* 0x000fe400000012ff */
[----:B------:R-:W-:Y:S01]  /*e150*/  LOP3.LUT R8, R9, R4, RZ, 0x3c, !PT ;  /* 0x0000000409087212 */ /* 0x000fe200078e3cff */
[--C-:B------:R-:W-:Y:S01]  /*e160*/  IMAD.MOV.U32 R9, RZ, RZ, R5.reuse ;  /* 0x000000ffff097224 */ /* 0x100fe200078e0005 */
        /* <DEDUP_REMOVED lines=46> */
[----:B------:R-:W-:Y:S01]  /*e450*/  ULDC.64 UR8, c[0x0][0xc50] ;  /* 0x0003140000087ab9 */ /* 0x000fe20000000a00 */
[----:B------:R-:W-:Y:S01]  /*e460*/  VIADD R6, R26, 0x8 ;  /* 0x000000081a067836 */ /* 0x000fe20000000000 */
        /* <DEDUP_REMOVED lines=12> */
.L_x_8400:
[----:B------:R-:W1:Y:S01]  /*e530*/  LDC R81, c[0x0][0xce8] ;  /* 0x00033a00ff517b82 */ /* 0x000e620000000800 */
[----:B------:R-:W-:Y:S01]  /*e540*/  ULDC UR12, c[0x0][0xbc8] ;  /* 0x0002f200000c7ab9 */ /* 0x000fe20000000800 */
[----:B------:R-:W-:Y:S01]  /*e550*/  ULDC.64 UR10, c[0x0][0xba0] ;  /* 0x0002e800000a7ab9 */ /* 0x000fe20000000a00 */
[----:B------:R-:W-:Y:S01]  /*e560*/  ISETP.GE.AND P0, PT, R196, UR12, PT ;  /* 0x0000000cc4007c0c */ /* 0x000fe2000bf06270 */
[----:B0-----:R-:W5:Y:S01]  /*e570*/  LD.E.128 R8, desc[UR44][R8.64] ;  /* 0x0000002c08087980 */ /* 0x001f62000c101d00 */
[----:B------:R-:W-:Y:S02]  /*e580*/  ISETP.GE.AND P1, PT, R23, UR12, PT ;  /* 0x0000000c17007c0c */ /* 0x000fe4000bf26270 */
[----:B------:R-:W-:Y:S01]  /*e590*/  SEL R4, RZ, 0xffffffff, P0 ;  /* 0xffffffffff047807 */ /* 0x000fe20000000000 */
[----:B------:R-:W5:Y:S01]  /*e5a0*/  LD.E.128 R12, desc[UR44][R12.64] ;  /* 0x0000002c0c0c7980 */ /* 0x000f62000c101d00 */
[----:B------:R-:W-:-:S03]  /*e5b0*/  SEL R3, RZ, 0x1, P1 ;  /* 0x00000001ff037807 */ /* 0x000fc60000800000 */
[----:B------:R-:W-:Y:S01]  /*e5c0*/  IMAD.SHL.U32 R4, R4, 0x2, RZ ;  /* 0x0000000204047824 */ /* 0x000fe200078e00ff */
[----:B------:R-:W5:Y:S04]  /*e5d0*/  LD.E.128 R24, desc[UR44][R24.64] ;  /* 0x0000002c18187980 */ /* 0x000f68000c101d00 */
[----:B------:R-:W5:Y:S04]  /*e5e0*/  LD.E.128 R28, desc[UR44][R28.64] ;  /* 0x0000002c1c1c7980 */ /* 0x000f68000c101d00 */
[----:B------:R-:W5:Y:S01]  /*e5f0*/  LD.E.128 R32, desc[UR44][R32.64] ;  /* 0x0000002c20207980 */ /* 0x000f62000c101d00 */
[----:B-1----:R-:W-:-:S03]  /*e600*/  ISETP.NE.AND P2, PT, R81, 0x1, PT ;  /* 0x000000015100780c */ /* 0x002fc60003f45270 */
[----:B------:R-:W5:Y:S01]  /*e610*/  LD.E.128 R36, desc[UR44][R36.64] ;  /* 0x0000002c24247980 */ /* 0x000f62000c101d00 */
[----:B------:R-:W-:Y:S02]  /*e620*/  ISETP.GE.AND P0, PT, R195, UR12, PT ;  /* 0x0000000cc3007c0c */ /* 0x000fe4000bf06270 */
[----:B------:R-:W-:Y:S01]  /*e630*/  LOP3.LUT R3, R4, 0x2, R3, 0xe2, !PT ;  /* 0x0000000204037812 */ /* 0x000fe200078ee203 */
[----:B------:R-:W5:Y:S01]  /*e640*/  LD.E.128 R40, desc[UR44][R40.64] ;  /* 0x0000002c28287980 */ /* 0x000f62000c101d00 */
[----:B------:R-:W-:-:S03]  /*e650*/  SEL R4, RZ, 0xffffffff, P0 ;  /* 0xffffffffff047807 */ /* 0x000fc60000000000 */
[----:B------:R-:W5:Y:S02]  /*e660*/  LD.E.128 R44, desc[UR44][R44.64] ;  /* 0x0000002c2c2c7980 */ /* 0x000f64000c101d00 */
[----:B------:R-:W0:Y:S01]  /*e670*/  @P2 LDC R19, c[0x0][0xcec] ;  /* 0x00033b00ff132b82 */ /* 0x000e220000000800 */
[----:B------:R-:W-:Y:S01]  /*e680*/  UIMAD UR7, UR14, UR10, URZ ;  /* 0x0000000a0e0772a4 */ /* 0x000fe2000f8e023f */
[----:B------:R-:W-:Y:S01]  /*e690*/  ISETP.GE.AND P0, PT, R194, UR12, PT ;  /* 0x0000000cc2007c0c */ /* 0x000fe2000bf06270 */
[----:B------:R-:W-:Y:S01]  /*e6a0*/  IMAD.SHL.U32 R4, R4, 0x4, RZ ;  /* 0x0000000404047824 */ /* 0x000fe200078e00ff */
[----:B------:R-:W5:Y:S04]  /*e6b0*/  LD.E.128 R48, desc[UR44][R48.64] ;  /* 0x0000002c30307980 */ /* 0x000f68000c101d00 */
[----:B------:R-:W1:Y:S01]  /*e6c0*/  @P2 LDC R21, c[0x0][0xcf0] ;  /* 0x00033c00ff152b82 */ /* 0x000e620000000800 */
[----:B------:R-:W-:Y:S01]  /*e6d0*/  UIMAD.WIDE.U32 UR8, UR4, UR10, URZ ;  /* 0x0000000a040872a5 */ /* 0x000fe2000f8e003f */
[----:B------:R-:W-:Y:S01]  /*e6e0*/  SEL R5, RZ, 0xffffffff, P0 ;  /* 0xffffffffff057807 */ /* 0x000fe20000000000 */
[----:B------:R-:W-:Y:S01]  /*e6f0*/  UIMAD UR7, UR4, UR11, UR7 ;  /* 0x0000000b040772a4 */ /* 0x000fe2000f8e0207 */
[----:B------:R-:W-:Y:S01]  /*e700*/  LOP3.LUT R4, R4, 0x4, R3, 0xe2, !PT ;  /* 0x0000000404047812 */ /* 0x000fe200078ee203 */
[----:B------:R-:W-:Y:S01]  /*e710*/  IMAD R3, R197, 0x20, R198 ;  /* 0x00000020c5037824 */ /* 0x000fe200078e02c6 */
[----:B------:R-:W-:Y:S01]  /*e720*/  ULDC.64 UR10, c[0x0][0xbe8] ;  /* 0x0002fa00000a7ab9 */ /* 0x000fe20000000a00 */
[----:B------:R-:W-:Y:S01]  /*e730*/  UIADD3 UR9, UR9, UR7, URZ ;  /* 0x0000000709097290 */ /* 0x000fe2000fffe03f */
[----:B------:R-:W-:Y:S01]  /*e740*/  IMAD.SHL.U32 R5, R5, 0x8, RZ ;  /* 0x0000000805057824 */ /* 0x000fe200078e00ff */
[----:B------:R-:W-:Y:S01]  /*e750*/  UIMAD UR4, UR15, UR10, URZ ;  /* 0x0000000a0f0472a4 */ /* 0x000fe2000f8e023f */
[----:B------:R-:W-:Y:S01]  /*e760*/  ISETP.GE.AND P0, PT, R193, UR12, PT ;  /* 0x0000000cc1007c0c */ /* 0x000fe2000bf06270 */
[----:B------:R-:W-:Y:S01]  /*e770*/  VIADD R82, R3, UR38 ;  /* 0x0000002603527c36 */ /* 0x000fe20008000000 */
[----:B------:R-:W-:Y:S01]  /*e780*/  UIMAD.WIDE.U32 UR8, UR39, UR10, UR8 ;  /* 0x0000000a270872a5 */ /* 0x000fe2000f8e0008 */
[----:B------:R-:W5:Y:S01]  /*e790*/  LD.E.128 R52, desc[UR44][R52.64] ;  /* 0x0000002c34347980 */ /* 0x000f62000c101d00 */
[----:B------:R-:W-:Y:S01]  /*e7a0*/  UIMAD UR4, UR39, UR11, UR4 ;  /* 0x0000000b270472a4 */ /* 0x000fe2000f8e0204 */
[----:B------:R-:W-:-:S02]  /*e7b0*/  SEL R3, RZ, 0xffffffff, P0 ;  /* 0xffffffffff037807 */ /* 0x000fc40000000000 */
[----:B------:R-:W-:Y:S01]  /*e7c0*/  LOP3.LUT R5, R5, 0x8, R4, 0xe2, !PT ;  /* 0x0000000805057812 */ /* 0x000fe200078ee204 */
[----:B0-----:R-:W-:Y:S01]  /*e7d0*/  @P2 IMAD.HI.U32 R4, R82, R19, RZ ;  /* 0x0000001352042227 */ /* 0x001fe200078e00ff */
[----:B------:R-:W-:Y:S01]  /*e7e0*/  ULDC.64 UR10, c[0x0][0xbf0] ;  /* 0x0002fc00000a7ab9 */ /* 0x000fe20000000a00 */
[----:B------:R-:W-:Y:S01]  /*e7f0*/  UIADD3 UR9, UR9, UR4, URZ ;  /* 0x0000000409097290 */ /* 0x000fe2000fffe03f */
[----:B------:R-:W5:Y:S01]  /*e800*/  LD.E.128 R56, desc[UR44][R56.64] ;  /* 0x0000002c38387980 */ /* 0x000f62000c101d00 */
[----:B------:R-:W-:Y:S01]  /*e810*/  UIMAD UR4, UR40, UR10, URZ ;  /* 0x0000000a280472a4 */ /* 0x000fe2000f8e023f */
[----:B------:R-:W-:Y:S01]  /*e820*/  IMAD.SHL.U32 R6, R3, 0x10, RZ ;  /* 0x0000001003067824 */ /* 0x000fe200078e00ff */
[----:B------:R-:W-:Y:S01]  /*e830*/  UIMAD.WIDE.U32 UR8, UR41, UR10, UR8 ;  /* 0x0000000a290872a5 */ /* 0x000fe2000f8e0008 */
[----:B------:R-:W-:Y:S01]  /*e840*/  IMAD.MOV.U32 R3, RZ, RZ, R82 ;  /* 0x000000ffff037224 */ /* 0x000fe200078e0052 */
[----:B-1----:R-:W-:Y:S01]  /*e850*/  @P2 SHF.R.U32.HI R3, RZ, R21, R4 ;  /* 0x00000015ff032219 */ /* 0x002fe20000011604 */
        /* <DEDUP_REMOVED lines=20> */
[----:B------:R-:W-:Y:S01]  /*e9a0*/  IMAD R21, R3, UR9, R80 ;  /* 0x0000000903157c24 */ /* 0x000fe2000f8e0250 */
[----:B------:R-:W-:Y:S01]  /*e9b0*/  ISETP.GE.AND P0, PT, R201, UR12, PT ;  /* 0x0000000cc9007c0c */ /* 0x000fe2000bf06270 */
[----:B------:R-:W-:Y:S01]  /*e9c0*/  IMAD.WIDE.U32 R4, R3, UR8, R4 ;  /* 0x0000000803047c25 */ /* 0x000fe2000f8e0004 */
[----:B------:R-:W-:Y:S01]  /*e9d0*/  @!PT LDS RZ, [RZ] ;  /* 0x00000000fffff984 */ /* 0x000fe20000000800 */
[----:B------:R-:W-:Y:S01]  /*e9e0*/  @!PT LDS RZ, [RZ] ;  /* 0x00000000fffff984 */ /* 0x000fe20000000800 */
[----:B------:R-:W-:Y:S01]  /*e9f0*/  @!PT LDS RZ, [RZ] ;  /* 0x00000000fffff984 */ /* 0x000fe20000000800 */
[----:B------:R-:W-:Y:S01]  /*ea00*/  @!PT LDS RZ, [RZ] ;  /* 0x00000000fffff984 */ /* 0x000fe20000000800 */
[----:B------:R0:W-:Y:S06]  /*ea10*/  MEMBAR.ALL.CTA ;  /* 0x0000000000007992 */ /* 0x0001ec0000008000 */
[----:B0-----:R-:W0:Y:S01]  /*ea20*/  FENCE.VIEW.ASYNC.S ;  /* 0x00000000000073c6 */ /* 0x001e220000000000 */
[----:B------:R-:W-:Y:S01]  /*ea30*/  ULDC.64 UR8, c[0x0][0xbd8] ;  /* 0x0002f60000087ab9 */ /* 0x000fe20000000a00 */
[----:B------:R-:W-:Y:S01]  /*ea40*/  LOP3.LUT R6, R83, 0x20, R6, 0xe2, !PT ;  /* 0x0000002053067812 */ /* 0x000fe200078ee206 */
[----:B------:R-:W-:Y:S01]  /*ea50*/  IMAD.IADD R5, R5, 0x1, R21 ;  /* 0x0000000105057824 */ /* 0x000fe200078e0215 */
[----:B------:R-:W-:Y:S01]  /*ea60*/  SEL R3, RZ, 0x40, P0 ;  /* 0x00000040ff037807 */ /* 0x000fe20000000000 */
[----:B------:R-:W-:Y:S01]  /*ea70*/  IMAD R20, R20, UR8, RZ ;  /* 0x0000000814147c24 */ /* 0x000fe2000f8e02ff */
[----:B------:R-:W-:Y:S01]  /*ea80*/  ISETP.GE.AND P0, PT, R200, UR12, PT ;  /* 0x0000000cc8007c0c */ /* 0x000fe2000bf06270 */
[----:B-----5:R-:W-:Y:S01]  /*ea90*/  IMAD R88, R0, R81, RZ ;  /* 0x0000005100587224 */ /* 0x020fe200078e02ff */
        /* <DEDUP_REMOVED lines=8> */
[----:B------:R-:W-:Y:S01]  /*eb20*/  LOP3.LUT R6, R3, R6, RZ, 0xfc, !PT ;  /* 0x0000000603067212 */ /* 0x000fe200078efcff */
[----:B------:R-:W-:Y:S01]  /*eb30*/  IMAD.IADD R5, R5, 0x1, R21 ;  /* 0x0000000105057824 */ /* 0x000fe200078e0215 */
[----:B------:R-:W-:Y:S01]  /*eb40*/  LEA R19, P2, R4, UR8, 0x1 ;  /* 0x0000000804137c11 */ /* 0x000fe2000f8408ff */
[----:B------:R-:W-:-:S03]  /*eb50*/  VIADD R0, R17, 0x38820 ;  /* 0x0003882011007836 */ /* 0x000fc60000000000 */
[----:B------:R-:W-:Y:S01]  /*eb60*/  LEA.HI.X R86, R4, UR9, R5, 0x1, P2 ;  /* 0x0000000904567c11 */ /* 0x000fe200090f0c05 */
[----:B0-----:R0:W1:Y:S01]  /*eb70*/  SHFL.IDX PT, R20, R19, RZ, 0x181f ;  /* 0x00181fff13147589 */ /* 0x00106200000e0000 */
[----:B------:R-:W-:-:S03]  /*eb80*/  PRMT R0, RZ, 0x654, R0 ;  /* 0x00000654ff007816 */ /* 0x000fc60000000000 */
[----:B------:R0:W2:Y:S01]  /*eb90*/  SHFL.IDX PT, R21, R86, RZ, 0x181f ;  /* 0x00181fff56157589 */ /* 0x0000a200000e0000 */
[----:B------:R0:W-:Y:S01]  /*eba0*/  SYNCS.ARRIVE.TRANS64.RED.A1T0 RZ, [R0+URZ], RZ ;  /* 0x000000ff00ff79a7 */ /* 0x0001e2000810043f */
        /* <DEDUP_REMOVED lines=32> */
.L_x_8402:
[----:B------:R-:W-:Y:S05]  /*edb0*/  BSYNC B1 ;  /* 0x0000000000017941 */ /* 0x000fea0003800000 */
.L_x_8401:
[----:B0-----:R-:W-:Y:S01]  /*edc0*/  VIADD R0, R87, 0x20 ;  /* 0x0000002057007836 */ /* 0x001fe20000000000 */
[----:B---3--:R0:W3:Y:S04]  /*edd0*/  SHFL.IDX PT, R9, R86, 0x1, 0x181f ;  /* 0x00381f0056097f89 */ /* 0x0080e800000e0000 */
[----:B------:R-:W-:Y:S01]  /*ede0*/  ISETP.GE.AND P0, PT, R0, R88, PT ;  /* 0x000000580000720c */ /* 0x000fe20003f06270 */
[----:B------:R0:W4:-:S12]  /*edf0*/  SHFL.IDX PT, R8, R19, 0x1, 0x181f ;  /* 0x00381f0013087f89 */ /* 0x00011800000e0000 */
[----:B0-----:R-:W-:Y:S05]  /*ee00*/  @P0 BRA `(.L_x_8403) ;  /* 0x00000010000c0947 */ /* 0x001fea0003800000 */
[----:B------:R-:W-:Y:S02]  /*ee10*/  ISETP.GE.AND P0, PT, R23, UR12, PT ;  /* 0x0000000c17007c0c */ /* 0x000fe4000bf06270 */
[----:B------:R-:W-:Y:S02]  /*ee20*/  ISETP.GE.AND P5, PT, R196, UR12, PT ;  /* 0x0000000cc4007c0c */ /* 0x000fe4000bfa6270 */
[----:B------:R-:W-:Y:S02]  /*ee30*/  ISETP.GE.AND P3, PT, R195, UR12, PT ;  /* 0x0000000cc3007c0c */ /* 0x000fe4000bf66270 */
[----:B------:R-:W-:Y:S02]  /*ee40*/  ISETP.GE.AND P2, PT, R194, UR12, PT ;  /* 0x0000000cc2007c0c */ /* 0x000fe4000bf46270 */
[----:B------:R-:W-:-:S05]  /*ee50*/  ISETP.GE.AND P1, PT, R193, UR12, PT ;  /* 0x0000000cc1007c0c */ /* 0x000fca000bf26270 */
[----:B---34-:R-:W-:Y:S02]  /*ee60*/  @!P0 IMAD.WIDE R4, R23, 0x2, R8 ;  /* 0x0000000217048825 */ /* 0x018fe400078e0208 */
        /* <DEDUP_REMOVED lines=27> */
.L_x_8398:
        /* <DEDUP_REMOVED lines=33> */
.L_x_8404:
        /* <DEDUP_REMOVED lines=45> */
.L_x_8406:
[----:B------:R-:W-:Y:S05]  /*f500*/  BSYNC B1 ;  /* 0x0000000000017941 */ /* 0x000fea0003800000 */
.L_x_8405:
        /* <DEDUP_REMOVED lines=110> */
.L_x_8408:
[----:B------:R-:W-:Y:S05]  /*fbf0*/  BSYNC B1 ;  /* 0x0000000000017941 */ /* 0x000fea0003800000 */
.L_x_8407:
        /* <DEDUP_REMOVED lines=36> */
.L_x_8403:
[----:B------:R-:W-:Y:S05]  /*fe40*/  BSYNC B0 ;  /* 0x0000000000007941 */ /* 0x000fea0003800000 */
.L_x_8397:
[----:B------:R-:W-:Y:S02]  /*fe50*/  ULDC UR4, c[0x0][0xd3c] ;  /* 0x00034f0000047ab9 */ /* 0x000fe40000000800 */
[----:B------:R-:W-:-:S13]  /*fe60*/  ISETP.GE.AND P0, PT, R7, UR4, PT ;  /* 0x0000000407007c0c */ /* 0x000fda000bf06270 */
[----:B------:R-:W-:Y:S05]  /*fe70*/  @!P0 BRA `(.L_x_8409) ;  /* 0xffffff1000808947 */ /* 0x000fea000383ffff */
[----:B------:R-:W-:Y:S05]  /*fe80*/  EXIT ;  /* 0x000000000000794d */ /* 0x000fea0003800000 */
.L_x_8357:
        /* <DEDUP_REMOVED lines=18> */
.L_x_8410:
        /* <DEDUP_REMOVED lines=42> */
.L_x_8416:
        /* <DEDUP_REMOVED lines=12> */
.L_x_8415:
[----:B------:R-:W-:Y:S05]  /*10310*/  BSYNC B0 ;  /* 0x0000000000007941 */ /* 0x000fea0003800000 */
.L_x_8414:
        /* <DEDUP_REMOVED lines=21> */
.L_x_8412:
        /* <DEDUP_REMOVED lines=20> */
.L_x_8417:
        /* <DEDUP_REMOVED lines=56> */
.L_x_8413:
[----:B------:R-:W-:Y:S02]  /*10930*/  IMAD.MOV.U32 R17, RZ, RZ, RZ ;  /* 0x000000ffff117224 */ /* 0x000fe400078e00ff */
[----:B------:R-:W-:Y:S02]  /*10940*/  IMAD.U32 R16, RZ, RZ, UR6 ;  /* 0x00000006ff107e24 */ /* 0x000fe4000f8e00ff */
[----:B------:R-:W-:-:S07]  /*10950*/  IMAD.MOV.U32 R18, RZ, RZ, RZ ;  /* 0x000000ffff127224 */ /* 0x000fce00078e00ff */
.L_x_8418:
[----:B------:R-:W-:-:S13]  /*10960*/  ISETP.NE.AND P0, PT, R0, RZ, PT ;  /* 0x000000ff0000720c */ /* 0x000fda0003f05270 */
[----:B------:R-:W1:Y:S01]  /*10970*/  @!P0 S2R R3, SR_CgaCtaId ;  /* 0x0000000000038919 */ /* 0x000e620000008800 */
[----:B------:R-:W-:-:S04]  /*10980*/  @!P0 MOV R0, 0x400 ;  /* 0x0000040000008802 */ /* 0x000fc80000000f00 */
[----:B-1----:R-:W-:-:S05]  /*10990*/  @!P0 LEA R0, R3, R0, 0x18 ;  /* 0x0000000003008211 */ /* 0x002fca00078ec0ff */
[----:B------:R2:W-:Y:S01]  /*109a0*/  @!P0 STS.128 [R0+0x388d0], R16 ;  /* 0x0388d01000008388 */ /* 0x0005e20000000c00 */
[----:B------:R-:W-:Y:S06]  /*109b0*/  BAR.ARV 0x5, 0x180 ;  /* 0x0146000000007b1d */ /* 0x000fec0000002000 */
.L_x_8411:
        /* <DEDUP_REMOVED lines=39> */
.L_x_8543:
        /* <DEDUP_REMOVED lines=56> */
.L_x_8420:
        /* <DEDUP_REMOVED lines=12> */
.L_x_8421:
[----:B------:R-:W-:Y:S05]  /*11070*/  @!P0 BRA `(.L_x_8422) ;  /* 0x00000000000c8947 */ /* 0x000fea0003800000 */
[----:B------:R-:W2:Y:S04]  /*11080*/  LDG.E R6, desc[UR44][R4.64] ;  /* 0x0000002c04067981 */ /* 0x000ea8000c1e1900 */
[----:B------:R-:W2:Y:S02]  /*11090*/  LDG.E R4, desc[UR44][R4.64+0x4] ;  /* 0x0000042c04047981 */ /* 0x000ea4000c1e1900 */
[----:B--2---:R-:W-:-:S07]  /*110a0*/  IMAD.IADD R6, R4, 0x1, -R6 ;  /* 0x0000000104067824 */ /* 0x004fce00078e0a06 */
.L_x_8422:
        /* <DEDUP_REMOVED lines=9> */
[----:B----4-:R-:W-:Y:S01]  /*11140*/  @P0 SHF.R.U32.HI R0, RZ, R3, R2 ;  /* 0x00000003ff000219 */ /* 0x010fe20000011602 */
[C---:B------:R-:W-:Y:S01]  /*11150*/  VIADD R3, R6.reuse, 0x3f ;  /* 0x0000003f06037836 */ /* 0x040fe20000000000 */
[----:B------:R-:W-:-:S05]  /*11160*/  IADD3 R2, R6, 0x40, -R9 ;  /* 0x0000004006027810 */ /* 0x000fca0007ffe809 */
[----:B------:R-:W-:Y:S01]  /*11170*/  IMAD.IADD R0, R2, 0x1, R0 ;  /* 0x0000000102007824 */ /* 0x000fe200078e0200 */
[----:B------:R-:W-:-:S04]  /*11180*/  SHF.R.S32.HI R2, RZ, 0x1f, R3 ;  /* 0x0000001fff027819 */ /* 0x000fc80000011403 */
[----:B------:R-:W-:Y:S02]  /*11190*/  LEA.HI R3, R2, R3, RZ, 0x6 ;  /* 0x0000000302037211 */ /* 0x000fe400078f30ff */
[----:B------:R-:W-:Y:S02]  /*111a0*/  SHF.R.S32.HI R2, RZ, 0x1f, R0 ;  /* 0x0000001fff027819 */ /* 0x000fe40000011400 */
[----:B------:R-:W-:Y:S02]  /*111b0*/  SHF.R.S32.HI R3, RZ, 0x6, R3 ;  /* 0x00000006ff037819 */ /* 0x000fe40000011403 */
[----:B------:R-:W-:-:S04]  /*111c0*/  LEA.HI R2, R2, R0, RZ, 0x6 ;  /* 0x0000000002027211 */ /* 0x000fc800078f30ff */
        /* <DEDUP_REMOVED lines=15> */
[----:B----4-:R-:W3:Y:S04]  /*112c0*/  @P0 ATOMG.E.ADD.STRONG.GPU PT, R2, desc[UR44][R2.64], R4 ;  /* 0x00000004020209a8 */ /* 0x010ee800081ee1ec */
[----:B---3--:R3:W4:Y:S02]  /*112d0*/  SHFL.IDX PT, R2, R2, R0, 0x1f ;  /* 0x00001f0002027589 */ /* 0x00872400000e0000 */
[----:B---3--:R-:W3:Y:S02]  /*112e0*/  S2R R0, SR_LTMASK ;  /* 0x0000000000007919 */ /* 0x008ee40000003900 */
[----:B---3--:R-:W-:-:S06]  /*112f0*/  LOP3.LUT R0, R0, UR4, RZ, 0xc0, !PT ;  /* 0x0000000400007c12 */ /* 0x008fcc000f8ec0ff */
[----:B------:R-:W4:Y:S02]  /*11300*/  POPC R0, R0 ;  /* 0x0000000000007309 */ /* 0x000f240000000000 */
[----:B----4-:R-:W-:Y:S01]  /*11310*/  IADD3 R16, R2, UR37, R0 ;  /* 0x0000002502107c10 */ /* 0x010fe2000fffe000 */
[----:B------:R-:W-:Y:S06]  /*11320*/  BRA `(.L_x_8425) ;  /* 0x0000005c00847947 */ /* 0x000fec0003800000 */
.L_x_8424:
        /* <DEDUP_REMOVED lines=21> */
.L_x_8427:
[----:B------:R-:W-:Y:S05]  /*11480*/  BSYNC B6 ;  /* 0x0000000000067941 */ /* 0x000fea0003800000 */
.L_x_8426:
        /* <DEDUP_REMOVED lines=21> */
.L_x_8430:
        /* <DEDUP_REMOVED lines=16> */
.L_x_8429:
[----:B------:R-:W-:Y:S05]  /*116e0*/  BSYNC B6 ;  /* 0x0000000000067941 */ /* 0x000fea0003800000 */
.L_x_8428:
        /* <DEDUP_REMOVED lines=25> */
.L_x_8560:
[----:B--2---:R-:W2:Y:S01]  /*11880*/  LDL.LU R5, [R1+0x8] ;  /* 0x0000080001057983 */ /* 0x004ea20000300800 */
[----:B------:R-:W-:Y:S02]  /*11890*/  PLOP3.LUT P1, PT, PT, PT, PT, 0x8, 0x0 ;  /* 0x000000000000781c */ /* 0x000fe40003f2e170 */
[----:B---3--:R-:W-:Y:S01]  /*118a0*/  ISETP.NE.AND P0, PT, R14, RZ, PT ;  /* 0x000000ff0e00720c */ /* 0x008fe20003f05270 */
[----:B------:R3:W-:Y:S04]  /*118b0*/  STL [R1], R0 ;  /* 0x0000000001007387 */ /* 0x0007e80000100800 */
[----:B------:R3:W-:Y:S01]  /*118c0*/  STL [R1+0x2c], R4 ;  /* 0x00002c0401007387 */ /* 0x0007e20000100800 */
[----:B--2---:R-:W-:-:S05]  /*118d0*/  LOP3.LUT R5, R5, 0xfffffffe, RZ, 0xc0, !PT ;  /* 0xfffffffe05057812 */ /* 0x004fca00078ec0ff */
[----:B------:R-:W-:-:S05]  /*118e0*/  @P1 LOP3.LUT R5, R5, 0x1, RZ, 0xfc, !PT ;  /* 0x0000000105051812 */ /* 0x000fca00078efcff */
[----:B------:R3:W-:Y:S01]  /*118f0*/  STL [R1+0x8], R5 ;  /* 0x0000080501007387 */ /* 0x0007e20000100800 */
[----:B------:R-:W-:Y:S05]  /*11900*/  @P0 BRA `(.L_x_8432) ;  /* 0x0000000400240947 */ /* 0x000fea0003800000 */
[----:B------:R-:W-:-:S03]  /*11910*/  UMOV UR4, 0xffffffff ;  /* 0xffffffff00047882 */ /* 0x000fc60000000000 */
[----:B------:R-:W-:Y:S05]  /*11920*/  BRA.DIV UR4, `(.L_x_8433) ;  /* 0x0000006a04ec7947 */ /* 0x000fea000b800000 */
[----:B------:R-:W-:-:S13]  /*11930*/  ELECT P6, URZ, PT ;  /* 0x00000000003f782f */ /* 0x000fda00038c0000 */
.L_x_8563:
[----:B------:R-:W-:Y:S05]  /*11940*/  @!P6 BRA `(.L_x_8432) ;  /* 0x000000040014e947 */ /* 0x000fea0003800000 */
[----:B------:R-:W-:-:S04]  /*11950*/  ISETP.NE.U32.AND P0, PT, R2, RZ, PT ;  /* 0x000000ff0200720c */ /* 0x000fc80003f05070 */
[----:B------:R-:W-:-:S13]  /*11960*/  ISETP.NE.AND.EX P0, PT, R3, RZ, PT, P0 ;  /* 0x000000ff0300720c */ /* 0x000fda0003f05300 */
[----:B------:R-:W-:Y:S05]  /*11970*/  @!P0 BRA `(.L_x_8434) ;  /* 0x0000000000548947 */ /* 0x000fea0003800000 */
[----:B------:R-:W2:Y:S01]  /*11980*/  LDC R6, c[0x0][0x43c] ;  /* 0x00010f00ff067b82 */ /* 0x000ea20000000800 */
[----:B01----:R-:W-:Y:S01]  /*11990*/  IMAD.MOV.U32 R9, RZ, RZ, R4 ;  /* 0x000000ffff097224 */ /* 0x003fe200078e0004 */
[----:B------:R-:W-:-:S03]  /*119a0*/  ULDC.64 UR4, c[0x0][0x428] ;  /* 0x00010a0000047ab9 */ /* 0x000fc60000000a00 */
[----:B---3--:R-:W-:Y:S01]  /*119b0*/  IMAD.MOV.U32 R0, RZ, RZ, R9 ;  /* 0x000000ffff007224 */ /* 0x008fe200078e0009 */
        /* <DEDUP_REMOVED lines=17> */
.L_x_8434:
[----:B------:R-:W4:Y:S04]  /*11ad0*/  LDL R7, [R1+0x4] ;  /* 0x0000040001077983 */ /* 0x000f280000100800 */
[----:B--23--:R-:W4:Y:S04]  /*11ae0*/  LDL R0, [R1+0xc] ;  /* 0x00000c0001007983 */ /* 0x00cf280000100800 */
[----:B------:R-:W2:Y:S01]  /*11af0*/  LDL R2, [R1+0x18] ;  /* 0x0000180001027983 */ /* 0x000ea20000100800 */
[----:B----4-:R-:W-:Y:S01]  /*11b00*/  IMAD R0, R0, 0x8, R7 ;  /* 0x0000000800007824 */ /* 0x010fe200078e0207 */
[----:B--2---:R-:W-:-:S04]  /*11b10*/  SHF.L.U32 R2, R2, 0x1f, RZ ;  /* 0x0000001f02027819 */ /* 0x004fc800000006ff */
[----:B------:R-:W2:Y:S02]  /*11b20*/  SYNCS.PHASECHK.TRANS64.TRYWAIT P0, [R0+URZ+0x38840], R2 ;  /* 0x03884002000075a7 */ /* 0x000ea4000800017f */
[----:B--2---:R-:W-:Y:S05]  /*11b30*/  @!P0 BRA `(.L_x_8435) ;  /* 0x0000006800888947 */ /* 0x004fea0003800000 */
.L_x_8564:
        /* <DEDUP_REMOVED lines=11> */
.L_x_8436:
[----:B------:R-:W3:Y:S04]  /*11bf0*/  LDL R6, [R1+0x4] ;  /* 0x0000040001067983 */ /* 0x000ee80000100800 */
[----:B------:R-:W3:Y:S04]  /*11c00*/  LDL R5, [R1+0xc] ;  /* 0x00000c0001057983 */ /* 0x000ee80000100800 */
[----:B------:R-:W4:Y:S04]  /*11c10*/  LDL R7, [R1+0x2c] ;  /* 0x00002c0001077983 */ /* 0x000f280000100800 */
[----:B------:R-:W5:Y:S04]  /*11c20*/  LDL R4, [R1+0x20] ;  /* 0x0000200001047983 */ /* 0x000f680000100800 */
[----:B------:R-:W5:Y:S04]  /*11c30*/  LDL R3, [R1] ;  /* 0x0000000001037983 */ /* 0x000f680000100800 */
[----:B--2---:R-:W2:Y:S01]  /*11c40*/  LDL.LU R2, [R1+0x8] ;  /* 0x0000080001027983 */ /* 0x004ea20000300800 */
        /* <DEDUP_REMOVED lines=8> */
[----:B---3--:R-:W-:Y:S01]  /*11cd0*/  IMAD R0, R5, 0x2000, R6 ;  /* 0x0000200005007824 */ /* 0x008fe200078e0206 */
[----:B----4-:R-:W-:-:S04]  /*11ce0*/  R2UR UR11, R7 ;  /* 0x00000000070b72ca */ /* 0x010fc800000e0000 */
[----:B------:R-:W-:Y:S02]  /*11cf0*/  R2UR UR8, R0 ;  /* 0x00000000000872ca */ /* 0x000fe400000e0000 */
[----:B-----5:R-:W-:Y:S02]  /*11d00*/  R2UR UR4, R4 ;  /* 0x00000000040472ca */ /* 0x020fe400000e0000 */
[----:B------:R-:W-:Y:S02]  /*11d10*/  R2UR UR13, R3 ;  /* 0x00000000030d72ca */ /* 0x000fe400000e0000 */
[----:B--2---:R-:W-:-:S07]  /*11d20*/  LOP3.LUT R2, R2, 0xfffffffe, RZ, 0xc0, !PT ;  /* 0xfffffffe02027812 */ /* 0x004fce00078ec0ff */
[----:B------:R-:W-:Y:S02]  /*11d30*/  UIADD3 UR8, UR8, 0x22400, URZ ;  /* 0x0002240008087890 */ /* 0x000fe4000fffe03f */
[----:B------:R-:W-:Y:S01]  /*11d40*/  ULEA UR11, UR11, UR4, 0x6 ;  /* 0x000000040b0b7291 */ /* 0x000fe2000f8e303f */
[----:B------:R-:W-:Y:S02]  /*11d50*/  @P0 LOP3.LUT R2, R2, 0x1, RZ, 0xfc, !PT ;  /* 0x0000000102020812 */ /* 0x000fe400078efcff */
[----:B------:R-:W-:-:S03]  /*11d60*/  UMOV UR4, 0x0 ;  /* 0x0000000000047882 */ /* 0x000fc60000000000 */
[----:B------:R2:W-:Y:S03]  /*11d70*/  STL [R1+0x8], R2 ;  /* 0x0000080201007387 */ /* 0x0005e60000100800 */
[----:B------:R2:W-:Y:S01]  /*11d80*/  UTMALDG.4D [UR8], [UR6], desc[UR4] ;  /* 0x00000408060075b4 */ /* 0x0005e20008019000 */
[----:B------:R-:W-:Y:S02]  /*11d90*/  NOP ;  /* 0x0000000000007918 */ /* 0x000fe40000000000 */
.L_x_8432:
[----:B---3--:R-:W3:Y:S04]  /*11da0*/  LDL R0, [R1+0x4] ;  /* 0x0000040001007983 */ /* 0x008ee80000100800 */
        /* <DEDUP_REMOVED lines=16> */
[----:B---3--:R-:W-:-:S05]  /*11eb0*/  SHF.R.S32.HI R0, RZ, 0x1f, R18 ;  /* 0x0000001fff007819 */ /* 0x008fca0000011412 */
        /* <DEDUP_REMOVED lines=19> */
.L_x_8438:
[----:B------:R-:W-:Y:S05]  /*11ff0*/  BSYNC B6 ;  /* 0x0000000000067941 */ /* 0x000fea0003800000 */
.L_x_8437:
[----:B------:R-:W3:Y:S01]  /*12000*/  LDL R4, [R1+0x40] ;  /* 0x0000400001047983 */ /* 0x000ee20000100800 */
[----:B------:R-:W4:Y:S01]  /*12010*/  LDC R7, c[0x0][0x448] ;  /* 0x00011200ff077b82 */ /* 0x000f220000000800 */
[----:B------:R-:W-:Y:S01]  /*12020*/  ULDC.64 UR4, c[0x0][0x298] ;  /* 0x0000a60000047ab9 */ /* 0x000fe20000000a00 */
[----:B------:R-:W-:Y:S01]  /*12030*/  ULDC.64 UR6, c[0x0][0x280] ;  /* 0x0000a00000067ab9 */ /* 0x000fe20000000a00 */
[----:B------:R-:W3:Y:S04]  /*12040*/  LDL R10, [R1+0x28] ;  /* 0x00002800010a7983 */ /* 0x000ee80000100800 */
[----:B01----:R-:W3:Y:S01]  /*12050*/  LDL R9, [R1+0x4c] ;  /* 0x00004c0001097983 */ /* 0x003ee20000100800 */
[----:B--2---:R-:W0:Y:S01]  /*12060*/  S2R R2, SR_TID.X ;  /* 0x0000000000027919 */ /* 0x004e220000002100 */
[----:B------:R-:W1:Y:S02]  /*12070*/  S2R R0, SR_TID.X ;  /* 0x0000000000007919 */ /* 0x000e640000002100 */
[----:B------:R-:W2:Y:S04]  /*12080*/  LDL R8, [R1+0x50] ;  /* 0x0000500001087983 */ /* 0x000ea80000100800 */
[----:B------:R-:W2:Y:S01]  /*12090*/  LDL R6, [R1+0x38] ;  /* 0x0000380001067983 */ /* 0x000ea20000100800 */
[----:B----4-:R-:W-:-:S13]  /*120a0*/  ISETP.NE.AND P0, PT, R7, 0x1, PT ;  /* 0x000000010700780c */ /* 0x010fda0003f05270 */
[----:B------:R-:W4:Y:S01]  /*120b0*/  @P0 LDC R3, c[0x0][0x450] ;  /* 0x00011400ff030b82 */ /* 0x000f220000000800 */
[----:B0-----:R-:W-:-:S04]  /*120c0*/  LOP3.LUT R2, R2, 0x7f, RZ, 0xc0, !PT ;  /* 0x0000007f02027812 */ /* 0x001fc800078ec0ff */
[----:B------:R-:W-:Y:S01]  /*120d0*/  SHF.R.U32.HI R2, RZ, 0x3, R2 ;  /* 0x00000003ff027819 */ /* 0x000fe20000011602 */
[----:B-1----:R-:W-:-:S05]  /*120e0*/  IMAD.SHL.U32 R0, R0, 0x10, RZ ;  /* 0x0000001000007824 */ /* 0x002fca00078e00ff */
[----:B------:R-:W-:Y:S02]  /*120f0*/  LOP3.LUT R0, R2, 0x70, R0, 0xf8, !PT ;  /* 0x0000007002007812 */ /* 0x000fe400078ef800 */
[----:B------:R-:W0:Y:S03]  /*12100*/  @P0 LDC R2, c[0x0][0x44c] ;  /* 0x00011300ff020b82 */ /* 0x000e260000000800 */
[----:B------:R-:W-:-:S04]  /*12110*/  IMAD R5, R17, 0x40, R0 ;  /* 0x0000004011057824 */ /* 0x000fc800078e0200 */
[----:B------:R-:W-:Y:S01]  /*12120*/  IMAD.MOV.U32 R0, RZ, RZ, R5 ;  /* 0x000000ffff007224 */ /* 0x000fe200078e0005 */
[----:B------:R1:W-:Y:S01]  /*12130*/  STL [R1+0x24], R5 ;  /* 0x0000240501007387 */ /* 0x0003e20000100800 */
[----:B0-----:R-:W-:-:S05]  /*12140*/  @P0 IMAD.HI.U32 R2, R5, R2, RZ ;  /* 0x0000000205020227 */ /* 0x001fca00078e00ff */
[----:B----4-:R-:W-:Y:S01]  /*12150*/  @P0 SHF.R.U32.HI R0, RZ, R3, R2 ;  /* 0x00000003ff000219 */ /* 0x010fe20000011602 */
[----:B---3--:R-:W-:-:S04]  /*12160*/  IMAD R2, R4, UR4, RZ ;  /* 0x0000000404027c24 */ /* 0x008fc8000f8e02ff */
[C---:B------:R-:W-:Y:S02]  /*12170*/  IMAD R4, R10.reuse, UR5, R2 ;  /* 0x000000050a047c24 */ /* 0x040fe4000f8e0202 */
        /* <DEDUP_REMOVED lines=9> */
[----:B--2---:R-:W-:Y:S02]  /*12210*/  IMAD R4, R8, UR4, RZ ;  /* 0x0000000408047c24 */ /* 0x004fe4000f8e02ff */
[----:B------:R-:W2:Y:S01]  /*12220*/  S2R R8, SR_TID.X ;  /* 0x0000000000087919 */ /* 0x000ea20000002100 */
        /* <DEDUP_REMOVED lines=15> */
[----:B-1----:R-:W-:Y:S01]  /*12320*/  IMAD.WIDE.U32 R4, R0, UR4, R2 ;  /* 0x0000000400047c25 */ /* 0x002fe2000f8e0002 */
        /* <DEDUP_REMOVED lines=47> */
.L_x_8573:
        /* <DEDUP_REMOVED lines=12> */
.L_x_8440:
        /* <DEDUP_REMOVED lines=38> */
.L_x_8442:
[----:B------:R-:W-:Y:S05]  /*12940*/  BSYNC B6 ;  /* 0x0000000000067941 */ /* 0x000fea0003800000 */
.L_x_8441:
        /* <DEDUP_REMOVED lines=188> */
.L_x_8583:
        /* <DEDUP_REMOVED lines=31> */
.L_x_8445:
[----:B------:R-:W-:Y:S05]  /*13700*/  BSYNC B0 ;  /* 0x0000000000007941 */ /* 0x000fea0003800000 */
.L_x_8444:
[----:B--2---:R2:W5:Y:S01]  /*13710*/  LDL R0, [R1+0x4] ;  /* 0x0000040001007983 */ /* 0x0045620000100800 */
[----:B------:R-:W-:Y:S01]  /*13720*/  PLOP3.LUT P0, PT, PT, PT, PT, 0x80, 0x0 ;  /* 0x000000000000781c */ /* 0x000fe20003f0f070 */
[----:B------:R-:W-:-:S12]  /*13730*/  NOP ;  /* 0x0000000000007918 */ /* 0x000fd80000000000 */
.L_x_8446:
        /* <DEDUP_REMOVED lines=19> */
.L_x_8584:
[----:B------:R-:W-:Y:S05]  /*13870*/  BSYNC B0 ;  /* 0x0000000000007941 */ /* 0x000fea0003800000 */
.L_x_8447:
        /* <DEDUP_REMOVED lines=8> */
[----:B------:R-:W3:Y:S02]  /*13900*/  LDL R2, [R1+0x18] ;  /* 0x0000180001027983 */ /* 0x000ee40000100800 */
[----:B----4-:R-:W-:Y:S01]  /*13910*/  IMAD R0, R4, 0x8, R5 ;  /* 0x0000000804007824 */ /* 0x010fe200078e0205 */
[----:B0-----:R-:W-:Y:S01]  /*13920*/  LOP3.LUT R3, R3, 0x7f, RZ, 0xc0, !PT ;  /* 0x0000007f03037812 */ /* 0x001fe200078ec0ff */
[----:B------:R-:W-:Y:S03]  /*13930*/  BSSY B1, `(.L_x_8451) ;  /* 0x0000005000017945 */ /* 0x000fe60003800000 */
[----:B------:R-:W-:-:S02]  /*13940*/  ISETP.NE.AND P1, PT, R3, RZ, PT ;  /* 0x000000ff0300720c */ /* 0x000fc40003f25270 */
[----:B---3--:R-:W-:-:S04]  /*13950*/  SHF.L.U32 R2, R2, 0x1f, RZ ;  /* 0x0000001f02027819 */ /* 0x008fc800000006ff */
[----:B------:R-:W0:Y:S02]  /*13960*/  SYNCS.PHASECHK.TRANS64.TRYWAIT P0, [R0+URZ+0x38860], R2 ;  /* 0x03886002000075a7 */ /* 0x000e24000800017f */
[----:B0-----:R-:W-:Y:S05]  /*13970*/  @!P0 BRA `(.L_x_8452) ;  /* 0x0000005c00588947 */ /* 0x001fea0003800000 */
.L_x_8585:
[----:B------:R-:W-:Y:S05]  /*13980*/  BSYNC B1 ;  /* 0x0000000000017941 */ /* 0x000fea0003800000 */
.L_x_8451:
        /* <DEDUP_REMOVED lines=9> */
.L_x_8454:
[----:B------:R-:W-:Y:S05]  /*13a20*/  BSYNC B1 ;  /* 0x0000000000017941 */ /* 0x000fea0003800000 */
.L_x_8453:
[----:B------:R-:W3:Y:S04]  /*13a30*/  LDL R5, [R1+0x20] ;  /* 0x0000200001057983 */ /* 0x000ee80000100800 */
[----:B------:R-:W3:Y:S04]  /*13a40*/  LDL.LU R3, [R1+0x2c] ;  /* 0x00002c0001037983 */ /* 0x000ee80000300800 */
[----:B------:R-:W4:Y:S04]  /*13a50*/  LDL R4, [R1+0x4] ;  /* 0x0000040001047983 */ /* 0x000f280000100800 */
        /* <DEDUP_REMOVED lines=11> */
.L_x_8455:
        /* <DEDUP_REMOVED lines=16> */
.L_x_8456:
        /* <DEDUP_REMOVED lines=16> */
.L_x_8457:
        /* <DEDUP_REMOVED lines=16> */
.L_x_8458:
        /* <DEDUP_REMOVED lines=16> */
.L_x_8459:
        /* <DEDUP_REMOVED lines=16> */
.L_x_8460:
        /* <DEDUP_REMOVED lines=16> */
.L_x_8461:
        /* <DEDUP_REMOVED lines=16> */
.L_x_8462:
        /* <DEDUP_REMOVED lines=11> */
.L_x_8450:
[----:B------:R-:W-:Y:S05]  /*142c0*/  BSYNC B0 ;  /* 0x0000000000007941 */ /* 0x000fea0003800000 */
.L_x_8449:
[----:B-1----:R-:W3:Y:S01]  /*142d0*/  LDL R4, [R1+0x30] ;  /* 0x0000300001047983 */ /* 0x002ee20000100800 */
[----:B------:R-:W-:Y:S01]  /*142e0*/  BSSY B0, `(.L_x_8463) ;  /* 0x00002ca000007945 */ /* 0x000fe20003800000 */
[----:B---3--:R-:W-:-:S13]  /*142f0*/  ISETP.GE.AND P0, PT, R4, 0x2, PT ;  /* 0x000000020400780c */ /* 0x008fda0003f06270 */
[----:B------:R-:W-:Y:S05]  /*14300*/  @!P0 BRA `(.L_x_8464) ;  /* 0x0000002c001c8947 */ /* 0x000fea0003800000 */
[C---:B------:R-:W-:Y:S01]  /*14310*/  LOP3.LUT R0, R4.reuse, 0x1, RZ, 0xc0, !PT ;  /* 0x0000000104007812 */ /* 0x040fe200078ec0ff */
[----:B------:R-:W-:Y:S01]  /*14320*/  VIADD R4, R4, 0xfffffffe ;  /* 0xfffffffe04047836 */ /* 0x000fe20000000000 */
[----:B------:R-:W-:Y:S02]  /*14330*/  BSSY B2, `(.L_x_8465) ;  /* 0x00000f0000027945 */ /* 0x000fe40003800000 */
[----:B------:R-:W-:Y:S01]  /*14340*/  ISETP.NE.U32.AND P0, PT, R0, 0x1, PT ;  /* 0x000000010000780c */ /* 0x000fe20003f05070 */
[----:B------:R-:W-:-:S12]  /*14350*/  IMAD.MOV.U32 R0, RZ, RZ, R4 ;  /* 0x000000ffff007224 */ /* 0x000fd800078e0004 */
[----:B------:R-:W-:Y:S05]  /*14360*/  @!P0 BRA `(.L_x_8466) ;  /* 0x0000000c00b08947 */ /* 0x000fea0003800000 */
        /* <DEDUP_REMOVED lines=38> */
.L_x_8469:
        /* <DEDUP_REMOVED lines=9> */
.L_x_8586:
[----:B------:R-:W-:Y:S05]  /*14660*/  BSYNC B3 ;  /* 0x0000000000037941 */ /* 0x000fea0003800000 */
.L_x_8470:
        /* <DEDUP_REMOVED lines=9> */
.L_x_8473:
[----:B------:R-:W-:Y:S05]  /*14700*/  BSYNC B3 ;  /* 0x0000000000037941 */ /* 0x000fea0003800000 */
.L_x_8472:
[----:B------:R-:W3:Y:S04]  /*14710*/  LDL R7, [R1+0x4] ;  /* 0x0000040001077983 */ /* 0x000ee80000100800 */
[----:B------:R-:W3:Y:S04]  /*14720*/  LDL R5, [R1+0xc] ;  /* 0x00000c0001057983 */ /* 0x000ee80000100800 */
[----:B------:R-:W4:Y:S01]  /*14730*/  LDL R6, [R1+0x20] ;  /* 0x0000200001067983 */ /* 0x000f220000100800 */
[----:B0-----:R-:W-:Y:S01]  /*14740*/  IMAD.MOV.U32 R8, RZ, RZ, RZ ;  /* 0x000000ffff087224 */ /* 0x001fe200078e00ff */
        /* <DEDUP_REMOVED lines=10> */
.L_x_8474:
        /* <DEDUP_REMOVED lines=14> */
.L_x_8587:
[----:B------:R-:W-:Y:S05]  /*148d0*/  BSYNC B3 ;  /* 0x0000000000037941 */ /* 0x000fea0003800000 */
.L_x_8475:
        /* <DEDUP_REMOVED lines=11> */
.L_x_8478:
[----:B------:R-:W-:Y:S05]  /*14990*/  BSYNC B3 ;  /* 0x0000000000037941 */ /* 0x000fea0003800000 */
.L_x_8477:
        /* <DEDUP_REMOVED lines=11> */
.L_x_8479:
        /* <DEDUP_REMOVED lines=16> */
.L_x_8480:
        /* <DEDUP_REMOVED lines=16> */
.L_x_8481:
        /* <DEDUP_REMOVED lines=16> */
.L_x_8482:
        /* <DEDUP_REMOVED lines=16> */
.L_x_8483:
        /* <DEDUP_REMOVED lines=16> */
.L_x_8484:
        /* <DEDUP_REMOVED lines=16> */
.L_x_8485:
        /* <DEDUP_REMOVED lines=16> */
.L_x_8486:
        /* <DEDUP_REMOVED lines=11> */
.L_x_8468:
[----:B------:R-:W-:Y:S05]  /*15200*/  BSYNC B1 ;  /* 0x0000000000017941 */ /* 0x000fea0003800000 */
.L_x_8467:
[----:B------:R-:W3:Y:S02]  /*15210*/  LDL.LU R5, [R1+0x30] ;  /* 0x0000300001057983 */ /* 0x000ee40000300800 */
[----:B---3--:R-:W-:-:S07]  /*15220*/  VIADD R0, R5, 0xfffffffd ;  /* 0xfffffffd05007836 */ /* 0x008fce0000000000 */
.L_x_8466:
[----:B------:R-:W-:Y:S05]  /*15230*/  BSYNC B2 ;  /* 0x0000000000027941 */ /* 0x000fea0003800000 */
.L_x_8465:
[----:B------:R-:W-:-:S13]  /*15240*/  ISETP.NE.AND P0, PT, R4, RZ, PT ;  /* 0x000000ff0400720c */ /* 0x000fda0003f05270 */
[----:B------:R-:W-:Y:S05]  /*15250*/  @!P0 BRA `(.L_x_8464) ;  /* 0x0000001c00488947 */ /* 0x000fea0003800000 */
.L_x_8527:
[----:B------:R-:W3:Y:S04]  /*15260*/  LDL R4, [R1+0x8] ;  /* 0x0000080001047983 */ /* 0x000ee80000100800 */
[----:B------:R-:W4:Y:S04]  /*15270*/  LDL.LU R3, [R1+0xc] ;  /* 0x00000c0001037983 */ /* 0x000f280000300800 */
[----:B------:R-:W5:Y:S01]  /*15280*/  LDL.LU R2, [R1+0x18] ;  /* 0x0000180001027983 */ /* 0x000f620000300800 */
[----:B------:R-:W-:Y:S05]  /*15290*/  YIELD ;  /* 0x0000000000007946 */ /* 0x000fea0003800000 */
[----:B------:R-:W-:Y:S01]  /*152a0*/  BSSY B1, `(.L_x_8487) ;  /* 0x00000e2000017945 */ /* 0x000fe20003800000 */
[----:B---3--:R-:W-:Y:S01]  /*152b0*/  LOP3.LUT P1, RZ, R4, 0x1, RZ, 0xc0, !PT ;  /* 0x0000000104ff7812 */ /* 0x008fe2000782c0ff */
[----:B----4-:R-:W-:-:S05]  /*152c0*/  VIADD R7, R3, 0x1 ;  /* 0x0000000103077836 */ /* 0x010fca0000000000 */
[----:B------:R-:W-:-:S04]  /*152d0*/  ISETP.NE.AND P0, PT, R7, 0x2, PT ;  /* 0x000000020700780c */ /* 0x000fc80003f05270 */
[----:B------:R-:W-:Y:S02]  /*152e0*/  SEL R6, RZ, 0x1, P0 ;  /* 0x00000001ff067807 */ /* 0x000fe40000000000 */
[----:B------:R-:W-:Y:S02]  /*152f0*/  SEL R7, R7, RZ, P0 ;  /* 0x000000ff07077207 */ /* 0x000fe40000000000 */
[----:B-----5:R-:W-:Y:S01]  /*15300*/  LOP3.LUT R6, R2, R6, RZ, 0x3c, !PT ;  /* 0x0000000602067212 */ /* 0x020fe200078e3cff */
[----:B------:R-:W-:Y:S06]  /*15310*/  @!P1 BRA `(.L_x_8488) ;  /* 0x0000000c00689947 */ /* 0x000fec0003800000 */
[----:B------:R-:W-:Y:S01]  /*15320*/  ULDC.64 UR4, c[0x0][0x418] ;  /* 0x0001060000047ab9 */ /* 0x000fe20000000a00 */
[----:B0-----:R-:W-:Y:S01]  /*15330*/  IMAD.MOV.U32 R8, RZ, RZ, R0 ;  /* 0x000000ffff087224 */ /* 0x001fe200078e0000 */
        /* <DEDUP_REMOVED lines=23> */
.L_x_8489:
        /* <DEDUP_REMOVED lines=9> */
.L_x_8588:
[----:B------:R-:W-:Y:S05]  /*15540*/  BSYNC B2 ;  /* 0x0000000000027941 */ /* 0x000fea0003800000 */
.L_x_8490:
        /* <DEDUP_REMOVED lines=9> */
.L_x_8493:
[----:B------:R-:W-:Y:S05]  /*155e0*/  BSYNC B2 ;  /* 0x0000000000027941 */ /* 0x000fea0003800000 */
.L_x_8492:
        /* <DEDUP_REMOVED lines=13> */
.L_x_8494:
        /* <DEDUP_REMOVED lines=14> */
.L_x_8589:
[----:B------:R-:W-:Y:S05]  /*157a0*/  BSYNC B2 ;  /* 0x0000000000027941 */ /* 0x000fea0003800000 */
.L_x_8495:
        /* <DEDUP_REMOVED lines=11> */
.L_x_8498:
[----:B------:R-:W-:Y:S05]  /*15860*/  BSYNC B2 ;  /* 0x0000000000027941 */ /* 0x000fea0003800000 */
.L_x_8497:
        /* <DEDUP_REMOVED lines=10> */
.L_x_8499:
        /* <DEDUP_REMOVED lines=16> */
.L_x_8500:
        /* <DEDUP_REMOVED lines=16> */
.L_x_8501:
        /* <DEDUP_REMOVED lines=16> */
.L_x_8502:
        /* <DEDUP_REMOVED lines=16> */
.L_x_8503:
        /* <DEDUP_REMOVED lines=16> */
.L_x_8504:
        /* <DEDUP_REMOVED lines=16> */
.L_x_8505:
        /* <DEDUP_REMOVED lines=16> */
.L_x_8506:
        /* <DEDUP_REMOVED lines=11> */
.L_x_8488:
[----:B------:R-:W-:Y:S05]  /*160c0*/  BSYNC B1 ;  /* 0x0000000000017941 */ /* 0x000fea0003800000 */
.L_x_8487:
[----:B------:R-:W3:Y:S01]  /*160d0*/  LDL R2, [R1+0x8] ;  /* 0x0000080001027983 */ /* 0x000ee20000100800 */
[----:B------:R-:W-:Y:S01]  /*160e0*/  VIADD R7, R7, 0x1 ;  /* 0x0000000107077836 */ /* 0x000fe20000000000 */
[----:B------:R-:W-:Y:S04]  /*160f0*/  BSSY B1, `(.L_x_8507) ;  /* 0x00000e5000017945 */ /* 0x000fe80003800000 */
[----:B------:R-:W-:-:S04]  /*16100*/  ISETP.NE.AND P0, PT, R7, 0x2, PT ;  /* 0x000000020700780c */ /* 0x000fc80003f05270 */
[----:B0-----:R-:W-:Y:S02]  /*16110*/  SEL R9, R7, RZ, P0 ;  /* 0x000000ff07097207 */ /* 0x001fe40000000000 */
        /* <DEDUP_REMOVED lines=31> */
.L_x_8509:
        /* <DEDUP_REMOVED lines=9> */
.L_x_8590:
[----:B------:R-:W-:Y:S05]  /*163a0*/  BSYNC B2 ;  /* 0x0000000000027941 */ /* 0x000fea0003800000 */
.L_x_8510:
        /* <DEDUP_REMOVED lines=9> */
.L_x_8513:
[----:B------:R-:W-:Y:S05]  /*16440*/  BSYNC B2 ;  /* 0x0000000000027941 */ /* 0x000fea0003800000 */
.L_x_8512:
        /* <DEDUP_REMOVED lines=14> */
.L_x_8514:
        /* <DEDUP_REMOVED lines=14> */
.L_x_8591:
[----:B------:R-:W-:Y:S05]  /*16610*/  BSYNC B2 ;  /* 0x0000000000027941 */ /* 0x000fea0003800000 */
.L_x_8515:
        /* <DEDUP_REMOVED lines=11> */
.L_x_8518:
[----:B------:R-:W-:Y:S05]  /*166d0*/  BSYNC B2 ;  /* 0x0000000000027941 */ /* 0x000fea0003800000 */
.L_x_8517:
        /* <DEDUP_REMOVED lines=11> */
.L_x_8519:
        /* <DEDUP_REMOVED lines=16> */
.L_x_8520:
        /* <DEDUP_REMOVED lines=16> */
.L_x_8521:
        /* <DEDUP_REMOVED lines=16> */
.L_x_8522:
        /* <DEDUP_REMOVED lines=16> */
.L_x_8523:
        /* <DEDUP_REMOVED lines=16> */
.L_x_8524:
        /* <DEDUP_REMOVED lines=16> */
.L_x_8525:
        /* <DEDUP_REMOVED lines=16> */
.L_x_8526:
        /* <DEDUP_REMOVED lines=11> */
.L_x_8508:
[----:B------:R-:W-:Y:S05]  /*16f40*/  BSYNC B1 ;  /* 0x0000000000017941 */ /* 0x000fea0003800000 */
.L_x_8507:
[C---:B------:R-:W-:Y:S01]  /*16f50*/  ISETP.GT.AND P0, PT, R0.reuse, 0x1, PT ;  /* 0x000000010000780c */ /* 0x040fe20003f04270 */
[----:B------:R-:W-:-:S12]  /*16f60*/  VIADD R0, R0, 0xfffffffe ;  /* 0xfffffffe00007836 */ /* 0x000fd80000000000 */
[----:B------:R-:W-:Y:S05]  /*16f70*/  @P0 BRA `(.L_x_8527) ;  /* 0xffffffe000b80947 */ /* 0x000fea000383ffff */
.L_x_8464:
[----:B------:R-:W-:Y:S05]  /*16f80*/  BSYNC B0 ;  /* 0x0000000000007941 */ /* 0x000fea0003800000 */
.L_x_8463:
        /* <DEDUP_REMOVED lines=12> */
[----:B------:R-:W3:Y:S01]  /*17050*/  S2R R2, SR_LANEID ;  /* 0x0000000000027919 */ /* 0x000ee20000000000 */
[----:B------:R-:W-:Y:S02]  /*17060*/  VOTEU.ANY UR4, UPT, PT ;  /* 0x0000000000047886 */ /* 0x000fe400038e0100 */
[----:B------:R-:W3:Y:S08]  /*17070*/  FLO.U32 R4, UR4 ;  /* 0x0000000400047d00 */ /* 0x000ef000080e0000 */
[----:B------:R-:W4:Y:S01]  /*17080*/  POPC R5, UR4 ;  /* 0x0000000400057d09 */ /* 0x000f220008000000 */
[----:B---3--:R-:W-:-:S02]  /*17090*/  ISETP.EQ.U32.AND P1, PT, R4, R2, PT ;  /* 0x000000020400720c */ /* 0x008fc40003f22070 */
[----:B-1----:R-:W4:Y:S11]  /*170a0*/  LDC.64 R2, c[0x0][0xd60] ;  /* 0x00035800ff027b82 */ /* 0x002f360000000a00 */
[----:B----4-:R1:W3:Y:S02]  /*170b0*/  @P1 ATOMG.E.ADD.STRONG.GPU PT, R2, desc[UR44][R2.64], R5 ;  /* 0x00000005020219a8 */ /* 0x0102e400081ee1ec */
[----:B-1----:R-:W1:Y:S02]  /*170c0*/  S2R R3, SR_LTMASK ;  /* 0x0000000000037919 */ /* 0x002e640000003900 */
[----:B-1----:R-:W-:-:S06]  /*170d0*/  LOP3.LUT R3, R3, UR4, RZ, 0xc0, !PT ;  /* 0x0000000403037c12 */ /* 0x002fcc000f8ec0ff */
[----:B------:R-:W1:Y:S01]  /*170e0*/  POPC R3, R3 ;  /* 0x0000000300037309 */ /* 0x000e620000000000 */
[----:B---3--:R-:W1:Y:S02]  /*170f0*/  SHFL.IDX PT, R2, R2, R4, 0x1f ;  /* 0x00001f0402027589 */ /* 0x008e6400000e0000 */
[----:B-1----:R-:W-:-:S07]  /*17100*/  IADD3 R16, R2, UR37, R3 ;  /* 0x0000002502107c10 */ /* 0x002fce000fffe003 */
.L_x_8529:
[----:B------:R-:W-:Y:S05]  /*17110*/  BSYNC B0 ;  /* 0x0000000000007941 */ /* 0x000fea0003800000 */
.L_x_8528:
[----:B------:R-:W-:-:S05]  /*17120*/  SEL R0, R0, RZ, P0 ;  /* 0x000000ff00007207 */ /* 0x000fca0000000000 */
[----:B------:R3:W-:Y:S02]  /*17130*/  STL [R1+0xc], R0 ;  /* 0x00000c0001007387 */ /* 0x0007e40000100800 */
.L_x_8425:
[----:B------:R-:W-:Y:S05]  /*17140*/  BSYNC B7 ;  /* 0x0000000000077941 */ /* 0x000fea0003800000 */
.L_x_8423:
        /* <DEDUP_REMOVED lines=13> */
.L_x_8530:
        /* <DEDUP_REMOVED lines=36> */
.L_x_8601:
[----:B------:R-:W-:Y:S02]  /*17460*/  ULDC UR4, c[0x0][0xd38] ;  /* 0x00034e0000047ab9 */ /* 0x000fe40000000800 */
[----:B------:R-:W-:-:S04]  /*17470*/  IMAD.U32 R4, RZ, RZ, UR4 ;  /* 0x00000004ff047e24 */ /* 0x000fc8000f8e00ff */
[----:B---3--:R-:W-:-:S04]  /*17480*/  IMAD R16, R16, R4, RZ ;  /* 0x0000000410107224 */ /* 0x008fc800078e02ff */
[----:B------:R-:W-:-:S05]  /*17490*/  IMAD.IADD R5, R5, 0x1, R16 ;  /* 0x0000000105057824 */ /* 0x000fca00078e0210 */
[----:B------:R-:W-:-:S13]  /*174a0*/  ISETP.GT.AND P6, PT, R5, R0, PT ;  /* 0x000000000500720c */ /* 0x000fda0003fc4270 */
[----:B------:R-:W-:Y:S05]  /*174b0*/  @P6 BRA `(.L_x_8533) ;  /* 0x00000000009c6947 */ /* 0x000fea0003800000 */
.L_x_8538:
        /* <DEDUP_REMOVED lines=14> */
.L_x_8536:
[----:B------:R-:W-:Y:S05]  /*175a0*/  BSYNC B0 ;  /* 0x0000000000007941 */ /* 0x000fea0003800000 */
.L_x_8535:
        /* <DEDUP_REMOVED lines=18> */
.L_x_8609:
[----:B------:R-:W-:Y:S02]  /*176d0*/  ULDC UR4, c[0x0][0xd38] ;  /* 0x00034e0000047ab9 */ /* 0x000fe40000000800 */
[----:B------:R-:W-:-:S04]  /*176e0*/  IMAD.U32 R4, RZ, RZ, UR4 ;  /* 0x00000004ff047e24 */ /* 0x000fc8000f8e00ff */
[----:B---3--:R-:W-:-:S04]  /*176f0*/  IMAD R16, R16, R4, RZ ;  /* 0x0000000410107224 */ /* 0x008fc800078e02ff */
[----:B------:R-:W-:-:S05]  /*17700*/  IMAD.IADD R5, R16, 0x1, R5 ;  /* 0x0000000110057824 */ /* 0x000fca00078e0205 */
[----:B------:R-:W-:-:S13]  /*17710*/  ISETP.GT.AND P6, PT, R5, R0, PT ;  /* 0x000000000500720c */ /* 0x000fda0003fc4270 */
[----:B------:R-:W-:Y:S05]  /*17720*/  @!P6 BRA `(.L_x_8538) ;  /* 0xfffffffc0064e947 */ /* 0x000fea000383ffff */
.L_x_8533:
        /* <DEDUP_REMOVED lines=8> */
.L_x_8613:
[----:B------:R-:W-:Y:S01]  /*177b0*/  ISETP.NE.AND P0, PT, R5, RZ, PT ;  /* 0x000000ff0500720c */ /* 0x000fe20003f05270 */
[----:B------:R-:W-:-:S12]  /*177c0*/  IMAD.MOV.U32 R5, RZ, RZ, RZ ;  /* 0x000000ffff057224 */ /* 0x000fd800078e00ff */
[----:B------:R-:W-:Y:S05]  /*177d0*/  @!P0 BRA `(.L_x_8540) ;  /* 0x0000000000148947 */ /* 0x000fea0003800000 */
[----:B------:R-:W-:Y:S01]  /*177e0*/  UMOV UR4, 0xffffffff ;  /* 0xffffffff00047882 */ /* 0x000fe20000000000 */
[----:B------:R-:W-:Y:S02]  /*177f0*/  VIADD R12, R6, 0xffffffff ;  /* 0xffffffff060c7836 */ /* 0x000fe40000000000 */
[----:B------:R-:W-:Y:S05]  /*17800*/  BRA.DIV UR4, `(.L_x_8541) ;  /* 0x0000002a049c7947 */ /* 0x000fea000b800000 */
[----:B-1----:R1:W0:Y:S02]  /*17810*/  SHFL.IDX PT, R3, R3, R12, 0x1f ;  /* 0x00001f0c03037589 */ /* 0x00222400000e0000 */
.L_x_8616:
[----:B0-----:R-:W-:-:S07]  /*17820*/  IMAD.MOV.U32 R5, RZ, RZ, R3 ;  /* 0x000000ffff057224 */ /* 0x001fce00078e0003 */
.L_x_8540:
[----:B-1-3--:R-:W1:Y:S01]  /*17830*/  LDC.64 R2, c[0x0][0xd90] ;  /* 0x00036400ff027b82 */ /* 0x00ae620000000a00 */
[----:B------:R-:W-:-:S04]  /*17840*/  IMAD.IADD R19, R6, 0x1, R19 ;  /* 0x0000000106137824 */ /* 0x000fc800078e0213 */
[----:B-1----:R-:W-:-:S05]  /*17850*/  IMAD.WIDE R2, R19, 0x4, R2 ;  /* 0x0000000413027825 */ /* 0x002fca00078e0202 */
[----:B--2---:R-:W4:Y:S01]  /*17860*/  LDG.E R7, desc[UR44][R2.64] ;  /* 0x0000002c02077981 */ /* 0x004f22000c1e1900 */
[----:B------:R-:W-:-:S04]  /*17870*/  IMAD R16, R5, R4, R16 ;  /* 0x0000000405107224 */ /* 0x000fc800078e0210 */
[----:B------:R-:W-:Y:S02]  /*17880*/  IMAD.IADD R0, R0, 0x1, -R16 ;  /* 0x0000000100007824 */ /* 0x000fe400078e0a10 */
[----:B----4-:R-:W-:-:S05]  /*17890*/  IMAD R6, R17, R7, RZ ;  /* 0x0000000711067224 */ /* 0x010fca00078e02ff */
[----:B0-----:R-:W-:-:S04]  /*178a0*/  IABS R8, R6 ;  /* 0x0000000600087213 */ /* 0x001fc80000000000 */
        /* <DEDUP_REMOVED lines=58> */
.L_x_8534:
[----:B------:R-:W-:Y:S01]  /*17c50*/  UMOV UR4, URZ ;  /* 0x0000003f00047c82 */ /* 0x000fe20008000000 */
[----:B------:R-:W-:Y:S01]  /*17c60*/  UMOV UR5, URZ ;  /* 0x0000003f00057c82 */ /* 0x000fe20008000000 */
[----:B------:R-:W-:Y:S01]  /*17c70*/  ULDC UR6, c[0x0][0xd3c] ;  /* 0x00034f0000067ab9 */ /* 0x000fe20000000800 */
[----:B------:R-:W-:Y:S02]  /*17c80*/  IMAD.MOV.U32 R16, RZ, RZ, R0 ;  /* 0x000000ffff107224 */ /* 0x000fe400078e0000 */
[----:B------:R-:W-:Y:S02]  /*17c90*/  IMAD.U32 R17, RZ, RZ, UR4 ;  /* 0x00000004ff117e24 */ /* 0x000fe4000f8e00ff */
[----:B------:R-:W-:Y:S02]  /*17ca0*/  IMAD.U32 R18, RZ, RZ, UR5 ;  /* 0x00000005ff127e24 */ /* 0x000fe4000f8e00ff */
[----:B------:R-:W-:-:S07]  /*17cb0*/  IMAD.U32 R19, RZ, RZ, UR6 ;  /* 0x00000006ff137e24 */ /* 0x000fce000f8e00ff */
.L_x_8542:
[----:B-1----:R1:W3:Y:S01]  /*17cc0*/  LDL R3, [R1+0x4] ;  /* 0x0000040001037983 */ /* 0x0022e20000100800 */
        /* <DEDUP_REMOVED lines=11> */
.L_x_8531:
[----:B------:R-:W-:Y:S02]  /*17d80*/  ULDC UR4, c[0x0][0xd3c] ;  /* 0x00034f0000047ab9 */ /* 0x000fe40000000800 */
[----:B----4-:R-:W-:-:S13]  /*17d90*/  ISETP.GE.AND P0, PT, R19, UR4, PT ;  /* 0x0000000413007c0c */ /* 0x010fda000bf06270 */
[----:B------:R-:W-:Y:S05]  /*17da0*/  @!P0 BRA `(.L_x_8543) ;  /* 0xffffff8c00a08947 */ /* 0x000fea000383ffff */
[----:B------:R-:W-:Y:S05]  /*17db0*/  BSYNC B8 ;  /* 0x0000000000087941 */ /* 0x000fea0003800000 */
.L_x_8419:
        /* <DEDUP_REMOVED lines=12> */
.L_x_8617:
[----:B------:R-:W-:Y:S05]  /*17e80*/  BSYNC B0 ;  /* 0x0000000000007941 */ /* 0x000fea0003800000 */
.L_x_8544:
[----:B------:R-:W-:-:S03]  /*17e90*/  UMOV UR4, 0xffffffff ;  /* 0xffffffff00047882 */ /* 0x000fc60000000000 */
[----:B------:R-:W-:Y:S05]  /*17ea0*/  BRA.DIV UR4, `(.L_x_8546) ;  /* 0x0000002604307947 */ /* 0x000fea000b800000 */
[----:B------:R-:W1:Y:S02]  /*17eb0*/  S2R R2, SR_TID.X ;  /* 0x0000000000027919 */ /* 0x000e640000002100 */
[----:B-1----:R-:W-:-:S04]  /*17ec0*/  SHF.R.U32.HI R2, RZ, 0x5, R2 ;  /* 0x00000005ff027819 */ /* 0x002fc80000011602 */
[----:B------:R-:W-:-:S05]  /*17ed0*/  LOP3.LUT R2, R2, 0x3, RZ, 0xc0, !PT ;  /* 0x0000000302027812 */ /* 0x000fca00078ec0ff */
[----:B------:R1:W3:Y:S02]  /*17ee0*/  SHFL.IDX PT, R14, R2, RZ, 0x1f ;  /* 0x00001fff020e7589 */ /* 0x0002e400000e0000 */
.L_x_8620:
[----:B---3--:R-:W-:Y:S01]  /*17ef0*/  ISETP.NE.AND P0, PT, R14, RZ, PT ;  /* 0x000000ff0e00720c */ /* 0x008fe20003f05270 */
[----:B------:R-:W-:-:S12]  /*17f00*/  BSSY B0, `(.L_x_8547) ;  /* 0x0000027000007945 */ /* 0x000fd80003800000 */
[----:B------:R-:W-:Y:S05]  /*17f10*/  @P0 BRA `(.L_x_8548) ;  /* 0x0000000000940947 */ /* 0x000fea0003800000 */
[----:B------:R-:W-:-:S03]  /*17f20*/  UMOV UR4, 0xffffffff ;  /* 0xffffffff00047882 */ /* 0x000fc60000000000 */
[----:B------:R-:W-:Y:S05]  /*17f30*/  BRA.DIV UR4, `(.L_x_8549) ;  /* 0x0000002604407947 */ /* 0x000fea000b800000 */
[----:B------:R-:W-:-:S13]  /*17f40*/  ELECT P6, URZ, PT ;  /* 0x00000000003f782f */ /* 0x000fda00038c0000 */
.L_x_8623:
[----:B------:R-:W-:Y:S05]  /*17f50*/  @!P6 BRA `(.L_x_8548) ;  /* 0x000000000084e947 */ /* 0x000fea0003800000 */
[----:B------:R-:W-:-:S06]  /*17f60*/  ULOP3.LUT UR4, UR36, 0x2, URZ, 0xfc, !UPT ;  /* 0x0000000224047892 */ /* 0x000fcc000f8efc3f */
[----:B-1----:R-:W-:-:S05]  /*17f70*/  IMAD.U32 R2, RZ, RZ, UR4 ;  /* 0x00000004ff027e24 */ /* 0x002fca000f8e00ff */
[----:B------:R-:W-:-:S13]  /*17f80*/  ISETP.NE.AND P2, PT, R2, 0x3, PT ;  /* 0x000000030200780c */ /* 0x000fda0003f45270 */
[----:B------:R-:W-:Y:S05]  /*17f90*/  @!P2 BRA `(.L_x_8550) ;  /* 0x000000000004a947 */ /* 0x000fea0003800000 */
[----:B------:R-:W-:Y:S01]  /*17fa0*/  BPT.TRAP 0x1 ;  /* 0x000000040000795c */ /* 0x000fe20000300000 */
.L_x_8550:
        /* <DEDUP_REMOVED lines=14> */
.L_x_8624:
[----:B------:R-:W1:Y:S02]  /*18090*/  SYNCS.PHASECHK.TRANS64.TRYWAIT P0, [R7+URZ], R2 ;  /* 0x00000002070075a7 */ /* 0x000e64000800017f */
[----:B-1----:R-:W-:Y:S05]  /*180a0*/  @!P0 BRA `(.L_x_8552) ;  /* 0x0000002400188947 */ /* 0x002fea0003800000 */
.L_x_8625:
[----:B------:R-:W-:Y:S05]  /*180b0*/  @!P2 BRA `(.L_x_8553) ;  /* 0x000000000004a947 */ /* 0x000fea0003800000 */
[----:B------:R-:W-:Y:S01]  /*180c0*/  BPT.TRAP 0x1 ;  /* 0x000000040000795c */ /* 0x000fe20000300000 */
.L_x_8553:
[----:B------:R-:W2:Y:S01]  /*180d0*/  LDL.LU R4, [R1+0xc] ;  /* 0x00000c0001047983 */ /* 0x000ea20000300800 */
[----:B------:R-:W-:-:S04]  /*180e0*/  VIADD R0, R0, 0x38860 ;  /* 0x0003886000007836 */ /* 0x000fc80000000000 */
[----:B--2---:R-:W-:-:S04]  /*180f0*/  IMAD R4, R4, 0x8, R0 ;  /* 0x0000000804047824 */ /* 0x004fc800078e0200 */
[----:B------:R-:W2:Y:S02]  /*18100*/  SYNCS.PHASECHK.TRANS64.TRYWAIT P0, [R4+URZ], R5 ;  /* 0x00000005040075a7 */ /* 0x000ea4000800017f */
[----:B--2---:R-:W-:Y:S05]  /*18110*/  @!P0 BRA `(.L_x_8554) ;  /* 0x0000002400108947 */ /* 0x004fea0003800000 */
.L_x_8626:
[----:B------:R-:W-:-:S07]  /*18120*/  IMAD R3, R3, 0x8, R0 ;  /* 0x0000000803037824 */ /* 0x000fce00078e0200 */
.L_x_8555:
[----:B---3--:R3:W4:Y:S02]  /*18130*/  SYNCS.PHASECHK.TRANS64.TRYWAIT P0, [R3+URZ], R2 ;  /* 0x00000002030075a7 */ /* 0x008724000800017f */
[----:B----4-:R-:W-:Y:S05]  /*18140*/  @!P0 NANOSLEEP.SYNCS 0x989680 ;  /* 0x009896800000895d */ /* 0x010fea0003900000 */
[----:B------:R-:W4:Y:S02]  /*18150*/  @!P0 SYNCS.PHASECHK.TRANS64 P0, [R3+URZ], R2 ;  /* 0x00000002030085a7 */ /* 0x000f24000800007f */
[----:B----4-:R-:W-:Y:S05]  /*18160*/  @!P0 BRA `(.L_x_8555) ;  /* 0xfffffffc00f08947 */ /* 0x010fea000383ffff */
.L_x_8548:
[----:B------:R-:W-:Y:S05]  /*18170*/  BSYNC B0 ;  /* 0x0000000000007941 */ /* 0x000fea0003800000 */
.L_x_8547:
[----:B------:R-:W-:Y:S05]  /*18180*/  EXIT ;  /* 0x000000000000794d */ /* 0x000fea0003800000 */
.L_x_8367:
[----:B0-----:R0:W1:Y:S02]  /*18190*/  SYNCS.PHASECHK.TRANS64.TRYWAIT P1, [R17+URZ+0x38800], R4 ;  /* 0x03880004110075a7 */ /* 0x001064000802017f */
[----:B-1----:R-:W-:Y:S05]  /*181a0*/  @!P1 NANOSLEEP.SYNCS 0x989680 ;  /* 0x009896800000995d */ /* 0x002fea0003900000 */
[----:B------:R-:W1:Y:S02]  /*181b0*/  @!P1 SYNCS.PHASECHK.TRANS64 P1, [R17+URZ+0x38800], R4 ;  /* 0x03880004110095a7 */ /* 0x000e64000802007f */
[----:B-1----:R-:W-:Y:S05]  /*181c0*/  @!P1 BRA `(.L_x_8367) ;  /* 0xfffffffc00f09947 */ /* 0x002fea000383ffff */
[----:B------:R-:W-:Y:S05]  /*181d0*/  BRA `(.L_x_8556) ;  /* 0xfffffeb400fc7947 */ /* 0x000fea000383ffff */
.L_x_8371:
[----:B--2---:R2:W3:Y:S02]  /*181e0*/  SYNCS.PHASECHK.TRANS64.TRYWAIT P1, [R5+URZ+0x38830], R8 ;  /* 0x03883008050075a7 */ /* 0x0044e4000802017f */
[----:B---3--:R-:W-:Y:S05]  /*181f0*/  @!P1 NANOSLEEP.SYNCS 0x989680 ;  /* 0x009896800000995d */ /* 0x008fea0003900000 */
[----:B------:R-:W3:Y:S02]  /*18200*/  @!P1 SYNCS.PHASECHK.TRANS64 P1, [R5+URZ+0x38830], R8 ;  /* 0x03883008050095a7 */ /* 0x000ee4000802007f */
[----:B---3--:R-:W-:Y:S05]  /*18210*/  @!P1 BRA `(.L_x_8371) ;  /* 0xfffffffc00f09947 */ /* 0x008fea000383ffff */
[----:B------:R-:W-:Y:S05]  /*18220*/  BRA `(.L_x_8370) ;  /* 0xfffffeb8001c7947 */ /* 0x000fea000383ffff */
.L_x_8372:
[----:B---3--:R3:W4:Y:S02]  /*18230*/  SYNCS.PHASECHK.TRANS64.TRYWAIT P1, [R17+URZ+0x38810], R4 ;  /* 0x03881004110075a7 */ /* 0x008724000802017f */
[----:B----4-:R-:W-:Y:S05]  /*18240*/  @!P1 NANOSLEEP.SYNCS 0x989680 ;  /* 0x009896800000995d */ /* 0x010fea0003900000 */
[----:B------:R-:W4:Y:S02]  /*18250*/  @!P1 SYNCS.PHASECHK.TRANS64 P1, [R17+URZ+0x38810], R4 ;  /* 0x03881004110095a7 */ /* 0x000f24000802007f */
[----:B----4-:R-:W-:Y:S05]  /*18260*/  @!P1 BRA `(.L_x_8372) ;  /* 0xfffffffc00f09947 */ /* 0x010fea000383ffff */
[----:B------:R-:W-:Y:S05]  /*18270*/  BRA `(.L_x_8557) ;  /* 0xfffffeb800a87947 */ /* 0x000fea000383ffff */
.L_x_8376:
[----:B0-----:R0:W3:Y:S02]  /*18280*/  SYNCS.PHASECHK.TRANS64.TRYWAIT P1, [R5+URZ+0x38850], R8 ;  /* 0x03885008050075a7 */ /* 0x0010e4000802017f */
[----:B---3--:R-:W-:Y:S05]  /*18290*/  @!P1 NANOSLEEP.SYNCS 0x989680 ;  /* 0x009896800000995d */ /* 0x008fea0003900000 */
[----:B------:R-:W3:Y:S02]  /*182a0*/  @!P1 SYNCS.PHASECHK.TRANS64 P1, [R5+URZ+0x38850], R8 ;  /* 0x03885008050095a7 */ /* 0x000ee4000802007f */
[----:B---3--:R-:W-:Y:S05]  /*182b0*/  @!P1 BRA `(.L_x_8376) ;  /* 0xfffffffc00f09947 */ /* 0x008fea000383ffff */
[----:B------:R-:W-:Y:S05]  /*182c0*/  BRA `(.L_x_8375) ;  /* 0xfffffeb800d87947 */ /* 0x000fea000383ffff */
.L_x_8381:
[----:B-1----:R1:W2:Y:S02]  /*182d0*/  SYNCS.PHASECHK.TRANS64.TRYWAIT P3, [R9+URZ+0x38830], R8 ;  /* 0x03883008090075a7 */ /* 0x0022a4000806017f */
[----:B--2---:R-:W-:Y:S05]  /*182e0*/  @!P3 NANOSLEEP.SYNCS 0x989680 ;  /* 0x009896800000b95d */ /* 0x004fea0003900000 */
[----:B------:R-:W2:Y:S02]  /*182f0*/  @!P3 SYNCS.PHASECHK.TRANS64 P3, [R9+URZ+0x38830], R8 ;  /* 0x038830080900b5a7 */ /* 0x000ea4000806007f */
[----:B--2---:R-:W-:Y:S05]  /*18300*/  @!P3 BRA `(.L_x_8381) ;  /* 0xfffffffc00f0b947 */ /* 0x004fea000383ffff */
[----:B------:R-:W-:Y:S05]  /*18310*/  BRA `(.L_x_8380) ;  /* 0xfffffee000d87947 */ /* 0x000fea000383ffff */
.L_x_8385:
[----:B---3--:R3:W4:Y:S02]  /*18320*/  SYNCS.PHASECHK.TRANS64.TRYWAIT P3, [R9+URZ+0x38850], R8 ;  /* 0x03885008090075a7 */ /* 0x008724000806017f */
[----:B----4-:R-:W-:Y:S05]  /*18330*/  @!P3 NANOSLEEP.SYNCS 0x989680 ;  /* 0x009896800000b95d */ /* 0x010fea0003900000 */
[----:B------:R-:W4:Y:S02]  /*18340*/  @!P3 SYNCS.PHASECHK.TRANS64 P3, [R9+URZ+0x38850], R8 ;  /* 0x038850080900b5a7 */ /* 0x000f24000806007f */
[----:B----4-:R-:W-:Y:S05]  /*18350*/  @!P3 BRA `(.L_x_8385) ;  /* 0xfffffffc00f0b947 */ /* 0x010fea000383ffff */
[----:B------:R-:W-:Y:S05]  /*18360*/  BRA `(.L_x_8384) ;  /* 0xfffffee400347947 */ /* 0x000fea000383ffff */
.L_x_8391:
[----:B-1----:R1:W2:Y:S02]  /*18370*/  SYNCS.PHASECHK.TRANS64.TRYWAIT P1, [R9+URZ+0x38830], R8 ;  /* 0x03883008090075a7 */ /* 0x0022a4000802017f */
[----:B--2---:R-:W-:Y:S05]  /*18380*/  @!P1 NANOSLEEP.SYNCS 0x989680 ;  /* 0x009896800000995d */ /* 0x004fea0003900000 */
[----:B------:R-:W2:Y:S02]  /*18390*/  @!P1 SYNCS.PHASECHK.TRANS64 P1, [R9+URZ+0x38830], R8 ;  /* 0x03883008090095a7 */ /* 0x000ea4000802007f */
[----:B--2---:R-:W-:Y:S05]  /*183a0*/  @!P1 BRA `(.L_x_8391) ;  /* 0xfffffffc00f09947 */ /* 0x004fea000383ffff */
[----:B------:R-:W-:Y:S05]  /*183b0*/  BRA `(.L_x_8390) ;  /* 0xffffff1400407947 */ /* 0x000fea000383ffff */
.L_x_8395:
[----:B---3--:R3:W4:Y:S02]  /*183c0*/  SYNCS.PHASECHK.TRANS64.TRYWAIT P1, [R9+URZ+0x38850], R8 ;  /* 0x03885008090075a7 */ /* 0x008724000802017f */
[----:B----4-:R-:W-:Y:S05]  /*183d0*/  @!P1 NANOSLEEP.SYNCS 0x989680 ;  /* 0x009896800000995d */ /* 0x010fea0003900000 */
[----:B------:R-:W4:Y:S02]  /*183e0*/  @!P1 SYNCS.PHASECHK.TRANS64 P1, [R9+URZ+0x38850], R8 ;  /* 0x03885008090095a7 */ /* 0x000f24000802007f */
[----:B----4-:R-:W-:Y:S05]  /*183f0*/  @!P1 BRA `(.L_x_8395) ;  /* 0xfffffffc00f09947 */ /* 0x010fea000383ffff */
[----:B------:R-:W-:Y:S05]  /*18400*/  BRA `(.L_x_8394) ;  /* 0xffffff14009c7947 */ /* 0x000fea000383ffff */
.L_x_8431:
        /* <DEDUP_REMOVED lines=11> */
.L_x_8559:
[----:B------:R-:W-:Y:S05]  /*184c0*/  BSYNC B0 ;  /* 0x0000000000007941 */ /* 0x000fea0003800000 */
.L_x_8558:
[----:B------:R-:W-:Y:S05]  /*184d0*/  BRA `(.L_x_8560) ;  /* 0xffffff9000e87947 */ /* 0x000fea000383ffff */
.L_x_8433:
[----:B------:R-:W-:Y:S01]  /*184e0*/  BSSY B0, `(.L_x_8561) ;  /* 0x0000006000007945 */ /* 0x000fe20003800000 */
[----:B------:R-:W-:-:S07]  /*184f0*/  IMAD.MOV.U32 R15, RZ, RZ, -0x1 ;  /* 0xffffffffff0f7424 */ /* 0x000fce00078e00ff */
[----:B01-3--:R-:W-:Y:S05]  /*18500*/  WARPSYNC.COLLECTIVE R15, `(.L_x_8562) ;  /* 0x000000000f0c7348 */ /* 0x00bfea0003c00000 */
[----:B------:R-:W-:Y:S02]  /*18510*/  ELECT P6, UR62, PT ;  /* 0x00000000003e782f */ /* 0x000fe400038c0000 */
[----:B------:R-:W-:Y:S01]  /*18520*/  MOV R14, UR62 ;  /* 0x0000003e000e7c02 */ /* 0x000fe20008000f00 */
[----:B01-3--:R-:W-:Y:S10]  /*18530*/  ENDCOLLECTIVE ;  /* 0x000000000000791b */ /* 0x00bff40003800000 */
.L_x_8562:
[----:B------:R-:W-:Y:S05]  /*18540*/  BSYNC B0 ;  /* 0x0000000000007941 */ /* 0x000fea0003800000 */
.L_x_8561:
[----:B------:R-:W-:Y:S05]  /*18550*/  BRA `(.L_x_8563) ;  /* 0xffffff9000f87947 */ /* 0x000fea000383ffff */
.L_x_8435:
[----:B--2---:R2:W3:Y:S02]  /*18560*/  SYNCS.PHASECHK.TRANS64.TRYWAIT P0, [R0+URZ+0x38840], R2 ;  /* 0x03884002000075a7 */ /* 0x0044e4000800017f */
[----:B---3--:R-:W-:Y:S05]  /*18570*/  @!P0 NANOSLEEP.SYNCS 0x989680 ;  /* 0x009896800000895d */ /* 0x008fea0003900000 */
[----:B------:R-:W3:Y:S02]  /*18580*/  @!P0 SYNCS.PHASECHK.TRANS64 P0, [R0+URZ+0x38840], R2 ;  /* 0x03884002000085a7 */ /* 0x000ee4000800007f */
[----:B---3--:R-:W-:Y:S05]  /*18590*/  @!P0 BRA `(.L_x_8435) ;  /* 0xfffffffc00f08947 */ /* 0x008fea000383ffff */
[----:B------:R-:W-:Y:S05]  /*185a0*/  BRA `(.L_x_8564) ;  /* 0xffffff9400647947 */ /* 0x000fea000383ffff */
.L_x_8439:
        /* <DEDUP_REMOVED lines=9> */
.L_x_8565:
[----:B------:R-:W-:Y:S02]  /*18640*/  IMAD.MOV.U32 R13, RZ, RZ, R3 ;  /* 0x000000ffff0d7224 */ /* 0x000fe400078e0003 */
[----:B------:R-:W-:-:S07]  /*18650*/  IMAD.MOV.U32 R4, RZ, RZ, R14 ;  /* 0x000000ffff047224 */ /* 0x000fce00078e000e */
[----:B------:R-:W-:Y:S05]  /*18660*/  WARPSYNC.COLLECTIVE R15, `(.L_x_8566) ;  /* 0x000000000f087348 */ /* 0x000fea0003c00000 */
[----:B------:R0:W1:Y:S02]  /*18670*/  SHFL.IDX P6, R14, R13, R12, R11 ;  /* 0x0000000c0d0e7389 */ /* 0x00006400000c000b */
[----:B01----:R-:W-:Y:S01]  /*18680*/  ENDCOLLECTIVE ;  /* 0x000000000000791b */ /* 0x003fe20003800000 */
.L_x_8566:
[----:B------:R-:W-:Y:S02]  /*18690*/  IMAD.MOV.U32 R13, RZ, RZ, R2 ;  /* 0x000000ffff0d7224 */ /* 0x000fe400078e0002 */
[----:B------:R-:W-:Y:S02]  /*186a0*/  IMAD.MOV.U32 R12, RZ, RZ, 0x1 ;  /* 0x00000001ff0c7424 */ /* 0x000fe400078e00ff */
[----:B------:R-:W-:-:S07]  /*186b0*/  IMAD.MOV.U32 R5, RZ, RZ, R14 ;  /* 0x000000ffff057224 */ /* 0x000fce00078e000e */
[----:B------:R-:W-:Y:S05]  /*186c0*/  WARPSYNC.COLLECTIVE R15, `(.L_x_8567) ;  /* 0x000000000f087348 */ /* 0x000fea0003c00000 */
[----:B------:R0:W1:Y:S02]  /*186d0*/  SHFL.IDX P6, R14, R13, R12, R11 ;  /* 0x0000000c0d0e7389 */ /* 0x00006400000c000b */
[----:B01----:R-:W-:Y:S01]  /*186e0*/  ENDCOLLECTIVE ;  /* 0x000000000000791b */ /* 0x003fe20003800000 */
.L_x_8567:
[----:B------:R-:W-:Y:S02]  /*186f0*/  IMAD.MOV.U32 R13, RZ, RZ, R3 ;  /* 0x000000ffff0d7224 */ /* 0x000fe400078e0003 */
[----:B------:R-:W-:Y:S02]  /*18700*/  IMAD R0, R6, R7, RZ ;  /* 0x0000000706007224 */ /* 0x000fe400078e02ff */
[----:B------:R-:W-:-:S07]  /*18710*/  IMAD.MOV.U32 R6, RZ, RZ, R14 ;  /* 0x000000ffff067224 */ /* 0x000fce00078e000e */
[----:B------:R-:W-:Y:S05]  /*18720*/  WARPSYNC.COLLECTIVE R15, `(.L_x_8568) ;  /* 0x000000000f087348 */ /* 0x000fea0003c00000 */
[----:B------:R0:W1:Y:S02]  /*18730*/  SHFL.IDX P6, R14, R13, R12, R11 ;  /* 0x0000000c0d0e7389 */ /* 0x00006400000c000b */
[----:B01----:R-:W-:Y:S01]  /*18740*/  ENDCOLLECTIVE ;  /* 0x000000000000791b */ /* 0x003fe20003800000 */
.L_x_8568:
        /* <DEDUP_REMOVED lines=21> */
.L_x_8569:
        /* <DEDUP_REMOVED lines=10> */
.L_x_8570:
        /* <DEDUP_REMOVED lines=11> */
.L_x_8571:
        /* <DEDUP_REMOVED lines=14> */
.L_x_8572:
[----:B------:R-:W-:Y:S01]  /*18ad0*/  IMAD.MOV.U32 R3, RZ, RZ, R14 ;  /* 0x000000ffff037224 */ /* 0x000fe200078e000e */
[----:B------:R-:W-:Y:S06]  /*18ae0*/  BRA `(.L_x_8573) ;  /* 0xffffff9800cc7947 */ /* 0x000fec000383ffff */
.L_x_8443:
        /* <DEDUP_REMOVED lines=27> */
.L_x_8575:
[----:B------:R-:W-:Y:S05]  /*18ca0*/  BSYNC B0 ;  /* 0x0000000000007941 */ /* 0x000fea0003800000 */
.L_x_8574:
        /* <DEDUP_REMOVED lines=11> */
.L_x_8576:
        /* <DEDUP_REMOVED lines=43> */
.L_x_8577:
        /* <DEDUP_REMOVED lines=18> */
.L_x_8578:
        /* <DEDUP_REMOVED lines=29> */
.L_x_8579:
        /* <DEDUP_REMOVED lines=13> */
.L_x_8580:
        /* <DEDUP_REMOVED lines=32> */
.L_x_8581:
        /* <DEDUP_REMOVED lines=9> */
.L_x_8582:
[----:B------:R-:W-:Y:S01]  /*19660*/  IMAD.MOV.U32 R0, RZ, RZ, R14 ;  /* 0x000000ffff007224 */ /* 0x000fe200078e000e */
[----:B------:R-:W-:Y:S06]  /*19670*/  BRA `(.L_x_8583) ;  /* 0xffffff9c00a47947 */ /* 0x000fec000383ffff */
.L_x_8448:
[----:B0-----:R-:W3:Y:S02]  /*19680*/  LDL R2, [R1+0x4] ;  /* 0x0000040001027983 */ /* 0x001ee40000100800 */
[----:B---3--:R0:W3:Y:S02]  /*19690*/  SYNCS.PHASECHK.TRANS64.TRYWAIT P0, [R2+URZ+0x38820], R0 ;  /* 0x03882000020075a7 */ /* 0x0080e4000800017f */
[----:B---3--:R-:W-:Y:S05]  /*196a0*/  @!P0 NANOSLEEP.SYNCS 0x989680 ;  /* 0x009896800000895d */ /* 0x008fea0003900000 */
[----:B------:R-:W3:Y:S02]  /*196b0*/  @!P0 SYNCS.PHASECHK.TRANS64 P0, [R2+URZ+0x38820], R0 ;  /* 0x03882000020085a7 */ /* 0x000ee4000800007f */
[----:B---3--:R-:W-:Y:S05]  /*196c0*/  @!P0 BRA `(.L_x_8448) ;  /* 0xfffffffc00ec8947 */ /* 0x008fea000383ffff */
[----:B------:R-:W-:Y:S05]  /*196d0*/  BRA `(.L_x_8584) ;  /* 0xffffffa000647947 */ /* 0x000fea000383ffff */
.L_x_8452:
[----:B0-----:R0:W1:Y:S02]  /*196e0*/  SYNCS.PHASECHK.TRANS64.TRYWAIT P0, [R0+URZ+0x38860], R2 ;  /* 0x03886002000075a7 */ /* 0x001064000800017f */
[----:B-1----:R-:W-:Y:S05]  /*196f0*/  @!P0 NANOSLEEP.SYNCS 0x989680 ;  /* 0x009896800000895d */ /* 0x002fea0003900000 */
[----:B------:R-:W1:Y:S02]  /*19700*/  @!P0 SYNCS.PHASECHK.TRANS64 P0, [R0+URZ+0x38860], R2 ;  /* 0x03886002000085a7 */ /* 0x000e64000800007f */
[----:B-1----:R-:W-:Y:S05]  /*19710*/  @!P0 BRA `(.L_x_8452) ;  /* 0xfffffffc00f08947 */ /* 0x002fea000383ffff */
[----:B------:R-:W-:Y:S05]  /*19720*/  BRA `(.L_x_8585) ;  /* 0xffffffa000947947 */ /* 0x000fea000383ffff */
.L_x_8471:
[----:B-1----:R1:W3:Y:S02]  /*19730*/  SYNCS.PHASECHK.TRANS64.TRYWAIT P0, [R3+URZ+0x38840], R2 ;  /* 0x03884002030075a7 */ /* 0x0022e4000800017f */
[----:B---3--:R-:W-:Y:S05]  /*19740*/  @!P0 NANOSLEEP.SYNCS 0x989680 ;  /* 0x009896800000895d */ /* 0x008fea0003900000 */
[----:B------:R-:W3:Y:S02]  /*19750*/  @!P0 SYNCS.PHASECHK.TRANS64 P0, [R3+URZ+0x38840], R2 ;  /* 0x03884002030085a7 */ /* 0x000ee4000800007f */
[----:B---3--:R-:W-:Y:S05]  /*19760*/  @!P0 BRA `(.L_x_8471) ;  /* 0xfffffffc00f08947 */ /* 0x008fea000383ffff */
[----:B------:R-:W-:Y:S05]  /*19770*/  BRA `(.L_x_8586) ;  /* 0xffffffac00b87947 */ /* 0x000fea000383ffff */
.L_x_8476:
[----:B0-----:R0:W3:Y:S02]  /*19780*/  SYNCS.PHASECHK.TRANS64.TRYWAIT P0, [R3+URZ+0x38860], R2 ;  /* 0x03886002030075a7 */ /* 0x0010e4000800017f */
[----:B---3--:R-:W-:Y:S05]  /*19790*/  @!P0 NANOSLEEP.SYNCS 0x989680 ;  /* 0x009896800000895d */ /* 0x008fea0003900000 */
[----:B------:R-:W3:Y:S02]  /*197a0*/  @!P0 SYNCS.PHASECHK.TRANS64 P0, [R3+URZ+0x38860], R2 ;  /* 0x03886002030085a7 */ /* 0x000ee4000800007f */
[----:B---3--:R-:W-:Y:S05]  /*197b0*/  @!P0 BRA `(.L_x_8476) ;  /* 0xfffffffc00f08947 */ /* 0x008fea000383ffff */
[----:B------:R-:W-:Y:S05]  /*197c0*/  BRA `(.L_x_8587) ;  /* 0xffffffb000407947 */ /* 0x000fea000383ffff */
.L_x_8491:
[----:B0-----:R0:W1:Y:S02]  /*197d0*/  SYNCS.PHASECHK.TRANS64.TRYWAIT P0, [R4+URZ+0x38840], R2 ;  /* 0x03884002040075a7 */ /* 0x001064000800017f */
[----:B-1----:R-:W-:Y:S05]  /*197e0*/  @!P0 NANOSLEEP.SYNCS 0x989680 ;  /* 0x009896800000895d */ /* 0x002fea0003900000 */
[----:B------:R-:W1:Y:S02]  /*197f0*/  @!P0 SYNCS.PHASECHK.TRANS64 P0, [R4+URZ+0x38840], R2 ;  /* 0x03884002040085a7 */ /* 0x000e64000800007f */
[----:B-1----:R-:W-:Y:S05]  /*19800*/  @!P0 BRA `(.L_x_8491) ;  /* 0xfffffffc00f08947 */ /* 0x002fea000383ffff */
[----:B------:R-:W-:Y:S05]  /*19810*/  BRA `(.L_x_8588) ;  /* 0xffffffbc00487947 */ /* 0x000fea000383ffff */
.L_x_8496:
[----:B-1----:R1:W3:Y:S02]  /*19820*/  SYNCS.PHASECHK.TRANS64.TRYWAIT P0, [R4+URZ+0x38860], R2 ;  /* 0x03886002040075a7 */ /* 0x0022e4000800017f */
[----:B---3--:R-:W-:Y:S05]  /*19830*/  @!P0 NANOSLEEP.SYNCS 0x989680 ;  /* 0x009896800000895d */ /* 0x008fea0003900000 */
[----:B------:R-:W3:Y:S02]  /*19840*/  @!P0 SYNCS.PHASECHK.TRANS64 P0, [R4+URZ+0x38860], R2 ;  /* 0x03886002040085a7 */ /* 0x000ee4000800007f */
[----:B---3--:R-:W-:Y:S05]  /*19850*/  @!P0 BRA `(.L_x_8496) ;  /* 0xfffffffc00f08947 */ /* 0x008fea000383ffff */
[----:B------:R-:W-:Y:S05]  /*19860*/  BRA `(.L_x_8589) ;  /* 0xffffffbc00cc7947 */ /* 0x000fea000383ffff */
.L_x_8511:
[----:B-1----:R1:W3:Y:S02]  /*19870*/  SYNCS.PHASECHK.TRANS64.TRYWAIT P0, [R4+URZ+0x38840], R2 ;  /* 0x03884002040075a7 */ /* 0x0022e4000800017f */
[----:B---3--:R-:W-:Y:S05]  /*19880*/  @!P0 NANOSLEEP.SYNCS 0x989680 ;  /* 0x009896800000895d */ /* 0x008fea0003900000 */
[----:B------:R-:W3:Y:S02]  /*19890*/  @!P0 SYNCS.PHASECHK.TRANS64 P0, [R4+URZ+0x38840], R2 ;  /* 0x03884002040085a7 */ /* 0x000ee4000800007f */
[----:B---3--:R-:W-:Y:S05]  /*198a0*/  @!P0 BRA `(.L_x_8511) ;  /* 0xfffffffc00f08947 */ /* 0x008fea000383ffff */
[----:B------:R-:W-:Y:S05]  /*198b0*/  BRA `(.L_x_8590) ;  /* 0xffffffc800b87947 */ /* 0x000fea000383ffff */
.L_x_8516:
[----:B0-----:R0:W3:Y:S02]  /*198c0*/  SYNCS.PHASECHK.TRANS64.TRYWAIT P0, [R4+URZ+0x38860], R2 ;  /* 0x03886002040075a7 */ /* 0x0010e4000800017f */
[----:B---3--:R-:W-:Y:S05]  /*198d0*/  @!P0 NANOSLEEP.SYNCS 0x989680 ;  /* 0x009896800000895d */ /* 0x008fea0003900000 */
[----:B------:R-:W3:Y:S02]  /*198e0*/  @!P0 SYNCS.PHASECHK.TRANS64 P0, [R4+URZ+0x38860], R2 ;  /* 0x03886002040085a7 */ /* 0x000ee4000800007f */
[----:B---3--:R-:W-:Y:S05]  /*198f0*/  @!P0 BRA `(.L_x_8516) ;  /* 0xfffffffc00f08947 */ /* 0x008fea000383ffff */
[----:B------:R-:W-:Y:S05]  /*19900*/  BRA `(.L_x_8591) ;  /* 0xffffffcc00407947 */ /* 0x000fea000383ffff */
.L_x_8532:
        /* <DEDUP_REMOVED lines=8> */
.L_x_8593:
[----:B------:R-:W-:Y:S05]  /*19990*/  BSYNC B0 ;  /* 0x0000000000007941 */ /* 0x000fea0003800000 */
.L_x_8592:
        /* <DEDUP_REMOVED lines=9> */
.L_x_8594:
        /* <DEDUP_REMOVED lines=18> */
.L_x_8595:
        /* <DEDUP_REMOVED lines=8> */
.L_x_8596:
        /* <DEDUP_REMOVED lines=8> */
.L_x_8597:
        /* <DEDUP_REMOVED lines=8> */
.L_x_8598:
        /* <DEDUP_REMOVED lines=8> */
.L_x_8599:
        /* <DEDUP_REMOVED lines=9> */
.L_x_8600:
[----:B------:R-:W-:Y:S01]  /*19de0*/  IMAD.MOV.U32 R16, RZ, RZ, R14 ;  /* 0x000000ffff107224 */ /* 0x000fe200078e000e */
[----:B------:R-:W-:Y:S06]  /*19df0*/  BRA `(.L_x_8601) ;  /* 0xffffffd400987947 */ /* 0x000fec000383ffff */
.L_x_8537:
        /* <DEDUP_REMOVED lines=8> */
.L_x_8603:
[----:B------:R-:W-:Y:S05]  /*19e80*/  BSYNC B0 ;  /* 0x0000000000007941 */ /* 0x000fea0003800000 */
.L_x_8602:
        /* <DEDUP_REMOVED lines=10> */
.L_x_8604:
        /* <DEDUP_REMOVED lines=8> */
.L_x_8605:
        /* <DEDUP_REMOVED lines=8> */
.L_x_8606:
        /* <DEDUP_REMOVED lines=8> */
.L_x_8607:
        /* <DEDUP_REMOVED lines=9> */
.L_x_8608:
[----:B------:R-:W-:Y:S01]  /*1a140*/  IMAD.MOV.U32 R16, RZ, RZ, R14 ;  /* 0x000000ffff107224 */ /* 0x000fe200078e000e */
[----:B------:R-:W-:Y:S06]  /*1a150*/  BRA `(.L_x_8609) ;  /* 0xffffffd4005c7947 */ /* 0x000fec000383ffff */
.L_x_8539:
[----:B------:R-:W-:Y:S01]  /*1a160*/  BSSY B0, `(.L_x_8610) ;  /* 0x0000006000007945 */ /* 0x000fe20003800000 */
[----:B------:R-:W-:Y:S01]  /*1a170*/  PLOP3.LUT P6, PT, P6, PT, PT, 0x8, 0x0 ;  /* 0x000000000000781c */ /* 0x000fe200037ce170 */
[----:B------:R-:W-:-:S12]  /*1a180*/  IMAD.MOV.U32 R15, RZ, RZ, -0x1 ;  /* 0xffffffffff0f7424 */ /* 0x000fd800078e00ff */
[----:B012---:R-:W-:Y:S05]  /*1a190*/  WARPSYNC.COLLECTIVE R15, `(.L_x_8611) ;  /* 0x000000000f087348 */ /* 0x007fea0003c00000 */
[----:B------:R-:W-:Y:S01]  /*1a1a0*/  VOTE.ANY R14, PT, P6 ;  /* 0x00000000000e7806 */ /* 0x000fe200030e0100 */
[----:B012---:R-:W-:Y:S06]  /*1a1b0*/  ENDCOLLECTIVE ;  /* 0x000000000000791b */ /* 0x007fec0003800000 */
.L_x_8611:
[----:B------:R-:W-:Y:S05]  /*1a1c0*/  BSYNC B0 ;  /* 0x0000000000007941 */ /* 0x000fea0003800000 */
.L_x_8610:
        /* <DEDUP_REMOVED lines=9> */
.L_x_8612:
[----:B------:R-:W-:Y:S01]  /*1a260*/  IMAD.MOV.U32 R17, RZ, RZ, R14 ;  /* 0x000000ffff117224 */ /* 0x000fe200078e000e */
[----:B------:R-:W-:Y:S06]  /*1a270*/  BRA `(.L_x_8613) ;  /* 0xffffffd4004c7947 */ /* 0x000fec000383ffff */
.L_x_8541:
[----:B------:R-:W-:Y:S01]  /*1a280*/  BSSY B0, `(.L_x_8614) ;  /* 0x0000007000007945 */ /* 0x000fe20003800000 */
[----:B------:R-:W-:Y:S02]  /*1a290*/  IMAD.MOV.U32 R13, RZ, RZ, R3 ;  /* 0x000000ffff0d7224 */ /* 0x000fe400078e0003 */
[----:B------:R-:W-:Y:S02]  /*1a2a0*/  IMAD.MOV.U32 R11, RZ, RZ, 0x1f ;  /* 0x0000001fff0b7424 */ /* 0x000fe400078e00ff */
[----:B------:R-:W-:-:S07]  /*1a2b0*/  IMAD.MOV.U32 R15, RZ, RZ, -0x1 ;  /* 0xffffffffff0f7424 */ /* 0x000fce00078e00ff */
[----:B01234-:R-:W-:Y:S05]  /*1a2c0*/  WARPSYNC.COLLECTIVE R15, `(.L_x_8615) ;  /* 0x000000000f087348 */ /* 0x01ffea0003c00000 */
[----:B------:R0:W0:Y:S02]  /*1a2d0*/  SHFL.IDX P6, R14, R13, R12, R11 ;  /* 0x0000000c0d0e7389 */ /* 0x00002400000c000b */
[----:B01234-:R-:W-:Y:S01]  /*1a2e0*/  ENDCOLLECTIVE ;  /* 0x000000000000791b */ /* 0x01ffe20003800000 */
.L_x_8615:
[----:B------:R-:W-:Y:S05]  /*1a2f0*/  BSYNC B0 ;  /* 0x0000000000007941 */ /* 0x000fea0003800000 */
.L_x_8614:
[----:B------:R-:W-:Y:S01]  /*1a300*/  IMAD.MOV.U32 R3, RZ, RZ, R14 ;  /* 0x000000ffff037224 */ /* 0x000fe200078e000e */
[----:B------:R-:W-:Y:S06]  /*1a310*/  BRA `(.L_x_8616) ;  /* 0xffffffd400407947 */ /* 0x000fec000383ffff */
.L_x_8545:
[----:B0-----:R0:W1:Y:S02]  /*1a320*/  SYNCS.PHASECHK.TRANS64.TRYWAIT P0, [R0+URZ+0x38820], R3 ;  /* 0x03882003000075a7 */ /* 0x001064000800017f */
[----:B-1----:R-:W-:Y:S05]  /*1a330*/  @!P0 NANOSLEEP.SYNCS 0x989680 ;  /* 0x009896800000895d */ /* 0x002fea0003900000 */
[----:B------:R-:W1:Y:S02]  /*1a340*/  @!P0 SYNCS.PHASECHK.TRANS64 P0, [R0+URZ+0x38820], R3 ;  /* 0x03882003000085a7 */ /* 0x000e64000800007f */
[----:B-1----:R-:W-:Y:S05]  /*1a350*/  @!P0 BRA `(.L_x_8545) ;  /* 0xfffffffc00f08947 */ /* 0x002fea000383ffff */
[----:B------:R-:W-:Y:S05]  /*1a360*/  BRA `(.L_x_8617) ;  /* 0xffffffd800c47947 */ /* 0x000fea000383ffff */
.L_x_8546:
        /* <DEDUP_REMOVED lines=11> */
.L_x_8619:
[----:B------:R-:W-:Y:S05]  /*1a420*/  BSYNC B0 ;  /* 0x0000000000007941 */ /* 0x000fea0003800000 */
.L_x_8618:
[----:B------:R-:W-:Y:S05]  /*1a430*/  BRA `(.L_x_8620) ;  /* 0xffffffd800ac7947 */ /* 0x000fea000383ffff */
.L_x_8549:
[----:B------:R-:W-:Y:S01]  /*1a440*/  BSSY B1, `(.L_x_8621) ;  /* 0x0000006000017945 */ /* 0x000fe20003800000 */
[----:B------:R-:W-:-:S07]  /*1a450*/  IMAD.MOV.U32 R15, RZ, RZ, -0x1 ;  /* 0xffffffffff0f7424 */ /* 0x000fce00078e00ff */
[----:B012---:R-:W-:Y:S05]  /*1a460*/  WARPSYNC.COLLECTIVE R15, `(.L_x_8622) ;  /* 0x000000000f0c7348 */ /* 0x007fea0003c00000 */
[----:B------:R-:W-:Y:S02]  /*1a470*/  ELECT P6, UR62, PT ;  /* 0x00000000003e782f */ /* 0x000fe400038c0000 */
[----:B------:R-:W-:Y:S01]  /*1a480*/  MOV R14, UR62 ;  /* 0x0000003e000e7c02 */ /* 0x000fe20008000f00 */
[----:B012---:R-:W-:Y:S10]  /*1a490*/  ENDCOLLECTIVE ;  /* 0x000000000000791b */ /* 0x007ff40003800000 */
.L_x_8622:
[----:B------:R-:W-:Y:S05]  /*1a4a0*/  BSYNC B1 ;  /* 0x0000000000017941 */ /* 0x000fea0003800000 */
.L_x_8621:
[----:B------:R-:W-:Y:S05]  /*1a4b0*/  BRA `(.L_x_8623) ;  /* 0xffffffd800a47947 */ /* 0x000fea000383ffff */
.L_x_8551:
[----:B0-----:R0:W1:Y:S02]  /*1a4c0*/  SYNCS.PHASECHK.TRANS64.TRYWAIT P0, [R6+URZ], R5 ;  /* 0x00000005060075a7 */ /* 0x001064000800017f */
[----:B-1----:R-:W-:Y:S05]  /*1a4d0*/  @!P0 NANOSLEEP.SYNCS 0x989680 ;  /* 0x009896800000895d */ /* 0x002fea0003900000 */
[----:B------:R-:W1:Y:S02]  /*1a4e0*/  @!P0 SYNCS.PHASECHK.TRANS64 P0, [R6+URZ], R5 ;  /* 0x00000005060085a7 */ /* 0x000e64000800007f */
[----:B-1----:R-:W-:Y:S05]  /*1a4f0*/  @!P0 BRA `(.L_x_8551) ;  /* 0xfffffffc00f08947 */ /* 0x002fea000383ffff */
[----:B------:R-:W-:Y:S05]  /*1a500*/  BRA `(.L_x_8624) ;  /* 0xffffffd800e07947 */ /* 0x000fea000383ffff */
.L_x_8552:
[----:B-1----:R1:W2:Y:S02]  /*1a510*/  SYNCS.PHASECHK.TRANS64.TRYWAIT P0, [R7+URZ], R2 ;  /* 0x00000002070075a7 */ /* 0x0022a4000800017f */
[----:B--2---:R-:W-:Y:S05]  /*1a520*/  @!P0 NANOSLEEP.SYNCS 0x989680 ;  /* 0x009896800000895d */ /* 0x004fea0003900000 */
[----:B------:R-:W2:Y:S02]  /*1a530*/  @!P0 SYNCS.PHASECHK.TRANS64 P0, [R7+URZ], R2 ;  /* 0x00000002070085a7 */ /* 0x000ea4000800007f */
[----:B--2---:R-:W-:Y:S05]  /*1a540*/  @!P0 BRA `(.L_x_8552) ;  /* 0xfffffffc00f08947 */ /* 0x004fea000383ffff */
[----:B------:R-:W-:Y:S05]  /*1a550*/  BRA `(.L_x_8625) ;  /* 0xffffffd800d47947 */ /* 0x000fea000383ffff */
.L_x_8554:
[----:B--2---:R2:W3:Y:S02]  /*1a560*/  SYNCS.PHASECHK.TRANS64.TRYWAIT P0, [R4+URZ], R5 ;  /* 0x00000005040075a7 */ /* 0x0044e4000800017f */
[----:B---3--:R-:W-:Y:S05]  /*1a570*/  @!P0 NANOSLEEP.SYNCS 0x989680 ;  /* 0x009896800000895d */ /* 0x008fea0003900000 */
[----:B------:R-:W3:Y:S02]  /*1a580*/  @!P0 SYNCS.PHASECHK.TRANS64 P0, [R4+URZ], R5 ;  /* 0x00000005040085a7 */ /* 0x000ee4000800007f */
[----:B---3--:R-:W-:Y:S05]  /*1a590*/  @!P0 BRA `(.L_x_8554) ;  /* 0xfffffffc00f08947 */ /* 0x008fea000383ffff */
[----:B------:R-:W-:Y:S05]  /*1a5a0*/  BRA `(.L_x_8626) ;  /* 0xffffffd800dc7947 */ /* 0x000fea000383ffff */
.L_x_8627:
        /* <DEDUP_REMOVED lines=13> */
.L_x_15132:


//--------------------- .text._ZN7cutlass13device_kernelIN5flash11enable_sm90INS1_16FlashAttnFwdSm90INS1_25CollectiveMainloopFwdSm90ILi2EN4cute5tupleIJNS5_1CILi1EEES8_S8_EEENS6_IJNS7_ILi64EEESA_SA_EEELi512ENS_6half_tEfNS_4arch4Sm90ELb1ELb0ELb0ELb1ELb0ELb1ELb1ELb0ELb0ELb1ELb0ELb0EEENS1_21CollectiveEpilogueFwdINS6_IJSA_NS7_ILi512EEESA_EEES9_SC_SE_Li256ELb1ELb1ELb0ELb0EEENS1_36VarlenDynamicPersistentTileSchedulerILi64ELi64ELi256ELi128ELb0ELb1ELb1ELb1ELb1ELb1EEEEEEEEEvNT_6ParamsE --------------------------
	.section	.text._ZN7cutlass13device_kernelIN5flash11enable_sm90INS1_16FlashAttnFwdSm90INS1_25CollectiveMainloopFwdSm90ILi2EN4cute5tupleIJNS5_1CILi1EEES8_S8_EEENS6_IJNS7_ILi64EEESA_SA_EEELi512ENS_6half_tEfNS_4arch4Sm90ELb1ELb0ELb0ELb1ELb0ELb1ELb1ELb0ELb0ELb1ELb0ELb0EEENS1_21CollectiveEpilogueFwdINS6_IJSA_NS7_ILi512EEESA_EEES9_SC_SE_Li256ELb1ELb1ELb0ELb0EEENS1_36VarlenDynamicPersistentTileSchedulerILi64ELi64ELi256ELi128ELb0ELb1ELb1ELb1ELb1ELb1EEEEEEEEEvNT_6ParamsE,"ax",@progbits
	.align	128
.text._ZN7cutlass13device_kernelIN5flash11enable_sm90INS1_16FlashAttnFwdSm90INS1_25CollectiveMainloopFwdSm90ILi2EN4cute5tupleIJNS5_1CILi1EEES8_S8_EEENS6_IJNS7_ILi64EEESA_SA_EEELi512ENS_6half_tEfNS_4arch4Sm90ELb1ELb0ELb0ELb1ELb0ELb1ELb1ELb0ELb0ELb1ELb0ELb0EEENS1_21CollectiveEpilogueFwdINS6_IJSA_NS7_ILi512EEESA_EEES9_SC_SE_Li256ELb1ELb1ELb0ELb0EEENS1_36VarlenDynamicPersistentTileSchedulerILi64ELi64ELi256ELi128ELb0ELb1ELb1ELb1ELb1ELb1EEEEEEEEEvNT_6ParamsE:
        .type           _ZN7cutlass13device_kernelIN5flash11enable_sm90INS1_16FlashAttnFwdSm90INS1_25CollectiveMainloopFwdSm90ILi2EN4cute5tupleIJNS5_1CILi1EEES8_S8_EEENS6_IJNS7_ILi64EEESA_SA_EEELi512ENS_6half_tEfNS_4arch4Sm90ELb1ELb0ELb0ELb1ELb0ELb1ELb1ELb0ELb0ELb1ELb0ELb0EEENS1_21CollectiveEpilogueFwdINS6_IJSA_NS7_ILi512EEESA_EEES9_SC_SE_Li256ELb1ELb1ELb0ELb0EEENS1_36VarlenDynamicPersistentTileSchedulerILi64ELi64ELi256ELi128ELb0ELb1ELb1ELb1ELb1ELb1EEEEEEEEEvNT_6ParamsE,@function
        .size           _ZN7cutlass13device_kernelIN5flash11enable_sm90INS1_16FlashAttnFwdSm90INS1_25CollectiveMainloopFwdSm90ILi2EN4cute5tupleIJNS5_1CILi1EEES8_S8_EEENS6_IJNS7_ILi64EEESA_SA_EEELi512ENS_6half_tEfNS_4arch4Sm90ELb1ELb0ELb0ELb1ELb0ELb1ELb1ELb0ELb0ELb1ELb0ELb0EEENS1_21CollectiveEpilogueFwdINS6_IJSA_NS7_ILi512EEESA_EEES9_SC_SE_Li256ELb1ELb1ELb0ELb0EEENS1_36VarlenDynamicPersistentTileSchedulerILi64ELi64ELi256ELi128ELb0ELb1ELb1ELb1ELb1ELb1EEEEEEEEEvNT_6ParamsE,(.L_x_15133 - _ZN7cutlass13device_kernelIN5flash11enable_sm90INS1_16FlashAttnFwdSm90INS1_25CollectiveMainloopFwdSm90ILi2EN4cute5tupleIJNS5_1CILi1EEES8_S8_EEENS6_IJNS7_ILi64EEESA_SA_EEELi512ENS_6half_tEfNS_4arch4Sm90ELb1ELb0ELb0ELb1ELb0ELb1ELb1ELb0ELb0ELb1ELb0ELb0EEENS1_21CollectiveEpilogueFwdINS6_IJSA_NS7_ILi512EEESA_EEES9_SC_SE_Li256ELb1ELb1ELb0ELb0EEENS1_36VarlenDynamicPersistentTileSchedulerILi64ELi64ELi256ELi128ELb0ELb1ELb1ELb1ELb1ELb1EEEEEEEEEvNT_6ParamsE)
        .other          _ZN7cutlass13device_kernelIN5flash11enable_sm90INS1_16FlashAttnFwdSm90INS1_25CollectiveMainloopFwdSm90ILi2EN4cute5tupleIJNS5_1CILi1EEES8_S8_EEENS6_IJNS7_ILi64EEESA_SA_EEELi512ENS_6half_tEfNS_4arch4Sm90ELb1ELb0ELb0ELb1ELb0ELb1ELb1ELb0ELb0ELb1ELb0ELb0EEENS1_21CollectiveEpilogueFwdINS6_IJSA_NS7_ILi512EEESA_EEES9_SC_SE_Li256ELb1ELb1ELb0ELb0EEENS1_36VarlenDynamicPersistentTileSchedulerILi64ELi64ELi256ELi128ELb0ELb1ELb1ELb1ELb1ELb1EEEEEEEEEvNT_6ParamsE,@"STO_CUDA_ENTRY STV_DEFAULT"
_ZN7cutlass13device_kernelIN5flash11enable_sm90INS1_16FlashAttnFwdSm90INS1_25CollectiveMainloopFwdSm90ILi2EN4cute5tupleIJNS5_1CILi1EEES8_S8_EEENS6_IJNS7_ILi64EEESA_SA_EEELi512ENS_6half_tEfNS_4arch4Sm90ELb1ELb0ELb0ELb1ELb0ELb1ELb1ELb0ELb0ELb1ELb0ELb0EEENS1_21CollectiveEpilogueFwdINS6_IJSA_NS7_ILi512EEESA_EEES9_SC_SE_Li256ELb1ELb1ELb0ELb0EEENS1_36VarlenDynamicPersistentTileSchedulerILi64ELi64ELi256ELi128ELb0ELb1ELb1ELb1ELb1ELb1EEEEEEEEEvNT_6ParamsE:
        /* <DEDUP_REMOVED lines=23> */
.L_x_8629:
[----:B------:R-:W-:Y:S05]  /*0170*/  BSYNC B0 ;  /* 0x0000000000007941 */ /* 0x000fea0003800000 */
.L_x_8628:
        /* <DEDUP_REMOVED lines=39> */
.L_x_8630:
        /* <DEDUP_REMOVED lines=22> */
.L_x_8631:
        /* <DEDUP_REMOVED lines=18> */
.L_x_8632:
        /* <DEDUP_REMOVED lines=22> */
.L_x_8633:
        /* <DEDUP_REMOVED lines=22> */
.L_x_8634:
        /* <DEDUP_REMOVED lines=9> */
.L_x_8637:
        /* <DEDUP_REMOVED lines=25> */
[-C--:B------:R-:W-:Y:S02]  /*0b50*/  LEA.HI R5, R0, R16.reuse, RZ, 0x4 ;  /* 0x0000001000057211 */ /* 0x080fe400078f20ff */
[----:B------:R-:W-:Y:S02]  /*0b60*/  LOP3.LUT R3, R4, 0xffffff80, RZ, 0xc0, !PT ;  /* 0xffffff8004037812 */ /* 0x000fe400078ec0ff */
[C---:B------:R-:W-:Y:S02]  /*0b70*/  LOP3.LUT R6, R5.reuse, 0xfffffff0, RZ, 0xc0, !PT ;  /* 0xfffffff005067812 */ /* 0x040fe400078ec0ff */
[----:B------:R-:W-:Y:S01]  /*0b80*/  SHF.R.S32.HI R12, RZ, 0x4, R5 ;  /* 0x00000004ff0c7819 */ /* 0x000fe20000011405 */
[----:B------:R-:W-:Y:S01]  /*0b90*/  IMAD.IADD R3, R16, 0x1, -R3 ;  /* 0x0000000110037824 */ /* 0x000fe200078e0a03 */
[----:B------:R-:W-:Y:S01]  /*0ba0*/  LEA.HI R7, R0, R16, RZ, 0x5 ;  /* 0x0000001000077211 */ /* 0x000fe200078f28ff */
[----:B------:R-:W-:Y:S01]  /*0bb0*/  IMAD.IADD R10, R16, 0x1, -R6 ;  /* 0x00000001100a7824 */ /* 0x000fe200078e0a06 */
[----:B------:R-:W-:-:S02]  /*0bc0*/  LEA.HI R8, R5, R12, RZ, 0x1 ;  /* 0x0000000c05087211 */ /* 0x000fc400078f08ff */
[----:B------:R-:W-:Y:S02]  /*0bd0*/  SHF.R.S32.HI R6, RZ, 0x1f, R3 ;  /* 0x0000001fff067819 */ /* 0x000fe40000011403 */
[--C-:B------:R-:W-:Y:S02]  /*0be0*/  SHF.R.S32.HI R215, RZ, 0x5, R7.reuse ;  /* 0x00000005ffd77819 */ /* 0x100fe40000011407 */
[----:B------:R-:W-:Y:S02]  /*0bf0*/  SHF.R.S32.HI R14, RZ, 0x1f, R7 ;  /* 0x0000001fff0e7819 */ /* 0x000fe40000011407 */
[----:B------:R-:W-:Y:S02]  /*0c00*/  SHF.R.S32.HI R7, RZ, 0x1f, R10 ;  /* 0x0000001fff077819 */ /* 0x000fe4000001140a */
[----:B------:R-:W-:Y:S02]  /*0c10*/  LEA.HI R5, R6, R3, RZ, 0x2 ;  /* 0x0000000306057211 */ /* 0x000fe400078f10ff */
[----:B------:R-:W-:-:S02]  /*0c20*/  LOP3.LUT R13, R8, 0x1ffffffe, RZ, 0xc0, !PT ;  /* 0x1ffffffe080d7812 */ /* 0x000fc400078ec0ff */
[----:B------:R-:W-:Y:S02]  /*0c30*/  LEA.HI R9, R7, R10, RZ, 0x3 ;  /* 0x0000000a07097211 */ /* 0x000fe400078f18ff */
[----:B------:R-:W-:Y:S01]  /*0c40*/  SHF.R.S32.HI R7, RZ, 0x2, R5 ;  /* 0x00000002ff077819 */ /* 0x000fe20000011405 */
[----:B------:R-:W-:Y:S01]  /*0c50*/  IMAD.IADD R13, R12, 0x1, -R13 ;  /* 0x000000010c0d7824 */ /* 0x000fe200078e0a0d */
[----:B------:R-:W-:Y:S02]  /*0c60*/  SHF.R.S32.HI R8, RZ, 0x1f, R5 ;  /* 0x0000001fff087819 */ /* 0x000fe40000011405 */
[----:B------:R-:W-:Y:S02]  /*0c70*/  LOP3.LUT R12, R5, 0x7ffffffc, RZ, 0xc0, !PT ;  /* 0x7ffffffc050c7812 */ /* 0x000fe400078ec0ff */
[----:B------:R-:W-:Y:S02]  /*0c80*/  LEA.HI R8, R8, R7, RZ, 0x3 ;  /* 0x0000000708087211 */ /* 0x000fe400078f18ff */
[----:B------:R-:W-:Y:S01]  /*0c90*/  LEA.HI R6, R6, R3, RZ, 0x5 ;  /* 0x0000000306067211 */ /* 0x000fe200078f28ff */
[----:B------:R-:W-:Y:S01]  /*0ca0*/  IMAD.IADD R12, R3, 0x1, -R12 ;  /* 0x00000001030c7824 */ /* 0x000fe200078e0a0c */
[----:B------:R-:W-:-:S02]  /*0cb0*/  LOP3.LUT R8, R8, 0xfffffff8, RZ, 0xc0, !PT ;  /* 0xfffffff808087812 */ /* 0x000fc400078ec0ff */
[CC--:B------:R-:W-:Y:S02]  /*0cc0*/  LEA.HI R3, R0.reuse, R16.reuse, RZ, 0x3 ;  /* 0x0000001000037211 */ /* 0x0c0fe400078f18ff */
[----:B------:R-:W-:Y:S01]  /*0cd0*/  LEA.HI R0, R0, R16, RZ, 0x2 ;  /* 0x0000001000007211 */ /* 0x000fe200078f10ff */
[----:B------:R-:W-:Y:S01]  /*0ce0*/  IMAD.IADD R7, R7, 0x1, -R8 ;  /* 0x0000000107077824 */ /* 0x000fe200078e0a08 */
[----:B------:R-:W-:Y:S02]  /*0cf0*/  SHF.R.S32.HI R6, RZ, 0x5, R6 ;  /* 0x00000005ff067819 */ /* 0x000fe40000011406 */
[----:B------:R-:W-:Y:S02]  /*0d00*/  SHF.R.S32.HI R23, RZ, 0x2, R0 ;  /* 0x00000002ff177819 */ /* 0x000fe40000011400 */
[----:B------:R-:W-:Y:S01]  /*0d10*/  LEA.HI R14, R14, R215, RZ, 0x2 ;  /* 0x000000d70e0e7211 */ /* 0x000fe200078f10ff */
[----:B------:R-:W-:Y:S01]  /*0d20*/  IMAD R190, R6, 0x10, R7 ;  /* 0x0000001006be7824 */ /* 0x000fe200078e0207 */
[----:B------:R-:W-:Y:S01]  /*0d30*/  SHF.R.S32.HI R231, RZ, 0x7, R4 ;  /* 0x00000007ffe77819 */ /* 0x000fe20000011404 */
[----:B------:R-:W-:Y:S01]  /*0d40*/  VIADD R7, R23, 0x20 ;  /* 0x0000002017077836 */ /* 0x000fe20000000000 */
[----:B------:R-:W-:-:S02]  /*0d50*/  LOP3.LUT R228, R3, 0xfffffff8, RZ, 0xc0, !PT ;  /* 0xfffffff803e47812 */ /* 0x000fc400078ec0ff */
[----:B------:R-:W-:Y:S02]  /*0d60*/  LOP3.LUT R11, R9, 0xfffffff8, RZ, 0xc0, !PT ;  /* 0xfffffff8090b7812 */ /* 0x000fe400078ec0ff */
[----:B------:R-:W-:Y:S01]  /*0d70*/  LOP3.LUT R14, R14, 0x3ffffc, RZ, 0xc0, !PT ;  /* 0x003ffffc0e0e7812 */ /* 0x000fe200078ec0ff */
[----:B------:R-:W-:Y:S01]  /*0d80*/  IMAD.IADD R228, R16, 0x1, -R228 ;  /* 0x0000000110e47824 */ /* 0x000fe200078e0ae4 */
[----:B------:R-:W-:Y:S01]  /*0d90*/  LEA.HI R4, R4, R231, RZ, 0x1 ;  /* 0x000000e704047211 */ /* 0x000fe200078f08ff */
[----:B------:R-:W-:Y:S01]  /*0da0*/  IMAD.IADD R11, R10, 0x1, -R11 ;  /* 0x000000010a0b7824 */ /* 0x000fe200078e0a0b */
[----:B------:R-:W-:Y:S01]  /*0db0*/  SHF.R.S32.HI R5, RZ, 0x1f, R7 ;  /* 0x0000001fff057819 */ /* 0x000fe20000011407 */
[----:B------:R-:W-:Y:S02]  /*0dc0*/  IMAD R15, R231, 0x100, R10 ;  /* 0x00000100e70f7824 */ /* 0x000fe400078e020a */
[----:B------:R-:W-:Y:S01]  /*0dd0*/  IMAD.IADD R14, R215, 0x1, -R14 ;  /* 0x00000001d70e7824 */ /* 0x000fe200078e0a0e */
[----:B------:R-:W-:Y:S01]  /*0de0*/  LOP3.LUT R4, R4, 0xfffffe, RZ, 0xc0, !PT ;  /* 0x00fffffe04047812 */ /* 0x000fe200078ec0ff */
[----:B------:R-:W-:Y:S01]  /*0df0*/  IMAD.SHL.U32 R192, R228, 0x8, RZ ;  /* 0x00000008e4c07824 */ /* 0x000fe200078e00ff */
[----:B------:R-:W-:Y:S01]  /*0e00*/  LEA.HI R5, R5, R7, RZ, 0x3 ;  /* 0x0000000705057211 */ /* 0x000fe200078f18ff */
[----:B------:R-:W-:-:S02]  /*0e10*/  IMAD.SHL.U32 R10, R11, 0x40, RZ ;  /* 0x000000400b0a7824 */ /* 0x000fc400078e00ff */
[----:B------:R-:W-:Y:S02]  /*0e20*/  IMAD R14, R14, 0x10, R15 ;  /* 0x000000100e0e7824 */ /* 0x000fe400078e020f */
[----:B------:R-:W-:Y:S02]  /*0e30*/  IMAD.SHL.U32 R13, R13, 0x8, RZ ;  /* 0x000000080d0d7824 */ /* 0x000fe400078e00ff */
[----:B------:R-:W-:Y:S02]  /*0e40*/  IMAD.IADD R4, R231, 0x1, -R4 ;  /* 0x00000001e7047824 */ /* 0x000fe400078e0a04 */
[----:B------:R-:W-:Y:S01]  /*0e50*/  VIADD R224, R192, 0x80 ;  /* 0x00000080c0e07836 */ /* 0x000fe20000000000 */
[----:B------:R-:W-:Y:S01]  /*0e60*/  LOP3.LUT R10, R10, 0x1c0, RZ, 0xc0, !PT ;  /* 0x000001c00a0a7812 */ /* 0x000fe200078ec0ff */
[----:B------:R-:W-:Y:S02]  /*0e70*/  IMAD.U32 R8, R14, 0x40, R13 ;  /* 0x000000400e087824 */ /* 0x000fe400078e000d */
[----:B------:R-:W-:-:S02]  /*0e80*/  VIADD R221, R192, 0x140 ;  /* 0x00000140c0dd7836 */ /* 0x000fc40000000000 */
[----:B------:R-:W-:Y:S02]  /*0e90*/  IMAD.SHL.U32 R9, R9, 0x40, RZ ;  /* 0x0000004009097824 */ /* 0x000fe400078e00ff */
[----:B------:R-:W-:Y:S02]  /*0ea0*/  IMAD.SHL.U32 R5, R5, 0x40, RZ ;  /* 0x0000004005057824 */ /* 0x000fe400078e00ff */
[----:B------:R-:W-:Y:S01]  /*0eb0*/  IMAD.SHL.U32 R195, R4, 0x100, RZ ;  /* 0x0000010004c37824 */ /* 0x000fe200078e00ff */
[----:B------:R-:W-:Y:S01]  /*0ec0*/  SHF.R.S32.HI R4, RZ, 0x1f, R224 ;  /* 0x0000001fff047819 */ /* 0x000fe200000114e0 */
[----:B------:R0:W-:Y:S01]  /*0ed0*/  STL [R1+0xc], R8 ;  /* 0x00000c0801007387 */ /* 0x0001e20000100800 */
[----:B------:R-:W-:Y:S02]  /*0ee0*/  LOP3.LUT R13, R10, 0x8, R13, 0xf8, !PT ;  /* 0x000000080a0d7812 */ /* 0x000fe400078ef80d */
[----:B------:R-:W-:Y:S02]  /*0ef0*/  SHF.R.S32.HI R4, RZ, 0x1f, R221 ;  /* 0x0000001fff047819 */ /* 0x000fe400000114dd */
[----:B------:R-:W-:-:S02]  /*0f00*/  SHF.R.U32.HI R10, RZ, 0x3, R10 ;  /* 0x00000003ff0a7819 */ /* 0x000fc4000001160a */
[----:B------:R-:W-:Y:S02]  /*0f10*/  LOP3.LUT R4, R5, 0xfffffe00, RZ, 0xc0, !PT ;  /* 0xfffffe0005047812 */ /* 0x000fe400078ec0ff */
[----:B------:R-:W-:Y:S02]  /*0f20*/  LOP3.LUT R234, R0, 0xfffffffc, RZ, 0xc0, !PT ;  /* 0xfffffffc00ea7812 */ /* 0x000fe400078ec0ff */
[----:B0-----:R-:W-:Y:S02]  /*0f30*/  LOP3.LUT R8, R9, 0x7ffffe00, RZ, 0xc0, !PT ;  /* 0x7ffffe0009087812 */ /* 0x001fe400078ec0ff */
[----:B------:R-:W-:Y:S01]  /*0f40*/  SHF.R.S32.HI R6, RZ, 0x1f, R0 ;  /* 0x0000001fff067819 */ /* 0x000fe20000011400 */
[----:B------:R0:W-:Y:S01]  /*0f50*/  STL [R1+0x8], R4 ;  /* 0x0000080401007387 */ /* 0x0001e20000100800 */
[----:B------:R-:W-:Y:S01]  /*0f60*/  LOP3.LUT R13, R13, R10, RZ, 0x3c, !PT ;  /* 0x0000000a0d0d7212 */ /* 0x000fe200078e3cff */
[----:B------:R-:W-:Y:S01]  /*0f70*/  IMAD R8, R215, 0x400, R8 ;  /* 0x00000400d7087824 */ /* 0x000fe200078e0208 */
[----:B------:R-:W-:Y:S01]  /*0f80*/  LEA.HI R6, R6, R23, RZ, 0x3 ;  /* 0x0000001706067211 */ /* 0x000fe200078f18ff */
[----:B------:R-:W-:Y:S01]  /*0f90*/  IMAD.IADD R234, R16, 0x1, -R234 ;  /* 0x0000000110ea7824 */ /* 0x000fe200078e0aea */
[----:B------:R-:W-:Y:S01]  /*0fa0*/  R2P PR, R11, 0x6 ;  /* 0x000000060b007804 */ /* 0x000fe20000000000 */
[----:B------:R-:W-:Y:S01]  /*0fb0*/  IMAD.SHL.U32 R237, R7, 0x40, RZ ;  /* 0x0000004007ed7824 */ /* 0x000fe200078e00ff */
[----:B------:R-:W-:Y:S01]  /*0fc0*/  LOP3.LUT R6, R6, 0xfffffff8, RZ, 0xc0, !PT ;  /* 0xfffffff806067812 */ /* 0x000fe200078ec0ff */
[----:B------:R-:W-:Y:S01]  /*0fd0*/  IMAD.IADD R13, R8, 0x1, R13 ;  /* 0x00000001080d7824 */ /* 0x000fe200078e020d */
[C---:B------:R-:W-:Y:S01]  /*0fe0*/  LEA.HI R0, R234.reuse, R234, RZ, 0x1 ;  /* 0x000000eaea007211 */ /* 0x040fe200078f08ff */
[----:B------:R-:W-:Y:S01]  /*0ff0*/  IMAD.SHL.U32 R16, R234, 0x8, RZ ;  /* 0x00000008ea107824 */ /* 0x000fe200078e00ff */
[----:B------:R-:W-:Y:S01]  /*1000*/  LOP3.LUT R237, R237, 0x1c0, RZ, 0xc0, !PT ;  /* 0x000001c0eded7812 */ /* 0x000fe200078ec0ff */
[----:B------:R-:W-:Y:S01]  /*1010*/  IMAD R210, R13, 0x2, R2 ;  /* 0x000000020dd27824 */ /* 0x000fe200078e0202 */
[----:B------:R-:W-:Y:S01]  /*1020*/  SHF.R.S32.HI R229, RZ, 0x3, R3 ;  /* 0x00000003ffe57819 */ /* 0x000fe20000011403 */
[----:B------:R-:W-:Y:S01]  /*1030*/  IMAD.MOV.U32 R213, RZ, RZ, 0x20 ;  /* 0x00000020ffd57424 */ /* 0x000fe200078e00ff */
[----:B------:R-:W-:Y:S01]  /*1040*/  LOP3.LUT R3, R0, 0x1ffffffe, RZ, 0xc0, !PT ;  /* 0x1ffffffe00037812 */ /* 0x000fe200078ec0ff */
[----:B------:R-:W-:Y:S01]  /*1050*/  VIADD R232, R192, 0x1c0 ;  /* 0x000001c0c0e87836 */ /* 0x000fe20000000000 */
[----:B------:R-:W-:Y:S01]  /*1060*/  LOP3.LUT R0, R237, 0x38, R16, 0xf8, !PT ;  /* 0x00000038ed007812 */ /* 0x000fe200078ef810 */
[----:B------:R-:W-:Y:S01]  /*1070*/  IMAD.IADD R188, R23, 0x1, -R6 ;  /* 0x0000000117bc7824 */ /* 0x000fe200078e0a06 */
[----:B------:R-:W-:Y:S01]  /*1080*/  SHF.R.U32.HI R6, RZ, 0x3, R237 ;  /* 0x00000003ff067819 */ /* 0x000fe200000116ed */
[----:B------:R-:W-:-:S02]  /*1090*/  IMAD.SHL.U32 R184, R234, 0x4, RZ ;  /* 0x00000004eab87824 */ /* 0x000fc400078e00ff */
[----:B------:R-:W-:Y:S01]  /*10a0*/  VIADD R214, R210, 0x36400 ;  /* 0x00036400d2d67836 */ /* 0x000fe20000000000 */
[----:B------:R-:W-:Y:S01]  /*10b0*/  SHF.R.S32.HI R5, RZ, 0x1f, R232 ;  /* 0x0000001fff057819 */ /* 0x000fe200000114e8 */
[C---:B------:R-:W-:Y:S01]  /*10c0*/  VIADD R225, R192.reuse, 0x40 ;  /* 0x00000040c0e17836 */ /* 0x040fe20000000000 */
[----:B------:R-:W-:Y:S01]  /*10d0*/  SEL R213, R213, 0xffffffe0, !P1 ;  /* 0xffffffe0d5d57807 */ /* 0x000fe20004800000 */
[----:B------:R-:W-:Y:S01]  /*10e0*/  VIADD R222, R192, 0x100 ;  /* 0x00000100c0de7836 */ /* 0x000fe20000000000 */
[----:B------:R-:W-:Y:S01]  /*10f0*/  LOP3.LUT R5, R4, R0, R6, 0xf6, !PT ;  /* 0x0000000004057212 */ /* 0x000fe200078ef606 */
[----:B------:R-:W-:Y:S02]  /*1100*/  VIADD R191, R184, 0x10 ;  /* 0x00000010b8bf7836 */ /* 0x000fe40000000000 */
[C---:B------:R-:W-:Y:S02]  /*1110*/  VIADD R223, R192.reuse, 0xc0 ;  /* 0x000000c0c0df7836 */ /* 0x040fe40000000000 */
[----:B------:R-:W-:-:S02]  /*1120*/  VIADD R233, R192, 0x180 ;  /* 0x00000180c0e97836 */ /* 0x000fc40000000000 */
[----:B------:R-:W-:Y:S02]  /*1130*/  VIADD R211, R210, 0x36440 ;  /* 0x00036440d2d37836 */ /* 0x000fe40000000000 */
[----:B------:R-:W-:Y:S02]  /*1140*/  IMAD.IADD R3, R234, 0x1, -R3 ;  /* 0x00000001ea037824 */ /* 0x000fe400078e0a03 */
[C---:B------:R-:W-:Y:S01]  /*1150*/  @P2 VIADD R211, R214.reuse, 0xffffffc0 ;  /* 0xffffffc0d6d32836 */ /* 0x040fe20000000000 */
        /* <DEDUP_REMOVED lines=9> */
[----:B------:R-:W-:-:S02]  /*11f0*/  IMAD.SHL.U32 R189, R12, 0x2, RZ ;  /* 0x000000020cbd7824 */ /* 0x000fc400078e00ff */
[----:B------:R-:W-:Y:S02]  /*1200*/  IMAD R236, R5, 0x2, R2 ;  /* 0x0000000205ec7824 */ /* 0x000fe400078e0202 */
[----:B------:R-:W-:Y:S02]  /*1210*/  IMAD R216, R3, 0x8, R190 ;  /* 0x0000000803d87824 */ /* 0x000fe400078e02be */
[----:B------:R-:W-:Y:S01]  /*1220*/  IMAD.IADD R213, R213, 0x1, R211 ;  /* 0x00000001d5d57824 */ /* 0x000fe200078e02d3 */
[----:B--2---:R-:W-:Y:S02]  /*1230*/  LOP3.LUT R187, R18, 0x1, RZ, 0xfc, !PT ;  /* 0x0000000112bb7812 */ /* 0x004fe400078efcff */
[----:B0-----:R-:W-:-:S07]  /*1240*/  CS2R R18, SRZ ;  /* 0x0000000000127805 */ /* 0x001fce000001ff00 */
.L_x_8770:
        /* <DEDUP_REMOVED lines=51> */
.L_x_8639:
[----:B------:R-:W-:Y:S02]  /*1580*/  IMAD.U32 R44, RZ, RZ, UR5 ;  /* 0x00000005ff2c7e24 */ /* 0x000fe4000f8e00ff */
[----:B------:R-:W-:Y:S01]  /*1590*/  IMAD.U32 R24, RZ, RZ, UR4 ;  /* 0x00000004ff187e24 */ /* 0x000fe2000f8e00ff */
[----:B------:R-:W-:Y:S06]  /*15a0*/  @!P2 BRA `(.L_x_8640) ;  /* 0x000000000010a947 */ /* 0x000fec0003800000 */
[----:B------:R-:W-:-:S04]  /*15b0*/  IADD3 R4, P0, R218, UR8, RZ ;  /* 0x00000008da047c10 */ /* 0x000fc8000ff1e0ff */
[----:B------:R-:W-:-:S05]  /*15c0*/  IADD3.X R5, R219, UR9, RZ, P0, !PT ;  /* 0x00000009db057c10 */ /* 0x000fca00087fe4ff */
[----:B------:R0:W5:Y:S01]  /*15d0*/  LDG.E R24, desc[UR40][R4.64] ;  /* 0x0000002804187981 */ /* 0x000162000c1e1900 */
[----:B------:R-:W-:Y:S05]  /*15e0*/  BRA `(.L_x_8641) ;  /* 0x0000000000107947 */ /* 0x000fea0003800000 */
.L_x_8640:
[----:B------:R-:W-:Y:S05]  /*15f0*/  @!P0 BRA `(.L_x_8641) ;  /* 0x00000000000c8947 */ /* 0x000fea0003800000 */
[----:B------:R-:W2:Y:S04]  /*1600*/  LDG.E R5, desc[UR40][R8.64] ;  /* 0x0000002808057981 */ /* 0x000ea8000c1e1900 */
[----:B------:R-:W2:Y:S02]  /*1610*/  LDG.E R24, desc[UR40][R8.64+0x4] ;  /* 0x0000042808187981 */ /* 0x000ea4000c1e1900 */
[----:B--2---:R-:W-:-:S07]  /*1620*/  IMAD.IADD R24, R24, 0x1, -R5 ;  /* 0x0000000118187824 */ /* 0x004fce00078e0a05 */
.L_x_8641:
        /* <DEDUP_REMOVED lines=69> */
.L_x_8644:
[----:B------:R-:W-:Y:S05]  /*1a80*/  BSYNC B6 ;  /* 0x0000000000067941 */ /* 0x000fea0003800000 */
.L_x_8643:
        /* <DEDUP_REMOVED lines=20> */
.L_x_8646:
[----:B------:R-:W-:Y:S05]  /*1bd0*/  BSYNC B6 ;  /* 0x0000000000067941 */ /* 0x000fea0003800000 */
.L_x_8645:
        /* <DEDUP_REMOVED lines=50> */
[----:B------:R-:W-:-:S02]  /*1f00*/  IMAD R27, R23, R57, R12 ;  /* 0x00000039171b7224 */ /* 0x000fc400078e020c */
[----:B------:R-:W-:-:S04]  /*1f10*/  IMAD.WIDE.U32 R12, R23, R56, R16 ;  /* 0x00000038170c7225 */ /* 0x000fc800078e0010 */
[----:B------:R-:W-:Y:S02]  /*1f20*/  IMAD.IADD R13, R27, 0x1, R13 ;  /* 0x000000011b0d7824 */ /* 0x000fe400078e020d */
[----:B------:R-:W-:Y:S02]  /*1f30*/  VIADD R58, R26, 0x8 ;  /* 0x000000081a3a7836 */ /* 0x000fe40000000000 */
[----:B-----5:R-:W-:-:S04]  /*1f40*/  IMAD.WIDE.U32 R38, R30, R56, R12 ;  /* 0x000000381e267225 */ /* 0x020fc800078e000c */
[----:B------:R-:W-:Y:S01]  /*1f50*/  IMAD.SHL.U32 R59, R59, 0x2, RZ ;  /* 0x000000023b3b7824 */ /* 0x000fe200078e00ff */
[----:B---3--:R-:W-:Y:S02]  /*1f60*/  SHF.R.S32.HI R0, RZ, 0x1f, R25 ;  /* 0x0000001fff007819 */ /* 0x008fe40000011419 */
        /* <DEDUP_REMOVED lines=22> */
[----:B------:R-:W-:Y:S01]  /*20d0*/  SHF.R.S32.HI R25, RZ, 0x1f, R30 ;  /* 0x0000001fff197819 */ /* 0x000fe2000001141e */
[-C--:B------:R-:W-:Y:S01]  /*20e0*/  IMAD.WIDE.U32 R32, R30, R54.reuse, R6 ;  /* 0x000000361e207225 */ /* 0x080fe200078e0006 */
[----:B------:R-:W-:Y:S02]  /*20f0*/  IADD3.X R46, R45, R47, R8, P0, !PT ;  /* 0x0000002f2d2e7210 */ /* 0x000fe400007fe408 */
[----:B------:R-:W-:Y:S01]  /*2100*/  LEA.HI R47, R14, R15, RZ, 0x3 ;  /* 0x0000000f0e2f7211 */ /* 0x000fe200078f18ff */
[----:B------:R-:W-:Y:S01]  /*2110*/  IMAD R14, R25, R54, RZ ;  /* 0x00000036190e7224 */ /* 0x000fe200078e02ff */
[----:B------:R-:W-:Y:S01]  /*2120*/  IADD3 R40, P0, R23, R40, RZ ;  /* 0x0000002817287210 */ /* 0x000fe20007f1e0ff */
[-C--:B------:R-:W-:Y:S01]  /*2130*/  IMAD R25, R25, R56.reuse, RZ ;  /* 0x0000003819197224 */ /* 0x080fe200078e02ff */
[----:B------:R-:W-:Y:S01]  /*2140*/  LOP3.LUT R63, R47, 0xfffffff8, RZ, 0xc0, !PT ;  /* 0xfffffff82f3f7812 */ /* 0x000fe200078ec0ff */
[----:B------:R-:W-:Y:S01]  /*2150*/  IMAD R5, R30, R55, R14 ;  /* 0x000000371e057224 */ /* 0x000fe200078e020e */
[----:B------:R-:W-:Y:S01]  /*2160*/  SHF.L.U64.HI R55, R56, 0x6, R57 ;  /* 0x0000000638377819 */ /* 0x000fe20000010239 */
[----:B------:R-:W-:Y:S01]  /*2170*/  IMAD R25, R30, R57, R25 ;  /* 0x000000391e197224 */ /* 0x000fe200078e0219 */
[----:B------:R-:W-:Y:S01]  /*2180*/  SHF.R.U32.HI R57, RZ, 0x3, R53 ;  /* 0x00000003ff397819 */ /* 0x000fe20000011635 */
[----:B------:R-:W-:Y:S01]  /*2190*/  IMAD.WIDE.U32 R8, R23, R56, R184 ;  /* 0x0000003817087225 */ /* 0x000fe200078e00b8 */
[----:B------:R-:W-:-:S02]  /*21a0*/  SHF.R.S32.HI R64, RZ, 0x1f, R63 ;  /* 0x0000001fff407819 */ /* 0x000fc4000001143f */
[----:B------:R-:W-:Y:S01]  /*21b0*/  LOP3.LUT R4, R4, R57, RZ, 0x3c, !PT ;  /* 0x0000003904047212 */ /* 0x000fe200078e3cff */
[----:B------:R-:W-:Y:S02]  /*21c0*/  IMAD.IADD R9, R9, 0x1, R27 ;  /* 0x0000000109097824 */ /* 0x000fe400078e021b */
[----:B------:R-:W-:-:S04]  /*21d0*/  IMAD.WIDE.U32 R34, R30, R54, R10 ;  /* 0x000000361e227225 */ /* 0x000fc800078e000a */
[----:B------:R-:W-:Y:S01]  /*21e0*/  IMAD R61, R215, 0x200, R4 ;  /* 0x00000200d73d7824 */ /* 0x000fe200078e0204 */
[----:B------:R-:W-:Y:S01]  /*21f0*/  LOP3.LUT R4, R53, 0x38, R47, 0xf8, !PT ;  /* 0x0000003835047812 */ /* 0x000fe200078ef82f */
[----:B------:R-:W-:-:S03]  /*2200*/  IMAD.WIDE.U32 R36, R30, R56, R8 ;  /* 0x000000381e247225 */ /* 0x000fc600078e0008 */
[----:B------:R-:W-:Y:S01]  /*2210*/  LOP3.LUT R4, R4, R57, RZ, 0x3c, !PT ;  /* 0x0000003904047212 */ /* 0x000fe200078e3cff */
        /* <DEDUP_REMOVED lines=9> */
.L_x_8676:
        /* <DEDUP_REMOVED lines=58> */
.L_x_8651:
[----:B------:R-:W-:Y:S05]  /*2650*/  BSYNC B1 ;  /* 0x0000000000017941 */ /* 0x000fea0003800000 */
.L_x_8650:
        /* <DEDUP_REMOVED lines=15> */
.L_x_8652:
[----:B------:R-:W-:Y:S01]  /*2750*/  IMAD R68, R22, 0x8, R2 ;  /* 0x0000000816447824 */ /* 0x000fe200078e0202 */
[----:B------:R-:W-:Y:S01]  /*2760*/  SHF.L.U32 R71, R186, 0x1f, RZ ;  /* 0x0000001fba477819 */ /* 0x000fe200000006ff */
[----:B------:R-:W-:Y:S03]  /*2770*/  BSSY B1, `(.L_x_8653) ;  /* 0x0000003000017945 */ /* 0x000fe60003800000 */
[----:B------:R-:W0:Y:S02]  /*2780*/  SYNCS.PHASECHK.TRANS64.TRYWAIT P5, [R68+URZ+0x38890], R71 ;  /* 0x03889047440075a7 */ /* 0x000e2400080a017f */
[----:B0-----:R-:W-:Y:S05]  /*2790*/  @!P5 BRA `(.L_x_8654) ;  /* 0x000001e000bcd947 */ /* 0x001fea0003800000 */
.L_x_8961:
[----:B------:R-:W-:Y:S05]  /*27a0*/  BSYNC B1 ;  /* 0x0000000000017941 */ /* 0x000fea0003800000 */
.L_x_8653:
        /* <DEDUP_REMOVED lines=48> */
.L_x_8659:
[----:B------:R-:W-:Y:S05]  /*2ab0*/  BSYNC B2 ;  /* 0x0000000000027941 */ /* 0x000fea0003800000 */
.L_x_8658:
[----:B--2---:R1:W-:Y:S02]  /*2ac0*/  STG.E.128 desc[UR40][R12.64], R4 ;  /* 0x000000040c007986 */ /* 0x0043e4000c101d28 */
.L_x_8657:
[----:B------:R-:W-:Y:S05]  /*2ad0*/  BSYNC B1 ;  /* 0x0000000000017941 */ /* 0x000fea0003800000 */
.L_x_8656:
        /* <DEDUP_REMOVED lines=51> */
.L_x_8661:
[----:B------:R-:W-:Y:S05]  /*2e10*/  BSYNC B1 ;  /* 0x0000000000017941 */ /* 0x000fea0003800000 */
.L_x_8660:
[----:B-1----:R1:W-:Y:S01]  /*2e20*/  STG.E.128 desc[UR40][R12.64+0x40], R4 ;  /* 0x000040040c007986 */ /* 0x0023e2000c101d28 */
[----:B------:R-:W-:Y:S05]  /*2e30*/  BRA `(.L_x_8655) ;  /* 0x0000000c001c7947 */ /* 0x000fea0003800000 */
.L_x_8649:
        /* <DEDUP_REMOVED lines=43> */
.L_x_8662:
[----:B------:R-:W-:Y:S01]  /*30f0*/  IMAD R68, R22, 0x8, R2 ;  /* 0x0000000816447824 */ /* 0x000fe200078e0202 */
[----:B------:R-:W-:Y:S01]  /*3100*/  SHF.L.U32 R71, R186, 0x1f, RZ ;  /* 0x0000001fba477819 */ /* 0x000fe200000006ff */
[----:B------:R-:W0:Y:S01]  /*3110*/  LDC R70, c[0x0][0x2f4] ;  /* 0x0000bd00ff467b82 */ /* 0x000e220000000800 */
[----:B------:R-:W-:Y:S02]  /*3120*/  BSSY B1, `(.L_x_8663) ;  /* 0x0000003000017945 */ /* 0x000fe40003800000 */
[----:B------:R-:W1:Y:S02]  /*3130*/  SYNCS.PHASECHK.TRANS64.TRYWAIT P5, [R68+URZ+0x38890], R71 ;  /* 0x03889047440075a7 */ /* 0x000e6400080a017f */
[----:B-1----:R-:W-:Y:S05]  /*3140*/  @!P5 BRA `(.L_x_8664) ;  /* 0x000001d80064d947 */ /* 0x002fea0003800000 */
.L_x_8962:
[----:B------:R-:W-:Y:S05]  /*3150*/  BSYNC B1 ;  /* 0x0000000000017941 */ /* 0x000fea0003800000 */
.L_x_8663:
        /* <DEDUP_REMOVED lines=114> */
.L_x_8666:
[----:B------:R-:W-:Y:S05]  /*3880*/  BSYNC B1 ;  /* 0x0000000000017941 */ /* 0x000fea0003800000 */
.L_x_8665:
        /* <DEDUP_REMOVED lines=10> */
.L_x_8648:
[----:B------:R-:W-:-:S13]  /*3930*/  ISETP.NE.AND P0, PT, R187, 0x3, PT ;  /* 0x00000003bb00780c */ /* 0x000fda0003f05270 */
[----:B------:R-:W-:Y:S05]  /*3940*/  @!P0 BRA `(.L_x_8667) ;  /* 0x0000000000048947 */ /* 0x000fea0003800000 */
[----:B------:R-:W-:Y:S01]  /*3950*/  BPT.TRAP 0x1 ;  /* 0x000000040000795c */ /* 0x000fe20000300000 */
.L_x_8667:
        /* <DEDUP_REMOVED lines=8> */
.L_x_8963:
[----:B------:R-:W-:Y:S05]  /*39e0*/  BSYNC B1 ;  /* 0x0000000000017941 */ /* 0x000fea0003800000 */
.L_x_8668:
        /* <DEDUP_REMOVED lines=12> */
.L_x_8655:
[----:B------:R-:W-:Y:S05]  /*3ab0*/  BSYNC B0 ;  /* 0x0000000000007941 */ /* 0x000fea0003800000 */
.L_x_8647:
        /* <DEDUP_REMOVED lines=17> */
.L_x_8671:
[----:B------:R-:W-:Y:S05]  /*3bd0*/  BSYNC B0 ;  /* 0x0000000000007941 */ /* 0x000fea0003800000 */
.L_x_8670:
[----:B------:R-:W5:Y:S01]  /*3be0*/  SYNCS.PHASECHK.TRANS64.TRYWAIT P0, [R68+URZ+0x388b0], R71 ;  /* 0x0388b047440075a7 */ /* 0x000f62000800017f */
[----:B------:R-:W-:Y:S04]  /*3bf0*/  BSSY B0, `(.L_x_8672) ;  /* 0x0000002000007945 */ /* 0x000fe80003800000 */
[----:B-----5:R-:W-:Y:S05]  /*3c00*/  @!P0 BRA `(.L_x_8673) ;  /* 0x000001cc00dc8947 */ /* 0x020fea0003800000 */
.L_x_8964:
[----:B------:R-:W-:Y:S05]  /*3c10*/  BSYNC B0 ;  /* 0x0000000000007941 */ /* 0x000fea0003800000 */
.L_x_8672:
        /* <DEDUP_REMOVED lines=82> */
.L_x_8675:
[----:B------:R-:W-:Y:S05]  /*4140*/  BSYNC B0 ;  /* 0x0000000000007941 */ /* 0x000fea0003800000 */
.L_x_8674:
        /* <DEDUP_REMOVED lines=17> */
.L_x_8642:
[----:B------:R-:W2:Y:S01]  /*4260*/  LDL R4, [R1+0x4] ;  /* 0x0000040001047983 */ /* 0x000ea20000100800 */
[----:B------:R-:W-:Y:S01]  /*4270*/  BSSY B0, `(.L_x_8677) ;  /* 0x0000005000007945 */ /* 0x000fe20003800000 */
[----:B--2---:R-:W-:-:S03]  /*4280*/  ISETP.NE.AND P1, PT, R4, 0x1, PT ;  /* 0x000000010400780c */ /* 0x004fc60003f25270 */
[----:B------:R-:W-:Y:S10]  /*4290*/  @P0 BRA `(.L_x_8678) ;  /* 0x0000000000080947 */ /* 0x000ff40003800000 */
[----:B------:R-:W1:Y:S02]  /*42a0*/  FENCE.VIEW.ASYNC.G ;  /* 0x00000000000073c6 */ /* 0x000e640000000100 */
[----:B-1----:R-:W-:Y:S06]  /*42b0*/  BAR.ARV 0xc, 0x180 ;  /* 0x0306000000007b1d */ /* 0x002fec0000002000 */
.L_x_8678:
[----:B------:R-:W-:Y:S05]  /*42c0*/  BSYNC B0 ;  /* 0x0000000000007941 */ /* 0x000fea0003800000 */
.L_x_8677:
        /* <DEDUP_REMOVED lines=39> */
[----:B------:R-:W1:Y:S01]  /*4540*/  @P0 LDC R3, c[0x0][0x44c] ;  /* 0x00011300ff030b82 */ /* 0x000e620000000800 */
[----:B------:R-:W-:Y:S02]  /*4550*/  CS2R R88, SRZ ;  /* 0x0000000000587805 */ /* 0x000fe4000001ff00 */
[----:B------:R-:W-:-:S02]  /*4560*/  CS2R R86, SRZ ;  /* 0x0000000000567805 */ /* 0x000fc4000001ff00 */
[----:B------:R-:W-:Y:S02]  /*4570*/  CS2R R84, SRZ ;  /* 0x0000000000547805 */ /* 0x000fe4000001ff00 */
[----:B------:R-:W-:Y:S02]  /*4580*/  CS2R R82, SRZ ;  /* 0x0000000000527805 */ /* 0x000fe4000001ff00 */
[----:B------:R-:W-:Y:S02]  /*4590*/  CS2R R80, SRZ ;  /* 0x0000000000507805 */ /* 0x000fe4000001ff00 */
[----:B------:R-:W-:Y:S02]  /*45a0*/  CS2R R78, SRZ ;  /* 0x00000000004e7805 */ /* 0x000fe4000001ff00 */
[----:B------:R-:W-:Y:S01]  /*45b0*/  CS2R R76, SRZ ;  /* 0x00000000004c7805 */ /* 0x000fe2000001ff00 */
[----:B------:R-:W2:Y:S01]  /*45c0*/  @P0 LDC R4, c[0x0][0x450] ;  /* 0x00011400ff040b82 */ /* 0x000ea20000000800 */
[----:B---3--:R-:W-:-:S02]  /*45d0*/  CS2R R74, SRZ ;  /* 0x00000000004a7805 */ /* 0x008fc4000001ff00 */
[----:B------:R-:W-:Y:S01]  /*45e0*/  CS2R R152, SRZ ;  /* 0x0000000000987805 */ /* 0x000fe2000001ff00 */
        /* <DEDUP_REMOVED lines=10> */
[----:B----4-:R-:W-:Y:S02]  /*4690*/  CS2R R50, SRZ ;  /* 0x0000000000327805 */ /* 0x010fe4000001ff00 */
[----:B------:R-:W-:-:S02]  /*46a0*/  CS2R R162, SRZ ;  /* 0x0000000000a27805 */ /* 0x000fc4000001ff00 */
[----:B------:R-:W-:Y:S01]  /*46b0*/  CS2R R46, SRZ ;  /* 0x00000000002e7805 */ /* 0x000fe2000001ff00 */
[----:B-1----:R-:W-:Y:S01]  /*46c0*/  @P0 IMAD.HI.U32 R3, R0, R3, RZ ;  /* 0x0000000300030227 */ /* 0x002fe200078e00ff */
[----:B------:R-:W-:Y:S02]  /*46d0*/  CS2R R164, SRZ ;  /* 0x0000000000a47805 */ /* 0x000fe4000001ff00 */
[----:B------:R-:W-:Y:S02]  /*46e0*/  CS2R R166, SRZ ;  /* 0x0000000000a67805 */ /* 0x000fe4000001ff00 */
[----:B------:R-:W-:Y:S01]  /*46f0*/  CS2R R38, SRZ ;  /* 0x0000000000267805 */ /* 0x000fe2000001ff00 */
[----:B------:R-:W-:Y:S01]  /*4700*/  IMAD.MOV.U32 R169, RZ, RZ, RZ ;  /* 0x000000ffffa97224 */ /* 0x000fe200078e00ff */
[----:B------:R-:W-:Y:S01]  /*4710*/  CS2R R26, SRZ ;  /* 0x00000000001a7805 */ /* 0x000fe2000001ff00 */
[----:B------:R-:W-:Y:S01]  /*4720*/  IMAD.MOV.U32 R170, RZ, RZ, RZ ;  /* 0x000000ffffaa7224 */ /* 0x000fe200078e00ff */
[----:B------:R-:W-:-:S02]  /*4730*/  CS2R R28, SRZ ;  /* 0x00000000001c7805 */ /* 0x000fc4000001ff00 */
[----:B--2---:R-:W-:Y:S01]  /*4740*/  @P0 SHF.R.U32.HI R0, RZ, R4, R3 ;  /* 0x00000004ff000219 */ /* 0x004fe20000011603 */
[----:B------:R-:W-:Y:S01]  /*4750*/  IMAD.MOV.U32 R4, RZ, RZ, RZ ;  /* 0x000000ffff047224 */ /* 0x000fe200078e00ff */
[----:B------:R-:W-:Y:S01]  /*4760*/  PLOP3.LUT P0, PT, PT, PT, PT, 0x80, 0x0 ;  /* 0x000000000000781c */ /* 0x000fe20003f0f070 */
[----:B------:R-:W-:Y:S01]  /*4770*/  IMAD.MOV.U32 R31, RZ, RZ, RZ ;  /* 0x000000ffff1f7224 */ /* 0x000fe200078e00ff */
[----:B------:R-:W-:Y:S01]  /*4780*/  CS2R R24, SRZ ;  /* 0x0000000000187805 */ /* 0x000fe2000001ff00 */
[----:B------:R-:W-:Y:S01]  /*4790*/  IMAD.IADD R0, R43, 0x1, R0 ;  /* 0x000000012b007824 */ /* 0x000fe200078e0200 */
[----:B------:R-:W-:-:S04]  /*47a0*/  CS2R R42, SRZ ;  /* 0x00000000002a7805 */ /* 0x000fc8000001ff00 */
[----:B------:R-:W-:-:S04]  /*47b0*/  SHF.R.S32.HI R3, RZ, 0x1f, R0 ;  /* 0x0000001fff037819 */ /* 0x000fc80000011400 */
[----:B------:R-:W-:-:S04]  /*47c0*/  LEA.HI R3, R3, R0, RZ, 0x6 ;  /* 0x0000000003037211 */ /* 0x000fc800078f30ff */
[----:B------:R-:W-:Y:S01]  /*47d0*/  SHF.R.S32.HI R0, RZ, 0x6, R3 ;  /* 0x00000006ff007819 */ /* 0x000fe20000011403 */
[----:B------:R-:W-:-:S03]  /*47e0*/  IMAD.MOV.U32 R3, RZ, RZ, RZ ;  /* 0x000000ffff037224 */ /* 0x000fc600078e00ff */
[----:B------:R-:W-:-:S04]  /*47f0*/  VIMNMX R0, R197, R0, PT ;  /* 0x00000000c5007248 */ /* 0x000fc80003fe0100 */
[----:B------:R-:W-:-:S13]  /*4800*/  ISETP.GE.AND P1, PT, R0, 0x1, PT ;  /* 0x000000010000780c */ /* 0x000fda0003f26270 */
        /* <DEDUP_REMOVED lines=72> */
.L_x_8684:
[----:B------:R-:W-:Y:S01]  /*4c90*/  BAR.SYNC.DEFER_BLOCKING 0xe, 0x100 ;  /* 0x0384000000007b1d */ /* 0x000fe20000010000 */
[----:B01----:R-:W-:Y:S01]  /*4ca0*/  IMAD R3, R18, 0x40, R190 ;  /* 0x0000004012037824 */ /* 0x003fe200078e02be */
[----:B------:R-:W-:Y:S01]  /*4cb0*/  R2UR UR4, R8 ;  /* 0x00000000080472ca */ /* 0x000fe200000e0000 */
[----:B------:R-:W-:Y:S01]  /*4cc0*/  VIADD R18, R18, 0x1 ;  /* 0x0000000112127836 */ /* 0x000fe20000000000 */
[----:B------:R-:W-:Y:S01]  /*4cd0*/  R2UR UR5, R9 ;  /* 0x00000000090572ca */ /* 0x000fe200000e0000 */
[----:B------:R-:W-:Y:S01]  /*4ce0*/  IMAD R3, R3, 0x4, R2 ;  /* 0x0000000403037824 */ /* 0x000fe200078e0202 */
[----:B------:R-:W-:Y:S01]  /*4cf0*/  ISETP.GT.AND P1, PT, R0, RZ, PT ;  /* 0x000000ff0000720c */ /* 0x000fe20003f24270 */
        /* <DEDUP_REMOVED lines=176> */
.L_x_8683:
[----:B------:R-:W-:Y:S05]  /*5800*/  BSYNC B0 ;  /* 0x0000000000007941 */ /* 0x000fea0003800000 */
.L_x_8682:
[----:B------:R-:W-:Y:S01]  /*5810*/  BAR.SYNC.DEFER_BLOCKING 0xe, 0x100 ;  /* 0x0384000000007b1d */ /* 0x000fe20000010000 */
[C---:B01----:R-:W-:Y:S01]  /*5820*/  IMAD R3, R18.reuse, 0x40, R190 ;  /* 0x0000004012037824 */ /* 0x043fe200078e02be */
        /* <DEDUP_REMOVED lines=8> */
[----:B------:R-:W0:Y:S04]  /*58b0*/  LDS R0, [R3+0x38420] ;  /* 0x0384200003007984 */ /* 0x000e280000000800 */
[----:B------:R0:W1:Y:S02]  /*58c0*/  LDS R2, [R3+0x38400] ;  /* 0x0384000003027984 */ /* 0x0000640000000800 */
[-C--:B0-----:R-:W-:Y:S01]  /*58d0*/  FMUL.FTZ R3, R27, R0.reuse ;  /* 0x000000001b037220 */ /* 0x081fe20000410000 */
        /* <DEDUP_REMOVED lines=129> */
.L_x_8680:
        /* <DEDUP_REMOVED lines=111> */
.L_x_8686:
[----:B------:R-:W-:Y:S05]  /*67e0*/  BSYNC B6 ;  /* 0x0000000000067941 */ /* 0x000fea0003800000 */
.L_x_8685:
        /* <DEDUP_REMOVED lines=12> */
.L_x_8690:
[----:B--2---:R2:W3:Y:S02]  /*68b0*/  SYNCS.PHASECHK.TRANS64.TRYWAIT P0, [R2+URZ+0x38800], R3 ;  /* 0x03880003020075a7 */ /* 0x0044e4000800017f */
[----:B---3--:R-:W-:Y:S05]  /*68c0*/  @!P0 NANOSLEEP.SYNCS 0x989680 ;  /* 0x009896800000895d */ /* 0x008fea0003900000 */
[----:B------:R-:W3:Y:S02]  /*68d0*/  @!P0 SYNCS.PHASECHK.TRANS64 P0, [R2+URZ+0x38800], R3 ;  /* 0x03880003020085a7 */ /* 0x000ee4000800007f */
[----:B---3--:R-:W-:Y:S05]  /*68e0*/  @!P0 BRA `(.L_x_8690) ;  /* 0xfffffffc00f08947 */ /* 0x008fea000383ffff */
.L_x_8689:
[----:B------:R-:W-:Y:S05]  /*68f0*/  BSYNC B0 ;  /* 0x0000000000007941 */ /* 0x000fea0003800000 */
.L_x_8688:
[----:B------:R-:W-:Y:S05]  /*6900*/  BRA `(.L_x_8691) ;  /* 0x0000002800dc7947 */ /* 0x000fea0003800000 */
.L_x_8687:
        /* <DEDUP_REMOVED lines=31> */
.L_x_8693:
[----:B------:R-:W-:Y:S05]  /*6b00*/  BSYNC B6 ;  /* 0x0000000000067941 */ /* 0x000fea0003800000 */
.L_x_8692:
        /* <DEDUP_REMOVED lines=39> */
.L_x_8970:
        /* <DEDUP_REMOVED lines=30> */
.L_x_8698:
[----:B------:R-:W-:Y:S05]  /*6f60*/  BSYNC B1 ;  /* 0x0000000000017941 */ /* 0x000fea0003800000 */
.L_x_8697:
[----:B---3-5:R-:W-:Y:S01]  /*6f70*/  IMAD.MOV.U32 R0, RZ, RZ, R32 ;  /* 0x000000ffff007224 */ /* 0x028fe200078e0020 */
[----:B------:R-:W-:Y:S01]  /*6f80*/  UMOV UR4, 0xffffffff ;  /* 0xffffffff00047882 */ /* 0x000fe20000000000 */
[----:B--2---:R-:W-:Y:S01]  /*6f90*/  IMAD.MOV.U32 R3, RZ, RZ, R33 ;  /* 0x000000ffff037224 */ /* 0x004fe200078e0021 */
[----:B0-----:R-:W-:Y:S01]  /*6fa0*/  CS2R R28, SRZ ;  /* 0x00000000001c7805 */ /* 0x001fe2000001ff00 */
[----:B----4-:R-:W-:Y:S02]  /*6fb0*/  IMAD.MOV.U32 R5, RZ, RZ, R24 ;  /* 0x000000ffff057224 */ /* 0x010fe400078e0018 */
        /* <DEDUP_REMOVED lines=14> */
.L_x_8976:
        /* <DEDUP_REMOVED lines=34> */
.L_x_8701:
[----:B------:R-:W-:Y:S05]  /*72c0*/  BSYNC B1 ;  /* 0x0000000000017941 */ /* 0x000fea0003800000 */
.L_x_8700:
        /* <DEDUP_REMOVED lines=15> */
[----:B------:R-:W-:Y:S01]  /*73c0*/  IMAD.MOV.U32 R4, RZ, RZ, R10 ;  /* 0x000000ffff047224 */ /* 0x000fe200078e000a */
[----:B------:R-:W-:Y:S01]  /*73d0*/  PRMT R45, R45, 0x5410, R3 ;  /* 0x000054102d2d7816 */ /* 0x000fe20000000003 */
[----:B------:R-:W-:Y:S01]  /*73e0*/  IMAD R3, R215, 0x200, R0 ;  /* 0x00000200d7037824 */ /* 0x000fe200078e0200 */
[----:B------:R-:W-:Y:S01]  /*73f0*/  LOP3.LUT P2, RZ, R188, 0x4, RZ, 0xc0, !PT ;  /* 0x00000004bcff7812 */ /* 0x000fe2000784c0ff */
[----:B------:R-:W-:Y:S01]  /*7400*/  IMAD.MOV.U32 R0, RZ, RZ, R13 ;  /* 0x000000ffff007224 */ /* 0x000fe200078e000d */
[----:B------:R-:W-:Y:S01]  /*7410*/  PRMT R48, R4, 0x7610, R48 ;  /* 0x0000761004307816 */ /* 0x000fe20000000030 */
[----:B------:R-:W-:Y:S01]  /*7420*/  IMAD R3, R3, 0x2, R2 ;  /* 0x0000000203037824 */ /* 0x000fe200078e0202 */
[----:B------:R-:W-:Y:S01]  /*7430*/  ISETP.GE.AND P1, PT, R23, R40, PT ;  /* 0x000000281700720c */ /* 0x000fe20003f26270 */
[----:B------:R-:W-:Y:S01]  /*7440*/  IMAD.MOV.U32 R5, RZ, RZ, R11 ;  /* 0x000000ffff057224 */ /* 0x000fe200078e000b */
[----:B------:R-:W-:Y:S01]  /*7450*/  PRMT R47, R47, 0x5410, R0 ;  /* 0x000054102f2f7816 */ /* 0x000fe20000000000 */
[----:B------:R-:W-:-:S02]  /*7460*/  VIADD R4, R3, 0x20400 ;  /* 0x0002040003047836 */ /* 0x000fc40000000000 */
[----:B------:R-:W-:Y:S01]  /*7470*/  VIADD R0, R3, 0x20440 ;  /* 0x0002044003007836 */ /* 0x000fe20000000000 */
[----:B-1----:R-:W-:Y:S07]  /*7480*/  @!P0 BRA `(.L_x_8703) ;  /* 0x0000019800b08947 */ /* 0x002fee0003800000 */
.L_x_8977:
[----:B------:R-:W-:Y:S05]  /*7490*/  BSYNC B1 ;  /* 0x0000000000017941 */ /* 0x000fea0003800000 */
.L_x_8702:
        /* <DEDUP_REMOVED lines=11> */
[----:B------:R-:W-:Y:S02]  /*7550*/  SHF.R.U32.HI R34, RZ, 0x10, R33 ;  /* 0x00000010ff227819 */ /* 0x000fe40000011621 */
[----:B------:R-:W-:Y:S01]  /*7560*/  SHF.R.U64 R39, R30, 0x10, R31 ;  /* 0x000000101e277819 */ /* 0x000fe2000000121f */
[----:B------:R-:W-:Y:S01]  /*7570*/  HADD2.F32 R31, -RZ, R43.H0_H0 ;  /* 0x2000002bff1f7230 */ /* 0x000fe20000004100 */
[----:B------:R-:W-:Y:S01]  /*7580*/  SHF.R.U64 R38, R32, 0x10, R33 ;  /* 0x0000001020267819 */ /* 0x000fe20000001221 */
[----:B------:R-:W-:Y:S02]  /*7590*/  HADD2.F32 R34, -RZ, R34.H0_H0 ;  /* 0x20000022ff227230 */ /* 0x000fe40000004100 */
[----:B------:R-:W-:-:S02]  /*75a0*/  HADD2.F32 R32, -RZ, R14.H0_H0 ;  /* 0x2000000eff207230 */ /* 0x000fc40000004100 */
[----:B------:R-:W-:Y:S02]  /*75b0*/  HADD2.F32 R33, -RZ, R41.H0_H0 ;  /* 0x20000029ff217230 */ /* 0x000fe40000004100 */
[--C-:B0-----:R-:W-:Y:S02]  /*75c0*/  HADD2.F32 R21, -RZ, R7.reuse.H0_H0 ;  /* 0x20000007ff157230 */ /* 0x101fe40000004100 */
        /* <DEDUP_REMOVED lines=13> */
[----:B------:R-:W-:Y:S02]  /*76a0*/  HADD2.F32 R31, -RZ, R41.H1_H1 ;  /* 0x30000029ff1f7230 */ /* 0x000fe40000004100 */
        /* <DEDUP_REMOVED lines=18> */
.L_x_8707:
[----:B------:R-:W-:Y:S05]  /*77d0*/  BSYNC B2 ;  /* 0x0000000000027941 */ /* 0x000fea0003800000 */
.L_x_8706:
[----:B------:R-:W-:Y:S05]  /*77e0*/  @P1 BRA `(.L_x_8705) ;  /* 0x0000000000a81947 */ /* 0x000fea0003800000 */
[----:B-1----:R-:W0:Y:S01]  /*77f0*/  LDS.128 R4, [R0] ;  /* 0x0000000000047984 */ /* 0x002e220000000c00 */
[--C-:B------:R-:W-:Y:S02]  /*7800*/  SHF.R.U64 R35, R26, 0x10, R27.reuse ;  /* 0x000000101a237819 */ /* 0x100fe4000000121b */
[----:B------:R-:W-:Y:S01]  /*7810*/  SHF.R.U32.HI R26, RZ, 0x10, R27 ;  /* 0x00000010ff1a7819 */ /* 0x000fe2000001161b */
[----:B------:R-:W-:Y:S01]  /*7820*/  HADD2.F32 R27, -RZ, R42.H0_H0 ;  /* 0x2000002aff1b7230 */ /* 0x000fe20000004100 */
[--C-:B------:R-:W-:Y:S02]  /*7830*/  SHF.R.U32.HI R30, RZ, 0x10, R25.reuse ;  /* 0x00000010ff1e7819 */ /* 0x100fe40000011619 */
        /* <DEDUP_REMOVED lines=36> */
[----:B------:R2:W-:Y:S02]  /*7a80*/  STS.128 [R0], R4 ;  /* 0x0000000400007388 */ /* 0x0005e40000000c00 */
.L_x_8705:
[----:B------:R-:W-:Y:S05]  /*7a90*/  BSYNC B1 ;  /* 0x0000000000017941 */ /* 0x000fea0003800000 */
.L_x_8704:
[----:B-12---:R-:W-:-:S05]  /*7aa0*/  VIADD R4, R23, 0x20 ;  /* 0x0000002017047836 */ /* 0x006fca0000000000 */
[----:B------:R-:W-:-:S13]  /*7ab0*/  ISETP.GE.AND P0, PT, R4, R40, PT ;  /* 0x000000280400720c */ /* 0x000fda0003f06270 */
        /* <DEDUP_REMOVED lines=9> */
[----:B------:R-:W-:Y:S01]  /*7b50*/  SHF.R.U32.HI R24, RZ, 0x10, R13 ;  /* 0x00000010ff187819 */ /* 0x000fe2000001160d */
[----:B0-----:R-:W-:Y:S01]  /*7b60*/  HADD2.F32 R21, -RZ, R47.H0_H0 ;  /* 0x2000002fff157230 */ /* 0x001fe20000004100 */
[----:B------:R-:W-:Y:S01]  /*7b70*/  SHF.R.U64 R31, R28, 0x10, R29 ;  /* 0x000000101c1f7819 */ /* 0x000fe2000000121d */
[----:B------:R-:W-:Y:S01]  /*7b80*/  HADD2.F32 R26, -RZ, R26.H0_H0 ;  /* 0x2000001aff1a7230 */ /* 0x000fe20000004100 */
[----:B------:R-:W-:Y:S01]  /*7b90*/  SHF.R.U64 R32, R12, 0x10, R13 ;  /* 0x000000100c207819 */ /* 0x000fe2000000120d */
[----:B------:R-:W-:Y:S02]  /*7ba0*/  HADD2.F32 R24, -RZ, R24.H0_H0 ;  /* 0x20000018ff187230 */ /* 0x000fe40000004100 */
[----:B-1----:R-:W-:-:S02]  /*7bb0*/  HADD2.F32 R14, -RZ, R7.H0_H0 ;  /* 0x20000007ff0e7230 */ /* 0x002fc40000004100 */
[----:B------:R-:W-:Y:S02]  /*7bc0*/  HADD2.F32 R15, -RZ, R7.H1_H1 ;  /* 0x30000007ff0f7230 */ /* 0x000fe40000004100 */
[--C-:B------:R-:W-:Y:S02]  /*7bd0*/  HADD2.F32 R7, -RZ, R4.reuse.H0_H0 ;  /* 0x20000004ff077230 */ /* 0x100fe40000004100 */
[----:B------:R-:W-:Y:S02]  /*7be0*/  HADD2.F32 R4, -RZ, R4.H1_H1 ;  /* 0x30000004ff047230 */ /* 0x000fe40000004100 */
[C---:B------:R-:W-:Y:S01]  /*7bf0*/  FMUL.FTZ R27, R15.reuse, R26 ;  /* 0x0000001a0f1b7220 */ /* 0x040fe20000410000 */
[----:B------:R-:W-:Y:S01]  /*7c00*/  FMUL.FTZ R15, R15, R24 ;  /* 0x000000180f0f7220 */ /* 0x000fe20000410000 */
[--C-:B------:R-:W-:Y:S02]  /*7c10*/  HADD2.F32 R12, -RZ, R6.reuse.H0_H0 ;  /* 0x20000006ff0c7230 */ /* 0x100fe40000004100 */
[----:B------:R-:W-:Y:S01]  /*7c20*/  FMUL.FTZ R28, R4, R25 ;  /* 0x00000019041c7220 */ /* 0x000fe20000410000 */
[----:B------:R-:W-:-:S02]  /*7c30*/  HADD2.F32 R13, -RZ, R6.H1_H1 ;  /* 0x30000006ff0d7230 */ /* 0x000fc40000004100 */
[C---:B------:R-:W-:Y:S01]  /*7c40*/  FFMA.FTZ R29, R14.reuse, R24, -R27 ;  /* 0x000000180e1d7223 */ /* 0x040fe2000001081b */
[--C-:B------:R-:W-:Y:S02]  /*7c50*/  HADD2.F32 R6, -RZ, R5.reuse.H0_H0 ;  /* 0x20000005ff067230 */ /* 0x100fe40000004100 */
[----:B------:R-:W-:Y:S01]  /*7c60*/  FFMA.FTZ R30, R14, R26, R15 ;  /* 0x0000001a0e1e7223 */ /* 0x000fe2000001000f */
[-C--:B------:R-:W-:Y:S01]  /*7c70*/  FMUL.FTZ R24, R4, R21.reuse ;  /* 0x0000001504187220 */ /* 0x080fe20000410000 */
[C---:B------:R-:W-:Y:S01]  /*7c80*/  FFMA.FTZ R28, R7.reuse, R21, -R28 ;  /* 0x00000015071c7223 */ /* 0x040fe2000001081c */
[----:B------:R-:W-:Y:S02]  /*7c90*/  HADD2.F32 R5, -RZ, R5.H1_H1 ;  /* 0x30000005ff057230 */ /* 0x000fe40000004100 */
[----:B------:R-:W-:Y:S02]  /*7ca0*/  HADD2.F32 R21, -RZ, R45.H1_H1 ;  /* 0x3000002dff157230 */ /* 0x000fe40000004100 */
[----:B------:R-:W-:Y:S01]  /*7cb0*/  FFMA.FTZ R25, R7, R25, R24 ;  /* 0x0000001907197223 */ /* 0x000fe20000010018 */
[----:B------:R-:W-:-:S02]  /*7cc0*/  HADD2.F32 R14, -RZ, R47.H1_H1 ;  /* 0x3000002fff0e7230 */ /* 0x000fc40000004100 */
        /* <DEDUP_REMOVED lines=15> */
.L_x_8710:
[----:B------:R-:W-:Y:S05]  /*7dc0*/  BSYNC B1 ;  /* 0x0000000000017941 */ /* 0x000fea0003800000 */
.L_x_8709:
[----:B------:R-:W-:Y:S05]  /*7dd0*/  @P1 BRA `(.L_x_8708) ;  /* 0x0000001400841947 */ /* 0x000fea0003800000 */
[----:B-1----:R-:W1:Y:S01]  /*7de0*/  LDS.128 R4, [R0+0x1000] ;  /* 0x0010000000047984 */ /* 0x002e620000000c00 */
[----:B------:R-:W-:Y:S01]  /*7df0*/  SHF.R.U32.HI R12, RZ, 0x10, R11 ;  /* 0x00000010ff0c7819 */ /* 0x000fe2000001160b */
[----:B------:R-:W-:Y:S01]  /*7e00*/  HADD2.F32 R13, -RZ, R46.H0_H0 ;  /* 0x2000002eff0d7230 */ /* 0x000fe20000004100 */
[----:B------:R-:W-:Y:S02]  /*7e10*/  SHF.R.U32.HI R14, RZ, 0x10, R9 ;  /* 0x00000010ff0e7819 */ /* 0x000fe40000011609 */
[----:B------:R-:W-:Y:S01]  /*7e20*/  SHF.R.U64 R26, R10, 0x10, R11 ;  /* 0x000000100a1a7819 */ /* 0x000fe2000000120b */
[----:B------:R-:W-:Y:S01]  /*7e30*/  HADD2.F32 R12, -RZ, R12.H0_H0 ;  /* 0x2000000cff0c7230 */ /* 0x000fe20000004100 */
[----:B------:R-:W-:Y:S01]  /*7e40*/  SHF.R.U64 R25, R8, 0x10, R9 ;  /* 0x0000001008197819 */ /* 0x000fe20000001209 */
[----:B------:R-:W-:Y:S02]  /*7e50*/  HADD2.F32 R14, -RZ, R14.H0_H0 ;  /* 0x2000000eff0e7230 */ /* 0x000fe40000004100 */
[----:B------:R-:W-:-:S02]  /*7e60*/  HADD2.F32 R11, -RZ, R48.H0_H0 ;  /* 0x20000030ff0b7230 */ /* 0x000fc40000004100 */
[--C-:B-1----:R-:W-:Y:S02]  /*7e70*/  HADD2.F32 R10, -RZ, R7.reuse.H1_H1 ;  /* 0x30000007ff0a7230 */ /* 0x102fe40000004100 */
        /* <DEDUP_REMOVED lines=8> */
[C---:B------:R-:W-:Y:S01]  /*7f00*/  FFMA.FTZ R24, R9.reuse, R12, -R24 ;  /* 0x0000000c09187223 */ /* 0x040fe20000010818 */
[----:B0-----:R-:W-:Y:S01]  /*7f10*/  FFMA.FTZ R21, R9, R14, R15 ;  /* 0x0000000e09157223 */ /* 0x001fe2000001000f */
[-C--:B------:R-:W-:Y:S01]  /*7f20*/  FMUL.FTZ R14, R4, R11.reuse ;  /* 0x0000000b040e7220 */ /* 0x080fe20000410000 */
[C---:B------:R-:W-:Y:S01]  /*7f30*/  FFMA.FTZ R12, R3.reuse, R11, -R10 ;  /* 0x0000000b030c7223 */ /* 0x040fe2000001080a */
[--C-:B------:R-:W-:Y:S02]  /*7f40*/  HADD2.F32 R6, -RZ, R5.reuse.H0_H0 ;  /* 0x20000005ff067230 */ /* 0x100fe40000004100 */
[----:B------:R-:W-:Y:S02]  /*7f50*/  HADD2.F32 R11, -RZ, R46.H1_H1 ;  /* 0x3000002eff0b7230 */ /* 0x000fe40000004100 */
        /* <DEDUP_REMOVED lines=17> */
[----:B------:R2:W-:Y:S01]  /*8070*/  STS.128 [R0+0x1000], R4 ;  /* 0x0010000400007388 */ /* 0x0005e20000000c00 */
[----:B------:R-:W-:Y:S05]  /*8080*/  BRA `(.L_x_8708) ;  /* 0x0000001000d87947 */ /* 0x000fea0003800000 */
.L_x_8695:
        /* <DEDUP_REMOVED lines=36> */
.L_x_8983:
        /* <DEDUP_REMOVED lines=16> */
.L_x_8713:
[----:B------:R-:W-:Y:S05]  /*83d0*/  BSYNC B1 ;  /* 0x0000000000017941 */ /* 0x000fea0003800000 */
.L_x_8712:
        /* <DEDUP_REMOVED lines=23> */
.L_x_8989:
        /* <DEDUP_REMOVED lines=23> */
.L_x_8716:
[----:B------:R-:W-:Y:S05]  /*86c0*/  BSYNC B1 ;  /* 0x0000000000017941 */ /* 0x000fea0003800000 */
.L_x_8715:
[----:B------:R-:W3:Y:S01]  /*86d0*/  SYNCS.PHASECHK.TRANS64.TRYWAIT P1, [R2+URZ+0x38800], R3 ;  /* 0x03880003020075a7 */ /* 0x000ee2000802017f */
[----:B------:R-:W-:Y:S01]  /*86e0*/  VIADDMNMX R0, R21, -R194, 0x40, PT ;  /* 0x0000004015007446 */ /* 0x000fe200038009c2 */
[----:B--2--5:R-:W-:Y:S01]  /*86f0*/  IMAD.MOV.U32 R12, RZ, RZ, R4 ;  /* 0x000000ffff0c7224 */ /* 0x024fe200078e0004 */
[----:B0-----:R-:W-:Y:S01]  /*8700*/  ISETP.GE.AND P0, PT, R16, R33, PT ;  /* 0x000000211000720c */ /* 0x001fe20003f06270 */
[----:B------:R-:W-:Y:S01]  /*8710*/  IMAD.MOV.U32 R13, RZ, RZ, R5 ;  /* 0x000000ffff0d7224 */ /* 0x000fe200078e0005 */
[----:B------:R-:W-:Y:S01]  /*8720*/  BSSY B1, `(.L_x_8717) ;  /* 0x000000d000017945 */ /* 0x000fe20003800000 */
[C---:B-1----:R-:W-:Y:S01]  /*8730*/  VIADD R14, R23.reuse, 0x20 ;  /* 0x00000020170e7836 */ /* 0x042fe20000000000 */
        /* <DEDUP_REMOVED lines=10> */
[----:B---3--:R-:W-:Y:S06]  /*87e0*/  @!P1 BRA `(.L_x_8718) ;  /* 0x0000018800dc9947 */ /* 0x008fec0003800000 */
.L_x_8990:
[----:B------:R-:W-:Y:S05]  /*87f0*/  BSYNC B1 ;  /* 0x0000000000017941 */ /* 0x000fea0003800000 */
.L_x_8717:
[----:B------:R-:W-:Y:S01]  /*8800*/  BSSY B1, `(.L_x_8719) ;  /* 0x0000063000017945 */ /* 0x000fe20003800000 */
[----:B------:R-:W-:Y:S01]  /*8810*/  IMAD.MOV.U32 R57, RZ, RZ, R10 ;  /* 0x000000ffff397224 */ /* 0x000fe200078e000a */
[----:B------:R-:W-:Y:S01]  /*8820*/  LOP3.LUT R0, R0, 0x38, RZ, 0xc0, !PT ;  /* 0x0000003800007812 */ /* 0x000fe200078ec0ff */
[----:B------:R-:W-:Y:S01]  /*8830*/  IMAD.MOV.U32 R58, RZ, RZ, R11 ;  /* 0x000000ffff3a7224 */ /* 0x000fe200078e000b */
[----:B------:R-:W-:Y:S06]  /*8840*/  @P2 BRA `(.L_x_8720) ;  /* 0x0000000400782947 */ /* 0x000fec0003800000 */
[----:B0-----:R-:W-:Y:S01]  /*8850*/  IMAD.SHL.U32 R3, R188, 0x40, RZ ;  /* 0x00000040bc037824 */ /* 0x001fe200078e00ff */
[----:B------:R-:W-:Y:S01]  /*8860*/  SHF.R.U64 R45, R30, 0x10, R31 ;  /* 0x000000101e2d7819 */ /* 0x000fe2000000121f */
[--C-:B------:R-:W-:Y:S01]  /*8870*/  HADD2.F32 R30, -RZ, R36.reuse.H1_H1 ;  /* 0x30000024ff1e7230 */ /* 0x100fe20000004100 */
[--C-:B------:R-:W-:Y:S01]  /*8880*/  SHF.R.U64 R49, R26, 0x10, R27.reuse ;  /* 0x000000101a317819 */ /* 0x100fe2000000121b */
[----:B------:R-:W-:Y:S01]  /*8890*/  HADD2.F32 R36, -RZ, R36.H0_H0 ;  /* 0x20000024ff247230 */ /* 0x000fe20000004100 */
[----:B------:R-:W-:Y:S02]  /*88a0*/  LOP3.LUT R13, R3, 0x1c0, RZ, 0xc0, !PT ;  /* 0x000001c0030d7812 */ /* 0x000fe400078ec0ff */
[----:B------:R-:W-:Y:S02]  /*88b0*/  SHF.R.U32.HI R48, RZ, 0x10, R27 ;  /* 0x00000010ff307819 */ /* 0x000fe4000001161b */
[----:B------:R-:W-:Y:S02]  /*88c0*/  LOP3.LUT R3, R13, 0x38, R16, 0xf8, !PT ;  /* 0x000000380d037812 */ /* 0x000fe400078ef810 */
[----:B------:R-:W-:-:S02]  /*88d0*/  SHF.R.U32.HI R32, RZ, 0x3, R13 ;  /* 0x00000003ff207819 */ /* 0x000fc4000001160d */
[----:B------:R-:W-:Y:S02]  /*88e0*/  SHF.R.U32.HI R38, RZ, 0x10, R29 ;  /* 0x00000010ff267819 */ /* 0x000fe4000001161d */
[----:B------:R-:W-:Y:S02]  /*88f0*/  LOP3.LUT R12, R3, R32, RZ, 0x3c, !PT ;  /* 0x00000020030c7212 */ /* 0x000fe400078e3cff */
[----:B------:R-:W-:Y:S01]  /*8900*/  LOP3.LUT R32, R32, R0, R13, 0x1e, !PT ;  /* 0x0000000020207212 */ /* 0x000fe200078e1e0d */
[----:B------:R-:W-:Y:S01]  /*8910*/  HADD2.F32 R38, -RZ, R38.H0_H0 ;  /* 0x20000026ff267230 */ /* 0x000fe20000004100 */
[----:B------:R-:W-:Y:S01]  /*8920*/  SHF.R.U32.HI R37, RZ, 0x10, R25 ;  /* 0x00000010ff257819 */ /* 0x000fe20000011619 */
[----:B------:R-:W-:Y:S01]  /*8930*/  IMAD R3, R215, 0x200, R12 ;  /* 0x00000200d7037824 */ /* 0x000fe200078e020c */
[----:B------:R-:W-:Y:S02]  /*8940*/  SHF.R.U64 R47, R28, 0x10, R29 ;  /* 0x000000101c2f7819 */ /* 0x000fe4000000121d */
        /* <DEDUP_REMOVED lines=14> */
[----:B------:R-:W-:Y:S01]  /*8a30*/  FMUL.FTZ R42, R27, R30 ;  /* 0x0000001e1b2a7220 */ /* 0x000fe20000410000 */
[----:B------:R-:W-:Y:S02]  /*8a40*/  HADD2.F32 R27, -RZ, R44.H0_H0 ;  /* 0x2000002cff1b7230 */ /* 0x000fe40000004100 */
[----:B------:R-:W-:Y:S01]  /*8a50*/  FMUL.FTZ R44, R33, R38 ;  /* 0x00000026212c7220 */ /* 0x000fe20000410000 */
[C---:B------:R-:W-:Y:S01]  /*8a60*/  FFMA.FTZ R40, R21.reuse, R30, -R40 ;  /* 0x0000001e15287223 */ /* 0x040fe20000010828 */
[----:B------:R-:W-:Y:S02]  /*8a70*/  HADD2.F32 R30, -RZ, R37.H0_H0 ;  /* 0x20000025ff1e7230 */ /* 0x000fe40000004100 */
[----:B------:R-:W-:Y:S01]  /*8a80*/  FFMA.FTZ R42, R21, R36, R42 ;  /* 0x00000024152a7223 */ /* 0x000fe2000001002a */
[----:B------:R-:W-:Y:S02]  /*8a90*/  HADD2.F32 R21, -RZ, R46.H0_H0 ;  /* 0x2000002eff157230 */ /* 0x000fe40000004100 */
[----:B------:R-:W-:Y:S01]  /*8aa0*/  FMUL.FTZ R37, R29, R27 ;  /* 0x0000001b1d257220 */ /* 0x000fe20000410000 */
[----:B------:R-:W-:-:S02]  /*8ab0*/  HADD2.F32 R35, -RZ, R35.H1_H1 ;  /* 0x30000023ff237230 */ /* 0x000fc40000004100 */
[-C--:B------:R-:W-:Y:S01]  /*8ac0*/  FFMA.FTZ R31, R13, R30.reuse, -R44 ;  /* 0x0000001e0d1f7223 */ /* 0x080fe2000001082c */
[----:B------:R-:W-:Y:S01]  /*8ad0*/  FMUL.FTZ R46, R33, R30 ;  /* 0x0000001e212e7220 */ /* 0x000fe20000410000 */
[----:B------:R-:W-:Y:S02]  /*8ae0*/  HADD2.F32 R36, -RZ, R39.H0_H0 ;  /* 0x20000027ff247230 */ /* 0x000fe40000004100 */
[-C--:B------:R-:W-:Y:S01]  /*8af0*/  FMUL.FTZ R44, R29, R21.reuse ;  /* 0x000000151d2c7220 */ /* 0x080fe20000410000 */
[----:B------:R-:W-:Y:S02]  /*8b00*/  HADD2.F32 R25, -RZ, R15.H1_H1 ;  /* 0x3000000fff197230 */ /* 0x000fe40000004100 */
[----:B------:R-:W-:Y:S01]  /*8b10*/  FFMA.FTZ R33, R13, R38, R46 ;  /* 0x000000260d217223 */ /* 0x000fe2000001002e */
[C---:B------:R-:W-:Y:S01]  /*8b20*/  FFMA.FTZ R37, R24.reuse, R21, -R37 ;  /* 0x0000001518257223 */ /* 0x040fe20000010825 */
[----:B------:R-:W-:Y:S02]  /*8b30*/  HADD2.F32 R30, -RZ, R48.H0_H0 ;  /* 0x20000030ff1e7230 */ /* 0x000fe40000004100 */
[----:B------:R-:W-:Y:S01]  /*8b40*/  FFMA.FTZ R44, R24, R27, R44 ;  /* 0x0000001b182c7223 */ /* 0x000fe2000001002c */
[----:B------:R-:W-:-:S02]  /*8b50*/  HADD2.F32 R26, -RZ, R32.H0_H0 ;  /* 0x20000020ff1a7230 */ /* 0x000fc40000004100 */
[C---:B------:R-:W-:Y:S01]  /*8b60*/  FMUL.FTZ R38, R35.reuse, R36 ;  /* 0x0000002423267220 */ /* 0x040fe20000410000 */
[----:B------:R-:W-:Y:S02]  /*8b70*/  HADD2.F32 R13, -RZ, R52.H0_H0 ;  /* 0x20000034ff0d7230 */ /* 0x000fe40000004100 */
[-C--:B------:R-:W-:Y:S01]  /*8b80*/  FMUL.FTZ R46, R35, R30.reuse ;  /* 0x0000001e232e7220 */ /* 0x080fe20000410000 */
[--C-:B------:R-:W-:Y:S02]  /*8b90*/  HADD2.F32 R24, -RZ, R51.reuse.H0_H0 ;  /* 0x20000033ff187230 */ /* 0x100fe40000004100 */
[----:B------:R-:W-:Y:S01]  /*8ba0*/  FFMA.FTZ R38, R25, R30, -R38 ;  /* 0x0000001e19267223 */ /* 0x000fe20000010826 */
[----:B------:R-:W-:Y:S02]  /*8bb0*/  HADD2.F32 R28, -RZ, R34.H0_H0 ;  /* 0x20000022ff1c7230 */ /* 0x000fe40000004100 */
[----:B------:R-:W-:Y:S01]  /*8bc0*/  FMUL.FTZ R29, R26, R13 ;  /* 0x0000000d1a1d7220 */ /* 0x000fe20000410000 */
[----:B------:R-:W-:-:S02]  /*8bd0*/  HADD2.F32 R27, -RZ, R51.H1_H1 ;  /* 0x30000033ff1b7230 */ /* 0x000fc40000004100 */
[----:B------:R-:W-:Y:S01]  /*8be0*/  FMUL.FTZ R30, R26, R24 ;  /* 0x000000181a1e7220 */ /* 0x000fe20000410000 */
[----:B------:R-:W-:Y:S02]  /*8bf0*/  HADD2.F32 R15, -RZ, R14.H0_H0 ;  /* 0x2000000eff0f7230 */ /* 0x000fe40000004100 */
[----:B------:R-:W-:Y:S01]  /*8c00*/  FFMA.FTZ R39, R25, R36, R46 ;  /* 0x0000002419277223 */ /* 0x000fe2000001002e */
[----:B------:R-:W-:Y:S02]  /*8c10*/  HADD2.F32 R21, -RZ, R52.H1_H1 ;  /* 0x30000034ff157230 */ /* 0x000fe40000004100 */
[C---:B------:R-:W-:Y:S01]  /*8c20*/  FMUL.FTZ R26, R28.reuse, R27 ;  /* 0x0000001b1c1a7220 */ /* 0x040fe20000410000 */
[----:B------:R-:W-:Y:S02]  /*8c30*/  HADD2.F32 R3, -RZ, R12.H0_H0 ;  /* 0x2000000cff037230 */ /* 0x000fe40000004100 */
[----:B------:R-:W-:Y:S02]  /*8c40*/  HADD2.F32 R32, -RZ, R32.H1_H1 ;  /* 0x30000020ff207230 */ /* 0x000fe40000004100 */
[-C--:B------:R-:W-:Y:S01]  /*8c50*/  FMUL.FTZ R28, R28, R21.reuse ;  /* 0x000000151c1c7220 */ /* 0x080fe20000410000 */
[----:B------:R-:W-:Y:S01]  /*8c60*/  FFMA.FTZ R26, R15, R21, -R26 ;  /* 0x000000150f1a7223 */ /* 0x000fe2000001081a */
[----:B------:R-:W-:-:S02]  /*8c70*/  HADD2.F32 R34, -RZ, R34.H1_H1 ;  /* 0x30000022ff227230 */ /* 0x000fc40000004100 */
[C---:B------:R-:W-:Y:S01]  /*8c80*/  FFMA.FTZ R30, R3.reuse, R13, -R30 ;  /* 0x0000000d031e7223 */ /* 0x040fe2000001081e */
[----:B------:R-:W-:Y:S01]  /*8c90*/  FFMA.FTZ R24, R3, R24, R29 ;  /* 0x0000001803187223 */ /* 0x000fe2000001001d */
        /* <DEDUP_REMOVED lines=25> */
.L_x_8720:
[----:B------:R-:W-:Y:S05]  /*8e30*/  BSYNC B1 ;  /* 0x0000000000017941 */ /* 0x000fea0003800000 */
.L_x_8719:
[----:B------:R-:W-:Y:S01]  /*8e40*/  PRMT R40, R57, 0x5410, R58 ;  /* 0x0000541039287816 */ /* 0x000fe2000000003a */
[----:B------:R-:W-:Y:S06]  /*8e50*/  @P0 BRA `(.L_x_8708) ;  /* 0x0000000400640947 */ /* 0x000fec0003800000 */
[----:B0-----:R-:W2:Y:S01]  /*8e60*/  LDL R3, [R1+0x8] ;  /* 0x0000080001037983 */ /* 0x001ea20000100800 */
[----:B-1----:R-:W-:-:S04]  /*8e70*/  SHF.R.U32.HI R12, RZ, 0x3, R237 ;  /* 0x00000003ff0c7819 */ /* 0x002fc800000116ed */
[----:B------:R-:W-:Y:S02]  /*8e80*/  LOP3.LUT R0, R12, R0, R237, 0x1e, !PT ;  /* 0x000000000c007212 */ /* 0x000fe400078e1eed */
[----:B------:R-:W0:Y:S01]  /*8e90*/  LDS.128 R12, [R236+0x20400] ;  /* 0x02040000ec0c7984 */ /* 0x000e220000000c00 */
[----:B------:R-:W-:Y:S01]  /*8ea0*/  SHF.R.U64 R39, R8, 0x10, R9 ;  /* 0x0000001008277819 */ /* 0x000fe20000001209 */
[----:B------:R-:W-:Y:S01]  /*8eb0*/  HADD2.F32 R21, -RZ, R53.H1_H1 ;  /* 0x30000035ff157230 */ /* 0x000fe20000004100 */
[--C-:B------:R-:W-:Y:S02]  /*8ec0*/  SHF.R.U64 R38, R10, 0x10, R11.reuse ;  /* 0x000000100a267819 */ /* 0x100fe4000000120b */
[----:B------:R-:W-:Y:S01]  /*8ed0*/  SHF.R.U32.HI R36, RZ, 0x10, R11 ;  /* 0x00000010ff247819 */ /* 0x000fe2000001160b */
[----:B------:R-:W-:Y:S01]  /*8ee0*/  HADD2.F32 R11, -RZ, R55.H1_H1 ;  /* 0x30000037ff0b7230 */ /* 0x000fe20000004100 */
[--C-:B------:R-:W-:Y:S02]  /*8ef0*/  SHF.R.U32.HI R28, RZ, 0x10, R5.reuse ;  /* 0x00000010ff1c7819 */ /* 0x100fe40000011605 */
[----:B------:R-:W-:-:S02]  /*8f00*/  SHF.R.U64 R37, R4, 0x10, R5 ;  /* 0x0000001004257819 */ /* 0x000fc40000001205 */
[----:B------:R-:W-:Y:S01]  /*8f10*/  SHF.R.U32.HI R30, RZ, 0x10, R9 ;  /* 0x00000010ff1e7819 */ /* 0x000fe20000011609 */
[----:B------:R-:W-:Y:S01]  /*8f20*/  HADD2.F32 R28, -RZ, R28.H0_H0 ;  /* 0x2000001cff1c7230 */ /* 0x000fe20000004100 */
[--C-:B------:R-:W-:Y:S02]  /*8f30*/  SHF.R.U64 R35, R6, 0x10, R7.reuse ;  /* 0x0000001006237819 */ /* 0x100fe40000001207 */
[----:B------:R-:W-:Y:S01]  /*8f40*/  SHF.R.U32.HI R33, RZ, 0x10, R7 ;  /* 0x00000010ff217819 */ /* 0x000fe20000011607 */
[--C-:B0-----:R-:W-:Y:S02]  /*8f50*/  HADD2.F32 R4, -RZ, R13.reuse.H0_H0 ;  /* 0x2000000dff047230 */ /* 0x101fe40000004100 */
[----:B------:R-:W-:Y:S02]  /*8f60*/  HADD2.F32 R13, -RZ, R13.H1_H1 ;  /* 0x3000000dff0d7230 */ /* 0x000fe40000004100 */
[----:B------:R-:W-:Y:S02]  /*8f70*/  HADD2.F32 R5, -RZ, R14.H0_H0 ;  /* 0x2000000eff057230 */ /* 0x000fe40000004100 */
[----:B------:R-:W-:-:S02]  /*8f80*/  HADD2.F32 R6, -RZ, R15.H0_H0 ;  /* 0x2000000fff067230 */ /* 0x000fc40000004100 */
[----:B------:R-:W-:Y:S02]  /*8f90*/  HADD2.F32 R15, -RZ, R15.H1_H1 ;  /* 0x3000000fff0f7230 */ /* 0x000fe40000004100 */
[----:B------:R-:W-:Y:S02]  /*8fa0*/  HADD2.F32 R14, -RZ, R14.H1_H1 ;  /* 0x3000000eff0e7230 */ /* 0x000fe40000004100 */
[----:B--2---:R-:W-:-:S04]  /*8fb0*/  IMAD.IADD R3, R3, 0x1, R0 ;  /* 0x0000000103037824 */ /* 0x004fc800078e0200 */
[----:B------:R-:W-:-:S05]  /*8fc0*/  IMAD R3, R3, 0x2, R2 ;  /* 0x0000000203037824 */ /* 0x000fca00078e0202 */
[----:B------:R-:W0:Y:S01]  /*8fd0*/  LDS.128 R24, [R3+0x20400] ;  /* 0x0204000003187984 */ /* 0x000e220000000c00 */
[--C-:B------:R-:W-:Y:S02]  /*8fe0*/  HADD2.F32 R0, -RZ, R12.reuse.H0_H0 ;  /* 0x2000000cff007230 */ /* 0x100fe40000004100 */
[----:B------:R-:W-:Y:S02]  /*8ff0*/  HADD2.F32 R12, -RZ, R12.H1_H1 ;  /* 0x3000000cff0c7230 */ /* 0x000fe40000004100 */
[--C-:B0-----:R-:W-:Y:S02]  /*9000*/  HADD2.F32 R8, -RZ, R25.reuse.H0_H0 ;  /* 0x20000019ff087230 */ /* 0x101fe40000004100 */
[----:B------:R-:W-:-:S03]  /*9010*/  HADD2.F32 R25, -RZ, R25.H1_H1 ;  /* 0x30000019ff197230 */ /* 0x000fc60000004100 */
[C---:B------:R-:W-:Y:S01]  /*9020*/  FMUL.FTZ R29, R8.reuse, R21 ;  /* 0x00000015081d7220 */ /* 0x040fe20000410000 */
        /* <DEDUP_REMOVED lines=8> */
[-C--:B------:R-:W-:Y:S01]  /*90b0*/  FMUL.FTZ R34, R25, R8.reuse ;  /* 0x0000000819227220 */ /* 0x080fe20000410000 */
[----:B------:R-:W-:Y:S02]  /*90c0*/  HADD2.F32 R9, -RZ, R26.H0_H0 ;  /* 0x2000001aff097230 */ /* 0x000fe40000004100 */
[----:B------:R-:W-:Y:S01]  /*90d0*/  FFMA.FTZ R32, R13, R8, -R30 ;  /* 0x000000080d207223 */ /* 0x000fe2000001081e */
[CC--:B------:R-:W-:Y:S01]  /*90e0*/  FMUL.FTZ R21, R7.reuse, R11.reuse ;  /* 0x0000000b07157220 */ /* 0x0c0fe20000410000 */
[----:B------:R-:W-:Y:S02]  /*90f0*/  HADD2.F32 R8, -RZ, R54.H0_H0 ;  /* 0x20000036ff087230 */ /* 0x000fe40000004100 */
[-C--:B------:R-:W-:Y:S01]  /*9100*/  FMUL.FTZ R30, R7, R4.reuse ;  /* 0x00000004071e7220 */ /* 0x080fe20000410000 */
[C---:B------:R-:W-:Y:S01]  /*9110*/  FFMA.FTZ R21, R0.reuse, R4, -R21 ;  /* 0x0000000400157223 */ /* 0x040fe20000010815 */
[----:B------:R-:W-:Y:S02]  /*9120*/  HADD2.F32 R4, -RZ, R40.H0_H0 ;  /* 0x20000028ff047230 */ /* 0x000fe40000004100 */
[----:B------:R-:W-:Y:S01]  /*9130*/  FFMA.FTZ R30, R0, R11, R30 ;  /* 0x0000000b001e7223 */ /* 0x000fe2000001001e */
[----:B------:R-:W-:Y:S01]  /*9140*/  FMUL.FTZ R0, R9, R8 ;  /* 0x0000000809007220 */ /* 0x000fe20000410000 */
[----:B------:R-:W-:-:S02]  /*9150*/  HADD2.F32 R10, -RZ, R27.H0_H0 ;  /* 0x2000001bff0a7230 */ /* 0x000fc40000004100 */
[----:B------:R-:W-:Y:S02]  /*9160*/  HADD2.F32 R7, -RZ, R40.H1_H1 ;  /* 0x30000028ff077230 */ /* 0x000fe40000004100 */
[----:B------:R-:W-:Y:S02]  /*9170*/  HADD2.F32 R11, -RZ, R54.H1_H1 ;  /* 0x30000036ff0b7230 */ /* 0x000fe40000004100 */
[----:B------:R-:W-:Y:S01]  /*9180*/  FFMA.FTZ R34, R13, R28, R34 ;  /* 0x0000001c0d227223 */ /* 0x000fe20000010022 */
[-C--:B------:R-:W-:Y:S01]  /*9190*/  FFMA.FTZ R25, R5, R4.reuse, -R0 ;  /* 0x0000000405197223 */ /* 0x080fe20000010800 */
[----:B------:R-:W-:Y:S01]  /*91a0*/  FMUL.FTZ R28, R9, R4 ;  /* 0x00000004091c7220 */ /* 0x000fe20000410000 */
[----:B------:R-:W-:Y:S02]  /*91b0*/  HADD2.F32 R0, -RZ, R36.H0_H0 ;  /* 0x20000024ff007230 */ /* 0x000fe40000004100 */
[----:B------:R-:W-:Y:S01]  /*91c0*/  FMUL.FTZ R9, R10, R11 ;  /* 0x0000000b0a097220 */ /* 0x000fe20000410000 */
[----:B------:R-:W-:-:S02]  /*91d0*/  HADD2.F32 R27, -RZ, R27.H1_H1 ;  /* 0x3000001bff1b7230 */ /* 0x000fc40000004100 */
[-C--:B------:R-:W-:Y:S01]  /*91e0*/  FMUL.FTZ R36, R10, R7.reuse ;  /* 0x000000070a247220 */ /* 0x080fe20000410000 */
[----:B------:R-:W-:Y:S02]  /*91f0*/  HADD2.F32 R4, -RZ, R33.H0_H0 ;  /* 0x20000021ff047230 */ /* 0x000fe40000004100 */
[----:B------:R-:W-:Y:S01]  /*9200*/  FFMA.FTZ R10, R5, R8, R28 ;  /* 0x00000008050a7223 */ /* 0x000fe2000001001c */
[C---:B------:R-:W-:Y:S01]  /*9210*/  FFMA.FTZ R8, R6.reuse, R7, -R9 ;  /* 0x0000000706087223 */ /* 0x040fe20000010809 */
[----:B------:R-:W-:Y:S01]  /*9220*/  FFMA.FTZ R36, R6, R11, R36 ;  /* 0x0000000b06247223 */ /* 0x000fe20000010024 */
[----:B------:R-:W-:Y:S02]  /*9230*/  HADD2.F32 R24, -RZ, R24.H1_H1 ;  /* 0x30000018ff187230 */ /* 0x000fe40000004100 */
[C---:B------:R-:W-:Y:S01]  /*9240*/  FMUL.FTZ R28, R27.reuse, R4 ;  /* 0x000000041b1c7220 */ /* 0x040fe20000410000 */
[----:B------:R-:W-:Y:S02]  /*9250*/  HADD2.F32 R26, -RZ, R26.H1_H1 ;  /* 0x3000001aff1a7230 */ /* 0x000fe40000004100 */
[----:B------:R-:W-:Y:S01]  /*9260*/  FMUL.FTZ R6, R27, R0 ;  /* 0x000000001b067220 */ /* 0x000fe20000410000 */
[----:B------:R-:W-:-:S02]  /*9270*/  HADD2.F32 R9, -RZ, R37.H0_H0 ;  /* 0x20000025ff097230 */ /* 0x000fc40000004100 */
[----:B------:R-:W-:Y:S02]  /*9280*/  HADD2.F32 R11, -RZ, R35.H0_H0 ;  /* 0x20000023ff0b7230 */ /* 0x000fe40000004100 */
[----:B------:R-:W-:Y:S02]  /*9290*/  HADD2.F32 R5, -RZ, R39.H0_H0 ;  /* 0x20000027ff057230 */ /* 0x000fe40000004100 */
[----:B------:R-:W-:Y:S02]  /*92a0*/  HADD2.F32 R7, -RZ, R38.H0_H0 ;  /* 0x20000026ff077230 */ /* 0x000fe40000004100 */
[C---:B------:R-:W-:Y:S01]  /*92b0*/  FFMA.FTZ R27, R15.reuse, R0, -R28 ;  /* 0x000000000f1b7223 */ /* 0x040fe2000001081c */
[----:B------:R-:W-:Y:S01]  /*92c0*/  FFMA.FTZ R33, R15, R4, R6 ;  /* 0x000000040f217223 */ /* 0x000fe20000010006 */
[----:B------:R-:W-:Y:S01]  /*92d0*/  FMUL.FTZ R13, R24, R9 ;  /* 0x00000009180d7220 */ /* 0x000fe20000410000 */
        /* <DEDUP_REMOVED lines=17> */
.L_x_8708:
[----:B------:R-:W-:Y:S05]  /*93f0*/  BSYNC B0 ;  /* 0x0000000000007941 */ /* 0x000fea0003800000 */
.L_x_8694:
[----:B------:R-:W-:Y:S01]  /*9400*/  @!PT LDS RZ, [RZ] ;  /* 0x00000000fffff984 */ /* 0x000fe20000000800 */
[----:B------:R-:W-:Y:S01]  /*9410*/  @!PT LDS RZ, [RZ] ;  /* 0x00000000fffff984 */ /* 0x000fe20000000800 */
[----:B------:R-:W-:Y:S01]  /*9420*/  @!PT LDS RZ, [RZ] ;  /* 0x00000000fffff984 */ /* 0x000fe20000000800 */
[----:B------:R-:W-:Y:S01]  /*9430*/  @!PT LDS RZ, [RZ] ;  /* 0x00000000fffff984 */ /* 0x000fe20000000800 */
[----:B------:R4:W-:Y:S06]  /*9440*/  MEMBAR.ALL.CTA ;  /* 0x0000000000007992 */ /* 0x0009ec0000008000 */
[----:B----4-:R-:W4:Y:S01]  /*9450*/  FENCE.VIEW.ASYNC.S ;  /* 0x00000000000073c6 */ /* 0x010f220000000000 */
[----:B------:R-:W-:Y:S05]  /*9460*/  WARPSYNC.ALL ;  /* 0x0000000000007948 */ /* 0x000fea0003800000 */
[----:B----4-:R-:W-:Y:S06]  /*9470*/  BAR.SYNC.DEFER_BLOCKING 0xd, 0x80 ;  /* 0x0342000000007b1d */ /* 0x010fec0000010000 */
.L_x_8691:
[----:B------:R-:W-:-:S13]  /*9480*/  ISETP.NE.AND P0, PT, R187, 0x3, PT ;  /* 0x00000003bb00780c */ /* 0x000fda0003f05270 */
[----:B------:R-:W-:Y:S05]  /*9490*/  @!P0 BRA `(.L_x_8721) ;  /* 0x0000000000048947 */ /* 0x000fea0003800000 */
[----:B------:R-:W-:Y:S01]  /*94a0*/  BPT.TRAP 0x1 ;  /* 0x000000040000795c */ /* 0x000fe20000300000 */
.L_x_8721:
[----:B0-----:R-:W-:Y:S01]  /*94b0*/  IMAD R21, R18, 0x8, R2 ;  /* 0x0000000812157824 */ /* 0x001fe200078e0202 */
[----:B-1----:R-:W-:-:S04]  /*94c0*/  SHF.L.U32 R14, R19, 0x1f, RZ ;  /* 0x0000001f130e7819 */ /* 0x002fc800000006ff */
[----:B------:R0:W1:Y:S01]  /*94d0*/  SYNCS.PHASECHK.TRANS64.TRYWAIT P1, [R21+URZ+0x38830], R14 ;  /* 0x0388300e150075a7 */ /* 0x000062000802017f */
[----:B------:R-:W-:Y:S05]  /*94e0*/  @!P0 BRA `(.L_x_8722) ;  /* 0x0000000000048947 */ /* 0x000fea0003800000 */
[----:B------:R-:W-:Y:S01]  /*94f0*/  BPT.TRAP 0x1 ;  /* 0x000000040000795c */ /* 0x000fe20000300000 */
.L_x_8722:
[C---:B--2---:R-:W-:Y:S02]  /*9500*/  VIADD R0, R2.reuse, 0x22400 ;  /* 0x0002240002007836 */ /* 0x044fe40000000000 */
[----:B---3--:R-:W-:-:S03]  /*9510*/  VIADD R3, R2, 0x20400 ;  /* 0x0002040002037836 */ /* 0x008fc60000000000 */
[----:B------:R-:W-:Y:S02]  /*9520*/  SHF.R.U32.HI R0, RZ, 0x4, R0 ;  /* 0x00000004ff007819 */ /* 0x000fe40000011600 */
[----:B------:R-:W-:Y:S02]  /*9530*/  SHF.R.U32.HI R3, RZ, 0x4, R3 ;  /* 0x00000004ff037819 */ /* 0x000fe40000011603 */
[----:B------:R-:W-:Y:S02]  /*9540*/  LOP3.LUT R0, R0, 0x3fff, RZ, 0xc0, !PT ;  /* 0x00003fff00007812 */ /* 0x000fe400078ec0ff */
[----:B------:R-:W-:Y:S02]  /*9550*/  LOP3.LUT R3, R3, 0x3fff, RZ, 0xc0, !PT ;  /* 0x00003fff03037812 */ /* 0x000fe400078ec0ff */
[----:B------:R-:W-:Y:S01]  /*9560*/  LOP3.LUT R15, R0, 0x10000, RZ, 0xfc, !PT ;  /* 0x00010000000f7812 */ /* 0x000fe200078efcff */
[----:B-1----:R-:W-:Y:S06]  /*9570*/  @P1 BRA `(.L_x_8723) ;  /* 0x0000000000081947 */ /* 0x002fec0003800000 */
[----:B------:R-:W1:Y:S02]  /*9580*/  SYNCS.PHASECHK.TRANS64.TRYWAIT P1, [R21+URZ+0x38830], R14 ;  /* 0x0388300e150075a7 */ /* 0x000e64000802017f */
[----:B-1----:R-:W-:Y:S05]  /*9590*/  @!P1 BRA `(.L_x_8724) ;  /* 0x0000017c00849947 */ /* 0x002fea0003800000 */
.L_x_8723:
        /* <DEDUP_REMOVED lines=13> */
[----:B------:R-:W-:Y:S01]  /*9670*/  SHF.L.U32 R3, R20, 0x1f, RZ ;  /* 0x0000001f14037819 */ /* 0x000fe200000006ff */
[----:B------:R-:W-:Y:S01]  /*9680*/  IMAD.MOV.U32 R9, RZ, RZ, 0x40000040 ;  /* 0x40000040ff097424 */ /* 0x000fe200078e00ff */
[----:B------:R-:W-:Y:S01]  /*9690*/  BSSY B0, `(.L_x_8725) ;  /* 0x0000022000007945 */ /* 0x000fe20003800000 */
[----:B------:R-:W-:-:S02]  /*96a0*/  VIADD R10, R4, 0x4 ;  /* 0x00000004040a7836 */ /* 0x000fc40000000000 */
[----:B------:R-:W-:Y:S02]  /*96b0*/  IMAD.MOV.U32 R11, RZ, RZ, 0x40000040 ;  /* 0x40000040ff0b7424 */ /* 0x000fe400078e00ff */
[----:B------:R-:W-:-:S04]  /*96c0*/  IMAD.MOV.U32 R7, RZ, RZ, 0x40000040 ;  /* 0x40000040ff077424 */ /* 0x000fc800078e00ff */
[----:B------:R-:W-:Y:S01]  /*96d0*/  HGMMA.64x64x16.F32 R24, gdesc[UR4], RZ, !UPT, gsb0 ;  /* 0x00e00000041879f0 */ /* 0x000fe2000c0008ff */
        /* <DEDUP_REMOVED lines=27> */
[----:B------:R-:W2:Y:S02]  /*9890*/  SYNCS.PHASECHK.TRANS64.TRYWAIT P1, [R2+URZ+0x38810], R3 ;  /* 0x03881003020075a7 */ /* 0x000ea4000802017f */
[----:B--2---:R-:W-:Y:S05]  /*98a0*/  @!P1 BRA `(.L_x_8726) ;  /* 0x0000017800d49947 */ /* 0x004fea0003800000 */
.L_x_8991:
[----:B------:R-:W-:Y:S05]  /*98b0*/  BSYNC B0 ;  /* 0x0000000000007941 */ /* 0x000fea0003800000 */
.L_x_8725:
[----:B------:R-:W-:Y:S05]  /*98c0*/  @!P0 BRA `(.L_x_8727) ;  /* 0x0000000000048947 */ /* 0x000fea0003800000 */
[----:B------:R-:W-:Y:S01]  /*98d0*/  BPT.TRAP 0x1 ;  /* 0x000000040000795c */ /* 0x000fe20000300000 */
.L_x_8727:
[----:B------:R3:W4:Y:S01]  /*98e0*/  SYNCS.PHASECHK.TRANS64.TRYWAIT P2, [R21+URZ+0x38850], R14 ;  /* 0x0388500e150075a7 */ /* 0x000722000804017f */
[----:B------:R-:W-:Y:S05]  /*98f0*/  @!P0 BRA `(.L_x_8728) ;  /* 0x0000000000048947 */ /* 0x000fea0003800000 */
[----:B------:R-:W-:Y:S01]  /*9900*/  BPT.TRAP 0x1 ;  /* 0x000000040000795c */ /* 0x000fe20000300000 */
.L_x_8728:
[----:B------:R-:W2:Y:S01]  /*9910*/  S2R R0, SR_TID.X ;  /* 0x0000000000007919 */ /* 0x000ea20000002100 */
[----:B------:R-:W-:Y:S01]  /*9920*/  BSSY B0, `(.L_x_8729) ;  /* 0x0000009000007945 */ /* 0x000fe20003800000 */
[----:B--2---:R-:W-:Y:S01]  /*9930*/  LOP3.LUT R3, R0, 0x7f, RZ, 0xc0, !PT ;  /* 0x0000007f00037812 */ /* 0x004fe200078ec0ff */
[----:B------:R-:W-:-:S03]  /*9940*/  VIADD R0, R2, 0x400 ;  /* 0x0000040002007836 */ /* 0x000fc60000000000 */
[----:B------:R-:W-:Y:S02]  /*9950*/  ISETP.NE.AND P1, PT, R3, RZ, PT ;  /* 0x000000ff0300720c */ /* 0x000fe40003f25270 */
[----:B------:R-:W-:-:S04]  /*9960*/  SHF.R.U32.HI R0, RZ, 0x4, R0 ;  /* 0x00000004ff007819 */ /* 0x000fc80000011600 */
[----:B------:R-:W-:Y:S01]  /*9970*/  LOP3.LUT R0, R0, 0x3fff, RZ, 0xc0, !PT ;  /* 0x00003fff00007812 */ /* 0x000fe200078ec0ff */
[----:B----4-:R-:W-:Y:S06]  /*9980*/  @P2 BRA `(.L_x_8730) ;  /* 0x0000000000082947 */ /* 0x010fec0003800000 */
[----:B------:R-:W2:Y:S02]  /*9990*/  SYNCS.PHASECHK.TRANS64.TRYWAIT P2, [R21+URZ+0x38850], R14 ;  /* 0x0388500e150075a7 */ /* 0x000ea4000804017f */
[----:B--2---:R-:W-:Y:S05]  /*99a0*/  @!P2 BRA `(.L_x_8731) ;  /* 0x0000017800a8a947 */ /* 0x004fea0003800000 */
.L_x_8730:
[----:B------:R-:W-:Y:S05]  /*99b0*/  BSYNC B0 ;  /* 0x0000000000007941 */ /* 0x000fea0003800000 */
.L_x_8729:
[----:B------:R-:W-:Y:S05]  /*99c0*/  WARPSYNC.ALL ;  /* 0x0000000000007948 */ /* 0x000fea0003800000 */
[----:B------:R-:W-:Y:S01]  /*99d0*/  LOP3.LUT R20, R0, 0x10000, RZ, 0xfc, !PT ;  /* 0x0001000000147812 */ /* 0x000fe200078efcff */
[----:B------:R-:W-:Y:S01]  /*99e0*/  VIADD R0, R2, 0x26400 ;  /* 0x0002640002007836 */ /* 0x000fe20000000000 */
[----:B------:R-:W-:-:S03]  /*99f0*/  WARPGROUP.ARRIVE ;  /* 0x00000000000079c5 */ /* 0x000fc60000000000 */
[----:B------:R-:W-:-:S03]  /*9a00*/  IMAD R58, R18, 0x1000, R20 ;  /* 0x00001000123a7824 */ /* 0x000fc600078e0214 */
[----:B------:R-:W4:Y:S01]  /*9a10*/  S2R R3, SR_TID.X ;  /* 0x0000000000037919 */ /* 0x000f220000002100 */
        /* <DEDUP_REMOVED lines=15> */
[----:B------:R-:W-:Y:S01]  /*9b10*/  ULDC UR36, c[0x0][0xa80] ;  /* 0x0002a00000247ab9 */ /* 0x000fe20000000800 */
[----:B------:R-:W-:Y:S01]  /*9b20*/  IMAD.MOV.U32 R69, RZ, RZ, 0x40000040 ;  /* 0x40000040ff457424 */ /* 0x000fe200078e00ff */
[----:B------:R-:W-:Y:S01]  /*9b30*/  ULDC UR37, c[0x0][0xa80] ;  /* 0x0002a00000257ab9 */ /* 0x000fe20000000800 */
[----:B------:R-:W-:Y:S01]  /*9b40*/  IMAD.MOV.U32 R67, RZ, RZ, 0x40000040 ;  /* 0x40000040ff437424 */ /* 0x000fe200078e00ff */
[----:B------:R-:W-:Y:S01]  /*9b50*/  BSSY B0, `(.L_x_8732) ;  /* 0x000061f000007945 */ /* 0x000fe20003800000 */
[----:B------:R-:W-:-:S06]  /*9b60*/  IMAD.MOV.U32 R171, RZ, RZ, 0x40000040 ;  /* 0x40000040ffab7424 */ /* 0x000fcc00078e00ff */
        /* <DEDUP_REMOVED lines=9> */
[----:B----4-:R-:W-:-:S05]  /*9c00*/  SHF.R.U32.HI R3, RZ, 0x7, R3 ;  /* 0x00000007ff037819 */ /* 0x010fca0000011603 */
[----:B------:R4:W5:Y:S02]  /*9c10*/  SHFL.IDX PT, R0, R3, RZ, 0x1f ;  /* 0x00001fff03007589 */ /* 0x00096400000e0000 */
[----:B----4-:R-:W-:Y:S01]  /*9c20*/  VIADD R3, R6, 0x800 ;  /* 0x0000080006037836 */ /* 0x010fe20000000000 */
[----:B-----5:R-:W-:-:S04]  /*9c30*/  ISETP.GT.AND P2, PT, R0, 0x7f, PT ;  /* 0x0000007f0000780c */ /* 0x020fc80003f44270 */
[----:B------:R-:W-:Y:S02]  /*9c40*/  SEL R0, RZ, 0x2, !P2 ;  /* 0x00000002ff007807 */ /* 0x000fe40005000000 */
[C---:B0123--:R-:W-:Y:S02]  /*9c50*/  SEL R14, R64.reuse, 0x2, P2 ;  /* 0x00000002400e7807 */ /* 0x04ffe40001000000 */
        /* <DEDUP_REMOVED lines=177> */
[----:B------:R-:W-:-:S02]  /*a770*/  IMAD.MOV.U32 R3, RZ, RZ, 0x28 ;  /* 0x00000028ff037424 */ /* 0x000fc400078e00ff */
        /* <DEDUP_REMOVED lines=14> */
[CC--:B------:R-:W-:Y:S02]  /*a860*/  IADD3 R62, R3.reuse, R57.reuse, R6 ;  /* 0x00000039033e7210 */ /* 0x0c0fe40007ffe006 */
[----:B------:R-:W-:Y:S01]  /*a870*/  IADD3 R60, R3, R57, R58 ;  /* 0x00000039033c7210 */ /* 0x000fe20007ffe03a */
        /* <DEDUP_REMOVED lines=11> */
[----:B------:R-:W-:Y:S01]  /*a930*/  VIADD R63, R58, 0xa00 ;  /* 0x00000a003a3f7836 */ /* 0x000fe20000000000 */
[----:B------:R-:W-:Y:S02]  /*a940*/  R2UR UR6, R60 ;  /* 0x000000003c0672ca */ /* 0x000fe400000e0000 */
[----:B------:R-:W-:Y:S01]  /*a950*/  R2UR UR7, R61 ;  /* 0x000000003d0772ca */ /* 0x000fe200000e0000 */
[----:B------:R-:W-:Y:S02]  /*a960*/  VIADD R61, R6, 0xa00 ;  /* 0x00000a00063d7836 */ /* 0x000fe40000000000 */
[----:B------:R-:W-:-:S02]  /*a970*/  IMAD.IADD R68, R0, 0x1, R63 ;  /* 0x0000000100447824 */ /* 0x000fc400078e023f */
[----:B------:R-:W-:Y:S02]  /*a980*/  IMAD.IADD R66, R0, 0x1, R61 ;  /* 0x0000000100427824 */ /* 0x000fe400078e023d */
[C---:B------:R-:W-:Y:S02]  /*a990*/  IMAD.IADD R62, R64.reuse, 0x1, R63 ;  /* 0x00000001403e7824 */ /* 0x040fe400078e023f */
[----:B------:R-:W-:Y:S01]  /*a9a0*/  IMAD.IADD R60, R64, 0x1, R61 ;  /* 0x00000001403c7824 */ /* 0x000fe200078e023d */
        /* <DEDUP_REMOVED lines=11> */
[----:B------:R-:W-:-:S02]  /*aa60*/  IMAD.MOV.U32 R63, RZ, RZ, 0x40000040 ;  /* 0x40000040ff3f7424 */ /* 0x000fc400078e00ff */
[----:B------:R-:W-:Y:S01]  /*aa70*/  IMAD.MOV.U32 R61, RZ, RZ, 0x40000040 ;  /* 0x40000040ff3d7424 */ /* 0x000fe200078e00ff */
        /* <DEDUP_REMOVED lines=71> */
[----:B------:R-:W-:Y:S01]  /*aef0*/  VIADD R3, R6, 0xe00 ;  /* 0x00000e0006037836 */ /* 0x000fe20000000000 */
[----:B------:R-:W0:Y:S01]  /*af00*/  LDC R57, c[0x0][0x448] ;  /* 0x00011200ff397b82 */ /* 0x000e220000000800 */
[----:B------:R-:W-:-:S02]  /*af10*/  WARPGROUP.DEPBAR.LE gsb0, 0x0 ;  /* 0x00008000000079c5 */ /* 0x000fc40000010000 */
[----:B------:R-:W-:-:S06]  /*af20*/  WARPGROUP.ARRIVE ;  /* 0x00000000000079c5 */ /* 0x000fcc0000000000 */
[----:B------:R-:W-:Y:S01]  /*af30*/  HGMMA.64x64x16.F32 R24, gdesc[UR4], R24, gsb0 ;  /* 0x00e00000041879f0 */ /* 0x000fe20008000818 */
[----:B------:R-:W-:Y:S02]  /*af40*/  R2UR UR4, R62 ;  /* 0x000000003e0472ca */ /* 0x000fe400000e0000 */
[----:B------:R-:W-:Y:S01]  /*af50*/  R2UR UR5, R63 ;  /* 0x000000003f0572ca */ /* 0x000fe200000e0000 */
[----:B------:R-:W-:Y:S01]  /*af60*/  VIADD R63, R58, 0xe00 ;  /* 0x00000e003a3f7836 */ /* 0x000fe20000000000 */
[----:B------:R-:W-:Y:S01]  /*af70*/  R2UR UR6, R60 ;  /* 0x000000003c0672ca */ /* 0x000fe200000e0000 */
[C---:B------:R-:W-:Y:S01]  /*af80*/  IMAD.IADD R60, R0.reuse, 0x1, R3 ;  /* 0x00000001003c7824 */ /* 0x040fe200078e0203 */
[----:B------:R-:W-:Y:S01]  /*af90*/  R2UR UR7, R61 ;  /* 0x000000003d0772ca */ /* 0x000fe200000e0000 */
[----:B------:R-:W-:Y:S02]  /*afa0*/  IMAD.IADD R66, R0, 0x1, R63 ;  /* 0x0000000100427824 */ /* 0x000fe400078e023f */
[----:B------:R-:W-:-:S02]  /*afb0*/  IMAD.MOV.U32 R61, RZ, RZ, 0x40000040 ;  /* 0x40000040ff3d7424 */ /* 0x000fc400078e00ff */
        /* <DEDUP_REMOVED lines=13> */
[----:B------:R-:W-:-:S05]  /*b090*/  IMAD.MOV.U32 R14, RZ, RZ, 0x40 ;  /* 0x00000040ff0e7424 */ /* 0x000fca00078e00ff */
[----:B------:R-:W-:Y:S01]  /*b0a0*/  SEL R0, R14, 0x3e, P2 ;  /* 0x0000003e0e007807 */ /* 0x000fe20001000000 */
[C---:B------:R-:W-:Y:S02]  /*b0b0*/  IMAD R14, R197.reuse, -0x40, R14 ;  /* 0xffffffc0c50e7824 */ /* 0x040fe400078e020e */
[----:B------:R-:W-:Y:S01]  /*b0c0*/  VIADD R197, R197, 0xfffffffe ;  /* 0xfffffffec5c57836 */ /* 0x000fe20000000000 */
[----:B------:R-:W-:Y:S01]  /*b0d0*/  LOP3.LUT R59, R0, 0x6, RZ, 0xc0, !PT ;  /* 0x00000006003b7812 */ /* 0x000fe200078ec0ff */
[----:B------:R-:W-:Y:S01]  /*b0e0*/  IMAD.IADD R0, R216, 0x1, R194 ;  /* 0x00000001d8007824 */ /* 0x000fe200078e02c2 */
        /* <DEDUP_REMOVED lines=8> */
[----:B------:R-:W-:Y:S02]  /*b170*/  IMAD.MOV.U32 R61, RZ, RZ, 0x40000040 ;  /* 0x40000040ff3d7424 */ /* 0x000fe400078e00ff */
[----:B------:R-:W-:-:S05]  /*b180*/  IMAD.MOV.U32 R3, RZ, RZ, 0x1000 ;  /* 0x00001000ff037424 */ /* 0x000fca00078e00ff */
[----:B------:R-:W-:Y:S02]  /*b190*/  SEL R3, R3, 0xf80, P2 ;  /* 0x00000f8003037807 */ /* 0x000fe40001000000 */
[----:B0-----:R-:W-:Y:S02]  /*b1a0*/  ISETP.NE.AND P2, PT, R57, 0x1, PT ;  /* 0x000000013900780c */ /* 0x001fe40003f45270 */
        /* <DEDUP_REMOVED lines=12> */
[----:B------:R-:W0:Y:S02]  /*b270*/  @P2 LDC R3, c[0x0][0x44c] ;  /* 0x00011300ff032b82 */ /* 0x000e240000000800 */
[----:B0-----:R-:W-:Y:S01]  /*b280*/  @P2 IMAD.HI.U32 R3, R0, R3, RZ ;  /* 0x0000000300032227 */ /* 0x001fe200078e00ff */
[----:B------:R-:W-:-:S02]  /*b290*/  WARPGROUP.DEPBAR.LE gsb0, 0x0 ;  /* 0x00008000000079c5 */ /* 0x000fc40000010000 */
[----:B------:R-:W-:-:S06]  /*b2a0*/  WARPGROUP.ARRIVE ;  /* 0x00000000000079c5 */ /* 0x000fcc0000000000 */
[----:B------:R-:W-:Y:S01]  /*b2b0*/  HGMMA.64x64x16.F32 R24, gdesc[UR4], R24, gsb0 ;  /* 0x00e00000041879f0 */ /* 0x000fe20008000818 */
[----:B------:R-:W-:Y:S02]  /*b2c0*/  R2UR UR4, R60 ;  /* 0x000000003c0472ca */ /* 0x000fe400000e0000 */
[----:B------:R-:W-:Y:S02]  /*b2d0*/  R2UR UR5, R61 ;  /* 0x000000003d0572ca */ /* 0x000fe400000e0000 */
[----:B------:R-:W-:Y:S02]  /*b2e0*/  R2UR UR6, R58 ;  /* 0x000000003a0672ca */ /* 0x000fe400000e0000 */
[----:B------:R-:W-:Y:S01]  /*b2f0*/  R2UR UR7, R59 ;  /* 0x000000003b0772ca */ /* 0x000fe200000e0000 */
[----:B------:R-:W0:Y:S02]  /*b300*/  @P2 LDC R58, c[0x0][0x450] ;  /* 0x00011400ff3a2b82 */ /* 0x000e240000000800 */
[----:B0-----:R-:W-:-:S02]  /*b310*/  @P2 SHF.R.U32.HI R0, RZ, R58, R3 ;  /* 0x0000003aff002219 */ /* 0x001fc40000011603 */
[----:B------:R-:W-:Y:S02]  /*b320*/  IADD3 R58, R203, 0x1, R14 ;  /* 0x00000001cb3a7810 */ /* 0x000fe40007ffe00e */
[----:B------:R-:W-:Y:S01]  /*b330*/  IADD3 R14, -R189, R14, R203 ;  /* 0x0000000ebd0e7210 */ /* 0x000fe20007ffe1cb */
[----:B------:R-:W0:Y:S01]  /*b340*/  SHFL.IDX PT, R57, R0, RZ, 0x1c1f ;  /* 0x001c1fff00397589 */ /* 0x000e2200000e0000 */
[----:B------:R-:W-:-:S03]  /*b350*/  IADD3 R3, -R193, R58, -R189 ;  /* 0x0000003ac1037210 */ /* 0x000fc60007ffe9bd */
[----:B------:R-:W1:Y:S01]  /*b360*/  SHFL.IDX PT, R0, R0, 0x1, 0x1c1f ;  /* 0x003c1f0000007f89 */ /* 0x000e6200000e0000 */
[----:B0-----:R-:W-:-:S04]  /*b370*/  VIADDMNMX R57, R57, R3, R14, PT ;  /* 0x0000000339397246 */ /* 0x001fc8000380010e */
[C---:B------:R-:W-:Y:S02]  /*b380*/  ISETP.GT.AND P3, PT, R57.reuse, RZ, PT ;  /* 0x000000ff3900720c */ /* 0x040fe40003f64270 */
[C---:B------:R-:W-:Y:S02]  /*b390*/  ISETP.GT.AND P4, PT, R57.reuse, 0x1, PT ;  /* 0x000000013900780c */ /* 0x040fe40003f84270 */
[----:B------:R-:W-:Y:S02]  /*b3a0*/  ISETP.GT.AND P5, PT, R57, 0x8, PT ;  /* 0x000000083900780c */ /* 0x000fe40003fa4270 */
[----:B-1----:R-:W-:Y:S01]  /*b3b0*/  VIADDMNMX R14, R0, R3, R14, PT ;  /* 0x00000003000e7246 */ /* 0x002fe2000380010e */
[----:B------:R-:W-:Y:S02]  /*b3c0*/  WARPGROUP.DEPBAR.LE gsb0, 0x0 ;  /* 0x00008000000079c5 */ /* 0x000fe40000010000 */
[----:B------:R-:W-:-:S06]  /*b3d0*/  WARPGROUP.ARRIVE ;  /* 0x00000000000079c5 */ /* 0x000fcc0000000000 */
[----:B------:R-:W-:Y:S01]  /*b3e0*/  HGMMA.64x64x16.F32 R24, gdesc[UR4], R24, gsb0 ;  /* 0x00e00000041879f0 */ /* 0x000fe20008000818 */
[----:B------:R-:W-:Y:S01]  /*b3f0*/  ULDC UR4, c[0x0][0xa80] ;  /* 0x0002a00000047ab9 */ /* 0x000fe20000000800 */
[----:B------:R-:W-:Y:S01]  /*b400*/  R2UR UR7, R171 ;  /* 0x00000000ab0772ca */ /* 0x000fe200000e0000 */
        /* <DEDUP_REMOVED lines=44> */
[----:B------:R-:W-:Y:S02]  /*b6d0*/  ISETP.GT.AND P3, PT, R14, RZ, PT ;  /* 0x000000ff0e00720c */ /* 0x000fe40003f64270 */
        /* <DEDUP_REMOVED lines=10> */
[----:B------:R-:W-:Y:S02]  /*b780*/  FMNMX.FTZ R3, R30, R3, !PT ;  /* 0x000000031e037209 */ /* 0x000fe40007810000 */
[----:B------:R-:W-:Y:S02]  /*b790*/  FSEL R34, R34, -INF , P4 ;  /* 0xff80000022227808 */ /* 0x000fe40002000000 */
[C---:B------:R-:W-:Y:S02]  /*b7a0*/  ISETP.GT.AND P4, PT, R14.reuse, 0x18, PT ;  /* 0x000000180e00780c */ /* 0x040fe40003f84270 */
[----:B------:R-:W-:Y:S02]  /*b7b0*/  ISETP.GT.AND P5, PT, R14, 0x21, PT ;  /* 0x000000210e00780c */ /* 0x000fe40003fa4270 */
[----:B------:R-:W-:-:S02]  /*b7c0*/  FSEL R38, R38, -INF , P4 ;  /* 0xff80000026267808 */ /* 0x000fc40002000000 */
[C---:B------:R-:W-:Y:S02]  /*b7d0*/  ISETP.GT.AND P4, PT, R14.reuse, 0x20, PT ;  /* 0x000000200e00780c */ /* 0x040fe40003f84270 */
[----:B0-----:R-:W-:Y:S02]  /*b7e0*/  FMNMX.FTZ R29, R59, R72, !PT ;  /* 0x000000483b1d7209 */ /* 0x001fe40007810000 */
[----:B------:R-:W-:Y:S02]  /*b7f0*/  FSEL R72, R31, -INF , P3 ;  /* 0xff8000001f487808 */ /* 0x000fe40001800000 */
[----:B------:R-:W-:Y:S01]  /*b800*/  ISETP.GT.AND P3, PT, R14, 0x11, PT ;  /* 0x000000110e00780c */ /* 0x000fe20003f64270 */
[----:B------:R-:W0:Y:S01]  /*b810*/  SHFL.BFLY PT, R76, R29, 0x1, 0x1f ;  /* 0x0c201f001d4c7f89 */ /* 0x000e2200000e0000 */
[----:B------:R-:W-:Y:S02]  /*b820*/  FMNMX.FTZ R3, R72, R3, !PT ;  /* 0x0000000348037209 */ /* 0x000fe40007810000 */
[----:B------:R-:W-:-:S02]  /*b830*/  FSEL R74, R35, -INF , P3 ;  /* 0xff800000234a7808 */ /* 0x000fc40001800000 */
[----:B------:R-:W-:Y:S02]  /*b840*/  FMNMX.FTZ R3, R34, R3, !PT ;  /* 0x0000000322037209 */ /* 0x000fe40007810000 */
[----:B------:R-:W-:Y:S02]  /*b850*/  ISETP.GT.AND P3, PT, R14, 0x19, PT ;  /* 0x000000190e00780c */ /* 0x000fe40003f64270 */
[----:B------:R-:W-:Y:S02]  /*b860*/  FMNMX.FTZ R3, R74, R3, !PT ;  /* 0x000000034a037209 */ /* 0x000fe40007810000 */
[----:B------:R-:W-:Y:S02]  /*b870*/  FSEL R42, R42, -INF , P4 ;  /* 0xff8000002a2a7808 */ /* 0x000fe40002000000 */
[----:B------:R-:W-:Y:S02]  /*b880*/  ISETP.GT.AND P4, PT, R14, 0x28, PT ;  /* 0x000000280e00780c */ /* 0x000fe40003f84270 */
[----:B------:R-:W-:-:S02]  /*b890*/  FSEL R78, R43, -INF , P5 ;  /* 0xff8000002b4e7808 */ /* 0x000fc40002800000 */
[----:B------:R-:W-:Y:S02]  /*b8a0*/  FSEL R46, R46, -INF , P4 ;  /* 0xff8000002e2e7808 */ /* 0x000fe40002000000 */
[----:B------:R-:W-:-:S04]  /*b8b0*/  ISETP.GT.AND P4, PT, R14, 0x30, PT ;  /* 0x000000300e00780c */ /* 0x000fc80003f84270 */
[----:B------:R-:W-:Y:S02]  /*b8c0*/  FSEL R50, R50, -INF , P4 ;  /* 0xff80000032327808 */ /* 0x000fe40002000000 */
[----:B0-----:R-:W-:Y:S02]  /*b8d0*/  FMNMX.FTZ R0, R29, R76, !PT ;  /* 0x0000004c1d007209 */ /* 0x001fe40007810000 */
[----:B------:R-:W-:Y:S02]  /*b8e0*/  FSEL R76, R39, -INF , P3 ;  /* 0xff800000274c7808 */ /* 0x000fe40001800000 */
[----:B------:R-:W-:Y:S01]  /*b8f0*/  FMNMX.FTZ R29, R38, R3, !PT ;  /* 0x00000003261d7209 */ /* 0x000fe20007810000 */
[----:B------:R-:W-:Y:S01]  /*b900*/  IMAD.U32 R3, RZ, RZ, UR4 ;  /* 0x00000004ff037e24 */ /* 0x000fe2000f8e00ff */
[----:B------:R-:W-:Y:S02]  /*b910*/  ISETP.GT.AND P3, PT, R14, 0x29, PT ;  /* 0x000000290e00780c */ /* 0x000fe40003f64270 */
[----:B------:R-:W-:Y:S01]  /*b920*/  FMNMX.FTZ R29, R76, R29, !PT ;  /* 0x0000001d4c1d7209 */ /* 0x000fe20007810000 */
[----:B------:R-:W-:Y:S01]  /*b930*/  FMUL.FTZ R31, R0, R3 ;  /* 0x00000003001f7220 */ /* 0x000fe20000410000 */
[----:B------:R-:W-:-:S02]  /*b940*/  FSEL R80, R47, -INF , P3 ;  /* 0xff8000002f507808 */ /* 0x000fc40001800000 */
[----:B------:R-:W-:Y:S02]  /*b950*/  FMNMX.FTZ R29, R42, R29, !PT ;  /* 0x0000001d2a1d7209 */ /* 0x000fe40007810000 */
[----:B------:R-:W-:Y:S02]  /*b960*/  ISETP.GT.AND P3, PT, R14, 0x31, PT ;  /* 0x000000310e00780c */ /* 0x000fe40003f64270 */
        /* <DEDUP_REMOVED lines=32> */
[----:B------:R-:W-:-:S03]  /*bb70*/  FFMA.FTZ R173, R70, R3, -R31 ;  /* 0x0000000346ad7223 */ /* 0x000fc6000001081f */
[----:B------:R-:W-:Y:S01]  /*bb80*/  MUFU.EX2 R28, R28 ;  /* 0x0000001c001c7308 */ /* 0x000fe20000000800 */
[----:B0-----:R-:W-:-:S05]  /*bb90*/  FMNMX.FTZ R14, R29, R14, !PT ;  /* 0x0000000e1d0e7209 */ /* 0x001fca0007810000 */
[----:B-1----:R-:W0:Y:S02]  /*bba0*/  SHFL.BFLY PT, R25, R14, 0x1, 0x1f ;  /* 0x0c201f000e197f89 */ /* 0x002e2400000e0000 */
[----:B------:R-:W1:Y:S08]  /*bbb0*/  MUFU.EX2 R35, R58 ;  /* 0x0000003a00237308 */ /* 0x000e700000000800 */
[----:B------:R-:W-:Y:S08]  /*bbc0*/  MUFU.EX2 R32, R32 ;  /* 0x0000002000207308 */ /* 0x000ff00000000800 */
[----:B------:R-:W2:Y:S01]  /*bbd0*/  MUFU.EX2 R37, R60 ;  /* 0x0000003c00257308 */ /* 0x000ea20000000800 */
[----:B-1----:R-:W-:-:S02]  /*bbe0*/  F2FP.F16.F32.PACK_AB R154, R35, R28 ;  /* 0x0000001c239a723e */ /* 0x002fc400000000ff */
[----:B0-----:R-:W-:-:S05]  /*bbf0*/  FMNMX.FTZ R168, R14, R25, !PT ;  /* 0x000000190ea87209 */ /* 0x001fca0007810000 */
[----:B------:R-:W-:Y:S01]  /*bc00*/  MUFU.EX2 R36, R36 ;  /* 0x0000002400247308 */ /* 0x000fe20000000800 */
[C---:B------:R-:W-:Y:S01]  /*bc10*/  FSETP.NEU.FTZ.AND P3, PT, R168.reuse, -INF , PT ;  /* 0xff800000a800780b */ /* 0x040fe20003f7d000 */
[----:B------:R-:W-:-:S06]  /*bc20*/  FMUL.FTZ R14, R168, R3 ;  /* 0x00000003a80e7220 */ /* 0x000fcc0000410000 */
[----:B------:R-:W-:Y:S01]  /*bc30*/  MUFU.EX2 R39, R62 ;  /* 0x0000003e00277308 */ /* 0x000fe20000000800 */
[----:B------:R-:W-:Y:S01]  /*bc40*/  FSEL R25, R14, RZ, P3 ;  /* 0x000000ff0e197208 */ /* 0x000fe20001800000 */
[----:B------:R-:W-:Y:S01]  /*bc50*/  @!P1 VIADD R14, R21, 0x38840 ;  /* 0x00038840150e9836 */ /* 0x000fe20000000000 */
[----:B--2---:R-:W-:Y:S01]  /*bc60*/  F2FP.F16.F32.PACK_AB R156, R37, R32 ;  /* 0x00000020259c723e */ /* 0x004fe200000000ff */
[----:B------:R-:W-:Y:S02]  /*bc70*/  @!P1 VIADD R21, R21, 0x38860 ;  /* 0x0003886015159836 */ /* 0x000fe40000000000 */
        /* <DEDUP_REMOVED lines=17> */
[----:B------:R-:W-:Y:S01]  /*bd90*/  FFMA.FTZ R196, R84, R3, -R25 ;  /* 0x0000000354c47223 */ /* 0x000fe20000010819 */
[----:B------:R-:W-:Y:S01]  /*bda0*/  FADD.FTZ R25, R152, R33 ;  /* 0x0000002198197221 */ /* 0x000fe20000010000 */
[----:B------:R-:W-:-:S02]  /*bdb0*/  @!P1 PRMT R24, RZ, 0x654, R14 ;  /* 0x00000654ff189816 */ /* 0x000fc4000000000e */
[----:B------:R-:W-:Y:S01]  /*bdc0*/  LOP3.LUT R14, R56, 0x2000000, RZ, 0xfc, !PT ;  /* 0x02000000380e7812 */ /* 0x000fe200078efcff */
[----:B------:R-:W1:Y:S01]  /*bdd0*/  MUFU.EX2 R30, R30 ;  /* 0x0000001e001e7308 */ /* 0x000e620000000800 */
[----:B------:R-:W-:Y:S01]  /*bde0*/  FADD.FTZ R42, R28, R25 ;  /* 0x000000191c2a7221 */ /* 0x000fe20000010000 */
[----:B------:R-:W-:Y:S01]  /*bdf0*/  IMAD.MOV.U32 R25, RZ, RZ, 0x40000040 ;  /* 0x40000040ff197424 */ /* 0x000fe200078e00ff */
[----:B------:R2:W-:Y:S01]  /*be00*/  @!P1 SYNCS.ARRIVE.TRANS64.RED.A1T0 RZ, [R24+URZ], RZ ;  /* 0x000000ff18ff99a7 */ /* 0x0005e2000810043f */
[----:B------:R-:W-:Y:S01]  /*be10*/  IMAD R170, R18, 0x1000, R14 ;  /* 0x0000100012aa7824 */ /* 0x000fe200078e020e */
[----:B------:R-:W-:Y:S02]  /*be20*/  F2FP.F16.F32.PACK_AB R152, R33, R152 ;  /* 0x000000982198723e */ /* 0x000fe400000000ff */
[----:B------:R-:W-:Y:S01]  /*be30*/  R2UR UR11, R25 ;  /* 0x00000000190b72ca */ /* 0x000fe200000e0000 */
[----:B------:R-:W3:Y:S01]  /*be40*/  MUFU.EX2 R155, R72 ;  /* 0x00000048009b7308 */ /* 0x000ee20000000800 */
[----:B0-----:R-:W-:Y:S01]  /*be50*/  FADD.FTZ R29, R26, R27 ;  /* 0x0000001b1a1d7221 */ /* 0x001fe20000010000 */
[----:B------:R-:W-:Y:S01]  /*be60*/  F2FP.F16.F32.PACK_AB R153, R27, R26 ;  /* 0x0000001a1b99723e */ /* 0x000fe200000000ff */
[----:B--2---:R-:W-:Y:S01]  /*be70*/  VIADD R24, R170, 0x80 ;  /* 0x00000080aa187836 */ /* 0x004fe20000000000 */
[----:B------:R-:W-:-:S02]  /*be80*/  F2FP.F16.F32.PACK_AB R158, R39, R36 ;  /* 0x00000024279e723e */ /* 0x000fc400000000ff */
[----:B------:R-:W-:Y:S02]  /*be90*/  R2UR UR6, R170 ;  /* 0x00000000aa0672ca */ /* 0x000fe400000e0000 */
[----:B------:R-:W0:Y:S01]  /*bea0*/  MUFU.EX2 R34, R34 ;  /* 0x0000002200227308 */ /* 0x000e220000000800 */
[----:B-1----:R-:W-:Y:S01]  /*beb0*/  FADD.FTZ R44, R30, R29 ;  /* 0x0000001d1e2c7221 */ /* 0x002fe20000010000 */
[----:B------:R-:W-:Y:S01]  /*bec0*/  FADD.FTZ R29, R35, R42 ;  /* 0x0000002a231d7221 */ /* 0x000fe20000010000 */
[----:B------:R-:W-:Y:S02]  /*bed0*/  R2UR UR10, R24 ;  /* 0x00000000180a72ca */ /* 0x000fe400000e0000 */
[----:B------:R-:W-:Y:S01]  /*bee0*/  @!P1 PRMT R21, RZ, 0x654, R21 ;  /* 0x00000654ff159816 */ /* 0x000fe20000000015 */
[----:B------:R-:W-:Y:S02]  /*bef0*/  FADD.FTZ R24, R32, R29 ;  /* 0x0000001d20187221 */ /* 0x000fe40000010000 */
[----:B------:R-:W1:Y:S01]  /*bf00*/  MUFU.EX2 R157, R74 ;  /* 0x0000004a009d7308 */ /* 0x000e620000000800 */
[C---:B---3--:R-:W-:Y:S01]  /*bf10*/  FADD.FTZ R25, R155.reuse, R44 ;  /* 0x0000002c9b197221 */ /* 0x048fe20000010000 */
[----:B------:R-:W-:Y:S01]  /*bf20*/  F2FP.F16.F32.PACK_AB R155, R155, R30 ;  /* 0x0000001e9b9b723e */ /* 0x000fe200000000ff */
[----:B------:R-:W-:Y:S06]  /*bf30*/  BAR.SYNC.DEFER_BLOCKING 0xf, 0x100 ;  /* 0x03c4000000007b1d */ /* 0x000fec0000010000 */
[----:B------:R-:W2:Y:S01]  /*bf40*/  MUFU.EX2 R38, R38 ;  /* 0x0000002600267308 */ /* 0x000ea20000000800 */
[----:B0-----:R-:W-:Y:S01]  /*bf50*/  FADD.FTZ R28, R34, R25 ;  /* 0x00000019221c7221 */ /* 0x001fe20000010000 */
[----:B------:R-:W-:-:S04]  /*bf60*/  FADD.FTZ R25, R37, R24 ;  /* 0x0000001825197221 */ /* 0x000fc80000010000 */
[----:B------:R-:W-:Y:S02]  /*bf70*/  FADD.FTZ R24, R36, R25 ;  /* 0x0000001924187221 */ /* 0x000fe40000010000 */
[----:B------:R-:W0:Y:S01]  /*bf80*/  MUFU.EX2 R159, R76 ;  /* 0x0000004c009f7308 */ /* 0x000e220000000800 */
[C---:B-1----:R-:W-:Y:S01]  /*bf90*/  FADD.FTZ R27, R157.reuse, R28 ;  /* 0x0000001c9d1b7221 */ /* 0x042fe20000010000 */
[----:B------:R-:W-:Y:S01]  /*bfa0*/  F2FP.F16.F32.PACK_AB R157, R157, R34 ;  /* 0x000000229d9d723e */ /* 0x000fe200000000ff */
[----:B------:R-:W-:-:S05]  /*bfb0*/  FADD.FTZ R199, R39, R24 ;  /* 0x0000001827c77221 */ /* 0x000fca0000010000 */
[----:B------:R-:W1:Y:S01]  /*bfc0*/  MUFU.EX2 R40, R40 ;  /* 0x0000002800287308 */ /* 0x000e620000000800 */
[----:B--2---:R-:W-:Y:S01]  /*bfd0*/  FADD.FTZ R26, R38, R27 ;  /* 0x0000001b261a7221 */ /* 0x004fe20000010000 */
[----:B------:R2:W-:Y:S06]  /*bfe0*/  STSM.16.M88.4 [R210+0x36400], R152 ;  /* 0x03640098d2007844 */ /* 0x0005ec0000000200 */
[----:B------:R-:W3:Y:S01]  /*bff0*/  MUFU.EX2 R181, R181 ;  /* 0x000000b500b57308 */ /* 0x000ee20000000800 */
[C---:B0-----:R-:W-:Y:S01]  /*c000*/  FADD.FTZ R171, R159.reuse, R26 ;  /* 0x0000001a9fab7221 */ /* 0x041fe20000010000 */
[----:B------:R-:W-:-:S05]  /*c010*/  F2FP.F16.F32.PACK_AB R159, R159, R38 ;  /* 0x000000269f9f723e */ /* 0x000fca00000000ff */
[----:B------:R0:W-:Y:S01]  /*c020*/  STSM.16.M88.4 [R214], R156 ;  /* 0x0000009cd6007844 */ /* 0x0001e20000000200 */
[----:B------:R-:W-:Y:S01]  /*c030*/  MUFU.EX2 R182, R182 ;  /* 0x000000b600b67308 */ /* 0x000fe20000000800 */
[----:B-1----:R-:W-:-:S07]  /*c040*/  FADD.FTZ R199, R40, R199 ;  /* 0x000000c728c77221 */ /* 0x002fce0000010000 */
[----:B------:R-:W1:Y:S01]  /*c050*/  MUFU.EX2 R176, R176 ;  /* 0x000000b000b07308 */ /* 0x000e620000000800 */
[C---:B---3--:R-:W-:Y:S01]  /*c060*/  F2FP.F16.F32.PACK_AB R160, R181.reuse, R40 ;  /* 0x00000028b5a0723e */ /* 0x048fe200000000ff */
[----:B------:R-:W-:-:S06]  /*c070*/  FADD.FTZ R199, R181, R199 ;  /* 0x000000c7b5c77221 */ /* 0x000fcc0000010000 */
[----:B------:R-:W3:Y:S08]  /*c080*/  MUFU.EX2 R183, R183 ;  /* 0x000000b700b77308 */ /* 0x000ef00000000800 */
[----:B------:R-:W4:Y:S01]  /*c090*/  MUFU.EX2 R198, R198 ;  /* 0x000000c600c67308 */ /* 0x000f220000000800 */
[----:B-1----:R-:W-:Y:S01]  /*c0a0*/  F2FP.F16.F32.PACK_AB R162, R176, R182 ;  /* 0x000000b6b0a2723e */ /* 0x002fe200000000ff */
[----:B------:R-:W-:-:S04]  /*c0b0*/  FADD.FTZ R182, R182, R199 ;  /* 0x000000c7b6b67221 */ /* 0x000fc80000010000 */
[----:B------:R-:W-:Y:S02]  /*c0c0*/  FADD.FTZ R182, R176, R182 ;  /* 0x000000b6b0b67221 */ /* 0x000fe40000010000 */
[----:B------:R-:W1:Y:S01]  /*c0d0*/  MUFU.EX2 R178, R178 ;  /* 0x000000b200b27308 */ /* 0x000e620000000800 */
[----:B---3--:R-:W-:-:S07]  /*c0e0*/  FADD.FTZ R171, R183, R171 ;  /* 0x000000abb7ab7221 */ /* 0x008fce0000010000 */
[----:B------:R-:W3:Y:S01]  /*c0f0*/  MUFU.EX2 R179, R179 ;  /* 0x000000b300b37308 */ /* 0x000ee20000000800 */
[C---:B----4-:R-:W-:Y:S01]  /*c100*/  F2FP.F16.F32.PACK_AB R161, R198.reuse, R183 ;  /* 0x000000b7c6a1723e */ /* 0x050fe200000000ff */
[----:B------:R-:W-:Y:S02]  /*c110*/  FADD.FTZ R198, R198, R171 ;  /* 0x000000abc6c67221 */ /* 0x000fe40000010000 */
[----:B------:R-:W4:Y:S04]  /*c120*/  @P2 LDC R171, c[0x0][0x44c] ;  /* 0x00011300ffab2b82 */ /* 0x000f280000000800 */
[----:B------:R-:W5:Y:S01]  /*c130*/  MUFU.EX2 R177, R177 ;  /* 0x000000b100b17308 */ /* 0x000f620000000800 */
[----:B-1----:R-:W-:-:S07]  /*c140*/  FADD.FTZ R198, R178, R198 ;  /* 0x000000c6b2c67221 */ /* 0x002fce0000010000 */
[----:B------:R-:W1:Y:S01]  /*c150*/  MUFU.EX2 R169, R169 ;  /* 0x000000a900a97308 */ /* 0x000e620000000800 */
[C---:B---3--:R-:W-:Y:S01]  /*c160*/  F2FP.F16.F32.PACK_AB R163, R179.reuse, R178 ;  /* 0x000000b2b3a3723e */ /* 0x048fe200000000ff */
[----:B------:R-:W-:-:S04]  /*c170*/  FADD.FTZ R179, R179, R198 ;  /* 0x000000c6b3b37221 */ /* 0x000fc80000010000 */
[----:B------:R0:W-:Y:S02]  /*c180*/  STSM.16.M88.4 [R211], R160 ;  /* 0x000000a0d3007844 */ /* 0x0001e40000000200 */
[----:B------:R-:W-:Y:S01]  /*c190*/  MUFU.EX2 R172, R172 ;  /* 0x000000ac00ac7308 */ /* 0x000fe20000000800 */
[----:B-----5:R-:W-:-:S07]  /*c1a0*/  FADD.FTZ R182, R177, R182 ;  /* 0x000000b6b1b67221 */ /* 0x020fce0000010000 */
[----:B------:R-:W3:Y:S01]  /*c1b0*/  MUFU.EX2 R173, R173 ;  /* 0x000000ad00ad7308 */ /* 0x000ee20000000800 */
[C---:B-1----:R-:W-:Y:S01]  /*c1c0*/  F2FP.F16.F32.PACK_AB R164, R169.reuse, R177 ;  /* 0x000000b1a9a4723e */ /* 0x042fe200000000ff */
[----:B------:R-:W-:-:S06]  /*c1d0*/  FADD.FTZ R169, R169, R182 ;  /* 0x000000b6a9a97221 */ /* 0x000fcc0000010000 */
[----:B------:R-:W1:Y:S08]  /*c1e0*/  MUFU.EX2 R180, R180 ;  /* 0x000000b400b47308 */ /* 0x000e700000000800 */
[----:B------:R-:W5:Y:S01]  /*c1f0*/  MUFU.EX2 R174, R174 ;  /* 0x000000ae00ae7308 */ /* 0x000f620000000800 */
[----:B---3--:R-:W-:Y:S01]  /*c200*/  F2FP.F16.F32.PACK_AB R166, R173, R172 ;  /* 0x000000acada6723e */ /* 0x008fe200000000ff */
[----:B------:R-:W-:-:S06]  /*c210*/  FADD.FTZ R172, R172, R169 ;  /* 0x000000a9acac7221 */ /* 0x000fcc0000010000 */
[----:B------:R-:W-:Y:S01]  /*c220*/  MUFU.EX2 R175, R175 ;  /* 0x000000af00af7308 */ /* 0x000fe20000000800 */
[----:B-1----:R-:W-:-:S07]  /*c230*/  FADD.FTZ R179, R180, R179 ;  /* 0x000000b3b4b37221 */ /* 0x002fce0000010000 */
[----:B------:R-:W1:Y:S01]  /*c240*/  MUFU.EX2 R196, R196 ;  /* 0x000000c400c47308 */ /* 0x000e620000000800 */
[C---:B-----5:R-:W-:Y:S01]  /*c250*/  F2FP.F16.F32.PACK_AB R165, R174.reuse, R180 ;  /* 0x000000b4aea5723e */ /* 0x060fe200000000ff */
        /* <DEDUP_REMOVED lines=8> */
[----:B------:R-:W-:Y:S01]  /*c2e0*/  WARPGROUP.ARRIVE ;  /* 0x00000000000079c5 */ /* 0x000fe20000000000 */
[----:B--2---:R-:W1:Y:S01]  /*c2f0*/  @P2 LDC R152, c[0x0][0x450] ;  /* 0x00011400ff982b82 */ /* 0x004e620000000800 */
[----:B----4-:R-:W-:-:S15]  /*c300*/  @P2 IMAD.HI.U32 R153, R194, R171, RZ ;  /* 0x000000abc2992227 */ /* 0x010fde00078e00ff */
[----:B------:R-:W-:-:S06]  /*c310*/  NOP ;  /* 0x0000000000007918 */ /* 0x000fcc0000000000 */
[----:B------:R-:W-:Y:S01]  /*c320*/  HGMMA.64x256x16.F32 R24, R156, gdesc[UR8].tnspB, R24, gsb0 ;  /* 0x43e000089c187df0 */ /* 0x000fe20008000818 */
[----:B------:R-:W-:Y:S02]  /*c330*/  IMAD.MOV.U32 R154, RZ, RZ, R194 ;  /* 0x000000ffff9a7224 */ /* 0x000fe400078e00c2 */
[----:B------:R-:W-:Y:S01]  /*c340*/  IMAD.MOV.U32 R171, RZ, RZ, 0x40000040 ;  /* 0x40000040ffab7424 */ /* 0x000fe200078e00ff */
[----:B-1----:R-:W-:Y:S01]  /*c350*/  @P2 SHF.R.U32.HI R154, RZ, R152, R153 ;  /* 0x00000098ff9a2219 */ /* 0x002fe20000011699 */
[C---:B------:R-:W-:Y:S02]  /*c360*/  VIADD R152, R170.reuse, 0x100 ;  /* 0x00000100aa987836 */ /* 0x040fe40000000000 */
[----:B------:R-:W-:Y:S02]  /*c370*/  IMAD.MOV.U32 R153, RZ, RZ, 0x40000040 ;  /* 0x40000040ff997424 */ /* 0x000fe400078e00ff */
[----:B------:R-:W-:Y:S01]  /*c380*/  VIADD R170, R170, 0x180 ;  /* 0x00000180aaaa7836 */ /* 0x000fe20000000000 */
[----:B------:R-:W-:-:S02]  /*c390*/  R2UR UR6, R152 ;  /* 0x00000000980672ca */ /* 0x000fc400000e0000 */
[----:B------:R-:W-:Y:S02]  /*c3a0*/  R2UR UR7, R153 ;  /* 0x00000000990772ca */ /* 0x000fe400000e0000 */
[----:B------:R-:W-:-:S04]  /*c3b0*/  IADD3 R152, R154, R203, -R193 ;  /* 0x000000cb9a987210 */ /* 0x000fc80007ffe8c1 */
[----:B------:R-:W-:-:S04]  /*c3c0*/  SHF.R.S32.HI R153, RZ, 0x1f, R152 ;  /* 0x0000001fff997819 */ /* 0x000fc80000011498 */
[----:B------:R-:W-:-:S04]  /*c3d0*/  LEA.HI R153, R153, R152, RZ, 0x6 ;  /* 0x0000009899997211 */ /* 0x000fc800078f30ff */
[----:B------:R-:W-:-:S04]  /*c3e0*/  SHF.R.S32.HI R153, RZ, 0x6, R153 ;  /* 0x00000006ff997819 */ /* 0x000fc80000011499 */
[----:B------:R-:W-:-:S04]  /*c3f0*/  VIMNMX R212, RZ, R153, !PT ;  /* 0x00000099ffd47248 */ /* 0x000fc80007fe0100 */
[----:B------:R-:W-:Y:S01]  /*c400*/  ISETP.GE.AND P3, PT, R197, R212, PT ;  /* 0x000000d4c500720c */ /* 0x000fe20003f66270 */
[----:B------:R-:W-:Y:S02]  /*c410*/  WARPGROUP.DEPBAR.LE gsb0, 0x0 ;  /* 0x00008000000079c5 */ /* 0x000fe40000010000 */
[----:B------:R-:W-:-:S06]  /*c420*/  WARPGROUP.ARRIVE ;  /* 0x00000000000079c5 */ /* 0x000fcc0000000000 */
        /* <DEDUP_REMOVED lines=19> */
[----:B------:R-:W-:Y:S01]  /*c560*/  BSSY B1, `(.L_x_8733) ;  /* 0x000037d000017945 */ /* 0x000fe20003800000 */
[----:B------:R-:W-:Y:S02]  /*c570*/  IMAD.MOV.U32 R201, RZ, RZ, R168 ;  /* 0x000000ffffc97224 */ /* 0x000fe400078e00a8 */
[----:B------:R-:W-:Y:S02]  /*c580*/  IMAD.MOV.U32 R199, RZ, RZ, R0 ;  /* 0x000000ffffc77224 */ /* 0x000fe400078e0000 */
[----:B------:R-:W-:Y:S02]  /*c590*/  IMAD.MOV.U32 R198, RZ, RZ, R197 ;  /* 0x000000ffffc67224 */ /* 0x000fe400078e00c5 */
[----:B------:R-:W-:-:S07]  /*c5a0*/  IMAD.MOV.U32 R200, RZ, RZ, R18 ;  /* 0x000000ffffc87224 */ /* 0x000fce00078e0012 */
.L_x_8744:
[----:B------:R-:W-:-:S05]  /*c5b0*/  VIADD R18, R200, 0x1 ;  /* 0x00000001c8127836 */ /* 0x000fca0000000000 */
[----:B------:R-:W-:-:S04]  /*c5c0*/  ISETP.NE.AND P3, PT, R18, 0x2, PT ;  /* 0x000000021200780c */ /* 0x000fc80003f65270 */
[----:B------:R-:W-:Y:S02]  /*c5d0*/  SEL R0, RZ, 0x1, P3 ;  /* 0x00000001ff007807 */ /* 0x000fe40001800000 */
[----:B------:R-:W-:Y:S02]  /*c5e0*/  SEL R18, R18, RZ, P3 ;  /* 0x000000ff12127207 */ /* 0x000fe40001800000 */
[----:B------:R-:W-:Y:S01]  /*c5f0*/  LOP3.LUT R19, R19, R0, RZ, 0x3c, !PT ;  /* 0x0000000013137212 */ /* 0x000fe200078e3cff */
[----:B------:R-:W-:Y:S06]  /*c600*/  @!P0 BRA `(.L_x_8734) ;  /* 0x0000000000048947 */ /* 0x000fec0003800000 */
[----:B------:R-:W-:Y:S01]  /*c610*/  BPT.TRAP 0x1 ;  /* 0x000000040000795c */ /* 0x000fe20000300000 */
.L_x_8734:
[----:B------:R-:W-:Y:S01]  /*c620*/  IMAD R197, R18, 0x8, R2 ;  /* 0x0000000812c57824 */ /* 0x000fe200078e0202 */
[----:B------:R-:W-:-:S04]  /*c630*/  SHF.L.U32 R0, R19, 0x1f, RZ ;  /* 0x0000001f13007819 */ /* 0x000fc800000006ff */
[----:B------:R0:W1:Y:S01]  /*c640*/  SYNCS.PHASECHK.TRANS64.TRYWAIT P3, [R197+URZ+0x38830], R0 ;  /* 0x03883000c50075a7 */ /* 0x000062000806017f */
[----:B------:R-:W-:Y:S05]  /*c650*/  @!P0 BRA `(.L_x_8735) ;  /* 0x0000000000048947 */ /* 0x000fea0003800000 */
[----:B------:R-:W-:Y:S01]  /*c660*/  BPT.TRAP 0x1 ;  /* 0x000000040000795c */ /* 0x000fe20000300000 */
.L_x_8735:
[----:B------:R-:W-:Y:S01]  /*c670*/  BSSY B2, `(.L_x_8736) ;  /* 0x0000006000027945 */ /* 0x000fe20003800000 */
[----:B------:R-:W-:Y:S02]  /*c680*/  IMAD R156, R18, 0x200, R15 ;  /* 0x00000200129c7824 */ /* 0x000fe400078e020f */
[----:B------:R-:W-:Y:S01]  /*c690*/  IMAD.MOV.U32 R157, RZ, RZ, 0x40000040 ;  /* 0x40000040ff9d7424 */ /* 0x000fe200078e00ff */
[----:B-1----:R-:W-:Y:S06]  /*c6a0*/  @P3 BRA `(.L_x_8737) ;  /* 0x0000000000083947 */ /* 0x002fec0003800000 */
[----:B------:R-:W1:Y:S02]  /*c6b0*/  SYNCS.PHASECHK.TRANS64.TRYWAIT P3, [R197+URZ+0x38830], R0 ;  /* 0x03883000c50075a7 */ /* 0x000e64000806017f */
[----:B-1----:R-:W-:Y:S05]  /*c6c0*/  @!P3 BRA `(.L_x_8738) ;  /* 0x0000014c0074b947 */ /* 0x002fea0003800000 */
.L_x_8737:
[----:B------:R-:W-:Y:S05]  /*c6d0*/  BSYNC B2 ;  /* 0x0000000000027941 */ /* 0x000fea0003800000 */
.L_x_8736:
        /* <DEDUP_REMOVED lines=36> */
.L_x_8739:
[----:B------:R2:W3:Y:S01]  /*c920*/  SYNCS.PHASECHK.TRANS64.TRYWAIT P3, [R197+URZ+0x38850], R0 ;  /* 0x03885000c50075a7 */ /* 0x0004e2000806017f */
[----:B------:R-:W-:Y:S05]  /*c930*/  @!P0 BRA `(.L_x_8740) ;  /* 0x0000000000048947 */ /* 0x000fea0003800000 */
[----:B------:R-:W-:Y:S01]  /*c940*/  BPT.TRAP 0x1 ;  /* 0x000000040000795c */ /* 0x000fe20000300000 */
.L_x_8740:
[----:B------:R-:W-:Y:S04]  /*c950*/  BSSY B2, `(.L_x_8741) ;  /* 0x0000004000027945 */ /* 0x000fe80003800000 */
[----:B---3--:R-:W-:Y:S05]  /*c960*/  @P3 BRA `(.L_x_8742) ;  /* 0x0000000000083947 */ /* 0x008fea0003800000 */
[----:B------:R-:W3:Y:S02]  /*c970*/  SYNCS.PHASECHK.TRANS64.TRYWAIT P3, [R197+URZ+0x38850], R0 ;  /* 0x03885000c50075a7 */ /* 0x000ee4000806017f */
[----:B---3--:R-:W-:Y:S05]  /*c980*/  @!P3 BRA `(.L_x_8743) ;  /* 0x0000014800d8b947 */ /* 0x008fea0003800000 */
.L_x_8742:
[----:B------:R-:W-:Y:S05]  /*c990*/  BSYNC B2 ;  /* 0x0000000000027941 */ /* 0x000fea0003800000 */
.L_x_8741:
        /* <DEDUP_REMOVED lines=346> */
[----:B------:R-:W0:Y:S02]  /*df40*/  @P2 LDC R0, c[0x0][0x44c] ;  /* 0x00011300ff002b82 */ /* 0x000e240000000800 */
        /* <DEDUP_REMOVED lines=10> */
[----:B------:R-:W-:Y:S02]  /*dff0*/  IMAD.MOV.U32 R207, RZ, RZ, 0x40000040 ;  /* 0x40000040ffcf7424 */ /* 0x000fe400078e00ff */
[----:B------:R-:W-:Y:S01]  /*e000*/  IMAD.IADD R208, R3, 0x1, R208 ;  /* 0x0000000103d07824 */ /* 0x000fe200078e02d0 */
[----:B------:R-:W-:Y:S01]  /*e010*/  R2UR UR6, R206 ;  /* 0x00000000ce0672ca */ /* 0x000fe200000e0000 */
[----:B------:R-:W-:Y:S01]  /*e020*/  IMAD.IADD R206, R205, 0x1, R3 ;  /* 0x00000001cdce7824 */ /* 0x000fe200078e0203 */
[----:B------:R-:W-:Y:S01]  /*e030*/  R2UR UR7, R207 ;  /* 0x00000000cf0772ca */ /* 0x000fe200000e0000 */
[----:B------:R-:W-:Y:S01]  /*e040*/  IMAD.MOV.U32 R207, RZ, RZ, 0x40000040 ;  /* 0x40000040ffcf7424 */ /* 0x000fe200078e00ff */
[----:B------:R-:W1:Y:S01]  /*e050*/  @P2 LDC R3, c[0x0][0x450] ;  /* 0x00011400ff032b82 */ /* 0x000e620000000800 */
[----:B------:R-:W-:-:S04]  /*e060*/  IMAD.IADD R202, R216, 0x1, R194 ;  /* 0x00000001d8ca7824 */ /* 0x000fc800078e02c2 */
[----:B0-----:R-:W-:-:S04]  /*e070*/  @P2 IMAD.HI.U32 R205, R202, R0, RZ ;  /* 0x00000000cacd2227 */ /* 0x001fc800078e00ff */
[----:B------:R-:W-:Y:S01]  /*e080*/  IMAD.MOV.U32 R0, RZ, RZ, R202 ;  /* 0x000000ffff007224 */ /* 0x000fe200078e00ca */
[----:B-1----:R-:W-:Y:S01]  /*e090*/  @P2 SHF.R.U32.HI R0, RZ, R3, R205 ;  /* 0x00000003ff002219 */ /* 0x002fe200000116cd */
[----:B------:R-:W-:Y:S02]  /*e0a0*/  IMAD.MOV.U32 R205, RZ, RZ, 0x40000040 ;  /* 0x40000040ffcd7424 */ /* 0x000fe400078e00ff */
[----:B------:R-:W-:-:S04]  /*e0b0*/  IMAD.MOV.U32 R3, RZ, RZ, -0x40 ;  /* 0xffffffc0ff037424 */ /* 0x000fc800078e00ff */
[----:B------:R-:W-:-:S05]  /*e0c0*/  IMAD R3, R198, R3, 0x1 ;  /* 0x00000001c6037424 */ /* 0x000fca00078e0203 */
[----:B------:R-:W-:-:S05]  /*e0d0*/  IADD3 R3, R203, R3, -R189 ;  /* 0x00000003cb037210 */ /* 0x000fca0007ffe8bd */
[----:B------:R-:W-:Y:S01]  /*e0e0*/  IMAD.IADD R3, R3, 0x1, -R193 ;  /* 0x0000000103037824 */ /* 0x000fe200078e0ac1 */
[----:B------:R-:W-:Y:S02]  /*e0f0*/  WARPGROUP.DEPBAR.LE gsb0, 0x0 ;  /* 0x00008000000079c5 */ /* 0x000fe40000010000 */
[----:B------:R-:W-:-:S06]  /*e100*/  WARPGROUP.ARRIVE ;  /* 0x00000000000079c5 */ /* 0x000fcc0000000000 */
[----:B------:R-:W-:Y:S01]  /*e110*/  HGMMA.64x64x16.F32 R152, gdesc[UR4], R152, gsb0 ;  /* 0x00e00000049879f0 */ /* 0x000fe20008000898 */
[----:B------:R-:W-:Y:S01]  /*e120*/  R2UR UR4, R206 ;  /* 0x00000000ce0472ca */ /* 0x000fe200000e0000 */
[----:B------:R-:W-:Y:S01]  /*e130*/  IMAD.MOV.U32 R206, RZ, RZ, 0x40 ;  /* 0x00000040ffce7424 */ /* 0x000fe200078e00ff */
[----:B------:R-:W-:Y:S01]  /*e140*/  R2UR UR5, R207 ;  /* 0x00000000cf0572ca */ /* 0x000fe200000e0000 */
[----:B------:R-:W-:Y:S01]  /*e150*/  IMAD.MOV.U32 R207, RZ, RZ, 0x1000 ;  /* 0x00001000ffcf7424 */ /* 0x000fe200078e00ff */
[----:B------:R-:W-:Y:S02]  /*e160*/  R2UR UR6, R208 ;  /* 0x00000000d00672ca */ /* 0x000fe400000e0000 */
[----:B------:R-:W-:Y:S02]  /*e170*/  R2UR UR7, R209 ;  /* 0x00000000d10772ca */ /* 0x000fe400000e0000 */
[----:B------:R-:W-:Y:S02]  /*e180*/  SEL R206, R206, 0x3e, P3 ;  /* 0x0000003ecece7807 */ /* 0x000fe40001800000 */
[----:B------:R-:W-:-:S02]  /*e190*/  SEL R207, R207, 0xf80, P3 ;  /* 0x00000f80cfcf7807 */ /* 0x000fc40001800000 */
        /* <DEDUP_REMOVED lines=9> */
[----:B------:R-:W-:Y:S02]  /*e230*/  R2UR UR5, R207 ;  /* 0x00000000cf0572ca */ /* 0x000fe400000e0000 */
[----:B------:R-:W-:Y:S02]  /*e240*/  R2UR UR6, R204 ;  /* 0x00000000cc0672ca */ /* 0x000fe400000e0000 */
[----:B------:R-:W-:Y:S02]  /*e250*/  R2UR UR7, R205 ;  /* 0x00000000cd0772ca */ /* 0x000fe400000e0000 */
[----:B------:R-:W0:Y:S02]  /*e260*/  SHFL.IDX PT, R205, R0, RZ, 0x1c1f ;  /* 0x001c1fff00cd7589 */ /* 0x000e2400000e0000 */
[----:B0-----:R-:W-:-:S05]  /*e270*/  IMAD.IADD R205, R3, 0x1, R205 ;  /* 0x0000000103cd7824 */ /* 0x001fca00078e02cd */
[C---:B------:R-:W-:Y:S02]  /*e280*/  ISETP.GT.AND P3, PT, R205.reuse, RZ, PT ;  /* 0x000000ffcd00720c */ /* 0x040fe40003f64270 */
[C---:B------:R-:W-:Y:S02]  /*e290*/  ISETP.GT.AND P4, PT, R205.reuse, 0x1, PT ;  /* 0x00000001cd00780c */ /* 0x040fe40003f84270 */
[C---:B------:R-:W-:Y:S02]  /*e2a0*/  ISETP.GT.AND P6, PT, R205.reuse, 0x28, PT ;  /* 0x00000028cd00780c */ /* 0x040fe40003fc4270 */
        /* <DEDUP_REMOVED lines=32> */
[----:B------:R-:W-:-:S02]  /*e4b0*/  FSEL R202, R172, -INF , P6 ;  /* 0xff800000acca7808 */ /* 0x000fc40003000000 */
[----:B------:R-:W-:Y:S02]  /*e4c0*/  FMNMX.FTZ R172, R169, R204, !PT ;  /* 0x000000cca9ac7209 */ /* 0x000fe40007810000 */
[----:B------:R-:W-:Y:S02]  /*e4d0*/  ISETP.GT.AND P3, PT, R205, 0x30, PT ;  /* 0x00000030cd00780c */ /* 0x000fe40003f64270 */
[----:B------:R-:W-:Y:S02]  /*e4e0*/  FSEL R204, R173, -INF , P5 ;  /* 0xff800000adcc7808 */ /* 0x000fe40002800000 */
[----:B------:R-:W-:Y:S01]  /*e4f0*/  FMNMX.FTZ R172, R202, R172, !PT ;  /* 0x000000accaac7209 */ /* 0x000fe20007810000 */
[----:B------:R-:W0:Y:S01]  /*e500*/  SHFL.IDX PT, R173, R0, 0x1, 0x1c1f ;  /* 0x003c1f0000ad7f89 */ /* 0x000e2200000e0000 */
        /* <DEDUP_REMOVED lines=10> */
[----:B------:R-:W-:Y:S01]  /*e5b0*/  FMNMX.FTZ R172, R180, R172, !PT ;  /* 0x000000acb4ac7209 */ /* 0x000fe20007810000 */
[----:B0-----:R-:W-:-:S03]  /*e5c0*/  IMAD.IADD R3, R3, 0x1, R173 ;  /* 0x0000000103037824 */ /* 0x001fc600078e02ad */
[----:B------:R-:W-:Y:S01]  /*e5d0*/  FMNMX.FTZ R205, R181, R172, !PT ;  /* 0x000000acb5cd7209 */ /* 0x000fe20007810000 */
[----:B------:R-:W-:Y:S02]  /*e5e0*/  IMAD.MOV.U32 R173, RZ, RZ, 0x40000040 ;  /* 0x40000040ffad7424 */ /* 0x000fe400078e00ff */
[----:B------:R-:W-:Y:S01]  /*e5f0*/  IMAD R172, R18, 0x1000, R14 ;  /* 0x0000100012ac7824 */ /* 0x000fe200078e020e */
[C---:B------:R-:W-:Y:S01]  /*e600*/  ISETP.GT.AND P4, PT, R3.reuse, RZ, PT ;  /* 0x000000ff0300720c */ /* 0x040fe20003f84270 */
[----:B------:R-:W0:Y:S01]  /*e610*/  SHFL.BFLY PT, R0, R205, 0x2, 0x1f ;  /* 0x0c401f00cd007f89 */ /* 0x000e2200000e0000 */
[C---:B------:R-:W-:Y:S02]  /*e620*/  ISETP.GT.AND P5, PT, R3.reuse, 0x1, PT ;  /* 0x000000010300780c */ /* 0x040fe40003fa4270 */
[----:B------:R-:W-:Y:S02]  /*e630*/  FSEL R154, R154, -INF , P4 ;  /* 0xff8000009a9a7808 */ /* 0x000fe40002000000 */
[----:B------:R-:W-:-:S02]  /*e640*/  ISETP.GT.AND P4, PT, R3, 0x10, PT ;  /* 0x000000100300780c */ /* 0x000fc40003f84270 */
[C---:B------:R-:W-:Y:S02]  /*e650*/  ISETP.GT.AND P6, PT, R3.reuse, 0x8, PT ;  /* 0x000000080300780c */ /* 0x040fe40003fc4270 */
[----:B------:R-:W-:Y:S02]  /*e660*/  FSEL R162, R162, -INF , P4 ;  /* 0xff800000a2a27808 */ /* 0x000fe40002000000 */
[----:B------:R-:W-:Y:S02]  /*e670*/  ISETP.GT.AND P4, PT, R3, 0x20, PT ;  /* 0x000000200300780c */ /* 0x000fe40003f84270 */
[----:B------:R-:W-:Y:S02]  /*e680*/  FSEL R155, R155, -INF , P5 ;  /* 0xff8000009b9b7808 */ /* 0x000fe40002800000 */
[----:B------:R-:W-:Y:S02]  /*e690*/  FMNMX.FTZ R206, R154, R201, !PT ;  /* 0x000000c99ace7209 */ /* 0x000fe40007810000 */
[----:B------:R-:W-:-:S02]  /*e6a0*/  ISETP.GT.AND P3, PT, R3, 0x9, PT ;  /* 0x000000090300780c */ /* 0x000fc40003f64270 */
[----:B------:R-:W-:Y:S02]  /*e6b0*/  FSEL R158, R158, -INF , P6 ;  /* 0xff8000009e9e7808 */ /* 0x000fe40003000000 */
[----:B------:R-:W-:Y:S02]  /*e6c0*/  FSEL R159, R159, -INF , P3 ;  /* 0xff8000009f9f7808 */ /* 0x000fe40001800000 */
[----:B------:R-:W-:Y:S02]  /*e6d0*/  ISETP.GT.AND P5, PT, R3, 0x11, PT ;  /* 0x000000110300780c */ /* 0x000fe40003fa4270 */
[----:B0-----:R-:W-:Y:S02]  /*e6e0*/  FMNMX.FTZ R0, R205, R0, !PT ;  /* 0x00000000cd007209 */ /* 0x001fe40007810000 */
        /* <DEDUP_REMOVED lines=14> */
[----:B------:R-:W-:Y:S02]  /*e7d0*/  ISETP.GT.AND P6, PT, R3, 0x28, PT ;  /* 0x000000280300780c */ /* 0x000fe40003fc4270 */
[----:B------:R-:W-:Y:S02]  /*e7e0*/  FSEL R206, R171, -INF , P5 ;  /* 0xff800000abce7808 */ /* 0x000fe40002800000 */
[----:B------:R-:W-:Y:S02]  /*e7f0*/  FMNMX.FTZ R170, R205, R170, !PT ;  /* 0x000000aacdaa7209 */ /* 0x000fe40007810000 */
[----:B------:R-:W-:Y:S02]  /*e800*/  R2UR UR7, R173 ;  /* 0x00000000ad0772ca */ /* 0x000fe400000e0000 */
        /* <DEDUP_REMOVED lines=13> */
[----:B------:R-:W-:Y:S01]  /*e8e0*/  ISETP.GT.AND P3, PT, R3, 0x39, PT ;  /* 0x000000390300780c */ /* 0x000fe20003f64270 */
[----:B------:R-:W-:Y:S01]  /*e8f0*/  IMAD.U32 R3, RZ, RZ, UR37 ;  /* 0x00000025ff037e24 */ /* 0x000fe2000f8e00ff */
[----:B------:R-:W-:-:S02]  /*e900*/  FSEL R226, R182, -INF , P6 ;  /* 0xff800000b6e27808 */ /* 0x000fc40003000000 */
[----:B------:R-:W-:Y:S02]  /*e910*/  FMNMX.FTZ R170, R179, R170, !PT ;  /* 0x000000aab3aa7209 */ /* 0x000fe40007810000 */
[----:B------:R-:W-:Y:S02]  /*e920*/  FSEL R183, R183, -INF , P3 ;  /* 0xff800000b7b77808 */ /* 0x000fe40001800000 */
[----:B------:R-:W-:Y:S02]  /*e930*/  FMNMX.FTZ R170, R226, R170, !PT ;  /* 0x000000aae2aa7209 */ /* 0x000fe40007810000 */
[----:B0-----:R-:W-:Y:S02]  /*e940*/  FMNMX.FTZ R0, R0, R173, !PT ;  /* 0x000000ad00007209 */ /* 0x001fe40007810000 */
[----:B------:R-:W-:Y:S02]  /*e950*/  FMNMX.FTZ R173, R183, R170, !PT ;  /* 0x000000aab7ad7209 */ /* 0x000fe40007810000 */
[C---:B------:R-:W-:Y:S01]  /*e960*/  FSETP.NEU.FTZ.AND P4, PT, R0.reuse, -INF , PT ;  /* 0xff8000000000780b */ /* 0x040fe20003f9d000 */
[----:B------:R-:W-:Y:S01]  /*e970*/  FMUL.FTZ R178, R0, R3 ;  /* 0x0000000300b27220 */ /* 0x000fe20000410000 */
[----:B------:R-:W-:Y:S01]  /*e980*/  R2UR UR6, R172 ;  /* 0x00000000ac0672ca */ /* 0x000fe200000e0000 */
[----:B------:R-:W0:Y:S03]  /*e990*/  SHFL.BFLY PT, R174, R173, 0x2, 0x1f ;  /* 0x0c401f00adae7f89 */ /* 0x000e2600000e0000 */
[----:B------:R-:W-:-:S05]  /*e9a0*/  FSEL R178, R178, RZ, P4 ;  /* 0x000000ffb2b27208 */ /* 0x000fca0002000000 */
        /* <DEDUP_REMOVED lines=14> */
[----:B0-----:R-:W-:Y:S01]  /*ea90*/  FMNMX.FTZ R168, R173, R174, !PT ;  /* 0x000000aeada87209 */ /* 0x001fe20007810000 */
[-CC-:B------:R-:W-:Y:S01]  /*eaa0*/  FFMA.FTZ R173, R202, R3.reuse, -R178.reuse ;  /* 0x00000003caad7223 */ /* 0x180fe200000108b2 */
[-CC-:B------:R-:W-:Y:S01]  /*eab0*/  FFMA.FTZ R174, R204, R3.reuse, -R178.reuse ;  /* 0x00000003ccae7223 */ /* 0x180fe200000108b2 */
[----:B------:R-:W-:-:S02]  /*eac0*/  FFMA.FTZ R178, R181, R3, -R178 ;  /* 0x00000003b5b27223 */ /* 0x000fc400000108b2 */
        /* <DEDUP_REMOVED lines=11> */
[----:B------:R-:W-:Y:S01]  /*eb80*/  FSEL R166, R168, RZ, P3 ;  /* 0x000000ffa8a67208 */ /* 0x000fe20001800000 */
[-CC-:B------:R-:W-:Y:S01]  /*eb90*/  FFMA.FTZ R165, R155, R3.reuse, -R164.reuse ;  /* 0x000000039ba57223 */ /* 0x180fe200000108a4 */
[-CC-:B------:R-:W-:Y:S01]  /*eba0*/  FFMA.FTZ R155, R158, R3.reuse, -R164.reuse ;  /* 0x000000039e9b7223 */ /* 0x180fe200000108a4 */
[-CC-:B------:R-:W-:Y:S01]  /*ebb0*/  FFMA.FTZ R158, R162, R3.reuse, -R164.reuse ;  /* 0x00000003a29e7223 */ /* 0x180fe200000108a4 */
[-CC-:B------:R-:W-:Y:S01]  /*ebc0*/  FFMA.FTZ R162, R163, R3.reuse, -R164.reuse ;  /* 0x00000003a3a27223 */ /* 0x180fe200000108a4 */
[----:B------:R-:W-:Y:S01]  /*ebd0*/  FSEL R163, R0, RZ, P4 ;  /* 0x000000ff00a37208 */ /* 0x000fe20002000000 */
[----:B------:R-:W-:Y:S01]  /*ebe0*/  FADD.FTZ R166, -R166, R201 ;  /* 0x000000c9a6a67221 */ /* 0x000fe20000010100 */
[-CC-:B------:R-:W-:Y:S01]  /*ebf0*/  FFMA.FTZ R154, R154, R3.reuse, -R164.reuse ;  /* 0x000000039a9a7223 */ /* 0x180fe200000108a4 */
[----:B------:R-:W-:Y:S01]  /*ec00*/  FFMA.FTZ R181, R167, R3, -R164 ;  /* 0x00000003a7b57223 */ /* 0x000fe200000108a4 */
[----:B------:R-:W-:-:S02]  /*ec10*/  IMAD.MOV R167, RZ, RZ, -R195 ;  /* 0x000000ffffa77224 */ /* 0x000fc400078e0ac3 */
[-C--:B------:R-:W-:Y:S01]  /*ec20*/  FMUL.FTZ R166, R166, R3.reuse ;  /* 0x00000003a6a67220 */ /* 0x080fe20000410000 */
[----:B------:R-:W-:Y:S01]  /*ec30*/  FADD.FTZ R163, -R163, R199 ;  /* 0x000000c7a3a37221 */ /* 0x000fe20000010100 */
[----:B------:R-:W-:Y:S01]  /*ec40*/  MUFU.EX2 R165, R165 ;  /* 0x000000a500a57308 */ /* 0x000fe20000000800 */
[--C-:B------:R-:W-:Y:S01]  /*ec50*/  FFMA.FTZ R159, R159, R3, -R164.reuse ;  /* 0x000000039f9f7223 */ /* 0x100fe200000108a4 */
[----:B------:R-:W-:Y:S01]  /*ec60*/  ISETP.NE.AND P3, PT, R189, R167, PT ;  /* 0x000000a7bd00720c */ /* 0x000fe20003f65270 */
[-C--:B------:R-:W-:Y:S01]  /*ec70*/  FMUL.FTZ R163, R163, R3.reuse ;  /* 0x00000003a3a37220 */ /* 0x080fe20000410000 */
[----:B------:R-:W-:Y:S02]  /*ec80*/  @!P1 VIADD R167, R197, 0x38840 ;  /* 0x00038840c5a79836 */ /* 0x000fe40000000000 */
[-CC-:B------:R-:W-:Y:S01]  /*ec90*/  FFMA.FTZ R205, R205, R3.reuse, -R164.reuse ;  /* 0x00000003cdcd7223 */ /* 0x180fe200000108a4 */
[-CC-:B------:R-:W-:Y:S01]  /*eca0*/  FFMA.FTZ R201, R206, R3.reuse, -R164.reuse ;  /* 0x00000003cec97223 */ /* 0x180fe200000108a4 */
[-CC-:B------:R-:W-:Y:S01]  /*ecb0*/  FFMA.FTZ R208, R208, R3.reuse, -R164.reuse ;  /* 0x00000003d0d07223 */ /* 0x180fe200000108a4 */
[----:B------:R-:W-:Y:S01]  /*ecc0*/  MUFU.EX2 R154, R154 ;  /* 0x0000009a009a7308 */ /* 0x000fe20000000800 */
[----:B------:R-:W-:Y:S01]  /*ecd0*/  @!P1 PRMT R167, RZ, 0x654, R167 ;  /* 0x00000654ffa79816 */ /* 0x000fe200000000a7 */
[-CC-:B------:R-:W-:Y:S01]  /*ece0*/  FFMA.FTZ R209, R209, R3.reuse, -R164.reuse ;  /* 0x00000003d1d17223 */ /* 0x180fe200000108a4 */
[-CC-:B------:R-:W-:Y:S01]  /*ecf0*/  FFMA.FTZ R226, R226, R3.reuse, -R164.reuse ;  /* 0x00000003e2e27223 */ /* 0x180fe200000108a4 */
[----:B------:R-:W-:Y:S01]  /*ed00*/  FFMA.FTZ R202, R183, R3, -R164 ;  /* 0x00000003b7ca7223 */ /* 0x000fe200000108a4 */
[----:B------:R0:W-:Y:S01]  /*ed10*/  @!P1 SYNCS.ARRIVE.TRANS64.RED.A1T0 RZ, [R167+URZ], RZ ;  /* 0x000000ffa7ff99a7 */ /* 0x0001e2000810043f */
[----:B------:R-:W-:-:S02]  /*ed20*/  @!P1 VIADD R197, R197, 0x38860 ;  /* 0x00038860c5c59836 */ /* 0x000fc40000000000 */
[----:B------:R-:W1:Y:S01]  /*ed30*/  MUFU.EX2 R166, R166 ;  /* 0x000000a600a67308 */ /* 0x000e620000000800 */
[----:B------:R-:W-:Y:S02]  /*ed40*/  @!P3 IMAD R204, R200, 0x40, R190 ;  /* 0x00000040c8ccb824 */ /* 0x000fe400078e02be */
[-CC-:B------:R-:W-:Y:S01]  /*ed50*/  FFMA.FTZ R200, R207, R3.reuse, -R164.reuse ;  /* 0x00000003cfc87223 */ /* 0x180fe200000108a4 */
[----:B------:R-:W-:Y:S01]  /*ed60*/  @!P1 PRMT R197, RZ, 0x654, R197 ;  /* 0x00000654ffc59816 */ /* 0x000fe200000000c5 */
[----:B0-----:R-:W-:Y:S01]  /*ed70*/  FFMA.FTZ R167, R179, R3, -R164 ;  /* 0x00000003b3a77223 */ /* 0x001fe200000108a4 */
[----:B------:R-:W-:Y:S02]  /*ed80*/  @!P3 IMAD R204, R204, 0x4, R2 ;  /* 0x00000004ccccb824 */ /* 0x000fe400078e0202 */
[----:B------:R-:W0:Y:S08]  /*ed90*/  MUFU.EX2 R163, R163 ;  /* 0x000000a300a37308 */ /* 0x000e300000000800 */
[----:B------:R-:W2:Y:S01]  /*eda0*/  MUFU.EX2 R155, R155 ;  /* 0x0000009b009b7308 */ /* 0x000ea20000000800 */
[----:B-1----:R-:W-:Y:S01]  /*edb0*/  FFMA.FTZ R196, R166, R196, R154 ;  /* 0x000000c4a6c47223 */ /* 0x002fe2000001009a */
[----:B------:R-:W-:Y:S01]  /*edc0*/  @!P3 STS [R204+0x38420], R166 ;  /* 0x038420a6cc00b388 */ /* 0x000fe20000000800 */
[-C--:B------:R-:W-:Y:S01]  /*edd0*/  FMUL.FTZ R26, R26, R166.reuse ;  /* 0x000000a61a1a7220 */ /* 0x080fe20000410000 */
[-C--:B------:R-:W-:Y:S01]  /*ede0*/  FMUL.FTZ R27, R27, R166.reuse ;  /* 0x000000a61b1b7220 */ /* 0x080fe20000410000 */
[----:B------:R-:W-:Y:S01]  /*edf0*/  FADD.FTZ R196, R165, R196 ;  /* 0x000000c4a5c47221 */ /* 0x000fe20000010000 */
[-C--:B------:R-:W-:Y:S01]  /*ee00*/  FMUL.FTZ R30, R30, R166.reuse ;  /* 0x000000a61e1e7220 */ /* 0x080fe20000410000 */
[----:B------:R-:W-:Y:S01]  /*ee10*/  FMUL.FTZ R31, R31, R166 ;  /* 0x000000a61f1f7220 */ /* 0x000fe20000410000 */
[----:B------:R-:W1:Y:S01]  /*ee20*/  MUFU.EX2 R159, R159 ;  /* 0x0000009f009f7308 */ /* 0x000e620000000800 */
[----:B0-----:R-:W-:Y:S01]  /*ee30*/  FFMA.FTZ R164, R163, R21, R152 ;  /* 0x00000015a3a47223 */ /* 0x001fe20000010098 */
[----:B------:R0:W-:Y:S01]  /*ee40*/  @!P3 STS [R204+0x38400], R163 ;  /* 0x038400a3cc00b388 */ /* 0x0001e20000000800 */
[C---:B------:R-:W-:Y:S01]  /*ee50*/  F2FP.F16.F32.PACK_AB R152, R153.reuse, R152 ;  /* 0x000000989998723e */ /* 0x040fe200000000ff */
[-C--:B------:R-:W-:Y:S01]  /*ee60*/  FMUL.FTZ R24, R24, R163.reuse ;  /* 0x000000a318187220 */ /* 0x080fe20000410000 */
[----:B------:R-:W-:Y:S01]  /*ee70*/  FADD.FTZ R164, R153, R164 ;  /* 0x000000a499a47221 */ /* 0x000fe20000010000 */
[----:B------:R-:W-:Y:S01]  /*ee80*/  F2FP.F16.F32.PACK_AB R153, R165, R154 ;  /* 0x0000009aa599723e */ /* 0x000fe200000000ff */
[-C--:B------:R-:W-:Y:S01]  /*ee90*/  FMUL.FTZ R25, R25, R163.reuse ;  /* 0x000000a319197220 */ /* 0x080fe20000410000 */
[----:B------:R-:W3:Y:S01]  /*eea0*/  MUFU.EX2 R158, R158 ;  /* 0x0000009e009e7308 */ /* 0x000ee20000000800 */
[----:B--2---:R-:W-:Y:S01]  /*eeb0*/  FADD.FTZ R196, R155, R196 ;  /* 0x000000c49bc47221 */ /* 0x004fe20000010000 */
[----:B------:R-:W-:Y:S01]  /*eec0*/  FADD.FTZ R164, R156, R164 ;  /* 0x000000a49ca47221 */ /* 0x000fe20000010000 */
[----:B------:R-:W-:Y:S01]  /*eed0*/  F2FP.F16.F32.PACK_AB R154, R182, R156 ;  /* 0x0000009cb69a723e */ /* 0x000fe200000000ff */
[----:B------:R-:W-:Y:S01]  /*eee0*/  FMUL.FTZ R28, R28, R163 ;  /* 0x000000a31c1c7220 */ /* 0x000fe20000410000 */
[----:B------:R-:W-:Y:S01]  /*eef0*/  F2FP.F16.F32.PACK_AB R156, R161, R157 ;  /* 0x0000009da19c723e */ /* 0x000fe200000000ff */
[----:B------:R-:W-:Y:S01]  /*ef00*/  FADD.FTZ R164, R182, R164 ;  /* 0x000000a4b6a47221 */ /* 0x000fe20000010000 */
[----:B------:R-:W-:Y:S01]  /*ef10*/  FMUL.FTZ R29, R29, R163 ;  /* 0x000000a31d1d7220 */ /* 0x000fe20000410000 */
[----:B------:R-:W2:Y:S01]  /*ef20*/  MUFU.EX2 R162, R162 ;  /* 0x000000a200a27308 */ /* 0x000ea20000000800 */
[----:B-1----:R-:W-:Y:S01]  /*ef30*/  FADD.FTZ R196, R159, R196 ;  /* 0x000000c49fc47221 */ /* 0x002fe20000010000 */
[----:B------:R-:W-:Y:S01]  /*ef40*/  FADD.FTZ R164, R157, R164 ;  /* 0x000000a49da47221 */ /* 0x000fe20000010000 */
[----:B------:R-:W-:Y:S01]  /*ef50*/  F2FP.F16.F32.PACK_AB R155, R159, R155 ;  /* 0x0000009b9f9b723e */ /* 0x000fe200000000ff */
[----:B------:R-:W-:Y:S01]  /*ef60*/  BAR.SYNC.DEFER_BLOCKING 0xf, 0x100 ;  /* 0x03c4000000007b1d */ /* 0x000fe20000010000 */
[-C--:B------:R-:W-:Y:S01]  /*ef70*/  FMUL.FTZ R32, R32, R163.reuse ;  /* 0x000000a320207220 */ /* 0x080fe20000410000 */
[----:B0-----:R-:W-:Y:S01]  /*ef80*/  FADD.FTZ R204, R161, R164 ;  /* 0x000000a4a1cc7221 */ /* 0x001fe20000010000 */
[-C--:B------:R-:W-:Y:S01]  /*ef90*/  FMUL.FTZ R33, R33, R163.reuse ;  /* 0x000000a321217220 */ /* 0x080fe20000410000 */
[-C--:B------:R-:W-:Y:S01]  /*efa0*/  FMUL.FTZ R36, R36, R163.reuse ;  /* 0x000000a324247220 */ /* 0x080fe20000410000 */
[----:B---3--:R-:W-:Y:S01]  /*efb0*/  FADD.FTZ R183, R158, R196 ;  /* 0x000000c49eb77221 */ /* 0x008fe20000010000 */
[----:B------:R-:W0:Y:S01]  /*efc0*/  MUFU.EX2 R160, R160 ;  /* 0x000000a000a07308 */ /* 0x000e220000000800 */
[-C--:B------:R-:W-:Y:S01]  /*efd0*/  FMUL.FTZ R37, R37, R163.reuse ;  /* 0x000000a325257220 */ /* 0x080fe20000410000 */
[-C--:B------:R-:W-:Y:S01]  /*efe0*/  FMUL.FTZ R40, R40, R163.reuse ;  /* 0x000000a328287220 */ /* 0x080fe20000410000 */
[-C--:B------:R-:W-:Y:S01]  /*eff0*/  FMUL.FTZ R41, R41, R163.reuse ;  /* 0x000000a329297220 */ /* 0x080fe20000410000 */
[-C--:B------:R-:W-:Y:S01]  /*f000*/  FMUL.FTZ R44, R44, R163.reuse ;  /* 0x000000a32c2c7220 */ /* 0x080fe20000410000 */
[-C--:B------:R-:W-:Y:S01]  /*f010*/  FMUL.FTZ R45, R45, R163.reuse ;  /* 0x000000a32d2d7220 */ /* 0x080fe20000410000 */
[-C--:B------:R-:W-:Y:S01]  /*f020*/  FMUL.FTZ R48, R48, R163.reuse ;  /* 0x000000a330307220 */ /* 0x080fe20000410000 */
[C---:B--2---:R-:W-:Y:S01]  /*f030*/  F2FP.F16.F32.PACK_AB R157, R162.reuse, R158 ;  /* 0x0000009ea29d723e */ /* 0x044fe200000000ff */
[----:B------:R-:W1:Y:S01]  /*f040*/  MUFU.EX2 R170, R170 ;  /* 0x000000aa00aa7308 */ /* 0x000e620000000800 */
[----:B------:R-:W-:Y:S01]  /*f050*/  FADD.FTZ R183, R162, R183 ;  /* 0x000000b7a2b77221 */ /* 0x000fe20000010000 */
        /* <DEDUP_REMOVED lines=58> */
[----:B0-----:R-:W-:Y:S01]  /*f400*/  FADD.FTZ R204, R160, R204 ;  /* 0x000000cca0cc7221 */ /* 0x001fe20000010000 */
[----:B-1----:R-:W-:Y:S01]  /*f410*/  F2FP.F16.F32.PACK_AB R158, R170, R160 ;  /* 0x000000a0aa9e723e */ /* 0x002fe200000000ff */
[----:B------:R-:W-:Y:S01]  /*f420*/  FMUL.FTZ R34, R34, R166 ;  /* 0x000000a622227220 */ /* 0x000fe20000410000 */
[----:B--2---:R-:W-:Y:S01]  /*f430*/  F2FP.F16.F32.PACK_AB R159, R181, R180 ;  /* 0x000000b4b59f723e */ /* 0x004fe200000000ff */
        /* <DEDUP_REMOVED lines=65> */
[-C--:B------:R-:W-:Y:S01]  /*f850*/  FMUL.FTZ R147, R147, R166.reuse ;  /* 0x000000a693937220 */ /* 0x080fe20000410000 */
[-C--:B------:R-:W-:Y:S01]  /*f860*/  FMUL.FTZ R150, R150, R166.reuse ;  /* 0x000000a696967220 */ /* 0x080fe20000410000 */
[----:B------:R-:W-:Y:S01]  /*f870*/  FMUL.FTZ R151, R151, R166 ;  /* 0x000000a697977220 */ /* 0x000fe20000410000 */
[----:B---3--:R-:W-:Y:S01]  /*f880*/  F2FP.F16.F32.PACK_AB R160, R169, R171 ;  /* 0x000000aba9a0723e */ /* 0x008fe200000000ff */
[----:B------:R3:W-:Y:S01]  /*f890*/  STSM.16.M88.4 [R210+0x36400], R152 ;  /* 0x03640098d2007844 */ /* 0x0007e20000000200 */
[----:B0-----:R-:W-:Y:S01]  /*f8a0*/  F2FP.F16.F32.PACK_AB R161, R201, R199 ;  /* 0x000000c7c9a1723e */ /* 0x001fe200000000ff */
[----:B------:R-:W-:Y:S01]  /*f8b0*/  FADD.FTZ R180, R180, R183 ;  /* 0x000000b7b4b47221 */ /* 0x000fe20000010000 */
[----:B------:R-:W-:Y:S01]  /*f8c0*/  MUFU.EX2 R196, R226 ;  /* 0x000000e200c47308 */ /* 0x000fe20000000800 */
[----:B------:R-:W-:Y:S01]  /*f8d0*/  F2FP.F16.F32.PACK_AB R162, R174, R173 ;  /* 0x000000adaea2723e */ /* 0x000fe200000000ff */
[----:B------:R0:W-:Y:S01]  /*f8e0*/  STSM.16.M88.4 [R214], R156 ;  /* 0x0000009cd6007844 */ /* 0x0001e20000000200 */
[----:B-1----:R-:W-:Y:S01]  /*f8f0*/  F2FP.F16.F32.PACK_AB R163, R179, R200 ;  /* 0x000000c8b3a3723e */ /* 0x002fe200000000ff */
[----:B------:R-:W-:Y:S01]  /*f900*/  FADD.FTZ R204, R170, R204 ;  /* 0x000000ccaacc7221 */ /* 0x000fe20000010000 */
[----:B--2---:R-:W-:Y:S01]  /*f910*/  F2FP.F16.F32.PACK_AB R164, R176, R175 ;  /* 0x000000afb0a4723e */ /* 0x004fe200000000ff */
[----:B------:R-:W-:Y:S01]  /*f920*/  FADD.FTZ R180, R181, R180 ;  /* 0x000000b4b5b47221 */ /* 0x000fe20000010000 */
[----:B----4-:R-:W-:Y:S01]  /*f930*/  F2FP.F16.F32.PACK_AB R166, R178, R177 ;  /* 0x000000b1b2a6723e */ /* 0x010fe200000000ff */
[----:B------:R-:W1:Y:S01]  /*f940*/  MUFU.EX2 R202, R202 ;  /* 0x000000ca00ca7308 */ /* 0x000e620000000800 */
[----:B-----5:R-:W-:Y:S01]  /*f950*/  F2FP.F16.F32.PACK_AB R165, R182, R21 ;  /* 0x00000015b6a5723e */ /* 0x020fe200000000ff */
[----:B------:R0:W-:Y:S01]  /*f960*/  STSM.16.M88.4 [R211], R160 ;  /* 0x000000a0d3007844 */ /* 0x0001e20000000200 */
[----:B------:R-:W-:Y:S01]  /*f970*/  FADD.FTZ R204, R171, R204 ;  /* 0x000000ccabcc7221 */ /* 0x000fe20000010000 */
[----:B------:R-:W-:Y:S01]  /*f980*/  FADD.FTZ R180, R199, R180 ;  /* 0x000000b4c7b47221 */ /* 0x000fe20000010000 */
[----:B------:R-:W-:Y:S01]  /*f990*/  ISETP.GT.AND P3, PT, R198, R212, PT ;  /* 0x000000d4c600720c */ /* 0x000fe20003f64270 */
[----:B------:R-:W-:-:S02]  /*f9a0*/  IMAD.MOV.U32 R199, RZ, RZ, R0 ;  /* 0x000000ffffc77224 */ /* 0x000fc400078e0000 */
[----:B------:R-:W-:Y:S01]  /*f9b0*/  FADD.FTZ R204, R169, R204 ;  /* 0x000000cca9cc7221 */ /* 0x000fe20000010000 */
[----:B------:R-:W-:-:S03]  /*f9c0*/  FADD.FTZ R201, R201, R180 ;  /* 0x000000b4c9c97221 */ /* 0x000fc60000010000 */
[----:B------:R-:W-:Y:S01]  /*f9d0*/  FADD.FTZ R173, R173, R204 ;  /* 0x000000ccadad7221 */ /* 0x000fe20000010000 */
[----:B------:R-:W-:Y:S01]  /*f9e0*/  FADD.FTZ R200, R200, R201 ;  /* 0x000000c9c8c87221 */ /* 0x000fe20000010000 */
[----:B------:R-:W-:Y:S02]  /*f9f0*/  IMAD.MOV.U32 R201, RZ, RZ, R168 ;  /* 0x000000ffffc97224 */ /* 0x000fe400078e00a8 */
[----:B------:R-:W-:Y:S01]  /*fa00*/  FADD.FTZ R174, R174, R173 ;  /* 0x000000adaeae7221 */ /* 0x000fe20000010000 */
[----:B------:R-:W-:Y:S01]  /*fa10*/  FADD.FTZ R200, R179, R200 ;  /* 0x000000c8b3c87221 */ /* 0x000fe20000010000 */
[----:B-1----:R-:W-:Y:S02]  /*fa20*/  F2FP.F16.F32.PACK_AB R167, R202, R196 ;  /* 0x000000c4caa7723e */ /* 0x002fe400000000ff */
[----:B------:R-:W-:Y:S01]  /*fa30*/  FADD.FTZ R175, R175, R174 ;  /* 0x000000aeafaf7221 */ /* 0x000fe20000010000 */
[----:B------:R-:W-:Y:S01]  /*fa40*/  FADD.FTZ R21, R21, R200 ;  /* 0x000000c815157221 */ /* 0x000fe20000010000 */
[----:B------:R-:W-:Y:S01]  /*fa50*/  IMAD.MOV.U32 R200, RZ, RZ, R18 ;  /* 0x000000ffffc87224 */ /* 0x000fe200078e0012 */
[----:B------:R0:W-:Y:S01]  /*fa60*/  STSM.16.M88.4 [R213], R164 ;  /* 0x000000a4d5007844 */ /* 0x0001e20000000200 */
[----:B------:R-:W-:Y:S01]  /*fa70*/  WARPGROUP.ARRIVE ;  /* 0x00000000000079c5 */ /* 0x000fe20000000000 */
[----:B------:R-:W-:Y:S01]  /*fa80*/  FADD.FTZ R176, R176, R175 ;  /* 0x000000afb0b07221 */ /* 0x000fe20000010000 */
[----:B------:R-:W-:-:S03]  /*fa90*/  FADD.FTZ R21, R182, R21 ;  /* 0x00000015b6157221 */ /* 0x000fc60000010000 */
[----:B------:R-:W-:Y:S01]  /*faa0*/  FADD.FTZ R177, R177, R176 ;  /* 0x000000b0b1b17221 */ /* 0x000fe20000010000 */
[----:B------:R-:W-:Y:S03]  /*fab0*/  HGMMA.64x256x16.F32 R24, R152, gdesc[UR4].tnspB, R24, gsb0 ;  /* 0x43e0000498187df0 */ /* 0x000fe60008000818 */
[----:B------:R-:W-:Y:S02]  /*fac0*/  WARPGROUP.DEPBAR.LE gsb0, 0x0 ;  /* 0x00008000000079c5 */ /* 0x000fe40000010000 */
[----:B---3--:R-:W-:Y:S01]  /*fad0*/  VIADD R152, R172, 0x80 ;  /* 0x00000080ac987836 */ /* 0x008fe20000000000 */
        /* <DEDUP_REMOVED lines=17> */
[----:B------:R-:W-:Y:S01]  /*fbf0*/  FADD.FTZ R153, R196, R21 ;  /* 0x00000015c4997221 */ /* 0x000fe20000010000 */
[----:B------:R-:W-:-:S03]  /*fc00*/  FADD.FTZ R21, R178, R177 ;  /* 0x000000b1b2157221 */ /* 0x000fc60000010000 */
[----:B------:R-:W-:Y:S01]  /*fc10*/  FADD.FTZ R196, R202, R153 ;  /* 0x00000099cac47221 */ /* 0x000fe20000010000 */
[----:B------:R-:W-:Y:S02]  /*fc20*/  WARPGROUP.DEPBAR.LE gsb0, 0x0 ;  /* 0x00008000000079c5 */ /* 0x000fe40000010000 */
[----:B------:R-:W-:-:S15]  /*fc30*/  WARPGROUP.ARRIVE ;  /* 0x00000000000079c5 */ /* 0x000fde0000000000 */
[----:B------:R-:W-:-:S02]  /*fc40*/  NOP ;  /* 0x0000000000007918 */ /* 0x000fc40000000000 */
        /* <DEDUP_REMOVED lines=14> */
[----:B------:R-:W-:Y:S05]  /*fd30*/  BSYNC B1 ;  /* 0x0000000000017941 */ /* 0x000fea0003800000 */
.L_x_8733:
[----:B------:R-:W-:Y:S05]  /*fd40*/  BSYNC B0 ;  /* 0x0000000000007941 */ /* 0x000fea0003800000 */
.L_x_8732:
[----:B------:R-:W-:Y:S01]  /*fd50*/  ISETP.GE.AND P2, PT, R197, RZ, PT ;  /* 0x000000ffc500720c */ /* 0x000fe20003f46270 */
[----:B------:R-:W-:-:S12]  /*fd60*/  BSSY B0, `(.L_x_8745) ;  /* 0x0000329000007945 */ /* 0x000fd80003800000 */
[----:B------:R-:W-:Y:S05]  /*fd70*/  @!P2 BRA `(.L_x_8746) ;  /* 0x00000030009ca947 */ /* 0x000fea0003800000 */
[----:B------:R-:W-:Y:S02]  /*fd80*/  IMAD.MOV.U32 R202, RZ, RZ, R168 ;  /* 0x000000ffffca7224 */ /* 0x000fe400078e00a8 */
[----:B------:R-:W-:Y:S02]  /*fd90*/  IMAD.MOV.U32 R200, RZ, RZ, R0 ;  /* 0x000000ffffc87224 */ /* 0x000fe400078e0000 */
[----:B------:R-:W-:-:S07]  /*fda0*/  IMAD.MOV.U32 R201, RZ, RZ, R18 ;  /* 0x000000ffffc97224 */ /* 0x000fce00078e0012 */
.L_x_8757:
[----:B------:R-:W-:-:S05]  /*fdb0*/  VIADD R18, R201, 0x1 ;  /* 0x00000001c9127836 */ /* 0x000fca0000000000 */
[----:B------:R-:W-:-:S04]  /*fdc0*/  ISETP.NE.AND P2, PT, R18, 0x2, PT ;  /* 0x000000021200780c */ /* 0x000fc80003f45270 */
[----:B------:R-:W-:Y:S02]  /*fdd0*/  SEL R0, RZ, 0x1, P2 ;  /* 0x00000001ff007807 */ /* 0x000fe40001000000 */
[----:B------:R-:W-:Y:S02]  /*fde0*/  SEL R18, R18, RZ, P2 ;  /* 0x000000ff12127207 */ /* 0x000fe40001000000 */
[----:B------:R-:W-:Y:S01]  /*fdf0*/  LOP3.LUT R19, R19, R0, RZ, 0x3c, !PT ;  /* 0x0000000013137212 */ /* 0x000fe200078e3cff */
[----:B--2---:R-:W-:Y:S06]  /*fe00*/  @!P0 BRA `(.L_x_8747) ;  /* 0x0000000000048947 */ /* 0x004fec0003800000 */
[----:B------:R-:W-:Y:S01]  /*fe10*/  BPT.TRAP 0x1 ;  /* 0x000000040000795c */ /* 0x000fe20000300000 */
.L_x_8747:
[----:B------:R-:W-:Y:S01]  /*fe20*/  IMAD R193, R18, 0x8, R2 ;  /* 0x0000000812c17824 */ /* 0x000fe200078e0202 */
[----:B------:R-:W-:-:S04]  /*fe30*/  SHF.L.U32 R0, R19, 0x1f, RZ ;  /* 0x0000001f13007819 */ /* 0x000fc800000006ff */
[----:B------:R0:W1:Y:S01]  /*fe40*/  SYNCS.PHASECHK.TRANS64.TRYWAIT P2, [R193+URZ+0x38830], R0 ;  /* 0x03883000c10075a7 */ /* 0x000062000804017f */
[----:B------:R-:W-:Y:S05]  /*fe50*/  @!P0 BRA `(.L_x_8748) ;  /* 0x0000000000048947 */ /* 0x000fea0003800000 */
[----:B------:R-:W-:Y:S01]  /*fe60*/  BPT.TRAP 0x1 ;  /* 0x000000040000795c */ /* 0x000fe20000300000 */
.L_x_8748:
[----:B------:R-:W-:Y:S01]  /*fe70*/  BSSY B1, `(.L_x_8749) ;  /* 0x0000006000017945 */ /* 0x000fe20003800000 */
[----:B------:R-:W-:Y:S02]  /*fe80*/  IMAD R156, R18, 0x200, R15 ;  /* 0x00000200129c7824 */ /* 0x000fe400078e020f */
[----:B------:R-:W-:Y:S01]  /*fe90*/  IMAD.MOV.U32 R157, RZ, RZ, 0x40000040 ;  /* 0x40000040ff9d7424 */ /* 0x000fe200078e00ff */
[----:B-1----:R-:W-:Y:S06]  /*fea0*/  @P2 BRA `(.L_x_8750) ;  /* 0x0000000000082947 */ /* 0x002fec0003800000 */
[----:B------:R-:W1:Y:S02]  /*feb0*/  SYNCS.PHASECHK.TRANS64.TRYWAIT P2, [R193+URZ+0x38830], R0 ;  /* 0x03883000c10075a7 */ /* 0x000e64000804017f */
[----:B-1----:R-:W-:Y:S05]  /*fec0*/  @!P2 BRA `(.L_x_8751) ;  /* 0x00000114009ca947 */ /* 0x002fea0003800000 */
.L_x_8750:
[----:B------:R-:W-:Y:S05]  /*fed0*/  BSYNC B1 ;  /* 0x0000000000017941 */ /* 0x000fea0003800000 */
.L_x_8749:
        /* <DEDUP_REMOVED lines=36> */
.L_x_8752:
[----:B------:R2:W3:Y:S01]  /*10120*/  SYNCS.PHASECHK.TRANS64.TRYWAIT P2, [R193+URZ+0x38850], R0 ;  /* 0x03885000c10075a7 */ /* 0x0004e2000804017f */
[----:B------:R-:W-:Y:S05]  /*10130*/  @!P0 BRA `(.L_x_8753) ;  /* 0x0000000000048947 */ /* 0x000fea0003800000 */
[----:B------:R-:W-:Y:S01]  /*10140*/  BPT.TRAP 0x1 ;  /* 0x000000040000795c */ /* 0x000fe20000300000 */
.L_x_8753:
[----:B------:R-:W-:Y:S04]  /*10150*/  BSSY B1, `(.L_x_8754) ;  /* 0x0000004000017945 */ /* 0x000fe80003800000 */
[----:B---3--:R-:W-:Y:S05]  /*10160*/  @P2 BRA `(.L_x_8755) ;  /* 0x0000000000082947 */ /* 0x008fea0003800000 */
[----:B------:R-:W3:Y:S02]  /*10170*/  SYNCS.PHASECHK.TRANS64.TRYWAIT P2, [R193+URZ+0x38850], R0 ;  /* 0x03885000c10075a7 */ /* 0x000ee4000804017f */
[----:B---3--:R-:W-:Y:S05]  /*10180*/  @!P2 BRA `(.L_x_8756) ;  /* 0x000001140000a947 */ /* 0x008fea0003800000 */
.L_x_8755:
[----:B------:R-:W-:Y:S05]  /*10190*/  BSYNC B1 ;  /* 0x0000000000017941 */ /* 0x000fea0003800000 */
.L_x_8754:
        /* <DEDUP_REMOVED lines=197> */
[C---:B------:R-:W-:Y:S02]  /*10df0*/  SEL R198, R3.reuse, 0x2, P2 ;  /* 0x0000000203c67807 */ /* 0x040fe40001000000 */
[----:B------:R-:W-:-:S03]  /*10e00*/  SEL R3, R3, 0x6, !P2 ;  /* 0x0000000603037807 */ /* 0x000fc60005000000 */
[----:B------:R-:W-:Y:S01]  /*10e10*/  IMAD.IADD R206, R203, 0x1, R198 ;  /* 0x00000001cbce7824 */ /* 0x000fe200078e02c6 */
        /* <DEDUP_REMOVED lines=115> */
[----:B------:R-:W-:Y:S01]  /*11550*/  IMAD.MOV.U32 R199, RZ, RZ, 0x40000040 ;  /* 0x40000040ffc77424 */ /* 0x000fe200078e00ff */
        /* <DEDUP_REMOVED lines=29> */
[----:B------:R-:W-:Y:S02]  /*11730*/  IMAD.MOV.U32 R207, RZ, RZ, 0x40000040 ;  /* 0x40000040ffcf7424 */ /* 0x000fe400078e00ff */
[----:B------:R-:W-:Y:S01]  /*11740*/  IMAD.MOV.U32 R0, RZ, RZ, 0x1000 ;  /* 0x00001000ff007424 */ /* 0x000fe200078e00ff */
[----:B------:R-:W-:Y:S01]  /*11750*/  R2UR UR4, R206 ;  /* 0x00000000ce0472ca */ /* 0x000fe200000e0000 */
[----:B------:R-:W-:Y:S01]  /*11760*/  IMAD.IADD R206, R205, 0x1, R198 ;  /* 0x00000001cdce7824 */ /* 0x000fe200078e02c6 */
[----:B------:R-:W-:Y:S01]  /*11770*/  R2UR UR5, R207 ;  /* 0x00000000cf0572ca */ /* 0x000fe200000e0000 */
[----:B------:R-:W-:Y:S01]  /*11780*/  IMAD.MOV.U32 R207, RZ, RZ, 0x40000040 ;  /* 0x40000040ffcf7424 */ /* 0x000fe200078e00ff */
[----:B------:R-:W-:Y:S01]  /*11790*/  SEL R0, R0, 0xf80, P2 ;  /* 0x00000f8000007807 */ /* 0x000fe20001000000 */
[----:B------:R-:W-:-:S03]  /*117a0*/  IMAD.IADD R198, R198, 0x1, R203 ;  /* 0x00000001c6c67824 */ /* 0x000fc600078e02cb */
        /* <DEDUP_REMOVED lines=74> */
[----:B------:R-:W-:Y:S01]  /*11c50*/  SHFL.BFLY PT, R207, R206, 0x2, 0x1f ;  /* 0x0c401f00cecf7f89 */ /* 0x000fe200000e0000 */
[----:B0-----:R-:W-:-:S05]  /*11c60*/  FMNMX.FTZ R0, R0, R3, !PT ;  /* 0x0000000300007209 */ /* 0x001fca0007810000 */
[----:B------:R-:W0:Y:S02]  /*11c70*/  SHFL.BFLY PT, R3, R0, 0x1, 0x1f ;  /* 0x0c201f0000037f89 */ /* 0x000e2400000e0000 */
[----:B0-----:R-:W-:Y:S01]  /*11c80*/  FMNMX.FTZ R0, R0, R3, !PT ;  /* 0x0000000300007209 */ /* 0x001fe20007810000 */
[----:B------:R-:W-:-:S04]  /*11c90*/  IMAD.U32 R3, RZ, RZ, UR36 ;  /* 0x00000024ff037e24 */ /* 0x000fc8000f8e00ff */
[C---:B------:R-:W-:Y:S01]  /*11ca0*/  FADD.FTZ R200, -R0.reuse, R200 ;  /* 0x000000c800c87221 */ /* 0x040fe20000010100 */
[----:B------:R-:W-:-:S03]  /*11cb0*/  FMUL.FTZ R204, R0, R3 ;  /* 0x0000000300cc7220 */ /* 0x000fc60000410000 */
[-C--:B------:R-:W-:Y:S01]  /*11cc0*/  FMUL.FTZ R200, R200, R3.reuse ;  /* 0x00000003c8c87220 */ /* 0x080fe20000410000 */
[-CC-:B------:R-:W-:Y:S01]  /*11cd0*/  FFMA.FTZ R205, R156, R3.reuse, -R204.reuse ;  /* 0x000000039ccd7223 */ /* 0x180fe200000108cc */
        /* <DEDUP_REMOVED lines=11> */
[--C-:B0-----:R-:W-:Y:S01]  /*11d90*/  FFMA.FTZ R200, R168, R3, -R204.reuse ;  /* 0x00000003a8c87223 */ /* 0x101fe200000108cc */
[----:B------:R-:W-:Y:S01]  /*11da0*/  FMNMX.FTZ R168, R206, R207, !PT ;  /* 0x000000cfcea87209 */ /* 0x000fe20007810000 */
[-CC-:B------:R-:W-:Y:S01]  /*11db0*/  FFMA.FTZ R173, R173, R3.reuse, -R204.reuse ;  /* 0x00000003adad7223 */ /* 0x180fe200000108cc */
[-CC-:B------:R-:W-:Y:S01]  /*11dc0*/  FFMA.FTZ R176, R176, R3.reuse, -R204.reuse ;  /* 0x00000003b0b07223 */ /* 0x180fe200000108cc */
[-CC-:B------:R-:W-:Y:S01]  /*11dd0*/  FFMA.FTZ R177, R177, R3.reuse, -R204.reuse ;  /* 0x00000003b1b17223 */ /* 0x180fe200000108cc */
[-CC-:B------:R-:W-:Y:S01]  /*11de0*/  FFMA.FTZ R180, R180, R3.reuse, -R204.reuse ;  /* 0x00000003b4b47223 */ /* 0x180fe200000108cc */
[----:B------:R-:W0:Y:S01]  /*11df0*/  SHFL.BFLY PT, R164, R168, 0x1, 0x1f ;  /* 0x0c201f00a8a47f89 */ /* 0x000e2200000e0000 */
[----:B------:R-:W-:Y:S01]  /*11e00*/  MUFU.EX2 R153, R153 ;  /* 0x0000009900997308 */ /* 0x000fe20000000800 */
[----:B------:R-:W-:Y:S01]  /*11e10*/  FFMA.FTZ R181, R181, R3, -R204 ;  /* 0x00000003b5b57223 */ /* 0x000fe200000108cc */
[-C--:B-1----:R-:W-:Y:S01]  /*11e20*/  FMUL.FTZ R24, R24, R203.reuse ;  /* 0x000000cb18187220 */ /* 0x082fe20000410000 */
        /* <DEDUP_REMOVED lines=24> */
[----:B------:R-:W-:Y:S01]  /*11fb0*/  FMUL.FTZ R65, R65, R203 ;  /* 0x000000cb41417220 */ /* 0x000fe20000410000 */
[C---:B------:R-:W-:Y:S01]  /*11fc0*/  FADD.FTZ R164, -R168.reuse, R202 ;  /* 0x000000caa8a47221 */ /* 0x040fe20000010100 */
[----:B------:R-:W-:Y:S01]  /*11fd0*/  FMUL.FTZ R206, R168, R3 ;  /* 0x00000003a8ce7220 */ /* 0x000fe20000410000 */
        /* <DEDUP_REMOVED lines=17> */
[-C--:B------:R-:W-:Y:S01]  /*120f0*/  FFMA.FTZ R171, R171, R3.reuse, -R206 ;  /* 0x00000003abab7223 */ /* 0x080fe200000108ce */
        /* <DEDUP_REMOVED lines=10> */
[----:B------:R-:W-:Y:S01]  /*121a0*/  FMUL.FTZ R30, R30, R164 ;  /* 0x000000a41e1e7220 */ /* 0x000fe20000410000 */
        /* <DEDUP_REMOVED lines=27> */
[----:B------:R-:W-:Y:S01]  /*12360*/  MUFU.EX2 R161, R161 ;  /* 0x000000a100a17308 */ /* 0x000fe20000000800 */
[----:B--2---:R-:W-:Y:S01]  /*12370*/  FADD.FTZ R196, R165, R196 ;  /* 0x000000c4a5c47221 */ /* 0x004fe20000010000 */
[----:B------:R-:W-:Y:S01]  /*12380*/  F2FP.F16.F32.PACK_AB R154, R157, R205 ;  /* 0x000000cd9d9a723e */ /* 0x000fe200000000ff */
[-C--:B------:R-:W-:Y:S01]  /*12390*/  FMUL.FTZ R55, R55, R164.reuse ;  /* 0x000000a437377220 */ /* 0x080fe20000410000 */
[----:B------:R-:W-:Y:S01]  /*123a0*/  F2FP.F16.F32.PACK_AB R155, R165, R155 ;  /* 0x0000009ba59b723e */ /* 0x000fe200000000ff */
[----:B------:R-:W-:Y:S01]  /*123b0*/  BAR.SYNC.DEFER_BLOCKING 0xf, 0x100 ;  /* 0x03c4000000007b1d */ /* 0x000fe20000010000 */
[-C--:B------:R-:W-:Y:S01]  /*123c0*/  FMUL.FTZ R58, R58, R164.reuse ;  /* 0x000000a43a3a7220 */ /* 0x080fe20000410000 */
[-C--:B------:R-:W-:Y:S01]  /*123d0*/  FMUL.FTZ R59, R59, R164.reuse ;  /* 0x000000a43b3b7220 */ /* 0x080fe20000410000 */
[-C--:B------:R-:W-:Y:S01]  /*123e0*/  FMUL.FTZ R62, R62, R164.reuse ;  /* 0x000000a43e3e7220 */ /* 0x080fe20000410000 */
[----:B---3--:R-:W-:Y:S01]  /*123f0*/  FADD.FTZ R179, R158, R196 ;  /* 0x000000c49eb37221 */ /* 0x008fe20000010000 */
        /* <DEDUP_REMOVED lines=50> */
[----:B--2---:R-:W-:Y:S01]  /*12720*/  FADD.FTZ R162, R205, R163 ;  /* 0x000000a3cda27221 */ /* 0x004fe20000010000 */
[-C--:B------:R-:W-:Y:S01]  /*12730*/  FMUL.FTZ R147, R147, R164.reuse ;  /* 0x000000a493937220 */ /* 0x080fe20000410000 */
[-C--:B------:R-:W-:Y:S01]  /*12740*/  FMUL.FTZ R150, R150, R164.reuse ;  /* 0x000000a496967220 */ /* 0x080fe20000410000 */
[----:B------:R-:W-:Y:S01]  /*12750*/  FMUL.FTZ R151, R151, R164 ;  /* 0x000000a497977220 */ /* 0x000fe20000410000 */
[----:B------:R-:W-:Y:S01]  /*12760*/  FADD.FTZ R162, R157, R162 ;  /* 0x000000a29da27221 */ /* 0x000fe20000010000 */
[----:B------:R-:W-:Y:S01]  /*12770*/  F2FP.F16.F32.PACK_AB R157, R159, R158 ;  /* 0x0000009e9f9d723e */ /* 0x000fe200000000ff */
[-C--:B------:R-:W-:Y:S01]  /*12780*/  FMUL.FTZ R72, R72, R203.reuse ;  /* 0x000000cb48487220 */ /* 0x080fe20000410000 */
[----:B------:R-:W-:Y:S01]  /*12790*/  MUFU.EX2 R169, R169 ;  /* 0x000000a900a97308 */ /* 0x000fe20000000800 */
[----:B------:R-:W-:Y:S01]  /*127a0*/  FADD.FTZ R162, R156, R162 ;  /* 0x000000a29ca27221 */ /* 0x000fe20000010000 */
[----:B------:R-:W-:Y:S01]  /*127b0*/  F2FP.F16.F32.PACK_AB R156, R161, R156 ;  /* 0x0000009ca19c723e */ /* 0x000fe200000000ff */
[-C--:B------:R-:W-:Y:S01]  /*127c0*/  FMUL.FTZ R73, R73, R203.reuse ;  /* 0x000000cb49497220 */ /* 0x080fe20000410000 */
[----:B-1----:R-:W-:Y:S01]  /*127d0*/  F2FP.F16.F32.PACK_AB R158, R199, R160 ;  /* 0x000000a0c79e723e */ /* 0x002fe200000000ff */
[----:B------:R-:W-:Y:S01]  /*127e0*/  FADD.FTZ R162, R161, R162 ;  /* 0x000000a2a1a27221 */ /* 0x000fe20000010000 */
[----:B0-----:R-:W-:Y:S01]  /*127f0*/  F2FP.F16.F32.PACK_AB R159, R204, R202 ;  /* 0x000000cacc9f723e */ /* 0x001fe200000000ff */
        /* <DEDUP_REMOVED lines=46> */
[----:B------:R-:W-:Y:S01]  /*12ae0*/  FADD.FTZ R179, R202, R179 ;  /* 0x000000b3cab37221 */ /* 0x000fe20000010000 */
[----:B------:R-:W-:Y:S01]  /*12af0*/  ISETP.GT.AND P2, PT, R197, RZ, PT ;  /* 0x000000ffc500720c */ /* 0x000fe20003f44270 */
[----:B------:R-:W-:Y:S01]  /*12b00*/  @!P1 VIADD R193, R193, 0x38860 ;  /* 0x00038860c1c19836 */ /* 0x000fe20000000000 */
[----:B------:R-:W-:Y:S01]  /*12b10*/  MUFU.EX2 R176, R176 ;  /* 0x000000b000b07308 */ /* 0x000fe20000000800 */
[----:B------:R2:W-:Y:S01]  /*12b20*/  STSM.16.M88.4 [R214], R156 ;  /* 0x0000009cd6007844 */ /* 0x0005e20000000200 */
[----:B------:R-:W-:Y:S01]  /*12b30*/  FADD.FTZ R179, R204, R179 ;  /* 0x000000b3ccb37221 */ /* 0x000fe20000010000 */
[----:B------:R-:W-:Y:S01]  /*12b40*/  IMAD.MOV.U32 R201, RZ, RZ, R18 ;  /* 0x000000ffffc97224 */ /* 0x000fe200078e0012 */
[----:B------:R-:W-:Y:S01]  /*12b50*/  @!P1 PRMT R193, RZ, 0x654, R193 ;  /* 0x00000654ffc19816 */ /* 0x000fe200000000c1 */
[----:B------:R-:W-:-:S02]  /*12b60*/  IMAD.MOV.U32 R202, RZ, RZ, R168 ;  /* 0x000000ffffca7224 */ /* 0x000fc400078e00a8 */
[----:B------:R-:W-:Y:S01]  /*12b70*/  FADD.FTZ R170, R170, R179 ;  /* 0x000000b3aaaa7221 */ /* 0x000fe20000010000 */
[----:B------:R-:W3:Y:S01]  /*12b80*/  MUFU.EX2 R177, R177 ;  /* 0x000000b100b17308 */ /* 0x000ee20000000800 */
[----:B-1----:R-:W-:Y:S02]  /*12b90*/  F2FP.F16.F32.PACK_AB R163, R175, R174 ;  /* 0x000000aeafa3723e */ /* 0x002fe400000000ff */
[----:B------:R-:W-:-:S04]  /*12ba0*/  FADD.FTZ R171, R171, R170 ;  /* 0x000000aaabab7221 */ /* 0x000fc80000010000 */
[----:B------:R-:W-:Y:S01]  /*12bb0*/  FADD.FTZ R174, R174, R171 ;  /* 0x000000abaeae7221 */ /* 0x000fe20000010000 */
[----:B------:R-:W-:Y:S03]  /*12bc0*/  MUFU.EX2 R180, R180 ;  /* 0x000000b400b47308 */ /* 0x000fe60000000800 */
[----:B------:R-:W-:-:S05]  /*12bd0*/  FADD.FTZ R174, R175, R174 ;  /* 0x000000aeafae7221 */ /* 0x000fca0000010000 */
[----:B------:R-:W1:Y:S01]  /*12be0*/  MUFU.EX2 R181, R181 ;  /* 0x000000b500b57308 */ /* 0x000e620000000800 */
[----:B---3--:R-:W-:-:S07]  /*12bf0*/  F2FP.F16.F32.PACK_AB R164, R177, R176 ;  /* 0x000000b0b1a4723e */ /* 0x008fce00000000ff */
[----:B------:R-:W3:Y:S08]  /*12c00*/  MUFU.EX2 R178, R178 ;  /* 0x000000b200b27308 */ /* 0x000ef00000000800 */
[----:B------:R-:W-:Y:S01]  /*12c10*/  MUFU.EX2 R182, R182 ;  /* 0x000000b600b67308 */ /* 0x000fe20000000800 */
[----:B-1----:R-:W-:-:S07]  /*12c20*/  F2FP.F16.F32.PACK_AB R166, R181, R180 ;  /* 0x000000b4b5a6723e */ /* 0x002fce00000000ff */
[----:B------:R1:W4:Y:S01]  /*12c30*/  MUFU.EX2 R196, R183 ;  /* 0x000000b700c47308 */ /* 0x0003220000000800 */
[----:B---3--:R-:W-:Y:S01]  /*12c40*/  F2FP.F16.F32.PACK_AB R165, R178, R21 ;  /* 0x00000015b2a5723e */ /* 0x008fe200000000ff */
[----:B------:R-:W-:-:S04]  /*12c50*/  FADD.FTZ R21, R21, R174 ;  /* 0x000000ae15157221 */ /* 0x000fc80000010000 */
[----:B------:R-:W-:Y:S01]  /*12c60*/  FADD.FTZ R21, R178, R21 ;  /* 0x00000015b2157221 */ /* 0x000fe20000010000 */
[----:B-1----:R-:W-:Y:S01]  /*12c70*/  FADD.FTZ R183, R160, R162 ;  /* 0x000000a2a0b77221 */ /* 0x002fe20000010000 */
[----:B------:R-:W-:Y:S02]  /*12c80*/  F2FP.F16.F32.PACK_AB R160, R169, R200 ;  /* 0x000000c8a9a0723e */ /* 0x000fe400000000ff */
[----:B------:R-:W-:Y:S01]  /*12c90*/  F2FP.F16.F32.PACK_AB R162, R173, R172 ;  /* 0x000000acada2723e */ /* 0x000fe200000000ff */
[----:B------:R-:W-:Y:S01]  /*12ca0*/  FADD.FTZ R183, R199, R183 ;  /* 0x000000b7c7b77221 */ /* 0x000fe20000010000 */
[----:B----4-:R-:W-:-:S03]  /*12cb0*/  F2FP.F16.F32.PACK_AB R167, R196, R182 ;  /* 0x000000b6c4a7723e */ /* 0x010fc600000000ff */
[----:B------:R2:W-:Y:S01]  /*12cc0*/  STSM.16.M88.4 [R211], R160 ;  /* 0x000000a0d3007844 */ /* 0x0005e20000000200 */
[----:B------:R-:W-:-:S03]  /*12cd0*/  FADD.FTZ R200, R200, R183 ;  /* 0x000000b7c8c87221 */ /* 0x000fc60000010000 */
[----:B------:R2:W-:Y:S01]  /*12ce0*/  STSM.16.M88.4 [R213], R164 ;  /* 0x000000a4d5007844 */ /* 0x0005e20000000200 */
[----:B------:R-:W-:Y:S01]  /*12cf0*/  WARPGROUP.ARRIVE ;  /* 0x00000000000079c5 */ /* 0x000fe20000000000 */
[----:B------:R-:W-:Y:S01]  /*12d00*/  FADD.FTZ R169, R169, R200 ;  /* 0x000000c8a9a97221 */ /* 0x000fe20000010000 */
[----:B------:R-:W-:-:S03]  /*12d10*/  IMAD.MOV.U32 R200, RZ, RZ, R0 ;  /* 0x000000ffffc87224 */ /* 0x000fc600078e0000 */
[----:B------:R-:W-:Y:S01]  /*12d20*/  FADD.FTZ R172, R172, R169 ;  /* 0x000000a9acac7221 */ /* 0x000fe20000010000 */
[----:B------:R-:W-:Y:S03]  /*12d30*/  HGMMA.64x256x16.F32 R24, R152, gdesc[UR4].tnspB, R24, gsb0 ;  /* 0x43e0000498187df0 */ /* 0x000fe60008000818 */
[----:B------:R-:W-:-:S04]  /*12d40*/  FADD.FTZ R173, R173, R172 ;  /* 0x000000acadad7221 */ /* 0x000fc80000010000 */
[----:B------:R-:W-:-:S04]  /*12d50*/  FADD.FTZ R176, R176, R173 ;  /* 0x000000adb0b07221 */ /* 0x000fc80000010000 */
[----:B------:R-:W-:-:S04]  /*12d60*/  FADD.FTZ R177, R177, R176 ;  /* 0x000000b0b1b17221 */ /* 0x000fc80000010000 */
[----:B------:R-:W-:Y:S01]  /*12d70*/  FADD.FTZ R180, R180, R177 ;  /* 0x000000b1b4b47221 */ /* 0x000fe20000010000 */
[----:B------:R-:W-:Y:S02]  /*12d80*/  WARPGROUP.DEPBAR.LE gsb0, 0x0 ;  /* 0x00008000000079c5 */ /* 0x000fe40000010000 */
[----:B0-----:R-:W-:Y:S01]  /*12d90*/  VIADD R152, R198, 0x80 ;  /* 0x00000080c6987836 */ /* 0x001fe20000000000 */
[----:B------:R-:W-:Y:S01]  /*12da0*/  WARPGROUP.ARRIVE ;  /* 0x00000000000079c5 */ /* 0x000fe20000000000 */
[----:B------:R-:W-:-:S03]  /*12db0*/  IMAD.MOV.U32 R153, RZ, RZ, 0x40000040 ;  /* 0x40000040ff997424 */ /* 0x000fc600078e00ff */
[----:B------:R-:W-:Y:S01]  /*12dc0*/  R2UR UR6, R152 ;  /* 0x00000000980672ca */ /* 0x000fe200000e0000 */
[----:B------:R-:W-:Y:S01]  /*12dd0*/  VIADD R152, R198, 0x100 ;  /* 0x00000100c6987836 */ /* 0x000fe20000000000 */
[----:B------:R-:W-:Y:S01]  /*12de0*/  R2UR UR7, R153 ;  /* 0x00000000990772ca */ /* 0x000fe200000e0000 */
[----:B------:R-:W-:-:S12]  /*12df0*/  IMAD.MOV.U32 R153, RZ, RZ, 0x40000040 ;  /* 0x40000040ff997424 */ /* 0x000fd800078e00ff */
        /* <DEDUP_REMOVED lines=9> */
[----:B------:R-:W-:Y:S01]  /*12e90*/  R2UR UR6, R152 ;  /* 0x00000000980672ca */ /* 0x000fe200000e0000 */
[----:B------:R-:W-:Y:S01]  /*12ea0*/  VIADD R152, R197, 0xffffffff ;  /* 0xffffffffc5987836 */ /* 0x000fe20000000000 */
[----:B------:R-:W-:Y:S01]  /*12eb0*/  R2UR UR7, R153 ;  /* 0x00000000990772ca */ /* 0x000fe200000e0000 */
[----:B------:R-:W-:Y:S01]  /*12ec0*/  FADD.FTZ R153, R182, R21 ;  /* 0x00000015b6997221 */ /* 0x000fe20000010000 */
[----:B------:R-:W-:Y:S01]  /*12ed0*/  FADD.FTZ R21, R181, R180 ;  /* 0x000000b4b5157221 */ /* 0x000fe20000010000 */
[----:B------:R-:W-:Y:S02]  /*12ee0*/  IMAD.MOV.U32 R197, RZ, RZ, R152 ;  /* 0x000000ffffc57224 */ /* 0x000fe400078e0098 */
        /* <DEDUP_REMOVED lines=16> */
.L_x_8746:
[----:B------:R-:W-:Y:S05]  /*12ff0*/  BSYNC B0 ;  /* 0x0000000000007941 */ /* 0x000fea0003800000 */
.L_x_8745:
[----:B------:R-:W0:Y:S01]  /*13000*/  SHFL.BFLY PT, R4, R21, 0x2, 0x1f ;  /* 0x0c401f0015047f89 */ /* 0x000e2200000e0000 */
[----:B------:R-:W-:Y:S02]  /*13010*/  VIADD R171, R18, 0x1 ;  /* 0x0000000112ab7836 */ /* 0x000fe40000000000 */
[----:B------:R-:W-:Y:S01]  /*13020*/  IMAD.MOV.U32 R20, RZ, RZ, -0x800000 ;  /* 0xff800000ff147424 */ /* 0x000fe200078e00ff */
[----:B------:R-:W1:Y:S01]  /*13030*/  SHFL.BFLY PT, R7, R196, 0x2, 0x1f ;  /* 0x0c401f00c4077f89 */ /* 0x000e6200000e0000 */
[----:B------:R-:W-:Y:S01]  /*13040*/  VIADD R227, R227, 0x1 ;  /* 0x00000001e3e37836 */ /* 0x000fe20000000000 */
[----:B------:R-:W-:Y:S08]  /*13050*/  BAR.ARV 0x8, 0x100 ;  /* 0x0204000000007b1d */ /* 0x000ff00000002000 */
[----:B------:R-:W-:Y:S01]  /*13060*/  BAR.SYNC.DEFER_BLOCKING 0xf, 0x100 ;  /* 0x03c4000000007b1d */ /* 0x000fe20000010000 */
[----:B------:R-:W-:-:S04]  /*13070*/  ISETP.NE.AND P1, PT, R171, 0x2, PT ;  /* 0x00000002ab00780c */ /* 0x000fc80003f25270 */
[----:B------:R-:W-:Y:S01]  /*13080*/  SEL R8, RZ, 0x1, P1 ;  /* 0x00000001ff087807 */ /* 0x000fe20000800000 */
[----:B0-----:R-:W-:-:S03]  /*13090*/  FADD.FTZ R5, R4, R21 ;  /* 0x0000001504057221 */ /* 0x001fc60000010000 */
[----:B------:R-:W-:Y:S01]  /*130a0*/  LOP3.LUT R19, R19, R8, RZ, 0x3c, !PT ;  /* 0x0000000813137212 */ /* 0x000fe200078e3cff */
[----:B------:R-:W-:Y:S02]  /*130b0*/  IMAD.MOV.U32 R21, RZ, RZ, -0x800000 ;  /* 0xff800000ff157424 */ /* 0x000fe400078e00ff */
[----:B-1----:R-:W-:Y:S01]  /*130c0*/  FADD.FTZ R7, R7, R196 ;  /* 0x000000c407077221 */ /* 0x002fe20000010000 */
[----:B------:R-:W0:Y:S04]  /*130d0*/  SHFL.BFLY PT, R4, R5, 0x1, 0x1f ;  /* 0x0c201f0005047f89 */ /* 0x000e2800000e0000 */
[----:B------:R-:W1:Y:S01]  /*130e0*/  SHFL.BFLY PT, R6, R7, 0x1, 0x1f ;  /* 0x0c201f0007067f89 */ /* 0x000e6200000e0000 */
[----:B0-----:R-:W-:Y:S01]  /*130f0*/  FADD.FTZ R9, R5, R4 ;  /* 0x0000000405097221 */ /* 0x001fe20000010000 */
[----:B------:R-:W-:-:S02]  /*13100*/  IMAD.MOV.U32 R5, RZ, RZ, RZ ;  /* 0x000000ffff057224 */ /* 0x000fc400078e00ff */
[----:B-1----:R-:W-:Y:S02]  /*13110*/  FADD.FTZ R4, R7, R6 ;  /* 0x0000000607047221 */ /* 0x002fe40000010000 */
[----:B------:R-:W-:Y:S01]  /*13120*/  FSETP.NE.FTZ.AND P2, PT, R9, RZ, PT ;  /* 0x000000ff0900720b */ /* 0x000fe20003f55000 */
[----:B------:R-:W-:Y:S02]  /*13130*/  IMAD.MOV R6, RZ, RZ, -R195 ;  /* 0x000000ffff067224 */ /* 0x000fe400078e0ac3 */
[----:B------:R-:W-:-:S03]  /*13140*/  FSETP.NE.FTZ.AND P3, PT, R4, RZ, PT ;  /* 0x000000ff0400720b */ /* 0x000fc60003f75000 */
[----:B------:R-:W-:Y:S01]  /*13150*/  ISETP.NE.AND P0, PT, R189, R6, PT ;  /* 0x00000006bd00720c */ /* 0x000fe20003f05270 */
[----:B------:R-:W-:-:S06]  /*13160*/  IMAD.MOV.U32 R6, RZ, RZ, RZ ;  /* 0x000000ffff067224 */ /* 0x000fcc00078e00ff */
[----:B------:R-:W2:Y:S06]  /*13170*/  @P2 MUFU.RCP R6, R9 ;  /* 0x0000000900062308 */ /* 0x000eac0000001000 */
[----:B------:R-:W-:Y:S02]  /*13180*/  @!P0 IMAD R7, R18, 0x40, R190 ;  /* 0x0000004012078824 */ /* 0x000fe400078e02be */
[----:B------:R-:W-:Y:S01]  /*13190*/  @P2 FMUL.FTZ R18, R3, 0.69314718246459960938 ;  /* 0x3f31721803122820 */ /* 0x000fe20000410000 */
[----:B------:R-:W0:Y:S01]  /*131a0*/  @P3 MUFU.RCP R5, R4 ;  /* 0x0000000400053308 */ /* 0x000e220000001000 */
[----:B------:R-:W-:-:S07]  /*131b0*/  @!P0 IMAD R7, R7, 0x4, R2 ;  /* 0x0000000407078824 */ /* 0x000fce00078e0202 */
[----:B------:R-:W1:Y:S01]  /*131c0*/  @P2 MUFU.LG2 R2, R9 ;  /* 0x0000000900022308 */ /* 0x000e620000000c00 */
[-C--:B--2---:R-:W-:Y:S01]  /*131d0*/  FMUL.FTZ R167, R33, R6.reuse ;  /* 0x0000000621a77220 */ /* 0x084fe20000410000 */
[----:B------:R2:W-:Y:S01]  /*131e0*/  @!P0 STS [R7+0x38400], R6 ;  /* 0x0384000607008388 */ /* 0x0005e20000000800 */
[-C--:B------:R-:W-:Y:S01]  /*131f0*/  FMUL.FTZ R24, R24, R6.reuse ;  /* 0x0000000618187220 */ /* 0x080fe20000410000 */
[-C--:B------:R-:W-:Y:S01]  /*13200*/  FMUL.FTZ R25, R25, R6.reuse ;  /* 0x0000000619197220 */ /* 0x080fe20000410000 */
[-C--:B------:R-:W-:Y:S01]  /*13210*/  FMUL.FTZ R28, R28, R6.reuse ;  /* 0x000000061c1c7220 */ /* 0x080fe20000410000 */
[-C--:B------:R-:W-:Y:S01]  /*13220*/  FMUL.FTZ R29, R29, R6.reuse ;  /* 0x000000061d1d7220 */ /* 0x080fe20000410000 */
[-C--:B------:R-:W-:Y:S01]  /*13230*/  FMUL.FTZ R170, R32, R6.reuse ;  /* 0x0000000620aa7220 */ /* 0x080fe20000410000 */
[----:B------:R-:W3:Y:S01]  /*13240*/  @P3 MUFU.LG2 R33, R4 ;  /* 0x0000000400213308 */ /* 0x000ee20000000c00 */
[----:B0-----:R0:W-:Y:S01]  /*13250*/  @!P0 STS [R7+0x38420], R5 ;  /* 0x0384200507008388 */ /* 0x0011e20000000800 */
        /* <DEDUP_REMOVED lines=59> */
[----:B-1----:R-:W-:Y:S01]  /*13610*/  @P2 FMUL.FTZ R35, R2, 0.69314718246459960938 ;  /* 0x3f31721802232820 */ /* 0x002fe20000410000 */
[----:B------:R-:W-:Y:S01]  /*13620*/  @P3 FMUL.FTZ R32, R3, 0.69314718246459960938 ;  /* 0x3f31721803203820 */ /* 0x000fe20000410000 */
[----:B---3--:R-:W-:Y:S01]  /*13630*/  @P3 FMUL.FTZ R33, R33, 0.69314718246459960938 ;  /* 0x3f31721821213820 */ /* 0x008fe20000410000 */
[-C--:B------:R-:W-:Y:S01]  /*13640*/  FMUL.FTZ R3, R27, R5.reuse ;  /* 0x000000051b037220 */ /* 0x080fe20000410000 */
[-C--:B0-----:R-:W-:Y:S01]  /*13650*/  FMUL.FTZ R7, R54, R5.reuse ;  /* 0x0000000536077220 */ /* 0x081fe20000410000 */
        /* <DEDUP_REMOVED lines=66> */
.L_x_8681:
[----:B------:R-:W-:Y:S05]  /*13a80*/  BSYNC B7 ;  /* 0x0000000000077941 */ /* 0x000fea0003800000 */
.L_x_8679:
        /* <DEDUP_REMOVED lines=9> */
[----:B------:R-:W3:Y:S01]  /*13b20*/  LDL R0, [R1+0xc] ;  /* 0x00000c0001007983 */ /* 0x000ee20000100800 */
[----:B------:R-:W-:Y:S01]  /*13b30*/  F2FP.F16.F32.PACK_AB R24, R25, R24 ;  /* 0x000000181918723e */ /* 0x000fe200000000ff */
[----:B------:R-:W-:Y:S01]  /*13b40*/  ULDC.64 UR4, c[0x0][0xd00] ;  /* 0x0003400000047ab9 */ /* 0x000fe20000000a00 */
[----:B------:R-:W-:Y:S01]  /*13b50*/  F2FP.F16.F32.PACK_AB R25, R3, R26 ;  /* 0x0000001a0319723e */ /* 0x000fe200000000ff */
[----:B------:R-:W4:Y:S01]  /*13b60*/  S2R R5, SR_SWINHI ;  /* 0x0000000000057919 */ /* 0x000f220000002f00 */
        /* <DEDUP_REMOVED lines=17> */
[----:B----4-:R-:W-:Y:S02]  /*13c80*/  MOV R37, R5 ;  /* 0x0000000500257202 */ /* 0x010fe40000000f00 */
        /* <DEDUP_REMOVED lines=25> */
[----:B------:R-:W-:Y:S01]  /*13e20*/  BAR.SYNC.DEFER_BLOCKING 0x1, 0x100 ;  /* 0x0044000000007b1d */ /* 0x000fe20000010000 */
[----:B---3--:R-:W-:-:S03]  /*13e30*/  IMAD.WIDE R40, R0, 0x2, R36 ;  /* 0x0000000200287825 */ /* 0x008fc600078e0224 */
[C---:B------:R-:W-:Y:S02]  /*13e40*/  LOP3.LUT R45, R40.reuse, 0x380, RZ, 0xc0, !PT ;  /* 0x00000380282d7812 */ /* 0x040fe400078ec0ff */
[C---:B------:R-:W-:Y:S02]  /*13e50*/  IADD3 R0, P1, R40.reuse, 0x20, RZ ;  /* 0x0000002028007810 */ /* 0x040fe40007f3e0ff */
[----:B------:R-:W-:Y:S02]  /*13e60*/  SHF.R.U64 R45, R45, 0x3, RZ ;  /* 0x000000032d2d7819 */ /* 0x000fe400000012ff */
[----:B------:R-:W-:Y:S02]  /*13e70*/  IADD3 R3, P0, R40, 0x40, RZ ;  /* 0x0000004028037810 */ /* 0x000fe40007f1e0ff */
[----:B------:R-:W-:Y:S01]  /*13e80*/  LOP3.LUT R44, R45, R40, RZ, 0x3c, !PT ;  /* 0x000000282d2c7212 */ /* 0x000fe200078e3cff */
[----:B------:R-:W-:Y:S01]  /*13e90*/  IMAD.MOV.U32 R45, RZ, RZ, R41 ;  /* 0x000000ffff2d7224 */ /* 0x000fe200078e0029 */
[----:B------:R-:W-:-:S02]  /*13ea0*/  LOP3.LUT R171, R0, 0x380, RZ, 0xc0, !PT ;  /* 0x0000038000ab7812 */ /* 0x000fc400078ec0ff */
[C---:B------:R-:W-:Y:S02]  /*13eb0*/  IADD3 R5, P5, R40.reuse, 0x2040, RZ ;  /* 0x0000204028057810 */ /* 0x040fe40007fbe0ff */
[----:B------:R-:W-:Y:S02]  /*13ec0*/  MOV R44, R44 ;  /* 0x0000002c002c7202 */ /* 0x000fe40000000f00 */
[----:B------:R-:W-:Y:S01]  /*13ed0*/  SHF.R.U64 R171, R171, 0x3, RZ ;  /* 0x00000003abab7819 */ /* 0x000fe200000012ff */
[--C-:B------:R-:W-:Y:S01]  /*13ee0*/  IMAD.X R53, RZ, RZ, R41.reuse, P5 ;  /* 0x000000ffff357224 */ /* 0x100fe200028e0629 */
[C---:B------:R-:W-:Y:S01]  /*13ef0*/  IADD3 R48, P6, R40.reuse, 0x2020, RZ ;  /* 0x0000202028307810 */ /* 0x040fe20007fde0ff */
[----:B------:R3:W-:Y:S01]  /*13f00*/  STSM.16.M88.4 [R44], R24 ;  /* 0x000000182c007844 */ /* 0x0007e20000000200 */
[C---:B-----5:R-:W-:Y:S02]  /*13f10*/  IADD3 R30, P3, R40.reuse, 0x2000, RZ ;  /* 0x00002000281e7810 */ /* 0x060fe40007f7e0ff */
[C---:B------:R-:W-:Y:S01]  /*13f20*/  IADD3 R28, P4, R40.reuse, 0x60, RZ ;  /* 0x00000060281c7810 */ /* 0x040fe20007f9e0ff */
[--C-:B------:R-:W-:Y:S01]  /*13f30*/  IMAD.X R49, RZ, RZ, R41.reuse, P6 ;  /* 0x000000ffff317224 */ /* 0x100fe200030e0629 */
[----:B------:R-:W-:Y:S01]  /*13f40*/  IADD3 R56, P2, R40, 0x2060, RZ ;  /* 0x0000206028387810 */ /* 0x000fe20007f5e0ff */
[--C-:B------:R-:W-:Y:S01]  /*13f50*/  IMAD.X R31, RZ, RZ, R41.reuse, P3 ;  /* 0x000000ffff1f7224 */ /* 0x100fe200018e0629 */
[----:B------:R-:W-:Y:S01]  /*13f60*/  LOP3.LUT R173, R28, 0x380, RZ, 0xc0, !PT ;  /* 0x000003801cad7812 */ /* 0x000fe200078ec0ff */
[--C-:B------:R-:W-:Y:S01]  /*13f70*/  IMAD.X R29, RZ, RZ, R41.reuse, P4 ;  /* 0x000000ffff1d7224 */ /* 0x100fe200020e0629 */
[----:B0-----:R-:W-:Y:S01]  /*13f80*/  IADD3 R68, P4, R40, 0x4040, RZ ;  /* 0x0000404028447810 */ /* 0x001fe20007f9e0ff */
[----:B------:R-:W-:Y:S01]  /*13f90*/  IMAD.X R57, RZ, RZ, R41, P2 ;  /* 0x000000ffff397224 */ /* 0x000fe200010e0629 */
[----:B------:R-:W-:-:S02]  /*13fa0*/  SHF.R.U64 R173, R173, 0x3, RZ ;  /* 0x00000003adad7819 */ /* 0x000fc400000012ff */
[----:B------:R-:W-:Y:S01]  /*13fb0*/  IADD3 R70, P2, R40, 0x6040, RZ ;  /* 0x0000604028467810 */ /* 0x000fe20007f5e0ff */
[--C-:B------:R-:W-:Y:S01]  /*13fc0*/  IMAD.X R69, RZ, RZ, R41.reuse, P4 ;  /* 0x000000ffff457224 */ /* 0x100fe200020e0629 */
[----:B------:R-:W-:Y:S01]  /*13fd0*/  LOP3.LUT R28, R173, R28, RZ, 0x3c, !PT ;  /* 0x0000001cad1c7212 */ /* 0x000fe200078e3cff */
[--C-:B---3--:R-:W-:Y:S01]  /*13fe0*/  IMAD.X R27, RZ, RZ, R41.reuse, P0 ;  /* 0x000000ffff1b7224 */ /* 0x108fe200000e0629 */
[----:B------:R-:W-:Y:S01]  /*13ff0*/  LOP3.LUT R26, R3, 0x380, RZ, 0xc0, !PT ;  /* 0x00000380031a7812 */ /* 0x000fe200078ec0ff */
[--C-:B------:R-:W-:Y:S01]  /*14000*/  IMAD.X R25, RZ, RZ, R41.reuse, P1 ;  /* 0x000000ffff197224 */ /* 0x100fe200008e0629 */
[----:B------:R-:W-:Y:S01]  /*14010*/  LOP3.LUT R24, R171, R0, RZ, 0x3c, !PT ;  /* 0x00000000ab187212 */ /* 0x000fe200078e3cff */
[----:B------:R-:W-:Y:S01]  /*14020*/  IMAD.X R45, RZ, RZ, R41, P2 ;  /* 0x000000ffff2d7224 */ /* 0x000fe200010e0629 */
[----:B------:R-:W-:Y:S02]  /*14030*/  SHF.R.U64 R26, R26, 0x3, RZ ;  /* 0x000000031a1a7819 */ /* 0x000fe400000012ff */
[----:B------:R-:W-:-:S02]  /*14040*/  LOP3.LUT R0, R5, 0x380, RZ, 0xc0, !PT ;  /* 0x0000038005007812 */ /* 0x000fc400078ec0ff */
[----:B------:R-:W-:Y:S02]  /*14050*/  LOP3.LUT R26, R26, R3, RZ, 0x3c, !PT ;  /* 0x000000031a1a7212 */ /* 0x000fe400078e3cff */
[----:B------:R-:W-:Y:S02]  /*14060*/  LOP3.LUT R171, R48, 0x380, RZ, 0xc0, !PT ;  /* 0x0000038030ab7812 */ /* 0x000fe400078ec0ff */
[----:B------:R-:W-:Y:S02]  /*14070*/  LOP3.LUT R3, R30, 0x380, RZ, 0xc0, !PT ;  /* 0x000003801e037812 */ /* 0x000fe400078ec0ff */
[----:B------:R-:W-:Y:S02]  /*14080*/  SHF.R.U64 R0, R0, 0x3, RZ ;  /* 0x0000000300007819 */ /* 0x000fe400000012ff */
[----:B------:R-:W-:Y:S02]  /*14090*/  IADD3 R64, P0, R40, 0x4020, RZ ;  /* 0x0000402028407810 */ /* 0x000fe40007f1e0ff */
[----:B------:R-:W-:-:S02]  /*140a0*/  SHF.R.U64 R171, R171, 0x3, RZ ;  /* 0x00000003abab7819 */ /* 0x000fc400000012ff */
[----:B------:R-:W-:Y:S01]  /*140b0*/  SHF.R.U64 R3, R3, 0x3, RZ ;  /* 0x0000000303037819 */ /* 0x000fe200000012ff */
[--C-:B------:R-:W-:Y:S01]  /*140c0*/  IMAD.X R65, RZ, RZ, R41.reuse, P0 ;  /* 0x000000ffff417224 */ /* 0x100fe200000e0629 */
[----:B------:R-:W-:Y:S02]  /*140d0*/  IADD3 R60, P1, R40, 0x4000, RZ ;  /* 0x00004000283c7810 */ /* 0x000fe40007f3e0ff */
[----:B------:R-:W-:Y:S02]  /*140e0*/  LOP3.LUT R52, R0, R5, RZ, 0x3c, !PT ;  /* 0x0000000500347212 */ /* 0x000fe400078e3cff */
[----:B------:R-:W-:Y:S01]  /*140f0*/  LOP3.LUT R48, R171, R48, RZ, 0x3c, !PT ;  /* 0x00000030ab307212 */ /* 0x000fe200078e3cff */
[----:B------:R-:W-:Y:S01]  /*14100*/  IMAD.X R61, RZ, RZ, R41, P1 ;  /* 0x000000ffff3d7224 */ /* 0x000fe200008e0629 */
[----:B------:R-:W-:Y:S02]  /*14110*/  LOP3.LUT R5, R64, 0x380, RZ, 0xc0, !PT ;  /* 0x0000038040057812 */ /* 0x000fe400078ec0ff */
[----:B------:R-:W-:-:S02]  /*14120*/  LOP3.LUT R30, R3, R30, RZ, 0x3c, !PT ;  /* 0x0000001e031e7212 */ /* 0x000fc400078e3cff */
[----:B------:R-:W-:Y:S02]  /*14130*/  LOP3.LUT R171, R68, 0x380, RZ, 0xc0, !PT ;  /* 0x0000038044ab7812 */ /* 0x000fe400078ec0ff */
[----:B------:R-:W-:Y:S02]  /*14140*/  LOP3.LUT R3, R60, 0x380, RZ, 0xc0, !PT ;  /* 0x000003803c037812 */ /* 0x000fe400078ec0ff */
[----:B------:R-:W-:Y:S02]  /*14150*/  SHF.R.U64 R5, R5, 0x3, RZ ;  /* 0x0000000305057819 */ /* 0x000fe400000012ff */
[----:B------:R-:W-:Y:S02]  /*14160*/  IADD3 R44, P5, R40, 0x6020, RZ ;  /* 0x00006020282c7810 */ /* 0x000fe40007fbe0ff */
[----:B------:R-:W-:Y:S02]  /*14170*/  LOP3.LUT R173, R56, 0x380, RZ, 0xc0, !PT ;  /* 0x0000038038ad7812 */ /* 0x000fe400078ec0ff */
[----:B------:R-:W-:Y:S01]  /*14180*/  SHF.R.U64 R171, R171, 0x3, RZ ;  /* 0x00000003abab7819 */ /* 0x000fe200000012ff */
[----:B------:R-:W-:Y:S01]  /*14190*/  IMAD.X R119, RZ, RZ, R41, P5 ;  /* 0x000000ffff777224 */ /* 0x000fe200028e0629 */
[----:B------:R-:W-:-:S02]  /*141a0*/  SHF.R.U64 R3, R3, 0x3, RZ ;  /* 0x0000000303037819 */ /* 0x000fc400000012ff */
[----:B--2---:R-:W-:Y:S02]  /*141b0*/  IADD3 R32, P6, R40, 0x6000, RZ ;  /* 0x0000600028207810 */ /* 0x004fe40007fde0ff */
[----:B------:R-:W-:Y:S02]  /*141c0*/  LOP3.LUT R64, R5, R64, RZ, 0x3c, !PT ;  /* 0x0000004005407212 */ /* 0x000fe400078e3cff */
[----:B------:R-:W-:Y:S01]  /*141d0*/  SHF.R.U64 R173, R173, 0x3, RZ ;  /* 0x00000003adad7819 */ /* 0x000fe200000012ff */
[----:B------:R-:W-:Y:S01]  /*141e0*/  IMAD.X R115, RZ, RZ, R41, P6 ;  /* 0x000000ffff737224 */ /* 0x000fe200030e0629 */
[----:B------:R-:W-:Y:S02]  /*141f0*/  LOP3.LUT R68, R171, R68, RZ, 0x3c, !PT ;  /* 0x00000044ab447212 */ /* 0x000fe400078e3cff */
[----:B------:R-:W-:Y:S02]  /*14200*/  LOP3.LUT R5, R44, 0x380, RZ, 0xc0, !PT ;  /* 0x000003802c057812 */ /* 0x000fe400078ec0ff */
[----:B------:R-:W-:-:S02]  /*14210*/  IADD3 R72, P3, R40, 0x4060, RZ ;  /* 0x0000406028487810 */ /* 0x000fc40007f7e0ff */
[----:B------:R-:W-:Y:S02]  /*14220*/  LOP3.LUT R60, R3, R60, RZ, 0x3c, !PT ;  /* 0x0000003c033c7212 */ /* 0x000fe400078e3cff */
[----:B------:R-:W-:Y:S01]  /*14230*/  LOP3.LUT R171, R70, 0x380, RZ, 0xc0, !PT ;  /* 0x0000038046ab7812 */ /* 0x000fe200078ec0ff */
[----:B------:R-:W-:Y:S01]  /*14240*/  IMAD.X R73, RZ, RZ, R41, P3 ;  /* 0x000000ffff497224 */ /* 0x000fe200018e0629 */
[----:B------:R-:W-:Y:S02]  /*14250*/  LOP3.LUT R3, R32, 0x380, RZ, 0xc0, !PT ;  /* 0x0000038020037812 */ /* 0x000fe400078ec0ff */
[----:B------:R-:W-:Y:S02]  /*14260*/  LOP3.LUT R56, R173, R56, RZ, 0x3c, !PT ;  /* 0x00000038ad387212 */ /* 0x000fe400078e3cff */
[----:B------:R-:W-:Y:S02]  /*14270*/  SHF.R.U64 R5, R5, 0x3, RZ ;  /* 0x0000000305057819 */ /* 0x000fe400000012ff */
[----:B------:R-:W-:-:S02]  /*14280*/  LOP3.LUT R173, R72, 0x380, RZ, 0xc0, !PT ;  /* 0x0000038048ad7812 */ /* 0x000fc400078ec0ff */
[----:B------:R-:W-:Y:S02]  /*14290*/  SHF.R.U64 R171, R171, 0x3, RZ ;  /* 0x00000003abab7819 */ /* 0x000fe400000012ff */
[----:B------:R-:W-:Y:S02]  /*142a0*/  SHF.R.U64 R3, R3, 0x3, RZ ;  /* 0x0000000303037819 */ /* 0x000fe400000012ff */
[----:B------:R-:W-:Y:S02]  /*142b0*/  LOP3.LUT R118, R5, R44, RZ, 0x3c, !PT ;  /* 0x0000002c05767212 */ /* 0x000fe400078e3cff */
[----:B------:R-:W-:Y:S02]  /*142c0*/  SHF.R.U64 R173, R173, 0x3, RZ ;  /* 0x00000003adad7819 */ /* 0x000fe400000012ff */
[----:B------:R-:W-:Y:S02]  /*142d0*/  LOP3.LUT R44, R171, R70, RZ, 0x3c, !PT ;  /* 0x00000046ab2c7212 */ /* 0x000fe400078e3cff */
[----:B------:R-:W-:-:S02]  /*142e0*/  IADD3 R40, P1, R40, 0x6060, RZ ;  /* 0x0000606028287810 */ /* 0x000fc40007f3e0ff */
[----:B------:R-:W-:Y:S02]  /*142f0*/  LOP3.LUT R114, R3, R32, RZ, 0x3c, !PT ;  /* 0x0000002003727212 */ /* 0x000fe400078e3cff */
[----:B------:R-:W-:Y:S01]  /*14300*/  MOV R70, R24 ;  /* 0x0000001800467202 */ /* 0x000fe20000000f00 */
[----:B------:R-:W-:Y:S01]  /*14310*/  IMAD.X R41, RZ, RZ, R41, P1 ;  /* 0x000000ffff297224 */ /* 0x000fe200008e0629 */
[----:B------:R-:W-:Y:S02]  /*14320*/  MOV R168, R26 ;  /* 0x0000001a00a87202 */ /* 0x000fe40000000f00 */
[----:B------:R-:W-:Y:S02]  /*14330*/  MOV R3, R28 ;  /* 0x0000001c00037202 */ /* 0x000fe40000000f00 */
[----:B------:R-:W-:Y:S02]  /*14340*/  MOV R32, R30 ;  /* 0x0000001e00207202 */ /* 0x000fe40000000f00 */
[----:B------:R-:W-:-:S02]  /*14350*/  F2FP.F16.F32.PACK_AB R24, R167, R170 ;  /* 0x000000aaa718723e */ /* 0x000fc400000000ff */
        /* <DEDUP_REMOVED lines=8> */
[----:B------:R-:W-:Y:S02]  /*143e0*/  LOP3.LUT R72, R173, R72, RZ, 0x3c, !PT ;  /* 0x00000048ad487212 */ /* 0x000fe400078e3cff */
[----:B------:R-:W-:Y:S01]  /*143f0*/  LOP3.LUT R173, R40, 0x380, RZ, 0xc0, !PT ;  /* 0x0000038028ad7812 */ /* 0x000fe200078ec0ff */
[----:B------:R2:W-:Y:S01]  /*14400*/  STSM.16.M88.4 [R168], R28 ;  /* 0x0000001ca8007844 */ /* 0x0005e20000000200 */
[----:B------:R-:W-:Y:S02]  /*14410*/  F2FP.F16.F32.PACK_AB R4, R159, R162 ;  /* 0x000000a29f04723e */ /* 0x000fe400000000ff */
[----:B------:R-:W-:Y:S02]  /*14420*/  F2FP.F16.F32.PACK_AB R5, R51, R50 ;  /* 0x000000323305723e */ /* 0x000fe400000000ff */
[----:B------:R-:W-:-:S02]  /*14430*/  F2FP.F16.F32.PACK_AB R6, R157, R160 ;  /* 0x000000a09d06723e */ /* 0x000fc400000000ff */
[----:B------:R-:W-:Y:S02]  /*14440*/  MOV R48, R48 ;  /* 0x0000003000307202 */ /* 0x000fe40000000f00 */
[----:B------:R-:W-:Y:S01]  /*14450*/  MOV R52, R52 ;  /* 0x0000003400347202 */ /* 0x000fe20000000f00 */
[----:B------:R-:W-:Y:S01]  /*14460*/  STSM.16.M88.4 [R3], R4 ;  /* 0x0000000403007844 */ /* 0x000fe20000000200 */
[----:B0-----:R-:W-:Y:S02]  /*14470*/  F2FP.F16.F32.PACK_AB R24, R152, R153 ;  /* 0x000000999818723e */ /* 0x001fe400000000ff */
[----:B------:R-:W-:Y:S01]  /*14480*/  F2FP.F16.F32.PACK_AB R25, R75, R74 ;  /* 0x0000004a4b19723e */ /* 0x000fe200000000ff */
[----:B------:R0:W-:Y:S01]  /*14490*/  STSM.16.M88.4 [R32], R8 ;  /* 0x0000000820007844 */ /* 0x0001e20000000200 */
[----:B------:R-:W-:Y:S02]  /*144a0*/  F2FP.F16.F32.PACK_AB R26, R77, R76 ;  /* 0x0000004c4d1a723e */ /* 0x000fe400000000ff */
[----:B------:R-:W-:Y:S01]  /*144b0*/  F2FP.F16.F32.PACK_AB R27, R79, R78 ;  /* 0x0000004e4f1b723e */ /* 0x000fe200000000ff */
[----:B------:R-:W-:Y:S01]  /*144c0*/  STSM.16.M88.4 [R48], R12 ;  /* 0x0000000c30007844 */ /* 0x000fe20000000200 */
[----:B------:R-:W-:-:S02]  /*144d0*/  SHF.R.U64 R173, R173, 0x3, RZ ;  /* 0x00000003adad7819 */ /* 0x000fc400000012ff */
[----:B------:R-:W-:Y:S01]  /*144e0*/  MOV R56, R56 ;  /* 0x0000003800387202 */ /* 0x000fe20000000f00 */
[----:B------:R-:W-:Y:S01]  /*144f0*/  STSM.16.M88.4 [R52], R24 ;  /* 0x0000001834007844 */ /* 0x000fe20000000200 */
[----:B--2---:R-:W-:Y:S02]  /*14500*/  F2FP.F16.F32.PACK_AB R28, R81, R80 ;  /* 0x00000050511c723e */ /* 0x004fe400000000ff */
[----:B------:R-:W-:Y:S02]  /*14510*/  F2FP.F16.F32.PACK_AB R29, R83, R82 ;  /* 0x00000052531d723e */ /* 0x000fe400000000ff */
[----:B------:R-:W-:Y:S02]  /*14520*/  F2FP.F16.F32.PACK_AB R30, R85, R84 ;  /* 0x00000054551e723e */ /* 0x000fe400000000ff */
[----:B------:R-:W-:Y:S01]  /*14530*/  F2FP.F16.F32.PACK_AB R31, R87, R86 ;  /* 0x00000056571f723e */ /* 0x000fe200000000ff */
[----:B0-----:R-:W-:Y:S01]  /*14540*/  IMAD.MOV.U32 R32, RZ, RZ, RZ ;  /* 0x000000ffff207224 */ /* 0x001fe200078e00ff */
[----:B------:R-:W-:-:S02]  /*14550*/  MOV R60, R60 ;  /* 0x0000003c003c7202 */ /* 0x000fc40000000f00 */
[----:B------:R-:W-:Y:S01]  /*14560*/  MOV R64, R64 ;  /* 0x0000004000407202 */ /* 0x000fe20000000f00 */
[----:B------:R-:W-:Y:S01]  /*14570*/  STSM.16.M88.4 [R56], R28 ;  /* 0x0000001c38007844 */ /* 0x000fe20000000200 */
[----:B------:R-:W-:Y:S02]  /*14580*/  MOV R68, R68 ;  /* 0x0000004400447202 */ /* 0x000fe40000000f00 */
[----:B------:R-:W-:Y:S01]  /*14590*/  MOV R0, R114 ;  /* 0x0000007200007202 */ /* 0x000fe20000000f00 */
[----:B------:R-:W-:Y:S01]  /*145a0*/  STSM.16.M88.4 [R60], R88 ;  /* 0x000000583c007844 */ /* 0x000fe20000000200 */
[----:B------:R-:W-:Y:S02]  /*145b0*/  LOP3.LUT R40, R173, R40, RZ, 0x3c, !PT ;  /* 0x00000028ad287212 */ /* 0x000fe400078e3cff */
[----:B------:R-:W-:Y:S01]  /*145c0*/  MOV R72, R72 ;  /* 0x0000004800487202 */ /* 0x000fe20000000f00 */
[----:B------:R-:W-:Y:S01]  /*145d0*/  STSM.16.M88.4 [R64], R96 ;  /* 0x0000006040007844 */ /* 0x000fe20000000200 */
[----:B------:R-:W-:-:S02]  /*145e0*/  F2FP.F16.F32.PACK_AB R114, R117, R116 ;  /* 0x000000747572723e */ /* 0x000fc400000000ff */
[----:B------:R-:W-:Y:S01]  /*145f0*/  F2FP.F16.F32.PACK_AB R115, R66, R62 ;  /* 0x0000003e4273723e */ /* 0x000fe200000000ff */
[----:B------:R-:W-:Y:S01]  /*14600*/  STSM.16.M88.4 [R68], R104 ;  /* 0x0000006844007844 */ /* 0x000fe20000000200 */
[----:B------:R-:W-:Y:S02]  /*14610*/  ISETP.NE.U32.AND P0, PT, RZ, UR4, PT ;  /* 0x00000004ff007c0c */ /* 0x000fe4000bf05070 */
[----:B------:R-:W-:Y:S01]  /*14620*/  IADD3 R6, P1, R218, UR4, RZ ;  /* 0x00000004da067c10 */ /* 0x000fe2000ff3e0ff */
[----:B------:R-:W-:Y:S01]  /*14630*/  STSM.16.M88.4 [R72], R112 ;  /* 0x0000007048007844 */ /* 0x000fe20000000200 */
[----:B------:R-:W-:Y:S02]  /*14640*/  MOV R118, R118 ;  /* 0x0000007600767202 */ /* 0x000fe40000000f00 */
[----:B------:R-:W-:Y:S01]  /*14650*/  MOV R44, R44 ;  /* 0x0000002c002c7202 */ /* 0x000fe20000000f00 */
[----:B------:R0:W-:Y:S01]  /*14660*/  STSM.16.M88.4 [R0], R120 ;  /* 0x0000007800007844 */ /* 0x0001e20000000200 */
[----:B------:R-:W-:-:S02]  /*14670*/  MOV R40, R40 ;  /* 0x0000002800287202 */ /* 0x000fc40000000f00 */
[----:B------:R-:W-:Y:S01]  /*14680*/  ISETP.NE.AND.EX P0, PT, RZ, UR5, PT, P0 ;  /* 0x00000005ff007c0c */ /* 0x000fe2000bf05300 */
[----:B------:R-:W-:Y:S01]  /*14690*/  STSM.16.M88.4 [R118], R128 ;  /* 0x0000008076007844 */ /* 0x000fe20000000200 */
[----:B------:R-:W-:Y:S01]  /*146a0*/  IADD3.X R7, R219, UR5, RZ, P1, !PT ;  /* 0x00000005db077c10 */ /* 0x000fe20008ffe4ff */
[----:B------:R-:W-:Y:S02]  /*146b0*/  ULDC.64 UR4, c[0x0][0xd08] ;  /* 0x0003420000047ab9 */ /* 0x000fe40000000a00 */
[----:B------:R-:W-:Y:S01]  /*146c0*/  STSM.16.M88.4 [R44], R136 ;  /* 0x000000882c007844 */ /* 0x000fe20000000200 */
[----:B------:R-:W-:-:S03]  /*146d0*/  ISETP.NE.U32.AND P6, PT, RZ, UR4, PT ;  /* 0x00000004ff007c0c */ /* 0x000fc6000bfc5070 */
[----:B------:R2:W-:Y:S01]  /*146e0*/  STSM.16.M88.4 [R40], R144 ;  /* 0x0000009028007844 */ /* 0x0005e20000000200 */
[----:B------:R-:W-:Y:S01]  /*146f0*/  BAR.SYNC.DEFER_BLOCKING 0x1, 0x100 ;  /* 0x0044000000007b1d */ /* 0x000fe20000010000 */
        /* <DEDUP_REMOVED lines=59> */
.L_x_8760:
        /* <DEDUP_REMOVED lines=89> */
.L_x_8761:
[----:B------:R-:W2:Y:S01]  /*15040*/  LDC R85, c[0x0][0xce8] ;  /* 0x00033a00ff557b82 */ /* 0x000ea20000000800 */
[----:B------:R-:W-:Y:S01]  /*15050*/  ULDC.64 UR4, c[0x0][0xba0] ;  /* 0x0002e80000047ab9 */ /* 0x000fe20000000a00 */
[----:B0-----:R-:W5:Y:S01]  /*15060*/  LD.E.128 R4, desc[UR40][R6.64] ;  /* 0x0000002806047980 */ /* 0x001f62000c101d00 */
[----:B------:R-:W-:Y:S02]  /*15070*/  IMAD R3, R81, UR4, RZ ;  /* 0x0000000451037c24 */ /* 0x000fe4000f8e02ff */
[C---:B------:R-:W-:Y:S01]  /*15080*/  IMAD.WIDE.U32 R20, R32.reuse, UR4, RZ ;  /* 0x0000000420147c25 */ /* 0x040fe2000f8e00ff */
[----:B------:R-:W5:Y:S02]  /*15090*/  LD.E.128 R8, desc[UR40][R8.64] ;  /* 0x0000002808087980 */ /* 0x000f64000c101d00 */
[----:B------:R-:W0:Y:S02]  /*150a0*/  LDC R88, c[0x0][0xbc8] ;  /* 0x0002f200ff587b82 */ /* 0x000e240000000800 */
[----:B------:R-:W5:Y:S04]  /*150b0*/  LD.E.128 R12, desc[UR40][R12.64] ;  /* 0x000000280c0c7980 */ /* 0x000f68000c101d00 */
[----:B------:R-:W5:Y:S04]  /*150c0*/  LD.E.128 R24, desc[UR40][R24.64] ;  /* 0x0000002818187980 */ /* 0x000f68000c101d00 */
[----:B------:R-:W5:Y:S04]  /*150d0*/  LD.E.128 R28, desc[UR40][R28.64] ;  /* 0x000000281c1c7980 */ /* 0x000f68000c101d00 */
[----:B------:R-:W5:Y:S01]  /*150e0*/  LD.E.128 R36, desc[UR40][R36.64] ;  /* 0x0000002824247980 */ /* 0x000f62000c101d00 */
[----:B--2---:R-:W-:Y:S01]  /*150f0*/  ISETP.NE.AND P1, PT, R85, 0x1, PT ;  /* 0x000000015500780c */ /* 0x004fe20003f25270 */
[----:B------:R-:W-:Y:S01]  /*15100*/  IMAD R3, R32, UR5, R3 ;  /* 0x0000000520037c24 */ /* 0x000fe2000f8e0203 */
[----:B------:R-:W-:Y:S01]  /*15110*/  ULDC.64 UR4, c[0x0][0xbe8] ;  /* 0x0002fa0000047ab9 */ /* 0x000fe20000000a00 */
[----:B------:R-:W5:Y:S01]  /*15120*/  LD.E.128 R40, desc[UR40][R40.64] ;  /* 0x0000002828287980 */ /* 0x000f62000c101d00 */
[----:B------:R-:W-:-:S02]  /*15130*/  IMAD R32, R80, UR4, RZ ;  /* 0x0000000450207c24 */ /* 0x000fc4000f8e02ff */
[----:B------:R-:W-:Y:S01]  /*15140*/  IMAD.IADD R21, R21, 0x1, R3 ;  /* 0x0000000115157824 */ /* 0x000fe200078e0203 */
[----:B------:R-:W5:Y:S04]  /*15150*/  LD.E.128 R44, desc[UR40][R44.64] ;  /* 0x000000282c2c7980 */ /* 0x000f68000c101d00 */
[----:B------:R-:W5:Y:S02]  /*15160*/  LD.E.128 R48, desc[UR40][R48.64] ;  /* 0x0000002830307980 */ /* 0x000f64000c101d00 */
[----:B------:R-:W2:Y:S01]  /*15170*/  @P1 LDC R87, c[0x0][0xcec] ;  /* 0x00033b00ff571b82 */ /* 0x000ea20000000800 */
[C---:B------:R-:W-:Y:S01]  /*15180*/  IMAD R3, R217.reuse, UR5, R32 ;  /* 0x00000005d9037c24 */ /* 0x040fe2000f8e0220 */
[----:B------:R-:W5:Y:S04]  /*15190*/  LD.E.128 R52, desc[UR40][R52.64] ;  /* 0x0000002834347980 */ /* 0x000f68000c101d00 */
[----:B------:R-:W5:Y:S02]  /*151a0*/  LD.E.128 R56, desc[UR40][R56.64] ;  /* 0x0000002838387980 */ /* 0x000f64000c101d00 */
[----:B------:R-:W3:Y:S01]  /*151b0*/  @P1 LDC R89, c[0x0][0xcf0] ;  /* 0x00033c00ff591b82 */ /* 0x000ee20000000800 */
        /* <DEDUP_REMOVED lines=8> */
[-C--:B0-----:R-:W-:Y:S01]  /*15240*/  ISETP.GE.AND P0, PT, R225, R88.reuse, PT ;  /* 0x00000058e100720c */ /* 0x081fe20003f06270 */
[----:B------:R-:W-:Y:S01]  /*15250*/  IMAD R81, R83, UR5, R32 ;  /* 0x0000000553517c24 */ /* 0x000fe2000f8e0220 */
[----:B------:R-:W5:Y:S01]  /*15260*/  LD.E.128 R68, desc[UR40][R68.64] ;  /* 0x0000002844447980 */ /* 0x000f62000c101d00 */
[----:B--2---:R-:W-:Y:S01]  /*15270*/  @P1 IMAD.HI.U32 R32, R82, R87, RZ ;  /* 0x0000005752201227 */ /* 0x004fe200078e00ff */
[----:B------:R-:W-:Y:S02]  /*15280*/  SEL R80, RZ, 0xffffffff, P0 ;  /* 0xffffffffff507807 */ /* 0x000fe40000000000 */
[----:B------:R-:W5:Y:S01]  /*15290*/  LD.E.128 R72, desc[UR40][R72.64] ;  /* 0x0000002848487980 */ /* 0x000f62000c101d00 */
[----:B------:R-:W-:Y:S01]  /*152a0*/  IMAD.MOV.U32 R3, RZ, RZ, R82 ;  /* 0x000000ffff037224 */ /* 0x000fe200078e0052 */
[----:B------:R-:W-:-:S02]  /*152b0*/  ISETP.GE.AND P0, PT, R224, R88, PT ;  /* 0x00000058e000720c */ /* 0x000fc40003f06270 */
[----:B------:R-:W5:Y:S01]  /*152c0*/  LD.E.128 R76, desc[UR40][R76.64] ;  /* 0x000000284c4c7980 */ /* 0x000f62000c101d00 */
[----:B------:R-:W-:Y:S01]  /*152d0*/  IMAD.WIDE.U32 R20, R83, UR4, R20 ;  /* 0x0000000453147c25 */ /* 0x000fe2000f8e0014 */
[----:B---3--:R-:W-:Y:S01]  /*152e0*/  @P1 SHF.R.U32.HI R3, RZ, R89, R32 ;  /* 0x00000059ff031219 */ /* 0x008fe20000011620 */
[----:B------:R-:W-:Y:S01]  /*152f0*/  ULDC.64 UR4, c[0x0][0xbe0] ;  /* 0x0002f80000047ab9 */ /* 0x000fe20000000a00 */
[-C--:B------:R-:W-:Y:S01]  /*15300*/  ISETP.GE.AND P1, PT, R192, R88.reuse, PT ;  /* 0x00000058c000720c */ /* 0x080fe20003f26270 */
[----:B------:R-:W-:Y:S01]  /*15310*/  IMAD.SHL.U32 R83, R80, 0x2, RZ ;  /* 0x0000000250537824 */ /* 0x000fe200078e00ff */
        /* <DEDUP_REMOVED lines=58> */
[----:B------:R-:W-:Y:S02]  /*156c0*/  LOP3.LUT R32, R3, R32, RZ, 0xfc, !PT ;  /* 0x0000002003207212 */ /* 0x000fe400078efcff */
        /* <DEDUP_REMOVED lines=35> */
.L_x_8763:
[----:B------:R-:W-:Y:S05]  /*15900*/  BSYNC B1 ;  /* 0x0000000000017941 */ /* 0x000fea0003800000 */
.L_x_8762:
        /* <DEDUP_REMOVED lines=38> */
.L_x_8759:
        /* <DEDUP_REMOVED lines=21> */
[----:B------:R-:W3:Y:S04]  /*15cc0*/  LDG.E R7, desc[UR40][R4.64] ;  /* 0x0000002804077981 */ /* 0x000ee8000c1e1900 */
[----:B-----5:R-:W3:Y:S02]  /*15cd0*/  LDG.E R0, desc[UR40][R4.64+0x4] ;  /* 0x0000042804007981 */ /* 0x020ee4000c1e1900 */
[----:B---3--:R-:W-:-:S07]  /*15ce0*/  IMAD.IADD R0, R0, 0x1, -R7 ;  /* 0x0000000100007824 */ /* 0x008fce00078e0a07 */
.L_x_8765:
        /* <DEDUP_REMOVED lines=8> */
[----:B---3--:R-:W-:Y:S01]  /*15d70*/  IMAD R4, R0, R14, RZ ;  /* 0x0000000e00047224 */ /* 0x008fe200078e02ff */
        /* <DEDUP_REMOVED lines=36> */
.L_x_8767:
[----:B------:R-:W-:Y:S05]  /*15fc0*/  BSYNC B1 ;  /* 0x0000000000017941 */ /* 0x000fea0003800000 */
.L_x_8766:
[----:B----4-:R-:W-:Y:S01]  /*15fd0*/  ISETP.NE.AND P0, PT, R21, 0x1, PT ;  /* 0x000000011500780c */ /* 0x010fe20003f05270 */
[----:B------:R-:W4:Y:S01]  /*15fe0*/  LDC R24, c[0x0][0xbc8] ;  /* 0x0002f200ff187b82 */ /* 0x000f220000000800 */
[----:B------:R-:W-:Y:S01]  /*15ff0*/  ULDC.64 UR4, c[0x0][0xba0] ;  /* 0x0002e80000047ab9 */ /* 0x000fe20000000a00 */
[----:B---3--:R-:W-:Y:S01]  /*16000*/  IMAD R7, R228, 0x20, R229 ;  /* 0x00000020e4077824 */ /* 0x008fe200078e02e5 */
[----:B------:R-:W-:Y:S01]  /*16010*/  BSSY B1, `(.L_x_8768) ;  /* 0x000006e000017945 */ /* 0x000fe20003800000 */
[----:B------:R-:W-:Y:S01]  /*16020*/  IMAD R6, R10, UR4, RZ ;  /* 0x000000040a067c24 */ /* 0x000fe2000f8e02ff */
        /* <DEDUP_REMOVED lines=11> */
[C---:B------:R-:W-:Y:S01]  /*160e0*/  IMAD R3, R217.reuse, UR5, R6 ;  /* 0x00000005d9037c24 */ /* 0x040fe2000f8e0206 */
[----:B--2---:R-:W-:Y:S01]  /*160f0*/  SHF.R.S32.HI R32, RZ, 0x1f, R224 ;  /* 0x0000001fff207819 */ /* 0x004fe200000114e0 */
[----:B------:R-:W-:Y:S01]  /*16100*/  IMAD.WIDE.U32 R4, R217, UR4, R4 ;  /* 0x00000004d9047c25 */ /* 0x000fe2000f8e0004 */
[----:B------:R-:W2:Y:S01]  /*16110*/  @P0 LDC R11, c[0x0][0xcf0] ;  /* 0x00033c00ff0b0b82 */ /* 0x000ea20000000800 */
[----:B------:R-:W-:Y:S01]  /*16120*/  ULDC.64 UR4, c[0x0][0xbf0] ;  /* 0x0002fc0000047ab9 */ /* 0x000fe20000000a00 */
[----:B------:R-:W-:Y:S01]  /*16130*/  SHF.R.S32.HI R36, RZ, 0x1f, R225 ;  /* 0x0000001fff247819 */ /* 0x000fe200000114e1 */
[----:B------:R-:W-:Y:S01]  /*16140*/  IMAD.IADD R5, R5, 0x1, R3 ;  /* 0x0000000105057824 */ /* 0x000fe200078e0203 */
[-C--:B----4-:R-:W-:Y:S01]  /*16150*/  ISETP.GE.AND P1, PT, R225, R24.reuse, PT ;  /* 0x00000018e100720c */ /* 0x090fe20003f26270 */
[----:B------:R-:W-:Y:S01]  /*16160*/  IMAD R3, R230, UR4, RZ ;  /* 0x00000004e6037c24 */ /* 0x000fe2000f8e02ff */
[-C--:B------:R-:W-:Y:S01]  /*16170*/  ISETP.GE.AND P2, PT, R192, R24.reuse, PT ;  /* 0x00000018c000720c */ /* 0x080fe20003f46270 */
[----:B------:R-:W-:Y:S01]  /*16180*/  IMAD.IADD R8, R194, 0x1, R7 ;  /* 0x00000001c2087824 */ /* 0x000fe200078e0207 */
[----:B------:R-:W-:Y:S01]  /*16190*/  SEL R10, RZ, 0xffffffff, P1 ;  /* 0xffffffffff0a7807 */ /* 0x000fe20000800000 */
[C---:B------:R-:W-:Y:S01]  /*161a0*/  IMAD R3, R13.reuse, UR5, R3 ;  /* 0x000000050d037c24 */ /* 0x040fe2000f8e0203 */
[----:B------:R-:W-:Y:S01]  /*161b0*/  SEL R7, RZ, 0x1, P2 ;  /* 0x00000001ff077807 */ /* 0x000fe20001000000 */
[----:B------:R-:W-:Y:S01]  /*161c0*/  IMAD.WIDE.U32 R4, R13, UR4, R4 ;  /* 0x000000040d047c25 */ /* 0x000fe2000f8e0004 */
[-C--:B------:R-:W-:Y:S01]  /*161d0*/  ISETP.GE.AND P2, PT, R224, R24.reuse, PT ;  /* 0x00000018e000720c */ /* 0x080fe20003f46270 */
[----:B------:R-:W-:Y:S01]  /*161e0*/  ULDC.64 UR4, c[0x0][0xbe0] ;  /* 0x0002f80000047ab9 */ /* 0x000fe20000000a00 */
[----:B------:R-:W-:Y:S01]  /*161f0*/  ISETP.GE.AND P1, PT, R223, R24, PT ;  /* 0x00000018df00720c */ /* 0x000fe20003f26270 */
[----:B------:R-:W-:-:S02]  /*16200*/  IMAD.SHL.U32 R10, R10, 0x2, RZ ;  /* 0x000000020a0a7824 */ /* 0x000fc400078e00ff */
[----:B0-----:R-:W-:-:S03]  /*16210*/  @P0 IMAD.HI.U32 R6, R8, R9, RZ ;  /* 0x0000000908060227 */ /* 0x001fc600078e00ff */
[----:B------:R-:W-:Y:S01]  /*16220*/  LOP3.LUT R9, R10, 0x2, R7, 0xe2, !PT ;  /* 0x000000020a097812 */ /* 0x000fe200078ee207 */
[----:B------:R-:W-:Y:S01]  /*16230*/  IMAD.IADD R5, R5, 0x1, R3 ;  /* 0x0000000105057824 */ /* 0x000fe200078e0203 */
[----:B------:R-:W-:Y:S01]  /*16240*/  SEL R10, RZ, 0xffffffff, P2 ;  /* 0xffffffffff0a7807 */ /* 0x000fe20001000000 */
[----:B------:R-:W-:Y:S01]  /*16250*/  IMAD.MOV.U32 R3, RZ, RZ, R8 ;  /* 0x000000ffff037224 */ /* 0x000fe200078e0008 */
[----:B--2---:R-:W-:Y:S01]  /*16260*/  @P0 SHF.R.U32.HI R3, RZ, R11, R6 ;  /* 0x0000000bff030219 */ /* 0x004fe20000011606 */
[----:B------:R-:W-:Y:S01]  /*16270*/  IMAD R27, R0, R21, RZ ;  /* 0x00000015001b7224 */ /* 0x000fe200078e02ff */
[----:B------:R-:W-:Y:S01]  /*16280*/  SEL R11, RZ, 0xffffffff, P1 ;  /* 0xffffffffff0b7807 */ /* 0x000fe20000800000 */
[----:B------:R-:W-:Y:S01]  /*16290*/  IMAD.SHL.U32 R10, R10, 0x4, RZ ;  /* 0x000000040a0a7824 */ /* 0x000fe200078e00ff */
[--C-:B------:R-:W-:Y:S01]  /*162a0*/  SHF.R.S32.HI R6, RZ, 0x1f, R3.reuse ;  /* 0x0000001fff067819 */ /* 0x100fe20000011403 */
[----:B------:R-:W-:Y:S01]  /*162b0*/  IMAD.MOV R7, RZ, RZ, -R3 ;  /* 0x000000ffff077224 */ /* 0x000fe200078e0a03 */
[-C--:B------:R-:W-:Y:S01]  /*162c0*/  ISETP.GE.AND P0, PT, R222, R24.reuse, PT ;  /* 0x00000018de00720c */ /* 0x080fe20003f06270 */
[----:B------:R-:W-:Y:S01]  /*162d0*/  IMAD.SHL.U32 R11, R11, 0x8, RZ ;  /* 0x000000080b0b7824 */ /* 0x000fe200078e00ff */
[----:B------:R-:W-:Y:S01]  /*162e0*/  LOP3.LUT R0, R10, 0x4, R9, 0xe2, !PT ;  /* 0x000000040a007812 */ /* 0x000fe200078ee209 */
[----:B------:R-:W-:Y:S01]  /*162f0*/  IMAD R6, R6, UR4, RZ ;  /* 0x0000000406067c24 */ /* 0x000fe2000f8e02ff */
[----:B------:R-:W-:Y:S01]  /*16300*/  ISETP.GE.AND P2, PT, R232, R24, PT ;  /* 0x00000018e800720c */ /* 0x000fe20003f46270 */
[----:B------:R-:W-:-:S02]  /*16310*/  IMAD R7, R21, R7, R8 ;  /* 0x0000000715077224 */ /* 0x000fc400078e0208 */
[C---:B------:R-:W-:Y:S01]  /*16320*/  IMAD R9, R3.reuse, UR5, R6 ;  /* 0x0000000503097c24 */ /* 0x040fe2000f8e0206 */
[----:B------:R-:W-:Y:S01]  /*16330*/  SEL R6, RZ, 0xffffffff, P0 ;  /* 0xffffffffff067807 */ /* 0x000fe20000000000 */
[----:B------:R-:W-:Y:S01]  /*16340*/  IMAD.WIDE.U32 R4, R3, UR4, R4 ;  /* 0x0000000403047c25 */ /* 0x000fe2000f8e0004 */
[----:B------:R-:W-:Y:S01]  /*16350*/  LOP3.LUT R3, R11, 0x8, R0, 0xe2, !PT ;  /* 0x000000080b037812 */ /* 0x000fe200078ee200 */
[----:B------:R-:W-:Y:S01]  /*16360*/  ULDC.64 UR4, c[0x0][0xbd8] ;  /* 0x0002f60000047ab9 */ /* 0x000fe20000000a00 */
[----:B------:R-:W-:Y:S01]  /*16370*/  SHF.R.S32.HI R0, RZ, 0x1f, R7 ;  /* 0x0000001fff007819 */ /* 0x000fe20000011407 */
[----:B------:R-:W-:Y:S01]  /*16380*/  IMAD.SHL.U32 R6, R6, 0x10, RZ ;  /* 0x0000001006067824 */ /* 0x000fe200078e00ff */
[-C--:B------:R-:W-:Y:S01]  /*16390*/  ISETP.GE.AND P0, PT, R221, R24.reuse, PT ;  /* 0x00000018dd00720c */ /* 0x080fe20003f06270 */
[----:B------:R-:W-:Y:S02]  /*163a0*/  IMAD.IADD R5, R5, 0x1, R9 ;  /* 0x0000000105057824 */ /* 0x000fe400078e0209 */
[----:B------:R-:W-:Y:S01]  /*163b0*/  IMAD R0, R0, UR4, RZ ;  /* 0x0000000400007c24 */ /* 0x000fe2000f8e02ff */
[----:B------:R-:W-:Y:S01]  /*163c0*/  SEL R8, RZ, 0xffffffff, P0 ;  /* 0xffffffffff087807 */ /* 0x000fe20000000000 */
[----:B------:R-:W-:Y:S01]  /*163d0*/  IMAD.IADD R194, R229, 0x1, R194 ;  /* 0x00000001e5c27824 */ /* 0x000fe200078e02c2 */
[----:B------:R-:W-:Y:S01]  /*163e0*/  ISETP.GE.AND P0, PT, R233, R24, PT ;  /* 0x00000018e900720c */ /* 0x000fe20003f06270 */
[----:B------:R-:W-:Y:S01]  /*163f0*/  IMAD.WIDE.U32 R4, R7, UR4, R4 ;  /* 0x0000000407047c25 */ /* 0x000fe2000f8e0004 */
[----:B------:R-:W-:-:S03]  /*16400*/  LOP3.LUT R6, R6, 0x10, R3, 0xe2, !PT ;  /* 0x0000001006067812 */ /* 0x000fc600078ee203 */
[----:B------:R-:W-:Y:S01]  /*16410*/  IMAD R3, R7, UR5, R0 ;  /* 0x0000000507037c24 */ /* 0x000fe2000f8e0200 */
[----:B------:R-:W-:Y:S01]  /*16420*/  SEL R7, RZ, 0x40, P0 ;  /* 0x00000040ff077807 */ /* 0x000fe20000000000 */
[----:B------:R-:W-:Y:S01]  /*16430*/  IMAD.SHL.U32 R9, R8, 0x20, RZ ;  /* 0x0000002008097824 */ /* 0x000fe200078e00ff */
[----:B------:R-:W-:Y:S01]  /*16440*/  ISETP.GE.AND P0, PT, R194, R27, PT ;  /* 0x0000001bc200720c */ /* 0x000fe20003f06270 */
[----:B------:R-:W-:Y:S01]  /*16450*/  ULDC.64 UR4, c[0x0][0xb80] ;  /* 0x0002e00000047ab9 */ /* 0x000fe20000000a00 */
[----:B------:R-:W-:Y:S01]  /*16460*/  IMAD.IADD R3, R5, 0x1, R3 ;  /* 0x0000000105037824 */ /* 0x000fe200078e0203 */
[C---:B------:R-:W-:Y:S02]  /*16470*/  LEA R20, P1, R4.reuse, UR4, 0x1 ;  /* 0x0000000404147c11 */ /* 0x040fe4000f8208ff */
[----:B------:R-:W-:Y:S02]  /*16480*/  LOP3.LUT R6, R9, 0x20, R6, 0xe2, !PT ;  /* 0x0000002009067812 */ /* 0x000fe400078ee206 */
[----:B------:R-:W-:-:S02]  /*16490*/  LEA.HI.X R3, R4, UR5, R3, 0x1, P1 ;  /* 0x0000000504037c11 */ /* 0x000fc400088f0c03 */
        /* <DEDUP_REMOVED lines=37> */
.L_x_8769:
[----:B------:R-:W-:Y:S05]  /*166f0*/  BSYNC B1 ;  /* 0x0000000000017941 */ /* 0x000fea0003800000 */
.L_x_8768:
        /* <DEDUP_REMOVED lines=36> */
.L_x_8764:
[----:B------:R-:W-:Y:S05]  /*16940*/  BSYNC B0 ;  /* 0x0000000000007941 */ /* 0x000fea0003800000 */
.L_x_8758:
[----:B------:R-:W-:Y:S02]  /*16950*/  ULDC UR4, c[0x0][0xd3c] ;  /* 0x00034f0000047ab9 */ /* 0x000fe40000000800 */
[----:B------:R-:W-:-:S13]  /*16960*/  ISETP.GE.AND P0, PT, R35, UR4, PT ;  /* 0x0000000423007c0c */ /* 0x000fda000bf06270 */
[----:B------:R-:W-:Y:S05]  /*16970*/  @!P0 BRA `(.L_x_8770) ;  /* 0xfffffea800348947 */ /* 0x000fea000383ffff */
[----:B------:R-:W-:Y:S05]  /*16980*/  BRA `(.L_x_8638) ;  /* 0x000000a000387947 */ /* 0x000fea0003800000 */
.L_x_8636:
        /* <DEDUP_REMOVED lines=18> */
.L_x_8771:
        /* <DEDUP_REMOVED lines=42> */
.L_x_8777:
        /* <DEDUP_REMOVED lines=12> */
.L_x_8776:
[----:B------:R-:W-:Y:S05]  /*16e10*/  BSYNC B0 ;  /* 0x0000000000007941 */ /* 0x000fea0003800000 */
.L_x_8775:
        /* <DEDUP_REMOVED lines=21> */
.L_x_8773:
        /* <DEDUP_REMOVED lines=20> */
.L_x_8778:
        /* <DEDUP_REMOVED lines=57> */
.L_x_8774:
[----:B------:R-:W-:Y:S02]  /*17440*/  IMAD.MOV.U32 R17, RZ, RZ, RZ ;  /* 0x000000ffff117224 */ /* 0x000fe400078e00ff */
[----:B------:R-:W-:Y:S02]  /*17450*/  IMAD.U32 R16, RZ, RZ, UR6 ;  /* 0x00000006ff107e24 */ /* 0x000fe4000f8e00ff */
[----:B------:R-:W-:-:S07]  /*17460*/  IMAD.MOV.U32 R18, RZ, RZ, RZ ;  /* 0x000000ffff127224 */ /* 0x000fce00078e00ff */
.L_x_8779:
[----:B------:R-:W-:-:S13]  /*17470*/  ISETP.NE.AND P0, PT, R0, RZ, PT ;  /* 0x000000ff0000720c */ /* 0x000fda0003f05270 */
[----:B------:R-:W1:Y:S01]  /*17480*/  @!P0 S2R R3, SR_CgaCtaId ;  /* 0x0000000000038919 */ /* 0x000e620000008800 */
[----:B------:R-:W-:-:S04]  /*17490*/  @!P0 MOV R0, 0x400 ;  /* 0x0000040000008802 */ /* 0x000fc80000000f00 */
[----:B-1----:R-:W-:-:S05]  /*174a0*/  @!P0 LEA R0, R3, R0, 0x18 ;  /* 0x0000000003008211 */ /* 0x002fca00078ec0ff */
[----:B------:R2:W-:Y:S01]  /*174b0*/  @!P0 STS.128 [R0+0x388d0], R16 ;  /* 0x0388d01000008388 */ /* 0x0005e20000000c00 */
[----:B------:R-:W-:Y:S06]  /*174c0*/  BAR.ARV 0x5, 0x180 ;  /* 0x0146000000007b1d */ /* 0x000fec0000002000 */
.L_x_8772:
        /* <DEDUP_REMOVED lines=41> */
.L_x_8950:
        /* <DEDUP_REMOVED lines=26> */
[C---:B------:R-:W-:Y:S01]  /*17900*/  IADD3 R6, P5, R8.reuse, UR6, RZ ;  /* 0x0000000608067c10 */ /* 0x040fe2000ffbe0ff */
[----:B------:R-:W-:Y:S01]  /*17910*/  IMAD.MOV.U32 R9, RZ, RZ, RZ ;  /* 0x000000ffff097224 */ /* 0x000fe200078e00ff */
        /* <DEDUP_REMOVED lines=38> */
.L_x_8781:
        /* <DEDUP_REMOVED lines=12> */
.L_x_8782:
[----:B------:R-:W-:Y:S05]  /*17c40*/  @!P0 BRA `(.L_x_8783) ;  /* 0x00000000000c8947 */ /* 0x000fea0003800000 */
[----:B------:R-:W2:Y:S04]  /*17c50*/  LDG.E R10, desc[UR40][R6.64] ;  /* 0x00000028060a7981 */ /* 0x000ea8000c1e1900 */
[----:B------:R-:W2:Y:S02]  /*17c60*/  LDG.E R6, desc[UR40][R6.64+0x4] ;  /* 0x0000042806067981 */ /* 0x000ea4000c1e1900 */
[----:B--2---:R-:W-:-:S07]  /*17c70*/  IMAD.IADD R10, R6, 0x1, -R10 ;  /* 0x00000001060a7824 */ /* 0x004fce00078e0a0a */
.L_x_8783:
[----:B------:R-:W2:Y:S01]  /*17c80*/  @P1 LDG.E R2, desc[UR40][R4.64] ;  /* 0x0000002804021981 */ /* 0x000ea2000c1e1900 */
[----:B------:R-:W3:Y:S01]  /*17c90*/  LDC R3, c[0x0][0x448] ;  /* 0x00011200ff037b82 */ /* 0x000ee20000000800 */
[----:B-----5:R-:W-:Y:S02]  /*17ca0*/  IMAD.IADD R0, R10, 0x1, -R0 ;  /* 0x000000010a007824 */ /* 0x020fe400078e0a00 */
[----:B------:R4:W2:Y:S01]  /*17cb0*/  @P1 LDG.E R4, desc[UR40][R4.64+0x4] ;  /* 0x0000042804041981 */ /* 0x0008a2000c1e1900 */
[----:B---3--:R-:W-:-:S13]  /*17cc0*/  ISETP.NE.AND P0, PT, R3, 0x1, PT ;  /* 0x000000010300780c */ /* 0x008fda0003f05270 */
[----:B----4-:R-:W3:Y:S01]  /*17cd0*/  @P0 LDC R5, c[0x0][0x450] ;  /* 0x00011400ff050b82 */ /* 0x010ee20000000800 */
[----:B------:R-:W-:Y:S01]  /*17ce0*/  BSSY B0, `(.L_x_8784) ;  /* 0x00001d1000007945 */ /* 0x000fe20003800000 */
[----:B--2---:R-:W-:-:S06]  /*17cf0*/  @P1 IMAD.IADD R8, R4, 0x1, -R2 ;  /* 0x0000000104081824 */ /* 0x004fcc00078e0a02 */
[----:B------:R-:W2:Y:S01]  /*17d00*/  @P0 LDC R4, c[0x0][0x44c] ;  /* 0x00011300ff040b82 */ /* 0x000ea20000000800 */
[----:B------:R-:W-:-:S04]  /*17d10*/  IMAD.SHL.U32 R2, R17, 0x40, RZ ;  /* 0x0000004011027824 */ /* 0x000fc800078e00ff */
[----:B------:R-:W-:-:S04]  /*17d20*/  VIADD R2, R2, 0x3f ;  /* 0x0000003f02027836 */ /* 0x000fc80000000000 */
[----:B------:R-:W-:Y:S02]  /*17d30*/  IMAD.MOV.U32 R3, RZ, RZ, R2 ;  /* 0x000000ffff037224 */ /* 0x000fe400078e0002 */
[----:B--2---:R-:W-:-:S04]  /*17d40*/  @P0 IMAD.HI.U32 R4, R2, R4, RZ ;  /* 0x0000000402040227 */ /* 0x004fc800078e00ff */
[----:B------:R-:W-:Y:S01]  /*17d50*/  IMAD.IADD R2, R0, 0x1, R8 ;  /* 0x0000000100027824 */ /* 0x000fe200078e0208 */
[----:B---3--:R-:W-:-:S03]  /*17d60*/  @P0 SHF.R.U32.HI R3, RZ, R5, R4 ;  /* 0x00000005ff030219 */ /* 0x008fc60000011604 */
[C---:B------:R-:W-:Y:S01]  /*17d70*/  VIADD R4, R2.reuse, 0x3f ;  /* 0x0000003f02047836 */ /* 0x040fe20000000000 */
[----:B------:R-:W-:-:S05]  /*17d80*/  IADD3 R21, R2, 0x40, -R14 ;  /* 0x0000004002157810 */ /* 0x000fca0007ffe80e */
[----:B------:R-:W-:Y:S01]  /*17d90*/  IMAD.IADD R2, R21, 0x1, R3 ;  /* 0x0000000115027824 */ /* 0x000fe200078e0203 */
[----:B------:R-:W-:-:S04]  /*17da0*/  SHF.R.S32.HI R3, RZ, 0x1f, R4 ;  /* 0x0000001fff037819 */ /* 0x000fc80000011404 */
[----:B------:R-:W-:Y:S02]  /*17db0*/  LEA.HI R20, R3, R4, RZ, 0x6 ;  /* 0x0000000403147211 */ /* 0x000fe400078f30ff */
[----:B------:R-:W-:-:S04]  /*17dc0*/  SHF.R.S32.HI R3, RZ, 0x1f, R2 ;  /* 0x0000001fff037819 */ /* 0x000fc80000011402 */
[----:B------:R-:W-:Y:S02]  /*17dd0*/  LEA.HI R2, R3, R2, RZ, 0x6 ;  /* 0x0000000203027211 */ /* 0x000fe400078f30ff */
[----:B------:R-:W-:Y:S02]  /*17de0*/  SHF.R.S32.HI R20, RZ, 0x6, R20 ;  /* 0x00000006ff147819 */ /* 0x000fe40000011414 */
[----:B------:R-:W-:-:S04]  /*17df0*/  SHF.R.S32.HI R2, RZ, 0x6, R2 ;  /* 0x00000006ff027819 */ /* 0x000fc80000011402 */
[----:B------:R-:W-:Y:S01]  /*17e00*/  VIMNMX R2, R20, R2, PT ;  /* 0x0000000214027248 */ /* 0x000fe20003fe0100 */
[----:B------:R-:W-:-:S04]  /*17e10*/  IMAD.MOV R3, RZ, RZ, -R0 ;  /* 0x000000ffff037224 */ /* 0x000fc800078e0a00 */
[----:B------:R-:W-:-:S05]  /*17e20*/  IMAD R2, R2, 0x40, -R0 ;  /* 0x0000004002027824 */ /* 0x000fca00078e0a00 */
[----:B------:R-:W-:Y:S02]  /*17e30*/  VIMNMX R0, R2, R8, PT ;  /* 0x0000000802007248 */ /* 0x000fe40003fe0100 */
[----:B------:R-:W-:-:S04]  /*17e40*/  VIMNMX R2, RZ, R3, !PT ;  /* 0x00000003ff027248 */ /* 0x000fc80007fe0100 */
[----:B------:R-:W-:Y:S02]  /*17e50*/  ISETP.GT.AND P0, PT, R0, R2, PT ;  /* 0x000000020000720c */ /* 0x000fe40003f04270 */
[----:B------:R-:W-:-:S11]  /*17e60*/  SHF.R.U32.HI R2, RZ, 0x6, R2 ;  /* 0x00000006ff027819 */ /* 0x000fd60000011602 */
[----:B------:R-:W-:-:S05]  /*17e70*/  @P0 VIADD R0, R0, 0x3f ;  /* 0x0000003f00000836 */ /* 0x000fca0000000000 */
[----:B------:R-:W-:Y:S01]  /*17e80*/  @P0 SHF.R.S32.HI R3, RZ, 0x1f, R0 ;  /* 0x0000001fff030819 */ /* 0x000fe20000011400 */
[----:B------:R-:W-:-:S03]  /*17e90*/  IMAD.MOV.U32 R7, RZ, RZ, R2 ;  /* 0x000000ffff077224 */ /* 0x000fc600078e0002 */
[----:B------:R-:W-:-:S04]  /*17ea0*/  @P0 LEA.HI R0, R3, R0, RZ, 0x6 ;  /* 0x0000000003000211 */ /* 0x000fc800078f30ff */
[----:B------:R-:W-:-:S04]  /*17eb0*/  @P0 SHF.R.S32.HI R7, RZ, 0x6, R0 ;  /* 0x00000006ff070819 */ /* 0x000fc80000011400 */
[----:B------:R-:W-:Y:S02]  /*17ec0*/  ISETP.GT.AND P2, PT, R7, R2, PT ;  /* 0x000000020700720c */ /* 0x000fe40003f44270 */
[----:B------:R-:W-:-:S11]  /*17ed0*/  PLOP3.LUT P0, PT, PT, PT, PT, 0x80, 0x0 ;  /* 0x000000000000781c */ /* 0x000fd60003f0f070 */
        /* <DEDUP_REMOVED lines=8> */
.L_x_8994:
[----:B--2---:R-:W-:Y:S02]  /*17f60*/  ISETP.NE.AND P0, PT, R14, RZ, PT ;  /* 0x000000ff0e00720c */ /* 0x004fe40003f05270 */
[----:B------:R-:W-:-:S11]  /*17f70*/  PLOP3.LUT P6, PT, PT, PT, PT, 0x8, 0x0 ;  /* 0x000000000000781c */ /* 0x000fd60003fce170 */
[----:B------:R-:W-:Y:S05]  /*17f80*/  @P0 BRA `(.L_x_8787) ;  /* 0x00000000000c0947 */ /* 0x000fea0003800000 */
[----:B------:R-:W-:-:S03]  /*17f90*/  UMOV UR4, 0xffffffff ;  /* 0xffffffff00047882 */ /* 0x000fc60000000000 */
[----:B------:R-:W-:Y:S05]  /*17fa0*/  BRA.DIV UR4, `(.L_x_8788) ;  /* 0x0000009604c07947 */ /* 0x000fea000b800000 */
[----:B------:R-:W-:-:S13]  /*17fb0*/  ELECT P6, URZ, PT ;  /* 0x00000000003f782f */ /* 0x000fda00038c0000 */
.L_x_8787:
        /* <DEDUP_REMOVED lines=10> */
.L_x_8997:
[----:B------:R-:W-:Y:S05]  /*18060*/  BSYNC B1 ;  /* 0x0000000000017941 */ /* 0x000fea0003800000 */
.L_x_8789:
        /* <DEDUP_REMOVED lines=14> */
.L_x_8998:
[----:B------:R-:W-:Y:S05]  /*18150*/  BSYNC B2 ;  /* 0x0000000000027941 */ /* 0x000fea0003800000 */
.L_x_8793:
        /* <DEDUP_REMOVED lines=9> */
.L_x_8796:
[----:B------:R-:W-:Y:S05]  /*181f0*/  BSYNC B2 ;  /* 0x0000000000027941 */ /* 0x000fea0003800000 */
.L_x_8795:
        /* <DEDUP_REMOVED lines=14> */
.L_x_8797:
        /* <DEDUP_REMOVED lines=13> */
.L_x_8999:
[----:B------:R-:W-:Y:S05]  /*183b0*/  BSYNC B2 ;  /* 0x0000000000027941 */ /* 0x000fea0003800000 */
.L_x_8798:
[----:B------:R-:W-:Y:S01]  /*183c0*/  BSSY B2, `(.L_x_8800) ;  /* 0x000000b000027945 */ /* 0x000fe20003800000 */
[----:B------:R-:W-:Y:S02]  /*183d0*/  IMAD.MOV.U32 R10, RZ, RZ, 0x0 ;  /* 0x00000000ff0a7424 */ /* 0x000fe400078e00ff */
[----:B-1----:R-:W-:Y:S01]  /*183e0*/  IMAD.MOV.U32 R11, RZ, RZ, 0x12f00000 ;  /* 0x12f00000ff0b7424 */ /* 0x002fe200078e00ff */
        /* <DEDUP_REMOVED lines=8> */
.L_x_8801:
[----:B------:R-:W-:Y:S05]  /*18470*/  BSYNC B2 ;  /* 0x0000000000027941 */ /* 0x000fea0003800000 */
.L_x_8800:
        /* <DEDUP_REMOVED lines=11> */
.L_x_8802:
        /* <DEDUP_REMOVED lines=15> */
.L_x_8803:
        /* <DEDUP_REMOVED lines=15> */
.L_x_8804:
        /* <DEDUP_REMOVED lines=15> */
.L_x_8805:
        /* <DEDUP_REMOVED lines=15> */
.L_x_8806:
        /* <DEDUP_REMOVED lines=15> */
.L_x_8807:
        /* <DEDUP_REMOVED lines=15> */
.L_x_8808:
        /* <DEDUP_REMOVED lines=15> */
.L_x_8809:
        /* <DEDUP_REMOVED lines=10> */
.L_x_8792:
[----:B------:R-:W-:Y:S05]  /*18c60*/  BSYNC B1 ;  /* 0x0000000000017941 */ /* 0x000fea0003800000 */
.L_x_8791:
        /* <DEDUP_REMOVED lines=13> */
.L_x_8829:
[----:B------:R-:W-:Y:S05]  /*18d40*/  YIELD ;  /* 0x0000000000007946 */ /* 0x000fea0003800000 */
[----:B------:R-:W-:Y:S04]  /*18d50*/  BSSY B1, `(.L_x_8810) ;  /* 0x00000bd000017945 */ /* 0x000fe80003800000 */
[----:B---3--:R-:W-:Y:S05]  /*18d60*/  @!P6 BRA `(.L_x_8811) ;  /* 0x0000000800ece947 */ /* 0x008fea0003800000 */
[----:B------:R-:W3:Y:S04]  /*18d70*/  LDL R7, [R1+0x4] ;  /* 0x0000040001077983 */ /* 0x000ee80000100800 */
[----:B--2---:R-:W3:Y:S04]  /*18d80*/  LDL R4, [R1+0x10] ;  /* 0x0000100001047983 */ /* 0x004ee80000100800 */
[----:B------:R-:W2:Y:S01]  /*18d90*/  LDL R5, [R1+0x20] ;  /* 0x0000200001057983 */ /* 0x000ea20000100800 */
[----:B------:R-:W0:Y:S01]  /*18da0*/  S2R R6, SR_TID.X ;  /* 0x0000000000067919 */ /* 0x000e220000002100 */
[----:B------:R-:W-:Y:S01]  /*18db0*/  BSSY B2, `(.L_x_8812) ;  /* 0x0000007000027945 */ /* 0x000fe20003800000 */
[----:B0-----:R-:W-:-:S04]  /*18dc0*/  LOP3.LUT R6, R6, 0x7f, RZ, 0xc0, !PT ;  /* 0x0000007f06067812 */ /* 0x001fc800078ec0ff */
[----:B------:R-:W-:Y:S01]  /*18dd0*/  ISETP.NE.AND P2, PT, R6, RZ, PT ;  /* 0x000000ff0600720c */ /* 0x000fe20003f45270 */
[----:B---3--:R-:W-:Y:S01]  /*18de0*/  IMAD R4, R4, 0x8, R7 ;  /* 0x0000000804047824 */ /* 0x008fe200078e0207 */
[----:B--2---:R-:W-:-:S04]  /*18df0*/  SHF.L.U32 R5, R5, 0x1f, RZ ;  /* 0x0000001f05057819 */ /* 0x004fc800000006ff */
[----:B------:R-:W0:Y:S02]  /*18e00*/  SYNCS.PHASECHK.TRANS64.TRYWAIT P1, [R4+URZ+0x388a0], R5 ;  /* 0x0388a005040075a7 */ /* 0x000e24000802017f */
[----:B0-----:R-:W-:Y:S05]  /*18e10*/  @!P1 BRA `(.L_x_8813) ;  /* 0x0000008800849947 */ /* 0x001fea0003800000 */
.L_x_9000:
[----:B------:R-:W-:Y:S05]  /*18e20*/  BSYNC B2 ;  /* 0x0000000000027941 */ /* 0x000fea0003800000 */
.L_x_8812:
        /* <DEDUP_REMOVED lines=9> */
.L_x_8815:
[----:B------:R-:W-:Y:S05]  /*18ec0*/  BSYNC B2 ;  /* 0x0000000000027941 */ /* 0x000fea0003800000 */
.L_x_8814:
        /* <DEDUP_REMOVED lines=13> */
.L_x_8816:
        /* <DEDUP_REMOVED lines=13> */
.L_x_9001:
[----:B------:R-:W-:Y:S05]  /*19070*/  BSYNC B2 ;  /* 0x0000000000027941 */ /* 0x000fea0003800000 */
.L_x_8817:
        /* <DEDUP_REMOVED lines=11> */
.L_x_8820:
[----:B------:R-:W-:Y:S05]  /*19130*/  BSYNC B2 ;  /* 0x0000000000027941 */ /* 0x000fea0003800000 */
.L_x_8819:
        /* <DEDUP_REMOVED lines=11> */
.L_x_8821:
        /* <DEDUP_REMOVED lines=15> */
.L_x_8822:
        /* <DEDUP_REMOVED lines=15> */
.L_x_8823:
        /* <DEDUP_REMOVED lines=15> */
.L_x_8824:
        /* <DEDUP_REMOVED lines=15> */
.L_x_8825:
        /* <DEDUP_REMOVED lines=15> */
.L_x_8826:
        /* <DEDUP_REMOVED lines=15> */
.L_x_8827:
        /* <DEDUP_REMOVED lines=15> */
.L_x_8828:
        /* <DEDUP_REMOVED lines=10> */
.L_x_8811:
[----:B------:R-:W-:Y:S05]  /*19920*/  BSYNC B1 ;  /* 0x0000000000017941 */ /* 0x000fea0003800000 */
.L_x_8810:
        /* <DEDUP_REMOVED lines=12> */
.L_x_8785:
[----:B------:R-:W-:Y:S05]  /*199f0*/  BSYNC B0 ;  /* 0x0000000000007941 */ /* 0x000fea0003800000 */
.L_x_8784:
        /* <DEDUP_REMOVED lines=14> */
[----:B--23--:R-:W-:-:S04]  /*19ae0*/  VIMNMX R4, R20, R0, PT ;  /* 0x0000000014047248 */ /* 0x00cfc80003fe0100 */
[----:B------:R-:W-:Y:S01]  /*19af0*/  ISETP.GT.AND P0, PT, R4, RZ, PT ;  /* 0x000000ff0400720c */ /* 0x000fe20003f04270 */
[----:B------:R2:W-:-:S12]  /*19b00*/  STL [R1+0x34], R4 ;  /* 0x0000340401007387 */ /* 0x0005d80000100800 */
[----:B--2---:R-:W-:Y:S05]  /*19b10*/  @P0 BRA `(.L_x_8831) ;  /* 0x0000000000440947 */ /* 0x004fea0003800000 */
[----:B------:R-:W2:Y:S02]  /*19b20*/  S2R R4, SR_TID.X ;  /* 0x0000000000047919 */ /* 0x000ea40000002100 */
        /* <DEDUP_REMOVED lines=16> */
.L_x_8831:
        /* <DEDUP_REMOVED lines=20> */
[----:B0-2---:R-:W-:Y:S05]  /*19d70*/  CALL.ABS.NOINC R2 ;  /* 0x0000000002007343 */ /* 0x005fea0003c00000 */
.L_x_8834:
[----:B------:R-:W-:Y:S05]  /*19d80*/  BSYNC B6 ;  /* 0x0000000000067941 */ /* 0x000fea0003800000 */
.L_x_8833:
        /* <DEDUP_REMOVED lines=15> */
[----:B-1----:R-:W-:Y:S02]  /*19e80*/  IMAD.U32 R11, RZ, RZ, UR5 ;  /* 0x00000005ff0b7e24 */ /* 0x002fe4000f8e00ff */
[----:B------:R-:W-:Y:S02]  /*19e90*/  IMAD.MOV.U32 R8, RZ, RZ, 0x70 ;  /* 0x00000070ff087424 */ /* 0x000fe400078e00ff */
[----:B------:R-:W-:Y:S02]  /*19ea0*/  IMAD.MOV.U32 R12, RZ, RZ, 0x1 ;  /* 0x00000001ff0c7424 */ /* 0x000fe400078e00ff */
[----:B--2---:R-:W-:-:S07]  /*19eb0*/  IMAD.MOV.U32 R13, RZ, RZ, RZ ;  /* 0x000000ffff0d7224 */ /* 0x004fce00078e00ff */
[----:B------:R-:W-:-:S07]  /*19ec0*/  LEPC R20, `(.L_x_8837) ;  /* 0x000000001014794e */ /* 0x000fce0000000000 */
[----:B0--3--:R-:W-:Y:S05]  /*19ed0*/  CALL.ABS.NOINC R2 ;  /* 0x0000000002007343 */ /* 0x009fea0003c00000 */
.L_x_8837:
        /* <DEDUP_REMOVED lines=16> */
.L_x_8836:
[----:B------:R-:W-:Y:S05]  /*19fe0*/  BSYNC B6 ;  /* 0x0000000000067941 */ /* 0x000fea0003800000 */
.L_x_8835:
        /* <DEDUP_REMOVED lines=10> */
[----:B----4-:R2:W3:Y:S02]  /*1a090*/  @P0 LDG.E R7, desc[UR40][R2.64] ;  /* 0x0000002802070981 */ /* 0x0104e4000c1e1900 */
        /* <DEDUP_REMOVED lines=14> */
.L_x_9004:
        /* <DEDUP_REMOVED lines=12> */
.L_x_9007:
        /* <DEDUP_REMOVED lines=25> */
.L_x_8841:
[----:B------:R-:W3:Y:S04]  /*1a3d0*/  LDL R7, [R1+0x4] ;  /* 0x0000040001077983 */ /* 0x000ee80000100800 */
[----:B0-2---:R-:W3:Y:S04]  /*1a3e0*/  LDL R0, [R1+0xc] ;  /* 0x00000c0001007983 */ /* 0x005ee80000100800 */
[----:B------:R-:W2:Y:S01]  /*1a3f0*/  LDL R2, [R1+0x1c] ;  /* 0x00001c0001027983 */ /* 0x000ea20000100800 */
[----:B---3--:R-:W-:Y:S01]  /*1a400*/  IMAD R0, R0, 0x8, R7 ;  /* 0x0000000800007824 */ /* 0x008fe200078e0207 */
[----:B--2---:R-:W-:-:S04]  /*1a410*/  SHF.L.U32 R2, R2, 0x1f, RZ ;  /* 0x0000001f02027819 */ /* 0x004fc800000006ff */
[----:B------:R-:W0:Y:S02]  /*1a420*/  SYNCS.PHASECHK.TRANS64.TRYWAIT P0, [R0+URZ+0x38840], R2 ;  /* 0x03884002000075a7 */ /* 0x000e24000800017f */
[----:B0-----:R-:W-:Y:S05]  /*1a430*/  @!P0 BRA `(.L_x_8842) ;  /* 0x0000007400788947 */ /* 0x001fea0003800000 */
.L_x_9008:
        /* <DEDUP_REMOVED lines=11> */
.L_x_8843:
        /* <DEDUP_REMOVED lines=27> */
.L_x_8839:
[----:B0-----:R-:W3:Y:S04]  /*1a6a0*/  LDL R0, [R1+0x4] ;  /* 0x0000040001007983 */ /* 0x001ee80000100800 */
        /* <DEDUP_REMOVED lines=16> */
[----:B0-----:R-:W-:-:S05]  /*1a7b0*/  SHF.R.S32.HI R0, RZ, 0x1f, R18 ;  /* 0x0000001fff007819 */ /* 0x001fca0000011412 */
        /* <DEDUP_REMOVED lines=19> */
.L_x_8845:
[----:B------:R-:W-:Y:S05]  /*1a8f0*/  BSYNC B6 ;  /* 0x0000000000067941 */ /* 0x000fea0003800000 */
.L_x_8844:
[----:B------:R-:W3:Y:S01]  /*1a900*/  LDL R4, [R1+0x48] ;  /* 0x0000480001047983 */ /* 0x000ee20000100800 */
[----:B------:R-:W0:Y:S01]  /*1a910*/  LDC R7, c[0x0][0x448] ;  /* 0x00011200ff077b82 */ /* 0x000e220000000800 */
[----:B------:R-:W-:Y:S01]  /*1a920*/  ULDC.64 UR4, c[0x0][0x298] ;  /* 0x0000a60000047ab9 */ /* 0x000fe20000000a00 */
[----:B------:R-:W-:Y:S01]  /*1a930*/  ULDC.64 UR6, c[0x0][0x280] ;  /* 0x0000a00000067ab9 */ /* 0x000fe20000000a00 */
[----:B------:R-:W4:Y:S04]  /*1a940*/  LDL R10, [R1+0x38] ;  /* 0x00003800010a7983 */ /* 0x000f280000100800 */
[----:B------:R-:W4:Y:S01]  /*1a950*/  LDL R9, [R1+0x54] ;  /* 0x0000540001097983 */ /* 0x000f220000100800 */
[----:B--2---:R-:W2:Y:S01]  /*1a960*/  S2R R2, SR_TID.X ;  /* 0x0000000000027919 */ /* 0x004ea20000002100 */
[----:B------:R-:W1:Y:S02]  /*1a970*/  S2R R0, SR_TID.X ;  /* 0x0000000000007919 */ /* 0x000e640000002100 */
[----:B------:R-:W4:Y:S04]  /*1a980*/  LDL R8, [R1+0x58] ;  /* 0x0000580001087983 */ /* 0x000f280000100800 */
[----:B------:R-:W4:Y:S01]  /*1a990*/  LDL R6, [R1+0x3c] ;  /* 0x00003c0001067983 */ /* 0x000f220000100800 */
[----:B0-----:R-:W-:-:S13]  /*1a9a0*/  ISETP.NE.AND P0, PT, R7, 0x1, PT ;  /* 0x000000010700780c */ /* 0x001fda0003f05270 */
[----:B------:R-:W0:Y:S01]  /*1a9b0*/  @P0 LDC R3, c[0x0][0x450] ;  /* 0x00011400ff030b82 */ /* 0x000e220000000800 */
[----:B--2---:R-:W-:-:S04]  /*1a9c0*/  LOP3.LUT R2, R2, 0x7f, RZ, 0xc0, !PT ;  /* 0x0000007f02027812 */ /* 0x004fc800078ec0ff */
[----:B------:R-:W-:Y:S01]  /*1a9d0*/  SHF.R.U32.HI R2, RZ, 0x3, R2 ;  /* 0x00000003ff027819 */ /* 0x000fe20000011602 */
[----:B-1----:R-:W-:-:S05]  /*1a9e0*/  IMAD.SHL.U32 R0, R0, 0x10, RZ ;  /* 0x0000001000007824 */ /* 0x002fca00078e00ff */
[----:B------:R-:W-:Y:S02]  /*1a9f0*/  LOP3.LUT R0, R2, 0x70, R0, 0xf8, !PT ;  /* 0x0000007002007812 */ /* 0x000fe400078ef800 */
[----:B------:R-:W1:Y:S03]  /*1aa00*/  @P0 LDC R2, c[0x0][0x44c] ;  /* 0x00011300ff020b82 */ /* 0x000e660000000800 */
[----:B------:R-:W-:-:S04]  /*1aa10*/  IMAD R5, R17, 0x40, R0 ;  /* 0x0000004011057824 */ /* 0x000fc800078e0200 */
[----:B------:R-:W-:Y:S01]  /*1aa20*/  IMAD.MOV.U32 R0, RZ, RZ, R5 ;  /* 0x000000ffff007224 */ /* 0x000fe200078e0005 */
[----:B------:R2:W-:Y:S01]  /*1aa30*/  STL [R1+0x2c], R5 ;  /* 0x00002c0501007387 */ /* 0x0005e20000100800 */
[----:B-1----:R-:W-:-:S05]  /*1aa40*/  @P0 IMAD.HI.U32 R2, R5, R2, RZ ;  /* 0x0000000205020227 */ /* 0x002fca00078e00ff */
[----:B0-----:R-:W-:Y:S01]  /*1aa50*/  @P0 SHF.R.U32.HI R0, RZ, R3, R2 ;  /* 0x00000003ff000219 */ /* 0x001fe20000011602 */
        /* <DEDUP_REMOVED lines=76> */
.L_x_9017:
        /* <DEDUP_REMOVED lines=12> */
.L_x_8847:
        /* <DEDUP_REMOVED lines=38> */
.L_x_8849:
[----:B------:R-:W-:Y:S05]  /*1b240*/  BSYNC B6 ;  /* 0x0000000000067941 */ /* 0x000fea0003800000 */
.L_x_8848:
        /* <DEDUP_REMOVED lines=188> */
.L_x_9027:
        /* <DEDUP_REMOVED lines=31> */
.L_x_8852:
[----:B------:R-:W-:Y:S05]  /*1c000*/  BSYNC B0 ;  /* 0x0000000000007941 */ /* 0x000fea0003800000 */
.L_x_8851:
[----:B--2---:R2:W5:Y:S01]  /*1c010*/  LDL R0, [R1+0x4] ;  /* 0x0000040001007983 */ /* 0x0045620000100800 */
[----:B------:R-:W-:Y:S01]  /*1c020*/  PLOP3.LUT P0, PT, PT, PT, PT, 0x80, 0x0 ;  /* 0x000000000000781c */ /* 0x000fe20003f0f070 */
[----:B------:R-:W-:-:S12]  /*1c030*/  NOP ;  /* 0x0000000000007918 */ /* 0x000fd80000000000 */
.L_x_8853:
        /* <DEDUP_REMOVED lines=19> */
.L_x_9028:
[----:B------:R-:W-:Y:S05]  /*1c170*/  BSYNC B0 ;  /* 0x0000000000007941 */ /* 0x000fea0003800000 */
.L_x_8854:
        /* <DEDUP_REMOVED lines=16> */
.L_x_9029:
[----:B------:R-:W-:Y:S05]  /*1c280*/  BSYNC B1 ;  /* 0x0000000000017941 */ /* 0x000fea0003800000 */
.L_x_8858:
        /* <DEDUP_REMOVED lines=9> */
.L_x_8861:
[----:B------:R-:W-:Y:S05]  /*1c320*/  BSYNC B1 ;  /* 0x0000000000017941 */ /* 0x000fea0003800000 */
.L_x_8860:
        /* <DEDUP_REMOVED lines=14> */
.L_x_8862:
        /* <DEDUP_REMOVED lines=16> */
.L_x_8863:
        /* <DEDUP_REMOVED lines=16> */
.L_x_8864:
        /* <DEDUP_REMOVED lines=16> */
.L_x_8865:
        /* <DEDUP_REMOVED lines=16> */
.L_x_8866:
        /* <DEDUP_REMOVED lines=16> */
.L_x_8867:
        /* <DEDUP_REMOVED lines=16> */
.L_x_8868:
        /* <DEDUP_REMOVED lines=16> */
.L_x_8869:
        /* <DEDUP_REMOVED lines=11> */
.L_x_8857:
[----:B------:R-:W-:Y:S05]  /*1cbc0*/  BSYNC B0 ;  /* 0x0000000000007941 */ /* 0x000fea0003800000 */
.L_x_8856:
        /* <DEDUP_REMOVED lines=29> */
[----:B------:R-:W1:Y:S03]  /*1cda0*/  LDC R6, c[0x0][0x43c] ;  /* 0x00010f00ff067b82 */ /* 0x000e660000000800 */
[----:B------:R-:W4:Y:S01]  /*1cdb0*/  LDL R7, [R1+0x14] ;  /* 0x0000140001077983 */ /* 0x000f220000100800 */
[----:B------:R-:W-:Y:S01]  /*1cdc0*/  IMAD.MOV.U32 R0, RZ, RZ, R4 ;  /* 0x000000ffff007224 */ /* 0x000fe200078e0004 */
[----:B------:R-:W-:Y:S01]  /*1cdd0*/  ULDC.64 UR6, c[0x0][0x428] ;  /* 0x00010a0000067ab9 */ /* 0x000fe20000000a00 */
[----:B-1----:R-:W-:-:S13]  /*1cde0*/  ISETP.NE.AND P0, PT, R6, 0x1, PT ;  /* 0x000000010600780c */ /* 0x002fda0003f05270 */
[----:B------:R-:W1:Y:S02]  /*1cdf0*/  @P0 LDC.64 R2, c[0x0][0x440] ;  /* 0x00011000ff020b82 */ /* 0x000e640000000a00 */
[----:B-1----:R-:W-:-:S05]  /*1ce00*/  @P0 IMAD.HI.U32 R2, R4, R2, RZ ;  /* 0x0000000204020227 */ /* 0x002fca00078e00ff */
[----:B------:R-:W-:-:S04]  /*1ce10*/  @P0 SHF.R.U32.HI R0, RZ, R3, R2 ;  /* 0x00000003ff000219 */ /* 0x000fc80000011602 */
[--C-:B------:R-:W-:Y:S01]  /*1ce20*/  SHF.R.S32.HI R3, RZ, 0x1f, R0.reuse ;  /* 0x0000001fff037819 */ /* 0x100fe20000011400 */
[----:B------:R-:W-:-:S04]  /*1ce30*/  IMAD.MOV R5, RZ, RZ, -R0 ;  /* 0x000000ffff057224 */ /* 0x000fc800078e0a00 */
[----:B------:R-:W-:Y:S02]  /*1ce40*/  IMAD R5, R6, R5, R4 ;  /* 0x0000000506057224 */ /* 0x000fe400078e0204 */
[----:B---3--:R-:W-:-:S04]  /*1ce50*/  IMAD R2, R10, UR6, RZ ;  /* 0x000000060a027c24 */ /* 0x008fc8000f8e02ff */
[----:B----4-:R-:W-:Y:S02]  /*1ce60*/  IMAD R6, R7, UR7, R2 ;  /* 0x0000000707067c24 */ /* 0x010fe4000f8e0202 */
[----:B------:R-:W-:-:S04]  /*1ce70*/  IMAD.MOV.U32 R2, RZ, RZ, R0 ;  /* 0x000000ffff027224 */ /* 0x000fc800078e0000 */
[----:B------:R-:W-:-:S04]  /*1ce80*/  IMAD.WIDE.U32 R2, R7, UR6, R2 ;  /* 0x0000000607027c25 */ /* 0x000fc8000f8e0002 */
[----:B------:R-:W-:Y:S01]  /*1ce90*/  IMAD.IADD R0, R6, 0x1, R3 ;  /* 0x0000000106007824 */ /* 0x000fe200078e0203 */
[----:B------:R-:W-:-:S04]  /*1cea0*/  LEA R6, P0, R2, UR4, 0x2 ;  /* 0x0000000402067c11 */ /* 0x000fc8000f8010ff */
[----:B------:R-:W-:-:S05]  /*1ceb0*/  LEA.HI.X R7, R2, UR5, R0, 0x2, P0 ;  /* 0x0000000502077c11 */ /* 0x000fca00080f1400 */
[----:B------:R-:W3:Y:S04]  /*1cec0*/  LDG.E R0, desc[UR40][R6.64] ;  /* 0x0000002806007981 */ /* 0x000ee8000c1e1900 */
[----:B---3--:R1:W-:Y:S02]  /*1ced0*/  STL [R1], R0 ;  /* 0x0000000001007387 */ /* 0x0083e40000100800 */
.L_x_8876:
        /* <DEDUP_REMOVED lines=9> */
.L_x_9030:
[----:B------:R-:W-:Y:S05]  /*1cf70*/  BSYNC B3 ;  /* 0x0000000000037941 */ /* 0x000fea0003800000 */
.L_x_8877:
        /* <DEDUP_REMOVED lines=9> */
.L_x_8880:
[----:B------:R-:W-:Y:S05]  /*1d010*/  BSYNC B3 ;  /* 0x0000000000037941 */ /* 0x000fea0003800000 */
.L_x_8879:
        /* <DEDUP_REMOVED lines=14> */
.L_x_8881:
        /* <DEDUP_REMOVED lines=14> */
.L_x_9031:
[----:B------:R-:W-:Y:S05]  /*1d1e0*/  BSYNC B3 ;  /* 0x0000000000037941 */ /* 0x000fea0003800000 */
.L_x_8882:
        /* <DEDUP_REMOVED lines=11> */
.L_x_8885:
[----:B------:R-:W-:Y:S05]  /*1d2a0*/  BSYNC B3 ;  /* 0x0000000000037941 */ /* 0x000fea0003800000 */
.L_x_8884:
        /* <DEDUP_REMOVED lines=11> */
.L_x_8886:
        /* <DEDUP_REMOVED lines=16> */
.L_x_8887:
        /* <DEDUP_REMOVED lines=16> */
.L_x_8888:
        /* <DEDUP_REMOVED lines=16> */
.L_x_8889:
        /* <DEDUP_REMOVED lines=16> */
.L_x_8890:
        /* <DEDUP_REMOVED lines=16> */
.L_x_8891:
        /* <DEDUP_REMOVED lines=16> */
.L_x_8892:
        /* <DEDUP_REMOVED lines=16> */
.L_x_8893:
        /* <DEDUP_REMOVED lines=11> */
.L_x_8875:
[----:B------:R-:W-:Y:S05]  /*1db10*/  BSYNC B1 ;  /* 0x0000000000017941 */ /* 0x000fea0003800000 */
.L_x_8874:
[----:B------:R-:W3:Y:S02]  /*1db20*/  LDL.LU R5, [R1+0x34] ;  /* 0x0000340001057983 */ /* 0x000ee40000300800 */
[----:B---3--:R-:W-:-:S07]  /*1db30*/  VIADD R0, R5, 0xfffffffd ;  /* 0xfffffffd05007836 */ /* 0x008fce0000000000 */
.L_x_8873:
[----:B------:R-:W-:Y:S05]  /*1db40*/  BSYNC B2 ;  /* 0x0000000000027941 */ /* 0x000fea0003800000 */
.L_x_8872:
[----:B------:R-:W-:-:S13]  /*1db50*/  ISETP.NE.AND P0, PT, R4, RZ, PT ;  /* 0x000000ff0400720c */ /* 0x000fda0003f05270 */
[----:B------:R-:W-:Y:S05]  /*1db60*/  @!P0 BRA `(.L_x_8871) ;  /* 0x0000001c00488947 */ /* 0x000fea0003800000 */
.L_x_8934:
        /* <DEDUP_REMOVED lines=37> */
.L_x_8896:
        /* <DEDUP_REMOVED lines=9> */
.L_x_9032:
[----:B------:R-:W-:Y:S05]  /*1de50*/  BSYNC B2 ;  /* 0x0000000000027941 */ /* 0x000fea0003800000 */
.L_x_8897:
        /* <DEDUP_REMOVED lines=9> */
.L_x_8900:
[----:B------:R-:W-:Y:S05]  /*1def0*/  BSYNC B2 ;  /* 0x0000000000027941 */ /* 0x000fea0003800000 */
.L_x_8899:
        /* <DEDUP_REMOVED lines=13> */
.L_x_8901:
        /* <DEDUP_REMOVED lines=14> */
.L_x_9033:
[----:B------:R-:W-:Y:S05]  /*1e0b0*/  BSYNC B2 ;  /* 0x0000000000027941 */ /* 0x000fea0003800000 */
.L_x_8902:
        /* <DEDUP_REMOVED lines=11> */
.L_x_8905:
[----:B------:R-:W-:Y:S05]  /*1e170*/  BSYNC B2 ;  /* 0x0000000000027941 */ /* 0x000fea0003800000 */
.L_x_8904:
        /* <DEDUP_REMOVED lines=10> */
.L_x_8906:
        /* <DEDUP_REMOVED lines=16> */
.L_x_8907:
        /* <DEDUP_REMOVED lines=16> */
.L_x_8908:
        /* <DEDUP_REMOVED lines=16> */
.L_x_8909:
        /* <DEDUP_REMOVED lines=16> */
.L_x_8910:
        /* <DEDUP_REMOVED lines=16> */
.L_x_8911:
        /* <DEDUP_REMOVED lines=16> */
.L_x_8912:
        /* <DEDUP_REMOVED lines=16> */
.L_x_8913:
        /* <DEDUP_REMOVED lines=11> */
.L_x_8895:
[----:B------:R-:W-:Y:S05]  /*1e9d0*/  BSYNC B1 ;  /* 0x0000000000017941 */ /* 0x000fea0003800000 */
.L_x_8894:
[----:B------:R-:W3:Y:S01]  /*1e9e0*/  LDL R5, [R1+0x8] ;  /* 0x0000080001057983 */ /* 0x000ee20000100800 */
[----:B------:R-:W-:Y:S01]  /*1e9f0*/  VIADD R7, R7, 0x1 ;  /* 0x0000000107077836 */ /* 0x000fe20000000000 */
[----:B------:R-:W-:Y:S04]  /*1ea00*/  BSSY B1, `(.L_x_8914) ;  /* 0x00000e5000017945 */ /* 0x000fe80003800000 */
[----:B------:R-:W-:-:S04]  /*1ea10*/  ISETP.NE.AND P0, PT, R7, 0x2, PT ;  /* 0x000000020700780c */ /* 0x000fc80003f05270 */
[----:B------:R-:W-:Y:S02]  /*1ea20*/  SEL R2, RZ, 0x1, P0 ;  /* 0x00000001ff027807 */ /* 0x000fe40000000000 */
[----:B0-----:R-:W-:Y:S02]  /*1ea30*/  SEL R9, R7, RZ, P0 ;  /* 0x000000ff07097207 */ /* 0x001fe40000000000 */
        /* <DEDUP_REMOVED lines=30> */
.L_x_8916:
        /* <DEDUP_REMOVED lines=9> */
.L_x_9034:
[----:B------:R-:W-:Y:S05]  /*1ecb0*/  BSYNC B2 ;  /* 0x0000000000027941 */ /* 0x000fea0003800000 */
.L_x_8917:
        /* <DEDUP_REMOVED lines=9> */
.L_x_8920:
[----:B------:R-:W-:Y:S05]  /*1ed50*/  BSYNC B2 ;  /* 0x0000000000027941 */ /* 0x000fea0003800000 */
.L_x_8919:
        /* <DEDUP_REMOVED lines=14> */
.L_x_8921:
        /* <DEDUP_REMOVED lines=14> */
.L_x_9035:
[----:B------:R-:W-:Y:S05]  /*1ef20*/  BSYNC B2 ;  /* 0x0000000000027941 */ /* 0x000fea0003800000 */
.L_x_8922:
        /* <DEDUP_REMOVED lines=11> */
.L_x_8925:
[----:B------:R-:W-:Y:S05]  /*1efe0*/  BSYNC B2 ;  /* 0x0000000000027941 */ /* 0x000fea0003800000 */
.L_x_8924:
        /* <DEDUP_REMOVED lines=11> */
.L_x_8926:
        /* <DEDUP_REMOVED lines=16> */
.L_x_8927:
        /* <DEDUP_REMOVED lines=16> */
.L_x_8928:
        /* <DEDUP_REMOVED lines=16> */
.L_x_8929:
        /* <DEDUP_REMOVED lines=16> */
.L_x_8930:
        /* <DEDUP_REMOVED lines=16> */
.L_x_8931:
        /* <DEDUP_REMOVED lines=16> */
.L_x_8932:
        /* <DEDUP_REMOVED lines=16> */
.L_x_8933:
        /* <DEDUP_REMOVED lines=11> */
.L_x_8915:
[----:B------:R-:W-:Y:S05]  /*1f850*/  BSYNC B1 ;  /* 0x0000000000017941 */ /* 0x000fea0003800000 */
.L_x_8914:
[C---:B------:R-:W-:Y:S01]  /*1f860*/  ISETP.GT.AND P0, PT, R0.reuse, 0x1, PT ;  /* 0x000000010000780c */ /* 0x040fe20003f04270 */
[----:B------:R-:W-:-:S12]  /*1f870*/  VIADD R0, R0, 0xfffffffe ;  /* 0xfffffffe00007836 */ /* 0x000fd80000000000 */
[----:B------:R-:W-:Y:S05]  /*1f880*/  @P0 BRA `(.L_x_8934) ;  /* 0xffffffe000b80947 */ /* 0x000fea000383ffff */
.L_x_8871:
[----:B------:R-:W-:Y:S05]  /*1f890*/  BSYNC B0 ;  /* 0x0000000000007941 */ /* 0x000fea0003800000 */
.L_x_8870:
        /* <DEDUP_REMOVED lines=24> */
.L_x_8936:
[----:B------:R-:W-:Y:S05]  /*1fa20*/  BSYNC B0 ;  /* 0x0000000000007941 */ /* 0x000fea0003800000 */
.L_x_8935:
[----:B------:R-:W-:-:S05]  /*1fa30*/  SEL R0, R0, RZ, P0 ;  /* 0x000000ff00007207 */ /* 0x000fca0000000000 */
[----:B------:R3:W-:Y:S02]  /*1fa40*/  STL [R1+0xc], R0 ;  /* 0x00000c0001007387 */ /* 0x0007e40000100800 */
.L_x_8832:
[----:B------:R-:W-:Y:S05]  /*1fa50*/  BSYNC B7 ;  /* 0x0000000000077941 */ /* 0x000fea0003800000 */
.L_x_8830:
        /* <DEDUP_REMOVED lines=13> */
.L_x_8937:
        /* <DEDUP_REMOVED lines=36> */
.L_x_9045:
[----:B------:R-:W-:Y:S02]  /*1fd70*/  ULDC UR4, c[0x0][0xd38] ;  /* 0x00034e0000047ab9 */ /* 0x000fe40000000800 */
[----:B------:R-:W-:-:S04]  /*1fd80*/  IMAD.U32 R4, RZ, RZ, UR4 ;  /* 0x00000004ff047e24 */ /* 0x000fc8000f8e00ff */
[----:B---3--:R-:W-:-:S04]  /*1fd90*/  IMAD R16, R16, R4, RZ ;  /* 0x0000000410107224 */ /* 0x008fc800078e02ff */
[----:B------:R-:W-:-:S05]  /*1fda0*/  IMAD.IADD R5, R5, 0x1, R16 ;  /* 0x0000000105057824 */ /* 0x000fca00078e0210 */
[----:B------:R-:W-:-:S13]  /*1fdb0*/  ISETP.GT.AND P6, PT, R5, R0, PT ;  /* 0x000000000500720c */ /* 0x000fda0003fc4270 */
[----:B------:R-:W-:Y:S05]  /*1fdc0*/  @P6 BRA `(.L_x_8940) ;  /* 0x00000000009c6947 */ /* 0x000fea0003800000 */
.L_x_8945:
        /* <DEDUP_REMOVED lines=14> */
.L_x_8943:
[----:B------:R-:W-:Y:S05]  /*1feb0*/  BSYNC B0 ;  /* 0x0000000000007941 */ /* 0x000fea0003800000 */
.L_x_8942:
        /* <DEDUP_REMOVED lines=18> */
.L_x_9053:
[----:B------:R-:W-:Y:S02]  /*1ffe0*/  ULDC UR4, c[0x0][0xd38] ;  /* 0x00034e0000047ab9 */ /* 0x000fe40000000800 */
[----:B------:R-:W-:-:S04]  /*1fff0*/  IMAD.U32 R4, RZ, RZ, UR4 ;  /* 0x00000004ff047e24 */ /* 0x000fc8000f8e00ff */
[----:B---3--:R-:W-:-:S04]  /*20000*/  IMAD R16, R16, R4, RZ ;  /* 0x0000000410107224 */ /* 0x008fc800078e02ff */
[----:B------:R-:W-:-:S05]  /*20010*/  IMAD.IADD R5, R16, 0x1, R5 ;  /* 0x0000000110057824 */ /* 0x000fca00078e0205 */
[----:B------:R-:W-:-:S13]  /*20020*/  ISETP.GT.AND P6, PT, R5, R0, PT ;  /* 0x000000000500720c */ /* 0x000fda0003fc4270 */
[----:B------:R-:W-:Y:S05]  /*20030*/  @!P6 BRA `(.L_x_8945) ;  /* 0xfffffffc0064e947 */ /* 0x000fea000383ffff */
.L_x_8940:
        /* <DEDUP_REMOVED lines=8> */
.L_x_9057:
[----:B------:R-:W-:Y:S01]  /*200c0*/  ISETP.NE.AND P0, PT, R5, RZ, PT ;  /* 0x000000ff0500720c */ /* 0x000fe20003f05270 */
[----:B------:R-:W-:-:S12]  /*200d0*/  IMAD.MOV.U32 R5, RZ, RZ, RZ ;  /* 0x000000ffff057224 */ /* 0x000fd800078e00ff */
[----:B------:R-:W-:Y:S05]  /*200e0*/  @!P0 BRA `(.L_x_8947) ;  /* 0x0000000000148947 */ /* 0x000fea0003800000 */
[----:B------:R-:W-:Y:S01]  /*200f0*/  UMOV UR4, 0xffffffff ;  /* 0xffffffff00047882 */ /* 0x000fe20000000000 */
[----:B------:R-:W-:Y:S02]  /*20100*/  VIADD R12, R6, 0xffffffff ;  /* 0xffffffff060c7836 */ /* 0x000fe40000000000 */
[----:B------:R-:W-:Y:S05]  /*20110*/  BRA.DIV UR4, `(.L_x_8948) ;  /* 0x0000003604887947 */ /* 0x000fea000b800000 */
[----:B-1----:R1:W0:Y:S02]  /*20120*/  SHFL.IDX PT, R2, R2, R12, 0x1f ;  /* 0x00001f0c02027589 */ /* 0x00222400000e0000 */
.L_x_9060:
[----:B0-----:R-:W-:-:S07]  /*20130*/  IMAD.MOV.U32 R5, RZ, RZ, R2 ;  /* 0x000000ffff057224 */ /* 0x001fce00078e0002 */
.L_x_8947:
[----:B-1-3--:R-:W1:Y:S01]  /*20140*/  LDC.64 R2, c[0x0][0xd90] ;  /* 0x00036400ff027b82 */ /* 0x00ae620000000a00 */
[----:B------:R-:W-:-:S04]  /*20150*/  IMAD.IADD R19, R6, 0x1, R19 ;  /* 0x0000000106137824 */ /* 0x000fc800078e0213 */
[----:B-1----:R-:W-:-:S05]  /*20160*/  IMAD.WIDE R2, R19, 0x4, R2 ;  /* 0x0000000413027825 */ /* 0x002fca00078e0202 */
[----:B------:R-:W4:Y:S01]  /*20170*/  LDG.E R7, desc[UR40][R2.64] ;  /* 0x0000002802077981 */ /* 0x000f22000c1e1900 */
        /* <DEDUP_REMOVED lines=62> */
.L_x_8941:
[----:B------:R-:W-:Y:S01]  /*20560*/  UMOV UR4, URZ ;  /* 0x0000003f00047c82 */ /* 0x000fe20008000000 */
[----:B------:R-:W-:Y:S01]  /*20570*/  UMOV UR5, URZ ;  /* 0x0000003f00057c82 */ /* 0x000fe20008000000 */
[----:B------:R-:W-:Y:S01]  /*20580*/  ULDC UR6, c[0x0][0xd3c] ;  /* 0x00034f0000067ab9 */ /* 0x000fe20000000800 */
[----:B------:R-:W-:Y:S02]  /*20590*/  IMAD.MOV.U32 R16, RZ, RZ, R0 ;  /* 0x000000ffff107224 */ /* 0x000fe400078e0000 */
[----:B------:R-:W-:Y:S02]  /*205a0*/  IMAD.U32 R17, RZ, RZ, UR4 ;  /* 0x00000004ff117e24 */ /* 0x000fe4000f8e00ff */
[----:B------:R-:W-:Y:S02]  /*205b0*/  IMAD.U32 R18, RZ, RZ, UR5 ;  /* 0x00000005ff127e24 */ /* 0x000fe4000f8e00ff */
[----:B------:R-:W-:-:S07]  /*205c0*/  IMAD.U32 R19, RZ, RZ, UR6 ;  /* 0x00000006ff137e24 */ /* 0x000fce000f8e00ff */
.L_x_8949:
[----:B------:R1:W3:Y:S01]  /*205d0*/  LDL R3, [R1+0x4] ;  /* 0x0000040001037983 */ /* 0x0002e20000100800 */
        /* <DEDUP_REMOVED lines=11> */
.L_x_8938:
[----:B------:R-:W-:Y:S02]  /*20690*/  ULDC UR4, c[0x0][0xd3c] ;  /* 0x00034f0000047ab9 */ /* 0x000fe40000000800 */
[----:B----4-:R-:W-:-:S13]  /*206a0*/  ISETP.GE.AND P0, PT, R19, UR4, PT ;  /* 0x0000000413007c0c */ /* 0x010fda000bf06270 */
[----:B------:R-:W-:Y:S05]  /*206b0*/  @!P0 BRA `(.L_x_8950) ;  /* 0xffffff7000288947 */ /* 0x000fea000383ffff */
[----:B------:R-:W-:Y:S05]  /*206c0*/  BSYNC B8 ;  /* 0x0000000000087941 */ /* 0x000fea0003800000 */
.L_x_8780:
        /* <DEDUP_REMOVED lines=12> */
.L_x_9061:
[----:B------:R-:W-:Y:S05]  /*20790*/  BSYNC B0 ;  /* 0x0000000000007941 */ /* 0x000fea0003800000 */
.L_x_8951:
[----:B------:R-:W-:-:S03]  /*207a0*/  UMOV UR4, 0xffffffff ;  /* 0xffffffff00047882 */ /* 0x000fc60000000000 */
[----:B------:R-:W-:Y:S05]  /*207b0*/  BRA.DIV UR4, `(.L_x_8953) ;  /* 0x00000032041c7947 */ /* 0x000fea000b800000 */
[----:B------:R-:W1:Y:S02]  /*207c0*/  S2R R2, SR_TID.X ;  /* 0x0000000000027919 */ /* 0x000e640000002100 */
[----:B-1----:R-:W-:-:S04]  /*207d0*/  SHF.R.U32.HI R2, RZ, 0x5, R2 ;  /* 0x00000005ff027819 */ /* 0x002fc80000011602 */
[----:B------:R-:W-:-:S05]  /*207e0*/  LOP3.LUT R2, R2, 0x3, RZ, 0xc0, !PT ;  /* 0x0000000302027812 */ /* 0x000fca00078ec0ff */
[----:B------:R1:W3:Y:S02]  /*207f0*/  SHFL.IDX PT, R14, R2, RZ, 0x1f ;  /* 0x00001fff020e7589 */ /* 0x0002e400000e0000 */
.L_x_9064:
[----:B---3--:R-:W-:-:S13]  /*20800*/  ISETP.NE.AND P0, PT, R14, RZ, PT ;  /* 0x000000ff0e00720c */ /* 0x008fda0003f05270 */
[----:B------:R-:W-:Y:S05]  /*20810*/  @P0 BRA `(.L_x_8638) ;  /* 0x0000000000940947 */ /* 0x000fea0003800000 */
[----:B------:R-:W-:-:S03]  /*20820*/  UMOV UR4, 0xffffffff ;  /* 0xffffffff00047882 */ /* 0x000fc60000000000 */
[----:B------:R-:W-:Y:S05]  /*20830*/  BRA.DIV UR4, `(.L_x_8954) ;  /* 0x0000003204307947 */ /* 0x000fea000b800000 */
[----:B------:R-:W-:-:S13]  /*20840*/  ELECT P6, URZ, PT ;  /* 0x00000000003f782f */ /* 0x000fda00038c0000 */
.L_x_9067:
[----:B------:R-:W-:Y:S05]  /*20850*/  @!P6 BRA `(.L_x_8638) ;  /* 0x000000000084e947 */ /* 0x000fea0003800000 */
[----:B-1----:R-:W3:Y:S02]  /*20860*/  LDL.LU R2, [R1+0x68] ;  /* 0x0000680001027983 */ /* 0x002ee40000300800 */
[----:B---3--:R-:W-:-:S04]  /*20870*/  LOP3.LUT R2, R2, 0x2, RZ, 0xfc, !PT ;  /* 0x0000000202027812 */ /* 0x008fc800078efcff */
[----:B------:R-:W-:-:S13]  /*20880*/  ISETP.NE.AND P2, PT, R2, 0x3, PT ;  /* 0x000000030200780c */ /* 0x000fda0003f45270 */
[----:B------:R-:W-:Y:S05]  /*20890*/  @!P2 BRA `(.L_x_8955) ;  /* 0x000000000004a947 */ /* 0x000fea0003800000 */
[----:B------:R-:W-:Y:S01]  /*208a0*/  BPT.TRAP 0x1 ;  /* 0x000000040000795c */ /* 0x000fe20000300000 */
.L_x_8955:
        /* <DEDUP_REMOVED lines=14> */
.L_x_9068:
[----:B------:R-:W1:Y:S02]  /*20990*/  SYNCS.PHASECHK.TRANS64.TRYWAIT P0, [R7+URZ], R2 ;  /* 0x00000002070075a7 */ /* 0x000e64000800017f */
[----:B-1----:R-:W-:Y:S05]  /*209a0*/  @!P0 BRA `(.L_x_8957) ;  /* 0x0000003000088947 */ /* 0x002fea0003800000 */
.L_x_9069:
[----:B------:R-:W-:Y:S05]  /*209b0*/  @!P2 BRA `(.L_x_8958) ;  /* 0x000000000004a947 */ /* 0x000fea0003800000 */
[----:B------:R-:W-:Y:S01]  /*209c0*/  BPT.TRAP 0x1 ;  /* 0x000000040000795c */ /* 0x000fe20000300000 */
.L_x_8958:
[----:B------:R-:W3:Y:S01]  /*209d0*/  LDL.LU R4, [R1+0xc] ;  /* 0x00000c0001047983 */ /* 0x000ee20000300800 */
[----:B------:R-:W-:-:S04]  /*209e0*/  VIADD R0, R0, 0x38860 ;  /* 0x0003886000007836 */ /* 0x000fc80000000000 */
[----:B---3--:R-:W-:-:S04]  /*209f0*/  IMAD R4, R4, 0x8, R0 ;  /* 0x0000000804047824 */ /* 0x008fc800078e0200 */
[----:B------:R-:W3:Y:S02]  /*20a00*/  SYNCS.PHASECHK.TRANS64.TRYWAIT P0, [R4+URZ], R5 ;  /* 0x00000005040075a7 */ /* 0x000ee4000800017f */
[----:B---3--:R-:W-:Y:S05]  /*20a10*/  @!P0 BRA `(.L_x_8959) ;  /* 0x0000003000008947 */ /* 0x008fea0003800000 */
.L_x_9070:
[----:B------:R-:W-:-:S07]  /*20a20*/  IMAD R3, R3, 0x8, R0 ;  /* 0x0000000803037824 */ /* 0x000fce00078e0200 */
.L_x_8960:
[----:B----4-:R4:W0:Y:S02]  /*20a30*/  SYNCS.PHASECHK.TRANS64.TRYWAIT P0, [R3+URZ], R2 ;  /* 0x00000002030075a7 */ /* 0x010824000800017f */
[----:B0-----:R-:W-:Y:S05]  /*20a40*/  @!P0 NANOSLEEP.SYNCS 0x989680 ;  /* 0x009896800000895d */ /* 0x001fea0003900000 */
[----:B------:R-:W0:Y:S02]  /*20a50*/  @!P0 SYNCS.PHASECHK.TRANS64 P0, [R3+URZ], R2 ;  /* 0x00000002030085a7 */ /* 0x000e24000800007f */
[----:B0-----:R-:W-:Y:S05]  /*20a60*/  @!P0 BRA `(.L_x_8960) ;  /* 0xfffffffc00f08947 */ /* 0x001fea000383ffff */
.L_x_8638:
[----:B------:R-:W-:Y:S05]  /*20a70*/  BSYNC B9 ;  /* 0x0000000000097941 */ /* 0x000fea0003800000 */
.L_x_8635:
[----:B------:R-:W-:Y:S05]  /*20a80*/  EXIT ;  /* 0x000000000000794d */ /* 0x000fea0003800000 */
.L_x_8654:
[----:B0-----:R0:W1:Y:S02]  /*20a90*/  SYNCS.PHASECHK.TRANS64.TRYWAIT P5, [R68+URZ+0x38890], R71 ;  /* 0x03889047440075a7 */ /* 0x00106400080a017f */
[----:B-1----:R-:W-:Y:S05]  /*20aa0*/  @!P5 NANOSLEEP.SYNCS 0x989680 ;  /* 0x009896800000d95d */ /* 0x002fea0003900000 */
[----:B------:R-:W1:Y:S02]  /*20ab0*/  @!P5 SYNCS.PHASECHK.TRANS64 P5, [R68+URZ+0x38890], R71 ;  /* 0x038890474400d5a7 */ /* 0x000e6400080a007f */
[----:B-1----:R-:W-:Y:S05]  /*20ac0*/  @!P5 BRA `(.L_x_8654) ;  /* 0xfffffffc00f0d947 */ /* 0x002fea000383ffff */
[----:B------:R-:W-:Y:S05]  /*20ad0*/  BRA `(.L_x_8961) ;  /* 0xfffffe1c00307947 */ /* 0x000fea000383ffff */
.L_x_8664:
[----:B-1----:R1:W2:Y:S02]  /*20ae0*/  SYNCS.PHASECHK.TRANS64.TRYWAIT P5, [R68+URZ+0x38890], R71 ;  /* 0x03889047440075a7 */ /* 0x0022a400080a017f */
[----:B--2---:R-:W-:Y:S05]  /*20af0*/  @!P5 NANOSLEEP.SYNCS 0x989680 ;  /* 0x009896800000d95d */ /* 0x004fea0003900000 */
[----:B------:R-:W2:Y:S02]  /*20b00*/  @!P5 SYNCS.PHASECHK.TRANS64 P5, [R68+URZ+0x38890], R71 ;  /* 0x038890474400d5a7 */ /* 0x000ea400080a007f */
[----:B--2---:R-:W-:Y:S05]  /*20b10*/  @!P5 BRA `(.L_x_8664) ;  /* 0xfffffffc00f0d947 */ /* 0x004fea000383ffff */
[----:B------:R-:W-:Y:S05]  /*20b20*/  BRA `(.L_x_8962) ;  /* 0xfffffe2400887947 */ /* 0x000fea000383ffff */
.L_x_8669:
[----:B0-----:R0:W1:Y:S02]  /*20b30*/  SYNCS.PHASECHK.TRANS64.TRYWAIT P5, [R68+URZ+0x38890], R71 ;  /* 0x03889047440075a7 */ /* 0x00106400080a017f */
[----:B-1----:R-:W-:Y:S05]  /*20b40*/  @!P5 NANOSLEEP.SYNCS 0x989680 ;  /* 0x009896800000d95d */ /* 0x002fea0003900000 */
[----:B------:R-:W1:Y:S02]  /*20b50*/  @!P5 SYNCS.PHASECHK.TRANS64 P5, [R68+URZ+0x38890], R71 ;  /* 0x038890474400d5a7 */ /* 0x000e6400080a007f */
[----:B-1----:R-:W-:Y:S05]  /*20b60*/  @!P5 BRA `(.L_x_8669) ;  /* 0xfffffffc00f0d947 */ /* 0x002fea000383ffff */
[----:B------:R-:W-:Y:S05]  /*20b70*/  BRA `(.L_x_8963) ;  /* 0xfffffe2c00987947 */ /* 0x000fea000383ffff */
.L_x_8673:
[----:B------:R0:W0:Y:S02]  /*20b80*/  SYNCS.PHASECHK.TRANS64.TRYWAIT P0, [R68+URZ+0x388b0], R71 ;  /* 0x0388b047440075a7 */ /* 0x000024000800017f */
[----:B0-----:R-:W-:Y:S05]  /*20b90*/  @!P0 NANOSLEEP.SYNCS 0x989680 ;  /* 0x009896800000895d */ /* 0x001fea0003900000 */
[----:B------:R-:W0:Y:S02]  /*20ba0*/  @!P0 SYNCS.PHASECHK.TRANS64 P0, [R68+URZ+0x388b0], R71 ;  /* 0x0388b047440085a7 */ /* 0x000e24000800007f */
[----:B0-----:R-:W-:Y:S05]  /*20bb0*/  @!P0 BRA `(.L_x_8673) ;  /* 0xfffffffc00f08947 */ /* 0x001fea000383ffff */
[----:B------:R-:W-:Y:S05]  /*20bc0*/  BRA `(.L_x_8964) ;  /* 0xfffffe3000107947 */ /* 0x000fea000383ffff */
.L_x_8696:
        /* <DEDUP_REMOVED lines=8> */
.L_x_8966:
[----:B------:R-:W-:Y:S05]  /*20c50*/  BSYNC B1 ;  /* 0x0000000000017941 */ /* 0x000fea0003800000 */
.L_x_8965:
        /* <DEDUP_REMOVED lines=8> */
.L_x_8967:
[----:B------:R-:W-:Y:S02]  /*20ce0*/  IMAD.MOV.U32 R13, RZ, RZ, R8 ;  /* 0x000000ffff0d7224 */ /* 0x000fe400078e0008 */
[----:B------:R-:W-:-:S07]  /*20cf0*/  IMAD.MOV.U32 R0, RZ, RZ, R14 ;  /* 0x000000ffff007224 */ /* 0x000fce00078e000e */
[----:B------:R-:W-:Y:S05]  /*20d00*/  WARPSYNC.COLLECTIVE R15, `(.L_x_8968) ;  /* 0x000000000f087348 */ /* 0x000fea0003c00000 */
[----:B------:R0:W1:Y:S02]  /*20d10*/  SHFL.IDX P6, R14, R13, R12, R11 ;  /* 0x0000000c0d0e7389 */ /* 0x00006400000c000b */
[----:B01----:R-:W-:Y:S01]  /*20d20*/  ENDCOLLECTIVE ;  /* 0x000000000000791b */ /* 0x003fe20003800000 */
.L_x_8968:
[----:B------:R-:W-:Y:S02]  /*20d30*/  IMAD.MOV.U32 R13, RZ, RZ, R7 ;  /* 0x000000ffff0d7224 */ /* 0x000fe400078e0007 */
[----:B------:R-:W-:-:S07]  /*20d40*/  IMAD.MOV.U32 R5, RZ, RZ, R14 ;  /* 0x000000ffff057224 */ /* 0x000fce00078e000e */
[----:B------:R-:W-:Y:S05]  /*20d50*/  WARPSYNC.COLLECTIVE R15, `(.L_x_8969) ;  /* 0x000000000f087348 */ /* 0x000fea0003c00000 */
[----:B------:R0:W1:Y:S02]  /*20d60*/  SHFL.IDX P6, R14, R13, R12, R11 ;  /* 0x0000000c0d0e7389 */ /* 0x00006400000c000b */
[----:B01----:R-:W-:Y:S01]  /*20d70*/  ENDCOLLECTIVE ;  /* 0x000000000000791b */ /* 0x003fe20003800000 */
.L_x_8969:
[----:B------:R-:W-:Y:S05]  /*20d80*/  BRA `(.L_x_8970) ;  /* 0xfffffe5c00fc7947 */ /* 0x000fea000383ffff */
.L_x_8699:
        /* <DEDUP_REMOVED lines=8> */
.L_x_8972:
[----:B------:R-:W-:Y:S05]  /*20e10*/  BSYNC B1 ;  /* 0x0000000000017941 */ /* 0x000fea0003800000 */
.L_x_8971:
        /* <DEDUP_REMOVED lines=8> */
.L_x_8973:
[----:B------:R-:W-:Y:S02]  /*20ea0*/  IMAD.MOV.U32 R13, RZ, RZ, R8 ;  /* 0x000000ffff0d7224 */ /* 0x000fe400078e0008 */
[----:B------:R-:W-:-:S07]  /*20eb0*/  IMAD.MOV.U32 R0, RZ, RZ, R14 ;  /* 0x000000ffff007224 */ /* 0x000fce00078e000e */
[----:B------:R-:W-:Y:S05]  /*20ec0*/  WARPSYNC.COLLECTIVE R15, `(.L_x_8974) ;  /* 0x000000000f087348 */ /* 0x000fea0003c00000 */
[----:B------:R0:W1:Y:S02]  /*20ed0*/  SHFL.IDX P6, R14, R13, R12, R11 ;  /* 0x0000000c0d0e7389 */ /* 0x00006400000c000b */
[----:B01----:R-:W-:Y:S01]  /*20ee0*/  ENDCOLLECTIVE ;  /* 0x000000000000791b */ /* 0x003fe20003800000 */
.L_x_8974:
[----:B------:R-:W-:Y:S02]  /*20ef0*/  IMAD.MOV.U32 R13, RZ, RZ, R7 ;  /* 0x000000ffff0d7224 */ /* 0x000fe400078e0007 */
[----:B------:R-:W-:-:S07]  /*20f00*/  IMAD.MOV.U32 R5, RZ, RZ, R14 ;  /* 0x000000ffff057224 */ /* 0x000fce00078e000e */
[----:B------:R-:W-:Y:S05]  /*20f10*/  WARPSYNC.COLLECTIVE R15, `(.L_x_8975) ;  /* 0x000000000f087348 */ /* 0x000fea0003c00000 */
[----:B------:R0:W1:Y:S02]  /*20f20*/  SHFL.IDX P6, R14, R13, R12, R11 ;  /* 0x0000000c0d0e7389 */ /* 0x00006400000c000b */
[----:B01----:R-:W-:Y:S01]  /*20f30*/  ENDCOLLECTIVE ;  /* 0x000000000000791b */ /* 0x003fe20003800000 */
.L_x_8975:
[----:B------:R-:W-:Y:S05]  /*20f40*/  BRA `(.L_x_8976) ;  /* 0xfffffe6000547947 */ /* 0x000fea000383ffff */
.L_x_8703:
[----:B0-----:R0:W1:Y:S02]  /*20f50*/  SYNCS.PHASECHK.TRANS64.TRYWAIT P0, [R2+URZ+0x38800], R21 ;  /* 0x03880015020075a7 */ /* 0x001064000800017f */
[----:B-1----:R-:W-:Y:S05]  /*20f60*/  @!P0 NANOSLEEP.SYNCS 0x989680 ;  /* 0x009896800000895d */ /* 0x002fea0003900000 */
[----:B------:R-:W1:Y:S02]  /*20f70*/  @!P0 SYNCS.PHASECHK.TRANS64 P0, [R2+URZ+0x38800], R21 ;  /* 0x03880015020085a7 */ /* 0x000e64000800007f */
[----:B-1----:R-:W-:Y:S05]  /*20f80*/  @!P0 BRA `(.L_x_8703) ;  /* 0xfffffffc00f08947 */ /* 0x002fea000383ffff */
[----:B------:R-:W-:Y:S05]  /*20f90*/  BRA `(.L_x_8977) ;  /* 0xfffffe64003c7947 */ /* 0x000fea000383ffff */
.L_x_8711:
        /* <DEDUP_REMOVED lines=8> */
.L_x_8979:
[----:B------:R-:W-:Y:S05]  /*21020*/  BSYNC B1 ;  /* 0x0000000000017941 */ /* 0x000fea0003800000 */
.L_x_8978:
        /* <DEDUP_REMOVED lines=8> */
.L_x_8980:
[----:B------:R-:W-:Y:S02]  /*210b0*/  IMAD.MOV.U32 R13, RZ, RZ, R7 ;  /* 0x000000ffff0d7224 */ /* 0x000fe400078e0007 */
[----:B------:R-:W-:-:S07]  /*210c0*/  IMAD.MOV.U32 R0, RZ, RZ, R14 ;  /* 0x000000ffff007224 */ /* 0x000fce00078e000e */
[----:B------:R-:W-:Y:S05]  /*210d0*/  WARPSYNC.COLLECTIVE R15, `(.L_x_8981) ;  /* 0x000000000f087348 */ /* 0x000fea0003c00000 */
[----:B------:R0:W1:Y:S02]  /*210e0*/  SHFL.IDX P6, R14, R13, R12, R11 ;  /* 0x0000000c0d0e7389 */ /* 0x00006400000c000b */
[----:B01----:R-:W-:Y:S01]  /*210f0*/  ENDCOLLECTIVE ;  /* 0x000000000000791b */ /* 0x003fe20003800000 */
.L_x_8981:
[----:B------:R-:W-:Y:S02]  /*21100*/  IMAD.MOV.U32 R10, RZ, RZ, R0 ;  /* 0x000000ffff0a7224 */ /* 0x000fe400078e0000 */
[----:B------:R-:W-:Y:S02]  /*21110*/  IMAD.MOV.U32 R13, RZ, RZ, R9 ;  /* 0x000000ffff0d7224 */ /* 0x000fe400078e0009 */
[----:B------:R-:W-:-:S07]  /*21120*/  IMAD.MOV.U32 R5, RZ, RZ, R14 ;  /* 0x000000ffff057224 */ /* 0x000fce00078e000e */
[----:B------:R-:W-:Y:S05]  /*21130*/  WARPSYNC.COLLECTIVE R15, `(.L_x_8982) ;  /* 0x000000000f087348 */ /* 0x000fea0003c00000 */
[----:B------:R0:W1:Y:S02]  /*21140*/  SHFL.IDX P6, R14, R13, R12, R11 ;  /* 0x0000000c0d0e7389 */ /* 0x00006400000c000b */
[----:B01----:R-:W-:Y:S01]  /*21150*/  ENDCOLLECTIVE ;  /* 0x000000000000791b */ /* 0x003fe20003800000 */
.L_x_8982:
[----:B------:R-:W-:Y:S01]  /*21160*/  IMAD.MOV.U32 R11, RZ, RZ, R3 ;  /* 0x000000ffff0b7224 */ /* 0x000fe200078e0003 */
[----:B------:R-:W-:Y:S06]  /*21170*/  BRA `(.L_x_8983) ;  /* 0xfffffe7000547947 */ /* 0x000fec000383ffff */
.L_x_8714:
        /* <DEDUP_REMOVED lines=8> */
.L_x_8985:
[----:B------:R-:W-:Y:S05]  /*21200*/  BSYNC B1 ;  /* 0x0000000000017941 */ /* 0x000fea0003800000 */
.L_x_8984:
        /* <DEDUP_REMOVED lines=8> */
.L_x_8986:
[----:B------:R-:W-:Y:S02]  /*21290*/  IMAD.MOV.U32 R13, RZ, RZ, R7 ;  /* 0x000000ffff0d7224 */ /* 0x000fe400078e0007 */
[----:B------:R-:W-:-:S07]  /*212a0*/  IMAD.MOV.U32 R0, RZ, RZ, R14 ;  /* 0x000000ffff007224 */ /* 0x000fce00078e000e */
[----:B------:R-:W-:Y:S05]  /*212b0*/  WARPSYNC.COLLECTIVE R15, `(.L_x_8987) ;  /* 0x000000000f087348 */ /* 0x000fea0003c00000 */
[----:B------:R0:W1:Y:S02]  /*212c0*/  SHFL.IDX P6, R14, R13, R12, R11 ;  /* 0x0000000c0d0e7389 */ /* 0x00006400000c000b */
[----:B01----:R-:W-:Y:S01]  /*212d0*/  ENDCOLLECTIVE ;  /* 0x000000000000791b */ /* 0x003fe20003800000 */
.L_x_8987:
[----:B------:R-:W-:Y:S02]  /*212e0*/  IMAD.MOV.U32 R13, RZ, RZ, R9 ;  /* 0x000000ffff0d7224 */ /* 0x000fe400078e0009 */
[----:B------:R-:W-:-:S07]  /*212f0*/  IMAD.MOV.U32 R7, RZ, RZ, R14 ;  /* 0x000000ffff077224 */ /* 0x000fce00078e000e */
[----:B------:R-:W-:Y:S05]  /*21300*/  WARPSYNC.COLLECTIVE R15, `(.L_x_8988) ;  /* 0x000000000f087348 */ /* 0x000fea0003c00000 */
[----:B------:R0:W1:Y:S02]  /*21310*/  SHFL.IDX P6, R14, R13, R12, R11 ;  /* 0x0000000c0d0e7389 */ /* 0x00006400000c000b */
[----:B01----:R-:W-:Y:S01]  /*21320*/  ENDCOLLECTIVE ;  /* 0x000000000000791b */ /* 0x003fe20003800000 */
.L_x_8988:
[----:B------:R-:W-:Y:S02]  /*21330*/  IMAD.MOV.U32 R12, RZ, RZ, R0 ;  /* 0x000000ffff0c7224 */ /* 0x000fe400078e0000 */
[----:B------:R-:W-:Y:S01]  /*21340*/  IMAD.MOV.U32 R13, RZ, RZ, R3 ;  /* 0x000000ffff0d7224 */ /* 0x000fe200078e0003 */
[----:B------:R-:W-:Y:S06]  /*21350*/  BRA `(.L_x_8989) ;  /* 0xfffffe70007c7947 */ /* 0x000fec000383ffff */
.L_x_8718:
[----:B0-----:R0:W1:Y:S02]  /*21360*/  SYNCS.PHASECHK.TRANS64.TRYWAIT P1, [R2+URZ+0x38800], R3 ;  /* 0x03880003020075a7 */ /* 0x001064000802017f */
[----:B-1----:R-:W-:Y:S05]  /*21370*/  @!P1 NANOSLEEP.SYNCS 0x989680 ;  /* 0x009896800000995d */ /* 0x002fea0003900000 */
[----:B------:R-:W1:Y:S02]  /*21380*/  @!P1 SYNCS.PHASECHK.TRANS64 P1, [R2+URZ+0x38800], R3 ;  /* 0x03880003020095a7 */ /* 0x000e64000802007f */
[----:B-1----:R-:W-:Y:S05]  /*21390*/  @!P1 BRA `(.L_x_8718) ;  /* 0xfffffffc00f09947 */ /* 0x002fea000383ffff */
[----:B------:R-:W-:Y:S05]  /*213a0*/  BRA `(.L_x_8990) ;  /* 0xfffffe7400107947 */ /* 0x000fea000383ffff */
.L_x_8724:
[----:B-1----:R1:W2:Y:S02]  /*213b0*/  SYNCS.PHASECHK.TRANS64.TRYWAIT P1, [R21+URZ+0x38830], R14 ;  /* 0x0388300e150075a7 */ /* 0x0022a4000802017f */
[----:B--2---:R-:W-:Y:S05]  /*213c0*/  @!P1 NANOSLEEP.SYNCS 0x989680 ;  /* 0x009896800000995d */ /* 0x004fea0003900000 */
[----:B------:R-:W2:Y:S02]  /*213d0*/  @!P1 SYNCS.PHASECHK.TRANS64 P1, [R21+URZ+0x38830], R14 ;  /* 0x0388300e150095a7 */ /* 0x000ea4000802007f */
[----:B--2---:R-:W-:Y:S05]  /*213e0*/  @!P1 BRA `(.L_x_8724) ;  /* 0xfffffffc00f09947 */ /* 0x004fea000383ffff */
[----:B------:R-:W-:Y:S05]  /*213f0*/  BRA `(.L_x_8723) ;  /* 0xfffffe8000687947 */ /* 0x000fea000383ffff */
.L_x_8726:
[----:B--2---:R2:W3:Y:S02]  /*21400*/  SYNCS.PHASECHK.TRANS64.TRYWAIT P1, [R2+URZ+0x38810], R3 ;  /* 0x03881003020075a7 */ /* 0x0044e4000802017f */
[----:B---3--:R-:W-:Y:S05]  /*21410*/  @!P1 NANOSLEEP.SYNCS 0x989680 ;  /* 0x009896800000995d */ /* 0x008fea0003900000 */
[----:B------:R-:W3:Y:S02]  /*21420*/  @!P1 SYNCS.PHASECHK.TRANS64 P1, [R2+URZ+0x38810], R3 ;  /* 0x03881003020095a7 */ /* 0x000ee4000802007f */
[----:B---3--:R-:W-:Y:S05]  /*21430*/  @!P1 BRA `(.L_x_8726) ;  /* 0xfffffffc00f09947 */ /* 0x008fea000383ffff */
[----:B------:R-:W-:Y:S05]  /*21440*/  BRA `(.L_x_8991) ;  /* 0xfffffe8400187947 */ /* 0x000fea000383ffff */
.L_x_8731:
[----:B--2---:R2:W4:Y:S02]  /*21450*/  SYNCS.PHASECHK.TRANS64.TRYWAIT P2, [R21+URZ+0x38850], R14 ;  /* 0x0388500e150075a7 */ /* 0x004524000804017f */
[----:B----4-:R-:W-:Y:S05]  /*21460*/  @!P2 NANOSLEEP.SYNCS 0x989680 ;  /* 0x009896800000a95d */ /* 0x010fea0003900000 */
[----:B------:R-:W4:Y:S02]  /*21470*/  @!P2 SYNCS.PHASECHK.TRANS64 P2, [R21+URZ+0x38850], R14 ;  /* 0x0388500e1500a5a7 */ /* 0x000f24000804007f */
[----:B----4-:R-:W-:Y:S05]  /*21480*/  @!P2 BRA `(.L_x_8731) ;  /* 0xfffffffc00f0a947 */ /* 0x010fea000383ffff */
[----:B------:R-:W-:Y:S05]  /*21490*/  BRA `(.L_x_8730) ;  /* 0xfffffe8400447947 */ /* 0x000fea000383ffff */
.L_x_8738:
[----:B-1----:R1:W2:Y:S02]  /*214a0*/  SYNCS.PHASECHK.TRANS64.TRYWAIT P3, [R197+URZ+0x38830], R0 ;  /* 0x03883000c50075a7 */ /* 0x0022a4000806017f */
[----:B--2---:R-:W-:Y:S05]  /*214b0*/  @!P3 NANOSLEEP.SYNCS 0x989680 ;  /* 0x009896800000b95d */ /* 0x004fea0003900000 */
[----:B------:R-:W2:Y:S02]  /*214c0*/  @!P3 SYNCS.PHASECHK.TRANS64 P3, [R197+URZ+0x38830], R0 ;  /* 0x03883000c500b5a7 */ /* 0x000ea4000806007f */
[----:B--2---:R-:W-:Y:S05]  /*214d0*/  @!P3 BRA `(.L_x_8738) ;  /* 0xfffffffc00f0b947 */ /* 0x004fea000383ffff */
[----:B------:R-:W-:Y:S05]  /*214e0*/  BRA `(.L_x_8737) ;  /* 0xfffffeb000787947 */ /* 0x000fea000383ffff */
.L_x_8743:
[----:B---3--:R3:W4:Y:S02]  /*214f0*/  SYNCS.PHASECHK.TRANS64.TRYWAIT P3, [R197+URZ+0x38850], R0 ;  /* 0x03885000c50075a7 */ /* 0x008724000806017f */
[----:B----4-:R-:W-:Y:S05]  /*21500*/  @!P3 NANOSLEEP.SYNCS 0x989680 ;  /* 0x009896800000b95d */ /* 0x010fea0003900000 */
[----:B------:R-:W4:Y:S02]  /*21510*/  @!P3 SYNCS.PHASECHK.TRANS64 P3, [R197+URZ+0x38850], R0 ;  /* 0x03885000c500b5a7 */ /* 0x000f24000806007f */
[----:B----4-:R-:W-:Y:S05]  /*21520*/  @!P3 BRA `(.L_x_8743) ;  /* 0xfffffffc00f0b947 */ /* 0x010fea000383ffff */
[----:B------:R-:W-:Y:S05]  /*21530*/  BRA `(.L_x_8742) ;  /* 0xfffffeb400147947 */ /* 0x000fea000383ffff */
.L_x_8751:
[----:B-1----:R1:W2:Y:S02]  /*21540*/  SYNCS.PHASECHK.TRANS64.TRYWAIT P2, [R193+URZ+0x38830], R0 ;  /* 0x03883000c10075a7 */ /* 0x0022a4000804017f */
[----:B--2---:R-:W-:Y:S05]  /*21550*/  @!P2 NANOSLEEP.SYNCS 0x989680 ;  /* 0x009896800000a95d */ /* 0x004fea0003900000 */
[----:B------:R-:W2:Y:S02]  /*21560*/  @!P2 SYNCS.PHASECHK.TRANS64 P2, [R193+URZ+0x38830], R0 ;  /* 0x03883000c100a5a7 */ /* 0x000ea4000804007f */
[----:B--2---:R-:W-:Y:S05]  /*21570*/  @!P2 BRA `(.L_x_8751) ;  /* 0xfffffffc00f0a947 */ /* 0x004fea000383ffff */
[----:B------:R-:W-:Y:S05]  /*21580*/  BRA `(.L_x_8750) ;  /* 0xfffffee800507947 */ /* 0x000fea000383ffff */
.L_x_8756:
[----:B---3--:R3:W4:Y:S02]  /*21590*/  SYNCS.PHASECHK.TRANS64.TRYWAIT P2, [R193+URZ+0x38850], R0 ;  /* 0x03885000c10075a7 */ /* 0x008724000804017f */
[----:B----4-:R-:W-:Y:S05]  /*215a0*/  @!P2 NANOSLEEP.SYNCS 0x989680 ;  /* 0x009896800000a95d */ /* 0x010fea0003900000 */
[----:B------:R-:W4:Y:S02]  /*215b0*/  @!P2 SYNCS.PHASECHK.TRANS64 P2, [R193+URZ+0x38850], R0 ;  /* 0x03885000c100a5a7 */ /* 0x000f24000804007f */
[----:B----4-:R-:W-:Y:S05]  /*215c0*/  @!P2 BRA `(.L_x_8756) ;  /* 0xfffffffc00f0a947 */ /* 0x010fea000383ffff */
[----:B------:R-:W-:Y:S05]  /*215d0*/  BRA `(.L_x_8755) ;  /* 0xfffffee800ec7947 */ /* 0x000fea000383ffff */
.L_x_8786:
        /* <DEDUP_REMOVED lines=11> */
.L_x_8993:
[----:B------:R-:W-:Y:S05]  /*21690*/  BSYNC B1 ;  /* 0x0000000000017941 */ /* 0x000fea0003800000 */
.L_x_8992:
[----:B------:R-:W-:Y:S05]  /*216a0*/  BRA `(.L_x_8994) ;  /* 0xffffff68002c7947 */ /* 0x000fea000383ffff */
.L_x_8788:
[----:B------:R-:W-:Y:S01]  /*216b0*/  BSSY B1, `(.L_x_8995) ;  /* 0x0000006000017945 */ /* 0x000fe20003800000 */
[----:B------:R-:W-:-:S07]  /*216c0*/  IMAD.MOV.U32 R15, RZ, RZ, -0x1 ;  /* 0xffffffffff0f7424 */ /* 0x000fce00078e00ff */
[----:B01----:R-:W-:Y:S05]  /*216d0*/  WARPSYNC.COLLECTIVE R15, `(.L_x_8996) ;  /* 0x000000000f0c7348 */ /* 0x003fea0003c00000 */
[----:B------:R-:W-:Y:S02]  /*216e0*/  ELECT P6, UR62, PT ;  /* 0x00000000003e782f */ /* 0x000fe400038c0000 */
[----:B------:R-:W-:Y:S01]  /*216f0*/  MOV R14, UR62 ;  /* 0x0000003e000e7c02 */ /* 0x000fe20008000f00 */
[----:B01----:R-:W-:Y:S10]  /*21700*/  ENDCOLLECTIVE ;  /* 0x000000000000791b */ /* 0x003ff40003800000 */
.L_x_8996:
[----:B------:R-:W-:Y:S05]  /*21710*/  BSYNC B1 ;  /* 0x0000000000017941 */ /* 0x000fea0003800000 */
.L_x_8995:
[----:B------:R-:W-:Y:S05]  /*21720*/  BRA `(.L_x_8787) ;  /* 0xffffff6800247947 */ /* 0x000fea000383ffff */
.L_x_8790:
[----:B0-----:R-:W2:Y:S02]  /*21730*/  LDL R4, [R1+0x4] ;  /* 0x0000040001047983 */ /* 0x001ea40000100800 */
[----:B--2---:R0:W2:Y:S02]  /*21740*/  SYNCS.PHASECHK.TRANS64.TRYWAIT P0, [R4+URZ+0x38820], R3 ;  /* 0x03882003040075a7 */ /* 0x0040a4000800017f */
[----:B--2---:R-:W-:Y:S05]  /*21750*/  @!P0 NANOSLEEP.SYNCS 0x989680 ;  /* 0x009896800000895d */ /* 0x004fea0003900000 */
[----:B------:R-:W2:Y:S02]  /*21760*/  @!P0 SYNCS.PHASECHK.TRANS64 P0, [R4+URZ+0x38820], R3 ;  /* 0x03882003040085a7 */ /* 0x000ea4000800007f */
[----:B--2---:R-:W-:Y:S05]  /*21770*/  @!P0 BRA `(.L_x_8790) ;  /* 0xfffffffc00ec8947 */ /* 0x004fea000383ffff */
[----:B------:R-:W-:Y:S05]  /*21780*/  BRA `(.L_x_8997) ;  /* 0xffffff6800347947 */ /* 0x000fea000383ffff */
.L_x_8794:
[----:B0-----:R0:W2:Y:S02]  /*21790*/  SYNCS.PHASECHK.TRANS64.TRYWAIT P0, [R4+URZ+0x388a0], R8 ;  /* 0x0388a008040075a7 */ /* 0x0010a4000800017f */
[----:B--2---:R-:W-:Y:S05]  /*217a0*/  @!P0 NANOSLEEP.SYNCS 0x989680 ;  /* 0x009896800000895d */ /* 0x004fea0003900000 */
[----:B------:R-:W2:Y:S02]  /*217b0*/  @!P0 SYNCS.PHASECHK.TRANS64 P0, [R4+URZ+0x388a0], R8 ;  /* 0x0388a008040085a7 */ /* 0x000ea4000800007f */
[----:B--2---:R-:W-:Y:S05]  /*217c0*/  @!P0 BRA `(.L_x_8794) ;  /* 0xfffffffc00f08947 */ /* 0x004fea000383ffff */
[----:B------:R-:W-:Y:S05]  /*217d0*/  BRA `(.L_x_8998) ;  /* 0xffffff68005c7947 */ /* 0x000fea000383ffff */
.L_x_8799:
[----:B--2---:R2:W3:Y:S02]  /*217e0*/  SYNCS.PHASECHK.TRANS64.TRYWAIT P0, [R4+URZ+0x388c0], R8 ;  /* 0x0388c008040075a7 */ /* 0x0044e4000800017f */
[----:B---3--:R-:W-:Y:S05]  /*217f0*/  @!P0 NANOSLEEP.SYNCS 0x989680 ;  /* 0x009896800000895d */ /* 0x008fea0003900000 */
[----:B------:R-:W3:Y:S02]  /*21800*/  @!P0 SYNCS.PHASECHK.TRANS64 P0, [R4+URZ+0x388c0], R8 ;  /* 0x0388c008040085a7 */ /* 0x000ee4000800007f */
[----:B---3--:R-:W-:Y:S05]  /*21810*/  @!P0 BRA `(.L_x_8799) ;  /* 0xfffffffc00f08947 */ /* 0x008fea000383ffff */
[----:B------:R-:W-:Y:S05]  /*21820*/  BRA `(.L_x_8999) ;  /* 0xffffff6800e07947 */ /* 0x000fea000383ffff */
.L_x_8813:
[----:B0-----:R0:W2:Y:S02]  /*21830*/  SYNCS.PHASECHK.TRANS64.TRYWAIT P1, [R4+URZ+0x388a0], R5 ;  /* 0x0388a005040075a7 */ /* 0x0010a4000802017f */
[----:B--2---:R-:W-:Y:S05]  /*21840*/  @!P1 NANOSLEEP.SYNCS 0x989680 ;  /* 0x009896800000995d */ /* 0x004fea0003900000 */
[----:B------:R-:W2:Y:S02]  /*21850*/  @!P1 SYNCS.PHASECHK.TRANS64 P1, [R4+URZ+0x388a0], R5 ;  /* 0x0388a005040095a7 */ /* 0x000ea4000802007f */
[----:B--2---:R-:W-:Y:S05]  /*21860*/  @!P1 BRA `(.L_x_8813) ;  /* 0xfffffffc00f09947 */ /* 0x004fea000383ffff */
[----:B------:R-:W-:Y:S05]  /*21870*/  BRA `(.L_x_9000) ;  /* 0xffffff7400687947 */ /* 0x000fea000383ffff */
.L_x_8818:
[----:B--2---:R2:W3:Y:S02]  /*21880*/  SYNCS.PHASECHK.TRANS64.TRYWAIT P1, [R4+URZ+0x388c0], R5 ;  /* 0x0388c005040075a7 */ /* 0x0044e4000802017f */
[----:B---3--:R-:W-:Y:S05]  /*21890*/  @!P1 NANOSLEEP.SYNCS 0x989680 ;  /* 0x009896800000995d */ /* 0x008fea0003900000 */
[----:B------:R-:W3:Y:S02]  /*218a0*/  @!P1 SYNCS.PHASECHK.TRANS64 P1, [R4+URZ+0x388c0], R5 ;  /* 0x0388c005040095a7 */ /* 0x000ee4000802007f */
[----:B---3--:R-:W-:Y:S05]  /*218b0*/  @!P1 BRA `(.L_x_8818) ;  /* 0xfffffffc00f09947 */ /* 0x008fea000383ffff */
[----:B------:R-:W-:Y:S05]  /*218c0*/  BRA `(.L_x_9001) ;  /* 0xffffff7400e87947 */ /* 0x000fea000383ffff */
.L_x_8838:
        /* <DEDUP_REMOVED lines=11> */
.L_x_9003:
[----:B------:R-:W-:Y:S05]  /*21980*/  BSYNC B0 ;  /* 0x0000000000007941 */ /* 0x000fea0003800000 */
.L_x_9002:
[----:B------:R-:W-:Y:S05]  /*21990*/  BRA `(.L_x_9004) ;  /* 0xffffff8400f87947 */ /* 0x000fea000383ffff */
.L_x_8840:
[----:B------:R-:W-:Y:S01]  /*219a0*/  BSSY B0, `(.L_x_9005) ;  /* 0x0000006000007945 */ /* 0x000fe20003800000 */
[----:B------:R-:W-:-:S07]  /*219b0*/  IMAD.MOV.U32 R15, RZ, RZ, -0x1 ;  /* 0xffffffffff0f7424 */ /* 0x000fce00078e00ff */
[----:B01----:R-:W-:Y:S05]  /*219c0*/  WARPSYNC.COLLECTIVE R15, `(.L_x_9006) ;  /* 0x000000000f0c7348 */ /* 0x003fea0003c00000 */
[----:B------:R-:W-:Y:S02]  /*219d0*/  ELECT P6, UR62, PT ;  /* 0x00000000003e782f */ /* 0x000fe400038c0000 */
[----:B------:R-:W-:Y:S01]  /*219e0*/  MOV R14, UR62 ;  /* 0x0000003e000e7c02 */ /* 0x000fe20008000f00 */
[----:B01----:R-:W-:Y:S10]  /*219f0*/  ENDCOLLECTIVE ;  /* 0x000000000000791b */ /* 0x003ff40003800000 */
.L_x_9006:
[----:B------:R-:W-:Y:S05]  /*21a00*/  BSYNC B0 ;  /* 0x0000000000007941 */ /* 0x000fea0003800000 */
.L_x_9005:
[----:B------:R-:W-:Y:S05]  /*21a10*/  BRA `(.L_x_9007) ;  /* 0xffffff8800087947 */ /* 0x000fea000383ffff */
.L_x_8842:
[----:B0-----:R0:W2:Y:S02]  /*21a20*/  SYNCS.PHASECHK.TRANS64.TRYWAIT P0, [R0+URZ+0x38840], R2 ;  /* 0x03884002000075a7 */ /* 0x0010a4000800017f */
[----:B--2---:R-:W-:Y:S05]  /*21a30*/  @!P0 NANOSLEEP.SYNCS 0x989680 ;  /* 0x009896800000895d */ /* 0x004fea0003900000 */
[----:B------:R-:W2:Y:S02]  /*21a40*/  @!P0 SYNCS.PHASECHK.TRANS64 P0, [R0+URZ+0x38840], R2 ;  /* 0x03884002000085a7 */ /* 0x000ea4000800007f */
[----:B--2---:R-:W-:Y:S05]  /*21a50*/  @!P0 BRA `(.L_x_8842) ;  /* 0xfffffffc00f08947 */ /* 0x004fea000383ffff */
[----:B------:R-:W-:Y:S05]  /*21a60*/  BRA `(.L_x_9008) ;  /* 0xffffff8800747947 */ /* 0x000fea000383ffff */
.L_x_8846:
        /* <DEDUP_REMOVED lines=9> */
.L_x_9009:
[----:B------:R-:W-:Y:S02]  /*21b00*/  IMAD.MOV.U32 R13, RZ, RZ, R3 ;  /* 0x000000ffff0d7224 */ /* 0x000fe400078e0003 */
[----:B------:R-:W-:-:S07]  /*21b10*/  IMAD.MOV.U32 R4, RZ, RZ, R14 ;  /* 0x000000ffff047224 */ /* 0x000fce00078e000e */
[----:B------:R-:W-:Y:S05]  /*21b20*/  WARPSYNC.COLLECTIVE R15, `(.L_x_9010) ;  /* 0x000000000f087348 */ /* 0x000fea0003c00000 */
[----:B------:R0:W1:Y:S02]  /*21b30*/  SHFL.IDX P6, R14, R13, R12, R11 ;  /* 0x0000000c0d0e7389 */ /* 0x00006400000c000b */
[----:B01----:R-:W-:Y:S01]  /*21b40*/  ENDCOLLECTIVE ;  /* 0x000000000000791b */ /* 0x003fe20003800000 */
.L_x_9010:
[----:B------:R-:W-:Y:S02]  /*21b50*/  IMAD.MOV.U32 R13, RZ, RZ, R2 ;  /* 0x000000ffff0d7224 */ /* 0x000fe400078e0002 */
[----:B------:R-:W-:Y:S02]  /*21b60*/  IMAD.MOV.U32 R12, RZ, RZ, 0x1 ;  /* 0x00000001ff0c7424 */ /* 0x000fe400078e00ff */
[----:B------:R-:W-:-:S07]  /*21b70*/  IMAD.MOV.U32 R5, RZ, RZ, R14 ;  /* 0x000000ffff057224 */ /* 0x000fce00078e000e */
[----:B------:R-:W-:Y:S05]  /*21b80*/  WARPSYNC.COLLECTIVE R15, `(.L_x_9011) ;  /* 0x000000000f087348 */ /* 0x000fea0003c00000 */
[----:B------:R0:W1:Y:S02]  /*21b90*/  SHFL.IDX P6, R14, R13, R12, R11 ;  /* 0x0000000c0d0e7389 */ /* 0x00006400000c000b */
[----:B01----:R-:W-:Y:S01]  /*21ba0*/  ENDCOLLECTIVE ;  /* 0x000000000000791b */ /* 0x003fe20003800000 */
.L_x_9011:
[----:B------:R-:W-:Y:S02]  /*21bb0*/  IMAD.MOV.U32 R13, RZ, RZ, R3 ;  /* 0x000000ffff0d7224 */ /* 0x000fe400078e0003 */
[----:B------:R-:W-:Y:S02]  /*21bc0*/  IMAD R0, R6, R7, RZ ;  /* 0x0000000706007224 */ /* 0x000fe400078e02ff */
[----:B------:R-:W-:-:S07]  /*21bd0*/  IMAD.MOV.U32 R6, RZ, RZ, R14 ;  /* 0x000000ffff067224 */ /* 0x000fce00078e000e */
[----:B------:R-:W-:Y:S05]  /*21be0*/  WARPSYNC.COLLECTIVE R15, `(.L_x_9012) ;  /* 0x000000000f087348 */ /* 0x000fea0003c00000 */
[----:B------:R0:W1:Y:S02]  /*21bf0*/  SHFL.IDX P6, R14, R13, R12, R11 ;  /* 0x0000000c0d0e7389 */ /* 0x00006400000c000b */
[----:B01----:R-:W-:Y:S01]  /*21c00*/  ENDCOLLECTIVE ;  /* 0x000000000000791b */ /* 0x003fe20003800000 */
.L_x_9012:
        /* <DEDUP_REMOVED lines=21> */
.L_x_9013:
        /* <DEDUP_REMOVED lines=10> */
.L_x_9014:
        /* <DEDUP_REMOVED lines=11> */
.L_x_9015:
        /* <DEDUP_REMOVED lines=14> */
.L_x_9016:
[----:B------:R-:W-:Y:S01]  /*21f90*/  IMAD.MOV.U32 R3, RZ, RZ, R14 ;  /* 0x000000ffff037224 */ /* 0x000fe200078e000e */
[----:B------:R-:W-:Y:S06]  /*21fa0*/  BRA `(.L_x_9017) ;  /* 0xffffff8c00dc7947 */ /* 0x000fec000383ffff */
.L_x_8850:
        /* <DEDUP_REMOVED lines=27> */
.L_x_9019:
[----:B------:R-:W-:Y:S05]  /*22160*/  BSYNC B0 ;  /* 0x0000000000007941 */ /* 0x000fea0003800000 */
.L_x_9018:
        /* <DEDUP_REMOVED lines=11> */
.L_x_9020:
        /* <DEDUP_REMOVED lines=43> */
.L_x_9021:
        /* <DEDUP_REMOVED lines=18> */
.L_x_9022:
        /* <DEDUP_REMOVED lines=29> */
.L_x_9023:
        /* <DEDUP_REMOVED lines=13> */
.L_x_9024:
        /* <DEDUP_REMOVED lines=32> */
.L_x_9025:
        /* <DEDUP_REMOVED lines=9> */
.L_x_9026:
[----:B------:R-:W-:Y:S01]  /*22b20*/  IMAD.MOV.U32 R0, RZ, RZ, R14 ;  /* 0x000000ffff007224 */ /* 0x000fe200078e000e */
[----:B------:R-:W-:Y:S06]  /*22b30*/  BRA `(.L_x_9027) ;  /* 0xffffff9000b47947 */ /* 0x000fec000383ffff */
.L_x_8855:
[----:B0-----:R-:W3:Y:S02]  /*22b40*/  LDL R2, [R1+0x4] ;  /* 0x0000040001027983 */ /* 0x001ee40000100800 */
[----:B---3--:R0:W3:Y:S02]  /*22b50*/  SYNCS.PHASECHK.TRANS64.TRYWAIT P0, [R2+URZ+0x38820], R0 ;  /* 0x03882000020075a7 */ /* 0x0080e4000800017f */
[----:B---3--:R-:W-:Y:S05]  /*22b60*/  @!P0 NANOSLEEP.SYNCS 0x989680 ;  /* 0x009896800000895d */ /* 0x008fea0003900000 */
[----:B------:R-:W3:Y:S02]  /*22b70*/  @!P0 SYNCS.PHASECHK.TRANS64 P0, [R2+URZ+0x38820], R0 ;  /* 0x03882000020085a7 */ /* 0x000ee4000800007f */
[----:B---3--:R-:W-:Y:S05]  /*22b80*/  @!P0 BRA `(.L_x_8855) ;  /* 0xfffffffc00ec8947 */ /* 0x008fea000383ffff */
[----:B------:R-:W-:Y:S05]  /*22b90*/  BRA `(.L_x_9028) ;  /* 0xffffff9400747947 */ /* 0x000fea000383ffff */
.L_x_8859:
[----:B0-----:R0:W1:Y:S02]  /*22ba0*/  SYNCS.PHASECHK.TRANS64.TRYWAIT P0, [R0+URZ+0x38860], R2 ;  /* 0x03886002000075a7 */ /* 0x001064000800017f */
[----:B-1----:R-:W-:Y:S05]  /*22bb0*/  @!P0 NANOSLEEP.SYNCS 0x989680 ;  /* 0x009896800000895d */ /* 0x002fea0003900000 */
[----:B------:R-:W1:Y:S02]  /*22bc0*/  @!P0 SYNCS.PHASECHK.TRANS64 P0, [R0+URZ+0x38860], R2 ;  /* 0x03886002000085a7 */ /* 0x000e64000800007f */
[----:B-1----:R-:W-:Y:S05]  /*22bd0*/  @!P0 BRA `(.L_x_8859) ;  /* 0xfffffffc00f08947 */ /* 0x002fea000383ffff */
[----:B------:R-:W-:Y:S05]  /*22be0*/  BRA `(.L_x_9029) ;  /* 0xffffff9400a47947 */ /* 0x000fea000383ffff */
.L_x_8878:
[----:B-1----:R1:W3:Y:S02]  /*22bf0*/  SYNCS.PHASECHK.TRANS64.TRYWAIT P0, [R0+URZ+0x38840], R6 ;  /* 0x03884006000075a7 */ /* 0x0022e4000800017f */
[----:B---3--:R-:W-:Y:S05]  /*22c00*/  @!P0 NANOSLEEP.SYNCS 0x989680 ;  /* 0x009896800000895d */ /* 0x008fea0003900000 */
[----:B------:R-:W3:Y:S02]  /*22c10*/  @!P0 SYNCS.PHASECHK.TRANS64 P0, [R0+URZ+0x38840], R6 ;  /* 0x03884006000085a7 */ /* 0x000ee4000800007f */
[----:B---3--:R-:W-:Y:S05]  /*22c20*/  @!P0 BRA `(.L_x_8878) ;  /* 0xfffffffc00f08947 */ /* 0x008fea000383ffff */
[----:B------:R-:W-:Y:S05]  /*22c30*/  BRA `(.L_x_9030) ;  /* 0xffffffa000cc7947 */ /* 0x000fea000383ffff */
.L_x_8883:
[----:B0-----:R0:W3:Y:S02]  /*22c40*/  SYNCS.PHASECHK.TRANS64.TRYWAIT P0, [R0+URZ+0x38860], R6 ;  /* 0x03886006000075a7 */ /* 0x0010e4000800017f */
[----:B---3--:R-:W-:Y:S05]  /*22c50*/  @!P0 NANOSLEEP.SYNCS 0x989680 ;  /* 0x009896800000895d */ /* 0x008fea0003900000 */
[----:B------:R-:W3:Y:S02]  /*22c60*/  @!P0 SYNCS.PHASECHK.TRANS64 P0, [R0+URZ+0x38860], R6 ;  /* 0x03886006000085a7 */ /* 0x000ee4000800007f */
[----:B---3--:R-:W-:Y:S05]  /*22c70*/  @!P0 BRA `(.L_x_8883) ;  /* 0xfffffffc00f08947 */ /* 0x008fea000383ffff */
[----:B------:R-:W-:Y:S05]  /*22c80*/  BRA `(.L_x_9031) ;  /* 0xffffffa400547947 */ /* 0x000fea000383ffff */
.L_x_8898:
[----:B0-----:R0:W1:Y:S02]  /*22c90*/  SYNCS.PHASECHK.TRANS64.TRYWAIT P0, [R2+URZ+0x38840], R3 ;  /* 0x03884003020075a7 */ /* 0x001064000800017f */
[----:B-1----:R-:W-:Y:S05]  /*22ca0*/  @!P0 NANOSLEEP.SYNCS 0x989680 ;  /* 0x009896800000895d */ /* 0x002fea0003900000 */
[----:B------:R-:W1:Y:S02]  /*22cb0*/  @!P0 SYNCS.PHASECHK.TRANS64 P0, [R2+URZ+0x38840], R3 ;  /* 0x03884003020085a7 */ /* 0x000e64000800007f */
[----:B-1----:R-:W-:Y:S05]  /*22cc0*/  @!P0 BRA `(.L_x_8898) ;  /* 0xfffffffc00f08947 */ /* 0x002fea000383ffff */
[----:B------:R-:W-:Y:S05]  /*22cd0*/  BRA `(.L_x_9032) ;  /* 0xffffffb0005c7947 */ /* 0x000fea000383ffff */
.L_x_8903:
[----:B-1----:R1:W3:Y:S02]  /*22ce0*/  SYNCS.PHASECHK.TRANS64.TRYWAIT P0, [R2+URZ+0x38860], R3 ;  /* 0x03886003020075a7 */ /* 0x0022e4000800017f */
[----:B---3--:R-:W-:Y:S05]  /*22cf0*/  @!P0 NANOSLEEP.SYNCS 0x989680 ;  /* 0x009896800000895d */ /* 0x008fea0003900000 */
[----:B------:R-:W3:Y:S02]  /*22d00*/  @!P0 SYNCS.PHASECHK.TRANS64 P0, [R2+URZ+0x38860], R3 ;  /* 0x03886003020085a7 */ /* 0x000ee4000800007f */
[----:B---3--:R-:W-:Y:S05]  /*22d10*/  @!P0 BRA `(.L_x_8903) ;  /* 0xfffffffc00f08947 */ /* 0x008fea000383ffff */
[----:B------:R-:W-:Y:S05]  /*22d20*/  BRA `(.L_x_9033) ;  /* 0xffffffb000e07947 */ /* 0x000fea000383ffff */
.L_x_8918:
[----:B0-----:R0:W1:Y:S02]  /*22d30*/  SYNCS.PHASECHK.TRANS64.TRYWAIT P0, [R2+URZ+0x38840], R3 ;  /* 0x03884003020075a7 */ /* 0x001064000800017f */
[----:B-1----:R-:W-:Y:S05]  /*22d40*/  @!P0 NANOSLEEP.SYNCS 0x989680 ;  /* 0x009896800000895d */ /* 0x002fea0003900000 */
[----:B------:R-:W1:Y:S02]  /*22d50*/  @!P0 SYNCS.PHASECHK.TRANS64 P0, [R2+URZ+0x38840], R3 ;  /* 0x03884003020085a7 */ /* 0x000e64000800007f */
[----:B-1----:R-:W-:Y:S05]  /*22d60*/  @!P0 BRA `(.L_x_8918) ;  /* 0xfffffffc00f08947 */ /* 0x002fea000383ffff */
[----:B------:R-:W-:Y:S05]  /*22d70*/  BRA `(.L_x_9034) ;  /* 0xffffffbc00cc7947 */ /* 0x000fea000383ffff */
.L_x_8923:
[----:B-1----:R1:W3:Y:S02]  /*22d80*/  SYNCS.PHASECHK.TRANS64.TRYWAIT P0, [R2+URZ+0x38860], R3 ;  /* 0x03886003020075a7 */ /* 0x0022e4000800017f */
[----:B---3--:R-:W-:Y:S05]  /*22d90*/  @!P0 NANOSLEEP.SYNCS 0x989680 ;  /* 0x009896800000895d */ /* 0x008fea0003900000 */
[----:B------:R-:W3:Y:S02]  /*22da0*/  @!P0 SYNCS.PHASECHK.TRANS64 P0, [R2+URZ+0x38860], R3 ;  /* 0x03886003020085a7 */ /* 0x000ee4000800007f */
[----:B---3--:R-:W-:Y:S05]  /*22db0*/  @!P0 BRA `(.L_x_8923) ;  /* 0xfffffffc00f08947 */ /* 0x008fea000383ffff */
[----:B------:R-:W-:Y:S05]  /*22dc0*/  BRA `(.L_x_9035) ;  /* 0xffffffc000547947 */ /* 0x000fea000383ffff */
.L_x_8939:
[----:B------:R-:W-:Y:S01]  /*22dd0*/  BSSY B0, `(.L_x_9036) ;  /* 0x0000008000007945 */ /* 0x000fe20003800000 */
[----:B------:R-:W-:Y:S02]  /*22de0*/  IMAD.MOV.U32 R13, RZ, RZ, R16 ;  /* 0x000000ffff0d7224 */ /* 0x000fe400078e0010 */
[----:B------:R-:W-:Y:S02]  /*22df0*/  IMAD.MOV.U32 R12, RZ, RZ, RZ ;  /* 0x000000ffff0c7224 */ /* 0x000fe400078e00ff */
[----:B-1----:R-:W-:Y:S02]  /*22e00*/  IMAD.MOV.U32 R11, RZ, RZ, 0x1f ;  /* 0x0000001fff0b7424 */ /* 0x002fe400078e00ff */
[----:B------:R-:W-:-:S07]  /*22e10*/  IMAD.MOV.U32 R15, RZ, RZ, -0x1 ;  /* 0xffffffffff0f7424 */ /* 0x000fce00078e00ff */
[----:B0-2---:R-:W-:Y:S05]  /*22e20*/  WARPSYNC.COLLECTIVE R15, `(.L_x_9037) ;  /* 0x000000000f087348 */ /* 0x005fea0003c00000 */
[----:B0-----:R0:W1:Y:S02]  /*22e30*/  SHFL.IDX P6, R14, R13, R12, R11 ;  /* 0x0000000c0d0e7389 */ /* 0x00106400000c000b */
[----:B012---:R-:W-:Y:S01]  /*22e40*/  ENDCOLLECTIVE ;  /* 0x000000000000791b */ /* 0x007fe20003800000 */
.L_x_9037:
[----:B------:R-:W-:Y:S05]  /*22e50*/  BSYNC B0 ;  /* 0x0000000000007941 */ /* 0x000fea0003800000 */
.L_x_9036:
        /* <DEDUP_REMOVED lines=9> */
.L_x_9038:
        /* <DEDUP_REMOVED lines=18> */
.L_x_9039:
        /* <DEDUP_REMOVED lines=8> */
.L_x_9040:
        /* <DEDUP_REMOVED lines=8> */
.L_x_9041:
        /* <DEDUP_REMOVED lines=8> */
.L_x_9042:
        /* <DEDUP_REMOVED lines=8> */
.L_x_9043:
        /* <DEDUP_REMOVED lines=9> */
.L_x_9044:
[----:B------:R-:W-:Y:S01]  /*232a0*/  IMAD.MOV.U32 R16, RZ, RZ, R14 ;  /* 0x000000ffff107224 */ /* 0x000fe200078e000e */
[----:B------:R-:W-:Y:S06]  /*232b0*/  BRA `(.L_x_9045) ;  /* 0xffffffc800ac7947 */ /* 0x000fec000383ffff */
.L_x_8944:
[----:B------:R-:W-:Y:S01]  /*232c0*/  BSSY B0, `(.L_x_9046) ;  /* 0x0000008000007945 */ /* 0x000fe20003800000 */
[----:B-----5:R-:W-:Y:S02]  /*232d0*/  IMAD.MOV.U32 R13, RZ, RZ, R3 ;  /* 0x000000ffff0d7224 */ /* 0x020fe400078e0003 */
[----:B------:R-:W-:Y:S02]  /*232e0*/  IMAD.MOV.U32 R12, RZ, RZ, 0x1 ;  /* 0x00000001ff0c7424 */ /* 0x000fe400078e00ff */
[----:B------:R-:W-:Y:S02]  /*232f0*/  IMAD.MOV.U32 R11, RZ, RZ, RZ ;  /* 0x000000ffff0b7224 */ /* 0x000fe400078e00ff */
[----:B------:R-:W-:-:S07]  /*23300*/  IMAD.MOV.U32 R15, RZ, RZ, -0x1 ;  /* 0xffffffffff0f7424 */ /* 0x000fce00078e00ff */
[----:B012---:R-:W-:Y:S05]  /*23310*/  WARPSYNC.COLLECTIVE R15, `(.L_x_9047) ;  /* 0x000000000f087348 */ /* 0x007fea0003c00000 */
[----:B0-----:R0:W3:Y:S02]  /*23320*/  SHFL.UP P6, R14, R13, R12, R11 ;  /* 0x0400000c0d0e7389 */ /* 0x0010e400000c000b */
[----:B0123--:R-:W-:Y:S01]  /*23330*/  ENDCOLLECTIVE ;  /* 0x000000000000791b */ /* 0x00ffe20003800000 */
.L_x_9047:
[----:B------:R-:W-:Y:S05]  /*23340*/  BSYNC B0 ;  /* 0x0000000000007941 */ /* 0x000fea0003800000 */
.L_x_9046:
        /* <DEDUP_REMOVED lines=10> */
.L_x_9048:
        /* <DEDUP_REMOVED lines=8> */
.L_x_9049:
        /* <DEDUP_REMOVED lines=8> */
.L_x_9050:
        /* <DEDUP_REMOVED lines=8> */
.L_x_9051:
        /* <DEDUP_REMOVED lines=9> */
.L_x_9052:
[----:B------:R-:W-:Y:S01]  /*23600*/  IMAD.MOV.U32 R16, RZ, RZ, R14 ;  /* 0x000000ffff107224 */ /* 0x000fe200078e000e */
[----:B------:R-:W-:Y:S06]  /*23610*/  BRA `(.L_x_9053) ;  /* 0xffffffc800707947 */ /* 0x000fec000383ffff */
.L_x_8946:
[----:B------:R-:W-:Y:S01]  /*23620*/  BSSY B0, `(.L_x_9054) ;  /* 0x0000006000007945 */ /* 0x000fe20003800000 */
[----:B------:R-:W-:Y:S01]  /*23630*/  PLOP3.LUT P6, PT, P6, PT, PT, 0x8, 0x0 ;  /* 0x000000000000781c */ /* 0x000fe200037ce170 */
[----:B------:R-:W-:-:S12]  /*23640*/  IMAD.MOV.U32 R15, RZ, RZ, -0x1 ;  /* 0xffffffffff0f7424 */ /* 0x000fd800078e00ff */
[----:B012---:R-:W-:Y:S05]  /*23650*/  WARPSYNC.COLLECTIVE R15, `(.L_x_9055) ;  /* 0x000000000f087348 */ /* 0x007fea0003c00000 */
[----:B0-----:R-:W-:Y:S01]  /*23660*/  VOTE.ANY R14, PT, P6 ;  /* 0x00000000000e7806 */ /* 0x001fe200030e0100 */
[----:B-12---:R-:W-:Y:S06]  /*23670*/  ENDCOLLECTIVE ;  /* 0x000000000000791b */ /* 0x006fec0003800000 */
.L_x_9055:
[----:B------:R-:W-:Y:S05]  /*23680*/  BSYNC B0 ;  /* 0x0000000000007941 */ /* 0x000fea0003800000 */
.L_x_9054:
        /* <DEDUP_REMOVED lines=9> */
.L_x_9056:
[----:B------:R-:W-:Y:S01]  /*23720*/  IMAD.MOV.U32 R17, RZ, RZ, R14 ;  /* 0x000000ffff117224 */ /* 0x000fe200078e000e */
[----:B------:R-:W-:Y:S06]  /*23730*/  BRA `(.L_x_9057) ;  /* 0xffffffc800607947 */ /* 0x000fec000383ffff */
.L_x_8948:
[----:B------:R-:W-:Y:S01]  /*23740*/  BSSY B0, `(.L_x_9058) ;  /* 0x0000007000007945 */ /* 0x000fe20003800000 */
[----:B------:R-:W-:Y:S02]  /*23750*/  IMAD.MOV.U32 R13, RZ, RZ, R2 ;  /* 0x000000ffff0d7224 */ /* 0x000fe400078e0002 */
[----:B------:R-:W-:Y:S02]  /*23760*/  IMAD.MOV.U32 R11, RZ, RZ, 0x1f ;  /* 0x0000001fff0b7424 */ /* 0x000fe400078e00ff */
[----:B------:R-:W-:-:S07]  /*23770*/  IMAD.MOV.U32 R15, RZ, RZ, -0x1 ;  /* 0xffffffffff0f7424 */ /* 0x000fce00078e00ff */
[----:B01234-:R-:W-:Y:S05]  /*23780*/  WARPSYNC.COLLECTIVE R15, `(.L_x_9059) ;  /* 0x000000000f087348 */ /* 0x01ffea0003c00000 */
[----:B0-----:R0:W0:Y:S02]  /*23790*/  SHFL.IDX P6, R14, R13, R12, R11 ;  /* 0x0000000c0d0e7389 */ /* 0x00102400000c000b */
[----:B01234-:R-:W-:Y:S01]  /*237a0*/  ENDCOLLECTIVE ;  /* 0x000000000000791b */ /* 0x01ffe20003800000 */
.L_x_9059:
[----:B------:R-:W-:Y:S05]  /*237b0*/  BSYNC B0 ;  /* 0x0000000000007941 */ /* 0x000fea0003800000 */
.L_x_9058:
[----:B------:R-:W-:Y:S01]  /*237c0*/  IMAD.MOV.U32 R2, RZ, RZ, R14 ;  /* 0x000000ffff027224 */ /* 0x000fe200078e000e */
[----:B------:R-:W-:Y:S06]  /*237d0*/  BRA `(.L_x_9060) ;  /* 0xffffffc800547947 */ /* 0x000fec000383ffff */
.L_x_8952:
[----:B0-----:R0:W1:Y:S02]  /*237e0*/  SYNCS.PHASECHK.TRANS64.TRYWAIT P0, [R0+URZ+0x38820], R3 ;  /* 0x03882003000075a7 */ /* 0x001064000800017f */
[----:B-1----:R-:W-:Y:S05]  /*237f0*/  @!P0 NANOSLEEP.SYNCS 0x989680 ;  /* 0x009896800000895d */ /* 0x002fea0003900000 */
[----:B------:R-:W1:Y:S02]  /*23800*/  @!P0 SYNCS.PHASECHK.TRANS64 P0, [R0+URZ+0x38820], R3 ;  /* 0x03882003000085a7 */ /* 0x000e64000800007f */
[----:B-1----:R-:W-:Y:S05]  /*23810*/  @!P0 BRA `(.L_x_8952) ;  /* 0xfffffffc00f08947 */ /* 0x002fea000383ffff */
[----:B------:R-:W-:Y:S05]  /*23820*/  BRA `(.L_x_9061) ;  /* 0xffffffcc00d87947 */ /* 0x000fea000383ffff */
.L_x_8953:
        /* <DEDUP_REMOVED lines=11> */
.L_x_9063:
[----:B------:R-:W-:Y:S05]  /*238e0*/  BSYNC B0 ;  /* 0x0000000000007941 */ /* 0x000fea0003800000 */
.L_x_9062:
[----:B------:R-:W-:Y:S05]  /*238f0*/  BRA `(.L_x_9064) ;  /* 0xffffffcc00c07947 */ /* 0x000fea000383ffff */
.L_x_8954:
[----:B------:R-:W-:Y:S01]  /*23900*/  BSSY B0, `(.L_x_9065) ;  /* 0x0000006000007945 */ /* 0x000fe20003800000 */
[----:B------:R-:W-:-:S07]  /*23910*/  IMAD.MOV.U32 R15, RZ, RZ, -0x1 ;  /* 0xffffffffff0f7424 */ /* 0x000fce00078e00ff */
[----:B012---:R-:W-:Y:S05]  /*23920*/  WARPSYNC.COLLECTIVE R15, `(.L_x_9066) ;  /* 0x000000000f0c7348 */ /* 0x007fea0003c00000 */
[----:B------:R-:W-:Y:S02]  /*23930*/  ELECT P6, UR62, PT ;  /* 0x00000000003e782f */ /* 0x000fe400038c0000 */
[----:B------:R-:W-:Y:S01]  /*23940*/  MOV R14, UR62 ;  /* 0x0000003e000e7c02 */ /* 0x000fe20008000f00 */
[----:B012---:R-:W-:Y:S10]  /*23950*/  ENDCOLLECTIVE ;  /* 0x000000000000791b */ /* 0x007ff40003800000 */
.L_x_9066:
[----:B------:R-:W-:Y:S05]  /*23960*/  BSYNC B0 ;  /* 0x0000000000007941 */ /* 0x000fea0003800000 */
.L_x_9065:
[----:B------:R-:W-:Y:S05]  /*23970*/  BRA `(.L_x_9067) ;  /* 0xffffffcc00b47947 */ /* 0x000fea000383ffff */
.L_x_8956:
[----:B0-----:R0:W1:Y:S02]  /*23980*/  SYNCS.PHASECHK.TRANS64.TRYWAIT P0, [R6+URZ], R5 ;  /* 0x00000005060075a7 */ /* 0x001064000800017f */
[----:B-1----:R-:W-:Y:S05]  /*23990*/  @!P0 NANOSLEEP.SYNCS 0x989680 ;  /* 0x009896800000895d */ /* 0x002fea0003900000 */
[----:B------:R-:W1:Y:S02]  /*239a0*/  @!P0 SYNCS.PHASECHK.TRANS64 P0, [R6+URZ], R5 ;  /* 0x00000005060085a7 */ /* 0x000e64000800007f */
[----:B-1----:R-:W-:Y:S05]  /*239b0*/  @!P0 BRA `(.L_x_8956) ;  /* 0xfffffffc00f08947 */ /* 0x002fea000383ffff */
[----:B------:R-:W-:Y:S05]  /*239c0*/  BRA `(.L_x_9068) ;  /* 0xffffffcc00f07947 */ /* 0x000fea000383ffff */
.L_x_8957:
[----:B-1----:R1:W3:Y:S02]  /*239d0*/  SYNCS.PHASECHK.TRANS64.TRYWAIT P0, [R7+URZ], R2 ;  /* 0x00000002070075a7 */ /* 0x0022e4000800017f */
[----:B---3--:R-:W-:Y:S05]  /*239e0*/  @!P0 NANOSLEEP.SYNCS 0x989680 ;  /* 0x009896800000895d */ /* 0x008fea0003900000 */
[----:B------:R-:W3:Y:S02]  /*239f0*/  @!P0 SYNCS.PHASECHK.TRANS64 P0, [R7+URZ], R2 ;  /* 0x00000002070085a7 */ /* 0x000ee4000800007f */
[----:B---3--:R-:W-:Y:S05]  /*23a00*/  @!P0 BRA `(.L_x_8957) ;  /* 0xfffffffc00f08947 */ /* 0x008fea000383ffff */
[----:B------:R-:W-:Y:S05]  /*23a10*/  BRA `(.L_x_9069) ;  /* 0xffffffcc00e47947 */ /* 0x000fea000383ffff */
.L_x_8959:
[----:B---3--:R3:W4:Y:S02]  /*23a20*/  SYNCS.PHASECHK.TRANS64.TRYWAIT P0, [R4+URZ], R5 ;  /* 0x00000005040075a7 */ /* 0x008724000800017f */
[----:B----4-:R-:W-:Y:S05]  /*23a30*/  @!P0 NANOSLEEP.SYNCS 0x989680 ;  /* 0x009896800000895d */ /* 0x010fea0003900000 */
[----:B------:R-:W4:Y:S02]  /*23a40*/  @!P0 SYNCS.PHASECHK.TRANS64 P0, [R4+URZ], R5 ;  /* 0x00000005040085a7 */ /* 0x000f24000800007f */
[----:B----4-:R-:W-:Y:S05]  /*23a50*/  @!P0 BRA `(.L_x_8959) ;  /* 0xfffffffc00f08947 */ /* 0x010fea000383ffff */
[----:B------:R-:W-:Y:S05]  /*23a60*/  BRA `(.L_x_9070) ;  /* 0xffffffcc00ec7947 */ /* 0x000fea000383ffff */
.L_x_9071:
        /* <DEDUP_REMOVED lines=9> */
.L_x_15133:


//--------------------- .text._ZN7cutlass13device_kernelIN5flash11enable_sm90INS1_16FlashAttnFwdSm90INS1_25CollectiveMainloopFwdSm90ILi2EN4cute5tupleIJNS5_1CILi1EEES8_S8_EEENS6_IJNS7_ILi128EEENS7_ILi96EEENS7_ILi64EEEEEELi256ENS_6half_tEfNS_4arch4Sm90ELb0ELb0ELb0ELb0ELb0ELb0ELb0ELb1ELb0ELb1ELb0ELb0EEENS1_21CollectiveEpilogueFwdINS6_IJSA_NS7_ILi256EEESB_EEES9_SE_SG_Li256ELb0ELb1ELb0ELb0EEENS1_29StaticPersistentTileSchedulerILb0EEEEEEEEEvNT_6ParamsE --------------------------
	.section	.text._ZN7cutlass13device_kernelIN5flash11enable_sm90INS1_16FlashAttnFwdSm90INS1_25CollectiveMainloopFwdSm90ILi2EN4cute5tupleIJNS5_1CILi1EEES8_S8_EEENS6_IJNS7_ILi128EEENS7_ILi96EEENS7_ILi64EEEEEELi256ENS_6half_tEfNS_4arch4Sm90ELb0ELb0ELb0ELb0ELb0ELb0ELb0ELb1ELb0ELb1ELb0ELb0EEENS1_21CollectiveEpilogueFwdINS6_IJSA_NS7_ILi256EEESB_EEES9_SE_SG_Li256ELb0ELb1ELb0ELb0EEENS1_29StaticPersistentTileSchedulerILb0EEEEEEEEEvNT_6ParamsE,"ax",@progbits
	.align	128
.text._ZN7cutlass13device_kernelIN5flash11enable_sm90INS1_16FlashAttnFwdSm90INS1_25CollectiveMainloopFwdSm90ILi2EN4cute5tupleIJNS5_1CILi1EEES8_S8_EEENS6_IJNS7_ILi128EEENS7_ILi96EEENS7_ILi64EEEEEELi256ENS_6half_tEfNS_4arch4Sm90ELb0ELb0ELb0ELb0ELb0ELb0ELb0ELb1ELb0ELb1ELb0ELb0EEENS1_21CollectiveEpilogueFwdINS6_IJSA_NS7_ILi256EEESB_EEES9_SE_SG_Li256ELb0ELb1ELb0ELb0EEENS1_29StaticPersistentTileSchedulerILb0EEEEEEEEEvNT_6ParamsE:
        .type           _ZN7cutlass13device_kernelIN5flash11enable_sm90INS1_16FlashAttnFwdSm90INS1_25CollectiveMainloopFwdSm90ILi2EN4cute5tupleIJNS5_1CILi1EEES8_S8_EEENS6_IJNS7_ILi128EEENS7_ILi96EEENS7_ILi64EEEEEELi256ENS_6half_tEfNS_4arch4Sm90ELb0ELb0ELb0ELb0ELb0ELb0ELb0ELb1ELb0ELb1ELb0ELb0EEENS1_21CollectiveEpilogueFwdINS6_IJSA_NS7_ILi256EEESB_EEES9_SE_SG_Li256ELb0ELb1ELb0ELb0EEENS1_29StaticPersistentTileSchedulerILb0EEEEEEEEEvNT_6ParamsE,@function
        .size           _ZN7cutlass13device_kernelIN5flash11enable_sm90INS1_16FlashAttnFwdSm90INS1_25CollectiveMainloopFwdSm90ILi2EN4cute5tupleIJNS5_1CILi1EEES8_S8_EEENS6_IJNS7_ILi128EEENS7_ILi96EEENS7_ILi64EEEEEELi256ENS_6half_tEfNS_4arch4Sm90ELb0ELb0ELb0ELb0ELb0ELb0ELb0ELb1ELb0ELb1ELb0ELb0EEENS1_21CollectiveEpilogueFwdINS6_IJSA_NS7_ILi256EEESB_EEES9_SE_SG_Li256ELb0ELb1ELb0ELb0EEENS1_29StaticPersistentTileSchedulerILb0EEEEEEEEEvNT_6ParamsE,(.L_x_15134 - _ZN7cutlass13device_kernelIN5flash11enable_sm90INS1_16FlashAttnFwdSm90INS1_25CollectiveMainloopFwdSm90ILi2EN4cute5tupleIJNS5_1CILi1EEES8_S8_EEENS6_IJNS7_ILi128EEENS7_ILi96EEENS7_ILi64EEEEEELi256ENS_6half_tEfNS_4arch4Sm90ELb0ELb0ELb0ELb0ELb0ELb0ELb0ELb1ELb0ELb1ELb0ELb0EEENS1_21CollectiveEpilogueFwdINS6_IJSA_NS7_ILi256EEESB_EEES9_SE_SG_Li256ELb0ELb1ELb0ELb0EEENS1_29StaticPersistentTileSchedulerILb0EEEEEEEEEvNT_6ParamsE)
        .other          _ZN7cutlass13device_kernelIN5flash11enable_sm90INS1_16FlashAttnFwdSm90INS1_25CollectiveMainloopFwdSm90ILi2EN4cute5tupleIJNS5_1CILi1EEES8_S8_EEENS6_IJNS7_ILi128EEENS7_ILi96EEENS7_ILi64EEEEEELi256ENS_6half_tEfNS_4arch4Sm90ELb0ELb0ELb0ELb0ELb0ELb0ELb0ELb1ELb0ELb1ELb0ELb0EEENS1_21CollectiveEpilogueFwdINS6_IJSA_NS7_ILi256EEESB_EEES9_SE_SG_Li256ELb0ELb1ELb0ELb0EEENS1_29StaticPersistentTileSchedulerILb0EEEEEEEEEvNT_6ParamsE,@"STO_CUDA_ENTRY STV_DEFAULT"
_ZN7cutlass13device_kernelIN5flash11enable_sm90INS1_16FlashAttnFwdSm90INS1_25CollectiveMainloopFwdSm90ILi2EN4cute5tupleIJNS5_1CILi1EEES8_S8_EEENS6_IJNS7_ILi128EEENS7_ILi96EEENS7_ILi64EEEEEELi256ENS_6half_tEfNS_4arch4Sm90ELb0ELb0ELb0ELb0ELb0ELb0ELb0ELb1ELb0ELb1ELb0ELb0EEENS1_21CollectiveEpilogueFwdINS6_IJSA_NS7_ILi256EEESB_EEES9_SE_SG_Li256ELb0ELb1ELb0ELb0EEENS1_29StaticPersistentTileSchedulerILb0EEEEEEEEEvNT_6ParamsE:
        /* <DEDUP_REMOVED lines=18> */
.L_x_9073:
[----:B------:R-:W-:Y:S05]  /*0120*/  BSYNC B0 ;  /* 0x0000000000007941 */ /* 0x000fea0003800000 */
.L_x_9072:
        /* <DEDUP_REMOVED lines=41> */
.L_x_9074:
        /* <DEDUP_REMOVED lines=22> */
.L_x_9075:
        /* <DEDUP_REMOVED lines=18> */
.L_x_9076:
        /* <DEDUP_REMOVED lines=22> */
.L_x_9077:
        /* <DEDUP_REMOVED lines=22> */
.L_x_9078:
[----:B------:R-:W-:Y:S01]  /*0900*/  PLOP3.LUT P0, PT, PT, PT, UP0, 0x80, 0x0 ;  /* 0x000000000000781c */ /* 0x000fe20003f0f008 */
[----:B------:R-:W-:Y:S01]  /*0910*/  UMOV UR37, 0x1 ;  /* 0x0000000100257882 */ /* 0x000fe20000000000 */
[----:B------:R-:W-:Y:S01]  /*0920*/  NOP ;  /* 0x0000000000007918 */ /* 0x000fe20000000000 */
[----:B------:R-:W-:Y:S01]  /*0930*/  USEL UR37, UR37, 0x2, !UP0 ;  /* 0x0000000225257887 */ /* 0x000fe2000c000000 */
[----:B------:R-:W-:Y:S01]  /*0940*/  ULDC.64 UR42, c[0x0][0x208] ;  /* 0x00008200002a7ab9 */ /* 0x000fe20000000a00 */
[----:B012-4-:R-:W-:Y:S08]  /*0950*/  BAR.SYNC.DEFER_BLOCKING 0x0 ;  /* 0x0000000000007b1d */ /* 0x017ff00000010000 */
[----:B------:R-:W-:Y:S05]  /*0960*/  @!P0 BRA `(.L_x_9079) ;  /* 0x0000006400f48947 */ /* 0x000fea0003800000 */
.L_x_9080:
[----:B------:R-:W-:-:S08]  /*0970*/  NOP ;  /* 0x0000000000007918 */ /* 0x000fd00000000000 */
[----:B------:R-:W0:Y:S02]  /*0980*/  USETMAXREG.TRY_ALLOC.CTAPOOL UP0, 0xf0 ;  /* 0x000000f0000079c8 */ /* 0x000e240008000600 */
[----:B0-----:R-:W-:-:S13]  /*0990*/  PLOP3.LUT P0, PT, PT, PT, UP0, 0x80, 0x0 ;  /* 0x000000000000781c */ /* 0x001fda0003f0f008 */
[----:B------:R-:W-:Y:S05]  /*09a0*/  @!P0 BRA `(.L_x_9080) ;  /* 0xfffffffc00f08947 */ /* 0x000fea000383ffff */
[----:B------:R-:W-:Y:S01]  /*09b0*/  SHF.R.U32.HI R2, RZ, 0x7, R0 ;  /* 0x00000007ff027819 */ /* 0x000fe20000011600 */
[----:B------:R-:W0:Y:S08]  /*09c0*/  S2UR UR39, SR_CTAID.X ;  /* 0x00000000002779c3 */ /* 0x000e300000002500 */
[----:B------:R-:W-:Y:S06]  /*09d0*/  BAR.ARV 0x8, 0x180 ;  /* 0x0206000000007b1d */ /* 0x000fec0000002000 */
[----:B------:R-:W-:-:S02]  /*09e0*/  ISETP.NE.AND P0, PT, R2, 0x1, PT ;  /* 0x000000010200780c */ /* 0x000fc40003f05270 */
[----:B------:R-:W0:Y:S11]  /*09f0*/  LDC R2, c[0x0][0xc34] ;  /* 0x00030d00ff027b82 */ /* 0x000e360000000800 */
[----:B------:R-:W-:Y:S06]  /*0a00*/  @!P0 BAR.ARV 0x9, 0x100 ;  /* 0x0244000000008b1d */ /* 0x000fec0000002000 */
[----:B0-----:R-:W-:-:S13]  /*0a10*/  ISETP.LE.AND P0, PT, R2, UR39, PT ;  /* 0x0000002702007c0c */ /* 0x001fda000bf03270 */
[----:B------:R-:W-:Y:S05]  /*0a20*/  @P0 EXIT ;  /* 0x000000000000094d */ /* 0x000fea0003800000 */
[----:B------:R-:W-:Y:S01]  /*0a30*/  VIADD R0, R0, 0xffffff80 ;  /* 0xffffff8000007836 */ /* 0x000fe20000000000 */
[----:B------:R-:W-:Y:S01]  /*0a40*/  ULOP3.LUT UR48, UR37, 0x1, URZ, 0xfc, !UPT ;  /* 0x0000000125307892 */ /* 0x000fe2000f8efc3f */
[----:B------:R-:W-:Y:S01]  /*0a50*/  UMOV UR47, URZ ;  /* 0x0000003f002f7c82 */ /* 0x000fe20008000000 */
[----:B------:R-:W-:Y:S02]  /*0a60*/  UMOV UR38, URZ ;  /* 0x0000003f00267c82 */ /* 0x000fe40008000000 */
[----:B------:R-:W-:Y:S01]  /*0a70*/  SHF.R.S32.HI R3, RZ, 0x1f, R0 ;  /* 0x0000001fff037819 */ /* 0x000fe20000011400 */
[----:B------:R-:W-:-:S03]  /*0a80*/  UMOV UR36, URZ ;  /* 0x0000003f00247c82 */ /* 0x000fc60008000000 */
[CC--:B------:R-:W-:Y:S02]  /*0a90*/  LEA.HI R2, R3.reuse, R0.reuse, RZ, 0x7 ;  /* 0x0000000003027211 */ /* 0x0c0fe400078f38ff */
[CC--:B------:R-:W-:Y:S02]  /*0aa0*/  LEA.HI R4, R3.reuse, R0.reuse, RZ, 0x4 ;  /* 0x0000000003047211 */ /* 0x0c0fe400078f20ff */
[----:B------:R-:W-:Y:S02]  /*0ab0*/  LOP3.LUT R205, R2, 0xffffff80, RZ, 0xc0, !PT ;  /* 0xffffff8002cd7812 */ /* 0x000fe400078ec0ff */
[CC--:B------:R-:W-:Y:S02]  /*0ac0*/  LEA.HI R5, R3.reuse, R0.reuse, RZ, 0x5 ;  /* 0x0000000003057211 */ /* 0x0c0fe400078f28ff */
[----:B------:R-:W-:Y:S01]  /*0ad0*/  SHF.R.S32.HI R7, RZ, 0x4, R4 ;  /* 0x00000004ff077819 */ /* 0x000fe20000011404 */
[----:B------:R-:W-:Y:S01]  /*0ae0*/  IMAD.IADD R205, R0, 0x1, -R205 ;  /* 0x0000000100cd7824 */ /* 0x000fe200078e0acd */
[----:B------:R-:W-:Y:S01]  /*0af0*/  LEA.HI R12, R3, R0, RZ, 0x2 ;  /* 0x00000000030c7211 */ /* 0x000fe200078f10ff */
[----:B------:R-:W-:Y:S01]  /*0b00*/  IMAD.SHL.U32 R6, R5, 0x20, RZ ;  /* 0x0000002005067824 */ /* 0x000fe200078e00ff */
[----:B------:R-:W-:-:S02]  /*0b10*/  LOP3.LUT R5, R4, 0x3fffff0, RZ, 0xc0, !PT ;  /* 0x03fffff004057812 */ /* 0x000fc400078ec0ff */
[----:B------:R-:W-:Y:S02]  /*0b20*/  SHF.R.S32.HI R8, RZ, 0x1f, R205 ;  /* 0x0000001fff087819 */ /* 0x000fe400000114cd */
[----:B------:R-:W-:Y:S01]  /*0b30*/  LEA.HI R4, R4, R7, RZ, 0x1 ;  /* 0x0000000704047211 */ /* 0x000fe200078f08ff */
[----:B------:R-:W-:Y:S01]  /*0b40*/  IMAD.IADD R5, R0, 0x1, -R5 ;  /* 0x0000000100057824 */ /* 0x000fe200078e0a05 */
[----:B------:R-:W-:Y:S02]  /*0b50*/  LEA.HI R9, R8, R205, RZ, 0x2 ;  /* 0x000000cd08097211 */ /* 0x000fe400078f10ff */
[----:B------:R-:W-:Y:S02]  /*0b60*/  LOP3.LUT R4, R4, 0x1ffffffe, RZ, 0xc0, !PT ;  /* 0x1ffffffe04047812 */ /* 0x000fe400078ec0ff */
[--C-:B------:R-:W-:Y:S02]  /*0b70*/  SHF.R.S32.HI R10, RZ, 0x2, R9.reuse ;  /* 0x00000002ff0a7819 */ /* 0x100fe40000011409 */
[----:B------:R-:W-:Y:S01]  /*0b80*/  SHF.R.S32.HI R11, RZ, 0x1f, R9 ;  /* 0x0000001fff0b7819 */ /* 0x000fe20000011409 */
[----:B------:R-:W-:Y:S01]  /*0b90*/  IMAD.IADD R4, R7, 0x1, -R4 ;  /* 0x0000000107047824 */ /* 0x000fe200078e0a04 */
[----:B------:R-:W-:-:S02]  /*0ba0*/  SHF.R.S32.HI R207, RZ, 0x7, R2 ;  /* 0x00000007ffcf7819 */ /* 0x000fc40000011402 */
[----:B------:R-:W-:Y:S02]  /*0bb0*/  LEA.HI R11, R11, R10, RZ, 0x3 ;  /* 0x0000000a0b0b7211 */ /* 0x000fe400078f18ff */
[----:B------:R-:W-:Y:S02]  /*0bc0*/  LOP3.LUT R7, R12, 0xfffffffc, RZ, 0xc0, !PT ;  /* 0xfffffffc0c077812 */ /* 0x000fe400078ec0ff */
[----:B------:R-:W-:Y:S02]  /*0bd0*/  LOP3.LUT R11, R11, 0xfffffff8, RZ, 0xc0, !PT ;  /* 0xfffffff80b0b7812 */ /* 0x000fe400078ec0ff */
[----:B------:R-:W-:Y:S01]  /*0be0*/  LEA.HI R8, R8, R205, RZ, 0x5 ;  /* 0x000000cd08087211 */ /* 0x000fe200078f28ff */
[----:B------:R-:W-:Y:S01]  /*0bf0*/  IMAD.IADD R7, R0, 0x1, -R7 ;  /* 0x0000000100077824 */ /* 0x000fe200078e0a07 */
[----:B------:R-:W-:Y:S01]  /*0c00*/  LEA.HI R2, R2, R207, RZ, 0x1 ;  /* 0x000000cf02027211 */ /* 0x000fe200078f08ff */
[----:B------:R-:W-:Y:S01]  /*0c10*/  IMAD.IADD R11, R10, 0x1, -R11 ;  /* 0x000000010a0b7824 */ /* 0x000fe200078e0a0b */
[----:B------:R-:W-:-:S02]  /*0c20*/  LEA.HI R22, R3, R0, RZ, 0x3 ;  /* 0x0000000003167211 */ /* 0x000fc400078f18ff */
[----:B------:R-:W-:Y:S02]  /*0c30*/  SHF.R.S32.HI R8, RZ, 0x5, R8 ;  /* 0x00000005ff087819 */ /* 0x000fe40000011408 */
[----:B------:R-:W-:Y:S02]  /*0c40*/  LOP3.LUT R2, R2, 0x3fffffe, RZ, 0xc0, !PT ;  /* 0x03fffffe02027812 */ /* 0x000fe400078ec0ff */
[----:B------:R-:W-:Y:S01]  /*0c50*/  LOP3.LUT R19, R22, 0xfffffff8, RZ, 0xc0, !PT ;  /* 0xfffffff816137812 */ /* 0x000fe200078ec0ff */
[----:B------:R-:W-:Y:S01]  /*0c60*/  IMAD R11, R8, 0x10, R11 ;  /* 0x00000010080b7824 */ /* 0x000fe200078e020b */
[----:B------:R-:W-:Y:S01]  /*0c70*/  LOP3.LUT R6, R6, 0xfffffc00, RZ, 0xc0, !PT ;  /* 0xfffffc0006067812 */ /* 0x000fe200078ec0ff */
[----:B------:R-:W-:Y:S01]  /*0c80*/  IMAD.IADD R2, R207, 0x1, -R2 ;  /* 0x00000001cf027824 */ /* 0x000fe200078e0a02 */
[----:B------:R-:W-:Y:S01]  /*0c90*/  LEA.HI R3, R7, R7, RZ, 0x1 ;  /* 0x0000000707037211 */ /* 0x000fe200078f08ff */
[----:B------:R-:W-:Y:S01]  /*0ca0*/  IMAD.IADD R19, R0, 0x1, -R19 ;  /* 0x0000000100137824 */ /* 0x000fe200078e0a13 */
[----:B------:R-:W-:Y:S01]  /*0cb0*/  LOP3.LUT R0, R9, 0x7ffffffc, RZ, 0xc0, !PT ;  /* 0x7ffffffc09007812 */ /* 0x000fe200078ec0ff */
[----:B------:R-:W-:Y:S01]  /*0cc0*/  IMAD R5, R5, 0x40, R6 ;  /* 0x0000004005057824 */ /* 0x000fe200078e0206 */
[----:B------:R-:W-:Y:S01]  /*0cd0*/  LOP3.LUT R6, R3, 0x1ffffffe, RZ, 0xc0, !PT ;  /* 0x1ffffffe03067812 */ /* 0x000fe200078ec0ff */
[----:B------:R-:W-:Y:S01]  /*0ce0*/  IMAD R208, R2, 0x40, R11 ;  /* 0x0000004002d07824 */ /* 0x000fe200078e020b */
[----:B------:R-:W-:Y:S01]  /*0cf0*/  SHF.R.S32.HI R22, RZ, 0x3, R22 ;  /* 0x00000003ff167819 */ /* 0x000fe20000011416 */
[----:B------:R-:W-:-:S02]  /*0d00*/  IMAD.SHL.U32 R2, R19, 0x8, RZ ;  /* 0x0000000813027824 */ /* 0x000fc400078e00ff */
[----:B------:R-:W-:Y:S02]  /*0d10*/  IMAD.IADD R7, R7, 0x1, -R6 ;  /* 0x0000000107077824 */ /* 0x000fe400078e0a06 */
[C---:B------:R-:W-:Y:S02]  /*0d20*/  VIADD R18, R2.reuse, 0x40 ;  /* 0x0000004002127836 */ /* 0x040fe40000000000 */
[C---:B------:R-:W-:Y:S02]  /*0d30*/  VIADD R17, R2.reuse, 0x80 ;  /* 0x0000008002117836 */ /* 0x040fe40000000000 */
[----:B------:R-:W-:Y:S01]  /*0d40*/  VIADD R16, R2, 0xc0 ;  /* 0x000000c002107836 */ /* 0x000fe20000000000 */
[----:B------:R-:W-:Y:S01]  /*0d50*/  SHF.R.S32.HI R214, RZ, 0x1f, R18 ;  /* 0x0000001fffd67819 */ /* 0x000fe20000011412 */
[----:B------:R-:W-:Y:S01]  /*0d60*/  IMAD R211, R4, 0x8, R5 ;  /* 0x0000000804d37824 */ /* 0x000fe200078e0205 */
[----:B------:R-:W-:Y:S01]  /*0d70*/  SHF.R.S32.HI R213, RZ, 0x1f, R17 ;  /* 0x0000001fffd57819 */ /* 0x000fe20000011411 */
[----:B------:R-:W-:Y:S01]  /*0d80*/  IMAD.IADD R209, R205, 0x1, -R0 ;  /* 0x00000001cdd17824 */ /* 0x000fe200078e0a00 */
[----:B------:R-:W-:Y:S01]  /*0d90*/  SHF.R.S32.HI R212, RZ, 0x1f, R16 ;  /* 0x0000001fffd47819 */ /* 0x000fe20000011410 */
[----:B------:R-:W-:-:S07]  /*0da0*/  IMAD R210, R7, 0x8, R208 ;  /* 0x0000000807d27824 */ /* 0x000fce00078e02d0 */
.L_x_9109:
[----:B0-----:R-:W0:Y:S01]  /*0db0*/  SHFL.IDX PT, R0, R207, RZ, 0x1f ;  /* 0x00001fffcf007589 */ /* 0x001e2200000e0000 */
[----:B-1----:R-:W1:Y:S01]  /*0dc0*/  S2UR UR4, SR_CgaCtaId ;  /* 0x00000000000479c3 */ /* 0x002e620000008800 */
[----:B------:R-:W-:Y:S01]  /*0dd0*/  ULDC.64 UR6, c[0x0][0x418] ;  /* 0x0001060000067ab9 */ /* 0x000fe20000000a00 */
[----:B------:R-:W-:Y:S01]  /*0de0*/  ULDC UR5, c[0x0][0xc38] ;  /* 0x00030e0000057ab9 */ /* 0x000fe20000000800 */
[----:B------:R-:W-:Y:S02]  /*0df0*/  UISETP.NE.U32.AND UP0, UPT, UR6, URZ, UPT ;  /* 0x0000003f0600728c */ /* 0x000fe4000bf05070 */
[----:B------:R-:W-:Y:S01]  /*0e00*/  UISETP.NE.AND UP1, UPT, UR5, 0x1, UPT ;  /* 0x000000010500788c */ /* 0x000fe2000bf25270 */
[----:B------:R-:W-:Y:S02]  /*0e10*/  UMOV UR45, 0x400 ;  /* 0x00000400002d7882 */ /* 0x000fe40000000000 */
[----:B------:R-:W-:Y:S01]  /*0e20*/  ULDC UR5, c[0x0][0xc44] ;  /* 0x0003110000057ab9 */ /* 0x000fe20000000800 */
[----:B------:R-:W-:-:S02]  /*0e30*/  UISETP.NE.AND.EX UP0, UPT, UR7, URZ, UPT, UP0 ;  /* 0x0000003f0700728c */ /* 0x000fc4000bf05300 */
[----:B------:R-:W-:Y:S01]  /*0e40*/  UISETP.NE.AND UP2, UPT, UR5, 0x1, UPT ;  /* 0x000000010500788c */ /* 0x000fe2000bf45270 */
[----:B------:R-:W-:Y:S01]  /*0e50*/  ULDC UR44, c[0x0][0x424] ;  /* 0x00010900002c7ab9 */ /* 0x000fe20000000800 */
[----:B------:R-:W-:Y:S01]  /*0e60*/  ULDC UR10, c[0x0][0x2f0] ;  /* 0x0000bc00000a7ab9 */ /* 0x000fe20000000800 */
[----:B------:R-:W-:Y:S02]  /*0e70*/  USEL UR44, UR44, 0x1, UP0 ;  /* 0x000000012c2c7887 */ /* 0x000fe40008000000 */
[----:B------:R-:W-:Y:S01]  /*0e80*/  @UP1 ULDC UR12, c[0x0][0xc40] ;  /* 0x00031000000c1ab9 */ /* 0x000fe20000000800 */
[----:B------:R-:W-:Y:S01]  /*0e90*/  UMOV UR46, UR39 ;  /* 0x00000027002e7c82 */ /* 0x000fe20008000000 */
[----:B------:R-:W-:-:S04]  /*0ea0*/  UIMAD UR44, UR44, UR10, URZ ;  /* 0x0000000a2c2c72a4 */ /* 0x000fc8000f8e023f */
[----:B------:R-:W-:Y:S01]  /*0eb0*/  @UP2 ULDC.64 UR8, c[0x0][0xc48] ;  /* 0x0003120000082ab9 */ /* 0x000fe20000000a00 */
[----:B0-----:R-:W-:Y:S01]  /*0ec0*/  R2UR UR6, R0 ;  /* 0x00000000000672ca */ /* 0x001fe200000e0000 */
[----:B-1----:R-:W-:-:S03]  /*0ed0*/  ULEA UR45, UR4, UR45, 0x18 ;  /* 0x0000002d042d7291 */ /* 0x002fc6000f8ec03f */
[----:B------:R-:W-:Y:S01]  /*0ee0*/  @UP1 ULDC UR4, c[0x0][0xc3c] ;  /* 0x00030f0000041ab9 */ /* 0x000fe20000000800 */
[----:B------:R-:W-:Y:S02]  /*0ef0*/  UIADD3 UR11, UR45, 0x18400, URZ ;  /* 0x000184002d0b7890 */ /* 0x000fe4000fffe03f */
[----:B------:R-:W-:Y:S02]  /*0f00*/  UIMAD.WIDE.U32 UR4, UR39, UR4, URZ ;  /* 0x00000004270472a5 */ /* 0x000fe4000f8e003f */
[----:B------:R-:W-:Y:S02]  /*0f10*/  ULOP3.LUT UP0, URZ, UR11, 0x1bf, URZ, 0xc0, !UPT ;  /* 0x000001bf0b3f7892 */ /* 0x000fe4000f80c03f */
[----:B------:R-:W-:Y:S02]  /*0f20*/  @UP1 USHF.R.U32.HI UR46, URZ, UR12, UR5 ;  /* 0x0000000c3f2e1299 */ /* 0x000fe40008011605 */
[----:B------:R-:W-:Y:S02]  /*0f30*/  ULEA.HI UR7, UR6, UR6, URZ, 0x1 ;  /* 0x0000000606077291 */ /* 0x000fe4000f8f083f */
[----:B------:R-:W-:Y:S01]  /*0f40*/  PLOP3.LUT P0, PT, PT, PT, UP0, 0x80, 0x0 ;  /* 0x000000000000781c */ /* 0x000fe20003f0f008 */
[----:B------:R-:W-:-:S02]  /*0f50*/  UIMAD.WIDE.U32 UR4, UR46, UR8, URZ ;  /* 0x000000082e0472a5 */ /* 0x000fc4000f8e003f */
[----:B------:R-:W-:Y:S01]  /*0f60*/  ULOP3.LUT UR7, UR7, 0x1e, URZ, 0xc0, !UPT ;  /* 0x0000001e07077892 */ /* 0x000fe2000f8ec03f */
[----:B------:R-:W-:Y:S01]  /*0f70*/  UMOV UR41, UR46 ;  /* 0x0000002e00297c82 */ /* 0x000fe20008000000 */
[----:B------:R-:W-:Y:S02]  /*0f80*/  @UP2 USHF.R.U32.HI UR41, URZ, UR9, UR5 ;  /* 0x000000093f292299 */ /* 0x000fe40008011605 */
[----:B------:R-:W-:Y:S02]  /*0f90*/  UIADD3 UR7, UR6, -UR7, URZ ;  /* 0x8000000706077290 */ /* 0x000fe4000fffe03f */
[----:B------:R-:W-:Y:S02]  /*0fa0*/  UIADD3 UR6, UR44, 0x5f, URZ ;  /* 0x0000005f2c067890 */ /* 0x000fe4000fffe03f */
[----:B------:R-:W-:Y:S02]  /*0fb0*/  ULEA UR8, UR7, UR11, 0xd ;  /* 0x0000000b07087291 */ /* 0x000fe4000f8e683f */
[----:B------:R-:W-:-:S02]  /*0fc0*/  UIMAD.WIDE UR6, UR6, 0x2aaaaaab, URZ ;  /* 0x2aaaaaab060678a5 */ /* 0x000fc4000f8e023f */
[----:B------:R-:W-:Y:S02]  /*0fd0*/  USHF.R.U32.HI UR8, URZ, 0x4, UR8 ;  /* 0x000000043f087899 */ /* 0x000fe40008011608 */
[----:B------:R-:W-:Y:S02]  /*0fe0*/  USHF.R.U32.HI UR40, URZ, 0x1f, UR7 ;  /* 0x0000001f3f287899 */ /* 0x000fe40008011607 */
[----:B------:R-:W-:Y:S02]  /*0ff0*/  ULOP3.LUT UR49, UR8, 0x3fff, URZ, 0xc0, !UPT ;  /* 0x00003fff08317892 */ /* 0x000fe4000f8ec03f */
[----:B------:R-:W-:Y:S01]  /*1000*/  ULEA.HI.SX32 UR40, UR7, UR40, 0x1c ;  /* 0x0000002807287291 */ /* 0x000fe2000f8fe23f */
[----:B--234-:R-:W-:Y:S11]  /*1010*/  @!P0 BRA `(.L_x_9081) ;  /* 0x0000000000408947 */ /* 0x01cff60003800000 */
        /* <DEDUP_REMOVED lines=16> */
.L_x_9081:
[----:B------:R-:W-:Y:S01]  /*1120*/  ULOP3.LUT UR4, UR47, 0x1, URZ, 0xc0, !UPT ;  /* 0x000000012f047892 */ /* 0x000fe2000f8ec03f */
[----:B------:R-:W0:Y:S05]  /*1130*/  S2R R20, SR_TID.X ;  /* 0x0000000000147919 */ /* 0x000e2a0000002100 */
[----:B------:R-:W-:-:S05]  /*1140*/  IMAD.U32 R0, RZ, RZ, UR4 ;  /* 0x00000004ff007e24 */ /* 0x000fca000f8e00ff */
[----:B------:R-:W-:-:S04]  /*1150*/  SHF.L.U32 R0, R0, 0x1f, RZ ;  /* 0x0000001f00007819 */ /* 0x000fc800000006ff */
[----:B------:R-:W1:Y:S01]  /*1160*/  SYNCS.PHASECHK.TRANS64.TRYWAIT P0, [UR45+0x22800], R0 ;  /* 0x02280000ff0075a7 */ /* 0x000e62000800016d */
[----:B0-----:R-:W-:-:S05]  /*1170*/  SHF.R.U32.HI R20, RZ, 0x7, R20 ;  /* 0x00000007ff147819 */ /* 0x001fca0000011614 */
[----:B------:R-:W-:Y:S01]  /*1180*/  VIADD R6, R20, 0x8 ;  /* 0x0000000814067836 */ /* 0x000fe20000000000 */
[----:B-1----:R-:W-:Y:S06]  /*1190*/  @!P0 BRA `(.L_x_9082) ;  /* 0x000000a0001c8947 */ /* 0x002fec0003800000 */
.L_x_9199:
[----:B0-----:R-:W-:Y:S01]  /*11a0*/  IMAD.U32 R0, RZ, RZ, UR48 ;  /* 0x00000030ff007e24 */ /* 0x001fe2000f8e00ff */
[----:B------:R-:W-:Y:S05]  /*11b0*/  WARPSYNC.ALL ;  /* 0x0000000000007948 */ /* 0x000fea0003800000 */
[----:B------:R0:W-:Y:S01]  /*11c0*/  BAR.SYNC.DEFER_BLOCKING R6, 0x100 ;  /* 0x000400060000751d */ /* 0x0001e20000010000 */
[----:B------:R-:W-:-:S13]  /*11d0*/  ISETP.NE.AND P0, PT, R0, 0x3, PT ;  /* 0x000000030000780c */ /* 0x000fda0003f05270 */
[----:B0-----:R-:W-:Y:S05]  /*11e0*/  @!P0 BRA `(.L_x_9083) ;  /* 0x0000000000048947 */ /* 0x001fea0003800000 */
[----:B------:R-:W-:Y:S01]  /*11f0*/  BPT.TRAP 0x1 ;  /* 0x000000040000795c */ /* 0x000fe20000300000 */
.L_x_9083:
[----:B------:R-:W-:Y:S01]  /*1200*/  ULEA UR21, UR36, UR45, 0x3 ;  /* 0x0000002d24157291 */ /* 0x000fe2000f8e183f */
[----:B------:R-:W-:-:S05]  /*1210*/  IMAD.U32 R7, RZ, RZ, UR38 ;  /* 0x00000026ff077e24 */ /* 0x000fca000f8e00ff */
[----:B------:R-:W-:-:S04]  /*1220*/  SHF.L.U32 R7, R7, 0x1f, RZ ;  /* 0x0000001f07077819 */ /* 0x000fc800000006ff */
[----:B------:R0:W1:Y:S01]  /*1230*/  SYNCS.PHASECHK.TRANS64.TRYWAIT P1, [UR21+0x22830], R7 ;  /* 0x02283007ff0075a7 */ /* 0x0000620008020155 */
[----:B------:R-:W-:Y:S05]  /*1240*/  @!P0 BRA `(.L_x_9084) ;  /* 0x0000000000048947 */ /* 0x000fea0003800000 */
[----:B------:R-:W-:Y:S01]  /*1250*/  BPT.TRAP 0x1 ;  /* 0x000000040000795c */ /* 0x000fe20000300000 */
.L_x_9084:
[----:B-1----:R-:W-:Y:S05]  /*1260*/  @P1 BRA `(.L_x_9085) ;  /* 0x0000000000081947 */ /* 0x002fea0003800000 */
[----:B------:R-:W1:Y:S02]  /*1270*/  SYNCS.PHASECHK.TRANS64.TRYWAIT P1, [UR21+0x22830], R7 ;  /* 0x02283007ff0075a7 */ /* 0x000e640008020155 */
[----:B-1----:R-:W-:Y:S05]  /*1280*/  @!P1 BRA `(.L_x_9086) ;  /* 0x0000009c00f89947 */ /* 0x002fea0003800000 */
.L_x_9085:
[----:B------:R-:W-:Y:S01]  /*1290*/  UIADD3 UR4, UR45, 0x1c400, URZ ;  /* 0x0001c4002d047890 */ /* 0x000fe2000fffe03f */
[----:B------:R-:W-:Y:S01]  /*12a0*/  WARPGROUP.ARRIVE ;  /* 0x00000000000079c5 */ /* 0x000fe20000000000 */
[----:B------:R-:W-:Y:S01]  /*12b0*/  UMOV UR5, 0x40000040 ;  /* 0x4000004000057882 */ /* 0x000fe20000000000 */
[----:B------:R-:W-:Y:S01]  /*12c0*/  UMOV UR7, 0x40000040 ;  /* 0x4000004000077882 */ /* 0x000fe20000000000 */
[----:B------:R-:W-:Y:S01]  /*12d0*/  USHF.R.U32.HI UR4, URZ, 0x4, UR4 ;  /* 0x000000043f047899 */ /* 0x000fe20008011604 */
[----:B------:R-:W-:Y:S01]  /*12e0*/  P2R R10, PR, RZ, 0x1 ;  /* 0x00000001ff0a7803 */ /* 0x000fe20000000000 */
[----:B------:R-:W-:Y:S01]  /*12f0*/  UMOV UR9, 0x40000040 ;  /* 0x4000004000097882 */ /* 0x000fe20000000000 */
[----:B------:R-:W-:Y:S01]  /*1300*/  UMOV UR11, 0x40000040 ;  /* 0x40000040000b7882 */ /* 0x000fe20000000000 */
[----:B------:R-:W-:Y:S01]  /*1310*/  ULOP3.LUT UR4, UR4, 0x3fff, URZ, 0xc0, !UPT ;  /* 0x00003fff04047892 */ /* 0x000fe2000f8ec03f */
[----:B------:R-:W2:Y:S01]  /*1320*/  S2R R12, SR_TID.X ;  /* 0x00000000000c7919 */ /* 0x000ea20000002100 */
[----:B------:R-:W-:Y:S01]  /*1330*/  UMOV UR13, 0x40000040 ;  /* 0x40000040000d7882 */ /* 0x000fe20000000000 */
[----:B------:R-:W-:Y:S01]  /*1340*/  UMOV UR15, 0x40000040 ;  /* 0x40000040000f7882 */ /* 0x000fe20000000000 */
[----:B------:R-:W-:-:S02]  /*1350*/  ULOP3.LUT UR20, UR4, 0x10000, URZ, 0xfc, !UPT ;  /* 0x0001000004147892 */ /* 0x000fc4000f8efc3f */
[----:B------:R-:W-:Y:S02]  /*1360*/  ULOP3.LUT UR4, UR49, 0x10000, URZ, 0xfc, !UPT ;  /* 0x0001000031047892 */ /* 0x000fe4000f8efc3f */
[----:B------:R-:W-:Y:S02]  /*1370*/  UIMAD UR6, UR36, 0x300, UR20 ;  /* 0x00000300240678a4 */ /* 0x000fe4000f8e0214 */
[----:B------:R-:W-:Y:S02]  /*1380*/  UIADD3 UR8, UR4, 0x2, URZ ;  /* 0x0000000204087890 */ /* 0x000fe4000fffe03f */
[----:B------:R-:W-:Y:S02]  /*1390*/  UIADD3 UR10, UR6, 0x2, URZ ;  /* 0x00000002060a7890 */ /* 0x000fe4000fffe03f */
[----:B------:R-:W-:Y:S02]  /*13a0*/  UIADD3 UR12, UR4, 0x4, URZ ;  /* 0x00000004040c7890 */ /* 0x000fe4000fffe03f */
[----:B------:R-:W-:-:S02]  /*13b0*/  UIADD3 UR14, UR6, 0x4, URZ ;  /* 0x00000004060e7890 */ /* 0x000fc4000fffe03f */
[----:B------:R-:W-:Y:S01]  /*13c0*/  HGMMA.64x96x16.F32 R24, gdesc[UR4], RZ, !UPT, gsb0 ;  /* 0x01600000041879f0 */ /* 0x000fe2000c0008ff */
[----:B------:R-:W-:Y:S02]  /*13d0*/  UIADD3 UR16, UR4, 0x6, URZ ;  /* 0x0000000604107890 */ /* 0x000fe4000fffe03f */
[----:B------:R-:W-:Y:S01]  /*13e0*/  UIADD3 UR18, UR6, 0x6, URZ ;  /* 0x0000000606127890 */ /* 0x000fe2000fffe03f */
[----:B------:R-:W-:Y:S01]  /*13f0*/  UMOV UR17, 0x40000040 ;  /* 0x4000004000117882 */ /* 0x000fe20000000000 */
[----:B------:R-:W-:Y:S01]  /*1400*/  UMOV UR19, 0x40000040 ;  /* 0x4000004000137882 */ /* 0x000fe20000000000 */
[----:B------:R-:W-:-:S04]  /*1410*/  UIMAD UR6, UR40, -0x60, UR44 ;  /* 0xffffffa0280678a4 */ /* 0x000fc8000f8e022c */
[----:B------:R-:W-:Y:S01]  /*1420*/  UIADD3 UR6, UR6, 0x60, URZ ;  /* 0x0000006006067890 */ /* 0x000fe2000fffe03f */
[----:B--2---:R-:W-:-:S05]  /*1430*/  LOP3.LUT R12, R12, 0x7f, RZ, 0xc0, !PT ;  /* 0x0000007f0c0c7812 */ /* 0x004fca00078ec0ff */
[----:B-1----:R-:W-:-:S04]  /*1440*/  IMAD.U32 R0, RZ, RZ, UR6 ;  /* 0x00000006ff007e24 */ /* 0x002fc8000f8e00ff */
[----:B------:R-:W-:-:S05]  /*1450*/  IMAD R0, R209, -0x2, R0 ;  /* 0xfffffffed1007824 */ /* 0x000fca00078e0200 */
        /* <DEDUP_REMOVED lines=8> */
[----:B------:R-:W-:Y:S01]  /*14e0*/  HGMMA.64x96x16.F32 R24, gdesc[UR8], R24, gsb0 ;  /* 0x01600000081879f0 */ /* 0x000fe20008000818 */
[----:B------:R-:W-:Y:S02]  /*14f0*/  ULDC UR10, c[0x0][0x988] ;  /* 0x00026200000a7ab9 */ /* 0x000fe40000000800 */
[----:B------:R-:W-:Y:S02]  /*1500*/  WARPGROUP.DEPBAR.LE gsb0, 0x0 ;  /* 0x00008000000079c5 */ /* 0x000fe40000010000 */
[----:B------:R-:W-:-:S06]  /*1510*/  WARPGROUP.ARRIVE ;  /* 0x00000000000079c5 */ /* 0x000fcc0000000000 */
[----:B------:R-:W-:Y:S03]  /*1520*/  HGMMA.64x96x16.F32 R24, gdesc[UR12], R24, gsb0 ;  /* 0x016000000c1879f0 */ /* 0x000fe60008000818 */
[----:B------:R-:W-:Y:S02]  /*1530*/  WARPGROUP.DEPBAR.LE gsb0, 0x0 ;  /* 0x00008000000079c5 */ /* 0x000fe40000010000 */
[----:B------:R-:W-:-:S06]  /*1540*/  WARPGROUP.ARRIVE ;  /* 0x00000000000079c5 */ /* 0x000fcc0000000000 */
[----:B------:R-:W-:Y:S03]  /*1550*/  HGMMA.64x96x16.F32 R24, gdesc[UR16], R24, gsb0 ;  /* 0x01600000101879f0 */ /* 0x000fe60008000818 */
        /* <DEDUP_REMOVED lines=87> */
[----:B------:R-:W1:Y:S01]  /*1ad0*/  SHFL.BFLY PT, R0, R5, 0x2, 0x1f ;  /* 0x0c401f0005007f89 */ /* 0x000e6200000e0000 */
[----:B------:R-:W-:Y:S02]  /*1ae0*/  FSEL R67, R67, -INF , P3 ;  /* 0xff80000043437808 */ /* 0x000fe40001800000 */
[----:B------:R-:W-:-:S02]  /*1af0*/  FSEL R70, R70, -INF , P2 ;  /* 0xff80000046467808 */ /* 0x000fc40001000000 */
[----:B------:R-:W-:Y:S02]  /*1b00*/  FSEL R71, R71, -INF , P1 ;  /* 0xff80000047477808 */ /* 0x000fe40000800000 */
[----:B-1----:R-:W-:-:S05]  /*1b10*/  FMNMX.FTZ R8, R5, R0, !PT ;  /* 0x0000000005087209 */ /* 0x002fca0007810000 */
[----:B------:R-:W1:Y:S02]  /*1b20*/  SHFL.BFLY PT, R3, R8, 0x1, 0x1f ;  /* 0x0c201f0008037f89 */ /* 0x000e6400000e0000 */
[----:B-1----:R-:W-:Y:S01]  /*1b30*/  FMNMX.FTZ R0, R8, R3, !PT ;  /* 0x0000000308007209 */ /* 0x002fe20007810000 */
[----:B------:R-:W-:-:S03]  /*1b40*/  IMAD.U32 R8, RZ, RZ, UR21 ;  /* 0x00000015ff087e24 */ /* 0x000fc6000f8e00ff */
[C---:B------:R-:W-:Y:S01]  /*1b50*/  FSETP.NEU.FTZ.AND P0, PT, R0.reuse, -INF , PT ;  /* 0xff8000000000780b */ /* 0x040fe20003f1d000 */
[----:B------:R-:W-:-:S05]  /*1b60*/  FMUL.FTZ R3, R0, UR10 ;  /* 0x0000000a00037c20 */ /* 0x000fca0008410000 */
[----:B------:R-:W-:Y:S02]  /*1b70*/  FSEL R9, R3, RZ, P0 ;  /* 0x000000ff03097208 */ /* 0x000fe40000000000 */
[----:B------:R-:W-:Y:S02]  /*1b80*/  FMNMX.FTZ R3, R26, R27, !PT ;  /* 0x0000001b1a037209 */ /* 0x000fe40007810000 */
[----:B------:R-:W-:Y:S01]  /*1b90*/  ISETP.NE.AND P0, PT, R10, RZ, PT ;  /* 0x000000ff0a00720c */ /* 0x000fe20003f05270 */
        /* <DEDUP_REMOVED lines=14> */
[----:B------:R-:W1:Y:S01]  /*1c80*/  MUFU.EX2 R25, R25 ;  /* 0x0000001900197308 */ /* 0x000e620000000800 */
[--C-:B------:R-:W-:Y:S01]  /*1c90*/  FFMA.FTZ R41, R41, UR10, -R9.reuse ;  /* 0x0000000a29297c23 */ /* 0x100fe20008010809 */
        /* <DEDUP_REMOVED lines=12> */
[----:B------:R-:W-:Y:S01]  /*1d60*/  FFMA.FTZ R60, R60, UR10, -R9 ;  /* 0x0000000a3c3c7c23 */ /* 0x000fe20008010809 */
[----:B------:R-:W-:Y:S01]  /*1d70*/  FMNMX.FTZ R3, R43, R4, !PT ;  /* 0x000000042b037209 */ /* 0x000fe20007810000 */
[----:B------:R-:W2:Y:S01]  /*1d80*/  MUFU.EX2 R29, R29 ;  /* 0x0000001d001d7308 */ /* 0x000ea20000000800 */
[----:B-1----:R-:W-:Y:S01]  /*1d90*/  FADD.FTZ R11, R24, R25 ;  /* 0x00000019180b7221 */ /* 0x002fe20000010000 */
[--C-:B------:R-:W-:Y:S01]  /*1da0*/  FFMA.FTZ R61, R61, UR10, -R9.reuse ;  /* 0x0000000a3d3d7c23 */ /* 0x100fe20008010809 */
[----:B------:R-:W-:Y:S01]  /*1db0*/  FMNMX.FTZ R4, R46, R3, !PT ;  /* 0x000000032e047209 */ /* 0x000fe20007810000 */
[--C-:B------:R-:W-:Y:S01]  /*1dc0*/  FFMA.FTZ R64, R64, UR10, -R9.reuse ;  /* 0x0000000a40407c23 */ /* 0x100fe20008010809 */
[--C-:B------:R-:W-:Y:S01]  /*1dd0*/  FFMA.FTZ R65, R65, UR10, -R9.reuse ;  /* 0x0000000a41417c23 */ /* 0x100fe20008010809 */
[--C-:B------:R-:W-:Y:S01]  /*1de0*/  FFMA.FTZ R68, R68, UR10, -R9.reuse ;  /* 0x0000000a44447c23 */ /* 0x100fe20008010809 */
[----:B------:R-:W-:Y:S01]  /*1df0*/  FMNMX.FTZ R3, R47, R4, !PT ;  /* 0x000000042f037209 */ /* 0x000fe20007810000 */
[----:B------:R-:W-:Y:S01]  /*1e00*/  MUFU.EX2 R32, R32 ;  /* 0x0000002000207308 */ /* 0x000fe20000000800 */
[----:B------:R-:W-:Y:S01]  /*1e10*/  FFMA.FTZ R9, R69, UR10, -R9 ;  /* 0x0000000a45097c23 */ /* 0x000fe20008010809 */
[----:B------:R-:W-:-:S02]  /*1e20*/  F2FP.F16.F32.PACK_AB R152, R25, R24 ;  /* 0x000000181998723e */ /* 0x000fc400000000ff */
[----:B------:R-:W-:-:S04]  /*1e30*/  FMNMX.FTZ R4, R50, R3, !PT ;  /* 0x0000000332047209 */ /* 0x000fc80007810000 */
[----:B------:R-:W-:Y:S01]  /*1e40*/  FMNMX.FTZ R3, R51, R4, !PT ;  /* 0x0000000433037209 */ /* 0x000fe20007810000 */
[----:B------:R-:W1:Y:S01]  /*1e50*/  MUFU.EX2 R33, R33 ;  /* 0x0000002100217308 */ /* 0x000e620000000800 */
[----:B--2---:R-:W-:Y:S02]  /*1e60*/  F2FP.F16.F32.PACK_AB R154, R29, R28 ;  /* 0x0000001c1d9a723e */ /* 0x004fe400000000ff */
[----:B------:R-:W-:-:S04]  /*1e70*/  FMNMX.FTZ R4, R54, R3, !PT ;  /* 0x0000000336047209 */ /* 0x000fc80007810000 */
[----:B------:R-:W-:Y:S01]  /*1e80*/  FMNMX.FTZ R3, R55, R4, !PT ;  /* 0x0000000437037209 */ /* 0x000fe20007810000 */
[----:B------:R-:W-:Y:S03]  /*1e90*/  MUFU.EX2 R36, R36 ;  /* 0x0000002400247308 */ /* 0x000fe60000000800 */
[----:B------:R-:W-:-:S04]  /*1ea0*/  FMNMX.FTZ R4, R58, R3, !PT ;  /* 0x000000033a047209 */ /* 0x000fc80007810000 */
[----:B------:R-:W-:Y:S01]  /*1eb0*/  FMNMX.FTZ R3, R59, R4, !PT ;  /* 0x000000043b037209 */ /* 0x000fe20007810000 */
[----:B------:R-:W2:Y:S01]  /*1ec0*/  MUFU.EX2 R37, R37 ;  /* 0x0000002500257308 */ /* 0x000ea20000000800 */
[----:B-1----:R-:W-:Y:S02]  /*1ed0*/  F2FP.F16.F32.PACK_AB R156, R33, R32 ;  /* 0x00000020219c723e */ /* 0x002fe400000000ff */
[----:B------:R-:W-:-:S04]  /*1ee0*/  FMNMX.FTZ R4, R62, R3, !PT ;  /* 0x000000033e047209 */ /* 0x000fc80007810000 */
[----:B------:R-:W-:Y:S01]  /*1ef0*/  FMNMX.FTZ R3, R63, R4, !PT ;  /* 0x000000043f037209 */ /* 0x000fe20007810000 */
[----:B------:R-:W-:Y:S03]  /*1f00*/  MUFU.EX2 R40, R40 ;  /* 0x0000002800287308 */ /* 0x000fe60000000800 */
[----:B------:R-:W-:-:S04]  /*1f10*/  FMNMX.FTZ R4, R66, R3, !PT ;  /* 0x0000000342047209 */ /* 0x000fc80007810000 */
[----:B------:R-:W-:Y:S01]  /*1f20*/  FMNMX.FTZ R3, R67, R4, !PT ;  /* 0x0000000443037209 */ /* 0x000fe20007810000 */
[----:B------:R-:W1:Y:S01]  /*1f30*/  MUFU.EX2 R41, R41 ;  /* 0x0000002900297308 */ /* 0x000e620000000800 */
[----:B--2---:R-:W-:Y:S02]  /*1f40*/  F2FP.F16.F32.PACK_AB R158, R37, R36 ;  /* 0x00000024259e723e */ /* 0x004fe400000000ff */
[----:B------:R-:W-:-:S04]  /*1f50*/  FMNMX.FTZ R4, R70, R3, !PT ;  /* 0x0000000346047209 */ /* 0x000fc80007810000 */
[----:B------:R-:W-:Y:S01]  /*1f60*/  FMNMX.FTZ R4, R71, R4, !PT ;  /* 0x0000000447047209 */ /* 0x000fe20007810000 */
[----:B------:R-:W-:Y:S04]  /*1f70*/  MUFU.EX2 R44, R44 ;  /* 0x0000002c002c7308 */ /* 0x000fe80000000800 */
[----:B------:R-:W2:Y:S04]  /*1f80*/  SHFL.BFLY PT, R3, R4, 0x2, 0x1f ;  /* 0x0c401f0004037f89 */ /* 0x000ea800000e0000 */
[----:B------:R-:W3:Y:S01]  /*1f90*/  MUFU.EX2 R45, R45 ;  /* 0x0000002d002d7308 */ /* 0x000ee20000000800 */
[----:B-1----:R-:W-:-:S07]  /*1fa0*/  F2FP.F16.F32.PACK_AB R160, R41, R40 ;  /* 0x0000002829a0723e */ /* 0x002fce00000000ff */
[----:B------:R-:W-:Y:S08]  /*1fb0*/  MUFU.EX2 R48, R48 ;  /* 0x0000003000307308 */ /* 0x000ff00000000800 */
[----:B------:R-:W1:Y:S01]  /*1fc0*/  MUFU.EX2 R49, R49 ;  /* 0x0000003100317308 */ /* 0x000e620000000800 */
[----:B---3--:R-:W-:Y:S02]  /*1fd0*/  F2FP.F16.F32.PACK_AB R162, R45, R44 ;  /* 0x0000002c2da2723e */ /* 0x008fe400000000ff */
[----:B--2---:R-:W-:-:S05]  /*1fe0*/  FMNMX.FTZ R5, R4, R3, !PT ;  /* 0x0000000304057209 */ /* 0x004fca0007810000 */
[----:B------:R-:W-:Y:S01]  /*1ff0*/  MUFU.EX2 R52, R52 ;  /* 0x0000003400347308 */ /* 0x000fe20000000800 */
[----:B------:R-:W2:Y:S07]  /*2000*/  SHFL.BFLY PT, R4, R5, 0x1, 0x1f ;  /* 0x0c201f0005047f89 */ /* 0x000eae00000e0000 */
[----:B------:R-:W3:Y:S01]  /*2010*/  MUFU.EX2 R53, R53 ;  /* 0x0000003500357308 */ /* 0x000ee20000000800 */
[----:B-1----:R-:W-:-:S07]  /*2020*/  F2FP.F16.F32.PACK_AB R164, R49, R48 ;  /* 0x0000003031a4723e */ /* 0x002fce00000000ff */
[----:B------:R-:W-:Y:S08]  /*2030*/  MUFU.EX2 R56, R56 ;  /* 0x0000003800387308 */ /* 0x000ff00000000800 */
[----:B------:R-:W-:Y:S01]  /*2040*/  MUFU.EX2 R57, R57 ;  /* 0x0000003900397308 */ /* 0x000fe20000000800 */
[----:B--2---:R-:W-:Y:S02]  /*2050*/  FMNMX.FTZ R3, R5, R4, !PT ;  /* 0x0000000405037209 */ /* 0x004fe40007810000 */
[----:B---3--:R-:W-:-:S02]  /*2060*/  F2FP.F16.F32.PACK_AB R166, R53, R52 ;  /* 0x0000003435a6723e */ /* 0x008fc400000000ff */
[C---:B------:R-:W-:Y:S01]  /*2070*/  FSETP.NEU.FTZ.AND P1, PT, R3.reuse, -INF , PT ;  /* 0xff8000000300780b */ /* 0x040fe20003f3d000 */
[----:B------:R-:W-:Y:S02]  /*2080*/  FMUL.FTZ R4, R3, UR10 ;  /* 0x0000000a03047c20 */ /* 0x000fe40008410000 */
[----:B------:R-:W-:Y:S03]  /*2090*/  MUFU.EX2 R60, R60 ;  /* 0x0000003c003c7308 */ /* 0x000fe60000000800 */
[----:B------:R-:W-:Y:S01]  /*20a0*/  FSEL R5, R4, RZ, P1 ;  /* 0x000000ff04057208 */ /* 0x000fe20000800000 */
[----:B------:R-:W-:Y:S01]  /*20b0*/  FADD.FTZ R4, R28, R11 ;  /* 0x0000000b1c047221 */ /* 0x000fe20000010000 */
[----:B------:R-:W-:Y:S02]  /*20c0*/  ISETP.NE.AND P1, PT, R12, RZ, PT ;  /* 0x000000ff0c00720c */ /* 0x000fe40003f25270 */
[----:B------:R-:W1:Y:S01]  /*20d0*/  S2R R12, SR_TID.X ;  /* 0x00000000000c7919 */ /* 0x000e620000002100 */
[--C-:B------:R-:W-:Y:S01]  /*20e0*/  FFMA.FTZ R26, R26, UR10, -R5.reuse ;  /* 0x0000000a1a1a7c23 */ /* 0x100fe20008010805 */
[--C-:B------:R-:W-:Y:S01]  /*20f0*/  FFMA.FTZ R27, R27, UR10, -R5.reuse ;  /* 0x0000000a1b1b7c23 */ /* 0x100fe20008010805 */
[--C-:B------:R-:W-:Y:S01]  /*2100*/  FFMA.FTZ R30, R30, UR10, -R5.reuse ;  /* 0x0000000a1e1e7c23 */ /* 0x100fe20008010805 */
[--C-:B------:R-:W-:Y:S01]  /*2110*/  FFMA.FTZ R31, R31, UR10, -R5.reuse ;  /* 0x0000000a1f1f7c23 */ /* 0x100fe20008010805 */
[--C-:B------:R-:W-:Y:S01]  /*2120*/  FFMA.FTZ R34, R34, UR10, -R5.reuse ;  /* 0x0000000a22227c23 */ /* 0x100fe20008010805 */
[--C-:B------:R-:W-:Y:S01]  /*2130*/  FFMA.FTZ R35, R35, UR10, -R5.reuse ;  /* 0x0000000a23237c23 */ /* 0x100fe20008010805 */
[----:B------:R-:W-:Y:S01]  /*2140*/  MUFU.EX2 R26, R26 ;  /* 0x0000001a001a7308 */ /* 0x000fe20000000800 */
[----:B------:R-:W-:Y:S01]  /*2150*/  FADD.FTZ R11, R29, R4 ;  /* 0x000000041d0b7221 */ /* 0x000fe20000010000 */
[--C-:B------:R-:W-:Y:S01]  /*2160*/  FFMA.FTZ R38, R38, UR10, -R5.reuse ;  /* 0x0000000a26267c23 */ /* 0x100fe20008010805 */
[--C-:B------:R-:W-:Y:S01]  /*2170*/  FFMA.FTZ R39, R39, UR10, -R5.reuse ;  /* 0x0000000a27277c23 */ /* 0x100fe20008010805 */
[----:B------:R-:W-:Y:S01]  /*2180*/  FFMA.FTZ R42, R42, UR10, -R5 ;  /* 0x0000000a2a2a7c23 */ /* 0x000fe20008010805 */
[----:B------:R-:W-:Y:S01]  /*2190*/  FADD.FTZ R4, R32, R11 ;  /* 0x0000000b20047221 */ /* 0x000fe20000010000 */
[--C-:B------:R-:W-:Y:S01]  /*21a0*/  FFMA.FTZ R43, R43, UR10, -R5.reuse ;  /* 0x0000000a2b2b7c23 */ /* 0x100fe20008010805 */
[--C-:B------:R-:W-:Y:S01]  /*21b0*/  FFMA.FTZ R46, R46, UR10, -R5.reuse ;  /* 0x0000000a2e2e7c23 */ /* 0x100fe20008010805 */
[----:B------:R-:W2:Y:S01]  /*21c0*/  MUFU.EX2 R27, R27 ;  /* 0x0000001b001b7308 */ /* 0x000ea20000000800 */
[----:B------:R-:W-:Y:S01]  /*21d0*/  FADD.FTZ R13, R33, R4 ;  /* 0x00000004210d7221 */ /* 0x000fe20000010000 */
[--C-:B------:R-:W-:Y:S01]  /*21e0*/  FFMA.FTZ R47, R47, UR10, -R5.reuse ;  /* 0x0000000a2f2f7c23 */ /* 0x100fe20008010805 */
[--C-:B------:R-:W-:Y:S01]  /*21f0*/  FFMA.FTZ R50, R50, UR10, -R5.reuse ;  /* 0x0000000a32327c23 */ /* 0x100fe20008010805 */
[----:B------:R-:W-:Y:S01]  /*2200*/  FFMA.FTZ R51, R51, UR10, -R5 ;  /* 0x0000000a33337c23 */ /* 0x000fe20008010805 */
[----:B------:R-:W-:Y:S01]  /*2210*/  FADD.FTZ R10, R36, R13 ;  /* 0x0000000d240a7221 */ /* 0x000fe20000010000 */
[--C-:B------:R-:W-:Y:S01]  /*2220*/  FFMA.FTZ R54, R54, UR10, -R5.reuse ;  /* 0x0000000a36367c23 */ /* 0x100fe20008010805 */
[--C-:B------:R-:W-:Y:S01]  /*2230*/  FFMA.FTZ R55, R55, UR10, -R5.reuse ;  /* 0x0000000a37377c23 */ /* 0x100fe20008010805 */
[----:B------:R-:W3:Y:S01]  /*2240*/  MUFU.EX2 R30, R30 ;  /* 0x0000001e001e7308 */ /* 0x000ee20000000800 */
[----:B------:R-:W-:Y:S01]  /*2250*/  FADD.FTZ R13, R37, R10 ;  /* 0x0000000a250d7221 */ /* 0x000fe20000010000 */
[--C-:B------:R-:W-:Y:S01]  /*2260*/  FFMA.FTZ R58, R58, UR10, -R5.reuse ;  /* 0x0000000a3a3a7c23 */ /* 0x100fe20008010805 */
[--C-:B------:R-:W-:Y:S01]  /*2270*/  FFMA.FTZ R59, R59, UR10, -R5.reuse ;  /* 0x0000000a3b3b7c23 */ /* 0x100fe20008010805 */
[--C-:B------:R-:W-:Y:S01]  /*2280*/  FFMA.FTZ R62, R62, UR10, -R5.reuse ;  /* 0x0000000a3e3e7c23 */ /* 0x100fe20008010805 */
[--C-:B------:R-:W-:Y:S01]  /*2290*/  FFMA.FTZ R63, R63, UR10, -R5.reuse ;  /* 0x0000000a3f3f7c23 */ /* 0x100fe20008010805 */
[--C-:B------:R-:W-:Y:S01]  /*22a0*/  FFMA.FTZ R66, R66, UR10, -R5.reuse ;  /* 0x0000000a42427c23 */ /* 0x100fe20008010805 */
[----:B------:R-:W-:Y:S01]  /*22b0*/  FFMA.FTZ R67, R67, UR10, -R5 ;  /* 0x0000000a43437c23 */ /* 0x000fe20008010805 */
[----:B------:R-:W4:Y:S01]  /*22c0*/  MUFU.EX2 R31, R31 ;  /* 0x0000001f001f7308 */ /* 0x000f220000000800 */
[----:B--2---:R-:W-:Y:S01]  /*22d0*/  FADD.FTZ R11, R26, R27 ;  /* 0x0000001b1a0b7221 */ /* 0x004fe20000010000 */
[----:B-1----:R-:W-:Y:S01]  /*22e0*/  SHF.R.U32.HI R12, RZ, 0x7, R12 ;  /* 0x00000007ff0c7819 */ /* 0x002fe2000001160c */
[--C-:B------:R-:W-:Y:S01]  /*22f0*/  FFMA.FTZ R70, R70, UR10, -R5.reuse ;  /* 0x0000000a46467c23 */ /* 0x100fe20008010805 */
[----:B------:R-:W-:Y:S01]  /*2300*/  FFMA.FTZ R71, R71, UR10, -R5 ;  /* 0x0000000a47477c23 */ /* 0x000fe20008010805 */
[----:B------:R-:W-:-:S02]  /*2310*/  F2FP.F16.F32.PACK_AB R168, R57, R56 ;  /* 0x0000003839a8723e */ /* 0x000fc400000000ff */
[----:B------:R-:W-:Y:S01]  /*2320*/  IADD3 R176, -R12, 0xb, RZ ;  /* 0x0000000b0cb07810 */ /* 0x000fe20007ffe1ff */
[----:B------:R-:W1:Y:S01]  /*2330*/  MUFU.EX2 R34, R34 ;  /* 0x0000002200227308 */ /* 0x000e620000000800 */
[----:B---3--:R-:W-:Y:S01]  /*2340*/  FADD.FTZ R4, R30, R11 ;  /* 0x0000000b1e047221 */ /* 0x008fe20000010000 */
[----:B------:R-:W-:Y:S01]  /*2350*/  FADD.FTZ R12, R40, R13 ;  /* 0x0000000d280c7221 */ /* 0x000fe20000010000 */
[----:B------:R-:W-:-:S03]  /*2360*/  F2FP.F16.F32.PACK_AB R153, R27, R26 ;  /* 0x0000001a1b99723e */ /* 0x000fc600000000ff */
[----:B------:R-:W-:Y:S02]  /*2370*/  FADD.FTZ R13, R41, R12 ;  /* 0x0000000c290d7221 */ /* 0x000fe40000010000 */
[----:B------:R-:W2:Y:S01]  /*2380*/  MUFU.EX2 R35, R35 ;  /* 0x0000002300237308 */ /* 0x000ea20000000800 */
[C---:B----4-:R-:W-:Y:S01]  /*2390*/  FADD.FTZ R11, R31.reuse, R4 ;  /* 0x000000041f0b7221 */ /* 0x050fe20000010000 */
[----:B------:R-:W-:Y:S02]  /*23a0*/  @!P1 VIADD R4, R8, 0x22840 ;  /* 0x0002284008049836 */ /* 0x000fe40000000000 */
[----:B------:R-:W-:Y:S01]  /*23b0*/  FADD.FTZ R12, R44, R13 ;  /* 0x0000000d2c0c7221 */ /* 0x000fe20000010000 */
[----:B------:R-:W-:Y:S02]  /*23c0*/  F2FP.F16.F32.PACK_AB R155, R31, R30 ;  /* 0x0000001e1f9b723e */ /* 0x000fe400000000ff */
[----:B------:R-:W-:Y:S01]  /*23d0*/  @!P1 PRMT R4, RZ, 0x654, R4 ;  /* 0x00000654ff049816 */ /* 0x000fe20000000004 */
[----:B------:R-:W3:Y:S01]  /*23e0*/  MUFU.EX2 R38, R38 ;  /* 0x0000002600267308 */ /* 0x000ee20000000800 */
[----:B-1----:R-:W-:Y:S01]  /*23f0*/  FADD.FTZ R10, R34, R11 ;  /* 0x0000000b220a7221 */ /* 0x002fe20000010000 */
[----:B------:R1:W-:Y:S06]  /*2400*/  BAR.ARV R176, 0x100 ;  /* 0x000400b00000751d */ /* 0x0003ec0000002000 */
[----:B------:R-:W4:Y:S01]  /*2410*/  MUFU.EX2 R39, R39 ;  /* 0x0000002700277308 */ /* 0x000f220000000800 */
[----:B--2---:R-:W-:Y:S01]  /*2420*/  FADD.FTZ R11, R35, R10 ;  /* 0x0000000a230b7221 */ /* 0x004fe20000010000 */
[----:B------:R-:W-:Y:S01]  /*2430*/  FADD.FTZ R13, R45, R12 ;  /* 0x0000000c2d0d7221 */ /* 0x000fe20000010000 */
[----:B------:R2:W-:Y:S01]  /*2440*/  @!P1 SYNCS.ARRIVE.TRANS64.RED.A1T0 RZ, [R4+URZ], RZ ;  /* 0x000000ff04ff99a7 */ /* 0x0005e2000810043f */
[----:B------:R-:W-:-:S04]  /*2450*/  F2FP.F16.F32.PACK_AB R157, R35, R34 ;  /* 0x00000022239d723e */ /* 0x000fc800000000ff */
[----:B------:R-:W2:Y:S01]  /*2460*/  MUFU.EX2 R42, R42 ;  /* 0x0000002a002a7308 */ /* 0x000ea20000000800 */
[----:B---3--:R-:W-:-:S07]  /*2470*/  FADD.FTZ R10, R38, R11 ;  /* 0x0000000b260a7221 */ /* 0x008fce0000010000 */
[----:B------:R-:W3:Y:S01]  /*2480*/  MUFU.EX2 R43, R43 ;  /* 0x0000002b002b7308 */ /* 0x000ee20000000800 */
[C---:B----4-:R-:W-:Y:S01]  /*2490*/  FADD.FTZ R11, R39.reuse, R10 ;  /* 0x0000000a270b7221 */ /* 0x050fe20000010000 */
[----:B------:R-:W-:Y:S01]  /*24a0*/  FADD.FTZ R10, R48, R13 ;  /* 0x0000000d300a7221 */ /* 0x000fe20000010000 */
[----:B------:R-:W-:-:S03]  /*24b0*/  F2FP.F16.F32.PACK_AB R159, R39, R38 ;  /* 0x00000026279f723e */ /* 0x000fc600000000ff */
[----:B------:R-:W-:Y:S02]  /*24c0*/  FADD.FTZ R13, R49, R10 ;  /* 0x0000000a310d7221 */ /* 0x000fe40000010000 */
[----:B------:R-:W4:Y:S01]  /*24d0*/  MUFU.EX2 R46, R46 ;  /* 0x0000002e002e7308 */ /* 0x000f220000000800 */
[----:B--2---:R-:W-:Y:S01]  /*24e0*/  FADD.FTZ R4, R42, R11 ;  /* 0x0000000b2a047221 */ /* 0x004fe20000010000 */
[----:B------:R-:W-:-:S04]  /*24f0*/  FADD.FTZ R10, R52, R13 ;  /* 0x0000000d340a7221 */ /* 0x000fc80000010000 */
[----:B------:R-:W-:Y:S02]  /*2500*/  FADD.FTZ R13, R53, R10 ;  /* 0x0000000a350d7221 */ /* 0x000fe40000010000 */
[----:B------:R-:W2:Y:S01]  /*2510*/  MUFU.EX2 R47, R47 ;  /* 0x0000002f002f7308 */ /* 0x000ea20000000800 */
[C---:B---3--:R-:W-:Y:S01]  /*2520*/  FADD.FTZ R11, R43.reuse, R4 ;  /* 0x000000042b0b7221 */ /* 0x048fe20000010000 */
[----:B------:R-:W-:Y:S01]  /*2530*/  FADD.FTZ R10, R56, R13 ;  /* 0x0000000d380a7221 */ /* 0x000fe20000010000 */
[----:B------:R-:W-:-:S05]  /*2540*/  F2FP.F16.F32.PACK_AB R161, R43, R42 ;  /* 0x0000002a2ba1723e */ /* 0x000fca00000000ff */
[----:B------:R-:W3:Y:S01]  /*2550*/  MUFU.EX2 R50, R50 ;  /* 0x0000003200327308 */ /* 0x000ee20000000800 */
[----:B----4-:R-:W-:-:S07]  /*2560*/  FADD.FTZ R4, R46, R11 ;  /* 0x0000000b2e047221 */ /* 0x010fce0000010000 */
[----:B------:R-:W4:Y:S01]  /*2570*/  MUFU.EX2 R51, R51 ;  /* 0x0000003300337308 */ /* 0x000f220000000800 */
[C---:B--2---:R-:W-:Y:S01]  /*2580*/  FADD.FTZ R11, R47.reuse, R4 ;  /* 0x000000042f0b7221 */ /* 0x044fe20000010000 */
[----:B------:R-:W-:-:S06]  /*2590*/  F2FP.F16.F32.PACK_AB R163, R47, R46 ;  /* 0x0000002e2fa3723e */ /* 0x000fcc00000000ff */
[----:B------:R-:W2:Y:S01]  /*25a0*/  MUFU.EX2 R54, R54 ;  /* 0x0000003600367308 */ /* 0x000ea20000000800 */
[----:B---3--:R-:W-:Y:S01]  /*25b0*/  FADD.FTZ R4, R50, R11 ;  /* 0x0000000b32047221 */ /* 0x008fe20000010000 */
[----:B------:R-:W-:-:S04]  /*25c0*/  FADD.FTZ R11, R57, R10 ;  /* 0x0000000a390b7221 */ /* 0x000fc80000010000 */
[----:B------:R-:W-:Y:S02]  /*25d0*/  FADD.FTZ R10, R60, R11 ;  /* 0x0000000b3c0a7221 */ /* 0x000fe40000010000 */
[----:B------:R-:W3:Y:S01]  /*25e0*/  MUFU.EX2 R55, R55 ;  /* 0x0000003700377308 */ /* 0x000ee20000000800 */
[C---:B----4-:R-:W-:Y:S01]  /*25f0*/  FADD.FTZ R5, R51.reuse, R4 ;  /* 0x0000000433057221 */ /* 0x050fe20000010000 */
[----:B------:R-:W-:-:S06]  /*2600*/  F2FP.F16.F32.PACK_AB R165, R51, R50 ;  /* 0x0000003233a5723e */ /* 0x000fcc00000000ff */
[----:B------:R-:W4:Y:S01]  /*2610*/  MUFU.EX2 R61, R61 ;  /* 0x0000003d003d7308 */ /* 0x000f220000000800 */
[----:B--2---:R-:W-:-:S07]  /*2620*/  FADD.FTZ R4, R54, R5 ;  /* 0x0000000536047221 */ /* 0x004fce0000010000 */
[----:B------:R-:W2:Y:S01]  /*2630*/  MUFU.EX2 R58, R58 ;  /* 0x0000003a003a7308 */ /* 0x000ea20000000800 */
[C---:B---3--:R-:W-:Y:S01]  /*2640*/  FADD.FTZ R5, R55.reuse, R4 ;  /* 0x0000000437057221 */ /* 0x048fe20000010000 */
[----:B------:R-:W-:-:S06]  /*2650*/  F2FP.F16.F32.PACK_AB R167, R55, R54 ;  /* 0x0000003637a7723e */ /* 0x000fcc00000000ff */
[----:B------:R-:W3:Y:S01]  /*2660*/  MUFU.EX2 R64, R64 ;  /* 0x0000004000407308 */ /* 0x000ee20000000800 */
[C---:B----4-:R-:W-:Y:S01]  /*2670*/  FADD.FTZ R11, R61.reuse, R10 ;  /* 0x0000000a3d0b7221 */ /* 0x050fe20000010000 */
[----:B------:R-:W-:-:S06]  /*2680*/  F2FP.F16.F32.PACK_AB R170, R61, R60 ;  /* 0x0000003c3daa723e */ /* 0x000fcc00000000ff */
[----:B------:R-:W4:Y:S01]  /*2690*/  MUFU.EX2 R59, R59 ;  /* 0x0000003b003b7308 */ /* 0x000f220000000800 */
[----:B--2---:R-:W-:-:S07]  /*26a0*/  FADD.FTZ R4, R58, R5 ;  /* 0x000000053a047221 */ /* 0x004fce0000010000 */
[----:B------:R-:W2:Y:S01]  /*26b0*/  MUFU.EX2 R65, R65 ;  /* 0x0000004100417308 */ /* 0x000ea20000000800 */
[----:B---3--:R-:W-:-:S07]  /*26c0*/  FADD.FTZ R10, R64, R11 ;  /* 0x0000000b400a7221 */ /* 0x008fce0000010000 */
[----:B------:R-:W3:Y:S01]  /*26d0*/  MUFU.EX2 R62, R62 ;  /* 0x0000003e003e7308 */ /* 0x000ee20000000800 */
[C---:B----4-:R-:W-:Y:S01]  /*26e0*/  FADD.FTZ R5, R59.reuse, R4 ;  /* 0x000000043b057221 */ /* 0x050fe20000010000 */
[----:B------:R-:W-:-:S06]  /*26f0*/  F2FP.F16.F32.PACK_AB R169, R59, R58 ;  /* 0x0000003a3ba9723e */ /* 0x000fcc00000000ff */
[----:B------:R-:W4:Y:S01]  /*2700*/  MUFU.EX2 R68, R68 ;  /* 0x0000004400447308 */ /* 0x000f220000000800 */
[C---:B--2---:R-:W-:Y:S01]  /*2710*/  FADD.FTZ R11, R65.reuse, R10 ;  /* 0x0000000a410b7221 */ /* 0x044fe20000010000 */
[----:B------:R-:W-:-:S06]  /*2720*/  F2FP.F16.F32.PACK_AB R172, R65, R64 ;  /* 0x0000004041ac723e */ /* 0x000fcc00000000ff */
[----:B------:R-:W2:Y:S01]  /*2730*/  MUFU.EX2 R63, R63 ;  /* 0x0000003f003f7308 */ /* 0x000ea20000000800 */
[----:B---3--:R-:W-:-:S07]  /*2740*/  FADD.FTZ R4, R62, R5 ;  /* 0x000000053e047221 */ /* 0x008fce0000010000 */
[----:B------:R-:W3:Y:S01]  /*2750*/  MUFU.EX2 R66, R66 ;  /* 0x0000004200427308 */ /* 0x000ee20000000800 */
[----:B----4-:R-:W-:-:S07]  /*2760*/  FADD.FTZ R10, R68, R11 ;  /* 0x0000000b440a7221 */ /* 0x010fce0000010000 */
[----:B------:R-:W4:Y:S01]  /*2770*/  MUFU.EX2 R9, R9 ;  /* 0x0000000900097308 */ /* 0x000f220000000800 */
[C---:B--2---:R-:W-:Y:S01]  /*2780*/  FADD.FTZ R11, R63.reuse, R4 ;  /* 0x000000043f0b7221 */ /* 0x044fe20000010000 */
[----:B------:R-:W-:-:S06]  /*2790*/  F2FP.F16.F32.PACK_AB R171, R63, R62 ;  /* 0x0000003e3fab723e */ /* 0x000fcc00000000ff */
[----:B------:R-:W2:Y:S01]  /*27a0*/  MUFU.EX2 R67, R67 ;  /* 0x0000004300437308 */ /* 0x000ea20000000800 */
[----:B---3--:R-:W-:-:S07]  /*27b0*/  FADD.FTZ R4, R66, R11 ;  /* 0x0000000b42047221 */ /* 0x008fce0000010000 */
[----:B------:R-:W3:Y:S01]  /*27c0*/  MUFU.EX2 R70, R70 ;  /* 0x0000004600467308 */ /* 0x000ee20000000800 */
[C---:B----4-:R-:W-:Y:S01]  /*27d0*/  FADD.FTZ R5, R9.reuse, R10 ;  /* 0x0000000a09057221 */ /* 0x050fe20000010000 */
[----:B------:R-:W-:-:S06]  /*27e0*/  F2FP.F16.F32.PACK_AB R174, R9, R68 ;  /* 0x0000004409ae723e */ /* 0x000fcc00000000ff */
[----:B------:R-:W4:Y:S01]  /*27f0*/  MUFU.EX2 R71, R71 ;  /* 0x0000004700477308 */ /* 0x000f220000000800 */
[C---:B--2---:R-:W-:Y:S01]  /*2800*/  FADD.FTZ R9, R67.reuse, R4 ;  /* 0x0000000443097221 */ /* 0x044fe20000010000 */
[----:B------:R-:W-:-:S03]  /*2810*/  F2FP.F16.F32.PACK_AB R173, R67, R66 ;  /* 0x0000004243ad723e */ /* 0x000fc600000000ff */
[----:B---3--:R-:W-:-:S04]  /*2820*/  FADD.FTZ R4, R70, R9 ;  /* 0x0000000946047221 */ /* 0x008fc80000010000 */
[C---:B----4-:R-:W-:Y:S01]  /*2830*/  FADD.FTZ R4, R71.reuse, R4 ;  /* 0x0000000447047221 */ /* 0x050fe20000010000 */
[----:B------:R-:W-:Y:S01]  /*2840*/  F2FP.F16.F32.PACK_AB R175, R71, R70 ;  /* 0x0000004647af723e */ /* 0x000fe200000000ff */
[----:B-1----:R-:W-:Y:S06]  /*2850*/  @!P0 BRA `(.L_x_9087) ;  /* 0x0000000000048947 */ /* 0x002fec0003800000 */
[----:B------:R-:W-:Y:S01]  /*2860*/  BPT.TRAP 0x1 ;  /* 0x000000040000795c */ /* 0x000fe20000300000 */
.L_x_9087:
[----:B------:R1:W2:Y:S01]  /*2870*/  SYNCS.PHASECHK.TRANS64.TRYWAIT P2, [UR21+0x22850], R7 ;  /* 0x02285007ff0075a7 */ /* 0x0002a20008040155 */
[----:B------:R-:W-:Y:S05]  /*2880*/  @!P0 BRA `(.L_x_9088) ;  /* 0x0000000000048947 */ /* 0x000fea0003800000 */
[----:B------:R-:W-:Y:S01]  /*2890*/  BPT.TRAP 0x1 ;  /* 0x000000040000795c */ /* 0x000fe20000300000 */
.L_x_9088:
[----:B--2---:R-:W-:Y:S05]  /*28a0*/  @P2 BRA `(.L_x_9089) ;  /* 0x0000000000082947 */ /* 0x004fea0003800000 */
[----:B------:R-:W2:Y:S02]  /*28b0*/  SYNCS.PHASECHK.TRANS64.TRYWAIT P2, [UR21+0x22850], R7 ;  /* 0x02285007ff0075a7 */ /* 0x000ea40008040155 */
[----:B--2---:R-:W-:Y:S05]  /*28c0*/  @!P2 BRA `(.L_x_9090) ;  /* 0x000000880080a947 */ /* 0x004fea0003800000 */
.L_x_9089:
[----:B------:R3:W-:Y:S01]  /*28d0*/  BAR.SYNC.DEFER_BLOCKING R6, 0x100 ;  /* 0x000400060000751d */ /* 0x0007e20000010000 */
[----:B------:R-:W-:Y:S01]  /*28e0*/  UIADD3 UR45, UR45, 0x400, URZ ;  /* 0x000004002d2d7890 */ /* 0x000fe2000fffe03f */
[----:B--2---:R-:W-:Y:S01]  /*28f0*/  @!P1 VIADD R8, R8, 0x22860 ;  /* 0x0002286008089836 */ /* 0x004fe20000000000 */
[----:B------:R-:W-:Y:S02]  /*2900*/  UISETP.GE.AND UP0, UPT, UR44, 0x61, UPT ;  /* 0x000000612c00788c */ /* 0x000fe4000bf06270 */
[----:B------:R-:W-:Y:S01]  /*2910*/  USHF.R.U32.HI UR45, URZ, 0x4, UR45 ;  /* 0x000000043f2d7899 */ /* 0x000fe2000801162d */
[----:B------:R-:W-:Y:S01]  /*2920*/  UMOV UR7, 0x40000040 ;  /* 0x4000004000077882 */ /* 0x000fe20000000000 */
[----:B------:R-:W-:Y:S02]  /*2930*/  @!P1 PRMT R8, RZ, 0x654, R8 ;  /* 0x00000654ff089816 */ /* 0x000fe40000000008 */
[----:B------:R-:W-:Y:S01]  /*2940*/  ULOP3.LUT UR21, UR45, 0x3fff, URZ, 0xc0, !UPT ;  /* 0x00003fff2d157892 */ /* 0x000fe2000f8ec03f */
[----:B------:R-:W-:-:S03]  /*2950*/  PLOP3.LUT P2, PT, PT, PT, UP0, 0x80, 0x0 ;  /* 0x000000000000781c */ /* 0x000fc60003f4f008 */
[----:B------:R-:W-:-:S04]  /*2960*/  ULOP3.LUT UR21, UR21, 0x3000000, URZ, 0xfc, !UPT ;  /* 0x0300000015157892 */ /* 0x000fc8000f8efc3f */
[----:B------:R-:W-:Y:S01]  /*2970*/  UIMAD UR11, UR36, 0xc00, UR21 ;  /* 0x00000c00240b78a4 */ /* 0x000fe2000f8e0215 */
[----:B------:R-:W-:-:S06]  /*2980*/  WARPGROUP.ARRIVE ;  /* 0x00000000000079c5 */ /* 0x000fcc0000000000 */
[----:B------:R-:W-:Y:S02]  /*2990*/  UMOV UR6, UR11 ;  /* 0x0000000b00067c82 */ /* 0x000fe40008000000 */
        /* <DEDUP_REMOVED lines=32> */
[----:B------:R3:W-:Y:S01]  /*2ba0*/  @!P1 SYNCS.ARRIVE.TRANS64.RED.A1T0 RZ, [R8+URZ], RZ ;  /* 0x000000ff08ff99a7 */ /* 0x0007e2000810043f */
[----:B------:R-:W-:Y:S05]  /*2bb0*/  @!P2 BRA `(.L_x_9091) ;  /* 0x0000001c0068a947 */ /* 0x000fea0003800000 */
[----:B------:R-:W-:Y:S01]  /*2bc0*/  IMAD.MOV.U32 R200, RZ, RZ, R3 ;  /* 0x000000ffffc87224 */ /* 0x000fe200078e0003 */
[----:B------:R-:W-:Y:S01]  /*2bd0*/  UIADD3 UR40, UR40, -0x2, URZ ;  /* 0xfffffffe28287890 */ /* 0x000fe2000fffe03f */
[----:B01----:R-:W-:Y:S01]  /*2be0*/  IMAD.MOV.U32 R7, RZ, RZ, R0 ;  /* 0x000000ffff077224 */ /* 0x003fe200078e0000 */
[----:B------:R-:W-:-:S10]  /*2bf0*/  ULDC UR22, c[0x0][0x988] ;  /* 0x0002620000167ab9 */ /* 0x000fd40000000800 */
.L_x_9100:
        /* <DEDUP_REMOVED lines=8> */
[----:B--2---:R-:W-:Y:S11]  /*2c80*/  @!P0 BRA `(.L_x_9092) ;  /* 0x0000000000048947 */ /* 0x004ff60003800000 */
[----:B------:R-:W-:Y:S01]  /*2c90*/  BPT.TRAP 0x1 ;  /* 0x000000040000795c */ /* 0x000fe20000300000 */
.L_x_9092:
[----:B------:R-:W0:Y:S01]  /*2ca0*/  S2UR UR7, SR_CgaCtaId ;  /* 0x00000000000779c3 */ /* 0x000e220000008800 */
[----:B------:R-:W-:Y:S01]  /*2cb0*/  IMAD.U32 R0, RZ, RZ, UR38 ;  /* 0x00000026ff007e24 */ /* 0x000fe2000f8e00ff */
[----:B------:R-:W-:-:S04]  /*2cc0*/  UMOV UR6, 0x400 ;  /* 0x0000040000067882 */ /* 0x000fc80000000000 */
[----:B------:R-:W-:-:S04]  /*2cd0*/  SHF.L.U32 R0, R0, 0x1f, RZ ;  /* 0x0000001f00007819 */ /* 0x000fc800000006ff */
[----:B------:R-:W-:-:S13]  /*2ce0*/  R2UR UR24, R0 ;  /* 0x00000000001872ca */ /* 0x000fda00000e0000 */
[----:B------:R-:W-:Y:S01]  /*2cf0*/  IMAD.U32 R0, RZ, RZ, UR24 ;  /* 0x00000018ff007e24 */ /* 0x000fe2000f8e00ff */
[----:B0-----:R-:W-:-:S04]  /*2d00*/  ULEA UR6, UR7, UR6, 0x18 ;  /* 0x0000000607067291 */ /* 0x001fc8000f8ec03f */
[----:B------:R-:W-:-:S09]  /*2d10*/  ULEA UR23, UR36, UR6, 0x3 ;  /* 0x0000000624177291 */ /* 0x000fd2000f8e183f */
[----:B------:R0:W1:Y:S01]  /*2d20*/  SYNCS.PHASECHK.TRANS64.TRYWAIT P3, [UR23+0x22830], R0 ;  /* 0x02283000ff0075a7 */ /* 0x0000620008060157 */
[----:B------:R-:W-:Y:S05]  /*2d30*/  @!P0 BRA `(.L_x_9093) ;  /* 0x0000000000048947 */ /* 0x000fea0003800000 */
[----:B------:R-:W-:Y:S01]  /*2d40*/  BPT.TRAP 0x1 ;  /* 0x000000040000795c */ /* 0x000fe20000300000 */
.L_x_9093:
[----:B-1----:R-:W-:Y:S05]  /*2d50*/  @P3 BRA `(.L_x_9094) ;  /* 0x00000000000c3947 */ /* 0x002fea0003800000 */
[----:B0-----:R-:W-:-:S04]  /*2d60*/  IMAD.U32 R0, RZ, RZ, UR24 ;  /* 0x00000018ff007e24 */ /* 0x001fc8000f8e00ff */
[----:B------:R-:W0:Y:S02]  /*2d70*/  SYNCS.PHASECHK.TRANS64.TRYWAIT P3, [UR23+0x22830], R0 ;  /* 0x02283000ff0075a7 */ /* 0x000e240008060157 */
[----:B0-----:R-:W-:Y:S05]  /*2d80*/  @!P3 BRA `(.L_x_9095) ;  /* 0x000000840064b947 */ /* 0x001fea0003800000 */
.L_x_9094:
[----:B------:R-:W-:Y:S01]  /*2d90*/  UIMAD UR6, UR36, 0x300, UR20 ;  /* 0x00000300240678a4 */ /* 0x000fe2000f8e0214 */
[----:B------:R-:W-:Y:S01]  /*2da0*/  WARPGROUP.ARRIVE ;  /* 0x00000000000079c5 */ /* 0x000fe20000000000 */
[----:B------:R-:W-:Y:S01]  /*2db0*/  UMOV UR7, 0x40000040 ;  /* 0x4000004000077882 */ /* 0x000fe20000000000 */
[----:B------:R-:W-:Y:S01]  /*2dc0*/  UMOV UR11, 0x40000040 ;  /* 0x40000040000b7882 */ /* 0x000fe20000000000 */
[----:B------:R-:W-:-:S03]  /*2dd0*/  UIADD3 UR10, UR6, 0x2, URZ ;  /* 0x00000002060a7890 */ /* 0x000fc6000fffe03f */
[----:B------:R-:W1:Y:S01]  /*2de0*/  S2R R203, SR_TID.X ;  /* 0x0000000000cb7919 */ /* 0x000e620000002100 */
[----:B------:R-:W-:Y:S01]  /*2df0*/  UIADD3 UR14, UR6, 0x4, URZ ;  /* 0x00000004060e7890 */ /* 0x000fe2000fffe03f */
[----:B------:R-:W-:Y:S01]  /*2e00*/  UMOV UR15, 0x40000040 ;  /* 0x40000040000f7882 */ /* 0x000fe20000000000 */
[----:B------:R-:W-:Y:S01]  /*2e10*/  HGMMA.64x96x16.F32 R152, gdesc[UR4], RZ, !UPT, gsb0 ;  /* 0x01600000049879f0 */ /* 0x000fe2000c0008ff */
[----:B------:R-:W-:Y:S01]  /*2e20*/  UIADD3 UR18, UR6, 0x6, URZ ;  /* 0x0000000606127890 */ /* 0x000fe2000fffe03f */
[----:B------:R-:W-:Y:S01]  /*2e30*/  UMOV UR19, 0x40000040 ;  /* 0x4000004000137882 */ /* 0x000fe20000000000 */
[----:B-1----:R-:W-:Y:S01]  /*2e40*/  SHF.R.U32.HI R203, RZ, 0x7, R203 ;  /* 0x00000007ffcb7819 */ /* 0x002fe200000116cb */
[----:B------:R-:W-:Y:S02]  /*2e50*/  WARPGROUP.DEPBAR.LE gsb0, 0x0 ;  /* 0x00008000000079c5 */ /* 0x000fe40000010000 */
[----:B------:R-:W-:-:S06]  /*2e60*/  WARPGROUP.ARRIVE ;  /* 0x00000000000079c5 */ /* 0x000fcc0000000000 */
[----:B------:R-:W-:Y:S01]  /*2e70*/  HGMMA.64x96x16.F32 R152, gdesc[UR8], R152, gsb0 ;  /* 0x01600000089879f0 */ /* 0x000fe20008000898 */
[----:B------:R-:W-:Y:S02]  /*2e80*/  UMOV UR10, UR22 ;  /* 0x00000016000a7c82 */ /* 0x000fe40008000000 */
[----:B------:R-:W-:Y:S02]  /*2e90*/  WARPGROUP.DEPBAR.LE gsb0, 0x0 ;  /* 0x00008000000079c5 */ /* 0x000fe40000010000 */
[----:B------:R-:W-:-:S06]  /*2ea0*/  WARPGROUP.ARRIVE ;  /* 0x00000000000079c5 */ /* 0x000fcc0000000000 */
[----:B------:R-:W-:Y:S03]  /*2eb0*/  HGMMA.64x96x16.F32 R152, gdesc[UR12], R152, gsb0 ;  /* 0x016000000c9879f0 */ /* 0x000fe60008000898 */
[----:B------:R-:W-:Y:S02]  /*2ec0*/  WARPGROUP.DEPBAR.LE gsb0, 0x0 ;  /* 0x00008000000079c5 */ /* 0x000fe40000010000 */
[----:B------:R-:W-:-:S06]  /*2ed0*/  WARPGROUP.ARRIVE ;  /* 0x00000000000079c5 */ /* 0x000fcc0000000000 */
[----:B------:R-:W-:Y:S03]  /*2ee0*/  HGMMA.64x96x16.F32 R152, gdesc[UR16], R152, gsb0 ;  /* 0x01600000109879f0 */ /* 0x000fe60008000898 */
[----:B------:R-:W-:Y:S02]  /*2ef0*/  WARPGROUP.DEPBAR.LE gsb0, 0x0 ;  /* 0x00008000000079c5 */ /* 0x000fe40000010000 */
[----:B0-----:R-:W-:Y:S02]  /*2f00*/  FMNMX.FTZ R0, R152, R7, !PT ;  /* 0x0000000798007209 */ /* 0x001fe40007810000 */
[----:B---3--:R-:W-:Y:S02]  /*2f10*/  FMNMX.FTZ R8, R154, R200, !PT ;  /* 0x000000c89a087209 */ /* 0x008fe40007810000 */
        /* <DEDUP_REMOVED lines=52> */
[----:B------:R-:W-:Y:S01]  /*3260*/  FMUL.FTZ R6, R6, UR10 ;  /* 0x0000000a06067c20 */ /* 0x000fe20008410000 */
[----:B------:R0:W-:Y:S01]  /*3270*/  MUFU.EX2 R10, R164 ;  /* 0x000000a4000a7308 */ /* 0x0001e20000000800 */
[--C-:B------:R-:W-:Y:S01]  /*3280*/  FFMA.FTZ R23, R177, UR10, -R201.reuse ;  /* 0x0000000ab1177c23 */ /* 0x100fe200080108c9 */
[----:B------:R-:W-:Y:S01]  /*3290*/  FMNMX.FTZ R12, R182, R3, !PT ;  /* 0x00000003b60c7209 */ /* 0x000fe20007810000 */
[--C-:B------:R-:W-:Y:S01]  /*32a0*/  FFMA.FTZ R9, R157, UR10, -R201.reuse ;  /* 0x0000000a9d097c23 */ /* 0x100fe200080108c9 */
[--C-:B------:R-:W-:Y:S01]  /*32b0*/  FFMA.FTZ R172, R172, UR10, -R201.reuse ;  /* 0x0000000aacac7c23 */ /* 0x100fe200080108c9 */
[--C-:B------:R-:W-:Y:S01]  /*32c0*/  FFMA.FTZ R161, R161, UR10, -R201.reuse ;  /* 0x0000000aa1a17c23 */ /* 0x100fe200080108c9 */
[----:B------:R-:W-:Y:S01]  /*32d0*/  FMNMX.FTZ R3, R183, R12, !PT ;  /* 0x0000000cb7037209 */ /* 0x000fe20007810000 */
[--C-:B------:R-:W-:Y:S01]  /*32e0*/  FFMA.FTZ R196, R196, UR10, -R201.reuse ;  /* 0x0000000ac4c47c23 */ /* 0x100fe200080108c9 */
[----:B------:R-:W1:Y:S01]  /*32f0*/  MUFU.EX2 R6, R6 ;  /* 0x0000000600067308 */ /* 0x000e620000000800 */
[--C-:B0-----:R-:W-:Y:S01]  /*3300*/  FFMA.FTZ R164, R176, UR10, -R201.reuse ;  /* 0x0000000ab0a47c23 */ /* 0x101fe200080108c9 */
[----:B------:R-:W-:Y:S01]  /*3310*/  FMNMX.FTZ R12, R186, R3, !PT ;  /* 0x00000003ba0c7209 */ /* 0x000fe20007810000 */
[--C-:B------:R-:W-:Y:S01]  /*3320*/  FFMA.FTZ R13, R165, UR10, -R201.reuse ;  /* 0x0000000aa50d7c23 */ /* 0x100fe200080108c9 */
[--C-:B------:R-:W-:Y:S01]  /*3330*/  FFMA.FTZ R157, R185, UR10, -R201.reuse ;  /* 0x0000000ab99d7c23 */ /* 0x100fe200080108c9 */
[----:B------:R-:W-:Y:S01]  /*3340*/  FFMA.FTZ R165, R193, UR10, -R201 ;  /* 0x0000000ac1a57c23 */ /* 0x000fe200080108c9 */
[----:B------:R-:W-:-:S02]  /*3350*/  FMNMX.FTZ R3, R187, R12, !PT ;  /* 0x0000000cbb037209 */ /* 0x000fc40007810000 */
[----:B------:R-:W0:Y:S02]  /*3360*/  MUFU.EX2 R7, R7 ;  /* 0x0000000700077308 */ /* 0x000e240000000800 */
[----:B------:R-:W-:-:S04]  /*3370*/  FMNMX.FTZ R12, R190, R3, !PT ;  /* 0x00000003be0c7209 */ /* 0x000fc80007810000 */
[----:B------:R-:W-:Y:S02]  /*3380*/  FMNMX.FTZ R3, R191, R12, !PT ;  /* 0x0000000cbf037209 */ /* 0x000fe40007810000 */
[----:B------:R-:W2:Y:S01]  /*3390*/  MUFU.EX2 R152, R152 ;  /* 0x0000009800987308 */ /* 0x000ea20000000800 */
[-C--:B-1----:R-:W-:Y:S01]  /*33a0*/  FMUL.FTZ R24, R24, R6.reuse ;  /* 0x0000000618187220 */ /* 0x082fe20000410000 */
[----:B------:R-:W-:Y:S01]  /*33b0*/  FMNMX.FTZ R12, R194, R3, !PT ;  /* 0x00000003c20c7209 */ /* 0x000fe20007810000 */
[-C--:B------:R-:W-:Y:S01]  /*33c0*/  FMUL.FTZ R25, R25, R6.reuse ;  /* 0x0000000619197220 */ /* 0x080fe20000410000 */
[-C--:B------:R-:W-:Y:S01]  /*33d0*/  FMUL.FTZ R28, R28, R6.reuse ;  /* 0x000000061c1c7220 */ /* 0x080fe20000410000 */
[----:B------:R-:W-:Y:S01]  /*33e0*/  FMUL.FTZ R29, R29, R6 ;  /* 0x000000061d1d7220 */ /* 0x000fe20000410000 */
[----:B------:R-:W-:Y:S01]  /*33f0*/  FMNMX.FTZ R3, R195, R12, !PT ;  /* 0x0000000cc3037209 */ /* 0x000fe20007810000 */
[-C--:B------:R-:W-:Y:S01]  /*3400*/  FMUL.FTZ R32, R32, R6.reuse ;  /* 0x0000000620207220 */ /* 0x080fe20000410000 */
[----:B------:R-:W-:Y:S01]  /*3410*/  MUFU.EX2 R8, R11 ;  /* 0x0000000b00087308 */ /* 0x000fe20000000800 */
[----:B0-----:R-:W-:Y:S01]  /*3420*/  FFMA.FTZ R5, R6, R5, R7 ;  /* 0x0000000506057223 */ /* 0x001fe20000010007 */
[----:B------:R-:W-:Y:S01]  /*3430*/  FMNMX.FTZ R14, R198, R3, !PT ;  /* 0x00000003c60e7209 */ /* 0x000fe20007810000 */
[-C--:B------:R-:W-:Y:S01]  /*3440*/  FMUL.FTZ R33, R33, R6.reuse ;  /* 0x0000000621217220 */ /* 0x080fe20000410000 */
[-C--:B------:R-:W-:Y:S01]  /*3450*/  FMUL.FTZ R36, R36, R6.reuse ;  /* 0x0000000624247220 */ /* 0x080fe20000410000 */
[----:B------:R-:W-:Y:S01]  /*3460*/  FMUL.FTZ R37, R37, R6 ;  /* 0x0000000625257220 */ /* 0x000fe20000410000 */
[----:B------:R-:W-:Y:S01]  /*3470*/  FMNMX.FTZ R3, R199, R14, !PT ;  /* 0x0000000ec7037209 */ /* 0x000fe20007810000 */
[----:B------:R-:W-:Y:S01]  /*3480*/  FFMA.FTZ R14, R180, UR10, -R201 ;  /* 0x0000000ab40e7c23 */ /* 0x000fe200080108c9 */
[----:B------:R-:W-:Y:S01]  /*3490*/  MUFU.EX2 R9, R9 ;  /* 0x0000000900097308 */ /* 0x000fe20000000800 */
[C---:B--2---:R-:W-:Y:S01]  /*34a0*/  FADD.FTZ R5, R152.reuse, R5 ;  /* 0x0000000598057221 */ /* 0x044fe20000010000 */
[----:B------:R-:W-:Y:S01]  /*34b0*/  F2FP.F16.F32.PACK_AB R152, R152, R7 ;  /* 0x000000079898723e */ /* 0x000fe200000000ff */
[----:B------:R-:W0:Y:S01]  /*34c0*/  SHFL.BFLY PT, R20, R3, 0x2, 0x1f ;  /* 0x0c401f0003147f89 */ /* 0x000e2200000e0000 */
        /* <DEDUP_REMOVED lines=13> */
[--C-:B-1----:R-:W-:Y:S01]  /*35a0*/  FFMA.FTZ R172, R192, UR10, -R201.reuse ;  /* 0x0000000ac0ac7c23 */ /* 0x102fe200080108c9 */
        /* <DEDUP_REMOVED lines=8> */
[----:B------:R-:W-:Y:S01]  /*3630*/  FMUL.FTZ R76, R76, R6 ;  /* 0x000000064c4c7220 */ /* 0x000fe20000410000 */
[----:B0-----:R-:W-:Y:S01]  /*3640*/  FMNMX.FTZ R169, R3, R20, !PT ;  /* 0x0000001403a97209 */ /* 0x001fe20007810000 */
[--C-:B------:R-:W-:Y:S01]  /*3650*/  FFMA.FTZ R20, R188, UR10, -R201.reuse ;  /* 0x0000000abc147c23 */ /* 0x100fe200080108c9 */
[-C--:B------:R-:W-:Y:S01]  /*3660*/  FMUL.FTZ R77, R77, R6.reuse ;  /* 0x000000064d4d7220 */ /* 0x080fe20000410000 */
[-C--:B------:R-:W-:Y:S01]  /*3670*/  FMUL.FTZ R80, R80, R6.reuse ;  /* 0x0000000650507220 */ /* 0x080fe20000410000 */
[-C--:B------:R-:W-:Y:S01]  /*3680*/  FMUL.FTZ R81, R81, R6.reuse ;  /* 0x0000000651517220 */ /* 0x080fe20000410000 */
[----:B------:R-:W0:Y:S01]  /*3690*/  SHFL.BFLY PT, R176, R169, 0x1, 0x1f ;  /* 0x0c201f00a9b07f89 */ /* 0x000e2200000e0000 */
[----:B------:R-:W-:Y:S01]  /*36a0*/  MUFU.EX2 R13, R13 ;  /* 0x0000000d000d7308 */ /* 0x000fe20000000800 */
[----:B-1----:R-:W-:Y:S01]  /*36b0*/  FFMA.FTZ R161, R189, UR10, -R201 ;  /* 0x0000000abda17c23 */ /* 0x002fe200080108c9 */
        /* <DEDUP_REMOVED lines=22> */
[----:B------:R-:W-:Y:S01]  /*3820*/  MUFU.EX2 R21, R21 ;  /* 0x0000001500157308 */ /* 0x000fe20000000800 */
[----:B------:R-:W-:Y:S01]  /*3830*/  IADD3 R176, -R203, 0xb, RZ ;  /* 0x0000000bcbb07810 */ /* 0x000fe20007ffe1ff */
[-C--:B------:R-:W-:Y:S01]  /*3840*/  FMUL.FTZ R121, R121, R6.reuse ;  /* 0x0000000679797220 */ /* 0x080fe20000410000 */
[-C--:B------:R-:W-:Y:S01]  /*3850*/  FMUL.FTZ R124, R124, R6.reuse ;  /* 0x000000067c7c7220 */ /* 0x080fe20000410000 */
[C---:B------:R-:W-:Y:S01]  /*3860*/  FADD.FTZ R173, -R3.reuse, R200 ;  /* 0x000000c803ad7221 */ /* 0x040fe20000010100 */
[----:B------:R-:W-:Y:S01]  /*3870*/  FMUL.FTZ R181, R3, UR10 ;  /* 0x0000000a03b57c20 */ /* 0x000fe20008410000 */
[-C--:B------:R-:W-:Y:S01]  /*3880*/  FMUL.FTZ R125, R125, R6.reuse ;  /* 0x000000067d7d7220 */ /* 0x080fe20000410000 */
        /* <DEDUP_REMOVED lines=12> */
[----:B------:R-:W-:Y:S01]  /*3950*/  FFMA.FTZ R182, R183, UR10, -R181 ;  /* 0x0000000ab7b67c23 */ /* 0x000fe200080108b5 */
[----:B------:R-:W-:-:S02]  /*3960*/  IMAD.U32 R183, RZ, RZ, UR23 ;  /* 0x00000017ffb77e24 */ /* 0x000fc4000f8e00ff */
[--C-:B------:R-:W-:Y:S01]  /*3970*/  FFMA.FTZ R192, R163, UR10, -R181.reuse ;  /* 0x0000000aa3c07c23 */ /* 0x100fe200080108b5 */
[----:B------:R-:W0:Y:S01]  /*3980*/  MUFU.EX2 R184, R184 ;  /* 0x000000b800b87308 */ /* 0x000e220000000800 */
[--C-:B------:R-:W-:Y:S01]  /*3990*/  FFMA.FTZ R163, R166, UR10, -R181.reuse ;  /* 0x0000000aa6a37c23 */ /* 0x100fe200080108b5 */
[----:B------:R-:W-:Y:S02]  /*39a0*/  @!P1 VIADD R154, R183, 0x22840 ;  /* 0x00022840b79a9836 */ /* 0x000fe40000000000 */
[--C-:B------:R-:W-:Y:S01]  /*39b0*/  FFMA.FTZ R200, R171, UR10, -R181.reuse ;  /* 0x0000000aabc87c23 */ /* 0x100fe200080108b5 */
[--C-:B------:R-:W-:Y:S01]  /*39c0*/  FFMA.FTZ R171, R174, UR10, -R181.reuse ;  /* 0x0000000aaeab7c23 */ /* 0x100fe200080108b5 */
[--C-:B------:R-:W-:Y:S01]  /*39d0*/  FFMA.FTZ R185, R186, UR10, -R181.reuse ;  /* 0x0000000abab97c23 */ /* 0x100fe200080108b5 */
[--C-:B------:R-:W-:Y:S01]  /*39e0*/  FFMA.FTZ R186, R187, UR10, -R181.reuse ;  /* 0x0000000abbba7c23 */ /* 0x100fe200080108b5 */
[----:B------:R-:W-:Y:S01]  /*39f0*/  @!P1 PRMT R154, RZ, 0x654, R154 ;  /* 0x00000654ff9a9816 */ /* 0x000fe2000000009a */
[----:B------:R-:W1:Y:S01]  /*3a00*/  MUFU.EX2 R155, R155 ;  /* 0x0000009b009b7308 */ /* 0x000e620000000800 */
[----:B------:R2:W-:Y:S06]  /*3a10*/  BAR.ARV R176, 0x100 ;  /* 0x000400b00000751d */ /* 0x0005ec0000002000 */
[----:B------:R3:W-:Y:S01]  /*3a20*/  @!P1 SYNCS.ARRIVE.TRANS64.RED.A1T0 RZ, [R154+URZ], RZ ;  /* 0x000000ff9aff99a7 */ /* 0x0007e2000810043f */
[----:B------:R-:W4:Y:S01]  /*3a30*/  MUFU.EX2 R177, R177 ;  /* 0x000000b100b17308 */ /* 0x000f220000000800 */
[----:B0-----:R-:W-:Y:S01]  /*3a40*/  FFMA.FTZ R4, R173, R4, R184 ;  /* 0x00000004ad047223 */ /* 0x001fe200000100b8 */
[--C-:B------:R-:W-:Y:S01]  /*3a50*/  FFMA.FTZ R187, R190, UR10, -R181.reuse ;  /* 0x0000000abebb7c23 */ /* 0x100fe200080108b5 */
[--C-:B------:R-:W-:Y:S01]  /*3a60*/  FFMA.FTZ R190, R191, UR10, -R181.reuse ;  /* 0x0000000abfbe7c23 */ /* 0x100fe200080108b5 */
[--C-:B------:R-:W-:Y:S01]  /*3a70*/  FFMA.FTZ R194, R194, UR10, -R181.reuse ;  /* 0x0000000ac2c27c23 */ /* 0x100fe200080108b5 */
[--C-:B------:R-:W-:Y:S01]  /*3a80*/  FFMA.FTZ R195, R195, UR10, -R181.reuse ;  /* 0x0000000ac3c37c23 */ /* 0x100fe200080108b5 */
[----:B------:R-:W-:Y:S01]  /*3a90*/  FFMA.FTZ R198, R198, UR10, -R181 ;  /* 0x0000000ac6c67c23 */ /* 0x000fe200080108b5 */
[----:B---3--:R-:W-:Y:S01]  /*3aa0*/  FADD.FTZ R154, R8, R5 ;  /* 0x00000005089a7221 */ /* 0x008fe20000010000 */
[----:B------:R-:W0:Y:S01]  /*3ab0*/  MUFU.EX2 R188, R188 ;  /* 0x000000bc00bc7308 */ /* 0x000e220000000800 */
[----:B-1----:R-:W-:Y:S01]  /*3ac0*/  FADD.FTZ R4, R155, R4 ;  /* 0x000000049b047221 */ /* 0x002fe20000010000 */
[----:B------:R-:W-:Y:S01]  /*3ad0*/  FFMA.FTZ R199, R199, UR10, -R181 ;  /* 0x0000000ac7c77c23 */ /* 0x000fe200080108b5 */
[----:B------:R-:W-:Y:S01]  /*3ae0*/  FADD.FTZ R5, R9, R154 ;  /* 0x0000009a09057221 */ /* 0x000fe20000010000 */
[-C--:B------:R-:W-:Y:S01]  /*3af0*/  FMUL.FTZ R129, R129, R6.reuse ;  /* 0x0000000681817220 */ /* 0x080fe20000410000 */
[-C--:B------:R-:W-:Y:S01]  /*3b00*/  FMUL.FTZ R132, R132, R6.reuse ;  /* 0x0000000684847220 */ /* 0x080fe20000410000 */
[-C--:B------:R-:W-:Y:S01]  /*3b10*/  FMUL.FTZ R133, R133, R6.reuse ;  /* 0x0000000685857220 */ /* 0x080fe20000410000 */
[----:B------:R-:W-:Y:S01]  /*3b20*/  FADD.FTZ R154, R156, R5 ;  /* 0x000000059c9a7221 */ /* 0x000fe20000010000 */
[----:B------:R-:W1:Y:S01]  /*3b30*/  MUFU.EX2 R159, R159 ;  /* 0x0000009f009f7308 */ /* 0x000e620000000800 */
[----:B----4-:R-:W-:Y:S01]  /*3b40*/  FADD.FTZ R7, R177, R4 ;  /* 0x00000004b1077221 */ /* 0x010fe20000010000 */
[-C--:B------:R-:W-:Y:S01]  /*3b50*/  FMUL.FTZ R136, R136, R6.reuse ;  /* 0x0000000688887220 */ /* 0x080fe20000410000 */
[----:B------:R-:W-:Y:S01]  /*3b60*/  FADD.FTZ R5, R11, R154 ;  /* 0x0000009a0b057221 */ /* 0x000fe20000010000 */
[-C--:B------:R-:W-:Y:S01]  /*3b70*/  FMUL.FTZ R137, R137, R6.reuse ;  /* 0x0000000689897220 */ /* 0x080fe20000410000 */
[-C--:B------:R-:W-:Y:S01]  /*3b80*/  FMUL.FTZ R140, R140, R6.reuse ;  /* 0x000000068c8c7220 */ /* 0x080fe20000410000 */
[-C--:B------:R-:W-:Y:S01]  /*3b90*/  FMUL.FTZ R141, R141, R6.reuse ;  /* 0x000000068d8d7220 */ /* 0x080fe20000410000 */
[----:B------:R-:W-:Y:S01]  /*3ba0*/  FADD.FTZ R154, R10, R5 ;  /* 0x000000050a9a7221 */ /* 0x000fe20000010000 */
[----:B------:R-:W3:Y:S01]  /*3bb0*/  MUFU.EX2 R192, R192 ;  /* 0x000000c000c07308 */ /* 0x000ee20000000800 */
[----:B0-----:R-:W-:Y:S01]  /*3bc0*/  FADD.FTZ R4, R188, R7 ;  /* 0x00000007bc047221 */ /* 0x001fe20000010000 */
[-C--:B------:R-:W-:Y:S01]  /*3bd0*/  FMUL.FTZ R144, R144, R6.reuse ;  /* 0x0000000690907220 */ /* 0x080fe20000410000 */
[----:B------:R-:W-:Y:S01]  /*3be0*/  FADD.FTZ R5, R13, R154 ;  /* 0x0000009a0d057221 */ /* 0x000fe20000010000 */
[-C--:B------:R-:W-:Y:S01]  /*3bf0*/  FMUL.FTZ R145, R145, R6.reuse ;  /* 0x0000000691917220 */ /* 0x080fe20000410000 */
[-C--:B------:R-:W-:Y:S01]  /*3c00*/  FMUL.FTZ R148, R148, R6.reuse ;  /* 0x0000000694947220 */ /* 0x080fe20000410000 */
[----:B------:R-:W-:Y:S01]  /*3c10*/  FMUL.FTZ R149, R149, R6 ;  /* 0x0000000695957220 */ /* 0x000fe20000410000 */
[----:B------:R-:W-:Y:S01]  /*3c20*/  FADD.FTZ R154, R160, R5 ;  /* 0x00000005a09a7221 */ /* 0x000fe20000010000 */
[----:B------:R0:W-:Y:S01]  /*3c30*/  MUFU.EX2 R169, R196 ;  /* 0x000000c400a97308 */ /* 0x0001e20000000800 */
        /* <DEDUP_REMOVED lines=8> */
[--C-:B0-----:R-:W-:Y:S01]  /*3cc0*/  FFMA.FTZ R196, R167, UR10, -R181.reuse ;  /* 0x0000000aa7c47c23 */ /* 0x101fe200080108b5 */
[----:B------:R-:W-:Y:S01]  /*3cd0*/  FFMA.FTZ R167, R170, UR10, -R181 ;  /* 0x0000000aaaa77c23 */ /* 0x000fe200080108b5 */
[----:B---3--:R-:W-:Y:S01]  /*3ce0*/  FADD.FTZ R4, R192, R7 ;  /* 0x00000007c0047221 */ /* 0x008fe20000010000 */
[----:B------:R-:W-:Y:S01]  /*3cf0*/  FADD.FTZ R5, R21, R154 ;  /* 0x0000009a15057221 */ /* 0x000fe20000010000 */
        /* <DEDUP_REMOVED lines=79> */
[----:B------:R-:W-:Y:S01]  /*41f0*/  FMUL.FTZ R151, R151, R173 ;  /* 0x000000ad97977220 */ /* 0x000fe20000410000 */
[----:B------:R-:W-:-:S02]  /*4200*/  F2FP.F16.F32.PACK_AB R156, R11, R156 ;  /* 0x0000009c0b9c723e */ /* 0x000fc400000000ff */
[----:B------:R-:W-:Y:S01]  /*4210*/  F2FP.F16.F32.PACK_AB R158, R13, R10 ;  /* 0x0000000a0d9e723e */ /* 0x000fe200000000ff */
[----:B------:R-:W3:Y:S01]  /*4220*/  MUFU.EX2 R179, R179 ;  /* 0x000000b300b37308 */ /* 0x000ee20000000800 */
[----:B-1----:R-:W-:Y:S01]  /*4230*/  FADD.FTZ R4, R178, R7 ;  /* 0x00000007b2047221 */ /* 0x002fe20000010000 */
[----:B------:R-:W-:Y:S02]  /*4240*/  F2FP.F16.F32.PACK_AB R160, R15, R160 ;  /* 0x000000a00fa0723e */ /* 0x000fe400000000ff */
[----:B------:R-:W-:Y:S02]  /*4250*/  F2FP.F16.F32.PACK_AB R162, R21, R12 ;  /* 0x0000000c15a2723e */ /* 0x000fe400000000ff */
[----:B------:R-:W-:Y:S02]  /*4260*/  F2FP.F16.F32.PACK_AB R164, R23, R164 ;  /* 0x000000a417a4723e */ /* 0x000fe400000000ff */
[----:B------:R-:W1:Y:S01]  /*4270*/  MUFU.EX2 R153, R153 ;  /* 0x0000009900997308 */ /* 0x000e620000000800 */
[----:B0-----:R-:W-:-:S07]  /*4280*/  FADD.FTZ R154, R14, R5 ;  /* 0x000000050e9a7221 */ /* 0x001fce0000010000 */
[----:B------:R-:W0:Y:S01]  /*4290*/  MUFU.EX2 R182, R182 ;  /* 0x000000b600b67308 */ /* 0x000e220000000800 */
[----:B---3--:R-:W-:-:S07]  /*42a0*/  FADD.FTZ R7, R179, R4 ;  /* 0x00000004b3077221 */ /* 0x008fce0000010000 */
[----:B------:R-:W3:Y:S01]  /*42b0*/  MUFU.EX2 R168, R168 ;  /* 0x000000a800a87308 */ /* 0x000ee20000000800 */
[C---:B-1----:R-:W-:Y:S01]  /*42c0*/  FADD.FTZ R5, R153.reuse, R154 ;  /* 0x0000009a99057221 */ /* 0x042fe20000010000 */
        /* <DEDUP_REMOVED lines=8> */
[----:B-1----:R-:W-:-:S07]  /*4350*/  FADD.FTZ R7, R185, R4 ;  /* 0x00000004b9077221 */ /* 0x002fce0000010000 */
[----:B------:R-:W1:Y:S01]  /*4360*/  MUFU.EX2 R20, R20 ;  /* 0x0000001400147308 */ /* 0x000e620000000800 */
[C---:B0-----:R-:W-:Y:S01]  /*4370*/  FADD.FTZ R5, R157.reuse, R154 ;  /* 0x0000009a9d057221 */ /* 0x041fe20000010000 */
[----:B------:R-:W-:Y:S02]  /*4380*/  F2FP.F16.F32.PACK_AB R168, R157, R168 ;  /* 0x000000a89da8723e */ /* 0x000fe400000000ff */
[----:B------:R-:W-:Y:S02]  /*4390*/  F2FP.F16.F32.PACK_AB R157, R192, R159 ;  /* 0x0000009fc09d723e */ /* 0x000fe400000000ff */
[----:B------:R-:W-:Y:S02]  /*43a0*/  F2FP.F16.F32.PACK_AB R159, R196, R163 ;  /* 0x000000a3c49f723e */ /* 0x000fe400000000ff */
[----:B------:R-:W0:Y:S01]  /*43b0*/  MUFU.EX2 R187, R187 ;  /* 0x000000bb00bb7308 */ /* 0x000e220000000800 */
[----:B---3--:R-:W-:Y:S01]  /*43c0*/  FADD.FTZ R4, R186, R7 ;  /* 0x00000007ba047221 */ /* 0x008fe20000010000 */
[----:B------:R-:W-:-:S06]  /*43d0*/  F2FP.F16.F32.PACK_AB R163, R202, R171 ;  /* 0x000000abcaa3723e */ /* 0x000fcc00000000ff */
[----:B------:R-:W3:Y:S01]  /*43e0*/  MUFU.EX2 R161, R161 ;  /* 0x000000a100a17308 */ /* 0x000ee20000000800 */
[----:B-1----:R-:W-:-:S07]  /*43f0*/  FADD.FTZ R154, R20, R5 ;  /* 0x00000005149a7221 */ /* 0x002fce0000010000 */
[----:B------:R-:W1:Y:S01]  /*4400*/  MUFU.EX2 R190, R190 ;  /* 0x000000be00be7308 */ /* 0x000e620000000800 */
[----:B0-----:R-:W-:-:S07]  /*4410*/  FADD.FTZ R7, R187, R4 ;  /* 0x00000004bb077221 */ /* 0x001fce0000010000 */
[----:B------:R-:W0:Y:S01]  /*4420*/  MUFU.EX2 R172, R172 ;  /* 0x000000ac00ac7308 */ /* 0x000e220000000800 */
[----:B---3--:R-:W-:Y:S01]  /*4430*/  FADD.FTZ R5, R161, R154 ;  /* 0x0000009aa1057221 */ /* 0x008fe20000010000 */
[----:B------:R-:W-:Y:S02]  /*4440*/  F2FP.F16.F32.PACK_AB R154, R9, R8 ;  /* 0x00000008099a723e */ /* 0x000fe400000000ff */
[----:B------:R-:W-:Y:S02]  /*4450*/  F2FP.F16.F32.PACK_AB R170, R161, R20 ;  /* 0x00000014a1aa723e */ /* 0x000fe400000000ff */
[----:B------:R-:W-:Y:S02]  /*4460*/  F2FP.F16.F32.PACK_AB R161, R200, R167 ;  /* 0x000000a7c8a1723e */ /* 0x000fe400000000ff */
[----:B------:R-:W3:Y:S01]  /*4470*/  MUFU.EX2 R181, R194 ;  /* 0x000000c200b57308 */ /* 0x000ee20000000800 */
[----:B-1----:R-:W-:Y:S01]  /*4480*/  FADD.FTZ R4, R190, R7 ;  /* 0x00000007be047221 */ /* 0x002fe20000010000 */
[----:B------:R-:W-:-:S02]  /*4490*/  F2FP.F16.F32.PACK_AB R167, R182, R179 ;  /* 0x000000b3b6a7723e */ /* 0x000fc400000000ff */
[----:B------:R-:W-:-:S04]  /*44a0*/  F2FP.F16.F32.PACK_AB R171, R190, R187 ;  /* 0x000000bbbeab723e */ /* 0x000fc800000000ff */
[----:B------:R-:W1:Y:S01]  /*44b0*/  MUFU.EX2 R165, R165 ;  /* 0x000000a500a57308 */ /* 0x000e620000000800 */
[----:B0-----:R-:W-:-:S07]  /*44c0*/  FADD.FTZ R8, R172, R5 ;  /* 0x00000005ac087221 */ /* 0x001fce0000010000 */
[----:B------:R-:W0:Y:S01]  /*44d0*/  MUFU.EX2 R6, R195 ;  /* 0x000000c300067308 */ /* 0x000e220000000800 */
[----:B---3--:R-:W-:-:S07]  /*44e0*/  FADD.FTZ R7, R181, R4 ;  /* 0x00000004b5077221 */ /* 0x008fce0000010000 */
[----:B------:R-:W3:Y:S01]  /*44f0*/  MUFU.EX2 R198, R198 ;  /* 0x000000c600c67308 */ /* 0x000ee20000000800 */
[C---:B-1----:R-:W-:Y:S01]  /*4500*/  FADD.FTZ R8, R165.reuse, R8 ;  /* 0x00000008a5087221 */ /* 0x042fe20000010000 */
[----:B------:R-:W-:Y:S02]  /*4510*/  F2FP.F16.F32.PACK_AB R172, R165, R172 ;  /* 0x000000aca5ac723e */ /* 0x000fe400000000ff */
[----:B------:R-:W-:Y:S01]  /*4520*/  F2FP.F16.F32.PACK_AB R165, R178, R175 ;  /* 0x000000afb2a5723e */ /* 0x000fe200000000ff */
[----:B------:R-:W-:-:S03]  /*4530*/  FADD.FTZ R5, R169, R8 ;  /* 0x00000008a9057221 */ /* 0x000fc60000010000 */
[----:B------:R-:W1:Y:S01]  /*4540*/  MUFU.EX2 R180, R180 ;  /* 0x000000b400b47308 */ /* 0x000e620000000800 */
[C---:B0-----:R-:W-:Y:S01]  /*4550*/  FADD.FTZ R7, R6.reuse, R7 ;  /* 0x0000000706077221 */ /* 0x041fe20000010000 */
[----:B------:R-:W-:-:S06]  /*4560*/  F2FP.F16.F32.PACK_AB R173, R6, R181 ;  /* 0x000000b506ad723e */ /* 0x000fcc00000000ff */
[----:B------:R-:W0:Y:S01]  /*4570*/  MUFU.EX2 R199, R199 ;  /* 0x000000c700c77308 */ /* 0x000e220000000800 */
[----:B---3--:R-:W-:Y:S01]  /*4580*/  FADD.FTZ R4, R198, R7 ;  /* 0x00000007c6047221 */ /* 0x008fe20000010000 */
[C---:B-1----:R-:W-:Y:S01]  /*4590*/  F2FP.F16.F32.PACK_AB R174, R180.reuse, R169 ;  /* 0x000000a9b4ae723e */ /* 0x042fe200000000ff */
[----:B------:R-:W-:Y:S01]  /*45a0*/  FADD.FTZ R5, R180, R5 ;  /* 0x00000005b4057221 */ /* 0x000fe20000010000 */
[----:B------:R-:W-:Y:S01]  /*45b0*/  F2FP.F16.F32.PACK_AB R169, R186, R185 ;  /* 0x000000b9baa9723e */ /* 0x000fe200000000ff */
[C---:B0-----:R-:W-:Y:S01]  /*45c0*/  FADD.FTZ R4, R199.reuse, R4 ;  /* 0x00000004c7047221 */ /* 0x041fe20000010000 */
[----:B------:R-:W-:Y:S01]  /*45d0*/  F2FP.F16.F32.PACK_AB R175, R199, R198 ;  /* 0x000000c6c7af723e */ /* 0x000fe200000000ff */
[----:B--2---:R-:W-:Y:S06]  /*45e0*/  @!P0 BRA `(.L_x_9096) ;  /* 0x0000000000048947 */ /* 0x004fec0003800000 */
[----:B------:R-:W-:Y:S01]  /*45f0*/  BPT.TRAP 0x1 ;  /* 0x000000040000795c */ /* 0x000fe20000300000 */
.L_x_9096:
[----:B------:R-:W-:-:S04]  /*4600*/  IMAD.U32 R6, RZ, RZ, UR24 ;  /* 0x00000018ff067e24 */ /* 0x000fc8000f8e00ff */
[----:B------:R0:W1:Y:S01]  /*4610*/  SYNCS.PHASECHK.TRANS64.TRYWAIT P3, [UR23+0x22850], R6 ;  /* 0x02285006ff0075a7 */ /* 0x0000620008060157 */
[----:B------:R-:W-:Y:S05]  /*4620*/  @!P0 BRA `(.L_x_9097) ;  /* 0x0000000000048947 */ /* 0x000fea0003800000 */
[----:B------:R-:W-:Y:S01]  /*4630*/  BPT.TRAP 0x1 ;  /* 0x000000040000795c */ /* 0x000fe20000300000 */
.L_x_9097:
[----:B-1----:R-:W-:Y:S05]  /*4640*/  @P3 BRA `(.L_x_9098) ;  /* 0x00000000000c3947 */ /* 0x002fea0003800000 */
[----:B0-----:R-:W-:-:S04]  /*4650*/  IMAD.U32 R6, RZ, RZ, UR24 ;  /* 0x00000018ff067e24 */ /* 0x001fc8000f8e00ff */
[----:B------:R-:W0:Y:S02]  /*4660*/  SYNCS.PHASECHK.TRANS64.TRYWAIT P3, [UR23+0x22850], R6 ;  /* 0x02285006ff0075a7 */ /* 0x000e240008060157 */
[----:B0-----:R-:W-:Y:S05]  /*4670*/  @!P3 BRA `(.L_x_9099) ;  /* 0x0000006c0044b947 */ /* 0x001fea0003800000 */
.L_x_9098:
[----:B0-----:R-:W0:Y:S01]  /*4680*/  S2R R6, SR_TID.X ;  /* 0x0000000000067919 */ /* 0x001e220000002100 */
[----:B------:R-:W-:Y:S01]  /*4690*/  UIMAD UR11, UR36, 0xc00, UR21 ;  /* 0x00000c00240b78a4 */ /* 0x000fe2000f8e0215 */
[----:B------:R-:W-:Y:S01]  /*46a0*/  @!P1 VIADD R183, R183, 0x22860 ;  /* 0x00022860b7b79836 */ /* 0x000fe20000000000 */
[----:B------:R-:W-:Y:S01]  /*46b0*/  UMOV UR7, 0x40000040 ;  /* 0x4000004000077882 */ /* 0x000fe20000000000 */
[----:B------:R-:W-:Y:S02]  /*46c0*/  IMAD.MOV.U32 R200, RZ, RZ, R3 ;  /* 0x000000ffffc87224 */ /* 0x000fe400078e0003 */
[----:B------:R-:W-:Y:S01]  /*46d0*/  IMAD.MOV.U32 R7, RZ, RZ, R0 ;  /* 0x000000ffff077224 */ /* 0x000fe200078e0000 */
[----:B------:R-:W-:Y:S01]  /*46e0*/  @!P1 PRMT R183, RZ, 0x654, R183 ;  /* 0x00000654ffb79816 */ /* 0x000fe200000000b7 */
[----:B------:R-:W-:Y:S01]  /*46f0*/  UMOV UR6, UR11 ;  /* 0x0000000b00067c82 */ /* 0x000fe20008000000 */
[----:B0-----:R-:W-:-:S05]  /*4700*/  SHF.R.U32.HI R6, RZ, 0x7, R6 ;  /* 0x00000007ff067819 */ /* 0x001fca0000011606 */
[----:B------:R-:W-:-:S05]  /*4710*/  VIADD R6, R6, 0x8 ;  /* 0x0000000806067836 */ /* 0x000fca0000000000 */
[----:B------:R2:W-:Y:S06]  /*4720*/  BAR.SYNC.DEFER_BLOCKING R6, 0x100 ;  /* 0x000400060000751d */ /* 0x0005ec0000010000 */
        /* <DEDUP_REMOVED lines=34> */
[----:B------:R-:W-:Y:S05]  /*4950*/  @P2 BRA `(.L_x_9100) ;  /* 0xffffffe000a82947 */ /* 0x000fea000383ffff */
.L_x_9091:
[----:B--23--:R-:W2:Y:S01]  /*4960*/  SHFL.BFLY PT, R6, R5, 0x2, 0x1f ;  /* 0x0c401f0005067f89 */ /* 0x00cea200000e0000 */
[----:B------:R-:W-:Y:S01]  /*4970*/  MOV R206, 0x400 ;  /* 0x0000040000ce7802 */ /* 0x000fe20000000f00 */
[----:B------:R-:W-:Y:S02]  /*4980*/  UIADD3 UR4, -UR41, URZ, URZ ;  /* 0x0000003f29047290 */ /* 0x000fe4000fffe13f */
[----:B------:R-:W3:Y:S01]  /*4990*/  SHFL.BFLY PT, R9, R4, 0x2, 0x1f ;  /* 0x0c401f0004097f89 */ /* 0x000ee200000e0000 */
[----:B------:R-:W-:Y:S01]  /*49a0*/  ULDC.64 UR6, c[0x0][0xb90] ;  /* 0x0002e40000067ab9 */ /* 0x000fe20000000a00 */
[----:B------:R-:W-:Y:S01]  /*49b0*/  ULDC.64 UR8, c[0x0][0xae8] ;  /* 0x0002ba0000087ab9 */ /* 0x000fe20000000a00 */
[----:B------:R-:W4:Y:S01]  /*49c0*/  S2R R11, SR_CgaCtaId ;  /* 0x00000000000b7919 */ /* 0x000f220000008800 */
[----:B------:R-:W4:Y:S01]  /*49d0*/  S2R R13, SR_SWINHI ;  /* 0x00000000000d7919 */ /* 0x000f220000002f00 */
[----:B--2---:R-:W-:Y:S01]  /*49e0*/  FADD.FTZ R6, R6, R5 ;  /* 0x0000000506067221 */ /* 0x004fe20000010000 */
[----:B------:R-:W-:-:S02]  /*49f0*/  IMAD.MOV.U32 R5, RZ, RZ, -0x800000 ;  /* 0xff800000ff057424 */ /* 0x000fc400078e00ff */
[----:B---3--:R-:W-:Y:S02]  /*4a00*/  FADD.FTZ R9, R9, R4 ;  /* 0x0000000409097221 */ /* 0x008fe40000010000 */
[----:B01----:R-:W0:Y:S01]  /*4a10*/  SHFL.BFLY PT, R7, R6, 0x1, 0x1f ;  /* 0x0c201f0006077f89 */ /* 0x003e2200000e0000 */
[----:B------:R-:W-:-:S03]  /*4a20*/  IMAD.MOV.U32 R4, RZ, RZ, RZ ;  /* 0x000000ffff047224 */ /* 0x000fc600078e00ff */
[----:B------:R-:W1:Y:S01]  /*4a30*/  SHFL.BFLY PT, R8, R9, 0x1, 0x1f ;  /* 0x0c201f0009087f89 */ /* 0x000e6200000e0000 */
[----:B----4-:R-:W-:-:S04]  /*4a40*/  LEA R206, R11, R206, 0x18 ;  /* 0x000000ce0bce7211 */ /* 0x010fc800078ec0ff */
[----:B------:R-:W-:Y:S02]  /*4a50*/  MOV R10, R206 ;  /* 0x000000ce000a7202 */ /* 0x000fe40000000f00 */
[----:B------:R-:W-:Y:S01]  /*4a60*/  MOV R11, R13 ;  /* 0x0000000d000b7202 */ /* 0x000fe20000000f00 */
[----:B------:R-:W-:Y:S02]  /*4a70*/  IMAD.U32 R13, RZ, RZ, UR10 ;  /* 0x0000000aff0d7e24 */ /* 0x000fe4000f8e00ff */
[----:B0-----:R-:W-:Y:S01]  /*4a80*/  FADD.FTZ R12, R6, R7 ;  /* 0x00000007060c7221 */ /* 0x001fe20000010000 */
[----:B------:R-:W-:Y:S02]  /*4a90*/  IMAD.MOV.U32 R7, RZ, RZ, RZ ;  /* 0x000000ffff077224 */ /* 0x000fe400078e00ff */
[----:B------:R-:W-:Y:S02]  /*4aa0*/  IMAD.MOV.U32 R6, RZ, RZ, -0x800000 ;  /* 0xff800000ff067424 */ /* 0x000fe400078e00ff */
[----:B-1----:R-:W-:Y:S01]  /*4ab0*/  FADD.FTZ R14, R9, R8 ;  /* 0x00000008090e7221 */ /* 0x002fe20000010000 */
[----:B------:R0:W-:Y:S08]  /*4ac0*/  BAR.ARV R176, 0x100 ;  /* 0x000400b00000751d */ /* 0x0001f00000002000 */
[----:B------:R-:W-:Y:S08]  /*4ad0*/  BAR.ARV 0x8, 0x180 ;  /* 0x0206000000007b1d */ /* 0x000ff00000002000 */
[----:B------:R-:W-:Y:S01]  /*4ae0*/  BAR.SYNC.DEFER_BLOCKING 0x1, 0x100 ;  /* 0x0044000000007b1d */ /* 0x000fe20000010000 */
[----:B------:R-:W-:Y:S01]  /*4af0*/  FSETP.NE.FTZ.AND P0, PT, R12, RZ, PT ;  /* 0x000000ff0c00720b */ /* 0x000fe20003f15000 */
[----:B------:R-:W-:Y:S01]  /*4b00*/  IMAD R9, R22, 0x40, R2 ;  /* 0x0000004016097824 */ /* 0x000fe200078e0202 */
[----:B------:R-:W-:-:S03]  /*4b10*/  FSETP.NE.FTZ.AND P1, PT, R14, RZ, PT ;  /* 0x000000ff0e00720b */ /* 0x000fc60003f35000 */
[----:B------:R-:W-:-:S04]  /*4b20*/  IMAD.WIDE R8, R9, 0x2, R10 ;  /* 0x0000000209087825 */ /* 0x000fc800078e020a */
[----:B------:R-:W-:-:S04]  /*4b30*/  IMAD.WIDE R10, R211, 0x2, R10 ;  /* 0x00000002d30a7825 */ /* 0x000fc800078e020a */
[----:B------:R-:W1:Y:S01]  /*4b40*/  @P0 MUFU.RCP R7, R12 ;  /* 0x0000000c00070308 */ /* 0x000e620000001000 */
[C---:B------:R-:W-:Y:S01]  /*4b50*/  IADD3 R21, P3, R10.reuse, 0xc060, RZ ;  /* 0x0000c0600a157810 */ /* 0x040fe20007f7e0ff */
[----:B------:R-:W-:Y:S01]  /*4b60*/  @P0 FMUL.FTZ R13, R13, 0.69314718246459960938 ;  /* 0x3f3172180d0d0820 */ /* 0x000fe20000410000 */
[----:B------:R-:W-:Y:S02]  /*4b70*/  LOP3.LUT R171, R10, 0x380, RZ, 0xc0, !PT ;  /* 0x000003800aab7812 */ /* 0x000fe400078ec0ff */
[----:B------:R-:W-:Y:S02]  /*4b80*/  LOP3.LUT R15, R21, 0x380, RZ, 0xc0, !PT ;  /* 0x00000380150f7812 */ /* 0x000fe400078ec0ff */
[----:B------:R-:W-:Y:S01]  /*4b90*/  SHF.R.U64 R171, R171, 0x3, RZ ;  /* 0x00000003abab7819 */ /* 0x000fe200000012ff */
[----:B------:R-:W-:Y:S03]  /*4ba0*/  @P1 MUFU.RCP R4, R14 ;  /* 0x0000000e00041308 */ /* 0x000fe60000001000 */
[----:B------:R-:W-:Y:S01]  /*4bb0*/  LOP3.LUT R170, R171, R10, RZ, 0x3c, !PT ;  /* 0x0000000aabaa7212 */ /* 0x000fe200078e3cff */
[----:B------:R-:W-:-:S04]  /*4bc0*/  IMAD.MOV.U32 R171, RZ, RZ, R11 ;  /* 0x000000ffffab7224 */ /* 0x000fc800078e000b */
[----:B------:R-:W2:Y:S01]  /*4bd0*/  @P0 MUFU.LG2 R12, R12 ;  /* 0x0000000c000c0308 */ /* 0x000ea20000000c00 */
[-C--:B-1----:R-:W-:Y:S01]  /*4be0*/  FMUL.FTZ R204, R53, R7.reuse ;  /* 0x0000000735cc7220 */ /* 0x082fe20000410000 */
[----:B------:R-:W-:Y:S02]  /*4bf0*/  IMAD.U32 R53, RZ, RZ, UR10 ;  /* 0x0000000aff357e24 */ /* 0x000fe4000f8e00ff */
[-C--:B------:R-:W-:Y:S01]  /*4c00*/  FMUL.FTZ R25, R25, R7.reuse ;  /* 0x0000000719197220 */ /* 0x080fe20000410000 */
[-C--:B------:R-:W-:Y:S01]  /*4c10*/  FMUL.FTZ R24, R24, R7.reuse ;  /* 0x0000000718187220 */ /* 0x080fe20000410000 */
[-C--:B------:R-:W-:Y:S01]  /*4c20*/  FMUL.FTZ R187, R29, R7.reuse ;  /* 0x000000071dbb7220 */ /* 0x080fe20000410000 */
[----:B------:R-:W-:Y:S01]  /*4c30*/  @P1 FMUL.FTZ R53, R53, 0.69314718246459960938 ;  /* 0x3f31721835351820 */ /* 0x000fe20000410000 */
[-C--:B------:R-:W-:Y:S01]  /*4c40*/  FMUL.FTZ R28, R28, R7.reuse ;  /* 0x000000071c1c7220 */ /* 0x080fe20000410000 */
[----:B------:R-:W1:Y:S01]  /*4c50*/  @P1 MUFU.LG2 R14, R14 ;  /* 0x0000000e000e1308 */ /* 0x000e620000000c00 */
        /* <DEDUP_REMOVED lines=62> */
[-C--:B0-----:R-:W-:Y:S01]  /*5040*/  FMUL.FTZ R176, R131, R4.reuse ;  /* 0x0000000483b07220 */ /* 0x081fe20000410000 */
[-C--:B------:R-:W-:Y:S01]  /*5050*/  FMUL.FTZ R23, R90, R4.reuse ;  /* 0x000000045a177220 */ /* 0x080fe20000410000 */
[-C--:B------:R-:W-:Y:S01]  /*5060*/  FMUL.FTZ R61, R94, R4.reuse ;  /* 0x000000045e3d7220 */ /* 0x080fe20000410000 */
[----:B------:R-:W-:Y:S01]  /*5070*/  FMUL.FTZ R77, R98, R4 ;  /* 0x00000004624d7220 */ /* 0x000fe20000410000 */
[----:B------:R-:W-:Y:S01]  /*5080*/  @P0 FFMA.FTZ R6, R13, R0, R12 ;  /* 0x000000000d060223 */ /* 0x000fe2000001000c */
[----:B------:R-:W-:Y:S01]  /*5090*/  @P1 FFMA.FTZ R5, R53, R3, R14 ;  /* 0x0000000335051223 */ /* 0x000fe2000001000e */
[----:B------:R-:W-:Y:S01]  /*50a0*/  IADD3 R91, P5, R10, 0xc020, RZ ;  /* 0x0000c0200a5b7810 */ /* 0x000fe20007fbe0ff */
[----:B------:R-:W-:-:S02]  /*50b0*/  IMAD.X R131, RZ, RZ, R11, P3 ;  /* 0x000000ffff837224 */ /* 0x000fc400018e060b */
[-C--:B------:R-:W-:Y:S01]  /*50c0*/  FMUL.FTZ R177, R130, R4.reuse ;  /* 0x0000000482b17220 */ /* 0x080fe20000410000 */
[C---:B------:R-:W-:Y:S01]  /*50d0*/  IADD3 R98, P4, R10.reuse, 0xc040, RZ ;  /* 0x0000c0400a627810 */ /* 0x040fe20007f9e0ff */
        /* <DEDUP_REMOVED lines=9> */
[----:B------:R-:W-:Y:S01]  /*5170*/  IADD3 R56, P3, R10, 0x8020, RZ ;  /* 0x000080200a387810 */ /* 0x000fe20007f7e0ff */
[--C-:B------:R-:W-:Y:S01]  /*5180*/  IMAD.X R135, RZ, RZ, R11.reuse, P4 ;  /* 0x000000ffff877224 */ /* 0x100fe200020e060b */
[----:B------:R-:W-:Y:S01]  /*5190*/  SHF.R.U64 R130, R15, 0x3, RZ ;  /* 0x000000030f827819 */ /* 0x000fe200000012ff */
[--C-:B------:R-:W-:Y:S01]  /*51a0*/  IMAD.X R139, RZ, RZ, R11.reuse, P5 ;  /* 0x000000ffff8b7224 */ /* 0x100fe200028e060b */
[----:B------:R-:W-:Y:S01]  /*51b0*/  LOP3.LUT R57, R91, 0x380, RZ, 0xc0, !PT ;  /* 0x000003805b397812 */ /* 0x000fe200078ec0ff */
        /* <DEDUP_REMOVED lines=10> */
[-C--:B------:R-:W-:Y:S01]  /*5260*/  FMUL.FTZ R181, R138, R4.reuse ;  /* 0x000000048ab57220 */ /* 0x080fe20000410000 */
[----:B------:R-:W-:Y:S01]  /*5270*/  IADD3 R13, P1, R10, 0x4020, RZ ;  /* 0x000040200a0d7810 */ /* 0x000fe20007f3e0ff */
[-C--:B------:R-:W-:Y:S01]  /*5280*/  FMUL.FTZ R183, R142, R4.reuse ;  /* 0x000000048eb77220 */ /* 0x080fe20000410000 */
[C---:B------:R-:W-:Y:S01]  /*5290*/  IADD3 R21, P2, R10.reuse, 0x4000, RZ ;  /* 0x000040000a157810 */ /* 0x040fe20007f5e0ff */
[-C--:B------:R-:W-:Y:S01]  /*52a0*/  FMUL.FTZ R27, R27, R4.reuse ;  /* 0x000000041b1b7220 */ /* 0x080fe20000410000 */
[----:B------:R-:W-:Y:S01]  /*52b0*/  IADD3 R0, P3, R10, 0x60, RZ ;  /* 0x000000600a007810 */ /* 0x000fe20007f7e0ff */
[-C--:B------:R-:W-:Y:S01]  /*52c0*/  FMUL.FTZ R26, R26, R4.reuse ;  /* 0x000000041a1a7220 */ /* 0x080fe20000410000 */
[----:B------:R-:W-:Y:S01]  /*52d0*/  SHF.R.U64 R10, R57, 0x3, RZ ;  /* 0x00000003390a7819 */ /* 0x000fe200000012ff */
[-C--:B------:R-:W-:Y:S01]  /*52e0*/  FMUL.FTZ R31, R31, R4.reuse ;  /* 0x000000041f1f7220 */ /* 0x080fe20000410000 */
[----:B------:R-:W-:Y:S01]  /*52f0*/  LOP3.LUT R3, R94, 0x380, RZ, 0xc0, !PT ;  /* 0x000003805e037812 */ /* 0x000fe200078ec0ff */
[-C--:B------:R-:W-:Y:S01]  /*5300*/  FMUL.FTZ R30, R30, R4.reuse ;  /* 0x000000041e1e7220 */ /* 0x080fe20000410000 */
[----:B------:R-:W-:Y:S01]  /*5310*/  LOP3.LUT R138, R10, R91, RZ, 0x3c, !PT ;  /* 0x0000005b0a8a7212 */ /* 0x000fe200078e3cff */
[-C--:B------:R-:W-:Y:S01]  /*5320*/  FMUL.FTZ R35, R35, R4.reuse ;  /* 0x0000000423237220 */ /* 0x080fe20000410000 */
[----:B------:R-:W-:Y:S01]  /*5330*/  LOP3.LUT R10, R53, 0x380, RZ, 0xc0, !PT ;  /* 0x00000380350a7812 */ /* 0x000fe200078ec0ff */
[-C--:B------:R-:W-:Y:S01]  /*5340*/  FMUL.FTZ R34, R34, R4.reuse ;  /* 0x0000000422227220 */ /* 0x080fe20000410000 */
[----:B------:R-:W-:Y:S01]  /*5350*/  SHF.R.U64 R3, R3, 0x3, RZ ;  /* 0x0000000303037819 */ /* 0x000fe200000012ff */
[-C--:B------:R-:W-:Y:S01]  /*5360*/  FMUL.FTZ R39, R39, R4.reuse ;  /* 0x0000000427277220 */ /* 0x080fe20000410000 */
[----:B------:R-:W-:Y:S01]  /*5370*/  SHF.R.U64 R10, R10, 0x3, RZ ;  /* 0x000000030a0a7819 */ /* 0x000fe200000012ff */
[----:B------:R-:W-:Y:S01]  /*5380*/  FMUL.FTZ R38, R38, R4 ;  /* 0x0000000426267220 */ /* 0x000fe20000410000 */
[----:B------:R-:W-:Y:S01]  /*5390*/  LOP3.LUT R142, R3, R94, RZ, 0x3c, !PT ;  /* 0x0000005e038e7212 */ /* 0x000fe200078e3cff */
[-C--:B------:R-:W-:Y:S01]  /*53a0*/  FMUL.FTZ R43, R43, R4.reuse ;  /* 0x000000042b2b7220 */ /* 0x080fe20000410000 */
[----:B------:R-:W-:Y:S01]  /*53b0*/  LOP3.LUT R152, R10, R53, RZ, 0x3c, !PT ;  /* 0x000000350a987212 */ /* 0x000fe200078e3cff */
[-C--:B------:R-:W-:Y:S01]  /*53c0*/  FMUL.FTZ R42, R42, R4.reuse ;  /* 0x000000042a2a7220 */ /* 0x080fe20000410000 */
[----:B------:R-:W-:Y:S01]  /*53d0*/  LOP3.LUT R10, R15, 0x380, RZ, 0xc0, !PT ;  /* 0x000003800f0a7812 */ /* 0x000fe200078ec0ff */
[-C--:B------:R-:W-:Y:S01]  /*53e0*/  FMUL.FTZ R47, R47, R4.reuse ;  /* 0x000000042f2f7220 */ /* 0x080fe20000410000 */
[----:B------:R-:W-:Y:S01]  /*53f0*/  LOP3.LUT R3, R12, 0x380, RZ, 0xc0, !PT ;  /* 0x000003800c037812 */ /* 0x000fe200078ec0ff */
        /* <DEDUP_REMOVED lines=9> */
[-C--:B------:R-:W-:Y:S01]  /*5490*/  FMUL.FTZ R59, R59, R4.reuse ;  /* 0x000000043b3b7220 */ /* 0x080fe20000410000 */
[-C--:B------:R-:W-:Y:S01]  /*54a0*/  FMUL.FTZ R58, R58, R4.reuse ;  /* 0x000000043a3a7220 */ /* 0x080fe20000410000 */
[----:B------:R-:W-:Y:S01]  /*54b0*/  SHF.R.U64 R10, R10, 0x3, RZ ;  /* 0x000000030a0a7819 */ /* 0x000fe200000012ff */
        /* <DEDUP_REMOVED lines=33> */
[--C-:B------:R-:W-:Y:S01]  /*56d0*/  IMAD.X R169, RZ, RZ, R11.reuse, P3 ;  /* 0x000000ffffa97224 */ /* 0x100fe200018e060b */
[----:B------:R-:W-:Y:S01]  /*56e0*/  LOP3.LUT R164, R10, R13, RZ, 0x3c, !PT ;  /* 0x0000000d0aa47212 */ /* 0x000fe200078e3cff */
[--C-:B------:R-:W-:Y:S01]  /*56f0*/  IMAD.X R167, RZ, RZ, R11.reuse, P2 ;  /* 0x000000ffffa77224 */ /* 0x100fe200010e060b */
[----:B------:R-:W-:Y:S01]  /*5700*/  LOP3.LUT R150, R3, R12, RZ, 0x3c, !PT ;  /* 0x0000000c03967212 */ /* 0x000fe200078e3cff */
[--C-:B------:R-:W-:Y:S01]  /*5710*/  IMAD.X R157, RZ, RZ, R11.reuse, P4 ;  /* 0x000000ffff9d7224 */ /* 0x100fe200020e060b */
[----:B------:R-:W-:Y:S01]  /*5720*/  IADD3 R13, P3, R8, 0x1000, RZ ;  /* 0x00001000080d7810 */ /* 0x000fe20007f7e0ff */
[--C-:B------:R-:W-:Y:S01]  /*5730*/  IMAD.X R159, RZ, RZ, R11.reuse, P5 ;  /* 0x000000ffff9f7224 */ /* 0x100fe200028e060b */
[----:B------:R-:W-:Y:S01]  /*5740*/  LOP3.LUT R3, R52, 0x380, RZ, 0xc0, !PT ;  /* 0x0000038034037812 */ /* 0x000fe200078ec0ff */
[--C-:B------:R-:W-:Y:S01]  /*5750*/  IMAD.X R161, RZ, RZ, R11.reuse, P6 ;  /* 0x000000ffffa17224 */ /* 0x100fe200030e060b */
[----:B------:R-:W-:Y:S01]  /*5760*/  LOP3.LUT R12, R13, 0x380, RZ, 0xc0, !PT ;  /* 0x000003800d0c7812 */ /* 0x000fe200078ec0ff */
[--C-:B------:R-:W-:Y:S01]  /*5770*/  IMAD.X R163, RZ, RZ, R11.reuse, P0 ;  /* 0x000000ffffa37224 */ /* 0x100fe200000e060b */
[----:B------:R-:W-:Y:S01]  /*5780*/  SHF.R.U64 R3, R3, 0x3, RZ ;  /* 0x0000000303037819 */ /* 0x000fe200000012ff */
[----:B------:R-:W-:Y:S01]  /*5790*/  IMAD.X R165, RZ, RZ, R11, P1 ;  /* 0x000000ffffa57224 */ /* 0x000fe200008e060b */
[----:B------:R-:W-:Y:S01]  /*57a0*/  SHF.R.U64 R12, R12, 0x3, RZ ;  /* 0x000000030c0c7819 */ /* 0x000fe200000012ff */
[----:B------:R-:W-:Y:S01]  /*57b0*/  ULDC UR10, c[0x0][0xc44] ;  /* 0x00031100000a7ab9 */ /* 0x000fe20000000800 */
[----:B------:R-:W-:Y:S01]  /*57c0*/  LOP3.LUT R95, R98, 0x380, RZ, 0xc0, !PT ;  /* 0x00000380625f7812 */ /* 0x000fe200078ec0ff */
[----:B------:R-:W-:Y:S01]  /*57d0*/  UIMAD UR10, UR10, UR4, UR46 ;  /* 0x000000040a0a72a4 */ /* 0x000fe2000f8e022e */
[----:B------:R-:W-:-:S02]  /*57e0*/  LOP3.LUT R158, R3, R52, RZ, 0x3c, !PT ;  /* 0x00000034039e7212 */ /* 0x000fc400078e3cff */
[----:B------:R-:W-:Y:S01]  /*57f0*/  LOP3.LUT R3, R14, 0x380, RZ, 0xc0, !PT ;  /* 0x000003800e037812 */ /* 0x000fe200078ec0ff */
[----:B------:R-:W-:Y:S01]  /*5800*/  USHF.R.S32.HI UR11, URZ, 0x1f, UR10 ;  /* 0x0000001f3f0b7899 */ /* 0x000fe2000801140a */
[----:B------:R-:W-:Y:S01]  /*5810*/  LOP3.LUT R12, R12, R13, RZ, 0x3c, !PT ;  /* 0x0000000d0c0c7212 */ /* 0x000fe200078e3cff */
[----:B------:R-:W-:Y:S01]  /*5820*/  IMAD.X R13, RZ, RZ, R9, P3 ;  /* 0x000000ffff0d7224 */ /* 0x000fe200018e0609 */
[----:B------:R-:W-:Y:S01]  /*5830*/  SHF.R.U64 R95, R95, 0x3, RZ ;  /* 0x000000035f5f7819 */ /* 0x000fe200000012ff */
[----:B------:R-:W-:Y:S01]  /*5840*/  UIMAD.WIDE.U32 UR4, UR10, UR6, URZ ;  /* 0x000000060a0472a5 */ /* 0x000fe2000f8e003f */
[----:B------:R-:W-:Y:S01]  /*5850*/  SHF.R.U64 R3, R3, 0x3, RZ ;  /* 0x0000000303037819 */ /* 0x000fe200000012ff */
[----:B------:R-:W-:Y:S01]  /*5860*/  UIMAD UR6, UR11, UR6, URZ ;  /* 0x000000060b0672a4 */ /* 0x000fe2000f8e023f */
[----:B------:R-:W-:Y:S02]  /*5870*/  IADD3 R99, P3, R8, 0x8000, RZ ;  /* 0x0000800008637810 */ /* 0x000fe40007f7e0ff */
[----:B------:R-:W-:Y:S01]  /*5880*/  LOP3.LUT R134, R95, R98, RZ, 0x3c, !PT ;  /* 0x000000625f867212 */ /* 0x000fe200078e3cff */
[----:B------:R-:W-:Y:S01]  /*5890*/  UIMAD UR6, UR10, UR7, UR6 ;  /* 0x000000070a0672a4 */ /* 0x000fe2000f8e0206 */
[----:B------:R-:W-:Y:S01]  /*58a0*/  LOP3.LUT R160, R3, R14, RZ, 0x3c, !PT ;  /* 0x0000000e03a07212 */ /* 0x000fe200078e3cff */
[----:B------:R-:W-:Y:S01]  /*58b0*/  IMAD.U32 R10, RZ, RZ, UR4 ;  /* 0x00000004ff0a7e24 */ /* 0x000fe2000f8e00ff */
[----:B------:R-:W-:Y:S01]  /*58c0*/  LOP3.LUT R98, R99, 0x380, RZ, 0xc0, !PT ;  /* 0x0000038063627812 */ /* 0x000fe200078ec0ff */
[----:B------:R-:W-:Y:S01]  /*58d0*/  UIADD3 UR4, UR5, UR6, URZ ;  /* 0x0000000605047290 */ /* 0x000fe2000fffe03f */
[----:B------:R-:W-:Y:S01]  /*58e0*/  LOP3.LUT R3, R0, 0x380, RZ, 0xc0, !PT ;  /* 0x0000038000037812 */ /* 0x000fe200078ec0ff */
[----:B------:R-:W-:Y:S01]  /*58f0*/  USHF.R.S32.HI UR7, URZ, 0x1f, UR41 ;  /* 0x0000001f3f077899 */ /* 0x000fe20008011429 */
[----:B------:R-:W-:Y:S01]  /*5900*/  SHF.R.U64 R98, R98, 0x3, RZ ;  /* 0x0000000362627819 */ /* 0x000fe200000012ff */
[----:B------:R-:W-:Y:S01]  /*5910*/  ULDC UR6, c[0x0][0xa88] ;  /* 0x0002a20000067ab9 */ /* 0x000fe20000000800 */
[----:B------:R-:W-:-:S02]  /*5920*/  SHF.R.U64 R3, R3, 0x3, RZ ;  /* 0x0000000303037819 */ /* 0x000fc400000012ff */
[----:B------:R-:W-:Y:S01]  /*5930*/  LOP3.LUT R98, R98, R99, RZ, 0x3c, !PT ;  /* 0x0000006362627212 */ /* 0x000fe200078e3cff */
[--C-:B------:R-:W-:Y:S01]  /*5940*/  IMAD.X R99, RZ, RZ, R9.reuse, P3 ;  /* 0x000000ffff637224 */ /* 0x100fe200018e0609 */
[----:B------:R-:W-:Y:S02]  /*5950*/  LOP3.LUT R168, R3, R0, RZ, 0x3c, !PT ;  /* 0x0000000003a87212 */ /* 0x000fe400078e3cff */
[C---:B------:R-:W-:Y:S02]  /*5960*/  IADD3 R3, P3, R8.reuse, 0xf000, RZ ;  /* 0x0000f00008037810 */ /* 0x040fe40007f7e0ff */
[----:B------:R-:W-:Y:S02]  /*5970*/  IADD3 R95, P2, R8, 0x7000, RZ ;  /* 0x00007000085f7810 */ /* 0x000fe40007f5e0ff */
[----:B------:R-:W-:Y:S01]  /*5980*/  LOP3.LUT R0, R3, 0x380, RZ, 0xc0, !PT ;  /* 0x0000038003007812 */ /* 0x000fe200078ec0ff */
[----:B------:R-:W-:Y:S01]  /*5990*/  IMAD.X R127, RZ, RZ, R9, P3 ;  /* 0x000000ffff7f7224 */ /* 0x000fe200018e0609 */
[----:B------:R-:W-:-:S02]  /*59a0*/  LOP3.LUT R94, R95, 0x380, RZ, 0xc0, !PT ;  /* 0x000003805f5e7812 */ /* 0x000fc400078ec0ff */
[----:B------:R-:W-:Y:S02]  /*59b0*/  SHF.R.U64 R0, R0, 0x3, RZ ;  /* 0x0000000300007819 */ /* 0x000fe400000012ff */
[----:B------:R-:W-:Y:S02]  /*59c0*/  SHF.R.U64 R94, R94, 0x3, RZ ;  /* 0x000000035e5e7819 */ /* 0x000fe400000012ff */
[----:B------:R-:W-:Y:S01]  /*59d0*/  LOP3.LUT R126, R0, R3, RZ, 0x3c, !PT ;  /* 0x00000003007e7212 */ /* 0x000fe200078e3cff */
[----:B------:R-:W-:Y:S01]  /*59e0*/  IMAD R3, RZ, RZ, -UR46 ;  /* 0x8000002eff037e24 */ /* 0x000fe2000f8e02ff */
[----:B------:R-:W0:Y:S01]  /*59f0*/  LDC R0, c[0x0][0xbe8] ;  /* 0x0002fa00ff007b82 */ /* 0x000e220000000800 */
[----:B------:R-:W-:Y:S01]  /*5a00*/  LOP3.LUT R94, R94, R95, RZ, 0x3c, !PT ;  /* 0x0000005f5e5e7212 */ /* 0x000fe200078e3cff */
[----:B------:R-:W-:Y:S01]  /*5a10*/  IMAD.X R95, RZ, RZ, R9, P2 ;  /* 0x000000ffff5f7224 */ /* 0x000fe200010e0609 */
[----:B------:R-:W-:Y:S02]  /*5a20*/  IADD3 R123, P2, R8, 0xe000, RZ ;  /* 0x0000e000087b7810 */ /* 0x000fe40007f5e0ff */
[----:B------:R-:W-:-:S02]  /*5a30*/  F2FP.F16.F32.PACK_AB R24, R25, R24 ;  /* 0x000000181918723e */ /* 0x000fc400000000ff */
[----:B------:R-:W-:Y:S02]  /*5a40*/  LOP3.LUT R122, R123, 0x380, RZ, 0xc0, !PT ;  /* 0x000003807b7a7812 */ /* 0x000fe400078ec0ff */
[----:B------:R-:W-:Y:S02]  /*5a50*/  F2FP.F16.F32.PACK_AB R25, R27, R26 ;  /* 0x0000001a1b19723e */ /* 0x000fe400000000ff */
[----:B------:R-:W-:Y:S02]  /*5a60*/  SHF.R.U64 R122, R122, 0x3, RZ ;  /* 0x000000037a7a7819 */ /* 0x000fe400000012ff */
[----:B------:R-:W-:Y:S02]  /*5a70*/  F2FP.F16.F32.PACK_AB R26, R187, R28 ;  /* 0x0000001cbb1a723e */ /* 0x000fe400000000ff */
[----:B------:R-:W-:Y:S01]  /*5a80*/  LOP3.LUT R122, R122, R123, RZ, 0x3c, !PT ;  /* 0x0000007b7a7a7212 */ /* 0x000fe200078e3cff */
[----:B------:R-:W-:Y:S01]  /*5a90*/  IMAD.X R123, RZ, RZ, R9, P2 ;  /* 0x000000ffff7b7224 */ /* 0x000fe200010e0609 */
[----:B------:R-:W1:Y:S01]  /*5aa0*/  LDC R28, c[0x0][0xc38] ;  /* 0x00030e00ff1c7b82 */ /* 0x000e620000000800 */
[----:B------:R-:W-:-:S02]  /*5ab0*/  MOV R170, R170 ;  /* 0x000000aa00aa7202 */ /* 0x000fc40000000f00 */
[----:B------:R-:W-:Y:S02]  /*5ac0*/  F2FP.F16.F32.PACK_AB R27, R31, R30 ;  /* 0x0000001e1f1b723e */ /* 0x000fe400000000ff */
[----:B------:R-:W-:Y:S02]  /*5ad0*/  LOP3.LUT R57, R90, 0x380, RZ, 0xc0, !PT ;  /* 0x000003805a397812 */ /* 0x000fe400078ec0ff */
[----:B0-----:R-:W-:Y:S01]  /*5ae0*/  ISETP.NE.AND P2, PT, R0, 0x1, PT ;  /* 0x000000010000780c */ /* 0x001fe20003f45270 */
[----:B------:R0:W-:Y:S01]  /*5af0*/  STSM.16.M88.4 [R170], R24 ;  /* 0x00000018aa007844 */ /* 0x0001e20000000200 */
[----:B------:R-:W-:Y:S01]  /*5b00*/  LOP3.LUT R11, R56, 0x380, RZ, 0xc0, !PT ;  /* 0x00000380380b7812 */ /* 0x000fe200078ec0ff */
[----:B------:R-:W2:Y:S01]  /*5b10*/  LDC.64 R30, c[0x0][0xb98] ;  /* 0x0002e600ff1e7b82 */ /* 0x000ea20000000a00 */
[----:B------:R-:W-:Y:S02]  /*5b20*/  SHF.R.U64 R57, R57, 0x3, RZ ;  /* 0x0000000339397819 */ /* 0x000fe400000012ff */
[----:B------:R-:W-:-:S02]  /*5b30*/  SHF.R.U64 R11, R11, 0x3, RZ ;  /* 0x000000030b0b7819 */ /* 0x000fc400000012ff */
[----:B------:R-:W-:Y:S02]  /*5b40*/  LOP3.LUT R146, R57, R90, RZ, 0x3c, !PT ;  /* 0x0000005a39927212 */ /* 0x000fe400078e3cff */
[----:B------:R-:W-:Y:S02]  /*5b50*/  LOP3.LUT R154, R11, R56, RZ, 0x3c, !PT ;  /* 0x000000380b9a7212 */ /* 0x000fe400078e3cff */
[----:B------:R-:W-:Y:S02]  /*5b60*/  LOP3.LUT R11, R20, 0x380, RZ, 0xc0, !PT ;  /* 0x00000380140b7812 */ /* 0x000fe400078ec0ff */
[----:B------:R-:W-:Y:S02]  /*5b70*/  IADD3 R57, P0, R8, 0x5000, RZ ;  /* 0x0000500008397810 */ /* 0x000fe40007f1e0ff */
[----:B------:R-:W-:Y:S01]  /*5b80*/  F2FP.F16.F32.PACK_AB R32, R33, R32 ;  /* 0x000000202120723e */ /* 0x000fe200000000ff */
[----:B0-----:R-:W0:Y:S01]  /*5b90*/  @P2 LDC R24, c[0x0][0xbec] ;  /* 0x0002fb00ff182b82 */ /* 0x001e220000000800 */
[----:B-1----:R-:W-:Y:S01]  /*5ba0*/  IMAD R3, R28, R3, UR39 ;  /* 0x000000271c037e24 */ /* 0x002fe2000f8e0203 */
[----:B------:R-:W-:-:S02]  /*5bb0*/  F2FP.F16.F32.PACK_AB R33, R35, R34 ;  /* 0x000000222321723e */ /* 0x000fc400000000ff */
[----:B------:R-:W-:Y:S02]  /*5bc0*/  SHF.R.U64 R11, R11, 0x3, RZ ;  /* 0x000000030b0b7819 */ /* 0x000fe400000012ff */
[----:B------:R-:W-:Y:S02]  /*5bd0*/  IADD3 R91, P1, R8, 0x6000, RZ ;  /* 0x00006000085b7810 */ /* 0x000fe40007f3e0ff */
[----:B------:R-:W1:Y:S01]  /*5be0*/  @P2 LDC R25, c[0x0][0xbf0] ;  /* 0x0002fc00ff192b82 */ /* 0x000e620000000800 */
[----:B------:R-:W-:Y:S01]  /*5bf0*/  LOP3.LUT R56, R57, 0x380, RZ, 0xc0, !PT ;  /* 0x0000038039387812 */ /* 0x000fe200078ec0ff */
[----:B--2---:R-:W-:Y:S01]  /*5c00*/  IMAD R28, R30, UR7, RZ ;  /* 0x000000071e1c7c24 */ /* 0x004fe2000f8e02ff */
[----:B------:R-:W-:Y:S01]  /*5c10*/  F2FP.F16.F32.PACK_AB R35, R39, R38 ;  /* 0x000000262723723e */ /* 0x000fe200000000ff */
[----:B------:R-:W-:Y:S01]  /*5c20*/  IMAD R39, R3, 0x80, R210 ;  /* 0x0000008003277824 */ /* 0x000fe200078e02d2 */
[----:B------:R-:W-:Y:S01]  /*5c30*/  LOP3.LUT R162, R11, R20, RZ, 0x3c, !PT ;  /* 0x000000140ba27212 */ /* 0x000fe200078e3cff */
[----:B------:R-:W-:Y:S01]  /*5c40*/  IMAD.U32 R11, RZ, RZ, UR5 ;  /* 0x00000005ff0b7e24 */ /* 0x000fe2000f8e00ff */
[----:B------:R-:W-:Y:S01]  /*5c50*/  LOP3.LUT R90, R91, 0x380, RZ, 0xc0, !PT ;  /* 0x000003805b5a7812 */ /* 0x000fe200078ec0ff */
[----:B------:R-:W-:Y:S01]  /*5c60*/  IMAD.U32 R11, RZ, RZ, UR4 ;  /* 0x00000004ff0b7e24 */ /* 0x000fe2000f8e00ff */
[----:B------:R-:W-:Y:S01]  /*5c70*/  SHF.R.U64 R56, R56, 0x3, RZ ;  /* 0x0000000338387819 */ /* 0x000fe200000012ff */
[----:B------:R-:W-:Y:S01]  /*5c80*/  IMAD R28, R31, UR41, R28 ;  /* 0x000000291f1c7c24 */ /* 0x000fe2000f8e021c */
[----:B------:R-:W-:Y:S01]  /*5c90*/  LOP3.LUT R20, R21, 0x380, RZ, 0xc0, !PT ;  /* 0x0000038015147812 */ /* 0x000fe200078ec0ff */
[----:B------:R-:W-:Y:S01]  /*5ca0*/  IMAD.WIDE.U32 R10, R30, UR41, R10 ;  /* 0x000000291e0a7c25 */ /* 0x000fe2000f8e000a */
[----:B------:R-:W-:Y:S01]  /*5cb0*/  SHF.R.U64 R90, R90, 0x3, RZ ;  /* 0x000000035a5a7819 */ /* 0x000fe200000012ff */
[----:B------:R-:W-:Y:S01]  /*5cc0*/  ULDC.64 UR4, c[0x0][0xb88] ;  /* 0x0002e20000047ab9 */ /* 0x000fe20000000a00 */
[----:B------:R-:W-:Y:S01]  /*5cd0*/  LOP3.LUT R56, R56, R57, RZ, 0x3c, !PT ;  /* 0x0000003938387212 */ /* 0x000fe200078e3cff */
[----:B0-----:R-:W-:Y:S01]  /*5ce0*/  @P2 IMAD.HI.U32 R24, R39, R24, RZ ;  /* 0x0000001827182227 */ /* 0x001fe200078e00ff */
[----:B------:R-:W-:-:S02]  /*5cf0*/  F2FP.F16.F32.PACK_AB R34, R37, R36 ;  /* 0x000000242522723e */ /* 0x000fc400000000ff */
[----:B------:R-:W-:Y:S01]  /*5d00*/  SHF.R.U64 R20, R20, 0x3, RZ ;  /* 0x0000000314147819 */ /* 0x000fe200000012ff */
[----:B------:R-:W-:Y:S01]  /*5d10*/  IMAD.X R57, RZ, RZ, R9, P0 ;  /* 0x000000ffff397224 */ /* 0x000fe200000e0609 */
[----:B------:R-:W-:Y:S01]  /*5d20*/  MOV R150, R150 ;  /* 0x0000009600967202 */ /* 0x000fe20000000f00 */
[----:B------:R-:W-:Y:S01]  /*5d30*/  IMAD.MOV.U32 R37, RZ, RZ, R39 ;  /* 0x000000ffff257224 */ /* 0x000fe200078e0027 */
[----:B------:R-:W-:Y:S02]  /*5d40*/  IADD3 R115, P0, R8, 0xc000, RZ ;  /* 0x0000c00008737810 */ /* 0x000fe40007f1e0ff */
[----:B-1----:R-:W-:Y:S01]  /*5d50*/  @P2 SHF.R.U32.HI R37, RZ, R25, R24 ;  /* 0x00000019ff252219 */ /* 0x002fe20000011618 */
[----:B------:R0:W-:Y:S01]  /*5d60*/  STSM.16.M88.4 [R150], R32 ;  /* 0x0000002096007844 */ /* 0x0001e20000000200 */
[----:B------:R-:W-:Y:S01]  /*5d70*/  LOP3.LUT R90, R90, R91, RZ, 0x3c, !PT ;  /* 0x0000005b5a5a7212 */ /* 0x000fe200078e3cff */
[----:B------:R-:W-:Y:S01]  /*5d80*/  IMAD.X R91, RZ, RZ, R9, P1 ;  /* 0x000000ffff5b7224 */ /* 0x000fe200008e0609 */
[----:B------:R-:W-:-:S02]  /*5d90*/  LOP3.LUT R166, R20, R21, RZ, 0x3c, !PT ;  /* 0x0000001514a67212 */ /* 0x000fc400078e3cff */
[----:B------:R-:W-:Y:S02]  /*5da0*/  F2FP.F16.F32.PACK_AB R40, R41, R40 ;  /* 0x000000282928723e */ /* 0x000fe400000000ff */
[----:B------:R-:W-:Y:S02]  /*5db0*/  IADD3 R119, P1, R8, 0xd000, RZ ;  /* 0x0000d00008777810 */ /* 0x000fe40007f3e0ff */
[----:B------:R-:W-:Y:S02]  /*5dc0*/  LOP3.LUT R114, R115, 0x380, RZ, 0xc0, !PT ;  /* 0x0000038073727812 */ /* 0x000fe400078ec0ff */
[----:B------:R-:W-:Y:S02]  /*5dd0*/  F2FP.F16.F32.PACK_AB R41, R43, R42 ;  /* 0x0000002a2b29723e */ /* 0x000fe400000000ff */
[----:B------:R-:W-:Y:S02]  /*5de0*/  F2FP.F16.F32.PACK_AB R48, R49, R48 ;  /* 0x000000303130723e */ /* 0x000fe400000000ff */
[----:B------:R-:W-:Y:S01]  /*5df0*/  MOV R160, R160 ;  /* 0x000000a000a07202 */ /* 0x000fe20000000f00 */
[----:B0-----:R-:W-:Y:S01]  /*5e00*/  IMAD.MOV R33, RZ, RZ, -R37 ;  /* 0x000000ffff217224 */ /* 0x001fe200078e0a25 */
[----:B------:R-:W-:Y:S01]  /*5e10*/  F2FP.F16.F32.PACK_AB R42, R45, R44 ;  /* 0x0000002c2d2a723e */ /* 0x000fe200000000ff */
[----:B------:R-:W-:Y:S01]  /*5e20*/  IMAD R32, R3, 0x80, R208 ;  /* 0x0000008003207824 */ /* 0x000fe200078e02d0 */
[----:B------:R-:W-:Y:S01]  /*5e30*/  F2FP.F16.F32.PACK_AB R43, R47, R46 ;  /* 0x0000002e2f2b723e */ /* 0x000fe200000000ff */
[----:B------:R-:W-:Y:S01]  /*5e40*/  IMAD R33, R0, R33, R39 ;  /* 0x0000002100217224 */ /* 0x000fe200078e0227 */
[----:B------:R-:W-:-:S02]  /*5e50*/  F2FP.F16.F32.PACK_AB R49, R51, R50 ;  /* 0x000000323331723e */ /* 0x000fc400000000ff */
[----:B------:R-:W-:Y:S01]  /*5e60*/  MOV R168, R168 ;  /* 0x000000a800a87202 */ /* 0x000fe20000000f00 */
        /* <DEDUP_REMOVED lines=9> */
[----:B------:R-:W-:Y:S02]  /*5f00*/  LOP3.LUT R118, R119, 0x380, RZ, 0xc0, !PT ;  /* 0x0000038077767812 */ /* 0x000fe400078ec0ff */
[----:B------:R-:W-:Y:S01]  /*5f10*/  SHF.R.U64 R114, R114, 0x3, RZ ;  /* 0x0000000372727819 */ /* 0x000fe200000012ff */
[----:B------:R0:W-:Y:S01]  /*5f20*/  STSM.16.M88.4 [R166], R24 ;  /* 0x00000018a6007844 */ /* 0x0001e20000000200 */
[C---:B------:R-:W-:Y:S02]  /*5f30*/  IADD3 R15, P4, R8.reuse, 0x2000, RZ ;  /* 0x00002000080f7810 */ /* 0x040fe40007f9e0ff */
[----:B------:R-:W-:-:S02]  /*5f40*/  IADD3 R21, P5, R8, 0x3000, RZ ;  /* 0x0000300008157810 */ /* 0x000fc40007fbe0ff */
[----:B------:R-:W-:Y:S02]  /*5f50*/  IADD3 R53, P6, R8, 0x4000, RZ ;  /* 0x0000400008357810 */ /* 0x000fe40007fde0ff */
[----:B------:R-:W-:Y:S02]  /*5f60*/  SHF.R.U64 R118, R118, 0x3, RZ ;  /* 0x0000000376767819 */ /* 0x000fe400000012ff */
[----:B------:R-:W-:Y:S01]  /*5f70*/  LOP3.LUT R114, R114, R115, RZ, 0x3c, !PT ;  /* 0x0000007372727212 */ /* 0x000fe200078e3cff */
[----:B------:R-:W-:Y:S01]  /*5f80*/  IMAD.X R115, RZ, RZ, R9, P0 ;  /* 0x000000ffff737224 */ /* 0x000fe200000e0609 */
[----:B------:R-:W-:Y:S02]  /*5f90*/  F2FP.F16.F32.PACK_AB R64, R65, R64 ;  /* 0x000000404140723e */ /* 0x000fe400000000ff */
[----:B------:R-:W-:Y:S02]  /*5fa0*/  F2FP.F16.F32.PACK_AB R65, R67, R66 ;  /* 0x000000424341723e */ /* 0x000fe400000000ff */
[----:B------:R-:W-:-:S02]  /*5fb0*/  F2FP.F16.F32.PACK_AB R72, R73, R72 ;  /* 0x000000484948723e */ /* 0x000fc400000000ff */
[----:B0-----:R-:W-:Y:S02]  /*5fc0*/  F2FP.F16.F32.PACK_AB R25, R7, R23 ;  /* 0x000000170719723e */ /* 0x001fe400000000ff */
[----:B------:R-:W-:Y:S02]  /*5fd0*/  LOP3.LUT R14, R15, 0x380, RZ, 0xc0, !PT ;  /* 0x000003800f0e7812 */ /* 0x000fe400078ec0ff */
[----:B------:R-:W-:Y:S02]  /*5fe0*/  LOP3.LUT R20, R21, 0x380, RZ, 0xc0, !PT ;  /* 0x0000038015147812 */ /* 0x000fe400078ec0ff */
[----:B------:R-:W-:Y:S02]  /*5ff0*/  LOP3.LUT R52, R53, 0x380, RZ, 0xc0, !PT ;  /* 0x0000038035347812 */ /* 0x000fe400078ec0ff */
[----:B------:R-:W-:Y:S02]  /*6000*/  MOV R164, R164 ;  /* 0x000000a400a47202 */ /* 0x000fe40000000f00 */
[----:B------:R-:W-:-:S02]  /*6010*/  F2FP.F16.F32.PACK_AB R66, R201, R68 ;  /* 0x00000044c942723e */ /* 0x000fc400000000ff */
[----:B------:R-:W-:Y:S02]  /*6020*/  F2FP.F16.F32.PACK_AB R67, R71, R70 ;  /* 0x000000464743723e */ /* 0x000fe400000000ff */
[----:B------:R-:W-:Y:S02]  /*6030*/  F2FP.F16.F32.PACK_AB R73, R75, R74 ;  /* 0x0000004a4b49723e */ /* 0x000fe400000000ff */
[----:B------:R-:W-:Y:S01]  /*6040*/  F2FP.F16.F32.PACK_AB R80, R81, R80 ;  /* 0x000000505150723e */ /* 0x000fe200000000ff */
[----:B------:R-:W-:Y:S01]  /*6050*/  STSM.16.M88.4 [R164], R64 ;  /* 0x00000040a4007844 */ /* 0x000fe20000000200 */
[----:B------:R-:W-:Y:S02]  /*6060*/  SHF.R.S32.HI R23, RZ, 0x1f, R37 ;  /* 0x0000001fff177819 */ /* 0x000fe40000011425 */
[----:B------:R-:W-:Y:S02]  /*6070*/  SHF.R.S32.HI R7, RZ, 0x1f, R33 ;  /* 0x0000001fff077819 */ /* 0x000fe40000011421 */
[----:B------:R-:W-:-:S02]  /*6080*/  IADD3 R10, P0, R37, R10, RZ ;  /* 0x0000000a250a7210 */ /* 0x000fc40007f1e0ff */
[----:B------:R-:W-:Y:S02]  /*6090*/  MOV R162, R162 ;  /* 0x000000a200a27202 */ /* 0x000fe40000000f00 */
[----:B------:R-:W-:Y:S02]  /*60a0*/  F2FP.F16.F32.PACK_AB R74, R200, R76 ;  /* 0x0000004cc84a723e */ /* 0x000fe400000000ff */
[----:B------:R-:W-:Y:S02]  /*60b0*/  F2FP.F16.F32.PACK_AB R75, R79, R78 ;  /* 0x0000004e4f4b723e */ /* 0x000fe400000000ff */
[----:B------:R-:W-:Y:S02]  /*60c0*/  F2FP.F16.F32.PACK_AB R81, R83, R82 ;  /* 0x000000525351723e */ /* 0x000fe400000000ff */
[----:B------:R-:W-:Y:S01]  /*60d0*/  LOP3.LUT R118, R118, R119, RZ, 0x3c, !PT ;  /* 0x0000007776767212 */ /* 0x000fe200078e3cff */
[----:B------:R-:W-:Y:S01]  /*60e0*/  STSM.16.M88.4 [R162], R72 ;  /* 0x00000048a2007844 */ /* 0x000fe20000000200 */
[----:B------:R-:W-:-:S02]  /*60f0*/  MOV R158, R158 ;  /* 0x0000009e009e7202 */ /* 0x000fc40000000f00 */
[----:B------:R-:W-:Y:S02]  /*6100*/  F2FP.F16.F32.PACK_AB R82, R199, R84 ;  /* 0x00000054c752723e */ /* 0x000fe400000000ff */
[----:B------:R-:W-:Y:S02]  /*6110*/  F2FP.F16.F32.PACK_AB R83, R87, R86 ;  /* 0x000000565753723e */ /* 0x000fe400000000ff */
[----:B------:R-:W-:Y:S02]  /*6120*/  LOP3.LUT R119, R8, 0x380, RZ, 0xc0, !PT ;  /* 0x0000038008777812 */ /* 0x000fe400078ec0ff */
[----:B------:R-:W-:Y:S01]  /*6130*/  MOV R156, R156 ;  /* 0x0000009c009c7202 */ /* 0x000fe20000000f00 */
[----:B------:R-:W-:Y:S01]  /*6140*/  STSM.16.M88.4 [R158], R80 ;  /* 0x000000509e007844 */ /* 0x000fe20000000200 */
[----:B------:R-:W-:Y:S02]  /*6150*/  F2FP.F16.F32.PACK_AB R24, R198, R88 ;  /* 0x00000058c618723e */ /* 0x000fe400000000ff */
[----:B------:R-:W-:-:S02]  /*6160*/  F2FP.F16.F32.PACK_AB R26, R197, R92 ;  /* 0x0000005cc51a723e */ /* 0x000fc400000000ff */
[----:B------:R-:W-:Y:S02]  /*6170*/  F2FP.F16.F32.PACK_AB R27, R29, R61 ;  /* 0x0000003d1d1b723e */ /* 0x000fe400000000ff */
[----:B------:R-:W-:Y:S02]  /*6180*/  SHF.R.U64 R14, R14, 0x3, RZ ;  /* 0x000000030e0e7819 */ /* 0x000fe400000012ff */
[----:B------:R-:W-:Y:S01]  /*6190*/  SHF.R.U64 R20, R20, 0x3, RZ ;  /* 0x0000000314147819 */ /* 0x000fe200000012ff */
[----:B------:R0:W-:Y:S01]  /*61a0*/  STSM.16.M88.4 [R156], R24 ;  /* 0x000000189c007844 */ /* 0x0001e20000000200 */
[----:B------:R-:W-:Y:S02]  /*61b0*/  SHF.R.U64 R52, R52, 0x3, RZ ;  /* 0x0000000334347819 */ /* 0x000fe400000012ff */
[----:B------:R-:W-:Y:S01]  /*61c0*/  IADD3.X R11, R23, R11, R28, P0, !PT ;  /* 0x0000000b170b7210 */ /* 0x000fe200007fe41c */
[----:B------:R-:W-:Y:S01]  /*61d0*/  IMAD R28, R7, UR4, RZ ;  /* 0x00000004071c7c24 */ /* 0x000fe2000f8e02ff */
[----:B------:R-:W-:Y:S01]  /*61e0*/  SHF.R.U64 R119, R119, 0x3, RZ ;  /* 0x0000000377777819 */ /* 0x000fe200000012ff */
[----:B------:R-:W-:Y:S01]  /*61f0*/  IMAD R7, R0, UR6, RZ ;  /* 0x0000000600077c24 */ /* 0x000fe2000f8e02ff */
[----:B------:R-:W-:Y:S01]  /*6200*/  LOP3.LUT R14, R14, R15, RZ, 0x3c, !PT ;  /* 0x0000000f0e0e7212 */ /* 0x000fe200078e3cff */
[--C-:B------:R-:W-:Y:S01]  /*6210*/  IMAD.X R15, RZ, RZ, R9.reuse, P4 ;  /* 0x000000ffff0f7224 */ /* 0x100fe200020e0609 */
[----:B------:R-:W-:Y:S01]  /*6220*/  LOP3.LUT R20, R20, R21, RZ, 0x3c, !PT ;  /* 0x0000001514147212 */ /* 0x000fe200078e3cff */
[--C-:B------:R-:W-:Y:S01]  /*6230*/  IMAD.X R21, RZ, RZ, R9.reuse, P5 ;  /* 0x000000ffff157224 */ /* 0x100fe200028e0609 */
[----:B------:R-:W-:Y:S01]  /*6240*/  LOP3.LUT R52, R52, R53, RZ, 0x3c, !PT ;  /* 0x0000003534347212 */ /* 0x000fe200078e3cff */
[----:B------:R-:W-:Y:S01]  /*6250*/  IMAD.X R53, RZ, RZ, R9, P6 ;  /* 0x000000ffff357224 */ /* 0x000fe200030e0609 */
[----:B------:R-:W-:Y:S01]  /*6260*/  MOV R154, R154 ;  /* 0x0000009a009a7202 */ /* 0x000fe20000000f00 */
[----:B------:R-:W-:Y:S01]  /*6270*/  IMAD R23, R33, UR5, R28 ;  /* 0x0000000521177c24 */ /* 0x000fe2000f8e021c */
[----:B------:R-:W-:Y:S01]  /*6280*/  F2FP.F16.F32.PACK_AB R68, R196, R96 ;  /* 0x00000060c444723e */ /* 0x000fe200000000ff */
[----:B0-----:R-:W-:Y:S01]  /*6290*/  VIADD R24, R32, 0x8 ;  /* 0x0000000820187836 */ /* 0x001fe20000000000 */
[----:B------:R-:W-:Y:S01]  /*62a0*/  F2FP.F16.F32.PACK_AB R69, R69, R77 ;  /* 0x0000004d4545723e */ /* 0x000fe200000000ff */
[----:B------:R-:W-:Y:S01]  /*62b0*/  IMAD.WIDE.U32 R10, R33, UR4, R10 ;  /* 0x00000004210a7c25 */ /* 0x000fe2000f8e000a */
[----:B------:R-:W-:Y:S01]  /*62c0*/  F2FP.F16.F32.PACK_AB R70, R195, R100 ;  /* 0x00000064c346723e */ /* 0x000fe200000000ff */
[----:B------:R-:W-:Y:S01]  /*62d0*/  ULDC.64 UR4, c[0x0][0xb50] ;  /* 0x0002d40000047ab9 */ /* 0x000fe20000000a00 */
[----:B------:R-:W-:Y:S01]  /*62e0*/  F2FP.F16.F32.PACK_AB R71, R85, R89 ;  /* 0x000000595547723e */ /* 0x000fe200000000ff */
[----:B------:R-:W-:Y:S01]  /*62f0*/  IMAD.IADD R11, R11, 0x1, R23 ;  /* 0x000000010b0b7824 */ /* 0x000fe200078e0217 */
[----:B------:R-:W-:-:S02]  /*6300*/  LOP3.LUT P0, RZ, R205, 0x3, RZ, 0xc0, !PT ;  /* 0x00000003cdff7812 */ /* 0x000fc4000780c0ff */
[C---:B------:R-:W-:Y:S01]  /*6310*/  IADD3 R103, P4, R8.reuse, 0x9000, RZ ;  /* 0x0000900008677810 */ /* 0x040fe20007f9e0ff */
[----:B------:R-:W-:Y:S01]  /*6320*/  STSM.16.M88.4 [R154], R68 ;  /* 0x000000449a007844 */ /* 0x000fe20000000200 */
[C---:B------:R-:W-:Y:S02]  /*6330*/  IADD3 R107, P5, R8.reuse, 0xa000, RZ ;  /* 0x0000a000086b7810 */ /* 0x040fe40007fbe0ff */
[----:B------:R-:W-:Y:S02]  /*6340*/  IADD3 R111, P6, R8, 0xb000, RZ ;  /* 0x0000b000086f7810 */ /* 0x000fe40007fde0ff */
[----:B------:R-:W-:Y:S02]  /*6350*/  MOV R152, R152 ;  /* 0x0000009800987202 */ /* 0x000fe40000000f00 */
[----:B------:R-:W-:Y:S02]  /*6360*/  F2FP.F16.F32.PACK_AB R28, R194, R104 ;  /* 0x00000068c21c723e */ /* 0x000fe400000000ff */
[----:B------:R-:W-:-:S02]  /*6370*/  F2FP.F16.F32.PACK_AB R29, R93, R97 ;  /* 0x000000615d1d723e */ /* 0x000fc400000000ff */
[----:B------:R-:W-:Y:S02]  /*6380*/  F2FP.F16.F32.PACK_AB R30, R193, R108 ;  /* 0x0000006cc11e723e */ /* 0x000fe400000000ff */
[----:B------:R-:W-:Y:S02]  /*6390*/  F2FP.F16.F32.PACK_AB R31, R101, R105 ;  /* 0x00000069651f723e */ /* 0x000fe400000000ff */
[----:B------:R-:W-:Y:S01]  /*63a0*/  LOP3.LUT R8, R119, R8, RZ, 0x3c, !PT ;  /* 0x0000000877087212 */ /* 0x000fe200078e3cff */
[----:B------:R-:W-:Y:S01]  /*63b0*/  IMAD.X R119, RZ, RZ, R9, P1 ;  /* 0x000000ffff777224 */ /* 0x000fe200008e0609 */
[-C--:B------:R-:W-:Y:S01]  /*63c0*/  ISETP.GE.OR P1, PT, R32, R7.reuse, P0 ;  /* 0x000000072000720c */ /* 0x080fe20000726670 */
[----:B------:R0:W-:Y:S01]  /*63d0*/  STSM.16.M88.4 [R152], R28 ;  /* 0x0000001c98007844 */ /* 0x0001e20000000200 */
[----:B------:R-:W-:Y:S02]  /*63e0*/  ISETP.GE.OR P0, PT, R24, R7, P0 ;  /* 0x000000071800720c */ /* 0x000fe40000706670 */
[----:B------:R-:W-:-:S02]  /*63f0*/  MOV R146, R146 ;  /* 0x0000009200927202 */ /* 0x000fc40000000f00 */
[----:B------:R-:W-:Y:S02]  /*6400*/  F2FP.F16.F32.PACK_AB R24, R192, R112 ;  /* 0x00000070c018723e */ /* 0x000fe400000000ff */
[----:B------:R-:W-:Y:S02]  /*6410*/  F2FP.F16.F32.PACK_AB R25, R109, R113 ;  /* 0x000000716d19723e */ /* 0x000fe400000000ff */
[----:B------:R-:W-:Y:S02]  /*6420*/  F2FP.F16.F32.PACK_AB R26, R191, R116 ;  /* 0x00000074bf1a723e */ /* 0x000fe400000000ff */
[----:B------:R-:W-:Y:S02]  /*6430*/  F2FP.F16.F32.PACK_AB R27, R117, R121 ;  /* 0x00000079751b723e */ /* 0x000fe400000000ff */
[----:B------:R-:W-:Y:S02]  /*6440*/  MOV R142, R142 ;  /* 0x0000008e008e7202 */ /* 0x000fe40000000f00 */
[----:B------:R-:W-:Y:S01]  /*6450*/  LEA R23, P3, R10, UR4, 0x2 ;  /* 0x000000040a177c11 */ /* 0x000fe2000f8610ff */
[----:B------:R-:W-:Y:S01]  /*6460*/  STSM.16.M88.4 [R146], R24 ;  /* 0x0000001892007844 */ /* 0x000fe20000000200 */
[----:B0-----:R-:W-:-:S02]  /*6470*/  F2FP.F16.F32.PACK_AB R28, R190, R120 ;  /* 0x00000078be1c723e */ /* 0x001fc400000000ff */
[----:B------:R-:W-:Y:S01]  /*6480*/  F2FP.F16.F32.PACK_AB R29, R172, R173 ;  /* 0x000000adac1d723e */ /* 0x000fe200000000ff */
[----:B------:R-:W-:Y:S01]  /*6490*/  SHFL.IDX PT, R48, R23, RZ, 0x1c1f ;  /* 0x001c1fff17307589 */ /* 0x000fe200000e0000 */
[----:B------:R-:W-:Y:S02]  /*64a0*/  F2FP.F16.F32.PACK_AB R30, R125, R124 ;  /* 0x0000007c7d1e723e */ /* 0x000fe400000000ff */
[----:B------:R-:W-:Y:S01]  /*64b0*/  F2FP.F16.F32.PACK_AB R31, R174, R175 ;  /* 0x000000afae1f723e */ /* 0x000fe200000000ff */
[----:B------:R-:W-:Y:S01]  /*64c0*/  SHFL.IDX PT, R50, R23, 0x1, 0x1c1f ;  /* 0x003c1f0017327f89 */ /* 0x000fe200000e0000 */
        /* <DEDUP_REMOVED lines=18> */
[----:B------:R-:W-:Y:S01]  /*65f0*/  LEA.HI.X R11, R10, UR5, R11, 0x2, P3 ;  /* 0x000000050a0b7c11 */ /* 0x000fe200098f140b */
[----:B------:R-:W-:Y:S01]  /*6600*/  UIMAD UR6, UR11, UR8, URZ ;  /* 0x000000080b0672a4 */ /* 0x000fe2000f8e023f */
[----:B------:R-:W-:Y:S01]  /*6610*/  LOP3.LUT R102, R103, 0x380, RZ, 0xc0, !PT ;  /* 0x0000038067667812 */ /* 0x000fe200078ec0ff */
[----:B------:R-:W-:Y:S01]  /*6620*/  STSM.16.M88.4 [R130], R60 ;  /* 0x0000003c82007844 */ /* 0x000fe20000000200 */
[----:B------:R-:W-:Y:S02]  /*6630*/  LOP3.LUT R106, R107, 0x380, RZ, 0xc0, !PT ;  /* 0x000003806b6a7812 */ /* 0x000fe400078ec0ff */
[----:B------:R-:W-:Y:S01]  /*6640*/  LOP3.LUT R110, R111, 0x380, RZ, 0xc0, !PT ;  /* 0x000003806f6e7812 */ /* 0x000fe200078ec0ff */
[----:B------:R-:W0:Y:S04]  /*6650*/  SHFL.IDX PT, R49, R11, RZ, 0x1c1f ;  /* 0x001c1fff0b317589 */ /* 0x000e2800000e0000 */
[----:B------:R-:W1:Y:S01]  /*6660*/  SHFL.IDX PT, R51, R11, 0x1, 0x1c1f ;  /* 0x003c1f000b337f89 */ /* 0x000e6200000e0000 */
[----:B------:R-:W-:Y:S01]  /*6670*/  IMAD R4, R19, 0x20, R22 ;  /* 0x0000002013047824 */ /* 0x000fe200078e0216 */
[----:B------:R-:W-:Y:S01]  /*6680*/  UIMAD.WIDE.U32 UR4, UR10, UR8, URZ ;  /* 0x000000080a0472a5 */ /* 0x000fe2000f8e003f */
[----:B------:R-:W-:Y:S01]  /*6690*/  SHF.R.U64 R102, R102, 0x3, RZ ;  /* 0x0000000366667819 */ /* 0x000fe200000012ff */
[----:B------:R-:W-:Y:S01]  /*66a0*/  BAR.SYNC.DEFER_BLOCKING 0x1, 0x100 ;  /* 0x0044000000007b1d */ /* 0x000fe20000010000 */
[----:B------:R-:W-:Y:S01]  /*66b0*/  UIMAD UR6, UR10, UR9, UR6 ;  /* 0x000000090a0672a4 */ /* 0x000fe2000f8e0206 */
[----:B------:R-:W-:-:S02]  /*66c0*/  SHF.R.U64 R106, R106, 0x3, RZ ;  /* 0x000000036a6a7819 */ /* 0x000fc400000012ff */
[----:B------:R-:W-:Y:S02]  /*66d0*/  SHF.R.U64 R110, R110, 0x3, RZ ;  /* 0x000000036e6e7819 */ /* 0x000fe400000012ff */
[----:B------:R-:W-:Y:S01]  /*66e0*/  ULDC.64 UR8, c[0x0][0xaf0] ;  /* 0x0002bc0000087ab9 */ /* 0x000fe20000000a00 */
[----:B------:R-:W-:Y:S01]  /*66f0*/  LOP3.LUT R102, R102, R103, RZ, 0x3c, !PT ;  /* 0x0000006766667212 */ /* 0x000fe200078e3cff */
[----:B0-----:R0:W-:Y:S01]  /*6700*/  @!P1 ST.E desc[UR42][R48.64], R6 ;  /* 0x0000000630009985 */ /* 0x0011e2000c10192a */
[----:B------:R-:W-:Y:S01]  /*6710*/  UIMAD UR7, UR7, UR8, URZ ;  /* 0x00000008070772a4 */ /* 0x000fe2000f8e023f */
[----:B------:R-:W-:Y:S01]  /*6720*/  LOP3.LUT R106, R106, R107, RZ, 0x3c, !PT ;  /* 0x0000006b6a6a7212 */ /* 0x000fe200078e3cff */
[----:B------:R-:W-:Y:S01]  /*6730*/  UIADD3 UR5, UR5, UR6, URZ ;  /* 0x0000000605057290 */ /* 0x000fe2000fffe03f */
[----:B-1----:R1:W-:Y:S01]  /*6740*/  @!P0 ST.E desc[UR42][R50.64], R5 ;  /* 0x0000000532008985 */ /* 0x0023e2000c10192a */
[----:B------:R-:W-:Y:S01]  /*6750*/  LOP3.LUT R110, R110, R111, RZ, 0x3c, !PT ;  /* 0x0000006f6e6e7212 */ /* 0x000fe200078e3cff */
[----:B------:R-:W-:-:S02]  /*6760*/  IMAD.X R103, RZ, RZ, R9, P4 ;  /* 0x000000ffff677224 */ /* 0x000fc400020e0609 */
[----:B------:R2:W5:Y:S01]  /*6770*/  LD.E.128 R44, desc[UR42][R14.64] ;  /* 0x0000002a0e2c7980 */ /* 0x000562000c101d00 */
[----:B0-----:R-:W-:-:S03]  /*6780*/  IMAD R6, R3, 0x80, R4 ;  /* 0x0000008003067824 */ /* 0x001fc600078e0204 */
[----:B------:R0:W5:Y:S01]  /*6790*/  LD.E.128 R40, desc[UR42][R12.64] ;  /* 0x0000002a0c287980 */ /* 0x000162000c101d00 */
[----:B------:R-:W-:Y:S01]  /*67a0*/  UIMAD UR7, UR41, UR9, UR7 ;  /* 0x00000009290772a4 */ /* 0x000fe2000f8e0207 */
[--C-:B------:R-:W-:Y:S01]  /*67b0*/  IMAD.X R107, RZ, RZ, R9.reuse, P5 ;  /* 0x000000ffff6b7224 */ /* 0x100fe200028e0609 */
[----:B-1----:R-:W1:Y:S01]  /*67c0*/  @P2 LDC R5, c[0x0][0xbec] ;  /* 0x0002fb00ff052b82 */ /* 0x002e620000000800 */
[----:B------:R-:W-:Y:S01]  /*67d0*/  UIMAD.WIDE.U32 UR4, UR41, UR8, UR4 ;  /* 0x00000008290472a5 */ /* 0x000fe2000f8e0004 */
[----:B------:R-:W-:Y:S01]  /*67e0*/  IMAD.X R111, RZ, RZ, R9, P6 ;  /* 0x000000ffff6f7224 */ /* 0x000fe200030e0609 */
[----:B------:R3:W5:Y:S01]  /*67f0*/  LD.E.128 R24, desc[UR42][R20.64] ;  /* 0x0000002a14187980 */ /* 0x000762000c101d00 */
[----:B------:R-:W-:-:S03]  /*6800*/  IMAD R30, R3, 0x80, R22 ;  /* 0x00000080031e7824 */ /* 0x000fc600078e0216 */
[----:B------:R-:W5:Y:S01]  /*6810*/  LD.E.128 R52, desc[UR42][R52.64] ;  /* 0x0000002a34347980 */ /* 0x000f62000c101d00 */
[----:B--2---:R-:W2:Y:S03]  /*6820*/  @P2 LDC R14, c[0x0][0xbf0] ;  /* 0x0002fc00ff0e2b82 */ /* 0x004ea60000000800 */
[----:B------:R-:W5:Y:S01]  /*6830*/  LD.E.128 R56, desc[UR42][R56.64] ;  /* 0x0000002a38387980 */ /* 0x000f62000c101d00 */
[----:B------:R-:W-:-:S03]  /*6840*/  IMAD.MOV.U32 R4, RZ, RZ, R6 ;  /* 0x000000ffff047224 */ /* 0x000fc600078e0006 */
[----:B------:R-:W5:Y:S01]  /*6850*/  LD.E.128 R88, desc[UR42][R90.64] ;  /* 0x0000002a5a587980 */ /* 0x000f62000c101d00 */
[----:B0-----:R-:W0:Y:S03]  /*6860*/  LDC.64 R12, c[0x0][0xae0] ;  /* 0x0002b800ff0c7b82 */ /* 0x001e260000000a00 */
[----:B------:R-:W5:Y:S04]  /*6870*/  LD.E.128 R92, desc[UR42][R94.64] ;  /* 0x0000002a5e5c7980 */ /* 0x000f68000c101d00 */
[----:B------:R-:W5:Y:S01]  /*6880*/  LD.E.128 R96, desc[UR42][R98.64] ;  /* 0x0000002a62607980 */ /* 0x000f62000c101d00 */
[----:B-1----:R-:W-:Y:S01]  /*6890*/  @P2 IMAD.HI.U32 R5, R6, R5, RZ ;  /* 0x0000000506052227 */ /* 0x002fe200078e00ff */
[----:B------:R-:W-:-:S02]  /*68a0*/  UIADD3 UR5, UR5, UR7, URZ ;  /* 0x0000000705057290 */ /* 0x000fc4000fffe03f */
[----:B------:R-:W5:Y:S01]  /*68b0*/  LD.E.128 R8, desc[UR42][R8.64] ;  /* 0x0000002a08087980 */ /* 0x000f62000c101d00 */
[----:B------:R-:W-:Y:S01]  /*68c0*/  ULDC.64 UR6, c[0x0][0xad8] ;  /* 0x0002b60000067ab9 */ /* 0x000fe20000000a00 */
[----:B------:R-:W-:Y:S02]  /*68d0*/  UIADD3 UR36, UR36, 0x1, URZ ;  /* 0x0000000124247890 */ /* 0x000fe4000fffe03f */
[----:B------:R-:W5:Y:S01]  /*68e0*/  LD.E.128 R100, desc[UR42][R102.64] ;  /* 0x0000002a66647980 */ /* 0x000f62000c101d00 */
[----:B--2---:R-:W-:Y:S01]  /*68f0*/  @P2 SHF.R.U32.HI R4, RZ, R14, R5 ;  /* 0x0000000eff042219 */ /* 0x004fe20000011605 */
[----:B------:R-:W-:Y:S02]  /*6900*/  ULDC.64 UR8, c[0x0][0xa80] ;  /* 0x0002a00000087ab9 */ /* 0x000fe40000000a00 */
[----:B------:R-:W5:Y:S01]  /*6910*/  LD.E.128 R104, desc[UR42][R106.64] ;  /* 0x0000002a6a687980 */ /* 0x000f62000c101d00 */
[--C-:B------:R-:W-:Y:S01]  /*6920*/  SHF.R.S32.HI R5, RZ, 0x1f, R4.reuse ;  /* 0x0000001fff057819 */ /* 0x100fe20000011404 */
[----:B------:R-:W-:-:S02]  /*6930*/  IMAD.MOV R15, RZ, RZ, -R4 ;  /* 0x000000ffff0f7224 */ /* 0x000fc400078e0a04 */
[----:B------:R-:W5:Y:S02]  /*6940*/  LD.E.128 R108, desc[UR42][R110.64] ;  /* 0x0000002a6e6c7980 */ /* 0x000f64000c101d00 */
[----:B------:R-:W-:Y:S02]  /*6950*/  IMAD R3, R0, R15, R6 ;  /* 0x0000000f00037224 */ /* 0x000fe400078e0206 */
[----:B0-----:R-:W-:Y:S01]  /*6960*/  IMAD R5, R5, R12, RZ ;  /* 0x0000000c05057224 */ /* 0x001fe200078e02ff */
[----:B------:R-:W5:Y:S02]  /*6970*/  LD.E.128 R112, desc[UR42][R114.64] ;  /* 0x0000002a72707980 */ /* 0x000f64000c101d00 */
[----:B------:R-:W-:Y:S02]  /*6980*/  SHF.R.S32.HI R6, RZ, 0x1f, R3 ;  /* 0x0000001fff067819 */ /* 0x000fe40000011403 */
[----:B------:R-:W5:Y:S01]  /*6990*/  LD.E.128 R116, desc[UR42][R118.64] ;  /* 0x0000002a76747980 */ /* 0x000f62000c101d00 */
[----:B------:R-:W-:-:S03]  /*69a0*/  IMAD R13, R4, R13, R5 ;  /* 0x0000000d040d7224 */ /* 0x000fc600078e0205 */
[----:B------:R-:W5:Y:S01]  /*69b0*/  LD.E.128 R120, desc[UR42][R122.64] ;  /* 0x0000002a7a787980 */ /* 0x000f62000c101d00 */
[----:B------:R-:W-:-:S03]  /*69c0*/  IMAD.WIDE.U32 R4, R4, R12, UR4 ;  /* 0x0000000404047e25 */ /* 0x000fc6000f8e000c */
[----:B------:R-:W5:Y:S01]  /*69d0*/  LD.E.128 R124, desc[UR42][R126.64] ;  /* 0x0000002a7e7c7980 */ /* 0x000f62000c101d00 */
[----:B------:R-:W-:Y:S01]  /*69e0*/  @!PT LDS RZ, [RZ] ;  /* 0x00000000fffff984 */ /* 0x000fe20000000800 */
[----:B------:R-:W-:Y:S01]  /*69f0*/  @!PT LDS RZ, [RZ] ;  /* 0x00000000fffff984 */ /* 0x000fe20000000800 */
[----:B------:R-:W-:Y:S01]  /*6a00*/  @!PT LDS RZ, [RZ] ;  /* 0x00000000fffff984 */ /* 0x000fe20000000800 */
[----:B------:R-:W-:Y:S01]  /*6a10*/  @!PT LDS RZ, [RZ] ;  /* 0x00000000fffff984 */ /* 0x000fe20000000800 */
[----:B------:R0:W-:Y:S06]  /*6a20*/  MEMBAR.ALL.CTA ;  /* 0x0000000000007992 */ /* 0x0001ec0000008000 */
[----:B0-----:R-:W0:Y:S01]  /*6a30*/  FENCE.VIEW.ASYNC.S ;  /* 0x00000000000073c6 */ /* 0x001e220000000000 */
[----:B------:R-:W-:Y:S02]  /*6a40*/  IMAD.IADD R5, R5, 0x1, R13 ;  /* 0x0000000105057824 */ /* 0x000fe400078e020d */
[----:B------:R-:W-:-:S02]  /*6a50*/  IMAD R6, R6, UR6, RZ ;  /* 0x0000000606067c24 */ /* 0x000fc4000f8e02ff */
[----:B------:R-:W-:Y:S01]  /*6a60*/  IMAD.WIDE.U32 R4, R3, UR6, R4 ;  /* 0x0000000603047c25 */ /* 0x000fe2000f8e0004 */
[----:B------:R-:W-:-:S03]  /*6a70*/  ISETP.GE.AND P2, PT, R30, R7, PT ;  /* 0x000000071e00720c */ /* 0x000fc60003f46270 */
[----:B------:R-:W-:Y:S01]  /*6a80*/  IMAD R13, R3, UR7, R6 ;  /* 0x00000007030d7c24 */ /* 0x000fe2000f8e0206 */
[----:B------:R-:W-:Y:S01]  /*6a90*/  LEA R6, P3, R4, UR8, 0x1 ;  /* 0x0000000804067c11 */ /* 0x000fe2000f8608ff */
[----:B------:R-:W-:Y:S02]  /*6aa0*/  VIADD R206, R206, 0x22820 ;  /* 0x00022820cece7836 */ /* 0x000fe40000000000 */
[----:B------:R-:W-:Y:S01]  /*6ab0*/  IMAD.IADD R3, R5, 0x1, R13 ;  /* 0x0000000105037824 */ /* 0x000fe200078e020d */
[----:B------:R-:W-:Y:S01]  /*6ac0*/  UISETP.NE.AND UP0, UPT, UR36, 0x2, UPT ;  /* 0x000000022400788c */ /* 0x000fe2000bf05270 */
[----:B------:R-:W-:Y:S01]  /*6ad0*/  VIADD R0, R30, 0x20 ;  /* 0x000000201e007836 */ /* 0x000fe20000000000 */
[----:B------:R-:W-:Y:S01]  /*6ae0*/  ULDC UR4, c[0x0][0xc] ;  /* 0x0000030000047ab9 */ /* 0x000fe20000000800 */
[----:B------:R-:W-:Y:S01]  /*6af0*/  PRMT R206, RZ, 0x654, R206 ;  /* 0x00000654ffce7816 */ /* 0x000fe200000000ce */
[----:B------:R-:W-:Y:S01]  /*6b00*/  UIADD3 UR39, UR4, UR39, URZ ;  /* 0x0000002704277290 */ /* 0x000fe2000fffe03f */
[----:B------:R-:W-:Y:S01]  /*6b10*/  LEA.HI.X R3, R4, UR9, R3, 0x1, P3 ;  /* 0x0000000904037c11 */ /* 0x000fe200098f0c03 */
[----:B------:R-:W-:Y:S01]  /*6b20*/  USEL UR4, URZ, 0x1, UP0 ;  /* 0x000000013f047887 */ /* 0x000fe20008000000 */
[-C--:B------:R-:W-:Y:S01]  /*6b30*/  ISETP.GE.AND P1, PT, R0, R7.reuse, PT ;  /* 0x000000070000720c */ /* 0x080fe20003f26270 */
[----:B------:R-:W-:Y:S01]  /*6b40*/  VIADD R0, R30, 0x40 ;  /* 0x000000401e007836 */ /* 0x000fe20000000000 */
[----:B------:R-:W-:Y:S01]  /*6b50*/  USEL UR36, UR36, URZ, UP0 ;  /* 0x0000003f24247287 */ /* 0x000fe20008000000 */
[----:B0-----:R3:W-:Y:S01]  /*6b60*/  SYNCS.ARRIVE.TRANS64.RED.A1T0 RZ, [R206+URZ], RZ ;  /* 0x000000ffceff79a7 */ /* 0x0017e2000810043f */
[----:B------:R-:W-:Y:S01]  /*6b70*/  ULOP3.LUT UR38, UR38, UR4, URZ, 0x3c, !UPT ;  /* 0x0000000426267292 */ /* 0x000fe2000f8e3c3f */
[----:B------:R3:W0:Y:S01]  /*6b80*/  SHFL.IDX PT, R12, R6, RZ, 0x181f ;  /* 0x00181fff060c7589 */ /* 0x00062200000e0000 */
[----:B------:R-:W-:Y:S03]  /*6b90*/  BSSY B0, `(.L_x_9101) ;  /* 0x0000014000007945 */ /* 0x000fe60003800000 */
[----:B------:R3:W1:Y:S01]  /*6ba0*/  SHFL.IDX PT, R13, R3, RZ, 0x181f ;  /* 0x00181fff030d7589 */ /* 0x00066200000e0000 */
[----:B------:R-:W-:Y:S01]  /*6bb0*/  ISETP.GE.AND P0, PT, R0, R7, PT ;  /* 0x000000070000720c */ /* 0x000fe20003f06270 */
[----:B------:R-:W-:-:S12]  /*6bc0*/  @P2 BRA `(.L_x_9102) ;  /* 0x0000000000402947 */ /* 0x000fd80003800000 */
[----:B------:R-:W-:Y:S02]  /*6bd0*/  ULDC UR4, c[0x0][0xac8] ;  /* 0x0002b20000047ab9 */ /* 0x000fe40000000800 */
[----:B------:R-:W-:Y:S02]  /*6be0*/  ISETP.GE.AND P4, PT, R18, UR4, PT ;  /* 0x0000000412007c0c */ /* 0x000fe4000bf86270 */
[----:B------:R-:W-:Y:S02]  /*6bf0*/  ISETP.GE.AND P3, PT, R17, UR4, PT ;  /* 0x0000000411007c0c */ /* 0x000fe4000bf66270 */
[----:B------:R-:W-:Y:S02]  /*6c00*/  ISETP.GE.AND P2, PT, R16, UR4, PT ;  /* 0x0000000410007c0c */ /* 0x000fe4000bf46270 */
[----:B------:R-:W-:-:S07]  /*6c10*/  ISETP.GE.AND P5, PT, R2, UR4, PT ;  /* 0x0000000402007c0c */ /* 0x000fce000bfa6270 */
[----:B0-----:R-:W-:-:S04]  /*6c20*/  @!P4 LEA R14, P6, R18, R12, 0x1 ;  /* 0x0000000c120ec211 */ /* 0x001fc800078c08ff */
[----:B-1----:R-:W-:Y:S02]  /*6c30*/  @!P4 LEA.HI.X R15, R18, R13, R214, 0x1, P6 ;  /* 0x0000000d120fc211 */ /* 0x002fe400030f0cd6 */
[----:B---3--:R-:W-:Y:S01]  /*6c40*/  @!P3 LEA R20, P6, R17, R12, 0x1 ;  /* 0x0000000c1114b211 */ /* 0x008fe200078c08ff */
[----:B------:R-:W-:-:S03]  /*6c50*/  @!P5 IMAD.WIDE R4, R2, 0x2, R12 ;  /* 0x000000020204d825 */ /* 0x000fc600078e020c */
[-C--:B------:R-:W-:Y:S02]  /*6c60*/  @!P3 LEA.HI.X R21, R17, R13.reuse, R213, 0x1, P6 ;  /* 0x0000000d1115b211 */ /* 0x080fe400030f0cd5 */
[C---:B------:R-:W-:Y:S01]  /*6c70*/  @!P2 LEA R28, P6, R16.reuse, R12, 0x1 ;  /* 0x0000000c101ca211 */ /* 0x040fe200078c08ff */
[----:B-----5:R2:W-:Y:S03]  /*6c80*/  @!P5 ST.E.128 desc[UR42][R4.64], R8 ;  /* 0x000000080400d985 */ /* 0x0205e6000c101d2a */
[----:B------:R-:W-:Y:S01]  /*6c90*/  @!P2 LEA.HI.X R29, R16, R13, R212, 0x1, P6 ;  /* 0x0000000d101da211 */ /* 0x000fe200030f0cd4 */
[----:B------:R2:W-:Y:S04]  /*6ca0*/  @!P4 ST.E.128 desc[UR42][R14.64], R52 ;  /* 0x000000340e00c985 */ /* 0x0005e8000c101d2a */
[----:B------:R2:W-:Y:S04]  /*6cb0*/  @!P3 ST.E.128 desc[UR42][R20.64], R96 ;  /* 0x000000601400b985 */ /* 0x0005e8000c101d2a */
[----:B------:R2:W-:Y:S02]  /*6cc0*/  @!P2 ST.E.128 desc[UR42][R28.64], R112 ;  /* 0x000000701c00a985 */ /* 0x0005e4000c101d2a */
.L_x_9102:
[----:B------:R-:W-:Y:S05]  /*6cd0*/  BSYNC B0 ;  /* 0x0000000000007941 */ /* 0x000fea0003800000 */
.L_x_9101:
[----:B--2--5:R2:W4:Y:S01]  /*6ce0*/  SHFL.IDX PT, R9, R3, 0x1, 0x181f ;  /* 0x00381f0003097f89 */ /* 0x02452200000e0000 */
[----:B------:R-:W-:Y:S03]  /*6cf0*/  BSSY B0, `(.L_x_9103) ;  /* 0x0000013000007945 */ /* 0x000fe60003800000 */
[----:B------:R2:W0:Y:S01]  /*6d00*/  SHFL.IDX PT, R8, R6, 0x1, 0x181f ;  /* 0x00381f0006087f89 */ /* 0x00042200000e0000 */
[----:B------:R-:W-:Y:S05]  /*6d10*/  @P1 BRA `(.L_x_9104) ;  /* 0x0000000000401947 */ /* 0x000fea0003800000 */
[----:B------:R-:W-:Y:S02]  /*6d20*/  ULDC UR4, c[0x0][0xac8] ;  /* 0x0002b20000047ab9 */ /* 0x000fe40000000800 */
[----:B------:R-:W-:Y:S02]  /*6d30*/  ISETP.GE.AND P3, PT, R18, UR4, PT ;  /* 0x0000000412007c0c */ /* 0x000fe4000bf66270 */
[----:B------:R-:W-:Y:S02]  /*6d40*/  ISETP.GE.AND P2, PT, R17, UR4, PT ;  /* 0x0000000411007c0c */ /* 0x000fe4000bf46270 */
[----:B------:R-:W-:Y:S02]  /*6d50*/  ISETP.GE.AND P1, PT, R16, UR4, PT ;  /* 0x0000000410007c0c */ /* 0x000fe4000bf26270 */
[----:B------:R-:W-:-:S07]  /*6d60*/  ISETP.GE.AND P4, PT, R2, UR4, PT ;  /* 0x0000000402007c0c */ /* 0x000fce000bf86270 */
[CC--:B0-----:R-:W-:Y:S02]  /*6d70*/  @!P3 LEA R10, P6, R18.reuse, R8.reuse, 0x1 ;  /* 0x00000008120ab211 */ /* 0x0c1fe400078c08ff */
[CC--:B------:R-:W-:Y:S02]  /*6d80*/  @!P2 LEA R12, P5, R17.reuse, R8.reuse, 0x1 ;  /* 0x00000008110ca211 */ /* 0x0c0fe400078a08ff */
[-C--:B----4-:R-:W-:Y:S02]  /*6d90*/  @!P3 LEA.HI.X R11, R18, R9.reuse, R214, 0x1, P6 ;  /* 0x00000009120bb211 */ /* 0x090fe400030f0cd6 */
[----:B------:R-:W-:Y:S01]  /*6da0*/  @!P1 LEA R14, P6, R16, R8, 0x1 ;  /* 0x00000008100e9211 */ /* 0x000fe200078c08ff */
[----:B------:R-:W-:Y:S01]  /*6db0*/  @!P4 IMAD.WIDE R4, R2, 0x2, R8 ;  /* 0x000000020204c825 */ /* 0x000fe200078e0208 */
[-C--:B-1----:R-:W-:Y:S02]  /*6dc0*/  @!P2 LEA.HI.X R13, R17, R9.reuse, R213, 0x1, P5 ;  /* 0x00000009110da211 */ /* 0x082fe400028f0cd5 */
[----:B------:R-:W-:-:S02]  /*6dd0*/  @!P1 LEA.HI.X R15, R16, R9, R212, 0x1, P6 ;  /* 0x00000009100f9211 */ /* 0x000fc400030f0cd4 */
[----:B------:R0:W-:Y:S04]  /*6de0*/  @!P4 ST.E.128 desc[UR42][R4.64], R40 ;  /* 0x000000280400c985 */ /* 0x0001e8000c101d2a */
[----:B------:R0:W-:Y:S04]  /*6df0*/  @!P3 ST.E.128 desc[UR42][R10.64], R56 ;  /* 0x000000380a00b985 */ /* 0x0001e8000c101d2a */
[----:B------:R0:W-:Y:S04]  /*6e00*/  @!P2 ST.E.128 desc[UR42][R12.64], R100 ;  /* 0x000000640c00a985 */ /* 0x0001e8000c101d2a */
[----:B------:R0:W-:Y:S02]  /*6e10*/  @!P1 ST.E.128 desc[UR42][R14.64], R116 ;  /* 0x000000740e009985 */ /* 0x0001e4000c101d2a */
.L_x_9104:
[----:B------:R-:W-:Y:S05]  /*6e20*/  BSYNC B0 ;  /* 0x0000000000007941 */ /* 0x000fea0003800000 */
.L_x_9103:
[----:B----4-:R4:W1:Y:S01]  /*6e30*/  SHFL.IDX PT, R9, R3, 0x2, 0x181f ;  /* 0x00581f0003097f89 */ /* 0x01086200000e0000 */
[----:B------:R-:W-:Y:S03]  /*6e40*/  BSSY B0, `(.L_x_9105) ;  /* 0x0000013000007945 */ /* 0x000fe60003800000 */
[----:B0-----:R4:W0:Y:S01]  /*6e50*/  SHFL.IDX PT, R8, R6, 0x2, 0x181f ;  /* 0x00581f0006087f89 */ /* 0x00182200000e0000 */
[----:B------:R-:W-:Y:S05]  /*6e60*/  @P0 BRA `(.L_x_9106) ;  /* 0x0000000000400947 */ /* 0x000fea0003800000 */
[----:B------:R-:W-:Y:S02]  /*6e70*/  ULDC UR4, c[0x0][0xac8] ;  /* 0x0002b20000047ab9 */ /* 0x000fe40000000800 */
[----:B------:R-:W-:Y:S02]  /*6e80*/  ISETP.GE.AND P4, PT, R18, UR4, PT ;  /* 0x0000000412007c0c */ /* 0x000fe4000bf86270 */
[----:B------:R-:W-:Y:S02]  /*6e90*/  ISETP.GE.AND P5, PT, R17, UR4, PT ;  /* 0x0000000411007c0c */ /* 0x000fe4000bfa6270 */
[----:B------:R-:W-:Y:S02]  /*6ea0*/  ISETP.GE.AND P6, PT, R16, UR4, PT ;  /* 0x0000000410007c0c */ /* 0x000fe4000bfc6270 */
[----:B------:R-:W-:-:S07]  /*6eb0*/  ISETP.GE.AND P3, PT, R2, UR4, PT ;  /* 0x0000000402007c0c */ /* 0x000fce000bf66270 */
[-C--:B0-----:R-:W-:Y:S02]  /*6ec0*/  @!P4 LEA R10, P0, R18, R8.reuse, 0x1 ;  /* 0x00000008120ac211 */ /* 0x081fe400078008ff */
[CC--:B------:R-:W-:Y:S02]  /*6ed0*/  @!P5 LEA R12, P1, R17.reuse, R8.reuse, 0x1 ;  /* 0x00000008110cd211 */ /* 0x0c0fe400078208ff */
[----:B------:R-:W-:Y:S02]  /*6ee0*/  @!P6 LEA R14, P2, R16, R8, 0x1 ;  /* 0x00000008100ee211 */ /* 0x000fe400078408ff */
[----:B-1----:R-:W-:Y:S01]  /*6ef0*/  @!P3 IMAD.WIDE R4, R2, 0x2, R8 ;  /* 0x000000020204b825 */ /* 0x002fe200078e0208 */
[-C--:B------:R-:W-:Y:S02]  /*6f00*/  @!P4 LEA.HI.X R11, R18, R9.reuse, R214, 0x1, P0 ;  /* 0x00000009120bc211 */ /* 0x080fe400000f0cd6 */
[-C--:B------:R-:W-:Y:S02]  /*6f10*/  @!P5 LEA.HI.X R13, R17, R9.reuse, R213, 0x1, P1 ;  /* 0x00000009110dd211 */ /* 0x080fe400008f0cd5 */
[----:B------:R-:W-:Y:S01]  /*6f20*/  @!P6 LEA.HI.X R15, R16, R9, R212, 0x1, P2 ;  /* 0x00000009100fe211 */ /* 0x000fe200010f0cd4 */
[----:B------:R0:W-:Y:S04]  /*6f30*/  @!P3 ST.E.128 desc[UR42][R4.64], R44 ;  /* 0x0000002c0400b985 */ /* 0x0001e8000c101d2a */
[----:B------:R0:W-:Y:S04]  /*6f40*/  @!P4 ST.E.128 desc[UR42][R10.64], R88 ;  /* 0x000000580a00c985 */ /* 0x0001e8000c101d2a */
[----:B------:R0:W-:Y:S04]  /*6f50*/  @!P5 ST.E.128 desc[UR42][R12.64], R104 ;  /* 0x000000680c00d985 */ /* 0x0001e8000c101d2a */
[----:B------:R0:W-:Y:S02]  /*6f60*/  @!P6 ST.E.128 desc[UR42][R14.64], R120 ;  /* 0x000000780e00e985 */ /* 0x0001e4000c101d2a */
.L_x_9106:
[----:B------:R-:W-:Y:S05]  /*6f70*/  BSYNC B0 ;  /* 0x0000000000007941 */ /* 0x000fea0003800000 */
.L_x_9105:
[----:B------:R-:W-:Y:S01]  /*6f80*/  VIADD R0, R30, 0x60 ;  /* 0x000000601e007836 */ /* 0x000fe20000000000 */
[----:B-1----:R1:W1:Y:S01]  /*6f90*/  SHFL.IDX PT, R9, R3, 0x3, 0x181f ;  /* 0x00781f0003097f89 */ /* 0x00226200000e0000 */
[----:B------:R-:W-:Y:S01]  /*6fa0*/  UIADD3 UR47, UR47, 0x1, URZ ;  /* 0x000000012f2f7890 */ /* 0x000fe2000fffe03f */
[----:B------:R-:W-:Y:S02]  /*6fb0*/  BSSY B0, `(.L_x_9107) ;  /* 0x0000014000007945 */ /* 0x000fe40003800000 */
[----:B------:R-:W-:Y:S01]  /*6fc0*/  ISETP.GE.AND P0, PT, R0, R7, PT ;  /* 0x000000070000720c */ /* 0x000fe20003f06270 */
[----:B0-----:R0:W0:-:S12]  /*6fd0*/  SHFL.IDX PT, R8, R6, 0x3, 0x181f ;  /* 0x00781f0006087f89 */ /* 0x00101800000e0000 */
[----:B------:R-:W-:Y:S05]  /*6fe0*/  @P0 BRA `(.L_x_9108) ;  /* 0x0000000000400947 */ /* 0x000fea0003800000 */
[----:B------:R-:W-:Y:S02]  /*6ff0*/  ULDC UR4, c[0x0][0xac8] ;  /* 0x0002b20000047ab9 */ /* 0x000fe40000000800 */
[----:B------:R-:W-:Y:S02]  /*7000*/  ISETP.GE.AND P4, PT, R18, UR4, PT ;  /* 0x0000000412007c0c */ /* 0x000fe4000bf86270 */
[----:B------:R-:W-:Y:S02]  /*7010*/  ISETP.GE.AND P5, PT, R17, UR4, PT ;  /* 0x0000000411007c0c */ /* 0x000fe4000bfa6270 */
[----:B------:R-:W-:Y:S02]  /*7020*/  ISETP.GE.AND P6, PT, R16, UR4, PT ;  /* 0x0000000410007c0c */ /* 0x000fe4000bfc6270 */
[----:B------:R-:W-:-:S07]  /*7030*/  ISETP.GE.AND P3, PT, R2, UR4, PT ;  /* 0x0000000402007c0c */ /* 0x000fce000bf66270 */
[-C--:B0-234-:R-:W-:Y:S02]  /*7040*/  @!P4 LEA R6, P0, R18, R8.reuse, 0x1 ;  /* 0x000000081206c211 */ /* 0x09dfe400078008ff */
        /* <DEDUP_REMOVED lines=10> */
.L_x_9108:
[----:B------:R-:W-:Y:S05]  /*70f0*/  BSYNC B0 ;  /* 0x0000000000007941 */ /* 0x000fea0003800000 */
.L_x_9107:
[----:B------:R-:W5:Y:S02]  /*7100*/  LDC R0, c[0x0][0xc34] ;  /* 0x00030d00ff007b82 */ /* 0x000f640000000800 */
[----:B-----5:R-:W-:-:S13]  /*7110*/  ISETP.LE.AND P0, PT, R0, UR39, PT ;  /* 0x0000002700007c0c */ /* 0x020fda000bf03270 */
[----:B------:R-:W-:Y:S05]  /*7120*/  @!P0 BRA `(.L_x_9109) ;  /* 0xffffff9c00208947 */ /* 0x000fea000383ffff */
[----:B------:R-:W-:Y:S05]  /*7130*/  EXIT ;  /* 0x000000000000794d */ /* 0x000fea0003800000 */
.L_x_9079:
        /* <DEDUP_REMOVED lines=32> */
.L_x_9186:
        /* <DEDUP_REMOVED lines=21> */
[----:B------:R1:W-:Y:S03]  /*7490*/  STL [R1+0x1c], R4 ;  /* 0x00001c0401007387 */ /* 0x0003e60000100800 */
[----:B------:R-:W-:Y:S01]  /*74a0*/  IMAD.MOV.U32 R19, RZ, RZ, R4 ;  /* 0x000000ffff137224 */ /* 0x000fe200078e0004 */
[----:B------:R-:W-:-:S05]  /*74b0*/  @P1 SHF.R.U32.HI R19, RZ, R3, R2 ;  /* 0x00000003ff131219 */ /* 0x000fca0000011602 */
[----:B------:R1:W-:Y:S01]  /*74c0*/  STL [R1+0x10], R19 ;  /* 0x0000101301007387 */ /* 0x0003e20000100800 */
[----:B0-----:R-:W-:Y:S02]  /*74d0*/  IMAD R6, R0, UR4, RZ ;  /* 0x0000000400067c24 */ /* 0x001fe4000f8e02ff */
[----:B------:R-:W-:Y:S02]  /*74e0*/  IMAD.MOV R0, RZ, RZ, -R19 ;  /* 0x000000ffff007224 */ /* 0x000fe400078e0a13 */
[----:B------:R-:W-:Y:S01]  /*74f0*/  VIADD R2, R6, 0x5f ;  /* 0x0000005f06027836 */ /* 0x000fe20000000000 */
[----:B------:R1:W-:Y:S01]  /*7500*/  STL [R1+0x2c], R6 ;  /* 0x00002c0601007387 */ /* 0x0003e20000100800 */
[----:B------:R-:W-:Y:S02]  /*7510*/  IMAD R17, R17, R0, R4 ;  /* 0x0000000011117224 */ /* 0x000fe400078e0204 */
[----:B------:R-:W-:-:S05]  /*7520*/  IMAD.HI R2, R2, 0x2aaaaaab, RZ ;  /* 0x2aaaaaab02027827 */ /* 0x000fca00078e02ff */
[----:B------:R-:W-:-:S04]  /*7530*/  SHF.R.U32.HI R3, RZ, 0x1f, R2 ;  /* 0x0000001fff037819 */ /* 0x000fc80000011602 */
[----:B------:R-:W-:-:S05]  /*7540*/  LEA.HI.SX32 R0, R2, R3, 0x1c ;  /* 0x0000000302007211 */ /* 0x000fca00078fe2ff */
[----:B------:R1:W-:Y:S01]  /*7550*/  STL [R1+0x20], R0 ;  /* 0x0000200001007387 */ /* 0x0003e20000100800 */
[----:B------:R-:W-:Y:S05]  /*7560*/  @!P0 BRA `(.L_x_9111) ;  /* 0x0000000000408947 */ /* 0x000fea0003800000 */
[----:B------:R-:W-:Y:S01]  /*7570*/  MOV R2, 0x0 ;  /* 0x0000000000027802 */ /* 0x000fe20000000f00 */
        /* <DEDUP_REMOVED lines=15> */
.L_x_9111:
        /* <DEDUP_REMOVED lines=9> */
[----:B-1----:R-:W-:Y:S02]  /*7700*/  IMAD.U32 R4, RZ, RZ, UR6 ;  /* 0x00000006ff047e24 */ /* 0x002fe4000f8e00ff */
        /* <DEDUP_REMOVED lines=9> */
[----:B--2---:R-:W-:Y:S05]  /*77a0*/  CALL.ABS.NOINC R2 ;  /* 0x0000000002007343 */ /* 0x004fea0003c00000 */
.L_x_9113:
        /* <DEDUP_REMOVED lines=15> */
.L_x_9112:
[----:B------:R-:W-:Y:S01]  /*78a0*/  ULDC.64 UR4, c[0x0][0x9f8] ;  /* 0x00027e0000047ab9 */ /* 0x000fe20000000a00 */
[----:B------:R-:W2:Y:S01]  /*78b0*/  LDL R16, [R1+0x20] ;  /* 0x0000200001107983 */ /* 0x000ea20000100800 */
[----:B------:R-:W-:-:S04]  /*78c0*/  ISETP.NE.U32.AND P0, PT, RZ, UR4, PT ;  /* 0x00000004ff007c0c */ /* 0x000fc8000bf05070 */
[----:B------:R-:W-:-:S13]  /*78d0*/  ISETP.NE.AND.EX P0, PT, RZ, UR5, PT, P0 ;  /* 0x00000005ff007c0c */ /* 0x000fda000bf05300 */
[----:B------:R-:W0:Y:S02]  /*78e0*/  @P0 LDC.64 R2, c[0x0][0x9f8] ;  /* 0x00027e00ff020b82 */ /* 0x000e240000000a00 */
[----:B0-----:R-:W-:-:S05]  /*78f0*/  @P0 IMAD.WIDE R2, R19, 0x4, R2 ;  /* 0x0000000413020825 */ /* 0x001fca00078e0202 */
[----:B-1----:R0:W3:Y:S01]  /*7900*/  @P0 LDG.E R19, desc[UR42][R2.64] ;  /* 0x0000002a02130981 */ /* 0x0020e2000c1e1900 */
        /* <DEDUP_REMOVED lines=16> */
.L_x_9202:
        /* <DEDUP_REMOVED lines=8> */
.L_x_9205:
        /* <DEDUP_REMOVED lines=23> */
.L_x_9117:
[----:B--2---:R-:W2:Y:S01]  /*7c00*/  LDL R2, [R1] ;  /* 0x0000000001027983 */ /* 0x004ea20000100800 */
[----:B0-----:R-:W-:Y:S02]  /*7c10*/  LEA R0, R18, UR36, 0x3 ;  /* 0x0000002412007c11 */ /* 0x001fe4000f8e18ff */
[----:B--2---:R-:W-:-:S04]  /*7c20*/  SHF.L.U32 R2, R2, 0x1f, RZ ;  /* 0x0000001f02027819 */ /* 0x004fc800000006ff */
[----:B------:R-:W0:Y:S02]  /*7c30*/  SYNCS.PHASECHK.TRANS64.TRYWAIT P0, [R0+URZ+0x22840], R2 ;  /* 0x02284002000075a7 */ /* 0x000e24000800017f */
[----:B0-----:R-:W-:Y:S05]  /*7c40*/  @!P0 BRA `(.L_x_9118) ;  /* 0x00000038003c8947 */ /* 0x001fea0003800000 */
.L_x_9206:
        /* <DEDUP_REMOVED lines=11> */
.L_x_9119:
        /* <DEDUP_REMOVED lines=12> */
[----:B------:R-:W-:Y:S02]  /*7dc0*/  UIMAD UR8, UR8, 0x3000, UR36 ;  /* 0x00003000080878a4 */ /* 0x000fe4000f8e0224 */
[----:B------:R-:W-:Y:S02]  /*7dd0*/  UIADD3 UR9, UR9, 0x22830, URZ ;  /* 0x0002283009097890 */ /* 0x000fe4000fffe03f */
[----:B------:R-:W-:Y:S01]  /*7de0*/  UIADD3 UR8, UR8, 0x1c400, URZ ;  /* 0x0001c40008087890 */ /* 0x000fe2000fffe03f */
[----:B------:R3:W-:Y:S01]  /*7df0*/  STL [R1+0x8], R0 ;  /* 0x0000080001007387 */ /* 0x0007e20000100800 */
[----:B--2---:R-:W-:-:S13]  /*7e00*/  R2UR UR11, R2 ;  /* 0x00000000020b72ca */ /* 0x004fda00000e0000 */
[----:B------:R-:W-:-:S09]  /*7e10*/  UIMAD UR11, UR11, 0x60, URZ ;  /* 0x000000600b0b78a4 */ /* 0x000fd2000f8e023f */
[----:B------:R3:W-:Y:S02]  /*7e20*/  UTMALDG.4D [UR8], [UR4], desc[UR6] ;  /* 0x00000608040075b4 */ /* 0x0007e40008019000 */
[----:B---3--:R-:W-:Y:S01]  /*7e30*/  NOP ;  /* 0x0000000000007918 */ /* 0x008fe20000000000 */
.L_x_9115:
        /* <DEDUP_REMOVED lines=22> */
.L_x_9120:
[----:B------:R-:W2:Y:S01]  /*7fa0*/  LDL.LU R5, [R1+0x10] ;  /* 0x0000100001057983 */ /* 0x000ea20000300800 */
[----:B0-----:R-:W-:Y:S01]  /*7fb0*/  SHF.R.S32.HI R0, RZ, 0x1f, R17 ;  /* 0x0000001fff007819 */ /* 0x001fe20000011411 */
[----:B------:R-:W-:Y:S01]  /*7fc0*/  ULDC.64 UR4, c[0x0][0x2d8] ;  /* 0x0000b60000047ab9 */ /* 0x000fe20000000a00 */
[----:B-1----:R-:W0:Y:S01]  /*7fd0*/  LDC R8, c[0x0][0x448] ;  /* 0x00011200ff087b82 */ /* 0x002e220000000800 */
[----:B------:R-:W3:Y:S01]  /*7fe0*/  LDL.LU R7, [R1+0x1c] ;  /* 0x00001c0001077983 */ /* 0x000ee20000300800 */
[----:B------:R-:W-:Y:S01]  /*7ff0*/  ULDC UR6, c[0x0][0x2b8] ;  /* 0x0000ae0000067ab9 */ /* 0x000fe20000000800 */
[----:B------:R-:W-:Y:S02]  /*8000*/  IMAD R0, R0, UR4, RZ ;  /* 0x0000000400007c24 */ /* 0x000fe4000f8e02ff */
[C---:B------:R-:W-:Y:S01]  /*8010*/  IMAD.WIDE.U32 R2, R17.reuse, UR4, RZ ;  /* 0x0000000411027c25 */ /* 0x040fe2000f8e00ff */
[----:B------:R-:W4:Y:S03]  /*8020*/  LDL R4, [R1+0x24] ;  /* 0x0000240001047983 */ /* 0x000f260000100800 */
[----:B------:R-:W-:Y:S01]  /*8030*/  IMAD R0, R17, UR5, R0 ;  /* 0x0000000511007c24 */ /* 0x000fe2000f8e0200 */
[----:B------:R-:W-:-:S03]  /*8040*/  ULDC.64 UR4, c[0x0][0x2e0] ;  /* 0x0000b80000047ab9 */ /* 0x000fc60000000a00 */
[----:B------:R-:W-:Y:S01]  /*8050*/  IMAD.IADD R3, R3, 0x1, R0 ;  /* 0x0000000103037824 */ /* 0x000fe200078e0200 */
[----:B0-----:R-:W-:-:S13]  /*8060*/  ISETP.NE.AND P0, PT, R8, 0x1, PT ;  /* 0x000000010800780c */ /* 0x001fda0003f05270 */
[----:B------:R-:W0:Y:S01]  /*8070*/  @P0 LDC R6, c[0x0][0x44c] ;  /* 0x00011300ff060b82 */ /* 0x000e220000000800 */
[----:B--2---:R-:W-:Y:S01]  /*8080*/  SHF.R.S32.HI R0, RZ, 0x1f, R5 ;  /* 0x0000001fff007819 */ /* 0x004fe20000011405 */
[----:B------:R-:W-:-:S04]  /*8090*/  IMAD.WIDE.U32 R2, R5, UR4, R2 ;  /* 0x0000000405027c25 */ /* 0x000fc8000f8e0002 */
[----:B------:R-:W-:Y:S01]  /*80a0*/  IMAD R0, R0, UR4, RZ ;  /* 0x0000000400007c24 */ /* 0x000fe2000f8e02ff */
[----:B------:R-:W-:-:S03]  /*80b0*/  ULDC UR4, c[0x0][0xc38] ;  /* 0x00030e0000047ab9 */ /* 0x000fc60000000800 */
[----:B------:R-:W-:Y:S02]  /*80c0*/  IMAD R0, R5, UR5, R0 ;  /* 0x0000000505007c24 */ /* 0x000fe4000f8e0200 */
[----:B------:R-:W1:Y:S02]  /*80d0*/  S2R R5, SR_TID.X ;  /* 0x0000000000057919 */ /* 0x000e640000002100 */
[----:B------:R-:W-:Y:S02]  /*80e0*/  IMAD.IADD R3, R3, 0x1, R0 ;  /* 0x0000000103037824 */ /* 0x000fe400078e0200 */
[----:B---3--:R-:W-:Y:S02]  /*80f0*/  IMAD.MOV R0, RZ, RZ, -R7 ;  /* 0x000000ffff007224 */ /* 0x008fe400078e0a07 */
[----:B------:R-:W2:Y:S02]  /*8100*/  @P0 LDC R7, c[0x0][0x450] ;  /* 0x00011400ff070b82 */ /* 0x000ea40000000800 */
[----:B----4-:R-:W-:Y:S01]  /*8110*/  IMAD R0, R0, UR4, R4 ;  /* 0x0000000400007c24 */ /* 0x010fe2000f8e0204 */
[----:B------:R-:W3:Y:S01]  /*8120*/  S2R R10, SR_TID.X ;  /* 0x00000000000a7919 */ /* 0x000ee20000002100 */
[----:B------:R-:W-:-:S02]  /*8130*/  ULDC.64 UR4, c[0x0][0x2d0] ;  /* 0x0000b40000047ab9 */ /* 0x000fc40000000a00 */
[----:B------:R-:W-:Y:S01]  /*8140*/  IMAD.SHL.U32 R4, R0, 0x80, RZ ;  /* 0x0000008000047824 */ /* 0x000fe200078e00ff */
[----:B-1----:R-:W-:-:S04]  /*8150*/  LOP3.LUT R5, R5, 0x7f, RZ, 0xc0, !PT ;  /* 0x0000007f05057812 */ /* 0x002fc800078ec0ff */
[----:B------:R-:W-:Y:S02]  /*8160*/  SHF.R.U32.HI R9, RZ, 0x3, R5 ;  /* 0x00000003ff097819 */ /* 0x000fe40000011605 */
[----:B------:R-:W1:Y:S02]  /*8170*/  S2R R5, SR_TID.X ;  /* 0x0000000000057919 */ /* 0x000e640000002100 */
[----:B-1----:R-:W-:-:S05]  /*8180*/  IMAD.SHL.U32 R5, R5, 0x10, RZ ;  /* 0x0000001005057824 */ /* 0x002fca00078e00ff */
[----:B------:R-:W-:Y:S02]  /*8190*/  LOP3.LUT R5, R9, 0x70, R5, 0xf8, !PT ;  /* 0x0000007009057812 */ /* 0x000fe400078ef805 */
[----:B------:R1:W5:Y:S02]  /*81a0*/  LDL R9, [R1+0x14] ;  /* 0x0000140001097983 */ /* 0x0003640000100800 */
[----:B------:R-:W-:-:S05]  /*81b0*/  LOP3.LUT R0, R5, R4, RZ, 0xfc, !PT ;  /* 0x0000000405007212 */ /* 0x000fca00078efcff */
[----:B0-----:R-:W-:-:S04]  /*81c0*/  @P0 IMAD.HI.U32 R6, R0, R6, RZ ;  /* 0x0000000600060227 */ /* 0x001fc800078e00ff */
[----:B------:R-:W-:Y:S01]  /*81d0*/  IMAD.MOV.U32 R5, RZ, RZ, R0 ;  /* 0x000000ffff057224 */ /* 0x000fe200078e0000 */
[----:B--2---:R-:W-:-:S05]  /*81e0*/  @P0 SHF.R.U32.HI R5, RZ, R7, R6 ;  /* 0x00000007ff050219 */ /* 0x004fca0000011606 */
        /* <DEDUP_REMOVED lines=25> */
[----:B------:R-:W-:Y:S01]  /*8380*/  SHFL.IDX PT, R8, R2, 0x1, 0x181f ;  /* 0x00381f0002087f89 */ /* 0x000fe200000e0000 */
[----:B0-----:R-:W-:-:S04]  /*8390*/  LOP3.LUT R6, R6, 0x7f, RZ, 0xc0, !PT ;  /* 0x0000007f06067812 */ /* 0x001fc800078ec0ff */
[----:B------:R-:W-:-:S05]  /*83a0*/  SHF.R.U32.HI R6, RZ, 0x3, R6 ;  /* 0x00000003ff067819 */ /* 0x000fca0000011606 */
[----:B------:R-:W-:Y:S02]  /*83b0*/  IMAD.IADD R4, R6, 0x1, R4 ;  /* 0x0000000106047824 */ /* 0x000fe400078e0204 */
[----:B------:R-:W0:Y:S02]  /*83c0*/  SHFL.IDX PT, R6, R2, RZ, 0x181f ;  /* 0x00181fff02067589 */ /* 0x000e2400000e0000 */
[C---:B------:R-:W-:Y:S01]  /*83d0*/  VIADD R5, R4.reuse, 0x10 ;  /* 0x0000001004057836 */ /* 0x040fe20000000000 */
[----:B------:R-:W-:-:S04]  /*83e0*/  ISETP.GE.AND P1, PT, R4, R3, PT ;  /* 0x000000030400720c */ /* 0x000fc80003f26270 */
[----:B------:R-:W-:Y:S02]  /*83f0*/  ISETP.GE.AND P2, PT, R5, R3, PT ;  /* 0x000000030500720c */ /* 0x000fe40003f46270 */
[----:B------:R-:W2:Y:S07]  /*8400*/  SHFL.IDX PT, R5, R0, 0x1, 0x181f ;  /* 0x00381f0000057f89 */ /* 0x000eae00000e0000 */
[----:B-1----:R-:W-:-:S05]  /*8410*/  @!P1 LEA R7, P3, R10, R7, 0x1 ;  /* 0x000000070a079211 */ /* 0x002fca00078608ff */
[----:B0-----:R-:W-:-:S05]  /*8420*/  @!P1 IMAD.X R6, RZ, RZ, R6, P3 ;  /* 0x000000ffff069224 */ /* 0x001fca00018e0606 */
[----:B------:R-:W-:-:S04]  /*8430*/  @!P1 LOP3.LUT R7, R7, R6, RZ, 0x3c, !PT ;  /* 0x0000000607079212 */ /* 0x000fc800078e3cff */
[----:B------:R-:W-:-:S04]  /*8440*/  @!P1 LOP3.LUT R6, R7, R6, RZ, 0x3c, !PT ;  /* 0x0000000607069212 */ /* 0x000fc800078e3cff */
[----:B------:R-:W-:-:S05]  /*8450*/  @!P1 LOP3.LUT R7, R7, R6, RZ, 0x3c, !PT ;  /* 0x0000000607079212 */ /* 0x000fca00078e3cff */
[----:B-----5:R2:W-:Y:S02]  /*8460*/  @!P1 LDGSTS.E.BYPASS.LTC128B.128 [R9+0x18400], desc[UR42][R6.64], !P0 ;  /* 0x1840000006099fae */ /* 0x0205e4000c101d6a */
[----:B--2---:R-:W-:Y:S01]  /*8470*/  @!P2 LEA R7, P1, R10, R5, 0x1 ;  /* 0x000000050a07a211 */ /* 0x004fe200078208ff */
[----:B------:R-:W-:-:S04]  /*8480*/  VIADD R5, R4, 0x20 ;  /* 0x0000002004057836 */ /* 0x000fc80000000000 */
[----:B------:R-:W-:Y:S01]  /*8490*/  @!P2 IMAD.X R6, RZ, RZ, R8, P1 ;  /* 0x000000ffff06a224 */ /* 0x000fe200008e0608 */
[----:B------:R-:W-:Y:S01]  /*84a0*/  ISETP.GE.AND P1, PT, R5, R3, PT ;  /* 0x000000030500720c */ /* 0x000fe20003f26270 */
[----:B------:R-:W-:-:S03]  /*84b0*/  VIADD R5, R4, 0x30 ;  /* 0x0000003004057836 */ /* 0x000fc60000000000 */
[----:B------:R-:W-:-:S04]  /*84c0*/  @!P2 LOP3.LUT R7, R7, R6, RZ, 0x3c, !PT ;  /* 0x000000060707a212 */ /* 0x000fc800078e3cff */
[----:B------:R-:W-:-:S04]  /*84d0*/  @!P2 LOP3.LUT R6, R7, R6, RZ, 0x3c, !PT ;  /* 0x000000060706a212 */ /* 0x000fc800078e3cff */
[----:B------:R-:W-:-:S05]  /*84e0*/  @!P2 LOP3.LUT R7, R7, R6, RZ, 0x3c, !PT ;  /* 0x000000060707a212 */ /* 0x000fca00078e3cff */
[----:B------:R0:W-:Y:S04]  /*84f0*/  @!P2 LDGSTS.E.BYPASS.LTC128B.128 [R9+0x18c00], desc[UR42][R6.64], !P0 ;  /* 0x18c000000609afae */ /* 0x0001e8000c101d6a */
        /* <DEDUP_REMOVED lines=49> */
.L_x_9223:
        /* <DEDUP_REMOVED lines=19> */
.L_x_9224:
[----:B------:R-:W-:Y:S05]  /*8940*/  BSYNC B0 ;  /* 0x0000000000007941 */ /* 0x000fea0003800000 */
.L_x_9122:
[----:B------:R-:W2:Y:S01]  /*8950*/  LDL R2, [R1+0x8] ;  /* 0x0000080001027983 */ /* 0x000ea20000100800 */
[----:B------:R-:W-:Y:S01]  /*8960*/  BSSY B0, `(.L_x_9124) ;  /* 0x000005a000007945 */ /* 0x000fe20003800000 */
[----:B--2---:R-:W-:-:S13]  /*8970*/  ISETP.NE.AND P0, PT, R2, RZ, PT ;  /* 0x000000ff0200720c */ /* 0x004fda0003f05270 */
[----:B------:R-:W-:Y:S05]  /*8980*/  @!P0 BRA `(.L_x_9125) ;  /* 0x00000004005c8947 */ /* 0x000fea0003800000 */
[----:B------:R-:W2:Y:S01]  /*8990*/  LDL R4, [R1] ;  /* 0x0000000001047983 */ /* 0x000ea20000100800 */
[----:B------:R-:W-:Y:S01]  /*89a0*/  LEA R2, R18, UR36, 0x3 ;  /* 0x0000002412027c11 */ /* 0x000fe2000f8e18ff */
[----:B------:R-:W-:Y:S01]  /*89b0*/  BSSY B1, `(.L_x_9126) ;  /* 0x0000007000017945 */ /* 0x000fe20003800000 */
[----:B0-----:R-:W0:Y:S02]  /*89c0*/  S2R R3, SR_TID.X ;  /* 0x0000000000037919 */ /* 0x001e240000002100 */
[----:B0-----:R-:W-:-:S04]  /*89d0*/  LOP3.LUT R3, R3, 0x7f, RZ, 0xc0, !PT ;  /* 0x0000007f03037812 */ /* 0x001fc800078ec0ff */
[----:B------:R-:W-:Y:S02]  /*89e0*/  ISETP.NE.AND P1, PT, R3, RZ, PT ;  /* 0x000000ff0300720c */ /* 0x000fe40003f25270 */
[----:B--2---:R-:W-:-:S04]  /*89f0*/  SHF.L.U32 R0, R4, 0x1f, RZ ;  /* 0x0000001f04007819 */ /* 0x004fc800000006ff */
[----:B------:R-:W0:Y:S02]  /*8a00*/  SYNCS.PHASECHK.TRANS64.TRYWAIT P0, [R2+URZ+0x22860], R0 ;  /* 0x02286000020075a7 */ /* 0x000e24000800017f */
[----:B0-----:R-:W-:Y:S05]  /*8a10*/  @!P0 BRA `(.L_x_9127) ;  /* 0x0000003400a88947 */ /* 0x001fea0003800000 */
.L_x_9225:
[----:B------:R-:W-:Y:S05]  /*8a20*/  BSYNC B1 ;  /* 0x0000000000017941 */ /* 0x000fea0003800000 */
.L_x_9126:
        /* <DEDUP_REMOVED lines=9> */
.L_x_9129:
[----:B------:R-:W-:Y:S05]  /*8ac0*/  BSYNC B1 ;  /* 0x0000000000017941 */ /* 0x000fea0003800000 */
.L_x_9128:
[----:B0-----:R-:W2:Y:S01]  /*8ad0*/  LDL R0, [R1+0x28] ;  /* 0x0000280001007983 */ /* 0x001ea20000100800 */
[----:B------:R-:W-:Y:S01]  /*8ae0*/  IMAD.U32 R3, RZ, RZ, UR36 ;  /* 0x00000024ff037e24 */ /* 0x000fe2000f8e00ff */
[----:B------:R-:W-:Y:S01]  /*8af0*/  UIADD3 UR4, UP0, UR40, 0x470, URZ ;  /* 0x0000047028047890 */ /* 0x000fe2000ff1e03f */
[----:B------:R-:W-:Y:S01]  /*8b00*/  PLOP3.LUT P0, PT, PT, PT, PT, 0x80, 0x0 ;  /* 0x000000000000781c */ /* 0x000fe20003f0f070 */
[----:B------:R-:W-:Y:S01]  /*8b10*/  VIADD R2, R2, 0x22850 ;  /* 0x0002285002027836 */ /* 0x000fe20000000000 */
[----:B------:R-:W-:Y:S01]  /*8b20*/  UMOV UR6, 0x0 ;  /* 0x0000000000067882 */ /* 0x000fe20000000000 */
[----:B------:R-:W-:Y:S01]  /*8b30*/  IMAD R3, R18, 0xc000, R3 ;  /* 0x0000c00012037824 */ /* 0x000fe200078e0203 */
[----:B------:R-:W-:Y:S01]  /*8b40*/  UIADD3.X UR5, URZ, UR41, URZ, UP0, !UPT ;  /* 0x000000293f057290 */ /* 0x000fe200087fe43f */
[----:B------:R-:W-:Y:S02]  /*8b50*/  UMOV UR7, 0x14f00000 ;  /* 0x14f0000000077882 */ /* 0x000fe40000000000 */
[----:B------:R-:W-:Y:S01]  /*8b60*/  VIADD R4, R3, 0x400 ;  /* 0x0000040003047836 */ /* 0x000fe20000000000 */
[----:B------:R-:W-:Y:S01]  /*8b70*/  UMOV UR10, URZ ;  /* 0x0000003f000a7c82 */ /* 0x000fe20008000000 */
[----:B--2---:R-:W-:-:S07]  /*8b80*/  IMAD R0, R0, 0x60, RZ ;  /* 0x0000006000007824 */ /* 0x004fce00078e02ff */
.L_x_9130:
        /* <DEDUP_REMOVED lines=15> */
.L_x_9131:
        /* <DEDUP_REMOVED lines=15> */
.L_x_9132:
        /* <DEDUP_REMOVED lines=15> */
.L_x_9133:
        /* <DEDUP_REMOVED lines=10> */
.L_x_9125:
[----:B------:R-:W-:Y:S05]  /*8f00*/  BSYNC B0 ;  /* 0x0000000000007941 */ /* 0x000fea0003800000 */
.L_x_9124:
        /* <DEDUP_REMOVED lines=45> */
.L_x_9138:
        /* <DEDUP_REMOVED lines=8> */
.L_x_9226:
[----:B------:R-:W-:Y:S05]  /*9260*/  BSYNC B1 ;  /* 0x0000000000017941 */ /* 0x000fea0003800000 */
.L_x_9139:
        /* <DEDUP_REMOVED lines=9> */
.L_x_9142:
[----:B------:R-:W-:Y:S05]  /*9300*/  BSYNC B1 ;  /* 0x0000000000017941 */ /* 0x000fea0003800000 */
.L_x_9141:
[----:B------:R-:W-:Y:S01]  /*9310*/  IMAD.MOV.U32 R10, RZ, RZ, RZ ;  /* 0x000000ffff0a7224 */ /* 0x000fe200078e00ff */
[----:B------:R-:W-:Y:S01]  /*9320*/  UIADD3 UR4, UP0, UR40, 0x370, URZ ;  /* 0x0000037028047890 */ /* 0x000fe2000ff1e03f */
[----:B0-----:R-:W-:Y:S01]  /*9330*/  IMAD.U32 R7, RZ, RZ, UR36 ;  /* 0x00000024ff077e24 */ /* 0x001fe2000f8e00ff */
[----:B------:R-:W-:Y:S01]  /*9340*/  PLOP3.LUT P0, PT, PT, PT, PT, 0x80, 0x0 ;  /* 0x000000000000781c */ /* 0x000fe20003f0f070 */
[----:B------:R-:W-:Y:S01]  /*9350*/  IMAD R0, R0, 0x60, RZ ;  /* 0x0000006000007824 */ /* 0x000fe200078e02ff */
[----:B------:R-:W-:Y:S01]  /*9360*/  R2UR UR10, R10 ;  /* 0x000000000a0a72ca */ /* 0x000fe200000e0000 */
[----:B------:R-:W-:Y:S01]  /*9370*/  IMAD R4, R18, 0x3000, R7 ;  /* 0x0000300012047824 */ /* 0x000fe200078e0207 */
[----:B------:R-:W-:Y:S01]  /*9380*/  UIADD3.X UR5, URZ, UR41, URZ, UP0, !UPT ;  /* 0x000000293f057290 */ /* 0x000fe200087fe43f */
[----:B------:R-:W-:Y:S01]  /*9390*/  VIADD R5, R3, 0x22830 ;  /* 0x0002283003057836 */ /* 0x000fe20000000000 */
[----:B------:R-:W-:Y:S01]  /*93a0*/  UMOV UR6, 0x0 ;  /* 0x0000000000067882 */ /* 0x000fe20000000000 */
[----:B------:R-:W-:Y:S01]  /*93b0*/  VIADD R4, R4, 0x1c400 ;  /* 0x0001c40004047836 */ /* 0x000fe20000000000 */
[----:B------:R-:W-:-:S09]  /*93c0*/  UMOV UR7, 0x14f00000 ;  /* 0x14f0000000077882 */ /* 0x000fd20000000000 */
.L_x_9143:
        /* <DEDUP_REMOVED lines=13> */
.L_x_9227:
[----:B------:R-:W-:Y:S05]  /*94a0*/  BSYNC B1 ;  /* 0x0000000000017941 */ /* 0x000fea0003800000 */
.L_x_9144:
        /* <DEDUP_REMOVED lines=11> */
.L_x_9147:
[----:B------:R-:W-:Y:S05]  /*9560*/  BSYNC B1 ;  /* 0x0000000000017941 */ /* 0x000fea0003800000 */
.L_x_9146:
[----:B------:R-:W-:Y:S01]  /*9570*/  R2UR UR10, R10 ;  /* 0x000000000a0a72ca */ /* 0x000fe200000e0000 */
[----:B01----:R-:W-:Y:S01]  /*9580*/  IMAD R2, R18, 0xc000, R7 ;  /* 0x0000c00012027824 */ /* 0x003fe200078e0207 */
[----:B------:R-:W-:Y:S01]  /*9590*/  R2UR UR6, R8 ;  /* 0x00000000080672ca */ /* 0x000fe200000e0000 */
[----:B------:R-:W-:Y:S01]  /*95a0*/  UIADD3 UR4, UP0, UR40, 0x470, URZ ;  /* 0x0000047028047890 */ /* 0x000fe2000ff1e03f */
[----:B------:R-:W-:Y:S01]  /*95b0*/  R2UR UR7, R9 ;  /* 0x00000000090772ca */ /* 0x000fe200000e0000 */
[----:B------:R-:W-:Y:S01]  /*95c0*/  VIADD R3, R3, 0x22850 ;  /* 0x0002285003037836 */ /* 0x000fe20000000000 */
[----:B------:R-:W-:Y:S01]  /*95d0*/  PLOP3.LUT P0, PT, PT, PT, PT, 0x80, 0x0 ;  /* 0x000000000000781c */ /* 0x000fe20003f0f070 */
[----:B------:R-:W-:Y:S01]  /*95e0*/  VIADD R4, R2, 0x400 ;  /* 0x0000040002047836 */ /* 0x000fe20000000000 */
[----:B------:R-:W-:-:S12]  /*95f0*/  UIADD3.X UR5, URZ, UR41, URZ, UP0, !UPT ;  /* 0x000000293f057290 */ /* 0x000fd800087fe43f */
.L_x_9148:
        /* <DEDUP_REMOVED lines=15> */
.L_x_9149:
        /* <DEDUP_REMOVED lines=15> */
.L_x_9150:
        /* <DEDUP_REMOVED lines=15> */
.L_x_9151:
        /* <DEDUP_REMOVED lines=10> */
.L_x_9137:
[----:B------:R-:W-:Y:S05]  /*9970*/  BSYNC B0 ;  /* 0x0000000000007941 */ /* 0x000fea0003800000 */
.L_x_9136:
        /* <DEDUP_REMOVED lines=9> */
.L_x_9135:
[----:B------:R-:W2:Y:S01]  /*9a10*/  LDL.LU R2, [R1+0x18] ;  /* 0x0000180001027983 */ /* 0x000ea20000300800 */
[----:B------:R-:W-:Y:S01]  /*9a20*/  IMAD.MOV R6, RZ, RZ, -R6 ;  /* 0x000000ffff067224 */ /* 0x000fe200078e0a06 */
[----:B------:R-:W-:Y:S04]  /*9a30*/  BSSY B0, `(.L_x_9134) ;  /* 0x000013d000007945 */ /* 0x000fe80003800000 */
[----:B--2---:R-:W-:-:S13]  /*9a40*/  ISETP.NE.AND P0, PT, R2, R6, PT ;  /* 0x000000060200720c */ /* 0x004fda0003f05270 */
[----:B------:R-:W-:Y:S05]  /*9a50*/  @!P0 BRA `(.L_x_9152) ;  /* 0x0000001000e88947 */ /* 0x000fea0003800000 */
.L_x_9185:
        /* <DEDUP_REMOVED lines=27> */
.L_x_9155:
        /* <DEDUP_REMOVED lines=9> */
.L_x_9228:
[----:B------:R-:W-:Y:S05]  /*9ca0*/  BSYNC B2 ;  /* 0x0000000000027941 */ /* 0x000fea0003800000 */
.L_x_9156:
        /* <DEDUP_REMOVED lines=9> */
.L_x_9159:
[----:B------:R-:W-:Y:S05]  /*9d40*/  BSYNC B2 ;  /* 0x0000000000027941 */ /* 0x000fea0003800000 */
.L_x_9158:
[----:B------:R-:W-:Y:S01]  /*9d50*/  IMAD.MOV.U32 R8, RZ, RZ, RZ ;  /* 0x000000ffff087224 */ /* 0x000fe200078e00ff */
[----:B------:R-:W-:Y:S01]  /*9d60*/  UIADD3 UR4, UP0, UR40, 0x370, URZ ;  /* 0x0000037028047890 */ /* 0x000fe2000ff1e03f */
[----:B-1----:R-:W-:Y:S01]  /*9d70*/  IMAD.U32 R5, RZ, RZ, UR36 ;  /* 0x00000024ff057e24 */ /* 0x002fe2000f8e00ff */
[----:B------:R-:W-:Y:S01]  /*9d80*/  PLOP3.LUT P0, PT, PT, PT, PT, 0x80, 0x0 ;  /* 0x000000000000781c */ /* 0x000fe20003f0f070 */
[----:B------:R-:W-:Y:S01]  /*9d90*/  IMAD R6, R6, 0x60, RZ ;  /* 0x0000006006067824 */ /* 0x000fe200078e02ff */
[----:B------:R-:W-:Y:S01]  /*9da0*/  R2UR UR10, R8 ;  /* 0x00000000080a72ca */ /* 0x000fe200000e0000 */
[----:B------:R-:W-:Y:S01]  /*9db0*/  IMAD R3, R18, 0x3000, R5 ;  /* 0x0000300012037824 */ /* 0x000fe200078e0205 */
[----:B------:R-:W-:Y:S01]  /*9dc0*/  UIADD3.X UR5, URZ, UR41, URZ, UP0, !UPT ;  /* 0x000000293f057290 */ /* 0x000fe200087fe43f */
[----:B0-----:R-:W-:Y:S01]  /*9dd0*/  VIADD R7, R4, 0x22830 ;  /* 0x0002283004077836 */ /* 0x001fe20000000000 */
[----:B------:R-:W-:Y:S01]  /*9de0*/  UMOV UR6, 0x0 ;  /* 0x0000000000067882 */ /* 0x000fe20000000000 */
[----:B------:R-:W-:Y:S01]  /*9df0*/  VIADD R3, R3, 0x1c400 ;  /* 0x0001c40003037836 */ /* 0x000fe20000000000 */
[----:B------:R-:W-:-:S09]  /*9e00*/  UMOV UR7, 0x14f00000 ;  /* 0x14f0000000077882 */ /* 0x000fd20000000000 */
.L_x_9160:
        /* <DEDUP_REMOVED lines=13> */
.L_x_9229:
[----:B------:R-:W-:Y:S05]  /*9ee0*/  BSYNC B2 ;  /* 0x0000000000027941 */ /* 0x000fea0003800000 */
.L_x_9161:
        /* <DEDUP_REMOVED lines=11> */
.L_x_9164:
[----:B------:R-:W-:Y:S05]  /*9fa0*/  BSYNC B2 ;  /* 0x0000000000027941 */ /* 0x000fea0003800000 */
.L_x_9163:
[----:B------:R-:W-:Y:S01]  /*9fb0*/  R2UR UR10, R8 ;  /* 0x00000000080a72ca */ /* 0x000fe200000e0000 */
[----:B------:R-:W-:Y:S01]  /*9fc0*/  IMAD R5, R18, 0xc000, R5 ;  /* 0x0000c00012057824 */ /* 0x000fe200078e0205 */
[----:B------:R-:W-:Y:S01]  /*9fd0*/  R2UR UR6, R2 ;  /* 0x00000000020672ca */ /* 0x000fe200000e0000 */
[----:B------:R-:W-:Y:S01]  /*9fe0*/  UIADD3 UR4, UP0, UR40, 0x470, URZ ;  /* 0x0000047028047890 */ /* 0x000fe2000ff1e03f */
[----:B------:R-:W-:Y:S01]  /*9ff0*/  R2UR UR7, R3 ;  /* 0x00000000030772ca */ /* 0x000fe200000e0000 */
[----:B------:R-:W-:Y:S01]  /*a000*/  VIADD R4, R4, 0x22850 ;  /* 0x0002285004047836 */ /* 0x000fe20000000000 */
[----:B------:R-:W-:Y:S01]  /*a010*/  PLOP3.LUT P0, PT, PT, PT, PT, 0x80, 0x0 ;  /* 0x000000000000781c */ /* 0x000fe20003f0f070 */
[----:B------:R-:W-:Y:S01]  /*a020*/  VIADD R7, R5, 0x400 ;  /* 0x0000040005077836 */ /* 0x000fe20000000000 */
[----:B------:R-:W-:-:S12]  /*a030*/  UIADD3.X UR5, URZ, UR41, URZ, UP0, !UPT ;  /* 0x000000293f057290 */ /* 0x000fd800087fe43f */
.L_x_9165:
        /* <DEDUP_REMOVED lines=15> */
.L_x_9166:
        /* <DEDUP_REMOVED lines=15> */
.L_x_9167:
        /* <DEDUP_REMOVED lines=15> */
.L_x_9168:
        /* <DEDUP_REMOVED lines=10> */
.L_x_9154:
[----:B------:R-:W-:Y:S05]  /*a3b0*/  BSYNC B1 ;  /* 0x0000000000017941 */ /* 0x000fea0003800000 */
.L_x_9153:
        /* <DEDUP_REMOVED lines=33> */
.L_x_9171:
        /* <DEDUP_REMOVED lines=8> */
.L_x_9230:
[----:B------:R-:W-:Y:S05]  /*a650*/  BSYNC B2 ;  /* 0x0000000000027941 */ /* 0x000fea0003800000 */
.L_x_9172:
        /* <DEDUP_REMOVED lines=9> */
.L_x_9175:
[----:B------:R-:W-:Y:S05]  /*a6f0*/  BSYNC B2 ;  /* 0x0000000000027941 */ /* 0x000fea0003800000 */
.L_x_9174:
        /* <DEDUP_REMOVED lines=12> */
.L_x_9176:
        /* <DEDUP_REMOVED lines=13> */
.L_x_9231:
[----:B------:R-:W-:Y:S05]  /*a890*/  BSYNC B2 ;  /* 0x0000000000027941 */ /* 0x000fea0003800000 */
.L_x_9177:
        /* <DEDUP_REMOVED lines=11> */
.L_x_9180:
[----:B------:R-:W-:Y:S05]  /*a950*/  BSYNC B2 ;  /* 0x0000000000027941 */ /* 0x000fea0003800000 */
.L_x_9179:
        /* <DEDUP_REMOVED lines=9> */
.L_x_9181:
        /* <DEDUP_REMOVED lines=15> */
.L_x_9182:
        /* <DEDUP_REMOVED lines=15> */
.L_x_9183:
        /* <DEDUP_REMOVED lines=15> */
.L_x_9184:
        /* <DEDUP_REMOVED lines=10> */
.L_x_9170:
[----:B------:R-:W-:Y:S05]  /*ad60*/  BSYNC B1 ;  /* 0x0000000000017941 */ /* 0x000fea0003800000 */
.L_x_9169:
        /* <DEDUP_REMOVED lines=9> */
.L_x_9152:
[----:B------:R-:W-:Y:S05]  /*ae00*/  BSYNC B0 ;  /* 0x0000000000007941 */ /* 0x000fea0003800000 */
.L_x_9134:
        /* <DEDUP_REMOVED lines=10> */
.L_x_9110:
[----:B0-----:R-:W0:Y:S01]  /*aeb0*/  S2R R3, SR_CgaCtaId ;  /* 0x0000000000037919 */ /* 0x001e220000008800 */
[----:B------:R-:W-:Y:S01]  /*aec0*/  MOV R0, 0x400 ;  /* 0x0000040000007802 */ /* 0x000fe20000000f00 */
[----:B------:R-:W-:Y:S03]  /*aed0*/  BSSY B0, `(.L_x_9187) ;  /* 0x0000005000007945 */ /* 0x000fe60003800000 */
[----:B0-----:R-:W-:Y:S02]  /*aee0*/  LEA R0, R3, R0, 0x18 ;  /* 0x0000000003007211 */ /* 0x001fe400078ec0ff */
[----:B------:R-:W-:-:S04]  /*aef0*/  SHF.L.U32 R3, R2, 0x1f, RZ ;  /* 0x0000001f02037819 */ /* 0x000fc800000006ff */
[----:B------:R-:W0:Y:S02]  /*af00*/  SYNCS.PHASECHK.TRANS64.TRYWAIT P0, [R0+URZ+0x22820], R3 ;  /* 0x02282003000075a7 */ /* 0x000e24000800017f */
[----:B0-----:R-:W-:Y:S05]  /*af10*/  @!P0 BRA `(.L_x_9188) ;  /* 0x0000001000f48947 */ /* 0x001fea0003800000 */
.L_x_9232:
[----:B------:R-:W-:Y:S05]  /*af20*/  BSYNC B0 ;  /* 0x0000000000007941 */ /* 0x000fea0003800000 */
.L_x_9187:
[----:B------:R-:W-:-:S03]  /*af30*/  UMOV UR4, 0xffffffff ;  /* 0xffffffff00047882 */ /* 0x000fc60000000000 */
[----:B------:R-:W-:Y:S05]  /*af40*/  BRA.DIV UR4, `(.L_x_9189) ;  /* 0x0000001204fc7947 */ /* 0x000fea000b800000 */
[----:B------:R-:W2:Y:S02]  /*af50*/  S2R R2, SR_TID.X ;  /* 0x0000000000027919 */ /* 0x000ea40000002100 */
[----:B--2---:R-:W-:-:S04]  /*af60*/  SHF.R.U32.HI R2, RZ, 0x5, R2 ;  /* 0x00000005ff027819 */ /* 0x004fc80000011602 */
[----:B------:R-:W-:-:S05]  /*af70*/  LOP3.LUT R2, R2, 0x3, RZ, 0xc0, !PT ;  /* 0x0000000302027812 */ /* 0x000fca00078ec0ff */
[----:B------:R2:W3:Y:S02]  /*af80*/  SHFL.IDX PT, R14, R2, RZ, 0x1f ;  /* 0x00001fff020e7589 */ /* 0x0004e400000e0000 */
.L_x_9235:
[----:B---3--:R-:W-:Y:S01]  /*af90*/  ISETP.NE.AND P0, PT, R14, RZ, PT ;  /* 0x000000ff0e00720c */ /* 0x008fe20003f05270 */
[----:B------:R-:W-:-:S12]  /*afa0*/  BSSY B0, `(.L_x_9190) ;  /* 0x0000025000007945 */ /* 0x000fd80003800000 */
[----:B------:R-:W-:Y:S05]  /*afb0*/  @P0 BRA `(.L_x_9191) ;  /* 0x00000000008c0947 */ /* 0x000fea0003800000 */
[----:B------:R-:W-:-:S03]  /*afc0*/  UMOV UR4, 0xffffffff ;  /* 0xffffffff00047882 */ /* 0x000fc60000000000 */
[----:B------:R-:W-:Y:S05]  /*afd0*/  BRA.DIV UR4, `(.L_x_9192) ;  /* 0x00000016040c7947 */ /* 0x000fea000b800000 */
[----:B------:R-:W-:-:S13]  /*afe0*/  ELECT P6, URZ, PT ;  /* 0x00000000003f782f */ /* 0x000fda00038c0000 */
.L_x_9238:
[----:B------:R-:W-:Y:S05]  /*aff0*/  @!P6 BRA `(.L_x_9191) ;  /* 0x00000000007ce947 */ /* 0x000fea0003800000 */
[----:B------:R-:W-:-:S06]  /*b000*/  ULOP3.LUT UR4, UR37, 0x2, URZ, 0xfc, !UPT ;  /* 0x0000000225047892 */ /* 0x000fcc000f8efc3f */
[----:B--2---:R-:W-:-:S05]  /*b010*/  IMAD.U32 R2, RZ, RZ, UR4 ;  /* 0x00000004ff027e24 */ /* 0x004fca000f8e00ff */
[----:B------:R-:W-:-:S13]  /*b020*/  ISETP.NE.AND P2, PT, R2, 0x3, PT ;  /* 0x000000030200780c */ /* 0x000fda0003f45270 */
[----:B------:R-:W-:Y:S05]  /*b030*/  @!P2 BRA `(.L_x_9193) ;  /* 0x000000000004a947 */ /* 0x000fea0003800000 */
[----:B------:R-:W-:Y:S01]  /*b040*/  BPT.TRAP 0x1 ;  /* 0x000000040000795c */ /* 0x000fe20000300000 */
.L_x_9193:
        /* <DEDUP_REMOVED lines=13> */
.L_x_9239:
[----:B------:R-:W1:Y:S02]  /*b120*/  SYNCS.PHASECHK.TRANS64.TRYWAIT P0, [R3+URZ], R2 ;  /* 0x00000002030075a7 */ /* 0x000e64000800017f */
[----:B-1----:R-:W-:Y:S05]  /*b130*/  @!P0 BRA `(.L_x_9195) ;  /* 0x0000001000e88947 */ /* 0x002fea0003800000 */
.L_x_9240:
[----:B------:R-:W-:Y:S05]  /*b140*/  @!P2 BRA `(.L_x_9196) ;  /* 0x000000000004a947 */ /* 0x000fea0003800000 */
[----:B------:R-:W-:Y:S01]  /*b150*/  BPT.TRAP 0x1 ;  /* 0x000000040000795c */ /* 0x000fe20000300000 */
.L_x_9196:
[----:B-1----:R-:W-:-:S04]  /*b160*/  VIADD R3, R0, 0x22860 ;  /* 0x0002286000037836 */ /* 0x002fc80000000000 */
[----:B------:R-:W-:-:S04]  /*b170*/  IMAD R18, R18, 0x8, R3 ;  /* 0x0000000812127824 */ /* 0x000fc800078e0203 */
[----:B------:R-:W1:Y:S02]  /*b180*/  SYNCS.PHASECHK.TRANS64.TRYWAIT P0, [R18+URZ], R5 ;  /* 0x00000005120075a7 */ /* 0x000e64000800017f */
[----:B-1----:R-:W-:Y:S05]  /*b190*/  @!P0 BRA `(.L_x_9197) ;  /* 0x0000001000e48947 */ /* 0x002fea0003800000 */
.L_x_9241:
[----:B------:R-:W-:-:S07]  /*b1a0*/  IMAD R3, R4, 0x8, R3 ;  /* 0x0000000804037824 */ /* 0x000fce00078e0203 */
.L_x_9198:
[----:B--2---:R2:W3:Y:S02]  /*b1b0*/  SYNCS.PHASECHK.TRANS64.TRYWAIT P0, [R3+URZ], R2 ;  /* 0x00000002030075a7 */ /* 0x0044e4000800017f */
[----:B---3--:R-:W-:Y:S05]  /*b1c0*/  @!P0 NANOSLEEP.SYNCS 0x989680 ;  /* 0x009896800000895d */ /* 0x008fea0003900000 */
[----:B------:R-:W3:Y:S02]  /*b1d0*/  @!P0 SYNCS.PHASECHK.TRANS64 P0, [R3+URZ], R2 ;  /* 0x00000002030085a7 */ /* 0x000ee4000800007f */
[----:B---3--:R-:W-:Y:S05]  /*b1e0*/  @!P0 BRA `(.L_x_9198) ;  /* 0xfffffffc00f08947 */ /* 0x008fea000383ffff */
.L_x_9191:
[----:B------:R-:W-:Y:S05]  /*b1f0*/  BSYNC B0 ;  /* 0x0000000000007941 */ /* 0x000fea0003800000 */
.L_x_9190:
[----:B------:R-:W-:Y:S05]  /*b200*/  EXIT ;  /* 0x000000000000794d */ /* 0x000fea0003800000 */
.L_x_9082:
[----:B0-----:R-:W-:-:S04]  /*b210*/  IMAD.U32 R3, RZ, RZ, UR45 ;  /* 0x0000002dff037e24 */ /* 0x001fc8000f8e00ff */
[----:B------:R0:W1:Y:S03]  /*b220*/  SYNCS.PHASECHK.TRANS64.TRYWAIT P0, [R3+URZ+0x22800], R0 ;  /* 0x02280000030075a7 */ /* 0x000066000800017f */
[----:B-1----:R-:W-:Y:S05]  /*b230*/  @!P0 NANOSLEEP.SYNCS 0x989680 ;  /* 0x009896800000895d */ /* 0x002fea0003900000 */
[----:B------:R-:W1:Y:S02]  /*b240*/  @!P0 SYNCS.PHASECHK.TRANS64 P0, [R3+URZ+0x22800], R0 ;  /* 0x02280000030085a7 */ /* 0x000e64000800007f */
[----:B-1----:R-:W-:Y:S05]  /*b250*/  @!P0 BRA `(.L_x_9082) ;  /* 0xfffffffc00ec8947 */ /* 0x002fea000383ffff */
[----:B------:R-:W-:Y:S05]  /*b260*/  BRA `(.L_x_9199) ;  /* 0xffffff5c00cc7947 */ /* 0x000fea000383ffff */
.L_x_9086:
[----:B-1----:R-:W-:-:S04]  /*b270*/  IMAD.U32 R0, RZ, RZ, UR21 ;  /* 0x00000015ff007e24 */ /* 0x002fc8000f8e00ff */
[----:B------:R1:W2:Y:S03]  /*b280*/  SYNCS.PHASECHK.TRANS64.TRYWAIT P1, [R0+URZ+0x22830], R7 ;  /* 0x02283007000075a7 */ /* 0x0002a6000802017f */
[----:B--2---:R-:W-:Y:S05]  /*b290*/  @!P1 NANOSLEEP.SYNCS 0x989680 ;  /* 0x009896800000995d */ /* 0x004fea0003900000 */
[----:B------:R-:W2:Y:S02]  /*b2a0*/  @!P1 SYNCS.PHASECHK.TRANS64 P1, [R0+URZ+0x22830], R7 ;  /* 0x02283007000095a7 */ /* 0x000ea4000802007f */
[----:B--2---:R-:W-:Y:S05]  /*b2b0*/  @!P1 BRA `(.L_x_9086) ;  /* 0xfffffffc00ec9947 */ /* 0x004fea000383ffff */
[----:B------:R-:W-:Y:S05]  /*b2c0*/  BRA `(.L_x_9085) ;  /* 0xffffff5c00f07947 */ /* 0x000fea000383ffff */
.L_x_9090:
[----:B--2---:R2:W3:Y:S02]  /*b2d0*/  SYNCS.PHASECHK.TRANS64.TRYWAIT P2, [R8+URZ+0x22850], R7 ;  /* 0x02285007080075a7 */ /* 0x0044e4000804017f */
[----:B---3--:R-:W-:Y:S05]  /*b2e0*/  @!P2 NANOSLEEP.SYNCS 0x989680 ;  /* 0x009896800000a95d */ /* 0x008fea0003900000 */
[----:B------:R-:W3:Y:S02]  /*b2f0*/  @!P2 SYNCS.PHASECHK.TRANS64 P2, [R8+URZ+0x22850], R7 ;  /* 0x022850070800a5a7 */ /* 0x000ee4000804007f */
[----:B---3--:R-:W-:Y:S05]  /*b300*/  @!P2 BRA `(.L_x_9090) ;  /* 0xfffffffc00f0a947 */ /* 0x008fea000383ffff */
[----:B------:R-:W-:Y:S05]  /*b310*/  BRA `(.L_x_9089) ;  /* 0xffffff74006c7947 */ /* 0x000fea000383ffff */
.L_x_9095:
[----:B0-----:R-:W-:Y:S02]  /*b320*/  IMAD.U32 R0, RZ, RZ, UR23 ;  /* 0x00000017ff007e24 */ /* 0x001fe4000f8e00ff */
[----:B------:R-:W-:-:S04]  /*b330*/  IMAD.U32 R3, RZ, RZ, UR24 ;  /* 0x00000018ff037e24 */ /* 0x000fc8000f8e00ff */
[----:B------:R0:W1:Y:S03]  /*b340*/  SYNCS.PHASECHK.TRANS64.TRYWAIT P3, [R0+URZ+0x22830], R3 ;  /* 0x02283003000075a7 */ /* 0x000066000806017f */
[----:B-1----:R-:W-:Y:S05]  /*b350*/  @!P3 NANOSLEEP.SYNCS 0x989680 ;  /* 0x009896800000b95d */ /* 0x002fea0003900000 */
[----:B------:R-:W1:Y:S02]  /*b360*/  @!P3 SYNCS.PHASECHK.TRANS64 P3, [R0+URZ+0x22830], R3 ;  /* 0x022830030000b5a7 */ /* 0x000e64000806007f */
[----:B-1----:R-:W-:Y:S05]  /*b370*/  @!P3 BRA `(.L_x_9095) ;  /* 0xfffffffc00e8b947 */ /* 0x002fea000383ffff */
[----:B------:R-:W-:Y:S05]  /*b380*/  BRA `(.L_x_9094) ;  /* 0xffffff7800807947 */ /* 0x000fea000383ffff */
.L_x_9099:
[----:B0-----:R-:W-:-:S04]  /*b390*/  IMAD.U32 R6, RZ, RZ, UR24 ;  /* 0x00000018ff067e24 */ /* 0x001fc8000f8e00ff */
[----:B------:R0:W1:Y:S03]  /*b3a0*/  SYNCS.PHASECHK.TRANS64.TRYWAIT P3, [R183+URZ+0x22850], R6 ;  /* 0x02285006b70075a7 */ /* 0x000066000806017f */
[----:B-1----:R-:W-:Y:S05]  /*b3b0*/  @!P3 NANOSLEEP.SYNCS 0x989680 ;  /* 0x009896800000b95d */ /* 0x002fea0003900000 */
[----:B------:R-:W1:Y:S02]  /*b3c0*/  @!P3 SYNCS.PHASECHK.TRANS64 P3, [R183+URZ+0x22850], R6 ;  /* 0x02285006b700b5a7 */ /* 0x000e64000806007f */
[----:B-1----:R-:W-:Y:S05]  /*b3d0*/  @!P3 BRA `(.L_x_9099) ;  /* 0xfffffffc00ecb947 */ /* 0x002fea000383ffff */
[----:B------:R-:W-:Y:S05]  /*b3e0*/  BRA `(.L_x_9098) ;  /* 0xffffff9000a47947 */ /* 0x000fea000383ffff */
.L_x_9114:
        /* <DEDUP_REMOVED lines=11> */
.L_x_9201:
[----:B------:R-:W-:Y:S05]  /*b4a0*/  BSYNC B0 ;  /* 0x0000000000007941 */ /* 0x000fea0003800000 */
.L_x_9200:
[----:B------:R-:W-:Y:S05]  /*b4b0*/  BRA `(.L_x_9202) ;  /* 0xffffffc400547947 */ /* 0x000fea000383ffff */
.L_x_9116:
[----:B------:R-:W-:Y:S01]  /*b4c0*/  BSSY B0, `(.L_x_9203) ;  /* 0x0000006000007945 */ /* 0x000fe20003800000 */
[----:B------:R-:W-:-:S07]  /*b4d0*/  IMAD.MOV.U32 R15, RZ, RZ, -0x1 ;  /* 0xffffffffff0f7424 */ /* 0x000fce00078e00ff */
[----:B0-----:R-:W-:Y:S05]  /*b4e0*/  WARPSYNC.COLLECTIVE R15, `(.L_x_9204) ;  /* 0x000000000f0c7348 */ /* 0x001fea0003c00000 */
[----:B------:R-:W-:Y:S02]  /*b4f0*/  ELECT P6, UR62, PT ;  /* 0x00000000003e782f */ /* 0x000fe400038c0000 */
[----:B------:R-:W-:Y:S01]  /*b500*/  MOV R14, UR62 ;  /* 0x0000003e000e7c02 */ /* 0x000fe20008000f00 */
[----:B0-----:R-:W-:Y:S10]  /*b510*/  ENDCOLLECTIVE ;  /* 0x000000000000791b */ /* 0x001ff40003800000 */
.L_x_9204:
[----:B------:R-:W-:Y:S05]  /*b520*/  BSYNC B0 ;  /* 0x0000000000007941 */ /* 0x000fea0003800000 */
.L_x_9203:
[----:B------:R-:W-:Y:S05]  /*b530*/  BRA `(.L_x_9205) ;  /* 0xffffffc400547947 */ /* 0x000fea000383ffff */
.L_x_9118:
[----:B0-----:R0:W2:Y:S02]  /*b540*/  SYNCS.PHASECHK.TRANS64.TRYWAIT P0, [R0+URZ+0x22840], R2 ;  /* 0x02284002000075a7 */ /* 0x0010a4000800017f */
[----:B--2---:R-:W-:Y:S05]  /*b550*/  @!P0 NANOSLEEP.SYNCS 0x989680 ;  /* 0x009896800000895d */ /* 0x004fea0003900000 */
[----:B------:R-:W2:Y:S02]  /*b560*/  @!P0 SYNCS.PHASECHK.TRANS64 P0, [R0+URZ+0x22840], R2 ;  /* 0x02284002000085a7 */ /* 0x000ea4000800007f */
[----:B--2---:R-:W-:Y:S05]  /*b570*/  @!P0 BRA `(.L_x_9118) ;  /* 0xfffffffc00f08947 */ /* 0x004fea000383ffff */
[----:B------:R-:W-:Y:S05]  /*b580*/  BRA `(.L_x_9206) ;  /* 0xffffffc400b07947 */ /* 0x000fea000383ffff */
.L_x_9121:
        /* <DEDUP_REMOVED lines=8> */
.L_x_9207:
[----:B------:R-:W-:Y:S01]  /*b610*/  IMAD.MOV.U32 R13, RZ, RZ, R0 ;  /* 0x000000ffff0d7224 */ /* 0x000fe200078e0000 */
[----:B------:R-:W-:Y:S01]  /*b620*/  LOP3.LUT R7, R7, 0x7f, RZ, 0xc0, !PT ;  /* 0x0000007f07077812 */ /* 0x000fe200078ec0ff */
[----:B------:R-:W-:-:S07]  /*b630*/  IMAD.MOV.U32 R6, RZ, RZ, R14 ;  /* 0x000000ffff067224 */ /* 0x000fce00078e000e */
[----:B------:R-:W-:Y:S05]  /*b640*/  WARPSYNC.COLLECTIVE R15, `(.L_x_9208) ;  /* 0x000000000f087348 */ /* 0x000fea0003c00000 */
[----:B------:R0:W1:Y:S02]  /*b650*/  SHFL.IDX P6, R14, R13, R12, R11 ;  /* 0x0000000c0d0e7389 */ /* 0x00006400000c000b */
[----:B01----:R-:W-:Y:S01]  /*b660*/  ENDCOLLECTIVE ;  /* 0x000000000000791b */ /* 0x003fe20003800000 */
.L_x_9208:
[----:B------:R-:W-:Y:S01]  /*b670*/  ULDC UR4, c[0x0][0x288] ;  /* 0x0000a20000047ab9 */ /* 0x000fe20000000800 */
[----:B------:R-:W-:Y:S01]  /*b680*/  SHF.R.U32.HI R5, RZ, 0x3, R7 ;  /* 0x00000003ff057819 */ /* 0x000fe20000011607 */
[----:B------:R-:W-:-:S04]  /*b690*/  IMAD R3, R8, UR4, RZ ;  /* 0x0000000408037c24 */ /* 0x000fc8000f8e02ff */
[----:B------:R-:W-:-:S04]  /*b6a0*/  IMAD.IADD R4, R5, 0x1, R4 ;  /* 0x0000000105047824 */ /* 0x000fc800078e0204 */
[C---:B------:R-:W-:Y:S01]  /*b6b0*/  VIADD R5, R4.reuse, 0x10 ;  /* 0x0000001004057836 */ /* 0x040fe20000000000 */
[-C--:B------:R-:W-:Y:S01]  /*b6c0*/  ISETP.GE.AND P1, PT, R4, R3.reuse, PT ;  /* 0x000000030400720c */ /* 0x080fe20003f26270 */
[----:B------:R-:W-:Y:S02]  /*b6d0*/  IMAD.MOV.U32 R13, RZ, RZ, R2 ;  /* 0x000000ffff0d7224 */ /* 0x000fe400078e0002 */
[----:B------:R-:W-:Y:S01]  /*b6e0*/  IMAD.MOV.U32 R12, RZ, RZ, 0x1 ;  /* 0x00000001ff0c7424 */ /* 0x000fe200078e00ff */
[----:B------:R-:W-:Y:S01]  /*b6f0*/  ISETP.GE.AND P2, PT, R5, R3, PT ;  /* 0x000000030500720c */ /* 0x000fe20003f46270 */
[----:B------:R-:W-:-:S12]  /*b700*/  IMAD.MOV.U32 R7, RZ, RZ, R14 ;  /* 0x000000ffff077224 */ /* 0x000fd800078e000e */
[----:B------:R-:W-:Y:S05]  /*b710*/  WARPSYNC.COLLECTIVE R15, `(.L_x_9209) ;  /* 0x000000000f087348 */ /* 0x000fea0003c00000 */
[----:B------:R0:W1:Y:S02]  /*b720*/  SHFL.IDX P6, R14, R13, R12, R11 ;  /* 0x0000000c0d0e7389 */ /* 0x00006400000c000b */
[----:B01----:R-:W-:Y:S01]  /*b730*/  ENDCOLLECTIVE ;  /* 0x000000000000791b */ /* 0x003fe20003800000 */
.L_x_9209:
        /* <DEDUP_REMOVED lines=10> */
.L_x_9210:
[----:B------:R-:W-:Y:S01]  /*b7e0*/  @!PT LDS RZ, [RZ] ;  /* 0x00000000fffff984 */ /* 0x000fe20000000800 */
[----:B------:R-:W-:Y:S01]  /*b7f0*/  @!PT LDS RZ, [RZ] ;  /* 0x00000000fffff984 */ /* 0x000fe20000000800 */
[----:B------:R-:W-:Y:S01]  /*b800*/  @!PT LDS RZ, [RZ] ;  /* 0x00000000fffff984 */ /* 0x000fe20000000800 */
[----:B------:R0:W-:Y:S01]  /*b810*/  @!P1 LDGSTS.E.BYPASS.LTC128B.128 [R9+0x18400], desc[UR42][R6.64], !P0 ;  /* 0x1840000006099fae */ /* 0x0001e2000c101d6a */
[----:B------:R-:W-:Y:S02]  /*b820*/  IMAD.MOV.U32 R13, RZ, RZ, R2 ;  /* 0x000000ffff0d7224 */ /* 0x000fe400078e0002 */
[----:B------:R-:W-:Y:S02]  /*b830*/  IMAD.MOV.U32 R12, RZ, RZ, 0x2 ;  /* 0x00000002ff0c7424 */ /* 0x000fe400078e00ff */
[----:B------:R-:W-:-:S07]  /*b840*/  IMAD.MOV.U32 R5, RZ, RZ, R14 ;  /* 0x000000ffff057224 */ /* 0x000fce00078e000e */
[----:B0-----:R-:W-:Y:S05]  /*b850*/  WARPSYNC.COLLECTIVE R15, `(.L_x_9211) ;  /* 0x000000000f087348 */ /* 0x001fea0003c00000 */
[----:B------:R1:W2:Y:S02]  /*b860*/  SHFL.IDX P6, R14, R13, R12, R11 ;  /* 0x0000000c0d0e7389 */ /* 0x0002a400000c000b */
[----:B012---:R-:W-:Y:S01]  /*b870*/  ENDCOLLECTIVE ;  /* 0x000000000000791b */ /* 0x007fe20003800000 */
.L_x_9211:
[----:B------:R-:W-:Y:S01]  /*b880*/  @!P2 LEA R7, P1, R10, R5, 0x1 ;  /* 0x000000050a07a211 */ /* 0x000fe200078208ff */
[----:B------:R-:W-:-:S04]  /*b890*/  VIADD R5, R4, 0x20 ;  /* 0x0000002004057836 */ /* 0x000fc80000000000 */
[----:B------:R-:W-:Y:S01]  /*b8a0*/  @!P2 IMAD.X R6, RZ, RZ, R8, P1 ;  /* 0x000000ffff06a224 */ /* 0x000fe200008e0608 */
[----:B------:R-:W-:Y:S01]  /*b8b0*/  ISETP.GE.AND P1, PT, R5, R3, PT ;  /* 0x000000030500720c */ /* 0x000fe20003f26270 */
[----:B------:R-:W-:-:S03]  /*b8c0*/  VIADD R5, R4, 0x30 ;  /* 0x0000003004057836 */ /* 0x000fc60000000000 */
        /* <DEDUP_REMOVED lines=12> */
.L_x_9212:
[----:B------:R-:W-:Y:S02]  /*b990*/  IMAD.MOV.U32 R13, RZ, RZ, R2 ;  /* 0x000000ffff0d7224 */ /* 0x000fe400078e0002 */
[----:B------:R-:W-:Y:S02]  /*b9a0*/  IMAD.MOV.U32 R12, RZ, RZ, 0x3 ;  /* 0x00000003ff0c7424 */ /* 0x000fe400078e00ff */
[----:B------:R-:W-:-:S07]  /*b9b0*/  IMAD.MOV.U32 R7, RZ, RZ, R14 ;  /* 0x000000ffff077224 */ /* 0x000fce00078e000e */
[----:B------:R-:W-:Y:S05]  /*b9c0*/  WARPSYNC.COLLECTIVE R15, `(.L_x_9213) ;  /* 0x000000000f087348 */ /* 0x000fea0003c00000 */
[----:B------:R0:W1:Y:S02]  /*b9d0*/  SHFL.IDX P6, R14, R13, R12, R11 ;  /* 0x0000000c0d0e7389 */ /* 0x00006400000c000b */
[----:B01----:R-:W-:Y:S01]  /*b9e0*/  ENDCOLLECTIVE ;  /* 0x000000000000791b */ /* 0x003fe20003800000 */
.L_x_9213:
        /* <DEDUP_REMOVED lines=16> */
.L_x_9214:
[----:B------:R-:W-:Y:S02]  /*baf0*/  IMAD.MOV.U32 R13, RZ, RZ, R2 ;  /* 0x000000ffff0d7224 */ /* 0x000fe400078e0002 */
[----:B------:R-:W-:Y:S02]  /*bb00*/  IMAD.MOV.U32 R12, RZ, RZ, 0x4 ;  /* 0x00000004ff0c7424 */ /* 0x000fe400078e00ff */
[----:B------:R-:W-:-:S07]  /*bb10*/  IMAD.MOV.U32 R7, RZ, RZ, R14 ;  /* 0x000000ffff077224 */ /* 0x000fce00078e000e */
[----:B------:R-:W-:Y:S05]  /*bb20*/  WARPSYNC.COLLECTIVE R15, `(.L_x_9215) ;  /* 0x000000000f087348 */ /* 0x000fea0003c00000 */
[----:B------:R0:W1:Y:S02]  /*bb30*/  SHFL.IDX P6, R14, R13, R12, R11 ;  /* 0x0000000c0d0e7389 */ /* 0x00006400000c000b */
[----:B01----:R-:W-:Y:S01]  /*bb40*/  ENDCOLLECTIVE ;  /* 0x000000000000791b */ /* 0x003fe20003800000 */
.L_x_9215:
        /* <DEDUP_REMOVED lines=16> */
.L_x_9216:
[----:B------:R-:W-:Y:S02]  /*bc50*/  IMAD.MOV.U32 R13, RZ, RZ, R2 ;  /* 0x000000ffff0d7224 */ /* 0x000fe400078e0002 */
[----:B------:R-:W-:Y:S02]  /*bc60*/  IMAD.MOV.U32 R12, RZ, RZ, 0x5 ;  /* 0x00000005ff0c7424 */ /* 0x000fe400078e00ff */
[----:B------:R-:W-:-:S07]  /*bc70*/  IMAD.MOV.U32 R7, RZ, RZ, R14 ;  /* 0x000000ffff077224 */ /* 0x000fce00078e000e */
[----:B------:R-:W-:Y:S05]  /*bc80*/  WARPSYNC.COLLECTIVE R15, `(.L_x_9217) ;  /* 0x000000000f087348 */ /* 0x000fea0003c00000 */
[----:B------:R0:W1:Y:S02]  /*bc90*/  SHFL.IDX P6, R14, R13, R12, R11 ;  /* 0x0000000c0d0e7389 */ /* 0x00006400000c000b */
[----:B01----:R-:W-:Y:S01]  /*bca0*/  ENDCOLLECTIVE ;  /* 0x000000000000791b */ /* 0x003fe20003800000 */
.L_x_9217:
        /* <DEDUP_REMOVED lines=16> */
.L_x_9218:
[----:B------:R-:W-:Y:S02]  /*bdb0*/  IMAD.MOV.U32 R13, RZ, RZ, R2 ;  /* 0x000000ffff0d7224 */ /* 0x000fe400078e0002 */
[----:B------:R-:W-:Y:S02]  /*bdc0*/  IMAD.MOV.U32 R12, RZ, RZ, 0x6 ;  /* 0x00000006ff0c7424 */ /* 0x000fe400078e00ff */
[----:B------:R-:W-:-:S07]  /*bdd0*/  IMAD.MOV.U32 R7, RZ, RZ, R14 ;  /* 0x000000ffff077224 */ /* 0x000fce00078e000e */
[----:B------:R-:W-:Y:S05]  /*bde0*/  WARPSYNC.COLLECTIVE R15, `(.L_x_9219) ;  /* 0x000000000f087348 */ /* 0x000fea0003c00000 */
[----:B------:R0:W1:Y:S02]  /*bdf0*/  SHFL.IDX P6, R14, R13, R12, R11 ;  /* 0x0000000c0d0e7389 */ /* 0x00006400000c000b */
[----:B01----:R-:W-:Y:S01]  /*be00*/  ENDCOLLECTIVE ;  /* 0x000000000000791b */ /* 0x003fe20003800000 */
.L_x_9219:
        /* <DEDUP_REMOVED lines=15> */
.L_x_9220:
[----:B------:R-:W-:Y:S02]  /*bf00*/  IMAD.MOV.U32 R13, RZ, RZ, R2 ;  /* 0x000000ffff0d7224 */ /* 0x000fe400078e0002 */
[----:B------:R-:W-:Y:S02]  /*bf10*/  IMAD.MOV.U32 R12, RZ, RZ, 0x7 ;  /* 0x00000007ff0c7424 */ /* 0x000fe400078e00ff */
[----:B------:R-:W-:-:S07]  /*bf20*/  IMAD.MOV.U32 R7, RZ, RZ, R14 ;  /* 0x000000ffff077224 */ /* 0x000fce00078e000e */
[----:B------:R-:W-:Y:S05]  /*bf30*/  WARPSYNC.COLLECTIVE R15, `(.L_x_9221) ;  /* 0x000000000f087348 */ /* 0x000fea0003c00000 */
[----:B------:R0:W1:Y:S02]  /*bf40*/  SHFL.IDX P6, R14, R13, R12, R11 ;  /* 0x0000000c0d0e7389 */ /* 0x00006400000c000b */
[----:B01----:R-:W-:Y:S01]  /*bf50*/  ENDCOLLECTIVE ;  /* 0x000000000000791b */ /* 0x003fe20003800000 */
.L_x_9221:
        /* <DEDUP_REMOVED lines=10> */
.L_x_9222:
[----:B------:R-:W-:Y:S01]  /*c000*/  @!PT LDS RZ, [RZ] ;  /* 0x00000000fffff984 */ /* 0x000fe20000000800 */
[----:B------:R-:W-:Y:S01]  /*c010*/  @!PT LDS RZ, [RZ] ;  /* 0x00000000fffff984 */ /* 0x000fe20000000800 */
[----:B------:R-:W-:Y:S01]  /*c020*/  @!PT LDS RZ, [RZ] ;  /* 0x00000000fffff984 */ /* 0x000fe20000000800 */
[----:B------:R1:W-:Y:S01]  /*c030*/  @!P1 LDGSTS.E.BYPASS.LTC128B.128 [R9+0x1b400], desc[UR42][R6.64], !P0 ;  /* 0x1b40000006099fae */ /* 0x0003e2000c101d6a */
[----:B------:R-:W-:Y:S01]  /*c040*/  IMAD.MOV.U32 R0, RZ, RZ, R14 ;  /* 0x000000ffff007224 */ /* 0x000fe200078e000e */
[----:B------:R-:W-:Y:S06]  /*c050*/  BRA `(.L_x_9223) ;  /* 0xffffffc400ec7947 */ /* 0x000fec000383ffff */
.L_x_9123:
[----:B0-----:R-:W-:-:S04]  /*c060*/  IMAD.U32 R3, RZ, RZ, UR36 ;  /* 0x00000024ff037e24 */ /* 0x001fc8000f8e00ff */
[----:B------:R0:W1:Y:S03]  /*c070*/  SYNCS.PHASECHK.TRANS64.TRYWAIT P0, [R3+URZ+0x22820], R0 ;  /* 0x02282000030075a7 */ /* 0x000066000800017f */
[----:B-1----:R-:W-:Y:S05]  /*c080*/  @!P0 NANOSLEEP.SYNCS 0x989680 ;  /* 0x009896800000895d */ /* 0x002fea0003900000 */
[----:B------:R-:W1:Y:S02]  /*c090*/  @!P0 SYNCS.PHASECHK.TRANS64 P0, [R3+URZ+0x22820], R0 ;  /* 0x02282000030085a7 */ /* 0x000e64000800007f */
[----:B-1----:R-:W-:Y:S05]  /*c0a0*/  @!P0 BRA `(.L_x_9123) ;  /* 0xfffffffc00ec8947 */ /* 0x002fea000383ffff */
[----:B------:R-:W-:Y:S05]  /*c0b0*/  BRA `(.L_x_9224) ;  /* 0xffffffc800207947 */ /* 0x000fea000383ffff */
.L_x_9127:
[----:B0-----:R0:W1:Y:S02]  /*c0c0*/  SYNCS.PHASECHK.TRANS64.TRYWAIT P0, [R2+URZ+0x22860], R0 ;  /* 0x02286000020075a7 */ /* 0x001064000800017f */
[----:B-1----:R-:W-:Y:S05]  /*c0d0*/  @!P0 NANOSLEEP.SYNCS 0x989680 ;  /* 0x009896800000895d */ /* 0x002fea0003900000 */
[----:B------:R-:W1:Y:S02]  /*c0e0*/  @!P0 SYNCS.PHASECHK.TRANS64 P0, [R2+URZ+0x22860], R0 ;  /* 0x02286000020085a7 */ /* 0x000e64000800007f */
[----:B-1----:R-:W-:Y:S05]  /*c0f0*/  @!P0 BRA `(.L_x_9127) ;  /* 0xfffffffc00f08947 */ /* 0x002fea000383ffff */
[----:B------:R-:W-:Y:S05]  /*c100*/  BRA `(.L_x_9225) ;  /* 0xffffffc800447947 */ /* 0x000fea000383ffff */
.L_x_9140:
[----:B-1----:R1:W2:Y:S02]  /*c110*/  SYNCS.PHASECHK.TRANS64.TRYWAIT P0, [R3+URZ+0x22840], R2 ;  /* 0x02284002030075a7 */ /* 0x0022a4000800017f */
[----:B--2---:R-:W-:Y:S05]  /*c120*/  @!P0 NANOSLEEP.SYNCS 0x989680 ;  /* 0x009896800000895d */ /* 0x004fea0003900000 */
[----:B------:R-:W2:Y:S02]  /*c130*/  @!P0 SYNCS.PHASECHK.TRANS64 P0, [R3+URZ+0x22840], R2 ;  /* 0x02284002030085a7 */ /* 0x000ea4000800007f */
[----:B--2---:R-:W-:Y:S05]  /*c140*/  @!P0 BRA `(.L_x_9140) ;  /* 0xfffffffc00f08947 */ /* 0x004fea000383ffff */
[----:B------:R-:W-:Y:S05]  /*c150*/  BRA `(.L_x_9226) ;  /* 0xffffffd000407947 */ /* 0x000fea000383ffff */
.L_x_9145:
[----:B0-----:R0:W2:Y:S02]  /*c160*/  SYNCS.PHASECHK.TRANS64.TRYWAIT P0, [R3+URZ+0x22860], R2 ;  /* 0x02286002030075a7 */ /* 0x0010a4000800017f */
[----:B--2---:R-:W-:Y:S05]  /*c170*/  @!P0 NANOSLEEP.SYNCS 0x989680 ;  /* 0x009896800000895d */ /* 0x004fea0003900000 */
[----:B------:R-:W2:Y:S02]  /*c180*/  @!P0 SYNCS.PHASECHK.TRANS64 P0, [R3+URZ+0x22860], R2 ;  /* 0x02286002030085a7 */ /* 0x000ea4000800007f */
[----:B--2---:R-:W-:Y:S05]  /*c190*/  @!P0 BRA `(.L_x_9145) ;  /* 0xfffffffc00f08947 */ /* 0x004fea000383ffff */
[----:B------:R-:W-:Y:S05]  /*c1a0*/  BRA `(.L_x_9227) ;  /* 0xffffffd000bc7947 */ /* 0x000fea000383ffff */
.L_x_9157:
[----:B--2---:R2:W3:Y:S02]  /*c1b0*/  SYNCS.PHASECHK.TRANS64.TRYWAIT P0, [R4+URZ+0x22840], R2 ;  /* 0x02284002040075a7 */ /* 0x0044e4000800017f */
[----:B---3--:R-:W-:Y:S05]  /*c1c0*/  @!P0 NANOSLEEP.SYNCS 0x989680 ;  /* 0x009896800000895d */ /* 0x008fea0003900000 */
[----:B------:R-:W3:Y:S02]  /*c1d0*/  @!P0 SYNCS.PHASECHK.TRANS64 P0, [R4+URZ+0x22840], R2 ;  /* 0x02284002040085a7 */ /* 0x000ee4000800007f */
[----:B---3--:R-:W-:Y:S05]  /*c1e0*/  @!P0 BRA `(.L_x_9157) ;  /* 0xfffffffc00f08947 */ /* 0x008fea000383ffff */
[----:B------:R-:W-:Y:S05]  /*c1f0*/  BRA `(.L_x_9228) ;  /* 0xffffffd800a87947 */ /* 0x000fea000383ffff */
.L_x_9162:
[----:B0-----:R0:W1:Y:S02]  /*c200*/  SYNCS.PHASECHK.TRANS64.TRYWAIT P0, [R4+URZ+0x22860], R2 ;  /* 0x02286002040075a7 */ /* 0x001064000800017f */
[----:B-1----:R-:W-:Y:S05]  /*c210*/  @!P0 NANOSLEEP.SYNCS 0x989680 ;  /* 0x009896800000895d */ /* 0x002fea0003900000 */
[----:B------:R-:W1:Y:S02]  /*c220*/  @!P0 SYNCS.PHASECHK.TRANS64 P0, [R4+URZ+0x22860], R2 ;  /* 0x02286002040085a7 */ /* 0x000e64000800007f */
[----:B-1----:R-:W-:Y:S05]  /*c230*/  @!P0 BRA `(.L_x_9162) ;  /* 0xfffffffc00f08947 */ /* 0x002fea000383ffff */
[----:B------:R-:W-:Y:S05]  /*c240*/  BRA `(.L_x_9229) ;  /* 0xffffffdc00247947 */ /* 0x000fea000383ffff */
.L_x_9173:
[----:B0-----:R0:W2:Y:S02]  /*c250*/  SYNCS.PHASECHK.TRANS64.TRYWAIT P0, [R4+URZ+0x22840], R2 ;  /* 0x02284002040075a7 */ /* 0x0010a4000800017f */
[----:B--2---:R-:W-:Y:S05]  /*c260*/  @!P0 NANOSLEEP.SYNCS 0x989680 ;  /* 0x009896800000895d */ /* 0x004fea0003900000 */
[----:B------:R-:W2:Y:S02]  /*c270*/  @!P0 SYNCS.PHASECHK.TRANS64 P0, [R4+URZ+0x22840], R2 ;  /* 0x02284002040085a7 */ /* 0x000ea4000800007f */
[----:B--2---:R-:W-:Y:S05]  /*c280*/  @!P0 BRA `(.L_x_9173) ;  /* 0xfffffffc00f08947 */ /* 0x004fea000383ffff */
[----:B------:R-:W-:Y:S05]  /*c290*/  BRA `(.L_x_9230) ;  /* 0xffffffe000ec7947 */ /* 0x000fea000383ffff */
.L_x_9178:
[----:B-1----:R1:W2:Y:S02]  /*c2a0*/  SYNCS.PHASECHK.TRANS64.TRYWAIT P0, [R4+URZ+0x22860], R2 ;  /* 0x02286002040075a7 */ /* 0x0022a4000800017f */
[----:B--2---:R-:W-:Y:S05]  /*c2b0*/  @!P0 NANOSLEEP.SYNCS 0x989680 ;  /* 0x009896800000895d */ /* 0x004fea0003900000 */
[----:B------:R-:W2:Y:S02]  /*c2c0*/  @!P0 SYNCS.PHASECHK.TRANS64 P0, [R4+URZ+0x22860], R2 ;  /* 0x02286002040085a7 */ /* 0x000ea4000800007f */
[----:B--2---:R-:W-:Y:S05]  /*c2d0*/  @!P0 BRA `(.L_x_9178) ;  /* 0xfffffffc00f08947 */ /* 0x004fea000383ffff */
[----:B------:R-:W-:Y:S05]  /*c2e0*/  BRA `(.L_x_9231) ;  /* 0xffffffe400687947 */ /* 0x000fea000383ffff */
.L_x_9188:
[----:B0-----:R0:W2:Y:S02]  /*c2f0*/  SYNCS.PHASECHK.TRANS64.TRYWAIT P0, [R0+URZ+0x22820], R3 ;  /* 0x02282003000075a7 */ /* 0x0010a4000800017f */
[----:B--2---:R-:W-:Y:S05]  /*c300*/  @!P0 NANOSLEEP.SYNCS 0x989680 ;  /* 0x009896800000895d */ /* 0x004fea0003900000 */
[----:B------:R-:W2:Y:S02]  /*c310*/  @!P0 SYNCS.PHASECHK.TRANS64 P0, [R0+URZ+0x22820], R3 ;  /* 0x02282003000085a7 */ /* 0x000ea4000800007f */
[----:B--2---:R-:W-:Y:S05]  /*c320*/  @!P0 BRA `(.L_x_9188) ;  /* 0xfffffffc00f08947 */ /* 0x004fea000383ffff */
[----:B------:R-:W-:Y:S05]  /*c330*/  BRA `(.L_x_9232) ;  /* 0xffffffe800f87947 */ /* 0x000fea000383ffff */
.L_x_9189:
        /* <DEDUP_REMOVED lines=11> */
.L_x_9234:
[----:B------:R-:W-:Y:S05]  /*c3f0*/  BSYNC B0 ;  /* 0x0000000000007941 */ /* 0x000fea0003800000 */
.L_x_9233:
[----:B------:R-:W-:Y:S05]  /*c400*/  BRA `(.L_x_9235) ;  /* 0xffffffe800e07947 */ /* 0x000fea000383ffff */
.L_x_9192:
[----:B------:R-:W-:Y:S01]  /*c410*/  BSSY B1, `(.L_x_9236) ;  /* 0x0000006000017945 */ /* 0x000fe20003800000 */
[----:B------:R-:W-:-:S07]  /*c420*/  IMAD.MOV.U32 R15, RZ, RZ, -0x1 ;  /* 0xffffffffff0f7424 */ /* 0x000fce00078e00ff */
[----:B012---:R-:W-:Y:S05]  /*c430*/  WARPSYNC.COLLECTIVE R15, `(.L_x_9237) ;  /* 0x000000000f0c7348 */ /* 0x007fea0003c00000 */
[----:B------:R-:W-:Y:S02]  /*c440*/  ELECT P6, UR62, PT ;  /* 0x00000000003e782f */ /* 0x000fe400038c0000 */
[----:B------:R-:W-:Y:S01]  /*c450*/  MOV R14, UR62 ;  /* 0x0000003e000e7c02 */ /* 0x000fe20008000f00 */
[----:B012---:R-:W-:Y:S10]  /*c460*/  ENDCOLLECTIVE ;  /* 0x000000000000791b */ /* 0x007ff40003800000 */
.L_x_9237:
[----:B------:R-:W-:Y:S05]  /*c470*/  BSYNC B1 ;  /* 0x0000000000017941 */ /* 0x000fea0003800000 */
.L_x_9236:
[----:B------:R-:W-:Y:S05]  /*c480*/  BRA `(.L_x_9238) ;  /* 0xffffffe800d87947 */ /* 0x000fea000383ffff */
.L_x_9194:
[----:B0-----:R0:W1:Y:S02]  /*c490*/  SYNCS.PHASECHK.TRANS64.TRYWAIT P0, [R6+URZ], R5 ;  /* 0x00000005060075a7 */ /* 0x001064000800017f */
[----:B-1----:R-:W-:Y:S05]  /*c4a0*/  @!P0 NANOSLEEP.SYNCS 0x989680 ;  /* 0x009896800000895d */ /* 0x002fea0003900000 */
[----:B------:R-:W1:Y:S02]  /*c4b0*/  @!P0 SYNCS.PHASECHK.TRANS64 P0, [R6+URZ], R5 ;  /* 0x00000005060085a7 */ /* 0x000e64000800007f */
[----:B-1----:R-:W-:Y:S05]  /*c4c0*/  @!P0 BRA `(.L_x_9194) ;  /* 0xfffffffc00f08947 */ /* 0x002fea000383ffff */
[----:B------:R-:W-:Y:S05]  /*c4d0*/  BRA `(.L_x_9239) ;  /* 0xffffffec00107947 */ /* 0x000fea000383ffff */
.L_x_9195:
[----:B-1----:R1:W2:Y:S02]  /*c4e0*/  SYNCS.PHASECHK.TRANS64.TRYWAIT P0, [R3+URZ], R2 ;  /* 0x00000002030075a7 */ /* 0x0022a4000800017f */
[----:B--2---:R-:W-:Y:S05]  /*c4f0*/  @!P0 NANOSLEEP.SYNCS 0x989680 ;  /* 0x009896800000895d */ /* 0x004fea0003900000 */
[----:B------:R-:W2:Y:S02]  /*c500*/  @!P0 SYNCS.PHASECHK.TRANS64 P0, [R3+URZ], R2 ;  /* 0x00000002030085a7 */ /* 0x000ea4000800007f */
[----:B--2---:R-:W-:Y:S05]  /*c510*/  @!P0 BRA `(.L_x_9195) ;  /* 0xfffffffc00f08947 */ /* 0x004fea000383ffff */
[----:B------:R-:W-:Y:S05]  /*c520*/  BRA `(.L_x_9240) ;  /* 0xffffffec00047947 */ /* 0x000fea000383ffff */
.L_x_9197:
[----:B-1----:R1:W2:Y:S02]  /*c530*/  SYNCS.PHASECHK.TRANS64.TRYWAIT P0, [R18+URZ], R5 ;  /* 0x00000005120075a7 */ /* 0x0022a4000800017f */
[----:B--2---:R-:W-:Y:S05]  /*c540*/  @!P0 NANOSLEEP.SYNCS 0x989680 ;  /* 0x009896800000895d */ /* 0x004fea0003900000 */
[----:B------:R-:W2:Y:S02]  /*c550*/  @!P0 SYNCS.PHASECHK.TRANS64 P0, [R18+URZ], R5 ;  /* 0x00000005120085a7 */ /* 0x000ea4000800007f */
[----:B--2---:R-:W-:Y:S05]  /*c560*/  @!P0 BRA `(.L_x_9197) ;  /* 0xfffffffc00f08947 */ /* 0x004fea000383ffff */
[----:B------:R-:W-:Y:S05]  /*c570*/  BRA `(.L_x_9241) ;  /* 0xffffffec00087947 */ /* 0x000fea000383ffff */
.L_x_9242:
        /* <DEDUP_REMOVED lines=16> */
.L_x_15134:


//--------------------- .text._ZN7cutlass13device_kernelIN5flash11enable_sm90INS1_16FlashAttnFwdSm90INS1_25CollectiveMainloopFwdSm90ILi2EN4cute5tupleIJNS5_1CILi1EEES8_S8_EEENS6_IJNS7_ILi128EEENS7_ILi96EEENS7_ILi64EEEEEELi256ENS_6half_tEfNS_4arch4Sm90ELb0ELb0ELb0ELb0ELb0ELb0ELb1ELb1ELb0ELb1ELb0ELb0EEENS1_21CollectiveEpilogueFwdINS6_IJSA_NS7_ILi256EEESB_EEES9_SE_SG_Li256ELb0ELb1ELb0ELb0EEENS1_29StaticPersistentTileSchedulerILb0EEEEEEEEEvNT_6ParamsE --------------------------
	.section	.text._ZN7cutlass13device_kernelIN5flash11enable_sm90INS1_16FlashAttnFwdSm90INS1_25CollectiveMainloopFwdSm90ILi2EN4cute5tupleIJNS5_1CILi1EEES8_S8_EEENS6_IJNS7_ILi128EEENS7_ILi96EEENS7_ILi64EEEEEELi256ENS_6half_tEfNS_4arch4Sm90ELb0ELb0ELb0ELb0ELb0ELb0ELb1ELb1ELb0ELb1ELb0ELb0EEENS1_21CollectiveEpilogueFwdINS6_IJSA_NS7_ILi256EEESB_EEES9_SE_SG_Li256ELb0ELb1ELb0ELb0EEENS1_29StaticPersistentTileSchedulerILb0EEEEEEEEEvNT_6ParamsE,"ax",@progbits
	.align	128
.text._ZN7cutlass13device_kernelIN5flash11enable_sm90INS1_16FlashAttnFwdSm90INS1_25CollectiveMainloopFwdSm90ILi2EN4cute5tupleIJNS5_1CILi1EEES8_S8_EEENS6_IJNS7_ILi128EEENS7_ILi96EEENS7_ILi64EEEEEELi256ENS_6half_tEfNS_4arch4Sm90ELb0ELb0ELb0ELb0ELb0ELb0ELb1ELb1ELb0ELb1ELb0ELb0EEENS1_21CollectiveEpilogueFwdINS6_IJSA_NS7_ILi256EEESB_EEES9_SE_SG_Li256ELb0ELb1ELb0ELb0EEENS1_29StaticPersistentTileSchedulerILb0EEEEEEEEEvNT_6ParamsE:
        .type           _ZN7cutlass13device_kernelIN5flash11enable_sm90INS1_16FlashAttnFwdSm90INS1_25CollectiveMainloopFwdSm90ILi2EN4cute5tupleIJNS5_1CILi1EEES8_S8_EEENS6_IJNS7_ILi128EEENS7_ILi96EEENS7_ILi64EEEEEELi256ENS_6half_tEfNS_4arch4Sm90ELb0ELb0ELb0ELb0ELb0ELb0ELb1ELb1ELb0ELb1ELb0ELb0EEENS1_21CollectiveEpilogueFwdINS6_IJSA_NS7_ILi256EEESB_EEES9_SE_SG_Li256ELb0ELb1ELb0ELb0EEENS1_29StaticPersistentTileSchedulerILb0EEEEEEEEEvNT_6ParamsE,@function
        .size           _ZN7cutlass13device_kernelIN5flash11enable_sm90INS1_16FlashAttnFwdSm90INS1_25CollectiveMainloopFwdSm90ILi2EN4cute5tupleIJNS5_1CILi1EEES8_S8_EEENS6_IJNS7_ILi128EEENS7_ILi96EEENS7_ILi64EEEEEELi256ENS_6half_tEfNS_4arch4Sm90ELb0ELb0ELb0ELb0ELb0ELb0ELb1ELb1ELb0ELb1ELb0ELb0EEENS1_21CollectiveEpilogueFwdINS6_IJSA_NS7_ILi256EEESB_EEES9_SE_SG_Li256ELb0ELb1ELb0ELb0EEENS1_29StaticPersistentTileSchedulerILb0EEEEEEEEEvNT_6ParamsE,(.L_x_15135 - _ZN7cutlass13device_kernelIN5flash11enable_sm90INS1_16FlashAttnFwdSm90INS1_25CollectiveMainloopFwdSm90ILi2EN4cute5tupleIJNS5_1CILi1EEES8_S8_EEENS6_IJNS7_ILi128EEENS7_ILi96EEENS7_ILi64EEEEEELi256ENS_6half_tEfNS_4arch4Sm90ELb0ELb0ELb0ELb0ELb0ELb0ELb1ELb1ELb0ELb1ELb0ELb0EEENS1_21CollectiveEpilogueFwdINS6_IJSA_NS7_ILi256EEESB_EEES9_SE_SG_Li256ELb0ELb1ELb0ELb0EEENS1_29StaticPersistentTileSchedulerILb0EEEEEEEEEvNT_6ParamsE)
        .other          _ZN7cutlass13device_kernelIN5flash11enable_sm90INS1_16FlashAttnFwdSm90INS1_25CollectiveMainloopFwdSm90ILi2EN4cute5tupleIJNS5_1CILi1EEES8_S8_EEENS6_IJNS7_ILi128EEENS7_ILi96EEENS7_ILi64EEEEEELi256ENS_6half_tEfNS_4arch4Sm90ELb0ELb0ELb0ELb0ELb0ELb0ELb1ELb1ELb0ELb1ELb0ELb0EEENS1_21CollectiveEpilogueFwdINS6_IJSA_NS7_ILi256EEESB_EEES9_SE_SG_Li256ELb0ELb1ELb0ELb0EEENS1_29StaticPersistentTileSchedulerILb0EEEEEEEEEvNT_6ParamsE,@"STO_CUDA_ENTRY STV_DEFAULT"
_ZN7cutlass13device_kernelIN5flash11enable_sm90INS1_16FlashAttnFwdSm90INS1_25CollectiveMainloopFwdSm90ILi2EN4cute5tupleIJNS5_1CILi1EEES8_S8_EEENS6_IJNS7_ILi128EEENS7_ILi96EEENS7_ILi64EEEEEELi256ENS_6half_tEfNS_4arch4Sm90ELb0ELb0ELb0ELb0ELb0ELb0ELb1ELb1ELb0ELb1ELb0ELb0EEENS1_21CollectiveEpilogueFwdINS6_IJSA_NS7_ILi256EEESB_EEES9_SE_SG_Li256ELb0ELb1ELb0ELb0EEENS1_29StaticPersistentTileSchedulerILb0EEEEEEEEEvNT_6ParamsE:
        /* <DEDUP_REMOVED lines=18> */
.L_x_9244:
[----:B------:R-:W-:Y:S05]  /*0120*/  BSYNC B0 ;  /* 0x0000000000007941 */ /* 0x000fea0003800000 */
.L_x_9243:
        /* <DEDUP_REMOVED lines=43> */
.L_x_9245:
        /* <DEDUP_REMOVED lines=22> */
.L_x_9246:
        /* <DEDUP_REMOVED lines=18> */
.L_x_9247:
        /* <DEDUP_REMOVED lines=22> */
.L_x_9248:
        /* <DEDUP_REMOVED lines=22> */
.L_x_9249:
[----:B------:R-:W-:Y:S01]  /*0920*/  PLOP3.LUT P0, PT, PT, PT, UP0, 0x80, 0x0 ;  /* 0x000000000000781c */ /* 0x000fe20003f0f008 */
[----:B------:R-:W-:Y:S01]  /*0930*/  UMOV UR36, 0x1 ;  /* 0x0000000100247882 */ /* 0x000fe20000000000 */
[----:B------:R-:W-:Y:S01]  /*0940*/  NOP ;  /* 0x0000000000007918 */ /* 0x000fe20000000000 */
[----:B------:R-:W-:Y:S01]  /*0950*/  USEL UR36, UR36, 0x2, !UP0 ;  /* 0x0000000224247887 */ /* 0x000fe2000c000000 */
[----:B------:R-:W-:Y:S01]  /*0960*/  ULDC.64 UR46, c[0x0][0x208] ;  /* 0x00008200002e7ab9 */ /* 0x000fe20000000a00 */
[----:B0123--:R-:W-:Y:S08]  /*0970*/  BAR.SYNC.DEFER_BLOCKING 0x0 ;  /* 0x0000000000007b1d */ /* 0x00fff00000010000 */
[----:B------:R-:W-:Y:S05]  /*0980*/  @!P0 BRA `(.L_x_9250) ;  /* 0x0000007400648947 */ /* 0x000fea0003800000 */
.L_x_9251:
        /* <DEDUP_REMOVED lines=68> */
.L_x_9281:
[----:B0-----:R-:W0:Y:S01]  /*0dd0*/  SHFL.IDX PT, R0, R207, RZ, 0x1f ;  /* 0x00001fffcf007589 */ /* 0x001e2200000e0000 */
[----:B-1----:R-:W1:Y:S01]  /*0de0*/  S2UR UR4, SR_CgaCtaId ;  /* 0x00000000000479c3 */ /* 0x002e620000008800 */
[----:B------:R-:W-:Y:S01]  /*0df0*/  ULDC UR5, c[0x0][0xd38] ;  /* 0x00034e0000057ab9 */ /* 0x000fe20000000800 */
[----:B------:R-:W-:Y:S01]  /*0e00*/  ULDC.64 UR6, c[0x0][0x418] ;  /* 0x0001060000067ab9 */ /* 0x000fe20000000a00 */
[----:B------:R-:W-:Y:S02]  /*0e10*/  UISETP.NE.AND UP1, UPT, UR5, 0x1, UPT ;  /* 0x000000010500788c */ /* 0x000fe4000bf25270 */
[----:B------:R-:W-:Y:S01]  /*0e20*/  UISETP.NE.U32.AND UP0, UPT, UR6, URZ, UPT ;  /* 0x0000003f0600728c */ /* 0x000fe2000bf05070 */
[----:B------:R-:W-:Y:S01]  /*0e30*/  UMOV UR50, 0x400 ;  /* 0x0000040000327882 */ /* 0x000fe20000000000 */
[----:B------:R-:W-:Y:S02]  /*0e40*/  ULDC UR48, c[0x0][0x424] ;  /* 0x0001090000307ab9 */ /* 0x000fe40000000800 */
[----:B------:R-:W-:Y:S01]  /*0e50*/  UISETP.NE.AND.EX UP0, UPT, UR7, URZ, UPT, UP0 ;  /* 0x0000003f0700728c */ /* 0x000fe2000bf05300 */
[----:B------:R-:W-:-:S02]  /*0e60*/  ULDC UR5, c[0x0][0xd44] ;  /* 0x0003510000057ab9 */ /* 0x000fc40000000800 */
[----:B------:R-:W-:Y:S01]  /*0e70*/  ULDC UR7, c[0x0][0x2f0] ;  /* 0x0000bc0000077ab9 */ /* 0x000fe20000000800 */
[----:B------:R-:W-:Y:S02]  /*0e80*/  USEL UR48, UR48, 0x1, UP0 ;  /* 0x0000000130307887 */ /* 0x000fe40008000000 */
[----:B------:R-:W-:Y:S02]  /*0e90*/  UISETP.NE.AND UP2, UPT, UR5, 0x1, UPT ;  /* 0x000000010500788c */ /* 0x000fe4000bf45270 */
[----:B------:R-:W-:Y:S01]  /*0ea0*/  UIMAD UR48, UR48, UR7, URZ ;  /* 0x00000007303072a4 */ /* 0x000fe2000f8e023f */
[----:B------:R-:W-:Y:S01]  /*0eb0*/  @UP1 ULDC UR8, c[0x0][0xd40] ;  /* 0x0003500000081ab9 */ /* 0x000fe20000000800 */
[----:B------:R-:W-:Y:S01]  /*0ec0*/  UMOV UR41, UR44 ;  /* 0x0000002c00297c82 */ /* 0x000fe20008000000 */
[----:B0-----:R-:W-:Y:S01]  /*0ed0*/  R2UR UR42, R0 ;  /* 0x00000000002a72ca */ /* 0x001fe200000e0000 */
[----:B-1----:R-:W-:-:S05]  /*0ee0*/  ULEA UR50, UR4, UR50, 0x18 ;  /* 0x0000003204327291 */ /* 0x002fca000f8ec03f */
[----:B------:R-:W-:Y:S01]  /*0ef0*/  @UP2 ULDC.64 UR10, c[0x0][0xd48] ;  /* 0x00035200000a2ab9 */ /* 0x000fe20000000a00 */
[----:B------:R-:W-:Y:S01]  /*0f00*/  @UP1 ULDC UR4, c[0x0][0xd3c] ;  /* 0x00034f0000041ab9 */ /* 0x000fe20000000800 */
[----:B------:R-:W-:Y:S02]  /*0f10*/  UIADD3 UR9, UR50, 0x18400, URZ ;  /* 0x0001840032097890 */ /* 0x000fe4000fffe03f */
[----:B------:R-:W-:Y:S02]  /*0f20*/  UIMAD.WIDE.U32 UR4, UR44, UR4, URZ ;  /* 0x000000042c0472a5 */ /* 0x000fe4000f8e003f */
[----:B------:R-:W-:Y:S02]  /*0f30*/  ULOP3.LUT UP0, URZ, UR9, 0x1bf, URZ, 0xc0, !UPT ;  /* 0x000001bf093f7892 */ /* 0x000fe4000f80c03f */
[----:B------:R-:W-:Y:S02]  /*0f40*/  @UP1 USHF.R.U32.HI UR41, URZ, UR8, UR5 ;  /* 0x000000083f291299 */ /* 0x000fe40008011605 */
[----:B------:R-:W-:-:S02]  /*0f50*/  ULEA.HI UR6, UR42, UR42, URZ, 0x1 ;  /* 0x0000002a2a067291 */ /* 0x000fc4000f8f083f */
[----:B------:R-:W-:Y:S01]  /*0f60*/  PLOP3.LUT P0, PT, PT, PT, UP0, 0x80, 0x0 ;  /* 0x000000000000781c */ /* 0x000fe20003f0f008 */
[----:B------:R-:W-:Y:S02]  /*0f70*/  UIMAD.WIDE.U32 UR4, UR41, UR10, URZ ;  /* 0x0000000a290472a5 */ /* 0x000fe4000f8e003f */
[----:B------:R-:W-:Y:S01]  /*0f80*/  ULOP3.LUT UR6, UR6, 0xfffffffe, URZ, 0xc0, !UPT ;  /* 0xfffffffe06067892 */ /* 0x000fe2000f8ec03f */
[----:B------:R-:W-:Y:S01]  /*0f90*/  UMOV UR43, UR41 ;  /* 0x00000029002b7c82 */ /* 0x000fe20008000000 */
[----:B------:R-:W-:Y:S02]  /*0fa0*/  @UP2 USHF.R.U32.HI UR43, URZ, UR11, UR5 ;  /* 0x0000000b3f2b2299 */ /* 0x000fe40008011605 */
[----:B------:R-:W-:Y:S02]  /*0fb0*/  UIADD3 UR42, UR42, -UR6, URZ ;  /* 0x800000062a2a7290 */ /* 0x000fe4000fffe03f */
[----:B------:R-:W-:Y:S02]  /*0fc0*/  UIADD3 UR6, UR48, 0x5f, URZ ;  /* 0x0000005f30067890 */ /* 0x000fe4000fffe03f */
[----:B------:R-:W-:-:S02]  /*0fd0*/  ULEA UR8, UR42, UR50, 0xd ;  /* 0x000000322a087291 */ /* 0x000fc4000f8e683f */
[----:B------:R-:W-:Y:S02]  /*0fe0*/  UIMAD.WIDE UR6, UR6, 0x2aaaaaab, URZ ;  /* 0x2aaaaaab060678a5 */ /* 0x000fe4000f8e023f */
[----:B------:R-:W-:Y:S02]  /*0ff0*/  UIADD3 UR8, UR8, 0x22400, URZ ;  /* 0x0002240008087890 */ /* 0x000fe4000fffe03f */
[----:B------:R-:W-:Y:S02]  /*1000*/  USHF.R.U32.HI UR45, URZ, 0x1f, UR7 ;  /* 0x0000001f3f2d7899 */ /* 0x000fe40008011607 */
[----:B------:R-:W-:Y:S02]  /*1010*/  USHF.R.U32.HI UR8, URZ, 0x4, UR8 ;  /* 0x000000043f087899 */ /* 0x000fe40008011608 */
[----:B------:R-:W-:Y:S02]  /*1020*/  ULEA.HI.SX32 UR45, UR7, UR45, 0x1c ;  /* 0x0000002d072d7291 */ /* 0x000fe4000f8fe23f */
[----:B------:R-:W-:Y:S01]  /*1030*/  ULOP3.LUT UR49, UR8, 0x3fff, URZ, 0xc0, !UPT ;  /* 0x00003fff08317892 */ /* 0x000fe2000f8ec03f */
        /* <DEDUP_REMOVED lines=17> */
.L_x_9252:
        /* <DEDUP_REMOVED lines=8> */
.L_x_9375:
[----:B0-----:R-:W-:Y:S01]  /*11d0*/  IMAD.U32 R3, RZ, RZ, UR40 ;  /* 0x00000028ff037e24 */ /* 0x001fe2000f8e00ff */
[----:B------:R-:W-:Y:S05]  /*11e0*/  WARPSYNC.ALL ;  /* 0x0000000000007948 */ /* 0x000fea0003800000 */
[----:B------:R0:W-:Y:S01]  /*11f0*/  BAR.SYNC.DEFER_BLOCKING R192, 0x100 ;  /* 0x000400c00000751d */ /* 0x0001e20000010000 */
[----:B------:R-:W-:-:S13]  /*1200*/  ISETP.NE.AND P0, PT, R3, 0x3, PT ;  /* 0x000000030300780c */ /* 0x000fda0003f05270 */
[----:B0-----:R-:W-:Y:S05]  /*1210*/  @!P0 BRA `(.L_x_9254) ;  /* 0x0000000000048947 */ /* 0x001fea0003800000 */
[----:B------:R-:W-:Y:S01]  /*1220*/  BPT.TRAP 0x1 ;  /* 0x000000040000795c */ /* 0x000fe20000300000 */
.L_x_9254:
[----:B------:R-:W-:Y:S01]  /*1230*/  ULEA UR26, UR38, UR50, 0x3 ;  /* 0x00000032261a7291 */ /* 0x000fe2000f8e183f */
[----:B------:R-:W-:-:S05]  /*1240*/  IMAD.U32 R3, RZ, RZ, UR37 ;  /* 0x00000025ff037e24 */ /* 0x000fca000f8e00ff */
[----:B------:R-:W-:-:S04]  /*1250*/  SHF.L.U32 R3, R3, 0x1f, RZ ;  /* 0x0000001f03037819 */ /* 0x000fc800000006ff */
[----:B------:R0:W1:Y:S01]  /*1260*/  SYNCS.PHASECHK.TRANS64.TRYWAIT P1, [UR26+0x32430], R3 ;  /* 0x03243003ff0075a7 */ /* 0x000062000802015a */
[----:B------:R-:W-:Y:S05]  /*1270*/  @!P0 BRA `(.L_x_9255) ;  /* 0x0000000000048947 */ /* 0x000fea0003800000 */
[----:B------:R-:W-:Y:S01]  /*1280*/  BPT.TRAP 0x1 ;  /* 0x000000040000795c */ /* 0x000fe20000300000 */
.L_x_9255:
[----:B-1----:R-:W-:Y:S05]  /*1290*/  @P1 BRA `(.L_x_9256) ;  /* 0x0000000000081947 */ /* 0x002fea0003800000 */
[----:B------:R-:W1:Y:S02]  /*12a0*/  SYNCS.PHASECHK.TRANS64.TRYWAIT P1, [UR26+0x32430], R3 ;  /* 0x03243003ff0075a7 */ /* 0x000e64000802015a */
[----:B-1----:R-:W-:Y:S05]  /*12b0*/  @!P1 BRA `(.L_x_9257) ;  /* 0x000000b800909947 */ /* 0x002fea0003800000 */
.L_x_9256:
[----:B------:R-:W-:Y:S01]  /*12c0*/  ULEA UR4, UR42, UR50, 0xd ;  /* 0x000000322a047291 */ /* 0x000fe2000f8e683f */
[----:B------:R-:W-:Y:S01]  /*12d0*/  WARPGROUP.ARRIVE ;  /* 0x00000000000079c5 */ /* 0x000fe20000000000 */
[----:B------:R-:W-:Y:S02]  /*12e0*/  UIADD3 UR5, UR50, 0x1c400, URZ ;  /* 0x0001c40032057890 */ /* 0x000fe4000fffe03f */
[----:B------:R-:W-:Y:S02]  /*12f0*/  UIADD3 UR4, UR4, 0x18400, URZ ;  /* 0x0001840004047890 */ /* 0x000fe4000fffe03f */
[----:B------:R-:W-:Y:S02]  /*1300*/  USHF.R.U32.HI UR5, URZ, 0x4, UR5 ;  /* 0x000000043f057899 */ /* 0x000fe40008011605 */
[----:B------:R-:W-:Y:S02]  /*1310*/  USHF.R.U32.HI UR4, URZ, 0x4, UR4 ;  /* 0x000000043f047899 */ /* 0x000fe40008011604 */
[----:B------:R-:W-:-:S02]  /*1320*/  ULOP3.LUT UR5, UR5, 0x3fff, URZ, 0xc0, !UPT ;  /* 0x00003fff05057892 */ /* 0x000fc4000f8ec03f */
[----:B------:R-:W-:Y:S02]  /*1330*/  ULOP3.LUT UR4, UR4, 0x3fff, URZ, 0xc0, !UPT ;  /* 0x00003fff04047892 */ /* 0x000fe4000f8ec03f */
[----:B------:R-:W-:Y:S02]  /*1340*/  ULOP3.LUT UR24, UR5, 0x10000, URZ, 0xfc, !UPT ;  /* 0x0001000005187892 */ /* 0x000fe4000f8efc3f */
[----:B------:R-:W-:Y:S02]  /*1350*/  ULOP3.LUT UR4, UR4, 0x10000, URZ, 0xfc, !UPT ;  /* 0x0001000004047892 */ /* 0x000fe4000f8efc3f */
[----:B------:R-:W-:Y:S01]  /*1360*/  UIMAD UR6, UR38, 0x300, UR24 ;  /* 0x00000300260678a4 */ /* 0x000fe2000f8e0218 */
[----:B------:R-:W-:Y:S01]  /*1370*/  UMOV UR5, 0x40000040 ;  /* 0x4000004000057882 */ /* 0x000fe20000000000 */
[----:B------:R-:W-:Y:S01]  /*1380*/  UMOV UR7, 0x40000040 ;  /* 0x4000004000077882 */ /* 0x000fe20000000000 */
[----:B------:R-:W-:Y:S02]  /*1390*/  UIADD3 UR8, UR4, 0x2, URZ ;  /* 0x0000000204087890 */ /* 0x000fe4000fffe03f */
[----:B------:R-:W-:Y:S01]  /*13a0*/  UIADD3 UR10, UR6, 0x2, URZ ;  /* 0x00000002060a7890 */ /* 0x000fe2000fffe03f */
[----:B------:R-:W-:-:S03]  /*13b0*/  UMOV UR9, 0x40000040 ;  /* 0x4000004000097882 */ /* 0x000fc60000000000 */
[----:B------:R-:W-:Y:S01]  /*13c0*/  HGMMA.64x96x16.F32 R24, gdesc[UR4], RZ, !UPT, gsb0 ;  /* 0x01600000041879f0 */ /* 0x000fe2000c0008ff */
        /* <DEDUP_REMOVED lines=19> */
[----:B------:R-:W2:Y:S02]  /*1500*/  SYNCS.PHASECHK.TRANS64.TRYWAIT P1, [UR50+0x32410], R0 ;  /* 0x03241000ff0075a7 */ /* 0x000ea40008020172 */
[----:B--2---:R-:W-:Y:S05]  /*1510*/  @!P1 BRA `(.L_x_9258) ;  /* 0x000000b800109947 */ /* 0x004fea0003800000 */
.L_x_9376:
[----:B------:R-:W-:Y:S05]  /*1520*/  @!P0 BRA `(.L_x_9259) ;  /* 0x0000000000048947 */ /* 0x000fea0003800000 */
[----:B------:R-:W-:Y:S01]  /*1530*/  BPT.TRAP 0x1 ;  /* 0x000000040000795c */ /* 0x000fe20000300000 */
.L_x_9259:
[----:B------:R3:W4:Y:S01]  /*1540*/  SYNCS.PHASECHK.TRANS64.TRYWAIT P1, [UR26+0x32450], R3 ;  /* 0x03245003ff0075a7 */ /* 0x000722000802015a */
[----:B------:R-:W-:Y:S05]  /*1550*/  @!P0 BRA `(.L_x_9260) ;  /* 0x0000000000048947 */ /* 0x000fea0003800000 */
[----:B------:R-:W-:Y:S01]  /*1560*/  BPT.TRAP 0x1 ;  /* 0x000000040000795c */ /* 0x000fe20000300000 */
.L_x_9260:
[----:B----4-:R-:W-:Y:S05]  /*1570*/  @P1 BRA `(.L_x_9261) ;  /* 0x0000000000081947 */ /* 0x010fea0003800000 */
[----:B------:R-:W4:Y:S02]  /*1580*/  SYNCS.PHASECHK.TRANS64.TRYWAIT P1, [UR26+0x32450], R3 ;  /* 0x03245003ff0075a7 */ /* 0x000f24000802015a */
[----:B----4-:R-:W-:Y:S05]  /*1590*/  @!P1 BRA `(.L_x_9262) ;  /* 0x000000b800089947 */ /* 0x010fea0003800000 */
.L_x_9261:
[----:B------:R-:W-:Y:S01]  /*15a0*/  UIADD3 UR50, UR50, 0x400, URZ ;  /* 0x0000040032327890 */ /* 0x000fe2000fffe03f */
[----:B------:R-:W-:Y:S01]  /*15b0*/  WARPGROUP.ARRIVE ;  /* 0x00000000000079c5 */ /* 0x000fe20000000000 */
[----:B------:R-:W-:-:S05]  /*15c0*/  ULOP3.LUT UR7, UR49, 0x10000, URZ, 0xfc, !UPT ;  /* 0x0001000031077892 */ /* 0x000fca000f8efc3f */
[----:B------:R-:W4:Y:S01]  /*15d0*/  S2R R72, SR_TID.X ;  /* 0x0000000000487919 */ /* 0x000f220000002100 */
[----:B------:R-:W-:Y:S01]  /*15e0*/  USHF.R.U32.HI UR6, URZ, 0x4, UR50 ;  /* 0x000000043f067899 */ /* 0x000fe20008011632 */
[----:B------:R-:W-:Y:S01]  /*15f0*/  IMAD.U32 R184, RZ, RZ, UR26 ;  /* 0x0000001affb87e24 */ /* 0x000fe2000f8e00ff */
[----:B------:R-:W-:Y:S01]  /*1600*/  UMOV UR21, 0x40000040 ;  /* 0x4000004000157882 */ /* 0x000fe20000000000 */
[----:B------:R-:W-:Y:S01]  /*1610*/  UMOV UR23, 0x40000040 ;  /* 0x4000004000177882 */ /* 0x000fe20000000000 */
[----:B------:R-:W-:Y:S01]  /*1620*/  ULOP3.LUT UR6, UR6, 0x3fff, URZ, 0xc0, !UPT ;  /* 0x00003fff06067892 */ /* 0x000fe2000f8ec03f */
[----:B------:R-:W-:Y:S01]  /*1630*/  UMOV UR20, UR7 ;  /* 0x0000000700147c82 */ /* 0x000fe20008000000 */
[----:B------:R-:W-:Y:S02]  /*1640*/  ULDC UR27, c[0x0][0xa80] ;  /* 0x0002a000001b7ab9 */ /* 0x000fe40000000800 */
[----:B------:R-:W-:Y:S02]  /*1650*/  ULOP3.LUT UR25, UR6, 0x10000, URZ, 0xfc, !UPT ;  /* 0x0001000006197892 */ /* 0x000fe4000f8efc3f */
[----:B------:R-:W-:-:S02]  /*1660*/  ULOP3.LUT UR26, UR6, 0x3000000, URZ, 0xfc, !UPT ;  /* 0x03000000061a7892 */ /* 0x000fc4000f8efc3f */
[----:B------:R-:W-:Y:S02]  /*1670*/  UIMAD UR10, UR38, 0xc00, UR25 ;  /* 0x00000c00260a78a4 */ /* 0x000fe4000f8e0219 */
[----:B------:R-:W-:-:S05]  /*1680*/  UISETP.GE.AND UP0, UPT, UR48, 0x61, UPT ;  /* 0x000000613000788c */ /* 0x000fca000bf06270 */
[----:B------:R-:W-:Y:S02]  /*1690*/  UMOV UR22, UR10 ;  /* 0x0000000a00167c82 */ /* 0x000fe40008000000 */
[----:B------:R-:W-:Y:S01]  /*16a0*/  HGMMA.64x96x16.F32 R24, gdesc[UR20], R24, gsb0 ;  /* 0x01600000141879f0 */ /* 0x000fe20008000818 */
[----:B------:R-:W-:Y:S02]  /*16b0*/  UIADD3 UR20, UR7, 0x2, URZ ;  /* 0x0000000207147890 */ /* 0x000fe4000fffe03f */
[----:B------:R-:W-:Y:S01]  /*16c0*/  UIADD3 UR22, UR10, 0x2, URZ ;  /* 0x000000020a167890 */ /* 0x000fe2000fffe03f */
[----:B------:R-:W-:Y:S01]  /*16d0*/  UMOV UR21, 0x40000040 ;  /* 0x4000004000157882 */ /* 0x000fe20000000000 */
[----:B------:R-:W-:Y:S01]  /*16e0*/  UMOV UR23, 0x40000040 ;  /* 0x4000004000177882 */ /* 0x000fe20000000000 */
[----:B----4-:R-:W-:Y:S01]  /*16f0*/  LOP3.LUT R72, R72, 0x7f, RZ, 0xc0, !PT ;  /* 0x0000007f48487812 */ /* 0x010fe200078ec0ff */
[----:B------:R-:W-:Y:S02]  /*1700*/  WARPGROUP.DEPBAR.LE gsb0, 0x0 ;  /* 0x00008000000079c5 */ /* 0x000fe40000010000 */
[----:B------:R-:W-:-:S06]  /*1710*/  WARPGROUP.ARRIVE ;  /* 0x00000000000079c5 */ /* 0x000fcc0000000000 */
[----:B------:R-:W-:Y:S01]  /*1720*/  HGMMA.64x96x16.F32 R24, gdesc[UR20], R24, gsb0 ;  /* 0x01600000141879f0 */ /* 0x000fe20008000818 */
[----:B------:R-:W-:Y:S02]  /*1730*/  UIADD3 UR20, UR7, 0x4, URZ ;  /* 0x0000000407147890 */ /* 0x000fe4000fffe03f */
[----:B------:R-:W-:Y:S01]  /*1740*/  UIADD3 UR22, UR10, 0x4, URZ ;  /* 0x000000040a167890 */ /* 0x000fe2000fffe03f */
[----:B------:R-:W-:Y:S01]  /*1750*/  UMOV UR21, 0x40000040 ;  /* 0x4000004000157882 */ /* 0x000fe20000000000 */
[----:B------:R-:W-:Y:S01]  /*1760*/  UMOV UR23, 0x40000040 ;  /* 0x4000004000177882 */ /* 0x000fe20000000000 */
        /* <DEDUP_REMOVED lines=91> */
[----:B------:R-:W-:Y:S02]  /*1d20*/  UIMAD UR7, UR45, -0x60, UR48 ;  /* 0xffffffa02d0778a4 */ /* 0x000fe4000f8e0230 */
[----:B------:R-:W-:Y:S02]  /*1d30*/  UIMAD UR10, UR38, 0xc00, UR26 ;  /* 0x00000c00260a78a4 */ /* 0x000fe4000f8e021a */
[----:B------:R-:W-:-:S05]  /*1d40*/  UIADD3 UR7, UR7, 0x60, URZ ;  /* 0x0000006007077890 */ /* 0x000fca000fffe03f */
[----:B------:R-:W-:Y:S01]  /*1d50*/  UMOV UR6, UR10 ;  /* 0x0000000a00067c82 */ /* 0x000fe20008000000 */
[----:B--2---:R-:W-:Y:S01]  /*1d60*/  IMAD.U32 R0, RZ, RZ, UR7 ;  /* 0x00000007ff007e24 */ /* 0x004fe2000f8e00ff */
[----:B------:R-:W-:-:S03]  /*1d70*/  UMOV UR7, 0x40000040 ;  /* 0x4000004000077882 */ /* 0x000fc60000000000 */
        /* <DEDUP_REMOVED lines=9> */
[----:B------:R-:W-:Y:S03]  /*1e10*/  HGMMA.64x96x16.F32 R24, gdesc[UR20], R24, gsb0 ;  /* 0x01600000141879f0 */ /* 0x000fe60008000818 */
[----:B------:R-:W-:Y:S02]  /*1e20*/  WARPGROUP.DEPBAR.LE gsb0, 0x0 ;  /* 0x00008000000079c5 */ /* 0x000fe40000010000 */
[----:B------:R-:W-:Y:S02]  /*1e30*/  FSEL R5, R26, -INF , P2 ;  /* 0xff8000001a057808 */ /* 0x000fe40001000000 */
[----:B------:R-:W-:Y:S02]  /*1e40*/  FSEL R24, R24, -INF , P2 ;  /* 0xff80000018187808 */ /* 0x000fe40001000000 */
[----:B------:R-:W-:Y:S02]  /*1e50*/  FSEL R26, R25, -INF , P1 ;  /* 0xff800000191a7808 */ /* 0x000fe40000800000 */
[----:B------:R-:W-:-:S02]  /*1e60*/  FSEL R28, R28, -INF , P6 ;  /* 0xff8000001c1c7808 */ /* 0x000fc40003000000 */
[----:B01-3--:R-:W-:Y:S02]  /*1e70*/  FMNMX.FTZ R3, R24, R26, !PT ;  /* 0x0000001a18037209 */ /* 0x00bfe40007810000 */
[----:B------:R-:W-:Y:S02]  /*1e80*/  FSEL R25, R30, -INF , P6 ;  /* 0xff8000001e197808 */ /* 0x000fe40003000000 */
[----:B------:R-:W-:Y:S02]  /*1e90*/  FSEL R30, R29, -INF , P5 ;  /* 0xff8000001d1e7808 */ /* 0x000fe40002800000 */
[----:B------:R-:W-:Y:S02]  /*1ea0*/  FMNMX.FTZ R3, R28, R3, !PT ;  /* 0x000000031c037209 */ /* 0x000fe40007810000 */
[----:B------:R-:W-:Y:S02]  /*1eb0*/  FSEL R6, R32, -INF , P4 ;  /* 0xff80000020067808 */ /* 0x000fe40002000000 */
[----:B------:R-:W-:-:S02]  /*1ec0*/  FMNMX.FTZ R3, R30, R3, !PT ;  /* 0x000000031e037209 */ /* 0x000fc40007810000 */
[----:B------:R-:W-:Y:S02]  /*1ed0*/  ISETP.GT.AND P2, PT, R0, 0x18, PT ;  /* 0x000000180000780c */ /* 0x000fe40003f44270 */
[----:B------:R-:W-:Y:S02]  /*1ee0*/  FSEL R8, R33, -INF , P3 ;  /* 0xff80000021087808 */ /* 0x000fe40001800000 */
[----:B------:R-:W-:Y:S02]  /*1ef0*/  FMNMX.FTZ R3, R6, R3, !PT ;  /* 0x0000000306037209 */ /* 0x000fe40007810000 */
[----:B------:R-:W-:Y:S02]  /*1f00*/  FSEL R27, R27, -INF , P1 ;  /* 0xff8000001b1b7808 */ /* 0x000fe40000800000 */
[----:B------:R-:W-:Y:S02]  /*1f10*/  FSEL R4, R34, -INF , P4 ;  /* 0xff80000022047808 */ /* 0x000fe40002000000 */
[----:B------:R-:W-:-:S02]  /*1f20*/  ISETP.GT.AND P1, PT, R0, 0x19, PT ;  /* 0x000000190000780c */ /* 0x000fc40003f24270 */
[----:B------:R-:W-:Y:S02]  /*1f30*/  FSEL R11, R36, -INF , P2 ;  /* 0xff800000240b7808 */ /* 0x000fe40001000000 */
[----:B------:R-:W-:Y:S02]  /*1f40*/  FMNMX.FTZ R34, R8, R3, !PT ;  /* 0x0000000308227209 */ /* 0x000fe40007810000 */
[----:B------:R-:W-:Y:S02]  /*1f50*/  FMNMX.FTZ R32, R5, R27, !PT ;  /* 0x0000001b05207209 */ /* 0x000fe40007810000 */
[----:B------:R-:W-:Y:S02]  /*1f60*/  ISETP.GT.AND P6, PT, R0, 0x20, PT ;  /* 0x000000200000780c */ /* 0x000fe40003fc4270 */
[----:B------:R-:W-:Y:S02]  /*1f70*/  FSEL R20, R37, -INF , P1 ;  /* 0xff80000025147808 */ /* 0x000fe40000800000 */
[----:B------:R-:W-:-:S02]  /*1f80*/  FMNMX.FTZ R3, R11, R34, !PT ;  /* 0x000000220b037209 */ /* 0x000fc40007810000 */
[----:B------:R-:W-:Y:S02]  /*1f90*/  FSEL R31, R31, -INF , P5 ;  /* 0xff8000001f1f7808 */ /* 0x000fe40002800000 */
[----:B------:R-:W-:Y:S02]  /*1fa0*/  FMNMX.FTZ R32, R25, R32, !PT ;  /* 0x0000002019207209 */ /* 0x000fe40007810000 */
[----:B------:R-:W-:Y:S02]  /*1fb0*/  ISETP.GT.AND P5, PT, R0, 0x21, PT ;  /* 0x000000210000780c */ /* 0x000fe40003fa4270 */
[----:B------:R-:W-:Y:S02]  /*1fc0*/  FSEL R12, R40, -INF , P6 ;  /* 0xff800000280c7808 */ /* 0x000fe40003000000 */
[----:B------:R-:W-:Y:S02]  /*1fd0*/  FMNMX.FTZ R23, R20, R3, !PT ;  /* 0x0000000314177209 */ /* 0x000fe40007810000 */
[----:B------:R-:W-:-:S02]  /*1fe0*/  FMNMX.FTZ R3, R31, R32, !PT ;  /* 0x000000201f037209 */ /* 0x000fc40007810000 */
[----:B------:R-:W-:Y:S02]  /*1ff0*/  ISETP.GT.AND P4, PT, R0, 0x28, PT ;  /* 0x000000280000780c */ /* 0x000fe40003f84270 */
[----:B------:R-:W-:Y:S02]  /*2000*/  FSEL R15, R41, -INF , P5 ;  /* 0xff800000290f7808 */ /* 0x000fe40002800000 */
[----:B------:R-:W-:Y:S02]  /*2010*/  FMNMX.FTZ R34, R12, R23, !PT ;  /* 0x000000170c227209 */ /* 0x000fe40007810000 */
[----:B------:R-:W-:Y:S02]  /*2020*/  FSEL R7, R35, -INF , P3 ;  /* 0xff80000023077808 */ /* 0x000fe40001800000 */
[----:B------:R-:W-:Y:S02]  /*2030*/  FMNMX.FTZ R32, R4, R3, !PT ;  /* 0x0000000304207209 */ /* 0x000fe40007810000 */
[----:B------:R-:W-:-:S02]  /*2040*/  ISETP.GT.AND P3, PT, R0, 0x29, PT ;  /* 0x000000290000780c */ /* 0x000fc40003f64270 */
[----:B------:R-:W-:Y:S02]  /*2050*/  FSEL R156, R44, -INF , P4 ;  /* 0xff8000002c9c7808 */ /* 0x000fe40002000000 */
[----:B------:R-:W-:Y:S02]  /*2060*/  FMNMX.FTZ R3, R15, R34, !PT ;  /* 0x000000220f037209 */ /* 0x000fe40007810000 */
[----:B------:R-:W-:Y:S02]  /*2070*/  FSEL R9, R38, -INF , P2 ;  /* 0xff80000026097808 */ /* 0x000fe40001000000 */
[----:B------:R-:W-:Y:S02]  /*2080*/  FMNMX.FTZ R32, R7, R32, !PT ;  /* 0x0000002007207209 */ /* 0x000fe40007810000 */
[----:B------:R-:W-:Y:S02]  /*2090*/  ISETP.GT.AND P2, PT, R0, 0x30, PT ;  /* 0x000000300000780c */ /* 0x000fe40003f44270 */
[----:B------:R-:W-:-:S02]  /*20a0*/  FSEL R160, R45, -INF , P3 ;  /* 0xff8000002da07808 */ /* 0x000fc40001800000 */
[----:B------:R-:W-:Y:S02]  /*20b0*/  FMNMX.FTZ R3, R156, R3, !PT ;  /* 0x000000039c037209 */ /* 0x000fe40007810000 */
[----:B------:R-:W-:Y:S02]  /*20c0*/  FSEL R13, R39, -INF , P1 ;  /* 0xff800000270d7808 */ /* 0x000fe40000800000 */
        /* <DEDUP_REMOVED lines=9> */
[----:B------:R-:W-:-:S02]  /*2160*/  FSEL R14, R43, -INF , P5 ;  /* 0xff8000002b0e7808 */ /* 0x000fc40002800000 */
[----:B------:R-:W-:Y:S02]  /*2170*/  FMNMX.FTZ R3, R10, R3, !PT ;  /* 0x000000030a037209 */ /* 0x000fe40007810000 */
[----:B------:R-:W-:Y:S02]  /*2180*/  ISETP.GT.AND P5, PT, R0, 0x39, PT ;  /* 0x000000390000780c */ /* 0x000fe40003fa4270 */
        /* <DEDUP_REMOVED lines=19> */
[----:B------:R-:W-:Y:S02]  /*22c0*/  FSEL R163, R54, -INF , P6 ;  /* 0xff80000036a37808 */ /* 0x000fe40003000000 */
[----:B------:R-:W-:Y:S02]  /*22d0*/  ISETP.GT.AND P6, PT, R0, 0x49, PT ;  /* 0x000000490000780c */ /* 0x000fe40003fc4270 */
[----:B------:R-:W-:-:S02]  /*22e0*/  FSEL R168, R60, -INF , P2 ;  /* 0xff8000003ca87808 */ /* 0x000fc40001000000 */
[----:B------:R-:W-:Y:S02]  /*22f0*/  FMNMX.FTZ R3, R165, R34, !PT ;  /* 0x00000022a5037209 */ /* 0x000fe40007810000 */
        /* <DEDUP_REMOVED lines=21> */
[----:B------:R-:W-:Y:S02]  /*2450*/  FMNMX.FTZ R32, R173, R0, !PT ;  /* 0x00000000ad207209 */ /* 0x000fe40007810000 */
[----:B------:R-:W-:-:S02]  /*2460*/  FSEL R189, R63, -INF , P6 ;  /* 0xff8000003fbd7808 */ /* 0x000fc40003000000 */
[----:B------:R-:W-:Y:S02]  /*2470*/  FMNMX.FTZ R0, R186, R3, !PT ;  /* 0x00000003ba007209 */ /* 0x000fe40007810000 */
[----:B------:R-:W-:Y:S02]  /*2480*/  FSEL R185, R66, -INF , P1 ;  /* 0xff80000042b97808 */ /* 0x000fe40000800000 */
[----:B------:R-:W-:Y:S02]  /*2490*/  FMNMX.FTZ R0, R189, R0, !PT ;  /* 0x00000000bd007209 */ /* 0x000fe40007810000 */
[----:B------:R-:W-:Y:S02]  /*24a0*/  FSEL R187, R67, -INF , P5 ;  /* 0xff80000043bb7808 */ /* 0x000fe40002800000 */
[----:B------:R-:W-:Y:S02]  /*24b0*/  FMNMX.FTZ R0, R185, R0, !PT ;  /* 0x00000000b9007209 */ /* 0x000fe40007810000 */
[----:B------:R-:W-:-:S02]  /*24c0*/  FSEL R175, R69, -INF , P3 ;  /* 0xff80000045af7808 */ /* 0x000fc40001800000 */
[----:B------:R-:W-:Y:S02]  /*24d0*/  FSEL R188, R70, -INF , P4 ;  /* 0xff80000046bc7808 */ /* 0x000fe40002000000 */
[----:B------:R-:W-:Y:S02]  /*24e0*/  FMNMX.FTZ R3, R187, R0, !PT ;  /* 0x00000000bb037209 */ /* 0x000fe40007810000 */
[----:B------:R-:W-:Y:S02]  /*24f0*/  FMNMX.FTZ R32, R175, R32, !PT ;  /* 0x00000020af207209 */ /* 0x000fe40007810000 */
[----:B------:R-:W-:Y:S02]  /*2500*/  FSEL R193, R71, -INF , P3 ;  /* 0xff80000047c17808 */ /* 0x000fe40001800000 */
[----:B------:R-:W-:Y:S01]  /*2510*/  FMNMX.FTZ R0, R188, R3, !PT ;  /* 0x00000003bc007209 */ /* 0x000fe20007810000 */
[----:B------:R-:W0:Y:S01]  /*2520*/  SHFL.BFLY PT, R29, R32, 0x2, 0x1f ;  /* 0x0c401f00201d7f89 */ /* 0x000e2200000e0000 */
[----:B------:R-:W-:-:S02]  /*2530*/  PLOP3.LUT P2, PT, PT, PT, UP0, 0x80, 0x0 ;  /* 0x000000000000781c */ /* 0x000fc40003f4f008 */
[----:B------:R-:W-:-:S05]  /*2540*/  FMNMX.FTZ R3, R193, R0, !PT ;  /* 0x00000000c1037209 */ /* 0x000fca0007810000 */
[----:B------:R-:W1:Y:S01]  /*2550*/  SHFL.BFLY PT, R34, R3, 0x2, 0x1f ;  /* 0x0c401f0003227f89 */ /* 0x000e6200000e0000 */
[----:B0-----:R-:W-:-:S05]  /*2560*/  FMNMX.FTZ R29, R32, R29, !PT ;  /* 0x0000001d201d7209 */ /* 0x001fca0007810000 */
[----:B------:R-:W0:Y:S01]  /*2570*/  SHFL.BFLY PT, R0, R29, 0x1, 0x1f ;  /* 0x0c201f001d007f89 */ /* 0x000e2200000e0000 */
[----:B-1----:R-:W-:-:S05]  /*2580*/  FMNMX.FTZ R34, R3, R34, !PT ;  /* 0x0000002203227209 */ /* 0x002fca0007810000 */
[----:B------:R-:W1:Y:S01]  /*2590*/  SHFL.BFLY PT, R33, R34, 0x1, 0x1f ;  /* 0x0c201f0022217f89 */ /* 0x000e6200000e0000 */
[----:B0-----:R-:W-:-:S04]  /*25a0*/  FMNMX.FTZ R0, R29, R0, !PT ;  /* 0x000000001d007209 */ /* 0x001fc80007810000 */
[C---:B------:R-:W-:Y:S01]  /*25b0*/  FSETP.NEU.FTZ.AND P1, PT, R0.reuse, -INF , PT ;  /* 0xff8000000000780b */ /* 0x040fe20003f3d000 */
[----:B------:R-:W-:Y:S01]  /*25c0*/  FMUL.FTZ R191, R0, UR27 ;  /* 0x0000001b00bf7c20 */ /* 0x000fe20008410000 */
[----:B-1----:R-:W-:-:S04]  /*25d0*/  FMNMX.FTZ R3, R34, R33, !PT ;  /* 0x0000002122037209 */ /* 0x002fc80007810000 */
[----:B------:R-:W-:Y:S02]  /*25e0*/  FSEL R191, R191, RZ, P1 ;  /* 0x000000ffbfbf7208 */ /* 0x000fe40000800000 */
[C---:B------:R-:W-:Y:S01]  /*25f0*/  FSETP.NEU.FTZ.AND P1, PT, R3.reuse, -INF , PT ;  /* 0xff8000000300780b */ /* 0x040fe20003f3d000 */
[----:B------:R-:W-:Y:S02]  /*2600*/  FMUL.FTZ R190, R3, UR27 ;  /* 0x0000001b03be7c20 */ /* 0x000fe40008410000 */
[--C-:B------:R-:W-:Y:S01]  /*2610*/  FFMA.FTZ R177, R24, UR27, -R191.reuse ;  /* 0x0000001b18b17c23 */ /* 0x100fe200080108bf */
[--C-:B------:R-:W-:Y:S01]  /*2620*/  FFMA.FTZ R176, R26, UR27, -R191.reuse ;  /* 0x0000001b1ab07c23 */ /* 0x100fe200080108bf */
[--C-:B------:R-:W-:Y:S01]  /*2630*/  FFMA.FTZ R179, R28, UR27, -R191.reuse ;  /* 0x0000001b1cb37c23 */ /* 0x100fe200080108bf */
[----:B------:R-:W-:Y:S01]  /*2640*/  FSEL R190, R190, RZ, P1 ;  /* 0x000000ffbebe7208 */ /* 0x000fe20000800000 */
[--C-:B------:R-:W-:Y:S01]  /*2650*/  FFMA.FTZ R182, R30, UR27, -R191.reuse ;  /* 0x0000001b1eb67c23 */ /* 0x100fe200080108bf */
[----:B------:R-:W-:Y:S01]  /*2660*/  ISETP.NE.AND P1, PT, R72, RZ, PT ;  /* 0x000000ff4800720c */ /* 0x000fe20003f25270 */
[----:B------:R-:W-:Y:S01]  /*2670*/  MUFU.EX2 R177, R177 ;  /* 0x000000b100b17308 */ /* 0x000fe20000000800 */
[----:B------:R-:W0:Y:S01]  /*2680*/  S2R R72, SR_TID.X ;  /* 0x0000000000487919 */ /* 0x000e220000002100 */
[--C-:B------:R-:W-:Y:S01]  /*2690*/  FFMA.FTZ R178, R5, UR27, -R190.reuse ;  /* 0x0000001b05b27c23 */ /* 0x100fe200080108be */
[--C-:B------:R-:W-:Y:S01]  /*26a0*/  FFMA.FTZ R183, R27, UR27, -R190.reuse ;  /* 0x0000001b1bb77c23 */ /* 0x100fe200080108be */
[--C-:B------:R-:W-:Y:S01]  /*26b0*/  FFMA.FTZ R180, R25, UR27, -R190.reuse ;  /* 0x0000001b19b47c23 */ /* 0x100fe200080108be */
[--C-:B------:R-:W-:Y:S01]  /*26c0*/  FFMA.FTZ R181, R31, UR27, -R190.reuse ;  /* 0x0000001b1fb57c23 */ /* 0x100fe200080108be */
[--C-:B------:R-:W-:Y:S01]  /*26d0*/  FFMA.FTZ R195, R8, UR27, -R191.reuse ;  /* 0x0000001b08c37c23 */ /* 0x100fe200080108bf */
[--C-:B------:R-:W-:Y:S01]  /*26e0*/  FFMA.FTZ R8, R11, UR27, -R191.reuse ;  /* 0x0000001b0b087c23 */ /* 0x100fe200080108bf */
[----:B------:R-:W1:Y:S01]  /*26f0*/  MUFU.EX2 R176, R176 ;  /* 0x000000b000b07308 */ /* 0x000e620000000800 */
[--C-:B------:R-:W-:Y:S01]  /*2700*/  FFMA.FTZ R11, R20, UR27, -R191.reuse ;  /* 0x0000001b140b7c23 */ /* 0x100fe200080108bf */
[----:B------:R-:W-:Y:S01]  /*2710*/  FFMA.FTZ R6, R6, UR27, -R191 ;  /* 0x0000001b06067c23 */ /* 0x000fe200080108bf */
[----:B------:R-:W-:Y:S01]  /*2720*/  FFMA.FTZ R4, R4, UR27, -R190 ;  /* 0x0000001b04047c23 */ /* 0x000fe200080108be */
[----:B------:R-:W-:-:S02]  /*2730*/  @!P1 VIADD R24, R184, 0x32440 ;  /* 0x00032440b8189836 */ /* 0x000fc40000000000 */
[--C-:B------:R-:W-:Y:S01]  /*2740*/  FFMA.FTZ R7, R7, UR27, -R190.reuse ;  /* 0x0000001b07077c23 */ /* 0x100fe200080108be */
[--C-:B------:R-:W-:Y:S01]  /*2750*/  FFMA.FTZ R9, R9, UR27, -R190.reuse ;  /* 0x0000001b09097c23 */ /* 0x100fe200080108be */
[----:B------:R-:W-:Y:S01]  /*2760*/  FFMA.FTZ R20, R13, UR27, -R190 ;  /* 0x0000001b0d147c23 */ /* 0x000fe200080108be */
[----:B------:R-:W-:Y:S01]  /*2770*/  MUFU.EX2 R179, R179 ;  /* 0x000000b300b37308 */ /* 0x000fe20000000800 */
[----:B------:R-:W-:Y:S01]  /*2780*/  @!P1 PRMT R24, RZ, 0x654, R24 ;  /* 0x00000654ff189816 */ /* 0x000fe20000000018 */
[--C-:B------:R-:W-:Y:S01]  /*2790*/  FFMA.FTZ R13, R15, UR27, -R191.reuse ;  /* 0x0000001b0f0d7c23 */ /* 0x100fe200080108bf */
[--C-:B------:R-:W-:Y:S01]  /*27a0*/  FFMA.FTZ R197, R14, UR27, -R190.reuse ;  /* 0x0000001b0ec57c23 */ /* 0x100fe200080108be */
[--C-:B------:R-:W-:Y:S01]  /*27b0*/  FFMA.FTZ R15, R156, UR27, -R191.reuse ;  /* 0x0000001b9c0f7c23 */ /* 0x100fe200080108bf */
[--C-:B------:R-:W-:Y:S01]  /*27c0*/  FFMA.FTZ R14, R21, UR27, -R190.reuse ;  /* 0x0000001b150e7c23 */ /* 0x100fe200080108be */
[--C-:B------:R-:W-:Y:S01]  /*27d0*/  FFMA.FTZ R12, R12, UR27, -R191.reuse ;  /* 0x0000001b0c0c7c23 */ /* 0x100fe200080108bf */
[--C-:B------:R-:W-:Y:S01]  /*27e0*/  FFMA.FTZ R156, R160, UR27, -R191.reuse ;  /* 0x0000001ba09c7c23 */ /* 0x100fe200080108bf */
[----:B------:R-:W2:Y:S01]  /*27f0*/  MUFU.EX2 R182, R182 ;  /* 0x000000b600b67308 */ /* 0x000ea20000000800 */
[----:B-1----:R-:W-:Y:S01]  /*2800*/  F2FP.F16.F32.PACK_AB R152, R176, R177 ;  /* 0x000000b1b098723e */ /* 0x002fe200000000ff */
[--C-:B------:R-:W-:Y:S01]  /*2810*/  FFMA.FTZ R10, R10, UR27, -R190.reuse ;  /* 0x0000001b0a0a7c23 */ /* 0x100fe200080108be */
[--C-:B------:R-:W-:Y:S01]  /*2820*/  FFMA.FTZ R21, R158, UR27, -R190.reuse ;  /* 0x0000001b9e157c23 */ /* 0x100fe200080108be */
[--C-:B------:R-:W-:Y:S01]  /*2830*/  FFMA.FTZ R160, R164, UR27, -R191.reuse ;  /* 0x0000001ba4a07c23 */ /* 0x100fe200080108bf */
[--C-:B------:R-:W-:Y:S01]  /*2840*/  FFMA.FTZ R158, R161, UR27, -R191.reuse ;  /* 0x0000001ba19e7c23 */ /* 0x100fe200080108bf */
[----:B------:R-:W-:Y:S01]  /*2850*/  FFMA.FTZ R164, R159, UR27, -R190 ;  /* 0x0000001b9fa47c23 */ /* 0x000fe200080108be */
[--C-:B------:R-:W-:Y:S01]  /*2860*/  FFMA.FTZ R157, R157, UR27, -R191.reuse ;  /* 0x0000001b9d9d7c23 */ /* 0x100fe200080108bf */
[----:B------:R-:W-:Y:S01]  /*2870*/  MUFU.EX2 R178, R178 ;  /* 0x000000b200b27308 */ /* 0x000fe20000000800 */
[----:B0-----:R-:W-:Y:S01]  /*2880*/  SHF.R.U32.HI R72, RZ, 0x7, R72 ;  /* 0x00000007ff487819 */ /* 0x001fe20000011648 */
[--C-:B------:R-:W-:Y:S01]  /*2890*/  FFMA.FTZ R161, R167, UR27, -R191.reuse ;  /* 0x0000001ba7a17c23 */ /* 0x100fe200080108bf */
[--C-:B------:R-:W-:Y:S01]  /*28a0*/  FFMA.FTZ R23, R23, UR27, -R190.reuse ;  /* 0x0000001b17177c23 */ /* 0x100fe200080108be */
[--C-:B------:R-:W-:Y:S01]  /*28b0*/  FFMA.FTZ R159, R163, UR27, -R190.reuse ;  /* 0x0000001ba39f7c23 */ /* 0x100fe200080108be */
[----:B------:R-:W-:Y:S01]  /*28c0*/  IADD3 R5, -R72, 0xb, RZ ;  /* 0x0000000b48057810 */ /* 0x000fe20007ffe1ff */
[--C-:B------:R-:W-:Y:S01]  /*28d0*/  FFMA.FTZ R163, R165, UR27, -R191.reuse ;  /* 0x0000001ba5a37c23 */ /* 0x100fe200080108bf */
[--C-:B------:R-:W-:Y:S01]  /*28e0*/  FFMA.FTZ R165, R168, UR27, -R191.reuse ;  /* 0x0000001ba8a57c23 */ /* 0x100fe200080108bf */
[----:B------:R-:W0:Y:S01]  /*28f0*/  MUFU.EX2 R183, R183 ;  /* 0x000000b700b77308 */ /* 0x000e220000000800 */
[----:B--2---:R-:W-:Y:S01]  /*2900*/  F2FP.F16.F32.PACK_AB R154, R182, R179 ;  /* 0x000000b3b69a723e */ /* 0x004fe200000000ff */
[----:B------:R1:W-:Y:S06]  /*2910*/  BAR.ARV R5, 0x100 ;  /* 0x000400050000751d */ /* 0x0003ec0000002000 */
[----:B------:R2:W-:Y:S01]  /*2920*/  @!P1 SYNCS.ARRIVE.TRANS64.RED.A1T0 RZ, [R24+URZ], RZ ;  /* 0x000000ff18ff99a7 */ /* 0x0005e2000810043f */
[----:B------:R-:W-:Y:S01]  /*2930*/  MUFU.EX2 R180, R180 ;  /* 0x000000b400b47308 */ /* 0x000fe20000000800 */
[----:B------:R3:W-:Y:S01]  /*2940*/  BAR.SYNC.DEFER_BLOCKING R192, 0x100 ;  /* 0x000400c00000751d */ /* 0x0007e20000010000 */
[--C-:B------:R-:W-:Y:S01]  /*2950*/  FFMA.FTZ R168, R172, UR27, -R191.reuse ;  /* 0x0000001baca87c23 */ /* 0x100fe200080108bf */
[--C-:B------:R-:W-:Y:S01]  /*2960*/  FFMA.FTZ R167, R169, UR27, -R190.reuse ;  /* 0x0000001ba9a77c23 */ /* 0x100fe200080108be */
[--C-:B------:R-:W-:Y:S01]  /*2970*/  FFMA.FTZ R172, R174, UR27, -R190.reuse ;  /* 0x0000001baeac7c23 */ /* 0x100fe200080108be */
[--C-:B------:R-:W-:Y:S01]  /*2980*/  FFMA.FTZ R162, R162, UR27, -R191.reuse ;  /* 0x0000001ba2a27c23 */ /* 0x100fe200080108bf */
[--C-:B------:R-:W-:Y:S01]  /*2990*/  FFMA.FTZ R169, R186, UR27, -R190.reuse ;  /* 0x0000001bbaa97c23 */ /* 0x100fe200080108be */
[--C-:B------:R-:W-:Y:S01]  /*29a0*/  FFMA.FTZ R174, R189, UR27, -R190.reuse ;  /* 0x0000001bbdae7c23 */ /* 0x100fe200080108be */
[----:B------:R-:W4:Y:S01]  /*29b0*/  MUFU.EX2 R181, R181 ;  /* 0x000000b500b57308 */ /* 0x000f220000000800 */
[----:B0-----:R-:W-:Y:S01]  /*29c0*/  F2FP.F16.F32.PACK_AB R153, R183, R178 ;  /* 0x000000b2b799723e */ /* 0x001fe200000000ff */
[--C-:B---3--:R-:W-:Y:S01]  /*29d0*/  FFMA.FTZ R192, R171, UR27, -R190.reuse ;  /* 0x0000001babc07c23 */ /* 0x108fe200080108be */
[--C-:B------:R-:W-:Y:S01]  /*29e0*/  FFMA.FTZ R171, R170, UR27, -R191.reuse ;  /* 0x0000001baaab7c23 */ /* 0x100fe200080108bf */
[--C-:B------:R-:W-:Y:S01]  /*29f0*/  FFMA.FTZ R170, R173, UR27, -R191.reuse ;  /* 0x0000001badaa7c23 */ /* 0x100fe200080108bf */
[--C-:B------:R-:W-:Y:S01]  /*2a00*/  FFMA.FTZ R173, R175, UR27, -R191.reuse ;  /* 0x0000001bafad7c23 */ /* 0x100fe200080108bf */
[--C-:B------:R-:W-:Y:S01]  /*2a10*/  FFMA.FTZ R175, R185, UR27, -R190.reuse ;  /* 0x0000001bb9af7c23 */ /* 0x100fe200080108be */
[--C-:B------:R-:W-:Y:S01]  /*2a20*/  FFMA.FTZ R185, R188, UR27, -R190.reuse ;  /* 0x0000001bbcb97c23 */ /* 0x100fe200080108be */
[----:B------:R-:W-:Y:S01]  /*2a30*/  MUFU.EX2 R6, R6 ;  /* 0x0000000600067308 */ /* 0x000fe20000000800 */
[----:B------:R-:W-:Y:S01]  /*2a40*/  FFMA.FTZ R166, R166, UR27, -R191 ;  /* 0x0000001ba6a67c23 */ /* 0x000fe200080108bf */
[--C-:B------:R-:W-:Y:S01]  /*2a50*/  FFMA.FTZ R186, R187, UR27, -R190.reuse ;  /* 0x0000001bbbba7c23 */ /* 0x100fe200080108be */
[----:B------:R-:W-:Y:S01]  /*2a60*/  FFMA.FTZ R188, R193, UR27, -R190 ;  /* 0x0000001bc1bc7c23 */ /* 0x000fe200080108be */
[----:B------:R-:W-:Y:S01]  /*2a70*/  FADD.FTZ R176, R177, R176 ;  /* 0x000000b0b1b07221 */ /* 0x000fe20000010000 */
[----:B------:R-:W-:Y:S01]  /*2a80*/  FADD.FTZ R183, R178, R183 ;  /* 0x000000b7b2b77221 */ /* 0x000fe20000010000 */
[----:B------:R-:W-:-:S02]  /*2a90*/  @!P1 VIADD R184, R184, 0x32460 ;  /* 0x00032460b8b89836 */ /* 0x000fc40000000000 */
[----:B------:R-:W0:Y:S01]  /*2aa0*/  MUFU.EX2 R195, R195 ;  /* 0x000000c300c37308 */ /* 0x000e220000000800 */
[----:B----4-:R-:W-:Y:S01]  /*2ab0*/  F2FP.F16.F32.PACK_AB R155, R181, R180 ;  /* 0x000000b4b59b723e */ /* 0x010fe200000000ff */
[----:B------:R-:W-:Y:S01]  /*2ac0*/  FADD.FTZ R179, R179, R176 ;  /* 0x000000b0b3b37221 */ /* 0x000fe20000010000 */
[----:B------:R-:W-:Y:S01]  /*2ad0*/  FADD.FTZ R180, R180, R183 ;  /* 0x000000b7b4b47221 */ /* 0x000fe20000010000 */
[----:B------:R-:W-:Y:S01]  /*2ae0*/  @!P1 PRMT R184, RZ, 0x654, R184 ;  /* 0x00000654ffb89816 */ /* 0x000fe200000000b8 */
[----:B--2---:R-:W-:Y:S01]  /*2af0*/  WARPGROUP.ARRIVE ;  /* 0x00000000000079c5 */ /* 0x004fe20000000000 */
[----:B------:R-:W-:Y:S01]  /*2b00*/  FADD.FTZ R179, R182, R179 ;  /* 0x000000b3b6b37221 */ /* 0x000fe20000010000 */
[----:B------:R-:W-:Y:S01]  /*2b10*/  FADD.FTZ R181, R181, R180 ;  /* 0x000000b4b5b57221 */ /* 0x000fe20000010000 */
[----:B------:R-:W-:Y:S03]  /*2b20*/  MUFU.EX2 R8, R8 ;  /* 0x0000000800087308 */ /* 0x000fe60000000800 */
[----:B------:R-:W-:Y:S01]  /*2b30*/  HGMMA.64x256x16.F32 R24, R152, gdesc[UR4].tnspB, RZ, !UPT, gsb0 ;  /* 0x43e0000498187df0 */ /* 0x000fe2000c0008ff */
[----:B------:R-:W-:Y:S01]  /*2b40*/  UIADD3 UR6, UR10, 0x80, URZ ;  /* 0x000000800a067890 */ /* 0x000fe2000fffe03f */
[----:B------:R-:W-:-:S03]  /*2b50*/  UMOV UR7, 0x40000040 ;  /* 0x4000004000077882 */ /* 0x000fc60000000000 */
[----:B------:R-:W-:Y:S08]  /*2b60*/  MUFU.EX2 R11, R11 ;  /* 0x0000000b000b7308 */ /* 0x000ff00000000800 */
[----:B------:R-:W-:Y:S08]  /*2b70*/  MUFU.EX2 R4, R4 ;  /* 0x0000000400047308 */ /* 0x000ff00000000800 */
[----:B------:R-:W2:Y:S08]  /*2b80*/  MUFU.EX2 R7, R7 ;  /* 0x0000000700077308 */ /* 0x000eb00000000800 */
[----:B------:R-:W-:Y:S08]  /*2b90*/  MUFU.EX2 R9, R9 ;  /* 0x0000000900097308 */ /* 0x000ff00000000800 */
[----:B------:R-:W3:Y:S08]  /*2ba0*/  MUFU.EX2 R20, R20 ;  /* 0x0000001400147308 */ /* 0x000ef00000000800 */
[----:B------:R-:W-:Y:S08]  /*2bb0*/  MUFU.EX2 R12, R12 ;  /* 0x0000000c000c7308 */ /* 0x000ff00000000800 */
[----:B------:R-:W4:Y:S08]  /*2bc0*/  MUFU.EX2 R13, R13 ;  /* 0x0000000d000d7308 */ /* 0x000f300000000800 */
[----:B------:R-:W-:Y:S08]  /*2bd0*/  MUFU.EX2 R15, R15 ;  /* 0x0000000f000f7308 */ /* 0x000ff00000000800 */
[----:B------:R-:W-:Y:S08]  /*2be0*/  MUFU.EX2 R156, R156 ;  /* 0x0000009c009c7308 */ /* 0x000ff00000000800 */
[----:B------:R-:W-:Y:S08]  /*2bf0*/  MUFU.EX2 R10, R10 ;  /* 0x0000000a000a7308 */ /* 0x000ff00000000800 */
[----:B------:R-:W5:Y:S08]  /*2c00*/  MUFU.EX2 R197, R197 ;  /* 0x000000c500c57308 */ /* 0x000f700000000800 */
[----:B------:R-:W-:Y:S08]  /*2c10*/  MUFU.EX2 R14, R14 ;  /* 0x0000000e000e7308 */ /* 0x000ff00000000800 */
[----:B------:R-:W1:Y:S08]  /*2c20*/  MUFU.EX2 R21, R21 ;  /* 0x0000001500157308 */ /* 0x000e700000000800 */
[----:B------:R-:W-:Y:S08]  /*2c30*/  MUFU.EX2 R157, R157 ;  /* 0x0000009d009d7308 */ /* 0x000ff00000000800 */
[----:B------:R-:W1:Y:S08]  /*2c40*/  MUFU.EX2 R158, R158 ;  /* 0x0000009e009e7308 */ /* 0x000e700000000800 */
[----:B------:R-:W-:Y:S08]  /*2c50*/  MUFU.EX2 R160, R160 ;  /* 0x000000a000a07308 */ /* 0x000ff00000000800 */
[----:B------:R-:W-:Y:S08]  /*2c60*/  MUFU.EX2 R161, R161 ;  /* 0x000000a100a17308 */ /* 0x000ff00000000800 */
[----:B------:R-:W-:Y:S08]  /*2c70*/  MUFU.EX2 R23, R23 ;  /* 0x0000001700177308 */ /* 0x000ff00000000800 */
[----:B------:R-:W1:Y:S08]  /*2c80*/  MUFU.EX2 R164, R164 ;  /* 0x000000a400a47308 */ /* 0x000e700000000800 */
        /* <DEDUP_REMOVED lines=14> */
[----:B------:R-:W-:Y:S01]  /*2d70*/  MUFU.EX2 R175, R175 ;  /* 0x000000af00af7308 */ /* 0x000fe20000000800 */
[----:B------:R-:W-:-:S02]  /*2d80*/  WARPGROUP.DEPBAR.LE gsb0, 0x0 ;  /* 0x00008000000079c5 */ /* 0x000fc40000010000 */
[----:B0-----:R-:W-:Y:S01]  /*2d90*/  F2FP.F16.F32.PACK_AB R152, R195, R6 ;  /* 0x00000006c398723e */ /* 0x001fe200000000ff */
[----:B------:R-:W-:Y:S01]  /*2da0*/  FADD.FTZ R6, R6, R179 ;  /* 0x000000b306067221 */ /* 0x000fe20000010000 */
[----:B--2---:R-:W-:Y:S01]  /*2db0*/  F2FP.F16.F32.PACK_AB R153, R7, R4 ;  /* 0x000000040799723e */ /* 0x004fe200000000ff */
[----:B------:R-:W-:Y:S01]  /*2dc0*/  FADD.FTZ R4, R4, R181 ;  /* 0x000000b504047221 */ /* 0x000fe20000010000 */
[----:B------:R-:W-:Y:S01]  /*2dd0*/  F2FP.F16.F32.PACK_AB R154, R11, R8 ;  /* 0x000000080b9a723e */ /* 0x000fe200000000ff */
[----:B------:R-:W0:Y:S01]  /*2de0*/  MUFU.EX2 R186, R186 ;  /* 0x000000ba00ba7308 */ /* 0x000e220000000800 */
[----:B---3--:R-:W-:Y:S01]  /*2df0*/  F2FP.F16.F32.PACK_AB R155, R20, R9 ;  /* 0x00000009149b723e */ /* 0x008fe200000000ff */
[----:B------:R-:W-:Y:S01]  /*2e00*/  FADD.FTZ R195, R195, R6 ;  /* 0x00000006c3c37221 */ /* 0x000fe20000010000 */
[----:B------:R-:W-:Y:S02]  /*2e10*/  FADD.FTZ R4, R7, R4 ;  /* 0x0000000407047221 */ /* 0x000fe40000010000 */
[----:B------:R-:W-:Y:S01]  /*2e20*/  WARPGROUP.ARRIVE ;  /* 0x00000000000079c5 */ /* 0x000fe20000000000 */
[----:B------:R-:W-:Y:S01]  /*2e30*/  FADD.FTZ R8, R8, R195 ;  /* 0x000000c308087221 */ /* 0x000fe20000010000 */
[----:B------:R-:W-:Y:S01]  /*2e40*/  FADD.FTZ R9, R9, R4 ;  /* 0x0000000409097221 */ /* 0x000fe20000010000 */
[----:B------:R-:W-:Y:S02]  /*2e50*/  MUFU.EX2 R185, R185 ;  /* 0x000000b900b97308 */ /* 0x000fe40000000800 */
[----:B------:R-:W-:Y:S01]  /*2e60*/  FADD.FTZ R11, R11, R8 ;  /* 0x000000080b0b7221 */ /* 0x000fe20000010000 */
[----:B------:R-:W-:Y:S01]  /*2e70*/  HGMMA.64x256x16.F32 R24, R152, gdesc[UR4].tnspB, R24, gsb0 ;  /* 0x43e0000498187df0 */ /* 0x000fe20008000818 */
[----:B------:R-:W-:Y:S01]  /*2e80*/  UIADD3 UR6, UR10, 0x100, URZ ;  /* 0x000001000a067890 */ /* 0x000fe2000fffe03f */
[----:B------:R-:W-:Y:S01]  /*2e90*/  FADD.FTZ R9, R20, R9 ;  /* 0x0000000914097221 */ /* 0x000fe20000010000 */
[----:B------:R-:W-:-:S02]  /*2ea0*/  UMOV UR7, 0x40000040 ;  /* 0x4000004000077882 */ /* 0x000fc40000000000 */
[----:B------:R-:W2:Y:S01]  /*2eb0*/  MUFU.EX2 R188, R188 ;  /* 0x000000bc00bc7308 */ /* 0x000ea20000000800 */
[----:B------:R-:W-:Y:S02]  /*2ec0*/  WARPGROUP.DEPBAR.LE gsb0, 0x0 ;  /* 0x00008000000079c5 */ /* 0x000fe40000010000 */
[----:B----4-:R-:W-:Y:S01]  /*2ed0*/  F2FP.F16.F32.PACK_AB R152, R13, R12 ;  /* 0x0000000c0d98723e */ /* 0x010fe200000000ff */
[----:B------:R-:W-:Y:S01]  /*2ee0*/  FADD.FTZ R12, R12, R11 ;  /* 0x0000000b0c0c7221 */ /* 0x000fe20000010000 */
[----:B-----5:R-:W-:Y:S01]  /*2ef0*/  F2FP.F16.F32.PACK_AB R153, R197, R10 ;  /* 0x0000000ac599723e */ /* 0x020fe200000000ff */
[----:B------:R-:W-:Y:S01]  /*2f00*/  FADD.FTZ R10, R10, R9 ;  /* 0x000000090a0a7221 */ /* 0x000fe20000010000 */
[----:B------:R-:W-:Y:S01]  /*2f10*/  F2FP.F16.F32.PACK_AB R154, R156, R15 ;  /* 0x0000000f9c9a723e */ /* 0x000fe200000000ff */
[----:B------:R-:W-:Y:S01]  /*2f20*/  FADD.FTZ R12, R13, R12 ;  /* 0x0000000c0d0c7221 */ /* 0x000fe20000010000 */
[----:B-1----:R-:W-:Y:S01]  /*2f30*/  F2FP.F16.F32.PACK_AB R155, R21, R14 ;  /* 0x0000000e159b723e */ /* 0x002fe200000000ff */
[----:B------:R-:W-:-:S02]  /*2f40*/  FADD.FTZ R197, R197, R10 ;  /* 0x0000000ac5c57221 */ /* 0x000fc40000010000 */
[----:B------:R-:W-:Y:S01]  /*2f50*/  FADD.FTZ R15, R15, R12 ;  /* 0x0000000c0f0f7221 */ /* 0x000fe20000010000 */
[----:B------:R-:W-:Y:S01]  /*2f60*/  WARPGROUP.ARRIVE ;  /* 0x00000000000079c5 */ /* 0x000fe20000000000 */
[----:B------:R-:W-:Y:S02]  /*2f70*/  FADD.FTZ R14, R14, R197 ;  /* 0x000000c50e0e7221 */ /* 0x000fe40000010000 */
[----:B------:R-:W-:Y:S02]  /*2f80*/  FADD.FTZ R156, R156, R15 ;  /* 0x0000000f9c9c7221 */ /* 0x000fe40000010000 */
[----:B------:R-:W-:-:S05]  /*2f90*/  FADD.FTZ R14, R21, R14 ;  /* 0x0000000e150e7221 */ /* 0x000fca0000010000 */
[----:B------:R-:W-:Y:S01]  /*2fa0*/  HGMMA.64x256x16.F32 R24, R152, gdesc[UR4].tnspB, R24, gsb0 ;  /* 0x43e0000498187df0 */ /* 0x000fe20008000818 */
[----:B------:R-:W-:Y:S01]  /*2fb0*/  UIADD3 UR6, UR10, 0x180, URZ ;  /* 0x000001800a067890 */ /* 0x000fe2000fffe03f */
[----:B------:R-:W-:Y:S01]  /*2fc0*/  UMOV UR7, 0x40000040 ;  /* 0x4000004000077882 */ /* 0x000fe20000000000 */
[----:B------:R-:W-:Y:S02]  /*2fd0*/  WARPGROUP.DEPBAR.LE gsb0, 0x0 ;  /* 0x00008000000079c5 */ /* 0x000fe40000010000 */
[----:B------:R-:W-:Y:S01]  /*2fe0*/  F2FP.F16.F32.PACK_AB R152, R158, R157 ;  /* 0x0000009d9e98723e */ /* 0x000fe200000000ff */
[----:B------:R-:W-:Y:S01]  /*2ff0*/  FADD.FTZ R157, R157, R156 ;  /* 0x0000009c9d9d7221 */ /* 0x000fe20000010000 */
[----:B------:R-:W-:Y:S01]  /*3000*/  F2FP.F16.F32.PACK_AB R153, R164, R23 ;  /* 0x00000017a499723e */ /* 0x000fe200000000ff */
[----:B------:R-:W-:Y:S01]  /*3010*/  FADD.FTZ R23, R23, R14 ;  /* 0x0000000e17177221 */ /* 0x000fe20000010000 */
[----:B------:R-:W-:Y:S01]  /*3020*/  F2FP.F16.F32.PACK_AB R154, R161, R160 ;  /* 0x000000a0a19a723e */ /* 0x000fe200000000ff */
[----:B------:R-:W-:Y:S01]  /*3030*/  FADD.FTZ R157, R158, R157 ;  /* 0x0000009d9e9d7221 */ /* 0x000fe20000010000 */
[----:B------:R-:W-:Y:S01]  /*3040*/  F2FP.F16.F32.PACK_AB R155, R192, R159 ;  /* 0x0000009fc09b723e */ /* 0x000fe200000000ff */
[----:B------:R-:W-:-:S02]  /*3050*/  FADD.FTZ R164, R164, R23 ;  /* 0x00000017a4a47221 */ /* 0x000fc40000010000 */
[----:B------:R-:W-:Y:S01]  /*3060*/  FADD.FTZ R160, R160, R157 ;  /* 0x0000009da0a07221 */ /* 0x000fe20000010000 */
[----:B------:R-:W-:Y:S01]  /*3070*/  WARPGROUP.ARRIVE ;  /* 0x00000000000079c5 */ /* 0x000fe20000000000 */
[----:B------:R-:W-:Y:S02]  /*3080*/  FADD.FTZ R159, R159, R164 ;  /* 0x000000a49f9f7221 */ /* 0x000fe40000010000 */
[----:B------:R-:W-:Y:S02]  /*3090*/  FADD.FTZ R161, R161, R160 ;  /* 0x000000a0a1a17221 */ /* 0x000fe40000010000 */
[----:B------:R-:W-:-:S08]  /*30a0*/  FADD.FTZ R192, R192, R159 ;  /* 0x0000009fc0c07221 */ /* 0x000fd00000010000 */
        /* <DEDUP_REMOVED lines=23> */
[----:B0-----:R-:W-:Y:S01]  /*3220*/  F2FP.F16.F32.PACK_AB R153, R186, R175 ;  /* 0x000000afba99723e */ /* 0x001fe200000000ff */
[----:B------:R-:W-:Y:S01]  /*3230*/  FADD.FTZ R175, R175, R174 ;  /* 0x000000aeafaf7221 */ /* 0x000fe20000010000 */
[----:B------:R-:W-:Y:S01]  /*3240*/  F2FP.F16.F32.PACK_AB R154, R173, R170 ;  /* 0x000000aaad9a723e */ /* 0x000fe200000000ff */
[----:B------:R-:W-:Y:S01]  /*3250*/  FADD.FTZ R171, R171, R166 ;  /* 0x000000a6abab7221 */ /* 0x000fe20000010000 */
[----:B--2---:R-:W-:Y:S01]  /*3260*/  F2FP.F16.F32.PACK_AB R155, R188, R185 ;  /* 0x000000b9bc9b723e */ /* 0x004fe200000000ff */
[----:B------:R-:W-:-:S02]  /*3270*/  FADD.FTZ R186, R186, R175 ;  /* 0x000000afbaba7221 */ /* 0x000fc40000010000 */
[----:B------:R-:W-:Y:S01]  /*3280*/  FADD.FTZ R4, R170, R171 ;  /* 0x000000abaa047221 */ /* 0x000fe20000010000 */
[----:B------:R-:W-:Y:S01]  /*3290*/  WARPGROUP.ARRIVE ;  /* 0x00000000000079c5 */ /* 0x000fe20000000000 */
[----:B------:R-:W-:Y:S02]  /*32a0*/  FADD.FTZ R185, R185, R186 ;  /* 0x000000bab9b97221 */ /* 0x000fe40000010000 */
[----:B------:R-:W-:Y:S02]  /*32b0*/  FADD.FTZ R4, R173, R4 ;  /* 0x00000004ad047221 */ /* 0x000fe40000010000 */
[----:B------:R-:W-:-:S08]  /*32c0*/  FADD.FTZ R6, R188, R185 ;  /* 0x000000b9bc067221 */ /* 0x000fd00000010000 */
[----:B------:R-:W-:Y:S03]  /*32d0*/  HGMMA.64x256x16.F32 R24, R152, gdesc[UR4].tnspB, R24, gsb0 ;  /* 0x43e0000498187df0 */ /* 0x000fe60008000818 */
[----:B------:R-:W-:Y:S02]  /*32e0*/  WARPGROUP.DEPBAR.LE gsb0, 0x0 ;  /* 0x00008000000079c5 */ /* 0x000fe40000010000 */
[----:B------:R0:W-:Y:S01]  /*32f0*/  @!P1 SYNCS.ARRIVE.TRANS64.RED.A1T0 RZ, [R184+URZ], RZ ;  /* 0x000000ffb8ff99a7 */ /* 0x0001e2000810043f */
[----:B------:R-:W-:Y:S05]  /*3300*/  @!P2 BRA `(.L_x_9263) ;  /* 0x00000024000ca947 */ /* 0x000fea0003800000 */
[----:B------:R-:W-:Y:S01]  /*3310*/  IMAD.MOV.U32 R11, RZ, RZ, R3 ;  /* 0x000000ffff0b7224 */ /* 0x000fe200078e0003 */
[----:B------:R-:W-:Y:S01]  /*3320*/  UIADD3 UR45, UR45, -0x2, URZ ;  /* 0xfffffffe2d2d7890 */ /* 0x000fe2000fffe03f */
[----:B------:R-:W-:Y:S01]  /*3330*/  IMAD.MOV.U32 R7, RZ, RZ, R0 ;  /* 0x000000ffff077224 */ /* 0x000fe200078e0000 */
[----:B------:R-:W-:-:S10]  /*3340*/  ULDC UR27, c[0x0][0xa80] ;  /* 0x0002a000001b7ab9 */ /* 0x000fd40000000800 */
.L_x_9272:
        /* <DEDUP_REMOVED lines=8> */
[----:B-1----:R-:W-:Y:S11]  /*33d0*/  @!P0 BRA `(.L_x_9264) ;  /* 0x0000000000048947 */ /* 0x002ff60003800000 */
[----:B------:R-:W-:Y:S01]  /*33e0*/  BPT.TRAP 0x1 ;  /* 0x000000040000795c */ /* 0x000fe20000300000 */
.L_x_9264:
[----:B------:R-:W1:Y:S01]  /*33f0*/  S2UR UR7, SR_CgaCtaId ;  /* 0x00000000000779c3 */ /* 0x000e620000008800 */
[----:B------:R-:W-:Y:S01]  /*3400*/  UMOV UR6, 0x400 ;  /* 0x0000040000067882 */ /* 0x000fe20000000000 */
[----:B------:R-:W-:-:S05]  /*3410*/  IMAD.U32 R0, RZ, RZ, UR37 ;  /* 0x00000025ff007e24 */ /* 0x000fca000f8e00ff */
[----:B------:R-:W-:Y:S01]  /*3420*/  SHF.L.U32 R0, R0, 0x1f, RZ ;  /* 0x0000001f00007819 */ /* 0x000fe200000006ff */
[----:B-1----:R-:W-:-:S04]  /*3430*/  ULEA UR20, UR7, UR6, 0x18 ;  /* 0x0000000607147291 */ /* 0x002fc8000f8ec03f */
[----:B------:R-:W-:-:S09]  /*3440*/  ULEA UR28, UR38, UR20, 0x3 ;  /* 0x00000014261c7291 */ /* 0x000fd2000f8e183f */
[----:B------:R1:W2:Y:S01]  /*3450*/  SYNCS.PHASECHK.TRANS64.TRYWAIT P3, [UR28+0x32430], R0 ;  /* 0x03243000ff0075a7 */ /* 0x0002a2000806015c */
[----:B------:R-:W-:Y:S05]  /*3460*/  @!P0 BRA `(.L_x_9265) ;  /* 0x0000000000048947 */ /* 0x000fea0003800000 */
[----:B------:R-:W-:Y:S01]  /*3470*/  BPT.TRAP 0x1 ;  /* 0x000000040000795c */ /* 0x000fe20000300000 */
.L_x_9265:
[----:B--2---:R-:W-:Y:S05]  /*3480*/  @P3 BRA `(.L_x_9266) ;  /* 0x0000000000083947 */ /* 0x004fea0003800000 */
[----:B------:R-:W2:Y:S02]  /*3490*/  SYNCS.PHASECHK.TRANS64.TRYWAIT P3, [UR28+0x32430], R0 ;  /* 0x03243000ff0075a7 */ /* 0x000ea4000806015c */
[----:B--2---:R-:W-:Y:S05]  /*34a0*/  @!P3 BRA `(.L_x_9267) ;  /* 0x00000098005cb947 */ /* 0x004fea0003800000 */
.L_x_9266:
[----:B------:R-:W-:Y:S01]  /*34b0*/  UIMAD UR6, UR38, 0x300, UR24 ;  /* 0x00000300260678a4 */ /* 0x000fe2000f8e0218 */
[----:B0-----:R-:W-:Y:S01]  /*34c0*/  WARPGROUP.ARRIVE ;  /* 0x00000000000079c5 */ /* 0x001fe20000000000 */
[----:B------:R-:W-:Y:S01]  /*34d0*/  UMOV UR7, 0x40000040 ;  /* 0x4000004000077882 */ /* 0x000fe20000000000 */
[----:B------:R-:W-:Y:S01]  /*34e0*/  UMOV UR11, 0x40000040 ;  /* 0x40000040000b7882 */ /* 0x000fe20000000000 */
[----:B------:R-:W-:Y:S02]  /*34f0*/  UIADD3 UR10, UR6, 0x2, URZ ;  /* 0x00000002060a7890 */ /* 0x000fe4000fffe03f */
[----:B------:R-:W-:Y:S01]  /*3500*/  UIADD3 UR14, UR6, 0x4, URZ ;  /* 0x00000004060e7890 */ /* 0x000fe2000fffe03f */
[----:B------:R-:W-:Y:S02]  /*3510*/  UMOV UR15, 0x40000040 ;  /* 0x40000040000f7882 */ /* 0x000fe40000000000 */
[----:B------:R-:W-:Y:S01]  /*3520*/  HGMMA.64x96x16.F32 R152, gdesc[UR4], RZ, !UPT, gsb0 ;  /* 0x01600000049879f0 */ /* 0x000fe2000c0008ff */
[----:B------:R-:W-:Y:S01]  /*3530*/  UIADD3 UR18, UR6, 0x6, URZ ;  /* 0x0000000606127890 */ /* 0x000fe2000fffe03f */
        /* <DEDUP_REMOVED lines=13> */
.L_x_9268:
[----:B------:R0:W3:Y:S01]  /*3610*/  SYNCS.PHASECHK.TRANS64.TRYWAIT P3, [UR28+0x32450], R0 ;  /* 0x03245000ff0075a7 */ /* 0x0000e2000806015c */
[----:B------:R-:W-:Y:S05]  /*3620*/  @!P0 BRA `(.L_x_9269) ;  /* 0x0000000000048947 */ /* 0x000fea0003800000 */
[----:B------:R-:W-:Y:S01]  /*3630*/  BPT.TRAP 0x1 ;  /* 0x000000040000795c */ /* 0x000fe20000300000 */
.L_x_9269:
[----:B---3--:R-:W-:Y:S05]  /*3640*/  @P3 BRA `(.L_x_9270) ;  /* 0x0000000000083947 */ /* 0x008fea0003800000 */
[----:B------:R-:W3:Y:S02]  /*3650*/  SYNCS.PHASECHK.TRANS64.TRYWAIT P3, [UR28+0x32450], R0 ;  /* 0x03245000ff0075a7 */ /* 0x000ee4000806015c */
[----:B---3--:R-:W-:Y:S05]  /*3660*/  @!P3 BRA `(.L_x_9271) ;  /* 0x000000980004b947 */ /* 0x008fea0003800000 */
.L_x_9270:
[----:B------:R-:W-:Y:S01]  /*3670*/  ULEA UR20, UR42, UR20, 0xd ;  /* 0x000000142a147291 */ /* 0x000fe2000f8e683f */
[----:B------:R-:W-:Y:S01]  /*3680*/  WARPGROUP.ARRIVE ;  /* 0x00000000000079c5 */ /* 0x000fe20000000000 */
[----:B------:R-:W-:-:S05]  /*3690*/  UIMAD UR7, UR38, 0xc00, UR25 ;  /* 0x00000c00260778a4 */ /* 0x000fca000f8e0219 */
[----:B------:R-:W3:Y:S01]  /*36a0*/  S2R R200, SR_TID.X ;  /* 0x0000000000c87919 */ /* 0x000ee20000002100 */
[----:B------:R-:W-:Y:S01]  /*36b0*/  UIADD3 UR20, UR20, 0x22400, URZ ;  /* 0x0002240014147890 */ /* 0x000fe2000fffe03f */
[----:B------:R-:W-:Y:S01]  /*36c0*/  IMAD.U32 R20, RZ, RZ, UR28 ;  /* 0x0000001cff147e24 */ /* 0x000fe2000f8e00ff */
[----:B------:R-:W-:Y:S01]  /*36d0*/  UMOV UR23, 0x40000040 ;  /* 0x4000004000177882 */ /* 0x000fe20000000000 */
[----:B------:R-:W-:Y:S01]  /*36e0*/  UMOV UR21, 0x40000040 ;  /* 0x4000004000157882 */ /* 0x000fe20000000000 */
[----:B------:R-:W-:Y:S01]  /*36f0*/  USHF.R.U32.HI UR20, URZ, 0x4, UR20 ;  /* 0x000000043f147899 */ /* 0x000fe20008011614 */
[C---:B------:R-:W-:Y:S01]  /*3700*/  @!P1 VIADD R21, R20.reuse, 0x32440 ;  /* 0x0003244014159836 */ /* 0x040fe20000000000 */
[----:B------:R-:W-:Y:S01]  /*3710*/  UMOV UR22, UR7 ;  /* 0x0000000700167c82 */ /* 0x000fe20008000000 */
[----:B------:R-:W-:Y:S01]  /*3720*/  UIMAD UR10, UR38, 0xc00, UR26 ;  /* 0x00000c00260a78a4 */ /* 0x000fe2000f8e021a */
[----:B------:R-:W-:Y:S01]  /*3730*/  @!P1 VIADD R20, R20, 0x32460 ;  /* 0x0003246014149836 */ /* 0x000fe20000000000 */
[----:B------:R-:W-:-:S04]  /*3740*/  ULOP3.LUT UR6, UR20, 0x3fff, URZ, 0xc0, !UPT ;  /* 0x00003fff14067892 */ /* 0x000fc8000f8ec03f */
[----:B------:R-:W-:Y:S01]  /*3750*/  ULOP3.LUT UR6, UR6, 0x10000, URZ, 0xfc, !UPT ;  /* 0x0001000006067892 */ /* 0x000fe2000f8efc3f */
[----:B------:R-:W-:-:S06]  /*3760*/  @!P1 PRMT R20, RZ, 0x654, R20 ;  /* 0x00000654ff149816 */ /* 0x000fcc0000000014 */
[----:B------:R-:W-:Y:S02]  /*3770*/  UMOV UR20, UR6 ;  /* 0x0000000600147c82 */ /* 0x000fe40008000000 */
[----:B------:R-:W-:Y:S01]  /*3780*/  HGMMA.64x96x16.F32 R152, gdesc[UR20], R152, gsb0 ;  /* 0x01600000149879f0 */ /* 0x000fe20008000898 */
[----:B------:R-:W-:Y:S02]  /*3790*/  UIADD3 UR22, UR7, 0x2, URZ ;  /* 0x0000000207167890 */ /* 0x000fe4000fffe03f */
[----:B------:R-:W-:Y:S01]  /*37a0*/  UIADD3 UR20, UR6, 0x2, URZ ;  /* 0x0000000206147890 */ /* 0x000fe2000fffe03f */
[----:B------:R-:W-:Y:S01]  /*37b0*/  UMOV UR23, 0x40000040 ;  /* 0x4000004000177882 */ /* 0x000fe20000000000 */
[----:B------:R-:W-:Y:S01]  /*37c0*/  UMOV UR21, 0x40000040 ;  /* 0x4000004000157882 */ /* 0x000fe20000000000 */
[----:B---3--:R-:W-:Y:S01]  /*37d0*/  SHF.R.U32.HI R200, RZ, 0x7, R200 ;  /* 0x00000007ffc87819 */ /* 0x008fe200000116c8 */
        /* <DEDUP_REMOVED lines=98> */
[----:B------:R-:W-:Y:S01]  /*3e00*/  UMOV UR6, UR10 ;  /* 0x0000000a00067c82 */ /* 0x000fe20008000000 */
[----:B------:R-:W-:Y:S01]  /*3e10*/  UMOV UR7, 0x40000040 ;  /* 0x4000004000077882 */ /* 0x000fe20000000000 */
[----:B------:R-:W-:Y:S02]  /*3e20*/  WARPGROUP.DEPBAR.LE gsb0, 0x0 ;  /* 0x00008000000079c5 */ /* 0x000fe40000010000 */
[----:B------:R-:W-:-:S06]  /*3e30*/  WARPGROUP.ARRIVE ;  /* 0x00000000000079c5 */ /* 0x000fcc0000000000 */
[----:B------:R-:W-:Y:S03]  /*3e40*/  HGMMA.64x96x16.F32 R152, gdesc[UR20], R152, gsb0 ;  /* 0x01600000149879f0 */ /* 0x000fe60008000898 */
[----:B------:R-:W-:Y:S02]  /*3e50*/  WARPGROUP.DEPBAR.LE gsb0, 0x0 ;  /* 0x00008000000079c5 */ /* 0x000fe40000010000 */
[----:B012---:R-:W-:-:S04]  /*3e60*/  FMNMX.FTZ R0, R152, R7, !PT ;  /* 0x0000000798007209 */ /* 0x007fc80007810000 */
[----:B------:R-:W-:-:S04]  /*3e70*/  FMNMX.FTZ R3, R153, R0, !PT ;  /* 0x0000000099037209 */ /* 0x000fc80007810000 */
[----:B------:R-:W-:-:S04]  /*3e80*/  FMNMX.FTZ R0, R156, R3, !PT ;  /* 0x000000039c007209 */ /* 0x000fc80007810000 */
[----:B------:R-:W-:-:S04]  /*3e90*/  FMNMX.FTZ R3, R157, R0, !PT ;  /* 0x000000009d037209 */ /* 0x000fc80007810000 */
[----:B------:R-:W-:-:S04]  /*3ea0*/  FMNMX.FTZ R0, R160, R3, !PT ;  /* 0x00000003a0007209 */ /* 0x000fc80007810000 */
        /* <DEDUP_REMOVED lines=37> */
[----:B------:R-:W-:-:S03]  /*4100*/  FMNMX.FTZ R0, R190, R3, !PT ;  /* 0x00000003be007209 */ /* 0x000fc60007810000 */
[----:B------:R-:W0:Y:S01]  /*4110*/  SHFL.BFLY PT, R5, R8, 0x2, 0x1f ;  /* 0x0c401f0008057f89 */ /* 0x000e2200000e0000 */
[----:B------:R-:W-:-:S04]  /*4120*/  FMNMX.FTZ R3, R191, R0, !PT ;  /* 0x00000000bf037209 */ /* 0x000fc80007810000 */
[----:B------:R-:W-:-:S04]  /*4130*/  FMNMX.FTZ R0, R194, R3, !PT ;  /* 0x00000003c2007209 */ /* 0x000fc80007810000 */
[----:B------:R-:W-:-:S04]  /*4140*/  FMNMX.FTZ R3, R195, R0, !PT ;  /* 0x00000000c3037209 */ /* 0x000fc80007810000 */
[----:B------:R-:W-:-:S04]  /*4150*/  FMNMX.FTZ R0, R198, R3, !PT ;  /* 0x00000003c6007209 */ /* 0x000fc80007810000 */
[----:B------:R-:W-:-:S05]  /*4160*/  FMNMX.FTZ R3, R199, R0, !PT ;  /* 0x00000000c7037209 */ /* 0x000fca0007810000 */
[----:B------:R-:W1:Y:S01]  /*4170*/  SHFL.BFLY PT, R10, R3, 0x2, 0x1f ;  /* 0x0c401f00030a7f89 */ /* 0x000e6200000e0000 */
[----:B0-----:R-:W-:-:S05]  /*4180*/  FMNMX.FTZ R5, R8, R5, !PT ;  /* 0x0000000508057209 */ /* 0x001fca0007810000 */
[----:B------:R-:W0:Y:S01]  /*4190*/  SHFL.BFLY PT, R0, R5, 0x1, 0x1f ;  /* 0x0c201f0005007f89 */ /* 0x000e2200000e0000 */
[----:B-1----:R-:W-:-:S05]  /*41a0*/  FMNMX.FTZ R10, R3, R10, !PT ;  /* 0x0000000a030a7209 */ /* 0x002fca0007810000 */
[----:B------:R-:W1:Y:S01]  /*41b0*/  SHFL.BFLY PT, R13, R10, 0x1, 0x1f ;  /* 0x0c201f000a0d7f89 */ /* 0x000e6200000e0000 */
[----:B0-----:R-:W-:-:S05]  /*41c0*/  FMNMX.FTZ R0, R5, R0, !PT ;  /* 0x0000000005007209 */ /* 0x001fca0007810000 */
[C---:B------:R-:W-:Y:S01]  /*41d0*/  FMUL.FTZ R12, R0.reuse, UR27 ;  /* 0x0000001b000c7c20 */ /* 0x040fe20008410000 */
[----:B------:R-:W-:-:S03]  /*41e0*/  FADD.FTZ R7, -R0, R7 ;  /* 0x0000000700077221 */ /* 0x000fc60000010100 */
[--C-:B------:R-:W-:Y:S01]  /*41f0*/  FFMA.FTZ R156, R156, UR27, -R12.reuse ;  /* 0x0000001b9c9c7c23 */ /* 0x100fe2000801080c */
[--C-:B------:R-:W-:Y:S01]  /*4200*/  FFMA.FTZ R8, R152, UR27, -R12.reuse ;  /* 0x0000001b98087c23 */ /* 0x100fe2000801080c */
[--C-:B------:R-:W-:Y:S01]  /*4210*/  FFMA.FTZ R9, R153, UR27, -R12.reuse ;  /* 0x0000001b99097c23 */ /* 0x100fe2000801080c */
[----:B------:R-:W-:Y:S01]  /*4220*/  FMUL.FTZ R7, R7, UR27 ;  /* 0x0000001b07077c20 */ /* 0x000fe20008410000 */
[----:B------:R-:W-:Y:S01]  /*4230*/  VIADD R153, R200, 0x8 ;  /* 0x00000008c8997836 */ /* 0x000fe20000000000 */
[----:B------:R-:W-:Y:S02]  /*4240*/  @!P1 PRMT R152, RZ, 0x654, R21 ;  /* 0x00000654ff989816 */ /* 0x000fe40000000015 */
[----:B------:R-:W-:Y:S01]  /*4250*/  MUFU.EX2 R8, R8 ;  /* 0x0000000800087308 */ /* 0x000fe20000000800 */
[----:B-1----:R-:W-:Y:S01]  /*4260*/  FMNMX.FTZ R3, R10, R13, !PT ;  /* 0x0000000d0a037209 */ /* 0x002fe20007810000 */
[----:B------:R-:W-:-:S06]  /*4270*/  FFMA.FTZ R13, R157, UR27, -R12 ;  /* 0x0000001b9d0d7c23 */ /* 0x000fcc000801080c */
[----:B------:R0:W-:Y:S01]  /*4280*/  MUFU.EX2 R10, R156 ;  /* 0x0000009c000a7308 */ /* 0x0001e20000000800 */
[--C-:B------:R-:W-:Y:S01]  /*4290*/  FFMA.FTZ R157, R160, UR27, -R12.reuse ;  /* 0x0000001ba09d7c23 */ /* 0x100fe2000801080c */
[--C-:B------:R-:W-:Y:S01]  /*42a0*/  FFMA.FTZ R160, R165, UR27, -R12.reuse ;  /* 0x0000001ba5a07c23 */ /* 0x100fe2000801080c */
[C---:B------:R-:W-:Y:S01]  /*42b0*/  FADD.FTZ R5, -R3.reuse, R11 ;  /* 0x0000000b03057221 */ /* 0x040fe20000010100 */
[----:B------:R-:W-:Y:S01]  /*42c0*/  FMUL.FTZ R23, R3, UR27 ;  /* 0x0000001b03177c20 */ /* 0x000fe20008410000 */
[--C-:B------:R-:W-:Y:S01]  /*42d0*/  FFMA.FTZ R165, R168, UR27, -R12.reuse ;  /* 0x0000001ba8a57c23 */ /* 0x100fe2000801080c */
[--C-:B------:R-:W-:Y:S01]  /*42e0*/  FFMA.FTZ R168, R173, UR27, -R12.reuse ;  /* 0x0000001bada87c23 */ /* 0x100fe2000801080c */
[----:B------:R-:W-:Y:S01]  /*42f0*/  FMUL.FTZ R11, R5, UR27 ;  /* 0x0000001b050b7c20 */ /* 0x000fe20008410000 */
[----:B------:R-:W-:Y:S01]  /*4300*/  IADD3 R5, -R200, 0xb, RZ ;  /* 0x0000000bc8057810 */ /* 0x000fe20007ffe1ff */
[--C-:B------:R-:W-:Y:S01]  /*4310*/  FFMA.FTZ R14, R154, UR27, -R23.reuse ;  /* 0x0000001b9a0e7c23 */ /* 0x100fe20008010817 */
[--C-:B------:R-:W-:Y:S01]  /*4320*/  FFMA.FTZ R15, R155, UR27, -R23.reuse ;  /* 0x0000001b9b0f7c23 */ /* 0x100fe20008010817 */
[--C-:B0-----:R-:W-:Y:S01]  /*4330*/  FFMA.FTZ R156, R159, UR27, -R23.reuse ;  /* 0x0000001b9f9c7c23 */ /* 0x101fe20008010817 */
[--C-:B------:R-:W-:Y:S01]  /*4340*/  FFMA.FTZ R158, R158, UR27, -R23.reuse ;  /* 0x0000001b9e9e7c23 */ /* 0x100fe20008010817 */
[----:B------:R1:W-:Y:S06]  /*4350*/  BAR.ARV R5, 0x100 ;  /* 0x000400050000751d */ /* 0x0003ec0000002000 */
[----:B------:R0:W-:Y:S01]  /*4360*/  @!P1 SYNCS.ARRIVE.TRANS64.RED.A1T0 RZ, [R152+URZ], RZ ;  /* 0x000000ff98ff99a7 */ /* 0x0001e2000810043f */
[----:B------:R-:W2:Y:S01]  /*4370*/  MUFU.EX2 R7, R7 ;  /* 0x0000000700077308 */ /* 0x000ea20000000800 */
        /* <DEDUP_REMOVED lines=16> */
[-C--:B--2---:R-:W-:Y:S01]  /*4480*/  FMUL.FTZ R24, R24, R7.reuse ;  /* 0x0000000718187220 */ /* 0x084fe20000410000 */
        /* <DEDUP_REMOVED lines=23> */
[----:B------:R4:W-:Y:S01]  /*4600*/  BAR.SYNC.DEFER_BLOCKING R153, 0x100 ;  /* 0x000400990000751d */ /* 0x0009e20000010000 */
        /* <DEDUP_REMOVED lines=109> */
[----:B0-----:R-:W-:Y:S01]  /*4ce0*/  F2FP.F16.F32.PACK_AB R152, R9, R8 ;  /* 0x000000080998723e */ /* 0x001fe200000000ff */
[--C-:B-----5:R-:W-:Y:S01]  /*4cf0*/  FFMA.FTZ R158, R161, UR27, -R12.reuse ;  /* 0x0000001ba19e7c23 */ /* 0x120fe2000801080c */
[----:B--2---:R-:W-:Y:S01]  /*4d00*/  F2FP.F16.F32.PACK_AB R154, R13, R10 ;  /* 0x0000000a0d9a723e */ /* 0x004fe200000000ff */
[--C-:B------:R-:W-:Y:S01]  /*4d10*/  FFMA.FTZ R161, R162, UR27, -R23.reuse ;  /* 0x0000001ba2a17c23 */ /* 0x100fe20008010817 */
[----:B----4-:R-:W-:Y:S01]  /*4d20*/  F2FP.F16.F32.PACK_AB R153, R15, R14 ;  /* 0x0000000e0f99723e */ /* 0x010fe200000000ff */
[--C-:B------:R-:W-:Y:S01]  /*4d30*/  FFMA.FTZ R162, R163, UR27, -R23.reuse ;  /* 0x0000001ba3a27c23 */ /* 0x100fe20008010817 */
[----:B-1----:R-:W-:Y:S01]  /*4d40*/  F2FP.F16.F32.PACK_AB R155, R156, R21 ;  /* 0x000000159c9b723e */ /* 0x002fe200000000ff */
[--C-:B------:R-:W-:Y:S01]  /*4d50*/  FFMA.FTZ R163, R166, UR27, -R23.reuse ;  /* 0x0000001ba6a37c23 */ /* 0x100fe20008010817 */
[----:B------:R-:W-:Y:S01]  /*4d60*/  MUFU.EX2 R157, R157 ;  /* 0x0000009d009d7308 */ /* 0x000fe20000000800 */
[--C-:B------:R-:W-:Y:S01]  /*4d70*/  FFMA.FTZ R166, R169, UR27, -R12.reuse ;  /* 0x0000001ba9a67c23 */ /* 0x100fe2000801080c */
[----:B------:R-:W-:Y:S01]  /*4d80*/  WARPGROUP.ARRIVE ;  /* 0x00000000000079c5 */ /* 0x000fe20000000000 */
[--C-:B------:R-:W-:Y:S01]  /*4d90*/  FFMA.FTZ R169, R170, UR27, -R23.reuse ;  /* 0x0000001baaa97c23 */ /* 0x100fe20008010817 */
[--C-:B------:R-:W-:Y:S01]  /*4da0*/  FFMA.FTZ R170, R171, UR27, -R23.reuse ;  /* 0x0000001babaa7c23 */ /* 0x100fe20008010817 */
[--C-:B------:R-:W-:Y:S01]  /*4db0*/  FFMA.FTZ R171, R174, UR27, -R23.reuse ;  /* 0x0000001baeab7c23 */ /* 0x100fe20008010817 */
[--C-:B------:R-:W-:Y:S01]  /*4dc0*/  FFMA.FTZ R174, R177, UR27, -R12.reuse ;  /* 0x0000001bb1ae7c23 */ /* 0x100fe2000801080c */
[--C-:B------:R-:W-:Y:S01]  /*4dd0*/  FFMA.FTZ R177, R178, UR27, -R23.reuse ;  /* 0x0000001bb2b17c23 */ /* 0x100fe20008010817 */
[----:B------:R-:W-:Y:S01]  /*4de0*/  HGMMA.64x256x16.F32 R24, R152, gdesc[UR4].tnspB, R24, gsb0 ;  /* 0x43e0000498187df0 */ /* 0x000fe20008000818 */
[----:B------:R-:W0:Y:S01]  /*4df0*/  MUFU.EX2 R158, R158 ;  /* 0x0000009e009e7308 */ /* 0x000e220000000800 */
[----:B------:R-:W-:Y:S01]  /*4e00*/  UIADD3 UR6, UR10, 0x80, URZ ;  /* 0x000000800a067890 */ /* 0x000fe2000fffe03f */
[--C-:B------:R-:W-:Y:S01]  /*4e10*/  FFMA.FTZ R178, R179, UR27, -R23.reuse ;  /* 0x0000001bb3b27c23 */ /* 0x100fe20008010817 */
[----:B------:R-:W-:Y:S01]  /*4e20*/  UMOV UR7, 0x40000040 ;  /* 0x4000004000077882 */ /* 0x000fe20000000000 */
        /* <DEDUP_REMOVED lines=10> */
[----:B------:R-:W-:Y:S01]  /*4ed0*/  FFMA.FTZ R12, R197, UR27, -R12 ;  /* 0x0000001bc50c7c23 */ /* 0x000fe2000801080c */
[----:B------:R-:W-:Y:S01]  /*4ee0*/  FFMA.FTZ R23, R199, UR27, -R23 ;  /* 0x0000001bc7177c23 */ /* 0x000fe20008010817 */
[----:B------:R-:W-:Y:S01]  /*4ef0*/  MUFU.EX2 R160, R160 ;  /* 0x000000a000a07308 */ /* 0x000fe20000000800 */
[----:B------:R-:W-:Y:S01]  /*4f00*/  FFMA.FTZ R4, R7, R4, R8 ;  /* 0x0000000407047223 */ /* 0x000fe20000010008 */
[----:B------:R-:W-:Y:S01]  /*4f10*/  FFMA.FTZ R6, R11, R6, R14 ;  /* 0x000000060b067223 */ /* 0x000fe2000001000e */
[----:B------:R-:W-:-:S02]  /*4f20*/  IMAD.MOV.U32 R11, RZ, RZ, R3 ;  /* 0x000000ffff0b7224 */ /* 0x000fc400078e0003 */
[----:B------:R-:W-:Y:S01]  /*4f30*/  FADD.FTZ R9, R9, R4 ;  /* 0x0000000409097221 */ /* 0x000fe20000010000 */
[----:B------:R-:W-:Y:S01]  /*4f40*/  FADD.FTZ R6, R15, R6 ;  /* 0x000000060f067221 */ /* 0x000fe20000010000 */
[----:B------:R-:W-:Y:S01]  /*4f50*/  IMAD.MOV.U32 R7, RZ, RZ, R0 ;  /* 0x000000ffff077224 */ /* 0x000fe200078e0000 */
[----:B------:R-:W-:Y:S01]  /*4f60*/  MUFU.EX2 R161, R161 ;  /* 0x000000a100a17308 */ /* 0x000fe20000000800 */
[----:B------:R-:W-:Y:S01]  /*4f70*/  FADD.FTZ R10, R10, R9 ;  /* 0x000000090a0a7221 */ /* 0x000fe20000010000 */
[----:B------:R-:W-:-:S03]  /*4f80*/  FADD.FTZ R21, R21, R6 ;  /* 0x0000000615157221 */ /* 0x000fc60000010000 */
[----:B------:R-:W-:Y:S01]  /*4f90*/  FADD.FTZ R10, R13, R10 ;  /* 0x0000000a0d0a7221 */ /* 0x000fe20000010000 */
[----:B------:R-:W-:Y:S02]  /*4fa0*/  FADD.FTZ R156, R156, R21 ;  /* 0x000000159c9c7221 */ /* 0x000fe40000010000 */
[----:B------:R-:W1:Y:S08]  /*4fb0*/  MUFU.EX2 R162, R162 ;  /* 0x000000a200a27308 */ /* 0x000e700000000800 */
[----:B------:R-:W-:Y:S08]  /*4fc0*/  MUFU.EX2 R163, R163 ;  /* 0x000000a300a37308 */ /* 0x000ff00000000800 */
[----:B------:R-:W2:Y:S08]  /*4fd0*/  MUFU.EX2 R164, R164 ;  /* 0x000000a400a47308 */ /* 0x000eb00000000800 */
[----:B------:R-:W-:Y:S08]  /*4fe0*/  MUFU.EX2 R165, R165 ;  /* 0x000000a500a57308 */ /* 0x000ff00000000800 */
[----:B------:R-:W3:Y:S08]  /*4ff0*/  MUFU.EX2 R166, R166 ;  /* 0x000000a600a67308 */ /* 0x000ef00000000800 */
[----:B------:R-:W-:Y:S08]  /*5000*/  MUFU.EX2 R167, R167 ;  /* 0x000000a700a77308 */ /* 0x000ff00000000800 */
[----:B------:R-:W-:Y:S08]  /*5010*/  MUFU.EX2 R168, R168 ;  /* 0x000000a800a87308 */ /* 0x000ff00000000800 */
[----:B------:R-:W-:Y:S08]  /*5020*/  MUFU.EX2 R169, R169 ;  /* 0x000000a900a97308 */ /* 0x000ff00000000800 */
[----:B------:R-:W4:Y:S08]  /*5030*/  MUFU.EX2 R170, R170 ;  /* 0x000000aa00aa7308 */ /* 0x000f300000000800 */
[----:B------:R-:W-:Y:S08]  /*5040*/  MUFU.EX2 R171, R171 ;  /* 0x000000ab00ab7308 */ /* 0x000ff00000000800 */
[----:B------:R-:W5:Y:S08]  /*5050*/  MUFU.EX2 R172, R172 ;  /* 0x000000ac00ac7308 */ /* 0x000f700000000800 */
[----:B------:R-:W-:Y:S08]  /*5060*/  MUFU.EX2 R173, R173 ;  /* 0x000000ad00ad7308 */ /* 0x000ff00000000800 */
[----:B------:R-:W5:Y:S08]  /*5070*/  MUFU.EX2 R174, R174 ;  /* 0x000000ae00ae7308 */ /* 0x000f700000000800 */
[----:B------:R-:W-:Y:S08]  /*5080*/  MUFU.EX2 R175, R175 ;  /* 0x000000af00af7308 */ /* 0x000ff00000000800 */
[----:B------:R-:W-:Y:S08]  /*5090*/  MUFU.EX2 R176, R176 ;  /* 0x000000b000b07308 */ /* 0x000ff00000000800 */
[----:B------:R-:W-:Y:S08]  /*50a0*/  MUFU.EX2 R177, R177 ;  /* 0x000000b100b17308 */ /* 0x000ff00000000800 */
[----:B------:R-:W5:Y:S08]  /*50b0*/  MUFU.EX2 R178, R178 ;  /* 0x000000b200b27308 */ /* 0x000f700000000800 */
        /* <DEDUP_REMOVED lines=12> */
[----:B------:R-:W-:Y:S01]  /*5180*/  MUFU.EX2 R191, R191 ;  /* 0x000000bf00bf7308 */ /* 0x000fe20000000800 */
[----:B------:R-:W-:-:S02]  /*5190*/  WARPGROUP.DEPBAR.LE gsb0, 0x0 ;  /* 0x00008000000079c5 */ /* 0x000fc40000010000 */
[----:B0-----:R-:W-:-:S05]  /*51a0*/  F2FP.F16.F32.PACK_AB R152, R158, R157 ;  /* 0x0000009d9e98723e */ /* 0x001fca00000000ff */
[----:B------:R-:W-:Y:S01]  /*51b0*/  MUFU.EX2 R12, R12 ;  /* 0x0000000c000c7308 */ /* 0x000fe20000000800 */
[----:B-1----:R-:W-:Y:S01]  /*51c0*/  F2FP.F16.F32.PACK_AB R153, R162, R161 ;  /* 0x000000a1a299723e */ /* 0x002fe200000000ff */
[----:B------:R-:W-:Y:S01]  /*51d0*/  FADD.FTZ R157, R157, R10 ;  /* 0x0000000a9d9d7221 */ /* 0x000fe20000010000 */
[----:B------:R-:W-:Y:S01]  /*51e0*/  F2FP.F16.F32.PACK_AB R154, R160, R159 ;  /* 0x0000009fa09a723e */ /* 0x000fe200000000ff */
[----:B------:R-:W-:Y:S01]  /*51f0*/  FADD.FTZ R161, R161, R156 ;  /* 0x0000009ca1a17221 */ /* 0x000fe20000010000 */
[----:B--2---:R-:W-:Y:S01]  /*5200*/  F2FP.F16.F32.PACK_AB R155, R164, R163 ;  /* 0x000000a3a49b723e */ /* 0x004fe200000000ff */
[----:B------:R-:W-:Y:S02]  /*5210*/  FADD.FTZ R158, R158, R157 ;  /* 0x0000009d9e9e7221 */ /* 0x000fe40000010000 */
[----:B------:R-:W-:Y:S01]  /*5220*/  MUFU.EX2 R192, R192 ;  /* 0x000000c000c07308 */ /* 0x000fe20000000800 */
[----:B------:R-:W-:Y:S01]  /*5230*/  WARPGROUP.ARRIVE ;  /* 0x00000000000079c5 */ /* 0x000fe20000000000 */
[----:B------:R-:W-:Y:S01]  /*5240*/  FADD.FTZ R162, R162, R161 ;  /* 0x000000a1a2a27221 */ /* 0x000fe20000010000 */
[----:B------:R-:W-:-:S03]  /*5250*/  FADD.FTZ R159, R159, R158 ;  /* 0x0000009e9f9f7221 */ /* 0x000fc60000010000 */
[----:B------:R-:W-:Y:S01]  /*5260*/  FADD.FTZ R163, R163, R162 ;  /* 0x000000a2a3a37221 */ /* 0x000fe20000010000 */
[----:B------:R-:W-:Y:S01]  /*5270*/  HGMMA.64x256x16.F32 R24, R152, gdesc[UR4].tnspB, R24, gsb0 ;  /* 0x43e0000498187df0 */ /* 0x000fe20008000818 */
[----:B------:R-:W-:Y:S01]  /*5280*/  UIADD3 UR6, UR10, 0x100, URZ ;  /* 0x000001000a067890 */ /* 0x000fe2000fffe03f */
[----:B------:R-:W0:Y:S01]  /*5290*/  MUFU.EX2 R193, R193 ;  /* 0x000000c100c17308 */ /* 0x000e220000000800 */
[----:B------:R-:W-:Y:S01]  /*52a0*/  UMOV UR7, 0x40000040 ;  /* 0x4000004000077882 */ /* 0x000fe20000000000 */
[----:B------:R-:W-:Y:S01]  /*52b0*/  FADD.FTZ R160, R160, R159 ;  /* 0x0000009fa0a07221 */ /* 0x000fe20000010000 */
[----:B------:R-:W-:-:S05]  /*52c0*/  FADD.FTZ R164, R164, R163 ;  /* 0x000000a3a4a47221 */ /* 0x000fca0000010000 */
[----:B------:R-:W-:Y:S08]  /*52d0*/  MUFU.EX2 R194, R194 ;  /* 0x000000c200c27308 */ /* 0x000ff00000000800 */
[----:B------:R-:W1:Y:S01]  /*52e0*/  MUFU.EX2 R23, R23 ;  /* 0x0000001700177308 */ /* 0x000e620000000800 */
[----:B------:R-:W-:Y:S02]  /*52f0*/  WARPGROUP.DEPBAR.LE gsb0, 0x0 ;  /* 0x00008000000079c5 */ /* 0x000fe40000010000 */
[----:B---3--:R-:W-:Y:S01]  /*5300*/  F2FP.F16.F32.PACK_AB R152, R166, R165 ;  /* 0x000000a5a698723e */ /* 0x008fe200000000ff */
[----:B------:R-:W-:Y:S01]  /*5310*/  FADD.FTZ R165, R165, R160 ;  /* 0x000000a0a5a57221 */ /* 0x000fe20000010000 */
[----:B----4-:R-:W-:Y:S01]  /*5320*/  F2FP.F16.F32.PACK_AB R153, R170, R169 ;  /* 0x000000a9aa99723e */ /* 0x010fe200000000ff */
[----:B------:R-:W-:Y:S01]  /*5330*/  FADD.FTZ R169, R169, R164 ;  /* 0x000000a4a9a97221 */ /* 0x000fe20000010000 */
[----:B------:R-:W-:Y:S01]  /*5340*/  F2FP.F16.F32.PACK_AB R154, R168, R167 ;  /* 0x000000a7a89a723e */ /* 0x000fe200000000ff */
[----:B------:R-:W-:Y:S01]  /*5350*/  FADD.FTZ R166, R166, R165 ;  /* 0x000000a5a6a67221 */ /* 0x000fe20000010000 */
[----:B-----5:R-:W-:Y:S01]  /*5360*/  F2FP.F16.F32.PACK_AB R155, R172, R171 ;  /* 0x000000abac9b723e */ /* 0x020fe200000000ff */
[----:B------:R-:W-:-:S02]  /*5370*/  FADD.FTZ R170, R170, R169 ;  /* 0x000000a9aaaa7221 */ /* 0x000fc40000010000 */
[----:B------:R-:W-:Y:S01]  /*5380*/  FADD.FTZ R167, R167, R166 ;  /* 0x000000a6a7a77221 */ /* 0x000fe20000010000 */
[----:B------:R-:W-:Y:S01]  /*5390*/  WARPGROUP.ARRIVE ;  /* 0x00000000000079c5 */ /* 0x000fe20000000000 */
[----:B------:R-:W-:Y:S02]  /*53a0*/  FADD.FTZ R171, R171, R170 ;  /* 0x000000aaabab7221 */ /* 0x000fe40000010000 */
[----:B------:R-:W-:Y:S02]  /*53b0*/  FADD.FTZ R168, R168, R167 ;  /* 0x000000a7a8a87221 */ /* 0x000fe40000010000 */
[----:B------:R-:W-:Y:S01]  /*53c0*/  FADD.FTZ R172, R172, R171 ;  /* 0x000000abacac7221 */ /* 0x000fe20000010000 */
[----:B------:R-:W-:Y:S01]  /*53d0*/  HGMMA.64x256x16.F32 R24, R152, gdesc[UR4].tnspB, R24, gsb0 ;  /* 0x43e0000498187df0 */ /* 0x000fe20008000818 */
[----:B------:R-:W-:Y:S01]  /*53e0*/  UIADD3 UR6, UR10, 0x180, URZ ;  /* 0x000001800a067890 */ /* 0x000fe2000fffe03f */
[----:B------:R-:W-:Y:S01]  /*53f0*/  UMOV UR7, 0x40000040 ;  /* 0x4000004000077882 */ /* 0x000fe20000000000 */
[----:B------:R-:W-:-:S02]  /*5400*/  WARPGROUP.DEPBAR.LE gsb0, 0x0 ;  /* 0x00008000000079c5 */ /* 0x000fc40000010000 */
[----:B------:R-:W-:Y:S01]  /*5410*/  F2FP.F16.F32.PACK_AB R152, R174, R173 ;  /* 0x000000adae98723e */ /* 0x000fe200000000ff */
[----:B------:R-:W-:Y:S01]  /*5420*/  FADD.FTZ R173, R173, R168 ;  /* 0x000000a8adad7221 */ /* 0x000fe20000010000 */
[----:B------:R-:W-:Y:S01]  /*5430*/  F2FP.F16.F32.PACK_AB R153, R178, R177 ;  /* 0x000000b1b299723e */ /* 0x000fe200000000ff */
[----:B------:R-:W-:Y:S01]  /*5440*/  FADD.FTZ R177, R177, R172 ;  /* 0x000000acb1b17221 */ /* 0x000fe20000010000 */
[----:B------:R-:W-:Y:S01]  /*5450*/  F2FP.F16.F32.PACK_AB R154, R176, R175 ;  /* 0x000000afb09a723e */ /* 0x000fe200000000ff */
[----:B------:R-:W-:Y:S01]  /*5460*/  FADD.FTZ R174, R174, R173 ;  /* 0x000000adaeae7221 */ /* 0x000fe20000010000 */
[----:B------:R-:W-:Y:S01]  /*5470*/  F2FP.F16.F32.PACK_AB R155, R180, R179 ;  /* 0x000000b3b49b723e */ /* 0x000fe200000000ff */
[----:B------:R-:W-:Y:S02]  /*5480*/  FADD.FTZ R178, R178, R177 ;  /* 0x000000b1b2b27221 */ /* 0x000fe40000010000 */
[----:B------:R-:W-:Y:S01]  /*5490*/  FADD.FTZ R175, R175, R174 ;  /* 0x000000aeafaf7221 */ /* 0x000fe20000010000 */
[----:B------:R-:W-:Y:S01]  /*54a0*/  WARPGROUP.ARRIVE ;  /* 0x00000000000079c5 */ /* 0x000fe20000000000 */
[----:B------:R-:W-:-:S02]  /*54b0*/  FADD.FTZ R179, R179, R178 ;  /* 0x000000b2b3b37221 */ /* 0x000fc40000010000 */
        /* <DEDUP_REMOVED lines=39> */
[----:B------:R-:W-:Y:S05]  /*5730*/  @P2 BRA `(.L_x_9272) ;  /* 0xffffffdc00042947 */ /* 0x000fea000383ffff */
.L_x_9263:
[----:B------:R-:W2:Y:S01]  /*5740*/  SHFL.BFLY PT, R7, R4, 0x2, 0x1f ;  /* 0x0c401f0004077f89 */ /* 0x000ea200000e0000 */
[----:B------:R-:W-:Y:S01]  /*5750*/  MOV R206, 0x400 ;  /* 0x0000040000ce7802 */ /* 0x000fe20000000f00 */
[----:B------:R-:W-:Y:S02]  /*5760*/  UIADD3 UR4, -UR43, URZ, URZ ;  /* 0x0000003f2b047290 */ /* 0x000fe4000fffe13f */
[----:B------:R-:W3:Y:S01]  /*5770*/  SHFL.BFLY PT, R9, R6, 0x2, 0x1f ;  /* 0x0c401f0006097f89 */ /* 0x000ee200000e0000 */
[----:B------:R-:W-:Y:S01]  /*5780*/  ULDC UR10, c[0x0][0xd44] ;  /* 0x00035100000a7ab9 */ /* 0x000fe20000000800 */
[----:B------:R-:W-:Y:S01]  /*5790*/  ULDC.64 UR6, c[0x0][0xc90] ;  /* 0x0003240000067ab9 */ /* 0x000fe20000000a00 */
[----:B------:R-:W-:Y:S01]  /*57a0*/  UIMAD UR10, UR10, UR4, UR41 ;  /* 0x000000040a0a72a4 */ /* 0x000fe2000f8e0229 */
[----:B------:R-:W4:Y:S01]  /*57b0*/  S2R R11, SR_CgaCtaId ;  /* 0x00000000000b7919 */ /* 0x000f220000008800 */
[----:B------:R-:W-:Y:S02]  /*57c0*/  ULDC.64 UR8, c[0x0][0xbe8] ;  /* 0x0002fa0000087ab9 */ /* 0x000fe40000000a00 */
[----:B------:R-:W-:Y:S01]  /*57d0*/  USHF.R.S32.HI UR11, URZ, 0x1f, UR10 ;  /* 0x0000001f3f0b7899 */ /* 0x000fe2000801140a */
[----:B------:R-:W0:Y:S01]  /*57e0*/  S2R R13, SR_SWINHI ;  /* 0x00000000000d7919 */ /* 0x000e220000002f00 */
[----:B------:R-:W-:-:S02]  /*57f0*/  UIMAD.WIDE.U32 UR4, UR10, UR6, URZ ;  /* 0x000000060a0472a5 */ /* 0x000fc4000f8e003f */
[----:B------:R-:W-:Y:S01]  /*5800*/  UIMAD UR6, UR11, UR6, URZ ;  /* 0x000000060b0672a4 */ /* 0x000fe2000f8e023f */
[----:B------:R1:W-:Y:S06]  /*5810*/  BAR.ARV R5, 0x100 ;  /* 0x000400050000751d */ /* 0x0003ec0000002000 */
[----:B------:R-:W-:Y:S01]  /*5820*/  UIMAD UR6, UR10, UR7, UR6 ;  /* 0x000000070a0672a4 */ /* 0x000fe2000f8e0206 */
[----:B--2---:R-:W-:Y:S01]  /*5830*/  FADD.FTZ R7, R7, R4 ;  /* 0x0000000407077221 */ /* 0x004fe20000010000 */
[----:B------:R-:W-:Y:S01]  /*5840*/  IMAD.MOV.U32 R4, RZ, RZ, RZ ;  /* 0x000000ffff047224 */ /* 0x000fe200078e00ff */
[----:B------:R-:W-:Y:S06]  /*5850*/  BAR.ARV 0x8, 0x180 ;  /* 0x0206000000007b1d */ /* 0x000fec0000002000 */
[----:B---3--:R-:W-:Y:S01]  /*5860*/  FADD.FTZ R9, R9, R6 ;  /* 0x0000000609097221 */ /* 0x008fe20000010000 */
[----:B------:R-:W-:Y:S01]  /*5870*/  IMAD.MOV.U32 R6, RZ, RZ, -0x800000 ;  /* 0xff800000ff067424 */ /* 0x000fe200078e00ff */
[----:B------:R-:W2:Y:S01]  /*5880*/  SHFL.BFLY PT, R8, R7, 0x1, 0x1f ;  /* 0x0c201f0007087f89 */ /* 0x000ea200000e0000 */
[----:B-1----:R-:W-:Y:S01]  /*5890*/  IMAD.MOV.U32 R5, RZ, RZ, -0x800000 ;  /* 0xff800000ff057424 */ /* 0x002fe200078e00ff */
[----:B------:R-:W-:-:S02]  /*58a0*/  USHF.R.S32.HI UR7, URZ, 0x1f, UR43 ;  /* 0x0000001f3f077899 */ /* 0x000fc4000801142b */
[----:B------:R-:W1:Y:S01]  /*58b0*/  SHFL.BFLY PT, R10, R9, 0x1, 0x1f ;  /* 0x0c201f00090a7f89 */ /* 0x000e6200000e0000 */
[----:B----4-:R-:W-:Y:S01]  /*58c0*/  LEA R206, R11, R206, 0x18 ;  /* 0x000000ce0bce7211 */ /* 0x010fe200078ec0ff */
[----:B------:R-:W-:Y:S01]  /*58d0*/  BAR.SYNC.DEFER_BLOCKING 0x1, 0x100 ;  /* 0x0044000000007b1d */ /* 0x000fe20000010000 */
[----:B--2---:R-:W-:Y:S01]  /*58e0*/  FADD.FTZ R12, R7, R8 ;  /* 0x00000008070c7221 */ /* 0x004fe20000010000 */
[----:B------:R-:W-:Y:S02]  /*58f0*/  IMAD.MOV.U32 R8, RZ, RZ, RZ ;  /* 0x000000ffff087224 */ /* 0x000fe400078e00ff */
[----:B-1----:R-:W-:Y:S02]  /*5900*/  FADD.FTZ R14, R9, R10 ;  /* 0x0000000a090e7221 */ /* 0x002fe40000010000 */
[----:B------:R-:W-:Y:S01]  /*5910*/  FSETP.NE.FTZ.AND P0, PT, R12, RZ, PT ;  /* 0x000000ff0c00720b */ /* 0x000fe20003f15000 */
[----:B------:R-:W-:Y:S01]  /*5920*/  IMAD R9, R22, 0x40, R2 ;  /* 0x0000004016097824 */ /* 0x000fe200078e0202 */
[----:B------:R-:W-:-:S02]  /*5930*/  MOV R10, R206 ;  /* 0x000000ce000a7202 */ /* 0x000fc40000000f00 */
[----:B0-----:R-:W-:Y:S01]  /*5940*/  MOV R11, R13 ;  /* 0x0000000d000b7202 */ /* 0x001fe20000000f00 */
[----:B------:R-:W-:Y:S01]  /*5950*/  IMAD.U32 R13, RZ, RZ, UR27 ;  /* 0x0000001bff0d7e24 */ /* 0x000fe2000f8e00ff */
[----:B------:R-:W-:-:S07]  /*5960*/  FSETP.NE.FTZ.AND P1, PT, R14, RZ, PT ;  /* 0x000000ff0e00720b */ /* 0x000fce0003f35000 */
[----:B------:R-:W0:Y:S01]  /*5970*/  @P0 MUFU.RCP R8, R12 ;  /* 0x0000000c00080308 */ /* 0x000e220000001000 */
[----:B------:R-:W-:-:S07]  /*5980*/  @P0 FMUL.FTZ R13, R13, 0.69314718246459960938 ;  /* 0x3f3172180d0d0820 */ /* 0x000fce0000410000 */
[----:B------:R-:W-:Y:S08]  /*5990*/  @P1 MUFU.RCP R4, R14 ;  /* 0x0000000e00041308 */ /* 0x000ff00000001000 */
        /* <DEDUP_REMOVED lines=8> */
[----:B------:R-:W0:Y:S01]  /*5a20*/  @P1 MUFU.LG2 R14, R14 ;  /* 0x0000000e000e1308 */ /* 0x000e220000000c00 */
        /* <DEDUP_REMOVED lines=57> */
[----:B------:R-:W-:-:S04]  /*5dc0*/  IMAD.WIDE R8, R9, 0x2, R10 ;  /* 0x0000000209087825 */ /* 0x000fc800078e020a */
[----:B-1----:R-:W-:Y:S01]  /*5dd0*/  @P0 FMUL.FTZ R12, R12, 0.69314718246459960938 ;  /* 0x3f3172180c0c0820 */ /* 0x002fe20000410000 */
[----:B0-----:R-:W-:Y:S01]  /*5de0*/  @P1 FMUL.FTZ R14, R14, 0.69314718246459960938 ;  /* 0x3f3172180e0e1820 */ /* 0x001fe20000410000 */
[----:B------:R-:W-:Y:S01]  /*5df0*/  FMUL.FTZ R7, R91, R4 ;  /* 0x000000045b077220 */ /* 0x000fe20000410000 */
[----:B------:R-:W-:-:S04]  /*5e00*/  IMAD.WIDE R10, R211, 0x2, R10 ;  /* 0x00000002d30a7825 */ /* 0x000fc800078e020a */
[-C--:B------:R-:W-:Y:S01]  /*5e10*/  FMUL.FTZ R176, R131, R4.reuse ;  /* 0x0000000483b07220 */ /* 0x080fe20000410000 */
[-C--:B------:R-:W-:Y:S01]  /*5e20*/  FMUL.FTZ R23, R90, R4.reuse ;  /* 0x000000045a177220 */ /* 0x080fe20000410000 */
[-C--:B------:R-:W-:Y:S01]  /*5e30*/  FMUL.FTZ R61, R94, R4.reuse ;  /* 0x000000045e3d7220 */ /* 0x080fe20000410000 */
[----:B------:R-:W-:Y:S01]  /*5e40*/  IMAD.U32 R53, RZ, RZ, UR27 ;  /* 0x0000001bff357e24 */ /* 0x000fe2000f8e00ff */
[----:B------:R-:W-:Y:S01]  /*5e50*/  IADD3 R21, P3, R10, 0xc060, RZ ;  /* 0x0000c0600a157810 */ /* 0x000fe20007f7e0ff */
[----:B------:R-:W-:Y:S01]  /*5e60*/  FMUL.FTZ R77, R98, R4 ;  /* 0x00000004624d7220 */ /* 0x000fe20000410000 */
[C---:B------:R-:W-:Y:S01]  /*5e70*/  LOP3.LUT R171, R10.reuse, 0x380, RZ, 0xc0, !PT ;  /* 0x000003800aab7812 */ /* 0x040fe200078ec0ff */
[----:B------:R-:W-:Y:S01]  /*5e80*/  @P1 FMUL.FTZ R53, R53, 0.69314718246459960938 ;  /* 0x3f31721835351820 */ /* 0x000fe20000410000 */
[----:B------:R-:W-:Y:S01]  /*5e90*/  LOP3.LUT R15, R21, 0x380, RZ, 0xc0, !PT ;  /* 0x00000380150f7812 */ /* 0x000fe200078ec0ff */
[----:B------:R-:W-:Y:S01]  /*5ea0*/  @P0 FFMA.FTZ R6, R13, R0, R12 ;  /* 0x000000000d060223 */ /* 0x000fe2000001000c */
[----:B------:R-:W-:Y:S01]  /*5eb0*/  IADD3 R91, P5, R10, 0xc020, RZ ;  /* 0x0000c0200a5b7810 */ /* 0x000fe20007fbe0ff */
[----:B------:R-:W-:Y:S01]  /*5ec0*/  @P1 FFMA.FTZ R5, R53, R3, R14 ;  /* 0x0000000335051223 */ /* 0x000fe2000001000e */
        /* <DEDUP_REMOVED lines=34> */
[----:B------:R-:W-:Y:S01]  /*60f0*/  IADD3 R0, P3, R10, 0x60, RZ ;  /* 0x000000600a007810 */ /* 0x000fe20007f7e0ff */
[----:B------:R-:W-:Y:S01]  /*6100*/  FMUL.FTZ R31, R31, R4 ;  /* 0x000000041f1f7220 */ /* 0x000fe20000410000 */
[----:B------:R-:W-:Y:S01]  /*6110*/  LOP3.LUT R170, R171, R10, RZ, 0x3c, !PT ;  /* 0x0000000aabaa7212 */ /* 0x000fe200078e3cff */
        /* <DEDUP_REMOVED lines=67> */
[--C-:B------:R-:W-:Y:S01]  /*6550*/  IMAD.MOV.U32 R171, RZ, RZ, R11.reuse ;  /* 0x000000ffffab7224 */ /* 0x100fe200078e000b */
[----:B------:R-:W-:Y:S01]  /*6560*/  IADD3 R13, P3, R8, 0x1000, RZ ;  /* 0x00001000080d7810 */ /* 0x000fe20007f7e0ff */
[--C-:B------:R-:W-:Y:S01]  /*6570*/  IMAD.X R157, RZ, RZ, R11.reuse, P4 ;  /* 0x000000ffff9d7224 */ /* 0x100fe200020e060b */
[----:B------:R-:W-:Y:S01]  /*6580*/  LOP3.LUT R3, R52, 0x380, RZ, 0xc0, !PT ;  /* 0x0000038034037812 */ /* 0x000fe200078ec0ff */
[--C-:B------:R-:W-:Y:S01]  /*6590*/  IMAD.X R159, RZ, RZ, R11.reuse, P5 ;  /* 0x000000ffff9f7224 */ /* 0x100fe200028e060b */
[----:B------:R-:W-:Y:S01]  /*65a0*/  LOP3.LUT R12, R13, 0x380, RZ, 0xc0, !PT ;  /* 0x000003800d0c7812 */ /* 0x000fe200078ec0ff */
[--C-:B------:R-:W-:Y:S01]  /*65b0*/  IMAD.X R161, RZ, RZ, R11.reuse, P6 ;  /* 0x000000ffffa17224 */ /* 0x100fe200030e060b */
[----:B------:R-:W-:Y:S01]  /*65c0*/  SHF.R.U64 R3, R3, 0x3, RZ ;  /* 0x0000000303037819 */ /* 0x000fe200000012ff */
[--C-:B------:R-:W-:Y:S01]  /*65d0*/  IMAD.X R163, RZ, RZ, R11.reuse, P0 ;  /* 0x000000ffffa37224 */ /* 0x100fe200000e060b */
[----:B------:R-:W-:Y:S01]  /*65e0*/  SHF.R.U64 R12, R12, 0x3, RZ ;  /* 0x000000030c0c7819 */ /* 0x000fe200000012ff */
[----:B------:R-:W-:Y:S01]  /*65f0*/  IMAD.X R165, RZ, RZ, R11, P1 ;  /* 0x000000ffffa57224 */ /* 0x000fe200008e060b */
[----:B------:R-:W-:Y:S01]  /*6600*/  LOP3.LUT R95, R98, 0x380, RZ, 0xc0, !PT ;  /* 0x00000380625f7812 */ /* 0x000fe200078ec0ff */
[----:B------:R-:W-:Y:S01]  /*6610*/  IMAD.U32 R10, RZ, RZ, UR4 ;  /* 0x00000004ff0a7e24 */ /* 0x000fe2000f8e00ff */
[----:B------:R-:W-:Y:S01]  /*6620*/  LOP3.LUT R158, R3, R52, RZ, 0x3c, !PT ;  /* 0x00000034039e7212 */ /* 0x000fe200078e3cff */
[----:B------:R-:W-:Y:S01]  /*6630*/  UIADD3 UR4, UR5, UR6, URZ ;  /* 0x0000000605047290 */ /* 0x000fe2000fffe03f */
[----:B------:R-:W-:-:S02]  /*6640*/  LOP3.LUT R3, R14, 0x380, RZ, 0xc0, !PT ;  /* 0x000003800e037812 */ /* 0x000fc400078ec0ff */
[----:B------:R-:W-:Y:S01]  /*6650*/  LOP3.LUT R12, R12, R13, RZ, 0x3c, !PT ;  /* 0x0000000d0c0c7212 */ /* 0x000fe200078e3cff */
[----:B------:R-:W-:Y:S01]  /*6660*/  IMAD.X R13, RZ, RZ, R9, P3 ;  /* 0x000000ffff0d7224 */ /* 0x000fe200018e0609 */
[----:B------:R-:W-:Y:S01]  /*6670*/  SHF.R.U64 R95, R95, 0x3, RZ ;  /* 0x000000035f5f7819 */ /* 0x000fe200000012ff */
[----:B------:R-:W-:Y:S01]  /*6680*/  ULDC UR6, c[0x0][0xb88] ;  /* 0x0002e20000067ab9 */ /* 0x000fe20000000800 */
[----:B------:R-:W-:Y:S02]  /*6690*/  SHF.R.U64 R3, R3, 0x3, RZ ;  /* 0x0000000303037819 */ /* 0x000fe400000012ff */
[----:B------:R-:W-:Y:S02]  /*66a0*/  IADD3 R99, P3, R8, 0x8000, RZ ;  /* 0x0000800008637810 */ /* 0x000fe40007f7e0ff */
[----:B------:R-:W-:Y:S02]  /*66b0*/  LOP3.LUT R134, R95, R98, RZ, 0x3c, !PT ;  /* 0x000000625f867212 */ /* 0x000fe400078e3cff */
[----:B------:R-:W-:-:S02]  /*66c0*/  LOP3.LUT R160, R3, R14, RZ, 0x3c, !PT ;  /* 0x0000000e03a07212 */ /* 0x000fc400078e3cff */
[----:B------:R-:W-:Y:S02]  /*66d0*/  LOP3.LUT R98, R99, 0x380, RZ, 0xc0, !PT ;  /* 0x0000038063627812 */ /* 0x000fe400078ec0ff */
[----:B------:R-:W-:Y:S02]  /*66e0*/  LOP3.LUT R3, R0, 0x380, RZ, 0xc0, !PT ;  /* 0x0000038000037812 */ /* 0x000fe400078ec0ff */
[----:B------:R-:W-:Y:S02]  /*66f0*/  SHF.R.U64 R98, R98, 0x3, RZ ;  /* 0x0000000362627819 */ /* 0x000fe400000012ff */
[----:B------:R-:W-:Y:S02]  /*6700*/  SHF.R.U64 R3, R3, 0x3, RZ ;  /* 0x0000000303037819 */ /* 0x000fe400000012ff */
[----:B------:R-:W-:Y:S01]  /*6710*/  LOP3.LUT R98, R98, R99, RZ, 0x3c, !PT ;  /* 0x0000006362627212 */ /* 0x000fe200078e3cff */
[----:B------:R-:W-:Y:S01]  /*6720*/  IMAD.X R99, RZ, RZ, R9, P3 ;  /* 0x000000ffff637224 */ /* 0x000fe200018e0609 */
[----:B------:R-:W-:-:S02]  /*6730*/  LOP3.LUT R168, R3, R0, RZ, 0x3c, !PT ;  /* 0x0000000003a87212 */ /* 0x000fc400078e3cff */
[C---:B------:R-:W-:Y:S02]  /*6740*/  IADD3 R3, P3, R8.reuse, 0xf000, RZ ;  /* 0x0000f00008037810 */ /* 0x040fe40007f7e0ff */
[----:B------:R-:W-:Y:S02]  /*6750*/  IADD3 R95, P2, R8, 0x7000, RZ ;  /* 0x00007000085f7810 */ /* 0x000fe40007f5e0ff */
[----:B------:R-:W-:Y:S01]  /*6760*/  LOP3.LUT R0, R3, 0x380, RZ, 0xc0, !PT ;  /* 0x0000038003007812 */ /* 0x000fe200078ec0ff */
[----:B------:R-:W-:Y:S01]  /*6770*/  IMAD.X R127, RZ, RZ, R9, P3 ;  /* 0x000000ffff7f7224 */ /* 0x000fe200018e0609 */
[----:B------:R-:W-:Y:S02]  /*6780*/  LOP3.LUT R94, R95, 0x380, RZ, 0xc0, !PT ;  /* 0x000003805f5e7812 */ /* 0x000fe400078ec0ff */
[----:B------:R-:W-:Y:S02]  /*6790*/  SHF.R.U64 R0, R0, 0x3, RZ ;  /* 0x0000000300007819 */ /* 0x000fe400000012ff */
[----:B------:R-:W-:-:S02]  /*67a0*/  SHF.R.U64 R94, R94, 0x3, RZ ;  /* 0x000000035e5e7819 */ /* 0x000fc400000012ff */
[----:B------:R-:W-:Y:S01]  /*67b0*/  LOP3.LUT R126, R0, R3, RZ, 0x3c, !PT ;  /* 0x00000003007e7212 */ /* 0x000fe200078e3cff */
[----:B------:R-:W-:Y:S01]  /*67c0*/  IMAD R3, RZ, RZ, -UR41 ;  /* 0x80000029ff037e24 */ /* 0x000fe2000f8e02ff */
[----:B------:R-:W0:Y:S01]  /*67d0*/  LDC R0, c[0x0][0xce8] ;  /* 0x00033a00ff007b82 */ /* 0x000e220000000800 */
[----:B------:R-:W-:Y:S01]  /*67e0*/  LOP3.LUT R94, R94, R95, RZ, 0x3c, !PT ;  /* 0x0000005f5e5e7212 */ /* 0x000fe200078e3cff */
[----:B------:R-:W-:Y:S01]  /*67f0*/  IMAD.X R95, RZ, RZ, R9, P2 ;  /* 0x000000ffff5f7224 */ /* 0x000fe200010e0609 */
[----:B------:R-:W-:Y:S02]  /*6800*/  IADD3 R123, P2, R8, 0xe000, RZ ;  /* 0x0000e000087b7810 */ /* 0x000fe40007f5e0ff */
[----:B------:R-:W-:Y:S02]  /*6810*/  F2FP.F16.F32.PACK_AB R24, R25, R24 ;  /* 0x000000181918723e */ /* 0x000fe400000000ff */
[----:B------:R-:W-:Y:S02]  /*6820*/  LOP3.LUT R122, R123, 0x380, RZ, 0xc0, !PT ;  /* 0x000003807b7a7812 */ /* 0x000fe400078ec0ff */
[----:B------:R-:W-:-:S02]  /*6830*/  F2FP.F16.F32.PACK_AB R25, R27, R26 ;  /* 0x0000001a1b19723e */ /* 0x000fc400000000ff */
[----:B------:R-:W-:Y:S02]  /*6840*/  SHF.R.U64 R122, R122, 0x3, RZ ;  /* 0x000000037a7a7819 */ /* 0x000fe400000012ff */
[----:B------:R-:W-:Y:S02]  /*6850*/  F2FP.F16.F32.PACK_AB R26, R187, R28 ;  /* 0x0000001cbb1a723e */ /* 0x000fe400000000ff */
[----:B------:R-:W-:Y:S01]  /*6860*/  LOP3.LUT R122, R122, R123, RZ, 0x3c, !PT ;  /* 0x0000007b7a7a7212 */ /* 0x000fe200078e3cff */
[----:B------:R-:W-:Y:S01]  /*6870*/  IMAD.X R123, RZ, RZ, R9, P2 ;  /* 0x000000ffff7b7224 */ /* 0x000fe200010e0609 */
[----:B------:R-:W1:Y:S01]  /*6880*/  LDC R28, c[0x0][0xd38] ;  /* 0x00034e00ff1c7b82 */ /* 0x000e620000000800 */
[----:B------:R-:W-:Y:S02]  /*6890*/  MOV R170, R170 ;  /* 0x000000aa00aa7202 */ /* 0x000fe40000000f00 */
[----:B------:R-:W-:Y:S02]  /*68a0*/  F2FP.F16.F32.PACK_AB R27, R31, R30 ;  /* 0x0000001e1f1b723e */ /* 0x000fe400000000ff */
[----:B------:R-:W-:-:S02]  /*68b0*/  LOP3.LUT R57, R90, 0x380, RZ, 0xc0, !PT ;  /* 0x000003805a397812 */ /* 0x000fc400078ec0ff */
[----:B0-----:R-:W-:Y:S01]  /*68c0*/  ISETP.NE.AND P2, PT, R0, 0x1, PT ;  /* 0x000000010000780c */ /* 0x001fe20003f45270 */
[----:B------:R0:W-:Y:S01]  /*68d0*/  STSM.16.M88.4 [R170], R24 ;  /* 0x00000018aa007844 */ /* 0x0001e20000000200 */
[----:B------:R-:W-:Y:S01]  /*68e0*/  LOP3.LUT R11, R56, 0x380, RZ, 0xc0, !PT ;  /* 0x00000380380b7812 */ /* 0x000fe200078ec0ff */
[----:B------:R-:W2:Y:S01]  /*68f0*/  LDC.64 R30, c[0x0][0xc98] ;  /* 0x00032600ff1e7b82 */ /* 0x000ea20000000a00 */
[----:B------:R-:W-:Y:S02]  /*6900*/  SHF.R.U64 R57, R57, 0x3, RZ ;  /* 0x0000000339397819 */ /* 0x000fe400000012ff */
[----:B------:R-:W-:Y:S02]  /*6910*/  SHF.R.U64 R11, R11, 0x3, RZ ;  /* 0x000000030b0b7819 */ /* 0x000fe400000012ff */
[----:B------:R-:W-:Y:S02]  /*6920*/  LOP3.LUT R146, R57, R90, RZ, 0x3c, !PT ;  /* 0x0000005a39927212 */ /* 0x000fe400078e3cff */
[----:B------:R-:W-:-:S02]  /*6930*/  LOP3.LUT R154, R11, R56, RZ, 0x3c, !PT ;  /* 0x000000380b9a7212 */ /* 0x000fc400078e3cff */
[----:B------:R-:W-:Y:S02]  /*6940*/  LOP3.LUT R11, R20, 0x380, RZ, 0xc0, !PT ;  /* 0x00000380140b7812 */ /* 0x000fe400078ec0ff */
[----:B------:R-:W-:Y:S02]  /*6950*/  IADD3 R57, P0, R8, 0x5000, RZ ;  /* 0x0000500008397810 */ /* 0x000fe40007f1e0ff */
[----:B------:R-:W-:Y:S01]  /*6960*/  F2FP.F16.F32.PACK_AB R32, R33, R32 ;  /* 0x000000202120723e */ /* 0x000fe200000000ff */
[----:B0-----:R-:W0:Y:S01]  /*6970*/  @P2 LDC R24, c[0x0][0xcec] ;  /* 0x00033b00ff182b82 */ /* 0x001e220000000800 */
[----:B-1----:R-:W-:Y:S01]  /*6980*/  IMAD R3, R28, R3, UR44 ;  /* 0x0000002c1c037e24 */ /* 0x002fe2000f8e0203 */
[----:B------:R-:W-:Y:S02]  /*6990*/  F2FP.F16.F32.PACK_AB R33, R35, R34 ;  /* 0x000000222321723e */ /* 0x000fe400000000ff */
[----:B------:R-:W-:Y:S02]  /*69a0*/  SHF.R.U64 R11, R11, 0x3, RZ ;  /* 0x000000030b0b7819 */ /* 0x000fe400000012ff */
[----:B------:R-:W-:-:S02]  /*69b0*/  IADD3 R91, P1, R8, 0x6000, RZ ;  /* 0x00006000085b7810 */ /* 0x000fc40007f3e0ff */
        /* <DEDUP_REMOVED lines=271> */
.L_x_9274:
[----:B------:R-:W-:Y:S05]  /*7ab0*/  BSYNC B0 ;  /* 0x0000000000007941 */ /* 0x000fea0003800000 */
.L_x_9273:
        /* <DEDUP_REMOVED lines=20> */
.L_x_9276:
[----:B------:R-:W-:Y:S05]  /*7c00*/  BSYNC B0 ;  /* 0x0000000000007941 */ /* 0x000fea0003800000 */
.L_x_9275:
        /* <DEDUP_REMOVED lines=20> */
.L_x_9278:
[----:B------:R-:W-:Y:S05]  /*7d50*/  BSYNC B0 ;  /* 0x0000000000007941 */ /* 0x000fea0003800000 */
.L_x_9277:
        /* <DEDUP_REMOVED lines=23> */
.L_x_9280:
[----:B------:R-:W-:Y:S05]  /*7ed0*/  BSYNC B0 ;  /* 0x0000000000007941 */ /* 0x000fea0003800000 */
.L_x_9279:
[----:B------:R-:W5:Y:S02]  /*7ee0*/  LDC R0, c[0x0][0xd34] ;  /* 0x00034d00ff007b82 */ /* 0x000f640000000800 */
[----:B-----5:R-:W-:-:S13]  /*7ef0*/  ISETP.LE.AND P0, PT, R0, UR44, PT ;  /* 0x0000002c00007c0c */ /* 0x020fda000bf03270 */
[----:B------:R-:W-:Y:S05]  /*7f00*/  @!P0 BRA `(.L_x_9281) ;  /* 0xffffff8c00b08947 */ /* 0x000fea000383ffff */
[----:B------:R-:W-:Y:S05]  /*7f10*/  EXIT ;  /* 0x000000000000794d */ /* 0x000fea0003800000 */
.L_x_9250:
        /* <DEDUP_REMOVED lines=34> */
[C---:B-1----:R-:W-:Y:S02]  /*8140*/  LOP3.LUT R3, R2.reuse, 0x80, RZ, 0xfc, !PT ;  /* 0x0000008002037812 */ /* 0x042fe400078efcff */
[----:B--2---:R-:W-:-:S07]  /*8150*/  LOP3.LUT R0, R2, 0xc0, RZ, 0xfc, !PT ;  /* 0x000000c002007812 */ /* 0x004fce00078efcff */
.L_x_9362:
[----:B------:R-:W2:Y:S01]  /*8160*/  LDL R2, [R1+0x24] ;  /* 0x0000240001027983 */ /* 0x000ea20000100800 */
[----:B-1----:R-:W1:Y:S01]  /*8170*/  LDC R0, c[0x0][0xd38] ;  /* 0x00034e00ff007b82 */ /* 0x002e620000000800 */
[----:B------:R-:W-:Y:S05]  /*8180*/  YIELD ;  /* 0x0000000000007946 */ /* 0x000fea0003800000 */
[----:B------:R-:W-:Y:S02]  /*8190*/  ULDC.64 UR4, c[0x0][0x418] ;  /* 0x0001060000047ab9 */ /* 0x000fe40000000a00 */
[----:B------:R-:W3:Y:S01]  /*81a0*/  LDC R17, c[0x0][0xd44] ;  /* 0x00035100ff117b82 */ /* 0x000ee20000000800 */
[----:B------:R-:W-:-:S03]  /*81b0*/  UISETP.NE.U32.AND UP0, UPT, UR4, URZ, UPT ;  /* 0x0000003f0400728c */ /* 0x000fc6000bf05070 */
[----:B------:R-:W-:Y:S01]  /*81c0*/  ULDC UR4, c[0x0][0x424] ;  /* 0x0001090000047ab9 */ /* 0x000fe20000000800 */
[----:B------:R-:W-:-:S04]  /*81d0*/  UISETP.NE.AND.EX UP0, UPT, UR5, URZ, UPT, UP0 ;  /* 0x0000003f0500728c */ /* 0x000fc8000bf05300 */
[----:B------:R-:W-:Y:S01]  /*81e0*/  USEL UR4, UR4, 0x1, UP0 ;  /* 0x0000000104047887 */ /* 0x000fe20008000000 */
[----:B-1----:R-:W-:-:S13]  /*81f0*/  ISETP.NE.AND P0, PT, R0, 0x1, PT ;  /* 0x000000010000780c */ /* 0x002fda0003f05270 */
[----:B------:R-:W2:Y:S08]  /*8200*/  @P0 LDC R0, c[0x0][0xd3c] ;  /* 0x00034f00ff000b82 */ /* 0x000eb00000000800 */
[----:B------:R-:W1:Y:S01]  /*8210*/  @P0 LDC R3, c[0x0][0xd40] ;  /* 0x00035000ff030b82 */ /* 0x000e620000000800 */
[----:B--2---:R-:W-:-:S04]  /*8220*/  @P0 IMAD.HI.U32 R0, R2, R0, RZ ;  /* 0x0000000002000227 */ /* 0x004fc800078e00ff */
[----:B------:R-:W-:Y:S01]  /*8230*/  IMAD.MOV.U32 R4, RZ, RZ, R2 ;  /* 0x000000ffff047224 */ /* 0x000fe200078e0002 */
[----:B-1----:R-:W-:Y:S02]  /*8240*/  @P0 SHF.R.U32.HI R4, RZ, R3, R0 ;  /* 0x00000003ff040219 */ /* 0x002fe40000011600 */
[----:B---3--:R-:W-:-:S03]  /*8250*/  ISETP.NE.AND P0, PT, R17, 0x1, PT ;  /* 0x000000011100780c */ /* 0x008fc60003f05270 */
[----:B------:R-:W-:Y:S01]  /*8260*/  IMAD.MOV.U32 R5, RZ, RZ, R4 ;  /* 0x000000ffff057224 */ /* 0x000fe200078e0004 */
[----:B------:R-:W-:Y:S09]  /*8270*/  STL [R1+0x10], R4 ;  /* 0x0000100401007387 */ /* 0x000ff20000100800 */
[----:B------:R-:W1:Y:S02]  /*8280*/  @P0 LDC.64 R2, c[0x0][0xd48] ;  /* 0x00035200ff020b82 */ /* 0x000e640000000a00 */
[----:B-1----:R-:W-:-:S05]  /*8290*/  @P0 IMAD.HI.U32 R2, R4, R2, RZ ;  /* 0x0000000204020227 */ /* 0x002fca00078e00ff */
[----:B------:R-:W-:-:S05]  /*82a0*/  @P0 SHF.R.U32.HI R5, RZ, R3, R2 ;  /* 0x00000003ff050219 */ /* 0x000fca0000011602 */
[----:B------:R-:W-:Y:S01]  /*82b0*/  IMAD.MOV R0, RZ, RZ, -R5 ;  /* 0x000000ffff007224 */ /* 0x000fe200078e0a05 */
[----:B------:R-:W-:Y:S03]  /*82c0*/  STL [R1+0x14], R5 ;  /* 0x0000140501007387 */ /* 0x000fe60000100800 */
[----:B------:R-:W-:Y:S02]  /*82d0*/  IMAD R17, R17, R0, R4 ;  /* 0x0000000011117224 */ /* 0x000fe400078e0204 */
[----:B------:R-:W1:Y:S02]  /*82e0*/  LDC R0, c[0x0][0x2f0] ;  /* 0x0000bc00ff007b82 */ /* 0x000e640000000800 */
[----:B-1----:R-:W-:Y:S01]  /*82f0*/  IMAD R2, R0, UR4, RZ ;  /* 0x0000000400027c24 */ /* 0x002fe2000f8e02ff */
[----:B------:R-:W-:-:S03]  /*8300*/  UIADD3 UR4, UR37, 0x1c400, URZ ;  /* 0x0001c40025047890 */ /* 0x000fc6000fffe03f */
[----:B------:R-:W-:Y:S01]  /*8310*/  VIADD R0, R2, 0x5f ;  /* 0x0000005f02007836 */ /* 0x000fe20000000000 */
[----:B------:R1:W-:Y:S01]  /*8320*/  STL [R1+0x58], R2 ;  /* 0x0000580201007387 */ /* 0x0003e20000100800 */
[----:B------:R-:W-:Y:S02]  /*8330*/  ULOP3.LUT UP0, URZ, UR4, 0x3ff, URZ, 0xc0, !UPT ;  /* 0x000003ff043f7892 */ /* 0x000fe4000f80c03f */
[----:B------:R-:W-:-:S04]  /*8340*/  IMAD.HI R0, R0, 0x2aaaaaab, RZ ;  /* 0x2aaaaaab00007827 */ /* 0x000fc800078e02ff */
[----:B------:R-:W-:Y:S02]  /*8350*/  PLOP3.LUT P0, PT, PT, PT, UP0, 0x80, 0x0 ;  /* 0x000000000000781c */ /* 0x000fe40003f0f008 */
[----:B-1----:R-:W-:-:S04]  /*8360*/  SHF.R.U32.HI R2, RZ, 0x1f, R0 ;  /* 0x0000001fff027819 */ /* 0x002fc80000011600 */
[----:B------:R-:W-:-:S05]  /*8370*/  LEA.HI.SX32 R0, R0, R2, 0x1c ;  /* 0x0000000200007211 */ /* 0x000fca00078fe2ff */
[----:B------:R1:W-:Y:S02]  /*8380*/  STL [R1+0x20], R0 ;  /* 0x0000200001007387 */ /* 0x0003e40000100800 */
[----:B0-----:R-:W-:Y:S05]  /*8390*/  @!P0 BRA `(.L_x_9283) ;  /* 0x0000000000408947 */ /* 0x001fea0003800000 */
        /* <DEDUP_REMOVED lines=16> */
.L_x_9283:
        /* <DEDUP_REMOVED lines=17> */
[----:B--2---:R-:W-:-:S07]  /*85b0*/  IMAD.MOV.U32 R13, RZ, RZ, RZ ;  /* 0x000000ffff0d7224 */ /* 0x004fce00078e00ff */
[----:B------:R-:W-:-:S07]  /*85c0*/  LEPC R20, `(.L_x_9285) ;  /* 0x000000001014794e */ /* 0x000fce0000000000 */
[----:B01-3--:R-:W-:Y:S05]  /*85d0*/  CALL.ABS.NOINC R2 ;  /* 0x0000000002007343 */ /* 0x00bfea0003c00000 */
.L_x_9285:
        /* <DEDUP_REMOVED lines=15> */
.L_x_9284:
[----:B------:R-:W2:Y:S01]  /*86d0*/  LDL R2, [R1+0x20] ;  /* 0x0000200001027983 */ /* 0x000ea20000100800 */
[----:B------:R-:W-:-:S03]  /*86e0*/  ULDC.64 UR4, c[0x0][0xaf0] ;  /* 0x0002bc0000047ab9 */ /* 0x000fc60000000a00 */
[----:B-1----:R-:W3:Y:S01]  /*86f0*/  LDL R0, [R1+0x14] ;  /* 0x0000140001007983 */ /* 0x002ee20000100800 */
[----:B------:R-:W-:-:S04]  /*8700*/  ISETP.NE.U32.AND P0, PT, RZ, UR4, PT ;  /* 0x00000004ff007c0c */ /* 0x000fc8000bf05070 */
[----:B------:R-:W-:Y:S01]  /*8710*/  ISETP.NE.AND.EX P0, PT, RZ, UR5, PT, P0 ;  /* 0x00000005ff007c0c */ /* 0x000fe2000bf05300 */
[----:B--2---:R-:W-:-:S12]  /*8720*/  IMAD.MOV.U32 R16, RZ, RZ, R2 ;  /* 0x000000ffff107224 */ /* 0x004fd800078e0002 */
[----:B------:R-:W1:Y:S01]  /*8730*/  @P0 LDC.64 R2, c[0x0][0xaf0] ;  /* 0x0002bc00ff020b82 */ /* 0x000e620000000a00 */
[----:B---3--:R-:W-:Y:S02]  /*8740*/  IMAD.MOV.U32 R7, RZ, RZ, R0 ;  /* 0x000000ffff077224 */ /* 0x008fe400078e0000 */
[----:B-1----:R-:W-:-:S05]  /*8750*/  @P0 IMAD.WIDE R2, R0, 0x4, R2 ;  /* 0x0000000400020825 */ /* 0x002fca00078e0202 */
[----:B------:R1:W2:Y:S01]  /*8760*/  @P0 LDG.E R7, desc[UR46][R2.64] ;  /* 0x0000002e02070981 */ /* 0x0002a2000c1e1900 */
[----:B------:R-:W-:Y:S01]  /*8770*/  VIADD R9, R16, 0xffffffff ;  /* 0xffffffff10097836 */ /* 0x000fe20000000000 */
[----:B------:R-:W-:Y:S01]  /*8780*/  UMOV UR4, 0xffffffff ;  /* 0xffffffff00047882 */ /* 0x000fe20000000000 */
[----:B------:R-:W-:Y:S01]  /*8790*/  LOP3.LUT R18, R18, 0xfffffffe, RZ, 0xc0, !PT ;  /* 0xfffffffe12127812 */ /* 0x000fe200078ec0ff */
[----:B-1----:R-:W1:Y:S02]  /*87a0*/  LDC.64 R2, c[0x0][0x418] ;  /* 0x00010600ff027b82 */ /* 0x002e640000000a00 */
[----:B-1----:R-:W-:-:S04]  /*87b0*/  ISETP.NE.U32.AND P0, PT, R2, RZ, PT ;  /* 0x000000ff0200720c */ /* 0x002fc80003f05070 */
        /* <DEDUP_REMOVED lines=8> */
[----:B------:R-:W2:Y:S02]  /*8840*/  S2R R0, SR_TID.X ;  /* 0x0000000000007919 */ /* 0x000ea40000002100 */
[----:B--2---:R-:W-:-:S04]  /*8850*/  SHF.R.U32.HI R0, RZ, 0x5, R0 ;  /* 0x00000005ff007819 */ /* 0x004fc80000011600 */
[----:B------:R-:W-:-:S05]  /*8860*/  LOP3.LUT R0, R0, 0x3, RZ, 0xc0, !PT ;  /* 0x0000000300007812 */ /* 0x000fca00078ec0ff */
[----:B------:R2:W3:Y:S02]  /*8870*/  SHFL.IDX PT, R14, R0, RZ, 0x1f ;  /* 0x00001fff000e7589 */ /* 0x0004e400000e0000 */
.L_x_9379:
        /* <DEDUP_REMOVED lines=8> */
.L_x_9382:
[----:B------:R-:W-:Y:S05]  /*8900*/  @!P6 BRA `(.L_x_9287) ;  /* 0x0000000000e8e947 */ /* 0x000fea0003800000 */
[----:B------:R3:W-:Y:S01]  /*8910*/  STL [R1+0x4c], R9 ;  /* 0x00004c0901007387 */ /* 0x0007e20000100800 */
[----:B------:R-:W-:Y:S01]  /*8920*/  IMAD.MOV.U32 R16, RZ, RZ, R7 ;  /* 0x000000ffff107224 */ /* 0x000fe200078e0007 */
[----:B------:R-:W-:Y:S06]  /*8930*/  @!P1 BRA `(.L_x_9289) ;  /* 0x00000000004c9947 */ /* 0x000fec0003800000 */
[----:B------:R-:W4:Y:S01]  /*8940*/  LDC R6, c[0x0][0x43c] ;  /* 0x00010f00ff067b82 */ /* 0x000f220000000800 */
[----:B--2---:R-:W-:Y:S01]  /*8950*/  IMAD.MOV.U32 R0, RZ, RZ, R9 ;  /* 0x000000ffff007224 */ /* 0x004fe200078e0009 */
[----:B------:R-:W-:Y:S01]  /*8960*/  ULDC.64 UR4, c[0x0][0x428] ;  /* 0x00010a0000047ab9 */ /* 0x000fe20000000a00 */
[----:B----4-:R-:W-:-:S13]  /*8970*/  ISETP.NE.AND P0, PT, R6, 0x1, PT ;  /* 0x000000010600780c */ /* 0x010fda0003f05270 */
[----:B------:R-:W2:Y:S02]  /*8980*/  @P0 LDC.64 R4, c[0x0][0x440] ;  /* 0x00011000ff040b82 */ /* 0x000ea40000000a00 */
[----:B--2---:R-:W-:-:S05]  /*8990*/  @P0 IMAD.HI.U32 R4, R9, R4, RZ ;  /* 0x0000000409040227 */ /* 0x004fca00078e00ff */
        /* <DEDUP_REMOVED lines=8> */
[----:B--2---:R-:W-:-:S04]  /*8a20*/  IMAD R6, R8, UR4, RZ ;  /* 0x0000000408067c24 */ /* 0x004fc8000f8e02ff */
[----:B------:R-:W-:-:S04]  /*8a30*/  IMAD R0, R7, UR5, R6 ;  /* 0x0000000507007c24 */ /* 0x000fc8000f8e0206 */
[----:B------:R-:W-:-:S05]  /*8a40*/  IMAD.IADD R0, R5, 0x1, R0 ;  /* 0x0000000105007824 */ /* 0x000fca00078e0200 */
[----:B------:R-:W-:-:S05]  /*8a50*/  LEA.HI.X R3, R4, R3, R0, 0x2, P0 ;  /* 0x0000000304037211 */ /* 0x000fca00000f1400 */
[----:B------:R4:W5:Y:S02]  /*8a60*/  LDG.E R16, desc[UR46][R2.64] ;  /* 0x0000002e02107981 */ /* 0x000964000c1e1900 */
.L_x_9289:
[----:B----4-:R-:W4:Y:S01]  /*8a70*/  LDL R2, [R1+0x8] ;  /* 0x0000080001027983 */ /* 0x010f220000100800 */
[----:B--2---:R-:W-:Y:S02]  /*8a80*/  LEA R0, R19, UR37, 0x3 ;  /* 0x0000002513007c11 */ /* 0x004fe4000f8e18ff */
[----:B----4-:R-:W-:-:S04]  /*8a90*/  SHF.L.U32 R2, R2, 0x1f, RZ ;  /* 0x0000001f02027819 */ /* 0x010fc800000006ff */
[----:B------:R-:W2:Y:S02]  /*8aa0*/  SYNCS.PHASECHK.TRANS64.TRYWAIT P0, [R0+URZ+0x32440], R2 ;  /* 0x03244002000075a7 */ /* 0x000ea4000800017f */
[----:B--2---:R-:W-:Y:S05]  /*8ab0*/  @!P0 BRA `(.L_x_9290) ;  /* 0x00000044005c8947 */ /* 0x004fea0003800000 */
.L_x_9383:
[----:B------:R-:W4:Y:S02]  /*8ac0*/  S2R R3, SR_TID.X ;  /* 0x0000000000037919 */ /* 0x000f240000002100 */
[----:B----4-:R-:W-:-:S04]  /*8ad0*/  LOP3.LUT R3, R3, 0x7f, RZ, 0xc0, !PT ;  /* 0x0000007f03037812 */ /* 0x010fc800078ec0ff */
[----:B------:R-:W-:-:S13]  /*8ae0*/  ISETP.NE.AND P0, PT, R3, RZ, PT ;  /* 0x000000ff0300720c */ /* 0x000fda0003f05270 */
[----:B------:R-:W-:Y:S05]  /*8af0*/  @P0 BRA `(.L_x_9291) ;  /* 0x00000000001c0947 */ /* 0x000fea0003800000 */
[----:B------:R-:W4:Y:S01]  /*8b00*/  S2R R3, SR_TID.X ;  /* 0x0000000000037919 */ /* 0x000f220000002100 */
[----:B--2---:R-:W-:-:S04]  /*8b10*/  IMAD.MOV.U32 R2, RZ, RZ, 0x3000 ;  /* 0x00003000ff027424 */ /* 0x004fc800078e00ff */
[----:B------:R2:W-:Y:S01]  /*8b20*/  SYNCS.ARRIVE.TRANS64 RZ, [R0+URZ+0x32430], R2 ;  /* 0x0324300200ff79a7 */ /* 0x0005e2000800003f */
[----:B----4-:R-:W-:-:S04]  /*8b30*/  LOP3.LUT R3, R3, 0x1f, RZ, 0xc0, !PT ;  /* 0x0000001f03037812 */ /* 0x010fc800078ec0ff */
[----:B------:R-:W-:-:S13]  /*8b40*/  ISETP.NE.AND P0, PT, R3, RZ, PT ;  /* 0x000000ff0300720c */ /* 0x000fda0003f05270 */
[----:B--2---:R-:W-:Y:S05]  /*8b50*/  @!P0 BRA `(.L_x_9291) ;  /* 0x0000000000048947 */ /* 0x004fea0003800000 */
[----:B------:R-:W-:Y:S01]  /*8b60*/  BPT.TRAP 0x1 ;  /* 0x000000040000795c */ /* 0x000fe20000300000 */
.L_x_9291:
[----:B--2---:R-:W2:Y:S01]  /*8b70*/  LDL R2, [R1+0x4c] ;  /* 0x00004c0001027983 */ /* 0x004ea20000100800 */
        /* <DEDUP_REMOVED lines=11> */
[----:B------:R-:W-:Y:S02]  /*8c30*/  UIMAD UR8, UR8, 0x3000, UR37 ;  /* 0x00003000080878a4 */ /* 0x000fe4000f8e0225 */
[----:B------:R-:W-:Y:S02]  /*8c40*/  UIADD3 UR9, UR9, 0x32430, URZ ;  /* 0x0003243009097890 */ /* 0x000fe4000fffe03f */
[----:B------:R-:W-:-:S05]  /*8c50*/  UIADD3 UR8, UR8, 0x1c400, URZ ;  /* 0x0001c40008087890 */ /* 0x000fca000fffe03f */
[----:B------:R-:W-:Y:S02]  /*8c60*/  @P0 LOP3.LUT R18, R18, 0x2, RZ, 0xfc, !PT ;  /* 0x0000000212120812 */ /* 0x000fe400078efcff */
[----:B--2---:R-:W-:-:S13]  /*8c70*/  R2UR UR11, R2 ;  /* 0x00000000020b72ca */ /* 0x004fda00000e0000 */
[----:B------:R-:W-:-:S09]  /*8c80*/  UIMAD UR11, UR11, 0x60, URZ ;  /* 0x000000600b0b78a4 */ /* 0x000fd2000f8e023f */
[----:B------:R4:W-:Y:S02]  /*8c90*/  UTMALDG.4D [UR8], [UR4], desc[UR6] ;  /* 0x00000608040075b4 */ /* 0x0009e40008019000 */
[----:B----4-:R-:W-:Y:S01]  /*8ca0*/  NOP ;  /* 0x0000000000007918 */ /* 0x010fe20000000000 */
.L_x_9287:
[----:B--2---:R-:W2:Y:S01]  /*8cb0*/  LDL R0, [R1+0x14] ;  /* 0x0000140001007983 */ /* 0x004ea20000100800 */
[----:B------:R-:W-:Y:S05]  /*8cc0*/  WARPSYNC.ALL ;  /* 0x0000000000007948 */ /* 0x000fea0003800000 */
[----:B------:R-:W-:Y:S01]  /*8cd0*/  UIADD3 UR4, UR37, 0x18400, URZ ;  /* 0x0001840025047890 */ /* 0x000fe2000fffe03f */
[----:B------:R-:W-:-:S03]  /*8ce0*/  SHF.R.S32.HI R2, RZ, 0x1f, R17 ;  /* 0x0000001fff027819 */ /* 0x000fc60000011411 */
[----:B------:R-:W-:Y:S01]  /*8cf0*/  ULOP3.LUT UP0, URZ, UR4, 0x3ff, URZ, 0xc0, !UPT ;  /* 0x000003ff043f7892 */ /* 0x000fe2000f80c03f */
[----:B------:R-:W-:Y:S05]  /*8d00*/  BAR.SYNC.DEFER_BLOCKING 0x8, 0x180 ;  /* 0x0206000000007b1d */ /* 0x000fea0000010000 */
[----:B------:R-:W-:Y:S02]  /*8d10*/  PLOP3.LUT P0, PT, PT, PT, UP0, 0x80, 0x0 ;  /* 0x000000000000781c */ /* 0x000fe40003f0f008 */
[----:B--2---:R-:W-:-:S05]  /*8d20*/  SHF.R.S32.HI R0, RZ, 0x1f, R0 ;  /* 0x0000001fff007819 */ /* 0x004fca0000011400 */
[----:B------:R2:W-:Y:S04]  /*8d30*/  STL [R1+0x48], R0 ;  /* 0x0000480001007387 */ /* 0x0005e80000100800 */
[----:B------:R2:W-:Y:S02]  /*8d40*/  STL [R1+0x40], R2 ;  /* 0x0000400201007387 */ /* 0x0005e40000100800 */
        /* <DEDUP_REMOVED lines=13> */
[----:B------:R-:W-:Y:S02]  /*8e20*/  IMAD.MOV.U32 R12, RZ, RZ, 0x1 ;  /* 0x00000001ff0c7424 */ /* 0x000fe400078e00ff */
[----:B------:R-:W-:-:S07]  /*8e30*/  IMAD.MOV.U32 R13, RZ, RZ, RZ ;  /* 0x000000ffff0d7224 */ /* 0x000fce00078e00ff */
[----:B------:R-:W-:-:S07]  /*8e40*/  LEPC R20, `(.L_x_9292) ;  /* 0x000000001014794e */ /* 0x000fce0000000000 */
[----:B0-23--:R-:W-:Y:S05]  /*8e50*/  CALL.ABS.NOINC R2 ;  /* 0x0000000002007343 */ /* 0x00dfea0003c00000 */
.L_x_9292:
[----:B--2---:R-:W3:Y:S01]  /*8e60*/  LDL R2, [R1+0x40] ;  /* 0x0000400001027983 */ /* 0x004ee20000100800 */
[----:B------:R-:W2:Y:S01]  /*8e70*/  LDC R6, c[0x0][0x448] ;  /* 0x00011200ff067b82 */ /* 0x000ea20000000800 */
[----:B------:R-:W-:Y:S01]  /*8e80*/  ULDC UR4, c[0x0][0xd38] ;  /* 0x00034e0000047ab9 */ /* 0x000fe20000000800 */
[----:B------:R-:W-:Y:S01]  /*8e90*/  ULDC.64 UR6, c[0x0][0x280] ;  /* 0x0000a00000067ab9 */ /* 0x000fe20000000a00 */
[----:B------:R-:W4:Y:S04]  /*8ea0*/  LDL.LU R0, [R1+0x10] ;  /* 0x0000100001007983 */ /* 0x000f280000300800 */
[----:B------:R-:W4:Y:S04]  /*8eb0*/  LDL R4, [R1+0x24] ;  /* 0x0000240001047983 */ /* 0x000f280000100800 */
[----:B------:R-:W4:Y:S01]  /*8ec0*/  LDL R10, [R1+0x48] ;  /* 0x00004800010a7983 */ /* 0x000f220000100800 */
[----:B------:R-:W0:Y:S01]  /*8ed0*/  S2R R3, SR_TID.X ;  /* 0x0000000000037919 */ /* 0x000e220000002100 */
[----:B------:R-:W0:Y:S02]  /*8ee0*/  S2R R5, SR_TID.X ;  /* 0x0000000000057919 */ /* 0x000e240000002100 */
[----:B-1----:R-:W4:Y:S01]  /*8ef0*/  LDL R8, [R1+0x14] ;  /* 0x0000140001087983 */ /* 0x002f220000100800 */
[----:B--2---:R-:W-:-:S02]  /*8f00*/  ISETP.NE.AND P0, PT, R6, 0x1, PT ;  /* 0x000000010600780c */ /* 0x004fc40003f05270 */
[----:B0-----:R-:W-:-:S04]  /*8f10*/  LOP3.LUT R3, R3, 0x7f, RZ, 0xc0, !PT ;  /* 0x0000007f03037812 */ /* 0x001fc800078ec0ff */
[----:B------:R-:W-:Y:S01]  /*8f20*/  SHF.R.U32.HI R7, RZ, 0x3, R3 ;  /* 0x00000003ff077819 */ /* 0x000fe20000011603 */
[----:B------:R-:W-:-:S06]  /*8f30*/  IMAD.SHL.U32 R5, R5, 0x10, RZ ;  /* 0x0000001005057824 */ /* 0x000fcc00078e00ff */
[----:B------:R-:W0:Y:S01]  /*8f40*/  @P0 LDC R3, c[0x0][0x450] ;  /* 0x00011400ff030b82 */ /* 0x000e220000000800 */
[----:B------:R-:W-:Y:S01]  /*8f50*/  LOP3.LUT R5, R7, 0x70, R5, 0xf8, !PT ;  /* 0x0000007007057812 */ /* 0x000fe200078ef805 */
[----:B---3--:R-:W-:-:S06]  /*8f60*/  IMAD.MOV.U32 R9, RZ, RZ, R2 ;  /* 0x000000ffff097224 */ /* 0x008fcc00078e0002 */
[----:B------:R-:W1:Y:S01]  /*8f70*/  @P0 LDC R2, c[0x0][0x44c] ;  /* 0x00011300ff020b82 */ /* 0x000e620000000800 */
[----:B----4-:R-:W-:-:S04]  /*8f80*/  IMAD.MOV R0, RZ, RZ, -R0 ;  /* 0x000000ffff007224 */ /* 0x010fc800078e0a00 */
[----:B------:R-:W-:Y:S01]  /*8f90*/  IMAD R0, R0, UR4, R4 ;  /* 0x0000000400007c24 */ /* 0x000fe2000f8e0204 */
[----:B------:R-:W-:-:S03]  /*8fa0*/  ULDC.64 UR4, c[0x0][0x2d8] ;  /* 0x0000b60000047ab9 */ /* 0x000fc60000000a00 */
[----:B------:R-:W-:-:S05]  /*8fb0*/  IMAD.SHL.U32 R4, R0, 0x80, RZ ;  /* 0x0000008000047824 */ /* 0x000fca00078e00ff */
[----:B------:R-:W-:Y:S01]  /*8fc0*/  LOP3.LUT R7, R5, R4, RZ, 0xfc, !PT ;  /* 0x0000000405077212 */ /* 0x000fe200078efcff */
[----:B------:R-:W-:-:S04]  /*8fd0*/  IMAD R5, R9, UR4, RZ ;  /* 0x0000000409057c24 */ /* 0x000fc8000f8e02ff */
[----:B------:R-:W-:Y:S01]  /*8fe0*/  IMAD.MOV.U32 R0, RZ, RZ, R7 ;  /* 0x000000ffff007224 */ /* 0x000fe200078e0007 */
[----:B------:R2:W-:Y:S01]  /*8ff0*/  STL [R1+0x18], R7 ;  /* 0x0000180701007387 */ /* 0x0005e20000100800 */
[----:B------:R-:W-:Y:S02]  /*9000*/  IMAD R5, R17, UR5, R5 ;  /* 0x0000000511057c24 */ /* 0x000fe4000f8e0205 */
[----:B-1----:R-:W-:-:S05]  /*9010*/  @P0 IMAD.HI.U32 R2, R7, R2, RZ ;  /* 0x0000000207020227 */ /* 0x002fca00078e00ff */
[----:B0-----:R-:W-:Y:S01]  /*9020*/  @P0 SHF.R.U32.HI R0, RZ, R3, R2 ;  /* 0x00000003ff000219 */ /* 0x001fe20000011602 */
[----:B------:R-:W-:Y:S01]  /*9030*/  IMAD.WIDE.U32 R2, R17, UR4, RZ ;  /* 0x0000000411027c25 */ /* 0x000fe2000f8e00ff */
[----:B------:R-:W-:-:S03]  /*9040*/  ULDC.64 UR4, c[0x0][0x2e0] ;  /* 0x0000b80000047ab9 */ /* 0x000fc60000000a00 */
[----:B------:R-:W-:Y:S02]  /*9050*/  IMAD.IADD R3, R3, 0x1, R5 ;  /* 0x0000000103037824 */ /* 0x000fe400078e0205 */
[----:B------:R-:W-:Y:S02]  /*9060*/  IMAD R5, R10, UR4, RZ ;  /* 0x000000040a057c24 */ /* 0x000fe4000f8e02ff */
[----:B------:R2:W5:Y:S01]  /*9070*/  LDL R10, [R1+0x4] ;  /* 0x00000400010a7983 */ /* 0x0005620000100800 */
[----:B------:R-:W-:-:S04]  /*9080*/  IMAD.WIDE.U32 R2, R8, UR4, R2 ;  /* 0x0000000408027c25 */ /* 0x000fc8000f8e0002 */
[----:B------:R-:W-:Y:S01]  /*9090*/  IMAD R5, R8, UR5, R5 ;  /* 0x0000000508057c24 */ /* 0x000fe2000f8e0205 */
[----:B------:R-:W-:Y:S01]  /*90a0*/  ULDC.64 UR4, c[0x0][0x2d0] ;  /* 0x0000b40000047ab9 */ /* 0x000fe20000000a00 */
[----:B------:R-:W0:Y:S02]  /*90b0*/  S2R R8, SR_TID.X ;  /* 0x0000000000087919 */ /* 0x000e240000002100 */
[----:B------:R-:W-:Y:S01]  /*90c0*/  IMAD.IADD R3, R3, 0x1, R5 ;  /* 0x0000000103037824 */ /* 0x000fe200078e0205 */
[----:B------:R-:W-:Y:S01]  /*90d0*/  SHF.R.S32.HI R5, RZ, 0x1f, R0 ;  /* 0x0000001fff057819 */ /* 0x000fe20000011400 */
[----:B------:R-:W-:-:S04]  /*90e0*/  IMAD.WIDE.U32 R2, R0, UR4, R2 ;  /* 0x0000000400027c25 */ /* 0x000fc8000f8e0002 */
[----:B------:R-:W-:-:S04]  /*90f0*/  IMAD R5, R5, UR4, RZ ;  /* 0x0000000405057c24 */ /* 0x000fc8000f8e02ff */
[----:B------:R-:W-:Y:S01]  /*9100*/  IMAD R5, R0, UR5, R5 ;  /* 0x0000000500057c24 */ /* 0x000fe2000f8e0205 */
[----:B------:R-:W-:Y:S01]  /*9110*/  ULDC.64 UR4, c[0x0][0x2c8] ;  /* 0x0000b20000047ab9 */ /* 0x000fe20000000a00 */
[----:B------:R-:W-:Y:S02]  /*9120*/  IMAD.MOV R0, RZ, RZ, -R0 ;  /* 0x000000ffff007224 */ /* 0x000fe400078e0a00 */
[----:B------:R-:W-:Y:S02]  /*9130*/  IMAD.IADD R3, R3, 0x1, R5 ;  /* 0x0000000103037824 */ /* 0x000fe400078e0205 */
[----:B------:R-:W-:-:S05]  /*9140*/  IMAD R0, R6, R0, R7 ;  /* 0x0000000006007224 */ /* 0x000fca00078e0207 */
[----:B------:R-:W-:Y:S01]  /*9150*/  SHF.R.S32.HI R5, RZ, 0x1f, R0 ;  /* 0x0000001fff057819 */ /* 0x000fe20000011400 */
[----:B------:R-:W-:-:S04]  /*9160*/  IMAD.WIDE.U32 R2, R0, UR4, R2 ;  /* 0x0000000400027c25 */ /* 0x000fc8000f8e0002 */
[----:B------:R-:W-:Y:S01]  /*9170*/  IMAD R5, R5, UR4, RZ ;  /* 0x0000000405057c24 */ /* 0x000fe2000f8e02ff */
[----:B------:R-:W-:Y:S01]  /*9180*/  ULDC UR4, c[0x0][0x2b8] ;  /* 0x0000ae0000047ab9 */ /* 0x000fe20000000800 */
[----:B0-----:R-:W-:Y:S02]  /*9190*/  IMAD.SHL.U32 R8, R8, 0x8, RZ ;  /* 0x0000000808087824 */ /* 0x001fe400078e00ff */
[----:B------:R-:W-:-:S03]  /*91a0*/  IMAD R5, R0, UR5, R5 ;  /* 0x0000000500057c24 */ /* 0x000fc6000f8e0205 */
[----:B------:R-:W-:Y:S01]  /*91b0*/  LOP3.LUT R8, R8, 0x38, RZ, 0xc0, !PT ;  /* 0x0000003808087812 */ /* 0x000fe200078ec0ff */
[----:B------:R-:W-:Y:S01]  /*91c0*/  IMAD.IADD R5, R3, 0x1, R5 ;  /* 0x0000000103057824 */ /* 0x000fe200078e0205 */
[----:B------:R-:W-:Y:S02]  /*91d0*/  LEA R0, P1, R2, UR6, 0x1 ;  /* 0x0000000602007c11 */ /* 0x000fe4000f8208ff */
[----:B------:R-:W-:Y:S01]  /*91e0*/  ISETP.GE.AND P0, PT, R8, UR4, PT ;  /* 0x0000000408007c0c */ /* 0x000fe2000bf06270 */
[----:B------:R-:W-:Y:S01]  /*91f0*/  UMOV UR4, 0xffffffff ;  /* 0xffffffff00047882 */ /* 0x000fe20000000000 */
[----:B------:R-:W-:Y:S02]  /*9200*/  LEA.HI.X R2, R2, UR7, R5, 0x1, P1 ;  /* 0x0000000702027c11 */ /* 0x000fe400088f0c05 */
[----:B--2---:R-:W-:Y:S09]  /*9210*/  BRA.DIV UR4, `(.L_x_9293) ;  /* 0x0000003e04987947 */ /* 0x004ff2000b800000 */
[----:B------:R-:W0:Y:S01]  /*9220*/  S2R R5, SR_TID.X ;  /* 0x0000000000057919 */ /* 0x000e220000002100 */
[----:B------:R-:W-:Y:S02]  /*9230*/  ULDC UR4, c[0x0][0x288] ;  /* 0x0000a20000047ab9 */ /* 0x000fe40000000800 */
[----:B------:R-:W-:Y:S01]  /*9240*/  IMAD R3, R6, UR4, RZ ;  /* 0x0000000406037c24 */ /* 0x000fe2000f8e02ff */
[----:B------:R-:W1:Y:S01]  /*9250*/  S2R R11, SR_TID.X ;  /* 0x00000000000b7919 */ /* 0x000e620000002100 */
[----:B------:R-:W-:Y:S04]  /*9260*/  SHFL.IDX PT, R7, R2, RZ, 0x181f ;  /* 0x00181fff02077589 */ /* 0x000fe800000e0000 */
[----:B------:R-:W-:Y:S01]  /*9270*/  SHFL.IDX PT, R6, R0, 0x1, 0x181f ;  /* 0x00381f0000067f89 */ /* 0x000fe200000e0000 */
[----:B0-----:R-:W-:-:S04]  /*9280*/  LOP3.LUT R5, R5, 0x7f, RZ, 0xc0, !PT ;  /* 0x0000007f05057812 */ /* 0x001fc800078ec0ff */
[----:B------:R-:W-:Y:S01]  /*9290*/  SHF.R.U32.HI R8, RZ, 0x3, R5 ;  /* 0x00000003ff087819 */ /* 0x000fe20000011605 */
[----:B-1----:R-:W-:Y:S01]  /*92a0*/  IMAD.SHL.U32 R11, R11, 0x8, RZ ;  /* 0x000000080b0b7824 */ /* 0x002fe200078e00ff */
[----:B------:R-:W0:Y:S03]  /*92b0*/  SHFL.IDX PT, R5, R0, RZ, 0x181f ;  /* 0x00181fff00057589 */ /* 0x000e2600000e0000 */
[----:B------:R-:W-:Y:S01]  /*92c0*/  IMAD.IADD R12, R8, 0x1, R4 ;  /* 0x00000001080c7824 */ /* 0x000fe200078e0204 */
[----:B------:R-:W-:Y:S01]  /*92d0*/  LOP3.LUT R11, R11, 0x38, RZ, 0xc0, !PT ;  /* 0x000000380b0b7812 */ /* 0x000fe200078ec0ff */
[----:B------:R-:W1:Y:S02]  /*92e0*/  SHFL.IDX PT, R8, R2, 0x1, 0x181f ;  /* 0x00381f0002087f89 */ /* 0x000e6400000e0000 */
[C---:B------:R-:W-:Y:S01]  /*92f0*/  VIADD R13, R12.reuse, 0x10 ;  /* 0x000000100c0d7836 */ /* 0x040fe20000000000 */
[CC--:B------:R-:W-:Y:S01]  /*9300*/  ISETP.GE.AND P1, PT, R12.reuse, R3.reuse, PT ;  /* 0x000000030c00720c */ /* 0x0c0fe20003f26270 */
[----:B------:R-:W-:Y:S03]  /*9310*/  STL [R1+0x10], R12 ;  /* 0x0000100c01007387 */ /* 0x000fe60000100800 */
[----:B------:R-:W-:Y:S01]  /*9320*/  ISETP.GE.AND P2, PT, R13, R3, PT ;  /* 0x000000030d00720c */ /* 0x000fe20003f46270 */
[----:B------:R2:W-:Y:S02]  /*9330*/  STL [R1+0x28], R13 ;  /* 0x0000280d01007387 */ /* 0x0005e40000100800 */
[----:B--2---:R-:W-:-:S06]  /*9340*/  VIADD R13, R12, 0x20 ;  /* 0x000000200c0d7836 */ /* 0x004fcc0000000000 */
[----:B0-----:R-:W-:Y:S01]  /*9350*/  @!P1 LEA R5, P3, R11, R5, 0x1 ;  /* 0x000000050b059211 */ /* 0x001fe200078608ff */
[----:B------:R-:W-:Y:S04]  /*9360*/  STL [R1+0x2c], R13 ;  /* 0x00002c0d01007387 */ /* 0x000fe80000100800 */
[----:B------:R-:W-:Y:S02]  /*9370*/  @!P1 IMAD.X R4, RZ, RZ, R7, P3 ;  /* 0x000000ffff049224 */ /* 0x000fe400018e0607 */
[----:B------:R-:W-:-:S03]  /*9380*/  VIADD R7, R12, 0x30 ;  /* 0x000000300c077836 */ /* 0x000fc60000000000 */
[-C--:B------:R-:W-:Y:S02]  /*9390*/  @!P1 LOP3.LUT R5, R5, R4.reuse, RZ, 0x3c, !PT ;  /* 0x0000000405059212 */ /* 0x080fe400078e3cff */
[----:B------:R-:W-:Y:S02]  /*93a0*/  STL [R1+0x30], R7 ;  /* 0x0000300701007387 */ /* 0x000fe40000100800 */
[----:B------:R-:W-:-:S04]  /*93b0*/  @!P1 LOP3.LUT R4, R5, R4, RZ, 0x3c, !PT ;  /* 0x0000000405049212 */ /* 0x000fc800078e3cff */
[----:B------:R-:W-:-:S05]  /*93c0*/  @!P1 LOP3.LUT R5, R5, R4, RZ, 0x3c, !PT ;  /* 0x0000000405059212 */ /* 0x000fca00078e3cff */
[----:B-----5:R0:W-:Y:S02]  /*93d0*/  @!P1 LDGSTS.E.BYPASS.LTC128B.128 [R10+0x18400], desc[UR46][R4.64], !P0 ;  /* 0x18400000040a9fae */ /* 0x0201e4000c101d6e */
[----:B0-----:R-:W-:Y:S02]  /*93e0*/  @!P2 LEA R5, P1, R11, R6, 0x1 ;  /* 0x000000060b05a211 */ /* 0x001fe400078208ff */
[----:B------:R-:W-:Y:S03]  /*93f0*/  SHFL.IDX PT, R6, R2, 0x2, 0x181f ;  /* 0x00581f0002067f89 */ /* 0x000fe600000e0000 */
[----:B-1----:R-:W-:Y:S01]  /*9400*/  @!P2 IMAD.X R4, RZ, RZ, R8, P1 ;  /* 0x000000ffff04a224 */ /* 0x002fe200008e0608 */
[----:B------:R-:W-:-:S04]  /*9410*/  ISETP.GE.AND P1, PT, R13, R3, PT ;  /* 0x000000030d00720c */ /* 0x000fc80003f26270 */
[----:B------:R-:W-:-:S04]  /*9420*/  @!P2 LOP3.LUT R5, R5, R4, RZ, 0x3c, !PT ;  /* 0x000000040505a212 */ /* 0x000fc800078e3cff */
[----:B------:R-:W-:-:S04]  /*9430*/  @!P2 LOP3.LUT R4, R5, R4, RZ, 0x3c, !PT ;  /* 0x000000040504a212 */ /* 0x000fc800078e3cff */
[----:B------:R-:W-:-:S05]  /*9440*/  @!P2 LOP3.LUT R5, R5, R4, RZ, 0x3c, !PT ;  /* 0x000000040505a212 */ /* 0x000fca00078e3cff */
[----:B------:R0:W-:Y:S04]  /*9450*/  @!P2 LDGSTS.E.BYPASS.LTC128B.128 [R10+0x18c00], desc[UR46][R4.64], !P0 ;  /* 0x18c00000040aafae */ /* 0x0001e8000c101d6e */
[----:B0-----:R-:W0:Y:S02]  /*9460*/  SHFL.IDX PT, R4, R0, 0x2, 0x181f ;  /* 0x00581f0000047f89 */ /* 0x001e2400000e0000 */
[----:B0-----:R-:W-:-:S05]  /*9470*/  @!P1 LEA R5, P2, R11, R4, 0x1 ;  /* 0x000000040b059211 */ /* 0x001fca00078408ff */
[----:B------:R-:W-:Y:S02]  /*9480*/  @!P1 IMAD.X R4, RZ, RZ, R6, P2 ;  /* 0x000000ffff049224 */ /* 0x000fe400010e0606 */
[----:B------:R-:W-:Y:S03]  /*9490*/  SHFL.IDX PT, R6, R2, 0x3, 0x181f ;  /* 0x00781f0002067f89 */ /* 0x000fe600000e0000 */
[----:B------:R-:W-:-:S04]  /*94a0*/  @!P1 LOP3.LUT R5, R5, R4, RZ, 0x3c, !PT ;  /* 0x0000000405059212 */ /* 0x000fc800078e3cff */
[----:B------:R-:W-:-:S04]  /*94b0*/  @!P1 LOP3.LUT R4, R5, R4, RZ, 0x3c, !PT ;  /* 0x0000000405049212 */ /* 0x000fc800078e3cff */
[----:B------:R-:W-:-:S05]  /*94c0*/  @!P1 LOP3.LUT R5, R5, R4, RZ, 0x3c, !PT ;  /* 0x0000000405059212 */ /* 0x000fca00078e3cff */
[----:B------:R0:W-:Y:S01]  /*94d0*/  @!P1 LDGSTS.E.BYPASS.LTC128B.128 [R10+0x19400], desc[UR46][R4.64], !P0 ;  /* 0x19400000040a9fae */ /* 0x0001e2000c101d6e */
[----:B------:R-:W-:Y:S01]  /*94e0*/  ISETP.GE.AND P1, PT, R7, R3, PT ;  /* 0x000000030700720c */ /* 0x000fe20003f26270 */
[----:B------:R-:W-:-:S05]  /*94f0*/  VIADD R7, R12, 0x40 ;  /* 0x000000400c077836 */ /* 0x000fca0000000000 */
        /* <DEDUP_REMOVED lines=41> */
.L_x_9400:
[----:B------:R-:W3:Y:S01]  /*9790*/  LDL R5, [R1+0x10] ;  /* 0x0000100001057983 */ /* 0x000ee20000100800 */
[----:B0-----:R-:W0:Y:S02]  /*97a0*/  S2R R2, SR_TID.X ;  /* 0x0000000000027919 */ /* 0x001e240000002100 */
[----:B0-----:R-:W-:-:S05]  /*97b0*/  IMAD.SHL.U32 R2, R2, 0x8, RZ ;  /* 0x0000000802027824 */ /* 0x001fca00078e00ff */
[----:B------:R-:W-:Y:S01]  /*97c0*/  LOP3.LUT R2, R2, 0x38, RZ, 0xc0, !PT ;  /* 0x0000003802027812 */ /* 0x000fe200078ec0ff */
[----:B---3--:R-:W-:-:S05]  /*97d0*/  VIADD R5, R5, 0x70 ;  /* 0x0000007005057836 */ /* 0x008fca0000000000 */
[----:B------:R-:W-:Y:S01]  /*97e0*/  ISETP.GE.AND P1, PT, R5, R3, PT ;  /* 0x000000030500720c */ /* 0x000fe20003f26270 */
[----:B------:R0:W-:-:S12]  /*97f0*/  STL [R1+0x50], R5 ;  /* 0x0000500501007387 */ /* 0x0001d80000100800 */
[----:B------:R-:W-:-:S05]  /*9800*/  @!P1 LEA R2, P2, R2, R0, 0x1 ;  /* 0x0000000002029211 */ /* 0x000fca00078408ff */
        /* <DEDUP_REMOVED lines=13> */
[----:B-1----:R-:W-:Y:S01]  /*98e0*/  IMAD.WIDE.U32 R2, R17, UR6, RZ ;  /* 0x0000000611027c25 */ /* 0x002fe2000f8e00ff */
        /* <DEDUP_REMOVED lines=23> */
.L_x_9294:
[----:B0-----:R-:W2:Y:S01]  /*9a60*/  LDL.LU R5, [R1+0x54] ;  /* 0x0000540001057983 */ /* 0x001ea20000300800 */
[----:B------:R-:W0:Y:S01]  /*9a70*/  LDC R6, c[0x0][0x448] ;  /* 0x00011200ff067b82 */ /* 0x000e220000000800 */
[----:B------:R-:W-:Y:S01]  /*9a80*/  ULDC.64 UR4, c[0x0][0x3e0] ;  /* 0x0000f80000047ab9 */ /* 0x000fe20000000a00 */
[----:B------:R-:W-:Y:S01]  /*9a90*/  ULDC.64 UR6, c[0x0][0x390] ;  /* 0x0000e40000067ab9 */ /* 0x000fe20000000a00 */
[----:B------:R-:W2:Y:S04]  /*9aa0*/  LDL.LU.64 R2, [R1+0x40] ;  /* 0x0000400001027983 */ /* 0x000ea80000300a00 */
[----:B------:R-:W3:Y:S04]  /*9ab0*/  LDL.LU R0, [R1+0x48] ;  /* 0x0000480001007983 */ /* 0x000ee80000300800 */
[----:B------:R-:W4:Y:S04]  /*9ac0*/  LDL.LU R4, [R1+0x14] ;  /* 0x0000140001047983 */ /* 0x000f280000300800 */
[----:B------:R-:W5:Y:S01]  /*9ad0*/  LDL.LU R7, [R1+0x18] ;  /* 0x0000180001077983 */ /* 0x000f620000300800 */
[----:B------:R-:W1:Y:S01]  /*9ae0*/  S2R R8, SR_TID.X ;  /* 0x0000000000087919 */ /* 0x000e620000002100 */
[----:B0-----:R-:W-:Y:S01]  /*9af0*/  ISETP.NE.AND P0, PT, R6, 0x1, PT ;  /* 0x000000010600780c */ /* 0x001fe20003f05270 */
[----:B-1----:R-:W-:-:S05]  /*9b00*/  IMAD.SHL.U32 R8, R8, 0x8, RZ ;  /* 0x0000000808087824 */ /* 0x002fca00078e00ff */
[----:B------:R-:W-:Y:S01]  /*9b10*/  LOP3.LUT R8, R8, 0x38, RZ, 0xc0, !PT ;  /* 0x0000003808087812 */ /* 0x000fe200078ec0ff */
[----:B--2---:R-:W-:-:S06]  /*9b20*/  IMAD.MOV.U32 R3, RZ, RZ, R5 ;  /* 0x000000ffff037224 */ /* 0x004fcc00078e0005 */
        /* <DEDUP_REMOVED lines=14> */
[----:B------:R-:W0:Y:S01]  /*9c10*/  S2R R7, SR_TID.X ;  /* 0x0000000000077919 */ /* 0x000e220000002100 */
[----:B------:R-:W-:-:S04]  /*9c20*/  IMAD R5, R5, UR4, RZ ;  /* 0x0000000405057c24 */ /* 0x000fc8000f8e02ff */
[----:B------:R-:W-:Y:S01]  /*9c30*/  IMAD R4, R4, UR5, R5 ;  /* 0x0000000504047c24 */ /* 0x000fe2000f8e0205 */
[----:B------:R-:W-:-:S03]  /*9c40*/  ULDC.64 UR4, c[0x0][0x3c8] ;  /* 0x0000f20000047ab9 */ /* 0x000fc60000000a00 */
[----:B------:R-:W-:Y:S01]  /*9c50*/  IMAD.IADD R3, R3, 0x1, R4 ;  /* 0x0000000103037824 */ /* 0x000fe200078e0204 */
[----:B------:R-:W-:Y:S01]  /*9c60*/  SHF.R.S32.HI R4, RZ, 0x1f, R0 ;  /* 0x0000001fff047819 */ /* 0x000fe20000011400 */
[----:B------:R-:W-:-:S04]  /*9c70*/  IMAD.WIDE.U32 R2, R0, UR4, R2 ;  /* 0x0000000400027c25 */ /* 0x000fc8000f8e0002 */
[----:B------:R-:W-:Y:S01]  /*9c80*/  IMAD R4, R4, UR4, RZ ;  /* 0x0000000404047c24 */ /* 0x000fe2000f8e02ff */
[----:B------:R-:W-:Y:S01]  /*9c90*/  ULDC UR4, c[0x0][0x3b8] ;  /* 0x0000ee0000047ab9 */ /* 0x000fe20000000800 */
[----:B------:R-:W-:Y:S02]  /*9ca0*/  LEA R5, P4, R2, UR6, 0x1 ;  /* 0x0000000602057c11 */ /* 0x000fe4000f8808ff */
[----:B------:R-:W-:Y:S01]  /*9cb0*/  IMAD R0, R0, UR5, R4 ;  /* 0x0000000500007c24 */ /* 0x000fe2000f8e0204 */
[----:B------:R-:W-:-:S03]  /*9cc0*/  ISETP.GE.AND P0, PT, R8, UR4, PT ;  /* 0x0000000408007c0c */ /* 0x000fc6000bf06270 */
[----:B------:R-:W-:-:S05]  /*9cd0*/  IMAD.IADD R0, R3, 0x1, R0 ;  /* 0x0000000103007824 */ /* 0x000fca00078e0200 */
[----:B------:R-:W-:Y:S01]  /*9ce0*/  LEA.HI.X R4, R2, UR7, R0, 0x1, P4 ;  /* 0x0000000702047c11 */ /* 0x000fe2000a0f0c00 */
[----:B0-----:R-:W-:-:S05]  /*9cf0*/  IMAD.SHL.U32 R7, R7, 0x8, RZ ;  /* 0x0000000807077824 */ /* 0x001fca00078e00ff */
[----:B------:R-:W-:-:S04]  /*9d00*/  LOP3.LUT R7, R7, 0x38, RZ, 0xc0, !PT ;  /* 0x0000003807077812 */ /* 0x000fc800078ec0ff */
[C---:B------:R-:W-:Y:S02]  /*9d10*/  LOP3.LUT R10, R7.reuse, 0x40, RZ, 0xfc, !PT ;  /* 0x00000040070a7812 */ /* 0x040fe400078efcff */
[C---:B------:R-:W-:Y:S02]  /*9d20*/  LOP3.LUT R9, R7.reuse, 0x80, RZ, 0xfc, !PT ;  /* 0x0000008007097812 */ /* 0x040fe400078efcff */
[----:B------:R-:W-:Y:S02]  /*9d30*/  LOP3.LUT R7, R7, 0xc0, RZ, 0xfc, !PT ;  /* 0x000000c007077812 */ /* 0x000fe400078efcff */
[----:B------:R-:W-:Y:S02]  /*9d40*/  ISETP.GE.AND P1, PT, R10, UR4, PT ;  /* 0x000000040a007c0c */ /* 0x000fe4000bf26270 */
[----:B------:R-:W-:Y:S02]  /*9d50*/  ISETP.GE.AND P2, PT, R9, UR4, PT ;  /* 0x0000000409007c0c */ /* 0x000fe4000bf46270 */
[----:B------:R-:W-:Y:S01]  /*9d60*/  ISETP.GE.AND P3, PT, R7, UR4, PT ;  /* 0x0000000407007c0c */ /* 0x000fe2000bf66270 */
[----:B------:R-:W-:-:S03]  /*9d70*/  UMOV UR4, 0xffffffff ;  /* 0xffffffff00047882 */ /* 0x000fc60000000000 */
[----:B------:R-:W-:Y:S09]  /*9d80*/  BRA.DIV UR4, `(.L_x_9295) ;  /* 0x0000003e04a07947 */ /* 0x000ff2000b800000 */
[----:B------:R-:W2:Y:S01]  /*9d90*/  LDL.LU R3, [R1+0x10] ;  /* 0x0000100001037983 */ /* 0x000ea20000300800 */
[----:B------:R-:W-:-:S03]  /*9da0*/  ULDC UR4, c[0x0][0x288] ;  /* 0x0000a20000047ab9 */ /* 0x000fc60000000800 */
[----:B------:R-:W3:Y:S04]  /*9db0*/  LDL.LU R9, [R1+0x28] ;  /* 0x0000280001097983 */ /* 0x000ee80000300800 */
[----:B------:R-:W4:Y:S04]  /*9dc0*/  LDL.LU R10, [R1+0x2c] ;  /* 0x00002c00010a7983 */ /* 0x000f280000300800 */
[----:B------:R-:W5:Y:S01]  /*9dd0*/  LDL R7, [R1+0x4] ;  /* 0x0000040001077983 */ /* 0x000f620000100800 */
[----:B------:R-:W-:-:S03]  /*9de0*/  IMAD R0, R6, UR4, RZ ;  /* 0x0000000406007c24 */ /* 0x000fc6000f8e02ff */
[----:B------:R-:W-:Y:S04]  /*9df0*/  SHFL.IDX PT, R2, R4, RZ, 0x181f ;  /* 0x00181fff04027589 */ /* 0x000fe800000e0000 */
[----:B------:R-:W-:Y:S01]  /*9e00*/  SHFL.IDX PT, R6, R4, 0x1, 0x181f ;  /* 0x00381f0004067f89 */ /* 0x000fe200000e0000 */
[-C--:B--2---:R-:W-:Y:S02]  /*9e10*/  ISETP.GE.AND P5, PT, R3, R0.reuse, PT ;  /* 0x000000000300720c */ /* 0x084fe40003fa6270 */
[----:B---3--:R-:W-:Y:S02]  /*9e20*/  ISETP.GE.AND P4, PT, R9, R0, PT ;  /* 0x000000000900720c */ /* 0x008fe40003f86270 */
[----:B------:R-:W2:Y:S04]  /*9e30*/  LDL.LU R9, [R1+0x30] ;  /* 0x0000300001097983 */ /* 0x000ea80000300800 */
[----:B------:R-:W0:Y:S04]  /*9e40*/  SHFL.IDX PT, R3, R5, RZ, 0x181f ;  /* 0x00181fff05037589 */ /* 0x000e2800000e0000 */
[----:B------:R-:W3:Y:S01]  /*9e50*/  LDL.LU R11, [R1+0x34] ;  /* 0x00003400010b7983 */ /* 0x000ee20000300800 */
[----:B0-----:R-:W-:-:S05]  /*9e60*/  @!P5 LEA R3, P6, R8, R3, 0x1 ;  /* 0x000000030803d211 */ /* 0x001fca00078c08ff */
[----:B------:R-:W-:-:S05]  /*9e70*/  @!P5 IMAD.X R2, RZ, RZ, R2, P6 ;  /* 0x000000ffff02d224 */ /* 0x000fca00030e0602 */
[----:B------:R-:W-:-:S04]  /*9e80*/  @!P5 LOP3.LUT R3, R3, R2, RZ, 0x3c, !PT ;  /* 0x000000020303d212 */ /* 0x000fc800078e3cff */
[----:B------:R-:W-:-:S04]  /*9e90*/  @!P5 LOP3.LUT R2, R3, R2, RZ, 0x3c, !PT ;  /* 0x000000020302d212 */ /* 0x000fc800078e3cff */
[----:B------:R-:W-:-:S05]  /*9ea0*/  @!P5 LOP3.LUT R3, R3, R2, RZ, 0x3c, !PT ;  /* 0x000000020303d212 */ /* 0x000fca00078e3cff */
[----:B-----5:R-:W-:Y:S04]  /*9eb0*/  @!P5 LDGSTS.E.BYPASS.LTC128B.128 [R7+0x22400], desc[UR46][R2.64], !P0 ;  /* 0x224000000207dfae */ /* 0x020fe8000c101d6e */
[----:B------:R-:W-:Y:S04]  /*9ec0*/  @!P5 LDGSTS.E.BYPASS.LTC128B.128 [R7+0x26400], desc[UR46][R2.64+0x80], !P1 ;  /* 0x264000800207dfae */ /* 0x000fe8000c901d6e */
[----:B------:R-:W-:Y:S04]  /*9ed0*/  @!P5 LDGSTS.E.BYPASS.LTC128B.128 [R7+0x2a400], desc[UR46][R2.64+0x100], !P2 ;  /* 0x2a4001000207dfae */ /* 0x000fe8000d101d6e */
[----:B------:R0:W-:Y:S04]  /*9ee0*/  @!P5 LDGSTS.E.BYPASS.LTC128B.128 [R7+0x2e400], desc[UR46][R2.64+0x180], !P3 ;  /* 0x2e4001800207dfae */ /* 0x0001e8000d901d6e */
[----:B0-----:R-:W0:Y:S02]  /*9ef0*/  SHFL.IDX PT, R2, R5, 0x1, 0x181f ;  /* 0x00381f0005027f89 */ /* 0x001e2400000e0000 */
[----:B0-----:R-:W-:-:S05]  /*9f00*/  @!P4 LEA R2, P6, R8, R2, 0x1 ;  /* 0x000000020802c211 */ /* 0x001fca00078c08ff */
[----:B------:R-:W-:-:S05]  /*9f10*/  @!P4 IMAD.X R3, RZ, RZ, R6, P6 ;  /* 0x000000ffff03c224 */ /* 0x000fca00030e0606 */
[----:B------:R-:W-:Y:S04]  /*9f20*/  @!P4 LDGSTS.E.BYPASS.LTC128B.128 [R7+0x22c00], desc[UR46][R2.64], !P0 ;  /* 0x22c000000207cfae */ /* 0x000fe8000c101d6e */
[----:B------:R-:W-:Y:S04]  /*9f30*/  @!P4 LDGSTS.E.BYPASS.LTC128B.128 [R7+0x26c00], desc[UR46][R2.64+0x80], !P1 ;  /* 0x26c000800207cfae */ /* 0x000fe8000c901d6e */
[----:B------:R-:W-:Y:S04]  /*9f40*/  @!P4 LDGSTS.E.BYPASS.LTC128B.128 [R7+0x2ac00], desc[UR46][R2.64+0x100], !P2 ;  /* 0x2ac001000207cfae */ /* 0x000fe8000d101d6e */
[----:B------:R0:W-:Y:S01]  /*9f50*/  @!P4 LDGSTS.E.BYPASS.LTC128B.128 [R7+0x2ec00], desc[UR46][R2.64+0x180], !P3 ;  /* 0x2ec001800207cfae */ /* 0x0001e2000d901d6e */
[----:B----4-:R-:W-:-:S03]  /*9f60*/  ISETP.GE.AND P4, PT, R10, R0, PT ;  /* 0x000000000a00720c */ /* 0x010fc60003f86270 */
[----:B------:R-:W4:Y:S04]  /*9f70*/  LDL.LU R10, [R1+0x38] ;  /* 0x00003800010a7983 */ /* 0x000f280000300800 */
[----:B------:R-:W-:Y:S04]  /*9f80*/  SHFL.IDX PT, R6, R4, 0x2, 0x181f ;  /* 0x00581f0004067f89 */ /* 0x000fe800000e0000 */
[----:B0-----:R-:W0:Y:S02]  /*9f90*/  SHFL.IDX PT, R2, R5, 0x2, 0x181f ;  /* 0x00581f0005027f89 */ /* 0x001e2400000e0000 */
[----:B0-----:R-:W-:-:S05]  /*9fa0*/  @!P4 LEA R2, P6, R8, R2, 0x1 ;  /* 0x000000020802c211 */ /* 0x001fca00078c08ff */
[----:B------:R-:W-:-:S05]  /*9fb0*/  @!P4 IMAD.X R3, RZ, RZ, R6, P6 ;  /* 0x000000ffff03c224 */ /* 0x000fca00030e0606 */
[----:B------:R-:W-:Y:S04]  /*9fc0*/  @!P4 LDGSTS.E.BYPASS.LTC128B.128 [R7+0x23400], desc[UR46][R2.64], !P0 ;  /* 0x234000000207cfae */ /* 0x000fe8000c101d6e */
[----:B------:R-:W-:Y:S04]  /*9fd0*/  @!P4 LDGSTS.E.BYPASS.LTC128B.128 [R7+0x27400], desc[UR46][R2.64+0x80], !P1 ;  /* 0x274000800207cfae */ /* 0x000fe8000c901d6e */
[----:B------:R-:W-:Y:S04]  /*9fe0*/  @!P4 LDGSTS.E.BYPASS.LTC128B.128 [R7+0x2b400], desc[UR46][R2.64+0x100], !P2 ;  /* 0x2b4001000207cfae */ /* 0x000fe8000d101d6e */
[----:B------:R0:W-:Y:S01]  /*9ff0*/  @!P4 LDGSTS.E.BYPASS.LTC128B.128 [R7+0x2f400], desc[UR46][R2.64+0x180], !P3 ;  /* 0x2f4001800207cfae */ /* 0x0001e2000d901d6e */
[----:B--2---:R-:W-:-:S03]  /*a000*/  ISETP.GE.AND P4, PT, R9, R0, PT ;  /* 0x000000000900720c */ /* 0x004fc60003f86270 */
[----:B------:R-:W2:Y:S04]  /*a010*/  LDL.LU R9, [R1+0x3c] ;  /* 0x00003c0001097983 */ /* 0x000ea80000300800 */
[----:B0-----:R-:W0:Y:S04]  /*a020*/  SHFL.IDX PT, R2, R5, 0x3, 0x181f ;  /* 0x00781f0005027f89 */ /* 0x001e2800000e0000 */
[----:B------:R-:W1:Y:S02]  /*a030*/  SHFL.IDX PT, R6, R4, 0x3, 0x181f ;  /* 0x00781f0004067f89 */ /* 0x000e6400000e0000 */
[----:B0-----:R-:W-:-:S05]  /*a040*/  @!P4 LEA R2, P6, R8, R2, 0x1 ;  /* 0x000000020802c211 */ /* 0x001fca00078c08ff */
[----:B-1----:R-:W-:Y:S02]  /*a050*/  @!P4 IMAD.X R3, RZ, RZ, R6, P6 ;  /* 0x000000ffff03c224 */ /* 0x002fe400030e0606 */
[----:B------:R-:W-:Y:S04]  /*a060*/  SHFL.IDX PT, R6, R4, 0x4, 0x181f ;  /* 0x00981f0004067f89 */ /* 0x000fe800000e0000 */
[----:B------:R-:W-:Y:S04]  /*a070*/  @!P4 LDGSTS.E.BYPASS.LTC128B.128 [R7+0x23c00], desc[UR46][R2.64], !P0 ;  /* 0x23c000000207cfae */ /* 0x000fe8000c101d6e */
[----:B------:R-:W-:Y:S04]  /*a080*/  @!P4 LDGSTS.E.BYPASS.LTC128B.128 [R7+0x27c00], desc[UR46][R2.64+0x80], !P1 ;  /* 0x27c000800207cfae */ /* 0x000fe8000c901d6e */
[----:B------:R-:W-:Y:S04]  /*a090*/  @!P4 LDGSTS.E.BYPASS.LTC128B.128 [R7+0x2bc00], desc[UR46][R2.64+0x100], !P2 ;  /* 0x2bc001000207cfae */ /* 0x000fe8000d101d6e */
[----:B------:R0:W-:Y:S01]  /*a0a0*/  @!P4 LDGSTS.E.BYPASS.LTC128B.128 [R7+0x2fc00], desc[UR46][R2.64+0x180], !P3 ;  /* 0x2fc001800207cfae */ /* 0x0001e2000d901d6e */
[----:B---3--:R-:W-:-:S03]  /*a0b0*/  ISETP.GE.AND P4, PT, R11, R0, PT ;  /* 0x000000000b00720c */ /* 0x008fc60003f86270 */
[----:B0-----:R-:W0:Y:S10]  /*a0c0*/  SHFL.IDX PT, R2, R5, 0x4, 0x181f ;  /* 0x00981f0005027f89 */ /* 0x001e3400000e0000 */
[----:B0-----:R-:W-:-:S05]  /*a0d0*/  @!P4 LEA R2, P6, R8, R2, 0x1 ;  /* 0x000000020802c211 */ /* 0x001fca00078c08ff */
[----:B------:R-:W-:Y:S02]  /*a0e0*/  @!P4 IMAD.X R3, RZ, RZ, R6, P6 ;  /* 0x000000ffff03c224 */ /* 0x000fe400030e0606 */
[----:B------:R-:W-:Y:S04]  /*a0f0*/  SHFL.IDX PT, R6, R4, 0x5, 0x181f ;  /* 0x00b81f0004067f89 */ /* 0x000fe800000e0000 */
[----:B------:R-:W-:Y:S04]  /*a100*/  @!P4 LDGSTS.E.BYPASS.LTC128B.128 [R7+0x24400], desc[UR46][R2.64], !P0 ;  /* 0x244000000207cfae */ /* 0x000fe8000c101d6e */
[----:B------:R-:W-:Y:S04]  /*a110*/  @!P4 LDGSTS.E.BYPASS.LTC128B.128 [R7+0x28400], desc[UR46][R2.64+0x80], !P1 ;  /* 0x284000800207cfae */ /* 0x000fe8000c901d6e */
[----:B------:R-:W-:Y:S04]  /*a120*/  @!P4 LDGSTS.E.BYPASS.LTC128B.128 [R7+0x2c400], desc[UR46][R2.64+0x100], !P2 ;  /* 0x2c4001000207cfae */ /* 0x000fe8000d101d6e */
[----:B------:R0:W-:Y:S04]  /*a130*/  @!P4 LDGSTS.E.BYPASS.LTC128B.128 [R7+0x30400], desc[UR46][R2.64+0x180], !P3 ;  /* 0x304001800207cfae */ /* 0x0001e8000d901d6e */
[----:B0-----:R-:W0:Y:S01]  /*a140*/  SHFL.IDX PT, R2, R5, 0x5, 0x181f ;  /* 0x00b81f0005027f89 */ /* 0x001e2200000e0000 */
[----:B----4-:R-:W-:-:S13]  /*a150*/  ISETP.GE.AND P4, PT, R10, R0, PT ;  /* 0x000000000a00720c */ /* 0x010fda0003f86270 */
        /* <DEDUP_REMOVED lines=8> */
[----:B--2---:R-:W-:-:S13]  /*a1e0*/  ISETP.GE.AND P4, PT, R9, R0, PT ;  /* 0x000000000900720c */ /* 0x004fda0003f86270 */
[----:B0-----:R-:W-:-:S05]  /*a1f0*/  @!P4 LEA R2, P6, R8, R2, 0x1 ;  /* 0x000000020802c211 */ /* 0x001fca00078c08ff */
[----:B------:R-:W-:Y:S02]  /*a200*/  @!P4 IMAD.X R3, RZ, RZ, R6, P6 ;  /* 0x000000ffff03c224 */ /* 0x000fe400030e0606 */
[----:B------:R0:W1:Y:S04]  /*a210*/  SHFL.IDX PT, R6, R4, 0x7, 0x181f ;  /* 0x00f81f0004067f89 */ /* 0x00006800000e0000 */
[----:B------:R-:W-:Y:S04]  /*a220*/  @!P4 LDGSTS.E.BYPASS.LTC128B.128 [R7+0x25400], desc[UR46][R2.64], !P0 ;  /* 0x254000000207cfae */ /* 0x000fe8000c101d6e */
[----:B------:R-:W-:Y:S04]  /*a230*/  @!P4 LDGSTS.E.BYPASS.LTC128B.128 [R7+0x29400], desc[UR46][R2.64+0x80], !P1 ;  /* 0x294000800207cfae */ /* 0x000fe8000c901d6e */
[----:B------:R-:W-:Y:S04]  /*a240*/  @!P4 LDGSTS.E.BYPASS.LTC128B.128 [R7+0x2d400], desc[UR46][R2.64+0x100], !P2 ;  /* 0x2d4001000207cfae */ /* 0x000fe8000d101d6e */
[----:B------:R2:W-:Y:S04]  /*a250*/  @!P4 LDGSTS.E.BYPASS.LTC128B.128 [R7+0x31400], desc[UR46][R2.64+0x180], !P3 ;  /* 0x314001800207cfae */ /* 0x0005e8000d901d6e */
[----:B-12---:R0:W2:Y:S02]  /*a260*/  SHFL.IDX PT, R2, R5, 0x7, 0x181f ;  /* 0x00f81f0005027f89 */ /* 0x0060a400000e0000 */
.L_x_9418:
[----:B------:R-:W3:Y:S01]  /*a270*/  LDL.LU R7, [R1+0x50] ;  /* 0x0000500001077983 */ /* 0x000ee20000300800 */
[----:B------:R-:W-:Y:S01]  /*a280*/  BSSY B0, `(.L_x_9296) ;  /* 0x000000d000007945 */ /* 0x000fe20003800000 */
[----:B---3--:R-:W-:-:S13]  /*a290*/  ISETP.GE.AND P4, PT, R7, R0, PT ;  /* 0x000000000700720c */ /* 0x008fda0003f86270 */
[----:B------:R-:W-:Y:S05]  /*a2a0*/  @P4 BRA `(.L_x_9297) ;  /* 0x0000000000284947 */ /* 0x000fea0003800000 */
[----:B------:R-:W3:Y:S01]  /*a2b0*/  LDL R7, [R1+0x4] ;  /* 0x0000040001077983 */ /* 0x000ee20000100800 */
[----:B--2---:R-:W-:-:S05]  /*a2c0*/  LEA R2, P4, R8, R2, 0x1 ;  /* 0x0000000208027211 */ /* 0x004fca00078808ff */
[----:B------:R-:W-:-:S05]  /*a2d0*/  IMAD.X R3, RZ, RZ, R6, P4 ;  /* 0x000000ffff037224 */ /* 0x000fca00020e0606 */
[----:B------:R-:W-:Y:S01]  /*a2e0*/  @!PT LDS RZ, [RZ] ;  /* 0x00000000fffff984 */ /* 0x000fe20000000800 */
[----:B------:R-:W-:Y:S01]  /*a2f0*/  @!PT LDS RZ, [RZ] ;  /* 0x00000000fffff984 */ /* 0x000fe20000000800 */
[----:B------:R-:W-:Y:S01]  /*a300*/  @!PT LDS RZ, [RZ] ;  /* 0x00000000fffff984 */ /* 0x000fe20000000800 */
[----:B---3--:R1:W-:Y:S04]  /*a310*/  LDGSTS.E.BYPASS.LTC128B.128 [R7+0x25c00], desc[UR46][R2.64], !P0 ;  /* 0x25c0000002077fae */ /* 0x0083e8000c101d6e */
[----:B------:R1:W-:Y:S04]  /*a320*/  LDGSTS.E.BYPASS.LTC128B.128 [R7+0x29c00], desc[UR46][R2.64+0x80], !P1 ;  /* 0x29c0008002077fae */ /* 0x0003e8000c901d6e */
[----:B------:R1:W-:Y:S04]  /*a330*/  LDGSTS.E.BYPASS.LTC128B.128 [R7+0x2dc00], desc[UR46][R2.64+0x100], !P2 ;  /* 0x2dc0010002077fae */ /* 0x0003e8000d101d6e */
[----:B------:R1:W-:Y:S02]  /*a340*/  LDGSTS.E.BYPASS.LTC128B.128 [R7+0x31c00], desc[UR46][R2.64+0x180], !P3 ;  /* 0x31c0018002077fae */ /* 0x0003e4000d901d6e */
.L_x_9297:
[----:B------:R-:W-:Y:S05]  /*a350*/  BSYNC B0 ;  /* 0x0000000000007941 */ /* 0x000fea0003800000 */
.L_x_9296:
[----:B-12---:R-:W2:Y:S01]  /*a360*/  LDL R2, [R1+0x5c] ;  /* 0x00005c0001027983 */ /* 0x006ea20000100800 */
        /* <DEDUP_REMOVED lines=9> */
[----:B-1----:R-:W-:Y:S05]  /*a400*/  @!P0 BRA `(.L_x_9299) ;  /* 0x00000044005c8947 */ /* 0x002fea0003800000 */
.L_x_9419:
[----:B------:R-:W-:Y:S05]  /*a410*/  BSYNC B0 ;  /* 0x0000000000007941 */ /* 0x000fea0003800000 */
.L_x_9298:
[----:B------:R-:W-:Y:S01]  /*a420*/  LOP3.LUT P0, RZ, R18, 0x2, RZ, 0xc0, !PT ;  /* 0x0000000212ff7812 */ /* 0x000fe2000780c0ff */
[----:B------:R-:W-:-:S12]  /*a430*/  BSSY B0, `(.L_x_9300) ;  /* 0x0000059000007945 */ /* 0x000fd80003800000 */
[----:B------:R-:W-:Y:S05]  /*a440*/  @!P0 BRA `(.L_x_9301) ;  /* 0x00000004005c8947 */ /* 0x000fea0003800000 */
[----:B0-----:R-:W2:Y:S01]  /*a450*/  LDL R4, [R1+0x8] ;  /* 0x0000080001047983 */ /* 0x001ea20000100800 */
[----:B------:R-:W-:Y:S01]  /*a460*/  LEA R2, R19, UR37, 0x3 ;  /* 0x0000002513027c11 */ /* 0x000fe2000f8e18ff */
[----:B------:R-:W-:Y:S01]  /*a470*/  BSSY B1, `(.L_x_9302) ;  /* 0x0000007000017945 */ /* 0x000fe20003800000 */
[----:B-1----:R-:W0:Y:S02]  /*a480*/  S2R R3, SR_TID.X ;  /* 0x0000000000037919 */ /* 0x002e240000002100 */
[----:B0-----:R-:W-:-:S04]  /*a490*/  LOP3.LUT R3, R3, 0x7f, RZ, 0xc0, !PT ;  /* 0x0000007f03037812 */ /* 0x001fc800078ec0ff */
[----:B------:R-:W-:Y:S02]  /*a4a0*/  ISETP.NE.AND P1, PT, R3, RZ, PT ;  /* 0x000000ff0300720c */ /* 0x000fe40003f25270 */
[----:B--2---:R-:W-:-:S04]  /*a4b0*/  SHF.L.U32 R0, R4, 0x1f, RZ ;  /* 0x0000001f04007819 */ /* 0x004fc800000006ff */
[----:B------:R-:W0:Y:S02]  /*a4c0*/  SYNCS.PHASECHK.TRANS64.TRYWAIT P0, [R2+URZ+0x32460], R0 ;  /* 0x03246000020075a7 */ /* 0x000e24000800017f */
[----:B0-----:R-:W-:Y:S05]  /*a4d0*/  @!P0 BRA `(.L_x_9303) ;  /* 0x0000004400408947 */ /* 0x001fea0003800000 */
.L_x_9420:
[----:B------:R-:W-:Y:S05]  /*a4e0*/  BSYNC B1 ;  /* 0x0000000000017941 */ /* 0x000fea0003800000 */
.L_x_9302:
        /* <DEDUP_REMOVED lines=9> */
.L_x_9305:
[----:B------:R-:W-:Y:S05]  /*a580*/  BSYNC B1 ;  /* 0x0000000000017941 */ /* 0x000fea0003800000 */
.L_x_9304:
        /* <DEDUP_REMOVED lines=12> */
.L_x_9306:
        /* <DEDUP_REMOVED lines=15> */
.L_x_9307:
        /* <DEDUP_REMOVED lines=15> */
.L_x_9308:
        /* <DEDUP_REMOVED lines=15> */
.L_x_9309:
        /* <DEDUP_REMOVED lines=10> */
.L_x_9301:
[----:B------:R-:W-:Y:S05]  /*a9c0*/  BSYNC B0 ;  /* 0x0000000000007941 */ /* 0x000fea0003800000 */
.L_x_9300:
[----:B0-----:R-:W2:Y:S04]  /*a9d0*/  LDL.LU R4, [R1+0x58] ;  /* 0x0000580001047983 */ /* 0x001ea80000300800 */
[----:B------:R-:W3:Y:S01]  /*a9e0*/  LDL.LU R7, [R1+0x8] ;  /* 0x0000080001077983 */ /* 0x000ee20000300800 */
[----:B------:R-:W-:-:S05]  /*a9f0*/  VIADD R19, R19, 0x1 ;  /* 0x0000000113137836 */ /* 0x000fca0000000000 */
[----:B------:R-:W-:-:S04]  /*aa00*/  ISETP.NE.AND P0, PT, R19, 0x2, PT ;  /* 0x000000021300780c */ /* 0x000fc80003f05270 */
[----:B-1----:R-:W-:Y:S02]  /*aa10*/  SEL R0, RZ, 0x1, P0 ;  /* 0x00000001ff007807 */ /* 0x002fe40000000000 */
[----:B------:R-:W-:Y:S02]  /*aa20*/  SEL R19, R19, RZ, P0 ;  /* 0x000000ff13137207 */ /* 0x000fe40000000000 */
[----:B--2---:R-:W-:Y:S02]  /*aa30*/  ISETP.GE.AND P1, PT, R4, 0x61, PT ;  /* 0x000000610400780c */ /* 0x004fe40003f26270 */
[----:B---3--:R-:W-:-:S05]  /*aa40*/  LOP3.LUT R7, R7, R0, RZ, 0x3c, !PT ;  /* 0x0000000007077212 */ /* 0x008fca00078e3cff */
[----:B------:R0:W-:Y:S06]  /*aa50*/  STL [R1+0x8], R7 ;  /* 0x0000080701007387 */ /* 0x0001ec0000100800 */
        /* <DEDUP_REMOVED lines=35> */
.L_x_9314:
        /* <DEDUP_REMOVED lines=8> */
.L_x_9421:
[----:B------:R-:W-:Y:S05]  /*ad10*/  BSYNC B1 ;  /* 0x0000000000017941 */ /* 0x000fea0003800000 */
.L_x_9315:
        /* <DEDUP_REMOVED lines=9> */
.L_x_9318:
[----:B------:R-:W-:Y:S05]  /*adb0*/  BSYNC B1 ;  /* 0x0000000000017941 */ /* 0x000fea0003800000 */
.L_x_9317:
        /* <DEDUP_REMOVED lines=12> */
.L_x_9319:
        /* <DEDUP_REMOVED lines=13> */
.L_x_9422:
[----:B------:R-:W-:Y:S05]  /*af50*/  BSYNC B1 ;  /* 0x0000000000017941 */ /* 0x000fea0003800000 */
.L_x_9320:
        /* <DEDUP_REMOVED lines=11> */
.L_x_9323:
[----:B------:R-:W-:Y:S05]  /*b010*/  BSYNC B1 ;  /* 0x0000000000017941 */ /* 0x000fea0003800000 */
.L_x_9322:
        /* <DEDUP_REMOVED lines=9> */
.L_x_9324:
        /* <DEDUP_REMOVED lines=15> */
.L_x_9325:
        /* <DEDUP_REMOVED lines=15> */
.L_x_9326:
        /* <DEDUP_REMOVED lines=15> */
.L_x_9327:
        /* <DEDUP_REMOVED lines=10> */
.L_x_9313:
[----:B------:R-:W-:Y:S05]  /*b420*/  BSYNC B0 ;  /* 0x0000000000007941 */ /* 0x000fea0003800000 */
.L_x_9312:
        /* <DEDUP_REMOVED lines=9> */
.L_x_9311:
[----:B------:R-:W2:Y:S01]  /*b4c0*/  LDL.LU R2, [R1+0x1c] ;  /* 0x00001c0001027983 */ /* 0x000ea20000300800 */
[----:B------:R-:W-:Y:S01]  /*b4d0*/  IMAD.MOV R6, RZ, RZ, -R6 ;  /* 0x000000ffff067224 */ /* 0x000fe200078e0a06 */
[----:B------:R-:W-:Y:S04]  /*b4e0*/  BSSY B0, `(.L_x_9310) ;  /* 0x000013b000007945 */ /* 0x000fe80003800000 */
[----:B--2---:R-:W-:-:S13]  /*b4f0*/  ISETP.NE.AND P0, PT, R2, R6, PT ;  /* 0x000000060200720c */ /* 0x004fda0003f05270 */
[----:B------:R-:W-:Y:S05]  /*b500*/  @!P0 BRA `(.L_x_9328) ;  /* 0x0000001000e08947 */ /* 0x000fea0003800000 */
.L_x_9361:
        /* <DEDUP_REMOVED lines=26> */
.L_x_9331:
        /* <DEDUP_REMOVED lines=9> */
.L_x_9423:
[----:B------:R-:W-:Y:S05]  /*b740*/  BSYNC B2 ;  /* 0x0000000000027941 */ /* 0x000fea0003800000 */
.L_x_9332:
        /* <DEDUP_REMOVED lines=9> */
.L_x_9335:
[----:B------:R-:W-:Y:S05]  /*b7e0*/  BSYNC B2 ;  /* 0x0000000000027941 */ /* 0x000fea0003800000 */
.L_x_9334:
        /* <DEDUP_REMOVED lines=8> */
[----:B-1----:R-:W-:Y:S01]  /*b870*/  VIADD R5, R4, 0x32430 ;  /* 0x0003243004057836 */ /* 0x002fe20000000000 */
[----:B------:R-:W-:Y:S01]  /*b880*/  UMOV UR6, 0x0 ;  /* 0x0000000000067882 */ /* 0x000fe20000000000 */
[----:B------:R-:W-:Y:S01]  /*b890*/  VIADD R3, R3, 0x1c400 ;  /* 0x0001c40003037836 */ /* 0x000fe20000000000 */
[----:B------:R-:W-:-:S09]  /*b8a0*/  UMOV UR7, 0x14f00000 ;  /* 0x14f0000000077882 */ /* 0x000fd20000000000 */
.L_x_9336:
        /* <DEDUP_REMOVED lines=13> */
.L_x_9424:
[----:B------:R-:W-:Y:S05]  /*b980*/  BSYNC B2 ;  /* 0x0000000000027941 */ /* 0x000fea0003800000 */
.L_x_9337:
        /* <DEDUP_REMOVED lines=11> */
.L_x_9340:
[----:B------:R-:W-:Y:S05]  /*ba40*/  BSYNC B2 ;  /* 0x0000000000027941 */ /* 0x000fea0003800000 */
.L_x_9339:
        /* <DEDUP_REMOVED lines=9> */
.L_x_9341:
        /* <DEDUP_REMOVED lines=15> */
.L_x_9342:
        /* <DEDUP_REMOVED lines=15> */
.L_x_9343:
        /* <DEDUP_REMOVED lines=15> */
.L_x_9344:
        /* <DEDUP_REMOVED lines=10> */
.L_x_9330:
[----:B------:R-:W-:Y:S05]  /*be50*/  BSYNC B1 ;  /* 0x0000000000017941 */ /* 0x000fea0003800000 */
.L_x_9329:
        /* <DEDUP_REMOVED lines=32> */
.L_x_9347:
        /* <DEDUP_REMOVED lines=8> */
.L_x_9425:
[----:B------:R-:W-:Y:S05]  /*c0e0*/  BSYNC B2 ;  /* 0x0000000000027941 */ /* 0x000fea0003800000 */
.L_x_9348:
        /* <DEDUP_REMOVED lines=9> */
.L_x_9351:
[----:B------:R-:W-:Y:S05]  /*c180*/  BSYNC B2 ;  /* 0x0000000000027941 */ /* 0x000fea0003800000 */
.L_x_9350:
[----:B------:R-:W-:Y:S01]  /*c190*/  IMAD.MOV.U32 R10, RZ, RZ, RZ ;  /* 0x000000ffff0a7224 */ /* 0x000fe200078e00ff */
[----:B------:R-:W-:Y:S01]  /*c1a0*/  UIADD3 UR4, UP0, UR40, 0x370, URZ ;  /* 0x0000037028047890 */ /* 0x000fe2000ff1e03f */
[----:B------:R-:W-:Y:S01]  /*c1b0*/  IMAD.U32 R9, RZ, RZ, UR37 ;  /* 0x00000025ff097e24 */ /* 0x000fe2000f8e00ff */
        /* <DEDUP_REMOVED lines=9> */
.L_x_9352:
        /* <DEDUP_REMOVED lines=13> */
.L_x_9426:
[----:B------:R-:W-:Y:S05]  /*c320*/  BSYNC B2 ;  /* 0x0000000000027941 */ /* 0x000fea0003800000 */
.L_x_9353:
        /* <DEDUP_REMOVED lines=11> */
.L_x_9356:
[----:B------:R-:W-:Y:S05]  /*c3e0*/  BSYNC B2 ;  /* 0x0000000000027941 */ /* 0x000fea0003800000 */
.L_x_9355:
        /* <DEDUP_REMOVED lines=9> */
.L_x_9357:
        /* <DEDUP_REMOVED lines=15> */
.L_x_9358:
        /* <DEDUP_REMOVED lines=15> */
.L_x_9359:
        /* <DEDUP_REMOVED lines=15> */
.L_x_9360:
        /* <DEDUP_REMOVED lines=10> */
.L_x_9346:
[----:B------:R-:W-:Y:S05]  /*c7f0*/  BSYNC B1 ;  /* 0x0000000000017941 */ /* 0x000fea0003800000 */
.L_x_9345:
        /* <DEDUP_REMOVED lines=9> */
.L_x_9328:
[----:B------:R-:W-:Y:S05]  /*c890*/  BSYNC B0 ;  /* 0x0000000000007941 */ /* 0x000fea0003800000 */
.L_x_9310:
        /* <DEDUP_REMOVED lines=10> */
.L_x_9282:
[----:B0-----:R-:W0:Y:S01]  /*c940*/  S2R R3, SR_CgaCtaId ;  /* 0x0000000000037919 */ /* 0x001e220000008800 */
[----:B------:R-:W-:Y:S01]  /*c950*/  MOV R0, 0x400 ;  /* 0x0000040000007802 */ /* 0x000fe20000000f00 */
[----:B------:R-:W-:Y:S03]  /*c960*/  BSSY B0, `(.L_x_9363) ;  /* 0x0000005000007945 */ /* 0x000fe60003800000 */
[----:B0-----:R-:W-:Y:S02]  /*c970*/  LEA R0, R3, R0, 0x18 ;  /* 0x0000000003007211 */ /* 0x001fe400078ec0ff */
[----:B------:R-:W-:-:S04]  /*c980*/  SHF.L.U32 R3, R2, 0x1f, RZ ;  /* 0x0000001f02037819 */ /* 0x000fc800000006ff */
[----:B------:R-:W0:Y:S02]  /*c990*/  SYNCS.PHASECHK.TRANS64.TRYWAIT P0, [R0+URZ+0x32420], R3 ;  /* 0x03242003000075a7 */ /* 0x000e24000800017f */
[----:B0-----:R-:W-:Y:S05]  /*c9a0*/  @!P0 BRA `(.L_x_9364) ;  /* 0x0000002000988947 */ /* 0x001fea0003800000 */
.L_x_9427:
[----:B------:R-:W-:Y:S05]  /*c9b0*/  BSYNC B0 ;  /* 0x0000000000007941 */ /* 0x000fea0003800000 */
.L_x_9363:
[----:B------:R-:W-:-:S03]  /*c9c0*/  UMOV UR4, 0xffffffff ;  /* 0xffffffff00047882 */ /* 0x000fc60000000000 */
[----:B------:R-:W-:Y:S05]  /*c9d0*/  BRA.DIV UR4, `(.L_x_9365) ;  /* 0x0000002204a07947 */ /* 0x000fea000b800000 */
[----:B------:R-:W2:Y:S02]  /*c9e0*/  S2R R2, SR_TID.X ;  /* 0x0000000000027919 */ /* 0x000ea40000002100 */
[----:B--2---:R-:W-:-:S04]  /*c9f0*/  SHF.R.U32.HI R2, RZ, 0x5, R2 ;  /* 0x00000005ff027819 */ /* 0x004fc80000011602 */
[----:B------:R-:W-:-:S05]  /*ca00*/  LOP3.LUT R2, R2, 0x3, RZ, 0xc0, !PT ;  /* 0x0000000302027812 */ /* 0x000fca00078ec0ff */
[----:B------:R2:W3:Y:S02]  /*ca10*/  SHFL.IDX PT, R14, R2, RZ, 0x1f ;  /* 0x00001fff020e7589 */ /* 0x0004e400000e0000 */
.L_x_9430:
[----:B---3--:R-:W-:Y:S01]  /*ca20*/  ISETP.NE.AND P0, PT, R14, RZ, PT ;  /* 0x000000ff0e00720c */ /* 0x008fe20003f05270 */
[----:B------:R-:W-:-:S12]  /*ca30*/  BSSY B0, `(.L_x_9366) ;  /* 0x0000025000007945 */ /* 0x000fd80003800000 */
[----:B------:R-:W-:Y:S05]  /*ca40*/  @P0 BRA `(.L_x_9367) ;  /* 0x00000000008c0947 */ /* 0x000fea0003800000 */
[----:B------:R-:W-:-:S03]  /*ca50*/  UMOV UR4, 0xffffffff ;  /* 0xffffffff00047882 */ /* 0x000fc60000000000 */
[----:B------:R-:W-:Y:S05]  /*ca60*/  BRA.DIV UR4, `(.L_x_9368) ;  /* 0x0000002204b07947 */ /* 0x000fea000b800000 */
[----:B------:R-:W-:-:S13]  /*ca70*/  ELECT P6, URZ, PT ;  /* 0x00000000003f782f */ /* 0x000fda00038c0000 */
.L_x_9433:
[----:B------:R-:W-:Y:S05]  /*ca80*/  @!P6 BRA `(.L_x_9367) ;  /* 0x00000000007ce947 */ /* 0x000fea0003800000 */
[----:B------:R-:W-:-:S06]  /*ca90*/  ULOP3.LUT UR4, UR36, 0x2, URZ, 0xfc, !UPT ;  /* 0x0000000224047892 */ /* 0x000fcc000f8efc3f */
[----:B--2---:R-:W-:-:S05]  /*caa0*/  IMAD.U32 R2, RZ, RZ, UR4 ;  /* 0x00000004ff027e24 */ /* 0x004fca000f8e00ff */
[----:B------:R-:W-:-:S13]  /*cab0*/  ISETP.NE.AND P2, PT, R2, 0x3, PT ;  /* 0x000000030200780c */ /* 0x000fda0003f45270 */
[----:B------:R-:W-:Y:S05]  /*cac0*/  @!P2 BRA `(.L_x_9369) ;  /* 0x000000000004a947 */ /* 0x000fea0003800000 */
[----:B------:R-:W-:Y:S01]  /*cad0*/  BPT.TRAP 0x1 ;  /* 0x000000040000795c */ /* 0x000fe20000300000 */
.L_x_9369:
[----:B------:R-:W1:Y:S01]  /*cae0*/  LDL.LU R7, [R1+0x8] ;  /* 0x0000080001077983 */ /* 0x000e620000300800 */
[----:B------:R-:W-:Y:S02]  /*caf0*/  VIADD R2, R0, 0x32440 ;  /* 0x0003244000027836 */ /* 0x000fe40000000000 */
[C---:B0-----:R-:W-:Y:S02]  /*cb00*/  VIADD R3, R19.reuse, 0x1 ;  /* 0x0000000113037836 */ /* 0x041fe40000000000 */
[----:B------:R-:W-:-:S03]  /*cb10*/  IMAD R6, R19, 0x8, R2 ;  /* 0x0000000813067824 */ /* 0x000fc600078e0202 */
[----:B------:R-:W-:-:S04]  /*cb20*/  ISETP.NE.AND P1, PT, R3, 0x2, PT ;  /* 0x000000020300780c */ /* 0x000fc80003f25270 */
[----:B------:R-:W-:Y:S02]  /*cb30*/  SEL R4, RZ, 0x1, P1 ;  /* 0x00000001ff047807 */ /* 0x000fe40000800000 */
[----:B------:R-:W-:Y:S02]  /*cb40*/  SEL R3, R3, RZ, P1 ;  /* 0x000000ff03037207 */ /* 0x000fe40000800000 */
[C---:B-1----:R-:W-:Y:S02]  /*cb50*/  SHF.L.U32 R5, R7.reuse, 0x1f, RZ ;  /* 0x0000001f07057819 */ /* 0x042fe400000006ff */
[----:B------:R-:W-:Y:S01]  /*cb60*/  LOP3.LUT R4, R7, R4, RZ, 0x3c, !PT ;  /* 0x0000000407047212 */ /* 0x000fe200078e3cff */
[----:B------:R-:W-:Y:S01]  /*cb70*/  IMAD R7, R3, 0x8, R2 ;  /* 0x0000000803077824 */ /* 0x000fe200078e0202 */
[----:B------:R-:W0:Y:S02]  /*cb80*/  SYNCS.PHASECHK.TRANS64.TRYWAIT P0, [R6+URZ], R5 ;  /* 0x00000005060075a7 */ /* 0x000e24000800017f */
[----:B------:R-:W-:Y:S01]  /*cb90*/  SHF.L.U32 R2, R4, 0x1f, RZ ;  /* 0x0000001f04027819 */ /* 0x000fe200000006ff */
[----:B0-----:R-:W-:Y:S06]  /*cba0*/  @!P0 BRA `(.L_x_9370) ;  /* 0x0000002000808947 */ /* 0x001fec0003800000 */
.L_x_9434:
[----:B------:R-:W1:Y:S02]  /*cbb0*/  SYNCS.PHASECHK.TRANS64.TRYWAIT P0, [R7+URZ], R2 ;  /* 0x00000002070075a7 */ /* 0x000e64000800017f */
[----:B-1----:R-:W-:Y:S05]  /*cbc0*/  @!P0 BRA `(.L_x_9371) ;  /* 0x00000020008c8947 */ /* 0x002fea0003800000 */
.L_x_9435:
[----:B------:R-:W-:Y:S05]  /*cbd0*/  @!P2 BRA `(.L_x_9372) ;  /* 0x000000000004a947 */ /* 0x000fea0003800000 */
[----:B------:R-:W-:Y:S01]  /*cbe0*/  BPT.TRAP 0x1 ;  /* 0x000000040000795c */ /* 0x000fe20000300000 */
.L_x_9372:
[----:B------:R-:W-:-:S04]  /*cbf0*/  VIADD R0, R0, 0x32460 ;  /* 0x0003246000007836 */ /* 0x000fc80000000000 */
[----:B------:R-:W-:-:S04]  /*cc00*/  IMAD R4, R19, 0x8, R0 ;  /* 0x0000000813047824 */ /* 0x000fc800078e0200 */
[----:B------:R-:W2:Y:S02]  /*cc10*/  SYNCS.PHASECHK.TRANS64.TRYWAIT P0, [R4+URZ], R5 ;  /* 0x00000005040075a7 */ /* 0x000ea4000800017f */
[----:B--2---:R-:W-:Y:S05]  /*cc20*/  @!P0 BRA `(.L_x_9373) ;  /* 0x0000002000888947 */ /* 0x004fea0003800000 */
.L_x_9436:
[----:B------:R-:W-:-:S07]  /*cc30*/  IMAD R3, R3, 0x8, R0 ;  /* 0x0000000803037824 */ /* 0x000fce00078e0200 */
.L_x_9374:
[----:B---3--:R3:W4:Y:S02]  /*cc40*/  SYNCS.PHASECHK.TRANS64.TRYWAIT P0, [R3+URZ], R2 ;  /* 0x00000002030075a7 */ /* 0x008724000800017f */
[----:B----4-:R-:W-:Y:S05]  /*cc50*/  @!P0 NANOSLEEP.SYNCS 0x989680 ;  /* 0x009896800000895d */ /* 0x010fea0003900000 */
[----:B------:R-:W4:Y:S02]  /*cc60*/  @!P0 SYNCS.PHASECHK.TRANS64 P0, [R3+URZ], R2 ;  /* 0x00000002030085a7 */ /* 0x000f24000800007f */
[----:B----4-:R-:W-:Y:S05]  /*cc70*/  @!P0 BRA `(.L_x_9374) ;  /* 0xfffffffc00f08947 */ /* 0x010fea000383ffff */
.L_x_9367:
[----:B------:R-:W-:Y:S05]  /*cc80*/  BSYNC B0 ;  /* 0x0000000000007941 */ /* 0x000fea0003800000 */
.L_x_9366:
[----:B------:R-:W-:Y:S05]  /*cc90*/  EXIT ;  /* 0x000000000000794d */ /* 0x000fea0003800000 */
.L_x_9253:
[----:B0-----:R-:W-:-:S04]  /*cca0*/  IMAD.U32 R3, RZ, RZ, UR50 ;  /* 0x00000032ff037e24 */ /* 0x001fc8000f8e00ff */
[----:B------:R0:W1:Y:S03]  /*ccb0*/  SYNCS.PHASECHK.TRANS64.TRYWAIT P0, [R3+URZ+0x32400], R0 ;  /* 0x03240000030075a7 */ /* 0x000066000800017f */
[----:B-1----:R-:W-:Y:S05]  /*ccc0*/  @!P0 NANOSLEEP.SYNCS 0x989680 ;  /* 0x009896800000895d */ /* 0x002fea0003900000 */
[----:B------:R-:W1:Y:S02]  /*ccd0*/  @!P0 SYNCS.PHASECHK.TRANS64 P0, [R3+URZ+0x32400], R0 ;  /* 0x03240000030085a7 */ /* 0x000e64000800007f */
[----:B-1----:R-:W-:Y:S05]  /*cce0*/  @!P0 BRA `(.L_x_9253) ;  /* 0xfffffffc00ec8947 */ /* 0x002fea000383ffff */
[----:B------:R-:W-:Y:S05]  /*ccf0*/  BRA `(.L_x_9375) ;  /* 0xffffff4400347947 */ /* 0x000fea000383ffff */
.L_x_9257:
[----:B-1----:R-:W-:-:S04]  /*cd00*/  IMAD.U32 R4, RZ, RZ, UR26 ;  /* 0x0000001aff047e24 */ /* 0x002fc8000f8e00ff */
[----:B------:R1:W2:Y:S03]  /*cd10*/  SYNCS.PHASECHK.TRANS64.TRYWAIT P1, [R4+URZ+0x32430], R3 ;  /* 0x03243003040075a7 */ /* 0x0002a6000802017f */
[----:B--2---:R-:W-:Y:S05]  /*cd20*/  @!P1 NANOSLEEP.SYNCS 0x989680 ;  /* 0x009896800000995d */ /* 0x004fea0003900000 */
[----:B------:R-:W2:Y:S02]  /*cd30*/  @!P1 SYNCS.PHASECHK.TRANS64 P1, [R4+URZ+0x32430], R3 ;  /* 0x03243003040095a7 */ /* 0x000ea4000802007f */
[----:B--2---:R-:W-:Y:S05]  /*cd40*/  @!P1 BRA `(.L_x_9257) ;  /* 0xfffffffc00ec9947 */ /* 0x004fea000383ffff */
[----:B------:R-:W-:Y:S05]  /*cd50*/  BRA `(.L_x_9256) ;  /* 0xffffff4400587947 */ /* 0x000fea000383ffff */
.L_x_9258:
[----:B--2---:R-:W-:-:S04]  /*cd60*/  IMAD.U32 R5, RZ, RZ, UR50 ;  /* 0x00000032ff057e24 */ /* 0x004fc8000f8e00ff */
[----:B------:R2:W3:Y:S03]  /*cd70*/  SYNCS.PHASECHK.TRANS64.TRYWAIT P1, [R5+URZ+0x32410], R0 ;  /* 0x03241000050075a7 */ /* 0x0004e6000802017f */
[----:B---3--:R-:W-:Y:S05]  /*cd80*/  @!P1 NANOSLEEP.SYNCS 0x989680 ;  /* 0x009896800000995d */ /* 0x008fea0003900000 */
[----:B------:R-:W3:Y:S02]  /*cd90*/  @!P1 SYNCS.PHASECHK.TRANS64 P1, [R5+URZ+0x32410], R0 ;  /* 0x03241000050095a7 */ /* 0x000ee4000802007f */
[----:B---3--:R-:W-:Y:S05]  /*cda0*/  @!P1 BRA `(.L_x_9258) ;  /* 0xfffffffc00ec9947 */ /* 0x008fea000383ffff */
[----:B------:R-:W-:Y:S05]  /*cdb0*/  BRA `(.L_x_9376) ;  /* 0xffffff4400d87947 */ /* 0x000fea000383ffff */
.L_x_9262:
[----:B--2---:R-:W-:-:S04]  /*cdc0*/  IMAD.U32 R0, RZ, RZ, UR26 ;  /* 0x0000001aff007e24 */ /* 0x004fc8000f8e00ff */
[----:B------:R2:W4:Y:S03]  /*cdd0*/  SYNCS.PHASECHK.TRANS64.TRYWAIT P1, [R0+URZ+0x32450], R3 ;  /* 0x03245003000075a7 */ /* 0x000526000802017f */
[----:B----4-:R-:W-:Y:S05]  /*cde0*/  @!P1 NANOSLEEP.SYNCS 0x989680 ;  /* 0x009896800000995d */ /* 0x010fea0003900000 */
[----:B------:R-:W4:Y:S02]  /*cdf0*/  @!P1 SYNCS.PHASECHK.TRANS64 P1, [R0+URZ+0x32450], R3 ;  /* 0x03245003000095a7 */ /* 0x000f24000802007f */
[----:B----4-:R-:W-:Y:S05]  /*ce00*/  @!P1 BRA `(.L_x_9262) ;  /* 0xfffffffc00ec9947 */ /* 0x010fea000383ffff */
[----:B------:R-:W-:Y:S05]  /*ce10*/  BRA `(.L_x_9261) ;  /* 0xffffff4400e07947 */ /* 0x000fea000383ffff */
.L_x_9267:
[----:B--2---:R-:W-:-:S04]  /*ce20*/  IMAD.U32 R3, RZ, RZ, UR28 ;  /* 0x0000001cff037e24 */ /* 0x004fc8000f8e00ff */
[----:B------:R2:W3:Y:S03]  /*ce30*/  SYNCS.PHASECHK.TRANS64.TRYWAIT P3, [R3+URZ+0x32430], R0 ;  /* 0x03243000030075a7 */ /* 0x0004e6000806017f */
[----:B---3--:R-:W-:Y:S05]  /*ce40*/  @!P3 NANOSLEEP.SYNCS 0x989680 ;  /* 0x009896800000b95d */ /* 0x008fea0003900000 */
[----:B------:R-:W3:Y:S02]  /*ce50*/  @!P3 SYNCS.PHASECHK.TRANS64 P3, [R3+URZ+0x32430], R0 ;  /* 0x032430000300b5a7 */ /* 0x000ee4000806007f */
[----:B---3--:R-:W-:Y:S05]  /*ce60*/  @!P3 BRA `(.L_x_9267) ;  /* 0xfffffffc00ecb947 */ /* 0x008fea000383ffff */
[----:B------:R-:W-:Y:S05]  /*ce70*/  BRA `(.L_x_9266) ;  /* 0xffffff64008c7947 */ /* 0x000fea000383ffff */
.L_x_9271:
[----:B--2---:R-:W-:-:S04]  /*ce80*/  IMAD.U32 R3, RZ, RZ, UR28 ;  /* 0x0000001cff037e24 */ /* 0x004fc8000f8e00ff */
[----:B------:R2:W3:Y:S03]  /*ce90*/  SYNCS.PHASECHK.TRANS64.TRYWAIT P3, [R3+URZ+0x32450], R0 ;  /* 0x03245000030075a7 */ /* 0x0004e6000806017f */
[----:B---3--:R-:W-:Y:S05]  /*cea0*/  @!P3 NANOSLEEP.SYNCS 0x989680 ;  /* 0x009896800000b95d */ /* 0x008fea0003900000 */
[----:B------:R-:W3:Y:S02]  /*ceb0*/  @!P3 SYNCS.PHASECHK.TRANS64 P3, [R3+URZ+0x32450], R0 ;  /* 0x032450000300b5a7 */ /* 0x000ee4000806007f */
[----:B---3--:R-:W-:Y:S05]  /*cec0*/  @!P3 BRA `(.L_x_9271) ;  /* 0xfffffffc00ecb947 */ /* 0x008fea000383ffff */
[----:B------:R-:W-:Y:S05]  /*ced0*/  BRA `(.L_x_9270) ;  /* 0xffffff6400e47947 */ /* 0x000fea000383ffff */
.L_x_9286:
        /* <DEDUP_REMOVED lines=11> */
.L_x_9378:
[----:B------:R-:W-:Y:S05]  /*cf90*/  BSYNC B0 ;  /* 0x0000000000007941 */ /* 0x000fea0003800000 */
.L_x_9377:
[----:B------:R-:W-:Y:S05]  /*cfa0*/  BRA `(.L_x_9379) ;  /* 0xffffffb800347947 */ /* 0x000fea000383ffff */
.L_x_9288:
[----:B------:R-:W-:Y:S01]  /*cfb0*/  BSSY B0, `(.L_x_9380) ;  /* 0x0000006000007945 */ /* 0x000fe20003800000 */
[----:B------:R-:W-:-:S07]  /*cfc0*/  IMAD.MOV.U32 R15, RZ, RZ, -0x1 ;  /* 0xffffffffff0f7424 */ /* 0x000fce00078e00ff */
[----:B012---:R-:W-:Y:S05]  /*cfd0*/  WARPSYNC.COLLECTIVE R15, `(.L_x_9381) ;  /* 0x000000000f0c7348 */ /* 0x007fea0003c00000 */
[----:B------:R-:W-:Y:S02]  /*cfe0*/  ELECT P6, UR62, PT ;  /* 0x00000000003e782f */ /* 0x000fe400038c0000 */
[----:B------:R-:W-:Y:S01]  /*cff0*/  MOV R14, UR62 ;  /* 0x0000003e000e7c02 */ /* 0x000fe20008000f00 */
[----:B012---:R-:W-:Y:S10]  /*d000*/  ENDCOLLECTIVE ;  /* 0x000000000000791b */ /* 0x007ff40003800000 */
.L_x_9381:
[----:B------:R-:W-:Y:S05]  /*d010*/  BSYNC B0 ;  /* 0x0000000000007941 */ /* 0x000fea0003800000 */
.L_x_9380:
[----:B------:R-:W-:Y:S05]  /*d020*/  BRA `(.L_x_9382) ;  /* 0xffffffb800347947 */ /* 0x000fea000383ffff */
.L_x_9290:
[----:B--2---:R2:W4:Y:S02]  /*d030*/  SYNCS.PHASECHK.TRANS64.TRYWAIT P0, [R0+URZ+0x32440], R2 ;  /* 0x03244002000075a7 */ /* 0x004524000800017f */
[----:B----4-:R-:W-:Y:S05]  /*d040*/  @!P0 NANOSLEEP.SYNCS 0x989680 ;  /* 0x009896800000895d */ /* 0x010fea0003900000 */
[----:B------:R-:W4:Y:S02]  /*d050*/  @!P0 SYNCS.PHASECHK.TRANS64 P0, [R0+URZ+0x32440], R2 ;  /* 0x03244002000085a7 */ /* 0x000f24000800007f */
[----:B----4-:R-:W-:Y:S05]  /*d060*/  @!P0 BRA `(.L_x_9290) ;  /* 0xfffffffc00f08947 */ /* 0x010fea000383ffff */
[----:B------:R-:W-:Y:S05]  /*d070*/  BRA `(.L_x_9383) ;  /* 0xffffffb800907947 */ /* 0x000fea000383ffff */
.L_x_9293:
[----:B------:R-:W-:Y:S01]  /*d080*/  IMAD.MOV.U32 R13, RZ, RZ, R2 ;  /* 0x000000ffff0d7224 */ /* 0x000fe200078e0002 */
[----:B------:R-:W0:Y:S01]  /*d090*/  S2R R5, SR_TID.X ;  /* 0x0000000000057919 */ /* 0x000e220000002100 */
[----:B------:R-:W-:Y:S02]  /*d0a0*/  IMAD.MOV.U32 R12, RZ, RZ, RZ ;  /* 0x000000ffff0c7224 */ /* 0x000fe400078e00ff */
[----:B------:R-:W-:Y:S01]  /*d0b0*/  IMAD.MOV.U32 R11, RZ, RZ, 0x181f ;  /* 0x0000181fff0b7424 */ /* 0x000fe200078e00ff */
[----:B------:R1:W-:Y:S01]  /*d0c0*/  STL [R1+0x60], R9 ;  /* 0x0000600901007387 */ /* 0x0003e20000100800 */
[----:B------:R-:W-:-:S07]  /*d0d0*/  IMAD.MOV.U32 R15, RZ, RZ, -0x1 ;  /* 0xffffffffff0f7424 */ /* 0x000fce00078e00ff */
[----:B01---5:R-:W-:Y:S05]  /*d0e0*/  WARPSYNC.COLLECTIVE R15, `(.L_x_9384) ;  /* 0x000000000f087348 */ /* 0x023fea0003c00000 */
[----:B------:R2:W3:Y:S02]  /*d0f0*/  SHFL.IDX P6, R14, R13, R12, R11 ;  /* 0x0000000c0d0e7389 */ /* 0x0004e400000c000b */
[----:B0123-5:R-:W-:Y:S01]  /*d100*/  ENDCOLLECTIVE ;  /* 0x000000000000791b */ /* 0x02ffe20003800000 */
.L_x_9384:
[----:B------:R-:W-:Y:S01]  /*d110*/  IMAD.MOV.U32 R13, RZ, RZ, R0 ;  /* 0x000000ffff0d7224 */ /* 0x000fe200078e0000 */
[----:B------:R-:W-:Y:S01]  /*d120*/  LOP3.LUT R5, R5, 0x7f, RZ, 0xc0, !PT ;  /* 0x0000007f05057812 */ /* 0x000fe200078ec0ff */
[----:B------:R-:W-:-:S07]  /*d130*/  IMAD.MOV.U32 R7, RZ, RZ, R14 ;  /* 0x000000ffff077224 */ /* 0x000fce00078e000e */
[----:B------:R-:W-:Y:S05]  /*d140*/  WARPSYNC.COLLECTIVE R15, `(.L_x_9385) ;  /* 0x000000000f087348 */ /* 0x000fea0003c00000 */
[----:B------:R0:W1:Y:S02]  /*d150*/  SHFL.IDX P6, R14, R13, R12, R11 ;  /* 0x0000000c0d0e7389 */ /* 0x00006400000c000b */
[----:B01----:R-:W-:Y:S01]  /*d160*/  ENDCOLLECTIVE ;  /* 0x000000000000791b */ /* 0x003fe20003800000 */
.L_x_9385:
[----:B------:R-:W-:Y:S01]  /*d170*/  ULDC UR4, c[0x0][0x288] ;  /* 0x0000a20000047ab9 */ /* 0x000fe20000000800 */
[----:B------:R-:W-:Y:S01]  /*d180*/  SHF.R.U32.HI R9, RZ, 0x3, R5 ;  /* 0x00000003ff097819 */ /* 0x000fe20000011605 */
[----:B------:R-:W-:-:S04]  /*d190*/  IMAD R3, R6, UR4, RZ ;  /* 0x0000000406037c24 */ /* 0x000fc8000f8e02ff */
[----:B------:R-:W-:-:S05]  /*d1a0*/  IMAD.IADD R9, R9, 0x1, R4 ;  /* 0x0000000109097824 */ /* 0x000fca00078e0204 */
[----:B------:R-:W-:Y:S01]  /*d1b0*/  ISETP.GE.AND P1, PT, R9, R3, PT ;  /* 0x000000030900720c */ /* 0x000fe20003f26270 */
[----:B------:R0:W-:Y:S01]  /*d1c0*/  STL [R1+0x10], R9 ;  /* 0x0000100901007387 */ /* 0x0001e20000100800 */
[----:B------:R-:W-:Y:S02]  /*d1d0*/  IMAD.MOV.U32 R13, RZ, RZ, R2 ;  /* 0x000000ffff0d7224 */ /* 0x000fe400078e0002 */
[----:B------:R-:W-:Y:S02]  /*d1e0*/  IMAD.MOV.U32 R12, RZ, RZ, 0x1 ;  /* 0x00000001ff0c7424 */ /* 0x000fe400078e00ff */
[----:B------:R-:W-:-:S07]  /*d1f0*/  IMAD.MOV.U32 R5, RZ, RZ, R14 ;  /* 0x000000ffff057224 */ /* 0x000fce00078e000e */
[----:B0-----:R-:W-:Y:S05]  /*d200*/  WARPSYNC.COLLECTIVE R15, `(.L_x_9386) ;  /* 0x000000000f087348 */ /* 0x001fea0003c00000 */
[----:B------:R1:W2:Y:S02]  /*d210*/  SHFL.IDX P6, R14, R13, R12, R11 ;  /* 0x0000000c0d0e7389 */ /* 0x0002a400000c000b */
[----:B012---:R-:W-:Y:S01]  /*d220*/  ENDCOLLECTIVE ;  /* 0x000000000000791b */ /* 0x007fe20003800000 */
.L_x_9386:
[----:B------:R-:W-:-:S05]  /*d230*/  @!P1 LEA R5, P3, R8, R5, 0x1 ;  /* 0x0000000508059211 */ /* 0x000fca00078608ff */
[----:B------:R-:W-:Y:S02]  /*d240*/  @!P1 IMAD.X R4, RZ, RZ, R7, P3 ;  /* 0x000000ffff049224 */ /* 0x000fe400018e0607 */
[----:B------:R-:W0:Y:S03]  /*d250*/  S2R R7, SR_TID.X ;  /* 0x0000000000077919 */ /* 0x000e260000002100 */
[----:B------:R-:W-:Y:S01]  /*d260*/  @!P1 LOP3.LUT R5, R5, R4, RZ, 0x3c, !PT ;  /* 0x0000000405059212 */ /* 0x000fe200078e3cff */
[----:B------:R-:W-:-:S03]  /*d270*/  IMAD.MOV.U32 R13, RZ, RZ, R0 ;  /* 0x000000ffff0d7224 */ /* 0x000fc600078e0000 */
[----:B------:R-:W-:-:S04]  /*d280*/  @!P1 LOP3.LUT R4, R5, R4, RZ, 0x3c, !PT ;  /* 0x0000000405049212 */ /* 0x000fc800078e3cff */
[----:B------:R-:W-:Y:S01]  /*d290*/  @!P1 LOP3.LUT R5, R5, R4, RZ, 0x3c, !PT ;  /* 0x0000000405059212 */ /* 0x000fe200078e3cff */
[----:B------:R-:W-:-:S07]  /*d2a0*/  IMAD.MOV.U32 R8, RZ, RZ, R14 ;  /* 0x000000ffff087224 */ /* 0x000fce00078e000e */
[----:B0-----:R-:W-:Y:S05]  /*d2b0*/  WARPSYNC.COLLECTIVE R15, `(.L_x_9387) ;  /* 0x000000000f087348 */ /* 0x001fea0003c00000 */
[----:B------:R1:W2:Y:S02]  /*d2c0*/  SHFL.IDX P6, R14, R13, R12, R11 ;  /* 0x0000000c0d0e7389 */ /* 0x0002a400000c000b */
[----:B012---:R-:W-:Y:S01]  /*d2d0*/  ENDCOLLECTIVE ;  /* 0x000000000000791b */ /* 0x007fe20003800000 */
.L_x_9387:
[----:B------:R-:W-:Y:S01]  /*d2e0*/  @!PT LDS RZ, [RZ] ;  /* 0x00000000fffff984 */ /* 0x000fe20000000800 */
[----:B------:R-:W-:Y:S01]  /*d2f0*/  @!PT LDS RZ, [RZ] ;  /* 0x00000000fffff984 */ /* 0x000fe20000000800 */
[----:B------:R-:W-:Y:S01]  /*d300*/  @!PT LDS RZ, [RZ] ;  /* 0x00000000fffff984 */ /* 0x000fe20000000800 */
[----:B------:R0:W-:Y:S01]  /*d310*/  @!P1 LDGSTS.E.BYPASS.LTC128B.128 [R10+0x18400], desc[UR46][R4.64], !P0 ;  /* 0x18400000040a9fae */ /* 0x0001e2000c101d6e */
[----:B------:R-:W-:Y:S02]  /*d320*/  IMAD.MOV.U32 R13, RZ, RZ, R2 ;  /* 0x000000ffff0d7224 */ /* 0x000fe400078e0002 */
[----:B------:R-:W-:Y:S02]  /*d330*/  IMAD.MOV.U32 R12, RZ, RZ, 0x2 ;  /* 0x00000002ff0c7424 */ /* 0x000fe400078e00ff */
[----:B0-----:R-:W-:Y:S02]  /*d340*/  VIADD R5, R9, 0x10 ;  /* 0x0000001009057836 */ /* 0x001fe40000000000 */
[----:B------:R-:W-:-:S03]  /*d350*/  IMAD.SHL.U32 R7, R7, 0x8, RZ ;  /* 0x0000000807077824 */ /* 0x000fc600078e00ff */
[----:B------:R-:W-:Y:S01]  /*d360*/  ISETP.GE.AND P2, PT, R5, R3, PT ;  /* 0x000000030500720c */ /* 0x000fe20003f46270 */
[----:B------:R-:W-:Y:S01]  /*d370*/  IMAD.MOV.U32 R6, RZ, RZ, R14 ;  /* 0x000000ffff067224 */ /* 0x000fe200078e000e */
[----:B------:R-:W-:-:S11]  /*d380*/  LOP3.LUT R7, R7, 0x38, RZ, 0xc0, !PT ;  /* 0x0000003807077812 */ /* 0x000fd600078ec0ff */
[----:B------:R-:W-:Y:S05]  /*d390*/  WARPSYNC.COLLECTIVE R15, `(.L_x_9388) ;  /* 0x000000000f087348 */ /* 0x000fea0003c00000 */
[----:B------:R0:W1:Y:S02]  /*d3a0*/  SHFL.IDX P6, R14, R13, R12, R11 ;  /* 0x0000000c0d0e7389 */ /* 0x00006400000c000b */
[----:B01----:R-:W-:Y:S01]  /*d3b0*/  ENDCOLLECTIVE ;  /* 0x000000000000791b */ /* 0x003fe20003800000 */
.L_x_9388:
[----:B------:R0:W-:Y:S01]  /*d3c0*/  STL [R1+0x28], R5 ;  /* 0x0000280501007387 */ /* 0x0001e20000100800 */
[----:B------:R-:W-:Y:S01]  /*d3d0*/  IMAD.MOV.U32 R13, RZ, RZ, R0 ;  /* 0x000000ffff0d7224 */ /* 0x000fe200078e0000 */
[----:B0-----:R-:W-:-:S05]  /*d3e0*/  @!P2 LEA R5, P1, R7, R6, 0x1 ;  /* 0x000000060705a211 */ /* 0x001fca00078208ff */
[----:B------:R-:W-:Y:S02]  /*d3f0*/  @!P2 IMAD.X R4, RZ, RZ, R8, P1 ;  /* 0x000000ffff04a224 */ /* 0x000fe400008e0608 */
[----:B------:R-:W-:Y:S02]  /*d400*/  VIADD R8, R9, 0x20 ;  /* 0x0000002009087836 */ /* 0x000fe40000000000 */
[----:B------:R-:W-:Y:S01]  /*d410*/  IMAD.MOV.U32 R6, RZ, RZ, R14 ;  /* 0x000000ffff067224 */ /* 0x000fe200078e000e */
[----:B------:R-:W-:-:S07]  /*d420*/  @!P2 LOP3.LUT R5, R5, R4, RZ, 0x3c, !PT ;  /* 0x000000040505a212 */ /* 0x000fce00078e3cff */
[----:B------:R-:W-:Y:S05]  /*d430*/  WARPSYNC.COLLECTIVE R15, `(.L_x_9389) ;  /* 0x000000000f087348 */ /* 0x000fea0003c00000 */
[----:B------:R0:W1:Y:S02]  /*d440*/  SHFL.IDX P6, R14, R13, R12, R11 ;  /* 0x0000000c0d0e7389 */ /* 0x00006400000c000b */
[----:B01----:R-:W-:Y:S01]  /*d450*/  ENDCOLLECTIVE ;  /* 0x000000000000791b */ /* 0x003fe20003800000 */
.L_x_9389:
[----:B------:R-:W-:Y:S02]  /*d460*/  ISETP.GE.AND P1, PT, R8, R3, PT ;  /* 0x000000030800720c */ /* 0x000fe40003f26270 */
[C---:B------:R-:W-:Y:S01]  /*d470*/  @!P2 LOP3.LUT R4, R5.reuse, R4, RZ, 0x3c, !PT ;  /* 0x000000040504a212 */ /* 0x040fe200078e3cff */
[----:B------:R0:W-:Y:S03]  /*d480*/  STL [R1+0x2c], R8 ;  /* 0x00002c0801007387 */ /* 0x0001e60000100800 */
[----:B------:R-:W-:-:S05]  /*d490*/  @!P2 LOP3.LUT R5, R5, R4, RZ, 0x3c, !PT ;  /* 0x000000040505a212 */ /* 0x000fca00078e3cff */
[----:B------:R-:W-:Y:S01]  /*d4a0*/  @!PT LDS RZ, [RZ] ;  /* 0x00000000fffff984 */ /* 0x000fe20000000800 */
[----:B------:R-:W-:Y:S01]  /*d4b0*/  @!PT LDS RZ, [RZ] ;  /* 0x00000000fffff984 */ /* 0x000fe20000000800 */
[----:B------:R-:W-:Y:S01]  /*d4c0*/  @!PT LDS RZ, [RZ] ;  /* 0x00000000fffff984 */ /* 0x000fe20000000800 */
[----:B------:R1:W-:Y:S01]  /*d4d0*/  @!P2 LDGSTS.E.BYPASS.LTC128B.128 [R10+0x18c00], desc[UR46][R4.64], !P0 ;  /* 0x18c00000040aafae */ /* 0x0003e2000c101d6e */
[----:B------:R-:W-:Y:S02]  /*d4e0*/  IMAD.MOV.U32 R13, RZ, RZ, R2 ;  /* 0x000000ffff0d7224 */ /* 0x000fe400078e0002 */
[----:B------:R-:W-:Y:S02]  /*d4f0*/  IMAD.MOV.U32 R12, RZ, RZ, 0x3 ;  /* 0x00000003ff0c7424 */ /* 0x000fe400078e00ff */
[----:B0-----:R-:W-:-:S05]  /*d500*/  VIADD R8, R9, 0x30 ;  /* 0x0000003009087836 */ /* 0x001fca0000000000 */
[----:B------:R0:W-:Y:S01]  /*d510*/  STL [R1+0x30], R8 ;  /* 0x0000300801007387 */ /* 0x0001e20000100800 */
[----:B-1----:R-:W-:-:S07]  /*d520*/  IMAD.MOV.U32 R4, RZ, RZ, R14 ;  /* 0x000000ffff047224 */ /* 0x002fce00078e000e */
[----:B0-----:R-:W-:Y:S05]  /*d530*/  WARPSYNC.COLLECTIVE R15, `(.L_x_9390) ;  /* 0x000000000f087348 */ /* 0x001fea0003c00000 */
[----:B------:R1:W2:Y:S02]  /*d540*/  SHFL.IDX P6, R14, R13, R12, R11 ;  /* 0x0000000c0d0e7389 */ /* 0x0002a400000c000b */
[----:B012---:R-:W-:Y:S01]  /*d550*/  ENDCOLLECTIVE ;  /* 0x000000000000791b */ /* 0x007fe20003800000 */
.L_x_9390:
        /* <DEDUP_REMOVED lines=10> */
[----:B------:R0:W-:Y:S01]  /*d600*/  @!P1 LDGSTS.E.BYPASS.LTC128B.128 [R10+0x19400], desc[UR46][R4.64], !P0 ;  /* 0x19400000040a9fae */ /* 0x0001e2000c101d6e */
[----:B------:R-:W-:Y:S01]  /*d610*/  ISETP.GE.AND P1, PT, R8, R3, PT ;  /* 0x000000030800720c */ /* 0x000fe20003f26270 */
[----:B------:R-:W-:-:S12]  /*d620*/  VIADD R8, R9, 0x40 ;  /* 0x0000004009087836 */ /* 0x000fd80000000000 */
[----:B0-----:R-:W-:Y:S05]  /*d630*/  WARPSYNC.COLLECTIVE R15, `(.L_x_9391) ;  /* 0x000000000f087348 */ /* 0x001fea0003c00000 */
[----:B------:R1:W2:Y:S02]  /*d640*/  SHFL.IDX P6, R14, R13, R12, R11 ;  /* 0x0000000c0d0e7389 */ /* 0x0002a400000c000b */
[----:B012---:R-:W-:Y:S01]  /*d650*/  ENDCOLLECTIVE ;  /* 0x000000000000791b */ /* 0x007fe20003800000 */
.L_x_9391:
[----:B------:R0:W-:Y:S01]  /*d660*/  STL [R1+0x34], R8 ;  /* 0x0000340801007387 */ /* 0x0001e20000100800 */
[----:B------:R-:W-:Y:S02]  /*d670*/  IMAD.MOV.U32 R13, RZ, RZ, R2 ;  /* 0x000000ffff0d7224 */ /* 0x000fe400078e0002 */
[----:B------:R-:W-:Y:S02]  /*d680*/  IMAD.MOV.U32 R12, RZ, RZ, 0x4 ;  /* 0x00000004ff0c7424 */ /* 0x000fe400078e00ff */
[----:B------:R-:W-:-:S07]  /*d690*/  IMAD.MOV.U32 R4, RZ, RZ, R14 ;  /* 0x000000ffff047224 */ /* 0x000fce00078e000e */
[----:B0-----:R-:W-:Y:S05]  /*d6a0*/  WARPSYNC.COLLECTIVE R15, `(.L_x_9392) ;  /* 0x000000000f087348 */ /* 0x001fea0003c00000 */
[----:B------:R1:W2:Y:S02]  /*d6b0*/  SHFL.IDX P6, R14, R13, R12, R11 ;  /* 0x0000000c0d0e7389 */ /* 0x0002a400000c000b */
[----:B012---:R-:W-:Y:S01]  /*d6c0*/  ENDCOLLECTIVE ;  /* 0x000000000000791b */ /* 0x007fe20003800000 */
.L_x_9392:
        /* <DEDUP_REMOVED lines=10> */
.L_x_9393:
[----:B------:R-:W-:Y:S01]  /*d770*/  @!PT LDS RZ, [RZ] ;  /* 0x00000000fffff984 */ /* 0x000fe20000000800 */
[----:B------:R-:W-:Y:S01]  /*d780*/  @!PT LDS RZ, [RZ] ;  /* 0x00000000fffff984 */ /* 0x000fe20000000800 */
[----:B------:R-:W-:Y:S01]  /*d790*/  @!PT LDS RZ, [RZ] ;  /* 0x00000000fffff984 */ /* 0x000fe20000000800 */
[----:B------:R0:W-:Y:S01]  /*d7a0*/  @!P1 LDGSTS.E.BYPASS.LTC128B.128 [R10+0x19c00], desc[UR46][R4.64], !P0 ;  /* 0x19c00000040a9fae */ /* 0x0001e2000c101d6e */
[----:B------:R-:W-:Y:S01]  /*d7b0*/  ISETP.GE.AND P1, PT, R8, R3, PT ;  /* 0x000000030800720c */ /* 0x000fe20003f26270 */
[----:B------:R-:W-:-:S05]  /*d7c0*/  VIADD R8, R9, 0x50 ;  /* 0x0000005009087836 */ /* 0x000fca0000000000 */
[----:B------:R1:W-:Y:S01]  /*d7d0*/  STL [R1+0x38], R8 ;  /* 0x0000380801007387 */ /* 0x0003e20000100800 */
[----:B------:R-:W-:Y:S02]  /*d7e0*/  IMAD.MOV.U32 R13, RZ, RZ, R2 ;  /* 0x000000ffff0d7224 */ /* 0x000fe400078e0002 */
[----:B------:R-:W-:Y:S02]  /*d7f0*/  IMAD.MOV.U32 R12, RZ, RZ, 0x5 ;  /* 0x00000005ff0c7424 */ /* 0x000fe400078e00ff */
[----:B0-----:R-:W-:-:S07]  /*d800*/  IMAD.MOV.U32 R4, RZ, RZ, R14 ;  /* 0x000000ffff047224 */ /* 0x001fce00078e000e */
[----:B-1----:R-:W-:Y:S05]  /*d810*/  WARPSYNC.COLLECTIVE R15, `(.L_x_9394) ;  /* 0x000000000f087348 */ /* 0x002fea0003c00000 */
[----:B------:R0:W2:Y:S02]  /*d820*/  SHFL.IDX P6, R14, R13, R12, R11 ;  /* 0x0000000c0d0e7389 */ /* 0x0000a400000c000b */
[----:B012---:R-:W-:Y:S01]  /*d830*/  ENDCOLLECTIVE ;  /* 0x000000000000791b */ /* 0x007fe20003800000 */
.L_x_9394:
        /* <DEDUP_REMOVED lines=10> */
.L_x_9395:
[----:B------:R-:W-:Y:S01]  /*d8e0*/  @!PT LDS RZ, [RZ] ;  /* 0x00000000fffff984 */ /* 0x000fe20000000800 */
[----:B------:R-:W-:Y:S01]  /*d8f0*/  @!PT LDS RZ, [RZ] ;  /* 0x00000000fffff984 */ /* 0x000fe20000000800 */
[----:B------:R-:W-:Y:S01]  /*d900*/  @!PT LDS RZ, [RZ] ;  /* 0x00000000fffff984 */ /* 0x000fe20000000800 */
[----:B------:R0:W-:Y:S01]  /*d910*/  @!P1 LDGSTS.E.BYPASS.LTC128B.128 [R10+0x1a400], desc[UR46][R4.64], !P0 ;  /* 0x1a400000040a9fae */ /* 0x0001e2000c101d6e */
[----:B------:R-:W-:Y:S01]  /*d920*/  ISETP.GE.AND P1, PT, R8, R3, PT ;  /* 0x000000030800720c */ /* 0x000fe20003f26270 */
[----:B------:R-:W-:Y:S02]  /*d930*/  VIADD R8, R9, 0x60 ;  /* 0x0000006009087836 */ /* 0x000fe40000000000 */
[----:B------:R1:W5:Y:S01]  /*d940*/  LDL.LU R9, [R1+0x60] ;  /* 0x0000600001097983 */ /* 0x0003620000300800 */
[----:B------:R-:W-:Y:S02]  /*d950*/  IMAD.MOV.U32 R13, RZ, RZ, R2 ;  /* 0x000000ffff0d7224 */ /* 0x000fe400078e0002 */
[----:B------:R-:W-:Y:S02]  /*d960*/  IMAD.MOV.U32 R12, RZ, RZ, 0x6 ;  /* 0x00000006ff0c7424 */ /* 0x000fe400078e00ff */
[----:B01----:R-:W-:-:S07]  /*d970*/  IMAD.MOV.U32 R4, RZ, RZ, R14 ;  /* 0x000000ffff047224 */ /* 0x003fce00078e000e */
[----:B-----5:R-:W-:Y:S05]  /*d980*/  WARPSYNC.COLLECTIVE R15, `(.L_x_9396) ;  /* 0x000000000f087348 */ /* 0x020fea0003c00000 */
[----:B------:R0:W1:Y:S02]  /*d990*/  SHFL.IDX P6, R14, R13, R12, R11 ;  /* 0x0000000c0d0e7389 */ /* 0x00006400000c000b */
[----:B01---5:R-:W-:Y:S01]  /*d9a0*/  ENDCOLLECTIVE ;  /* 0x000000000000791b */ /* 0x023fe20003800000 */
.L_x_9396:
        /* <DEDUP_REMOVED lines=10> */
.L_x_9397:
        /* <DEDUP_REMOVED lines=11> */
.L_x_9398:
[----:B------:R-:W-:-:S05]  /*db00*/  @!P1 LEA R5, P2, R7, R4, 0x1 ;  /* 0x0000000407059211 */ /* 0x000fca00078408ff */
[----:B------:R-:W-:-:S05]  /*db10*/  @!P1 IMAD.X R4, RZ, RZ, R6, P2 ;  /* 0x000000ffff049224 */ /* 0x000fca00010e0606 */
[----:B------:R-:W-:-:S04]  /*db20*/  @!P1 LOP3.LUT R5, R5, R4, RZ, 0x3c, !PT ;  /* 0x0000000405059212 */ /* 0x000fc800078e3cff */
[----:B------:R-:W-:Y:S01]  /*db30*/  @!P1 LOP3.LUT R4, R5, R4, RZ, 0x3c, !PT ;  /* 0x0000000405049212 */ /* 0x000fe200078e3cff */
[----:B------:R-:W-:-:S03]  /*db40*/  IMAD.MOV.U32 R13, RZ, RZ, R0 ;  /* 0x000000ffff0d7224 */ /* 0x000fc600078e0000 */
[----:B------:R-:W-:-:S05]  /*db50*/  @!P1 LOP3.LUT R5, R5, R4, RZ, 0x3c, !PT ;  /* 0x0000000405059212 */ /* 0x000fca00078e3cff */
[----:B------:R-:W-:Y:S01]  /*db60*/  @!PT LDS RZ, [RZ] ;  /* 0x00000000fffff984 */ /* 0x000fe20000000800 */
[----:B------:R-:W-:Y:S01]  /*db70*/  @!PT LDS RZ, [RZ] ;  /* 0x00000000fffff984 */ /* 0x000fe20000000800 */
[----:B------:R-:W-:Y:S01]  /*db80*/  @!PT LDS RZ, [RZ] ;  /* 0x00000000fffff984 */ /* 0x000fe20000000800 */
[----:B------:R0:W-:Y:S04]  /*db90*/  @!P1 LDGSTS.E.BYPASS.LTC128B.128 [R10+0x1b400], desc[UR46][R4.64], !P0 ;  /* 0x1b400000040a9fae */ /* 0x0001e8000c101d6e */
[----:B------:R1:W-:Y:S01]  /*dba0*/  STL [R1+0x3c], R8 ;  /* 0x00003c0801007387 */ /* 0x0003e20000100800 */
[----:B0-----:R-:W-:-:S07]  /*dbb0*/  IMAD.MOV.U32 R4, RZ, RZ, R14 ;  /* 0x000000ffff047224 */ /* 0x001fce00078e000e */
[----:B-1----:R-:W-:Y:S05]  /*dbc0*/  WARPSYNC.COLLECTIVE R15, `(.L_x_9399) ;  /* 0x000000000f087348 */ /* 0x002fea0003c00000 */
[----:B------:R0:W2:Y:S02]  /*dbd0*/  SHFL.IDX P6, R14, R13, R12, R11 ;  /* 0x0000000c0d0e7389 */ /* 0x0000a400000c000b */
[----:B012---:R-:W-:Y:S01]  /*dbe0*/  ENDCOLLECTIVE ;  /* 0x000000000000791b */ /* 0x007fe20003800000 */
.L_x_9399:
[----:B------:R-:W-:Y:S01]  /*dbf0*/  IMAD.MOV.U32 R0, RZ, RZ, R14 ;  /* 0x000000ffff007224 */ /* 0x000fe200078e000e */
[----:B------:R-:W-:Y:S06]  /*dc00*/  BRA `(.L_x_9400) ;  /* 0xffffffb800e07947 */ /* 0x000fec000383ffff */
.L_x_9295:
        /* <DEDUP_REMOVED lines=8> */
.L_x_9402:
[----:B------:R-:W-:Y:S05]  /*dc90*/  BSYNC B0 ;  /* 0x0000000000007941 */ /* 0x000fea0003800000 */
.L_x_9401:
[----:B------:R-:W-:Y:S01]  /*dca0*/  IMAD.MOV.U32 R13, RZ, RZ, R5 ;  /* 0x000000ffff0d7224 */ /* 0x000fe200078e0005 */
[----:B------:R0:W5:Y:S01]  /*dcb0*/  LDL.LU R10, [R1+0x38] ;  /* 0x00003800010a7983 */ /* 0x0001620000300800 */
[----:B------:R-:W-:Y:S02]  /*dcc0*/  IMAD.MOV.U32 R12, RZ, RZ, RZ ;  /* 0x000000ffff0c7224 */ /* 0x000fe400078e00ff */
[----:B------:R-:W-:Y:S01]  /*dcd0*/  IMAD.MOV.U32 R11, RZ, RZ, 0x181f ;  /* 0x0000181fff0b7424 */ /* 0x000fe200078e00ff */
[----:B------:R0:W5:Y:S01]  /*dce0*/  LDL.LU R9, [R1+0x3c] ;  /* 0x00003c0001097983 */ /* 0x0001620000300800 */
[----:B------:R-:W-:Y:S02]  /*dcf0*/  IMAD.MOV.U32 R15, RZ, RZ, -0x1 ;  /* 0xffffffffff0f7424 */ /* 0x000fe400078e00ff */
[----:B------:R-:W-:Y:S01]  /*dd00*/  IMAD.MOV.U32 R2, RZ, RZ, R14 ;  /* 0x000000ffff027224 */ /* 0x000fe200078e000e */
[----:B------:R0:W5:Y:S06]  /*dd10*/  LDL R7, [R1+0x4] ;  /* 0x0000040001077983 */ /* 0x00016c0000100800 */
[----:B0----5:R-:W-:Y:S05]  /*dd20*/  WARPSYNC.COLLECTIVE R15, `(.L_x_9403) ;  /* 0x000000000f087348 */ /* 0x021fea0003c00000 */
[----:B------:R1:W2:Y:S02]  /*dd30*/  SHFL.IDX P6, R14, R13, R12, R11 ;  /* 0x0000000c0d0e7389 */ /* 0x0002a400000c000b */
[----:B012--5:R-:W-:Y:S01]  /*dd40*/  ENDCOLLECTIVE ;  /* 0x000000000000791b */ /* 0x027fe20003800000 */
.L_x_9403:
[----:B------:R-:W-:Y:S01]  /*dd50*/  ULDC UR4, c[0x0][0x288] ;  /* 0x0000a20000047ab9 */ /* 0x000fe20000000800 */
[----:B------:R-:W2:Y:S04]  /*dd60*/  LDL.LU R13, [R1+0x28] ;  /* 0x00002800010d7983 */ /* 0x000ea80000300800 */
[----:B------:R-:W3:Y:S04]  /*dd70*/  LDL.LU R12, [R1+0x2c] ;  /* 0x00002c00010c7983 */ /* 0x000ee80000300800 */
[----:B------:R-:W4:Y:S04]  /*dd80*/  LDL.LU R11, [R1+0x30] ;  /* 0x00003000010b7983 */ /* 0x000f280000300800 */
[----:B------:R-:W5:Y:S01]  /*dd90*/  LDL.LU R15, [R1+0x34] ;  /* 0x00003400010f7983 */ /* 0x000f620000300800 */
[----:B------:R-:W-:-:S03]  /*dda0*/  IMAD.MOV.U32 R3, RZ, RZ, R14 ;  /* 0x000000ffff037224 */ /* 0x000fc600078e000e */
[----:B------:R-:W5:Y:S01]  /*ddb0*/  LDL.LU R14, [R1+0x10] ;  /* 0x00001000010e7983 */ /* 0x000f620000300800 */
[----:B------:R-:W-:Y:S01]  /*ddc0*/  IMAD R0, R6, UR4, RZ ;  /* 0x0000000406007c24 */ /* 0x000fe2000f8e02ff */
[----:B------:R-:W-:-:S04]  /*ddd0*/  LOP3.LUT R18, R18, 0xffffffbf, RZ, 0xc0, !PT ;  /* 0xffffffbf12127812 */ /* 0x000fc800078ec0ff */
[-C--:B--2---:R-:W-:Y:S01]  /*dde0*/  ISETP.GE.AND P6, PT, R13, R0.reuse, PT ;  /* 0x000000000d00720c */ /* 0x084fe20003fc6270 */
[----:B------:R-:W-:Y:S01]  /*ddf0*/  IMAD.MOV.U32 R13, RZ, RZ, R4 ;  /* 0x000000ffff0d7224 */ /* 0x000fe200078e0004 */
[----:B---3--:R-:W-:Y:S01]  /*de00*/  ISETP.GE.AND P5, PT, R12, R0, PT ;  /* 0x000000000c00720c */ /* 0x008fe20003fa6270 */
[----:B------:R-:W-:-:S10]  /*de10*/  IMAD.MOV.U32 R12, RZ, RZ, 0x1 ;  /* 0x00000001ff0c7424 */ /* 0x000fd400078e00ff */
[----:B------:R-:W-:Y:S02]  /*de20*/  @P6 LOP3.LUT R18, R18, 0x40, RZ, 0xfc, !PT ;  /* 0x0000004012126812 */ /* 0x000fe400078efcff */
[-C--:B----4-:R-:W-:Y:S01]  /*de30*/  ISETP.GE.AND P6, PT, R11, R0.reuse, PT ;  /* 0x000000000b00720c */ /* 0x090fe20003fc6270 */
[----:B------:R-:W-:Y:S01]  /*de40*/  IMAD.MOV.U32 R11, RZ, RZ, 0x181f ;  /* 0x0000181fff0b7424 */ /* 0x000fe200078e00ff */
[----:B------:R-:W-:Y:S02]  /*de50*/  LOP3.LUT R18, R18, 0xffffffdf, RZ, 0xc0, !PT ;  /* 0xffffffdf12127812 */ /* 0x000fe400078ec0ff */
[-C--:B-----5:R-:W-:Y:S02]  /*de60*/  ISETP.GE.AND P4, PT, R14, R0.reuse, PT ;  /* 0x000000000e00720c */ /* 0x0a0fe40003f86270 */
[----:B------:R-:W-:Y:S02]  /*de70*/  @P5 LOP3.LUT R18, R18, 0x20, RZ, 0xfc, !PT ;  /* 0x0000002012125812 */ /* 0x000fe400078efcff */
[----:B------:R-:W-:Y:S01]  /*de80*/  ISETP.GE.AND P5, PT, R15, R0, PT ;  /* 0x000000000f00720c */ /* 0x000fe20003fa6270 */
[----:B------:R-:W-:Y:S01]  /*de90*/  IMAD.MOV.U32 R15, RZ, RZ, -0x1 ;  /* 0xffffffffff0f7424 */ /* 0x000fe200078e00ff */
[----:B------:R-:W-:-:S04]  /*dea0*/  LOP3.LUT R18, R18, 0xffffffef, RZ, 0xc0, !PT ;  /* 0xffffffef12127812 */ /* 0x000fc800078ec0ff */
[----:B------:R-:W-:Y:S02]  /*deb0*/  @P6 LOP3.LUT R18, R18, 0x10, RZ, 0xfc, !PT ;  /* 0x0000001012126812 */ /* 0x000fe400078efcff */
[----:B------:R-:W-:Y:S02]  /*dec0*/  ISETP.GE.AND P6, PT, R10, R0, PT ;  /* 0x000000000a00720c */ /* 0x000fe40003fc6270 */
[----:B------:R-:W-:-:S04]  /*ded0*/  LOP3.LUT R18, R18, 0xfffffff7, RZ, 0xc0, !PT ;  /* 0xfffffff712127812 */ /* 0x000fc800078ec0ff */
[----:B------:R-:W-:Y:S02]  /*dee0*/  @P5 LOP3.LUT R18, R18, 0x8, RZ, 0xfc, !PT ;  /* 0x0000000812125812 */ /* 0x000fe400078efcff */
[----:B------:R-:W-:Y:S02]  /*def0*/  ISETP.GE.AND P5, PT, R9, R0, PT ;  /* 0x000000000900720c */ /* 0x000fe40003fa6270 */
[----:B------:R-:W-:-:S04]  /*df00*/  LOP3.LUT R18, R18, 0xffffff7f, RZ, 0xc0, !PT ;  /* 0xffffff7f12127812 */ /* 0x000fc800078ec0ff */
[----:B------:R-:W-:-:S04]  /*df10*/  LOP3.LUT R18, R18, 0xfffffffb, RZ, 0xc0, !PT ;  /* 0xfffffffb12127812 */ /* 0x000fc800078ec0ff */
[----:B------:R-:W-:Y:S02]  /*df20*/  @P6 LOP3.LUT R18, R18, 0x4, RZ, 0xfc, !PT ;  /* 0x0000000412126812 */ /* 0x000fe400078efcff */
[----:B------:R-:W-:Y:S02]  /*df30*/  @!P4 LEA R3, P6, R8, R3, 0x1 ;  /* 0x000000030803c211 */ /* 0x000fe400078c08ff */
[----:B------:R-:W-:-:S03]  /*df40*/  @P5 LOP3.LUT R18, R18, 0x80, RZ, 0xfc, !PT ;  /* 0x0000008012125812 */ /* 0x000fc600078efcff */
[----:B------:R-:W-:Y:S01]  /*df50*/  @!P4 IMAD.X R2, RZ, RZ, R2, P6 ;  /* 0x000000ffff02c224 */ /* 0x000fe200030e0602 */
[----:B------:R-:W-:-:S04]  /*df60*/  LOP3.LUT P5, RZ, R18, 0x20, RZ, 0xc0, !PT ;  /* 0x0000002012ff7812 */ /* 0x000fc800078ac0ff */
[----:B------:R-:W-:-:S09]  /*df70*/  @!P4 LOP3.LUT R3, R3, R2, RZ, 0x3c, !PT ;  /* 0x000000020303c212 */ /* 0x000fd200078e3cff */
[----:B------:R-:W-:Y:S05]  /*df80*/  WARPSYNC.COLLECTIVE R15, `(.L_x_9404) ;  /* 0x000000000f087348 */ /* 0x000fea0003c00000 */
[----:B------:R0:W1:Y:S02]  /*df90*/  SHFL.IDX P6, R14, R13, R12, R11 ;  /* 0x0000000c0d0e7389 */ /* 0x00006400000c000b */
[----:B01----:R-:W-:Y:S01]  /*dfa0*/  ENDCOLLECTIVE ;  /* 0x000000000000791b */ /* 0x003fe20003800000 */
.L_x_9404:
[----:B------:R-:W-:-:S04]  /*dfb0*/  @!P4 LOP3.LUT R2, R3, R2, RZ, 0x3c, !PT ;  /* 0x000000020302c212 */ /* 0x000fc800078e3cff */
[----:B------:R-:W-:-:S05]  /*dfc0*/  @!P4 LOP3.LUT R3, R3, R2, RZ, 0x3c, !PT ;  /* 0x000000020303c212 */ /* 0x000fca00078e3cff */
[----:B------:R-:W-:Y:S01]  /*dfd0*/  @!PT LDS RZ, [RZ] ;  /* 0x00000000fffff984 */ /* 0x000fe20000000800 */
[----:B------:R-:W-:Y:S01]  /*dfe0*/  @!PT LDS RZ, [RZ] ;  /* 0x00000000fffff984 */ /* 0x000fe20000000800 */
[----:B------:R-:W-:Y:S01]  /*dff0*/  @!PT LDS RZ, [RZ] ;  /* 0x00000000fffff984 */ /* 0x000fe20000000800 */
[----:B------:R0:W-:Y:S01]  /*e000*/  @!P4 LDGSTS.E.BYPASS.LTC128B.128 [R7+0x22400], desc[UR46][R2.64], !P0 ;  /* 0x224000000207cfae */ /* 0x0001e2000c101d6e */
[----:B------:R-:W-:-:S03]  /*e010*/  IMAD.MOV.U32 R13, RZ, RZ, R5 ;  /* 0x000000ffff0d7224 */ /* 0x000fc600078e0005 */
[----:B------:R0:W-:Y:S04]  /*e020*/  @!P4 LDGSTS.E.BYPASS.LTC128B.128 [R7+0x26400], desc[UR46][R2.64+0x80], !P1 ;  /* 0x264000800207cfae */ /* 0x0001e8000c901d6e */
[----:B------:R0:W-:Y:S04]  /*e030*/  @!P4 LDGSTS.E.BYPASS.LTC128B.128 [R7+0x2a400], desc[UR46][R2.64+0x100], !P2 ;  /* 0x2a4001000207cfae */ /* 0x0001e8000d101d6e */
[----:B------:R0:W-:Y:S01]  /*e040*/  @!P4 LDGSTS.E.BYPASS.LTC128B.128 [R7+0x2e400], desc[UR46][R2.64+0x180], !P3 ;  /* 0x2e4001800207cfae */ /* 0x0001e2000d901d6e */
[----:B------:R-:W-:Y:S01]  /*e050*/  IMAD.MOV.U32 R6, RZ, RZ, R14 ;  /* 0x000000ffff067224 */ /* 0x000fe200078e000e */
[----:B------:R-:W-:-:S13]  /*e060*/  LOP3.LUT P4, RZ, R18, 0x40, RZ, 0xc0, !PT ;  /* 0x0000004012ff7812 */ /* 0x000fda000788c0ff */
[----:B0-----:R-:W-:Y:S05]  /*e070*/  WARPSYNC.COLLECTIVE R15, `(.L_x_9405) ;  /* 0x000000000f087348 */ /* 0x001fea0003c00000 */
[----:B------:R1:W2:Y:S02]  /*e080*/  SHFL.IDX P6, R14, R13, R12, R11 ;  /* 0x0000000c0d0e7389 */ /* 0x0002a400000c000b */
[----:B012---:R-:W-:Y:S01]  /*e090*/  ENDCOLLECTIVE ;  /* 0x000000000000791b */ /* 0x007fe20003800000 */
.L_x_9405:
[----:B------:R-:W-:Y:S02]  /*e0a0*/  IMAD.MOV.U32 R13, RZ, RZ, R4 ;  /* 0x000000ffff0d7224 */ /* 0x000fe400078e0004 */
[----:B------:R-:W-:Y:S02]  /*e0b0*/  IMAD.MOV.U32 R12, RZ, RZ, 0x2 ;  /* 0x00000002ff0c7424 */ /* 0x000fe400078e00ff */
[----:B------:R-:W-:-:S05]  /*e0c0*/  IMAD.MOV.U32 R2, RZ, RZ, R14 ;  /* 0x000000ffff027224 */ /* 0x000fca00078e000e */
[----:B------:R-:W-:-:S05]  /*e0d0*/  @!P4 LEA R2, P6, R8, R2, 0x1 ;  /* 0x000000020802c211 */ /* 0x000fca00078c08ff */
[----:B------:R-:W-:-:S05]  /*e0e0*/  @!P4 IMAD.X R3, RZ, RZ, R6, P6 ;  /* 0x000000ffff03c224 */ /* 0x000fca00030e0606 */
[----:B------:R-:W-:Y:S01]  /*e0f0*/  @!PT LDS RZ, [RZ] ;  /* 0x00000000fffff984 */ /* 0x000fe20000000800 */
[----:B------:R-:W-:Y:S01]  /*e100*/  @!PT LDS RZ, [RZ] ;  /* 0x00000000fffff984 */ /* 0x000fe20000000800 */
[----:B------:R-:W-:Y:S01]  /*e110*/  @!PT LDS RZ, [RZ] ;  /* 0x00000000fffff984 */ /* 0x000fe20000000800 */
[----:B------:R0:W-:Y:S03]  /*e120*/  @!P4 LDGSTS.E.BYPASS.LTC128B.128 [R7+0x22c00], desc[UR46][R2.64], !P0 ;  /* 0x22c000000207cfae */ /* 0x0001e6000c101d6e */
[----:B0-----:R-:W-:Y:S05]  /*e130*/  WARPSYNC.COLLECTIVE R15, `(.L_x_9406) ;  /* 0x000000000f087348 */ /* 0x001fea0003c00000 */
[----:B------:R1:W2:Y:S02]  /*e140*/  SHFL.IDX P6, R14, R13, R12, R11 ;  /* 0x0000000c0d0e7389 */ /* 0x0002a400000c000b */
[----:B012---:R-:W-:Y:S01]  /*e150*/  ENDCOLLECTIVE ;  /* 0x000000000000791b */ /* 0x007fe20003800000 */
.L_x_9406:
[----:B------:R-:W-:Y:S01]  /*e160*/  @!PT LDS RZ, [RZ] ;  /* 0x00000000fffff984 */ /* 0x000fe20000000800 */
[----:B------:R-:W-:Y:S01]  /*e170*/  @!PT LDS RZ, [RZ] ;  /* 0x00000000fffff984 */ /* 0x000fe20000000800 */
[----:B------:R-:W-:Y:S01]  /*e180*/  @!PT LDS RZ, [RZ] ;  /* 0x00000000fffff984 */ /* 0x000fe20000000800 */
[----:B------:R0:W-:Y:S04]  /*e190*/  @!P4 LDGSTS.E.BYPASS.LTC128B.128 [R7+0x26c00], desc[UR46][R2.64+0x80], !P1 ;  /* 0x26c000800207cfae */ /* 0x0001e8000c901d6e */
[----:B------:R0:W-:Y:S04]  /*e1a0*/  @!P4 LDGSTS.E.BYPASS.LTC128B.128 [R7+0x2ac00], desc[UR46][R2.64+0x100], !P2 ;  /* 0x2ac001000207cfae */ /* 0x0001e8000d101d6e */
[----:B------:R0:W-:Y:S01]  /*e1b0*/  @!P4 LDGSTS.E.BYPASS.LTC128B.128 [R7+0x2ec00], desc[UR46][R2.64+0x180], !P3 ;  /* 0x2ec001800207cfae */ /* 0x0001e2000d901d6e */
[----:B------:R-:W-:Y:S01]  /*e1c0*/  LOP3.LUT P4, RZ, R18, 0x10, RZ, 0xc0, !PT ;  /* 0x0000001012ff7812 */ /* 0x000fe2000788c0ff */
[----:B------:R-:W-:-:S02]  /*e1d0*/  IMAD.MOV.U32 R13, RZ, RZ, R5 ;  /* 0x000000ffff0d7224 */ /* 0x000fc400078e0005 */
[----:B------:R-:W-:-:S10]  /*e1e0*/  IMAD.MOV.U32 R6, RZ, RZ, R14 ;  /* 0x000000ffff067224 */ /* 0x000fd400078e000e */
[----:B0-----:R-:W-:Y:S05]  /*e1f0*/  WARPSYNC.COLLECTIVE R15, `(.L_x_9407) ;  /* 0x000000000f087348 */ /* 0x001fea0003c00000 */
[----:B------:R1:W2:Y:S02]  /*e200*/  SHFL.IDX P6, R14, R13, R12, R11 ;  /* 0x0000000c0d0e7389 */ /* 0x0002a400000c000b */
[----:B012---:R-:W-:Y:S01]  /*e210*/  ENDCOLLECTIVE ;  /* 0x000000000000791b */ /* 0x007fe20003800000 */
.L_x_9407:
        /* <DEDUP_REMOVED lines=12> */
.L_x_9408:
        /* <DEDUP_REMOVED lines=12> */
.L_x_9409:
        /* <DEDUP_REMOVED lines=12> */
.L_x_9410:
        /* <DEDUP_REMOVED lines=12> */
.L_x_9411:
[----:B------:R-:W-:Y:S02]  /*e520*/  IMAD.MOV.U32 R13, RZ, RZ, R4 ;  /* 0x000000ffff0d7224 */ /* 0x000fe400078e0004 */
[----:B------:R-:W-:Y:S02]  /*e530*/  IMAD.MOV.U32 R12, RZ, RZ, 0x5 ;  /* 0x00000005ff0c7424 */ /* 0x000fe400078e00ff */
[----:B------:R-:W-:-:S05]  /*e540*/  IMAD.MOV.U32 R2, RZ, RZ, R14 ;  /* 0x000000ffff027224 */ /* 0x000fca00078e000e */
[----:B------:R-:W-:-:S05]  /*e550*/  @!P5 LEA R2, P6, R8, R2, 0x1 ;  /* 0x000000020802d211 */ /* 0x000fca00078c08ff */
[----:B------:R-:W-:Y:S01]  /*e560*/  @!P5 IMAD.X R3, RZ, RZ, R6, P6 ;  /* 0x000000ffff03d224 */ /* 0x000fe200030e0606 */
[C---:B------:R-:W-:Y:S02]  /*e570*/  LOP3.LUT P6, RZ, R18.reuse, 0x8, RZ, 0xc0, !PT ;  /* 0x0000000812ff7812 */ /* 0x040fe400078cc0ff */
[----:B------:R-:W-:-:S11]  /*e580*/  LOP3.LUT P5, RZ, R18, 0x80, RZ, 0xc0, !PT ;  /* 0x0000008012ff7812 */ /* 0x000fd600078ac0ff */
[----:B------:R-:W-:Y:S01]  /*e590*/  @!PT LDS RZ, [RZ] ;  /* 0x00000000fffff984 */ /* 0x000fe20000000800 */
[----:B------:R-:W-:Y:S01]  /*e5a0*/  @!PT LDS RZ, [RZ] ;  /* 0x00000000fffff984 */ /* 0x000fe20000000800 */
[----:B------:R-:W-:Y:S01]  /*e5b0*/  @!PT LDS RZ, [RZ] ;  /* 0x00000000fffff984 */ /* 0x000fe20000000800 */
[----:B------:R0:W-:Y:S04]  /*e5c0*/  @!P6 LDGSTS.E.BYPASS.LTC128B.128 [R7+0x24400], desc[UR46][R2.64], !P0 ;  /* 0x244000000207efae */ /* 0x0001e8000c101d6e */
[----:B------:R0:W-:Y:S04]  /*e5d0*/  @!P6 LDGSTS.E.BYPASS.LTC128B.128 [R7+0x28400], desc[UR46][R2.64+0x80], !P1 ;  /* 0x284000800207efae */ /* 0x0001e8000c901d6e */
[----:B------:R0:W-:Y:S04]  /*e5e0*/  @!P6 LDGSTS.E.BYPASS.LTC128B.128 [R7+0x2c400], desc[UR46][R2.64+0x100], !P2 ;  /* 0x2c4001000207efae */ /* 0x0001e8000d101d6e */
[----:B------:R0:W-:Y:S02]  /*e5f0*/  @!P6 LDGSTS.E.BYPASS.LTC128B.128 [R7+0x30400], desc[UR46][R2.64+0x180], !P3 ;  /* 0x304001800207efae */ /* 0x0001e4000d901d6e */
[----:B0-----:R-:W-:Y:S05]  /*e600*/  WARPSYNC.COLLECTIVE R15, `(.L_x_9412) ;  /* 0x000000000f087348 */ /* 0x001fea0003c00000 */
[----:B------:R1:W2:Y:S02]  /*e610*/  SHFL.IDX P6, R14, R13, R12, R11 ;  /* 0x0000000c0d0e7389 */ /* 0x0002a400000c000b */
[----:B012---:R-:W-:Y:S01]  /*e620*/  ENDCOLLECTIVE ;  /* 0x000000000000791b */ /* 0x007fe20003800000 */
.L_x_9412:
[----:B------:R-:W-:Y:S02]  /*e630*/  IMAD.MOV.U32 R13, RZ, RZ, R5 ;  /* 0x000000ffff0d7224 */ /* 0x000fe400078e0005 */
[----:B------:R-:W-:-:S07]  /*e640*/  IMAD.MOV.U32 R6, RZ, RZ, R14 ;  /* 0x000000ffff067224 */ /* 0x000fce00078e000e */
[----:B------:R-:W-:Y:S05]  /*e650*/  WARPSYNC.COLLECTIVE R15, `(.L_x_9413) ;  /* 0x000000000f087348 */ /* 0x000fea0003c00000 */
[----:B------:R0:W1:Y:S02]  /*e660*/  SHFL.IDX P6, R14, R13, R12, R11 ;  /* 0x0000000c0d0e7389 */ /* 0x00006400000c000b */
[----:B01----:R-:W-:Y:S01]  /*e670*/  ENDCOLLECTIVE ;  /* 0x000000000000791b */ /* 0x003fe20003800000 */
.L_x_9413:
        /* <DEDUP_REMOVED lines=12> */
.L_x_9414:
[----:B------:R-:W-:Y:S01]  /*e740*/  @!PT LDS RZ, [RZ] ;  /* 0x00000000fffff984 */ /* 0x000fe20000000800 */
[----:B------:R-:W-:Y:S01]  /*e750*/  @!PT LDS RZ, [RZ] ;  /* 0x00000000fffff984 */ /* 0x000fe20000000800 */
[----:B------:R-:W-:Y:S01]  /*e760*/  @!PT LDS RZ, [RZ] ;  /* 0x00000000fffff984 */ /* 0x000fe20000000800 */
[----:B------:R0:W-:Y:S04]  /*e770*/  @!P4 LDGSTS.E.BYPASS.LTC128B.128 [R7+0x28c00], desc[UR46][R2.64+0x80], !P1 ;  /* 0x28c000800207cfae */ /* 0x0001e8000c901d6e */
[----:B------:R0:W-:Y:S04]  /*e780*/  @!P4 LDGSTS.E.BYPASS.LTC128B.128 [R7+0x2cc00], desc[UR46][R2.64+0x100], !P2 ;  /* 0x2cc001000207cfae */ /* 0x0001e8000d101d6e */
[----:B------:R0:W-:Y:S01]  /*e790*/  @!P4 LDGSTS.E.BYPASS.LTC128B.128 [R7+0x30c00], desc[UR46][R2.64+0x180], !P3 ;  /* 0x30c001800207cfae */ /* 0x0001e2000d901d6e */
[----:B------:R-:W-:Y:S02]  /*e7a0*/  IMAD.MOV.U32 R13, RZ, RZ, R5 ;  /* 0x000000ffff0d7224 */ /* 0x000fe400078e0005 */
[----:B------:R-:W-:-:S07]  /*e7b0*/  IMAD.MOV.U32 R6, RZ, RZ, R14 ;  /* 0x000000ffff067224 */ /* 0x000fce00078e000e */
[----:B0-----:R-:W-:Y:S05]  /*e7c0*/  WARPSYNC.COLLECTIVE R15, `(.L_x_9415) ;  /* 0x000000000f087348 */ /* 0x001fea0003c00000 */
[----:B------:R1:W2:Y:S02]  /*e7d0*/  SHFL.IDX P6, R14, R13, R12, R11 ;  /* 0x0000000c0d0e7389 */ /* 0x0002a400000c000b */
[----:B012---:R-:W-:Y:S01]  /*e7e0*/  ENDCOLLECTIVE ;  /* 0x000000000000791b */ /* 0x007fe20003800000 */
.L_x_9415:
        /* <DEDUP_REMOVED lines=12> */
.L_x_9416:
        /* <DEDUP_REMOVED lines=11> */
.L_x_9417:
[----:B------:R-:W-:Y:S01]  /*e960*/  IMAD.MOV.U32 R2, RZ, RZ, R14 ;  /* 0x000000ffff027224 */ /* 0x000fe200078e000e */
[----:B------:R-:W-:Y:S06]  /*e970*/  BRA `(.L_x_9418) ;  /* 0xffffffb8003c7947 */ /* 0x000fec000383ffff */
.L_x_9299:
[----:B-1----:R-:W-:-:S04]  /*e980*/  IMAD.U32 R3, RZ, RZ, UR37 ;  /* 0x00000025ff037e24 */ /* 0x002fc8000f8e00ff */
[----:B------:R1:W2:Y:S03]  /*e990*/  SYNCS.PHASECHK.TRANS64.TRYWAIT P0, [R3+URZ+0x32420], R0 ;  /* 0x03242000030075a7 */ /* 0x0002a6000800017f */
[----:B--2---:R-:W-:Y:S05]  /*e9a0*/  @!P0 NANOSLEEP.SYNCS 0x989680 ;  /* 0x009896800000895d */ /* 0x004fea0003900000 */
[----:B------:R-:W2:Y:S02]  /*e9b0*/  @!P0 SYNCS.PHASECHK.TRANS64 P0, [R3+URZ+0x32420], R0 ;  /* 0x03242000030085a7 */ /* 0x000ea4000800007f */
[----:B--2---:R-:W-:Y:S05]  /*e9c0*/  @!P0 BRA `(.L_x_9299) ;  /* 0xfffffffc00ec8947 */ /* 0x004fea000383ffff */
[----:B------:R-:W-:Y:S05]  /*e9d0*/  BRA `(.L_x_9419) ;  /* 0xffffffb8008c7947 */ /* 0x000fea000383ffff */
.L_x_9303:
[----:B0-----:R0:W1:Y:S02]  /*e9e0*/  SYNCS.PHASECHK.TRANS64.TRYWAIT P0, [R2+URZ+0x32460], R0 ;  /* 0x03246000020075a7 */ /* 0x001064000800017f */
[----:B-1----:R-:W-:Y:S05]  /*e9f0*/  @!P0 NANOSLEEP.SYNCS 0x989680 ;  /* 0x009896800000895d */ /* 0x002fea0003900000 */
[----:B------:R-:W1:Y:S02]  /*ea00*/  @!P0 SYNCS.PHASECHK.TRANS64 P0, [R2+URZ+0x32460], R0 ;  /* 0x03246000020085a7 */ /* 0x000e64000800007f */
[----:B-1----:R-:W-:Y:S05]  /*ea10*/  @!P0 BRA `(.L_x_9303) ;  /* 0xfffffffc00f08947 */ /* 0x002fea000383ffff */
[----:B------:R-:W-:Y:S05]  /*ea20*/  BRA `(.L_x_9420) ;  /* 0xffffffb800ac7947 */ /* 0x000fea000383ffff */
.L_x_9316:
[----:B-1----:R1:W2:Y:S02]  /*ea30*/  SYNCS.PHASECHK.TRANS64.TRYWAIT P0, [R3+URZ+0x32440], R2 ;  /* 0x03244002030075a7 */ /* 0x0022a4000800017f */
[----:B--2---:R-:W-:Y:S05]  /*ea40*/  @!P0 NANOSLEEP.SYNCS 0x989680 ;  /* 0x009896800000895d */ /* 0x004fea0003900000 */
[----:B------:R-:W2:Y:S02]  /*ea50*/  @!P0 SYNCS.PHASECHK.TRANS64 P0, [R3+URZ+0x32440], R2 ;  /* 0x03244002030085a7 */ /* 0x000ea4000800007f */
[----:B--2---:R-:W-:Y:S05]  /*ea60*/  @!P0 BRA `(.L_x_9316) ;  /* 0xfffffffc00f08947 */ /* 0x004fea000383ffff */
[----:B------:R-:W-:Y:S05]  /*ea70*/  BRA `(.L_x_9421) ;  /* 0xffffffc000a47947 */ /* 0x000fea000383ffff */
.L_x_9321:
[----:B0-----:R0:W2:Y:S02]  /*ea80*/  SYNCS.PHASECHK.TRANS64.TRYWAIT P0, [R3+URZ+0x32460], R2 ;  /* 0x03246002030075a7 */ /* 0x0010a4000800017f */
[----:B--2---:R-:W-:Y:S05]  /*ea90*/  @!P0 NANOSLEEP.SYNCS 0x989680 ;  /* 0x009896800000895d */ /* 0x004fea0003900000 */
[----:B------:R-:W2:Y:S02]  /*eaa0*/  @!P0 SYNCS.PHASECHK.TRANS64 P0, [R3+URZ+0x32460], R2 ;  /* 0x03246002030085a7 */ /* 0x000ea4000800007f */
[----:B--2---:R-:W-:Y:S05]  /*eab0*/  @!P0 BRA `(.L_x_9321) ;  /* 0xfffffffc00f08947 */ /* 0x004fea000383ffff */
[----:B------:R-:W-:Y:S05]  /*eac0*/  BRA `(.L_x_9422) ;  /* 0xffffffc400207947 */ /* 0x000fea000383ffff */
.L_x_9333:
[----:B--2---:R2:W3:Y:S02]  /*ead0*/  SYNCS.PHASECHK.TRANS64.TRYWAIT P0, [R4+URZ+0x32440], R2 ;  /* 0x03244002040075a7 */ /* 0x0044e4000800017f */
[----:B---3--:R-:W-:Y:S05]  /*eae0*/  @!P0 NANOSLEEP.SYNCS 0x989680 ;  /* 0x009896800000895d */ /* 0x008fea0003900000 */
[----:B------:R-:W3:Y:S02]  /*eaf0*/  @!P0 SYNCS.PHASECHK.TRANS64 P0, [R4+URZ+0x32440], R2 ;  /* 0x03244002040085a7 */ /* 0x000ee4000800007f */
[----:B---3--:R-:W-:Y:S05]  /*eb00*/  @!P0 BRA `(.L_x_9333) ;  /* 0xfffffffc00f08947 */ /* 0x008fea000383ffff */
[----:B------:R-:W-:Y:S05]  /*eb10*/  BRA `(.L_x_9423) ;  /* 0xffffffcc00087947 */ /* 0x000fea000383ffff */
.L_x_9338:
[----:B0-----:R0:W1:Y:S02]  /*eb20*/  SYNCS.PHASECHK.TRANS64.TRYWAIT P0, [R4+URZ+0x32460], R2 ;  /* 0x03246002040075a7 */ /* 0x001064000800017f */
[----:B-1----:R-:W-:Y:S05]  /*eb30*/  @!P0 NANOSLEEP.SYNCS 0x989680 ;  /* 0x009896800000895d */ /* 0x002fea0003900000 */
[----:B------:R-:W1:Y:S02]  /*eb40*/  @!P0 SYNCS.PHASECHK.TRANS64 P0, [R4+URZ+0x32460], R2 ;  /* 0x03246002040085a7 */ /* 0x000e64000800007f */
[----:B-1----:R-:W-:Y:S05]  /*eb50*/  @!P0 BRA `(.L_x_9338) ;  /* 0xfffffffc00f08947 */ /* 0x002fea000383ffff */
[----:B------:R-:W-:Y:S05]  /*eb60*/  BRA `(.L_x_9424) ;  /* 0xffffffcc00847947 */ /* 0x000fea000383ffff */
.L_x_9349:
[----:B0-----:R0:W2:Y:S02]  /*eb70*/  SYNCS.PHASECHK.TRANS64.TRYWAIT P0, [R4+URZ+0x32440], R2 ;  /* 0x03244002040075a7 */ /* 0x0010a4000800017f */
[----:B--2---:R-:W-:Y:S05]  /*eb80*/  @!P0 NANOSLEEP.SYNCS 0x989680 ;  /* 0x009896800000895d */ /* 0x004fea0003900000 */
[----:B------:R-:W2:Y:S02]  /*eb90*/  @!P0 SYNCS.PHASECHK.TRANS64 P0, [R4+URZ+0x32440], R2 ;  /* 0x03244002040085a7 */ /* 0x000ea4000800007f */
[----:B--2---:R-:W-:Y:S05]  /*eba0*/  @!P0 BRA `(.L_x_9349) ;  /* 0xfffffffc00f08947 */ /* 0x004fea000383ffff */
[----:B------:R-:W-:Y:S05]  /*ebb0*/  BRA `(.L_x_9425) ;  /* 0xffffffd400487947 */ /* 0x000fea000383ffff */
.L_x_9354:
[----:B-1----:R1:W2:Y:S02]  /*ebc0*/  SYNCS.PHASECHK.TRANS64.TRYWAIT P0, [R4+URZ+0x32460], R2 ;  /* 0x03246002040075a7 */ /* 0x0022a4000800017f */
[----:B--2---:R-:W-:Y:S05]  /*ebd0*/  @!P0 NANOSLEEP.SYNCS 0x989680 ;  /* 0x009896800000895d */ /* 0x004fea0003900000 */
[----:B------:R-:W2:Y:S02]  /*ebe0*/  @!P0 SYNCS.PHASECHK.TRANS64 P0, [R4+URZ+0x32460], R2 ;  /* 0x03246002040085a7 */ /* 0x000ea4000800007f */
[----:B--2---:R-:W-:Y:S05]  /*ebf0*/  @!P0 BRA `(.L_x_9354) ;  /* 0xfffffffc00f08947 */ /* 0x004fea000383ffff */
[----:B------:R-:W-:Y:S05]  /*ec00*/  BRA `(.L_x_9426) ;  /* 0xffffffd400c47947 */ /* 0x000fea000383ffff */
.L_x_9364:
[----:B0-----:R0:W2:Y:S02]  /*ec10*/  SYNCS.PHASECHK.TRANS64.TRYWAIT P0, [R0+URZ+0x32420], R3 ;  /* 0x03242003000075a7 */ /* 0x0010a4000800017f */
[----:B--2---:R-:W-:Y:S05]  /*ec20*/  @!P0 NANOSLEEP.SYNCS 0x989680 ;  /* 0x009896800000895d */ /* 0x004fea0003900000 */
[----:B------:R-:W2:Y:S02]  /*ec30*/  @!P0 SYNCS.PHASECHK.TRANS64 P0, [R0+URZ+0x32420], R3 ;  /* 0x03242003000085a7 */ /* 0x000ea4000800007f */
[----:B--2---:R-:W-:Y:S05]  /*ec40*/  @!P0 BRA `(.L_x_9364) ;  /* 0xfffffffc00f08947 */ /* 0x004fea000383ffff */
[----:B------:R-:W-:Y:S05]  /*ec50*/  BRA `(.L_x_9427) ;  /* 0xffffffdc00547947 */ /* 0x000fea000383ffff */
.L_x_9365:
        /* <DEDUP_REMOVED lines=11> */
.L_x_9429:
[----:B------:R-:W-:Y:S05]  /*ed10*/  BSYNC B0 ;  /* 0x0000000000007941 */ /* 0x000fea0003800000 */
.L_x_9428:
[----:B------:R-:W-:Y:S05]  /*ed20*/  BRA `(.L_x_9430) ;  /* 0xffffffdc003c7947 */ /* 0x000fea000383ffff */
.L_x_9368:
[----:B------:R-:W-:Y:S01]  /*ed30*/  BSSY B1, `(.L_x_9431) ;  /* 0x0000006000017945 */ /* 0x000fe20003800000 */
[----:B------:R-:W-:-:S07]  /*ed40*/  IMAD.MOV.U32 R15, RZ, RZ, -0x1 ;  /* 0xffffffffff0f7424 */ /* 0x000fce00078e00ff */
[----:B012---:R-:W-:Y:S05]  /*ed50*/  WARPSYNC.COLLECTIVE R15, `(.L_x_9432) ;  /* 0x000000000f0c7348 */ /* 0x007fea0003c00000 */
[----:B------:R-:W-:Y:S02]  /*ed60*/  ELECT P6, UR62, PT ;  /* 0x00000000003e782f */ /* 0x000fe400038c0000 */
[----:B------:R-:W-:Y:S01]  /*ed70*/  MOV R14, UR62 ;  /* 0x0000003e000e7c02 */ /* 0x000fe20008000f00 */
[----:B012---:R-:W-:Y:S10]  /*ed80*/  ENDCOLLECTIVE ;  /* 0x000000000000791b */ /* 0x007ff40003800000 */
.L_x_9432:
[----:B------:R-:W-:Y:S05]  /*ed90*/  BSYNC B1 ;  /* 0x0000000000017941 */ /* 0x000fea0003800000 */
.L_x_9431:
[----:B------:R-:W-:Y:S05]  /*eda0*/  BRA `(.L_x_9433) ;  /* 0xffffffdc00347947 */ /* 0x000fea000383ffff */
.L_x_9370:
[----:B0-----:R0:W1:Y:S02]  /*edb0*/  SYNCS.PHASECHK.TRANS64.TRYWAIT P0, [R6+URZ], R5 ;  /* 0x00000005060075a7 */ /* 0x001064000800017f */
[----:B-1----:R-:W-:Y:S05]  /*edc0*/  @!P0 NANOSLEEP.SYNCS 0x989680 ;  /* 0x009896800000895d */ /* 0x002fea0003900000 */
[----:B------:R-:W1:Y:S02]  /*edd0*/  @!P0 SYNCS.PHASECHK.TRANS64 P0, [R6+URZ], R5 ;  /* 0x00000005060085a7 */ /* 0x000e64000800007f */
[----:B-1----:R-:W-:Y:S05]  /*ede0*/  @!P0 BRA `(.L_x_9370) ;  /* 0xfffffffc00f08947 */ /* 0x002fea000383ffff */
[----:B------:R-:W-:Y:S05]  /*edf0*/  BRA `(.L_x_9434) ;  /* 0xffffffdc006c7947 */ /* 0x000fea000383ffff */
.L_x_9371:
[----:B-1----:R1:W2:Y:S02]  /*ee00*/  SYNCS.PHASECHK.TRANS64.TRYWAIT P0, [R7+URZ], R2 ;  /* 0x00000002070075a7 */ /* 0x0022a4000800017f */
[----:B--2---:R-:W-:Y:S05]  /*ee10*/  @!P0 NANOSLEEP.SYNCS 0x989680 ;  /* 0x009896800000895d */ /* 0x004fea0003900000 */
[----:B------:R-:W2:Y:S02]  /*ee20*/  @!P0 SYNCS.PHASECHK.TRANS64 P0, [R7+URZ], R2 ;  /* 0x00000002070085a7 */ /* 0x000ea4000800007f */
[----:B--2---:R-:W-:Y:S05]  /*ee30*/  @!P0 BRA `(.L_x_9371) ;  /* 0xfffffffc00f08947 */ /* 0x004fea000383ffff */
[----:B------:R-:W-:Y:S05]  /*ee40*/  BRA `(.L_x_9435) ;  /* 0xffffffdc00607947 */ /* 0x000fea000383ffff */
.L_x_9373:
[----:B--2---:R2:W3:Y:S02]  /*ee50*/  SYNCS.PHASECHK.TRANS64.TRYWAIT P0, [R4+URZ], R5 ;  /* 0x00000005040075a7 */ /* 0x0044e4000800017f */
[----:B---3--:R-:W-:Y:S05]  /*ee60*/  @!P0 NANOSLEEP.SYNCS 0x989680 ;  /* 0x009896800000895d */ /* 0x008fea0003900000 */
[----:B------:R-:W3:Y:S02]  /*ee70*/  @!P0 SYNCS.PHASECHK.TRANS64 P0, [R4+URZ], R5 ;  /* 0x00000005040085a7 */ /* 0x000ee4000800007f */
[----:B---3--:R-:W-:Y:S05]  /*ee80*/  @!P0 BRA `(.L_x_9373) ;  /* 0xfffffffc00f08947 */ /* 0x008fea000383ffff */
[----:B------:R-:W-:Y:S05]  /*ee90*/  BRA `(.L_x_9436) ;  /* 0xffffffdc00647947 */ /* 0x000fea000383ffff */
.L_x_9437:
        /* <DEDUP_REMOVED lines=14> */
.L_x_15135:


//--------------------- .text._ZN7cutlass13device_kernelIN5flash11enable_sm90INS1_16FlashAttnFwdSm90INS1_25CollectiveMainloopFwdSm90ILi2EN4cute5tupleIJNS5_1CILi1EEES8_S8_EEENS6_IJNS7_ILi128EEENS7_ILi96EEENS7_ILi64EEEEEELi256ENS_6half_tEfNS_4arch4Sm90ELb0ELb0ELb0ELb1ELb0ELb0ELb0ELb1ELb0ELb1ELb0ELb0EEENS1_21CollectiveEpilogueFwdINS6_IJSA_NS7_ILi256EEESB_EEES9_SE_SG_Li256ELb1ELb1ELb0ELb0EEENS1_36VarlenDynamicPersistentTileSchedulerILi128ELi96ELi256ELi128ELb0ELb1ELb1ELb0ELb1ELb1EEEEEEEEEvNT_6ParamsE --------------------------
	.section	.text._ZN7cutlass13device_kernelIN5flash11enable_sm90INS1_16FlashAttnFwdSm90INS1_25CollectiveMainloopFwdSm90ILi2EN4cute5tupleIJNS5_1CILi1EEES8_S8_EEENS6_IJNS7_ILi128EEENS7_ILi96EEENS7_ILi64EEEEEELi256ENS_6half_tEfNS_4arch4Sm90ELb0ELb0ELb0ELb1ELb0ELb0ELb0ELb1ELb0ELb1ELb0ELb0EEENS1_21CollectiveEpilogueFwdINS6_IJSA_NS7_ILi256EEESB_EEES9_SE_SG_Li256ELb1ELb1ELb0ELb0EEENS1_36VarlenDynamicPersistentTileSchedulerILi128ELi96ELi256ELi128ELb0ELb1ELb1ELb0ELb1ELb1EEEEEEEEEvNT_6ParamsE,"ax",@progbits
	.align	128
.text._ZN7cutlass13device_kernelIN5flash11enable_sm90INS1_16FlashAttnFwdSm90INS1_25CollectiveMainloopFwdSm90ILi2EN4cute5tupleIJNS5_1CILi1EEES8_S8_EEENS6_IJNS7_ILi128EEENS7_ILi96EEENS7_ILi64EEEEEELi256ENS_6half_tEfNS_4arch4Sm90ELb0ELb0ELb0ELb1ELb0ELb0ELb0ELb1ELb0ELb1ELb0ELb0EEENS1_21CollectiveEpilogueFwdINS6_IJSA_NS7_ILi256EEESB_EEES9_SE_SG_Li256ELb1ELb1ELb0ELb0EEENS1_36VarlenDynamicPersistentTileSchedulerILi128ELi96ELi256ELi128ELb0ELb1ELb1ELb0ELb1ELb1EEEEEEEEEvNT_6ParamsE:
        .type           _ZN7cutlass13device_kernelIN5flash11enable_sm90INS1_16FlashAttnFwdSm90INS1_25CollectiveMainloopFwdSm90ILi2EN4cute5tupleIJNS5_1CILi1EEES8_S8_EEENS6_IJNS7_ILi128EEENS7_ILi96EEENS7_ILi64EEEEEELi256ENS_6half_tEfNS_4arch4Sm90ELb0ELb0ELb0ELb1ELb0ELb0ELb0ELb1ELb0ELb1ELb0ELb0EEENS1_21CollectiveEpilogueFwdINS6_IJSA_NS7_ILi256EEESB_EEES9_SE_SG_Li256ELb1ELb1ELb0ELb0EEENS1_36VarlenDynamicPersistentTileSchedulerILi128ELi96ELi256ELi128ELb0ELb1ELb1ELb0ELb1ELb1EEEEEEEEEvNT_6ParamsE,@function
        .size           _ZN7cutlass13device_kernelIN5flash11enable_sm90INS1_16FlashAttnFwdSm90INS1_25CollectiveMainloopFwdSm90ILi2EN4cute5tupleIJNS5_1CILi1EEES8_S8_EEENS6_IJNS7_ILi128EEENS7_ILi96EEENS7_ILi64EEEEEELi256ENS_6half_tEfNS_4arch4Sm90ELb0ELb0ELb0ELb1ELb0ELb0ELb0ELb1ELb0ELb1ELb0ELb0EEENS1_21CollectiveEpilogueFwdINS6_IJSA_NS7_ILi256EEESB_EEES9_SE_SG_Li256ELb1ELb1ELb0ELb0EEENS1_36VarlenDynamicPersistentTileSchedulerILi128ELi96ELi256ELi128ELb0ELb1ELb1ELb0ELb1ELb1EEEEEEEEEvNT_6ParamsE,(.L_x_15136 - _ZN7cutlass13device_kernelIN5flash11enable_sm90INS1_16FlashAttnFwdSm90INS1_25CollectiveMainloopFwdSm90ILi2EN4cute5tupleIJNS5_1CILi1EEES8_S8_EEENS6_IJNS7_ILi128EEENS7_ILi96EEENS7_ILi64EEEEEELi256ENS_6half_tEfNS_4arch4Sm90ELb0ELb0ELb0ELb1ELb0ELb0ELb0ELb1ELb0ELb1ELb0ELb0EEENS1_21CollectiveEpilogueFwdINS6_IJSA_NS7_ILi256EEESB_EEES9_SE_SG_Li256ELb1ELb1ELb0ELb0EEENS1_36VarlenDynamicPersistentTileSchedulerILi128ELi96ELi256ELi128ELb0ELb1ELb1ELb0ELb1ELb1EEEEEEEEEvNT_6ParamsE)
        .other          _ZN7cutlass13device_kernelIN5flash11enable_sm90INS1_16FlashAttnFwdSm90INS1_25CollectiveMainloopFwdSm90ILi2EN4cute5tupleIJNS5_1CILi1EEES8_S8_EEENS6_IJNS7_ILi128EEENS7_ILi96EEENS7_ILi64EEEEEELi256ENS_6half_tEfNS_4arch4Sm90ELb0ELb0ELb0ELb1ELb0ELb0ELb0ELb1ELb0ELb1ELb0ELb0EEENS1_21CollectiveEpilogueFwdINS6_IJSA_NS7_ILi256EEESB_EEES9_SE_SG_Li256ELb1ELb1ELb0ELb0EEENS1_36VarlenDynamicPersistentTileSchedulerILi128ELi96ELi256ELi128ELb0ELb1ELb1ELb0ELb1ELb1EEEEEEEEEvNT_6ParamsE,@"STO_CUDA_ENTRY STV_DEFAULT"
_ZN7cutlass13device_kernelIN5flash11enable_sm90INS1_16FlashAttnFwdSm90INS1_25CollectiveMainloopFwdSm90ILi2EN4cute5tupleIJNS5_1CILi1EEES8_S8_EEENS6_IJNS7_ILi128EEENS7_ILi96EEENS7_ILi64EEEEEELi256ENS_6half_tEfNS_4arch4Sm90ELb0ELb0ELb0ELb1ELb0ELb0ELb0ELb1ELb0ELb1ELb0ELb0EEENS1_21CollectiveEpilogueFwdINS6_IJSA_NS7_ILi256EEESB_EEES9_SE_SG_Li256ELb1ELb1ELb0ELb0EEENS1_36VarlenDynamicPersistentTileSchedulerILi128ELi96ELi256ELi128ELb0ELb1ELb1ELb0ELb1ELb1EEEEEEEEEvNT_6ParamsE:
        /* <DEDUP_REMOVED lines=18> */
.L_x_9439:
[----:B------:R-:W-:Y:S05]  /*0120*/  BSYNC B0 ;  /* 0x0000000000007941 */ /* 0x000fea0003800000 */
.L_x_9438:
        /* <DEDUP_REMOVED lines=41> */
.L_x_9440:
        /* <DEDUP_REMOVED lines=22> */
.L_x_9441:
        /* <DEDUP_REMOVED lines=18> */
.L_x_9442:
        /* <DEDUP_REMOVED lines=22> */
.L_x_9443:
        /* <DEDUP_REMOVED lines=22> */
.L_x_9444:
[----:B------:R-:W-:Y:S01]  /*0900*/  PLOP3.LUT P0, PT, PT, PT, UP0, 0x80, 0x0 ;  /* 0x000000000000781c */ /* 0x000fe20003f0f008 */
[----:B------:R-:W-:Y:S01]  /*0910*/  UMOV UR36, 0x1 ;  /* 0x0000000100247882 */ /* 0x000fe20000000000 */
[----:B------:R-:W-:Y:S01]  /*0920*/  NOP ;  /* 0x0000000000007918 */ /* 0x000fe20000000000 */
[----:B------:R-:W-:Y:S01]  /*0930*/  USEL UR36, UR36, 0x2, !UP0 ;  /* 0x0000000224247887 */ /* 0x000fe2000c000000 */
[----:B------:R-:W-:Y:S01]  /*0940*/  ULDC.64 UR40, c[0x0][0x208] ;  /* 0x0000820000287ab9 */ /* 0x000fe20000000a00 */
[----:B012-4-:R-:W-:Y:S08]  /*0950*/  BAR.SYNC.DEFER_BLOCKING 0x0 ;  /* 0x0000000000007b1d */ /* 0x017ff00000010000 */
[----:B------:R-:W-:Y:S05]  /*0960*/  @!P0 BRA `(.L_x_9445) ;  /* 0x0000007c00d88947 */ /* 0x000fea0003800000 */
.L_x_9446:
[----:B------:R-:W-:-:S08]  /*0970*/  NOP ;  /* 0x0000000000007918 */ /* 0x000fd00000000000 */
[----:B------:R-:W0:Y:S02]  /*0980*/  USETMAXREG.TRY_ALLOC.CTAPOOL UP0, 0xf0 ;  /* 0x000000f0000079c8 */ /* 0x000e240008000600 */
[----:B0-----:R-:W-:-:S13]  /*0990*/  PLOP3.LUT P0, PT, PT, PT, UP0, 0x80, 0x0 ;  /* 0x000000000000781c */ /* 0x001fda0003f0f008 */
[----:B------:R-:W-:Y:S05]  /*09a0*/  @!P0 BRA `(.L_x_9446) ;  /* 0xfffffffc00f08947 */ /* 0x000fea000383ffff */
[----:B------:R-:W0:Y:S01]  /*09b0*/  S2R R0, SR_TID.X ;  /* 0x0000000000007919 */ /* 0x000e220000002100 */
[----:B------:R-:W1:Y:S01]  /*09c0*/  S2UR UR5, SR_CgaCtaId ;  /* 0x00000000000579c3 */ /* 0x000e620000008800 */
[----:B------:R-:W-:-:S07]  /*09d0*/  UMOV UR4, 0x400 ;  /* 0x0000040000047882 */ /* 0x000fce0000000000 */
[----:B------:R-:W-:Y:S06]  /*09e0*/  BAR.ARV 0x8, 0x180 ;  /* 0x0206000000007b1d */ /* 0x000fec0000002000 */
[----:B-1----:R-:W-:Y:S01]  /*09f0*/  ULEA UR4, UR5, UR4, 0x18 ;  /* 0x0000000405047291 */ /* 0x002fe2000f8ec03f */
[----:B0-----:R-:W-:-:S04]  /*0a00*/  SHF.R.U32.HI R0, RZ, 0x7, R0 ;  /* 0x00000007ff007819 */ /* 0x001fc80000011600 */
[----:B------:R-:W-:-:S13]  /*0a10*/  ISETP.NE.AND P0, PT, R0, 0x1, PT ;  /* 0x000000010000780c */ /* 0x000fda0003f05270 */
[----:B------:R-:W-:Y:S08]  /*0a20*/  @!P0 BAR.ARV 0x9, 0x100 ;  /* 0x0244000000008b1d */ /* 0x000ff00000002000 */
[----:B------:R-:W-:Y:S06]  /*0a30*/  BAR.SYNC.DEFER_BLOCKING 0x5, 0x180 ;  /* 0x0146000000007b1d */ /* 0x000fec0000010000 */
[----:B------:R-:W0:Y:S01]  /*0a40*/  LDS.128 R12, [UR4+0x228d0] ;  /* 0x0228d004ff0c7984 */ /* 0x000e220008000c00 */
[----:B------:R-:W-:Y:S01]  /*0a50*/  ULDC UR4, c[0x0][0xc3c] ;  /* 0x00030f0000047ab9 */ /* 0x000fe20000000800 */
[----:B------:R-:W-:Y:S06]  /*0a60*/  BAR.ARV 0x4, 0x180 ;  /* 0x0106000000007b1d */ /* 0x000fec0000002000 */
[----:B0-----:R-:W-:-:S13]  /*0a70*/  ISETP.GE.AND P0, PT, R15, UR4, PT ;  /* 0x000000040f007c0c */ /* 0x001fda000bf06270 */
[----:B------:R-:W-:Y:S05]  /*0a80*/  @P0 EXIT ;  /* 0x000000000000094d */ /* 0x000fea0003800000 */
[----:B------:R-:W0:Y:S01]  /*0a90*/  S2R R0, SR_TID.X ;  /* 0x0000000000007919 */ /* 0x000e220000002100 */
[----:B------:R-:W-:Y:S01]  /*0aa0*/  R2UR UR5, R13 ;  /* 0x000000000d0572ca */ /* 0x000fe200000e0000 */
[----:B------:R-:W-:Y:S01]  /*0ab0*/  ULOP3.LUT UR48, UR36, 0x1, URZ, 0xfc, !UPT ;  /* 0x0000000124307892 */ /* 0x000fe2000f8efc3f */
[----:B------:R-:W-:Y:S01]  /*0ac0*/  R2UR UR6, R14 ;  /* 0x000000000e0672ca */ /* 0x000fe200000e0000 */
[----:B------:R-:W-:Y:S01]  /*0ad0*/  UMOV UR47, URZ ;  /* 0x0000003f002f7c82 */ /* 0x000fe20008000000 */
[----:B------:R-:W-:Y:S01]  /*0ae0*/  UMOV UR38, URZ ;  /* 0x0000003f00267c82 */ /* 0x000fe20008000000 */
[----:B------:R-:W-:Y:S01]  /*0af0*/  UMOV UR37, URZ ;  /* 0x0000003f00257c82 */ /* 0x000fe20008000000 */
[----:B0-----:R-:W-:-:S05]  /*0b00*/  VIADD R209, R0, 0xffffff80 ;  /* 0xffffff8000d17836 */ /* 0x001fca0000000000 */
[----:B------:R-:W-:-:S04]  /*0b10*/  SHF.R.S32.HI R0, RZ, 0x1f, R209 ;  /* 0x0000001fff007819 */ /* 0x000fc800000114d1 */
[CC--:B------:R-:W-:Y:S02]  /*0b20*/  LEA.HI R3, R0.reuse, R209.reuse, RZ, 0x7 ;  /* 0x000000d100037211 */ /* 0x0c0fe400078f38ff */
[-C--:B------:R-:W-:Y:S02]  /*0b30*/  LEA.HI R4, R0, R209.reuse, RZ, 0x5 ;  /* 0x000000d100047211 */ /* 0x080fe400078f28ff */
[----:B------:R-:W-:Y:S02]  /*0b40*/  LOP3.LUT R2, R3, 0xffffff80, RZ, 0xc0, !PT ;  /* 0xffffff8003027812 */ /* 0x000fe400078ec0ff */
[----:B------:R-:W-:Y:S01]  /*0b50*/  SHF.R.S32.HI R200, RZ, 0x7, R3 ;  /* 0x00000007ffc87819 */ /* 0x000fe20000011403 */
[----:B------:R-:W-:Y:S02]  /*0b60*/  IMAD.SHL.U32 R6, R4, 0x20, RZ ;  /* 0x0000002004067824 */ /* 0x000fe400078e00ff */
[----:B------:R-:W-:Y:S01]  /*0b70*/  IMAD.IADD R23, R209, 0x1, -R2 ;  /* 0x00000001d1177824 */ /* 0x000fe200078e0a02 */
[----:B------:R-:W-:-:S02]  /*0b80*/  LEA.HI R2, R0, R209, RZ, 0x4 ;  /* 0x000000d100027211 */ /* 0x000fc400078f20ff */
[----:B------:R-:W-:Y:S02]  /*0b90*/  LOP3.LUT R7, R6, 0xfffffc00, RZ, 0xc0, !PT ;  /* 0xfffffc0006077812 */ /* 0x000fe400078ec0ff */
[----:B------:R-:W-:Y:S02]  /*0ba0*/  SHF.R.S32.HI R8, RZ, 0x1f, R23 ;  /* 0x0000001fff087819 */ /* 0x000fe40000011417 */
[----:B------:R-:W-:Y:S02]  /*0bb0*/  LOP3.LUT R4, R2, 0x3fffff0, RZ, 0xc0, !PT ;  /* 0x03fffff002047812 */ /* 0x000fe400078ec0ff */
[----:B------:R-:W-:Y:S02]  /*0bc0*/  LEA.HI R9, R8, R23, RZ, 0x2 ;  /* 0x0000001708097211 */ /* 0x000fe400078f10ff */
[----:B------:R-:W-:Y:S01]  /*0bd0*/  SHF.R.S32.HI R5, RZ, 0x4, R2 ;  /* 0x00000004ff057819 */ /* 0x000fe20000011402 */
[----:B------:R-:W-:Y:S01]  /*0be0*/  IMAD.IADD R4, R209, 0x1, -R4 ;  /* 0x00000001d1047824 */ /* 0x000fe200078e0a04 */
[----:B------:R-:W-:-:S02]  /*0bf0*/  LEA.HI R6, R0, R209, RZ, 0x2 ;  /* 0x000000d100067211 */ /* 0x000fc400078f10ff */
[----:B------:R-:W-:Y:S01]  /*0c00*/  SHF.R.S32.HI R10, RZ, 0x2, R9 ;  /* 0x00000002ff0a7819 */ /* 0x000fe20000011409 */
[----:B------:R-:W-:Y:S01]  /*0c10*/  IMAD R7, R4, 0x40, R7 ;  /* 0x0000004004077824 */ /* 0x000fe200078e0207 */
[----:B------:R-:W-:Y:S02]  /*0c20*/  SHF.R.S32.HI R11, RZ, 0x1f, R9 ;  /* 0x0000001fff0b7819 */ /* 0x000fe40000011409 */
[----:B------:R-:W-:Y:S02]  /*0c30*/  LEA.HI R2, R2, R5, RZ, 0x1 ;  /* 0x0000000502027211 */ /* 0x000fe400078f08ff */
[----:B------:R-:W-:Y:S02]  /*0c40*/  LOP3.LUT R6, R6, 0xfffffffc, RZ, 0xc0, !PT ;  /* 0xfffffffc06067812 */ /* 0x000fe400078ec0ff */
[----:B------:R-:W-:Y:S02]  /*0c50*/  LEA.HI R0, R0, R209, RZ, 0x3 ;  /* 0x000000d100007211 */ /* 0x000fe400078f18ff */
[----:B------:R-:W-:Y:S01]  /*0c60*/  LEA.HI R11, R11, R10, RZ, 0x3 ;  /* 0x0000000a0b0b7211 */ /* 0x000fe200078f18ff */
[----:B------:R-:W-:Y:S01]  /*0c70*/  IMAD.IADD R6, R209, 0x1, -R6 ;  /* 0x00000001d1067824 */ /* 0x000fe200078e0a06 */
[----:B------:R-:W-:-:S02]  /*0c80*/  LOP3.LUT R2, R2, 0x1ffffffe, RZ, 0xc0, !PT ;  /* 0x1ffffffe02027812 */ /* 0x000fc400078ec0ff */
[----:B------:R-:W-:Y:S02]  /*0c90*/  LOP3.LUT R4, R0, 0xfffffff8, RZ, 0xc0, !PT ;  /* 0xfffffff800047812 */ /* 0x000fe400078ec0ff */
[----:B------:R-:W-:Y:S01]  /*0ca0*/  LOP3.LUT R11, R11, 0xfffffff8, RZ, 0xc0, !PT ;  /* 0xfffffff80b0b7812 */ /* 0x000fe200078ec0ff */
[----:B------:R-:W-:Y:S01]  /*0cb0*/  IMAD.IADD R2, R5, 0x1, -R2 ;  /* 0x0000000105027824 */ /* 0x000fe200078e0a02 */
[----:B------:R-:W-:Y:S01]  /*0cc0*/  LEA.HI R8, R8, R23, RZ, 0x5 ;  /* 0x0000001708087211 */ /* 0x000fe200078f28ff */
[----:B------:R-:W-:Y:S01]  /*0cd0*/  IMAD.IADD R19, R209, 0x1, -R4 ;  /* 0x00000001d1137824 */ /* 0x000fe200078e0a04 */
[----:B------:R-:W-:Y:S01]  /*0ce0*/  LEA.HI R3, R3, R200, RZ, 0x1 ;  /* 0x000000c803037211 */ /* 0x000fe200078f08ff */
[----:B------:R-:W-:Y:S01]  /*0cf0*/  IMAD.IADD R11, R10, 0x1, -R11 ;  /* 0x000000010a0b7824 */ /* 0x000fe200078e0a0b */
[----:B------:R-:W-:Y:S01]  /*0d00*/  SHF.R.S32.HI R8, RZ, 0x5, R8 ;  /* 0x00000005ff087819 */ /* 0x000fe20000011408 */
[----:B------:R-:W-:Y:S01]  /*0d10*/  IMAD R204, R2, 0x8, R7 ;  /* 0x0000000802cc7824 */ /* 0x000fe200078e0207 */
[----:B------:R-:W-:Y:S01]  /*0d20*/  LEA.HI R5, R6, R6, RZ, 0x1 ;  /* 0x0000000606057211 */ /* 0x000fe200078f08ff */
[----:B------:R-:W-:Y:S01]  /*0d30*/  IMAD.SHL.U32 R2, R19, 0x8, RZ ;  /* 0x0000000813027824 */ /* 0x000fe200078e00ff */
[----:B------:R-:W-:Y:S01]  /*0d40*/  LOP3.LUT R3, R3, 0x3fffffe, RZ, 0xc0, !PT ;  /* 0x03fffffe03037812 */ /* 0x000fe200078ec0ff */
[----:B------:R-:W-:Y:S01]  /*0d50*/  IMAD R8, R8, 0x10, R11 ;  /* 0x0000001008087824 */ /* 0x000fe200078e020b */
[----:B------:R-:W-:Y:S01]  /*0d60*/  LOP3.LUT R5, R5, 0x1ffffffe, RZ, 0xc0, !PT ;  /* 0x1ffffffe05057812 */ /* 0x000fe200078ec0ff */
[----:B------:R-:W-:Y:S01]  /*0d70*/  VIADD R17, R2, 0x40 ;  /* 0x0000004002117836 */ /* 0x000fe20000000000 */
[----:B------:R-:W-:Y:S01]  /*0d80*/  LOP3.LUT R202, R9, 0x7ffffffc, RZ, 0xc0, !PT ;  /* 0x7ffffffc09ca7812 */ /* 0x000fe200078ec0ff */
[----:B------:R-:W-:Y:S01]  /*0d90*/  IMAD.IADD R3, R200, 0x1, -R3 ;  /* 0x00000001c8037824 */ /* 0x000fe200078e0a03 */
[----:B------:R-:W-:Y:S01]  /*0da0*/  SHF.R.S32.HI R22, RZ, 0x3, R0 ;  /* 0x00000003ff167819 */ /* 0x000fe20000011400 */
        /* <DEDUP_REMOVED lines=8> */
[----:B------:R-:W-:-:S02]  /*0e30*/  IMAD.MOV.U32 R7, RZ, RZ, R15 ;  /* 0x000000ffff077224 */ /* 0x000fc400078e000f */
[----:B------:R-:W-:Y:S02]  /*0e40*/  IMAD.IADD R202, R23, 0x1, -R202 ;  /* 0x0000000117ca7824 */ /* 0x000fe400078e0aca */
[----:B------:R-:W-:-:S07]  /*0e50*/  IMAD R203, R6, 0x8, R201 ;  /* 0x0000000806cb7824 */ /* 0x000fce00078e02c9 */
.L_x_9488:
[----:B012-4-:R-:W0:Y:S01]  /*0e60*/  LDC.64 R4, c[0x0][0xc88] ;  /* 0x00032200ff047b82 */ /* 0x017e220000000a00 */
[----:B------:R-:W-:Y:S01]  /*0e70*/  ULDC.64 UR8, c[0x0][0xa28] ;  /* 0x00028a0000087ab9 */ /* 0x000fe20000000a00 */
[----:B------:R-:W-:Y:S01]  /*0e80*/  ULDC.64 UR10, c[0x0][0xa20] ;  /* 0x00028800000a7ab9 */ /* 0x000fe20000000a00 */
[----:B------:R-:W-:Y:S01]  /*0e90*/  ULDC UR4, c[0x0][0x424] ;  /* 0x0001090000047ab9 */ /* 0x000fe20000000800 */
        /* <DEDUP_REMOVED lines=13> */
[----:B------:R-:W-:Y:S01]  /*0f70*/  @UP1 ULEA.HI.X UR11, UR46, UR11, UR45, 0x2, UP3 ;  /* 0x0000000b2e0b1291 */ /* 0x000fe200098f142d */
[----:B------:R-:W-:Y:S02]  /*0f80*/  IMAD.U32 R4, RZ, RZ, UR8 ;  /* 0x00000008ff047e24 */ /* 0x000fe4000f8e00ff */
[----:B------:R-:W-:-:S02]  /*0f90*/  IMAD.U32 R6, RZ, RZ, UR10 ;  /* 0x0000000aff067e24 */ /* 0x000fc4000f8e00ff */
[----:B------:R-:W-:Y:S01]  /*0fa0*/  IMAD.U32 R5, RZ, RZ, UR9 ;  /* 0x00000009ff057e24 */ /* 0x000fe2000f8e00ff */
[----:B------:R-:W-:Y:S01]  /*0fb0*/  ULDC.64 UR8, c[0x0][0x418] ;  /* 0x0001060000087ab9 */ /* 0x000fe20000000a00 */
[----:B------:R-:W-:-:S03]  /*0fc0*/  IMAD.U32 R7, RZ, RZ, UR11 ;  /* 0x0000000bff077e24 */ /* 0x000fc6000f8e00ff */
[----:B------:R-:W2:Y:S04]  /*0fd0*/  @P0 LDG.E R4, desc[UR40][R4.64] ;  /* 0x0000002804040981 */ /* 0x000ea8000c1e1900 */
[----:B---3--:R-:W3:Y:S01]  /*0fe0*/  @P1 LDG.E R6, desc[UR40][R6.64] ;  /* 0x0000002806061981 */ /* 0x008ee2000c1e1900 */
[----:B------:R-:W-:Y:S01]  /*0ff0*/  UISETP.NE.U32.AND UP0, UPT, UR8, URZ, UPT ;  /* 0x0000003f0800728c */ /* 0x000fe2000bf05070 */
[----:B------:R-:W-:Y:S01]  /*1000*/  CS2R R8, SRZ ;  /* 0x0000000000087805 */ /* 0x000fe2000001ff00 */
[----:B------:R-:W-:Y:S01]  /*1010*/  UMOV UR44, UR5 ;  /* 0x00000005002c7c82 */ /* 0x000fe20008000000 */
[----:B------:R-:W-:Y:S01]  /*1020*/  ULDC UR5, c[0x0][0x2f0] ;  /* 0x0000bc0000057ab9 */ /* 0x000fe20000000800 */
[----:B------:R-:W-:Y:S01]  /*1030*/  UISETP.NE.AND.EX UP0, UPT, UR9, URZ, UPT, UP0 ;  /* 0x0000003f0900728c */ /* 0x000fe2000bf05300 */
[----:B------:R-:W-:Y:S01]  /*1040*/  CS2R R150, SRZ ;  /* 0x0000000000967805 */ /* 0x000fe2000001ff00 */
[----:B------:R-:W-:Y:S01]  /*1050*/  UMOV UR42, URZ ;  /* 0x0000003f002a7c82 */ /* 0x000fe20008000000 */
[----:B------:R-:W-:Y:S01]  /*1060*/  UMOV UR43, UR6 ;  /* 0x00000006002b7c82 */ /* 0x000fe20008000000 */
[----:B------:R-:W-:Y:S01]  /*1070*/  USEL UR4, UR4, 0x1, UP0 ;  /* 0x0000000104047887 */ /* 0x000fe20008000000 */
[----:B------:R-:W-:-:S02]  /*1080*/  CS2R R148, SRZ ;  /* 0x0000000000947805 */ /* 0x000fc4000001ff00 */
[----:B------:R-:W-:Y:S02]  /*1090*/  CS2R R146, SRZ ;  /* 0x0000000000927805 */ /* 0x000fe4000001ff00 */
[----:B------:R-:W-:Y:S01]  /*10a0*/  CS2R R144, SRZ ;  /* 0x0000000000907805 */ /* 0x000fe2000001ff00 */
[----:B------:R-:W-:Y:S01]  /*10b0*/  UIMAD UR4, UR4, UR5, URZ ;  /* 0x00000005040472a4 */ /* 0x000fe2000f8e023f */
        /* <DEDUP_REMOVED lines=52> */
[----:B------:R-:W-:Y:S01]  /*1400*/  IMAD.MOV.U32 R41, RZ, RZ, RZ ;  /* 0x000000ffff297224 */ /* 0x000fe200078e00ff */
[----:B--2---:R-:W-:-:S02]  /*1410*/  @P0 R2UR UR42, R4 ;  /* 0x00000000042a02ca */ /* 0x004fc400000e0000 */
[----:B------:R-:W-:Y:S02]  /*1420*/  PLOP3.LUT P0, PT, PT, PT, PT, 0x80, 0x0 ;  /* 0x000000000000781c */ /* 0x000fe40003f0f070 */
        /* <DEDUP_REMOVED lines=15> */
.L_x_9447:
[----:B------:R-:W-:Y:S01]  /*1520*/  UIADD3 UR42, -UR42, UR4, URZ ;  /* 0x000000042a2a7290 */ /* 0x000fe2000fffe13f */
[----:B------:R-:W-:Y:S01]  /*1530*/  IMAD.MOV.U32 R40, RZ, RZ, RZ ;  /* 0x000000ffff287224 */ /* 0x000fe200078e00ff */
[----:B------:R-:W-:Y:S01]  /*1540*/  CS2R R34, SRZ ;  /* 0x0000000000227805 */ /* 0x000fe2000001ff00 */
[----:B------:R-:W-:Y:S01]  /*1550*/  IMAD.MOV.U32 R161, RZ, RZ, RZ ;  /* 0x000000ffffa17224 */ /* 0x000fe200078e00ff */
[----:B------:R-:W-:Y:S01]  /*1560*/  UISETP.GE.AND UP0, UPT, UR42, 0x1, UPT ;  /* 0x000000012a00788c */ /* 0x000fe2000bf06270 */
[----:B------:R-:W-:Y:S01]  /*1570*/  CS2R R36, SRZ ;  /* 0x0000000000247805 */ /* 0x000fe2000001ff00 */
[----:B------:R-:W-:Y:S01]  /*1580*/  UIADD3 UR4, UR42, 0x5f, URZ ;  /* 0x0000005f2a047890 */ /* 0x000fe2000fffe03f */
[----:B------:R-:W-:Y:S01]  /*1590*/  IMAD.MOV.U32 R162, RZ, RZ, RZ ;  /* 0x000000ffffa27224 */ /* 0x000fe200078e00ff */
[----:B------:R-:W-:Y:S01]  /*15a0*/  CS2R R32, SRZ ;  /* 0x0000000000207805 */ /* 0x000fe2000001ff00 */
[----:B------:R-:W-:Y:S01]  /*15b0*/  IMAD.MOV.U32 R12, RZ, RZ, RZ ;  /* 0x000000ffff0c7224 */ /* 0x000fe200078e00ff */
[----:B------:R-:W-:Y:S01]  /*15c0*/  PLOP3.LUT P1, PT, PT, PT, UP0, 0x80, 0x0 ;  /* 0x000000000000781c */ /* 0x000fe20003f2f008 */
[----:B------:R-:W-:Y:S01]  /*15d0*/  UIMAD.WIDE UR4, UR4, 0x2aaaaaab, URZ ;  /* 0x2aaaaaab040478a5 */ /* 0x000fe2000f8e023f */
[----:B------:R-:W-:-:S02]  /*15e0*/  CS2R R26, SRZ ;  /* 0x00000000001a7805 */ /* 0x000fc4000001ff00 */
[----:B------:R-:W-:Y:S01]  /*15f0*/  CS2R R28, SRZ ;  /* 0x00000000001c7805 */ /* 0x000fe2000001ff00 */
[----:B------:R-:W-:Y:S01]  /*1600*/  IMAD.MOV.U32 R14, RZ, RZ, RZ ;  /* 0x000000ffff0e7224 */ /* 0x000fe200078e00ff */
[----:B------:R-:W-:Y:S01]  /*1610*/  USHF.R.U32.HI UR39, URZ, 0x1f, UR5 ;  /* 0x0000001f3f277899 */ /* 0x000fe20008011605 */
[----:B------:R-:W-:-:S03]  /*1620*/  CS2R R24, SRZ ;  /* 0x0000000000187805 */ /* 0x000fc6000001ff00 */
[----:B------:R-:W-:-:S03]  /*1630*/  ULEA.HI.SX32 UR39, UR5, UR39, 0x1c ;  /* 0x0000002705277291 */ /* 0x000fc6000f8fe23f */
[----:B------:R-:W-:Y:S09]  /*1640*/  @!P1 BRA `(.L_x_9448) ;  /* 0x0000004400189947 */ /* 0x000ff20003800000 */
        /* <DEDUP_REMOVED lines=31> */
.L_x_9449:
[----:B------:R-:W0:Y:S01]  /*1840*/  S2R R0, SR_CgaCtaId ;  /* 0x0000000000007919 */ /* 0x000e220000008800 */
[----:B------:R-:W-:Y:S01]  /*1850*/  ULEA.HI UR4, UR47, UR47, URZ, 0x1 ;  /* 0x0000002f2f047291 */ /* 0x000fe2000f8f083f */
[----:B------:R-:W-:Y:S01]  /*1860*/  MOV R7, 0x400 ;  /* 0x0000040000077802 */ /* 0x000fe20000000f00 */
[----:B------:R-:W1:Y:S02]  /*1870*/  S2R R20, SR_TID.X ;  /* 0x0000000000147919 */ /* 0x000e640000002100 */
[----:B------:R-:W-:-:S04]  /*1880*/  ULOP3.LUT UR4, UR4, 0xfffffffe, URZ, 0xc0, !UPT ;  /* 0xfffffffe04047892 */ /* 0x000fc8000f8ec03f */
[----:B------:R-:W-:-:S06]  /*1890*/  UIADD3 UR4, UR47, -UR4, URZ ;  /* 0x800000042f047290 */ /* 0x000fcc000fffe03f */
[----:B------:R-:W-:Y:S01]  /*18a0*/  IMAD.U32 R3, RZ, RZ, UR4 ;  /* 0x00000004ff037e24 */ /* 0x000fe2000f8e00ff */
[----:B0-----:R-:W-:-:S04]  /*18b0*/  LEA R7, R0, R7, 0x18 ;  /* 0x0000000700077211 */ /* 0x001fc800078ec0ff */
[----:B------:R-:W-:Y:S02]  /*18c0*/  SHF.L.U32 R0, R3, 0x1f, RZ ;  /* 0x0000001f03007819 */ /* 0x000fe400000006ff */
[----:B-1----:R-:W-:Y:S02]  /*18d0*/  SHF.R.U32.HI R20, RZ, 0x7, R20 ;  /* 0x00000007ff147819 */ /* 0x002fe40000011614 */
[----:B------:R-:W0:Y:S03]  /*18e0*/  SYNCS.PHASECHK.TRANS64.TRYWAIT P0, [R7+URZ+0x22800], R0 ;  /* 0x02280000070075a7 */ /* 0x000e26000800017f */
[----:B------:R-:W-:Y:S01]  /*18f0*/  VIADD R8, R20, 0x8 ;  /* 0x0000000814087836 */ /* 0x000fe20000000000 */
[----:B0-----:R-:W-:Y:S06]  /*1900*/  @!P0 BRA `(.L_x_9450) ;  /* 0x000000cc00ac8947 */ /* 0x001fec0003800000 */
.L_x_9613:
[----:B0-----:R-:W-:Y:S01]  /*1910*/  IMAD.U32 R0, RZ, RZ, UR48 ;  /* 0x00000030ff007e24 */ /* 0x001fe2000f8e00ff */
[----:B------:R-:W-:Y:S05]  /*1920*/  WARPSYNC.ALL ;  /* 0x0000000000007948 */ /* 0x000fea0003800000 */
[----:B------:R0:W-:Y:S01]  /*1930*/  BAR.SYNC.DEFER_BLOCKING R8, 0x100 ;  /* 0x000400080000751d */ /* 0x0001e20000010000 */
[----:B------:R-:W-:-:S13]  /*1940*/  ISETP.NE.AND P0, PT, R0, 0x3, PT ;  /* 0x000000030000780c */ /* 0x000fda0003f05270 */
[----:B0-----:R-:W-:Y:S05]  /*1950*/  @!P0 BRA `(.L_x_9451) ;  /* 0x0000000000048947 */ /* 0x001fea0003800000 */
[----:B------:R-:W-:Y:S01]  /*1960*/  BPT.TRAP 0x1 ;  /* 0x000000040000795c */ /* 0x000fe20000300000 */
.L_x_9451:
[----:B------:R-:W-:Y:S02]  /*1970*/  IMAD.U32 R10, RZ, RZ, UR38 ;  /* 0x00000026ff0a7e24 */ /* 0x000fe4000f8e00ff */
[----:B------:R-:W-:-:S03]  /*1980*/  IMAD.U32 R0, RZ, RZ, UR37 ;  /* 0x00000025ff007e24 */ /* 0x000fc6000f8e00ff */
[----:B------:R-:W-:Y:S01]  /*1990*/  SHF.L.U32 R10, R10, 0x1f, RZ ;  /* 0x0000001f0a0a7819 */ /* 0x000fe200000006ff */
[----:B------:R-:W-:-:S04]  /*19a0*/  IMAD R5, R0, 0x8, R7 ;  /* 0x0000000800057824 */ /* 0x000fc800078e0207 */
[----:B------:R0:W1:Y:S01]  /*19b0*/  SYNCS.PHASECHK.TRANS64.TRYWAIT P1, [R5+URZ+0x22830], R10 ;  /* 0x0228300a050075a7 */ /* 0x000062000802017f */
[----:B------:R-:W-:Y:S05]  /*19c0*/  @!P0 BRA `(.L_x_9452) ;  /* 0x0000000000048947 */ /* 0x000fea0003800000 */
[----:B------:R-:W-:Y:S01]  /*19d0*/  BPT.TRAP 0x1 ;  /* 0x000000040000795c */ /* 0x000fe20000300000 */
.L_x_9452:
[----:B-1----:R-:W-:Y:S05]  /*19e0*/  @P1 BRA `(.L_x_9453) ;  /* 0x0000000000081947 */ /* 0x002fea0003800000 */
[----:B------:R-:W1:Y:S02]  /*19f0*/  SYNCS.PHASECHK.TRANS64.TRYWAIT P1, [R5+URZ+0x22830], R10 ;  /* 0x0228300a050075a7 */ /* 0x000e64000802017f */
[----:B-1----:R-:W-:Y:S05]  /*1a00*/  @!P1 BRA `(.L_x_9454) ;  /* 0x000000cc00809947 */ /* 0x002fea0003800000 */
.L_x_9453:
[----:B------:R-:W-:Y:S01]  /*1a10*/  R2UR UR4, R7 ;  /* 0x00000000070472ca */ /* 0x000fe200000e0000 */
[----:B------:R-:W-:Y:S01]  /*1a20*/  WARPGROUP.ARRIVE ;  /* 0x00000000000079c5 */ /* 0x000fe20000000000 */
        /* <DEDUP_REMOVED lines=8> */
[----:B------:R-:W-:Y:S01]  /*1ab0*/  P2R R12, PR, RZ, 0x1 ;  /* 0x00000001ff0c7803 */ /* 0x000fe20000000000 */
[----:B------:R-:W2:Y:S02]  /*1ac0*/  S2R R14, SR_TID.X ;  /* 0x00000000000e7919 */ /* 0x000ea40000002100 */
[----:B------:R-:W-:-:S04]  /*1ad0*/  UIADD3 UR4, UR4, 0x1c400, URZ ;  /* 0x0001c40004047890 */ /* 0x000fc8000fffe03f */
[----:B------:R-:W-:-:S04]  /*1ae0*/  USHF.R.U32.HI UR4, URZ, 0x4, UR4 ;  /* 0x000000043f047899 */ /* 0x000fc80008011604 */
[----:B------:R-:W-:-:S04]  /*1af0*/  ULOP3.LUT UR4, UR4, 0x3fff, URZ, 0xc0, !UPT ;  /* 0x00003fff04047892 */ /* 0x000fc8000f8ec03f */
[----:B------:R-:W-:Y:S02]  /*1b00*/  ULOP3.LUT UR20, UR4, 0x10000, URZ, 0xfc, !UPT ;  /* 0x0001000004147892 */ /* 0x000fe4000f8efc3f */
[----:B------:R-:W-:Y:S02]  /*1b10*/  ULOP3.LUT UR4, UR49, 0x10000, URZ, 0xfc, !UPT ;  /* 0x0001000031047892 */ /* 0x000fe4000f8efc3f */
[----:B------:R-:W-:Y:S02]  /*1b20*/  UIMAD UR6, UR37, 0x300, UR20 ;  /* 0x00000300250678a4 */ /* 0x000fe4000f8e0214 */
[----:B------:R-:W-:Y:S02]  /*1b30*/  UIADD3 UR8, UR4, 0x2, URZ ;  /* 0x0000000204087890 */ /* 0x000fe4000fffe03f */
[----:B------:R-:W-:Y:S02]  /*1b40*/  UIADD3 UR10, UR6, 0x2, URZ ;  /* 0x00000002060a7890 */ /* 0x000fe4000fffe03f */
[----:B------:R-:W-:-:S02]  /*1b50*/  UIADD3 UR12, UR4, 0x4, URZ ;  /* 0x00000004040c7890 */ /* 0x000fc4000fffe03f */
[----:B------:R-:W-:Y:S02]  /*1b60*/  UIADD3 UR14, UR6, 0x4, URZ ;  /* 0x00000004060e7890 */ /* 0x000fe4000fffe03f */
[----:B------:R-:W-:Y:S01]  /*1b70*/  HGMMA.64x96x16.F32 R24, gdesc[UR4], RZ, !UPT, gsb0 ;  /* 0x01600000041879f0 */ /* 0x000fe2000c0008ff */
[----:B------:R-:W-:Y:S02]  /*1b80*/  UIADD3 UR16, UR4, 0x6, URZ ;  /* 0x0000000604107890 */ /* 0x000fe4000fffe03f */
[----:B------:R-:W-:Y:S02]  /*1b90*/  UIADD3 UR18, UR6, 0x6, URZ ;  /* 0x0000000606127890 */ /* 0x000fe4000fffe03f */
[----:B------:R-:W-:-:S04]  /*1ba0*/  UIMAD UR6, UR39, -0x60, UR42 ;  /* 0xffffffa0270678a4 */ /* 0x000fc8000f8e022a */
[----:B------:R-:W-:-:S06]  /*1bb0*/  UIADD3 UR6, UR6, 0x60, URZ ;  /* 0x0000006006067890 */ /* 0x000fcc000fffe03f */
[----:B------:R-:W-:-:S04]  /*1bc0*/  IMAD.U32 R3, RZ, RZ, UR6 ;  /* 0x00000006ff037e24 */ /* 0x000fc8000f8e00ff */
        /* <DEDUP_REMOVED lines=104> */
[----:B------:R-:W3:Y:S01]  /*2250*/  SHFL.BFLY PT, R3, R6, 0x2, 0x1f ;  /* 0x0c401f0006037f89 */ /* 0x000ee200000e0000 */
[----:B------:R-:W-:Y:S02]  /*2260*/  FSEL R67, R67, -INF , P3 ;  /* 0xff80000043437808 */ /* 0x000fe40001800000 */
[----:B------:R-:W-:-:S02]  /*2270*/  FSEL R70, R70, -INF , P2 ;  /* 0xff80000046467808 */ /* 0x000fc40001000000 */
[----:B------:R-:W-:Y:S02]  /*2280*/  FSEL R71, R71, -INF , P1 ;  /* 0xff80000047477808 */ /* 0x000fe40000800000 */
[----:B---3--:R-:W-:-:S05]  /*2290*/  FMNMX.FTZ R9, R6, R3, !PT ;  /* 0x0000000306097209 */ /* 0x008fca0007810000 */
[----:B------:R-:W3:Y:S02]  /*22a0*/  SHFL.BFLY PT, R0, R9, 0x1, 0x1f ;  /* 0x0c201f0009007f89 */ /* 0x000ee400000e0000 */
[----:B---3--:R-:W-:-:S04]  /*22b0*/  FMNMX.FTZ R0, R9, R0, !PT ;  /* 0x0000000009007209 */ /* 0x008fc80007810000 */
        /* <DEDUP_REMOVED lines=19> */
[----:B------:R-:W3:Y:S01]  /*23f0*/  MUFU.EX2 R25, R25 ;  /* 0x0000001900197308 */ /* 0x000ee20000000800 */
        /* <DEDUP_REMOVED lines=15> */
[----:B------:R-:W4:Y:S01]  /*24f0*/  MUFU.EX2 R29, R29 ;  /* 0x0000001d001d7308 */ /* 0x000f220000000800 */
[----:B---3--:R-:W-:Y:S01]  /*2500*/  FADD.FTZ R9, R24, R25 ;  /* 0x0000001918097221 */ /* 0x008fe20000010000 */
        /* <DEDUP_REMOVED lines=11> */
[----:B------:R-:W3:Y:S01]  /*25c0*/  MUFU.EX2 R33, R33 ;  /* 0x0000002100217308 */ /* 0x000ee20000000800 */
[----:B----4-:R-:W-:Y:S02]  /*25d0*/  F2FP.F16.F32.PACK_AB R154, R29, R28 ;  /* 0x0000001c1d9a723e */ /* 0x010fe400000000ff */
[----:B------:R-:W-:-:S04]  /*25e0*/  FMNMX.FTZ R4, R54, R3, !PT ;  /* 0x0000000336047209 */ /* 0x000fc80007810000 */
[----:B------:R-:W-:Y:S01]  /*25f0*/  FMNMX.FTZ R3, R55, R4, !PT ;  /* 0x0000000437037209 */ /* 0x000fe20007810000 */
[----:B------:R-:W-:Y:S03]  /*2600*/  MUFU.EX2 R36, R36 ;  /* 0x0000002400247308 */ /* 0x000fe60000000800 */
[----:B------:R-:W-:-:S04]  /*2610*/  FMNMX.FTZ R4, R58, R3, !PT ;  /* 0x000000033a047209 */ /* 0x000fc80007810000 */
[----:B------:R-:W-:Y:S01]  /*2620*/  FMNMX.FTZ R3, R59, R4, !PT ;  /* 0x000000043b037209 */ /* 0x000fe20007810000 */
[----:B------:R-:W4:Y:S01]  /*2630*/  MUFU.EX2 R37, R37 ;  /* 0x0000002500257308 */ /* 0x000f220000000800 */
[----:B---3--:R-:W-:Y:S02]  /*2640*/  F2FP.F16.F32.PACK_AB R156, R33, R32 ;  /* 0x00000020219c723e */ /* 0x008fe400000000ff */
[----:B------:R-:W-:-:S04]  /*2650*/  FMNMX.FTZ R4, R62, R3, !PT ;  /* 0x000000033e047209 */ /* 0x000fc80007810000 */
[----:B------:R-:W-:Y:S01]  /*2660*/  FMNMX.FTZ R3, R63, R4, !PT ;  /* 0x000000043f037209 */ /* 0x000fe20007810000 */
[----:B------:R-:W-:Y:S03]  /*2670*/  MUFU.EX2 R40, R40 ;  /* 0x0000002800287308 */ /* 0x000fe60000000800 */
[----:B------:R-:W-:-:S04]  /*2680*/  FMNMX.FTZ R4, R66, R3, !PT ;  /* 0x0000000342047209 */ /* 0x000fc80007810000 */
[----:B------:R-:W-:Y:S01]  /*2690*/  FMNMX.FTZ R3, R67, R4, !PT ;  /* 0x0000000443037209 */ /* 0x000fe20007810000 */
[----:B------:R-:W3:Y:S01]  /*26a0*/  MUFU.EX2 R41, R41 ;  /* 0x0000002900297308 */ /* 0x000ee20000000800 */
[----:B----4-:R-:W-:Y:S02]  /*26b0*/  F2FP.F16.F32.PACK_AB R158, R37, R36 ;  /* 0x00000024259e723e */ /* 0x010fe400000000ff */
[----:B------:R-:W-:-:S04]  /*26c0*/  FMNMX.FTZ R4, R70, R3, !PT ;  /* 0x0000000346047209 */ /* 0x000fc80007810000 */
[----:B------:R-:W-:Y:S01]  /*26d0*/  FMNMX.FTZ R4, R71, R4, !PT ;  /* 0x0000000447047209 */ /* 0x000fe20007810000 */
[----:B------:R-:W-:Y:S04]  /*26e0*/  MUFU.EX2 R44, R44 ;  /* 0x0000002c002c7308 */ /* 0x000fe80000000800 */
[----:B------:R-:W4:Y:S04]  /*26f0*/  SHFL.BFLY PT, R3, R4, 0x2, 0x1f ;  /* 0x0c401f0004037f89 */ /* 0x000f2800000e0000 */
[----:B------:R-:W5:Y:S01]  /*2700*/  MUFU.EX2 R45, R45 ;  /* 0x0000002d002d7308 */ /* 0x000f620000000800 */
[----:B---3--:R-:W-:-:S07]  /*2710*/  F2FP.F16.F32.PACK_AB R160, R41, R40 ;  /* 0x0000002829a0723e */ /* 0x008fce00000000ff */
[----:B------:R-:W-:Y:S08]  /*2720*/  MUFU.EX2 R48, R48 ;  /* 0x0000003000307308 */ /* 0x000ff00000000800 */
[----:B------:R-:W3:Y:S01]  /*2730*/  MUFU.EX2 R49, R49 ;  /* 0x0000003100317308 */ /* 0x000ee20000000800 */
[----:B-----5:R-:W-:Y:S02]  /*2740*/  F2FP.F16.F32.PACK_AB R162, R45, R44 ;  /* 0x0000002c2da2723e */ /* 0x020fe400000000ff */
[----:B----4-:R-:W-:-:S05]  /*2750*/  FMNMX.FTZ R6, R4, R3, !PT ;  /* 0x0000000304067209 */ /* 0x010fca0007810000 */
[----:B------:R-:W-:Y:S01]  /*2760*/  MUFU.EX2 R52, R52 ;  /* 0x0000003400347308 */ /* 0x000fe20000000800 */
[----:B------:R-:W4:Y:S07]  /*2770*/  SHFL.BFLY PT, R3, R6, 0x1, 0x1f ;  /* 0x0c201f0006037f89 */ /* 0x000f2e00000e0000 */
[----:B------:R-:W5:Y:S01]  /*2780*/  MUFU.EX2 R53, R53 ;  /* 0x0000003500357308 */ /* 0x000f620000000800 */
[----:B---3--:R-:W-:-:S07]  /*2790*/  F2FP.F16.F32.PACK_AB R164, R49, R48 ;  /* 0x0000003031a4723e */ /* 0x008fce00000000ff */
[----:B------:R-:W-:Y:S08]  /*27a0*/  MUFU.EX2 R56, R56 ;  /* 0x0000003800387308 */ /* 0x000ff00000000800 */
[----:B------:R-:W-:Y:S01]  /*27b0*/  MUFU.EX2 R57, R57 ;  /* 0x0000003900397308 */ /* 0x000fe20000000800 */
[----:B----4-:R-:W-:Y:S02]  /*27c0*/  FMNMX.FTZ R3, R6, R3, !PT ;  /* 0x0000000306037209 */ /* 0x010fe40007810000 */
[----:B-----5:R-:W-:-:S02]  /*27d0*/  F2FP.F16.F32.PACK_AB R166, R53, R52 ;  /* 0x0000003435a6723e */ /* 0x020fc400000000ff */
[C---:B------:R-:W-:Y:S01]  /*27e0*/  FSETP.NEU.FTZ.AND P1, PT, R3.reuse, -INF , PT ;  /* 0xff8000000300780b */ /* 0x040fe20003f3d000 */
[----:B------:R-:W-:Y:S02]  /*27f0*/  FMUL.FTZ R4, R3, UR10 ;  /* 0x0000000a03047c20 */ /* 0x000fe40008410000 */
[----:B------:R-:W-:Y:S03]  /*2800*/  MUFU.EX2 R60, R60 ;  /* 0x0000003c003c7308 */ /* 0x000fe60000000800 */
[----:B------:R-:W-:Y:S01]  /*2810*/  FSEL R6, R4, RZ, P1 ;  /* 0x000000ff04067208 */ /* 0x000fe20000800000 */
[----:B------:R-:W-:Y:S01]  /*2820*/  FADD.FTZ R4, R28, R9 ;  /* 0x000000091c047221 */ /* 0x000fe20000010000 */
[----:B--2---:R-:W-:Y:S02]  /*2830*/  LOP3.LUT P1, RZ, R14, 0x7f, RZ, 0xc0, !PT ;  /* 0x0000007f0eff7812 */ /* 0x004fe4000782c0ff */
[----:B------:R-:W-:Y:S01]  /*2840*/  SHF.R.U32.HI R14, RZ, 0x7, R14 ;  /* 0x00000007ff0e7819 */ /* 0x000fe2000001160e */
        /* <DEDUP_REMOVED lines=8> */
[--C-:B------:R-:W-:Y:S01]  /*28d0*/  FFMA.FTZ R38, R38, UR10, -R6.reuse ;  /* 0x0000000a26267c23 */ /* 0x100fe20008010806 */
[--C-:B------:R-:W-:Y:S01]  /*28e0*/  FFMA.FTZ R39, R39, UR10, -R6.reuse ;  /* 0x0000000a27277c23 */ /* 0x100fe20008010806 */
[--C-:B------:R-:W-:Y:S01]  /*28f0*/  FFMA.FTZ R42, R42, UR10, -R6.reuse ;  /* 0x0000000a2a2a7c23 */ /* 0x100fe20008010806 */
[----:B------:R-:W-:Y:S01]  /*2900*/  FADD.FTZ R4, R32, R9 ;  /* 0x0000000920047221 */ /* 0x000fe20000010000 */
[--C-:B------:R-:W-:Y:S01]  /*2910*/  FFMA.FTZ R43, R43, UR10, -R6.reuse ;  /* 0x0000000a2b2b7c23 */ /* 0x100fe20008010806 */
[----:B------:R-:W-:Y:S01]  /*2920*/  FFMA.FTZ R46, R46, UR10, -R6 ;  /* 0x0000000a2e2e7c23 */ /* 0x000fe20008010806 */
[----:B------:R-:W2:Y:S01]  /*2930*/  MUFU.EX2 R27, R27 ;  /* 0x0000001b001b7308 */ /* 0x000ea20000000800 */
[----:B------:R-:W-:Y:S01]  /*2940*/  FADD.FTZ R13, R33, R4 ;  /* 0x00000004210d7221 */ /* 0x000fe20000010000 */
[--C-:B------:R-:W-:Y:S01]  /*2950*/  FFMA.FTZ R47, R47, UR10, -R6.reuse ;  /* 0x0000000a2f2f7c23 */ /* 0x100fe20008010806 */
[--C-:B------:R-:W-:Y:S01]  /*2960*/  FFMA.FTZ R50, R50, UR10, -R6.reuse ;  /* 0x0000000a32327c23 */ /* 0x100fe20008010806 */
[----:B------:R-:W-:Y:S01]  /*2970*/  IADD3 R178, -R14, 0xb, RZ ;  /* 0x0000000b0eb27810 */ /* 0x000fe20007ffe1ff */
[----:B------:R-:W-:Y:S01]  /*2980*/  FADD.FTZ R12, R36, R13 ;  /* 0x0000000d240c7221 */ /* 0x000fe20000010000 */
[--C-:B------:R-:W-:Y:S01]  /*2990*/  FFMA.FTZ R51, R51, UR10, -R6.reuse ;  /* 0x0000000a33337c23 */ /* 0x100fe20008010806 */
[----:B------:R-:W-:Y:S01]  /*29a0*/  FFMA.FTZ R54, R54, UR10, -R6 ;  /* 0x0000000a36367c23 */ /* 0x000fe20008010806 */
[----:B------:R-:W3:Y:S01]  /*29b0*/  MUFU.EX2 R30, R30 ;  /* 0x0000001e001e7308 */ /* 0x000ee20000000800 */
[----:B------:R-:W-:Y:S01]  /*29c0*/  FADD.FTZ R13, R37, R12 ;  /* 0x0000000c250d7221 */ /* 0x000fe20000010000 */
[--C-:B------:R-:W-:Y:S01]  /*29d0*/  FFMA.FTZ R55, R55, UR10, -R6.reuse ;  /* 0x0000000a37377c23 */ /* 0x100fe20008010806 */
[--C-:B------:R-:W-:Y:S01]  /*29e0*/  FFMA.FTZ R58, R58, UR10, -R6.reuse ;  /* 0x0000000a3a3a7c23 */ /* 0x100fe20008010806 */
[--C-:B------:R-:W-:Y:S01]  /*29f0*/  FFMA.FTZ R59, R59, UR10, -R6.reuse ;  /* 0x0000000a3b3b7c23 */ /* 0x100fe20008010806 */
[----:B------:R-:W-:Y:S01]  /*2a00*/  FADD.FTZ R14, R40, R13 ;  /* 0x0000000d280e7221 */ /* 0x000fe20000010000 */
[--C-:B------:R-:W-:Y:S01]  /*2a10*/  FFMA.FTZ R62, R62, UR10, -R6.reuse ;  /* 0x0000000a3e3e7c23 */ /* 0x100fe20008010806 */
[----:B------:R-:W-:Y:S01]  /*2a20*/  FFMA.FTZ R63, R63, UR10, -R6 ;  /* 0x0000000a3f3f7c23 */ /* 0x000fe20008010806 */
[----:B------:R-:W4:Y:S01]  /*2a30*/  MUFU.EX2 R31, R31 ;  /* 0x0000001f001f7308 */ /* 0x000f220000000800 */
[----:B--2---:R-:W-:Y:S01]  /*2a40*/  FADD.FTZ R9, R26, R27 ;  /* 0x0000001b1a097221 */ /* 0x004fe20000010000 */
[----:B------:R-:W-:Y:S01]  /*2a50*/  FADD.FTZ R13, R41, R14 ;  /* 0x0000000e290d7221 */ /* 0x000fe20000010000 */
[--C-:B------:R-:W-:Y:S01]  /*2a60*/  FFMA.FTZ R66, R66, UR10, -R6.reuse ;  /* 0x0000000a42427c23 */ /* 0x100fe20008010806 */
[--C-:B------:R-:W-:Y:S01]  /*2a70*/  FFMA.FTZ R67, R67, UR10, -R6.reuse ;  /* 0x0000000a43437c23 */ /* 0x100fe20008010806 */
[--C-:B------:R-:W-:Y:S01]  /*2a80*/  FFMA.FTZ R70, R70, UR10, -R6.reuse ;  /* 0x0000000a46467c23 */ /* 0x100fe20008010806 */
[----:B------:R-:W-:Y:S01]  /*2a90*/  FADD.FTZ R14, R44, R13 ;  /* 0x0000000d2c0e7221 */ /* 0x000fe20000010000 */
[----:B------:R-:W-:Y:S01]  /*2aa0*/  FFMA.FTZ R71, R71, UR10, -R6 ;  /* 0x0000000a47477c23 */ /* 0x000fe20008010806 */
[----:B------:R-:W2:Y:S01]  /*2ab0*/  MUFU.EX2 R34, R34 ;  /* 0x0000002200227308 */ /* 0x000ea20000000800 */
[----:B---3--:R-:W-:Y:S01]  /*2ac0*/  FADD.FTZ R4, R30, R9 ;  /* 0x000000091e047221 */ /* 0x008fe20000010000 */
[----:B------:R-:W-:Y:S01]  /*2ad0*/  FADD.FTZ R13, R45, R14 ;  /* 0x0000000e2d0d7221 */ /* 0x000fe20000010000 */
[----:B------:R-:W-:-:S02]  /*2ae0*/  F2FP.F16.F32.PACK_AB R168, R57, R56 ;  /* 0x0000003839a8723e */ /* 0x000fc400000000ff */
[----:B------:R-:W-:-:S03]  /*2af0*/  F2FP.F16.F32.PACK_AB R153, R27, R26 ;  /* 0x0000001a1b99723e */ /* 0x000fc600000000ff */
[----:B------:R-:W3:Y:S01]  /*2b00*/  MUFU.EX2 R35, R35 ;  /* 0x0000002300237308 */ /* 0x000ee20000000800 */
[----:B----4-:R-:W-:Y:S01]  /*2b10*/  FADD.FTZ R9, R31, R4 ;  /* 0x000000041f097221 */ /* 0x010fe20000010000 */
[----:B------:R-:W-:Y:S01]  /*2b20*/  @!P1 VIADD R4, R5, 0x22840 ;  /* 0x0002284005049836 */ /* 0x000fe20000000000 */
[----:B------:R-:W-:-:S04]  /*2b30*/  F2FP.F16.F32.PACK_AB R155, R31, R30 ;  /* 0x0000001e1f9b723e */ /* 0x000fc800000000ff */
[----:B------:R-:W-:Y:S01]  /*2b40*/  @!P1 PRMT R4, RZ, 0x654, R4 ;  /* 0x00000654ff049816 */ /* 0x000fe20000000004 */
[----:B------:R-:W4:Y:S01]  /*2b50*/  MUFU.EX2 R38, R38 ;  /* 0x0000002600267308 */ /* 0x000f220000000800 */
[----:B--2---:R-:W-:Y:S01]  /*2b60*/  FADD.FTZ R12, R34, R9 ;  /* 0x00000009220c7221 */ /* 0x004fe20000010000 */
[----:B------:R2:W-:Y:S06]  /*2b70*/  BAR.ARV R178, 0x100 ;  /* 0x000400b20000751d */ /* 0x0005ec0000002000 */
[----:B------:R-:W5:Y:S01]  /*2b80*/  MUFU.EX2 R39, R39 ;  /* 0x0000002700277308 */ /* 0x000f620000000800 */
[C---:B---3--:R-:W-:Y:S01]  /*2b90*/  FADD.FTZ R9, R35.reuse, R12 ;  /* 0x0000000c23097221 */ /* 0x048fe20000010000 */
[----:B------:R3:W-:Y:S01]  /*2ba0*/  @!P1 SYNCS.ARRIVE.TRANS64.RED.A1T0 RZ, [R4+URZ], RZ ;  /* 0x000000ff04ff99a7 */ /* 0x0007e2000810043f */
[----:B------:R-:W-:-:S05]  /*2bb0*/  F2FP.F16.F32.PACK_AB R157, R35, R34 ;  /* 0x00000022239d723e */ /* 0x000fca00000000ff */
[----:B------:R-:W3:Y:S01]  /*2bc0*/  MUFU.EX2 R42, R42 ;  /* 0x0000002a002a7308 */ /* 0x000ee20000000800 */
[----:B----4-:R-:W-:-:S07]  /*2bd0*/  FADD.FTZ R12, R38, R9 ;  /* 0x00000009260c7221 */ /* 0x010fce0000010000 */
[----:B------:R-:W4:Y:S01]  /*2be0*/  MUFU.EX2 R43, R43 ;  /* 0x0000002b002b7308 */ /* 0x000f220000000800 */
[C---:B-----5:R-:W-:Y:S01]  /*2bf0*/  FADD.FTZ R9, R39.reuse, R12 ;  /* 0x0000000c27097221 */ /* 0x060fe20000010000 */
[----:B------:R-:W-:Y:S01]  /*2c00*/  FADD.FTZ R12, R48, R13 ;  /* 0x0000000d300c7221 */ /* 0x000fe20000010000 */
[----:B------:R-:W-:-:S03]  /*2c10*/  F2FP.F16.F32.PACK_AB R159, R39, R38 ;  /* 0x00000026279f723e */ /* 0x000fc600000000ff */
[----:B------:R-:W-:Y:S02]  /*2c20*/  FADD.FTZ R13, R49, R12 ;  /* 0x0000000c310d7221 */ /* 0x000fe40000010000 */
[----:B------:R-:W5:Y:S01]  /*2c30*/  MUFU.EX2 R46, R46 ;  /* 0x0000002e002e7308 */ /* 0x000f620000000800 */
[----:B---3--:R-:W-:Y:S01]  /*2c40*/  FADD.FTZ R4, R42, R9 ;  /* 0x000000092a047221 */ /* 0x008fe20000010000 */
[----:B------:R-:W-:-:S04]  /*2c50*/  FADD.FTZ R12, R52, R13 ;  /* 0x0000000d340c7221 */ /* 0x000fc80000010000 */
[----:B------:R-:W-:Y:S02]  /*2c60*/  FADD.FTZ R13, R53, R12 ;  /* 0x0000000c350d7221 */ /* 0x000fe40000010000 */
[----:B------:R-:W3:Y:S01]  /*2c70*/  MUFU.EX2 R47, R47 ;  /* 0x0000002f002f7308 */ /* 0x000ee20000000800 */
[C---:B----4-:R-:W-:Y:S01]  /*2c80*/  FADD.FTZ R9, R43.reuse, R4 ;  /* 0x000000042b097221 */ /* 0x050fe20000010000 */
[----:B------:R-:W-:Y:S01]  /*2c90*/  FADD.FTZ R6, R56, R13 ;  /* 0x0000000d38067221 */ /* 0x000fe20000010000 */
[----:B------:R-:W-:-:S03]  /*2ca0*/  F2FP.F16.F32.PACK_AB R161, R43, R42 ;  /* 0x0000002a2ba1723e */ /* 0x000fc600000000ff */
[----:B------:R-:W-:Y:S02]  /*2cb0*/  FADD.FTZ R13, R57, R6 ;  /* 0x00000006390d7221 */ /* 0x000fe40000010000 */
[----:B------:R-:W4:Y:S01]  /*2cc0*/  MUFU.EX2 R50, R50 ;  /* 0x0000003200327308 */ /* 0x000f220000000800 */
[----:B-----5:R-:W-:Y:S01]  /*2cd0*/  FADD.FTZ R4, R46, R9 ;  /* 0x000000092e047221 */ /* 0x020fe20000010000 */
[----:B------:R-:W-:-:S06]  /*2ce0*/  FADD.FTZ R6, R60, R13 ;  /* 0x0000000d3c067221 */ /* 0x000fcc0000010000 */
[----:B------:R-:W5:Y:S01]  /*2cf0*/  MUFU.EX2 R51, R51 ;  /* 0x0000003300337308 */ /* 0x000f620000000800 */
[C---:B---3--:R-:W-:Y:S01]  /*2d00*/  FADD.FTZ R9, R47.reuse, R4 ;  /* 0x000000042f097221 */ /* 0x048fe20000010000 */
[----:B------:R-:W-:-:S06]  /*2d10*/  F2FP.F16.F32.PACK_AB R163, R47, R46 ;  /* 0x0000002e2fa3723e */ /* 0x000fcc00000000ff */
[----:B------:R-:W3:Y:S01]  /*2d20*/  MUFU.EX2 R54, R54 ;  /* 0x0000003600367308 */ /* 0x000ee20000000800 */
[----:B----4-:R-:W-:-:S07]  /*2d30*/  FADD.FTZ R4, R50, R9 ;  /* 0x0000000932047221 */ /* 0x010fce0000010000 */
[----:B------:R-:W4:Y:S01]  /*2d40*/  MUFU.EX2 R55, R55 ;  /* 0x0000003700377308 */ /* 0x000f220000000800 */
[C---:B-----5:R-:W-:Y:S01]  /*2d50*/  FADD.FTZ R9, R51.reuse, R4 ;  /* 0x0000000433097221 */ /* 0x060fe20000010000 */
[----:B------:R-:W-:-:S06]  /*2d60*/  F2FP.F16.F32.PACK_AB R165, R51, R50 ;  /* 0x0000003233a5723e */ /* 0x000fcc00000000ff */
[----:B------:R-:W5:Y:S01]  /*2d70*/  MUFU.EX2 R58, R58 ;  /* 0x0000003a003a7308 */ /* 0x000f620000000800 */
[----:B---3--:R-:W-:-:S07]  /*2d80*/  FADD.FTZ R4, R54, R9 ;  /* 0x0000000936047221 */ /* 0x008fce0000010000 */
[----:B------:R-:W3:Y:S01]  /*2d90*/  MUFU.EX2 R59, R59 ;  /* 0x0000003b003b7308 */ /* 0x000ee20000000800 */
[C---:B----4-:R-:W-:Y:S01]  /*2da0*/  FADD.FTZ R9, R55.reuse, R4 ;  /* 0x0000000437097221 */ /* 0x050fe20000010000 */
[----:B------:R-:W-:-:S06]  /*2db0*/  F2FP.F16.F32.PACK_AB R167, R55, R54 ;  /* 0x0000003637a7723e */ /* 0x000fcc00000000ff */
[----:B------:R-:W4:Y:S01]  /*2dc0*/  MUFU.EX2 R62, R62 ;  /* 0x0000003e003e7308 */ /* 0x000f220000000800 */
[----:B-----5:R-:W-:-:S07]  /*2dd0*/  FADD.FTZ R4, R58, R9 ;  /* 0x000000093a047221 */ /* 0x020fce0000010000 */
        /* <DEDUP_REMOVED lines=9> */
[C---:B---3--:R-:W-:Y:S01]  /*2e70*/  FADD.FTZ R9, R63.reuse, R4 ;  /* 0x000000043f097221 */ /* 0x048fe20000010000 */
[----:B------:R-:W-:-:S06]  /*2e80*/  F2FP.F16.F32.PACK_AB R171, R63, R62 ;  /* 0x0000003e3fab723e */ /* 0x000fcc00000000ff */
[----:B------:R-:W3:Y:S01]  /*2e90*/  MUFU.EX2 R65, R65 ;  /* 0x0000004100417308 */ /* 0x000ee20000000800 */
[----:B----4-:R-:W-:-:S07]  /*2ea0*/  FADD.FTZ R6, R64, R13 ;  /* 0x0000000d40067221 */ /* 0x010fce0000010000 */
[----:B------:R-:W4:Y:S01]  /*2eb0*/  MUFU.EX2 R67, R67 ;  /* 0x0000004300437308 */ /* 0x000f220000000800 */
[----:B-----5:R-:W-:-:S07]  /*2ec0*/  FADD.FTZ R4, R66, R9 ;  /* 0x0000000942047221 */ /* 0x020fce0000010000 */
[----:B------:R-:W5:Y:S01]  /*2ed0*/  MUFU.EX2 R68, R68 ;  /* 0x0000004400447308 */ /* 0x000f620000000800 */
[C---:B---3--:R-:W-:Y:S01]  /*2ee0*/  FADD.FTZ R13, R65.reuse, R6 ;  /* 0x00000006410d7221 */ /* 0x048fe20000010000 */
[----:B------:R-:W-:-:S06]  /*2ef0*/  F2FP.F16.F32.PACK_AB R172, R65, R64 ;  /* 0x0000004041ac723e */ /* 0x000fcc00000000ff */
[----:B------:R-:W3:Y:S01]  /*2f00*/  MUFU.EX2 R70, R70 ;  /* 0x0000004600467308 */ /* 0x000ee20000000800 */
[C---:B----4-:R-:W-:Y:S01]  /*2f10*/  FADD.FTZ R9, R67.reuse, R4 ;  /* 0x0000000443097221 */ /* 0x050fe20000010000 */
[----:B------:R-:W-:-:S06]  /*2f20*/  F2FP.F16.F32.PACK_AB R173, R67, R66 ;  /* 0x0000004243ad723e */ /* 0x000fcc00000000ff */
[----:B------:R-:W4:Y:S01]  /*2f30*/  MUFU.EX2 R11, R11 ;  /* 0x0000000b000b7308 */ /* 0x000f220000000800 */
[----:B-----5:R-:W-:-:S07]  /*2f40*/  FADD.FTZ R6, R68, R13 ;  /* 0x0000000d44067221 */ /* 0x020fce0000010000 */
[----:B------:R-:W5:Y:S01]  /*2f50*/  MUFU.EX2 R71, R71 ;  /* 0x0000004700477308 */ /* 0x000f620000000800 */
[----:B---3--:R-:W-:Y:S01]  /*2f60*/  FADD.FTZ R4, R70, R9 ;  /* 0x0000000946047221 */ /* 0x008fe20000010000 */
[C---:B----4-:R-:W-:Y:S01]  /*2f70*/  FADD.FTZ R6, R11.reuse, R6 ;  /* 0x000000060b067221 */ /* 0x050fe20000010000 */
[----:B------:R-:W-:Y:S02]  /*2f80*/  F2FP.F16.F32.PACK_AB R174, R11, R68 ;  /* 0x000000440bae723e */ /* 0x000fe400000000ff */
[C---:B-----5:R-:W-:Y:S01]  /*2f90*/  FADD.FTZ R4, R71.reuse, R4 ;  /* 0x0000000447047221 */ /* 0x060fe20000010000 */
[----:B------:R-:W-:Y:S01]  /*2fa0*/  F2FP.F16.F32.PACK_AB R175, R71, R70 ;  /* 0x0000004647af723e */ /* 0x000fe200000000ff */
[----:B--2---:R-:W-:Y:S06]  /*2fb0*/  @!P0 BRA `(.L_x_9455) ;  /* 0x0000000000048947 */ /* 0x004fec0003800000 */
[----:B------:R-:W-:Y:S01]  /*2fc0*/  BPT.TRAP 0x1 ;  /* 0x000000040000795c */ /* 0x000fe20000300000 */
.L_x_9455:
[----:B------:R2:W3:Y:S01]  /*2fd0*/  SYNCS.PHASECHK.TRANS64.TRYWAIT P2, [R5+URZ+0x22850], R10 ;  /* 0x0228500a050075a7 */ /* 0x0004e2000804017f */
[----:B------:R-:W-:Y:S05]  /*2fe0*/  @!P0 BRA `(.L_x_9456) ;  /* 0x0000000000048947 */ /* 0x000fea0003800000 */
[----:B------:R-:W-:Y:S01]  /*2ff0*/  BPT.TRAP 0x1 ;  /* 0x000000040000795c */ /* 0x000fe20000300000 */
.L_x_9456:
[----:B---3--:R-:W-:Y:S05]  /*3000*/  @P2 BRA `(.L_x_9457) ;  /* 0x0000000000082947 */ /* 0x008fea0003800000 */
[----:B------:R-:W3:Y:S02]  /*3010*/  SYNCS.PHASECHK.TRANS64.TRYWAIT P2, [R5+URZ+0x22850], R10 ;  /* 0x0228500a050075a7 */ /* 0x000ee4000804017f */
[----:B---3--:R-:W-:Y:S05]  /*3020*/  @!P2 BRA `(.L_x_9458) ;  /* 0x000000b8000ca947 */ /* 0x008fea0003800000 */
.L_x_9457:
[----:B------:R-:W-:Y:S01]  /*3030*/  R2UR UR6, R7 ;  /* 0x00000000070672ca */ /* 0x000fe200000e0000 */
[----:B------:R4:W-:Y:S01]  /*3040*/  BAR.SYNC.DEFER_BLOCKING R8, 0x100 ;  /* 0x000400080000751d */ /* 0x0009e20000010000 */
[----:B------:R-:W-:Y:S01]  /*3050*/  UISETP.GE.AND UP0, UPT, UR42, 0x61, UPT ;  /* 0x000000612a00788c */ /* 0x000fe2000bf06270 */
[----:B0123--:R-:W-:-:S04]  /*3060*/  @!P1 VIADD R5, R5, 0x22860 ;  /* 0x0002286005059836 */ /* 0x00ffc80000000000 */
[----:B------:R-:W-:Y:S01]  /*3070*/  UMOV UR7, 0x40000040 ;  /* 0x4000004000077882 */ /* 0x000fe20000000000 */
[----:B------:R-:W-:Y:S02]  /*3080*/  PLOP3.LUT P2, PT, PT, PT, UP0, 0x80, 0x0 ;  /* 0x000000000000781c */ /* 0x000fe40003f4f008 */
[----:B------:R-:W-:-:S03]  /*3090*/  @!P1 PRMT R5, RZ, 0x654, R5 ;  /* 0x00000654ff059816 */ /* 0x000fc60000000005 */
[----:B------:R-:W-:-:S04]  /*30a0*/  UIADD3 UR6, UR6, 0x400, URZ ;  /* 0x0000040006067890 */ /* 0x000fc8000fffe03f */
[----:B------:R-:W-:-:S04]  /*30b0*/  USHF.R.U32.HI UR6, URZ, 0x4, UR6 ;  /* 0x000000043f067899 */ /* 0x000fc80008011606 */
[----:B------:R-:W-:-:S04]  /*30c0*/  ULOP3.LUT UR6, UR6, 0x3fff, URZ, 0xc0, !UPT ;  /* 0x00003fff06067892 */ /* 0x000fc8000f8ec03f */
[----:B------:R-:W-:Y:S01]  /*30d0*/  ULOP3.LUT UR21, UR6, 0x3000000, URZ, 0xfc, !UPT ;  /* 0x0300000006157892 */ /* 0x000fe2000f8efc3f */
[----:B------:R-:W-:-:S03]  /*30e0*/  WARPGROUP.ARRIVE ;  /* 0x00000000000079c5 */ /* 0x000fc60000000000 */
[----:B------:R-:W-:-:S07]  /*30f0*/  UIMAD UR11, UR37, 0xc00, UR21 ;  /* 0x00000c00250b78a4 */ /* 0x000fce000f8e0215 */
        /* <DEDUP_REMOVED lines=39> */
.L_x_9468:
        /* <DEDUP_REMOVED lines=8> */
[----:B0-----:R-:W-:Y:S11]  /*33f0*/  @!P0 BRA `(.L_x_9460) ;  /* 0x0000000000048947 */ /* 0x001ff60003800000 */
[----:B------:R-:W-:Y:S01]  /*3400*/  BPT.TRAP 0x1 ;  /* 0x000000040000795c */ /* 0x000fe20000300000 */
.L_x_9460:
[----:B------:R-:W0:Y:S01]  /*3410*/  S2UR UR7, SR_CgaCtaId ;  /* 0x00000000000779c3 */ /* 0x000e220000008800 */
[----:B------:R-:W-:Y:S01]  /*3420*/  UMOV UR6, 0x400 ;  /* 0x0000040000067882 */ /* 0x000fe20000000000 */
[----:B----4-:R-:W-:-:S05]  /*3430*/  IMAD.U32 R5, RZ, RZ, UR38 ;  /* 0x00000026ff057e24 */ /* 0x010fca000f8e00ff */
[----:B------:R-:W-:Y:S01]  /*3440*/  SHF.L.U32 R5, R5, 0x1f, RZ ;  /* 0x0000001f05057819 */ /* 0x000fe200000006ff */
[----:B0-----:R-:W-:-:S04]  /*3450*/  ULEA UR6, UR7, UR6, 0x18 ;  /* 0x0000000607067291 */ /* 0x001fc8000f8ec03f */
[----:B------:R-:W-:-:S09]  /*3460*/  ULEA UR23, UR37, UR6, 0x3 ;  /* 0x0000000625177291 */ /* 0x000fd2000f8e183f */
[----:B------:R0:W1:Y:S01]  /*3470*/  SYNCS.PHASECHK.TRANS64.TRYWAIT P3, [UR23+0x22830], R5 ;  /* 0x02283005ff0075a7 */ /* 0x0000620008060157 */
[----:B------:R-:W-:Y:S05]  /*3480*/  @!P0 BRA `(.L_x_9461) ;  /* 0x0000000000048947 */ /* 0x000fea0003800000 */
[----:B------:R-:W-:Y:S01]  /*3490*/  BPT.TRAP 0x1 ;  /* 0x000000040000795c */ /* 0x000fe20000300000 */
.L_x_9461:
[----:B-1----:R-:W-:Y:S05]  /*34a0*/  @P3 BRA `(.L_x_9462) ;  /* 0x0000000000083947 */ /* 0x002fea0003800000 */
[----:B------:R-:W1:Y:S02]  /*34b0*/  SYNCS.PHASECHK.TRANS64.TRYWAIT P3, [UR23+0x22830], R5 ;  /* 0x02283005ff0075a7 */ /* 0x000e640008060157 */
[----:B-1----:R-:W-:Y:S05]  /*34c0*/  @!P3 BRA `(.L_x_9463) ;  /* 0x000000b000f8b947 */ /* 0x002fea0003800000 */
.L_x_9462:
[----:B------:R-:W-:Y:S01]  /*34d0*/  UIMAD UR6, UR37, 0x300, UR20 ;  /* 0x00000300250678a4 */ /* 0x000fe2000f8e0214 */
[----:B------:R-:W-:Y:S01]  /*34e0*/  WARPGROUP.ARRIVE ;  /* 0x00000000000079c5 */ /* 0x000fe20000000000 */
[----:B------:R-:W-:Y:S01]  /*34f0*/  UMOV UR7, 0x40000040 ;  /* 0x4000004000077882 */ /* 0x000fe20000000000 */
[----:B------:R-:W-:Y:S01]  /*3500*/  UMOV UR11, 0x40000040 ;  /* 0x40000040000b7882 */ /* 0x000fe20000000000 */
[----:B------:R-:W-:-:S03]  /*3510*/  UIADD3 UR10, UR6, 0x2, URZ ;  /* 0x00000002060a7890 */ /* 0x000fc6000fffe03f */
[----:B------:R-:W2:Y:S01]  /*3520*/  S2R R213, SR_TID.X ;  /* 0x0000000000d57919 */ /* 0x000ea20000002100 */
[----:B------:R-:W-:Y:S01]  /*3530*/  UIADD3 UR14, UR6, 0x4, URZ ;  /* 0x00000004060e7890 */ /* 0x000fe2000fffe03f */
[----:B------:R-:W-:Y:S01]  /*3540*/  UMOV UR15, 0x40000040 ;  /* 0x40000040000f7882 */ /* 0x000fe20000000000 */
[----:B------:R-:W-:Y:S01]  /*3550*/  HGMMA.64x96x16.F32 R152, gdesc[UR4], RZ, !UPT, gsb0 ;  /* 0x01600000049879f0 */ /* 0x000fe2000c0008ff */
[----:B------:R-:W-:Y:S01]  /*3560*/  UIADD3 UR18, UR6, 0x6, URZ ;  /* 0x0000000606127890 */ /* 0x000fe2000fffe03f */
[----:B------:R-:W-:Y:S01]  /*3570*/  UMOV UR19, 0x40000040 ;  /* 0x4000004000137882 */ /* 0x000fe20000000000 */
[----:B--2---:R-:W-:Y:S01]  /*3580*/  SHF.R.U32.HI R213, RZ, 0x7, R213 ;  /* 0x00000007ffd57819 */ /* 0x004fe200000116d5 */
        /* <DEDUP_REMOVED lines=11> */
[----:B-1----:R-:W-:Y:S02]  /*3640*/  FMNMX.FTZ R0, R152, R7, !PT ;  /* 0x0000000798007209 */ /* 0x002fe40007810000 */
[----:B------:R-:W-:Y:S02]  /*3650*/  FMNMX.FTZ R8, R154, R210, !PT ;  /* 0x000000d29a087209 */ /* 0x000fe40007810000 */
        /* <DEDUP_REMOVED lines=35> */
[C---:B------:R-:W-:Y:S01]  /*3890*/  FMUL.FTZ R211, R0.reuse, UR10 ;  /* 0x0000000a00d37c20 */ /* 0x040fe20008410000 */
[----:B------:R-:W-:Y:S01]  /*38a0*/  FMNMX.FTZ R3, R171, R10, !PT ;  /* 0x0000000aab037209 */ /* 0x000fe20007810000 */
[----:B------:R-:W-:Y:S02]  /*38b0*/  FADD.FTZ R7, -R0, R7 ;  /* 0x0000000700077221 */ /* 0x000fe40000010100 */
[--C-:B------:R-:W-:Y:S01]  /*38c0*/  FFMA.FTZ R12, R156, UR10, -R211.reuse ;  /* 0x0000000a9c0c7c23 */ /* 0x100fe200080108d3 */
[----:B------:R-:W-:Y:S01]  /*38d0*/  FMNMX.FTZ R10, R174, R3, !PT ;  /* 0x00000003ae0a7209 */ /* 0x000fe20007810000 */
[--C-:B------:R-:W-:Y:S01]  /*38e0*/  FFMA.FTZ R164, R164, UR10, -R211.reuse ;  /* 0x0000000aa4a47c23 */ /* 0x100fe200080108d3 */
[----:B------:R-:W-:Y:S01]  /*38f0*/  FMUL.FTZ R7, R7, UR10 ;  /* 0x0000000a07077c20 */ /* 0x000fe20008410000 */
        /* <DEDUP_REMOVED lines=11> */
[--C-:B------:R-:W-:Y:S01]  /*39b0*/  FFMA.FTZ R13, R161, UR10, -R211.reuse ;  /* 0x0000000aa10d7c23 */ /* 0x100fe200080108d3 */
[--C-:B------:R-:W-:Y:S01]  /*39c0*/  FFMA.FTZ R15, R165, UR10, -R211.reuse ;  /* 0x0000000aa50f7c23 */ /* 0x100fe200080108d3 */
[----:B-1----:R-:W-:Y:S01]  /*39d0*/  FMNMX.FTZ R12, R182, R3, !PT ;  /* 0x00000003b60c7209 */ /* 0x002fe20007810000 */
        /* <DEDUP_REMOVED lines=10> */
[----:B------:R-:W3:Y:S01]  /*3a80*/  MUFU.EX2 R152, R152 ;  /* 0x0000009800987308 */ /* 0x000ee20000000800 */
[----:B------:R-:W-:Y:S01]  /*3a90*/  FMNMX.FTZ R3, R187, R12, !PT ;  /* 0x0000000cbb037209 */ /* 0x000fe20007810000 */
[--C-:B-1----:R-:W-:Y:S01]  /*3aa0*/  FFMA.FTZ R164, R176, UR10, -R211.reuse ;  /* 0x0000000ab0a47c23 */ /* 0x102fe200080108d3 */
[--C-:B------:R-:W-:Y:S01]  /*3ab0*/  FFMA.FTZ R173, R193, UR10, -R211.reuse ;  /* 0x0000000ac1ad7c23 */ /* 0x100fe200080108d3 */
[--C-:B------:R-:W-:Y:S01]  /*3ac0*/  FFMA.FTZ R196, R196, UR10, -R211.reuse ;  /* 0x0000000ac4c47c23 */ /* 0x100fe200080108d3 */
[----:B------:R-:W-:Y:S01]  /*3ad0*/  FMNMX.FTZ R12, R190, R3, !PT ;  /* 0x00000003be0c7209 */ /* 0x000fe20007810000 */
[-C--:B--2---:R-:W-:Y:S01]  /*3ae0*/  FMUL.FTZ R24, R24, R7.reuse ;  /* 0x0000000718187220 */ /* 0x084fe20000410000 */
[-C--:B------:R-:W-:Y:S01]  /*3af0*/  FMUL.FTZ R25, R25, R7.reuse ;  /* 0x0000000719197220 */ /* 0x080fe20000410000 */
[----:B------:R-:W1:Y:S01]  /*3b00*/  MUFU.EX2 R9, R9 ;  /* 0x0000000900097308 */ /* 0x000e620000000800 */
[----:B------:R-:W-:Y:S01]  /*3b10*/  FMNMX.FTZ R3, R191, R12, !PT ;  /* 0x0000000cbf037209 */ /* 0x000fe20007810000 */
[-C--:B------:R-:W-:Y:S01]  /*3b20*/  FMUL.FTZ R28, R28, R7.reuse ;  /* 0x000000071c1c7220 */ /* 0x080fe20000410000 */
[-C--:B------:R-:W-:Y:S01]  /*3b30*/  FMUL.FTZ R29, R29, R7.reuse ;  /* 0x000000071d1d7220 */ /* 0x080fe20000410000 */
[----:B------:R-:W-:Y:S01]  /*3b40*/  FMUL.FTZ R32, R32, R7 ;  /* 0x0000000720207220 */ /* 0x000fe20000410000 */
[----:B------:R-:W-:Y:S01]  /*3b50*/  FMNMX.FTZ R12, R194, R3, !PT ;  /* 0x00000003c20c7209 */ /* 0x000fe20007810000 */
[-C--:B------:R-:W-:Y:S01]  /*3b60*/  FMUL.FTZ R33, R33, R7.reuse ;  /* 0x0000000721217220 */ /* 0x080fe20000410000 */
[-C--:B------:R-:W-:Y:S01]  /*3b70*/  FMUL.FTZ R36, R36, R7.reuse ;  /* 0x0000000724247220 */ /* 0x080fe20000410000 */
[----:B------:R-:W2:Y:S01]  /*3b80*/  MUFU.EX2 R11, R11 ;  /* 0x0000000b000b7308 */ /* 0x000ea20000000800 */
[----:B------:R-:W-:Y:S01]  /*3b90*/  FMNMX.FTZ R3, R195, R12, !PT ;  /* 0x0000000cc3037209 */ /* 0x000fe20007810000 */
[----:B---3--:R-:W-:Y:S01]  /*3ba0*/  FFMA.FTZ R6, R7, R6, R152 ;  /* 0x0000000607067223 */ /* 0x008fe20000010098 */
[-C--:B------:R-:W-:Y:S01]  /*3bb0*/  FMUL.FTZ R37, R37, R7.reuse ;  /* 0x0000000725257220 */ /* 0x080fe20000410000 */
[----:B------:R-:W-:Y:S01]  /*3bc0*/  FMUL.FTZ R40, R40, R7 ;  /* 0x0000000728287220 */ /* 0x000fe20000410000 */
[----:B------:R-:W-:Y:S01]  /*3bd0*/  FMNMX.FTZ R14, R198, R3, !PT ;  /* 0x00000003c60e7209 */ /* 0x000fe20007810000 */
[-C--:B------:R-:W-:Y:S01]  /*3be0*/  FMUL.FTZ R41, R41, R7.reuse ;  /* 0x0000000729297220 */ /* 0x080fe20000410000 */
[-C--:B------:R-:W-:Y:S01]  /*3bf0*/  FMUL.FTZ R44, R44, R7.reuse ;  /* 0x000000072c2c7220 */ /* 0x080fe20000410000 */
[----:B------:R-:W3:Y:S01]  /*3c00*/  MUFU.EX2 R156, R156 ;  /* 0x0000009c009c7308 */ /* 0x000ee20000000800 */
[----:B------:R-:W-:Y:S01]  /*3c10*/  FMNMX.FTZ R3, R199, R14, !PT ;  /* 0x0000000ec7037209 */ /* 0x000fe20007810000 */
[--C-:B------:R-:W-:Y:S01]  /*3c20*/  FFMA.FTZ R14, R180, UR10, -R211.reuse ;  /* 0x0000000ab40e7c23 */ /* 0x100fe200080108d3 */
[-C--:B------:R-:W-:Y:S01]  /*3c30*/  FMUL.FTZ R45, R45, R7.reuse ;  /* 0x000000072d2d7220 */ /* 0x080fe20000410000 */
[-C--:B------:R-:W-:Y:S01]  /*3c40*/  FMUL.FTZ R48, R48, R7.reuse ;  /* 0x0000000730307220 */ /* 0x080fe20000410000 */
[-C--:B------:R-:W-:Y:S01]  /*3c50*/  FMUL.FTZ R49, R49, R7.reuse ;  /* 0x0000000731317220 */ /* 0x080fe20000410000 */
[----:B------:R-:W4:Y:S01]  /*3c60*/  SHFL.BFLY PT, R20, R3, 0x2, 0x1f ;  /* 0x0c401f0003147f89 */ /* 0x000f2200000e0000 */
        /* <DEDUP_REMOVED lines=23> */
[----:B----4-:R-:W-:Y:S01]  /*3de0*/  FMNMX.FTZ R176, R3, R20, !PT ;  /* 0x0000001403b07209 */ /* 0x010fe20007810000 */
[--C-:B------:R-:W-:Y:S01]  /*3df0*/  FFMA.FTZ R20, R188, UR10, -R211.reuse ;  /* 0x0000000abc147c23 */ /* 0x100fe200080108d3 */
[----:B------:R-:W4:Y:S01]  /*3e00*/  MUFU.EX2 R21, R21 ;  /* 0x0000001500157308 */ /* 0x000f220000000800 */
[-C--:B------:R-:W-:Y:S01]  /*3e10*/  FMUL.FTZ R92, R92, R7.reuse ;  /* 0x000000075c5c7220 */ /* 0x080fe20000410000 */
[-C--:B------:R-:W-:Y:S01]  /*3e20*/  FMUL.FTZ R93, R93, R7.reuse ;  /* 0x000000075d5d7220 */ /* 0x080fe20000410000 */
[----:B------:R-:W1:Y:S01]  /*3e30*/  SHFL.BFLY PT, R3, R176, 0x1, 0x1f ;  /* 0x0c201f00b0037f89 */ /* 0x000e6200000e0000 */
        /* <DEDUP_REMOVED lines=29> */
[----:B------:R-:W1:Y:S01]  /*4010*/  MUFU.EX2 R157, R157 ;  /* 0x0000009d009d7308 */ /* 0x000e620000000800 */
[----:B------:R-:W-:Y:S01]  /*4020*/  FADD.FTZ R177, -R3, R210 ;  /* 0x000000d203b17221 */ /* 0x000fe20000010100 */
[-C--:B------:R-:W-:Y:S01]  /*4030*/  FMUL.FTZ R141, R141, R7.reuse ;  /* 0x000000078d8d7220 */ /* 0x080fe20000410000 */
[--C-:B------:R-:W-:Y:S01]  /*4040*/  FFMA.FTZ R214, R187, UR10, -R189.reuse ;  /* 0x0000000abbd67c23 */ /* 0x100fe200080108bd */
[--C-:B------:R-:W-:Y:S01]  /*4050*/  FFMA.FTZ R187, R190, UR10, -R189.reuse ;  /* 0x0000000abebb7c23 */ /* 0x100fe200080108bd */
[--C-:B------:R-:W-:Y:S01]  /*4060*/  FFMA.FTZ R190, R191, UR10, -R189.reuse ;  /* 0x0000000abfbe7c23 */ /* 0x100fe200080108bd */
[----:B------:R-:W-:Y:S01]  /*4070*/  FADD.FTZ R191, R9, R6 ;  /* 0x0000000609bf7221 */ /* 0x000fe20000010000 */
[----:B------:R-:W-:Y:S01]  /*4080*/  FMUL.FTZ R177, R177, UR10 ;  /* 0x0000000ab1b17c20 */ /* 0x000fe20008410000 */
[----:B------:R-:W1:Y:S01]  /*4090*/  MUFU.EX2 R14, R14 ;  /* 0x0000000e000e7308 */ /* 0x000e620000000800 */
[----:B------:R-:W-:Y:S01]  /*40a0*/  FFMA.FTZ R180, R154, UR10, -R189 ;  /* 0x0000000a9ab47c23 */ /* 0x000fe200080108bd */
[----:B------:R-:W-:Y:S01]  /*40b0*/  FADD.FTZ R6, R8, R191 ;  /* 0x000000bf08067221 */ /* 0x000fe20000010000 */
[--C-:B------:R-:W-:Y:S01]  /*40c0*/  FFMA.FTZ R155, R155, UR10, -R189.reuse ;  /* 0x0000000a9b9b7c23 */ /* 0x100fe200080108bd */
[--C-:B------:R-:W-:Y:S01]  /*40d0*/  FFMA.FTZ R184, R158, UR10, -R189.reuse ;  /* 0x0000000a9eb87c23 */ /* 0x100fe200080108bd */
[----:B------:R-:W-:Y:S01]  /*40e0*/  FFMA.FTZ R159, R159, UR10, -R189 ;  /* 0x0000000a9f9f7c23 */ /* 0x000fe200080108bd */
[----:B------:R-:W-:Y:S01]  /*40f0*/  FADD.FTZ R191, R11, R6 ;  /* 0x000000060bbf7221 */ /* 0x000fe20000010000 */
[-C--:B------:R-:W-:Y:S01]  /*4100*/  FMUL.FTZ R144, R144, R7.reuse ;  /* 0x0000000790907220 */ /* 0x080fe20000410000 */
[----:B------:R-:W1:Y:S01]  /*4110*/  MUFU.EX2 R161, R161 ;  /* 0x000000a100a17308 */ /* 0x000e620000000800 */
[-C--:B------:R-:W-:Y:S01]  /*4120*/  FMUL.FTZ R145, R145, R7.reuse ;  /* 0x0000000791917220 */ /* 0x080fe20000410000 */
[----:B---3--:R-:W-:Y:S01]  /*4130*/  FADD.FTZ R6, R156, R191 ;  /* 0x000000bf9c067221 */ /* 0x008fe20000010000 */
[-C--:B------:R-:W-:Y:S01]  /*4140*/  FMUL.FTZ R148, R148, R7.reuse ;  /* 0x0000000794947220 */ /* 0x080fe20000410000 */
[----:B------:R-:W-:Y:S01]  /*4150*/  FMUL.FTZ R149, R149, R7 ;  /* 0x0000000795957220 */ /* 0x000fe20000410000 */
[--C-:B------:R-:W-:Y:S01]  /*4160*/  FFMA.FTZ R185, R162, UR10, -R189.reuse ;  /* 0x0000000aa2b97c23 */ /* 0x100fe200080108bd */
[----:B-----5:R-:W-:Y:S01]  /*4170*/  FADD.FTZ R191, R13, R6 ;  /* 0x000000060dbf7221 */ /* 0x020fe20000010000 */
[----:B------:R-:W-:Y:S01]  /*4180*/  FFMA.FTZ R188, R163, UR10, -R189 ;  /* 0x0000000aa3bc7c23 */ /* 0x000fe200080108bd */
[----:B------:R-:W3:Y:S01]  /*4190*/  MUFU.EX2 R168, R168 ;  /* 0x000000a800a87308 */ /* 0x000ee20000000800 */
[----:B------:R-:W-:Y:S01]  /*41a0*/  F2FP.F16.F32.PACK_AB R152, R9, R152 ;  /* 0x000000980998723e */ /* 0x000fe200000000ff */
[----:B------:R-:W-:Y:S01]  /*41b0*/  FADD.FTZ R6, R10, R191 ;  /* 0x000000bf0a067221 */ /* 0x000fe20000010000 */
[--C-:B------:R-:W-:Y:S01]  /*41c0*/  FFMA.FTZ R163, R166, UR10, -R189.reuse ;  /* 0x0000000aa6a37c23 */ /* 0x100fe200080108bd */
[--C-:B------:R-:W-:Y:S01]  /*41d0*/  FFMA.FTZ R192, R167, UR10, -R189.reuse ;  /* 0x0000000aa7c07c23 */ /* 0x100fe200080108bd */
[--C-:B------:R-:W-:Y:S01]  /*41e0*/  FFMA.FTZ R167, R170, UR10, -R189.reuse ;  /* 0x0000000aaaa77c23 */ /* 0x100fe200080108bd */
[----:B0-----:R-:W-:Y:S01]  /*41f0*/  FADD.FTZ R191, R15, R6 ;  /* 0x000000060fbf7221 */ /* 0x001fe20000010000 */
[--C-:B------:R-:W-:Y:S01]  /*4200*/  FFMA.FTZ R210, R175, UR10, -R189.reuse ;  /* 0x0000000aafd27c23 */ /* 0x100fe200080108bd */
[----:B------:R-:W0:Y:S01]  /*4210*/  MUFU.EX2 R165, R165 ;  /* 0x000000a500a57308 */ /* 0x000e220000000800 */
[----:B------:R-:W-:Y:S01]  /*4220*/  FFMA.FTZ R175, R178, UR10, -R189 ;  /* 0x0000000ab2af7c23 */ /* 0x000fe200080108bd */
[----:B------:R-:W-:Y:S01]  /*4230*/  FADD.FTZ R6, R160, R191 ;  /* 0x000000bfa0067221 */ /* 0x000fe20000010000 */
[--C-:B------:R-:W-:Y:S01]  /*4240*/  FFMA.FTZ R212, R179, UR10, -R189.reuse ;  /* 0x0000000ab3d47c23 */ /* 0x100fe200080108bd */
[--C-:B------:R-:W-:Y:S01]  /*4250*/  FFMA.FTZ R179, R182, UR10, -R189.reuse ;  /* 0x0000000ab6b37c23 */ /* 0x100fe200080108bd */
[--C-:B------:R-:W-:Y:S01]  /*4260*/  FFMA.FTZ R182, R183, UR10, -R189.reuse ;  /* 0x0000000ab7b67c23 */ /* 0x100fe200080108bd */
[----:B----4-:R-:W-:Y:S01]  /*4270*/  FADD.FTZ R191, R21, R6 ;  /* 0x0000000615bf7221 */ /* 0x010fe20000010000 */
[----:B------:R-:W-:Y:S01]  /*4280*/  FFMA.FTZ R183, R186, UR10, -R189 ;  /* 0x0000000abab77c23 */ /* 0x000fe200080108bd */
[----:B------:R-:W4:Y:S01]  /*4290*/  MUFU.EX2 R20, R20 ;  /* 0x0000001400147308 */ /* 0x000f220000000800 */
[----:B------:R-:W-:-:S02]  /*42a0*/  IMAD.U32 R186, RZ, RZ, UR23 ;  /* 0x00000017ffba7e24 */ /* 0x000fc4000f8e00ff */
[----:B------:R-:W-:Y:S01]  /*42b0*/  FADD.FTZ R6, R12, R191 ;  /* 0x000000bf0c067221 */ /* 0x000fe20000010000 */
[----:B------:R-:W-:Y:S01]  /*42c0*/  IADD3 R178, -R213, 0xb, RZ ;  /* 0x0000000bd5b27810 */ /* 0x000fe20007ffe1ff */
[--C-:B------:R-:W-:Y:S01]  /*42d0*/  FFMA.FTZ R194, R194, UR10, -R189.reuse ;  /* 0x0000000ac2c27c23 */ /* 0x100fe200080108bd */
[----:B------:R-:W-:Y:S02]  /*42e0*/  @!P1 VIADD R154, R186, 0x22840 ;  /* 0x00022840ba9a9836 */ /* 0x000fe40000000000 */
[----:B------:R-:W-:Y:S01]  /*42f0*/  FADD.FTZ R191, R153, R6 ;  /* 0x0000000699bf7221 */ /* 0x000fe20000010000 */
[--C-:B------:R-:W-:Y:S01]  /*4300*/  FFMA.FTZ R195, R195, UR10, -R189.reuse ;  /* 0x0000000ac3c37c23 */ /* 0x100fe200080108bd */
[----:B------:R-:W5:Y:S01]  /*4310*/  MUFU.EX2 R169, R169 ;  /* 0x000000a900a97308 */ /* 0x000f620000000800 */
[----:B------:R-:W-:Y:S01]  /*4320*/  FFMA.FTZ R198, R198, UR10, -R189 ;  /* 0x0000000ac6c67c23 */ /* 0x000fe200080108bd */
[----:B--2---:R-:W-:Y:S01]  /*4330*/  FADD.FTZ R6, R164, R191 ;  /* 0x000000bfa4067221 */ /* 0x004fe20000010000 */
[----:B------:R-:W-:Y:S01]  /*4340*/  @!P1 PRMT R154, RZ, 0x654, R154 ;  /* 0x00000654ff9a9816 */ /* 0x000fe2000000009a */
[----:B------:R-:W-:Y:S01]  /*4350*/  FFMA.FTZ R199, R199, UR10, -R189 ;  /* 0x0000000ac7c77c23 */ /* 0x000fe200080108bd */
[----:B------:R2:W-:Y:S06]  /*4360*/  BAR.ARV R178, 0x100 ;  /* 0x000400b20000751d */ /* 0x0005ec0000002000 */
[----:B-1----:R-:W-:Y:S01]  /*4370*/  FADD.FTZ R191, R157, R6 ;  /* 0x000000069dbf7221 */ /* 0x002fe20000010000 */
[----:B------:R-:W1:Y:S01]  /*4380*/  MUFU.EX2 R172, R172 ;  /* 0x000000ac00ac7308 */ /* 0x000e620000000800 */
[----:B------:R3:W-:Y:S01]  /*4390*/  @!P1 SYNCS.ARRIVE.TRANS64.RED.A1T0 RZ, [R154+URZ], RZ ;  /* 0x000000ff9aff99a7 */ /* 0x0007e2000810043f */
[----:B------:R-:W-:Y:S01]  /*43a0*/  FFMA.FTZ R181, R197, UR10, -R211 ;  /* 0x0000000ac5b57c23 */ /* 0x000fe200080108d3 */
[----:B------:R-:W-:Y:S01]  /*43b0*/  FADD.FTZ R6, R14, R191 ;  /* 0x000000bf0e067221 */ /* 0x000fe20000010000 */
[----:B------:R-:W-:-:S02]  /*43c0*/  F2FP.F16.F32.PACK_AB R158, R15, R10 ;  /* 0x0000000a0f9e723e */ /* 0x000fc400000000ff */
[----:B------:R-:W-:Y:S01]  /*43d0*/  F2FP.F16.F32.PACK_AB R162, R153, R12 ;  /* 0x0000000c99a2723e */ /* 0x000fe200000000ff */
[----:B------:R-:W-:Y:S01]  /*43e0*/  FADD.FTZ R191, R161, R6 ;  /* 0x00000006a1bf7221 */ /* 0x000fe20000010000 */
[----:B------:R-:W2:Y:S01]  /*43f0*/  MUFU.EX2 R173, R173 ;  /* 0x000000ad00ad7308 */ /* 0x000ea20000000800 */
[----:B---3--:R-:W-:Y:S02]  /*4400*/  F2FP.F16.F32.PACK_AB R154, R11, R8 ;  /* 0x000000080b9a723e */ /* 0x008fe400000000ff */
[----:B------:R-:W-:Y:S01]  /*4410*/  FADD.FTZ R6, R168, R191 ;  /* 0x000000bfa8067221 */ /* 0x000fe20000010000 */
[----:B------:R-:W-:Y:S02]  /*4420*/  F2FP.F16.F32.PACK_AB R166, R161, R14 ;  /* 0x0000000ea1a6723e */ /* 0x000fe400000000ff */
[C---:B0-----:R-:W-:Y:S01]  /*4430*/  F2FP.F16.F32.PACK_AB R168, R165.reuse, R168 ;  /* 0x000000a8a5a8723e */ /* 0x041fe200000000ff */
[----:B------:R-:W-:Y:S01]  /*4440*/  FADD.FTZ R191, R165, R6 ;  /* 0x00000006a5bf7221 */ /* 0x000fe20000010000 */
[----:B------:R-:W0:Y:S01]  /*4450*/  MUFU.EX2 R177, R177 ;  /* 0x000000b100b17308 */ /* 0x000e220000000800 */
[----:B------:R-:W-:-:S02]  /*4460*/  F2FP.F16.F32.PACK_AB R164, R157, R164 ;  /* 0x000000a49da4723e */ /* 0x000fc400000000ff */
[----:B----4-:R-:W-:Y:S01]  /*4470*/  FADD.FTZ R6, R20, R191 ;  /* 0x000000bf14067221 */ /* 0x010fe20000010000 */
[----:B-----5:R-:W-:Y:S02]  /*4480*/  F2FP.F16.F32.PACK_AB R170, R169, R20 ;  /* 0x00000014a9aa723e */ /* 0x020fe400000000ff */
[----:B------:R-:W-:Y:S01]  /*4490*/  F2FP.F16.F32.PACK_AB R156, R13, R156 ;  /* 0x0000009c0d9c723e */ /* 0x000fe200000000ff */
[----:B------:R-:W-:Y:S01]  /*44a0*/  FADD.FTZ R7, R169, R6 ;  /* 0x00000006a9077221 */ /* 0x000fe20000010000 */
[----:B------:R-:W3:Y:S01]  /*44b0*/  MUFU.EX2 R180, R180 ;  /* 0x000000b400b47308 */ /* 0x000ee20000000800 */
[----:B------:R-:W-:Y:S02]  /*44c0*/  F2FP.F16.F32.PACK_AB R160, R21, R160 ;  /* 0x000000a015a0723e */ /* 0x000fe400000000ff */
[----:B-1----:R-:W-:Y:S01]  /*44d0*/  FADD.FTZ R6, R172, R7 ;  /* 0x00000007ac067221 */ /* 0x002fe20000010000 */
[----:B--2---:R-:W-:-:S03]  /*44e0*/  F2FP.F16.F32.PACK_AB R172, R173, R172 ;  /* 0x000000acadac723e */ /* 0x004fc600000000ff */
[----:B------:R-:W-:Y:S01]  /*44f0*/  FADD.FTZ R9, R173, R6 ;  /* 0x00000006ad097221 */ /* 0x000fe20000010000 */
[----:B------:R1:W2:Y:S01]  /*4500*/  MUFU.EX2 R176, R196 ;  /* 0x000000c400b07308 */ /* 0x0002a20000000800 */
        /* <DEDUP_REMOVED lines=9> */
[--C-:B-1----:R-:W-:Y:S01]  /*45a0*/  FFMA.FTZ R196, R171, UR10, -R189.reuse ;  /* 0x0000000aabc47c23 */ /* 0x102fe200080108bd */
[----:B------:R-:W-:Y:S01]  /*45b0*/  FFMA.FTZ R171, R174, UR10, -R189 ;  /* 0x0000000aaeab7c23 */ /* 0x000fe200080108bd */
[-C--:B------:R-:W-:Y:S01]  /*45c0*/  FMUL.FTZ R39, R39, R177.reuse ;  /* 0x000000b127277220 */ /* 0x080fe20000410000 */
[-C--:B------:R-:W-:Y:S01]  /*45d0*/  FMUL.FTZ R42, R42, R177.reuse ;  /* 0x000000b12a2a7220 */ /* 0x080fe20000410000 */
[-C--:B------:R-:W-:Y:S01]  /*45e0*/  FMUL.FTZ R43, R43, R177.reuse ;  /* 0x000000b12b2b7220 */ /* 0x080fe20000410000 */
[-C--:B------:R-:W-:Y:S01]  /*45f0*/  FMUL.FTZ R46, R46, R177.reuse ;  /* 0x000000b12e2e7220 */ /* 0x080fe20000410000 */
[----:B------:R-:W1:Y:S01]  /*4600*/  MUFU.EX2 R184, R184 ;  /* 0x000000b800b87308 */ /* 0x000e620000000800 */
        /* <DEDUP_REMOVED lines=75> */
[----:B------:R-:W-:Y:S01]  /*4ac0*/  FMUL.FTZ R151, R151, R177 ;  /* 0x000000b197977220 */ /* 0x000fe20000410000 */
[----:B------:R-:W-:-:S03]  /*4ad0*/  F2FP.F16.F32.PACK_AB R157, R188, R185 ;  /* 0x000000b9bc9d723e */ /* 0x000fc600000000ff */
        /* <DEDUP_REMOVED lines=31> */
[----:B0-----:R-:W-:Y:S01]  /*4cd0*/  FADD.FTZ R9, R7, R4 ;  /* 0x0000000407097221 */ /* 0x001fe20000010000 */
[C---:B-1----:R-:W-:Y:S01]  /*4ce0*/  FADD.FTZ R6, R181.reuse, R6 ;  /* 0x00000006b5067221 */ /* 0x042fe20000010000 */
[----:B------:R-:W-:Y:S02]  /*4cf0*/  F2FP.F16.F32.PACK_AB R174, R181, R176 ;  /* 0x000000b0b5ae723e */ /* 0x000fe400000000ff */
[C---:B--2---:R-:W-:Y:S01]  /*4d00*/  FADD.FTZ R4, R10.reuse, R9 ;  /* 0x000000090a047221 */ /* 0x044fe20000010000 */
[----:B------:R-:W-:Y:S01]  /*4d10*/  F2FP.F16.F32.PACK_AB R175, R10, R7 ;  /* 0x000000070aaf723e */ /* 0x000fe200000000ff */
[----:B------:R-:W-:Y:S06]  /*4d20*/  @!P0 BRA `(.L_x_9464) ;  /* 0x0000000000048947 */ /* 0x000fec0003800000 */
[----:B------:R-:W-:Y:S01]  /*4d30*/  BPT.TRAP 0x1 ;  /* 0x000000040000795c */ /* 0x000fe20000300000 */
.L_x_9464:
[----:B------:R0:W1:Y:S01]  /*4d40*/  SYNCS.PHASECHK.TRANS64.TRYWAIT P3, [UR23+0x22850], R5 ;  /* 0x02285005ff0075a7 */ /* 0x0000620008060157 */
[----:B------:R-:W-:Y:S05]  /*4d50*/  @!P0 BRA `(.L_x_9465) ;  /* 0x0000000000048947 */ /* 0x000fea0003800000 */
[----:B------:R-:W-:Y:S01]  /*4d60*/  BPT.TRAP 0x1 ;  /* 0x000000040000795c */ /* 0x000fe20000300000 */
.L_x_9465:
[----:B-1----:R-:W-:Y:S05]  /*4d70*/  @P3 BRA `(.L_x_9466) ;  /* 0x0000000000083947 */ /* 0x002fea0003800000 */
[----:B------:R-:W1:Y:S02]  /*4d80*/  SYNCS.PHASECHK.TRANS64.TRYWAIT P3, [UR23+0x22850], R5 ;  /* 0x02285005ff0075a7 */ /* 0x000e640008060157 */
[----:B-1----:R-:W-:Y:S05]  /*4d90*/  @!P3 BRA `(.L_x_9467) ;  /* 0x0000009800dcb947 */ /* 0x002fea0003800000 */
.L_x_9466:
[----:B------:R-:W2:Y:S01]  /*4da0*/  S2R R7, SR_TID.X ;  /* 0x0000000000077919 */ /* 0x000ea20000002100 */
[----:B------:R-:W-:Y:S01]  /*4db0*/  UIMAD UR11, UR37, 0xc00, UR21 ;  /* 0x00000c00250b78a4 */ /* 0x000fe2000f8e0215 */
[----:B-1----:R-:W-:Y:S01]  /*4dc0*/  @!P1 VIADD R186, R186, 0x22860 ;  /* 0x00022860baba9836 */ /* 0x002fe20000000000 */
[----:B------:R-:W-:Y:S01]  /*4dd0*/  UMOV UR7, 0x40000040 ;  /* 0x4000004000077882 */ /* 0x000fe20000000000 */
[----:B------:R-:W-:-:S03]  /*4de0*/  IMAD.MOV.U32 R210, RZ, RZ, R3 ;  /* 0x000000ffffd27224 */ /* 0x000fc600078e0003 */
[----:B------:R-:W-:Y:S01]  /*4df0*/  @!P1 PRMT R186, RZ, 0x654, R186 ;  /* 0x00000654ffba9816 */ /* 0x000fe200000000ba */
[----:B------:R-:W-:Y:S01]  /*4e00*/  UMOV UR6, UR11 ;  /* 0x0000000b00067c82 */ /* 0x000fe20008000000 */
[----:B--2---:R-:W-:-:S05]  /*4e10*/  SHF.R.U32.HI R7, RZ, 0x7, R7 ;  /* 0x00000007ff077819 */ /* 0x004fca0000011607 */
[----:B0-----:R-:W-:Y:S02]  /*4e20*/  VIADD R5, R7, 0x8 ;  /* 0x0000000807057836 */ /* 0x001fe40000000000 */
[----:B------:R-:W-:-:S03]  /*4e30*/  IMAD.MOV.U32 R7, RZ, RZ, R0 ;  /* 0x000000ffff077224 */ /* 0x000fc600078e0000 */
        /* <DEDUP_REMOVED lines=36> */
.L_x_9459:
[----:B0---4-:R-:W0:Y:S01]  /*5080*/  SHFL.BFLY PT, R5, R6, 0x2, 0x1f ;  /* 0x0c401f0006057f89 */ /* 0x011e2200000e0000 */
[----:B------:R-:W-:Y:S01]  /*5090*/  IMAD.MOV.U32 R9, RZ, RZ, RZ ;  /* 0x000000ffff097224 */ /* 0x000fe200078e00ff */
[----:B------:R-:W-:Y:S01]  /*50a0*/  UIADD3 UR37, UR37, 0x1, URZ ;  /* 0x0000000125257890 */ /* 0x000fe2000fffe03f */
[----:B------:R-:W-:Y:S01]  /*50b0*/  IMAD.U32 R13, RZ, RZ, UR10 ;  /* 0x0000000aff0d7e24 */ /* 0x000fe2000f8e00ff */
[----:B------:R-:W1:Y:S01]  /*50c0*/  SHFL.BFLY PT, R7, R4, 0x2, 0x1f ;  /* 0x0c401f0004077f89 */ /* 0x000e6200000e0000 */
[----:B------:R2:W-:Y:S06]  /*50d0*/  BAR.ARV R178, 0x100 ;  /* 0x000400b20000751d */ /* 0x0005ec0000002000 */
[----:B------:R-:W-:-:S02]  /*50e0*/  UISETP.NE.AND UP0, UPT, UR37, 0x2, UPT ;  /* 0x000000022500788c */ /* 0x000fc4000bf05270 */
[----:B------:R-:W-:Y:S06]  /*50f0*/  BAR.ARV 0x8, 0x180 ;  /* 0x0206000000007b1d */ /* 0x000fec0000002000 */
[----:B------:R-:W-:Y:S01]  /*5100*/  USEL UR4, URZ, 0x1, UP0 ;  /* 0x000000013f047887 */ /* 0x000fe20008000000 */
[----:B------:R-:W-:Y:S01]  /*5110*/  PLOP3.LUT P0, PT, PT, PT, PT, 0x8, 0x0 ;  /* 0x000000000000781c */ /* 0x000fe20003f0e170 */
[----:B0-----:R-:W-:Y:S01]  /*5120*/  FADD.FTZ R5, R5, R6 ;  /* 0x0000000605057221 */ /* 0x001fe20000010000 */
[----:B------:R-:W-:Y:S02]  /*5130*/  UIADD3 UR47, UR47, 0x1, URZ ;  /* 0x000000012f2f7890 */ /* 0x000fe4000fffe03f */
[----:B------:R-:W-:Y:S01]  /*5140*/  USEL UR37, UR37, URZ, UP0 ;  /* 0x0000003f25257287 */ /* 0x000fe20008000000 */
[----:B-1----:R-:W-:Y:S01]  /*5150*/  FADD.FTZ R7, R7, R4 ;  /* 0x0000000407077221 */ /* 0x002fe20000010000 */
[----:B------:R-:W0:Y:S01]  /*5160*/  SHFL.BFLY PT, R8, R5, 0x1, 0x1f ;  /* 0x0c201f0005087f89 */ /* 0x000e2200000e0000 */
[----:B------:R-:W-:Y:S01]  /*5170*/  IMAD.MOV.U32 R4, RZ, RZ, RZ ;  /* 0x000000ffff047224 */ /* 0x000fe200078e00ff */
[----:B------:R-:W-:Y:S01]  /*5180*/  ULOP3.LUT UR38, UR38, UR4, URZ, 0x3c, !UPT ;  /* 0x0000000426267292 */ /* 0x000fe2000f8e3c3f */
[----:B0-----:R-:W-:Y:S01]  /*5190*/  FADD.FTZ R10, R5, R8 ;  /* 0x00000008050a7221 */ /* 0x001fe20000010000 */
[----:B------:R-:W-:Y:S01]  /*51a0*/  IMAD.U32 R5, RZ, RZ, UR10 ;  /* 0x0000000aff057e24 */ /* 0x000fe2000f8e00ff */
[----:B------:R-:W0:Y:S03]  /*51b0*/  SHFL.BFLY PT, R8, R7, 0x1, 0x1f ;  /* 0x0c201f0007087f89 */ /* 0x000e2600000e0000 */
[----:B------:R-:W-:-:S13]  /*51c0*/  FSETP.NE.FTZ.AND P1, PT, R10, RZ, PT ;  /* 0x000000ff0a00720b */ /* 0x000fda0003f35000 */
[----:B------:R-:W1:Y:S01]  /*51d0*/  @P1 MUFU.LG2 R6, R10 ;  /* 0x0000000a00061308 */ /* 0x000e620000000c00 */
[----:B------:R-:W-:Y:S01]  /*51e0*/  @P1 FMUL.FTZ R5, R5, 0.69314718246459960938 ;  /* 0x3f31721805051820 */ /* 0x000fe20000410000 */
[----:B0-----:R-:W-:-:S06]  /*51f0*/  FADD.FTZ R11, R7, R8 ;  /* 0x00000008070b7221 */ /* 0x001fcc0000010000 */
[----:B------:R-:W0:Y:S01]  /*5200*/  @P1 MUFU.RCP R9, R10 ;  /* 0x0000000a00091308 */ /* 0x000e220000001000 */
[----:B------:R-:W-:Y:S01]  /*5210*/  IMAD.MOV.U32 R8, RZ, RZ, -0x800000 ;  /* 0xff800000ff087424 */ /* 0x000fe200078e00ff */
[----:B------:R-:W-:Y:S01]  /*5220*/  FSETP.NE.FTZ.AND P2, PT, R11, RZ, PT ;  /* 0x000000ff0b00720b */ /* 0x000fe20003f55000 */
[----:B-1----:R-:W-:-:S12]  /*5230*/  @P1 FMUL.FTZ R6, R6, 0.69314718246459960938 ;  /* 0x3f31721806061820 */ /* 0x002fd80000410000 */
[----:B------:R-:W1:Y:S01]  /*5240*/  @P2 MUFU.LG2 R7, R11 ;  /* 0x0000000b00072308 */ /* 0x000e620000000c00 */
[----:B------:R-:W-:Y:S01]  /*5250*/  @P2 FMUL.FTZ R13, R13, 0.69314718246459960938 ;  /* 0x3f3172180d0d2820 */ /* 0x000fe20000410000 */
[-C--:B0-----:R-:W-:Y:S01]  /*5260*/  FMUL.FTZ R24, R24, R9.reuse ;  /* 0x0000000918187220 */ /* 0x081fe20000410000 */
[-C--:B------:R-:W-:Y:S01]  /*5270*/  FMUL.FTZ R25, R25, R9.reuse ;  /* 0x0000000919197220 */ /* 0x080fe20000410000 */
[-C--:B------:R-:W-:Y:S01]  /*5280*/  FMUL.FTZ R28, R28, R9.reuse ;  /* 0x000000091c1c7220 */ /* 0x080fe20000410000 */
[-C--:B------:R-:W-:Y:S01]  /*5290*/  FMUL.FTZ R29, R29, R9.reuse ;  /* 0x000000091d1d7220 */ /* 0x080fe20000410000 */
[-C--:B------:R-:W-:Y:S01]  /*52a0*/  FMUL.FTZ R32, R32, R9.reuse ;  /* 0x0000000920207220 */ /* 0x080fe20000410000 */
[-C--:B------:R-:W-:Y:S01]  /*52b0*/  FMUL.FTZ R33, R33, R9.reuse ;  /* 0x0000000921217220 */ /* 0x080fe20000410000 */
[----:B------:R-:W0:Y:S01]  /*52c0*/  @P2 MUFU.RCP R4, R11 ;  /* 0x0000000b00042308 */ /* 0x000e220000001000 */
        /* <DEDUP_REMOVED lines=59> */
[----:B0-----:R-:W-:Y:S01]  /*5680*/  FMUL.FTZ R10, R83, R4 ;  /* 0x00000004530a7220 */ /* 0x001fe20000410000 */
[----:B------:R-:W-:-:S02]  /*5690*/  IMAD.MOV.U32 R9, RZ, RZ, -0x800000 ;  /* 0xff800000ff097424 */ /* 0x000fc400078e00ff */
        /* <DEDUP_REMOVED lines=64> */
[----:B--2---:R-:W-:-:S07]  /*5aa0*/  @P2 FFMA.FTZ R8, R13, R3, R20 ;  /* 0x000000030d082223 */ /* 0x004fce0000010014 */
.L_x_9448:
        /* <DEDUP_REMOVED lines=41> */
[C---:B------:R-:W-:Y:S01]  /*5d40*/  IADD3 R179, P4, R114.reuse, 0x60, RZ ;  /* 0x0000006072b37810 */ /* 0x040fe20007f9e0ff */
[--C-:B------:R-:W-:Y:S01]  /*5d50*/  IMAD.X R21, RZ, RZ, R115.reuse, P1 ;  /* 0x000000ffff157224 */ /* 0x100fe200008e0673 */
[C---:B------:R-:W-:Y:S01]  /*5d60*/  LOP3.LUT R13, R114.reuse, 0x380, RZ, 0xc0, !PT ;  /* 0x00000380720d7812 */ /* 0x040fe200078ec0ff */
        /* <DEDUP_REMOVED lines=13> */
[----:B------:R-:W-:Y:S01]  /*5e40*/  IMAD.X R79, RZ, RZ, R115, P1 ;  /* 0x000000ffff4f7224 */ /* 0x000fe200008e0673 */
[----:B------:R-:W-:-:S02]  /*5e50*/  SHF.R.U64 R13, R13, 0x3, RZ ;  /* 0x000000030d0d7819 */ /* 0x000fc400000012ff */
[----:B------:R-:W-:Y:S02]  /*5e60*/  LOP3.LUT R38, R179, 0x380, RZ, 0xc0, !PT ;  /* 0x00000380b3267812 */ /* 0x000fe400078ec0ff */
[C---:B------:R-:W-:Y:S02]  /*5e70*/  IADD3 R193, P4, R114.reuse, 0x8040, RZ ;  /* 0x0000804072c17810 */ /* 0x040fe40007f9e0ff */
[----:B------:R-:W-:Y:S02]  /*5e80*/  LOP3.LUT R46, R181, 0x380, RZ, 0xc0, !PT ;  /* 0x00000380b52e7812 */ /* 0x000fe400078ec0ff */
[C---:B------:R-:W-:Y:S01]  /*5e90*/  IADD3 R191, P0, R114.reuse, 0x8020, RZ ;  /* 0x0000802072bf7810 */ /* 0x040fe20007f1e0ff */
[--C-:B------:R-:W-:Y:S01]  /*5ea0*/  IMAD.X R99, RZ, RZ, R115.reuse, P4 ;  /* 0x000000ffff637224 */ /* 0x100fe200020e0673 */
[----:B------:R-:W-:Y:S02]  /*5eb0*/  IADD3 R197, P6, R114, 0xc000, RZ ;  /* 0x0000c00072c57810 */ /* 0x000fe40007fde0ff */
[----:B------:R-:W-:Y:S01]  /*5ec0*/  SHF.R.U64 R20, R20, 0x3, RZ ;  /* 0x0000000314147819 */ /* 0x000fe200000012ff */
[--C-:B------:R-:W-:Y:S01]  /*5ed0*/  IMAD.X R95, RZ, RZ, R115.reuse, P0 ;  /* 0x000000ffff5f7224 */ /* 0x100fe200000e0673 */
[----:B------:R-:W-:Y:S01]  /*5ee0*/  LOP3.LUT R54, R183, 0x380, RZ, 0xc0, !PT ;  /* 0x00000380b7367812 */ /* 0x000fe200078ec0ff */
[----:B------:R-:W-:Y:S01]  /*5ef0*/  IMAD.X R107, RZ, RZ, R115, P6 ;  /* 0x000000ffff6b7224 */ /* 0x000fe200030e0673 */
[----:B------:R-:W-:-:S02]  /*5f00*/  IADD3 R195, P3, R114, 0x8060, RZ ;  /* 0x0000806072c37810 */ /* 0x000fc40007f7e0ff */
[C---:B------:R-:W-:Y:S02]  /*5f10*/  IADD3 R3, P5, R114.reuse, 0xc020, RZ ;  /* 0x0000c02072037810 */ /* 0x040fe40007fbe0ff */
[C---:B------:R-:W-:Y:S01]  /*5f20*/  IADD3 R174, P2, R114.reuse, 0xc040, RZ ;  /* 0x0000c04072ae7810 */ /* 0x040fe20007f5e0ff */
[--C-:B------:R-:W-:Y:S01]  /*5f30*/  IMAD.X R103, RZ, RZ, R115.reuse, P3 ;  /* 0x000000ffff677224 */ /* 0x100fe200018e0673 */
[----:B------:R-:W-:Y:S01]  /*5f40*/  IADD3 R6, P1, R114, 0xc060, RZ ;  /* 0x0000c06072067810 */ /* 0x000fe20007f3e0ff */
[--C-:B------:R-:W-:Y:S01]  /*5f50*/  IMAD.X R111, RZ, RZ, R115.reuse, P5 ;  /* 0x000000ffff6f7224 */ /* 0x100fe200028e0673 */
[----:B------:R-:W-:Y:S02]  /*5f60*/  SHF.R.U64 R30, R30, 0x3, RZ ;  /* 0x000000031e1e7819 */ /* 0x000fe400000012ff */
[----:B------:R-:W-:Y:S01]  /*5f70*/  LOP3.LUT R62, R185, 0x380, RZ, 0xc0, !PT ;  /* 0x00000380b93e7812 */ /* 0x000fe200078ec0ff */
[--C-:B------:R-:W-:Y:S01]  /*5f80*/  IMAD.X R15, RZ, RZ, R115.reuse, P1 ;  /* 0x000000ffff0f7224 */ /* 0x100fe200008e0673 */
[----:B------:R-:W-:Y:S01]  /*5f90*/  LOP3.LUT R114, R13, R114, RZ, 0x3c, !PT ;  /* 0x000000720d727212 */ /* 0x000fe200078e3cff */
[----:B------:R-:W-:Y:S01]  /*5fa0*/  IMAD.X R13, RZ, RZ, R115, P2 ;  /* 0x000000ffff0d7224 */ /* 0x000fe200010e0673 */
[----:B------:R-:W-:-:S02]  /*5fb0*/  SHF.R.U64 R38, R38, 0x3, RZ ;  /* 0x0000000326267819 */ /* 0x000fc400000012ff */
[----:B------:R-:W-:Y:S02]  /*5fc0*/  LOP3.LUT R70, R187, 0x380, RZ, 0xc0, !PT ;  /* 0x00000380bb467812 */ /* 0x000fe400078ec0ff */
[----:B------:R-:W-:Y:S02]  /*5fd0*/  SHF.R.U64 R46, R46, 0x3, RZ ;  /* 0x000000032e2e7819 */ /* 0x000fe400000012ff */
[----:B------:R-:W-:Y:S02]  /*5fe0*/  LOP3.LUT R78, R189, 0x380, RZ, 0xc0, !PT ;  /* 0x00000380bd4e7812 */ /* 0x000fe400078ec0ff */
[----:B------:R-:W-:Y:S02]  /*5ff0*/  LOP3.LUT R98, R193, 0x380, RZ, 0xc0, !PT ;  /* 0x00000380c1627812 */ /* 0x000fe400078ec0ff */
[----:B------:R-:W-:Y:S02]  /*6000*/  LOP3.LUT R20, R20, R175, RZ, 0x3c, !PT ;  /* 0x000000af14147212 */ /* 0x000fe400078e3cff */
[----:B------:R-:W-:-:S02]  /*6010*/  SHF.R.U64 R54, R54, 0x3, RZ ;  /* 0x0000000336367819 */ /* 0x000fc400000012ff */
[----:B------:R-:W-:Y:S02]  /*6020*/  LOP3.LUT R94, R191, 0x380, RZ, 0xc0, !PT ;  /* 0x00000380bf5e7812 */ /* 0x000fe400078ec0ff */
[----:B------:R-:W-:Y:S02]  /*6030*/  LOP3.LUT R106, R197, 0x380, RZ, 0xc0, !PT ;  /* 0x00000380c56a7812 */ /* 0x000fe400078ec0ff */
[----:B------:R-:W-:Y:S02]  /*6040*/  LOP3.LUT R30, R30, R177, RZ, 0x3c, !PT ;  /* 0x000000b11e1e7212 */ /* 0x000fe400078e3cff */
[----:B------:R-:W-:Y:S02]  /*6050*/  SHF.R.U64 R62, R62, 0x3, RZ ;  /* 0x000000033e3e7819 */ /* 0x000fe400000012ff */
[----:B------:R-:W-:Y:S02]  /*6060*/  LOP3.LUT R38, R38, R179, RZ, 0x3c, !PT ;  /* 0x000000b326267212 */ /* 0x000fe400078e3cff */
[----:B------:R-:W-:-:S02]  /*6070*/  SHF.R.U64 R70, R70, 0x3, RZ ;  /* 0x0000000346467819 */ /* 0x000fc400000012ff */
[----:B------:R-:W-:Y:S02]  /*6080*/  LOP3.LUT R102, R195, 0x380, RZ, 0xc0, !PT ;  /* 0x00000380c3667812 */ /* 0x000fe400078ec0ff */
[----:B------:R-:W-:Y:S01]  /*6090*/  MOV R114, R114 ;  /* 0x0000007200727202 */ /* 0x000fe20000000f00 */
[----:B------:R-:W-:Y:S01]  /*60a0*/  BAR.SYNC.DEFER_BLOCKING 0x1, 0x100 ;  /* 0x0044000000007b1d */ /* 0x000fe20000010000 */
[----:B------:R-:W-:Y:S02]  /*60b0*/  LOP3.LUT R14, R3, 0x380, RZ, 0xc0, !PT ;  /* 0x00000380030e7812 */ /* 0x000fe400078ec0ff */
[----:B------:R-:W-:Y:S02]  /*60c0*/  LOP3.LUT R46, R46, R181, RZ, 0x3c, !PT ;  /* 0x000000b52e2e7212 */ /* 0x000fe400078e3cff */
[----:B------:R-:W-:Y:S02]  /*60d0*/  SHF.R.U64 R78, R78, 0x3, RZ ;  /* 0x000000034e4e7819 */ /* 0x000fe400000012ff */
[----:B------:R-:W-:-:S02]  /*60e0*/  SHF.R.U64 R98, R98, 0x3, RZ ;  /* 0x0000000362627819 */ /* 0x000fc400000012ff */
[----:B------:R-:W-:Y:S02]  /*60f0*/  LOP3.LUT R115, R6, 0x380, RZ, 0xc0, !PT ;  /* 0x0000038006737812 */ /* 0x000fe400078ec0ff */
[----:B------:R-:W-:Y:S02]  /*6100*/  LOP3.LUT R54, R54, R183, RZ, 0x3c, !PT ;  /* 0x000000b736367212 */ /* 0x000fe400078e3cff */
[----:B------:R-:W-:Y:S02]  /*6110*/  SHF.R.U64 R94, R94, 0x3, RZ ;  /* 0x000000035e5e7819 */ /* 0x000fe400000012ff */
[----:B------:R-:W-:Y:S02]  /*6120*/  SHF.R.U64 R106, R106, 0x3, RZ ;  /* 0x000000036a6a7819 */ /* 0x000fe400000012ff */
[----:B------:R-:W-:Y:S02]  /*6130*/  MOV R20, R20 ;  /* 0x0000001400147202 */ /* 0x000fe40000000f00 */
[----:B------:R-:W-:-:S02]  /*6140*/  LOP3.LUT R62, R62, R185, RZ, 0x3c, !PT ;  /* 0x000000b93e3e7212 */ /* 0x000fc400078e3cff */
[----:B------:R-:W-:Y:S02]  /*6150*/  LOP3.LUT R110, R174, 0x380, RZ, 0xc0, !PT ;  /* 0x00000380ae6e7812 */ /* 0x000fe400078ec0ff */
[----:B------:R-:W-:Y:S01]  /*6160*/  MOV R30, R30 ;  /* 0x0000001e001e7202 */ /* 0x000fe20000000f00 */
[----:B------:R0:W-:Y:S01]  /*6170*/  STSM.16.M88.4 [R114], R24 ;  /* 0x0000001872007844 */ /* 0x0001e20000000200 */
[----:B------:R-:W-:Y:S02]  /*6180*/  LOP3.LUT R70, R70, R187, RZ, 0x3c, !PT ;  /* 0x000000bb46467212 */ /* 0x000fe400078e3cff */
[----:B------:R-:W-:Y:S01]  /*6190*/  SHF.R.U64 R102, R102, 0x3, RZ ;  /* 0x0000000366667819 */ /* 0x000fe200000012ff */
[----:B------:R-:W-:Y:S01]  /*61a0*/  STSM.16.M88.4 [R20], R32 ;  /* 0x0000002014007844 */ /* 0x000fe20000000200 */
[----:B------:R-:W-:Y:S02]  /*61b0*/  SHF.R.U64 R14, R14, 0x3, RZ ;  /* 0x000000030e0e7819 */ /* 0x000fe400000012ff */
[----:B------:R-:W-:Y:S01]  /*61c0*/  MOV R38, R38 ;  /* 0x0000002600267202 */ /* 0x000fe20000000f00 */
[----:B------:R-:W-:Y:S01]  /*61d0*/  STSM.16.M88.4 [R30], R40 ;  /* 0x000000281e007844 */ /* 0x000fe20000000200 */
[----:B------:R-:W-:-:S02]  /*61e0*/  LOP3.LUT R78, R78, R189, RZ, 0x3c, !PT ;  /* 0x000000bd4e4e7212 */ /* 0x000fc400078e3cff */
[----:B------:R-:W-:Y:S01]  /*61f0*/  LOP3.LUT R98, R98, R193, RZ, 0x3c, !PT ;  /* 0x000000c162627212 */ /* 0x000fe200078e3cff */
[----:B------:R-:W-:Y:S01]  /*6200*/  STSM.16.M88.4 [R38], R48 ;  /* 0x0000003026007844 */ /* 0x000fe20000000200 */
[----:B------:R-:W-:Y:S02]  /*6210*/  SHF.R.U64 R115, R115, 0x3, RZ ;  /* 0x0000000373737819 */ /* 0x000fe400000012ff */
[----:B------:R-:W-:Y:S02]  /*6220*/  MOV R46, R46 ;  /* 0x0000002e002e7202 */ /* 0x000fe40000000f00 */
[----:B------:R-:W-:Y:S02]  /*6230*/  F2FP.F16.F32.PACK_AB R59, R155, R59 ;  /* 0x0000003b9b3b723e */ /* 0x000fe400000000ff */
[----:B------:R-:W-:Y:S02]  /*6240*/  F2FP.F16.F32.PACK_AB R65, R154, R66 ;  /* 0x000000429a41723e */ /* 0x000fe400000000ff */
[----:B------:R-:W-:Y:S01]  /*6250*/  F2FP.F16.F32.PACK_AB R72, R73, R72 ;  /* 0x000000484948723e */ /* 0x000fe200000000ff */
[----:B------:R-:W-:Y:S01]  /*6260*/  STSM.16.M88.4 [R46], R56 ;  /* 0x000000382e007844 */ /* 0x000fe20000000200 */
[----:B------:R-:W-:-:S02]  /*6270*/  LOP3.LUT R94, R94, R191, RZ, 0x3c, !PT ;  /* 0x000000bf5e5e7212 */ /* 0x000fc400078e3cff */
[----:B------:R-:W-:Y:S02]  /*6280*/  LOP3.LUT R106, R106, R197, RZ, 0x3c, !PT ;  /* 0x000000c56a6a7212 */ /* 0x000fe400078e3cff */
[----:B------:R-:W-:Y:S02]  /*6290*/  MOV R54, R54 ;  /* 0x0000003600367202 */ /* 0x000fe40000000f00 */
[----:B------:R-:W-:Y:S02]  /*62a0*/  F2FP.F16.F32.PACK_AB R66, R69, R68 ;  /* 0x000000444542723e */ /* 0x000fe400000000ff */
[----:B------:R-:W-:Y:S02]  /*62b0*/  F2FP.F16.F32.PACK_AB R67, R153, R67 ;  /* 0x000000439943723e */ /* 0x000fe400000000ff */
[----:B------:R-:W-:Y:S02]  /*62c0*/  F2FP.F16.F32.PACK_AB R73, R152, R74 ;  /* 0x0000004a9849723e */ /* 0x000fe400000000ff */
[----:B------:R-:W-:Y:S01]  /*62d0*/  F2FP.F16.F32.PACK_AB R80, R81, R80 ;  /* 0x000000505150723e */ /* 0x000fe200000000ff */
[----:B------:R-:W-:Y:S01]  /*62e0*/  STSM.16.M88.4 [R54], R64 ;  /* 0x0000004036007844 */ /* 0x000fe20000000200 */
[----:B------:R-:W-:-:S02]  /*62f0*/  SHF.R.U64 R29, R110, 0x3, RZ ;  /* 0x000000036e1d7819 */ /* 0x000fc400000012ff */
[----:B------:R-:W-:Y:S02]  /*6300*/  MOV R62, R62 ;  /* 0x0000003e003e7202 */ /* 0x000fe40000000f00 */
[----:B------:R-:W-:Y:S02]  /*6310*/  F2FP.F16.F32.PACK_AB R74, R77, R76 ;  /* 0x0000004c4d4a723e */ /* 0x000fe400000000ff */
[----:B------:R-:W-:Y:S01]  /*6320*/  F2FP.F16.F32.PACK_AB R75, R11, R75 ;  /* 0x0000004b0b4b723e */ /* 0x000fe200000000ff */
[----:B------:R-:W-:Y:S01]  /*6330*/  IMAD.U32 R11, RZ, RZ, UR9 ;  /* 0x00000009ff0b7e24 */ /* 0x000fe2000f8e00ff */
[----:B------:R-:W-:Y:S01]  /*6340*/  F2FP.F16.F32.PACK_AB R81, R10, R82 ;  /* 0x000000520a51723e */ /* 0x000fe200000000ff */
[----:B------:R-:W-:Y:S01]  /*6350*/  IMAD.U32 R10, RZ, RZ, UR8 ;  /* 0x00000008ff0a7e24 */ /* 0x000fe2000f8e00ff */
[----:B------:R-:W-:Y:S01]  /*6360*/  LOP3.LUT R102, R102, R195, RZ, 0x3c, !PT ;  /* 0x000000c366667212 */ /* 0x000fe200078e3cff */
[----:B------:R-:W-:Y:S01]  /*6370*/  STSM.16.M88.4 [R62], R72 ;  /* 0x000000483e007844 */ /* 0x000fe20000000200 */
[----:B------:R-:W-:Y:S01]  /*6380*/  LOP3.LUT R110, R14, R3, RZ, 0x3c, !PT ;  /* 0x000000030e6e7212 */ /* 0x000fe200078e3cff */
[----:B------:R-:W-:Y:S01]  /*6390*/  ULDC.64 UR8, c[0x0][0xc08] ;  /* 0x0003020000087ab9 */ /* 0x000fe20000000a00 */
[----:B------:R-:W-:-:S02]  /*63a0*/  MOV R70, R70 ;  /* 0x0000004600467202 */ /* 0x000fc40000000f00 */
[----:B------:R-:W-:Y:S02]  /*63b0*/  F2FP.F16.F32.PACK_AB R82, R85, R84 ;  /* 0x000000545552723e */ /* 0x000fe400000000ff */
[----:B------:R-:W-:Y:S02]  /*63c0*/  F2FP.F16.F32.PACK_AB R83, R83, R86 ;  /* 0x000000565353723e */ /* 0x000fe400000000ff */
[----:B------:R-:W-:Y:S02]  /*63d0*/  LOP3.LUT R14, R115, R6, RZ, 0x3c, !PT ;  /* 0x00000006730e7212 */ /* 0x000fe400078e3cff */
[----:B------:R-:W-:Y:S01]  /*63e0*/  MOV R78, R78 ;  /* 0x0000004e004e7202 */ /* 0x000fe20000000f00 */
[----:B------:R1:W-:Y:S01]  /*63f0*/  STSM.16.M88.4 [R70], R80 ;  /* 0x0000005046007844 */ /* 0x0003e20000000200 */
[----:B------:R-:W-:Y:S02]  /*6400*/  MOV R3, R98 ;  /* 0x0000006200037202 */ /* 0x000fe40000000f00 */
[----:B------:R-:W-:-:S02]  /*6410*/  F2FP.F16.F32.PACK_AB R84, R89, R88 ;  /* 0x000000585954723e */ /* 0x000fc400000000ff */
        /* <DEDUP_REMOVED lines=8> */
[----:B------:R-:W-:Y:S02]  /*64a0*/  LOP3.LUT R12, R29, R174, RZ, 0x3c, !PT ;  /* 0x000000ae1d0c7212 */ /* 0x000fe400078e3cff */
[----:B------:R-:W-:Y:S02]  /*64b0*/  F2FP.F16.F32.PACK_AB R112, R113, R112 ;  /* 0x000000707170723e */ /* 0x000fe400000000ff */
[----:B------:R-:W-:Y:S02]  /*64c0*/  F2FP.F16.F32.PACK_AB R120, R121, R120 ;  /* 0x000000787978723e */ /* 0x000fe400000000ff */
[----:B------:R-:W-:Y:S02]  /*64d0*/  MOV R102, R102 ;  /* 0x0000006600667202 */ /* 0x000fe40000000f00 */
[----:B0-----:R-:W-:-:S02]  /*64e0*/  F2FP.F16.F32.PACK_AB R114, R117, R116 ;  /* 0x000000747572723e */ /* 0x001fc400000000ff */
[----:B------:R-:W-:Y:S02]  /*64f0*/  F2FP.F16.F32.PACK_AB R128, R129, R128 ;  /* 0x000000808180723e */ /* 0x000fe400000000ff */
[----:B------:R-:W-:Y:S02]  /*6500*/  F2FP.F16.F32.PACK_AB R136, R137, R136 ;  /* 0x000000888988723e */ /* 0x000fe400000000ff */
[----:B------:R-:W-:Y:S02]  /*6510*/  MOV R110, R110 ;  /* 0x0000006e006e7202 */ /* 0x000fe40000000f00 */
[----:B------:R-:W-:Y:S02]  /*6520*/  F2FP.F16.F32.PACK_AB R144, R145, R144 ;  /* 0x000000909190723e */ /* 0x000fe400000000ff */
[----:B------:R-:W-:Y:S01]  /*6530*/  PLOP3.LUT P0, PT, PT, PT, UP0, 0x80, 0x0 ;  /* 0x000000000000781c */ /* 0x000fe20003f0f008 */
[----:B------:R-:W-:Y:S01]  /*6540*/  UISETP.NE.U32.AND UP1, UPT, UR8, URZ, UPT ;  /* 0x0000003f0800728c */ /* 0x000fe2000bf25070 */
[----:B------:R-:W-:Y:S01]  /*6550*/  F2FP.F16.F32.PACK_AB R97, R165, R164 ;  /* 0x000000a4a561723e */ /* 0x000fe200000000ff */
[----:B------:R-:W-:Y:S01]  /*6560*/  ULDC UR7, c[0x0][0xa88] ;  /* 0x0002a20000077ab9 */ /* 0x000fe20000000800 */
[----:B------:R-:W-:Y:S01]  /*6570*/  F2FP.F16.F32.PACK_AB R98, R101, R100 ;  /* 0x000000646562723e */ /* 0x000fe200000000ff */
[----:B------:R-:W-:Y:S01]  /*6580*/  UMOV UR4, URZ ;  /* 0x0000003f00047c82 */ /* 0x000fe20008000000 */
[----:B------:R-:W-:Y:S01]  /*6590*/  F2FP.F16.F32.PACK_AB R99, R167, R166 ;  /* 0x000000a6a763723e */ /* 0x000fe200000000ff */
[----:B-1----:R-:W0:Y:S01]  /*65a0*/  LDC R80, c[0x0][0xbe8] ;  /* 0x0002fa00ff507b82 */ /* 0x002e220000000800 */
[----:B------:R-:W-:-:S02]  /*65b0*/  F2FP.F16.F32.PACK_AB R105, R169, R168 ;  /* 0x000000a8a969723e */ /* 0x000fc400000000ff */
[----:B------:R-:W-:Y:S01]  /*65c0*/  F2FP.F16.F32.PACK_AB R106, R109, R108 ;  /* 0x0000006c6d6a723e */ /* 0x000fe200000000ff */
[----:B------:R-:W-:Y:S01]  /*65d0*/  STSM.16.M88.4 [R94], R96 ;  /* 0x000000605e007844 */ /* 0x000fe20000000200 */
[----:B------:R-:W-:Y:S02]  /*65e0*/  F2FP.F16.F32.PACK_AB R107, R171, R170 ;  /* 0x000000aaab6b723e */ /* 0x000fe400000000ff */
[----:B------:R-:W-:Y:S02]  /*65f0*/  F2FP.F16.F32.PACK_AB R113, R173, R172 ;  /* 0x000000acad71723e */ /* 0x000fe400000000ff */
[----:B------:R-:W-:Y:S01]  /*6600*/  F2FP.F16.F32.PACK_AB R115, R119, R118 ;  /* 0x000000767773723e */ /* 0x000fe200000000ff */
[----:B------:R1:W-:Y:S01]  /*6610*/  STSM.16.M88.4 [R3], R104 ;  /* 0x0000006803007844 */ /* 0x0003e20000000200 */
[----:B------:R-:W-:Y:S02]  /*6620*/  F2FP.F16.F32.PACK_AB R121, R123, R122 ;  /* 0x0000007a7b79723e */ /* 0x000fe400000000ff */
[----:B------:R-:W-:Y:S01]  /*6630*/  F2FP.F16.F32.PACK_AB R122, R125, R124 ;  /* 0x0000007c7d7a723e */ /* 0x000fe200000000ff */
[----:B------:R-:W-:Y:S01]  /*6640*/  STSM.16.M88.4 [R102], R112 ;  /* 0x0000007066007844 */ /* 0x000fe20000000200 */
[----:B------:R-:W-:-:S02]  /*6650*/  F2FP.F16.F32.PACK_AB R123, R127, R126 ;  /* 0x0000007e7f7b723e */ /* 0x000fc400000000ff */
[----:B------:R-:W-:Y:S02]  /*6660*/  F2FP.F16.F32.PACK_AB R129, R131, R130 ;  /* 0x000000828381723e */ /* 0x000fe400000000ff */
[----:B------:R-:W-:Y:S01]  /*6670*/  F2FP.F16.F32.PACK_AB R130, R133, R132 ;  /* 0x000000848582723e */ /* 0x000fe200000000ff */
[----:B------:R-:W-:Y:S01]  /*6680*/  STSM.16.M88.4 [R6], R120 ;  /* 0x0000007806007844 */ /* 0x000fe20000000200 */
[----:B------:R-:W-:Y:S02]  /*6690*/  F2FP.F16.F32.PACK_AB R131, R135, R134 ;  /* 0x000000868783723e */ /* 0x000fe400000000ff */
[----:B------:R-:W-:Y:S02]  /*66a0*/  F2FP.F16.F32.PACK_AB R137, R139, R138 ;  /* 0x0000008a8b89723e */ /* 0x000fe400000000ff */
[----:B------:R-:W-:Y:S01]  /*66b0*/  MOV R12, R12 ;  /* 0x0000000c000c7202 */ /* 0x000fe20000000f00 */
[----:B------:R-:W-:Y:S01]  /*66c0*/  STSM.16.M88.4 [R110], R128 ;  /* 0x000000806e007844 */ /* 0x000fe20000000200 */
[----:B------:R-:W-:-:S02]  /*66d0*/  F2FP.F16.F32.PACK_AB R138, R141, R140 ;  /* 0x0000008c8d8a723e */ /* 0x000fc400000000ff */
[----:B------:R-:W-:Y:S02]  /*66e0*/  F2FP.F16.F32.PACK_AB R139, R143, R142 ;  /* 0x0000008e8f8b723e */ /* 0x000fe400000000ff */
[----:B------:R-:W-:Y:S02]  /*66f0*/  F2FP.F16.F32.PACK_AB R145, R147, R146 ;  /* 0x000000929391723e */ /* 0x000fe400000000ff */
[----:B------:R-:W-:Y:S01]  /*6700*/  MOV R14, R14 ;  /* 0x0000000e000e7202 */ /* 0x000fe20000000f00 */
[----:B------:R-:W-:Y:S01]  /*6710*/  STSM.16.M88.4 [R12], R136 ;  /* 0x000000880c007844 */ /* 0x000fe20000000200 */
[----:B------:R-:W-:Y:S02]  /*6720*/  F2FP.F16.F32.PACK_AB R146, R149, R148 ;  /* 0x000000949592723e */ /* 0x000fe400000000ff */
[----:B------:R-:W-:-:S05]  /*6730*/  F2FP.F16.F32.PACK_AB R147, R151, R150 ;  /* 0x000000969793723e */ /* 0x000fca00000000ff */
[----:B------:R2:W-:Y:S01]  /*6740*/  STSM.16.M88.4 [R14], R144 ;  /* 0x000000900e007844 */ /* 0x0005e20000000200 */
[----:B------:R-:W-:Y:S06]  /*6750*/  BAR.SYNC.DEFER_BLOCKING 0x1, 0x100 ;  /* 0x0044000000007b1d */ /* 0x000fec0000010000 */
[----:B-1----:R-:W3:Y:S01]  /*6760*/  @P0 LDG.E R3, desc[UR40][R10.64] ;  /* 0x000000280a030981 */ /* 0x002ee2000c1e1900 */
[----:B------:R-:W-:Y:S01]  /*6770*/  UISETP.NE.AND.EX UP1, UPT, UR9, URZ, UPT, UP1 ;  /* 0x0000003f0900728c */ /* 0x000fe2000bf25310 */
[----:B0-----:R-:W-:Y:S01]  /*6780*/  ISETP.NE.AND P1, PT, R80, 0x1, PT ;  /* 0x000000015000780c */ /* 0x001fe20003f25270 */
[----:B--2---:R-:W-:-:S04]  /*6790*/  IMAD.U32 R14, RZ, RZ, UR44 ;  /* 0x0000002cff0e7e24 */ /* 0x004fc8000f8e00ff */
[----:B------:R-:W-:-:S05]  /*67a0*/  PLOP3.LUT P2, PT, PT, PT, UP1, 0x80, 0x0 ;  /* 0x000000000000781c */ /* 0x000fca0003f4f018 */
[----:B------:R-:W-:-:S03]  /*67b0*/  @UP1 ULEA UR8, UP2, UR46, UR8, 0x2 ;  /* 0x000000082e081291 */ /* 0x000fc6000f84103f */
[----:B------:R-:W0:Y:S01]  /*67c0*/  @P1 LDC R6, c[0x0][0xbec] ;  /* 0x0002fb00ff061b82 */ /* 0x000e220000000800 */
[----:B------:R-:W-:Y:S02]  /*67d0*/  @UP1 ULEA.HI.X UR9, UR46, UR9, UR45, 0x2, UP2 ;  /* 0x000000092e091291 */ /* 0x000fe400090f142d */
[----:B------:R-:W-:-:S04]  /*67e0*/  IMAD.U32 R20, RZ, RZ, UR8 ;  /* 0x00000008ff147e24 */ /* 0x000fc8000f8e00ff */
[----:B------:R-:W-:Y:S01]  /*67f0*/  IMAD.U32 R21, RZ, RZ, UR9 ;  /* 0x00000009ff157e24 */ /* 0x000fe2000f8e00ff */
[----:B------:R-:W1:Y:S01]  /*6800*/  @P1 LDC R13, c[0x0][0xbf0] ;  /* 0x0002fc00ff0d1b82 */ /* 0x000e620000000800 */
[----:B---3--:R-:W-:Y:S01]  /*6810*/  @P0 R2UR UR4, R3 ;  /* 0x00000000030402ca */ /* 0x008fe200000e0000 */
[----:B------:R-:W-:-:S06]  /*6820*/  IMAD.U32 R3, RZ, RZ, UR7 ;  /* 0x00000007ff037e24 */ /* 0x000fcc000f8e00ff */
[----:B------:R2:W5:Y:S01]  /*6830*/  @P2 LDG.E R3, desc[UR40][R20.64] ;  /* 0x0000002814032981 */ /* 0x000562000c1e1900 */
[----:B01----:R-:W-:Y:S07]  /*6840*/  @P2 BRA `(.L_x_9471) ;  /* 0x0000000000102947 */ /* 0x003fee0003800000 */
[----:B------:R-:W-:Y:S05]  /*6850*/  @!P0 BRA `(.L_x_9471) ;  /* 0x00000000000c8947 */ /* 0x000fea0003800000 */
[----:B------:R-:W3:Y:S04]  /*6860*/  LDG.E R12, desc[UR40][R10.64] ;  /* 0x000000280a0c7981 */ /* 0x000ee8000c1e1900 */
[----:B-----5:R-:W3:Y:S02]  /*6870*/  LDG.E R3, desc[UR40][R10.64+0x4] ;  /* 0x000004280a037981 */ /* 0x020ee4000c1e1900 */
[----:B---3--:R-:W-:-:S07]  /*6880*/  IMAD.IADD R3, R3, 0x1, -R12 ;  /* 0x0000000103037824 */ /* 0x008fce00078e0a0c */
.L_x_9471:
[----:B------:R-:W-:Y:S01]  /*6890*/  USHF.R.S32.HI UR14, URZ, 0x1f, UR43 ;  /* 0x0000001f3f0e7899 */ /* 0x000fe2000801142b */
[----:B------:R-:W-:Y:S01]  /*68a0*/  IMAD R15, R14, 0x80, R203 ;  /* 0x000000800e0f7824 */ /* 0x000fe200078e02cb */
[----:B------:R-:W-:Y:S01]  /*68b0*/  ULDC.64 UR12, c[0x0][0xb90] ;  /* 0x0002e400000c7ab9 */ /* 0x000fe20000000a00 */
[----:B------:R-:W-:Y:S01]  /*68c0*/  USHF.R.S32.HI UR11, URZ, 0x1f, UR4 ;  /* 0x0000001f3f0b7899 */ /* 0x000fe20008011404 */
[----:B------:R-:W-:Y:S01]  /*68d0*/  IMAD R11, R22, 0x40, R2 ;  /* 0x00000040160b7824 */ /* 0x000fe200078e0202 */
[----:B------:R-:W-:Y:S01]  /*68e0*/  UIMAD UR7, UR14, UR12, URZ ;  /* 0x0000000c0e0772a4 */ /* 0x000fe2000f8e023f */
[----:B------:R-:W-:Y:S01]  /*68f0*/  @P1 IMAD.HI.U32 R6, R15, R6, RZ ;  /* 0x000000060f061227 */ /* 0x000fe200078e00ff */
[----:B------:R-:W-:Y:S01]  /*6900*/  UMOV UR10, UR4 ;  /* 0x00000004000a7c82 */ /* 0x000fe20008000000 */
[----:B------:R-:W-:Y:S02]  /*6910*/  USEL UR45, UR45, URZ, !UP0 ;  /* 0x0000003f2d2d7287 */ /* 0x000fe4000c000000 */
[----:B------:R-:W-:Y:S01]  /*6920*/  UIMAD.WIDE.U32 UR8, UR43, UR12, UR10 ;  /* 0x0000000c2b0872a5 */ /* 0x000fe2000f8e000a */
[----:B------:R-:W-:Y:S01]  /*6930*/  IMAD.MOV.U32 R10, RZ, RZ, R15 ;  /* 0x000000ffff0a7224 */ /* 0x000fe200078e000f */
[----:B------:R-:W-:Y:S01]  /*6940*/  UIMAD UR7, UR43, UR13, UR7 ;  /* 0x0000000d2b0772a4 */ /* 0x000fe2000f8e0207 */
[----:B------:R-:W-:Y:S01]  /*6950*/  @P1 SHF.R.U32.HI R10, RZ, R13, R6 ;  /* 0x0000000dff0a1219 */ /* 0x000fe20000011606 */
[----:B------:R-:W-:Y:S01]  /*6960*/  USEL UR46, UR46, URZ, !UP0 ;  /* 0x0000003f2e2e7287 */ /* 0x000fe2000c000000 */
[----:B------:R-:W-:Y:S01]  /*6970*/  IMAD.WIDE R4, R11, 0x2, R4 ;  /* 0x000000020b047825 */ /* 0x000fe200078e0204 */
[----:B------:R-:W-:Y:S01]  /*6980*/  ULDC.64 UR12, c[0x0][0xb98] ;  /* 0x0002e600000c7ab9 */ /* 0x000fe20000000a00 */
[----:B------:R-:W-:Y:S01]  /*6990*/  UIADD3 UR9, UR9, UR7, URZ ;  /* 0x0000000709097290 */ /* 0x000fe2000fffe03f */
[--C-:B------:R-:W-:Y:S01]  /*69a0*/  SHF.R.S32.HI R6, RZ, 0x1f, R10.reuse ;  /* 0x0000001fff067819 */ /* 0x100fe2000001140a */
[----:B------:R-:W-:Y:S01]  /*69b0*/  UIMAD UR7, UR45, UR12, URZ ;  /* 0x0000000c2d0772a4 */ /* 0x000fe2000f8e023f */
[----:B------:R-:W-:Y:S01]  /*69c0*/  IMAD.MOV R13, RZ, RZ, -R10 ;  /* 0x000000ffff0d7224 */ /* 0x000fe200078e0a0a */
[----:B------:R-:W-:Y:S01]  /*69d0*/  UIMAD.WIDE.U32 UR8, UR46, UR12, UR8 ;  /* 0x0000000c2e0872a5 */ /* 0x000fe2000f8e0008 */
[----:B------:R-:W-:Y:S01]  /*69e0*/  IADD3 R37, P2, R4, 0x5000, RZ ;  /* 0x0000500004257810 */ /* 0x000fe20007f5e0ff */
[----:B------:R-:W-:Y:S01]  /*69f0*/  UIMAD UR7, UR46, UR13, UR7 ;  /* 0x0000000d2e0772a4 */ /* 0x000fe2000f8e0207 */
[----:B------:R-:W-:Y:S01]  /*6a00*/  IMAD R13, R80, R13, R15 ;  /* 0x0000000d500d7224 */ /* 0x000fe200078e020f */
[----:B------:R-:W-:Y:S01]  /*6a10*/  IADD3 R25, P5, R4, 0x1000, RZ ;  /* 0x0000100004197810 */ /* 0x000fe20007fbe0ff */
[----:B-----5:R-:W-:Y:S01]  /*6a20*/  IMAD R84, R3, R80, RZ ;  /* 0x0000005003547224 */ /* 0x020fe200078e02ff */
[----:B------:R-:W-:Y:S01]  /*6a30*/  IADD3 R10, P0, R10, UR8, RZ ;  /* 0x000000080a0a7c10 */ /* 0x000fe2000ff1e0ff */
[----:B------:R-:W-:Y:S01]  /*6a40*/  ULDC.64 UR12, c[0x0][0xaa0] ;  /* 0x0002a800000c7ab9 */ /* 0x000fe20000000a00 */
[----:B------:R-:W-:Y:S01]  /*6a50*/  IMAD.U32 R11, RZ, RZ, UR7 ;  /* 0x00000007ff0b7e24 */ /* 0x000fe2000f8e00ff */
[----:B------:R-:W-:-:S02]  /*6a60*/  IADD3 R29, P4, R4, 0x2000, RZ ;  /* 0x00002000041d7810 */ /* 0x000fc40007f9e0ff */
[----:B------:R-:W-:Y:S02]  /*6a70*/  IADD3 R57, P3, R4, 0x4000, RZ ;  /* 0x0000400004397810 */ /* 0x000fe40007f7e0ff */
[----:B------:R-:W-:Y:S01]  /*6a80*/  IADD3.X R11, R6, UR9, R11, P0, !PT ;  /* 0x00000009060b7c10 */ /* 0x000fe200087fe40b */
[----:B------:R-:W-:Y:S01]  /*6a90*/  ULDC.64 UR8, c[0x0][0xb88] ;  /* 0x0002e20000087ab9 */ /* 0x000fe20000000a00 */
[----:B------:R-:W-:Y:S02]  /*6aa0*/  SHF.R.S32.HI R6, RZ, 0x1f, R13 ;  /* 0x0000001fff067819 */ /* 0x000fe4000001140d */
[----:B------:R-:W-:Y:S01]  /*6ab0*/  IADD3 R33, P0, R4, 0x3000, RZ ;  /* 0x0000300004217810 */ /* 0x000fe20007f1e0ff */
[----:B------:R-:W-:Y:S01]  /*6ac0*/  IMAD.WIDE.U32 R10, R13, UR8, R10 ;  /* 0x000000080d0a7c25 */ /* 0x000fe2000f8e000a */
[----:B------:R-:W-:Y:S02]  /*6ad0*/  LOP3.LUT R36, R37, 0x380, RZ, 0xc0, !PT ;  /* 0x0000038025247812 */ /* 0x000fe400078ec0ff */
[----:B------:R-:W-:Y:S01]  /*6ae0*/  LOP3.LUT R32, R33, 0x380, RZ, 0xc0, !PT ;  /* 0x0000038021207812 */ /* 0x000fe200078ec0ff */
[----:B------:R-:W-:Y:S01]  /*6af0*/  IMAD R6, R6, UR8, RZ ;  /* 0x0000000806067c24 */ /* 0x000fe2000f8e02ff */
[----:B------:R-:W-:-:S02]  /*6b00*/  LOP3.LUT R24, R25, 0x380, RZ, 0xc0, !PT ;  /* 0x0000038019187812 */ /* 0x000fc400078ec0ff */
[----:B------:R-:W-:Y:S01]  /*6b10*/  SHF.R.U64 R32, R32, 0x3, RZ ;  /* 0x0000000320207819 */ /* 0x000fe200000012ff */
[----:B------:R-:W-:Y:S01]  /*6b20*/  IMAD R15, R13, UR9, R6 ;  /* 0x000000090d0f7c24 */ /* 0x000fe2000f8e0206 */
[----:B------:R-:W-:Y:S01]  /*6b30*/  LOP3.LUT R28, R29, 0x380, RZ, 0xc0, !PT ;  /* 0x000003801d1c7812 */ /* 0x000fe200078ec0ff */
[----:B------:R-:W-:Y:S01]  /*6b40*/  ULDC.64 UR8, c[0x0][0xb50] ;  /* 0x0002d40000087ab9 */ /* 0x000fe20000000a00 */
[----:B------:R-:W-:Y:S01]  /*6b50*/  LOP3.LUT R56, R57, 0x380, RZ, 0xc0, !PT ;  /* 0x0000038039387812 */ /* 0x000fe200078ec0ff */
[----:B------:R-:W-:Y:S01]  /*6b60*/  IMAD.IADD R11, R11, 0x1, R15 ;  /* 0x000000010b0b7824 */ /* 0x000fe200078e020f */
[----:B------:R-:W-:Y:S01]  /*6b70*/  LEA R14, P6, R10, UR8, 0x2 ;  /* 0x000000080a0e7c11 */ /* 0x000fe2000f8c10ff */
[----:B------:R-:W-:Y:S01]  /*6b80*/  IMAD.U32 R6, RZ, RZ, UR44 ;  /* 0x0000002cff067e24 */ /* 0x000fe2000f8e00ff */
[----:B------:R-:W-:Y:S01]  /*6b90*/  LOP3.LUT R32, R32, R33, RZ, 0x3c, !PT ;  /* 0x0000002120207212 */ /* 0x000fe200078e3cff */
[----:B------:R-:W-:Y:S01]  /*6ba0*/  IMAD.X R33, RZ, RZ, R5, P0 ;  /* 0x000000ffff217224 */ /* 0x000fe200000e0605 */
[----:B------:R-:W-:Y:S01]  /*6bb0*/  SHF.R.U64 R36, R36, 0x3, RZ ;  /* 0x0000000324247819 */ /* 0x000fe200000012ff */
[----:B--2---:R-:W-:Y:S01]  /*6bc0*/  SHFL.IDX PT, R20, R14, RZ, 0x1c1f ;  /* 0x001c1fff0e147589 */ /* 0x004fe200000e0000 */
[----:B------:R-:W-:Y:S01]  /*6bd0*/  SHF.R.U64 R24, R24, 0x3, RZ ;  /* 0x0000000318187819 */ /* 0x000fe200000012ff */
[----:B------:R-:W-:Y:S01]  /*6be0*/  IMAD R27, R6, 0x80, R201 ;  /* 0x00000080061b7824 */ /* 0x000fe200078e02c9 */
[----:B------:R-:W-:Y:S01]  /*6bf0*/  SHF.R.U64 R28, R28, 0x3, RZ ;  /* 0x000000031c1c7819 */ /* 0x000fe200000012ff */
[----:B------:R-:W-:Y:S01]  /*6c00*/  SHFL.IDX PT, R50, R14, 0x1, 0x1c1f ;  /* 0x003c1f000e327f89 */ /* 0x000fe200000e0000 */
[----:B------:R-:W-:Y:S01]  /*6c10*/  SHF.R.U64 R56, R56, 0x3, RZ ;  /* 0x0000000338387819 */ /* 0x000fe200000012ff */
[----:B------:R-:W-:Y:S01]  /*6c20*/  VIADD R6, R27, 0x8 ;  /* 0x000000081b067836 */ /* 0x000fe20000000000 */
[----:B------:R-:W-:-:S02]  /*6c30*/  IADD3 R61, P0, R4, 0x9000, RZ ;  /* 0x00009000043d7810 */ /* 0x000fc40007f1e0ff */
[----:B------:R-:W-:Y:S02]  /*6c40*/  LEA.HI.X R15, R10, UR9, R11, 0x2, P6 ;  /* 0x000000090a0f7c11 */ /* 0x000fe4000b0f140b */
        /* <DEDUP_REMOVED lines=9> */
[----:B------:R-:W0:Y:S01]  /*6ce0*/  SHFL.IDX PT, R21, R15, RZ, 0x1c1f ;  /* 0x001c1fff0f157589 */ /* 0x000e2200000e0000 */
[----:B------:R-:W-:-:S02]  /*6cf0*/  IADD3 R11, P2, R4, 0xb000, RZ ;  /* 0x0000b000040b7810 */ /* 0x000fc40007f5e0ff */
[C---:B------:R-:W-:Y:S01]  /*6d00*/  IADD3 R41, P6, R4.reuse, 0x6000, RZ ;  /* 0x0000600004297810 */ /* 0x040fe20007fde0ff */
[----:B------:R-:W1:Y:S01]  /*6d10*/  SHFL.IDX PT, R51, R15, 0x1, 0x1c1f ;  /* 0x003c1f000f337f89 */ /* 0x000e6200000e0000 */
        /* <DEDUP_REMOVED lines=8> */
[----:B------:R-:W-:Y:S02]  /*6da0*/  LOP3.LUT R48, R49, 0x380, RZ, 0xc0, !PT ;  /* 0x0000038031307812 */ /* 0x000fe400078ec0ff */
[----:B------:R-:W-:Y:S01]  /*6db0*/  LOP3.LUT R60, R60, R61, RZ, 0x3c, !PT ;  /* 0x0000003d3c3c7212 */ /* 0x000fe200078e3cff */
[----:B------:R-:W-:Y:S01]  /*6dc0*/  IMAD.X R61, RZ, RZ, R5, P0 ;  /* 0x000000ffff3d7224 */ /* 0x000fe200000e0605 */
[----:B------:R-:W-:-:S02]  /*6dd0*/  SHF.R.U64 R10, R10, 0x3, RZ ;  /* 0x000000030a0a7819 */ /* 0x000fc400000012ff */
[----:B------:R-:W-:Y:S02]  /*6de0*/  SHF.R.U64 R40, R40, 0x3, RZ ;  /* 0x0000000328287819 */ /* 0x000fe400000012ff */
[----:B------:R-:W-:Y:S02]  /*6df0*/  SHF.R.U64 R44, R44, 0x3, RZ ;  /* 0x000000032c2c7819 */ /* 0x000fe400000012ff */
[----:B------:R-:W-:Y:S02]  /*6e00*/  SHF.R.U64 R68, R68, 0x3, RZ ;  /* 0x0000000344447819 */ /* 0x000fe400000012ff */
[----:B------:R-:W-:Y:S02]  /*6e10*/  SHF.R.U64 R48, R48, 0x3, RZ ;  /* 0x0000000330307819 */ /* 0x000fe400000012ff */
[----:B------:R-:W-:Y:S02]  /*6e20*/  LOP3.LUT P0, RZ, R23, 0x3, RZ, 0xc0, !PT ;  /* 0x0000000317ff7812 */ /* 0x000fe4000780c0ff */
        /* <DEDUP_REMOVED lines=10> */
[----:B------:R-:W-:-:S02]  /*6ed0*/  ISETP.GE.OR P2, PT, R27, R84, P0 ;  /* 0x000000541b00720c */ /* 0x000fc40000746670 */
[----:B------:R-:W-:Y:S02]  /*6ee0*/  ISETP.GE.OR P0, PT, R6, R84, P0 ;  /* 0x000000540600720c */ /* 0x000fe40000706670 */
[C---:B------:R-:W-:Y:S02]  /*6ef0*/  IADD3 R77, P6, R4.reuse, 0xc000, RZ ;  /* 0x0000c000044d7810 */ /* 0x040fe40007fde0ff */
[C---:B------:R-:W-:Y:S02]  /*6f00*/  IADD3 R73, P5, R4.reuse, 0xd000, RZ ;  /* 0x0000d00004497810 */ /* 0x040fe40007fbe0ff */
[C---:B------:R-:W-:Y:S02]  /*6f10*/  IADD3 R65, P4, R4.reuse, 0xe000, RZ ;  /* 0x0000e00004417810 */ /* 0x040fe40007f9e0ff */
[C---:B------:R-:W-:Y:S02]  /*6f20*/  LOP3.LUT R13, R4.reuse, 0x380, RZ, 0xc0, !PT ;  /* 0x00000380040d7812 */ /* 0x040fe400078ec0ff */
[----:B------:R-:W-:Y:S01]  /*6f30*/  IADD3 R12, P3, R4, 0xf000, RZ ;  /* 0x0000f000040c7810 */ /* 0x000fe20007f7e0ff */
[----:B0-----:R0:W-:Y:S01]  /*6f40*/  @!P2 ST.E desc[UR40][R20.64], R9 ;  /* 0x000000091400a985 */ /* 0x0011e2000c101928 */
[----:B------:R-:W-:-:S02]  /*6f50*/  LOP3.LUT R76, R77, 0x380, RZ, 0xc0, !PT ;  /* 0x000003804d4c7812 */ /* 0x000fc400078ec0ff */
[----:B------:R-:W-:Y:S01]  /*6f60*/  LOP3.LUT R72, R73, 0x380, RZ, 0xc0, !PT ;  /* 0x0000038049487812 */ /* 0x000fe200078ec0ff */
[----:B-1----:R1:W-:Y:S01]  /*6f70*/  @!P0 ST.E desc[UR40][R50.64], R8 ;  /* 0x0000000832008985 */ /* 0x0023e2000c101928 */
[----:B------:R-:W-:Y:S01]  /*6f80*/  LOP3.LUT R64, R65, 0x380, RZ, 0xc0, !PT ;  /* 0x0000038041407812 */ /* 0x000fe200078ec0ff */
[----:B------:R-:W-:Y:S01]  /*6f90*/  IMAD.X R53, RZ, RZ, R5, P3 ;  /* 0x000000ffff357224 */ /* 0x000fe200018e0605 */
[----:B------:R-:W-:Y:S01]  /*6fa0*/  SHF.R.U64 R13, R13, 0x3, RZ ;  /* 0x000000030d0d7819 */ /* 0x000fe200000012ff */
[----:B------:R-:W-:Y:S01]  /*6fb0*/  UIMAD UR7, UR11, UR12, URZ ;  /* 0x0000000c0b0772a4 */ /* 0x000fe2000f8e023f */
[----:B------:R-:W-:Y:S01]  /*6fc0*/  LOP3.LUT R3, R12, 0x380, RZ, 0xc0, !PT ;  /* 0x000003800c037812 */ /* 0x000fe200078ec0ff */
[----:B------:R-:W-:Y:S01]  /*6fd0*/  UIMAD.WIDE.U32 UR8, UR4, UR12, URZ ;  /* 0x0000000c040872a5 */ /* 0x000fe2000f8e003f */
[----:B------:R-:W-:Y:S01]  /*6fe0*/  SHF.R.U64 R76, R76, 0x3, RZ ;  /* 0x000000034c4c7819 */ /* 0x000fe200000012ff */
[----:B0-----:R-:W0:Y:S01]  /*6ff0*/  @P1 LDC R21, c[0x0][0xbf0] ;  /* 0x0002fc00ff151b82 */ /* 0x001e220000000800 */
[----:B------:R-:W-:Y:S01]  /*7000*/  SHF.R.U64 R72, R72, 0x3, RZ ;  /* 0x0000000348487819 */ /* 0x000fe200000012ff */
[----:B------:R-:W-:Y:S01]  /*7010*/  ULDC.64 UR10, c[0x0][0xae8] ;  /* 0x0002ba00000a7ab9 */ /* 0x000fe20000000a00 */
[----:B------:R-:W-:Y:S01]  /*7020*/  SHF.R.U64 R64, R64, 0x3, RZ ;  /* 0x0000000340407819 */ /* 0x000fe200000012ff */
[----:B------:R-:W-:Y:S01]  /*7030*/  IMAD.U32 R20, RZ, RZ, UR44 ;  /* 0x0000002cff147e24 */ /* 0x000fe2000f8e00ff */
[----:B------:R-:W-:Y:S01]  /*7040*/  LOP3.LUT R4, R13, R4, RZ, 0x3c, !PT ;  /* 0x000000040d047212 */ /* 0x000fe200078e3cff */
[----:B------:R-:W5:Y:S01]  /*7050*/  LD.E.128 R24, desc[UR40][R24.64] ;  /* 0x0000002818187980 */ /* 0x000f62000c101d00 */
[----:B------:R-:W-:-:S02]  /*7060*/  SHF.R.U64 R3, R3, 0x3, RZ ;  /* 0x0000000303037819 */ /* 0x000fc400000012ff */
[----:B------:R-:W-:Y:S01]  /*7070*/  LOP3.LUT R76, R76, R77, RZ, 0x3c, !PT ;  /* 0x0000004d4c4c7212 */ /* 0x000fe200078e3cff */
[--C-:B------:R-:W-:Y:S01]  /*7080*/  IMAD.X R77, RZ, RZ, R5.reuse, P6 ;  /* 0x000000ffff4d7224 */ /* 0x100fe200030e0605 */
[----:B------:R-:W-:Y:S01]  /*7090*/  LOP3.LUT R72, R72, R73, RZ, 0x3c, !PT ;  /* 0x0000004948487212 */ /* 0x000fe200078e3cff */
[--C-:B------:R-:W-:Y:S01]  /*70a0*/  IMAD.X R73, RZ, RZ, R5.reuse, P5 ;  /* 0x000000ffff497224 */ /* 0x100fe200028e0605 */
[----:B------:R-:W-:Y:S01]  /*70b0*/  LOP3.LUT R64, R64, R65, RZ, 0x3c, !PT ;  /* 0x0000004140407212 */ /* 0x000fe200078e3cff */
[----:B------:R-:W-:Y:S01]  /*70c0*/  IMAD.X R65, RZ, RZ, R5, P4 ;  /* 0x000000ffff417224 */ /* 0x000fe200020e0605 */
[----:B------:R-:W-:Y:S01]  /*70d0*/  LOP3.LUT R52, R3, R12, RZ, 0x3c, !PT ;  /* 0x0000000c03347212 */ /* 0x000fe200078e3cff */
[----:B------:R-:W-:Y:S01]  /*70e0*/  UIMAD UR7, UR4, UR13, UR7 ;  /* 0x0000000d040772a4 */ /* 0x000fe2000f8e0207 */
[----:B------:R2:W5:Y:S01]  /*70f0*/  LD.E.128 R12, desc[UR40][R4.64] ;  /* 0x00000028040c7980 */ /* 0x000562000c101d00 */
[----:B------:R-:W-:Y:S02]  /*7100*/  IMAD R3, R19, 0x20, R22 ;  /* 0x0000002013037824 */ /* 0x000fe400078e0216 */
[----:B------:R-:W-:Y:S01]  /*7110*/  IMAD.U32 R87, RZ, RZ, UR44 ;  /* 0x0000002cff577e24 */ /* 0x000fe2000f8e00ff */
[----:B------:R-:W5:Y:S04]  /*7120*/  LD.E.128 R28, desc[UR40][R28.64] ;  /* 0x000000281c1c7980 */ /* 0x000f68000c101d00 */
[----:B------:R-:W5:Y:S01]  /*7130*/  LD.E.128 R32, desc[UR40][R32.64] ;  /* 0x0000002820207980 */ /* 0x000f62000c101d00 */
[----:B--2---:R-:W2:Y:S01]  /*7140*/  @P1 LDC R5, c[0x0][0xbec] ;  /* 0x0002fb00ff051b82 */ /* 0x004ea20000000800 */
[----:B------:R-:W-:-:S02]  /*7150*/  UIADD3 UR9, UR9, UR7, URZ ;  /* 0x0000000709097290 */ /* 0x000fc4000fffe03f */
[----:B------:R-:W5:Y:S01]  /*7160*/  LD.E.128 R56, desc[UR40][R56.64] ;  /* 0x0000002838387980 */ /* 0x000f62000c101d00 */
[----:B------:R-:W-:Y:S01]  /*7170*/  UIMAD UR4, UR14, UR10, URZ ;  /* 0x0000000a0e0472a4 */ /* 0x000fe2000f8e023f */
[----:B------:R-:W-:Y:S01]  /*7180*/  IMAD R20, R20, 0x80, R3 ;  /* 0x0000008014147824 */ /* 0x000fe200078e0203 */
[----:B------:R-:W-:Y:S01]  /*7190*/  UIMAD.WIDE.U32 UR8, UR43, UR10, UR8 ;  /* 0x0000000a2b0872a5 */ /* 0x000fe2000f8e0008 */
[----:B------:R-:W5:Y:S01]  /*71a0*/  LD.E.128 R36, desc[UR40][R36.64] ;  /* 0x0000002824247980 */ /* 0x000f62000c101d00 */
[----:B------:R-:W-:-:S03]  /*71b0*/  UIMAD UR4, UR43, UR11, UR4 ;  /* 0x0000000b2b0472a4 */ /* 0x000fc6000f8e0204 */
[----:B------:R-:W-:Y:S01]  /*71c0*/  ULDC.64 UR10, c[0x0][0xaf0] ;  /* 0x0002bc00000a7ab9 */ /* 0x000fe20000000a00 */
[----:B------:R-:W-:Y:S01]  /*71d0*/  UIADD3 UR9, UR9, UR4, URZ ;  /* 0x0000000409097290 */ /* 0x000fe2000fffe03f */
[----:B------:R-:W5:Y:S01]  /*71e0*/  LD.E.128 R40, desc[UR40][R40.64] ;  /* 0x0000002828287980 */ /* 0x000f62000c101d00 */
[----:B------:R-:W-:Y:S01]  /*71f0*/  UIMAD UR4, UR45, UR10, URZ ;  /* 0x0000000a2d0472a4 */ /* 0x000fe2000f8e023f */
[----:B------:R-:W-:Y:S01]  /*7200*/  IMAD.MOV.U32 R3, RZ, RZ, R20 ;  /* 0x000000ffff037224 */ /* 0x000fe200078e0014 */
[----:B------:R-:W-:Y:S01]  /*7210*/  UIMAD.WIDE.U32 UR8, UR46, UR10, UR8 ;  /* 0x0000000a2e0872a5 */ /* 0x000fe2000f8e0008 */
[----:B------:R-:W5:Y:S01]  /*7220*/  LD.E.128 R44, desc[UR40][R44.64] ;  /* 0x000000282c2c7980 */ /* 0x000f62000c101d00 */
[----:B------:R-:W-:-:S03]  /*7230*/  UIMAD UR4, UR46, UR11, UR4 ;  /* 0x0000000b2e0472a4 */ /* 0x000fc6000f8e0204 */
[----:B------:R-:W5:Y:S01]  /*7240*/  LD.E.128 R68, desc[UR40][R68.64] ;  /* 0x0000002844447980 */ /* 0x000f62000c101d00 */
[----:B--2---:R-:W-:Y:S01]  /*7250*/  @P1 IMAD.HI.U32 R4, R20, R5, RZ ;  /* 0x0000000514041227 */ /* 0x004fe200078e00ff */
[----:B------:R-:W-:Y:S02]  /*7260*/  UIADD3 UR4, UR9, UR4, URZ ;  /* 0x0000000409047290 */ /* 0x000fe4000fffe03f */
[----:B------:R-:W5:Y:S02]  /*7270*/  LD.E.128 R60, desc[UR40][R60.64] ;  /* 0x000000283c3c7980 */ /* 0x000f64000c101d00 */
[----:B0-----:R-:W-:Y:S01]  /*7280*/  @P1 SHF.R.U32.HI R3, RZ, R21, R4 ;  /* 0x00000015ff031219 */ /* 0x001fe20000011604 */
[----:B------:R-:W-:Y:S01]  /*7290*/  IMAD.U32 R4, RZ, RZ, UR8 ;  /* 0x00000008ff047e24 */ /* 0x000fe2000f8e00ff */
[----:B-1----:R-:W5:Y:S02]  /*72a0*/  LD.E.128 R48, desc[UR40][R48.64] ;  /* 0x0000002830307980 */ /* 0x002f64000c101d00 */
[--C-:B------:R-:W-:Y:S01]  /*72b0*/  SHF.R.S32.HI R6, RZ, 0x1f, R3.reuse ;  /* 0x0000001fff067819 */ /* 0x100fe20000011403 */
[----:B------:R-:W-:Y:S01]  /*72c0*/  IMAD.MOV R21, RZ, RZ, -R3 ;  /* 0x000000ffff157224 */ /* 0x000fe200078e0a03 */
[----:B------:R-:W5:Y:S01]  /*72d0*/  LD.E.128 R8, desc[UR40][R10.64] ;  /* 0x000000280a087980 */ /* 0x000f62000c101d00 */
[----:B------:R-:W-:Y:S01]  /*72e0*/  IMAD.U32 R5, RZ, RZ, UR9 ;  /* 0x00000009ff057e24 */ /* 0x000fe2000f8e00ff */
[----:B------:R-:W-:Y:S01]  /*72f0*/  ULDC.64 UR8, c[0x0][0xae0] ;  /* 0x0002b80000087ab9 */ /* 0x000fe20000000a00 */
[----:B------:R-:W-:Y:S01]  /*7300*/  IMAD.U32 R5, RZ, RZ, UR4 ;  /* 0x00000004ff057e24 */ /* 0x000fe2000f8e00ff */
[----:B------:R-:W5:Y:S01]  /*7310*/  LD.E.128 R76, desc[UR40][R76.64] ;  /* 0x000000284c4c7980 */ /* 0x000f62000c101d00 */
[----:B------:R-:W-:-:S02]  /*7320*/  IMAD R6, R6, UR8, RZ ;  /* 0x0000000806067c24 */ /* 0x000fc4000f8e02ff */
[----:B------:R-:W-:Y:S01]  /*7330*/  IMAD R21, R80, R21, R20 ;  /* 0x0000001550157224 */ /* 0x000fe200078e0214 */
[----:B------:R-:W5:Y:S01]  /*7340*/  LD.E.128 R72, desc[UR40][R72.64] ;  /* 0x0000002848487980 */ /* 0x000f62000c101d00 */
[C---:B------:R-:W-:Y:S02]  /*7350*/  IMAD R81, R3.reuse, UR9, R6 ;  /* 0x0000000903517c24 */ /* 0x040fe4000f8e0206 */
[----:B------:R-:W-:Y:S01]  /*7360*/  IMAD.WIDE.U32 R4, R3, UR8, R4 ;  /* 0x0000000803047c25 */ /* 0x000fe2000f8e0004 */
[----:B------:R-:W5:Y:S01]  /*7370*/  LD.E.128 R64, desc[UR40][R64.64] ;  /* 0x0000002840407980 */ /* 0x000f62000c101d00 */
[----:B------:R-:W-:Y:S01]  /*7380*/  SHF.R.S32.HI R3, RZ, 0x1f, R21 ;  /* 0x0000001fff037819 */ /* 0x000fe20000011415 */
[----:B------:R-:W-:Y:S02]  /*7390*/  ULDC.64 UR8, c[0x0][0xad8] ;  /* 0x0002b60000087ab9 */ /* 0x000fe40000000a00 */
[----:B------:R-:W5:Y:S01]  /*73a0*/  LD.E.128 R52, desc[UR40][R52.64] ;  /* 0x0000002834347980 */ /* 0x000f62000c101d00 */
[----:B------:R-:W-:Y:S01]  /*73b0*/  IMAD R87, R87, 0x80, R22 ;  /* 0x0000008057577824 */ /* 0x000fe200078e0216 */
[----:B------:R-:W-:Y:S01]  /*73c0*/  @!PT LDS RZ, [RZ] ;  /* 0x00000000fffff984 */ /* 0x000fe20000000800 */
[----:B------:R-:W-:Y:S01]  /*73d0*/  @!PT LDS RZ, [RZ] ;  /* 0x00000000fffff984 */ /* 0x000fe20000000800 */
[----:B------:R-:W-:Y:S01]  /*73e0*/  @!PT LDS RZ, [RZ] ;  /* 0x00000000fffff984 */ /* 0x000fe20000000800 */
[----:B------:R-:W-:Y:S01]  /*73f0*/  @!PT LDS RZ, [RZ] ;  /* 0x00000000fffff984 */ /* 0x000fe20000000800 */
[----:B------:R0:W-:Y:S06]  /*7400*/  MEMBAR.ALL.CTA ;  /* 0x0000000000007992 */ /* 0x0001ec0000008000 */
[----:B0-----:R-:W0:Y:S01]  /*7410*/  FENCE.VIEW.ASYNC.S ;  /* 0x00000000000073c6 */ /* 0x001e220000000000 */
[----:B------:R-:W-:-:S02]  /*7420*/  IMAD.IADD R5, R5, 0x1, R81 ;  /* 0x0000000105057824 */ /* 0x000fc400078e0251 */
[----:B------:R-:W-:Y:S02]  /*7430*/  IMAD R6, R3, UR8, RZ ;  /* 0x0000000803067c24 */ /* 0x000fe4000f8e02ff */
[----:B------:R-:W-:Y:S02]  /*7440*/  VIADD R3, R87, 0x20 ;  /* 0x0000002057037836 */ /* 0x000fe40000000000 */
[C---:B------:R-:W-:Y:S02]  /*7450*/  IMAD R81, R21.reuse, UR9, R6 ;  /* 0x0000000915517c24 */ /* 0x040fe4000f8e0206 */
[----:B------:R-:W-:Y:S01]  /*7460*/  IMAD.WIDE.U32 R4, R21, UR8, R4 ;  /* 0x0000000815047c25 */ /* 0x000fe2000f8e0004 */
[-C--:B------:R-:W-:Y:S01]  /*7470*/  ISETP.GE.AND P1, PT, R3, R84.reuse, PT ;  /* 0x000000540300720c */ /* 0x080fe20003f26270 */
[----:B------:R-:W-:Y:S01]  /*7480*/  ULDC.64 UR8, c[0x0][0xa80] ;  /* 0x0002a00000087ab9 */ /* 0x000fe20000000a00 */
[C---:B------:R-:W-:Y:S01]  /*7490*/  ISETP.GE.AND P2, PT, R87.reuse, R84, PT ;  /* 0x000000545700720c */ /* 0x040fe20003f46270 */
[----:B------:R-:W-:Y:S01]  /*74a0*/  VIADD R3, R87, 0x40 ;  /* 0x0000004057037836 */ /* 0x000fe20000000000 */
[----:B------:R-:W-:Y:S01]  /*74b0*/  LEA R6, P3, R4, UR8, 0x1 ;  /* 0x0000000804067c11 */ /* 0x000fe2000f8608ff */
[----:B------:R-:W-:-:S02]  /*74c0*/  IMAD.IADD R5, R5, 0x1, R81 ;  /* 0x0000000105057824 */ /* 0x000fc400078e0251 */
[----:B------:R-:W-:Y:S01]  /*74d0*/  VIADD R0, R0, 0x22820 ;  /* 0x0002282000007836 */ /* 0x000fe20000000000 */
[----:B------:R-:W-:Y:S02]  /*74e0*/  ISETP.GE.AND P0, PT, R3, R84, PT ;  /* 0x000000540300720c */ /* 0x000fe40003f06270 */
[----:B------:R-:W-:Y:S02]  /*74f0*/  LEA.HI.X R3, R4, UR9, R5, 0x1, P3 ;  /* 0x0000000904037c11 */ /* 0x000fe400098f0c05 */
[----:B------:R-:W-:Y:S01]  /*7500*/  PRMT R0, RZ, 0x654, R0 ;  /* 0x00000654ff007816 */ /* 0x000fe20000000000 */
[----:B0-----:R0:W1:Y:S01]  /*7510*/  SHFL.IDX PT, R85, R6, RZ, 0x181f ;  /* 0x00181fff06557589 */ /* 0x00106200000e0000 */
[----:B------:R-:W-:Y:S02]  /*7520*/  BSSY B1, `(.L_x_9472) ;  /* 0x0000015000017945 */ /* 0x000fe40003800000 */
[----:B------:R0:W-:Y:S01]  /*7530*/  SYNCS.ARRIVE.TRANS64.RED.A1T0 RZ, [R0+URZ], RZ ;  /* 0x000000ff00ff79a7 */ /* 0x0001e2000810043f */
[----:B------:R0:W2:Y:S01]  /*7540*/  SHFL.IDX PT, R83, R3, RZ, 0x181f ;  /* 0x00181fff03537589 */ /* 0x0000a200000e0000 */
[----:B------:R-:W-:Y:S05]  /*7550*/  @P2 BRA `(.L_x_9473) ;  /* 0x0000000000442947 */ /* 0x000fea0003800000 */
[----:B------:R-:W-:Y:S02]  /*7560*/  ULDC UR4, c[0x0][0xac8] ;  /* 0x0002b20000047ab9 */ /* 0x000fe40000000800 */
[----:B------:R-:W-:Y:S02]  /*7570*/  ISETP.GE.AND P5, PT, R2, UR4, PT ;  /* 0x0000000402007c0c */ /* 0x000fe4000bfa6270 */
[----:B------:R-:W-:Y:S02]  /*7580*/  ISETP.GE.AND P4, PT, R17, UR4, PT ;  /* 0x0000000411007c0c */ /* 0x000fe4000bf86270 */
[----:B------:R-:W-:Y:S02]  /*7590*/  ISETP.GE.AND P3, PT, R16, UR4, PT ;  /* 0x0000000410007c0c */ /* 0x000fe4000bf66270 */
[----:B------:R-:W-:-:S07]  /*75a0*/  ISETP.GE.AND P2, PT, R18, UR4, PT ;  /* 0x0000000412007c0c */ /* 0x000fce000bf46270 */
[----:B-1----:R-:W-:-:S04]  /*75b0*/  @!P5 LEA R4, P6, R2, R85, 0x1 ;  /* 0x000000550204d211 */ /* 0x002fc800078c08ff */
[----:B--2---:R-:W-:Y:S02]  /*75c0*/  @!P5 LEA.HI.X R5, R2, R83, R208, 0x1, P6 ;  /* 0x000000530205d211 */ /* 0x004fe400030f0cd0 */
[----:B------:R-:W-:-:S03]  /*75d0*/  @!P4 LEA R20, P6, R17, R85, 0x1 ;  /* 0x000000551114c211 */ /* 0x000fc600078c08ff */
[----:B-----5:R3:W-:Y:S01]  /*75e0*/  @!P5 ST.E.128 desc[UR40][R4.64], R12 ;  /* 0x0000000c0400d985 */ /* 0x0207e2000c101d28 */
[----:B------:R-:W-:Y:S02]  /*75f0*/  @!P4 LEA.HI.X R21, R17, R83, R207, 0x1, P6 ;  /* 0x000000531115c211 */ /* 0x000fe400030f0ccf */
[----:B------:R-:W-:-:S03]  /*7600*/  @!P3 LEA R80, P6, R16, R85, 0x1 ;  /* 0x000000551050b211 */ /* 0x000fc600078c08ff */
[----:B------:R3:W-:Y:S01]  /*7610*/  @!P4 ST.E.128 desc[UR40][R20.64], R56 ;  /* 0x000000381400c985 */ /* 0x0007e2000c101d28 */
[----:B------:R-:W-:Y:S02]  /*7620*/  @!P3 LEA.HI.X R81, R16, R83, R206, 0x1, P6 ;  /* 0x000000531051b211 */ /* 0x000fe400030f0cce */
[----:B------:R-:W-:-:S03]  /*7630*/  @!P2 LEA R82, P6, R18, R85, 0x1 ;  /* 0x000000551252a211 */ /* 0x000fc600078c08ff */
[----:B------:R3:W-:Y:S01]  /*7640*/  @!P3 ST.E.128 desc[UR40][R80.64], R68 ;  /* 0x000000445000b985 */ /* 0x0007e2000c101d28 */
[----:B------:R-:W-:-:S05]  /*7650*/  @!P2 LEA.HI.X R83, R18, R83, R205, 0x1, P6 ;  /* 0x000000531253a211 */ /* 0x000fca00030f0ccd */
[----:B------:R3:W-:Y:S04]  /*7660*/  @!P2 ST.E.128 desc[UR40][R82.64], R76 ;  /* 0x0000004c5200a985 */ /* 0x0007e8000c101d28 */
.L_x_9473:
[----:B------:R-:W-:Y:S05]  /*7670*/  BSYNC B1 ;  /* 0x0000000000017941 */ /* 0x000fea0003800000 */
.L_x_9472:
[----:B---3--:R3:W4:Y:S01]  /*7680*/  SHFL.IDX PT, R21, R3, 0x1, 0x181f ;  /* 0x00381f0003157f89 */ /* 0x00872200000e0000 */
[----:B------:R-:W-:Y:S03]  /*7690*/  BSSY B1, `(.L_x_9474) ;  /* 0x0000014000017945 */ /* 0x000fe60003800000 */
[----:B-----5:R3:W0:Y:S01]  /*76a0*/  SHFL.IDX PT, R15, R6, 0x1, 0x181f ;  /* 0x00381f00060f7f89 */ /* 0x02062200000e0000 */
[----:B------:R-:W-:Y:S05]  /*76b0*/  @P1 BRA `(.L_x_9475) ;  /* 0x0000000000441947 */ /* 0x000fea0003800000 */
[----:B------:R-:W-:Y:S02]  /*76c0*/  ULDC UR4, c[0x0][0xac8] ;  /* 0x0002b20000047ab9 */ /* 0x000fe40000000800 */
[----:B------:R-:W-:Y:S02]  /*76d0*/  ISETP.GE.AND P4, PT, R2, UR4, PT ;  /* 0x0000000402007c0c */ /* 0x000fe4000bf86270 */
[----:B------:R-:W-:Y:S02]  /*76e0*/  ISETP.GE.AND P3, PT, R17, UR4, PT ;  /* 0x0000000411007c0c */ /* 0x000fe4000bf66270 */
[----:B------:R-:W-:Y:S02]  /*76f0*/  ISETP.GE.AND P2, PT, R16, UR4, PT ;  /* 0x0000000410007c0c */ /* 0x000fe4000bf46270 */
[----:B------:R-:W-:-:S07]  /*7700*/  ISETP.GE.AND P1, PT, R18, UR4, PT ;  /* 0x0000000412007c0c */ /* 0x000fce000bf26270 */
[CC--:B0-----:R-:W-:Y:S02]  /*7710*/  @!P4 LEA R4, P6, R2.reuse, R15.reuse, 0x1 ;  /* 0x0000000f0204c211 */ /* 0x0c1fe400078c08ff */
[C---:B------:R-:W-:Y:S02]  /*7720*/  @!P3 LEA R12, P5, R17.reuse, R15, 0x1 ;  /* 0x0000000f110cb211 */ /* 0x040fe400078a08ff */
[----:B----4-:R-:W-:Y:S02]  /*7730*/  @!P4 LEA.HI.X R5, R2, R21, R208, 0x1, P6 ;  /* 0x000000150205c211 */ /* 0x010fe400030f0cd0 */
[----:B------:R-:W-:Y:S02]  /*7740*/  @!P2 LEA R14, P6, R16, R15, 0x1 ;  /* 0x0000000f100ea211 */ /* 0x000fe400078c08ff */
[----:B------:R-:W-:Y:S01]  /*7750*/  @!P3 LEA.HI.X R13, R17, R21, R207, 0x1, P5 ;  /* 0x00000015110db211 */ /* 0x000fe200028f0ccf */
[----:B------:R0:W-:Y:S01]  /*7760*/  @!P4 ST.E.128 desc[UR40][R4.64], R24 ;  /* 0x000000180400c985 */ /* 0x0001e2000c101d28 */
[----:B------:R-:W-:-:S02]  /*7770*/  @!P1 LEA R20, P5, R18, R15, 0x1 ;  /* 0x0000000f12149211 */ /* 0x000fc400078a08ff */
[-C--:B------:R-:W-:Y:S01]  /*7780*/  @!P2 LEA.HI.X R15, R16, R21.reuse, R206, 0x1, P6 ;  /* 0x00000015100fa211 */ /* 0x080fe200030f0cce */
[----:B------:R0:W-:Y:S01]  /*7790*/  @!P3 ST.E.128 desc[UR40][R12.64], R36 ;  /* 0x000000240c00b985 */ /* 0x0001e2000c101d28 */
[----:B------:R-:W-:-:S03]  /*77a0*/  @!P1 LEA.HI.X R21, R18, R21, R205, 0x1, P5 ;  /* 0x0000001512159211 */ /* 0x000fc600028f0ccd */
[----:B------:R0:W-:Y:S04]  /*77b0*/  @!P2 ST.E.128 desc[UR40][R14.64], R60 ;  /* 0x0000003c0e00a985 */ /* 0x0001e8000c101d28 */
[----:B------:R0:W-:Y:S02]  /*77c0*/  @!P1 ST.E.128 desc[UR40][R20.64], R72 ;  /* 0x0000004814009985 */ /* 0x0001e4000c101d28 */
.L_x_9475:
[----:B------:R-:W-:Y:S05]  /*77d0*/  BSYNC B1 ;  /* 0x0000000000017941 */ /* 0x000fea0003800000 */
.L_x_9474:
[----:B0---4-:R0:W4:Y:S01]  /*77e0*/  SHFL.IDX PT, R21, R3, 0x2, 0x181f ;  /* 0x00581f0003157f89 */ /* 0x01112200000e0000 */
        /* <DEDUP_REMOVED lines=11> */
[----:B----4-:R-:W-:Y:S02]  /*78a0*/  @!P3 LEA.HI.X R5, R2, R21, R208, 0x1, P6 ;  /* 0x000000150205b211 */ /* 0x010fe400030f0cd0 */
[----:B------:R-:W-:Y:S02]  /*78b0*/  @!P0 LEA R20, P6, R18, R13, 0x1 ;  /* 0x0000000d12148211 */ /* 0x000fe400078c08ff */
[-C--:B------:R-:W-:Y:S01]  /*78c0*/  @!P2 LEA.HI.X R13, R17, R21.reuse, R207, 0x1, P5 ;  /* 0x00000015110da211 */ /* 0x080fe200028f0ccf */
[----:B------:R0:W-:Y:S01]  /*78d0*/  @!P3 ST.E.128 desc[UR40][R4.64], R28 ;  /* 0x0000001c0400b985 */ /* 0x0001e2000c101d28 */
[----:B------:R-:W-:-:S02]  /*78e0*/  @!P1 LEA.HI.X R15, R16, R21, R206, 0x1, P4 ;  /* 0x00000015100f9211 */ /* 0x000fc400020f0cce */
[----:B------:R-:W-:Y:S01]  /*78f0*/  @!P0 LEA.HI.X R21, R18, R21, R205, 0x1, P6 ;  /* 0x0000001512158211 */ /* 0x000fe200030f0ccd */
[----:B------:R0:W-:Y:S04]  /*7900*/  @!P2 ST.E.128 desc[UR40][R12.64], R40 ;  /* 0x000000280c00a985 */ /* 0x0001e8000c101d28 */
[----:B------:R0:W-:Y:S04]  /*7910*/  @!P1 ST.E.128 desc[UR40][R14.64], R48 ;  /* 0x000000300e009985 */ /* 0x0001e8000c101d28 */
[----:B------:R0:W-:Y:S02]  /*7920*/  @!P0 ST.E.128 desc[UR40][R20.64], R64 ;  /* 0x0000004014008985 */ /* 0x0001e4000c101d28 */
.L_x_9477:
[----:B------:R-:W-:Y:S05]  /*7930*/  BSYNC B1 ;  /* 0x0000000000017941 */ /* 0x000fea0003800000 */
.L_x_9476:
[----:B------:R-:W-:Y:S01]  /*7940*/  VIADD R0, R87, 0x60 ;  /* 0x0000006057007836 */ /* 0x000fe20000000000 */
[----:B0--3--:R-:W3:Y:S04]  /*7950*/  SHFL.IDX PT, R3, R3, 0x3, 0x181f ;  /* 0x00781f0003037f89 */ /* 0x009ee800000e0000 */
[----:B------:R-:W-:Y:S01]  /*7960*/  ISETP.GE.AND P0, PT, R0, R84, PT ;  /* 0x000000540000720c */ /* 0x000fe20003f06270 */
[----:B----4-:R4:W0:-:S12]  /*7970*/  SHFL.IDX PT, R21, R6, 0x3, 0x181f ;  /* 0x00781f0006157f89 */ /* 0x01081800000e0000 */
[----:B----4-:R-:W-:Y:S05]  /*7980*/  @P0 BRA `(.L_x_9478) ;  /* 0x0000000c00bc0947 */ /* 0x010fea0003800000 */
[----:B------:R-:W-:Y:S02]  /*7990*/  ULDC UR4, c[0x0][0xac8] ;  /* 0x0002b20000047ab9 */ /* 0x000fe40000000800 */
[----:B------:R-:W-:Y:S02]  /*79a0*/  ISETP.GE.AND P3, PT, R2, UR4, PT ;  /* 0x0000000402007c0c */ /* 0x000fe4000bf66270 */
[----:B------:R-:W-:Y:S02]  /*79b0*/  ISETP.GE.AND P4, PT, R17, UR4, PT ;  /* 0x0000000411007c0c */ /* 0x000fe4000bf86270 */
[----:B------:R-:W-:-:S09]  /*79c0*/  ISETP.GE.AND P5, PT, R16, UR4, PT ;  /* 0x0000000410007c0c */ /* 0x000fd2000bfa6270 */
[-C--:B0-----:R-:W-:Y:S02]  /*79d0*/  @!P3 LEA R4, P0, R2, R21.reuse, 0x1 ;  /* 0x000000150204b211 */ /* 0x081fe400078008ff */
[CC--:B------:R-:W-:Y:S02]  /*79e0*/  @!P4 LEA R12, P1, R17.reuse, R21.reuse, 0x1 ;  /* 0x00000015110cc211 */ /* 0x0c0fe400078208ff */
[----:B------:R-:W-:Y:S02]  /*79f0*/  @!P5 LEA R14, P2, R16, R21, 0x1 ;  /* 0x00000015100ed211 */ /* 0x000fe400078408ff */
[-C--:B---3--:R-:W-:Y:S02]  /*7a00*/  @!P3 LEA.HI.X R5, R2, R3.reuse, R208, 0x1, P0 ;  /* 0x000000030205b211 */ /* 0x088fe400000f0cd0 */
[-C--:B------:R-:W-:Y:S02]  /*7a10*/  @!P4 LEA.HI.X R13, R17, R3.reuse, R207, 0x1, P1 ;  /* 0x00000003110dc211 */ /* 0x080fe400008f0ccf */
[----:B------:R-:W-:Y:S01]  /*7a20*/  @!P5 LEA.HI.X R15, R16, R3, R206, 0x1, P2 ;  /* 0x00000003100fd211 */ /* 0x000fe200010f0cce */
[----:B------:R4:W-:Y:S01]  /*7a30*/  @!P3 ST.E.128 desc[UR40][R4.64], R32 ;  /* 0x000000200400b985 */ /* 0x0009e2000c101d28 */
[----:B------:R-:W-:-:S03]  /*7a40*/  ISETP.GE.AND P0, PT, R18, UR4, PT ;  /* 0x0000000412007c0c */ /* 0x000fc6000bf06270 */
[----:B------:R4:W-:Y:S04]  /*7a50*/  @!P4 ST.E.128 desc[UR40][R12.64], R44 ;  /* 0x0000002c0c00c985 */ /* 0x0009e8000c101d28 */
[----:B------:R4:W-:Y:S06]  /*7a60*/  @!P5 ST.E.128 desc[UR40][R14.64], R8 ;  /* 0x000000080e00d985 */ /* 0x0009ec000c101d28 */
[----:B------:R-:W-:Y:S05]  /*7a70*/  @P0 BRA `(.L_x_9478) ;  /* 0x0000000c00800947 */ /* 0x000fea0003800000 */
[----:B----4-:R-:W-:-:S04]  /*7a80*/  LEA R4, P0, R18, R21, 0x1 ;  /* 0x0000001512047211 */ /* 0x010fc800078008ff */
[----:B------:R-:W-:-:S05]  /*7a90*/  LEA.HI.X R5, R18, R3, R205, 0x1, P0 ;  /* 0x0000000312057211 */ /* 0x000fca00000f0ccd */
[----:B------:R0:W-:Y:S01]  /*7aa0*/  ST.E.128 desc[UR40][R4.64], R52 ;  /* 0x0000003404007985 */ /* 0x0001e2000c101d28 */
[----:B------:R-:W-:Y:S05]  /*7ab0*/  BRA `(.L_x_9478) ;  /* 0x0000000c00707947 */ /* 0x000fea0003800000 */
.L_x_9470:
        /* <DEDUP_REMOVED lines=23> */
[----:B0-----:R-:W-:Y:S01]  /*7c30*/  ISETP.NE.AND P0, PT, R13, 0x1, PT ;  /* 0x000000010d00780c */ /* 0x001fe20003f05270 */
[----:B------:R-:W-:Y:S01]  /*7c40*/  UMOV UR4, URZ ;  /* 0x0000003f00047c82 */ /* 0x000fe20008000000 */
[----:B------:R-:W-:Y:S01]  /*7c50*/  USHF.R.S32.HI UR11, URZ, 0x1f, UR43 ;  /* 0x0000001f3f0b7899 */ /* 0x000fe2000801142b */
[----:B------:R-:W-:-:S10]  /*7c60*/  ISETP.GE.AND P1, PT, R209, 0x80, PT ;  /* 0x00000080d100780c */ /* 0x000fd40003f26270 */
[----:B------:R-:W0:Y:S01]  /*7c70*/  @P0 LDC R11, c[0x0][0xbec] ;  /* 0x0002fb00ff0b0b82 */ /* 0x000e220000000800 */
[----:B--2---:R-:W-:-:S13]  /*7c80*/  @P2 R2UR UR4, R3 ;  /* 0x00000000030422ca */ /* 0x004fda00000e0000 */
[----:B------:R-:W-:Y:S01]  /*7c90*/  USHF.R.S32.HI UR10, URZ, 0x1f, UR4 ;  /* 0x0000001f3f0a7899 */ /* 0x000fe20008011404 */
[----:B01----:R-:W-:Y:S11]  /*7ca0*/  @P3 BRA `(.L_x_9479) ;  /* 0x0000000000103947 */ /* 0x003ff60003800000 */
[----:B------:R-:W-:Y:S05]  /*7cb0*/  @!P2 BRA `(.L_x_9479) ;  /* 0x00000000000ca947 */ /* 0x000fea0003800000 */
[----:B------:R-:W2:Y:S04]  /*7cc0*/  LDG.E R3, desc[UR40][R4.64] ;  /* 0x0000002804037981 */ /* 0x000ea8000c1e1900 */
[----:B-----5:R-:W2:Y:S02]  /*7cd0*/  LDG.E R0, desc[UR40][R4.64+0x4] ;  /* 0x0000042804007981 */ /* 0x020ea4000c1e1900 */
[----:B--2---:R-:W-:-:S07]  /*7ce0*/  IMAD.IADD R0, R0, 0x1, -R3 ;  /* 0x0000000100007824 */ /* 0x004fce00078e0a03 */
.L_x_9479:
        /* <DEDUP_REMOVED lines=46> */
.L_x_9481:
[----:B------:R-:W-:Y:S05]  /*7fd0*/  BSYNC B1 ;  /* 0x0000000000017941 */ /* 0x000fea0003800000 */
.L_x_9480:
[----:B------:R-:W1:Y:S01]  /*7fe0*/  @P0 LDC R5, c[0x0][0xbf0] ;  /* 0x0002fc00ff050b82 */ /* 0x000e620000000800 */
[----:B------:R-:W-:Y:S01]  /*7ff0*/  ULDC.64 UR12, c[0x0][0xaa0] ;  /* 0x0002a800000c7ab9 */ /* 0x000fe20000000a00 */
[----:B0-----:R-:W-:Y:S01]  /*8000*/  IMAD R3, R19, 0x20, R22 ;  /* 0x0000002013037824 */ /* 0x001fe200078e0216 */
[----:B------:R-:W-:Y:S01]  /*8010*/  UIMAD UR7, UR10, UR12, URZ ;  /* 0x0000000c0a0772a4 */ /* 0x000fe2000f8e023f */
[----:B------:R-:W-:Y:S01]  /*8020*/  IMAD.U32 R8, RZ, RZ, UR44 ;  /* 0x0000002cff087e24 */ /* 0x000fe2000f8e00ff */
[----:B------:R-:W-:Y:S01]  /*8030*/  UIMAD.WIDE.U32 UR8, UR4, UR12, URZ ;  /* 0x0000000c040872a5 */ /* 0x000fe2000f8e003f */
[----:B------:R-:W-:Y:S01]  /*8040*/  IMAD.U32 R15, RZ, RZ, UR44 ;  /* 0x0000002cff0f7e24 */ /* 0x000fe2000f8e00ff */
[----:B------:R-:W-:Y:S01]  /*8050*/  UIMAD UR7, UR4, UR13, UR7 ;  /* 0x0000000d040772a4 */ /* 0x000fe2000f8e0207 */
[----:B------:R-:W-:Y:S01]  /*8060*/  IMAD R8, R8, 0x80, R3 ;  /* 0x0000008008087824 */ /* 0x000fe200078e0203 */
[----:B------:R-:W-:Y:S01]  /*8070*/  BSSY B1, `(.L_x_9482) ;  /* 0x000003e000017945 */ /* 0x000fe20003800000 */
[----:B------:R-:W-:Y:S01]  /*8080*/  ULDC.64 UR12, c[0x0][0xae8] ;  /* 0x0002ba00000c7ab9 */ /* 0x000fe20000000a00 */
[----:B------:R-:W-:Y:S01]  /*8090*/  UIADD3 UR9, UR9, UR7, URZ ;  /* 0x0000000709097290 */ /* 0x000fe2000fffe03f */
[----:B------:R-:W-:Y:S01]  /*80a0*/  @P0 IMAD.HI.U32 R4, R8, R11, RZ ;  /* 0x0000000b08040227 */ /* 0x000fe200078e00ff */
[----:B------:R-:W-:-:S02]  /*80b0*/  UIMAD UR4, UR11, UR12, URZ ;  /* 0x0000000c0b0472a4 */ /* 0x000fc4000f8e023f */
[----:B------:R-:W-:Y:S01]  /*80c0*/  UIMAD.WIDE.U32 UR8, UR43, UR12, UR8 ;  /* 0x0000000c2b0872a5 */ /* 0x000fe2000f8e0008 */
[----:B------:R-:W-:Y:S01]  /*80d0*/  IMAD.MOV.U32 R3, RZ, RZ, R8 ;  /* 0x000000ffff037224 */ /* 0x000fe200078e0008 */
[----:B------:R-:W-:Y:S01]  /*80e0*/  UIMAD UR4, UR43, UR13, UR4 ;  /* 0x0000000d2b0472a4 */ /* 0x000fe2000f8e0204 */
[----:B------:R-:W-:-:S03]  /*80f0*/  ULDC.64 UR10, c[0x0][0xaf0] ;  /* 0x0002bc00000a7ab9 */ /* 0x000fc60000000a00 */
[----:B------:R-:W-:Y:S02]  /*8100*/  UIADD3 UR9, UR9, UR4, URZ ;  /* 0x0000000409097290 */ /* 0x000fe4000fffe03f */
[----:B------:R-:W-:Y:S01]  /*8110*/  UIMAD UR4, UR45, UR10, URZ ;  /* 0x0000000a2d0472a4 */ /* 0x000fe2000f8e023f */
[----:B-1----:R-:W-:Y:S01]  /*8120*/  @P0 SHF.R.U32.HI R3, RZ, R5, R4 ;  /* 0x00000005ff030219 */ /* 0x002fe20000011604 */
[----:B------:R-:W-:Y:S02]  /*8130*/  UIMAD.WIDE.U32 UR8, UR46, UR10, UR8 ;  /* 0x0000000a2e0872a5 */ /* 0x000fe4000f8e0008 */
[----:B------:R-:W-:Y:S01]  /*8140*/  UIMAD UR4, UR46, UR11, UR4 ;  /* 0x0000000b2e0472a4 */ /* 0x000fe2000f8e0204 */
[--C-:B------:R-:W-:Y:S01]  /*8150*/  SHF.R.S32.HI R4, RZ, 0x1f, R3.reuse ;  /* 0x0000001fff047819 */ /* 0x100fe20000011403 */
[----:B------:R-:W-:Y:S01]  /*8160*/  IMAD.MOV R9, RZ, RZ, -R3 ;  /* 0x000000ffff097224 */ /* 0x000fe200078e0a03 */
[----:B------:R-:W-:Y:S01]  /*8170*/  ULDC.64 UR10, c[0x0][0xae0] ;  /* 0x0002b800000a7ab9 */ /* 0x000fe20000000a00 */
[----:B------:R-:W-:-:S02]  /*8180*/  UIADD3 UR4, UR9, UR4, URZ ;  /* 0x0000000409047290 */ /* 0x000fc4000fffe03f */
[----:B------:R-:W-:Y:S02]  /*8190*/  IMAD.U32 R5, RZ, RZ, UR9 ;  /* 0x00000009ff057e24 */ /* 0x000fe4000f8e00ff */
[----:B------:R-:W-:Y:S02]  /*81a0*/  IMAD R6, R4, UR10, RZ ;  /* 0x0000000a04067c24 */ /* 0x000fe4000f8e02ff */
[----:B------:R-:W-:Y:S01]  /*81b0*/  IMAD.U32 R4, RZ, RZ, UR8 ;  /* 0x00000008ff047e24 */ /* 0x000fe2000f8e00ff */
[----:B------:R-:W-:Y:S01]  /*81c0*/  ULDC.64 UR8, c[0x0][0xad8] ;  /* 0x0002b60000087ab9 */ /* 0x000fe20000000a00 */
[----:B------:R-:W-:Y:S02]  /*81d0*/  IMAD.U32 R5, RZ, RZ, UR4 ;  /* 0x00000004ff057e24 */ /* 0x000fe4000f8e00ff */
[----:B------:R-:W-:Y:S02]  /*81e0*/  IMAD R9, R13, R9, R8 ;  /* 0x000000090d097224 */ /* 0x000fe400078e0208 */
[----:B------:R-:W-:-:S02]  /*81f0*/  IMAD R11, R3, UR11, R6 ;  /* 0x0000000b030b7c24 */ /* 0x000fc4000f8e0206 */
        /* <DEDUP_REMOVED lines=14> */
[----:B------:R0:W1:Y:S01]  /*82e0*/  SHFL.IDX PT, R9, R6, RZ, 0x181f ;  /* 0x00181fff06097589 */ /* 0x00006200000e0000 */
[-C--:B------:R-:W-:Y:S01]  /*82f0*/  ISETP.GE.AND P1, PT, R0, R13.reuse, PT ;  /* 0x0000000d0000720c */ /* 0x080fe20003f26270 */
[----:B------:R-:W-:Y:S02]  /*8300*/  VIADD R0, R8, 0x40 ;  /* 0x0000004008007836 */ /* 0x000fe40000000000 */
[----:B------:R0:W2:Y:S03]  /*8310*/  SHFL.IDX PT, R5, R3, RZ, 0x181f ;  /* 0x00181fff03057589 */ /* 0x0000a600000e0000 */
[----:B------:R-:W-:Y:S01]  /*8320*/  ISETP.GE.AND P0, PT, R0, R13, PT ;  /* 0x0000000d0000720c */ /* 0x000fe20003f06270 */
[----:B------:R-:W-:-:S12]  /*8330*/  @P2 BRA `(.L_x_9483) ;  /* 0x0000000000442947 */ /* 0x000fd80003800000 */
        /* <DEDUP_REMOVED lines=8> */
[----:B------:R3:W-:Y:S01]  /*83c0*/  @!P5 ST.E.128 desc[UR40][R10.64], RZ ;  /* 0x000000ff0a00d985 */ /* 0x0007e2000c101d28 */
[----:B------:R-:W-:Y:S02]  /*83d0*/  @!P4 LEA.HI.X R15, R17, R5, R207, 0x1, P6 ;  /* 0x00000005110fc211 */ /* 0x000fe400030f0ccf */
[----:B------:R-:W-:-:S03]  /*83e0*/  @!P3 LEA R20, P6, R16, R9, 0x1 ;  /* 0x000000091014b211 */ /* 0x000fc600078c08ff */
[----:B------:R3:W-:Y:S01]  /*83f0*/  @!P4 ST.E.128 desc[UR40][R14.64], RZ ;  /* 0x000000ff0e00c985 */ /* 0x0007e2000c101d28 */
[----:B------:R-:W-:Y:S02]  /*8400*/  @!P3 LEA.HI.X R21, R16, R5, R206, 0x1, P6 ;  /* 0x000000051015b211 */ /* 0x000fe400030f0cce */
[----:B------:R-:W-:-:S03]  /*8410*/  @!P2 LEA R4, P6, R18, R9, 0x1 ;  /* 0x000000091204a211 */ /* 0x000fc600078c08ff */
[----:B------:R3:W-:Y:S01]  /*8420*/  @!P3 ST.E.128 desc[UR40][R20.64], RZ ;  /* 0x000000ff1400b985 */ /* 0x0007e2000c101d28 */
[----:B------:R-:W-:-:S05]  /*8430*/  @!P2 LEA.HI.X R5, R18, R5, R205, 0x1, P6 ;  /* 0x000000051205a211 */ /* 0x000fca00030f0ccd */
[----:B------:R3:W-:Y:S04]  /*8440*/  @!P2 ST.E.128 desc[UR40][R4.64], RZ ;  /* 0x000000ff0400a985 */ /* 0x0007e8000c101d28 */
.L_x_9483:
[----:B------:R-:W-:Y:S05]  /*8450*/  BSYNC B1 ;  /* 0x0000000000017941 */ /* 0x000fea0003800000 */
.L_x_9482:
[----:B--23--:R2:W3:Y:S01]  /*8460*/  SHFL.IDX PT, R5, R3, 0x1, 0x181f ;  /* 0x00381f0003057f89 */ /* 0x00c4e200000e0000 */
[----:B------:R-:W-:Y:S03]  /*8470*/  BSSY B1, `(.L_x_9484) ;  /* 0x0000014000017945 */ /* 0x000fe60003800000 */
[----:B-1----:R2:W1:Y:S01]  /*8480*/  SHFL.IDX PT, R9, R6, 0x1, 0x181f ;  /* 0x00381f0006097f89 */ /* 0x00246200000e0000 */
[----:B------:R-:W-:Y:S05]  /*8490*/  @P1 BRA `(.L_x_9485) ;  /* 0x0000000000441947 */ /* 0x000fea0003800000 */
[----:B------:R-:W-:Y:S02]  /*84a0*/  ULDC UR4, c[0x0][0xac8] ;  /* 0x0002b20000047ab9 */ /* 0x000fe40000000800 */
[----:B------:R-:W-:Y:S02]  /*84b0*/  ISETP.GE.AND P4, PT, R2, UR4, PT ;  /* 0x0000000402007c0c */ /* 0x000fe4000bf86270 */
[----:B------:R-:W-:Y:S02]  /*84c0*/  ISETP.GE.AND P3, PT, R17, UR4, PT ;  /* 0x0000000411007c0c */ /* 0x000fe4000bf66270 */
[----:B------:R-:W-:Y:S02]  /*84d0*/  ISETP.GE.AND P2, PT, R16, UR4, PT ;  /* 0x0000000410007c0c */ /* 0x000fe4000bf46270 */
[----:B------:R-:W-:-:S07]  /*84e0*/  ISETP.GE.AND P1, PT, R18, UR4, PT ;  /* 0x0000000412007c0c */ /* 0x000fce000bf26270 */
[CC--:B-1----:R-:W-:Y:S02]  /*84f0*/  @!P4 LEA R10, P6, R2.reuse, R9.reuse, 0x1 ;  /* 0x00000009020ac211 */ /* 0x0c2fe400078c08ff */
[C---:B------:R-:W-:Y:S02]  /*8500*/  @!P3 LEA R14, P5, R17.reuse, R9, 0x1 ;  /* 0x00000009110eb211 */ /* 0x040fe400078a08ff */
[----:B---3--:R-:W-:Y:S02]  /*8510*/  @!P4 LEA.HI.X R11, R2, R5, R208, 0x1, P6 ;  /* 0x00000005020bc211 */ /* 0x008fe400030f0cd0 */
[----:B------:R-:W-:Y:S02]  /*8520*/  @!P2 LEA R20, P6, R16, R9, 0x1 ;  /* 0x000000091014a211 */ /* 0x000fe400078c08ff */
[----:B------:R-:W-:Y:S01]  /*8530*/  @!P3 LEA.HI.X R15, R17, R5, R207, 0x1, P5 ;  /* 0x00000005110fb211 */ /* 0x000fe200028f0ccf */
[----:B------:R4:W-:Y:S01]  /*8540*/  @!P4 ST.E.128 desc[UR40][R10.64], RZ ;  /* 0x000000ff0a00c985 */ /* 0x0009e2000c101d28 */
[----:B------:R-:W-:-:S02]  /*8550*/  @!P1 LEA R4, P5, R18, R9, 0x1 ;  /* 0x0000000912049211 */ /* 0x000fc400078a08ff */
[-C--:B------:R-:W-:Y:S01]  /*8560*/  @!P2 LEA.HI.X R21, R16, R5.reuse, R206, 0x1, P6 ;  /* 0x000000051015a211 */ /* 0x080fe200030f0cce */
[----:B------:R4:W-:Y:S01]  /*8570*/  @!P3 ST.E.128 desc[UR40][R14.64], RZ ;  /* 0x000000ff0e00b985 */ /* 0x0009e2000c101d28 */
[----:B------:R-:W-:-:S03]  /*8580*/  @!P1 LEA.HI.X R5, R18, R5, R205, 0x1, P5 ;  /* 0x0000000512059211 */ /* 0x000fc600028f0ccd */
[----:B------:R4:W-:Y:S04]  /*8590*/  @!P2 ST.E.128 desc[UR40][R20.64], RZ ;  /* 0x000000ff1400a985 */ /* 0x0009e8000c101d28 */
[----:B------:R4:W-:Y:S02]  /*85a0*/  @!P1 ST.E.128 desc[UR40][R4.64], RZ ;  /* 0x000000ff04009985 */ /* 0x0009e4000c101d28 */
.L_x_9485:
[----:B------:R-:W-:Y:S05]  /*85b0*/  BSYNC B1 ;  /* 0x0000000000017941 */ /* 0x000fea0003800000 */
.L_x_9484:
[----:B---34-:R3:W4:Y:S01]  /*85c0*/  SHFL.IDX PT, R5, R3, 0x2, 0x181f ;  /* 0x00581f0003057f89 */ /* 0x01872200000e0000 */
        /* <DEDUP_REMOVED lines=8> */
[-C--:B-1----:R-:W-:Y:S02]  /*8650*/  @!P3 LEA R10, P6, R2, R9.reuse, 0x1 ;  /* 0x00000009020ab211 */ /* 0x082fe400078c08ff */
[CC--:B------:R-:W-:Y:S02]  /*8660*/  @!P2 LEA R14, P5, R17.reuse, R9.reuse, 0x1 ;  /* 0x00000009110ea211 */ /* 0x0c0fe400078a08ff */
[----:B------:R-:W-:Y:S02]  /*8670*/  @!P1 LEA R20, P4, R16, R9, 0x1 ;  /* 0x0000000910149211 */ /* 0x000fe400078808ff */
[----:B----4-:R-:W-:Y:S02]  /*8680*/  @!P3 LEA.HI.X R11, R2, R5, R208, 0x1, P6 ;  /* 0x00000005020bb211 */ /* 0x010fe400030f0cd0 */
[----:B------:R-:W-:Y:S02]  /*8690*/  @!P0 LEA R4, P6, R18, R9, 0x1 ;  /* 0x0000000912048211 */ /* 0x000fe400078c08ff */
[-C--:B------:R-:W-:Y:S01]  /*86a0*/  @!P2 LEA.HI.X R15, R17, R5.reuse, R207, 0x1, P5 ;  /* 0x00000005110fa211 */ /* 0x080fe200028f0ccf */
[----:B------:R1:W-:Y:S01]  /*86b0*/  @!P3 ST.E.128 desc[UR40][R10.64], RZ ;  /* 0x000000ff0a00b985 */ /* 0x0003e2000c101d28 */
[----:B------:R-:W-:-:S02]  /*86c0*/  @!P1 LEA.HI.X R21, R16, R5, R206, 0x1, P4 ;  /* 0x0000000510159211 */ /* 0x000fc400020f0cce */
[----:B------:R-:W-:Y:S01]  /*86d0*/  @!P0 LEA.HI.X R5, R18, R5, R205, 0x1, P6 ;  /* 0x0000000512058211 */ /* 0x000fe200030f0ccd */
[----:B------:R1:W-:Y:S04]  /*86e0*/  @!P2 ST.E.128 desc[UR40][R14.64], RZ ;  /* 0x000000ff0e00a985 */ /* 0x0003e8000c101d28 */
[----:B------:R1:W-:Y:S04]  /*86f0*/  @!P1 ST.E.128 desc[UR40][R20.64], RZ ;  /* 0x000000ff14009985 */ /* 0x0003e8000c101d28 */
[----:B------:R1:W-:Y:S02]  /*8700*/  @!P0 ST.E.128 desc[UR40][R4.64], RZ ;  /* 0x000000ff04008985 */ /* 0x0003e4000c101d28 */
.L_x_9487:
[----:B------:R-:W-:Y:S05]  /*8710*/  BSYNC B1 ;  /* 0x0000000000017941 */ /* 0x000fea0003800000 */
.L_x_9486:
[----:B------:R-:W-:Y:S01]  /*8720*/  VIADD R0, R8, 0x60 ;  /* 0x0000006008007836 */ /* 0x000fe20000000000 */
[----:B0-23--:R-:W0:Y:S04]  /*8730*/  SHFL.IDX PT, R3, R3, 0x3, 0x181f ;  /* 0x00781f0003037f89 */ /* 0x00de2800000e0000 */
[----:B------:R-:W-:Y:S01]  /*8740*/  ISETP.GE.AND P0, PT, R0, R13, PT ;  /* 0x0000000d0000720c */ /* 0x000fe20003f06270 */
[----:B-1--4-:R1:W2:-:S12]  /*8750*/  SHFL.IDX PT, R5, R6, 0x3, 0x181f ;  /* 0x00781f0006057f89 */ /* 0x01229800000e0000 */
[----:B-1----:R-:W-:Y:S05]  /*8760*/  @P0 BRA `(.L_x_9478) ;  /* 0x0000000000440947 */ /* 0x002fea0003800000 */
[----:B------:R-:W-:Y:S02]  /*8770*/  ULDC UR4, c[0x0][0xac8] ;  /* 0x0002b20000047ab9 */ /* 0x000fe40000000800 */
[----:B------:R-:W-:Y:S02]  /*8780*/  ISETP.GE.AND P3, PT, R2, UR4, PT ;  /* 0x0000000402007c0c */ /* 0x000fe4000bf66270 */
[----:B------:R-:W-:Y:S02]  /*8790*/  ISETP.GE.AND P2, PT, R17, UR4, PT ;  /* 0x0000000411007c0c */ /* 0x000fe4000bf46270 */
[----:B------:R-:W-:Y:S02]  /*87a0*/  ISETP.GE.AND P1, PT, R16, UR4, PT ;  /* 0x0000000410007c0c */ /* 0x000fe4000bf26270 */
[----:B------:R-:W-:-:S07]  /*87b0*/  ISETP.GE.AND P0, PT, R18, UR4, PT ;  /* 0x0000000412007c0c */ /* 0x000fce000bf06270 */
[-C--:B--2---:R-:W-:Y:S02]  /*87c0*/  @!P3 LEA R8, P6, R2, R5.reuse, 0x1 ;  /* 0x000000050208b211 */ /* 0x084fe400078c08ff */
[CC--:B------:R-:W-:Y:S02]  /*87d0*/  @!P2 LEA R10, P5, R17.reuse, R5.reuse, 0x1 ;  /* 0x00000005110aa211 */ /* 0x0c0fe400078a08ff */
[----:B------:R-:W-:Y:S02]  /*87e0*/  @!P1 LEA R12, P4, R16, R5, 0x1 ;  /* 0x00000005100c9211 */ /* 0x000fe400078808ff */
[----:B0-----:R-:W-:Y:S02]  /*87f0*/  @!P3 LEA.HI.X R9, R2, R3, R208, 0x1, P6 ;  /* 0x000000030209b211 */ /* 0x001fe400030f0cd0 */
        /* <DEDUP_REMOVED lines=8> */
.L_x_9478:
[----:B------:R-:W-:Y:S05]  /*8880*/  BSYNC B0 ;  /* 0x0000000000007941 */ /* 0x000fea0003800000 */
.L_x_9469:
[----:B------:R-:W-:Y:S02]  /*8890*/  ULDC UR4, c[0x0][0xc3c] ;  /* 0x00030f0000047ab9 */ /* 0x000fe40000000800 */
[----:B------:R-:W-:-:S13]  /*88a0*/  ISETP.GE.AND P0, PT, R7, UR4, PT ;  /* 0x0000000407007c0c */ /* 0x000fda000bf06270 */
[----:B------:R-:W-:Y:S05]  /*88b0*/  @!P0 BRA `(.L_x_9488) ;  /* 0xffffff8400688947 */ /* 0x000fea000383ffff */
[----:B------:R-:W-:Y:S05]  /*88c0*/  EXIT ;  /* 0x000000000000794d */ /* 0x000fea0003800000 */
.L_x_9445:
        /* <DEDUP_REMOVED lines=16> */
.L_x_9489:
        /* <DEDUP_REMOVED lines=42> */
.L_x_9495:
        /* <DEDUP_REMOVED lines=12> */
.L_x_9494:
[----:B------:R-:W-:Y:S05]  /*8d30*/  BSYNC B0 ;  /* 0x0000000000007941 */ /* 0x000fea0003800000 */
.L_x_9493:
        /* <DEDUP_REMOVED lines=22> */
.L_x_9491:
        /* <DEDUP_REMOVED lines=16> */
.L_x_9496:
        /* <DEDUP_REMOVED lines=25> */
.L_x_9492:
[----:B------:R-:W-:Y:S02]  /*9130*/  IMAD.MOV.U32 R17, RZ, RZ, RZ ;  /* 0x000000ffff117224 */ /* 0x000fe400078e00ff */
[----:B------:R-:W-:Y:S02]  /*9140*/  IMAD.U32 R16, RZ, RZ, UR6 ;  /* 0x00000006ff107e24 */ /* 0x000fe4000f8e00ff */
[----:B------:R-:W-:-:S07]  /*9150*/  IMAD.MOV.U32 R18, RZ, RZ, RZ ;  /* 0x000000ffff127224 */ /* 0x000fce00078e00ff */
.L_x_9497:
[----:B------:R-:W-:-:S13]  /*9160*/  ISETP.NE.AND P0, PT, R5, RZ, PT ;  /* 0x000000ff0500720c */ /* 0x000fda0003f05270 */
[----:B------:R-:W0:Y:S01]  /*9170*/  @!P0 S2R R3, SR_CgaCtaId ;  /* 0x0000000000038919 */ /* 0x000e220000008800 */
[----:B------:R-:W-:-:S04]  /*9180*/  @!P0 MOV R0, 0x400 ;  /* 0x0000040000008802 */ /* 0x000fc80000000f00 */
[----:B0-----:R-:W-:-:S05]  /*9190*/  @!P0 LEA R0, R3, R0, 0x18 ;  /* 0x0000000003008211 */ /* 0x001fca00078ec0ff */
[----:B------:R2:W-:Y:S01]  /*91a0*/  @!P0 STS.128 [R0+0x228d0], R16 ;  /* 0x0228d01000008388 */ /* 0x0005e20000000c00 */
[----:B------:R-:W-:Y:S06]  /*91b0*/  BAR.ARV 0x5, 0x180 ;  /* 0x0146000000007b1d */ /* 0x000fec0000002000 */
.L_x_9490:
        /* <DEDUP_REMOVED lines=31> */
.L_x_9600:
        /* <DEDUP_REMOVED lines=56> */
.L_x_9499:
        /* <DEDUP_REMOVED lines=12> */
.L_x_9500:
[----:B------:R-:W-:Y:S05]  /*97f0*/  @!P0 BRA `(.L_x_9501) ;  /* 0x00000000000c8947 */ /* 0x000fea0003800000 */
[----:B------:R-:W2:Y:S04]  /*9800*/  LDG.E R6, desc[UR40][R4.64] ;  /* 0x0000002804067981 */ /* 0x000ea8000c1e1900 */
[----:B------:R-:W2:Y:S02]  /*9810*/  LDG.E R4, desc[UR40][R4.64+0x4] ;  /* 0x0000042804047981 */ /* 0x000ea4000c1e1900 */
[----:B--2---:R-:W-:-:S07]  /*9820*/  IMAD.IADD R6, R4, 0x1, -R6 ;  /* 0x0000000104067824 */ /* 0x004fce00078e0a06 */
.L_x_9501:
[----:B-----5:R-:W-:Y:S01]  /*9830*/  IMAD.IADD R2, R6, 0x1, -R0 ;  /* 0x0000000106027824 */ /* 0x020fe200078e0a00 */
[----:B------:R-:W-:Y:S03]  /*9840*/  BSSY B7, `(.L_x_9502) ;  /* 0x0000417000077945 */ /* 0x000fe60003800000 */
[C---:B------:R-:W-:Y:S01]  /*9850*/  VIADD R0, R2.reuse, 0x5f ;  /* 0x0000005f02007836 */ /* 0x040fe20000000000 */
[----:B------:R2:W-:Y:S01]  /*9860*/  STL [R1+0x38], R2 ;  /* 0x0000380201007387 */ /* 0x0005e20000100800 */
[----:B------:R-:W-:Y:S02]  /*9870*/  ISETP.GT.AND P0, PT, R2, RZ, PT ;  /* 0x000000ff0200720c */ /* 0x000fe40003f04270 */
[----:B------:R-:W-:-:S05]  /*9880*/  IMAD.HI R0, R0, 0x2aaaaaab, RZ ;  /* 0x2aaaaaab00007827 */ /* 0x000fca00078e02ff */
[----:B--2---:R-:W-:-:S04]  /*9890*/  SHF.R.U32.HI R2, RZ, 0x1f, R0 ;  /* 0x0000001fff027819 */ /* 0x004fc80000011600 */
[----:B------:R-:W-:-:S05]  /*98a0*/  LEA.HI.SX32 R0, R0, R2, 0x1c ;  /* 0x0000000200007211 */ /* 0x000fca00078fe2ff */
[----:B------:R2:W-:Y:S01]  /*98b0*/  STL [R1+0x2c], R0 ;  /* 0x00002c0001007387 */ /* 0x0005e20000100800 */
[----:B------:R-:W-:Y:S05]  /*98c0*/  @P0 BRA `(.L_x_9503) ;  /* 0x0000000000440947 */ /* 0x000fea0003800000 */
[----:B------:R-:W3:Y:S02]  /*98d0*/  S2R R3, SR_TID.X ;  /* 0x0000000000037919 */ /* 0x000ee40000002100 */
[----:B---3--:R-:W-:-:S04]  /*98e0*/  LOP3.LUT R3, R3, 0x7f, RZ, 0xc0, !PT ;  /* 0x0000007f03037812 */ /* 0x008fc800078ec0ff */
[----:B------:R-:W-:-:S13]  /*98f0*/  ISETP.NE.AND P0, PT, R3, RZ, PT ;  /* 0x000000ff0300720c */ /* 0x000fda0003f05270 */
[----:B------:R-:W-:Y:S05]  /*9900*/  @P0 BRA `(.L_x_9504) ;  /* 0x0000004000280947 */ /* 0x000fea0003800000 */
[----:B------:R-:W3:Y:S01]  /*9910*/  S2R R5, SR_LANEID ;  /* 0x0000000000057919 */ /* 0x000ee20000000000 */
[----:B------:R-:W-:Y:S01]  /*9920*/  VOTEU.ANY UR4, UPT, PT ;  /* 0x0000000000047886 */ /* 0x000fe200038e0100 */
[----:B------:R-:W4:Y:S01]  /*9930*/  LDC.64 R2, c[0x0][0xc60] ;  /* 0x00031800ff027b82 */ /* 0x000f220000000a00 */
[----:B--2---:R-:W3:Y:S02]  /*9940*/  FLO.U32 R0, UR4 ;  /* 0x0000000400007d00 */ /* 0x004ee400080e0000 */
[----:B---3--:R-:W-:-:S06]  /*9950*/  ISETP.EQ.U32.AND P0, PT, R0, R5, PT ;  /* 0x000000050000720c */ /* 0x008fcc0003f02070 */
[----:B------:R-:W4:Y:S07]  /*9960*/  POPC R5, UR4 ;  /* 0x0000000400057d09 */ /* 0x000f2e0008000000 */
[----:B----4-:R-:W2:Y:S01]  /*9970*/  @P0 ATOMG.E.ADD.STRONG.GPU PT, R3, desc[UR40][R2.64], R5 ;  /* 0x00000005020309a8 */ /* 0x010ea200081ee1e8 */
[----:B------:R-:W3:Y:S02]  /*9980*/  S2R R4, SR_LTMASK ;  /* 0x0000000000047919 */ /* 0x000ee40000003900 */
[----:B---3--:R-:W-:-:S04]  /*9990*/  LOP3.LUT R4, R4, UR4, RZ, 0xc0, !PT ;  /* 0x0000000404047c12 */ /* 0x008fc8000f8ec0ff */
[----:B-1----:R-:W1:Y:S01]  /*99a0*/  POPC R7, R4 ;  /* 0x0000000400077309 */ /* 0x002e620000000000 */
[----:B--2---:R-:W1:Y:S02]  /*99b0*/  SHFL.IDX PT, R0, R3, R0, 0x1f ;  /* 0x00001f0003007589 */ /* 0x004e6400000e0000 */
[----:B-1----:R-:W-:Y:S01]  /*99c0*/  IADD3 R16, R0, UR37, R7 ;  /* 0x0000002500107c10 */ /* 0x002fe2000fffe007 */
[----:B------:R-:W-:Y:S06]  /*99d0*/  BRA `(.L_x_9504) ;  /* 0x0000003c00f47947 */ /* 0x000fec0003800000 */
.L_x_9503:
        /* <DEDUP_REMOVED lines=21> */
.L_x_9506:
[----:B------:R-:W-:Y:S05]  /*9b30*/  BSYNC B6 ;  /* 0x0000000000067941 */ /* 0x000fea0003800000 */
.L_x_9505:
        /* <DEDUP_REMOVED lines=21> */
.L_x_9509:
        /* <DEDUP_REMOVED lines=16> */
.L_x_9508:
[----:B------:R-:W-:Y:S05]  /*9d90*/  BSYNC B6 ;  /* 0x0000000000067941 */ /* 0x000fea0003800000 */
.L_x_9507:
        /* <DEDUP_REMOVED lines=26> */
.L_x_9616:
        /* <DEDUP_REMOVED lines=9> */
.L_x_9619:
        /* <DEDUP_REMOVED lines=25> */
.L_x_9513:
[----:B------:R-:W4:Y:S04]  /*a160*/  LDL R7, [R1+0x4] ;  /* 0x0000040001077983 */ /* 0x000f280000100800 */
[----:B--23--:R-:W4:Y:S04]  /*a170*/  LDL R0, [R1+0x8] ;  /* 0x0000080001007983 */ /* 0x00cf280000100800 */
[----:B------:R-:W2:Y:S01]  /*a180*/  LDL R2, [R1+0x10] ;  /* 0x0000100001027983 */ /* 0x000ea20000100800 */
[----:B----4-:R-:W-:Y:S01]  /*a190*/  IMAD R0, R0, 0x8, R7 ;  /* 0x0000000800007824 */ /* 0x010fe200078e0207 */
[----:B--2---:R-:W-:-:S04]  /*a1a0*/  SHF.L.U32 R2, R2, 0x1f, RZ ;  /* 0x0000001f02027819 */ /* 0x004fc800000006ff */
[----:B------:R-:W2:Y:S02]  /*a1b0*/  SYNCS.PHASECHK.TRANS64.TRYWAIT P0, [R0+URZ+0x22840], R2 ;  /* 0x02284002000075a7 */ /* 0x000ea4000800017f */
[----:B--2---:R-:W-:Y:S05]  /*a1c0*/  @!P0 BRA `(.L_x_9514) ;  /* 0x0000004800388947 */ /* 0x004fea0003800000 */
.L_x_9620:
        /* <DEDUP_REMOVED lines=11> */
.L_x_9515:
[----:B------:R-:W3:Y:S04]  /*a280*/  LDL R6, [R1+0x4] ;  /* 0x0000040001067983 */ /* 0x000ee80000100800 */
[----:B------:R-:W3:Y:S04]  /*a290*/  LDL R5, [R1+0x8] ;  /* 0x0000080001057983 */ /* 0x000ee80000100800 */
[----:B-1----:R-:W4:Y:S04]  /*a2a0*/  LDL R4, [R1+0x50] ;  /* 0x0000500001047983 */ /* 0x002f280000100800 */
[----:B------:R-:W5:Y:S04]  /*a2b0*/  LDL R3, [R1+0x1c] ;  /* 0x00001c0001037983 */ /* 0x000f680000100800 */
[----:B--2---:R-:W2:Y:S01]  /*a2c0*/  LDL R2, [R1] ;  /* 0x0000000001027983 */ /* 0x004ea20000100800 */
[----:B------:R-:W-:Y:S01]  /*a2d0*/  R2UR UR9, R0 ;  /* 0x00000000000972ca */ /* 0x000fe200000e0000 */
[----:B------:R-:W-:Y:S01]  /*a2e0*/  UIADD3 UR6, UP0, UR38, 0x370, URZ ;  /* 0x0000037026067890 */ /* 0x000fe2000ff1e03f */
[----:B------:R-:W-:Y:S01]  /*a2f0*/  R2UR UR12, R18 ;  /* 0x00000000120c72ca */ /* 0x000fe200000e0000 */
[----:B------:R-:W-:Y:S01]  /*a300*/  UMOV UR5, 0x14f00000 ;  /* 0x14f0000000057882 */ /* 0x000fe20000000000 */
[----:B------:R-:W-:Y:S01]  /*a310*/  PLOP3.LUT P0, PT, PT, PT, PT, 0x80, 0x0 ;  /* 0x000000000000781c */ /* 0x000fe20003f0f070 */
[----:B------:R-:W-:Y:S01]  /*a320*/  UIADD3.X UR7, URZ, UR39, URZ, UP0, !UPT ;  /* 0x000000273f077290 */ /* 0x000fe200087fe43f */
[----:B------:R-:W-:-:S07]  /*a330*/  UMOV UR10, URZ ;  /* 0x0000003f000a7c82 */ /* 0x000fce0008000000 */
[----:B------:R-:W-:Y:S01]  /*a340*/  UIADD3 UR9, UR9, 0x22830, URZ ;  /* 0x0002283009097890 */ /* 0x000fe2000fffe03f */
[----:B---3--:R-:W-:Y:S01]  /*a350*/  IMAD R0, R5, 0x3000, R6 ;  /* 0x0000300005007824 */ /* 0x008fe200078e0206 */
[----:B----4-:R-:W-:-:S04]  /*a360*/  R2UR UR11, R4 ;  /* 0x00000000040b72ca */ /* 0x010fc800000e0000 */
[----:B------:R-:W-:Y:S02]  /*a370*/  R2UR UR8, R0 ;  /* 0x00000000000872ca */ /* 0x000fe400000e0000 */
[----:B-----5:R-:W-:Y:S02]  /*a380*/  R2UR UR4, R3 ;  /* 0x00000000030472ca */ /* 0x020fe400000e0000 */
[----:B------:R-:W-:Y:S02]  /*a390*/  P2R R0, PR, RZ, 0x1 ;  /* 0x00000001ff007803 */ /* 0x000fe40000000000 */
[----:B--2---:R-:W-:-:S03]  /*a3a0*/  R2UR UR13, R2 ;  /* 0x00000000020d72ca */ /* 0x004fc600000e0000 */
[----:B------:R3:W-:Y:S04]  /*a3b0*/  STL [R1+0x18], R0 ;  /* 0x0000180001007387 */ /* 0x0007e80000100800 */
[----:B------:R-:W-:Y:S02]  /*a3c0*/  UIADD3 UR8, UR8, 0x1c400, URZ ;  /* 0x0001c40008087890 */ /* 0x000fe4000fffe03f */
[----:B------:R-:W-:-:S03]  /*a3d0*/  UIMAD UR11, UR11, 0x60, UR4 ;  /* 0x000000600b0b78a4 */ /* 0x000fc6000f8e0204 */
[----:B------:R-:W-:-:S06]  /*a3e0*/  UMOV UR4, 0x0 ;  /* 0x0000000000047882 */ /* 0x000fcc0000000000 */
[----:B------:R3:W-:Y:S02]  /*a3f0*/  UTMALDG.4D [UR8], [UR6], desc[UR4] ;  /* 0x00000408060075b4 */ /* 0x0007e40008019000 */
[----:B---3--:R-:W-:Y:S01]  /*a400*/  NOP ;  /* 0x0000000000007918 */ /* 0x008fe20000000000 */
.L_x_9511:
[----:B------:R-:W3:Y:S04]  /*a410*/  LDL R2, [R1+0x4] ;  /* 0x0000040001027983 */ /* 0x000ee80000100800 */
[----:B------:R-:W2:Y:S04]  /*a420*/  LDL.LU R3, [R1+0x30] ;  /* 0x0000300001037983 */ /* 0x000ea80000300800 */
        /* <DEDUP_REMOVED lines=41> */
.L_x_9517:
[----:B------:R-:W-:Y:S05]  /*a6c0*/  BSYNC B6 ;  /* 0x0000000000067941 */ /* 0x000fea0003800000 */
.L_x_9516:
[----:B--2---:R-:W2:Y:S01]  /*a6d0*/  LDL.LU R4, [R1+0x30] ;  /* 0x0000300001047983 */ /* 0x004ea20000300800 */
[----:B------:R-:W1:Y:S01]  /*a6e0*/  LDC R7, c[0x0][0x448] ;  /* 0x00011200ff077b82 */ /* 0x000e620000000800 */
[----:B------:R-:W-:Y:S01]  /*a6f0*/  ULDC.64 UR4, c[0x0][0x2d8] ;  /* 0x0000b60000047ab9 */ /* 0x000fe20000000a00 */
[----:B------:R-:W-:Y:S01]  /*a700*/  IMAD.SHL.U32 R17, R17, 0x80, RZ ;  /* 0x0000008011117824 */ /* 0x000fe200078e00ff */
[----:B------:R-:W2:Y:S01]  /*a710*/  LDL.LU.64 R2, [R1+0x48] ;  /* 0x0000480001027983 */ /* 0x000ea20000300a00 */
[----:B------:R-:W-:-:S03]  /*a720*/  ULDC UR6, c[0x0][0x2b8] ;  /* 0x0000ae0000067ab9 */ /* 0x000fc60000000800 */
        /* <DEDUP_REMOVED lines=21> */
[----:B------:R-:W-:-:S03]  /*a880*/  ULDC.64 UR4, c[0x0][0x2d0] ;  /* 0x0000b40000047ab9 */ /* 0x000fc60000000a00 */
[----:B------:R-:W-:Y:S01]  /*a890*/  IMAD.IADD R3, R3, 0x1, R0 ;  /* 0x0000000103037824 */ /* 0x000fe200078e0200 */
[C---:B-1----:R-:W-:Y:S01]  /*a8a0*/  LOP3.LUT R5, R4.reuse, 0x7f, RZ, 0xc0, !PT ;  /* 0x0000007f04057812 */ /* 0x042fe200078ec0ff */
[----:B------:R-:W-:-:S03]  /*a8b0*/  IMAD.SHL.U32 R4, R4, 0x10, RZ ;  /* 0x0000001004047824 */ /* 0x000fc600078e00ff */
[----:B------:R-:W-:-:S04]  /*a8c0*/  SHF.R.U32.HI R5, RZ, 0x3, R5 ;  /* 0x00000003ff057819 */ /* 0x000fc80000011605 */
[----:B------:R-:W-:Y:S02]  /*a8d0*/  LOP3.LUT R4, R5, 0x70, R4, 0xf8, !PT ;  /* 0x0000007005047812 */ /* 0x000fe400078ef804 */
[----:B------:R-:W1:Y:S02]  /*a8e0*/  @P0 LDC R5, c[0x0][0x44c] ;  /* 0x00011300ff050b82 */ /* 0x000e640000000800 */
[----:B------:R-:W-:-:S05]  /*a8f0*/  LOP3.LUT R0, R4, R17, RZ, 0xfc, !PT ;  /* 0x0000001104007212 */ /* 0x000fca00078efcff */
        /* <DEDUP_REMOVED lines=23> */
[----:B------:R-:W-:-:S04]  /*aa70*/  IMAD.IADD R3, R8, 0x1, R17 ;  /* 0x0000000108037824 */ /* 0x000fc800078e0211 */
[C---:B------:R-:W-:Y:S02]  /*aa80*/  VIADD R5, R3.reuse, 0x10 ;  /* 0x0000001003057836 */ /* 0x040fe40000000000 */
        /* <DEDUP_REMOVED lines=59> */
[----:B0-----:R-:W0:Y:S03]  /*ae40*/  SHFL.IDX PT, R6, R2, 0x6, 0x181f ;  /* 0x00d81f0002067f89 */ /* 0x001e2600000e0000 */
[----:B-1----:R-:W-:-:S05]  /*ae50*/  @!P1 LEA R5, P2, R10, R5, 0x1 ;  /* 0x000000050a059211 */ /* 0x002fca00078408ff */
[----:B0-----:R-:W-:-:S04]  /*ae60*/  @!P1 IMAD.X R6, RZ, RZ, R6, P2 ;  /* 0x000000ffff069224 */ /* 0x001fc800010e0606 */
[----:B------:R-:W-:Y:S02]  /*ae70*/  @!P1 IMAD.MOV.U32 R7, RZ, RZ, R6 ;  /* 0x000000ffff079224 */ /* 0x000fe400078e0006 */
[----:B------:R-:W-:Y:S02]  /*ae80*/  @!P1 IMAD.MOV.U32 R6, RZ, RZ, R5 ;  /* 0x000000ffff069224 */ /* 0x000fe400078e0005 */
[----:B------:R0:W1:Y:S04]  /*ae90*/  SHFL.IDX PT, R5, R2, 0x7, 0x181f ;  /* 0x00f81f0002057f89 */ /* 0x00006800000e0000 */
[----:B------:R0:W-:Y:S02]  /*aea0*/  @!P1 LDGSTS.E.BYPASS.LTC128B.128 [R9+0x1b400], desc[UR40][R6.64], !P0 ;  /* 0x1b40000006099fae */ /* 0x0001e4000c101d68 */
.L_x_9637:
        /* <DEDUP_REMOVED lines=11> */
.L_x_9519:
        /* <DEDUP_REMOVED lines=19> */
.L_x_9638:
[----:B------:R-:W-:Y:S05]  /*b090*/  BSYNC B0 ;  /* 0x0000000000007941 */ /* 0x000fea0003800000 */
.L_x_9520:
        /* <DEDUP_REMOVED lines=16> */
.L_x_9639:
[----:B------:R-:W-:Y:S05]  /*b1a0*/  BSYNC B1 ;  /* 0x0000000000017941 */ /* 0x000fea0003800000 */
.L_x_9524:
        /* <DEDUP_REMOVED lines=9> */
.L_x_9527:
[----:B------:R-:W-:Y:S05]  /*b240*/  BSYNC B1 ;  /* 0x0000000000017941 */ /* 0x000fea0003800000 */
.L_x_9526:
[----:B------:R-:W2:Y:S04]  /*b250*/  LDL R5, [R1+0x4] ;  /* 0x0000040001057983 */ /* 0x000ea80000100800 */
[----:B------:R-:W2:Y:S04]  /*b260*/  LDL R3, [R1+0x8] ;  /* 0x0000080001037983 */ /* 0x000ea80000100800 */
        /* <DEDUP_REMOVED lines=10> */
[----:B---3--:R-:W-:Y:S02]  /*b310*/  IMAD R0, R0, 0x60, R4 ;  /* 0x0000006000007824 */ /* 0x008fe400078e0204 */
[----:B------:R-:W-:-:S07]  /*b320*/  VIADD R4, R3, 0x400 ;  /* 0x0000040003047836 */ /* 0x000fce0000000000 */
.L_x_9528:
        /* <DEDUP_REMOVED lines=16> */
.L_x_9529:
        /* <DEDUP_REMOVED lines=16> */
.L_x_9530:
        /* <DEDUP_REMOVED lines=16> */
.L_x_9531:
        /* <DEDUP_REMOVED lines=11> */
.L_x_9523:
[----:B------:R-:W-:Y:S05]  /*b6e0*/  BSYNC B0 ;  /* 0x0000000000007941 */ /* 0x000fea0003800000 */
.L_x_9522:
        /* <DEDUP_REMOVED lines=51> */
.L_x_9538:
        /* <DEDUP_REMOVED lines=9> */
.L_x_9640:
[----:B------:R-:W-:Y:S05]  /*bab0*/  BSYNC B3 ;  /* 0x0000000000037941 */ /* 0x000fea0003800000 */
.L_x_9539:
        /* <DEDUP_REMOVED lines=9> */
.L_x_9542:
[----:B------:R-:W-:Y:S05]  /*bb50*/  BSYNC B3 ;  /* 0x0000000000037941 */ /* 0x000fea0003800000 */
.L_x_9541:
        /* <DEDUP_REMOVED lines=14> */
.L_x_9543:
        /* <DEDUP_REMOVED lines=14> */
.L_x_9641:
[----:B------:R-:W-:Y:S05]  /*bd20*/  BSYNC B3 ;  /* 0x0000000000037941 */ /* 0x000fea0003800000 */
.L_x_9544:
        /* <DEDUP_REMOVED lines=11> */
.L_x_9547:
[----:B------:R-:W-:Y:S05]  /*bde0*/  BSYNC B3 ;  /* 0x0000000000037941 */ /* 0x000fea0003800000 */
.L_x_9546:
        /* <DEDUP_REMOVED lines=11> */
.L_x_9548:
        /* <DEDUP_REMOVED lines=16> */
.L_x_9549:
        /* <DEDUP_REMOVED lines=16> */
.L_x_9550:
        /* <DEDUP_REMOVED lines=16> */
.L_x_9551:
        /* <DEDUP_REMOVED lines=11> */
.L_x_9537:
[----:B------:R-:W-:Y:S05]  /*c250*/  BSYNC B1 ;  /* 0x0000000000017941 */ /* 0x000fea0003800000 */
.L_x_9536:
[----:B------:R-:W2:Y:S02]  /*c260*/  LDL.LU R4, [R1+0x2c] ;  /* 0x00002c0001047983 */ /* 0x000ea40000300800 */
[----:B--2---:R-:W-:-:S07]  /*c270*/  VIADD R0, R4, 0xfffffffd ;  /* 0xfffffffd04007836 */ /* 0x004fce0000000000 */
.L_x_9535:
[----:B------:R-:W-:Y:S05]  /*c280*/  BSYNC B2 ;  /* 0x0000000000027941 */ /* 0x000fea0003800000 */
.L_x_9534:
[----:B------:R-:W2:Y:S01]  /*c290*/  LDL.LU R2, [R1+0x28] ;  /* 0x0000280001027983 */ /* 0x000ea20000300800 */
[----:B------:R-:W-:-:S05]  /*c2a0*/  IMAD.MOV R6, RZ, RZ, -R6 ;  /* 0x000000ffff067224 */ /* 0x000fca00078e0a06 */
[----:B--2---:R-:W-:-:S13]  /*c2b0*/  ISETP.NE.AND P0, PT, R2, R6, PT ;  /* 0x000000060200720c */ /* 0x004fda0003f05270 */
[----:B------:R-:W-:Y:S05]  /*c2c0*/  @!P0 BRA `(.L_x_9533) ;  /* 0x0000001400488947 */ /* 0x000fea0003800000 */
.L_x_9584:
[----:B------:R-:W2:Y:S04]  /*c2d0*/  LDL R4, [R1+0x18] ;  /* 0x0000180001047983 */ /* 0x000ea80000100800 */
[----:B------:R-:W0:Y:S04]  /*c2e0*/  LDL.LU R3, [R1+0x8] ;  /* 0x0000080001037983 */ /* 0x000e280000300800 */
[----:B------:R-:W3:Y:S01]  /*c2f0*/  LDL.LU R2, [R1+0x10] ;  /* 0x0000100001027983 */ /* 0x000ee20000300800 */
[----:B------:R-:W-:Y:S05]  /*c300*/  YIELD ;  /* 0x0000000000007946 */ /* 0x000fea0003800000 */
[----:B------:R-:W-:Y:S01]  /*c310*/  BSSY B1, `(.L_x_9552) ;  /* 0x00000a2000017945 */ /* 0x000fe20003800000 */
[----:B--2---:R-:W-:Y:S01]  /*c320*/  ISETP.NE.AND P1, PT, R4, RZ, PT ;  /* 0x000000ff0400720c */ /* 0x004fe20003f25270 */
        /* <DEDUP_REMOVED lines=31> */
.L_x_9554:
[----:B0-----:R-:W2:Y:S01]  /*c520*/  LDL R2, [R1+0x4] ;  /* 0x0000040001027983 */ /* 0x001ea20000100800 */
[----:B------:R-:W0:Y:S02]  /*c530*/  S2R R3, SR_TID.X ;  /* 0x0000000000037919 */ /* 0x000e240000002100 */
[----:B0-----:R-:W-:Y:S02]  /*c540*/  LOP3.LUT R4, R3, 0x7f, RZ, 0xc0, !PT ;  /* 0x0000007f03047812 */ /* 0x001fe400078ec0ff */
[----:B------:R-:W-:Y:S01]  /*c550*/  SHF.L.U32 R3, R6, 0x1f, RZ ;  /* 0x0000001f06037819 */ /* 0x000fe200000006ff */
[----:B------:R-:W-:Y:S01]  /*c560*/  BSSY B2, `(.L_x_9555) ;  /* 0x0000005000027945 */ /* 0x000fe20003800000 */
[----:B------:R-:W-:Y:S01]  /*c570*/  ISETP.NE.AND P1, PT, R4, RZ, PT ;  /* 0x000000ff0400720c */ /* 0x000fe20003f25270 */
[----:B--2---:R-:W-:-:S04]  /*c580*/  IMAD R2, R7, 0x8, R2 ;  /* 0x0000000807027824 */ /* 0x004fc800078e0202 */
[----:B------:R-:W0:Y:S02]  /*c590*/  SYNCS.PHASECHK.TRANS64.TRYWAIT P0, [R2+URZ+0x22840], R3 ;  /* 0x02284003020075a7 */ /* 0x000e24000800017f */
[----:B0-----:R-:W-:Y:S06]  /*c5a0*/  @!P0 BRA `(.L_x_9556) ;  /* 0x0000003000388947 */ /* 0x001fec0003800000 */
.L_x_9642:
[----:B------:R-:W-:Y:S05]  /*c5b0*/  BSYNC B2 ;  /* 0x0000000000027941 */ /* 0x000fea0003800000 */
.L_x_9555:
        /* <DEDUP_REMOVED lines=9> */
.L_x_9558:
[----:B------:R-:W-:Y:S05]  /*c650*/  BSYNC B2 ;  /* 0x0000000000027941 */ /* 0x000fea0003800000 */
.L_x_9557:
        /* <DEDUP_REMOVED lines=13> */
.L_x_9559:
        /* <DEDUP_REMOVED lines=14> */
.L_x_9643:
[----:B------:R-:W-:Y:S05]  /*c810*/  BSYNC B2 ;  /* 0x0000000000027941 */ /* 0x000fea0003800000 */
.L_x_9560:
        /* <DEDUP_REMOVED lines=11> */
.L_x_9563:
[----:B------:R-:W-:Y:S05]  /*c8d0*/  BSYNC B2 ;  /* 0x0000000000027941 */ /* 0x000fea0003800000 */
.L_x_9562:
        /* <DEDUP_REMOVED lines=10> */
.L_x_9564:
        /* <DEDUP_REMOVED lines=16> */
.L_x_9565:
        /* <DEDUP_REMOVED lines=16> */
.L_x_9566:
        /* <DEDUP_REMOVED lines=16> */
.L_x_9567:
        /* <DEDUP_REMOVED lines=11> */
.L_x_9553:
[----:B------:R-:W-:Y:S05]  /*cd30*/  BSYNC B1 ;  /* 0x0000000000017941 */ /* 0x000fea0003800000 */
.L_x_9552:
[----:B------:R-:W2:Y:S01]  /*cd40*/  LDL R5, [R1+0x18] ;  /* 0x0000180001057983 */ /* 0x000ea20000100800 */
[----:B------:R-:W-:Y:S01]  /*cd50*/  VIADD R7, R7, 0x1 ;  /* 0x0000000107077836 */ /* 0x000fe20000000000 */
[----:B------:R-:W-:Y:S04]  /*cd60*/  BSSY B1, `(.L_x_9568) ;  /* 0x00000a5000017945 */ /* 0x000fe80003800000 */
[----:B------:R-:W-:-:S04]  /*cd70*/  ISETP.NE.AND P0, PT, R7, 0x2, PT ;  /* 0x000000020700780c */ /* 0x000fc80003f05270 */
[----:B------:R-:W-:Y:S02]  /*cd80*/  SEL R2, RZ, 0x1, P0 ;  /* 0x00000001ff027807 */ /* 0x000fe40000000000 */
[----:B------:R-:W-:Y:S02]  /*cd90*/  SEL R9, R7, RZ, P0 ;  /* 0x000000ff07097207 */ /* 0x000fe40000000000 */
[----:B-----5:R-:W-:-:S05]  /*cda0*/  LOP3.LUT R8, R6, R2, RZ, 0x3c, !PT ;  /* 0x0000000206087212 */ /* 0x020fca00078e3cff */
[----:B------:R0:W-:Y:S04]  /*cdb0*/  STL [R1+0x10], R8 ;  /* 0x0000100801007387 */ /* 0x0001e80000100800 */
[----:B------:R0:W-:Y:S01]  /*cdc0*/  STL [R1+0x8], R9 ;  /* 0x0000080901007387 */ /* 0x0001e20000100800 */
[----:B--2---:R-:W-:-:S13]  /*cdd0*/  ISETP.NE.AND P2, PT, R5, RZ, PT ;  /* 0x000000ff0500720c */ /* 0x004fda0003f45270 */
[----:B0-----:R-:W-:Y:S05]  /*cde0*/  @!P2 BRA `(.L_x_9569) ;  /* 0x000000080070a947 */ /* 0x001fea0003800000 */
[----:B------:R-:W-:Y:S01]  /*cdf0*/  ULDC.64 UR4, c[0x0][0x418] ;  /* 0x0001060000047ab9 */ /* 0x000fe20000000a00 */
[----:B------:R-:W-:Y:S01]  /*ce00*/  VIADD R6, R0, 0xffffffff ;  /* 0xffffffff00067836 */ /* 0x000fe20000000000 */
        /* <DEDUP_REMOVED lines=23> */
.L_x_9570:
        /* <DEDUP_REMOVED lines=9> */
.L_x_9644:
[----:B------:R-:W-:Y:S05]  /*d010*/  BSYNC B2 ;  /* 0x0000000000027941 */ /* 0x000fea0003800000 */
.L_x_9571:
        /* <DEDUP_REMOVED lines=9> */
.L_x_9574:
[----:B------:R-:W-:Y:S05]  /*d0b0*/  BSYNC B2 ;  /* 0x0000000000027941 */ /* 0x000fea0003800000 */
.L_x_9573:
[----:B------:R-:W2:Y:S04]  /*d0c0*/  LDL R8, [R1+0x4] ;  /* 0x0000040001087983 */ /* 0x000ea80000100800 */
        /* <DEDUP_REMOVED lines=13> */
.L_x_9575:
        /* <DEDUP_REMOVED lines=14> */
.L_x_9645:
[----:B------:R-:W-:Y:S05]  /*d280*/  BSYNC B2 ;  /* 0x0000000000027941 */ /* 0x000fea0003800000 */
.L_x_9576:
        /* <DEDUP_REMOVED lines=11> */
.L_x_9579:
[----:B------:R-:W-:Y:S05]  /*d340*/  BSYNC B2 ;  /* 0x0000000000027941 */ /* 0x000fea0003800000 */
.L_x_9578:
        /* <DEDUP_REMOVED lines=11> */
.L_x_9580:
        /* <DEDUP_REMOVED lines=16> */
.L_x_9581:
        /* <DEDUP_REMOVED lines=16> */
.L_x_9582:
        /* <DEDUP_REMOVED lines=16> */
.L_x_9583:
        /* <DEDUP_REMOVED lines=11> */
.L_x_9569:
[----:B------:R-:W-:Y:S05]  /*d7b0*/  BSYNC B1 ;  /* 0x0000000000017941 */ /* 0x000fea0003800000 */
.L_x_9568:
[C---:B------:R-:W-:Y:S01]  /*d7c0*/  ISETP.GT.AND P0, PT, R0.reuse, 0x1, PT ;  /* 0x000000010000780c */ /* 0x040fe20003f04270 */
[----:B------:R-:W-:-:S12]  /*d7d0*/  VIADD R0, R0, 0xfffffffe ;  /* 0xfffffffe00007836 */ /* 0x000fd80000000000 */
[----:B------:R-:W-:Y:S05]  /*d7e0*/  @P0 BRA `(.L_x_9584) ;  /* 0xffffffe800b80947 */ /* 0x000fea000383ffff */
.L_x_9533:
[----:B------:R-:W-:Y:S05]  /*d7f0*/  BSYNC B0 ;  /* 0x0000000000007941 */ /* 0x000fea0003800000 */
.L_x_9532:
        /* <DEDUP_REMOVED lines=24> */
.L_x_9586:
[----:B------:R-:W-:Y:S05]  /*d980*/  BSYNC B0 ;  /* 0x0000000000007941 */ /* 0x000fea0003800000 */
.L_x_9585:
[----:B------:R-:W-:-:S05]  /*d990*/  SEL R0, R0, RZ, P0 ;  /* 0x000000ff00007207 */ /* 0x000fca0000000000 */
[----:B------:R2:W-:Y:S02]  /*d9a0*/  STL [R1+0x8], R0 ;  /* 0x0000080001007387 */ /* 0x0005e40000100800 */
.L_x_9504:
[----:B------:R-:W-:Y:S05]  /*d9b0*/  BSYNC B7 ;  /* 0x0000000000077941 */ /* 0x000fea0003800000 */
.L_x_9502:
        /* <DEDUP_REMOVED lines=13> */
.L_x_9587:
        /* <DEDUP_REMOVED lines=36> */
.L_x_9655:
[----:B------:R-:W-:Y:S02]  /*dcd0*/  ULDC UR4, c[0x0][0xc38] ;  /* 0x00030e0000047ab9 */ /* 0x000fe40000000800 */
[----:B------:R-:W-:-:S04]  /*dce0*/  IMAD.U32 R16, RZ, RZ, UR4 ;  /* 0x00000004ff107e24 */ /* 0x000fc8000f8e00ff */
[----:B--2---:R-:W-:-:S04]  /*dcf0*/  IMAD R6, R14, R16, RZ ;  /* 0x000000100e067224 */ /* 0x004fc800078e02ff */
[----:B------:R-:W-:-:S05]  /*dd00*/  IMAD.IADD R4, R4, 0x1, R6 ;  /* 0x0000000104047824 */ /* 0x000fca00078e0206 */
[----:B------:R-:W-:-:S13]  /*dd10*/  ISETP.GT.AND P6, PT, R4, R0, PT ;  /* 0x000000000400720c */ /* 0x000fda0003fc4270 */
[----:B------:R-:W-:Y:S05]  /*dd20*/  @P6 BRA `(.L_x_9590) ;  /* 0x00000000009c6947 */ /* 0x000fea0003800000 */
.L_x_9595:
        /* <DEDUP_REMOVED lines=14> */
.L_x_9593:
[----:B------:R-:W-:Y:S05]  /*de10*/  BSYNC B0 ;  /* 0x0000000000007941 */ /* 0x000fea0003800000 */
.L_x_9592:
        /* <DEDUP_REMOVED lines=18> */
.L_x_9663:
[----:B------:R-:W-:Y:S02]  /*df40*/  ULDC UR4, c[0x0][0xc38] ;  /* 0x00030e0000047ab9 */ /* 0x000fe40000000800 */
[----:B------:R-:W-:-:S04]  /*df50*/  IMAD.U32 R16, RZ, RZ, UR4 ;  /* 0x00000004ff107e24 */ /* 0x000fc8000f8e00ff */
[----:B--2---:R-:W-:-:S04]  /*df60*/  IMAD R6, R14, R16, RZ ;  /* 0x000000100e067224 */ /* 0x004fc800078e02ff */
[----:B------:R-:W-:-:S05]  /*df70*/  IMAD.IADD R4, R6, 0x1, R4 ;  /* 0x0000000106047824 */ /* 0x000fca00078e0204 */
[----:B------:R-:W-:-:S13]  /*df80*/  ISETP.GT.AND P6, PT, R4, R0, PT ;  /* 0x000000000400720c */ /* 0x000fda0003fc4270 */
[----:B------:R-:W-:Y:S05]  /*df90*/  @!P6 BRA `(.L_x_9595) ;  /* 0xfffffffc0064e947 */ /* 0x000fea000383ffff */
.L_x_9590:
        /* <DEDUP_REMOVED lines=8> */
.L_x_9667:
[----:B------:R-:W-:Y:S01]  /*e020*/  ISETP.NE.AND P0, PT, R5, RZ, PT ;  /* 0x000000ff0500720c */ /* 0x000fe20003f05270 */
[----:B------:R-:W-:-:S12]  /*e030*/  IMAD.MOV.U32 R14, RZ, RZ, RZ ;  /* 0x000000ffff0e7224 */ /* 0x000fd800078e00ff */
[----:B------:R-:W-:Y:S05]  /*e040*/  @!P0 BRA `(.L_x_9597) ;  /* 0x0000000000108947 */ /* 0x000fea0003800000 */
[----:B------:R-:W-:Y:S01]  /*e050*/  UMOV UR4, 0xffffffff ;  /* 0xffffffff00047882 */ /* 0x000fe20000000000 */
[----:B0-----:R-:W-:Y:S02]  /*e060*/  VIADD R12, R4, 0xffffffff ;  /* 0xffffffff040c7836 */ /* 0x001fe40000000000 */
[----:B------:R-:W-:Y:S05]  /*e070*/  BRA.DIV UR4, `(.L_x_9598) ;  /* 0x0000002204007947 */ /* 0x000fea000b800000 */
[----:B------:R4:W0:Y:S02]  /*e080*/  SHFL.IDX PT, R14, R3, R12, 0x1f ;  /* 0x00001f0c030e7589 */ /* 0x00082400000e0000 */
.L_x_9597:
        /* <DEDUP_REMOVED lines=31> */
.L_x_9591:
[----:B------:R-:W-:Y:S01]  /*e280*/  UMOV UR4, URZ ;  /* 0x0000003f00047c82 */ /* 0x000fe20008000000 */
[----:B------:R-:W-:Y:S01]  /*e290*/  UMOV UR5, URZ ;  /* 0x0000003f00057c82 */ /* 0x000fe20008000000 */
[----:B------:R-:W-:Y:S01]  /*e2a0*/  ULDC UR6, c[0x0][0xc3c] ;  /* 0x00030f0000067ab9 */ /* 0x000fe20000000800 */
[----:B------:R-:W-:Y:S02]  /*e2b0*/  IMAD.MOV.U32 R16, RZ, RZ, R0 ;  /* 0x000000ffff107224 */ /* 0x000fe400078e0000 */
[----:B------:R-:W-:Y:S02]  /*e2c0*/  IMAD.U32 R17, RZ, RZ, UR4 ;  /* 0x00000004ff117e24 */ /* 0x000fe4000f8e00ff */
[----:B------:R-:W-:Y:S02]  /*e2d0*/  IMAD.U32 R18, RZ, RZ, UR5 ;  /* 0x00000005ff127e24 */ /* 0x000fe4000f8e00ff */
[----:B------:R-:W-:-:S07]  /*e2e0*/  IMAD.U32 R19, RZ, RZ, UR6 ;  /* 0x00000006ff137e24 */ /* 0x000fce000f8e00ff */
.L_x_9599:
        /* <DEDUP_REMOVED lines=12> */
.L_x_9588:
[----:B------:R-:W-:Y:S02]  /*e3b0*/  ULDC UR4, c[0x0][0xc3c] ;  /* 0x00030f0000047ab9 */ /* 0x000fe40000000800 */
[----:B----4-:R-:W-:-:S13]  /*e3c0*/  ISETP.GE.AND P0, PT, R19, UR4, PT ;  /* 0x0000000413007c0c */ /* 0x010fda000bf06270 */
[----:B------:R-:W-:Y:S05]  /*e3d0*/  @!P0 BRA `(.L_x_9600) ;  /* 0xffffffac00f48947 */ /* 0x000fea000383ffff */
[----:B------:R-:W-:Y:S05]  /*e3e0*/  BSYNC B8 ;  /* 0x0000000000087941 */ /* 0x000fea0003800000 */
.L_x_9498:
        /* <DEDUP_REMOVED lines=12> */
.L_x_9670:
[----:B------:R-:W-:Y:S05]  /*e4b0*/  BSYNC B0 ;  /* 0x0000000000007941 */ /* 0x000fea0003800000 */
.L_x_9601:
[----:B------:R-:W-:-:S03]  /*e4c0*/  UMOV UR4, 0xffffffff ;  /* 0xffffffff00047882 */ /* 0x000fc60000000000 */
[----:B------:R-:W-:Y:S05]  /*e4d0*/  BRA.DIV UR4, `(.L_x_9603) ;  /* 0x0000001e04207947 */ /* 0x000fea000b800000 */
[----:B------:R-:W1:Y:S02]  /*e4e0*/  S2R R2, SR_TID.X ;  /* 0x0000000000027919 */ /* 0x000e640000002100 */
[----:B-1----:R-:W-:-:S04]  /*e4f0*/  SHF.R.U32.HI R2, RZ, 0x5, R2 ;  /* 0x00000005ff027819 */ /* 0x002fc80000011602 */
[----:B------:R-:W-:-:S05]  /*e500*/  LOP3.LUT R2, R2, 0x3, RZ, 0xc0, !PT ;  /* 0x0000000302027812 */ /* 0x000fca00078ec0ff */
[----:B------:R1:W2:Y:S02]  /*e510*/  SHFL.IDX PT, R14, R2, RZ, 0x1f ;  /* 0x00001fff020e7589 */ /* 0x0002a400000e0000 */
.L_x_9673:
[----:B--2---:R-:W-:Y:S01]  /*e520*/  ISETP.NE.AND P0, PT, R14, RZ, PT ;  /* 0x000000ff0e00720c */ /* 0x004fe20003f05270 */
[----:B------:R-:W-:-:S12]  /*e530*/  BSSY B0, `(.L_x_9604) ;  /* 0x0000027000007945 */ /* 0x000fd80003800000 */
[----:B------:R-:W-:Y:S05]  /*e540*/  @P0 BRA `(.L_x_9605) ;  /* 0x0000000000940947 */ /* 0x000fea0003800000 */
[----:B------:R-:W-:-:S03]  /*e550*/  UMOV UR4, 0xffffffff ;  /* 0xffffffff00047882 */ /* 0x000fc60000000000 */
[----:B------:R-:W-:Y:S05]  /*e560*/  BRA.DIV UR4, `(.L_x_9606) ;  /* 0x0000001e04307947 */ /* 0x000fea000b800000 */
[----:B------:R-:W-:-:S13]  /*e570*/  ELECT P6, URZ, PT ;  /* 0x00000000003f782f */ /* 0x000fda00038c0000 */
.L_x_9676:
[----:B------:R-:W-:Y:S05]  /*e580*/  @!P6 BRA `(.L_x_9605) ;  /* 0x000000000084e947 */ /* 0x000fea0003800000 */
[----:B------:R-:W-:-:S06]  /*e590*/  ULOP3.LUT UR4, UR36, 0x2, URZ, 0xfc, !UPT ;  /* 0x0000000224047892 */ /* 0x000fcc000f8efc3f */
[----:B-1----:R-:W-:-:S05]  /*e5a0*/  IMAD.U32 R2, RZ, RZ, UR4 ;  /* 0x00000004ff027e24 */ /* 0x002fca000f8e00ff */
[----:B------:R-:W-:-:S13]  /*e5b0*/  ISETP.NE.AND P2, PT, R2, 0x3, PT ;  /* 0x000000030200780c */ /* 0x000fda0003f45270 */
[----:B------:R-:W-:Y:S05]  /*e5c0*/  @!P2 BRA `(.L_x_9607) ;  /* 0x000000000004a947 */ /* 0x000fea0003800000 */
[----:B------:R-:W-:Y:S01]  /*e5d0*/  BPT.TRAP 0x1 ;  /* 0x000000040000795c */ /* 0x000fe20000300000 */
.L_x_9607:
        /* <DEDUP_REMOVED lines=14> */
.L_x_9677:
[----:B------:R-:W1:Y:S02]  /*e6c0*/  SYNCS.PHASECHK.TRANS64.TRYWAIT P0, [R7+URZ], R2 ;  /* 0x00000002070075a7 */ /* 0x000e64000800017f */
[----:B-1----:R-:W-:Y:S05]  /*e6d0*/  @!P0 BRA `(.L_x_9609) ;  /* 0x0000001c00088947 */ /* 0x002fea0003800000 */
.L_x_9678:
[----:B------:R-:W-:Y:S05]  /*e6e0*/  @!P2 BRA `(.L_x_9610) ;  /* 0x000000000004a947 */ /* 0x000fea0003800000 */
[----:B------:R-:W-:Y:S01]  /*e6f0*/  BPT.TRAP 0x1 ;  /* 0x000000040000795c */ /* 0x000fe20000300000 */
.L_x_9610:
[----:B------:R-:W2:Y:S01]  /*e700*/  LDL.LU R4, [R1+0x8] ;  /* 0x0000080001047983 */ /* 0x000ea20000300800 */
[----:B------:R-:W-:-:S04]  /*e710*/  VIADD R0, R0, 0x22860 ;  /* 0x0002286000007836 */ /* 0x000fc80000000000 */
[----:B--2---:R-:W-:-:S04]  /*e720*/  IMAD R4, R4, 0x8, R0 ;  /* 0x0000000804047824 */ /* 0x004fc800078e0200 */
[----:B------:R-:W2:Y:S02]  /*e730*/  SYNCS.PHASECHK.TRANS64.TRYWAIT P0, [R4+URZ], R5 ;  /* 0x00000005040075a7 */ /* 0x000ea4000800017f */
[----:B--2---:R-:W-:Y:S05]  /*e740*/  @!P0 BRA `(.L_x_9611) ;  /* 0x0000001c00008947 */ /* 0x004fea0003800000 */
.L_x_9679:
[----:B------:R-:W-:-:S07]  /*e750*/  IMAD R3, R3, 0x8, R0 ;  /* 0x0000000803037824 */ /* 0x000fce00078e0200 */
.L_x_9612:
[----:B---3--:R3:W4:Y:S02]  /*e760*/  SYNCS.PHASECHK.TRANS64.TRYWAIT P0, [R3+URZ], R2 ;  /* 0x00000002030075a7 */ /* 0x008724000800017f */
[----:B----4-:R-:W-:Y:S05]  /*e770*/  @!P0 NANOSLEEP.SYNCS 0x989680 ;  /* 0x009896800000895d */ /* 0x010fea0003900000 */
[----:B------:R-:W4:Y:S02]  /*e780*/  @!P0 SYNCS.PHASECHK.TRANS64 P0, [R3+URZ], R2 ;  /* 0x00000002030085a7 */ /* 0x000f24000800007f */
[----:B----4-:R-:W-:Y:S05]  /*e790*/  @!P0 BRA `(.L_x_9612) ;  /* 0xfffffffc00f08947 */ /* 0x010fea000383ffff */
.L_x_9605:
[----:B------:R-:W-:Y:S05]  /*e7a0*/  BSYNC B0 ;  /* 0x0000000000007941 */ /* 0x000fea0003800000 */
.L_x_9604:
[----:B------:R-:W-:Y:S05]  /*e7b0*/  EXIT ;  /* 0x000000000000794d */ /* 0x000fea0003800000 */
.L_x_9450:
[----:B0-----:R0:W1:Y:S02]  /*e7c0*/  SYNCS.PHASECHK.TRANS64.TRYWAIT P0, [R7+URZ+0x22800], R0 ;  /* 0x02280000070075a7 */ /* 0x001064000800017f */
[----:B-1----:R-:W-:Y:S05]  /*e7d0*/  @!P0 NANOSLEEP.SYNCS 0x989680 ;  /* 0x009896800000895d */ /* 0x002fea0003900000 */
[----:B------:R-:W1:Y:S02]  /*e7e0*/  @!P0 SYNCS.PHASECHK.TRANS64 P0, [R7+URZ+0x22800], R0 ;  /* 0x02280000070085a7 */ /* 0x000e64000800007f */
[----:B-1----:R-:W-:Y:S05]  /*e7f0*/  @!P0 BRA `(.L_x_9450) ;  /* 0xfffffffc00f08947 */ /* 0x002fea000383ffff */
[----:B------:R-:W-:Y:S05]  /*e800*/  BRA `(.L_x_9613) ;  /* 0xffffff3000407947 */ /* 0x000fea000383ffff */
.L_x_9454:
[----:B-1----:R1:W2:Y:S02]  /*e810*/  SYNCS.PHASECHK.TRANS64.TRYWAIT P1, [R5+URZ+0x22830], R10 ;  /* 0x0228300a050075a7 */ /* 0x0022a4000802017f */
[----:B--2---:R-:W-:Y:S05]  /*e820*/  @!P1 NANOSLEEP.SYNCS 0x989680 ;  /* 0x009896800000995d */ /* 0x004fea0003900000 */
[----:B------:R-:W2:Y:S02]  /*e830*/  @!P1 SYNCS.PHASECHK.TRANS64 P1, [R5+URZ+0x22830], R10 ;  /* 0x0228300a050095a7 */ /* 0x000ea4000802007f */
[----:B--2---:R-:W-:Y:S05]  /*e840*/  @!P1 BRA `(.L_x_9454) ;  /* 0xfffffffc00f09947 */ /* 0x004fea000383ffff */
[----:B------:R-:W-:Y:S05]  /*e850*/  BRA `(.L_x_9453) ;  /* 0xffffff30006c7947 */ /* 0x000fea000383ffff */
.L_x_9458:
[----:B---3--:R3:W4:Y:S02]  /*e860*/  SYNCS.PHASECHK.TRANS64.TRYWAIT P2, [R5+URZ+0x22850], R10 ;  /* 0x0228500a050075a7 */ /* 0x008724000804017f */
[----:B----4-:R-:W-:Y:S05]  /*e870*/  @!P2 NANOSLEEP.SYNCS 0x989680 ;  /* 0x009896800000a95d */ /* 0x010fea0003900000 */
[----:B------:R-:W4:Y:S02]  /*e880*/  @!P2 SYNCS.PHASECHK.TRANS64 P2, [R5+URZ+0x22850], R10 ;  /* 0x0228500a0500a5a7 */ /* 0x000f24000804007f */
[----:B----4-:R-:W-:Y:S05]  /*e890*/  @!P2 BRA `(.L_x_9458) ;  /* 0xfffffffc00f0a947 */ /* 0x010fea000383ffff */
[----:B------:R-:W-:Y:S05]  /*e8a0*/  BRA `(.L_x_9457) ;  /* 0xffffff4400e07947 */ /* 0x000fea000383ffff */
.L_x_9463:
[----:B-1----:R-:W-:-:S04]  /*e8b0*/  IMAD.U32 R0, RZ, RZ, UR23 ;  /* 0x00000017ff007e24 */ /* 0x002fc8000f8e00ff */
[----:B------:R1:W2:Y:S03]  /*e8c0*/  SYNCS.PHASECHK.TRANS64.TRYWAIT P3, [R0+URZ+0x22830], R5 ;  /* 0x02283005000075a7 */ /* 0x0002a6000806017f */
[----:B--2---:R-:W-:Y:S05]  /*e8d0*/  @!P3 NANOSLEEP.SYNCS 0x989680 ;  /* 0x009896800000b95d */ /* 0x004fea0003900000 */
[----:B------:R-:W2:Y:S02]  /*e8e0*/  @!P3 SYNCS.PHASECHK.TRANS64 P3, [R0+URZ+0x22830], R5 ;  /* 0x022830050000b5a7 */ /* 0x000ea4000806007f */
[----:B--2---:R-:W-:Y:S05]  /*e8f0*/  @!P3 BRA `(.L_x_9463) ;  /* 0xfffffffc00ecb947 */ /* 0x004fea000383ffff */
[----:B------:R-:W-:Y:S05]  /*e900*/  BRA `(.L_x_9462) ;  /* 0xffffff4800f07947 */ /* 0x000fea000383ffff */
.L_x_9467:
[----:B-1----:R1:W2:Y:S02]  /*e910*/  SYNCS.PHASECHK.TRANS64.TRYWAIT P3, [R186+URZ+0x22850], R5 ;  /* 0x02285005ba0075a7 */ /* 0x0022a4000806017f */
[----:B--2---:R-:W-:Y:S05]  /*e920*/  @!P3 NANOSLEEP.SYNCS 0x989680 ;  /* 0x009896800000b95d */ /* 0x004fea0003900000 */
[----:B------:R-:W2:Y:S02]  /*e930*/  @!P3 SYNCS.PHASECHK.TRANS64 P3, [R186+URZ+0x22850], R5 ;  /* 0x02285005ba00b5a7 */ /* 0x000ea4000806007f */
[----:B--2---:R-:W-:Y:S05]  /*e940*/  @!P3 BRA `(.L_x_9467) ;  /* 0xfffffffc00f0b947 */ /* 0x004fea000383ffff */
[----:B------:R-:W-:Y:S05]  /*e950*/  BRA `(.L_x_9466) ;  /* 0xffffff6400107947 */ /* 0x000fea000383ffff */
.L_x_9510:
        /* <DEDUP_REMOVED lines=11> */
.L_x_9615:
[----:B------:R-:W-:Y:S05]  /*ea10*/  BSYNC B0 ;  /* 0x0000000000007941 */ /* 0x000fea0003800000 */
.L_x_9614:
[----:B------:R-:W-:Y:S05]  /*ea20*/  BRA `(.L_x_9616) ;  /* 0xffffffb400447947 */ /* 0x000fea000383ffff */
.L_x_9512:
[----:B------:R-:W-:Y:S01]  /*ea30*/  BSSY B0, `(.L_x_9617) ;  /* 0x0000006000007945 */ /* 0x000fe20003800000 */
[----:B------:R-:W-:-:S07]  /*ea40*/  IMAD.MOV.U32 R15, RZ, RZ, -0x1 ;  /* 0xffffffffff0f7424 */ /* 0x000fce00078e00ff */
[----:B012---:R-:W-:Y:S05]  /*ea50*/  WARPSYNC.COLLECTIVE R15, `(.L_x_9618) ;  /* 0x000000000f0c7348 */ /* 0x007fea0003c00000 */
[----:B------:R-:W-:Y:S02]  /*ea60*/  ELECT P6, UR62, PT ;  /* 0x00000000003e782f */ /* 0x000fe400038c0000 */
[----:B------:R-:W-:Y:S01]  /*ea70*/  MOV R14, UR62 ;  /* 0x0000003e000e7c02 */ /* 0x000fe20008000f00 */
[----:B012---:R-:W-:Y:S10]  /*ea80*/  ENDCOLLECTIVE ;  /* 0x000000000000791b */ /* 0x007ff40003800000 */
.L_x_9618:
[----:B------:R-:W-:Y:S05]  /*ea90*/  BSYNC B0 ;  /* 0x0000000000007941 */ /* 0x000fea0003800000 */
.L_x_9617:
[----:B------:R-:W-:Y:S05]  /*eaa0*/  BRA `(.L_x_9619) ;  /* 0xffffffb400487947 */ /* 0x000fea000383ffff */
.L_x_9514:
[----:B--2---:R2:W3:Y:S02]  /*eab0*/  SYNCS.PHASECHK.TRANS64.TRYWAIT P0, [R0+URZ+0x22840], R2 ;  /* 0x02284002000075a7 */ /* 0x0044e4000800017f */
[----:B---3--:R-:W-:Y:S05]  /*eac0*/  @!P0 NANOSLEEP.SYNCS 0x989680 ;  /* 0x009896800000895d */ /* 0x008fea0003900000 */
[----:B------:R-:W3:Y:S02]  /*ead0*/  @!P0 SYNCS.PHASECHK.TRANS64 P0, [R0+URZ+0x22840], R2 ;  /* 0x02284002000085a7 */ /* 0x000ee4000800007f */
[----:B---3--:R-:W-:Y:S05]  /*eae0*/  @!P0 BRA `(.L_x_9514) ;  /* 0xfffffffc00f08947 */ /* 0x008fea000383ffff */
[----:B------:R-:W-:Y:S05]  /*eaf0*/  BRA `(.L_x_9620) ;  /* 0xffffffb400b47947 */ /* 0x000fea000383ffff */
.L_x_9518:
[----:B------:R-:W2:Y:S01]  /*eb00*/  LDL.LU R11, [R1+0x3c] ;  /* 0x00003c00010b7983 */ /* 0x000ea20000300800 */
        /* <DEDUP_REMOVED lines=11> */
.L_x_9621:
[----:B------:R-:W-:Y:S02]  /*ebc0*/  IMAD.MOV.U32 R13, RZ, RZ, R0 ;  /* 0x000000ffff0d7224 */ /* 0x000fe400078e0000 */
[----:B------:R-:W-:-:S07]  /*ebd0*/  IMAD.MOV.U32 R6, RZ, RZ, R14 ;  /* 0x000000ffff067224 */ /* 0x000fce00078e000e */
[----:B------:R-:W-:Y:S05]  /*ebe0*/  WARPSYNC.COLLECTIVE R15, `(.L_x_9622) ;  /* 0x000000000f087348 */ /* 0x000fea0003c00000 */
[----:B------:R0:W1:Y:S02]  /*ebf0*/  SHFL.IDX P6, R14, R13, R12, R11 ;  /* 0x0000000c0d0e7389 */ /* 0x00006400000c000b */
[----:B01----:R-:W-:Y:S01]  /*ec00*/  ENDCOLLECTIVE ;  /* 0x000000000000791b */ /* 0x003fe20003800000 */
.L_x_9622:
[----:B------:R-:W-:Y:S02]  /*ec10*/  IMAD.MOV.U32 R13, RZ, RZ, R2 ;  /* 0x000000ffff0d7224 */ /* 0x000fe400078e0002 */
[----:B------:R-:W-:Y:S02]  /*ec20*/  IMAD.MOV.U32 R12, RZ, RZ, 0x1 ;  /* 0x00000001ff0c7424 */ /* 0x000fe400078e00ff */
[----:B------:R-:W-:-:S07]  /*ec30*/  IMAD.MOV.U32 R7, RZ, RZ, R14 ;  /* 0x000000ffff077224 */ /* 0x000fce00078e000e */
[----:B------:R-:W-:Y:S05]  /*ec40*/  WARPSYNC.COLLECTIVE R15, `(.L_x_9623) ;  /* 0x000000000f087348 */ /* 0x000fea0003c00000 */
[----:B------:R0:W1:Y:S02]  /*ec50*/  SHFL.IDX P6, R14, R13, R12, R11 ;  /* 0x0000000c0d0e7389 */ /* 0x00006400000c000b */
[----:B01----:R-:W-:Y:S01]  /*ec60*/  ENDCOLLECTIVE ;  /* 0x000000000000791b */ /* 0x003fe20003800000 */
.L_x_9623:
        /* <DEDUP_REMOVED lines=15> */
.L_x_9624:
[----:B------:R-:W-:Y:S02]  /*ed60*/  IMAD.MOV.U32 R13, RZ, RZ, R2 ;  /* 0x000000ffff0d7224 */ /* 0x000fe400078e0002 */
[----:B------:R-:W-:Y:S02]  /*ed70*/  IMAD.MOV.U32 R12, RZ, RZ, 0x2 ;  /* 0x00000002ff0c7424 */ /* 0x000fe400078e00ff */
[----:B------:R-:W-:-:S07]  /*ed80*/  IMAD.MOV.U32 R5, RZ, RZ, R14 ;  /* 0x000000ffff057224 */ /* 0x000fce00078e000e */
[----:B------:R-:W-:Y:S05]  /*ed90*/  WARPSYNC.COLLECTIVE R15, `(.L_x_9625) ;  /* 0x000000000f087348 */ /* 0x000fea0003c00000 */
[----:B------:R0:W1:Y:S02]  /*eda0*/  SHFL.IDX P6, R14, R13, R12, R11 ;  /* 0x0000000c0d0e7389 */ /* 0x00006400000c000b */
[----:B01----:R-:W-:Y:S01]  /*edb0*/  ENDCOLLECTIVE ;  /* 0x000000000000791b */ /* 0x003fe20003800000 */
.L_x_9625:
        /* <DEDUP_REMOVED lines=15> */
.L_x_9626:
[----:B------:R-:W-:Y:S02]  /*eeb0*/  IMAD.MOV.U32 R13, RZ, RZ, R2 ;  /* 0x000000ffff0d7224 */ /* 0x000fe400078e0002 */
[----:B------:R-:W-:Y:S02]  /*eec0*/  IMAD.MOV.U32 R12, RZ, RZ, 0x3 ;  /* 0x00000003ff0c7424 */ /* 0x000fe400078e00ff */
[----:B------:R-:W-:-:S07]  /*eed0*/  IMAD.MOV.U32 R5, RZ, RZ, R14 ;  /* 0x000000ffff057224 */ /* 0x000fce00078e000e */
[----:B------:R-:W-:Y:S05]  /*eee0*/  WARPSYNC.COLLECTIVE R15, `(.L_x_9627) ;  /* 0x000000000f087348 */ /* 0x000fea0003c00000 */
[----:B------:R0:W1:Y:S02]  /*eef0*/  SHFL.IDX P6, R14, R13, R12, R11 ;  /* 0x0000000c0d0e7389 */ /* 0x00006400000c000b */
[----:B01----:R-:W-:Y:S01]  /*ef00*/  ENDCOLLECTIVE ;  /* 0x000000000000791b */ /* 0x003fe20003800000 */
.L_x_9627:
        /* <DEDUP_REMOVED lines=15> */
.L_x_9628:
[----:B------:R-:W-:Y:S02]  /*f000*/  IMAD.MOV.U32 R13, RZ, RZ, R2 ;  /* 0x000000ffff0d7224 */ /* 0x000fe400078e0002 */
[----:B------:R-:W-:Y:S02]  /*f010*/  IMAD.MOV.U32 R12, RZ, RZ, 0x4 ;  /* 0x00000004ff0c7424 */ /* 0x000fe400078e00ff */
[----:B------:R-:W-:-:S07]  /*f020*/  IMAD.MOV.U32 R5, RZ, RZ, R14 ;  /* 0x000000ffff057224 */ /* 0x000fce00078e000e */
[----:B------:R-:W-:Y:S05]  /*f030*/  WARPSYNC.COLLECTIVE R15, `(.L_x_9629) ;  /* 0x000000000f087348 */ /* 0x000fea0003c00000 */
[----:B------:R0:W1:Y:S02]  /*f040*/  SHFL.IDX P6, R14, R13, R12, R11 ;  /* 0x0000000c0d0e7389 */ /* 0x00006400000c000b */
[----:B01----:R-:W-:Y:S01]  /*f050*/  ENDCOLLECTIVE ;  /* 0x000000000000791b */ /* 0x003fe20003800000 */
.L_x_9629:
        /* <DEDUP_REMOVED lines=15> */
.L_x_9630:
[----:B------:R-:W-:Y:S02]  /*f150*/  IMAD.MOV.U32 R13, RZ, RZ, R2 ;  /* 0x000000ffff0d7224 */ /* 0x000fe400078e0002 */
[----:B------:R-:W-:Y:S02]  /*f160*/  IMAD.MOV.U32 R12, RZ, RZ, 0x5 ;  /* 0x00000005ff0c7424 */ /* 0x000fe400078e00ff */
[----:B------:R-:W-:-:S07]  /*f170*/  IMAD.MOV.U32 R5, RZ, RZ, R14 ;  /* 0x000000ffff057224 */ /* 0x000fce00078e000e */
[----:B------:R-:W-:Y:S05]  /*f180*/  WARPSYNC.COLLECTIVE R15, `(.L_x_9631) ;  /* 0x000000000f087348 */ /* 0x000fea0003c00000 */
[----:B------:R0:W1:Y:S02]  /*f190*/  SHFL.IDX P6, R14, R13, R12, R11 ;  /* 0x0000000c0d0e7389 */ /* 0x00006400000c000b */
[----:B01----:R-:W-:Y:S01]  /*f1a0*/  ENDCOLLECTIVE ;  /* 0x000000000000791b */ /* 0x003fe20003800000 */
.L_x_9631:
        /* <DEDUP_REMOVED lines=15> */
.L_x_9632:
[----:B------:R-:W-:Y:S02]  /*f2a0*/  IMAD.MOV.U32 R13, RZ, RZ, R2 ;  /* 0x000000ffff0d7224 */ /* 0x000fe400078e0002 */
[----:B------:R-:W-:Y:S02]  /*f2b0*/  IMAD.MOV.U32 R12, RZ, RZ, 0x6 ;  /* 0x00000006ff0c7424 */ /* 0x000fe400078e00ff */
[----:B------:R-:W-:-:S07]  /*f2c0*/  IMAD.MOV.U32 R5, RZ, RZ, R14 ;  /* 0x000000ffff057224 */ /* 0x000fce00078e000e */
[----:B------:R-:W-:Y:S05]  /*f2d0*/  WARPSYNC.COLLECTIVE R15, `(.L_x_9633) ;  /* 0x000000000f087348 */ /* 0x000fea0003c00000 */
[----:B------:R0:W1:Y:S02]  /*f2e0*/  SHFL.IDX P6, R14, R13, R12, R11 ;  /* 0x0000000c0d0e7389 */ /* 0x00006400000c000b */
[----:B01----:R-:W-:Y:S01]  /*f2f0*/  ENDCOLLECTIVE ;  /* 0x000000000000791b */ /* 0x003fe20003800000 */
.L_x_9633:
        /* <DEDUP_REMOVED lines=13> */
.L_x_9634:
        /* <DEDUP_REMOVED lines=8> */
.L_x_9635:
        /* <DEDUP_REMOVED lines=13> */
.L_x_9636:
[----:B------:R-:W-:Y:S01]  /*f520*/  IMAD.MOV.U32 R0, RZ, RZ, R14 ;  /* 0x000000ffff007224 */ /* 0x000fe200078e000e */
[----:B------:R-:W-:Y:S06]  /*f530*/  BRA `(.L_x_9637) ;  /* 0xffffffb8005c7947 */ /* 0x000fec000383ffff */
.L_x_9521:
[----:B0-----:R-:W2:Y:S02]  /*f540*/  LDL R2, [R1+0x4] ;  /* 0x0000040001027983 */ /* 0x001ea40000100800 */
[----:B--2---:R0:W1:Y:S02]  /*f550*/  SYNCS.PHASECHK.TRANS64.TRYWAIT P0, [R2+URZ+0x22820], R0 ;  /* 0x02282000020075a7 */ /* 0x004064000800017f */
[----:B-1----:R-:W-:Y:S05]  /*f560*/  @!P0 NANOSLEEP.SYNCS 0x989680 ;  /* 0x009896800000895d */ /* 0x002fea0003900000 */
[----:B------:R-:W1:Y:S02]  /*f570*/  @!P0 SYNCS.PHASECHK.TRANS64 P0, [R2+URZ+0x22820], R0 ;  /* 0x02282000020085a7 */ /* 0x000e64000800007f */
[----:B-1----:R-:W-:Y:S05]  /*f580*/  @!P0 BRA `(.L_x_9521) ;  /* 0xfffffffc00ec8947 */ /* 0x002fea000383ffff */
[----:B------:R-:W-:Y:S05]  /*f590*/  BRA `(.L_x_9638) ;  /* 0xffffffb800bc7947 */ /* 0x000fea000383ffff */
.L_x_9525:
[----:B0-----:R0:W1:Y:S02]  /*f5a0*/  SYNCS.PHASECHK.TRANS64.TRYWAIT P0, [R2+URZ+0x22860], R0 ;  /* 0x02286000020075a7 */ /* 0x001064000800017f */
[----:B-1----:R-:W-:Y:S05]  /*f5b0*/  @!P0 NANOSLEEP.SYNCS 0x989680 ;  /* 0x009896800000895d */ /* 0x002fea0003900000 */
[----:B------:R-:W1:Y:S02]  /*f5c0*/  @!P0 SYNCS.PHASECHK.TRANS64 P0, [R2+URZ+0x22860], R0 ;  /* 0x02286000020085a7 */ /* 0x000e64000800007f */
[----:B-1----:R-:W-:Y:S05]  /*f5d0*/  @!P0 BRA `(.L_x_9525) ;  /* 0xfffffffc00f08947 */ /* 0x002fea000383ffff */
[----:B------:R-:W-:Y:S05]  /*f5e0*/  BRA `(.L_x_9639) ;  /* 0xffffffb800ec7947 */ /* 0x000fea000383ffff */
.L_x_9540:
[----:B-1----:R1:W2:Y:S02]  /*f5f0*/  SYNCS.PHASECHK.TRANS64.TRYWAIT P0, [R3+URZ+0x22840], R2 ;  /* 0x02284002030075a7 */ /* 0x0022a4000800017f */
[----:B--2---:R-:W-:Y:S05]  /*f600*/  @!P0 NANOSLEEP.SYNCS 0x989680 ;  /* 0x009896800000895d */ /* 0x004fea0003900000 */
[----:B------:R-:W2:Y:S02]  /*f610*/  @!P0 SYNCS.PHASECHK.TRANS64 P0, [R3+URZ+0x22840], R2 ;  /* 0x02284002030085a7 */ /* 0x000ea4000800007f */
[----:B--2---:R-:W-:Y:S05]  /*f620*/  @!P0 BRA `(.L_x_9540) ;  /* 0xfffffffc00f08947 */ /* 0x004fea000383ffff */
[----:B------:R-:W-:Y:S05]  /*f630*/  BRA `(.L_x_9640) ;  /* 0xffffffc4001c7947 */ /* 0x000fea000383ffff */
.L_x_9545:
[----:B0-----:R0:W2:Y:S02]  /*f640*/  SYNCS.PHASECHK.TRANS64.TRYWAIT P0, [R3+URZ+0x22860], R2 ;  /* 0x02286002030075a7 */ /* 0x0010a4000800017f */
[----:B--2---:R-:W-:Y:S05]  /*f650*/  @!P0 NANOSLEEP.SYNCS 0x989680 ;  /* 0x009896800000895d */ /* 0x004fea0003900000 */
[----:B------:R-:W2:Y:S02]  /*f660*/  @!P0 SYNCS.PHASECHK.TRANS64 P0, [R3+URZ+0x22860], R2 ;  /* 0x02286002030085a7 */ /* 0x000ea4000800007f */
[----:B--2---:R-:W-:Y:S05]  /*f670*/  @!P0 BRA `(.L_x_9545) ;  /* 0xfffffffc00f08947 */ /* 0x004fea000383ffff */
[----:B------:R-:W-:Y:S05]  /*f680*/  BRA `(.L_x_9641) ;  /* 0xffffffc400a47947 */ /* 0x000fea000383ffff */
.L_x_9556:
[----:B0-----:R0:W1:Y:S02]  /*f690*/  SYNCS.PHASECHK.TRANS64.TRYWAIT P0, [R2+URZ+0x22840], R3 ;  /* 0x02284003020075a7 */ /* 0x001064000800017f */
[----:B-1----:R-:W-:Y:S05]  /*f6a0*/  @!P0 NANOSLEEP.SYNCS 0x989680 ;  /* 0x009896800000895d */ /* 0x002fea0003900000 */
[----:B------:R-:W1:Y:S02]  /*f6b0*/  @!P0 SYNCS.PHASECHK.TRANS64 P0, [R2+URZ+0x22840], R3 ;  /* 0x02284003020085a7 */ /* 0x000e64000800007f */
[----:B-1----:R-:W-:Y:S05]  /*f6c0*/  @!P0 BRA `(.L_x_9556) ;  /* 0xfffffffc00f08947 */ /* 0x002fea000383ffff */
[----:B------:R-:W-:Y:S05]  /*f6d0*/  BRA `(.L_x_9642) ;  /* 0xffffffcc00b47947 */ /* 0x000fea000383ffff */
.L_x_9561:
[----:B-1----:R1:W2:Y:S02]  /*f6e0*/  SYNCS.PHASECHK.TRANS64.TRYWAIT P0, [R2+URZ+0x22860], R3 ;  /* 0x02286003020075a7 */ /* 0x0022a4000800017f */
[----:B--2---:R-:W-:Y:S05]  /*f6f0*/  @!P0 NANOSLEEP.SYNCS 0x989680 ;  /* 0x009896800000895d */ /* 0x004fea0003900000 */
[----:B------:R-:W2:Y:S02]  /*f700*/  @!P0 SYNCS.PHASECHK.TRANS64 P0, [R2+URZ+0x22860], R3 ;  /* 0x02286003020085a7 */ /* 0x000ea4000800007f */
[----:B--2---:R-:W-:Y:S05]  /*f710*/  @!P0 BRA `(.L_x_9561) ;  /* 0xfffffffc00f08947 */ /* 0x004fea000383ffff */
[----:B------:R-:W-:Y:S05]  /*f720*/  BRA `(.L_x_9643) ;  /* 0xffffffd000387947 */ /* 0x000fea000383ffff */
.L_x_9572:
[----:B0-----:R0:W1:Y:S02]  /*f730*/  SYNCS.PHASECHK.TRANS64.TRYWAIT P0, [R2+URZ+0x22840], R3 ;  /* 0x02284003020075a7 */ /* 0x001064000800017f */
[----:B-1----:R-:W-:Y:S05]  /*f740*/  @!P0 NANOSLEEP.SYNCS 0x989680 ;  /* 0x009896800000895d */ /* 0x002fea0003900000 */
[----:B------:R-:W1:Y:S02]  /*f750*/  @!P0 SYNCS.PHASECHK.TRANS64 P0, [R2+URZ+0x22840], R3 ;  /* 0x02284003020085a7 */ /* 0x000e64000800007f */
[----:B-1----:R-:W-:Y:S05]  /*f760*/  @!P0 BRA `(.L_x_9572) ;  /* 0xfffffffc00f08947 */ /* 0x002fea000383ffff */
[----:B------:R-:W-:Y:S05]  /*f770*/  BRA `(.L_x_9644) ;  /* 0xffffffd800247947 */ /* 0x000fea000383ffff */
.L_x_9577:
[----:B-1----:R1:W2:Y:S02]  /*f780*/  SYNCS.PHASECHK.TRANS64.TRYWAIT P0, [R2+URZ+0x22860], R3 ;  /* 0x02286003020075a7 */ /* 0x0022a4000800017f */
[----:B--2---:R-:W-:Y:S05]  /*f790*/  @!P0 NANOSLEEP.SYNCS 0x989680 ;  /* 0x009896800000895d */ /* 0x004fea0003900000 */
[----:B------:R-:W2:Y:S02]  /*f7a0*/  @!P0 SYNCS.PHASECHK.TRANS64 P0, [R2+URZ+0x22860], R3 ;  /* 0x02286003020085a7 */ /* 0x000ea4000800007f */
[----:B--2---:R-:W-:Y:S05]  /*f7b0*/  @!P0 BRA `(.L_x_9577) ;  /* 0xfffffffc00f08947 */ /* 0x004fea000383ffff */
[----:B------:R-:W-:Y:S05]  /*f7c0*/  BRA `(.L_x_9645) ;  /* 0xffffffd800ac7947 */ /* 0x000fea000383ffff */
.L_x_9589:
        /* <DEDUP_REMOVED lines=8> */
.L_x_9647:
[----:B------:R-:W-:Y:S05]  /*f850*/  BSYNC B0 ;  /* 0x0000000000007941 */ /* 0x000fea0003800000 */
.L_x_9646:
        /* <DEDUP_REMOVED lines=9> */
.L_x_9648:
        /* <DEDUP_REMOVED lines=18> */
.L_x_9649:
[----:B------:R-:W-:Y:S01]  /*fa10*/  IMAD.MOV.U32 R12, RZ, RZ, 0x2 ;  /* 0x00000002ff0c7424 */ /* 0x000fe200078e00ff */
[----:B------:R-:W-:-:S05]  /*fa20*/  SEL R5, R14, RZ, P1 ;  /* 0x000000ff0e057207 */ /* 0x000fca0000800000 */
[----:B------:R-:W-:-:S04]  /*fa30*/  IMAD.IADD R3, R2, 0x1, R5 ;  /* 0x0000000102037824 */ /* 0x000fc800078e0205 */
[----:B------:R-:W-:-:S07]  /*fa40*/  IMAD.MOV.U32 R13, RZ, RZ, R3 ;  /* 0x000000ffff0d7224 */ /* 0x000fce00078e0003 */
[----:B------:R-:W-:Y:S05]  /*fa50*/  WARPSYNC.COLLECTIVE R15, `(.L_x_9650) ;  /* 0x000000000f087348 */ /* 0x000fea0003c00000 */
[----:B------:R0:W1:Y:S02]  /*fa60*/  SHFL.UP P6, R14, R13, R12, R11 ;  /* 0x0400000c0d0e7389 */ /* 0x00006400000c000b */
[----:B01----:R-:W-:Y:S01]  /*fa70*/  ENDCOLLECTIVE ;  /* 0x000000000000791b */ /* 0x003fe20003800000 */
.L_x_9650:
[----:B------:R-:W-:Y:S01]  /*fa80*/  IMAD.MOV.U32 R12, RZ, RZ, 0x4 ;  /* 0x00000004ff0c7424 */ /* 0x000fe200078e00ff */
[----:B------:R-:W-:-:S05]  /*fa90*/  SEL R14, R14, RZ, P2 ;  /* 0x000000ff0e0e7207 */ /* 0x000fca0001000000 */
[----:B------:R-:W-:-:S04]  /*faa0*/  IMAD.IADD R3, R3, 0x1, R14 ;  /* 0x0000000103037824 */ /* 0x000fc800078e020e */
[----:B------:R-:W-:-:S07]  /*fab0*/  IMAD.MOV.U32 R13, RZ, RZ, R3 ;  /* 0x000000ffff0d7224 */ /* 0x000fce00078e0003 */
[----:B------:R-:W-:Y:S05]  /*fac0*/  WARPSYNC.COLLECTIVE R15, `(.L_x_9651) ;  /* 0x000000000f087348 */ /* 0x000fea0003c00000 */
[----:B------:R0:W1:Y:S02]  /*fad0*/  SHFL.UP P6, R14, R13, R12, R11 ;  /* 0x0400000c0d0e7389 */ /* 0x00006400000c000b */
[----:B01----:R-:W-:Y:S01]  /*fae0*/  ENDCOLLECTIVE ;  /* 0x000000000000791b */ /* 0x003fe20003800000 */
.L_x_9651:
[----:B------:R-:W-:Y:S01]  /*faf0*/  IMAD.MOV.U32 R12, RZ, RZ, 0x8 ;  /* 0x00000008ff0c7424 */ /* 0x000fe200078e00ff */
[----:B------:R-:W-:-:S05]  /*fb00*/  SEL R14, R14, RZ, P3 ;  /* 0x000000ff0e0e7207 */ /* 0x000fca0001800000 */
[----:B------:R-:W-:-:S04]  /*fb10*/  IMAD.IADD R3, R3, 0x1, R14 ;  /* 0x0000000103037824 */ /* 0x000fc800078e020e */
[----:B------:R-:W-:-:S07]  /*fb20*/  IMAD.MOV.U32 R13, RZ, RZ, R3 ;  /* 0x000000ffff0d7224 */ /* 0x000fce00078e0003 */
[----:B------:R-:W-:Y:S05]  /*fb30*/  WARPSYNC.COLLECTIVE R15, `(.L_x_9652) ;  /* 0x000000000f087348 */ /* 0x000fea0003c00000 */
[----:B------:R0:W1:Y:S02]  /*fb40*/  SHFL.UP P6, R14, R13, R12, R11 ;  /* 0x0400000c0d0e7389 */ /* 0x00006400000c000b */
[----:B01----:R-:W-:Y:S01]  /*fb50*/  ENDCOLLECTIVE ;  /* 0x000000000000791b */ /* 0x003fe20003800000 */
.L_x_9652:
[----:B------:R-:W-:Y:S01]  /*fb60*/  IMAD.MOV.U32 R12, RZ, RZ, 0x10 ;  /* 0x00000010ff0c7424 */ /* 0x000fe200078e00ff */
[----:B------:R-:W-:-:S05]  /*fb70*/  SEL R14, R14, RZ, P4 ;  /* 0x000000ff0e0e7207 */ /* 0x000fca0002000000 */
[----:B------:R-:W-:-:S04]  /*fb80*/  IMAD.IADD R3, R3, 0x1, R14 ;  /* 0x0000000103037824 */ /* 0x000fc800078e020e */
[----:B------:R-:W-:-:S07]  /*fb90*/  IMAD.MOV.U32 R13, RZ, RZ, R3 ;  /* 0x000000ffff0d7224 */ /* 0x000fce00078e0003 */
[----:B------:R-:W-:Y:S05]  /*fba0*/  WARPSYNC.COLLECTIVE R15, `(.L_x_9653) ;  /* 0x000000000f087348 */ /* 0x000fea0003c00000 */
[----:B------:R0:W1:Y:S02]  /*fbb0*/  SHFL.UP P6, R14, R13, R12, R11 ;  /* 0x0400000c0d0e7389 */ /* 0x00006400000c000b */
[----:B01----:R-:W-:Y:S01]  /*fbc0*/  ENDCOLLECTIVE ;  /* 0x000000000000791b */ /* 0x003fe20003800000 */
.L_x_9653:
        /* <DEDUP_REMOVED lines=8> */
.L_x_9654:
[----:B------:R-:W-:Y:S05]  /*fc50*/  BRA `(.L_x_9655) ;  /* 0xffffffe0001c7947 */ /* 0x000fea000383ffff */
.L_x_9594:
        /* <DEDUP_REMOVED lines=8> */
.L_x_9657:
[----:B------:R-:W-:Y:S05]  /*fce0*/  BSYNC B0 ;  /* 0x0000000000007941 */ /* 0x000fea0003800000 */
.L_x_9656:
        /* <DEDUP_REMOVED lines=9> */
.L_x_9658:
[----:B------:R-:W-:Y:S01]  /*fd80*/  IMAD.MOV.U32 R12, RZ, RZ, 0x4 ;  /* 0x00000004ff0c7424 */ /* 0x000fe200078e00ff */
[----:B------:R-:W-:-:S05]  /*fd90*/  SEL R14, R14, RZ, P2 ;  /* 0x000000ff0e0e7207 */ /* 0x000fca0001000000 */
[----:B------:R-:W-:-:S04]  /*fda0*/  IMAD.IADD R3, R3, 0x1, R14 ;  /* 0x0000000103037824 */ /* 0x000fc800078e020e */
[----:B------:R-:W-:-:S07]  /*fdb0*/  IMAD.MOV.U32 R13, RZ, RZ, R3 ;  /* 0x000000ffff0d7224 */ /* 0x000fce00078e0003 */
[----:B------:R-:W-:Y:S05]  /*fdc0*/  WARPSYNC.COLLECTIVE R15, `(.L_x_9659) ;  /* 0x000000000f087348 */ /* 0x000fea0003c00000 */
[----:B------:R0:W1:Y:S02]  /*fdd0*/  SHFL.UP P6, R14, R13, R12, R11 ;  /* 0x0400000c0d0e7389 */ /* 0x00006400000c000b */
[----:B01----:R-:W-:Y:S01]  /*fde0*/  ENDCOLLECTIVE ;  /* 0x000000000000791b */ /* 0x003fe20003800000 */
.L_x_9659:
[----:B------:R-:W-:Y:S01]  /*fdf0*/  IMAD.MOV.U32 R12, RZ, RZ, 0x8 ;  /* 0x00000008ff0c7424 */ /* 0x000fe200078e00ff */
[----:B------:R-:W-:-:S05]  /*fe00*/  SEL R14, R14, RZ, P3 ;  /* 0x000000ff0e0e7207 */ /* 0x000fca0001800000 */
[----:B------:R-:W-:-:S04]  /*fe10*/  IMAD.IADD R3, R3, 0x1, R14 ;  /* 0x0000000103037824 */ /* 0x000fc800078e020e */
[----:B------:R-:W-:-:S07]  /*fe20*/  IMAD.MOV.U32 R13, RZ, RZ, R3 ;  /* 0x000000ffff0d7224 */ /* 0x000fce00078e0003 */
[----:B------:R-:W-:Y:S05]  /*fe30*/  WARPSYNC.COLLECTIVE R15, `(.L_x_9660) ;  /* 0x000000000f087348 */ /* 0x000fea0003c00000 */
[----:B------:R0:W1:Y:S02]  /*fe40*/  SHFL.UP P6, R14, R13, R12, R11 ;  /* 0x0400000c0d0e7389 */ /* 0x00006400000c000b */
[----:B01----:R-:W-:Y:S01]  /*fe50*/  ENDCOLLECTIVE ;  /* 0x000000000000791b */ /* 0x003fe20003800000 */
.L_x_9660:
[----:B------:R-:W-:Y:S01]  /*fe60*/  IMAD.MOV.U32 R12, RZ, RZ, 0x10 ;  /* 0x00000010ff0c7424 */ /* 0x000fe200078e00ff */
[----:B------:R-:W-:-:S05]  /*fe70*/  SEL R14, R14, RZ, P4 ;  /* 0x000000ff0e0e7207 */ /* 0x000fca0002000000 */
[----:B------:R-:W-:-:S04]  /*fe80*/  IMAD.IADD R3, R3, 0x1, R14 ;  /* 0x0000000103037824 */ /* 0x000fc800078e020e */
[----:B------:R-:W-:-:S07]  /*fe90*/  IMAD.MOV.U32 R13, RZ, RZ, R3 ;  /* 0x000000ffff0d7224 */ /* 0x000fce00078e0003 */
[----:B------:R-:W-:Y:S05]  /*fea0*/  WARPSYNC.COLLECTIVE R15, `(.L_x_9661) ;  /* 0x000000000f087348 */ /* 0x000fea0003c00000 */
[----:B------:R0:W1:Y:S02]  /*feb0*/  SHFL.UP P6, R14, R13, R12, R11 ;  /* 0x0400000c0d0e7389 */ /* 0x00006400000c000b */
[----:B01----:R-:W-:Y:S01]  /*fec0*/  ENDCOLLECTIVE ;  /* 0x000000000000791b */ /* 0x003fe20003800000 */
.L_x_9661:
        /* <DEDUP_REMOVED lines=8> */
.L_x_9662:
[----:B------:R-:W-:Y:S05]  /*ff50*/  BRA `(.L_x_9663) ;  /* 0xffffffdc00f87947 */ /* 0x000fea000383ffff */
.L_x_9596:
[----:B------:R-:W-:Y:S01]  /*ff60*/  BSSY B0, `(.L_x_9664) ;  /* 0x0000006000007945 */ /* 0x000fe20003800000 */
[----:B------:R-:W-:Y:S01]  /*ff70*/  PLOP3.LUT P6, PT, P6, PT, PT, 0x8, 0x0 ;  /* 0x000000000000781c */ /* 0x000fe200037ce170 */
[----:B------:R-:W-:-:S12]  /*ff80*/  IMAD.MOV.U32 R15, RZ, RZ, -0x1 ;  /* 0xffffffffff0f7424 */ /* 0x000fd800078e00ff */
[----:B01---5:R-:W-:Y:S05]  /*ff90*/  WARPSYNC.COLLECTIVE R15, `(.L_x_9665) ;  /* 0x000000000f087348 */ /* 0x023fea0003c00000 */
[----:B------:R-:W-:Y:S01]  /*ffa0*/  VOTE.ANY R14, PT, P6 ;  /* 0x00000000000e7806 */ /* 0x000fe200030e0100 */
[----:B01---5:R-:W-:Y:S06]  /*ffb0*/  ENDCOLLECTIVE ;  /* 0x000000000000791b */ /* 0x023fec0003800000 */
.L_x_9665:
[----:B------:R-:W-:Y:S05]  /*ffc0*/  BSYNC B0 ;  /* 0x0000000000007941 */ /* 0x000fea0003800000 */
.L_x_9664:
        /* <DEDUP_REMOVED lines=9> */
.L_x_9666:
[----:B------:R-:W-:Y:S01]  /*10060*/  IMAD.MOV.U32 R17, RZ, RZ, R14 ;  /* 0x000000ffff117224 */ /* 0x000fe200078e000e */
[----:B------:R-:W-:Y:S06]  /*10070*/  BRA `(.L_x_9667) ;  /* 0xffffffdc00e87947 */ /* 0x000fec000383ffff */
.L_x_9598:
[----:B------:R-:W-:Y:S01]  /*10080*/  BSSY B0, `(.L_x_9668) ;  /* 0x0000007000007945 */ /* 0x000fe20003800000 */
[----:B------:R-:W-:Y:S02]  /*10090*/  IMAD.MOV.U32 R13, RZ, RZ, R3 ;  /* 0x000000ffff0d7224 */ /* 0x000fe400078e0003 */
[----:B------:R-:W-:Y:S02]  /*100a0*/  IMAD.MOV.U32 R11, RZ, RZ, 0x1f ;  /* 0x0000001fff0b7424 */ /* 0x000fe400078e00ff */
[----:B------:R-:W-:-:S07]  /*100b0*/  IMAD.MOV.U32 R15, RZ, RZ, -0x1 ;  /* 0xffffffffff0f7424 */ /* 0x000fce00078e00ff */
[----:B-123-5:R-:W-:Y:S05]  /*100c0*/  WARPSYNC.COLLECTIVE R15, `(.L_x_9669) ;  /* 0x000000000f087348 */ /* 0x02efea0003c00000 */
[----:B------:R0:W4:Y:S02]  /*100d0*/  SHFL.IDX P6, R14, R13, R12, R11 ;  /* 0x0000000c0d0e7389 */ /* 0x00012400000c000b */
[----:B012345:R-:W-:Y:S01]  /*100e0*/  ENDCOLLECTIVE ;  /* 0x000000000000791b */ /* 0x03ffe20003800000 */
.L_x_9669:
[----:B------:R-:W-:Y:S05]  /*100f0*/  BSYNC B0 ;  /* 0x0000000000007941 */ /* 0x000fea0003800000 */
.L_x_9668:
[----:B------:R-:W-:Y:S05]  /*10100*/  BRA `(.L_x_9597) ;  /* 0xffffffdc00e07947 */ /* 0x000fea000383ffff */
.L_x_9602:
[----:B0-----:R0:W1:Y:S02]  /*10110*/  SYNCS.PHASECHK.TRANS64.TRYWAIT P0, [R0+URZ+0x22820], R3 ;  /* 0x02282003000075a7 */ /* 0x001064000800017f */
[----:B-1----:R-:W-:Y:S05]  /*10120*/  @!P0 NANOSLEEP.SYNCS 0x989680 ;  /* 0x009896800000895d */ /* 0x002fea0003900000 */
[----:B------:R-:W1:Y:S02]  /*10130*/  @!P0 SYNCS.PHASECHK.TRANS64 P0, [R0+URZ+0x22820], R3 ;  /* 0x02282003000085a7 */ /* 0x000e64000800007f */
[----:B-1----:R-:W-:Y:S05]  /*10140*/  @!P0 BRA `(.L_x_9602) ;  /* 0xfffffffc00f08947 */ /* 0x002fea000383ffff */
[----:B------:R-:W-:Y:S05]  /*10150*/  BRA `(.L_x_9670) ;  /* 0xffffffe000d47947 */ /* 0x000fea000383ffff */
.L_x_9603:
        /* <DEDUP_REMOVED lines=11> */
.L_x_9672:
[----:B------:R-:W-:Y:S05]  /*10210*/  BSYNC B0 ;  /* 0x0000000000007941 */ /* 0x000fea0003800000 */
.L_x_9671:
[----:B------:R-:W-:Y:S05]  /*10220*/  BRA `(.L_x_9673) ;  /* 0xffffffe000bc7947 */ /* 0x000fea000383ffff */
.L_x_9606:
[----:B------:R-:W-:Y:S01]  /*10230*/  BSSY B1, `(.L_x_9674) ;  /* 0x0000006000017945 */ /* 0x000fe20003800000 */
[----:B------:R-:W-:-:S07]  /*10240*/  IMAD.MOV.U32 R15, RZ, RZ, -0x1 ;  /* 0xffffffffff0f7424 */ /* 0x000fce00078e00ff */
[----:B01---5:R-:W-:Y:S05]  /*10250*/  WARPSYNC.COLLECTIVE R15, `(.L_x_9675) ;  /* 0x000000000f0c7348 */ /* 0x023fea0003c00000 */
[----:B------:R-:W-:Y:S02]  /*10260*/  ELECT P6, UR62, PT ;  /* 0x00000000003e782f */ /* 0x000fe400038c0000 */
[----:B------:R-:W-:Y:S01]  /*10270*/  MOV R14, UR62 ;  /* 0x0000003e000e7c02 */ /* 0x000fe20008000f00 */
[----:B01---5:R-:W-:Y:S10]  /*10280*/  ENDCOLLECTIVE ;  /* 0x000000000000791b */ /* 0x023ff40003800000 */
.L_x_9675:
[----:B------:R-:W-:Y:S05]  /*10290*/  BSYNC B1 ;  /* 0x0000000000017941 */ /* 0x000fea0003800000 */
.L_x_9674:
[----:B------:R-:W-:Y:S05]  /*102a0*/  BRA `(.L_x_9676) ;  /* 0xffffffe000b47947 */ /* 0x000fea000383ffff */
.L_x_9608:
[----:B0-----:R0:W1:Y:S02]  /*102b0*/  SYNCS.PHASECHK.TRANS64.TRYWAIT P0, [R6+URZ], R5 ;  /* 0x00000005060075a7 */ /* 0x001064000800017f */
[----:B-1----:R-:W-:Y:S05]  /*102c0*/  @!P0 NANOSLEEP.SYNCS 0x989680 ;  /* 0x009896800000895d */ /* 0x002fea0003900000 */
[----:B------:R-:W1:Y:S02]  /*102d0*/  @!P0 SYNCS.PHASECHK.TRANS64 P0, [R6+URZ], R5 ;  /* 0x00000005060085a7 */ /* 0x000e64000800007f */
[----:B-1----:R-:W-:Y:S05]  /*102e0*/  @!P0 BRA `(.L_x_9608) ;  /* 0xfffffffc00f08947 */ /* 0x002fea000383ffff */
[----:B------:R-:W-:Y:S05]  /*102f0*/  BRA `(.L_x_9677) ;  /* 0xffffffe000f07947 */ /* 0x000fea000383ffff */
.L_x_9609:
[----:B-1----:R1:W2:Y:S02]  /*10300*/  SYNCS.PHASECHK.TRANS64.TRYWAIT P0, [R7+URZ], R2 ;  /* 0x00000002070075a7 */ /* 0x0022a4000800017f */
[----:B--2---:R-:W-:Y:S05]  /*10310*/  @!P0 NANOSLEEP.SYNCS 0x989680 ;  /* 0x009896800000895d */ /* 0x004fea0003900000 */
[----:B------:R-:W2:Y:S02]  /*10320*/  @!P0 SYNCS.PHASECHK.TRANS64 P0, [R7+URZ], R2 ;  /* 0x00000002070085a7 */ /* 0x000ea4000800007f */
[----:B--2---:R-:W-:Y:S05]  /*10330*/  @!P0 BRA `(.L_x_9609) ;  /* 0xfffffffc00f08947 */ /* 0x004fea000383ffff */
[----:B------:R-:W-:Y:S05]  /*10340*/  BRA `(.L_x_9678) ;  /* 0xffffffe000e47947 */ /* 0x000fea000383ffff */
.L_x_9611:
[----:B--2---:R2:W3:Y:S02]  /*10350*/  SYNCS.PHASECHK.TRANS64.TRYWAIT P0, [R4+URZ], R5 ;  /* 0x00000005040075a7 */ /* 0x0044e4000800017f */
[----:B---3--:R-:W-:Y:S05]  /*10360*/  @!P0 NANOSLEEP.SYNCS 0x989680 ;  /* 0x009896800000895d */ /* 0x008fea0003900000 */
[----:B------:R-:W3:Y:S02]  /*10370*/  @!P0 SYNCS.PHASECHK.TRANS64 P0, [R4+URZ], R5 ;  /* 0x00000005040085a7 */ /* 0x000ee4000800007f */
[----:B---3--:R-:W-:Y:S05]  /*10380*/  @!P0 BRA `(.L_x_9611) ;  /* 0xfffffffc00f08947 */ /* 0x008fea000383ffff */
[----:B------:R-:W-:Y:S05]  /*10390*/  BRA `(.L_x_9679) ;  /* 0xffffffe000ec7947 */ /* 0x000fea000383ffff */
.L_x_9680:
        /* <DEDUP_REMOVED lines=14> */
.L_x_15136:


//--------------------- .text._ZN7cutlass13device_kernelIN5flash11enable_sm90INS1_16FlashAttnFwdSm90INS1_25CollectiveMainloopFwdSm90ILi2EN4cute5tupleIJNS5_1CILi1EEES8_S8_EEENS6_IJNS7_ILi128EEENS7_ILi96EEENS7_ILi64EEEEEELi256ENS_6half_tEfNS_4arch4Sm90ELb0ELb0ELb0ELb1ELb0ELb1ELb0ELb1ELb0ELb1ELb0ELb0EEENS1_21CollectiveEpilogueFwdINS6_IJSA_NS7_ILi256EEESB_EEES9_SE_SG_Li256ELb1ELb1ELb0ELb0EEENS1_36VarlenDynamicPersistentTileSchedulerILi128ELi96ELi256ELi128ELb0ELb1ELb1ELb0ELb1ELb1EEEEEEEEEvNT_6ParamsE --------------------------
	.section	.text._ZN7cutlass13device_kernelIN5flash11enable_sm90INS1_16FlashAttnFwdSm90INS1_25CollectiveMainloopFwdSm90ILi2EN4cute5tupleIJNS5_1CILi1EEES8_S8_EEENS6_IJNS7_ILi128EEENS7_ILi96EEENS7_ILi64EEEEEELi256ENS_6half_tEfNS_4arch4Sm90ELb0ELb0ELb0ELb1ELb0ELb1ELb0ELb1ELb0ELb1ELb0ELb0EEENS1_21CollectiveEpilogueFwdINS6_IJSA_NS7_ILi256EEESB_EEES9_SE_SG_Li256ELb1ELb1ELb0ELb0EEENS1_36VarlenDynamicPersistentTileSchedulerILi128ELi96ELi256ELi128ELb0ELb1ELb1ELb0ELb1ELb1EEEEEEEEEvNT_6ParamsE,"ax",@progbits
	.align	128
.text._ZN7cutlass13device_kernelIN5flash11enable_sm90INS1_16FlashAttnFwdSm90INS1_25CollectiveMainloopFwdSm90ILi2EN4cute5tupleIJNS5_1CILi1EEES8_S8_EEENS6_IJNS7_ILi128EEENS7_ILi96EEENS7_ILi64EEEEEELi256ENS_6half_tEfNS_4arch4Sm90ELb0ELb0ELb0ELb1ELb0ELb1ELb0ELb1ELb0ELb1ELb0ELb0EEENS1_21CollectiveEpilogueFwdINS6_IJSA_NS7_ILi256EEESB_EEES9_SE_SG_Li256ELb1ELb1ELb0ELb0EEENS1_36VarlenDynamicPersistentTileSchedulerILi128ELi96ELi256ELi128ELb0ELb1ELb1ELb0ELb1ELb1EEEEEEEEEvNT_6ParamsE:
        .type           _ZN7cutlass13device_kernelIN5flash11enable_sm90INS1_16FlashAttnFwdSm90INS1_25CollectiveMainloopFwdSm90ILi2EN4cute5tupleIJNS5_1CILi1EEES8_S8_EEENS6_IJNS7_ILi128EEENS7_ILi96EEENS7_ILi64EEEEEELi256ENS_6half_tEfNS_4arch4Sm90ELb0ELb0ELb0ELb1ELb0ELb1ELb0ELb1ELb0ELb1ELb0ELb0EEENS1_21CollectiveEpilogueFwdINS6_IJSA_NS7_ILi256EEESB_EEES9_SE_SG_Li256ELb1ELb1ELb0ELb0EEENS1_36VarlenDynamicPersistentTileSchedulerILi128ELi96ELi256ELi128ELb0ELb1ELb1ELb0ELb1ELb1EEEEEEEEEvNT_6ParamsE,@function
        .size           _ZN7cutlass13device_kernelIN5flash11enable_sm90INS1_16FlashAttnFwdSm90INS1_25CollectiveMainloopFwdSm90ILi2EN4cute5tupleIJNS5_1CILi1EEES8_S8_EEENS6_IJNS7_ILi128EEENS7_ILi96EEENS7_ILi64EEEEEELi256ENS_6half_tEfNS_4arch4Sm90ELb0ELb0ELb0ELb1ELb0ELb1ELb0ELb1ELb0ELb1ELb0ELb0EEENS1_21CollectiveEpilogueFwdINS6_IJSA_NS7_ILi256EEESB_EEES9_SE_SG_Li256ELb1ELb1ELb0ELb0EEENS1_36VarlenDynamicPersistentTileSchedulerILi128ELi96ELi256ELi128ELb0ELb1ELb1ELb0ELb1ELb1EEEEEEEEEvNT_6ParamsE,(.L_x_15137 - _ZN7cutlass13device_kernelIN5flash11enable_sm90INS1_16FlashAttnFwdSm90INS1_25CollectiveMainloopFwdSm90ILi2EN4cute5tupleIJNS5_1CILi1EEES8_S8_EEENS6_IJNS7_ILi128EEENS7_ILi96EEENS7_ILi64EEEEEELi256ENS_6half_tEfNS_4arch4Sm90ELb0ELb0ELb0ELb1ELb0ELb1ELb0ELb1ELb0ELb1ELb0ELb0EEENS1_21CollectiveEpilogueFwdINS6_IJSA_NS7_ILi256EEESB_EEES9_SE_SG_Li256ELb1ELb1ELb0ELb0EEENS1_36VarlenDynamicPersistentTileSchedulerILi128ELi96ELi256ELi128ELb0ELb1ELb1ELb0ELb1ELb1EEEEEEEEEvNT_6ParamsE)
        .other          _ZN7cutlass13device_kernelIN5flash11enable_sm90INS1_16FlashAttnFwdSm90INS1_25CollectiveMainloopFwdSm90ILi2EN4cute5tupleIJNS5_1CILi1EEES8_S8_EEENS6_IJNS7_ILi128EEENS7_ILi96EEENS7_ILi64EEEEEELi256ENS_6half_tEfNS_4arch4Sm90ELb0ELb0ELb0ELb1ELb0ELb1ELb0ELb1ELb0ELb1ELb0ELb0EEENS1_21CollectiveEpilogueFwdINS6_IJSA_NS7_ILi256EEESB_EEES9_SE_SG_Li256ELb1ELb1ELb0ELb0EEENS1_36VarlenDynamicPersistentTileSchedulerILi128ELi96ELi256ELi128ELb0ELb1ELb1ELb0ELb1ELb1EEEEEEEEEvNT_6ParamsE,@"STO_CUDA_ENTRY STV_DEFAULT"
_ZN7cutlass13device_kernelIN5flash11enable_sm90INS1_16FlashAttnFwdSm90INS1_25CollectiveMainloopFwdSm90ILi2EN4cute5tupleIJNS5_1CILi1EEES8_S8_EEENS6_IJNS7_ILi128EEENS7_ILi96EEENS7_ILi64EEEEEELi256ENS_6half_tEfNS_4arch4Sm90ELb0ELb0ELb0ELb1ELb0ELb1ELb0ELb1ELb0ELb1ELb0ELb0EEENS1_21CollectiveEpilogueFwdINS6_IJSA_NS7_ILi256EEESB_EEES9_SE_SG_Li256ELb1ELb1ELb0ELb0EEENS1_36VarlenDynamicPersistentTileSchedulerILi128ELi96ELi256ELi128ELb0ELb1ELb1ELb0ELb1ELb1EEEEEEEEEvNT_6ParamsE:
        /* <DEDUP_REMOVED lines=23> */
.L_x_9682:
[----:B------:R-:W-:Y:S05]  /*0170*/  BSYNC B0 ;  /* 0x0000000000007941 */ /* 0x000fea0003800000 */
.L_x_9681:
[----:B------:R-:W-:Y:S01]  /*0180*/  VOTEU.ANY UP0, P0 ;  /* 0x00000000003f7886 */ /* 0x000fe20000000100 */
[----:B------:R-:W0:Y:S01]  /*0190*/  SHFL.IDX PT, R2, R0, RZ, 0x1f ;  /* 0x00001fff00027589 */ /* 0x000e2200000e0000 */
[----:B------:R-:W-:Y:S01]  /*01a0*/  UMOV UR4, 0x80 ;  /* 0x0000008000047882 */ /* 0x000fe20000000000 */
[----:B------:R-:W-:Y:S01]  /*01b0*/  UMOV UR7, 0x100 ;  /* 0x0000010000077882 */ /* 0x000fe20000000000 */
[----:B------:R-:W-:Y:S01]  /*01c0*/  SHF.R.U32.HI R3, RZ, 0x7, R3 ;  /* 0x00000007ff037819 */ /* 0x000fe20000011603 */
[----:B------:R-:W1:Y:S01]  /*01d0*/  @UP0 S2UR UR8, SR_CgaCtaId ;  /* 0x00000000000809c3 */ /* 0x000e620000008800 */
[----:B------:R-:W-:Y:S01]  /*01e0*/  @UP0 UMOV UR6, 0x400 ;  /* 0x0000040000060882 */ /* 0x000fe20000000000 */
[----:B------:R-:W-:-:S04]  /*01f0*/  @UP0 UIADD3 UR4, -UR4, 0x100000, URZ ;  /* 0x0010000004040890 */ /* 0x000fc8000fffe13f */
[----:B------:R-:W-:Y:S02]  /*0200*/  @UP0 USHF.L.U32 UR5, UR4, 0xb, URZ ;  /* 0x0000000b04050899 */ /* 0x000fe4000800063f */
[----:B------:R-:W-:Y:S01]  /*0210*/  @UP0 USHF.L.U32 UR4, UR4, 0x1, URZ ;  /* 0x0000000104040899 */ /* 0x000fe2000800063f */
[----:B------:R-:W-:Y:S01]  /*0220*/  VOTEU.ANY UP1, P0 ;  /* 0x00000000003f7886 */ /* 0x000fe20000020100 */
[----:B0-----:R-:W-:Y:S02]  /*0230*/  ISETP.NE.AND P1, PT, R2, RZ, PT ;  /* 0x000000ff0200720c */ /* 0x001fe40003f25270 */
[----:B------:R0:W2:Y:S01]  /*0240*/  SHFL.IDX PT, R2, R3, RZ, 0x1f ;  /* 0x00001fff03027589 */ /* 0x0000a200000e0000 */
[----:B-1----:R-:W-:Y:S02]  /*0250*/  @UP0 ULEA UR8, UR8, UR6, 0x18 ;  /* 0x0000000608080291 */ /* 0x002fe4000f8ec03f */
[----:B------:R-:W-:-:S04]  /*0260*/  @UP0 UIADD3 UR6, -UR7, 0x100000, URZ ;  /* 0x0010000007060890 */ /* 0x000fc8000fffe13f */
[----:B------:R-:W-:Y:S02]  /*0270*/  @UP0 USHF.L.U32 UR7, UR6, 0xb, URZ ;  /* 0x0000000b06070899 */ /* 0x000fe4000800063f */
[----:B------:R-:W-:Y:S01]  /*0280*/  @UP0 USHF.L.U32 UR6, UR6, 0x1, URZ ;  /* 0x0000000106060899 */ /* 0x000fe2000800063f */
[----:B------:R-:W-:Y:S01]  /*0290*/  VOTEU.ANY UP0, P0 ;  /* 0x00000000003f7886 */ /* 0x000fe20000000100 */
[----:B------:R-:W1:Y:S04]  /*02a0*/  FENCE.VIEW.ASYNC.S ;  /* 0x00000000000073c6 */ /* 0x000e680000000000 */
[----:B-1----:R0:W1:Y:S06]  /*02b0*/  @UP0 SYNCS.EXCH.64 URZ, [UR8+0x22800], UR4 ;  /* 0x02280004083f05b2 */ /* 0x00206c0008000100 */
[----:B------:R0:W3:Y:S02]  /*02c0*/  @UP1 SYNCS.EXCH.64 URZ, [UR8+0x22820], UR6 ;  /* 0x02282006083f15b2 */ /* 0x0000e40008000100 */
[----:B0-----:R-:W-:Y:S05]  /*02d0*/  @P1 BRA `(.L_x_9683) ;  /* 0x0000000000481947 */ /* 0x001fea0003800000 */
        /* <DEDUP_REMOVED lines=16> */
[----:B------:R0:W0:Y:S01]  /*03e0*/  SYNCS.EXCH.64 URZ, [UR8+0x22848], UR6 ;  /* 0x02284806083f75b2 */ /* 0x0000220008000100 */
[----:B------:R-:W-:Y:S01]  /*03f0*/  NOP ;  /* 0x0000000000007918 */ /* 0x000fe20000000000 */
.L_x_9683:
        /* <DEDUP_REMOVED lines=22> */
.L_x_9684:
        /* <DEDUP_REMOVED lines=18> */
.L_x_9685:
        /* <DEDUP_REMOVED lines=22> */
.L_x_9686:
        /* <DEDUP_REMOVED lines=22> */
.L_x_9687:
[----:B--2---:R-:W-:Y:S01]  /*0940*/  ISETP.NE.AND P0, PT, R2, RZ, PT ;  /* 0x000000ff0200720c */ /* 0x004fe20003f05270 */
[----:B------:R-:W-:Y:S01]  /*0950*/  IMAD.MOV.U32 R2, RZ, RZ, 0x1 ;  /* 0x00000001ff027424 */ /* 0x000fe200078e00ff */
[----:B------:R-:W-:Y:S01]  /*0960*/  NOP ;  /* 0x0000000000007918 */ /* 0x000fe20000000000 */
[----:B------:R-:W-:Y:S01]  /*0970*/  ULDC.64 UR40, c[0x0][0x208] ;  /* 0x0000820000287ab9 */ /* 0x000fe20000000a00 */
[----:B------:R-:W-:Y:S02]  /*0980*/  BSSY B9, `(.L_x_9688) ;  /* 0x00015dc000097945 */ /* 0x000fe40003800000 */
[----:B------:R-:W-:-:S05]  /*0990*/  SEL R2, R2, 0x2, !P0 ;  /* 0x0000000202027807 */ /* 0x000fca0004000000 */
[----:B------:R2:W-:Y:S01]  /*09a0*/  STL [R1+0x60], R2 ;  /* 0x0000600201007387 */ /* 0x0005e20000100800 */
[----:B01-34-:R-:W-:Y:S06]  /*09b0*/  BAR.SYNC.DEFER_BLOCKING 0x0 ;  /* 0x0000000000007b1d */ /* 0x01bfec0000010000 */
[----:B------:R-:W-:Y:S05]  /*09c0*/  @!P0 BRA `(.L_x_9689) ;  /* 0x000000e8001c8947 */ /* 0x000fea0003800000 */
.L_x_9690:
        /* <DEDUP_REMOVED lines=8> */
[----:B-1----:R-:W-:-:S06]  /*0a50*/  ULEA UR4, UR5, UR4, 0x18 ;  /* 0x0000000405047291 */ /* 0x002fcc000f8ec03f */
[----:B------:R-:W-:Y:S01]  /*0a60*/  IMAD.U32 R18, RZ, RZ, UR4 ;  /* 0x00000004ff127e24 */ /* 0x000fe2000f8e00ff */
[----:B0-----:R-:W-:Y:S01]  /*0a70*/  SHF.R.U32.HI R0, RZ, 0x7, R0 ;  /* 0x00000007ff007819 */ /* 0x001fe20000011600 */
[----:B------:R-:W-:-:S03]  /*0a80*/  ULDC UR4, c[0x0][0xc3c] ;  /* 0x00030f0000047ab9 */ /* 0x000fc60000000800 */
[----:B------:R-:W-:-:S13]  /*0a90*/  ISETP.NE.AND P0, PT, R0, 0x1, PT ;  /* 0x000000010000780c */ /* 0x000fda0003f05270 */
[----:B------:R-:W-:Y:S08]  /*0aa0*/  @!P0 BAR.ARV 0x9, 0x100 ;  /* 0x0244000000008b1d */ /* 0x000ff00000002000 */
[----:B------:R-:W-:Y:S06]  /*0ab0*/  BAR.SYNC.DEFER_BLOCKING 0x5, 0x180 ;  /* 0x0146000000007b1d */ /* 0x000fec0000010000 */
[----:B------:R-:W0:Y:S02]  /*0ac0*/  LDS.128 R88, [R18+0x228d0] ;  /* 0x0228d00012587984 */ /* 0x000e240000000c00 */
[----:B------:R-:W-:Y:S06]  /*0ad0*/  BAR.ARV 0x4, 0x180 ;  /* 0x0106000000007b1d */ /* 0x000fec0000002000 */
[----:B0-----:R-:W-:-:S13]  /*0ae0*/  ISETP.GE.AND P0, PT, R91, UR4, PT ;  /* 0x000000045b007c0c */ /* 0x001fda000bf06270 */
[----:B------:R-:W-:Y:S05]  /*0af0*/  @P0 BRA `(.L_x_9691) ;  /* 0x0000015c00100947 */ /* 0x000fea0003800000 */
[----:B------:R-:W3:Y:S01]  /*0b00*/  LDL.LU R11, [R1+0x60] ;  /* 0x00006000010b7983 */ /* 0x000ee20000300800 */
[----:B------:R-:W0:Y:S02]  /*0b10*/  S2R R0, SR_TID.X ;  /* 0x0000000000007919 */ /* 0x000e240000002100 */
[----:B0-----:R-:W-:-:S05]  /*0b20*/  VIADD R10, R0, 0xffffff80 ;  /* 0xffffff80000a7836 */ /* 0x001fca0000000000 */
[----:B------:R-:W-:-:S04]  /*0b30*/  SHF.R.S32.HI R0, RZ, 0x1f, R10 ;  /* 0x0000001fff007819 */ /* 0x000fc8000001140a */
[----:B------:R-:W-:-:S04]  /*0b40*/  LEA.HI R3, R0, R10, RZ, 0x7 ;  /* 0x0000000a00037211 */ /* 0x000fc800078f38ff */
[----:B------:R-:W-:-:S05]  /*0b50*/  LOP3.LUT R230, R3, 0xffffff80, RZ, 0xc0, !PT ;  /* 0xffffff8003e67812 */ /* 0x000fca00078ec0ff */
[----:B------:R-:W-:-:S05]  /*0b60*/  IMAD.IADD R230, R10, 0x1, -R230 ;  /* 0x000000010ae67824 */ /* 0x000fca00078e0ae6 */
[----:B------:R-:W-:-:S04]  /*0b70*/  SHF.R.S32.HI R7, RZ, 0x1f, R230 ;  /* 0x0000001fff077819 */ /* 0x000fc800000114e6 */
[----:B------:R-:W-:-:S04]  /*0b80*/  LEA.HI R6, R7, R230, RZ, 0x2 ;  /* 0x000000e607067211 */ /* 0x000fc800078f10ff */
[--C-:B------:R-:W-:Y:S02]  /*0b90*/  SHF.R.S32.HI R4, RZ, 0x2, R6.reuse ;  /* 0x00000002ff047819 */ /* 0x100fe40000011406 */
[----:B------:R-:W-:Y:S02]  /*0ba0*/  SHF.R.S32.HI R5, RZ, 0x1f, R6 ;  /* 0x0000001fff057819 */ /* 0x000fe40000011406 */
[----:B------:R-:W-:Y:S02]  /*0bb0*/  SHF.R.S32.HI R234, RZ, 0x7, R3 ;  /* 0x00000007ffea7819 */ /* 0x000fe40000011403 */
[----:B------:R-:W-:Y:S02]  /*0bc0*/  LEA.HI R5, R5, R4, RZ, 0x3 ;  /* 0x0000000405057211 */ /* 0x000fe400078f18ff */
[----:B--2---:R-:W-:Y:S02]  /*0bd0*/  LEA.HI R2, R0, R10, RZ, 0x4 ;  /* 0x0000000a00027211 */ /* 0x004fe400078f20ff */
[----:B------:R-:W-:-:S02]  /*0be0*/  LOP3.LUT R9, R5, 0xfffffff8, RZ, 0xc0, !PT ;  /* 0xfffffff805097812 */ /* 0x000fc400078ec0ff */
[----:B------:R-:W-:Y:S02]  /*0bf0*/  LEA.HI R7, R7, R230, RZ, 0x5 ;  /* 0x000000e607077211 */ /* 0x000fe400078f28ff */
[----:B------:R-:W-:Y:S02]  /*0c00*/  LEA.HI R3, R3, R234, RZ, 0x1 ;  /* 0x000000ea03037211 */ /* 0x000fe400078f08ff */
[----:B------:R-:W-:Y:S01]  /*0c10*/  SHF.R.S32.HI R5, RZ, 0x4, R2 ;  /* 0x00000004ff057819 */ /* 0x000fe20000011402 */
[----:B------:R-:W-:Y:S01]  /*0c20*/  IMAD.IADD R8, R4, 0x1, -R9 ;  /* 0x0000000104087824 */ /* 0x000fe200078e0a09 */
[----:B------:R-:W-:Y:S02]  /*0c30*/  SHF.R.S32.HI R7, RZ, 0x5, R7 ;  /* 0x00000005ff077819 */ /* 0x000fe40000011407 */
[----:B------:R-:W-:Y:S02]  /*0c40*/  LOP3.LUT R3, R3, 0x3fffffe, RZ, 0xc0, !PT ;  /* 0x03fffffe03037812 */ /* 0x000fe400078ec0ff */
[----:B------:R-:W-:-:S02]  /*0c50*/  LOP3.LUT R4, R2, 0x3fffff0, RZ, 0xc0, !PT ;  /* 0x03fffff002047812 */ /* 0x000fc400078ec0ff */
[----:B------:R-:W-:Y:S01]  /*0c60*/  LEA.HI R2, R2, R5, RZ, 0x1 ;  /* 0x0000000502027211 */ /* 0x000fe200078f08ff */
[----:B------:R-:W-:Y:S01]  /*0c70*/  IMAD R8, R7, 0x10, R8 ;  /* 0x0000001007087824 */ /* 0x000fe200078e0208 */
[-C--:B------:R-:W-:Y:S01]  /*0c80*/  LEA.HI R211, R0, R10.reuse, RZ, 0x5 ;  /* 0x0000000a00d37211 */ /* 0x080fe200078f28ff */
[----:B------:R-:W-:Y:S01]  /*0c90*/  IMAD.IADD R3, R234, 0x1, -R3 ;  /* 0x00000001ea037824 */ /* 0x000fe200078e0a03 */
[----:B------:R-:W-:Y:S01]  /*0ca0*/  LOP3.LUT R2, R2, 0x1ffffffe, RZ, 0xc0, !PT ;  /* 0x1ffffffe02027812 */ /* 0x000fe200078ec0ff */
[----:B------:R-:W-:Y:S01]  /*0cb0*/  IMAD.IADD R4, R10, 0x1, -R4 ;  /* 0x000000010a047824 */ /* 0x000fe200078e0a04 */
[----:B------:R-:W-:Y:S01]  /*0cc0*/  SHF.R.S32.HI R211, RZ, 0x5, R211 ;  /* 0x00000005ffd37819 */ /* 0x000fe200000114d3 */
[----:B------:R-:W-:Y:S01]  /*0cd0*/  IMAD R235, R3, 0x40, R8 ;  /* 0x0000004003eb7824 */ /* 0x000fe200078e0208 */
[----:B------:R-:W-:Y:S01]  /*0ce0*/  LEA.HI R3, R0, R10, RZ, 0x2 ;  /* 0x0000000a00037211 */ /* 0x000fe200078f10ff */
[----:B------:R-:W-:Y:S02]  /*0cf0*/  IMAD.IADD R2, R5, 0x1, -R2 ;  /* 0x0000000105027824 */ /* 0x000fe400078e0a02 */
[----:B------:R-:W-:Y:S01]  /*0d00*/  IMAD R5, R211, 0x10, R4 ;  /* 0x00000010d3057824 */ /* 0x000fe200078e0204 */
[----:B------:R-:W-:-:S02]  /*0d10*/  LOP3.LUT R4, R3, 0xfffffffc, RZ, 0xc0, !PT ;  /* 0xfffffffc03047812 */ /* 0x000fc400078ec0ff */
[----:B------:R-:W-:-:S03]  /*0d20*/  LEA.HI R0, R0, R10, RZ, 0x3 ;  /* 0x0000000a00007211 */ /* 0x000fc600078f18ff */
[----:B------:R-:W-:Y:S01]  /*0d30*/  IMAD.IADD R4, R10, 0x1, -R4 ;  /* 0x000000010a047824 */ /* 0x000fe200078e0a04 */
[----:B------:R-:W-:Y:S02]  /*0d40*/  LOP3.LUT R216, R0, 0xfffffff8, RZ, 0xc0, !PT ;  /* 0xfffffff800d87812 */ /* 0x000fe400078ec0ff */
[----:B------:R-:W-:Y:S02]  /*0d50*/  SHF.R.S32.HI R228, RZ, 0x3, R0 ;  /* 0x00000003ffe47819 */ /* 0x000fe40000011400 */
[--C-:B------:R-:W-:Y:S02]  /*0d60*/  SHF.R.S32.HI R19, RZ, 0x2, R3.reuse ;  /* 0x00000002ff137819 */ /* 0x100fe40000011403 */
[----:B------:R-:W-:Y:S02]  /*0d70*/  LEA.HI R0, R4, R4, RZ, 0x1 ;  /* 0x0000000404007211 */ /* 0x000fe400078f08ff */
[----:B------:R-:W-:Y:S01]  /*0d80*/  SHF.R.S32.HI R8, RZ, 0x1f, R3 ;  /* 0x0000001fff087819 */ /* 0x000fe20000011403 */
[----:B------:R-:W-:Y:S01]  /*0d90*/  VIADD R222, R19, 0x40 ;  /* 0x0000004013de7836 */ /* 0x000fe20000000000 */
[----:B------:R-:W-:Y:S01]  /*0da0*/  LOP3.LUT R3, R0, 0x1ffffffe, RZ, 0xc0, !PT ;  /* 0x1ffffffe00037812 */ /* 0x000fe200078ec0ff */
[----:B------:R-:W-:-:S04]  /*0db0*/  IMAD.IADD R216, R10, 0x1, -R216 ;  /* 0x000000010ad87824 */ /* 0x000fc800078e0ad8 */
[----:B------:R-:W-:Y:S01]  /*0dc0*/  IMAD.IADD R0, R4, 0x1, -R3 ;  /* 0x0000000104007824 */ /* 0x000fe200078e0a03 */
[----:B------:R-:W-:Y:S01]  /*0dd0*/  SHF.R.S32.HI R3, RZ, 0x1f, R222 ;  /* 0x0000001fff037819 */ /* 0x000fe200000114de */
[----:B------:R-:W-:-:S03]  /*0de0*/  IMAD.SHL.U32 R209, R216, 0x8, RZ ;  /* 0x00000008d8d17824 */ /* 0x000fc600078e00ff */
[----:B------:R-:W-:Y:S01]  /*0df0*/  LEA.HI R3, R3, R222, RZ, 0x3 ;  /* 0x000000de03037211 */ /* 0x000fe200078f18ff */
[----:B------:R-:W-:-:S04]  /*0e00*/  VIADD R215, R209, 0xc0 ;  /* 0x000000c0d1d77836 */ /* 0x000fc80000000000 */
[----:B------:R-:W-:Y:S02]  /*0e10*/  IMAD.SHL.U32 R3, R3, 0x40, RZ ;  /* 0x0000004003037824 */ /* 0x000fe400078e00ff */
[----:B------:R-:W-:-:S03]  /*0e20*/  IMAD R9, R5, 0x8, R2 ;  /* 0x0000000805097824 */ /* 0x000fc600078e0202 */
[----:B------:R-:W-:Y:S02]  /*0e30*/  LOP3.LUT R212, R3, 0xfffffe00, RZ, 0xc0, !PT ;  /* 0xfffffe0003d47812 */ /* 0x000fe400078ec0ff */
[----:B------:R-:W-:Y:S01]  /*0e40*/  SHF.R.S32.HI R3, RZ, 0x1f, R215 ;  /* 0x0000001fff037819 */ /* 0x000fe200000114d7 */
[----:B------:R-:W-:Y:S02]  /*0e50*/  IMAD.SHL.U32 R3, R9, 0x8, RZ ;  /* 0x0000000809037824 */ /* 0x000fe400078e00ff */
[----:B------:R-:W-:-:S03]  /*0e60*/  IMAD.SHL.U32 R210, R222, 0x40, RZ ;  /* 0x00000040ded27824 */ /* 0x000fc600078e00ff */
[----:B------:R0:W-:Y:S01]  /*0e70*/  STL [R1+0x4], R3 ;  /* 0x0000040301007387 */ /* 0x0001e20000100800 */
[----:B------:R-:W-:Y:S01]  /*0e80*/  IMAD.SHL.U32 R16, R4, 0x8, RZ ;  /* 0x0000000804107824 */ /* 0x000fe200078e00ff */
[----:B------:R-:W-:Y:S01]  /*0e90*/  LOP3.LUT R210, R210, 0x1c0, RZ, 0xc0, !PT ;  /* 0x000001c0d2d27812 */ /* 0x000fe200078ec0ff */
[----:B------:R-:W-:Y:S01]  /*0ea0*/  IMAD.SHL.U32 R22, R4, 0x4, RZ ;  /* 0x0000000404167824 */ /* 0x000fe200078e00ff */
[----:B------:R-:W-:Y:S02]  /*0eb0*/  SHF.R.S32.HI R4, RZ, 0x1f, R209 ;  /* 0x0000001fff047819 */ /* 0x000fe400000114d1 */
[----:B------:R-:W-:Y:S01]  /*0ec0*/  LEA.HI R8, R8, R19, RZ, 0x3 ;  /* 0x0000001308087211 */ /* 0x000fe200078f18ff */
[----:B------:R-:W-:Y:S01]  /*0ed0*/  VIADD R202, R22, 0x10 ;  /* 0x0000001016ca7836 */ /* 0x000fe20000000000 */
[----:B------:R-:W-:Y:S02]  /*0ee0*/  SHF.R.U32.HI R4, RZ, 0x3, R210 ;  /* 0x00000003ff047819 */ /* 0x000fe400000116d2 */
[----:B------:R-:W-:Y:S01]  /*0ef0*/  LOP3.LUT R7, R210, 0x38, R16, 0xf8, !PT ;  /* 0x00000038d2077812 */ /* 0x000fe200078ef810 */
[C---:B------:R-:W-:Y:S01]  /*0f00*/  VIADD R214, R209.reuse, 0x40 ;  /* 0x00000040d1d67836 */ /* 0x040fe20000000000 */
[----:B------:R-:W-:Y:S01]  /*0f10*/  LOP3.LUT R8, R8, 0xfffffff8, RZ, 0xc0, !PT ;  /* 0xfffffff808087812 */ /* 0x000fe200078ec0ff */
[----:B------:R-:W-:Y:S01]  /*0f20*/  VIADD R213, R209, 0x80 ;  /* 0x00000080d1d57836 */ /* 0x000fe20000000000 */
[----:B------:R-:W-:-:S02]  /*0f30*/  LOP3.LUT R7, R212, R7, R4, 0xf6, !PT ;  /* 0x00000007d4077212 */ /* 0x000fc400078ef604 */
[----:B------:R-:W-:Y:S02]  /*0f40*/  LOP3.LUT R5, R6, 0x7ffffffc, RZ, 0xc0, !PT ;  /* 0x7ffffffc06057812 */ /* 0x000fe400078ec0ff */
[----:B------:R-:W-:Y:S01]  /*0f50*/  SHF.R.S32.HI R231, RZ, 0x1f, R202 ;  /* 0x0000001fffe77819 */ /* 0x000fe200000114ca */
[----:B------:R-:W-:Y:S01]  /*0f60*/  IMAD.MOV.U32 R223, RZ, RZ, RZ ;  /* 0x000000ffffdf7224 */ /* 0x000fe200078e00ff */
[----:B------:R-:W-:Y:S01]  /*0f70*/  SHF.R.S32.HI R6, RZ, 0x1f, R214 ;  /* 0x0000001fff067819 */ /* 0x000fe200000114d6 */
[----:B------:R-:W-:Y:S01]  /*0f80*/  IMAD.MOV.U32 R2, RZ, RZ, RZ ;  /* 0x000000ffff027224 */ /* 0x000fe200078e00ff */
[----:B------:R-:W-:Y:S02]  /*0f90*/  CS2R R200, SRZ ;  /* 0x0000000000c87805 */ /* 0x000fe4000001ff00 */
[----:B------:R-:W-:Y:S01]  /*0fa0*/  MOV R208, RZ ;  /* 0x000000ff00d07202 */ /* 0x000fe20000000f00 */
[----:B------:R-:W-:Y:S01]  /*0fb0*/  IMAD.IADD R227, R19, 0x1, -R8 ;  /* 0x0000000113e37824 */ /* 0x000fe200078e0a08 */
[----:B------:R-:W-:Y:S01]  /*0fc0*/  SHF.R.S32.HI R225, RZ, 0x1f, R19 ;  /* 0x0000001fffe17819 */ /* 0x000fe20000011413 */
[----:B------:R-:W-:Y:S01]  /*0fd0*/  IMAD.SHL.U32 R232, R202, 0x2, RZ ;  /* 0x00000002cae87824 */ /* 0x000fe200078e00ff */
[----:B------:R-:W-:Y:S01]  /*0fe0*/  SHF.R.S32.HI R17, RZ, 0x1f, R16 ;  /* 0x0000001fff117819 */ /* 0x000fe20000011410 */
[----:B------:R-:W-:Y:S01]  /*0ff0*/  IMAD R233, R7, 0x2, R18 ;  /* 0x0000000207e97824 */ /* 0x000fe200078e0212 */
[----:B------:R-:W-:Y:S01]  /*1000*/  SHF.R.S32.HI R6, RZ, 0x1f, R213 ;  /* 0x0000001fff067819 */ /* 0x000fe200000114d5 */
[----:B------:R-:W-:Y:S01]  /*1010*/  IMAD R237, R0, 0x8, R235 ;  /* 0x0000000800ed7824 */ /* 0x000fe200078e02eb */
[----:B------:R-:W-:-:S02]  /*1020*/  IADD3 R236, R230, -R5, RZ ;  /* 0x80000005e6ec7210 */ /* 0x000fc40007ffe0ff */
[----:B------:R-:W-:Y:S02]  /*1030*/  SHF.L.U64.HI R231, R202, 0x1, R231 ;  /* 0x00000001cae77819 */ /* 0x000fe400000102e7 */
[----:B0--3--:R-:W-:-:S07]  /*1040*/  LOP3.LUT R203, R11, 0x1, RZ, 0xfc, !PT ;  /* 0x000000010bcb7812 */ /* 0x009fce00078efcff */
.L_x_9824:
[----:B0-----:R-:W0:Y:S02]  /*1050*/  LDC.64 R4, c[0x0][0xc88] ;  /* 0x00032200ff047b82 */ /* 0x001e240000000a00 */
[----:B0-----:R-:W-:-:S05]  /*1060*/  IMAD.WIDE R4, R91, 0x4, R4 ;  /* 0x000000045b047825 */ /* 0x001fca00078e0204 */
[----:B--2---:R-:W2:Y:S01]  /*1070*/  LDG.E R221, desc[UR40][R4.64] ;  /* 0x0000002804dd7981 */ /* 0x004ea2000c1e1900 */
[----:B------:R-:W-:Y:S05]  /*1080*/  YIELD ;  /* 0x0000000000007946 */ /* 0x000fea0003800000 */
[----:B------:R-:W-:Y:S01]  /*1090*/  ULDC.64 UR4, c[0x0][0xa28] ;  /* 0x00028a0000047ab9 */ /* 0x000fe20000000a00 */
[----:B------:R-:W-:Y:S01]  /*10a0*/  ULDC.64 UR8, c[0x0][0xa18] ;  /* 0x0002860000087ab9 */ /* 0x000fe20000000a00 */
[----:B------:R-:W-:Y:S01]  /*10b0*/  ISETP.NE.U32.AND P1, PT, RZ, UR4, PT ;  /* 0x00000004ff007c0c */ /* 0x000fe2000bf25070 */
[----:B------:R-:W-:Y:S01]  /*10c0*/  ULDC.64 UR6, c[0x0][0xa08] ;  /* 0x0002820000067ab9 */ /* 0x000fe20000000a00 */
[----:B------:R-:W-:Y:S01]  /*10d0*/  IMAD.MOV.U32 R3, RZ, RZ, RZ ;  /* 0x000000ffff037224 */ /* 0x000fe200078e00ff */
[----:B------:R-:W-:Y:S01]  /*10e0*/  ISETP.NE.U32.AND P0, PT, RZ, UR6, PT ;  /* 0x00000006ff007c0c */ /* 0x000fe2000bf05070 */
[----:B------:R-:W-:Y:S01]  /*10f0*/  IMAD.MOV.U32 R31, RZ, RZ, RZ ;  /* 0x000000ffff1f7224 */ /* 0x000fe200078e00ff */
[----:B------:R-:W-:-:S02]  /*1100*/  ISETP.NE.AND.EX P1, PT, RZ, UR5, PT, P1 ;  /* 0x00000005ff007c0c */ /* 0x000fc4000bf25310 */
[----:B------:R-:W-:Y:S02]  /*1110*/  ISETP.NE.AND.EX P0, PT, RZ, UR7, PT, P0 ;  /* 0x00000007ff007c0c */ /* 0x000fe4000bf05300 */
[----:B--2---:R-:W-:Y:S01]  /*1120*/  SHF.R.S32.HI R229, RZ, 0x1f, R221 ;  /* 0x0000001fffe57819 */ /* 0x004fe200000114dd */
[----:B------:R-:W-:-:S08]  /*1130*/  IMAD.SHL.U32 R219, R221, 0x4, RZ ;  /* 0x00000004dddb7824 */ /* 0x000fd000078e00ff */
[C---:B------:R-:W-:Y:S02]  /*1140*/  @P1 LEA R6, P2, R221.reuse, UR4, 0x2 ;  /* 0x00000004dd061c11 */ /* 0x040fe4000f8410ff */
[C-C-:B------:R-:W-:Y:S02]  /*1150*/  SHF.L.U64.HI R220, R221.reuse, 0x2, R229.reuse ;  /* 0x00000002dddc7819 */ /* 0x140fe400000102e5 */
[----:B------:R-:W-:Y:S02]  /*1160*/  @P1 LEA.HI.X R7, R221, UR5, R229, 0x2, P2 ;  /* 0x00000005dd071c11 */ /* 0x000fe400090f14e5 */
[----:B------:R-:W-:Y:S01]  /*1170*/  ISETP.NE.U32.AND P2, PT, RZ, UR8, PT ;  /* 0x00000008ff007c0c */ /* 0x000fe2000bf45070 */
[----:B------:R-:W-:Y:S01]  /*1180*/  ULDC UR4, c[0x0][0x288] ;  /* 0x0000a20000047ab9 */ /* 0x000fe20000000800 */
[----:B------:R-:W-:Y:S01]  /*1190*/  IADD3 R8, P3, R219, UR6, RZ ;  /* 0x00000006db087c10 */ /* 0x000fe2000ff7e0ff */
[----:B------:R0:W5:Y:S01]  /*11a0*/  @P1 LDG.E R3, desc[UR40][R6.64] ;  /* 0x0000002806031981 */ /* 0x000162000c1e1900 */
[----:B------:R-:W-:Y:S01]  /*11b0*/  ISETP.NE.AND.EX P2, PT, RZ, UR9, PT, P2 ;  /* 0x00000009ff007c0c */ /* 0x000fe2000bf45320 */
[----:B------:R-:W-:Y:S01]  /*11c0*/  IMAD.U32 R39, RZ, RZ, UR4 ;  /* 0x00000004ff277e24 */ /* 0x000fe2000f8e00ff */
[----:B------:R-:W-:Y:S01]  /*11d0*/  IADD3.X R9, R220, UR7, RZ, P3, !PT ;  /* 0x00000007dc097c10 */ /* 0x000fe20009ffe4ff */
[----:B------:R-:W-:-:S04]  /*11e0*/  ULDC.64 UR4, c[0x0][0x418] ;  /* 0x0001060000047ab9 */ /* 0x000fc80000000a00 */
[----:B------:R0:W5:Y:S06]  /*11f0*/  @P0 LDG.E R31, desc[UR40][R8.64] ;  /* 0x00000028081f0981 */ /* 0x00016c000c1e1900 */
[----:B------:R-:W-:-:S04]  /*1200*/  @P2 IADD3 R4, P1, R219, UR8, RZ ;  /* 0x00000008db042c10 */ /* 0x000fc8000ff3e0ff */
[----:B------:R-:W-:-:S05]  /*1210*/  @P2 IADD3.X R5, R220, UR9, RZ, P1, !PT ;  /* 0x00000009dc052c10 */ /* 0x000fca0008ffe4ff */
[----:B------:R0:W5:Y:S01]  /*1220*/  @P2 LDG.E R39, desc[UR40][R4.64] ;  /* 0x0000002804272981 */ /* 0x000162000c1e1900 */
[----:B------:R-:W-:-:S03]  /*1230*/  UISETP.NE.U32.AND UP0, UPT, UR4, URZ, UPT ;  /* 0x0000003f0400728c */ /* 0x000fc6000bf05070 */
[----:B------:R-:W-:Y:S01]  /*1240*/  ULDC UR4, c[0x0][0x424] ;  /* 0x0001090000047ab9 */ /* 0x000fe20000000800 */
[----:B------:R-:W-:-:S03]  /*1250*/  UISETP.NE.AND.EX UP0, UPT, UR5, URZ, UPT, UP0 ;  /* 0x0000003f0500728c */ /* 0x000fc6000bf05300 */
[----:B------:R-:W-:Y:S01]  /*1260*/  ULDC UR5, c[0x0][0x2f0] ;  /* 0x0000bc0000057ab9 */ /* 0x000fe20000000800 */
[----:B------:R-:W-:-:S04]  /*1270*/  USEL UR4, UR4, 0x1, UP0 ;  /* 0x0000000104047887 */ /* 0x000fc80008000000 */
[----:B------:R-:W-:-:S03]  /*1280*/  UIMAD UR4, UR4, UR5, URZ ;  /* 0x00000005040472a4 */ /* 0x000fc6000f8e023f */
[----:B------:R-:W-:Y:S02]  /*1290*/  ULDC UR5, c[0x0][0x348] ;  /* 0x0000d20000057ab9 */ /* 0x000fe40000000800 */
[----:B------:R-:W-:Y:S02]  /*12a0*/  IMAD.U32 R60, RZ, RZ, UR5 ;  /* 0x00000005ff3c7e24 */ /* 0x000fe4000f8e00ff */
[----:B------:R-:W-:Y:S02]  /*12b0*/  IMAD.U32 R28, RZ, RZ, UR4 ;  /* 0x00000004ff1c7e24 */ /* 0x000fe4000f8e00ff */
[----:B------:R-:W-:Y:S01]  /*12c0*/  IMAD.MOV.U32 R29, RZ, RZ, R221 ;  /* 0x000000ffff1d7224 */ /* 0x000fe200078e00dd */
[----:B0--34-:R-:W-:Y:S06]  /*12d0*/  @P2 BRA `(.L_x_9692) ;  /* 0x0000000000242947 */ /* 0x019fec0003800000 */
        /* <DEDUP_REMOVED lines=9> */
.L_x_9692:
[----:B------:R-:W-:Y:S01]  /*1370*/  ULDC.64 UR4, c[0x0][0xa20] ;  /* 0x0002880000047ab9 */ /* 0x000fe20000000a00 */
[----:B------:R-:W-:Y:S01]  /*1380*/  IMAD.MOV.U32 R224, RZ, RZ, R89 ;  /* 0x000000ffffe07224 */ /* 0x000fe200078e0059 */
[----:B------:R-:W-:Y:S01]  /*1390*/  ISETP.NE.U32.AND P1, PT, RZ, UR4, PT ;  /* 0x00000004ff007c0c */ /* 0x000fe2000bf25070 */
[----:B------:R-:W-:-:S03]  /*13a0*/  IMAD.MOV.U32 R218, RZ, RZ, R90 ;  /* 0x000000ffffda7224 */ /* 0x000fc600078e005a */
[----:B------:R-:W-:-:S13]  /*13b0*/  ISETP.NE.AND.EX P1, PT, RZ, UR5, PT, P1 ;  /* 0x00000005ff007c0c */ /* 0x000fda000bf25310 */
[----:B------:R-:W-:Y:S05]  /*13c0*/  @!P1 BRA `(.L_x_9693) ;  /* 0x0000000000109947 */ /* 0x000fea0003800000 */
[----:B------:R-:W-:-:S04]  /*13d0*/  IADD3 R4, P0, R219, UR4, RZ ;  /* 0x00000004db047c10 */ /* 0x000fc8000ff1e0ff */
[----:B------:R-:W-:-:S05]  /*13e0*/  IADD3.X R5, R220, UR5, RZ, P0, !PT ;  /* 0x00000005dc057c10 */ /* 0x000fca00087fe4ff */
[----:B------:R0:W5:Y:S01]  /*13f0*/  LDG.E R28, desc[UR40][R4.64] ;  /* 0x00000028041c7981 */ /* 0x000162000c1e1900 */
[----:B------:R-:W-:Y:S05]  /*1400*/  BRA `(.L_x_9694) ;  /* 0x0000000000107947 */ /* 0x000fea0003800000 */
.L_x_9693:
[----:B------:R-:W-:Y:S05]  /*1410*/  @!P0 BRA `(.L_x_9694) ;  /* 0x00000000000c8947 */ /* 0x000fea0003800000 */
[----:B------:R-:W2:Y:S04]  /*1420*/  LDG.E R5, desc[UR40][R8.64] ;  /* 0x0000002808057981 */ /* 0x000ea8000c1e1900 */
[----:B------:R-:W2:Y:S02]  /*1430*/  LDG.E R28, desc[UR40][R8.64+0x4] ;  /* 0x00000428081c7981 */ /* 0x000ea4000c1e1900 */
[----:B--2---:R-:W-:-:S07]  /*1440*/  IMAD.IADD R28, R28, 0x1, -R5 ;  /* 0x000000011c1c7824 */ /* 0x004fce00078e0a05 */
.L_x_9694:
[----:B------:R-:W-:Y:S02]  /*1450*/  ULDC.64 UR4, c[0x0][0xa10] ;  /* 0x0002840000047ab9 */ /* 0x000fe40000000a00 */
[----:B------:R-:W-:-:S04]  /*1460*/  ISETP.NE.U32.AND P0, PT, RZ, UR4, PT ;  /* 0x00000004ff007c0c */ /* 0x000fc8000bf05070 */
[----:B------:R-:W-:Y:S01]  /*1470*/  ISETP.NE.AND.EX P0, PT, RZ, UR5, PT, P0 ;  /* 0x00000005ff007c0c */ /* 0x000fe2000bf05300 */
[----:B------:R-:W-:-:S12]  /*1480*/  ULDC.64 UR4, c[0x0][0xa30] ;  /* 0x00028c0000047ab9 */ /* 0x000fd80000000a00 */
[----:B0-----:R-:W0:Y:S02]  /*1490*/  @P0 LDC.64 R4, c[0x0][0xa10] ;  /* 0x00028400ff040b82 */ /* 0x001e240000000a00 */
[----:B0-----:R-:W-:-:S05]  /*14a0*/  @P0 IMAD.WIDE R4, R29, 0x4, R4 ;  /* 0x000000041d040825 */ /* 0x001fca00078e0204 */
[----:B------:R-:W2:Y:S04]  /*14b0*/  @P0 LDG.E R0, desc[UR40][R4.64] ;  /* 0x0000002804000981 */ /* 0x000ea8000c1e1900 */
[----:B------:R0:W2:Y:S01]  /*14c0*/  @P0 LDG.E R9, desc[UR40][R4.64+0x4] ;  /* 0x0000042804090981 */ /* 0x0000a2000c1e1900 */
[----:B-----5:R-:W-:Y:S01]  /*14d0*/  IADD3 R3, -R3, R28, RZ ;  /* 0x0000001c03037210 */ /* 0x020fe20007ffe1ff */
[----:B------:R-:W-:Y:S01]  /*14e0*/  IMAD.MOV.U32 R38, RZ, RZ, R28 ;  /* 0x000000ffff267224 */ /* 0x000fe200078e001c */
[----:B------:R-:W-:-:S04]  /*14f0*/  ISETP.NE.U32.AND P1, PT, RZ, UR4, PT ;  /* 0x00000004ff007c0c */ /* 0x000fc8000bf25070 */
[----:B------:R-:W-:Y:S01]  /*1500*/  ISETP.NE.AND.EX P1, PT, RZ, UR5, PT, P1 ;  /* 0x00000005ff007c0c */ /* 0x000fe2000bf25310 */
[----:B0-----:R-:W-:-:S05]  /*1510*/  IMAD.MOV R4, RZ, RZ, -R3 ;  /* 0x000000ffff047224 */ /* 0x001fca00078e0a03 */
[----:B------:R-:W-:-:S07]  /*1520*/  VIMNMX R4, RZ, R4, !PT ;  /* 0x00000004ff047248 */ /* 0x000fce0007fe0100 */
[----:B------:R-:W-:-:S04]  /*1530*/  @P1 IADD3 R6, P2, R219, UR4, RZ ;  /* 0x00000004db061c10 */ /* 0x000fc8000ff5e0ff */
[----:B------:R-:W-:-:S05]  /*1540*/  @P1 IADD3.X R7, R220, UR5, RZ, P2, !PT ;  /* 0x00000005dc071c10 */ /* 0x000fca00097fe4ff */
[----:B------:R0:W5:Y:S01]  /*1550*/  @P1 LDG.E R38, desc[UR40][R6.64] ;  /* 0x0000002806261981 */ /* 0x000162000c1e1900 */
[----:B--2---:R-:W-:-:S04]  /*1560*/  @P0 IMAD.IADD R60, R9, 0x1, -R0 ;  /* 0x00000001093c0824 */ /* 0x004fc800078e0a00 */
[----:B------:R-:W-:-:S04]  /*1570*/  IMAD.IADD R172, R3, 0x1, R60 ;  /* 0x0000000103ac7824 */ /* 0x000fc800078e023c */
[----:B------:R-:W-:-:S04]  /*1580*/  VIADD R0, R172, 0x5f ;  /* 0x0000005fac007836 */ /* 0x000fc80000000000 */
[----:B------:R-:W-:-:S05]  /*1590*/  IMAD.HI R0, R0, 0x2aaaaaab, RZ ;  /* 0x2aaaaaab00007827 */ /* 0x000fca00078e02ff */
[----:B------:R-:W-:-:S04]  /*15a0*/  SHF.R.U32.HI R173, RZ, 0x1f, R0 ;  /* 0x0000001fffad7819 */ /* 0x000fc80000011600 */
[----:B------:R-:W-:-:S05]  /*15b0*/  LEA.HI.SX32 R173, R0, R173, 0x1c ;  /* 0x000000ad00ad7211 */ /* 0x000fca00078fe2ff */
[----:B------:R-:W-:-:S05]  /*15c0*/  IMAD R3, R173, 0x60, -R3 ;  /* 0x00000060ad037824 */ /* 0x000fca00078e0a03 */
[----:B------:R-:W-:-:S04]  /*15d0*/  VIMNMX R3, R3, R60, PT ;  /* 0x0000003c03037248 */ /* 0x000fc80003fe0100 */
[----:B------:R-:W-:Y:S01]  /*15e0*/  ISETP.GT.AND P0, PT, R3, R4, PT ;  /* 0x000000040300720c */ /* 0x000fe20003f04270 */
[----:B------:R-:W-:-:S05]  /*15f0*/  IMAD.WIDE.U32 R4, R4, -0x55555555, RZ ;  /* 0xaaaaaaab04047825 */ /* 0x000fca00078e00ff */
[----:B------:R-:W-:-:S05]  /*1600*/  SHF.R.U32.HI R27, RZ, 0x6, R5 ;  /* 0x00000006ff1b7819 */ /* 0x000fca0000011605 */
[----:B------:R-:W-:Y:S02]  /*1610*/  IMAD.MOV.U32 R26, RZ, RZ, R27 ;  /* 0x000000ffff1a7224 */ /* 0x000fe400078e001b */
[----:B------:R-:W-:-:S04]  /*1620*/  @P0 VIADD R0, R3, 0x5f ;  /* 0x0000005f03000836 */ /* 0x000fc80000000000 */
[----:B------:R-:W-:-:S05]  /*1630*/  @P0 IMAD.HI R0, R0, 0x2aaaaaab, RZ ;  /* 0x2aaaaaab00000827 */ /* 0x000fca00078e02ff */
[----:B------:R-:W-:-:S04]  /*1640*/  @P0 SHF.R.U32.HI R3, RZ, 0x1f, R0 ;  /* 0x0000001fff030819 */ /* 0x000fc80000011600 */
[----:B------:R-:W-:Y:S02]  /*1650*/  @P0 LEA.HI.SX32 R26, R0, R3, 0x1c ;  /* 0x00000003001a0211 */ /* 0x000fe400078fe2ff */
        /* <DEDUP_REMOVED lines=22> */
[----:B-1---5:R-:W-:Y:S05]  /*17c0*/  CALL.ABS.NOINC R14 ;  /* 0x000000000e007343 */ /* 0x022fea0003c00000 */
.L_x_9697:
[----:B------:R-:W-:Y:S05]  /*17d0*/  BSYNC B6 ;  /* 0x0000000000067941 */ /* 0x000fea0003800000 */
.L_x_9696:
        /* <DEDUP_REMOVED lines=20> */
.L_x_9699:
[----:B------:R-:W-:Y:S05]  /*1920*/  BSYNC B6 ;  /* 0x0000000000067941 */ /* 0x000fea0003800000 */
.L_x_9698:
[----:B------:R-:W-:Y:S01]  /*1930*/  ULDC.64 UR4, c[0x0][0x9f8] ;  /* 0x00027e0000047ab9 */ /* 0x000fe20000000a00 */
[----:B------:R-:W0:Y:S01]  /*1940*/  S2R R32, SR_TID.X ;  /* 0x0000000000207919 */ /* 0x000e220000002100 */
[----:B------:R-:W-:Y:S01]  /*1950*/  ISETP.NE.U32.AND P0, PT, RZ, UR4, PT ;  /* 0x00000004ff007c0c */ /* 0x000fe2000bf05070 */
[----:B------:R-:W1:Y:S01]  /*1960*/  LDC.64 R8, c[0x0][0x300] ;  /* 0x0000c000ff087b82 */ /* 0x000e620000000a00 */
[----:B------:R-:W-:Y:S01]  /*1970*/  IMAD.IADD R58, R31, 0x1, R28 ;  /* 0x000000011f3a7824 */ /* 0x000fe200078e021c */
[----:B------:R-:W-:Y:S01]  /*1980*/  ULDC.64 UR6, c[0x0][0xa08] ;  /* 0x0002820000067ab9 */ /* 0x000fe20000000a00 */
[----:B------:R-:W-:Y:S02]  /*1990*/  ISETP.NE.AND.EX P0, PT, RZ, UR5, PT, P0 ;  /* 0x00000005ff007c0c */ /* 0x000fe4000bf05300 */
[----:B------:R-:W-:Y:S01]  /*19a0*/  SHF.R.S32.HI R11, RZ, 0x1f, R90 ;  /* 0x0000001fff0b7819 */ /* 0x000fe2000001145a */
[----:B------:R-:W-:Y:S02]  /*19b0*/  VIADD R62, R16, 0x20 ;  /* 0x00000020103e7836 */ /* 0x000fe40000000000 */
[----:B------:R-:W2:Y:S08]  /*19c0*/  LDC.64 R56, c[0x0][0x3f8] ;  /* 0x0000fe00ff387b82 */ /* 0x000eb00000000a00 */
[----:B------:R-:W-:Y:S01]  /*19d0*/  @P0 IADD3 R4, P1, R219, UR4, RZ ;  /* 0x00000004db040c10 */ /* 0x000fe2000ff3e0ff */
[----:B------:R-:W3:Y:S03]  /*19e0*/  LDC R43, c[0x0][0x3f4] ;  /* 0x0000fd00ff2b7b82 */ /* 0x000ee60000000800 */
[----:B------:R-:W-:Y:S01]  /*19f0*/  @P0 IADD3.X R5, R220, UR5, RZ, P1, !PT ;  /* 0x00000005dc050c10 */ /* 0x000fe20008ffe4ff */
[----:B------:R-:W-:-:S04]  /*1a00*/  ULDC.64 UR4, c[0x0][0x308] ;  /* 0x0000c20000047ab9 */ /* 0x000fc80000000a00 */
[----:B------:R4:W3:Y:S01]  /*1a10*/  @P0 LDG.E R29, desc[UR40][R4.64] ;  /* 0x00000028041d0981 */ /* 0x0008e2000c1e1900 */
[----:B------:R-:W-:Y:S01]  /*1a20*/  SHF.R.S32.HI R40, RZ, 0x1f, R58 ;  /* 0x0000001fff287819 */ /* 0x000fe2000001143a */
[-C--:B-1----:R-:W-:Y:S01]  /*1a30*/  IMAD.WIDE.U32 R6, R58, R8.reuse, RZ ;  /* 0x000000083a067225 */ /* 0x082fe200078e00ff */
[----:B------:R-:W-:Y:S01]  /*1a40*/  ISETP.NE.U32.AND P0, PT, RZ, UR6, PT ;  /* 0x00000006ff007c0c */ /* 0x000fe2000bf05070 */
[----:B------:R-:W1:Y:S01]  /*1a50*/  LDC.64 R14, c[0x0][0x408] ;  /* 0x00010200ff0e7b82 */ /* 0x000e620000000a00 */
[----:B0-----:R-:W-:Y:S01]  /*1a60*/  SHF.R.U32.HI R42, RZ, 0x7, R32 ;  /* 0x00000007ff2a7819 */ /* 0x001fe20000011620 */
[-C--:B------:R-:W-:Y:S01]  /*1a70*/  IMAD R0, R40, R8.reuse, RZ ;  /* 0x0000000828007224 */ /* 0x080fe200078e02ff */
[----:B------:R-:W-:Y:S01]  /*1a80*/  ISETP.NE.AND.EX P0, PT, RZ, UR7, PT, P0 ;  /* 0x00000007ff007c0c */ /* 0x000fe2000bf05300 */
[----:B------:R-:W-:Y:S01]  /*1a90*/  IMAD R10, R225, R8, RZ ;  /* 0x00000008e10a7224 */ /* 0x000fe200078e02ff */
[----:B------:R-:W-:Y:S01]  /*1aa0*/  ISETP.NE.AND P6, PT, R42, 0x1, PT ;  /* 0x000000012a00780c */ /* 0x000fe20003fc5270 */
[----:B------:R-:W-:Y:S01]  /*1ab0*/  IMAD R3, R58, R9, R0 ;  /* 0x000000093a037224 */ /* 0x000fe200078e0200 */
[C---:B------:R-:W-:Y:S01]  /*1ac0*/  IADD3 R12, R16.reuse, 0xc0, RZ ;  /* 0x000000c0100c7810 */ /* 0x040fe20007ffe0ff */
[----:B------:R-:W-:Y:S01]  /*1ad0*/  VIADD R63, R16, 0x40 ;  /* 0x00000040103f7836 */ /* 0x000fe20000000000 */
[----:B------:R-:W-:Y:S01]  /*1ae0*/  SHF.L.U32 R71, R227, 0x6, RZ ;  /* 0x00000006e3477819 */ /* 0x000fe200000006ff */
[----:B------:R-:W-:Y:S01]  /*1af0*/  IMAD.IADD R7, R7, 0x1, R3 ;  /* 0x0000000107077824 */ /* 0x000fe200078e0203 */
[----:B------:R-:W-:Y:S01]  /*1b00*/  SHF.L.U64.HI R67, R8, 0x6, R9 ;  /* 0x0000000608437819 */ /* 0x000fe20000010209 */
[----:B------:R-:W-:Y:S01]  /*1b10*/  IMAD R3, R11, UR4, RZ ;  /* 0x000000040b037c24 */ /* 0x000fe2000f8e02ff */
[----:B------:R-:W-:Y:S01]  /*1b20*/  LOP3.LUT R71, R71, 0x1c0, RZ, 0xc0, !PT ;  /* 0x000001c047477812 */ /* 0x000fe200078ec0ff */
[----:B----4-:R-:W-:Y:S01]  /*1b30*/  IMAD.WIDE.U32 R4, R90, UR4, R6 ;  /* 0x000000045a047c25 */ /* 0x010fe2000f8e0006 */
[----:B--2---:R-:W-:-:S02]  /*1b40*/  SHF.L.U64.HI R72, R56, 0x6, R57 ;  /* 0x0000000638487819 */ /* 0x004fc40000010239 */
[----:B------:R-:W-:Y:S01]  /*1b50*/  SHF.R.U32.HI R74, RZ, 0x3, R71 ;  /* 0x00000003ff4a7819 */ /* 0x000fe20000011647 */
[----:B------:R-:W-:Y:S01]  /*1b60*/  IMAD R3, R90, UR5, R3 ;  /* 0x000000055a037c24 */ /* 0x000fe2000f8e0203 */
[----:B------:R-:W-:Y:S01]  /*1b70*/  ULDC.64 UR4, c[0x0][0x310] ;  /* 0x0000c40000047ab9 */ /* 0x000fe20000000a00 */
[----:B------:R-:W-:Y:S01]  /*1b80*/  IMAD.WIDE.U32 R6, R19, R8, R16 ;  /* 0x0000000813067225 */ /* 0x000fe200078e0010 */
[----:B------:R-:W-:-:S03]  /*1b90*/  SHF.R.S32.HI R75, RZ, 0x1f, R222 ;  /* 0x0000001fff4b7819 */ /* 0x000fc600000114de */
[----:B------:R-:W-:Y:S01]  /*1ba0*/  IMAD.IADD R5, R5, 0x1, R3 ;  /* 0x0000000105057824 */ /* 0x000fe200078e0203 */
[----:B-1----:R-:W-:Y:S01]  /*1bb0*/  SHF.L.U64.HI R69, R14, 0x6, R15 ;  /* 0x000000060e457819 */ /* 0x002fe2000001020f */
[C---:B------:R-:W-:Y:S02]  /*1bc0*/  VIADD R64, R16.reuse, 0x60 ;  /* 0x0000006010407836 */ /* 0x040fe40000000000 */
[C---:B------:R-:W-:Y:S02]  /*1bd0*/  VIADD R65, R16.reuse, 0x80 ;  /* 0x0000008010417836 */ /* 0x040fe40000000000 */
[C---:B------:R-:W-:Y:S02]  /*1be0*/  VIADD R66, R16.reuse, 0xa0 ;  /* 0x000000a010427836 */ /* 0x040fe40000000000 */
[----:B------:R-:W-:Y:S02]  /*1bf0*/  VIADD R23, R16, 0xe0 ;  /* 0x000000e010177836 */ /* 0x000fe40000000000 */
[----:B------:R-:W-:-:S02]  /*1c00*/  IMAD R28, R225, R56, RZ ;  /* 0x00000038e11c7224 */ /* 0x000fc400078e02ff */
[----:B------:R-:W-:Y:S02]  /*1c10*/  IMAD.MOV.U32 R77, RZ, RZ, 0x20 ;  /* 0x00000020ff4d7424 */ /* 0x000fe400078e00ff */
[----:B------:R-:W-:Y:S02]  /*1c20*/  IMAD R35, R19, R57, R28 ;  /* 0x0000003913237224 */ /* 0x000fe400078e021c */
[----:B------:R-:W-:Y:S01]  /*1c30*/  VIADD R76, R42, 0x8 ;  /* 0x000000082a4c7836 */ /* 0x000fe20000000000 */
[----:B------:R-:W-:Y:S01]  /*1c40*/  SHF.R.U32.HI R42, RZ, 0x3, R210 ;  /* 0x00000003ff2a7819 */ /* 0x000fe200000116d2 */
[----:B------:R-:W-:Y:S02]  /*1c50*/  IMAD.SHL.U32 R68, R8, 0x40, RZ ;  /* 0x0000004008447824 */ /* 0x000fe400078e00ff */
[----:B------:R-:W-:Y:S02]  /*1c60*/  IMAD R81, R15, 0x60, RZ ;  /* 0x000000600f517824 */ /* 0x000fe400078e02ff */
[----:B------:R-:W-:-:S02]  /*1c70*/  IMAD.SHL.U32 R70, R14, 0x40, RZ ;  /* 0x000000400e467824 */ /* 0x000fc400078e00ff */
[----:B------:R-:W-:Y:S02]  /*1c80*/  IMAD.SHL.U32 R73, R56, 0x40, RZ ;  /* 0x0000004038497824 */ /* 0x000fe400078e00ff */
[----:B---3--:R-:W-:Y:S01]  /*1c90*/  IMAD.SHL.U32 R78, R43, 0x2, RZ ;  /* 0x000000022b4e7824 */ /* 0x008fe200078e00ff */
[----:B------:R-:W-:Y:S02]  /*1ca0*/  SHF.R.S32.HI R0, RZ, 0x1f, R29 ;  /* 0x0000001fff007819 */ /* 0x000fe4000001141d */
[----:B------:R-:W-:Y:S01]  /*1cb0*/  SEL R21, R29, RZ, !P0 ;  /* 0x000000ff1d157207 */ /* 0x000fe20004000000 */
[----:B------:R-:W-:Y:S01]  /*1cc0*/  IMAD.WIDE.U32 R28, R19, R56, R16 ;  /* 0x00000038131c7225 */ /* 0x000fe200078e0010 */
[----:B------:R-:W-:-:S03]  /*1cd0*/  SEL R20, R0, RZ, !P0 ;  /* 0x000000ff00147207 */ /* 0x000fc60004000000 */
[----:B------:R-:W-:-:S04]  /*1ce0*/  IMAD.WIDE.U32 R4, R21, UR4, R4 ;  /* 0x0000000415047c25 */ /* 0x000fc8000f8e0004 */
[----:B------:R-:W-:Y:S01]  /*1cf0*/  IMAD R0, R20, UR4, RZ ;  /* 0x0000000414007c24 */ /* 0x000fe2000f8e02ff */
[----:B------:R-:W-:Y:S01]  /*1d00*/  IADD3 R61, P0, R4, R6, RZ ;  /* 0x00000006043d7210 */ /* 0x000fe20007f1e0ff */
[----:B------:R-:W-:Y:S02]  /*1d10*/  IMAD.IADD R29, R35, 0x1, R29 ;  /* 0x00000001231d7824 */ /* 0x000fe400078e021d */
[----:B------:R-:W-:Y:S01]  /*1d20*/  IMAD R3, R21, UR5, R0 ;  /* 0x0000000515037c24 */ /* 0x000fe2000f8e0200 */
[----:B------:R-:W-:Y:S05]  /*1d30*/  @!P6 WARPSYNC.ALL ;  /* 0x000000000000e948 */ /* 0x000fea0003800000 */
[----:B------:R-:W-:Y:S01]  /*1d40*/  ULDC UR4, c[0x0][0x320] ;  /* 0x0000c80000047ab9 */ /* 0x000fe20000000800 */
[----:B------:R-:W-:Y:S01]  /*1d50*/  IMAD R0, R19, R9, R10 ;  /* 0x0000000913007224 */ /* 0x000fe200078e020a */
[----:B------:R-:W-:Y:S01]  /*1d60*/  @!P6 BAR.SYNC.DEFER_BLOCKING 0x9, 0x100 ;  /* 0x024400000000eb1d */ /* 0x000fe20000010000 */
[----:B------:R-:W-:Y:S01]  /*1d70*/  IMAD.IADD R3, R5, 0x1, R3 ;  /* 0x0000000105037824 */ /* 0x000fe200078e0203 */
[----:B------:R-:W-:Y:S01]  /*1d80*/  ISETP.GE.AND P1, PT, R62, UR4, PT ;  /* 0x000000043e007c0c */ /* 0x000fe2000bf26270 */
[----:B-----5:R-:W-:Y:S01]  /*1d90*/  IMAD.WIDE.U32 R36, R38, R56, R28 ;  /* 0x0000003826247225 */ /* 0x020fe200078e001c */
[----:B------:R-:W-:-:S02]  /*1da0*/  ISETP.GE.AND P2, PT, R12, UR4, PT ;  /* 0x000000040c007c0c */ /* 0x000fc4000bf46270 */
[----:B------:R-:W-:Y:S01]  /*1db0*/  SEL R6, RZ, 0xffffffff, P1 ;  /* 0xffffffffff067807 */ /* 0x000fe20000800000 */
[----:B------:R-:W-:Y:S01]  /*1dc0*/  ULDC.64 UR6, c[0x0][0x330] ;  /* 0x0000cc0000067ab9 */ /* 0x000fe20000000a00 */
[----:B------:R-:W-:Y:S01]  /*1dd0*/  IADD3.X R0, R3, R7, R0, P0, !PT ;  /* 0x0000000703007210 */ /* 0x000fe200007fe400 */
[----:B------:R-:W-:Y:S01]  /*1de0*/  IMAD R7, R11, UR6, RZ ;  /* 0x000000060b077c24 */ /* 0x000fe2000f8e02ff */
[----:B------:R-:W-:Y:S01]  /*1df0*/  ISETP.GE.AND P0, PT, R16, UR4, PT ;  /* 0x0000000410007c0c */ /* 0x000fe2000bf06270 */
[----:B------:R-:W-:Y:S01]  /*1e00*/  IMAD.SHL.U32 R11, R6, 0x2, RZ ;  /* 0x00000002060b7824 */ /* 0x000fe200078e00ff */
[----:B------:R-:W-:Y:S01]  /*1e10*/  ISETP.GE.AND P1, PT, R64, UR4, PT ;  /* 0x0000000440007c0c */ /* 0x000fe2000bf26270 */
[C---:B------:R-:W-:Y:S01]  /*1e20*/  IMAD R13, R90.reuse, UR7, R7 ;  /* 0x000000075a0d7c24 */ /* 0x040fe2000f8e0207 */
[----:B------:R-:W-:Y:S01]  /*1e30*/  SEL R10, RZ, 0x1, P0 ;  /* 0x00000001ff0a7807 */ /* 0x000fe20000000000 */
[----:B------:R-:W-:Y:S01]  /*1e40*/  IMAD.WIDE.U32 R6, R90, UR6, R16 ;  /* 0x000000065a067c25 */ /* 0x000fe2000f8e0010 */
[----:B------:R-:W-:-:S02]  /*1e50*/  ISETP.GE.AND P0, PT, R63, UR4, PT ;  /* 0x000000043f007c0c */ /* 0x000fc4000bf06270 */
[----:B------:R-:W-:Y:S01]  /*1e60*/  LOP3.LUT R10, R11, 0x2, R10, 0xe2, !PT ;  /* 0x000000020b0a7812 */ /* 0x000fe200078ee20a */
[----:B------:R-:W-:Y:S01]  /*1e70*/  IMAD.IADD R7, R7, 0x1, R13 ;  /* 0x0000000107077824 */ /* 0x000fe200078e020d */
[----:B------:R-:W-:Y:S02]  /*1e80*/  SEL R11, RZ, 0x4, P0 ;  /* 0x00000004ff0b7807 */ /* 0x000fe40000000000 */
[----:B------:R-:W-:Y:S02]  /*1e90*/  SEL R12, RZ, 0x8, P1 ;  /* 0x00000008ff0c7807 */ /* 0x000fe40000800000 */
[----:B------:R-:W-:Y:S02]  /*1ea0*/  ISETP.GE.AND P0, PT, R65, UR4, PT ;  /* 0x0000000441007c0c */ /* 0x000fe4000bf06270 */
[----:B------:R-:W-:Y:S02]  /*1eb0*/  ISETP.GE.AND P1, PT, R66, UR4, PT ;  /* 0x0000000442007c0c */ /* 0x000fe4000bf26270 */
[----:B------:R-:W-:-:S02]  /*1ec0*/  LOP3.LUT R10, R12, R10, R11, 0xfe, !PT ;  /* 0x0000000a0c0a7212 */ /* 0x000fc400078efe0b */
[----:B------:R-:W-:Y:S02]  /*1ed0*/  SEL R11, RZ, 0x10, P0 ;  /* 0x00000010ff0b7807 */ /* 0x000fe40000000000 */
[----:B------:R-:W-:Y:S02]  /*1ee0*/  SEL R12, RZ, 0x20, P1 ;  /* 0x00000020ff0c7807 */ /* 0x000fe40000800000 */
[----:B------:R-:W-:Y:S01]  /*1ef0*/  ISETP.GE.AND P3, PT, R23, UR4, PT ;  /* 0x0000000417007c0c */ /* 0x000fe2000bf66270 */
[----:B------:R-:W-:Y:S01]  /*1f00*/  ULDC.64 UR4, c[0x0][0x338] ;  /* 0x0000ce0000047ab9 */ /* 0x000fe20000000a00 */
[----:B------:R-:W-:Y:S01]  /*1f10*/  LOP3.LUT R11, R12, R10, R11, 0xfe, !PT ;  /* 0x0000000a0c0b7212 */ /* 0x000fe200078efe0b */
[----:B------:R-:W-:Y:S01]  /*1f20*/  IMAD R12, R20, UR4, RZ ;  /* 0x00000004140c7c24 */ /* 0x000fe2000f8e02ff */
[----:B------:R-:W-:Y:S01]  /*1f30*/  SEL R10, RZ, 0x40, P2 ;  /* 0x00000040ff0a7807 */ /* 0x000fe20001000000 */
[C---:B------:R-:W-:Y:S01]  /*1f40*/  IMAD.WIDE.U32 R6, R21.reuse, UR4, R6 ;  /* 0x0000000415067c25 */ /* 0x040fe2000f8e0006 */
[----:B------:R-:W-:Y:S01]  /*1f50*/  ISETP.GE.AND P0, PT, R16, R43, PT ;  /* 0x0000002b1000720c */ /* 0x000fe20003f06270 */
[----:B------:R-:W-:Y:S01]  /*1f60*/  ULDC UR4, c[0x0][0x2f4] ;  /* 0x0000bd0000047ab9 */ /* 0x000fe20000000800 */
[----:B------:R-:W-:Y:S01]  /*1f70*/  SHF.R.S32.HI R23, RZ, 0x1f, R22 ;  /* 0x0000001fff177819 */ /* 0x000fe20000011416 */
[----:B------:R-:W-:Y:S01]  /*1f80*/  IMAD R41, R21, UR5, R12 ;  /* 0x0000000515297c24 */ /* 0x000fe2000f8e020c */
[----:B------:R-:W-:Y:S01]  /*1f90*/  LOP3.LUT R96, R11, R10, RZ, 0xfc, !PT ;  /* 0x0000000a0b607212 */ /* 0x000fe200078efcff */
[-C--:B------:R-:W-:Y:S01]  /*1fa0*/  IMAD R10, R225, R14.reuse, RZ ;  /* 0x0000000ee10a7224 */ /* 0x080fe200078e02ff */
[----:B------:R-:W-:Y:S01]  /*1fb0*/  SEL R33, R43, RZ, P0 ;  /* 0x000000ff2b217207 */ /* 0x000fe20000000000 */
[----:B------:R-:W-:Y:S01]  /*1fc0*/  IMAD.WIDE.U32 R12, R19, R14, R22 ;  /* 0x0000000e130c7225 */ /* 0x000fe200078e0016 */
[----:B------:R-:W-:-:S02]  /*1fd0*/  LOP3.LUT R29, R71, 0x18, R16, 0xf8, !PT ;  /* 0x00000018471d7812 */ /* 0x000fc400078ef810 */
[----:B------:R-:W-:Y:S01]  /*1fe0*/  LOP3.LUT P1, RZ, R227, 0x4, RZ, 0xc0, !PT ;  /* 0x00000004e3ff7812 */ /* 0x000fe2000782c0ff */
[----:B------:R-:W-:Y:S01]  /*1ff0*/  IMAD R31, R19, R15, R10 ;  /* 0x0000000f131f7224 */ /* 0x000fe200078e020a */
[----:B------:R-:W-:Y:S01]  /*2000*/  LOP3.LUT R28, R29, R74, RZ, 0x3c, !PT ;  /* 0x0000004a1d1c7212 */ /* 0x000fe200078e3cff */
[C---:B------:R-:W-:Y:S01]  /*2010*/  IMAD.WIDE.U32 R20, R19.reuse, R14, R16 ;  /* 0x0000000e13147225 */ /* 0x040fe200078e0010 */
[----:B------:R-:W-:Y:S02]  /*2020*/  IADD3 R58, P2, R19, R58, RZ ;  /* 0x0000003a133a7210 */ /* 0x000fe40007f5e0ff */
[----:B------:R-:W-:Y:S01]  /*2030*/  SEL R77, R77, 0xffffffe0, !P1 ;  /* 0xffffffe04d4d7807 */ /* 0x000fe20004800000 */
[----:B------:R-:W-:Y:S01]  /*2040*/  IMAD.WIDE.U32 R10, R19, R56, R22 ;  /* 0x00000038130a7225 */ /* 0x000fe200078e0016 */
[----:B------:R-:W-:Y:S02]  /*2050*/  SEL R95, RZ, 0xffffff80, P3 ;  /* 0xffffff80ff5f7807 */ /* 0x000fe40001800000 */
[C---:B------:R-:W-:Y:S01]  /*2060*/  ISETP.GE.AND P1, PT, R16.reuse, UR4, PT ;  /* 0x0000000410007c0c */ /* 0x040fe2000bf26270 */
[----:B------:R-:W-:Y:S01]  /*2070*/  IMAD.IADD R33, R16, 0x1, R33 ;  /* 0x0000000110217824 */ /* 0x000fe200078e0221 */
[C---:B------:R-:W-:Y:S01]  /*2080*/  LOP3.LUT R95, R96.reuse, 0x80, R95, 0xc8, !PT ;  /* 0x00000080605f7812 */ /* 0x040fe200078ec85f */
[----:B------:R-:W-:Y:S01]  /*2090*/  IMAD.IADD R13, R13, 0x1, R31 ;  /* 0x000000010d0d7824 */ /* 0x000fe200078e021f */
[----:B------:R-:W-:Y:S01]  /*20a0*/  LOP3.LUT R96, R96, 0x40, RZ, 0xc0, !PT ;  /* 0x0000004060607812 */ /* 0x000fe200078ec0ff */
[----:B------:R-:W-:Y:S01]  /*20b0*/  IMAD.IADD R31, R31, 0x1, R21 ;  /* 0x000000011f1f7824 */ /* 0x000fe200078e0215 */
[----:B------:R-:W-:Y:S01]  /*20c0*/  SHF.R.S32.HI R32, RZ, 0x1f, R33 ;  /* 0x0000001fff207819 */ /* 0x000fe20000011421 */
[----:B------:R-:W-:Y:S01]  /*20d0*/  IMAD.IADD R21, R11, 0x1, R35 ;  /* 0x000000010b157824 */ /* 0x000fe200078e0223 */
[----:B------:R-:W-:Y:S01]  /*20e0*/  SHF.R.S32.HI R11, RZ, 0x1f, R38 ;  /* 0x0000001fff0b7819 */ /* 0x000fe20000011426 */
[----:B------:R-:W-:Y:S01]  /*20f0*/  IMAD.MOV.U32 R30, RZ, RZ, R20 ;  /* 0x000000ffff1e7224 */ /* 0x000fe200078e0014 */
[----:B------:R-:W-:Y:S01]  /*2100*/  LEA.HI R32, R32, R33, RZ, 0x3 ;  /* 0x0000002120207211 */ /* 0x000fe200078f18ff */
[----:B------:R-:W-:-:S02]  /*2110*/  IMAD.MOV.U32 R20, RZ, RZ, R10 ;  /* 0x000000ffff147224 */ /* 0x000fc400078e000a */
[----:B------:R-:W-:Y:S01]  /*2120*/  IMAD R10, R11, R14, RZ ;  /* 0x0000000e0b0a7224 */ /* 0x000fe200078e02ff */
[----:B------:R-:W-:Y:S01]  /*2130*/  LOP3.LUT R29, R71, 0x38, R32, 0xf8, !PT ;  /* 0x00000038471d7812 */ /* 0x000fe200078ef820 */
[----:B------:R-:W-:Y:S01]  /*2140*/  IMAD R79, R211, 0x200, R28 ;  /* 0x00000200d34f7824 */ /* 0x000fe200078e021c */
[----:B------:R-:W-:Y:S01]  /*2150*/  LOP3.LUT R28, R210, 0x38, R32, 0xf8, !PT ;  /* 0x00000038d21c7812 */ /* 0x000fe200078ef820 */
[----:B------:R-:W-:Y:S01]  /*2160*/  IMAD R34, R11, R56, RZ ;  /* 0x000000380b227224 */ /* 0x000fe200078e02ff */
[----:B------:R-:W-:Y:S01]  /*2170*/  LOP3.LUT R90, R32, 0xfffffff8, RZ, 0xc0, !PT ;  /* 0xfffffff8205a7812 */ /* 0x000fe200078ec0ff */
[----:B------:R-:W-:Y:S01]  /*2180*/  IMAD R85, R38, R15, R10 ;  /* 0x0000000f26557224 */ /* 0x000fe200078e020a */
[----:B------:R-:W-:Y:S01]  /*2190*/  LOP3.LUT R93, R28, R42, RZ, 0x3c, !PT ;  /* 0x0000002a1c5d7212 */ /* 0x000fe200078e3cff */
[C---:B------:R-:W-:Y:S01]  /*21a0*/  IMAD.WIDE.U32 R10, R38.reuse, R14, R12 ;  /* 0x0000000e260a7225 */ /* 0x040fe200078e000c */
[----:B------:R-:W-:Y:S02]  /*21b0*/  LOP3.LUT R92, R29, R74, RZ, 0x3c, !PT ;  /* 0x0000004a1d5c7212 */ /* 0x000fe400078e3cff */
[----:B------:R-:W-:Y:S01]  /*21c0*/  SHF.R.S32.HI R88, RZ, 0x3, R32 ;  /* 0x00000003ff587819 */ /* 0x000fe20000011420 */
[----:B------:R-:W-:Y:S01]  /*21d0*/  IMAD.WIDE.U32 R12, R38, R14, R30 ;  /* 0x0000000e260c7225 */ /* 0x000fe200078e001e */
[----:B------:R-:W-:-:S02]  /*21e0*/  SHF.R.S32.HI R91, RZ, 0x1f, R90 ;  /* 0x0000001fff5b7819 */ /* 0x000fc4000001145a */
[----:B------:R-:W-:Y:S01]  /*21f0*/  LEA R92, R211, R92, 0x9 ;  /* 0x0000005cd35c7211 */ /* 0x000fe200078e48ff */
[----:B------:R-:W-:Y:S02]  /*2200*/  IMAD R33, R9, 0x60, RZ ;  /* 0x0000006009217824 */ /* 0x000fe400078e02ff */
[C---:B------:R-:W-:Y:S02]  /*2210*/  IMAD R87, R38.reuse, R57, R34 ;  /* 0x0000003926577224 */ /* 0x040fe400078e0222 */
[----:B------:R-:W-:Y:S02]  /*2220*/  IMAD R31, R57, 0x60, RZ ;  /* 0x00000060391f7824 */ /* 0x000fe400078e02ff */
[----:B------:R-:W-:-:S04]  /*2230*/  IMAD.WIDE.U32 R20, R38, R56, R20 ;  /* 0x0000003826147225 */ /* 0x000fc800078e0014 */
[----:B------:R-:W-:-:S04]  /*2240*/  IMAD.WIDE.U32 R8, R8, 0x60, RZ ;  /* 0x0000006008087825 */ /* 0x000fc800078e00ff */
[----:B------:R-:W-:-:S04]  /*2250*/  IMAD.WIDE.U32 R14, R14, 0x60, RZ ;  /* 0x000000600e0e7825 */ /* 0x000fc800078e00ff */
[----:B------:R-:W-:-:S04]  /*2260*/  IMAD.WIDE.U32 R56, R56, 0x60, RZ ;  /* 0x0000006038387825 */ /* 0x000fc800078e00ff */
[----:B------:R-:W-:Y:S01]  /*2270*/  IMAD.X R59, R225, 0x1, R40, P2 ;  /* 0x00000001e13b7824 */ /* 0x000fe200010e0628 */
[----:B------:R-:W-:Y:S01]  /*2280*/  ISETP.GE.AND P2, PT, R62, UR4, PT ;  /* 0x000000043e007c0c */ /* 0x000fe2000bf46270 */
[----:B------:R-:W-:Y:S02]  /*2290*/  IMAD.IADD R84, R11, 0x1, R85 ;  /* 0x000000010b547824 */ /* 0x000fe400078e0255 */
[----:B------:R-:W-:Y:S02]  /*22a0*/  IMAD.IADD R86, R21, 0x1, R87 ;  /* 0x0000000115567824 */ /* 0x000fe400078e0257 */
[----:B------:R-:W-:Y:S02]  /*22b0*/  IMAD.IADD R80, R9, 0x1, R33 ;  /* 0x0000000109507824 */ /* 0x000fe400078e0221 */
[----:B------:R-:W-:Y:S02]  /*22c0*/  IMAD.IADD R81, R15, 0x1, R81 ;  /* 0x000000010f517824 */ /* 0x000fe400078e0251 */
[----:B------:R-:W-:-:S02]  /*22d0*/  IMAD.IADD R82, R57, 0x1, R31 ;  /* 0x0000000139527824 */ /* 0x000fc400078e021f */
[----:B------:R-:W-:Y:S02]  /*22e0*/  IMAD.IADD R83, R77, 0x1, R79 ;  /* 0x000000014d537824 */ /* 0x000fe400078e024f */
[----:B------:R-:W-:Y:S02]  /*22f0*/  IMAD.IADD R85, R85, 0x1, R13 ;  /* 0x0000000155557824 */ /* 0x000fe400078e020d */
[----:B------:R-:W-:Y:S02]  /*2300*/  IMAD.IADD R87, R87, 0x1, R37 ;  /* 0x0000000157577824 */ /* 0x000fe400078e0225 */
[----:B------:R-:W-:Y:S02]  /*2310*/  IMAD.IADD R93, R212, 0x1, R93 ;  /* 0x00000001d45d7824 */ /* 0x000fe400078e025d */
[----:B------:R-:W-:-:S07]  /*2320*/  IMAD.IADD R94, R7, 0x1, R41 ;  /* 0x00000001075e7824 */ /* 0x000fce00078e0229 */
.L_x_9747:
[----:B------:R-:W0:Y:S01]  /*2330*/  LDC.64 R100, c[0x0][0x2e8] ;  /* 0x0000ba00ff647b82 */ /* 0x000e220000000a00 */
[----:B------:R-:W-:Y:S01]  /*2340*/  VIADD R45, R26, 0xffffffff ;  /* 0xffffffff1a2d7836 */ /* 0x000fe20000000000 */
[----:B------:R-:W-:Y:S05]  /*2350*/  YIELD ;  /* 0x0000000000007946 */ /* 0x000fea0003800000 */
[----:B------:R-:W-:Y:S01]  /*2360*/  SHF.R.S32.HI R35, RZ, 0x1f, R45 ;  /* 0x0000001fff237819 */ /* 0x000fe2000001142d */
[----:B------:R-:W1:Y:S01]  /*2370*/  LDC R105, c[0x0][0x3f4] ;  /* 0x0000fd00ff697b82 */ /* 0x000e620000000800 */
[-C--:B------:R-:W-:Y:S01]  /*2380*/  IMAD R29, R80, R45.reuse, RZ ;  /* 0x0000002d501d7224 */ /* 0x080fe200078e02ff */
[----:B------:R-:W-:Y:S01]  /*2390*/  BSSY B0, `(.L_x_9700) ;  /* 0x00002a3000007945 */ /* 0x000fe20003800000 */
[----:B------:R-:W-:-:S04]  /*23a0*/  IMAD.WIDE.U32 R102, R8, R45, RZ ;  /* 0x0000002d08667225 */ /* 0x000fc800078e00ff */
[----:B------:R-:W-:Y:S01]  /*23b0*/  IMAD R31, R35, R8, R29 ;  /* 0x00000008231f7224 */ /* 0x000fe200078e021d */
[CC--:B------:R-:W-:Y:S01]  /*23c0*/  IADD3 R26, P3, P4, R61.reuse, R102.reuse, R68 ;  /* 0x000000663d1a7210 */ /* 0x0c0fe20007c7e044 */
[C---:B------:R-:W-:Y:S01]  /*23d0*/  IMAD R106, R2.reuse, 0x1800, R79 ;  /* 0x00001800026a7824 */ /* 0x040fe200078e024f */
[----:B------:R-:W-:Y:S01]  /*23e0*/  IADD3 R29, P5, R61, R102, RZ ;  /* 0x000000663d1d7210 */ /* 0x000fe20007fbe0ff */
[----:B------:R-:W-:Y:S02]  /*23f0*/  IMAD.IADD R107, R103, 0x1, R31 ;  /* 0x00000001676b7824 */ /* 0x000fe400078e021f */
[----:B------:R-:W-:Y:S02]  /*2400*/  IMAD R104, R2, 0x1800, R83 ;  /* 0x0000180002687824 */ /* 0x000fe400078e0253 */
[----:B------:R-:W-:Y:S01]  /*2410*/  IMAD.X R30, R107, 0x1, R0, P5 ;  /* 0x000000016b1e7824 */ /* 0x000fe200028e0600 */
[----:B------:R-:W-:Y:S01]  /*2420*/  IADD3.X R28, R0, R107, R67, P3, P4 ;  /* 0x0000006b001c7210 */ /* 0x000fe20001fe8443 */
[--C-:B------:R-:W-:Y:S01]  /*2430*/  IMAD R106, R106, 0x2, R25.reuse ;  /* 0x000000026a6a7824 */ /* 0x100fe200078e0219 */
[-C--:B0-----:R-:W-:Y:S01]  /*2440*/  LEA R40, P3, R26, R100.reuse, 0x1 ;  /* 0x000000641a287211 */ /* 0x081fe200078608ff */
[----:B------:R-:W-:Y:S01]  /*2450*/  IMAD R104, R104, 0x2, R25 ;  /* 0x0000000268687824 */ /* 0x000fe200078e0219 */
[----:B------:R-:W-:-:S02]  /*2460*/  LEA R42, P5, R29, R100, 0x1 ;  /* 0x000000641d2a7211 */ /* 0x000fc400078a08ff */
[----:B------:R-:W-:Y:S01]  /*2470*/  LEA.HI.X R41, R26, R101, R28, 0x1, P3 ;  /* 0x000000651a297211 */ /* 0x000fe200018f0c1c */
[----:B------:R-:W-:Y:S01]  /*2480*/  IMAD.MOV.U32 R26, RZ, RZ, R45 ;  /* 0x000000ffff1a7224 */ /* 0x000fe200078e002d */
[----:B-1----:R-:W-:Y:S02]  /*2490*/  ISETP.GE.AND P3, PT, R105, 0x1, PT ;  /* 0x000000016900780c */ /* 0x002fe40003f66270 */
[----:B------:R-:W-:Y:S02]  /*24a0*/  ISETP.GT.AND P4, PT, R45, R27, PT ;  /* 0x0000001b2d00720c */ /* 0x000fe40003f84270 */
[----:B------:R-:W-:Y:S02]  /*24b0*/  LEA.HI.X R43, R29, R101, R30, 0x1, P5 ;  /* 0x000000651d2b7211 */ /* 0x000fe400028f0c1e */
[----:B------:R-:W-:-:S07]  /*24c0*/  P2R R98, PR, RZ, 0x10 ;  /* 0x00000010ff627803 */ /* 0x000fce0000000000 */
[----:B----4-:R-:W-:Y:S05]  /*24d0*/  @!P3 BRA `(.L_x_9701) ;  /* 0x0000002400d4b947 */ /* 0x010fea0003800000 */
        /* <DEDUP_REMOVED lines=19> */
[----:B------:R-:W-:-:S03]  /*2610*/  CS2R R54, SRZ ;  /* 0x0000000000367805 */ /* 0x000fc6000001ff00 */
[----:B------:R-:W-:Y:S05]  /*2620*/  @P4 BRA `(.L_x_9704) ;  /* 0x0000000000504947 */ /* 0x000fea0003800000 */
[----:B------:R-:W-:Y:S01]  /*2630*/  IADD3 R33, P3, R20, R28, RZ ;  /* 0x0000001c14217210 */ /* 0x000fe20007f7e0ff */
[----:B------:R-:W-:Y:S01]  /*2640*/  ULDC.64 UR4, c[0x0][0x3e8] ;  /* 0x0000fa0000047ab9 */ /* 0x000fe20000000a00 */
[----:B------:R-:W-:Y:S02]  /*2650*/  CS2R R52, SRZ ;  /* 0x0000000000347805 */ /* 0x000fe4000001ff00 */
[----:B------:R-:W-:Y:S01]  /*2660*/  CS2R R54, SRZ ;  /* 0x0000000000367805 */ /* 0x000fe2000001ff00 */
[----:B------:R-:W-:Y:S01]  /*2670*/  IMAD.X R44, R97, 0x1, R86, P3 ;  /* 0x00000001612c7824 */ /* 0x000fe200018e0656 */
[----:B------:R-:W-:-:S04]  /*2680*/  LEA R32, P3, R33, UR4, 0x1 ;  /* 0x0000000421207c11 */ /* 0x000fc8000f8608ff */
[----:B------:R-:W-:Y:S01]  /*2690*/  LEA.HI.X R33, R33, UR5, R44, 0x1, P3 ;  /* 0x0000000521217c11 */ /* 0x000fe200098f0c2c */
[----:B------:R-:W-:Y:S01]  /*26a0*/  ULDC.64 UR4, c[0x0][0x400] ;  /* 0x0001000000047ab9 */ /* 0x000fe20000000a00 */
[----:B------:R-:W-:-:S05]  /*26b0*/  IADD3 R45, P3, R10, R30, RZ ;  /* 0x0000001e0a2d7210 */ /* 0x000fca0007f7e0ff */
[----:B------:R-:W-:Y:S01]  /*26c0*/  IMAD.X R46, R108, 0x1, R84, P3 ;  /* 0x000000016c2e7824 */ /* 0x000fe200018e0654 */
[----:B------:R-:W-:-:S04]  /*26d0*/  LEA R44, P3, R45, UR4, 0x1 ;  /* 0x000000042d2c7c11 */ /* 0x000fc8000f8608ff */
[----:B------:R-:W-:Y:S02]  /*26e0*/  LEA.HI.X R45, R45, UR5, R46, 0x1, P3 ;  /* 0x000000052d2d7c11 */ /* 0x000fe400098f0c2e */
        /* <DEDUP_REMOVED lines=8> */
.L_x_9704:
[----:B------:R-:W-:Y:S05]  /*2770*/  BSYNC B1 ;  /* 0x0000000000017941 */ /* 0x000fea0003800000 */
.L_x_9703:
[----:B------:R-:W-:Y:S01]  /*2780*/  ISETP.GE.AND P5, PT, R222, R99, PT ;  /* 0x00000063de00720c */ /* 0x000fe20003fa6270 */
[----:B------:R-:W-:Y:S01]  /*2790*/  BSSY B1, `(.L_x_9705) ;  /* 0x000001b000017945 */ /* 0x000fe20003800000 */
[----:B0-----:R-:W-:Y:S02]  /*27a0*/  CS2R R44, SRZ ;  /* 0x00000000002c7805 */ /* 0x001fe4000001ff00 */
[----:B------:R-:W-:Y:S01]  /*27b0*/  CS2R R32, SRZ ;  /* 0x0000000000207805 */ /* 0x000fe2000001ff00 */
[----:B-----5:R-:W-:Y:S01]  /*27c0*/  IMAD.MOV.U32 R100, RZ, RZ, R50 ;  /* 0x000000ffff647224 */ /* 0x020fe200078e0032 */
[----:B------:R-:W-:Y:S01]  /*27d0*/  CS2R R46, SRZ ;  /* 0x00000000002e7805 */ /* 0x000fe2000001ff00 */
[----:B------:R-:W-:-:S06]  /*27e0*/  IMAD.MOV.U32 R101, RZ, RZ, R51 ;  /* 0x000000ffff657224 */ /* 0x000fcc00078e0033 */
[----:B------:R-:W-:Y:S05]  /*27f0*/  @P5 BRA `(.L_x_9706) ;  /* 0x0000000000505947 */ /* 0x000fea0003800000 */
[----:B------:R-:W-:Y:S01]  /*2800*/  IADD3 R29, P3, P6, R20, R28, R73 ;  /* 0x0000001c141d7210 */ /* 0x000fe20007e7e049 */
[----:B------:R-:W-:Y:S01]  /*2810*/  ULDC.64 UR4, c[0x0][0x3e8] ;  /* 0x0000fa0000047ab9 */ /* 0x000fe20000000a00 */
[----:B------:R-:W-:Y:S02]  /*2820*/  CS2R R44, SRZ ;  /* 0x00000000002c7805 */ /* 0x000fe4000001ff00 */
[----:B------:R-:W-:Y:S02]  /*2830*/  CS2R R46, SRZ ;  /* 0x00000000002e7805 */ /* 0x000fe4000001ff00 */
[----:B------:R-:W-:Y:S02]  /*2840*/  IADD3.X R34, R86, R97, R72, P3, P6 ;  /* 0x0000006156227210 */ /* 0x000fe40001fec448 */
[----:B------:R-:W-:-:S04]  /*2850*/  IADD3 R31, P3, P6, R10, R30, R70 ;  /* 0x0000001e0a1f7210 */ /* 0x000fc80007e7e046 */
[----:B------:R-:W-:Y:S02]  /*2860*/  IADD3.X R32, R84, R108, R69, P3, P6 ;  /* 0x0000006c54207210 */ /* 0x000fe40001fec445 */
[----:B------:R-:W-:-:S04]  /*2870*/  LEA R28, P3, R29, UR4, 0x1 ;  /* 0x000000041d1c7c11 */ /* 0x000fc8000f8608ff */
[----:B------:R-:W-:Y:S01]  /*2880*/  LEA.HI.X R29, R29, UR5, R34, 0x1, P3 ;  /* 0x000000051d1d7c11 */ /* 0x000fe200098f0c22 */
[----:B------:R-:W-:Y:S02]  /*2890*/  ULDC.64 UR4, c[0x0][0x400] ;  /* 0x0001000000047ab9 */ /* 0x000fe40000000a00 */
        /* <DEDUP_REMOVED lines=10> */
.L_x_9706:
[----:B------:R-:W-:Y:S05]  /*2940*/  BSYNC B1 ;  /* 0x0000000000017941 */ /* 0x000fea0003800000 */
.L_x_9705:
[----:B0-----:R-:W-:Y:S01]  /*2950*/  IMAD.MOV.U32 R28, RZ, RZ, R52 ;  /* 0x000000ffff1c7224 */ /* 0x001fe200078e0034 */
[----:B------:R-:W-:Y:S01]  /*2960*/  MOV R29, R53 ;  /* 0x00000035001d7202 */ /* 0x000fe20000000f00 */
[----:B------:R-:W-:Y:S01]  /*2970*/  IMAD.MOV.U32 R30, RZ, RZ, R54 ;  /* 0x000000ffff1e7224 */ /* 0x000fe200078e0036 */
[----:B------:R-:W-:Y:S01]  /*2980*/  ISETP.NE.AND P3, PT, R203, 0x3, PT ;  /* 0x00000003cb00780c */ /* 0x000fe20003f65270 */
[----:B------:R-:W-:Y:S01]  /*2990*/  IMAD.MOV.U32 R31, RZ, RZ, R55 ;  /* 0x000000ffff1f7224 */ /* 0x000fe200078e0037 */
[----:B------:R-:W-:Y:S01]  /*29a0*/  PRMT R111, R28, 0x5410, R29 ;  /* 0x000054101c6f7816 */ /* 0x000fe2000000001d */
[----:B------:R-:W-:Y:S01]  /*29b0*/  IMAD.MOV.U32 R28, RZ, RZ, R48 ;  /* 0x000000ffff1c7224 */ /* 0x000fe200078e0030 */
[----:B------:R-:W-:Y:S01]  /*29c0*/  PRMT R115, R100, 0x5410, R101 ;  /* 0x0000541064737816 */ /* 0x000fe20000000065 */
[----:B------:R-:W-:Y:S01]  /*29d0*/  IMAD.MOV.U32 R29, RZ, RZ, R49 ;  /* 0x000000ffff1d7224 */ /* 0x000fe200078e0031 */
[----:B------:R-:W-:Y:S01]  /*29e0*/  PRMT R118, R30, 0x5410, R31 ;  /* 0x000054101e767816 */ /* 0x000fe2000000001f */
[----:B-----5:R-:W-:-:S02]  /*29f0*/  IMAD.MOV.U32 R30, RZ, RZ, R44 ;  /* 0x000000ffff1e7224 */ /* 0x020fc400078e002c */
[----:B------:R-:W-:Y:S01]  /*2a00*/  IMAD.MOV.U32 R31, RZ, RZ, R45 ;  /* 0x000000ffff1f7224 */ /* 0x000fe200078e002d */
        /* <DEDUP_REMOVED lines=15> */
.L_x_9707:
[----:B------:R-:W-:Y:S01]  /*2b00*/  IMAD R97, R2, 0x8, R18 ;  /* 0x0000000802617824 */ /* 0x000fe200078e0212 */
[----:B------:R-:W-:Y:S01]  /*2b10*/  SHF.L.U32 R108, R201, 0x1f, RZ ;  /* 0x0000001fc96c7819 */ /* 0x000fe200000006ff */
[----:B------:R-:W-:Y:S03]  /*2b20*/  BSSY B1, `(.L_x_9708) ;  /* 0x0000003000017945 */ /* 0x000fe60003800000 */
[----:B------:R-:W0:Y:S02]  /*2b30*/  SYNCS.PHASECHK.TRANS64.TRYWAIT P6, [R97+URZ+0x22890], R108 ;  /* 0x0228906c610075a7 */ /* 0x000e2400080c017f */
[----:B0-----:R-:W-:Y:S05]  /*2b40*/  @!P6 BRA `(.L_x_9709) ;  /* 0x0000013c0004e947 */ /* 0x001fea0003800000 */
.L_x_9985:
[----:B------:R-:W-:Y:S05]  /*2b50*/  BSYNC B1 ;  /* 0x0000000000017941 */ /* 0x000fea0003800000 */
.L_x_9708:
[----:B------:R-:W-:Y:S04]  /*2b60*/  BSSY B1, `(.L_x_9710) ;  /* 0x0000064000017945 */ /* 0x000fe80003800000 */
[----:B------:R-:W-:Y:S05]  /*2b70*/  @P4 BRA `(.L_x_9711) ;  /* 0x0000000400884947 */ /* 0x000fea0003800000 */
[----:B------:R-:W-:Y:S04]  /*2b80*/  BSSY B2, `(.L_x_9712) ;  /* 0x0000031000027945 */ /* 0x000fe80003800000 */
[----:B------:R-:W-:Y:S05]  /*2b90*/  @P1 BRA `(.L_x_9713) ;  /* 0x0000000000bc1947 */ /* 0x000fea0003800000 */
[----:B------:R1:W2:Y:S01]  /*2ba0*/  LDS.128 R28, [R106] ;  /* 0x000000006a1c7984 */ /* 0x0002a20000000c00 */
[----:B------:R-:W-:Y:S01]  /*2bb0*/  ISETP.GE.AND P4, PT, R22, R105, PT ;  /* 0x000000691600720c */ /* 0x000fe20003f86270 */
[----:B------:R-:W-:-:S12]  /*2bc0*/  BSSY B3, `(.L_x_9714) ;  /* 0x000002b000037945 */ /* 0x000fd80003800000 */
[----:B-1----:R-:W-:Y:S05]  /*2bd0*/  @P4 BRA `(.L_x_9715) ;  /* 0x0000000000a44947 */ /* 0x002fea0003800000 */
        /* <DEDUP_REMOVED lines=16> */
[----:B------:R-:W-:Y:S01]  /*2ce0*/  FFMA.FTZ R114, R29, R54, -R114 ;  /* 0x000000361d727223 */ /* 0x000fe20000010872 */
[----:B------:R-:W-:Y:S01]  /*2cf0*/  FMUL.FTZ R112, R31, R112 ;  /* 0x000000701f707220 */ /* 0x000fe20000410000 */
[----:B------:R-:W-:Y:S01]  /*2d00*/  FFMA.FTZ R109, R30, R54, R55 ;  /* 0x000000361e6d7223 */ /* 0x000fe20000010037 */
        /* <DEDUP_REMOVED lines=9> */
[--C-:B------:R-:W-:Y:S02]  /*2da0*/  HADD2.F32 R31, -RZ, R111.reuse.H0_H0 ;  /* 0x2000006fff1f7230 */ /* 0x100fe40000004100 */
[----:B------:R-:W-:Y:S01]  /*2db0*/  FMUL.FTZ R54, R28, R54 ;  /* 0x000000361c367220 */ /* 0x000fe20000410000 */
[----:B------:R-:W-:Y:S02]  /*2dc0*/  HADD2.F32 R53, -RZ, R111.H1_H1 ;  /* 0x3000006fff357230 */ /* 0x000fe40000004100 */
[-C--:B------:R-:W-:Y:S01]  /*2dd0*/  FMUL.FTZ R111, R30, R55.reuse ;  /* 0x000000371e6f7220 */ /* 0x080fe20000410000 */
        /* <DEDUP_REMOVED lines=9> */
.L_x_9715:
[----:B------:R-:W-:Y:S05]  /*2e70*/  BSYNC B3 ;  /* 0x0000000000037941 */ /* 0x000fea0003800000 */
.L_x_9714:
[----:B--2---:R1:W-:Y:S02]  /*2e80*/  STG.E.128 desc[UR40][R42.64], R28 ;  /* 0x0000001c2a007986 */ /* 0x0043e4000c101d28 */
.L_x_9713:
[----:B------:R-:W-:Y:S05]  /*2e90*/  BSYNC B2 ;  /* 0x0000000000027941 */ /* 0x000fea0003800000 */
.L_x_9712:
[----:B------:R-:W-:Y:S05]  /*2ea0*/  @P2 BRA `(.L_x_9711) ;  /* 0x0000000000bc2947 */ /* 0x000fea0003800000 */
[----:B-1----:R1:W2:Y:S01]  /*2eb0*/  LDS.128 R28, [R104] ;  /* 0x00000000681c7984 */ /* 0x0022a20000000c00 */
        /* <DEDUP_REMOVED lines=12> */
[CC--:B------:R-:W-:Y:S01]  /*2f80*/  FMUL.FTZ R110, R30.reuse, R51.reuse ;  /* 0x000000331e6e7220 */ /* 0x0c0fe20000410000 */
[----:B------:R-:W-:Y:S02]  /*2f90*/  HADD2.F32 R54, -RZ, R54.H0_H0 ;  /* 0x20000036ff367230 */ /* 0x000fe40000004100 */
[C---:B------:R-:W-:Y:S01]  /*2fa0*/  FMUL.FTZ R51, R29.reuse, R51 ;  /* 0x000000331d337220 */ /* 0x040fe20000410000 */
[--C-:B------:R-:W-:Y:S02]  /*2fb0*/  HADD2.F32 R49, -RZ, R31.reuse.H1_H1 ;  /* 0x3000001fff317230 */ /* 0x100fe40000004100 */
[-C--:B------:R-:W-:Y:S01]  /*2fc0*/  FFMA.FTZ R110, R29, R50.reuse, -R110 ;  /* 0x000000321d6e7223 */ /* 0x080fe2000001086e */
[----:B------:R-:W-:Y:S02]  /*2fd0*/  HADD2.F32 R31, -RZ, R31.H0_H0 ;  /* 0x2000001fff1f7230 */ /* 0x000fe40000004100 */
[----:B------:R-:W-:Y:S01]  /*2fe0*/  FFMA.FTZ R55, R30, R50, R51 ;  /* 0x000000321e377223 */ /* 0x000fe20000010033 */
[----:B------:R-:W-:-:S02]  /*2ff0*/  HADD2.F32 R52, -RZ, R52.H0_H0 ;  /* 0x20000034ff347230 */ /* 0x000fc40000004100 */
[-C--:B------:R-:W-:Y:S01]  /*3000*/  FMUL.FTZ R112, R49, R54.reuse ;  /* 0x0000003631707220 */ /* 0x080fe20000410000 */
[--C-:B------:R-:W-:Y:S02]  /*3010*/  HADD2.F32 R50, -RZ, R117.reuse.H0_H0 ;  /* 0x20000075ff327230 */ /* 0x100fe40000004100 */
[C---:B------:R-:W-:Y:S01]  /*3020*/  FMUL.FTZ R54, R31.reuse, R54 ;  /* 0x000000361f367220 */ /* 0x040fe20000410000 */
[----:B------:R-:W-:Y:S02]  /*3030*/  HADD2.F32 R51, -RZ, R117.H1_H1 ;  /* 0x30000075ff337230 */ /* 0x000fe40000004100 */
[-C--:B------:R-:W-:Y:S01]  /*3040*/  FFMA.FTZ R112, R31, R52.reuse, -R112 ;  /* 0x000000341f707223 */ /* 0x080fe20000010870 */
[----:B------:R-:W-:Y:S02]  /*3050*/  HADD2.F32 R29, -RZ, R28.H1_H1 ;  /* 0x3000001cff1d7230 */ /* 0x000fe40000004100 */
[----:B------:R-:W-:Y:S01]  /*3060*/  FFMA.FTZ R109, R49, R52, R54 ;  /* 0x00000034316d7223 */ /* 0x000fe20000010036 */
[----:B------:R-:W-:-:S02]  /*3070*/  HADD2.F32 R30, -RZ, R48.H1_H1 ;  /* 0x30000030ff1e7230 */ /* 0x000fc40000004100 */
[----:B------:R-:W-:Y:S02]  /*3080*/  HADD2.F32 R28, -RZ, R28.H0_H0 ;  /* 0x2000001cff1c7230 */ /* 0x000fe40000004100 */
[CC--:B------:R-:W-:Y:S01]  /*3090*/  FMUL.FTZ R53, R29.reuse, R50.reuse ;  /* 0x000000321d357220 */ /* 0x0c0fe20000410000 */
[----:B------:R-:W-:Y:S02]  /*30a0*/  HADD2.F32 R48, -RZ, R48.H0_H0 ;  /* 0x20000030ff307230 */ /* 0x000fe40000004100 */
        /* <DEDUP_REMOVED lines=13> */
.L_x_9717:
[----:B------:R-:W-:Y:S05]  /*3180*/  BSYNC B2 ;  /* 0x0000000000027941 */ /* 0x000fea0003800000 */
.L_x_9716:
[----:B--2---:R2:W-:Y:S02]  /*3190*/  STG.E.128 desc[UR40][R42.64+0x40], R28 ;  /* 0x0000401c2a007986 */ /* 0x0045e4000c101d28 */
.L_x_9711:
[----:B------:R-:W-:Y:S05]  /*31a0*/  BSYNC B1 ;  /* 0x0000000000017941 */ /* 0x000fea0003800000 */
.L_x_9710:
[----:B------:R-:W-:Y:S05]  /*31b0*/  @P5 BRA `(.L_x_9718) ;  /* 0x0000001c00005947 */ /* 0x000fea0003800000 */
[----:B------:R-:W-:Y:S04]  /*31c0*/  BSSY B1, `(.L_x_9719) ;  /* 0x0000031000017945 */ /* 0x000fe80003800000 */
[----:B------:R-:W-:Y:S05]  /*31d0*/  @P1 BRA `(.L_x_9720) ;  /* 0x0000000000bc1947 */ /* 0x000fea0003800000 */
[----:B-12---:R1:W2:Y:S01]  /*31e0*/  LDS.128 R28, [R106+0x2000] ;  /* 0x002000006a1c7984 */ /* 0x0062a20000000c00 */
[----:B------:R-:W-:Y:S01]  /*31f0*/  ISETP.GE.AND P4, PT, R22, R105, PT ;  /* 0x000000691600720c */ /* 0x000fe20003f86270 */
[----:B------:R-:W-:-:S12]  /*3200*/  BSSY B2, `(.L_x_9721) ;  /* 0x000002b000027945 */ /* 0x000fd80003800000 */
[----:B-1----:R-:W-:Y:S05]  /*3210*/  @P4 BRA `(.L_x_9722) ;  /* 0x0000000000a44947 */ /* 0x002fea0003800000 */
        /* <DEDUP_REMOVED lines=10> */
[----:B------:R-:W-:-:S02]  /*32c0*/  HADD2.F32 R30, -RZ, R29.H1_H1 ;  /* 0x3000001dff1e7230 */ /* 0x000fc40000004100 */
[----:B------:R-:W-:Y:S02]  /*32d0*/  HADD2.F32 R48, -RZ, R48.H0_H0 ;  /* 0x20000030ff307230 */ /* 0x000fe40000004100 */
[----:B------:R-:W-:Y:S02]  /*32e0*/  HADD2.F32 R29, -RZ, R29.H0_H0 ;  /* 0x2000001dff1d7230 */ /* 0x000fe40000004100 */
[-C--:B------:R-:W-:Y:S01]  /*32f0*/  FMUL.FTZ R50, R30, R45.reuse ;  /* 0x0000002d1e327220 */ /* 0x080fe20000410000 */
[-C--:B------:R-:W-:Y:S01]  /*3300*/  FMUL.FTZ R52, R43, R48.reuse ;  /* 0x000000302b347220 */ /* 0x080fe20000410000 */
[----:B------:R-:W-:Y:S01]  /*3310*/  FMUL.FTZ R48, R31, R48 ;  /* 0x000000301f307220 */ /* 0x000fe20000410000 */
[C---:B------:R-:W-:Y:S01]  /*3320*/  FMUL.FTZ R45, R29.reuse, R45 ;  /* 0x0000002d1d2d7220 */ /* 0x040fe20000410000 */
[----:B------:R-:W-:Y:S01]  /*3330*/  FFMA.FTZ R50, R29, R44, -R50 ;  /* 0x0000002c1d327223 */ /* 0x000fe20000010832 */
[----:B------:R-:W-:Y:S01]  /*3340*/  FFMA.FTZ R52, R31, R46, -R52 ;  /* 0x0000002e1f347223 */ /* 0x000fe20000010834 */
[----:B------:R-:W-:-:S02]  /*3350*/  HADD2.F32 R31, -RZ, R103.H1_H1 ;  /* 0x30000067ff1f7230 */ /* 0x000fc40000004100 */
[----:B------:R-:W-:Y:S01]  /*3360*/  FFMA.FTZ R49, R30, R44, R45 ;  /* 0x0000002c1e317223 */ /* 0x000fe2000001002d */
[----:B------:R-:W-:Y:S02]  /*3370*/  HADD2.F32 R45, -RZ, R102.H1_H1 ;  /* 0x30000066ff2d7230 */ /* 0x000fe40000004100 */
[----:B------:R-:W-:Y:S01]  /*3380*/  FFMA.FTZ R53, R43, R46, R48 ;  /* 0x0000002e2b357223 */ /* 0x000fe20000010030 */
[----:B------:R-:W-:Y:S02]  /*3390*/  HADD2.F32 R29, -RZ, R28.H1_H1 ;  /* 0x3000001cff1d7230 */ /* 0x000fe40000004100 */
[----:B------:R-:W-:Y:S02]  /*33a0*/  HADD2.F32 R30, -RZ, R42.H1_H1 ;  /* 0x3000002aff1e7230 */ /* 0x000fe40000004100 */
[----:B------:R-:W-:Y:S02]  /*33b0*/  HADD2.F32 R103, -RZ, R103.H0_H0 ;  /* 0x20000067ff677230 */ /* 0x000fe40000004100 */
[----:B------:R-:W-:-:S02]  /*33c0*/  HADD2.F32 R28, -RZ, R28.H0_H0 ;  /* 0x2000001cff1c7230 */ /* 0x000fc40000004100 */
[----:B------:R-:W-:Y:S01]  /*33d0*/  FMUL.FTZ R51, R30, R45 ;  /* 0x0000002d1e337220 */ /* 0x000fe20000410000 */
[----:B------:R-:W-:Y:S02]  /*33e0*/  HADD2.F32 R42, -RZ, R42.H0_H0 ;  /* 0x2000002aff2a7230 */ /* 0x000fe40000004100 */
[CC--:B------:R-:W-:Y:S01]  /*33f0*/  FMUL.FTZ R47, R29.reuse, R103.reuse ;  /* 0x000000671d2f7220 */ /* 0x0c0fe20000410000 */
[----:B------:R-:W-:Y:S02]  /*3400*/  HADD2.F32 R43, -RZ, R102.H0_H0 ;  /* 0x20000066ff2b7230 */ /* 0x000fe40000004100 */
[----:B------:R-:W-:Y:S01]  /*3410*/  FMUL.FTZ R44, R28, R103 ;  /* 0x000000671c2c7220 */ /* 0x000fe20000410000 */
[----:B------:R-:W-:Y:S01]  /*3420*/  FMUL.FTZ R45, R42, R45 ;  /* 0x0000002d2a2d7220 */ /* 0x000fe20000410000 */
[-C--:B------:R-:W-:Y:S02]  /*3430*/  FFMA.FTZ R47, R28, R31.reuse, -R47 ;  /* 0x0000001f1c2f7223 */ /* 0x080fe4000001082f */
[----:B------:R-:W-:Y:S01]  /*3440*/  FFMA.FTZ R44, R29, R31, R44 ;  /* 0x0000001f1d2c7223 */ /* 0x000fe2000001002c */
[-C--:B------:R-:W-:Y:S01]  /*3450*/  FFMA.FTZ R51, R42, R43.reuse, -R51 ;  /* 0x0000002b2a337223 */ /* 0x080fe20000010833 */
[----:B------:R-:W-:Y:S01]  /*3460*/  FFMA.FTZ R30, R30, R43, R45 ;  /* 0x0000002b1e1e7223 */ /* 0x000fe2000001002d */
[----:B------:R-:W-:-:S02]  /*3470*/  F2FP.F16.F32.PACK_AB R29, R49, R50 ;  /* 0x00000032311d723e */ /* 0x000fc400000000ff */
[----:B------:R-:W-:Y:S02]  /*3480*/  F2FP.F16.F32.PACK_AB R31, R53, R52 ;  /* 0x00000034351f723e */ /* 0x000fe400000000ff */
[----:B------:R-:W-:Y:S02]  /*3490*/  F2FP.F16.F32.PACK_AB R28, R44, R47 ;  /* 0x0000002f2c1c723e */ /* 0x000fe400000000ff */
[----:B------:R-:W-:-:S07]  /*34a0*/  F2FP.F16.F32.PACK_AB R30, R30, R51 ;  /* 0x000000331e1e723e */ /* 0x000fce00000000ff */
.L_x_9722:
[----:B------:R-:W-:Y:S05]  /*34b0*/  BSYNC B2 ;  /* 0x0000000000027941 */ /* 0x000fea0003800000 */
.L_x_9721:
[----:B--2---:R3:W-:Y:S02]  /*34c0*/  STG.E.128 desc[UR40][R40.64], R28 ;  /* 0x0000001c28007986 */ /* 0x0047e4000c101d28 */
.L_x_9720:
[----:B------:R-:W-:Y:S05]  /*34d0*/  BSYNC B1 ;  /* 0x0000000000017941 */ /* 0x000fea0003800000 */
.L_x_9719:
[----:B------:R-:W-:Y:S05]  /*34e0*/  @P2 BRA `(.L_x_9718) ;  /* 0x0000001800342947 */ /* 0x000fea0003800000 */
[----:B-123--:R1:W2:Y:S01]  /*34f0*/  LDS.128 R28, [R104+0x2000] ;  /* 0x00200000681c7984 */ /* 0x00e2a20000000c00 */
        /* <DEDUP_REMOVED lines=44> */
.L_x_9724:
[----:B------:R-:W-:Y:S05]  /*37c0*/  BSYNC B1 ;  /* 0x0000000000017941 */ /* 0x000fea0003800000 */
.L_x_9723:
[----:B--2---:R1:W-:Y:S01]  /*37d0*/  STG.E.128 desc[UR40][R40.64+0x40], R28 ;  /* 0x0000401c28007986 */ /* 0x0043e2000c101d28 */
[----:B------:R-:W-:Y:S05]  /*37e0*/  BRA `(.L_x_9718) ;  /* 0x0000001400747947 */ /* 0x000fea0003800000 */
.L_x_9702:
[----:B------:R-:W-:Y:S02]  /*37f0*/  ISETP.GE.AND P3, PT, R222, R99, PT ;  /* 0x00000063de00720c */ /* 0x000fe40003f66270 */
[----:B------:R-:W-:Y:S02]  /*3800*/  CS2R R34, SRZ ;  /* 0x0000000000227805 */ /* 0x000fe4000001ff00 */
[----:B------:R-:W-:Y:S02]  /*3810*/  CS2R R32, SRZ ;  /* 0x0000000000207805 */ /* 0x000fe4000001ff00 */
[----:B------:R-:W-:-:S13]  /*3820*/  ISETP.GE.OR P3, PT, R16, R105, P3 ;  /* 0x000000691000720c */ /* 0x000fda0001f66670 */
[----:B------:R-:W-:Y:S01]  /*3830*/  @!P3 IADD3 R40, P4, P5, R36, R28, R73 ;  /* 0x0000001c2428b210 */ /* 0x000fe20007d9e049 */
[----:B------:R-:W0:Y:S03]  /*3840*/  @!P3 LDC.64 R50, c[0x0][0x3e8] ;  /* 0x0000fa00ff32bb82 */ /* 0x000e260000000a00 */
[----:B------:R-:W-:Y:S02]  /*3850*/  @!P3 IADD3.X R41, R87, R97, R72, P4, P5 ;  /* 0x000000615729b210 */ /* 0x000fe400027ea448 */
[----:B------:R-:W-:-:S03]  /*3860*/  @!P3 IADD3 R44, P4, P5, R12, R30, R70 ;  /* 0x0000001e0c2cb210 */ /* 0x000fc60007d9e046 */
[----:B------:R-:W1:Y:S01]  /*3870*/  @!P3 LDC.64 R48, c[0x0][0x400] ;  /* 0x00010000ff30bb82 */ /* 0x000e620000000a00 */
[----:B------:R-:W-:Y:S02]  /*3880*/  @!P3 IADD3.X R45, R85, R108, R69, P4, P5 ;  /* 0x0000006c552db210 */ /* 0x000fe400027ea445 */
[----:B------:R-:W-:-:S04]  /*3890*/  ISETP.GE.AND P4, PT, R19, R99, PT ;  /* 0x000000631300720c */ /* 0x000fc80003f86270 */
[----:B------:R-:W-:-:S13]  /*38a0*/  ISETP.GE.OR P4, PT, R16, R105, P4 ;  /* 0x000000691000720c */ /* 0x000fda0002786670 */
[----:B------:R-:W2:Y:S01]  /*38b0*/  @!P4 LDC.64 R52, c[0x0][0x3e8] ;  /* 0x0000fa00ff34cb82 */ /* 0x000ea20000000a00 */
[----:B------:R-:W-:-:S05]  /*38c0*/  @!P4 IADD3 R28, P5, R36, R28, RZ ;  /* 0x0000001c241cc210 */ /* 0x000fca0007fbe0ff */
[----:B------:R-:W-:Y:S02]  /*38d0*/  @!P4 IMAD.X R29, R97, 0x1, R87, P5 ;  /* 0x00000001611dc824 */ /* 0x000fe400028e0657 */
[----:B------:R-:W3:Y:S01]  /*38e0*/  @!P4 LDC.64 R54, c[0x0][0x400] ;  /* 0x00010000ff36cb82 */ /* 0x000ee20000000a00 */
[----:B--2---:R-:W-:-:S04]  /*38f0*/  @!P4 LEA R52, P5, R28, R52, 0x1 ;  /* 0x000000341c34c211 */ /* 0x004fc800078a08ff */
[----:B------:R-:W-:Y:S02]  /*3900*/  @!P4 LEA.HI.X R53, R28, R53, R29, 0x1, P5 ;  /* 0x000000351c35c211 */ /* 0x000fe400028f0c1d */
[----:B------:R-:W-:-:S05]  /*3910*/  @!P4 IADD3 R30, P5, R12, R30, RZ ;  /* 0x0000001e0c1ec210 */ /* 0x000fca0007fbe0ff */
[----:B------:R-:W-:Y:S01]  /*3920*/  @!P4 IMAD.X R28, R108, 0x1, R85, P5 ;  /* 0x000000016c1cc824 */ /* 0x000fe200028e0655 */
[----:B---3--:R-:W-:-:S04]  /*3930*/  @!P4 LEA R54, P5, R30, R54, 0x1 ;  /* 0x000000361e36c211 */ /* 0x008fc800078a08ff */
[----:B------:R-:W-:Y:S02]  /*3940*/  @!P4 LEA.HI.X R55, R30, R55, R28, 0x1, P5 ;  /* 0x000000371e37c211 */ /* 0x000fe400028f0c1c */
[----:B------:R-:W-:Y:S02]  /*3950*/  CS2R R30, SRZ ;  /* 0x00000000001e7805 */ /* 0x000fe4000001ff00 */
[----:B------:R-:W-:Y:S01]  /*3960*/  CS2R R28, SRZ ;  /* 0x00000000001c7805 */ /* 0x000fe2000001ff00 */
[----:B------:R-:W2:Y:S05]  /*3970*/  @!P4 LDG.E.128 R32, desc[UR40][R54.64] ;  /* 0x000000283620c981 */ /* 0x000eaa000c1e1d00 */
[----:B------:R-:W3:Y:S01]  /*3980*/  @!P4 LDG.E.128 R28, desc[UR40][R52.64] ;  /* 0x00000028341cc981 */ /* 0x000ee2000c1e1d00 */
[----:B0-----:R-:W-:-:S02]  /*3990*/  @!P3 LEA R50, P4, R40, R50, 0x1 ;  /* 0x000000322832b211 */ /* 0x001fc400078808ff */
[----:B------:R-:W-:Y:S02]  /*39a0*/  CS2R R42, SRZ ;  /* 0x00000000002a7805 */ /* 0x000fe4000001ff00 */
[----:B------:R-:W-:Y:S02]  /*39b0*/  @!P3 LEA.HI.X R51, R40, R51, R41, 0x1, P4 ;  /* 0x000000332833b211 */ /* 0x000fe400020f0c29 */
[----:B------:R-:W-:Y:S02]  /*39c0*/  CS2R R40, SRZ ;  /* 0x0000000000287805 */ /* 0x000fe4000001ff00 */
[C---:B-1----:R-:W-:Y:S02]  /*39d0*/  @!P3 LEA R48, P4, R44.reuse, R48, 0x1 ;  /* 0x000000302c30b211 */ /* 0x042fe400078808ff */
[----:B------:R-:W-:Y:S02]  /*39e0*/  CS2R R46, SRZ ;  /* 0x00000000002e7805 */ /* 0x000fe4000001ff00 */
[----:B------:R-:W-:Y:S01]  /*39f0*/  @!P3 LEA.HI.X R49, R44, R49, R45, 0x1, P4 ;  /* 0x000000312c31b211 */ /* 0x000fe200020f0c2d */
[----:B------:R2:W4:Y:S01]  /*3a00*/  @!P3 LDG.E.128 R40, desc[UR40][R50.64] ;  /* 0x000000283228b981 */ /* 0x000522000c1e1d00 */
[----:B------:R-:W-:-:S06]  /*3a10*/  CS2R R44, SRZ ;  /* 0x00000000002c7805 */ /* 0x000fcc000001ff00 */
[----:B------:R0:W5:Y:S01]  /*3a20*/  @!P3 LDG.E.128 R44, desc[UR40][R48.64] ;  /* 0x00000028302cb981 */ /* 0x000162000c1e1d00 */
[----:B------:R-:W-:Y:S02]  /*3a30*/  ISETP.NE.AND P3, PT, R203, 0x3, PT ;  /* 0x00000003cb00780c */ /* 0x000fe40003f65270 */
[----:B------:R-:W-:Y:S01]  /*3a40*/  ISETP.GE.AND P4, PT, R16, R105, PT ;  /* 0x000000691000720c */ /* 0x000fe20003f86270 */
[----:B--2---:R-:W-:Y:S02]  /*3a50*/  IMAD.MOV.U32 R50, RZ, RZ, R34 ;  /* 0x000000ffff327224 */ /* 0x004fe400078e0022 */
[----:B---3--:R-:W-:Y:S02]  /*3a60*/  IMAD.MOV.U32 R52, RZ, RZ, R30 ;  /* 0x000000ffff347224 */ /* 0x008fe400078e001e */
[----:B------:R-:W-:Y:S02]  /*3a70*/  IMAD.MOV.U32 R53, RZ, RZ, R31 ;  /* 0x000000ffff357224 */ /* 0x000fe400078e001f */
[----:B------:R-:W-:-:S02]  /*3a80*/  IMAD.MOV.U32 R54, RZ, RZ, R28 ;  /* 0x000000ffff367224 */ /* 0x000fc400078e001c */
[----:B------:R-:W-:Y:S01]  /*3a90*/  IMAD.MOV.U32 R55, RZ, RZ, R29 ;  /* 0x000000ffff377224 */ /* 0x000fe200078e001d */
[----:B------:R-:W-:Y:S01]  /*3aa0*/  PRMT R119, R52, 0x7610, R119 ;  /* 0x0000761034777816 */ /* 0x000fe20000000077 */
[----:B0-----:R-:W-:Y:S01]  /*3ab0*/  IMAD.MOV.U32 R48, RZ, RZ, R35 ;  /* 0x000000ffff307224 */ /* 0x001fe200078e0023 */
[----:B------:R-:W-:Y:S01]  /*3ac0*/  PRMT R125, R53, 0x7610, R125 ;  /* 0x00007610357d7816 */ /* 0x000fe2000000007d */
[----:B------:R-:W-:Y:S01]  /*3ad0*/  IMAD.MOV.U32 R49, RZ, RZ, R32 ;  /* 0x000000ffff317224 */ /* 0x000fe200078e0020 */
[----:B------:R-:W-:Y:S01]  /*3ae0*/  PRMT R131, R54, 0x7610, R131 ;  /* 0x0000761036837816 */ /* 0x000fe20000000083 */
[----:B------:R-:W-:Y:S01]  /*3af0*/  IMAD.MOV.U32 R51, RZ, RZ, R33 ;  /* 0x000000ffff337224 */ /* 0x000fe200078e0021 */
[----:B------:R-:W-:Y:S02]  /*3b00*/  PRMT R121, R55, 0x7610, R121 ;  /* 0x0000761037797816 */ /* 0x000fe40000000079 */
[----:B------:R-:W-:Y:S01]  /*3b10*/  PRMT R119, R119, 0x5410, R50 ;  /* 0x0000541077777816 */ /* 0x000fe20000000032 */
[----:B----4-:R-:W-:Y:S01]  /*3b20*/  IMAD.MOV.U32 R50, RZ, RZ, R40 ;  /* 0x000000ffff327224 */ /* 0x010fe200078e0028 */
[----:B------:R-:W-:Y:S01]  /*3b30*/  PRMT R125, R125, 0x5410, R48 ;  /* 0x000054107d7d7816 */ /* 0x000fe20000000030 */
[----:B------:R-:W-:Y:S01]  /*3b40*/  IMAD.MOV.U32 R48, RZ, RZ, R42 ;  /* 0x000000ffff307224 */ /* 0x000fe200078e002a */
[----:B------:R-:W-:Y:S01]  /*3b50*/  PRMT R131, R131, 0x5410, R49 ;  /* 0x0000541083837816 */ /* 0x000fe20000000031 */
[----:B------:R-:W-:Y:S01]  /*3b60*/  IMAD.MOV.U32 R49, RZ, RZ, R43 ;  /* 0x000000ffff317224 */ /* 0x000fe200078e002b */
[----:B------:R-:W-:Y:S01]  /*3b70*/  PRMT R121, R121, 0x5410, R51 ;  /* 0x0000541079797816 */ /* 0x000fe20000000033 */
[----:B------:R-:W-:-:S03]  /*3b80*/  IMAD.MOV.U32 R51, RZ, RZ, R41 ;  /* 0x000000ffff337224 */ /* 0x000fc600078e0029 */
[----:B------:R-:W-:Y:S01]  /*3b90*/  PRMT R115, R48, 0x5410, R49 ;  /* 0x0000541030737816 */ /* 0x000fe20000000031 */
[----:B-----5:R-:W-:Y:S01]  /*3ba0*/  IMAD.MOV.U32 R49, RZ, RZ, R47 ;  /* 0x000000ffff317224 */ /* 0x020fe200078e002f */
[----:B------:R-:W-:Y:S01]  /*3bb0*/  PRMT R116, R50, 0x5410, R51 ;  /* 0x0000541032747816 */ /* 0x000fe20000000033 */
[----:B------:R-:W-:Y:S01]  /*3bc0*/  IMAD.MOV.U32 R50, RZ, RZ, R44 ;  /* 0x000000ffff327224 */ /* 0x000fe200078e002c */
[----:B------:R-:W-:Y:S01]  /*3bd0*/  MOV R48, R46 ;  /* 0x0000002e00307202 */ /* 0x000fe20000000f00 */
[----:B------:R-:W-:-:S03]  /*3be0*/  IMAD.MOV.U32 R51, RZ, RZ, R45 ;  /* 0x000000ffff337224 */ /* 0x000fc600078e002d */
[----:B------:R-:W-:Y:S02]  /*3bf0*/  PRMT R117, R48, 0x5410, R49 ;  /* 0x0000541030757816 */ /* 0x000fe40000000031 */
[----:B------:R-:W-:Y:S01]  /*3c00*/  PRMT R118, R50, 0x5410, R51 ;  /* 0x0000541032767816 */ /* 0x000fe20000000033 */
[----:B------:R-:W-:Y:S06]  /*3c10*/  @!P3 BRA `(.L_x_9725) ;  /* 0x000000000004b947 */ /* 0x000fec0003800000 */
[----:B------:R-:W-:Y:S01]  /*3c20*/  BPT.TRAP 0x1 ;  /* 0x000000040000795c */ /* 0x000fe20000300000 */
.L_x_9725:
[----:B------:R-:W-:Y:S01]  /*3c30*/  IMAD R97, R2, 0x8, R18 ;  /* 0x0000000802617824 */ /* 0x000fe200078e0212 */
[----:B------:R-:W-:Y:S01]  /*3c40*/  SHF.L.U32 R108, R201, 0x1f, RZ ;  /* 0x0000001fc96c7819 */ /* 0x000fe200000006ff */
[----:B------:R-:W0:Y:S01]  /*3c50*/  LDC R109, c[0x0][0x2f4] ;  /* 0x0000bd00ff6d7b82 */ /* 0x000e220000000800 */
[----:B------:R-:W-:Y:S01]  /*3c60*/  BSSY B1, `(.L_x_9726) ;  /* 0x0000006000017945 */ /* 0x000fe20003800000 */
[----:B------:R-:W-:Y:S01]  /*3c70*/  IMAD.MOV.U32 R103, RZ, RZ, R107 ;  /* 0x000000ffff677224 */ /* 0x000fe200078e006b */
[----:B------:R-:W1:Y:S05]  /*3c80*/  SYNCS.PHASECHK.TRANS64.TRYWAIT P5, [R97+URZ+0x22890], R108 ;  /* 0x0228906c610075a7 */ /* 0x000e6a00080a017f */
[----:B------:R-:W2:Y:S01]  /*3c90*/  LDC.64 R104, c[0x0][0x300] ;  /* 0x0000c000ff687b82 */ /* 0x000ea20000000a00 */
[----:B0-----:R-:W-:Y:S01]  /*3ca0*/  IMAD.IADD R111, R109, 0x1, -R78 ;  /* 0x000000016d6f7824 */ /* 0x001fe200078e0a4e */
[----:B-1----:R-:W-:Y:S06]  /*3cb0*/  @!P5 BRA `(.L_x_9727) ;  /* 0x0000012800bcd947 */ /* 0x002fec0003800000 */
.L_x_9986:
[----:B------:R-:W-:Y:S05]  /*3cc0*/  BSYNC B1 ;  /* 0x0000000000017941 */ /* 0x000fea0003800000 */
.L_x_9726:
[----:B------:R-:W-:Y:S01]  /*3cd0*/  ISETP.GE.OR P5, PT, R19, R99, P1 ;  /* 0x000000631300720c */ /* 0x000fe20000fa6670 */
[----:B------:R-:W-:-:S12]  /*3ce0*/  BSSY B1, `(.L_x_9728) ;  /* 0x0000078000017945 */ /* 0x000fd80003800000 */
[----:B------:R-:W-:Y:S05]  /*3cf0*/  @P5 BRA `(.L_x_9729) ;  /* 0x0000000400d85947 */ /* 0x000fea0003800000 */
[-C--:B--2---:R-:W-:Y:S01]  /*3d00*/  IMAD R48, R225, R104.reuse, RZ ;  /* 0x00000068e1307224 */ /* 0x084fe200078e02ff */
[----:B------:R-:W-:Y:S01]  /*3d10*/  BSSY B2, `(.L_x_9730) ;  /* 0x0000068000027945 */ /* 0x000fe20003800000 */
[----:B------:R-:W-:-:S04]  /*3d20*/  IMAD.WIDE.U32 R106, R19, R104, R102 ;  /* 0x00000068136a7225 */ /* 0x000fc800078e0066 */
[----:B------:R-:W-:Y:S01]  /*3d30*/  IMAD R49, R19, R105, R48 ;  /* 0x0000006913317224 */ /* 0x000fe200078e0230 */
[----:B------:R-:W-:Y:S02]  /*3d40*/  SEL R48, R78, R111, !P0 ;  /* 0x0000006f4e307207 */ /* 0x000fe40004000000 */
[----:B------:R-:W-:Y:S01]  /*3d50*/  IADD3 R110, P5, P6, R4, R106, R90 ;  /* 0x0000006a046e7210 */ /* 0x000fe20007ebe05a */
[----:B------:R-:W-:Y:S01]  /*3d60*/  IMAD.IADD R114, R49, 0x1, R107 ;  /* 0x0000000131727824 */ /* 0x000fe200078e026b */
[----:B------:R-:W-:-:S04]  /*3d70*/  SHF.R.S32.HI R49, RZ, 0x1f, R48 ;  /* 0x0000001fff317819 */ /* 0x000fc80000011430 */
[----:B------:R-:W-:Y:S02]  /*3d80*/  LEA.HI R49, R49, R48, RZ, 0x4 ;  /* 0x0000003031317211 */ /* 0x000fe400078f20ff */
[----:B------:R-:W-:Y:S02]  /*3d90*/  IADD3.X R112, R3, R114, R91, P5, P6 ;  /* 0x0000007203707210 */ /* 0x000fe40002fec45b */
[----:B------:R-:W-:-:S05]  /*3da0*/  LEA.HI.SX32 R49, R49, R88, 0x1c ;  /* 0x0000005831317211 */ /* 0x000fca00078fe2ff */
[----:B------:R-:W-:-:S05]  /*3db0*/  IMAD.SHL.U32 R113, R49, 0x8, RZ ;  /* 0x0000000831717824 */ /* 0x000fca00078e00ff */
[----:B------:R-:W-:-:S04]  /*3dc0*/  LOP3.LUT R49, R71, 0x38, R113, 0xf8, !PT ;  /* 0x0000003847317812 */ /* 0x000fc800078ef871 */
[----:B------:R-:W-:Y:S01]  /*3dd0*/  LOP3.LUT R48, R49, R74, RZ, 0x3c, !PT ;  /* 0x0000004a31307212 */ /* 0x000fe200078e3cff */
[----:B------:R-:W-:-:S04]  /*3de0*/  IMAD R49, R2, 0x1800, R92 ;  /* 0x0000180002317824 */ /* 0x000fc800078e025c */
[----:B------:R-:W-:Y:S02]  /*3df0*/  IMAD R51, R211, 0x200, R48 ;  /* 0x00000200d3337824 */ /* 0x000fe400078e0230 */
[----:B------:R-:W-:Y:S02]  /*3e00*/  IMAD R49, R49, 0x2, R18 ;  /* 0x0000000231317824 */ /* 0x000fe400078e0212 */
[----:B------:R-:W-:-:S04]  /*3e10*/  IMAD R51, R2, 0x1800, R51 ;  /* 0x0000180002337824 */ /* 0x000fc800078e0233 */
[----:B------:R-:W-:Y:S02]  /*3e20*/  IMAD R52, R51, 0x2, R18 ;  /* 0x0000000233347824 */ /* 0x000fe400078e0212 */
[----:B------:R-:W1:Y:S04]  /*3e30*/  LDS.128 R48, [R49+0x1c400] ;  /* 0x01c4000031307984 */ /* 0x000e680000000c00 */
[----:B------:R-:W2:Y:S01]  /*3e40*/  LDS.128 R52, [R52+0x1c400] ;  /* 0x01c4000034347984 */ /* 0x000ea20000000c00 */
[----:B------:R-:W-:Y:S05]  /*3e50*/  @P4 BRA `(.L_x_9731) ;  /* 0x00000004004c4947 */ /* 0x000fea0003800000 */
[--C-:B------:R-:W-:Y:S02]  /*3e60*/  SHF.R.U64 R129, R32, 0x10, R33.reuse ;  /* 0x0000001020817819 */ /* 0x100fe40000001221 */
[----:B------:R-:W-:Y:S01]  /*3e70*/  SHF.R.U32.HI R32, RZ, 0x10, R33 ;  /* 0x00000010ff207819 */ /* 0x000fe20000011621 */
[----:B------:R-:W-:Y:S01]  /*3e80*/  HADD2.F32 R33, -RZ, R121.H1_H1 ;  /* 0x30000079ff217230 */ /* 0x000fe20000004100 */
[--C-:B------:R-:W-:Y:S02]  /*3e90*/  SHF.R.U64 R130, R28, 0x10, R29.reuse ;  /* 0x000000101c827819 */ /* 0x100fe4000000121d */
[----:B------:R-:W-:Y:S01]  /*3ea0*/  SHF.R.U32.HI R120, RZ, 0x10, R29 ;  /* 0x00000010ff787819 */ /* 0x000fe2000001161d */
[----:B-1----:R-:W-:Y:S01]  /*3eb0*/  HADD2.F32 R29, -RZ, R49.H0_H0 ;  /* 0x20000031ff1d7230 */ /* 0x002fe20000004100 */
[----:B------:R-:W-:Y:S01]  /*3ec0*/  SHF.R.U64 R28, R30, 0x10, R31 ;  /* 0x000000101e1c7819 */ /* 0x000fe2000000121f */
[--C-:B--2---:R-:W-:Y:S01]  /*3ed0*/  HADD2.F32 R30, -RZ, R53.reuse.H0_H0 ;  /* 0x20000035ff1e7230 */ /* 0x104fe20000004100 */
[----:B------:R-:W-:Y:S01]  /*3ee0*/  SHF.R.U64 R128, R34, 0x10, R35 ;  /* 0x0000001022807819 */ /* 0x000fe20000001223 */
[----:B------:R-:W-:Y:S01]  /*3ef0*/  HADD2.F32 R53, -RZ, R53.H1_H1 ;  /* 0x30000035ff357230 */ /* 0x000fe20000004100 */
[----:B------:R-:W-:Y:S01]  /*3f00*/  SHF.R.U32.HI R124, RZ, 0x10, R31 ;  /* 0x00000010ff7c7819 */ /* 0x000fe2000001161f */
[----:B------:R-:W-:Y:S01]  /*3f10*/  HADD2.F32 R34, -RZ, R32.H0_H0 ;  /* 0x20000020ff227230 */ /* 0x000fe20000004100 */
[----:B------:R-:W-:Y:S01]  /*3f20*/  SHF.R.U32.HI R35, RZ, 0x10, R35 ;  /* 0x00000010ff237819 */ /* 0x000fe20000011623 */
[----:B------:R-:W-:-:S02]  /*3f30*/  HADD2.F32 R49, -RZ, R49.H1_H1 ;  /* 0x30000031ff317230 */ /* 0x000fc40000004100 */
[----:B------:R-:W-:Y:S02]  /*3f40*/  HADD2.F32 R32, -RZ, R120.H0_H0 ;  /* 0x20000078ff207230 */ /* 0x000fe40000004100 */
[CC--:B------:R-:W-:Y:S01]  /*3f50*/  FMUL.FTZ R120, R30.reuse, R33.reuse ;  /* 0x000000211e787220 */ /* 0x0c0fe20000410000 */
[----:B------:R-:W-:Y:S02]  /*3f60*/  HADD2.F32 R31, -RZ, R121.H0_H0 ;  /* 0x20000079ff1f7230 */ /* 0x000fe40000004100 */
[----:B------:R-:W-:Y:S01]  /*3f70*/  FMUL.FTZ R33, R29, R33 ;  /* 0x000000211d217220 */ /* 0x000fe20000410000 */
[-C--:B------:R-:W-:Y:S01]  /*3f80*/  FMUL.FTZ R122, R53, R34.reuse ;  /* 0x00000022357a7220 */ /* 0x080fe20000410000 */
[C---:B------:R-:W-:Y:S02]  /*3f90*/  FMUL.FTZ R34, R49.reuse, R34 ;  /* 0x0000002231227220 */ /* 0x040fe40000410000 */
[-C--:B------:R-:W-:Y:S01]  /*3fa0*/  FFMA.FTZ R121, R30, R31.reuse, R33 ;  /* 0x0000001f1e797223 */ /* 0x080fe20000010021 */
[-C--:B------:R-:W-:Y:S01]  /*3fb0*/  FFMA.FTZ R123, R49, R32.reuse, -R122 ;  /* 0x00000020317b7223 */ /* 0x080fe2000001087a */
[----:B------:R-:W-:Y:S01]  /*3fc0*/  FFMA.FTZ R120, R29, R31, -R120 ;  /* 0x0000001f1d787223 */ /* 0x000fe20000010878 */
[----:B------:R-:W-:Y:S01]  /*3fd0*/  FFMA.FTZ R122, R53, R32, R34 ;  /* 0x00000020357a7223 */ /* 0x000fe20000010022 */
[----:B------:R-:W-:-:S02]  /*3fe0*/  HADD2.F32 R33, -RZ, R125.H1_H1 ;  /* 0x3000007dff217230 */ /* 0x000fc40000004100 */
[--C-:B------:R-:W-:Y:S01]  /*3ff0*/  HADD2.F32 R30, -RZ, R55.reuse.H0_H0 ;  /* 0x20000037ff1e7230 */ /* 0x100fe20000004100 */
[----:B------:R-:W-:Y:S01]  /*4000*/  F2FP.F16.F32.PACK_AB R120, R123, R120 ;  /* 0x000000787b78723e */ /* 0x000fe200000000ff */
[----:B------:R-:W-:Y:S01]  /*4010*/  HADD2.F32 R55, -RZ, R55.H1_H1 ;  /* 0x30000037ff377230 */ /* 0x000fe20000004100 */
[----:B------:R-:W-:Y:S01]  /*4020*/  F2FP.F16.F32.PACK_AB R121, R122, R121 ;  /* 0x000000797a79723e */ /* 0x000fe200000000ff */
[----:B------:R-:W-:Y:S02]  /*4030*/  HADD2.F32 R29, -RZ, R51.H0_H0 ;  /* 0x20000033ff1d7230 */ /* 0x000fe40000004100 */
[----:B------:R-:W-:Y:S02]  /*4040*/  HADD2.F32 R34, -RZ, R35.H0_H0 ;  /* 0x20000023ff227230 */ /* 0x000fe40000004100 */
[----:B------:R-:W-:Y:S02]  /*4050*/  HADD2.F32 R51, -RZ, R51.H1_H1 ;  /* 0x30000033ff337230 */ /* 0x000fe40000004100 */
[----:B------:R-:W-:-:S02]  /*4060*/  HADD2.F32 R32, -RZ, R124.H0_H0 ;  /* 0x2000007cff207230 */ /* 0x000fc40000004100 */
[CC--:B------:R-:W-:Y:S01]  /*4070*/  FMUL.FTZ R124, R30.reuse, R33.reuse ;  /* 0x000000211e7c7220 */ /* 0x0c0fe20000410000 */
[----:B------:R-:W-:Y:S02]  /*4080*/  HADD2.F32 R31, -RZ, R125.H0_H0 ;  /* 0x2000007dff1f7230 */ /* 0x000fe40000004100 */
[----:B------:R-:W-:Y:S01]  /*4090*/  FMUL.FTZ R33, R29, R33 ;  /* 0x000000211d217220 */ /* 0x000fe20000410000 */
[-C--:B------:R-:W-:Y:S01]  /*40a0*/  FMUL.FTZ R126, R55, R34.reuse ;  /* 0x00000022377e7220 */ /* 0x080fe20000410000 */
[C---:B------:R-:W-:Y:S01]  /*40b0*/  FMUL.FTZ R34, R51.reuse, R34 ;  /* 0x0000002233227220 */ /* 0x040fe20000410000 */
[----:B------:R-:W-:Y:S02]  /*40c0*/  HADD2.F32 R35, -RZ, R129.H0_H0 ;  /* 0x20000081ff237230 */ /* 0x000fe40000004100 */
[-C--:B------:R-:W-:Y:S01]  /*40d0*/  FFMA.FTZ R125, R30, R31.reuse, R33 ;  /* 0x0000001f1e7d7223 */ /* 0x080fe20000010021 */
[-C--:B------:R-:W-:Y:S01]  /*40e0*/  FFMA.FTZ R127, R51, R32.reuse, -R126 ;  /* 0x00000020337f7223 */ /* 0x080fe2000001087e */
[----:B------:R-:W-:Y:S01]  /*40f0*/  FFMA.FTZ R124, R29, R31, -R124 ;  /* 0x0000001f1d7c7223 */ /* 0x000fe2000001087c */
[----:B------:R-:W-:Y:S01]  /*4100*/  FFMA.FTZ R126, R55, R32, R34 ;  /* 0x00000020377e7223 */ /* 0x000fe20000010022 */
[----:B------:R-:W-:-:S02]  /*4110*/  HADD2.F32 R30, -RZ, R52.H0_H0 ;  /* 0x20000034ff1e7230 */ /* 0x000fc40000004100 */
[--C-:B------:R-:W-:Y:S01]  /*4120*/  HADD2.F32 R32, -RZ, R131.reuse.H1_H1 ;  /* 0x30000083ff207230 */ /* 0x100fe20000004100 */
        /* <DEDUP_REMOVED lines=11> */
[-C--:B------:R-:W-:Y:S01]  /*41e0*/  FFMA.FTZ R34, R29, R31.reuse, -R34 ;  /* 0x0000001f1d227223 */ /* 0x080fe20000010822 */
[----:B------:R-:W-:Y:S02]  /*41f0*/  FFMA.FTZ R49, R30, R31, R49 ;  /* 0x0000001f1e317223 */ /* 0x000fe40000010031 */
[-C--:B------:R-:W-:Y:S01]  /*4200*/  FFMA.FTZ R52, R52, R33.reuse, R35 ;  /* 0x0000002134347223 */ /* 0x080fe20000010023 */
[----:B------:R-:W-:Y:S02]  /*4210*/  HADD2.F32 R31, -RZ, R119.H0_H0 ;  /* 0x20000077ff1f7230 */ /* 0x000fe40000004100 */
[----:B------:R-:W-:Y:S01]  /*4220*/  FFMA.FTZ R51, R48, R33, -R51 ;  /* 0x0000002130337223 */ /* 0x000fe20000010833 */
[----:B------:R-:W-:-:S02]  /*4230*/  HADD2.F32 R30, -RZ, R54.H0_H0 ;  /* 0x20000036ff1e7230 */ /* 0x000fc40000004100 */
[----:B------:R-:W-:Y:S01]  /*4240*/  HADD2.F32 R119, -RZ, R119.H1_H1 ;  /* 0x30000077ff777230 */ /* 0x000fe20000004100 */
[----:B------:R-:W-:Y:S01]  /*4250*/  F2FP.F16.F32.PACK_AB R52, R52, R49 ;  /* 0x000000313434723e */ /* 0x000fe200000000ff */
[----:B------:R-:W-:Y:S01]  /*4260*/  HADD2.F32 R35, -RZ, R128.H0_H0 ;  /* 0x20000080ff237230 */ /* 0x000fe20000004100 */
[----:B------:R-:W-:Y:S01]  /*4270*/  F2FP.F16.F32.PACK_AB R48, R51, R34 ;  /* 0x000000223330723e */ /* 0x000fe200000000ff */
[----:B------:R-:W-:Y:S02]  /*4280*/  HADD2.F32 R29, -RZ, R50.H0_H0 ;  /* 0x20000032ff1d7230 */ /* 0x000fe40000004100 */
[----:B------:R-:W-:Y:S02]  /*4290*/  HADD2.F32 R54, -RZ, R54.H1_H1 ;  /* 0x30000036ff367230 */ /* 0x000fe40000004100 */
[----:B------:R-:W-:Y:S02]  /*42a0*/  HADD2.F32 R50, -RZ, R50.H1_H1 ;  /* 0x30000032ff327230 */ /* 0x000fe40000004100 */
[----:B------:R-:W-:-:S02]  /*42b0*/  HADD2.F32 R33, -RZ, R28.H0_H0 ;  /* 0x2000001cff217230 */ /* 0x000fc40000004100 */
[----:B------:R-:W-:Y:S01]  /*42c0*/  FMUL.FTZ R28, R30, R119 ;  /* 0x000000771e1c7220 */ /* 0x000fe20000410000 */
[----:B------:R-:W-:Y:S01]  /*42d0*/  FMUL.FTZ R53, R54, R35 ;  /* 0x0000002336357220 */ /* 0x000fe20000410000 */
[C---:B------:R-:W-:Y:S01]  /*42e0*/  FMUL.FTZ R119, R29.reuse, R119 ;  /* 0x000000771d777220 */ /* 0x040fe20000410000 */
[C---:B------:R-:W-:Y:S01]  /*42f0*/  FMUL.FTZ R35, R50.reuse, R35 ;  /* 0x0000002332237220 */ /* 0x040fe20000410000 */
[----:B------:R-:W-:Y:S01]  /*4300*/  FFMA.FTZ R28, R29, R31, -R28 ;  /* 0x0000001f1d1c7223 */ /* 0x000fe2000001081c */
[----:B------:R-:W-:Y:S01]  /*4310*/  FFMA.FTZ R53, R50, R33, -R53 ;  /* 0x0000002132357223 */ /* 0x000fe20000010835 */
[----:B------:R-:W-:Y:S01]  /*4320*/  FFMA.FTZ R119, R30, R31, R119 ;  /* 0x0000001f1e777223 */ /* 0x000fe20000010077 */
[----:B------:R-:W-:Y:S01]  /*4330*/  FFMA.FTZ R54, R54, R33, R35 ;  /* 0x0000002136367223 */ /* 0x000fe20000010023 */
[----:B------:R-:W-:Y:S02]  /*4340*/  IMAD.MOV.U32 R49, RZ, RZ, R120 ;  /* 0x000000ffff317224 */ /* 0x000fe400078e0078 */
[----:B------:R-:W-:Y:S01]  /*4350*/  F2FP.F16.F32.PACK_AB R50, R53, R28 ;  /* 0x0000001c3532723e */ /* 0x000fe200000000ff */
[----:B------:R-:W-:Y:S01]  /*4360*/  IMAD.MOV.U32 R53, RZ, RZ, R121 ;  /* 0x000000ffff357224 */ /* 0x000fe200078e0079 */
[----:B------:R-:W-:Y:S01]  /*4370*/  F2FP.F16.F32.PACK_AB R54, R54, R119 ;  /* 0x000000773636723e */ /* 0x000fe200000000ff */
[----:B------:R-:W-:-:S07]  /*4380*/  IMAD.MOV.U32 R51, RZ, RZ, R124 ;  /* 0x000000ffff337224 */ /* 0x000fce00078e007c */
.L_x_9731:
[----:B------:R-:W-:Y:S05]  /*4390*/  BSYNC B2 ;  /* 0x0000000000027941 */ /* 0x000fea0003800000 */
.L_x_9730:
[----:B------:R-:W-:Y:S02]  /*43a0*/  ISETP.GE.AND P5, PT, R113, R109, PT ;  /* 0x0000006d7100720c */ /* 0x000fe40003fa6270 */
[----:B------:R-:W-:-:S11]  /*43b0*/  P2R R29, PR, RZ, 0x1 ;  /* 0x00000001ff1d7803 */ /* 0x000fd60000000000 */
[--C-:B------:R-:W-:Y:S02]  /*43c0*/  @!P5 SHF.R.S32.HI R28, RZ, 0x1f, R113.reuse ;  /* 0x0000001fff1cd819 */ /* 0x100fe40000011471 */
[----:B------:R-:W-:-:S04]  /*43d0*/  @!P5 IADD3 R106, P0, P6, R4, R106, R113 ;  /* 0x0000006a046ad210 */ /* 0x000fc80007e1e071 */
[----:B------:R-:W-:Y:S02]  /*43e0*/  @!P5 IADD3.X R114, R3, R114, R28, P0, P6 ;  /* 0x000000720372d210 */ /* 0x000fe400007ec41c */
[CC--:B------:R-:W-:Y:S02]  /*43f0*/  LEA R28, P6, R110.reuse, R100.reuse, 0x1 ;  /* 0x000000646e1c7211 */ /* 0x0c0fe400078c08ff */
[----:B------:R-:W-:Y:S02]  /*4400*/  ISETP.NE.AND P0, PT, R29, RZ, PT ;  /* 0x000000ff1d00720c */ /* 0x000fe40003f05270 */
[----:B------:R-:W-:Y:S02]  /*4410*/  LEA.HI.X R29, R110, R101, R112, 0x1, P6 ;  /* 0x000000656e1d7211 */ /* 0x000fe400030f0c70 */
[----:B------:R-:W-:-:S03]  /*4420*/  @!P5 LEA R30, P6, R106, R100, 0x1 ;  /* 0x000000646a1ed211 */ /* 0x000fc600078c08ff */
[----:B-1----:R1:W-:Y:S01]  /*4430*/  STG.E.128 desc[UR40][R28.64], R48 ;  /* 0x000000301c007986 */ /* 0x0023e2000c101d28 */
[----:B------:R-:W-:-:S05]  /*4440*/  @!P5 LEA.HI.X R31, R106, R101, R114, 0x1, P6 ;  /* 0x000000656a1fd211 */ /* 0x000fca00030f0c72 */
[----:B--2---:R1:W-:Y:S04]  /*4450*/  @!P5 STG.E.128 desc[UR40][R30.64], R52 ;  /* 0x000000341e00d986 */ /* 0x0043e8000c101d28 */
.L_x_9729:
[----:B------:R-:W-:Y:S05]  /*4460*/  BSYNC B1 ;  /* 0x0000000000017941 */ /* 0x000fea0003800000 */
.L_x_9728:
[C---:B------:R-:W-:Y:S01]  /*4470*/  ISETP.GE.OR P5, PT, R222.reuse, R99, P1 ;  /* 0x00000063de00720c */ /* 0x040fe20000fa6670 */
[-C--:B-12---:R-:W-:Y:S02]  /*4480*/  IMAD R28, R75, R104.reuse, RZ ;  /* 0x000000684b1c7224 */ /* 0x086fe400078e02ff */
[----:B------:R-:W-:-:S04]  /*4490*/  IMAD.WIDE.U32 R102, R222, R104, R102 ;  /* 0x00000068de667225 */ /* 0x000fc800078e0066 */
[----:B------:R-:W-:-:S06]  /*44a0*/  IMAD R105, R222, R105, R28 ;  /* 0x00000069de697224 */ /* 0x000fcc00078e021c */
[----:B------:R-:W-:Y:S05]  /*44b0*/  @P5 BRA `(.L_x_9718) ;  /* 0x0000000800405947 */ /* 0x000fea0003800000 */
[----:B------:R-:W-:Y:S01]  /*44c0*/  IMAD.IADD R50, R103, 0x1, R105 ;  /* 0x0000000167327824 */ /* 0x000fe200078e0269 */
[----:B------:R-:W-:Y:S01]  /*44d0*/  IADD3 R28, P5, P6, R4, R102, R90 ;  /* 0x00000066041c7210 */ /* 0x000fe20007ebe05a */
[----:B------:R-:W-:Y:S01]  /*44e0*/  BSSY B1, `(.L_x_9732) ;  /* 0x000006a000017945 */ /* 0x000fe20003800000 */
[----:B------:R-:W-:Y:S02]  /*44f0*/  SEL R111, R78, R111, !P0 ;  /* 0x0000006f4e6f7207 */ /* 0x000fe40004000000 */
[----:B------:R-:W-:Y:S02]  /*4500*/  IADD3.X R29, R3, R50, R91, P5, P6 ;  /* 0x00000032031d7210 */ /* 0x000fe40002fec45b */
[C---:B------:R-:W-:Y:S02]  /*4510*/  LEA R48, P5, R28.reuse, R100, 0x1 ;  /* 0x000000641c307211 */ /* 0x040fe400078a08ff */
[----:B------:R-:W-:Y:S02]  /*4520*/  SHF.R.U32.HI R30, RZ, 0x3, R210 ;  /* 0x00000003ff1e7819 */ /* 0x000fe400000116d2 */
[----:B------:R-:W-:-:S02]  /*4530*/  LEA.HI.X R49, R28, R101, R29, 0x1, P5 ;  /* 0x000000651c317211 */ /* 0x000fc400028f0c1d */
[----:B------:R-:W-:-:S04]  /*4540*/  SHF.R.S32.HI R28, RZ, 0x1f, R111 ;  /* 0x0000001fff1c7819 */ /* 0x000fc8000001146f */
[----:B------:R-:W-:-:S04]  /*4550*/  LEA.HI R111, R28, R111, RZ, 0x4 ;  /* 0x0000006f1c6f7211 */ /* 0x000fc800078f20ff */
[----:B------:R-:W-:-:S04]  /*4560*/  LEA.HI.SX32 R51, R111, R88, 0x1c ;  /* 0x000000586f337211 */ /* 0x000fc800078fe2ff */
[----:B------:R-:W-:-:S04]  /*4570*/  SHF.L.U32 R51, R51, 0x3, RZ ;  /* 0x0000000333337819 */ /* 0x000fc800000006ff */
[----:B------:R-:W-:-:S04]  /*4580*/  LOP3.LUT R28, R210, 0x38, R51, 0xf8, !PT ;  /* 0x00000038d21c7812 */ /* 0x000fc800078ef833 */
[----:B------:R-:W-:-:S05]  /*4590*/  LOP3.LUT R29, R28, R30, RZ, 0x3c, !PT ;  /* 0x0000001e1c1d7212 */ /* 0x000fca00078e3cff */
[----:B------:R-:W-:Y:S02]  /*45a0*/  IMAD.IADD R31, R212, 0x1, R29 ;  /* 0x00000001d41f7824 */ /* 0x000fe400078e021d */
[C---:B------:R-:W-:Y:S02]  /*45b0*/  IMAD R29, R2.reuse, 0x1800, R93 ;  /* 0x00001800021d7824 */ /* 0x040fe400078e025d */
[----:B------:R-:W-:Y:S02]  /*45c0*/  IMAD R31, R2, 0x1800, R31 ;  /* 0x00001800021f7824 */ /* 0x000fe400078e021f */
[--C-:B------:R-:W-:Y:S02]  /*45d0*/  IMAD R29, R29, 0x2, R18.reuse ;  /* 0x000000021d1d7824 */ /* 0x100fe400078e0212 */
[----:B------:R-:W-:-:S04]  /*45e0*/  IMAD R32, R31, 0x2, R18 ;  /* 0x000000021f207824 */ /* 0x000fc800078e0212 */
[----:B------:R-:W1:Y:S04]  /*45f0*/  LDS.128 R28, [R29+0x1c400] ;  /* 0x01c400001d1c7984 */ /* 0x000e680000000c00 */
[----:B------:R-:W2:Y:S01]  /*4600*/  LDS.128 R32, [R32+0x1c400] ;  /* 0x01c4000020207984 */ /* 0x000ea20000000c00 */
[----:B------:R-:W-:Y:S05]  /*4610*/  @P4 BRA `(.L_x_9733) ;  /* 0x0000000400584947 */ /* 0x000fea0003800000 */
[--C-:B------:R-:W-:Y:S02]  /*4620*/  SHF.R.U64 R107, R44, 0x10, R45.reuse ;  /* 0x000000102c6b7819 */ /* 0x100fe4000000122d */
[----:B------:R-:W-:Y:S01]  /*4630*/  SHF.R.U32.HI R44, RZ, 0x10, R45 ;  /* 0x00000010ff2c7819 */ /* 0x000fe2000001162d */
[----:B------:R-:W-:Y:S01]  /*4640*/  HADD2.F32 R45, -RZ, R118.H1_H1 ;  /* 0x30000076ff2d7230 */ /* 0x000fe20000004100 */
[--C-:B------:R-:W-:Y:S01]  /*4650*/  SHF.R.U64 R111, R40, 0x10, R41.reuse ;  /* 0x00000010286f7819 */ /* 0x100fe20000001229 */
[----:B--2---:R-:W-:Y:S01]  /*4660*/  IMAD.MOV.U32 R40, RZ, RZ, R32 ;  /* 0x000000ffff287224 */ /* 0x004fe200078e0020 */
[----:B------:R-:W-:Y:S01]  /*4670*/  SHF.R.U32.HI R52, RZ, 0x10, R41 ;  /* 0x00000010ff347819 */ /* 0x000fe20000011629 */
[----:B------:R-:W-:Y:S01]  /*4680*/  IMAD.MOV.U32 R41, RZ, RZ, R34 ;  /* 0x000000ffff297224 */ /* 0x000fe200078e0022 */
[----:B------:R-:W-:Y:S01]  /*4690*/  SHF.R.U64 R110, R42, 0x10, R43 ;  /* 0x000000102a6e7819 */ /* 0x000fe2000000122b */
[----:B-1----:R-:W-:Y:S01]  /*46a0*/  IMAD.MOV.U32 R32, RZ, RZ, R30 ;  /* 0x000000ffff207224 */ /* 0x002fe200078e001e */
[----:B------:R-:W-:Y:S01]  /*46b0*/  SHF.R.U64 R106, R46, 0x10, R47 ;  /* 0x000000102e6a7819 */ /* 0x000fe2000000122f */
[--C-:B------:R-:W-:Y:S01]  /*46c0*/  HADD2.F32 R34, -RZ, R33.reuse.H0_H0 ;  /* 0x20000021ff227230 */ /* 0x100fe20000004100 */
[----:B------:R-:W-:Y:S01]  /*46d0*/  SHF.R.U32.HI R54, RZ, 0x10, R43 ;  /* 0x00000010ff367819 */ /* 0x000fe2000001162b */
[----:B------:R-:W-:Y:S01]  /*46e0*/  HADD2.F32 R33, -RZ, R33.H1_H1 ;  /* 0x30000021ff217230 */ /* 0x000fe20000004100 */
[----:B------:R-:W-:Y:S01]  /*46f0*/  SHF.R.U32.HI R53, RZ, 0x10, R47 ;  /* 0x00000010ff357819 */ /* 0x000fe2000001162f */
[----:B------:R-:W-:-:S02]  /*4700*/  HADD2.F32 R30, -RZ, R29.H0_H0 ;  /* 0x2000001dff1e7230 */ /* 0x000fc40000004100 */
[-C--:B------:R-:W-:Y:S01]  /*4710*/  FMUL.FTZ R47, R34, R45.reuse ;  /* 0x0000002d222f7220 */ /* 0x080fe20000410000 */
[----:B------:R-:W-:Y:S02]  /*4720*/  HADD2.F32 R44, -RZ, R44.H0_H0 ;  /* 0x2000002cff2c7230 */ /* 0x000fe40000004100 */
[----:B------:R-:W-:Y:S02]  /*4730*/  HADD2.F32 R29, -RZ, R29.H1_H1 ;  /* 0x3000001dff1d7230 */ /* 0x000fe40000004100 */
[----:B------:R-:W-:Y:S01]  /*4740*/  FMUL.FTZ R45, R30, R45 ;  /* 0x0000002d1e2d7220 */ /* 0x000fe20000410000 */
        /* <DEDUP_REMOVED lines=8> */
[-C--:B------:R-:W-:Y:S01]  /*47d0*/  FFMA.FTZ R47, R30, R43.reuse, -R47 ;  /* 0x0000002b1e2f7223 */ /* 0x080fe2000001082f */
[----:B------:R-:W-:Y:S02]  /*47e0*/  HADD2.F32 R42, -RZ, R117.H1_H1 ;  /* 0x30000075ff2a7230 */ /* 0x000fe40000004100 */
[----:B------:R-:W-:Y:S01]  /*47f0*/  FFMA.FTZ R45, R34, R43, R45 ;  /* 0x0000002b222d7223 */ /* 0x000fe2000001002d */
[----:B------:R-:W-:Y:S02]  /*4800*/  HADD2.F32 R30, -RZ, R35.H0_H0 ;  /* 0x20000023ff1e7230 */ /* 0x000fe40000004100 */
[----:B------:R-:W-:-:S02]  /*4810*/  HADD2.F32 R33, -RZ, R115.H1_H1 ;  /* 0x30000073ff217230 */ /* 0x000fc40000004100 */
[-C--:B------:R-:W-:Y:S01]  /*4820*/  FMUL.FTZ R43, R29, R42.reuse ;  /* 0x0000002a1d2b7220 */ /* 0x080fe20000410000 */
[----:B------:R-:W-:Y:S01]  /*4830*/  HADD2.F32 R35, -RZ, R35.H1_H1 ;  /* 0x30000023ff237230 */ /* 0x000fe20000004100 */
[----:B------:R-:W-:Y:S01]  /*4840*/  F2FP.F16.F32.PACK_AB R45, R52, R45 ;  /* 0x0000002d342d723e */ /* 0x000fe200000000ff */
[----:B------:R-:W-:Y:S02]  /*4850*/  HADD2.F32 R44, -RZ, R53.H0_H0 ;  /* 0x20000035ff2c7230 */ /* 0x000fe40000004100 */
[C---:B------:R-:W-:Y:S01]  /*4860*/  FFMA.FTZ R55, R30.reuse, R33, R43 ;  /* 0x000000211e377223 */ /* 0x040fe2000001002b */
[----:B------:R-:W-:Y:S02]  /*4870*/  HADD2.F32 R34, -RZ, R54.H0_H0 ;  /* 0x20000036ff227230 */ /* 0x000fe40000004100 */
[----:B------:R-:W-:Y:S01]  /*4880*/  FMUL.FTZ R54, R30, R42 ;  /* 0x0000002a1e367220 */ /* 0x000fe20000410000 */
[----:B------:R-:W-:Y:S02]  /*4890*/  HADD2.F32 R31, -RZ, R31.H1_H1 ;  /* 0x3000001fff1f7230 */ /* 0x000fe40000004100 */
[----:B------:R-:W-:Y:S01]  /*48a0*/  FMUL.FTZ R42, R35, R44 ;  /* 0x0000002c232a7220 */ /* 0x000fe20000410000 */
[----:B------:R-:W-:-:S02]  /*48b0*/  HADD2.F32 R30, -RZ, R40.H0_H0 ;  /* 0x20000028ff1e7230 */ /* 0x000fc40000004100 */
[----:B------:R-:W-:Y:S01]  /*48c0*/  FFMA.FTZ R54, R29, R33, -R54 ;  /* 0x000000211d367223 */ /* 0x000fe20000010836 */
[----:B------:R-:W-:Y:S02]  /*48d0*/  HADD2.F32 R33, -RZ, R107.H0_H0 ;  /* 0x2000006bff217230 */ /* 0x000fe40000004100 */
[C---:B------:R-:W-:Y:S01]  /*48e0*/  FMUL.FTZ R44, R31.reuse, R44 ;  /* 0x0000002c1f2c7220 */ /* 0x040fe20000410000 */
[----:B------:R-:W-:Y:S02]  /*48f0*/  HADD2.F32 R29, -RZ, R28.H0_H0 ;  /* 0x2000001cff1d7230 */ /* 0x000fe40000004100 */
[-C--:B------:R-:W-:Y:S01]  /*4900*/  FFMA.FTZ R105, R31, R34.reuse, -R42 ;  /* 0x000000221f697223 */ /* 0x080fe2000001082a */
[----:B------:R-:W-:Y:S02]  /*4910*/  HADD2.F32 R40, -RZ, R40.H1_H1 ;  /* 0x30000028ff287230 */ /* 0x000fe40000004100 */
[----:B------:R-:W-:Y:S01]  /*4920*/  FFMA.FTZ R104, R35, R34, R44 ;  /* 0x0000002223687223 */ /* 0x000fe2000001002c */
[----:B------:R-:W-:-:S02]  /*4930*/  HADD2.F32 R28, -RZ, R28.H1_H1 ;  /* 0x3000001cff1c7230 */ /* 0x000fc40000004100 */
[-C--:B------:R-:W-:Y:S01]  /*4940*/  FMUL.FTZ R34, R30, R118.reuse ;  /* 0x000000761e227220 */ /* 0x080fe20000410000 */
[----:B------:R-:W-:Y:S02]  /*4950*/  HADD2.F32 R116, -RZ, R116.H0_H0 ;  /* 0x20000074ff747230 */ /* 0x000fe40000004100 */
[-C--:B------:R-:W-:Y:S01]  /*4960*/  FMUL.FTZ R43, R40, R33.reuse ;  /* 0x00000021282b7220 */ /* 0x080fe20000410000 */
[----:B------:R-:W-:Y:S02]  /*4970*/  HADD2.F32 R31, -RZ, R111.H0_H0 ;  /* 0x2000006fff1f7230 */ /* 0x000fe40000004100 */
[C---:B------:R-:W-:Y:S01]  /*4980*/  FMUL.FTZ R33, R28.reuse, R33 ;  /* 0x000000211c217220 */ /* 0x040fe20000410000 */
[C---:B------:R-:W-:Y:S01]  /*4990*/  FMUL.FTZ R35, R29.reuse, R118 ;  /* 0x000000761d237220 */ /* 0x040fe20000410000 */
[----:B------:R-:W-:Y:S01]  /*49a0*/  FFMA.FTZ R34, R29, R116, -R34 ;  /* 0x000000741d227223 */ /* 0x000fe20000010822 */
[----:B------:R-:W-:Y:S02]  /*49b0*/  HADD2.F32 R29, -RZ, R41.H0_H0 ;  /* 0x20000029ff1d7230 */ /* 0x000fe40000004100 */
[-C--:B------:R-:W-:Y:S01]  /*49c0*/  FFMA.FTZ R43, R28, R31.reuse, -R43 ;  /* 0x0000001f1c2b7223 */ /* 0x080fe2000001082b */
[----:B------:R-:W-:Y:S01]  /*49d0*/  FFMA.FTZ R40, R40, R31, R33 ;  /* 0x0000001f28287223 */ /* 0x000fe20000010021 */
[----:B------:R-:W-:-:S02]  /*49e0*/  HADD2.F32 R28, -RZ, R32.H0_H0 ;  /* 0x20000020ff1c7230 */ /* 0x000fc40000004100 */
[----:B------:R-:W-:Y:S01]  /*49f0*/  FFMA.FTZ R35, R30, R116, R35 ;  /* 0x000000741e237223 */ /* 0x000fe20000010023 */
[----:B------:R-:W-:Y:S01]  /*4a00*/  HADD2.F32 R117, -RZ, R117.H0_H0 ;  /* 0x20000075ff757230 */ /* 0x000fe20000004100 */
[----:B------:R-:W-:Y:S01]  /*4a10*/  F2FP.F16.F32.PACK_AB R55, R104, R55 ;  /* 0x000000376837723e */ /* 0x000fe200000000ff */
[----:B------:R-:W-:Y:S02]  /*4a20*/  HADD2.F32 R31, -RZ, R106.H0_H0 ;  /* 0x2000006aff1f7230 */ /* 0x000fe40000004100 */
        /* <DEDUP_REMOVED lines=20> */
[----:B------:R-:W-:-:S07]  /*4b70*/  F2FP.F16.F32.PACK_AB R34, R41, R42 ;  /* 0x0000002a2922723e */ /* 0x000fce00000000ff */
.L_x_9733:
[----:B------:R-:W-:Y:S05]  /*4b80*/  BSYNC B1 ;  /* 0x0000000000017941 */ /* 0x000fea0003800000 */
.L_x_9732:
[----:B-1----:R4:W-:Y:S01]  /*4b90*/  STG.E.128 desc[UR40][R48.64], R28 ;  /* 0x0000001c30007986 */ /* 0x0029e2000c101d28 */
[----:B------:R-:W-:-:S13]  /*4ba0*/  ISETP.GE.AND P4, PT, R51, R109, PT ;  /* 0x0000006d3300720c */ /* 0x000fda0003f86270 */
[----:B------:R-:W-:Y:S05]  /*4bb0*/  @P4 BRA `(.L_x_9718) ;  /* 0x0000000000804947 */ /* 0x000fea0003800000 */
[--C-:B----4-:R-:W-:Y:S02]  /*4bc0*/  SHF.R.S32.HI R28, RZ, 0x1f, R51.reuse ;  /* 0x0000001fff1c7819 */ /* 0x110fe40000011433 */
[----:B------:R-:W-:-:S04]  /*4bd0*/  IADD3 R51, P4, P5, R4, R102, R51 ;  /* 0x0000006604337210 */ /* 0x000fc80007d9e033 */
[----:B------:R-:W-:Y:S02]  /*4be0*/  IADD3.X R50, R3, R50, R28, P4, P5 ;  /* 0x0000003203327210 */ /* 0x000fe400027ea41c */
[----:B------:R-:W-:-:S04]  /*4bf0*/  LEA R100, P4, R51, R100, 0x1 ;  /* 0x0000006433647211 */ /* 0x000fc800078808ff */
[----:B------:R-:W-:-:S05]  /*4c00*/  LEA.HI.X R101, R51, R101, R50, 0x1, P4 ;  /* 0x0000006533657211 */ /* 0x000fca00020f0c32 */
[----:B--2---:R1:W-:Y:S01]  /*4c10*/  STG.E.128 desc[UR40][R100.64], R32 ;  /* 0x0000002064007986 */ /* 0x0043e2000c101d28 */
[----:B------:R-:W-:Y:S05]  /*4c20*/  BRA `(.L_x_9718) ;  /* 0x0000000000647947 */ /* 0x000fea0003800000 */
.L_x_9701:
[----:B------:R-:W-:-:S13]  /*4c30*/  ISETP.NE.AND P3, PT, R203, 0x3, PT ;  /* 0x00000003cb00780c */ /* 0x000fda0003f65270 */
[----:B------:R-:W-:Y:S05]  /*4c40*/  @!P3 BRA `(.L_x_9734) ;  /* 0x000000000004b947 */ /* 0x000fea0003800000 */
[----:B------:R-:W-:Y:S01]  /*4c50*/  BPT.TRAP 0x1 ;  /* 0x000000040000795c */ /* 0x000fe20000300000 */
.L_x_9734:
[----:B------:R-:W-:Y:S01]  /*4c60*/  IMAD R97, R2, 0x8, R18 ;  /* 0x0000000802617824 */ /* 0x000fe200078e0212 */
[----:B------:R-:W-:Y:S01]  /*4c70*/  SHF.L.U32 R108, R201, 0x1f, RZ ;  /* 0x0000001fc96c7819 */ /* 0x000fe200000006ff */
[----:B------:R-:W-:Y:S01]  /*4c80*/  IMAD R99, R26, -0x60, R60 ;  /* 0xffffffa01a637824 */ /* 0x000fe200078e023c */
[----:B------:R-:W-:Y:S02]  /*4c90*/  BSSY B1, `(.L_x_9735) ;  /* 0x0000004000017945 */ /* 0x000fe40003800000 */
[----:B------:R-:W0:Y:S02]  /*4ca0*/  SYNCS.PHASECHK.TRANS64.TRYWAIT P4, [R97+URZ+0x22890], R108 ;  /* 0x0228906c610075a7 */ /* 0x000e24000808017f */
[----:B------:R-:W-:Y:S01]  /*4cb0*/  VIMNMX R99, R99, 0x60, PT ;  /* 0x0000006063637848 */ /* 0x000fe20003fe0100 */
[----:B0-----:R-:W-:Y:S06]  /*4cc0*/  @!P4 BRA `(.L_x_9736) ;  /* 0x0000011800ccc947 */ /* 0x001fec0003800000 */
.L_x_9987:
[----:B------:R-:W-:Y:S05]  /*4cd0*/  BSYNC B1 ;  /* 0x0000000000017941 */ /* 0x000fea0003800000 */
.L_x_9735:
[-C--:B------:R-:W-:Y:S01]  /*4ce0*/  ISETP.GE.AND P5, PT, R19, R99.reuse, PT ;  /* 0x000000631300720c */ /* 0x080fe20003fa6270 */
[----:B------:R-:W-:Y:S01]  /*4cf0*/  BSSY B1, `(.L_x_9737) ;  /* 0x0000007000017945 */ /* 0x000fe20003800000 */
[----:B------:R-:W-:-:S11]  /*4d00*/  ISETP.GE.AND P4, PT, R222, R99, PT ;  /* 0x00000063de00720c */ /* 0x000fd60003f86270 */
[----:B------:R-:W-:Y:S05]  /*4d10*/  @P5 BRA `(.L_x_9738) ;  /* 0x0000000000105947 */ /* 0x000fea0003800000 */
[----:B------:R-:W1:Y:S04]  /*4d20*/  @!P1 LDS.128 R28, [R106] ;  /* 0x000000006a1c9984 */ /* 0x000e680000000c00 */
[----:B------:R-:W2:Y:S04]  /*4d30*/  @!P2 LDS.128 R32, [R104] ;  /* 0x000000006820a984 */ /* 0x000ea80000000c00 */
[----:B-1----:R1:W-:Y:S04]  /*4d40*/  @!P1 STG.E.128 desc[UR40][R42.64], R28 ;  /* 0x0000001c2a009986 */ /* 0x0023e8000c101d28 */
[----:B--2---:R1:W-:Y:S02]  /*4d50*/  @!P2 STG.E.128 desc[UR40][R42.64+0x40], R32 ;  /* 0x000040202a00a986 */ /* 0x0043e4000c101d28 */
.L_x_9738:
[----:B------:R-:W-:Y:S05]  /*4d60*/  BSYNC B1 ;  /* 0x0000000000017941 */ /* 0x000fea0003800000 */
.L_x_9737:
[----:B------:R-:W-:Y:S05]  /*4d70*/  @P4 BRA `(.L_x_9718) ;  /* 0x0000000000104947 */ /* 0x000fea0003800000 */
[----:B-1----:R-:W1:Y:S04]  /*4d80*/  @!P1 LDS.128 R28, [R106+0x2000] ;  /* 0x002000006a1c9984 */ /* 0x002e680000000c00 */
[----:B------:R-:W2:Y:S04]  /*4d90*/  @!P2 LDS.128 R32, [R104+0x2000] ;  /* 0x002000006820a984 */ /* 0x000ea80000000c00 */
[----:B-1----:R3:W-:Y:S04]  /*4da0*/  @!P1 STG.E.128 desc[UR40][R40.64], R28 ;  /* 0x0000001c28009986 */ /* 0x0027e8000c101d28 */
[----:B--2---:R3:W-:Y:S02]  /*4db0*/  @!P2 STG.E.128 desc[UR40][R40.64+0x40], R32 ;  /* 0x000040202800a986 */ /* 0x0047e4000c101d28 */
.L_x_9718:
[----:B------:R-:W-:Y:S05]  /*4dc0*/  BSYNC B0 ;  /* 0x0000000000007941 */ /* 0x000fea0003800000 */
.L_x_9700:
[----:B-1234-:R-:W1:Y:S01]  /*4dd0*/  S2R R28, SR_TID.X ;  /* 0x00000000001c7919 */ /* 0x01ee620000002100 */
        /* <DEDUP_REMOVED lines=16> */
.L_x_9740:
[----:B------:R-:W-:Y:S05]  /*4ee0*/  BSYNC B0 ;  /* 0x0000000000007941 */ /* 0x000fea0003800000 */
.L_x_9739:
[----:B------:R-:W2:Y:S01]  /*4ef0*/  SYNCS.PHASECHK.TRANS64.TRYWAIT P3, [R97+URZ+0x228b0], R108 ;  /* 0x0228b06c610075a7 */ /* 0x000ea2000806017f */
[----:B------:R-:W-:Y:S01]  /*4f00*/  ULDC UR43, c[0x0][0x320] ;  /* 0x0000c800002b7ab9 */ /* 0x000fe20000000800 */
[----:B------:R-:W-:Y:S01]  /*4f10*/  ULDC.64 UR38, c[0x0][0x328] ;  /* 0x0000ca0000267ab9 */ /* 0x000fe20000000a00 */
[----:B------:R-:W-:Y:S01]  /*4f20*/  ULDC.64 UR36, c[0x0][0x318] ;  /* 0x0000c60000247ab9 */ /* 0x000fe20000000a00 */
[----:B------:R-:W-:Y:S01]  /*4f30*/  BSSY B0, `(.L_x_9741) ;  /* 0x0000003000007945 */ /* 0x000fe20003800000 */
[----:B-1----:R-:W-:-:S03]  /*4f40*/  IMAD R28, R2, 0x6000, R79 ;  /* 0x00006000021c7824 */ /* 0x002fc600078e024f */
[----:B--2---:R-:W-:Y:S05]  /*4f50*/  @!P3 BRA `(.L_x_9742) ;  /* 0x00000118003cb947 */ /* 0x004fea0003800000 */
.L_x_9988:
[----:B------:R-:W-:Y:S05]  /*4f60*/  BSYNC B0 ;  /* 0x0000000000007941 */ /* 0x000fea0003800000 */
.L_x_9741:
[----:B------:R-:W-:Y:S01]  /*4f70*/  ISETP.GE.AND P3, PT, R19, R99, PT ;  /* 0x000000631300720c */ /* 0x000fe20003f66270 */
[----:B------:R-:W-:Y:S01]  /*4f80*/  IMAD.IADD R29, R77, 0x1, R28 ;  /* 0x000000014d1d7824 */ /* 0x000fe200078e021c */
[----:B------:R-:W-:Y:S01]  /*4f90*/  BSSY B0, `(.L_x_9743) ;  /* 0x0000025000007945 */ /* 0x000fe20003800000 */
[----:B------:R-:W-:Y:S02]  /*4fa0*/  IMAD R40, R28, 0x2, R24 ;  /* 0x000000021c287824 */ /* 0x000fe400078e0218 */
[----:B------:R-:W-:-:S04]  /*4fb0*/  IMAD.WIDE R32, R26, 0x60, R58 ;  /* 0x000000601a207825 */ /* 0x000fc800078e023a */
[----:B------:R-:W-:-:S04]  /*4fc0*/  IMAD R41, R29, 0x2, R24 ;  /* 0x000000021d297824 */ /* 0x000fc800078e0218 */
[----:B------:R-:W-:Y:S05]  /*4fd0*/  @P3 BRA `(.L_x_9744) ;  /* 0x0000000000803947 */ /* 0x000fea0003800000 */
[----:B------:R-:W-:Y:S01]  /*4fe0*/  MOV R29, R94 ;  /* 0x0000005e001d7202 */ /* 0x000fe20000000f00 */
[----:B------:R-:W-:Y:S02]  /*4ff0*/  IMAD R31, R33, UR38, RZ ;  /* 0x00000026211f7c24 */ /* 0x000fe4000f8e02ff */
[----:B------:R-:W-:Y:S02]  /*5000*/  IMAD.MOV.U32 R28, RZ, RZ, R6 ;  /* 0x000000ffff1c7224 */ /* 0x000fe400078e0006 */
[C---:B------:R-:W-:Y:S02]  /*5010*/  IMAD R31, R32.reuse, UR39, R31 ;  /* 0x00000027201f7c24 */ /* 0x040fe4000f8e021f */
[----:B------:R-:W-:-:S04]  /*5020*/  IMAD.WIDE.U32 R28, R32, UR38, R28 ;  /* 0x00000026201c7c25 */ /* 0x000fc8000f8e001c */
[----:B------:R-:W-:Y:S01]  /*5030*/  IMAD.IADD R29, R29, 0x1, R31 ;  /* 0x000000011d1d7824 */ /* 0x000fe200078e021f */
[----:B------:R-:W-:-:S04]  /*5040*/  LEA R34, P3, R28, UR36, 0x1 ;  /* 0x000000241c227c11 */ /* 0x000fc8000f8608ff */
[----:B------:R-:W-:Y:S02]  /*5050*/  LEA.HI.X R35, R28, UR37, R29, 0x1, P3 ;  /* 0x000000251c237c11 */ /* 0x000fe400098f0c1d */
[----:B------:R-:W-:-:S13]  /*5060*/  ISETP.GE.AND P3, PT, R16, UR43, PT ;  /* 0x0000002b10007c0c */ /* 0x000fda000bf66270 */
[----:B------:R-:W2:Y:S04]  /*5070*/  @!P3 LDS.128 R28, [R40] ;  /* 0x00000000281cb984 */ /* 0x000ea80000000c00 */
[----:B--2---:R-:W-:Y:S01]  /*5080*/  @!P3 STG.E.128 desc[UR40][R34.64], R28 ;  /* 0x0000001c2200b986 */ /* 0x004fe2000c101d28 */
[----:B------:R-:W-:-:S13]  /*5090*/  ISETP.GE.AND P3, PT, R62, UR43, PT ;  /* 0x0000002b3e007c0c */ /* 0x000fda000bf66270 */
[----:B------:R-:W2:Y:S04]  /*50a0*/  @!P3 LDS.128 R28, [R41] ;  /* 0x00000000291cb984 */ /* 0x000ea80000000c00 */
[----:B--2---:R-:W-:Y:S01]  /*50b0*/  @!P3 STG.E.128 desc[UR40][R34.64+0x40], R28 ;  /* 0x0000401c2200b986 */ /* 0x004fe2000c101d28 */
[----:B------:R-:W-:-:S13]  /*50c0*/  ISETP.GE.AND P3, PT, R63, UR43, PT ;  /* 0x0000002b3f007c0c */ /* 0x000fda000bf66270 */
[----:B------:R-:W2:Y:S04]  /*50d0*/  @!P3 LDS.128 R28, [R40+0x3000] ;  /* 0x00300000281cb984 */ /* 0x000ea80000000c00 */
        /* <DEDUP_REMOVED lines=10> */
[----:B------:R-:W-:-:S13]  /*5180*/  ISETP.NE.AND P3, PT, R96, RZ, PT ;  /* 0x000000ff6000720c */ /* 0x000fda0003f65270 */
[----:B------:R-:W2:Y:S04]  /*5190*/  @P3 LDS.128 R28, [R40+0x9000] ;  /* 0x00900000281c3984 */ /* 0x000ea80000000c00 */
[----:B--2---:R-:W-:Y:S01]  /*51a0*/  @P3 STG.E.128 desc[UR40][R34.64+0x180], R28 ;  /* 0x0001801c22003986 */ /* 0x004fe2000c101d28 */
[----:B------:R-:W-:-:S13]  /*51b0*/  ISETP.NE.AND P3, PT, R95, RZ, PT ;  /* 0x000000ff5f00720c */ /* 0x000fda0003f65270 */
[----:B------:R-:W2:Y:S04]  /*51c0*/  @P3 LDS.128 R28, [R41+0x9000] ;  /* 0x00900000291c3984 */ /* 0x000ea80000000c00 */
[----:B--2---:R2:W-:Y:S02]  /*51d0*/  @P3 STG.E.128 desc[UR40][R34.64+0x1c0], R28 ;  /* 0x0001c01c22003986 */ /* 0x0045e4000c101d28 */
.L_x_9744:
[----:B------:R-:W-:Y:S05]  /*51e0*/  BSYNC B0 ;  /* 0x0000000000007941 */ /* 0x000fea0003800000 */
.L_x_9743:
[----:B------:R-:W-:Y:S01]  /*51f0*/  ISETP.GE.AND P3, PT, R222, R99, PT ;  /* 0x00000063de00720c */ /* 0x000fe20003f66270 */
[----:B------:R-:W-:-:S12]  /*5200*/  BSSY B0, `(.L_x_9745) ;  /* 0x0000024000007945 */ /* 0x000fd80003800000 */
[----:B------:R-:W-:Y:S05]  /*5210*/  @P3 BRA `(.L_x_9746) ;  /* 0x0000000000883947 */ /* 0x000fea0003800000 */
[----:B--2---:R-:W-:Y:S01]  /*5220*/  IADD3 R31, P3, R32, 0x40, RZ ;  /* 0x00000040201f7810 */ /* 0x004fe20007f7e0ff */
[----:B------:R-:W-:Y:S02]  /*5230*/  IMAD.MOV.U32 R28, RZ, RZ, R6 ;  /* 0x000000ffff1c7224 */ /* 0x000fe400078e0006 */
[----:B------:R-:W-:Y:S02]  /*5240*/  IMAD.MOV.U32 R29, RZ, RZ, R94 ;  /* 0x000000ffff1d7224 */ /* 0x000fe400078e005e */
[----:B------:R-:W-:Y:S02]  /*5250*/  IMAD.X R32, RZ, RZ, R33, P3 ;  /* 0x000000ffff207224 */ /* 0x000fe400018e0621 */
[----:B------:R-:W-:-:S04]  /*5260*/  IMAD.WIDE.U32 R28, R31, UR38, R28 ;  /* 0x000000261f1c7c25 */ /* 0x000fc8000f8e001c */
[----:B------:R-:W-:-:S04]  /*5270*/  IMAD R32, R32, UR38, RZ ;  /* 0x0000002620207c24 */ /* 0x000fc8000f8e02ff */
[----:B------:R-:W-:Y:S01]  /*5280*/  IMAD R31, R31, UR39, R32 ;  /* 0x000000271f1f7c24 */ /* 0x000fe2000f8e0220 */
[----:B------:R-:W-:-:S03]  /*5290*/  LEA R32, P3, R28, UR36, 0x1 ;  /* 0x000000241c207c11 */ /* 0x000fc6000f8608ff */
[----:B------:R-:W-:-:S05]  /*52a0*/  IMAD.IADD R29, R29, 0x1, R31 ;  /* 0x000000011d1d7824 */ /* 0x000fca00078e021f */
[----:B------:R-:W-:Y:S02]  /*52b0*/  LEA.HI.X R33, R28, UR37, R29, 0x1, P3 ;  /* 0x000000251c217c11 */ /* 0x000fe400098f0c1d */
        /* <DEDUP_REMOVED lines=23> */
[----:B--2---:R3:W-:Y:S02]  /*5430*/  @P3 STG.E.128 desc[UR40][R32.64+0x1c0], R28 ;  /* 0x0001c01c20003986 */ /* 0x0047e4000c101d28 */
.L_x_9746:
[----:B------:R-:W-:Y:S05]  /*5440*/  BSYNC B0 ;  /* 0x0000000000007941 */ /* 0x000fea0003800000 */
.L_x_9745:
[----:B------:R-:W-:Y:S01]  /*5450*/  @!PT LDS RZ, [RZ] ;  /* 0x00000000fffff984 */ /* 0x000fe20000000800 */
[----:B------:R-:W-:Y:S01]  /*5460*/  @!PT LDS RZ, [RZ] ;  /* 0x00000000fffff984 */ /* 0x000fe20000000800 */
[----:B------:R-:W-:Y:S01]  /*5470*/  @!PT LDS RZ, [RZ] ;  /* 0x00000000fffff984 */ /* 0x000fe20000000800 */
[----:B------:R-:W-:Y:S01]  /*5480*/  @!PT LDS RZ, [RZ] ;  /* 0x00000000fffff984 */ /* 0x000fe20000000800 */
[----:B------:R4:W-:Y:S06]  /*5490*/  MEMBAR.ALL.CTA ;  /* 0x0000000000007992 */ /* 0x0009ec0000008000 */
[----:B----4-:R-:W4:Y:S02]  /*54a0*/  FENCE.VIEW.ASYNC.S ;  /* 0x00000000000073c6 */ /* 0x010f240000000000 */
[----:B----4-:R4:W-:Y:S01]  /*54b0*/  BAR.SYNC.DEFER_BLOCKING R76, 0x80 ;  /* 0x0002004c0000751d */ /* 0x0109e20000010000 */
[----:B------:R-:W-:Y:S01]  /*54c0*/  ISETP.NE.AND P5, PT, R98, RZ, PT ;  /* 0x000000ff6200720c */ /* 0x000fe20003fa5270 */
[----:B------:R-:W-:-:S02]  /*54d0*/  VIADD R2, R2, 0x1 ;  /* 0x0000000102027836 */ /* 0x000fc40000000000 */
[----:B01----:R-:W-:-:S03]  /*54e0*/  @!P4 VIADD R97, R97, 0x228c0 ;  /* 0x000228c06161c836 */ /* 0x003fc60000000000 */
[C---:B------:R-:W-:Y:S02]  /*54f0*/  ISETP.NE.AND P3, PT, R2.reuse, 0x2, PT ;  /* 0x000000020200780c */ /* 0x040fe40003f65270 */
[----:B------:R-:W-:Y:S02]  /*5500*/  @!P4 PRMT R97, RZ, 0x654, R97 ;  /* 0x00000654ff61c816 */ /* 0x000fe40000000061 */
[----:B--23--:R-:W-:Y:S02]  /*5510*/  SEL R28, RZ, 0x1, P3 ;  /* 0x00000001ff1c7807 */ /* 0x00cfe40001800000 */
[----:B------:R-:W-:Y:S02]  /*5520*/  SEL R2, R2, RZ, P3 ;  /* 0x000000ff02027207 */ /* 0x000fe40001800000 */
[----:B------:R-:W-:Y:S01]  /*5530*/  LOP3.LUT R201, R201, R28, RZ, 0x3c, !PT ;  /* 0x0000001cc9c97212 */ /* 0x000fe200078e3cff */
[----:B------:R4:W-:Y:S01]  /*5540*/  @!P4 SYNCS.ARRIVE.TRANS64.RED.A1T0 RZ, [R97+URZ], RZ ;  /* 0x000000ff61ffc9a7 */ /* 0x0009e2000810043f */
[----:B------:R-:W-:Y:S05]  /*5550*/  @P5 BRA `(.L_x_9747) ;  /* 0xffffffcc00745947 */ /* 0x000fea000383ffff */
[----:B------:R-:W0:Y:S01]  /*5560*/  S2R R29, SR_TID.X ;  /* 0x00000000001d7919 */ /* 0x000e220000002100 */
[----:B------:R-:W-:Y:S02]  /*5570*/  PLOP3.LUT P0, PT, PT, PT, PT, 0x8, 0x0 ;  /* 0x000000000000781c */ /* 0x000fe40003f0e170 */
[----:B0-----:R-:W-:-:S04]  /*5580*/  SHF.R.U32.HI R29, RZ, 0x7, R29 ;  /* 0x00000007ff1d7819 */ /* 0x001fc8000001161d */
[----:B------:R-:W-:-:S13]  /*5590*/  ISETP.NE.AND P5, PT, R29, 0x1, PT ;  /* 0x000000011d00780c */ /* 0x000fda0003fa5270 */
[----:B------:R-:W-:Y:S06]  /*55a0*/  @!P5 BAR.ARV 0x9, 0x100 ;  /* 0x024400000000db1d */ /* 0x000fec0000002000 */
.L_x_9695:
[----:B------:R-:W-:Y:S02]  /*55b0*/  ISETP.GE.AND P2, PT, R172, 0x1, PT ;  /* 0x00000001ac00780c */ /* 0x000fe40003f46270 */
[----:B------:R-:W-:Y:S02]  /*55c0*/  CS2R R4, SRZ ;  /* 0x0000000000047805 */ /* 0x000fe4000001ff00 */
[----:B------:R-:W-:Y:S02]  /*55d0*/  PLOP3.LUT P1, PT, PT, PT, PT, 0x80, 0x0 ;  /* 0x000000000000781c */ /* 0x000fe40003f2f070 */
        /* <DEDUP_REMOVED lines=24> */
[----:B----4-:R-:W-:-:S02]  /*5760*/  CS2R R96, SRZ ;  /* 0x0000000000607805 */ /* 0x010fc4000001ff00 */
        /* <DEDUP_REMOVED lines=42> */
[----:B------:R-:W0:Y:S01]  /*5a10*/  FENCE.VIEW.ASYNC.G ;  /* 0x00000000000073c6 */ /* 0x000e220000000100 */
[----:B------:R-:W-:Y:S05]  /*5a20*/  WARPSYNC.ALL ;  /* 0x0000000000007948 */ /* 0x000fea0003800000 */
[----:B0-----:R-:W-:Y:S06]  /*5a30*/  BAR.ARV 0xc, 0x180 ;  /* 0x0306000000007b1d */ /* 0x001fec0000002000 */
.L_x_9748:
[----:B------:R-:W-:Y:S01]  /*5a40*/  CS2R R24, SRZ ;  /* 0x0000000000187805 */ /* 0x000fe2000001ff00 */
[----:B------:R-:W-:Y:S06]  /*5a50*/  @!P2 BRA `(.L_x_9749) ;  /* 0x000000680070a947 */ /* 0x000fec0003800000 */
[----:B------:R-:W-:-:S03]  /*5a60*/  UMOV UR4, 0xffffffff ;  /* 0xffffffff00047882 */ /* 0x000fc60000000000 */
[----:B------:R-:W-:Y:S05]  /*5a70*/  BRA.DIV UR4, `(.L_x_9750) ;  /* 0x0000010e04887947 */ /* 0x000fea000b800000 */
[----:B------:R0:W1:Y:S02]  /*5a80*/  SHFL.IDX PT, R14, R234, RZ, 0x1f ;  /* 0x00001fffea0e7589 */ /* 0x00006400000e0000 */
.L_x_9991:
[----:B-1----:R-:W-:Y:S01]  /*5a90*/  LEA.HI R0, R14, R14, RZ, 0x1 ;  /* 0x0000000e0e007211 */ /* 0x002fe200078f08ff */
[----:B------:R-:W-:Y:S01]  /*5aa0*/  VIADD R24, R18, 0x18400 ;  /* 0x0001840012187836 */ /* 0x000fe20000000000 */
[----:B------:R-:W-:Y:S02]  /*5ab0*/  BSSY B6, `(.L_x_9751) ;  /* 0x0000018000067945 */ /* 0x000fe40003800000 */
[----:B------:R-:W-:Y:S02]  /*5ac0*/  LOP3.LUT R3, R0, 0x1e, RZ, 0xc0, !PT ;  /* 0x0000001e00037812 */ /* 0x000fe400078ec0ff */
[----:B------:R-:W-:-:S03]  /*5ad0*/  LOP3.LUT P0, RZ, R24, 0x1bf, RZ, 0xc0, !PT ;  /* 0x000001bf18ff7812 */ /* 0x000fc6000780c0ff */
[----:B------:R-:W-:-:S05]  /*5ae0*/  IMAD.IADD R3, R14, 0x1, -R3 ;  /* 0x000000010e037824 */ /* 0x000fca00078e0a03 */
[----:B------:R-:W-:-:S04]  /*5af0*/  LEA R3, R3, R24, 0xd ;  /* 0x0000001803037211 */ /* 0x000fc800078e68ff */
[----:B------:R-:W-:-:S04]  /*5b00*/  SHF.R.U32.HI R3, RZ, 0x4, R3 ;  /* 0x00000004ff037819 */ /* 0x000fc80000011603 */
        /* <DEDUP_REMOVED lines=18> */
.L_x_9752:
[----:B------:R-:W-:Y:S05]  /*5c30*/  BSYNC B6 ;  /* 0x0000000000067941 */ /* 0x000fea0003800000 */
.L_x_9751:
        /* <DEDUP_REMOVED lines=12> */
.L_x_9756:
[----:B--2---:R2:W3:Y:S02]  /*5d00*/  SYNCS.PHASECHK.TRANS64.TRYWAIT P0, [R18+URZ+0x22800], R3 ;  /* 0x02280003120075a7 */ /* 0x0044e4000800017f */
[----:B---3--:R-:W-:Y:S05]  /*5d10*/  @!P0 NANOSLEEP.SYNCS 0x989680 ;  /* 0x009896800000895d */ /* 0x008fea0003900000 */
[----:B------:R-:W3:Y:S02]  /*5d20*/  @!P0 SYNCS.PHASECHK.TRANS64 P0, [R18+URZ+0x22800], R3 ;  /* 0x02280003120085a7 */ /* 0x000ee4000800007f */
[----:B---3--:R-:W-:Y:S05]  /*5d30*/  @!P0 BRA `(.L_x_9756) ;  /* 0xfffffffc00f08947 */ /* 0x008fea000383ffff */
.L_x_9755:
[----:B------:R-:W-:Y:S05]  /*5d40*/  BSYNC B0 ;  /* 0x0000000000007941 */ /* 0x000fea0003800000 */
.L_x_9754:
[----:B------:R-:W-:Y:S05]  /*5d50*/  BRA `(.L_x_9757) ;  /* 0x00000020007c7947 */ /* 0x000fea0003800000 */
.L_x_9753:
[----:B-----5:R-:W-:Y:S01]  /*5d60*/  SHF.R.S32.HI R0, RZ, 0x1f, R38 ;  /* 0x0000001fff007819 */ /* 0x020fe20000011426 */
[----:B------:R-:W-:Y:S01]  /*5d70*/  ULDC.64 UR4, c[0x0][0x3f8] ;  /* 0x0000fe0000047ab9 */ /* 0x000fe20000000a00 */
[----:B------:R-:W-:Y:S01]  /*5d80*/  ULDC.64 UR6, c[0x0][0x408] ;  /* 0x0001020000067ab9 */ /* 0x000fe20000000a00 */
[----:B------:R-:W-:Y:S01]  /*5d90*/  LOP3.LUT P0, RZ, R24, 0x3ff, RZ, 0xc0, !PT ;  /* 0x000003ff18ff7812 */ /* 0x000fe2000780c0ff */
[----:B------:R-:W-:Y:S01]  /*5da0*/  IMAD.WIDE.U32 R4, R38, UR4, RZ ;  /* 0x0000000426047c25 */ /* 0x000fe2000f8e00ff */
[----:B------:R-:W-:Y:S03]  /*5db0*/  BSSY B6, `(.L_x_9758) ;  /* 0x000001f000067945 */ /* 0x000fe60003800000 */
        /* <DEDUP_REMOVED lines=27> */
[----:B-1----:R-:W-:-:S07]  /*5f70*/  IMAD.MOV.U32 R13, RZ, RZ, RZ ;  /* 0x000000ffff0d7224 */ /* 0x002fce00078e00ff */
[----:B------:R-:W-:-:S07]  /*5f80*/  LEPC R20, `(.L_x_9759) ;  /* 0x000000001014794e */ /* 0x000fce0000000000 */
[----:B0-2---:R-:W-:Y:S05]  /*5f90*/  CALL.ABS.NOINC R14 ;  /* 0x000000000e007343 */ /* 0x005fea0003c00000 */
.L_x_9759:
[----:B------:R-:W-:Y:S05]  /*5fa0*/  BSYNC B6 ;  /* 0x0000000000067941 */ /* 0x000fea0003800000 */
.L_x_9758:
        /* <DEDUP_REMOVED lines=11> */
.L_x_9997:
        /* <DEDUP_REMOVED lines=16> */
[----:B------:R-:W-:Y:S01]  /*6160*/  CS2R R12, SRZ ;  /* 0x00000000000c7805 */ /* 0x000fe2000001ff00 */
        /* <DEDUP_REMOVED lines=21> */
.L_x_9764:
[----:B------:R-:W-:Y:S05]  /*62c0*/  BSYNC B1 ;  /* 0x0000000000017941 */ /* 0x000fea0003800000 */
.L_x_9763:
[----:B0-----:R-:W-:Y:S01]  /*62d0*/  SHF.L.U32 R15, R29, 0x1f, RZ ;  /* 0x0000001f1d0f7819 */ /* 0x001fe200000006ff */
[----:B-----5:R-:W-:Y:S01]  /*62e0*/  IMAD.MOV.U32 R31, RZ, RZ, R10 ;  /* 0x000000ffff1f7224 */ /* 0x020fe200078e000a */
[----:B------:R-:W-:Y:S01]  /*62f0*/  LOP3.LUT P1, RZ, R227, 0x4, RZ, 0xc0, !PT ;  /* 0x00000004e3ff7812 */ /* 0x000fe2000782c0ff */
[--C-:B------:R-:W-:Y:S01]  /*6300*/  IMAD.MOV.U32 R14, RZ, RZ, R11.reuse ;  /* 0x000000ffff0e7224 */ /* 0x100fe200078e000b */
[----:B------:R-:W0:Y:S01]  /*6310*/  SYNCS.PHASECHK.TRANS64.TRYWAIT P0, [R18+URZ+0x22800], R15 ;  /* 0x0228000f120075a7 */ /* 0x000e22000800017f */
[----:B---3--:R-:W-:Y:S01]  /*6320*/  LEA R3, R211, R30, 0x9 ;  /* 0x0000001ed3037211 */ /* 0x008fe200078e48ff */
[----:B------:R-:W-:Y:S01]  /*6330*/  IMAD.MOV.U32 R29, RZ, RZ, R6 ;  /* 0x000000ffff1d7224 */ /* 0x000fe200078e0006 */
[--C-:B------:R-:W-:Y:S01]  /*6340*/  SHF.R.U64 R33, R10, 0x10, R11.reuse ;  /* 0x000000100a217819 */ /* 0x100fe2000000120b */
[----:B------:R-:W-:Y:S01]  /*6350*/  IMAD.MOV.U32 R32, RZ, RZ, R12 ;  /* 0x000000ffff207224 */ /* 0x000fe200078e000c */
[----:B------:R-:W-:Y:S01]  /*6360*/  SHF.R.U32.HI R20, RZ, 0x10, R11 ;  /* 0x00000010ff147819 */ /* 0x000fe2000001160b */
[----:B------:R-:W-:Y:S01]  /*6370*/  IMAD R3, R3, 0x2, R18 ;  /* 0x0000000203037824 */ /* 0x000fe200078e0212 */
[----:B------:R-:W-:Y:S01]  /*6380*/  SHF.R.U64 R35, R6, 0x10, R7 ;  /* 0x0000001006237819 */ /* 0x000fe20000001207 */
[--C-:B------:R-:W-:Y:S01]  /*6390*/  IMAD.MOV.U32 R11, RZ, RZ, R13.reuse ;  /* 0x000000ffff0b7224 */ /* 0x100fe200078e000d */
[----:B------:R-:W-:Y:S01]  /*63a0*/  SHF.R.U64 R34, R12, 0x10, R13 ;  /* 0x000000100c227819 */ /* 0x000fe2000000120d */
[----:B------:R-:W-:Y:S01]  /*63b0*/  IMAD.MOV.U32 R10, RZ, RZ, R7 ;  /* 0x000000ffff0a7224 */ /* 0x000fe200078e0007 */
[----:B------:R-:W-:Y:S01]  /*63c0*/  SHF.R.U32.HI R12, RZ, 0x10, R13 ;  /* 0x00000010ff0c7819 */ /* 0x000fe2000001160d */
[----:B------:R-:W-:Y:S01]  /*63d0*/  IMAD.MOV.U32 R30, RZ, RZ, R8 ;  /* 0x000000ffff1e7224 */ /* 0x000fe200078e0008 */
[----:B------:R-:W-:Y:S01]  /*63e0*/  SHF.R.U32.HI R7, RZ, 0x10, R7 ;  /* 0x00000010ff077819 */ /* 0x000fe20000011607 */
[----:B----4-:R-:W-:Y:S01]  /*63f0*/  VIADD R4, R3, 0x18400 ;  /* 0x0001840003047836 */ /* 0x010fe20000000000 */
[----:B-1----:R-:W-:Y:S01]  /*6400*/  VIMNMX R27, R5, 0x80, PT ;  /* 0x00000080051b7848 */ /* 0x002fe20003fe0100 */
[--C-:B------:R-:W-:Y:S01]  /*6410*/  IMAD.MOV.U32 R6, RZ, RZ, R9.reuse ;  /* 0x000000ffff067224 */ /* 0x100fe200078e0009 */
[----:B------:R-:W-:Y:S01]  /*6420*/  BSSY B1, `(.L_x_9765) ;  /* 0x000000e000017945 */ /* 0x000fe20003800000 */
[----:B--2---:R-:W-:Y:S01]  /*6430*/  VIADD R0, R3, 0x18440 ;  /* 0x0001844003007836 */ /* 0x004fe20000000000 */
        /* <DEDUP_REMOVED lines=12> */
.L_x_9998:
[----:B------:R-:W-:Y:S05]  /*6500*/  BSYNC B1 ;  /* 0x0000000000017941 */ /* 0x000fea0003800000 */
.L_x_9765:
        /* <DEDUP_REMOVED lines=46> */
.L_x_9770:
[----:B------:R-:W-:Y:S05]  /*67f0*/  BSYNC B2 ;  /* 0x0000000000027941 */ /* 0x000fea0003800000 */
.L_x_9769:
        /* <DEDUP_REMOVED lines=39> */
.L_x_9768:
[----:B------:R-:W-:Y:S05]  /*6a70*/  BSYNC B1 ;  /* 0x0000000000017941 */ /* 0x000fea0003800000 */
.L_x_9767:
        /* <DEDUP_REMOVED lines=45> */
.L_x_9773:
[----:B------:R-:W-:Y:S05]  /*6d50*/  BSYNC B1 ;  /* 0x0000000000017941 */ /* 0x000fea0003800000 */
.L_x_9772:
[----:B------:R-:W-:Y:S05]  /*6d60*/  @P1 BRA `(.L_x_9771) ;  /* 0x0000001000541947 */ /* 0x000fea0003800000 */
[----:B-1----:R-:W1:Y:S01]  /*6d70*/  LDS.128 R4, [R0+0x2000] ;  /* 0x0020000000047984 */ /* 0x002e620000000c00 */
[----:B0-----:R-:W-:Y:S02]  /*6d80*/  HADD2.F32 R15, -RZ, R30.H0_H0 ;  /* 0x2000001eff0f7230 */ /* 0x001fe40000004100 */
[----:B------:R-:W-:Y:S02]  /*6d90*/  HADD2.F32 R13, -RZ, R32.H0_H0 ;  /* 0x20000020ff0d7230 */ /* 0x000fe40000004100 */
[----:B------:R-:W-:Y:S02]  /*6da0*/  HADD2.F32 R20, -RZ, R36.H0_H0 ;  /* 0x20000024ff147230 */ /* 0x000fe40000004100 */
[----:B------:R-:W-:Y:S02]  /*6db0*/  HADD2.F32 R14, -RZ, R34.H0_H0 ;  /* 0x20000022ff0e7230 */ /* 0x000fe40000004100 */
[----:B------:R-:W-:Y:S02]  /*6dc0*/  HADD2.F32 R24, -RZ, R36.H1_H1 ;  /* 0x30000024ff187230 */ /* 0x000fe40000004100 */
[----:B-1----:R-:W-:-:S02]  /*6dd0*/  HADD2.F32 R3, -RZ, R4.H0_H0 ;  /* 0x20000004ff037230 */ /* 0x002fc40000004100 */
[----:B------:R-:W-:Y:S02]  /*6de0*/  HADD2.F32 R4, -RZ, R4.H1_H1 ;  /* 0x30000004ff047230 */ /* 0x000fe40000004100 */
        /* <DEDUP_REMOVED lines=9> */
[----:B------:R-:W-:Y:S02]  /*6e80*/  HADD2.F32 R6, -RZ, R6.H1_H1 ;  /* 0x30000006ff067230 */ /* 0x000fe40000004100 */
[C---:B------:R-:W-:Y:S01]  /*6e90*/  FMUL.FTZ R5, R14.reuse, R5 ;  /* 0x000000050e057220 */ /* 0x040fe20000410000 */
[----:B------:R-:W-:Y:S02]  /*6ea0*/  HADD2.F32 R7, -RZ, R7.H1_H1 ;  /* 0x30000007ff077230 */ /* 0x000fe40000004100 */
[-C--:B------:R-:W-:Y:S01]  /*6eb0*/  FFMA.FTZ R11, R14, R8.reuse, -R11 ;  /* 0x000000080e0b7223 */ /* 0x080fe2000001080b */
[----:B------:R-:W-:Y:S02]  /*6ec0*/  HADD2.F32 R15, -RZ, R30.H1_H1 ;  /* 0x3000001eff0f7230 */ /* 0x000fe40000004100 */
[----:B------:R-:W-:Y:S01]  /*6ed0*/  FFMA.FTZ R8, R20, R8, R5 ;  /* 0x0000000814087223 */ /* 0x000fe20000010005 */
[----:B------:R-:W-:-:S02]  /*6ee0*/  HADD2.F32 R13, -RZ, R32.H1_H1 ;  /* 0x30000020ff0d7230 */ /* 0x000fc40000004100 */
[-C--:B------:R-:W-:Y:S01]  /*6ef0*/  FMUL.FTZ R5, R24, R7.reuse ;  /* 0x0000000718057220 */ /* 0x080fe20000410000 */
[----:B------:R-:W-:Y:S02]  /*6f00*/  HADD2.F32 R14, -RZ, R34.H1_H1 ;  /* 0x30000022ff0e7230 */ /* 0x000fe40000004100 */
[----:B------:R-:W-:Y:S01]  /*6f10*/  FMUL.FTZ R4, R15, R6 ;  /* 0x000000060f047220 */ /* 0x000fe20000410000 */
[----:B------:R-:W-:Y:S01]  /*6f20*/  F2FP.F16.F32.PACK_AB R12, R3, R12 ;  /* 0x0000000c030c723e */ /* 0x000fe200000000ff */
[C---:B------:R-:W-:Y:S01]  /*6f30*/  FMUL.FTZ R6, R13.reuse, R6 ;  /* 0x000000060d067220 */ /* 0x040fe20000410000 */
        /* <DEDUP_REMOVED lines=10> */
.L_x_9761:
[----:B------:R-:W-:-:S03]  /*6fe0*/  UMOV UR4, 0xffffffff ;  /* 0xffffffff00047882 */ /* 0x000fc60000000000 */
[----:B------:R-:W-:Y:S05]  /*6ff0*/  BRA.DIV UR4, `(.L_x_9774) ;  /* 0x000000fa04d47947 */ /* 0x000fea000b800000 */
[----:B------:R1:W2:Y:S04]  /*7000*/  SHFL.IDX PT, R0, R25, RZ, 0x1c1f ;  /* 0x001c1fff19007589 */ /* 0x0002a800000e0000 */
[----:B------:R1:W3:Y:S04]  /*7010*/  SHFL.IDX PT, R3, R24, RZ, 0x1c1f ;  /* 0x001c1fff18037589 */ /* 0x0002e800000e0000 */
[----:B------:R1:W4:Y:S04]  /*7020*/  SHFL.IDX PT, R4, R27, RZ, 0x1c1f ;  /* 0x001c1fff1b047589 */ /* 0x00032800000e0000 */
[----:B------:R1:W0:Y:S02]  /*7030*/  SHFL.IDX PT, R14, R26, RZ, 0x1c1f ;  /* 0x001c1fff1a0e7589 */ /* 0x00022400000e0000 */
.L_x_10004:
[----:B------:R-:W-:Y:S01]  /*7040*/  ULDC UR4, c[0x0][0x448] ;  /* 0x0001120000047ab9 */ /* 0x000fe20000000800 */
[----:B------:R-:W-:Y:S01]  /*7050*/  LEA.HI R7, R223, R223, RZ, 0x1 ;  /* 0x000000dfdf077211 */ /* 0x000fe200078f08ff */
[----:B------:R-:W-:Y:S01]  /*7060*/  IMAD R6, R39, UR4, RZ ;  /* 0x0000000427067c24 */ /* 0x000fe2000f8e02ff */
[----:B------:R-:W-:Y:S01]  /*7070*/  BSSY B1, `(.L_x_9775) ;  /* 0x0000017000017945 */ /* 0x000fe20003800000 */
[----:B------:R-:W-:Y:S02]  /*7080*/  CS2R R10, SRZ ;  /* 0x00000000000a7805 */ /* 0x000fe4000001ff00 */
[----:B------:R-:W-:Y:S02]  /*7090*/  LOP3.LUT R8, R7, 0xfffffffe, RZ, 0xc0, !PT ;  /* 0xfffffffe07087812 */ /* 0x000fe400078ec0ff */
[----:B-1----:R-:W-:Y:S02]  /*70a0*/  CS2R R24, SRZ ;  /* 0x0000000000187805 */ /* 0x002fe4000001ff00 */
[----:B------:R-:W-:Y:S01]  /*70b0*/  ISETP.GE.AND P0, PT, R5, R6, PT ;  /* 0x000000060500720c */ /* 0x000fe20003f06270 */
[----:B------:R-:W-:Y:S01]  /*70c0*/  IMAD R5, R89, -0x80, R6 ;  /* 0xffffff8059057824 */ /* 0x000fe200078e0206 */
[----:B------:R-:W-:Y:S01]  /*70d0*/  CS2R R26, SRZ ;  /* 0x00000000001a7805 */ /* 0x000fe2000001ff00 */
[----:B------:R-:W-:Y:S01]  /*70e0*/  IMAD.IADD R13, R223, 0x1, -R8 ;  /* 0x00000001df0d7824 */ /* 0x000fe200078e0a08 */
[----:B------:R-:W-:-:S04]  /*70f0*/  CS2R R8, SRZ ;  /* 0x0000000000087805 */ /* 0x000fc8000001ff00 */
[----:B------:R-:W-:-:S05]  /*7100*/  SHF.L.U32 R13, R13, 0x1f, RZ ;  /* 0x0000001f0d0d7819 */ /* 0x000fca00000006ff */
[----:B------:R-:W-:Y:S05]  /*7110*/  @P0 BRA `(.L_x_9776) ;  /* 0x0000000000300947 */ /* 0x000fea0003800000 */
[----:B------:R-:W-:Y:S01]  /*7120*/  ULDC UR4, c[0x0][0x3f4] ;  /* 0x0000fd0000047ab9 */ /* 0x000fe20000000800 */
[C---:B------:R-:W-:Y:S01]  /*7130*/  IMAD.SHL.U32 R15, R16.reuse, 0x2, RZ ;  /* 0x00000002100f7824 */ /* 0x040fe200078e00ff */
[C---:B------:R-:W-:Y:S02]  /*7140*/  ISETP.GE.AND P2, PT, R16.reuse, UR4, PT ;  /* 0x0000000410007c0c */ /* 0x040fe4000bf46270 */
[----:B------:R-:W-:Y:S02]  /*7150*/  SHF.L.U64.HI R9, R16, 0x1, R17 ;  /* 0x0000000110097819 */ /* 0x000fe40000010211 */
[-C--:B---3--:R-:W-:Y:S02]  /*7160*/  IADD3 R6, P0, R3, R15.reuse, RZ ;  /* 0x0000000f03067210 */ /* 0x088fe40007f1e0ff */
[----:B0-----:R-:W-:-:S03]  /*7170*/  IADD3 R14, P1, R14, R15, RZ ;  /* 0x0000000f0e0e7210 */ /* 0x001fc60007f3e0ff */
[--C-:B--2---:R-:W-:Y:S02]  /*7180*/  IMAD.X R7, R0, 0x1, R9.reuse, P0 ;  /* 0x0000000100077824 */ /* 0x104fe400000e0609 */
[----:B----4-:R-:W-:Y:S01]  /*7190*/  IMAD.X R15, R4, 0x1, R9, P1 ;  /* 0x00000001040f7824 */ /* 0x010fe200008e0609 */
[----:B------:R-:W-:Y:S01]  /*71a0*/  CS2R R8, SRZ ;  /* 0x0000000000087805 */ /* 0x000fe2000001ff00 */
[----:B------:R-:W-:Y:S06]  /*71b0*/  @P2 BRA `(.L_x_9776) ;  /* 0x0000000000082947 */ /* 0x000fec0003800000 */
[----:B------:R1:W5:Y:S04]  /*71c0*/  LD.E.128 R8, desc[UR40][R6.64] ;  /* 0x0000002806087980 */ /* 0x000368000c101d00 */
[----:B------:R1:W5:Y:S02]  /*71d0*/  LD.E.128 R24, desc[UR40][R14.64] ;  /* 0x000000280e187980 */ /* 0x000364000c101d00 */
.L_x_9776:
[----:B------:R-:W-:Y:S05]  /*71e0*/  BSYNC B1 ;  /* 0x0000000000017941 */ /* 0x000fea0003800000 */
.L_x_9775:
[----:B------:R-:W0:Y:S01]  /*71f0*/  SYNCS.PHASECHK.TRANS64.TRYWAIT P1, [R18+URZ+0x22800], R13 ;  /* 0x0228000d120075a7 */ /* 0x000e22000802017f */
[----:B-----5:R-:W-:Y:S01]  /*7200*/  IMAD.MOV.U32 R38, RZ, RZ, R8 ;  /* 0x000000ffff267224 */ /* 0x020fe200078e0008 */
[----:B------:R-:W-:Y:S01]  /*7210*/  SHF.R.U64 R42, R8, 0x10, R9 ;  /* 0x00000010082a7819 */ /* 0x000fe20000001209 */
[----:B------:R-:W-:Y:S01]  /*7220*/  IMAD.MOV.U32 R39, RZ, RZ, R10 ;  /* 0x000000ffff277224 */ /* 0x000fe200078e000a */
[----:B--2---:R-:W-:Y:S01]  /*7230*/  MOV R0, R9 ;  /* 0x0000000900007202 */ /* 0x004fe20000000f00 */
[----:B----4-:R-:W-:Y:S01]  /*7240*/  IMAD.MOV.U32 R4, RZ, RZ, R11 ;  /* 0x000000ffff047224 */ /* 0x010fe200078e000b */
[----:B------:R-:W-:Y:S01]  /*7250*/  SHF.R.U32.HI R8, RZ, 0x10, R9 ;  /* 0x00000010ff087819 */ /* 0x000fe20000011609 */
[----:B------:R-:W-:Y:S01]  /*7260*/  IMAD.MOV.U32 R40, RZ, RZ, R24 ;  /* 0x000000ffff287224 */ /* 0x000fe200078e0018 */
[----:B------:R-:W-:Y:S01]  /*7270*/  SHF.R.U64 R43, R10, 0x10, R11 ;  /* 0x000000100a2b7819 */ /* 0x000fe2000000120b */
[----:B-1----:R-:W-:Y:S01]  /*7280*/  IMAD.MOV.U32 R6, RZ, RZ, R25 ;  /* 0x000000ffff067224 */ /* 0x002fe200078e0019 */
[----:B------:R-:W-:Y:S01]  /*7290*/  SHF.R.U32.HI R9, RZ, 0x10, R11 ;  /* 0x00000010ff097819 */ /* 0x000fe2000001160b */
[----:B------:R-:W-:Y:S01]  /*72a0*/  IMAD.MOV.U32 R41, RZ, RZ, R26 ;  /* 0x000000ffff297224 */ /* 0x000fe200078e001a */
[----:B------:R-:W-:Y:S01]  /*72b0*/  VIMNMX R5, R5, 0x80, PT ;  /* 0x0000008005057848 */ /* 0x000fe20003fe0100 */
[----:B------:R-:W-:Y:S01]  /*72c0*/  IMAD.MOV.U32 R7, RZ, RZ, R27 ;  /* 0x000000ffff077224 */ /* 0x000fe200078e001b */
[--C-:B------:R-:W-:Y:S01]  /*72d0*/  SHF.R.U64 R44, R24, 0x10, R25.reuse ;  /* 0x00000010182c7819 */ /* 0x100fe20000001219 */
[----:B------:R-:W-:Y:S01]  /*72e0*/  BSSY B1, `(.L_x_9777) ;  /* 0x0000012000017945 */ /* 0x000fe20003800000 */
[----:B---3--:R-:W1:Y:S01]  /*72f0*/  LDC R3, c[0x0][0x3f4] ;  /* 0x0000fd00ff037b82 */ /* 0x008e620000000800 */
[----:B------:R-:W-:-:S02]  /*7300*/  SHF.R.U32.HI R10, RZ, 0x10, R25 ;  /* 0x00000010ff0a7819 */ /* 0x000fc40000011619 */
        /* <DEDUP_REMOVED lines=10> */
[C---:B-1----:R-:W-:Y:S01]  /*73b0*/  ISETP.GE.AND P0, PT, R16.reuse, R3, PT ;  /* 0x000000031000720c */ /* 0x042fe20003f06270 */
[----:B------:R-:W-:-:S03]  /*73c0*/  IMAD.IADD R0, R16, 0x1, R3 ;  /* 0x0000000110007824 */ /* 0x000fc600078e0203 */
[-C--:B------:R-:W-:Y:S02]  /*73d0*/  ISETP.GE.OR P2, PT, R19, R5.reuse, P0 ;  /* 0x000000051300720c */ /* 0x080fe40000746670 */
[----:B------:R-:W-:Y:S01]  /*73e0*/  ISETP.GE.OR P0, PT, R222, R5, P0 ;  /* 0x00000005de00720c */ /* 0x000fe20000706670 */
[----:B0-----:R-:W-:-:S12]  /*73f0*/  @!P1 BRA `(.L_x_9778) ;  /* 0x000000f800449947 */ /* 0x001fd80003800000 */
.L_x_10005:
[----:B------:R-:W-:Y:S05]  /*7400*/  BSYNC B1 ;  /* 0x0000000000017941 */ /* 0x000fea0003800000 */
.L_x_9777:
[----:B------:R-:W-:Y:S01]  /*7410*/  BSSY B1, `(.L_x_9779) ;  /* 0x0000059000017945 */ /* 0x000fe20003800000 */
[----:B------:R-:W-:-:S03]  /*7420*/  LOP3.LUT R3, R0, 0x38, RZ, 0xc0, !PT ;  /* 0x0000003800037812 */ /* 0x000fc600078ec0ff */
[----:B------:R-:W-:Y:S05]  /*7430*/  @P2 BRA `(.L_x_9780) ;  /* 0x0000000400582947 */ /* 0x000fea0003800000 */
[----:B------:R-:W-:Y:S02]  /*7440*/  IMAD.SHL.U32 R0, R227, 0x40, RZ ;  /* 0x00000040e3007824 */ /* 0x000fe400078e00ff */
[----:B------:R-:W-:Y:S02]  /*7450*/  HADD2.F32 R26, -RZ, R40.H0_H0 ;  /* 0x20000028ff1a7230 */ /* 0x000fe40000004100 */
[----:B------:R-:W-:Y:S01]  /*7460*/  HADD2.F32 R25, -RZ, R38.H0_H0 ;  /* 0x20000026ff197230 */ /* 0x000fe20000004100 */
[----:B------:R-:W-:Y:S01]  /*7470*/  LOP3.LUT R4, R0, 0x1c0, RZ, 0xc0, !PT ;  /* 0x000001c000047812 */ /* 0x000fe200078ec0ff */
[----:B------:R-:W-:-:S03]  /*7480*/  HADD2.F32 R27, -RZ, R44.H0_H0 ;  /* 0x2000002cff1b7230 */ /* 0x000fc60000004100 */
[----:B------:R-:W-:Y:S02]  /*7490*/  LOP3.LUT R0, R4, 0x38, R16, 0xf8, !PT ;  /* 0x0000003804007812 */ /* 0x000fe400078ef810 */
[----:B------:R-:W-:-:S04]  /*74a0*/  SHF.R.U32.HI R7, RZ, 0x3, R4 ;  /* 0x00000003ff077819 */ /* 0x000fc80000011604 */
[----:B------:R-:W-:-:S05]  /*74b0*/  LOP3.LUT R0, R0, R7, RZ, 0x3c, !PT ;  /* 0x0000000700007212 */ /* 0x000fca00078e3cff */
[----:B------:R-:W-:Y:S01]  /*74c0*/  IMAD R5, R211, 0x200, R0 ;  /* 0x00000200d3057824 */ /* 0x000fe200078e0200 */
[----:B------:R-:W-:-:S03]  /*74d0*/  LOP3.LUT R0, R7, R3, R4, 0x1e, !PT ;  /* 0x0000000307007212 */ /* 0x000fc600078e1e04 */
[----:B------:R-:W-:Y:S02]  /*74e0*/  IMAD R36, R5, 0x2, R18 ;  /* 0x0000000205247824 */ /* 0x000fe400078e0212 */
[----:B------:R-:W-:-:S03]  /*74f0*/  IMAD R9, R211, 0x200, R0 ;  /* 0x00000200d3097824 */ /* 0x000fc600078e0200 */
[----:B------:R-:W1:Y:S01]  /*7500*/  LDS.128 R4, [R36+0x18400] ;  /* 0x0184000024047984 */ /* 0x000e620000000c00 */
[----:B------:R-:W-:-:S05]  /*7510*/  IMAD R37, R9, 0x2, R18 ;  /* 0x0000000209257824 */ /* 0x000fca00078e0212 */
[----:B------:R-:W2:Y:S01]  /*7520*/  LDS.128 R8, [R37+0x18400] ;  /* 0x0184000025087984 */ /* 0x000ea20000000c00 */
[--C-:B-1----:R-:W-:Y:S02]  /*7530*/  HADD2.F32 R0, -RZ, R4.reuse.H0_H0 ;  /* 0x20000004ff007230 */ /* 0x102fe40000004100 */
[----:B------:R-:W-:Y:S02]  /*7540*/  HADD2.F32 R4, -RZ, R4.H1_H1 ;  /* 0x30000004ff047230 */ /* 0x000fe40000004100 */
[----:B------:R-:W-:Y:S02]  /*7550*/  HADD2.F32 R12, -RZ, R5.H0_H0 ;  /* 0x20000005ff0c7230 */ /* 0x000fe40000004100 */
[--C-:B--2---:R-:W-:Y:S02]  /*7560*/  HADD2.F32 R15, -RZ, R8.reuse.H0_H0 ;  /* 0x20000008ff0f7230 */ /* 0x104fe40000004100 */
[----:B------:R-:W-:Y:S02]  /*7570*/  HADD2.F32 R8, -RZ, R8.H1_H1 ;  /* 0x30000008ff087230 */ /* 0x000fe40000004100 */
[----:B------:R-:W-:-:S02]  /*7580*/  HADD2.F32 R20, -RZ, R9.H0_H0 ;  /* 0x20000009ff147230 */ /* 0x000fc40000004100 */
[CC--:B------:R-:W-:Y:S01]  /*7590*/  FMUL.FTZ R29, R15.reuse, R26.reuse ;  /* 0x0000001a0f1d7220 */ /* 0x0c0fe20000410000 */
[----:B------:R-:W-:Y:S01]  /*75a0*/  FMUL.FTZ R31, R15, R25 ;  /* 0x000000190f1f7220 */ /* 0x000fe20000410000 */
[----:B------:R-:W-:Y:S02]  /*75b0*/  HADD2.F32 R15, -RZ, R42.H0_H0 ;  /* 0x2000002aff0f7230 */ /* 0x000fe40000004100 */
[----:B------:R-:W-:Y:S01]  /*75c0*/  FMUL.FTZ R33, R8, R27 ;  /* 0x0000001b08217220 */ /* 0x000fe20000410000 */
[C---:B------:R-:W-:Y:S01]  /*75d0*/  FFMA.FTZ R30, R0.reuse, R25, -R29 ;  /* 0x00000019001e7223 */ /* 0x040fe2000001081d */
[----:B------:R-:W-:Y:S02]  /*75e0*/  HADD2.F32 R29, -RZ, R40.H1_H1 ;  /* 0x30000028ff1d7230 */ /* 0x000fe40000004100 */
[----:B------:R-:W-:Y:S01]  /*75f0*/  FFMA.FTZ R31, R0, R26, R31 ;  /* 0x0000001a001f7223 */ /* 0x000fe2000001001f */
[----:B------:R-:W-:Y:S02]  /*7600*/  HADD2.F32 R25, -RZ, R38.H1_H1 ;  /* 0x30000026ff197230 */ /* 0x000fe40000004100 */
[-C--:B------:R-:W-:Y:S01]  /*7610*/  FMUL.FTZ R35, R8, R15.reuse ;  /* 0x0000000f08237220 */ /* 0x080fe20000410000 */
[----:B------:R-:W-:Y:S01]  /*7620*/  FFMA.FTZ R33, R4, R15, -R33 ;  /* 0x0000000f04217223 */ /* 0x000fe20000010821 */
[----:B------:R-:W-:-:S02]  /*7630*/  HADD2.F32 R9, -RZ, R9.H1_H1 ;  /* 0x30000009ff097230 */ /* 0x000fc40000004100 */
        /* <DEDUP_REMOVED lines=18> */
[--C-:B0-----:R-:W-:Y:S02]  /*7760*/  HADD2.F32 R13, -RZ, R6.reuse.H0_H0 ;  /* 0x20000006ff0d7230 */ /* 0x101fe40000004100 */
[----:B------:R-:W-:Y:S01]  /*7770*/  FFMA.FTZ R21, R5, R8, R34 ;  /* 0x0000000805157223 */ /* 0x000fe20000010022 */
[----:B------:R-:W-:Y:S02]  /*7780*/  HADD2.F32 R9, -RZ, R43.H0_H0 ;  /* 0x2000002bff097230 */ /* 0x000fe40000004100 */
[C---:B------:R-:W-:Y:S01]  /*7790*/  FMUL.FTZ R5, R10.reuse, R15 ;  /* 0x0000000f0a057220 */ /* 0x040fe20000410000 */
[----:B------:R-:W-:Y:S02]  /*77a0*/  HADD2.F32 R6, -RZ, R6.H1_H1 ;  /* 0x30000006ff067230 */ /* 0x000fe40000004100 */
[C---:B------:R-:W-:Y:S01]  /*77b0*/  FFMA.FTZ R27, R13.reuse, R4, -R0 ;  /* 0x000000040d1b7223 */ /* 0x040fe20000010800 */
[----:B------:R-:W-:Y:S01]  /*77c0*/  FFMA.FTZ R29, R13, R12, R29 ;  /* 0x0000000c0d1d7223 */ /* 0x000fe2000001001d */
[----:B------:R-:W-:Y:S01]  /*77d0*/  FMUL.FTZ R13, R10, R9 ;  /* 0x000000090a0d7220 */ /* 0x000fe20000410000 */
[----:B------:R-:W-:-:S02]  /*77e0*/  HADD2.F32 R24, -RZ, R11.H0_H0 ;  /* 0x2000000bff187230 */ /* 0x000fc40000004100 */
[C---:B------:R-:W-:Y:S01]  /*77f0*/  FFMA.FTZ R10, R6.reuse, R9, -R5 ;  /* 0x00000009060a7223 */ /* 0x040fe20000010805 */
[----:B------:R-:W-:Y:S02]  /*7800*/  HADD2.F32 R9, -RZ, R41.H1_H1 ;  /* 0x30000029ff097230 */ /* 0x000fe40000004100 */
[----:B------:R-:W-:Y:S01]  /*7810*/  FFMA.FTZ R12, R6, R15, R13 ;  /* 0x0000000f060c7223 */ /* 0x000fe2000001000d */
[----:B------:R-:W-:Y:S01]  /*7820*/  HADD2.F32 R11, -RZ, R11.H1_H1 ;  /* 0x3000000bff0b7230 */ /* 0x000fe20000004100 */
[----:B------:R-:W-:Y:S01]  /*7830*/  F2FP.F16.F32.PACK_AB R8, R20, R31 ;  /* 0x0000001f1408723e */ /* 0x000fe200000000ff */
[----:B------:R-:W-:Y:S02]  /*7840*/  HADD2.F32 R5, -RZ, R39.H1_H1 ;  /* 0x30000027ff057230 */ /* 0x000fe40000004100 */
[----:B------:R-:W-:Y:S01]  /*7850*/  FMUL.FTZ R13, R24, R9 ;  /* 0x00000009180d7220 */ /* 0x000fe20000410000 */
[----:B------:R-:W-:Y:S02]  /*7860*/  HADD2.F32 R4, -RZ, R45.H1_H1 ;  /* 0x3000002dff047230 */ /* 0x000fe40000004100 */
[----:B------:R-:W-:-:S02]  /*7870*/  HADD2.F32 R0, -RZ, R43.H1_H1 ;  /* 0x3000002bff007230 */ /* 0x000fc40000004100 */
[-C--:B------:R-:W-:Y:S01]  /*7880*/  FMUL.FTZ R24, R24, R5.reuse ;  /* 0x0000000518187220 */ /* 0x080fe20000410000 */
        /* <DEDUP_REMOVED lines=17> */
.L_x_9780:
[----:B------:R-:W-:Y:S05]  /*79a0*/  BSYNC B1 ;  /* 0x0000000000017941 */ /* 0x000fea0003800000 */
.L_x_9779:
[----:B------:R-:W-:Y:S05]  /*79b0*/  @P0 BRA `(.L_x_9771) ;  /* 0x0000000400400947 */ /* 0x000fea0003800000 */
[--C-:B------:R-:W-:Y:S01]  /*79c0*/  SHF.R.U32.HI R0, RZ, 0x3, R210.reuse ;  /* 0x00000003ff007819 */ /* 0x100fe200000116d2 */
[----:B-1----:R-:W1:Y:S01]  /*79d0*/  LDS.128 R4, [R233+0x18400] ;  /* 0x01840000e9047984 */ /* 0x002e620000000c00 */
[----:B------:R-:W-:Y:S02]  /*79e0*/  HADD2.F32 R30, -RZ, R40.H0_H0 ;  /* 0x20000028ff1e7230 */ /* 0x000fe40000004100 */
[----:B------:R-:W-:Y:S01]  /*79f0*/  LOP3.LUT R3, R0, R3, R210, 0x1e, !PT ;  /* 0x0000000300037212 */ /* 0x000fe200078e1ed2 */
[----:B------:R-:W-:Y:S02]  /*7a00*/  HADD2.F32 R26, -RZ, R38.H0_H0 ;  /* 0x20000026ff1a7230 */ /* 0x000fe40000004100 */
[----:B------:R-:W-:Y:S02]  /*7a10*/  HADD2.F32 R32, -RZ, R44.H0_H0 ;  /* 0x2000002cff207230 */ /* 0x000fe40000004100 */
[----:B------:R-:W-:Y:S02]  /*7a20*/  IMAD.IADD R3, R212, 0x1, R3 ;  /* 0x00000001d4037824 */ /* 0x000fe400078e0203 */
[----:B------:R-:W-:-:S02]  /*7a30*/  HADD2.F32 R34, -RZ, R40.H1_H1 ;  /* 0x30000028ff227230 */ /* 0x000fc40000004100 */
[----:B------:R-:W-:Y:S02]  /*7a40*/  IMAD R3, R3, 0x2, R18 ;  /* 0x0000000203037824 */ /* 0x000fe400078e0212 */
[----:B------:R-:W-:Y:S02]  /*7a50*/  HADD2.F32 R35, -RZ, R44.H1_H1 ;  /* 0x3000002cff237230 */ /* 0x000fe40000004100 */
[----:B------:R-:W-:Y:S01]  /*7a60*/  HADD2.F32 R37, -RZ, R41.H0_H0 ;  /* 0x20000029ff257230 */ /* 0x000fe20000004100 */
[----:B------:R-:W2:Y:S01]  /*7a70*/  LDS.128 R8, [R3+0x18400] ;  /* 0x0184000003087984 */ /* 0x000ea20000000c00 */
[----:B------:R-:W-:Y:S02]  /*7a80*/  HADD2.F32 R33, -RZ, R39.H0_H0 ;  /* 0x20000027ff217230 */ /* 0x000fe40000004100 */
[--C-:B-1----:R-:W-:Y:S02]  /*7a90*/  HADD2.F32 R0, -RZ, R4.reuse.H0_H0 ;  /* 0x20000004ff007230 */ /* 0x102fe40000004100 */
[----:B------:R-:W-:-:S02]  /*7aa0*/  HADD2.F32 R4, -RZ, R4.H1_H1 ;  /* 0x30000004ff047230 */ /* 0x000fc40000004100 */
[--C-:B------:R-:W-:Y:S02]  /*7ab0*/  HADD2.F32 R12, -RZ, R5.reuse.H0_H0 ;  /* 0x20000005ff0c7230 */ /* 0x100fe40000004100 */
[----:B------:R-:W-:Y:S02]  /*7ac0*/  HADD2.F32 R5, -RZ, R5.H1_H1 ;  /* 0x30000005ff057230 */ /* 0x000fe40000004100 */
[--C-:B0-----:R-:W-:Y:S02]  /*7ad0*/  HADD2.F32 R13, -RZ, R6.reuse.H0_H0 ;  /* 0x20000006ff0d7230 */ /* 0x101fe40000004100 */
[----:B------:R-:W-:Y:S02]  /*7ae0*/  HADD2.F32 R6, -RZ, R6.H1_H1 ;  /* 0x30000006ff067230 */ /* 0x000fe40000004100 */
[--C-:B------:R-:W-:Y:S02]  /*7af0*/  HADD2.F32 R14, -RZ, R7.reuse.H0_H0 ;  /* 0x20000007ff0e7230 */ /* 0x100fe40000004100 */
[----:B------:R-:W-:-:S02]  /*7b00*/  HADD2.F32 R7, -RZ, R7.H1_H1 ;  /* 0x30000007ff077230 */ /* 0x000fc40000004100 */
[--C-:B--2---:R-:W-:Y:S02]  /*7b10*/  HADD2.F32 R15, -RZ, R8.reuse.H0_H0 ;  /* 0x20000008ff0f7230 */ /* 0x104fe40000004100 */
        /* <DEDUP_REMOVED lines=58> */
.L_x_9771:
[----:B------:R-:W-:Y:S05]  /*7ec0*/  BSYNC B0 ;  /* 0x0000000000007941 */ /* 0x000fea0003800000 */
.L_x_9760:
        /* <DEDUP_REMOVED lines=8> */
.L_x_9757:
[----:B--23--:R-:W2:Y:S01]  /*7f50*/  S2R R0, SR_TID.X ;  /* 0x0000000000007919 */ /* 0x00cea20000002100 */
[----:B------:R-:W-:Y:S01]  /*7f60*/  ISETP.NE.AND P0, PT, R203, 0x3, PT ;  /* 0x00000003cb00780c */ /* 0x000fe20003f05270 */
[----:B------:R-:W-:Y:S05]  /*7f70*/  WARPSYNC.ALL ;  /* 0x0000000000007948 */ /* 0x000fea0003800000 */
[----:B--2---:R-:W-:-:S05]  /*7f80*/  SHF.R.U32.HI R0, RZ, 0x7, R0 ;  /* 0x00000007ff007819 */ /* 0x004fca0000011600 */
[----:B------:R-:W-:-:S05]  /*7f90*/  VIADD R21, R0, 0x8 ;  /* 0x0000000800157836 */ /* 0x000fca0000000000 */
[----:B------:R2:W-:Y:S06]  /*7fa0*/  BAR.SYNC.DEFER_BLOCKING R21, 0x100 ;  /* 0x000400150000751d */ /* 0x0005ec0000010000 */
[----:B------:R-:W-:Y:S05]  /*7fb0*/  @!P0 BRA `(.L_x_9781) ;  /* 0x0000000000048947 */ /* 0x000fea0003800000 */
[----:B------:R-:W-:Y:S01]  /*7fc0*/  BPT.TRAP 0x1 ;  /* 0x000000040000795c */ /* 0x000fe20000300000 */
.L_x_9781:
[----:B------:R-:W-:Y:S02]  /*7fd0*/  LEA R20, R200, R18, 0x3 ;  /* 0x00000012c8147211 */ /* 0x000fe400078e18ff */
[----:B0-----:R-:W-:-:S04]  /*7fe0*/  SHF.L.U32 R15, R208, 0x1f, RZ ;  /* 0x0000001fd00f7819 */ /* 0x001fc800000006ff */
[----:B------:R0:W3:Y:S01]  /*7ff0*/  SYNCS.PHASECHK.TRANS64.TRYWAIT P1, [R20+URZ+0x22830], R15 ;  /* 0x0228300f140075a7 */ /* 0x0000e2000802017f */
[----:B------:R-:W-:Y:S05]  /*8000*/  @!P0 BRA `(.L_x_9782) ;  /* 0x0000000000048947 */ /* 0x000fea0003800000 */
[----:B------:R-:W-:Y:S01]  /*8010*/  BPT.TRAP 0x1 ;  /* 0x000000040000795c */ /* 0x000fe20000300000 */
.L_x_9782:
[----:B------:R-:W-:Y:S01]  /*8020*/  VIADD R0, R18, 0x1c400 ;  /* 0x0001c40012007836 */ /* 0x000fe20000000000 */
[----:B-1----:R-:W-:Y:S01]  /*8030*/  LOP3.LUT R4, R28, 0x10000, RZ, 0xfc, !PT ;  /* 0x000100001c047812 */ /* 0x002fe200078efcff */
[----:B------:R-:W-:-:S03]  /*8040*/  IMAD.MOV.U32 R5, RZ, RZ, 0x40000040 ;  /* 0x40000040ff057424 */ /* 0x000fc600078e00ff */
[----:B------:R-:W-:-:S04]  /*8050*/  SHF.R.U32.HI R0, RZ, 0x4, R0 ;  /* 0x00000004ff007819 */ /* 0x000fc80000011600 */
[----:B------:R-:W-:-:S04]  /*8060*/  LOP3.LUT R0, R0, 0x3fff, RZ, 0xc0, !PT ;  /* 0x00003fff00007812 */ /* 0x000fc800078ec0ff */
[----:B------:R-:W-:Y:S01]  /*8070*/  LOP3.LUT R0, R0, 0x10000, RZ, 0xfc, !PT ;  /* 0x0001000000007812 */ /* 0x000fe200078efcff */
[----:B---3--:R-:W-:Y:S06]  /*8080*/  @P1 BRA `(.L_x_9783) ;  /* 0x0000000000081947 */ /* 0x008fec0003800000 */
[----:B------:R-:W1:Y:S02]  /*8090*/  SYNCS.PHASECHK.TRANS64.TRYWAIT P1, [R20+URZ+0x22830], R15 ;  /* 0x0228300f140075a7 */ /* 0x000e64000802017f */
[----:B-1----:R-:W-:Y:S05]  /*80a0*/  @!P1 BRA `(.L_x_9784) ;  /* 0x000000ec002c9947 */ /* 0x002fea0003800000 */
.L_x_9783:
[----:B------:R-:W-:Y:S01]  /*80b0*/  IMAD R12, R200, 0x300, R0 ;  /* 0x00000300c80c7824 */ /* 0x000fe200078e0200 */
        /* <DEDUP_REMOVED lines=10> */
[----:B------:R-:W3:Y:S01]  /*8160*/  S2R R73, SR_TID.X ;  /* 0x0000000000497919 */ /* 0x000ee20000002100 */
[----:B------:R-:W-:-:S02]  /*8170*/  IMAD.MOV.U32 R7, RZ, RZ, 0x40000040 ;  /* 0x40000040ff077424 */ /* 0x000fc400078e00ff */
[----:B------:R-:W-:Y:S02]  /*8180*/  VIADD R8, R4, 0x4 ;  /* 0x0000000404087836 */ /* 0x000fe40000000000 */
[----:B------:R-:W-:Y:S02]  /*8190*/  IMAD.MOV.U32 R9, RZ, RZ, 0x40000040 ;  /* 0x40000040ff097424 */ /* 0x000fe400078e00ff */
[----:B------:R-:W-:Y:S02]  /*81a0*/  IMAD.MOV.U32 R13, RZ, RZ, 0x40000040 ;  /* 0x40000040ff0d7424 */ /* 0x000fe400078e00ff */
[----:B------:R-:W-:Y:S02]  /*81b0*/  IMAD R3, R173, -0x60, R172 ;  /* 0xffffffa0ad037824 */ /* 0x000fe400078e02ac */
[----:B------:R-:W-:Y:S01]  /*81c0*/  HGMMA.64x96x16.F32 R24, gdesc[UR4], RZ, !UPT, gsb0 ;  /* 0x01600000041879f0 */ /* 0x000fe2000c0008ff */
[----:B------:R-:W-:Y:S02]  /*81d0*/  R2UR UR4, R10 ;  /* 0x000000000a0472ca */ /* 0x000fe400000e0000 */
[----:B------:R-:W-:-:S02]  /*81e0*/  R2UR UR5, R11 ;  /* 0x000000000b0572ca */ /* 0x000fc400000e0000 */
[----:B------:R-:W-:Y:S01]  /*81f0*/  R2UR UR6, R6 ;  /* 0x00000000060672ca */ /* 0x000fe200000e0000 */
[C---:B------:R-:W-:Y:S01]  /*8200*/  VIADD R6, R12.reuse, 0x4 ;  /* 0x000000040c067836 */ /* 0x040fe20000000000 */
[----:B------:R-:W-:Y:S01]  /*8210*/  R2UR UR7, R7 ;  /* 0x00000000070772ca */ /* 0x000fe200000e0000 */
[----:B------:R-:W-:Y:S01]  /*8220*/  IMAD.MOV.U32 R7, RZ, RZ, 0x40000040 ;  /* 0x40000040ff077424 */ /* 0x000fe200078e00ff */
[----:B------:R-:W-:Y:S01]  /*8230*/  IADD3 R3, R3, 0x60, RZ ;  /* 0x0000006003037810 */ /* 0x000fe20007ffe0ff */
[----:B------:R-:W-:-:S04]  /*8240*/  VIADD R12, R12, 0x6 ;  /* 0x000000060c0c7836 */ /* 0x000fc80000000000 */
[----:B------:R-:W-:-:S05]  /*8250*/  IMAD R3, R236, -0x2, R3 ;  /* 0xfffffffeec037824 */ /* 0x000fca00078e0203 */
[C---:B------:R-:W-:Y:S02]  /*8260*/  ISETP.GT.AND P2, PT, R3.reuse, RZ, PT ;  /* 0x000000ff0300720c */ /* 0x040fe40003f44270 */
[C---:B------:R-:W-:Y:S02]  /*8270*/  ISETP.GT.AND P3, PT, R3.reuse, 0x1, PT ;  /* 0x000000010300780c */ /* 0x040fe40003f64270 */
[C---:B------:R-:W-:Y:S02]  /*8280*/  ISETP.GT.AND P4, PT, R3.reuse, 0x8, PT ;  /* 0x000000080300780c */ /* 0x040fe40003f84270 */
[C---:B------:R-:W-:Y:S02]  /*8290*/  ISETP.GT.AND P5, PT, R3.reuse, 0x9, PT ;  /* 0x000000090300780c */ /* 0x040fe40003fa4270 */
[----:B------:R-:W-:Y:S02]  /*82a0*/  ISETP.GT.AND P1, PT, R3, 0x10, PT ;  /* 0x000000100300780c */ /* 0x000fe40003f24270 */
[----:B---3--:R-:W-:Y:S01]  /*82b0*/  LOP3.LUT R73, R73, 0x7f, RZ, 0xc0, !PT ;  /* 0x0000007f49497812 */ /* 0x008fe200078ec0ff */
[----:B------:R-:W-:-:S02]  /*82c0*/  WARPGROUP.DEPBAR.LE gsb0, 0x0 ;  /* 0x00008000000079c5 */ /* 0x000fc40000010000 */
[----:B------:R-:W-:-:S06]  /*82d0*/  WARPGROUP.ARRIVE ;  /* 0x00000000000079c5 */ /* 0x000fcc0000000000 */
[----:B------:R-:W-:Y:S01]  /*82e0*/  HGMMA.64x96x16.F32 R24, gdesc[UR4], R24, gsb0 ;  /* 0x01600000041879f0 */ /* 0x000fe20008000818 */
        /* <DEDUP_REMOVED lines=8> */
[----:B------:R-:W-:Y:S01]  /*8370*/  HGMMA.64x96x16.F32 R24, gdesc[UR4], R24, gsb0 ;  /* 0x01600000041879f0 */ /* 0x000fe20008000818 */
[----:B------:R-:W-:Y:S02]  /*8380*/  R2UR UR4, R6 ;  /* 0x00000000060472ca */ /* 0x000fe400000e0000 */
[----:B------:R-:W-:Y:S02]  /*8390*/  R2UR UR5, R7 ;  /* 0x00000000070572ca */ /* 0x000fe400000e0000 */
[----:B------:R-:W-:Y:S02]  /*83a0*/  R2UR UR6, R12 ;  /* 0x000000000c0672ca */ /* 0x000fe400000e0000 */
[----:B------:R-:W-:Y:S01]  /*83b0*/  R2UR UR7, R13 ;  /* 0x000000000d0772ca */ /* 0x000fe200000e0000 */
[----:B------:R-:W-:Y:S02]  /*83c0*/  WARPGROUP.DEPBAR.LE gsb0, 0x0 ;  /* 0x00008000000079c5 */ /* 0x000fe40000010000 */
[----:B------:R-:W-:-:S10]  /*83d0*/  WARPGROUP.ARRIVE ;  /* 0x00000000000079c5 */ /* 0x000fd40000000000 */
[----:B------:R-:W-:Y:S01]  /*83e0*/  HGMMA.64x96x16.F32 R24, gdesc[UR4], R24, gsb0 ;  /* 0x01600000041879f0 */ /* 0x000fe20008000818 */
        /* <DEDUP_REMOVED lines=81> */
[----:B------:R-:W-:Y:S01]  /*8900*/  ISETP.GT.AND P5, PT, R3, 0x59, PT ;  /* 0x000000590300780c */ /* 0x000fe20003fa4270 */
[----:B------:R-:W-:Y:S01]  /*8910*/  IMAD.U32 R3, RZ, RZ, UR4 ;  /* 0x00000004ff037e24 */ /* 0x000fe2000f8e00ff */
[----:B------:R-:W-:Y:S02]  /*8920*/  FSEL R108, R68, -INF , P4 ;  /* 0xff800000446c7808 */ /* 0x000fe40002000000 */
[----:B------:R-:W-:-:S02]  /*8930*/  FMNMX.FTZ R13, R106, R13, !PT ;  /* 0x0000000d6a0d7209 */ /* 0x000fc40007810000 */
[----:B------:R-:W-:Y:S02]  /*8940*/  FSEL R110, R69, -INF , P5 ;  /* 0xff800000456e7808 */ /* 0x000fe40002800000 */
[----:B------:R-:W-:Y:S02]  /*8950*/  FMNMX.FTZ R13, R108, R13, !PT ;  /* 0x0000000d6c0d7209 */ /* 0x000fe40007810000 */
[----:B------:R-:W-:Y:S02]  /*8960*/  FSEL R64, R63, -INF , P1 ;  /* 0xff8000003f407808 */ /* 0x000fe40000800000 */
[----:B------:R-:W-:Y:S02]  /*8970*/  FMNMX.FTZ R29, R110, R13, !PT ;  /* 0x0000000d6e1d7209 */ /* 0x000fe40007810000 */
[----:B------:R-:W-:Y:S02]  /*8980*/  FSEL R66, R66, -INF , P2 ;  /* 0xff80000042427808 */ /* 0x000fe40001000000 */
[----:B------:R-:W-:Y:S01]  /*8990*/  FSEL R68, R67, -INF , P3 ;  /* 0xff80000043447808 */ /* 0x000fe20001800000 */
[----:B------:R-:W3:Y:S01]  /*89a0*/  SHFL.BFLY PT, R12, R29, 0x2, 0x1f ;  /* 0x0c401f001d0c7f89 */ /* 0x000ee200000e0000 */
[----:B------:R-:W-:-:S02]  /*89b0*/  FSEL R70, R70, -INF , P4 ;  /* 0xff80000046467808 */ /* 0x000fc40002000000 */
[----:B---3--:R-:W-:-:S05]  /*89c0*/  FMNMX.FTZ R31, R29, R12, !PT ;  /* 0x0000000c1d1f7209 */ /* 0x008fca0007810000 */
[----:B------:R-:W3:Y:S02]  /*89d0*/  SHFL.BFLY PT, R12, R31, 0x1, 0x1f ;  /* 0x0c201f001f0c7f89 */ /* 0x000ee400000e0000 */
[----:B---3--:R-:W-:-:S04]  /*89e0*/  FMNMX.FTZ R12, R31, R12, !PT ;  /* 0x0000000c1f0c7209 */ /* 0x008fc80007810000 */
[C---:B------:R-:W-:Y:S01]  /*89f0*/  FSETP.NEU.FTZ.AND P6, PT, R12.reuse, -INF , PT ;  /* 0xff8000000c00780b */ /* 0x040fe20003fdd000 */
[----:B------:R-:W-:-:S05]  /*8a00*/  FMUL.FTZ R13, R12, R3 ;  /* 0x000000030c0d7220 */ /* 0x000fca0000410000 */
[----:B------:R-:W-:Y:S02]  /*8a10*/  FSEL R35, R13, RZ, P6 ;  /* 0x000000ff0d237208 */ /* 0x000fe40003000000 */
[----:B------:R-:W-:-:S03]  /*8a20*/  FMNMX.FTZ R13, R26, R27, !PT ;  /* 0x0000001b1a0d7209 */ /* 0x000fc60007810000 */
[--C-:B------:R-:W-:Y:S01]  /*8a30*/  FFMA.FTZ R31, R25, R3, -R35.reuse ;  /* 0x00000003191f7223 */ /* 0x100fe20000010823 */
[----:B------:R-:W-:Y:S01]  /*8a40*/  FMNMX.FTZ R13, R30, R13, !PT ;  /* 0x0000000d1e0d7209 */ /* 0x000fe20007810000 */
[-CC-:B------:R-:W-:Y:S01]  /*8a50*/  FFMA.FTZ R204, R72, R3.reuse, -R35.reuse ;  /* 0x0000000348cc7223 */ /* 0x180fe20000010823 */
[----:B------:R-:W-:Y:S01]  /*8a60*/  FSEL R72, R71, -INF , P5 ;  /* 0xff80000047487808 */ /* 0x000fe20002800000 */
        /* <DEDUP_REMOVED lines=29> */
[----:B------:R-:W-:Y:S01]  /*8c40*/  FMNMX.FTZ R29, R46, R29, !PT ;  /* 0x0000001d2e1d7209 */ /* 0x000fe20007810000 */
[----:B---3--:R-:W-:Y:S01]  /*8c50*/  FADD.FTZ R51, R204, R13 ;  /* 0x0000000dcc337221 */ /* 0x008fe20000010000 */
[-CC-:B------:R-:W-:Y:S01]  /*8c60*/  FFMA.FTZ R104, R104, R3.reuse, -R35.reuse ;  /* 0x0000000368687223 */ /* 0x180fe20000010823 */
[--C-:B------:R-:W-:Y:S01]  /*8c70*/  FFMA.FTZ R106, R106, R3, -R35.reuse ;  /* 0x000000036a6a7223 */ /* 0x100fe20000010823 */
[----:B------:R-:W-:Y:S01]  /*8c80*/  FMNMX.FTZ R29, R36, R29, !PT ;  /* 0x0000001d241d7209 */ /* 0x000fe20007810000 */
[--C-:B------:R-:W-:Y:S01]  /*8c90*/  FFMA.FTZ R108, R108, R3, -R35.reuse ;  /* 0x000000036c6c7223 */ /* 0x100fe20000010823 */
[----:B------:R-:W-:Y:S01]  /*8ca0*/  F2FP.F16.F32.PACK_AB R204, R13, R204 ;  /* 0x000000cc0dcc723e */ /* 0x000fe200000000ff */
[----:B------:R-:W-:Y:S01]  /*8cb0*/  MUFU.EX2 R152, R152 ;  /* 0x0000009800987308 */ /* 0x000fe20000000800 */
[----:B------:R-:W-:Y:S01]  /*8cc0*/  FMNMX.FTZ R29, R50, R29, !PT ;  /* 0x0000001d321d7209 */ /* 0x000fe20007810000 */
[----:B------:R-:W-:-:S03]  /*8cd0*/  FFMA.FTZ R35, R110, R3, -R35 ;  /* 0x000000036e237223 */ /* 0x000fc60000010823 */
        /* <DEDUP_REMOVED lines=16> */
[----:B------:R-:W-:Y:S02]  /*8de0*/  MUFU.EX2 R90, R90 ;  /* 0x0000005a005a7308 */ /* 0x000fe40000000800 */
[----:B------:R-:W3:Y:S06]  /*8df0*/  SHFL.BFLY PT, R74, R33, 0x2, 0x1f ;  /* 0x0c401f00214a7f89 */ /* 0x000eec00000e0000 */
[----:B------:R-:W4:Y:S08]  /*8e00*/  MUFU.EX2 R39, R92 ;  /* 0x0000005c00277308 */ /* 0x000f300000000800 */
[----:B------:R-:W-:Y:S08]  /*8e10*/  MUFU.EX2 R94, R94 ;  /* 0x0000005e005e7308 */ /* 0x000ff00000000800 */
[----:B------:R-:W0:Y:S01]  /*8e20*/  MUFU.EX2 R41, R96 ;  /* 0x0000006000297308 */ /* 0x000e220000000800 */
[----:B----4-:R-:W-:-:S02]  /*8e30*/  F2FP.F16.F32.PACK_AB R158, R39, R90 ;  /* 0x0000005a279e723e */ /* 0x010fc400000000ff */
[----:B---3--:R-:W-:-:S05]  /*8e40*/  FMNMX.FTZ R74, R33, R74, !PT ;  /* 0x0000004a214a7209 */ /* 0x008fca0007810000 */
[----:B------:R-:W3:Y:S01]  /*8e50*/  SHFL.BFLY PT, R33, R74, 0x1, 0x1f ;  /* 0x0c201f004a217f89 */ /* 0x000ee200000e0000 */
[----:B------:R-:W-:Y:S08]  /*8e60*/  MUFU.EX2 R52, R52 ;  /* 0x0000003400347308 */ /* 0x000ff00000000800 */
[----:B------:R-:W4:Y:S01]  /*8e70*/  MUFU.EX2 R43, R98 ;  /* 0x00000062002b7308 */ /* 0x000f220000000800 */
[----:B0-----:R-:W-:-:S07]  /*8e80*/  F2FP.F16.F32.PACK_AB R160, R41, R94 ;  /* 0x0000005e29a0723e */ /* 0x001fce00000000ff */
[----:B------:R-:W-:Y:S01]  /*8e90*/  MUFU.EX2 R56, R56 ;  /* 0x0000003800387308 */ /* 0x000fe20000000800 */
[----:B---3--:R-:W-:-:S07]  /*8ea0*/  FMNMX.FTZ R176, R74, R33, !PT ;  /* 0x000000214ab07209 */ /* 0x008fce0007810000 */
[----:B------:R-:W0:Y:S01]  /*8eb0*/  MUFU.EX2 R45, R100 ;  /* 0x00000064002d7308 */ /* 0x000e220000000800 */
[----:B----4-:R-:W-:Y:S02]  /*8ec0*/  F2FP.F16.F32.PACK_AB R162, R43, R52 ;  /* 0x000000342ba2723e */ /* 0x010fe400000000ff */
[C---:B------:R-:W-:Y:S01]  /*8ed0*/  FSETP.NEU.FTZ.AND P1, PT, R176.reuse, -INF , PT ;  /* 0xff800000b000780b */ /* 0x040fe20003f3d000 */
[----:B------:R-:W-:-:S04]  /*8ee0*/  FMUL.FTZ R49, R176, R3 ;  /* 0x00000003b0317220 */ /* 0x000fc80000410000 */
[----:B------:R-:W-:Y:S01]  /*8ef0*/  MUFU.EX2 R60, R60 ;  /* 0x0000003c003c7308 */ /* 0x000fe20000000800 */
[----:B------:R-:W-:Y:S02]  /*8f00*/  FSEL R49, R49, RZ, P1 ;  /* 0x000000ff31317208 */ /* 0x000fe40000800000 */
[----:B------:R-:W-:Y:S02]  /*8f10*/  ISETP.NE.AND P1, PT, R73, RZ, PT ;  /* 0x000000ff4900720c */ /* 0x000fe40003f25270 */
[----:B------:R-:W3:Y:S01]  /*8f20*/  S2R R73, SR_TID.X ;  /* 0x0000000000497919 */ /* 0x000ee20000002100 */
        /* <DEDUP_REMOVED lines=26> */
[----:B------:R-:W-:Y:S01]  /*90d0*/  FFMA.FTZ R49, R72, R3, -R49 ;  /* 0x0000000348317223 */ /* 0x000fe20000010831 */
[----:B0-----:R-:W-:-:S03]  /*90e0*/  F2FP.F16.F32.PACK_AB R164, R45, R56 ;  /* 0x000000382da4723e */ /* 0x001fc600000000ff */
[----:B------:R0:W2:Y:S01]  /*90f0*/  MUFU.EX2 R207, R14 ;  /* 0x0000000e00cf7308 */ /* 0x0000a20000000800 */
[----:B---3--:R-:W-:Y:S02]  /*9100*/  SHF.R.U32.HI R73, RZ, 0x7, R73 ;  /* 0x00000007ff497819 */ /* 0x008fe40000011649 */
[----:B----4-:R-:W-:Y:S02]  /*9110*/  F2FP.F16.F32.PACK_AB R205, R27, R26 ;  /* 0x0000001a1bcd723e */ /* 0x010fe400000000ff */
[----:B------:R-:W-:-:S03]  /*9120*/  IADD3 R175, -R73, 0xb, RZ ;  /* 0x0000000b49af7810 */ /* 0x000fc60007ffe1ff */
[----:B------:R-:W3:Y:S01]  /*9130*/  MUFU.EX2 R34, R34 ;  /* 0x0000002200227308 */ /* 0x000ee20000000800 */
[----:B0-----:R-:W-:Y:S01]  /*9140*/  FADD.FTZ R14, R206, R51 ;  /* 0x00000033ce0e7221 */ /* 0x001fe20000010000 */
[----:B------:R-:W-:-:S03]  /*9150*/  F2FP.F16.F32.PACK_AB R206, R25, R206 ;  /* 0x000000ce19ce723e */ /* 0x000fc600000000ff */
[----:B------:R-:W-:-:S03]  /*9160*/  FADD.FTZ R51, R25, R14 ;  /* 0x0000000e19337221 */ /* 0x000fc60000010000 */
[----:B------:R0:W4:Y:S01]  /*9170*/  MUFU.EX2 R153, R24 ;  /* 0x0000001800997308 */ /* 0x0001220000000800 */
[----:B------:R-:W-:Y:S01]  /*9180*/  FADD.FTZ R14, R152, R51 ;  /* 0x00000033980e7221 */ /* 0x000fe20000010000 */
[----:B------:R-:W-:Y:S01]  /*9190*/  FADD.FTZ R51, R26, R27 ;  /* 0x0000001b1a337221 */ /* 0x000fe20000010000 */
[C---:B------:R-:W-:Y:S02]  /*91a0*/  F2FP.F16.F32.PACK_AB R152, R29.reuse, R152 ;  /* 0x000000981d98723e */ /* 0x040fe400000000ff */
[----:B------:R-:W-:Y:S01]  /*91b0*/  FADD.FTZ R53, R29, R14 ;  /* 0x0000000e1d357221 */ /* 0x000fe20000010000 */
[----:B-1----:R-:W-:Y:S02]  /*91c0*/  FADD.FTZ R14, R30, R51 ;  /* 0x000000331e0e7221 */ /* 0x002fe40000010000 */
[----:B------:R-:W1:Y:S01]  /*91d0*/  MUFU.EX2 R38, R38 ;  /* 0x0000002600267308 */ /* 0x000e620000000800 */
[----:B0-----:R-:W-:Y:S01]  /*91e0*/  FADD.FTZ R24, R154, R53 ;  /* 0x000000359a187221 */ /* 0x001fe20000010000 */
[----:B--2---:R-:W-:Y:S01]  /*91f0*/  FADD.FTZ R51, R207, R14 ;  /* 0x0000000ecf337221 */ /* 0x004fe20000010000 */
[----:B------:R-:W-:Y:S01]  /*9200*/  @!P1 VIADD R14, R20, 0x22840 ;  /* 0x00022840140e9836 */ /* 0x000fe20000000000 */
[C---:B------:R-:W-:Y:S01]  /*9210*/  F2FP.F16.F32.PACK_AB R154, R31.reuse, R154 ;  /* 0x0000009a1f9a723e */ /* 0x040fe200000000ff */
[----:B------:R-:W-:Y:S01]  /*9220*/  FADD.FTZ R53, R31, R24 ;  /* 0x000000181f357221 */ /* 0x000fe20000010000 */
[----:B---3--:R-:W-:Y:S01]  /*9230*/  FADD.FTZ R24, R34, R51 ;  /* 0x0000003322187221 */ /* 0x008fe20000010000 */
[----:B------:R-:W-:Y:S01]  /*9240*/  F2FP.F16.F32.PACK_AB R207, R207, R30 ;  /* 0x0000001ecfcf723e */ /* 0x000fe200000000ff */
[----:B------:R0:W2:Y:S01]  /*9250*/  MUFU.EX2 R155, R28 ;  /* 0x0000001c009b7308 */ /* 0x0000a20000000800 */
[----:B------:R-:W-:Y:S01]  /*9260*/  @!P1 PRMT R14, RZ, 0x654, R14 ;  /* 0x00000654ff0e9816 */ /* 0x000fe2000000000e */
[----:B----4-:R-:W-:Y:S01]  /*9270*/  FADD.FTZ R51, R153, R24 ;  /* 0x0000001899337221 */ /* 0x010fe20000010000 */
[----:B------:R3:W-:Y:S06]  /*9280*/  BAR.ARV R175, 0x100 ;  /* 0x000400af0000751d */ /* 0x0007ec0000002000 */
[----:B------:R-:W4:Y:S01]  /*9290*/  MUFU.EX2 R42, R42 ;  /* 0x0000002a002a7308 */ /* 0x000f220000000800 */
[----:B0-----:R-:W-:Y:S01]  /*92a0*/  FADD.FTZ R28, R156, R53 ;  /* 0x000000359c1c7221 */ /* 0x001fe20000010000 */
[----:B-1----:R-:W-:Y:S01]  /*92b0*/  FADD.FTZ R24, R38, R51 ;  /* 0x0000003326187221 */ /* 0x002fe20000010000 */
[----:B------:R4:W-:Y:S01]  /*92c0*/  @!P1 SYNCS.ARRIVE.TRANS64.RED.A1T0 RZ, [R14+URZ], RZ ;  /* 0x000000ff0eff99a7 */ /* 0x0009e2000810043f */
[C---:B------:R-:W-:Y:S01]  /*92d0*/  F2FP.F16.F32.PACK_AB R156, R37.reuse, R156 ;  /* 0x0000009c259c723e */ /* 0x040fe200000000ff */
[----:B------:R-:W-:Y:S01]  /*92e0*/  FADD.FTZ R53, R37, R28 ;  /* 0x0000001c25357221 */ /* 0x000fe20000010000 */
[----:B------:R-:W-:-:S02]  /*92f0*/  F2FP.F16.F32.PACK_AB R153, R153, R34 ;  /* 0x000000229999723e */ /* 0x000fc400000000ff */
[----:B------:R-:W0:Y:S01]  /*9300*/  MUFU.EX2 R157, R32 ;  /* 0x00000020009d7308 */ /* 0x000e220000000800 */
[----:B------:R-:W-:Y:S01]  /*9310*/  FADD.FTZ R28, R90, R53 ;  /* 0x000000355a1c7221 */ /* 0x000fe20000010000 */
[C---:B--2---:R-:W-:Y:S01]  /*9320*/  FADD.FTZ R51, R155.reuse, R24 ;  /* 0x000000189b337221 */ /* 0x044fe20000010000 */
[----:B------:R-:W-:Y:S02]  /*9330*/  F2FP.F16.F32.PACK_AB R155, R155, R38 ;  /* 0x000000269b9b723e */ /* 0x000fe400000000ff */
[----:B------:R-:W-:-:S03]  /*9340*/  FADD.FTZ R53, R39, R28 ;  /* 0x0000001c27357221 */ /* 0x000fc60000010000 */
[----:B------:R-:W1:Y:S01]  /*9350*/  MUFU.EX2 R46, R46 ;  /* 0x0000002e002e7308 */ /* 0x000e620000000800 */
[----:B----4-:R-:W-:Y:S01]  /*9360*/  FADD.FTZ R14, R42, R51 ;  /* 0x000000332a0e7221 */ /* 0x010fe20000010000 */
[----:B------:R-:W-:-:S04]  /*9370*/  FADD.FTZ R24, R94, R53 ;  /* 0x000000355e187221 */ /* 0x000fc80000010000 */
        /* <DEDUP_REMOVED lines=50> */
[----:B--2---:R-:W-:Y:S01]  /*96a0*/  FADD.FTZ R14, R70, R25 ;  /* 0x00000019460e7221 */ /* 0x004fe20000010000 */
[C---:B0-----:R-:W-:Y:S01]  /*96b0*/  FADD.FTZ R13, R35.reuse, R24 ;  /* 0x00000018230d7221 */ /* 0x041fe20000010000 */
[----:B------:R-:W-:Y:S02]  /*96c0*/  F2FP.F16.F32.PACK_AB R170, R35, R108 ;  /* 0x0000006c23aa723e */ /* 0x000fe400000000ff */
[C---:B-1----:R-:W-:Y:S01]  /*96d0*/  FADD.FTZ R14, R49.reuse, R14 ;  /* 0x0000000e310e7221 */ /* 0x042fe20000010000 */
[----:B------:R-:W-:Y:S01]  /*96e0*/  F2FP.F16.F32.PACK_AB R171, R49, R70 ;  /* 0x0000004631ab723e */ /* 0x000fe200000000ff */
[----:B---3--:R-:W-:Y:S06]  /*96f0*/  @!P0 BRA `(.L_x_9785) ;  /* 0x0000000000048947 */ /* 0x008fec0003800000 */
[----:B------:R-:W-:Y:S01]  /*9700*/  BPT.TRAP 0x1 ;  /* 0x000000040000795c */ /* 0x000fe20000300000 */
.L_x_9785:
[----:B------:R0:W1:Y:S01]  /*9710*/  SYNCS.PHASECHK.TRANS64.TRYWAIT P2, [R20+URZ+0x22850], R15 ;  /* 0x0228500f140075a7 */ /* 0x000062000804017f */
[----:B------:R-:W-:Y:S05]  /*9720*/  @!P0 BRA `(.L_x_9786) ;  /* 0x0000000000048947 */ /* 0x000fea0003800000 */
[----:B------:R-:W-:Y:S01]  /*9730*/  BPT.TRAP 0x1 ;  /* 0x000000040000795c */ /* 0x000fe20000300000 */
.L_x_9786:
[----:B------:R-:W-:Y:S04]  /*9740*/  BSSY B0, `(.L_x_9787) ;  /* 0x0000004000007945 */ /* 0x000fe80003800000 */
[----:B-1----:R-:W-:Y:S05]  /*9750*/  @P2 BRA `(.L_x_9788) ;  /* 0x0000000000082947 */ /* 0x002fea0003800000 */
[----:B------:R-:W1:Y:S02]  /*9760*/  SYNCS.PHASECHK.TRANS64.TRYWAIT P2, [R20+URZ+0x22850], R15 ;  /* 0x0228500f140075a7 */ /* 0x000e64000804017f */
[----:B-1----:R-:W-:Y:S05]  /*9770*/  @!P2 BRA `(.L_x_9789) ;  /* 0x000000d4008ca947 */ /* 0x002fea0003800000 */
.L_x_9788:
[----:B------:R-:W-:Y:S05]  /*9780*/  BSYNC B0 ;  /* 0x0000000000007941 */ /* 0x000fea0003800000 */
.L_x_9787:
[----:B------:R-:W-:Y:S05]  /*9790*/  WARPSYNC.ALL ;  /* 0x0000000000007948 */ /* 0x000fea0003800000 */
[----:B01----:R-:W-:Y:S01]  /*97a0*/  VIADD R15, R18, 0x400 ;  /* 0x00000400120f7836 */ /* 0x003fe20000000000 */
[----:B------:R0:W-:Y:S01]  /*97b0*/  BAR.SYNC.DEFER_BLOCKING R21, 0x100 ;  /* 0x000400150000751d */ /* 0x0001e20000010000 */
[----:B------:R-:W-:Y:S01]  /*97c0*/  IMAD.MOV.U32 R179, RZ, RZ, 0x40000040 ;  /* 0x40000040ffb37424 */ /* 0x000fe200078e00ff */
[----:B------:R-:W-:Y:S01]  /*97d0*/  ISETP.GE.AND P2, PT, R172, 0x61, PT ;  /* 0x00000061ac00780c */ /* 0x000fe20003f46270 */
[----:B------:R-:W-:Y:S01]  /*97e0*/  IMAD.MOV.U32 R181, RZ, RZ, 0x40000040 ;  /* 0x40000040ffb57424 */ /* 0x000fe200078e00ff */
[----:B------:R-:W-:Y:S01]  /*97f0*/  SHF.R.U32.HI R15, RZ, 0x4, R15 ;  /* 0x00000004ff0f7819 */ /* 0x000fe2000001160f */
[----:B------:R-:W-:Y:S01]  /*9800*/  @!P1 VIADD R20, R20, 0x22860 ;  /* 0x0002286014149836 */ /* 0x000fe20000000000 */
[----:B------:R-:W-:Y:S01]  /*9810*/  R2UR UR7, R179 ;  /* 0x00000000b30772ca */ /* 0x000fe200000e0000 */
[----:B------:R-:W-:Y:S01]  /*9820*/  IMAD.MOV.U32 R179, RZ, RZ, 0x40000040 ;  /* 0x40000040ffb37424 */ /* 0x000fe200078e00ff */
[----:B------:R-:W-:Y:S01]  /*9830*/  LOP3.LUT R15, R15, 0x3fff, RZ, 0xc0, !PT ;  /* 0x00003fff0f0f7812 */ /* 0x000fe200078ec0ff */
[----:B------:R-:W-:Y:S01]  /*9840*/  ULDC UR42, c[0x0][0x988] ;  /* 0x00026200002a7ab9 */ /* 0x000fe20000000800 */
[----:B------:R-:W-:-:S02]  /*9850*/  @!P1 PRMT R20, RZ, 0x654, R20 ;  /* 0x00000654ff149816 */ /* 0x000fc40000000014 */
[----:B------:R-:W-:-:S05]  /*9860*/  LOP3.LUT R15, R15, 0x3000000, RZ, 0xfc, !PT ;  /* 0x030000000f0f7812 */ /* 0x000fca00078efcff */
[----:B------:R-:W-:-:S04]  /*9870*/  IMAD R178, R200, 0xc00, R15 ;  /* 0x00000c00c8b27824 */ /* 0x000fc800078e020f */
[C---:B------:R-:W-:Y:S01]  /*9880*/  VIADD R180, R178.reuse, 0x80 ;  /* 0x00000080b2b47836 */ /* 0x040fe20000000000 */
[----:B------:R-:W-:Y:S01]  /*9890*/  R2UR UR6, R178 ;  /* 0x00000000b20672ca */ /* 0x000fe200000e0000 */
[----:B------:R-:W-:-:S12]  /*98a0*/  WARPGROUP.ARRIVE ;  /* 0x00000000000079c5 */ /* 0x000fd80000000000 */
[----:B------:R-:W-:Y:S01]  /*98b0*/  HGMMA.64x256x16.F32 R24, R204, gdesc[UR4].tnspB, RZ, !UPT, gsb0 ;  /* 0x43e00004cc187df0 */ /* 0x000fe2000c0008ff */
[----:B------:R-:W-:Y:S02]  /*98c0*/  R2UR UR6, R180 ;  /* 0x00000000b40672ca */ /* 0x000fe400000e0000 */
[----:B------:R-:W-:Y:S01]  /*98d0*/  R2UR UR7, R181 ;  /* 0x00000000b50772ca */ /* 0x000fe200000e0000 */
[----:B------:R-:W-:Y:S02]  /*98e0*/  WARPGROUP.DEPBAR.LE gsb0, 0x0 ;  /* 0x00008000000079c5 */ /* 0x000fe40000010000 */
[----:B------:R-:W-:-:S15]  /*98f0*/  WARPGROUP.ARRIVE ;  /* 0x00000000000079c5 */ /* 0x000fde0000000000 */
[----:B------:R-:W-:-:S07]  /*9900*/  NOP ;  /* 0x0000000000007918 */ /* 0x000fce0000000000 */
[----:B------:R-:W-:Y:S03]  /*9910*/  HGMMA.64x256x16.F32 R24, R152, gdesc[UR4].tnspB, R24, gsb0 ;  /* 0x43e0000498187df0 */ /* 0x000fe60008000818 */
[----:B------:R-:W-:Y:S02]  /*9920*/  WARPGROUP.DEPBAR.LE gsb0, 0x0 ;  /* 0x00008000000079c5 */ /* 0x000fe40000010000 */
[----:B------:R-:W-:Y:S01]  /*9930*/  VIADD R152, R178, 0x100 ;  /* 0x00000100b2987836 */ /* 0x000fe20000000000 */
        /* <DEDUP_REMOVED lines=8> */
[C---:B------:R-:W-:Y:S01]  /*99c0*/  VIADD R152, R178.reuse, 0x200 ;  /* 0x00000200b2987836 */ /* 0x040fe20000000000 */
[----:B------:R-:W-:Y:S01]  /*99d0*/  R2UR UR7, R153 ;  /* 0x00000000990772ca */ /* 0x000fe200000e0000 */
[----:B------:R-:W-:Y:S02]  /*99e0*/  IMAD.MOV.U32 R153, RZ, RZ, 0x40000040 ;  /* 0x40000040ff997424 */ /* 0x000fe400078e00ff */
[----:B------:R-:W-:Y:S01]  /*99f0*/  VIADD R178, R178, 0x280 ;  /* 0x00000280b2b27836 */ /* 0x000fe20000000000 */
        /* <DEDUP_REMOVED lines=17> */
[----:B------:R0:W-:Y:S01]  /*9b10*/  @!P1 SYNCS.ARRIVE.TRANS64.RED.A1T0 RZ, [R20+URZ], RZ ;  /* 0x000000ff14ff99a7 */ /* 0x0001e2000810043f */
[----:B------:R-:W-:Y:S05]  /*9b20*/  @!P2 BRA `(.L_x_9790) ;  /* 0x0000001c00b4a947 */ /* 0x000fea0003800000 */
[----:B0-----:R-:W-:Y:S01]  /*9b30*/  IADD3 R20, R173, -0x2, RZ ;  /* 0xfffffffead147810 */ /* 0x001fe20007ffe0ff */
[----:B------:R-:W-:Y:S02]  /*9b40*/  IMAD.MOV.U32 R205, RZ, RZ, R176 ;  /* 0x000000ffffcd7224 */ /* 0x000fe400078e00b0 */
[----:B------:R-:W-:-:S07]  /*9b50*/  IMAD.MOV.U32 R206, RZ, RZ, R12 ;  /* 0x000000ffffce7224 */ /* 0x000fce00078e000c */
.L_x_9800:
[----:B------:R-:W-:Y:S01]  /*9b60*/  VIADD R200, R200, 0x1 ;  /* 0x00000001c8c87836 */ /* 0x000fe20000000000 */
[----:B------:R-:W-:Y:S05]  /*9b70*/  YIELD ;  /* 0x0000000000007946 */ /* 0x000fea0003800000 */
[----:B------:R-:W-:Y:S02]  /*9b80*/  ISETP.NE.AND P3, PT, R200, 0x2, PT ;  /* 0x00000002c800780c */ /* 0x000fe40003f65270 */
[C---:B------:R-:W-:Y:S01]  /*9b90*/  ISETP.GT.AND P2, PT, R20.reuse, RZ, PT ;  /* 0x000000ff1400720c */ /* 0x040fe20003f44270 */
[----:B------:R-:W-:Y:S01]  /*9ba0*/  VIADD R20, R20, 0xffffffff ;  /* 0xffffffff14147836 */ /* 0x000fe20000000000 */
[----:B------:R-:W-:-:S02]  /*9bb0*/  SEL R3, RZ, 0x1, P3 ;  /* 0x00000001ff037807 */ /* 0x000fc40001800000 */
[----:B------:R-:W-:Y:S02]  /*9bc0*/  SEL R200, R200, RZ, P3 ;  /* 0x000000ffc8c87207 */ /* 0x000fe40001800000 */
[----:B------:R-:W-:Y:S01]  /*9bd0*/  LOP3.LUT R208, R208, R3, RZ, 0x3c, !PT ;  /* 0x00000003d0d07212 */ /* 0x000fe200078e3cff */
[----:B-1----:R-:W-:Y:S06]  /*9be0*/  @!P0 BRA `(.L_x_9791) ;  /* 0x0000000000048947 */ /* 0x002fec0003800000 */
[----:B------:R-:W-:Y:S01]  /*9bf0*/  BPT.TRAP 0x1 ;  /* 0x000000040000795c */ /* 0x000fe20000300000 */
.L_x_9791:
[----:B------:R-:W-:Y:S01]  /*9c00*/  IMAD R21, R200, 0x8, R18 ;  /* 0x00000008c8157824 */ /* 0x000fe200078e0212 */
[----:B------:R-:W-:-:S04]  /*9c10*/  SHF.L.U32 R217, R208, 0x1f, RZ ;  /* 0x0000001fd0d97819 */ /* 0x000fc800000006ff */
[----:B------:R0:W1:Y:S01]  /*9c20*/  SYNCS.PHASECHK.TRANS64.TRYWAIT P3, [R21+URZ+0x22830], R217 ;  /* 0x022830d9150075a7 */ /* 0x000062000806017f */
[----:B------:R-:W-:Y:S05]  /*9c30*/  @!P0 BRA `(.L_x_9792) ;  /* 0x0000000000048947 */ /* 0x000fea0003800000 */
[----:B------:R-:W-:Y:S01]  /*9c40*/  BPT.TRAP 0x1 ;  /* 0x000000040000795c */ /* 0x000fe20000300000 */
.L_x_9792:
[----:B------:R-:W-:Y:S02]  /*9c50*/  IMAD R156, R200, 0x300, R0 ;  /* 0x00000300c89c7824 */ /* 0x000fe400078e0200 */
[----:B------:R-:W-:Y:S01]  /*9c60*/  IMAD.MOV.U32 R157, RZ, RZ, 0x40000040 ;  /* 0x40000040ff9d7424 */ /* 0x000fe200078e00ff */
[----:B-1----:R-:W-:Y:S06]  /*9c70*/  @P3 BRA `(.L_x_9793) ;  /* 0x0000000000083947 */ /* 0x002fec0003800000 */
[----:B------:R-:W1:Y:S02]  /*9c80*/  SYNCS.PHASECHK.TRANS64.TRYWAIT P3, [R21+URZ+0x22830], R217 ;  /* 0x022830d9150075a7 */ /* 0x000e64000806017f */
[----:B-1----:R-:W-:Y:S05]  /*9c90*/  @!P3 BRA `(.L_x_9794) ;  /* 0x000000d00058b947 */ /* 0x002fea0003800000 */
.L_x_9793:
[----:B------:R-:W-:Y:S05]  /*9ca0*/  WARPSYNC.ALL ;  /* 0x0000000000007948 */ /* 0x000fea0003800000 */
        /* <DEDUP_REMOVED lines=20> */
[----:B------:R-:W-:Y:S01]  /*9df0*/  HGMMA.64x96x16.F32 R152, gdesc[UR4], RZ, !UPT, gsb0 ;  /* 0x01600000049879f0 */ /* 0x000fe2000c0008ff */
[----:B------:R-:W-:-:S02]  /*9e00*/  R2UR UR13, R9 ;  /* 0x00000000090d72ca */ /* 0x000fc400000e0000 */
[----:B------:R-:W-:Y:S02]  /*9e10*/  R2UR UR16, R6 ;  /* 0x00000000061072ca */ /* 0x000fe400000e0000 */
[----:B------:R-:W-:Y:S01]  /*9e20*/  R2UR UR17, R7 ;  /* 0x00000000071172ca */ /* 0x000fe200000e0000 */
        /* <DEDUP_REMOVED lines=43> */
[-C--:B------:R-:W-:Y:S01]  /*a0e0*/  FMUL.FTZ R206, R206, R3.reuse ;  /* 0x00000003cece7220 */ /* 0x080fe20000410000 */
        /* <DEDUP_REMOVED lines=24> */
[----:B------:R-:W-:-:S03]  /*a270*/  FFMA.FTZ R197, R197, R3, -R204 ;  /* 0x00000003c5c57223 */ /* 0x000fc600000108cc */
[----:B------:R-:W4:Y:S01]  /*a280*/  MUFU.EX2 R156, R156 ;  /* 0x0000009c009c7308 */ /* 0x000f220000000800 */
[----:B--2---:R-:W-:Y:S01]  /*a290*/  FFMA.FTZ R13, R206, R13, R152 ;  /* 0x0000000dce0d7223 */ /* 0x004fe20000010098 */
[-C--:B------:R-:W-:Y:S01]  /*a2a0*/  FMUL.FTZ R24, R24, R206.reuse ;  /* 0x000000ce18187220 */ /* 0x080fe20000410000 */
[-C--:B------:R-:W-:Y:S01]  /*a2b0*/  FMUL.FTZ R25, R25, R206.reuse ;  /* 0x000000ce19197220 */ /* 0x080fe20000410000 */
[-C--:B------:R-:W-:Y:S01]  /*a2c0*/  FMUL.FTZ R28, R28, R206.reuse ;  /* 0x000000ce1c1c7220 */ /* 0x080fe20000410000 */
[-C--:B------:R-:W-:Y:S01]  /*a2d0*/  FMUL.FTZ R29, R29, R206.reuse ;  /* 0x000000ce1d1d7220 */ /* 0x080fe20000410000 */
[-C--:B------:R-:W-:Y:S01]  /*a2e0*/  FMUL.FTZ R32, R32, R206.reuse ;  /* 0x000000ce20207220 */ /* 0x080fe20000410000 */
[----:B------:R-:W-:Y:S01]  /*a2f0*/  FMUL.FTZ R33, R33, R206 ;  /* 0x000000ce21217220 */ /* 0x000fe20000410000 */
[----:B------:R-:W2:Y:S01]  /*a300*/  MUFU.EX2 R157, R157 ;  /* 0x0000009d009d7308 */ /* 0x000ea20000000800 */
[C---:B---3--:R-:W-:Y:S01]  /*a310*/  F2FP.F16.F32.PACK_AB R204, R153.reuse, R152 ;  /* 0x0000009899cc723e */ /* 0x048fe200000000ff */
[----:B------:R-:W-:Y:S01]  /*a320*/  FADD.FTZ R13, R153, R13 ;  /* 0x0000000d990d7221 */ /* 0x000fe20000010000 */
        /* <DEDUP_REMOVED lines=77> */
[----:B------:R-:W-:Y:S01]  /*a800*/  FMUL.FTZ R149, R149, R206 ;  /* 0x000000ce95957220 */ /* 0x000fe20000410000 */
[----:B----4-:R-:W-:Y:S01]  /*a810*/  FADD.FTZ R13, R156, R13 ;  /* 0x0000000d9c0d7221 */ /* 0x010fe20000010000 */
[C---:B--2---:R-:W-:Y:S01]  /*a820*/  F2FP.F16.F32.PACK_AB R206, R157.reuse, R156 ;  /* 0x0000009c9dce723e */ /* 0x044fe200000000ff */
[----:B------:R-:W-:Y:S01]  /*a830*/  MUFU.EX2 R161, R161 ;  /* 0x000000a100a17308 */ /* 0x000fe20000000800 */
[----:B------:R-:W-:Y:S01]  /*a840*/  FMNMX.FTZ R152, R194, R152, !PT ;  /* 0x00000098c2987209 */ /* 0x000fe20007810000 */
[----:B------:R-:W-:-:S03]  /*a850*/  FADD.FTZ R13, R157, R13 ;  /* 0x0000000d9d0d7221 */ /* 0x000fc60000010000 */
[----:B------:R-:W-:-:S03]  /*a860*/  FMNMX.FTZ R152, R195, R152, !PT ;  /* 0x00000098c3987209 */ /* 0x000fc60007810000 */
[----:B------:R-:W-:Y:S01]  /*a870*/  MUFU.EX2 R164, R164 ;  /* 0x000000a400a47308 */ /* 0x000fe20000000800 */
[----:B------:R-:W-:-:S04]  /*a880*/  FMNMX.FTZ R152, R198, R152, !PT ;  /* 0x00000098c6987209 */ /* 0x000fc80007810000 */
[----:B------:R-:W-:-:S03]  /*a890*/  FMNMX.FTZ R153, R199, R152, !PT ;  /* 0x00000098c7997209 */ /* 0x000fc60007810000 */
[----:B------:R-:W2:Y:S02]  /*a8a0*/  MUFU.EX2 R152, R160 ;  /* 0x000000a000987308 */ /* 0x000ea40000000800 */
[----:B------:R-:W3:Y:S06]  /*a8b0*/  SHFL.BFLY PT, R156, R153, 0x2, 0x1f ;  /* 0x0c401f00999c7f89 */ /* 0x000eec00000e0000 */
[----:B------:R-:W-:Y:S08]  /*a8c0*/  MUFU.EX2 R160, R176 ;  /* 0x000000b000a07308 */ /* 0x000ff00000000800 */
[----:B------:R-:W4:Y:S01]  /*a8d0*/  MUFU.EX2 R165, R165 ;  /* 0x000000a500a57308 */ /* 0x000f220000000800 */
[----:B--2---:R-:W-:Y:S01]  /*a8e0*/  FADD.FTZ R13, R152, R13 ;  /* 0x0000000d980d7221 */ /* 0x004fe20000010000 */
[----:B------:R-:W-:-:S03]  /*a8f0*/  F2FP.F16.F32.PACK_AB R152, R161, R152 ;  /* 0x00000098a198723e */ /* 0x000fc600000000ff */
[----:B------:R-:W-:-:S03]  /*a900*/  FADD.FTZ R13, R161, R13 ;  /* 0x0000000da10d7221 */ /* 0x000fc60000010000 */
[----:B------:R-:W-:Y:S01]  /*a910*/  MUFU.EX2 R169, R169 ;  /* 0x000000a900a97308 */ /* 0x000fe20000000800 */
[----:B------:R-:W-:Y:S01]  /*a920*/  FADD.FTZ R13, R164, R13 ;  /* 0x0000000da40d7221 */ /* 0x000fe20000010000 */
[----:B---3--:R-:W-:-:S05]  /*a930*/  FMNMX.FTZ R153, R153, R156, !PT ;  /* 0x0000009c99997209 */ /* 0x008fca0007810000 */
[----:B------:R-:W2:Y:S01]  /*a940*/  SHFL.BFLY PT, R157, R153, 0x1, 0x1f ;  /* 0x0c201f00999d7f89 */ /* 0x000ea200000e0000 */
[----:B------:R-:W3:Y:S01]  /*a950*/  MUFU.EX2 R156, R168 ;  /* 0x000000a8009c7308 */ /* 0x000ee20000000800 */
[----:B----4-:R-:W-:-:S07]  /*a960*/  FADD.FTZ R13, R165, R13 ;  /* 0x0000000da50d7221 */ /* 0x010fce0000010000 */
[----:B------:R-:W4:Y:S08]  /*a970*/  MUFU.EX2 R172, R172 ;  /* 0x000000ac00ac7308 */ /* 0x000f300000000800 */
[----:B------:R-:W-:Y:S01]  /*a980*/  MUFU.EX2 R173, R173 ;  /* 0x000000ad00ad7308 */ /* 0x000fe20000000800 */
[----:B---3--:R-:W-:Y:S01]  /*a990*/  FADD.FTZ R13, R156, R13 ;  /* 0x0000000d9c0d7221 */ /* 0x008fe20000010000 */
[----:B------:R-:W-:-:S03]  /*a9a0*/  F2FP.F16.F32.PACK_AB R156, R169, R156 ;  /* 0x0000009ca99c723e */ /* 0x000fc600000000ff */
[----:B------:R-:W-:Y:S01]  /*a9b0*/  FADD.FTZ R13, R169, R13 ;  /* 0x0000000da90d7221 */ /* 0x000fe20000010000 */
[----:B--2---:R-:W-:Y:S02]  /*a9c0*/  FMNMX.FTZ R176, R153, R157, !PT ;  /* 0x0000009d99b07209 */ /* 0x004fe40007810000 */
[----:B------:R2:W-:Y:S01]  /*a9d0*/  MUFU.EX2 R168, R192 ;  /* 0x000000c000a87308 */ /* 0x0005e20000000800 */
[----:B----4-:R-:W-:Y:S02]  /*a9e0*/  FADD.FTZ R13, R172, R13 ;  /* 0x0000000dac0d7221 */ /* 0x010fe40000010000 */
[C---:B------:R-:W-:Y:S01]  /*a9f0*/  FADD.FTZ R153, -R176.reuse, R205 ;  /* 0x000000cdb0997221 */ /* 0x040fe20000010100 */
[----:B------:R-:W-:-:S03]  /*aa00*/  FMUL.FTZ R226, R176, R3 ;  /* 0x00000003b0e27220 */ /* 0x000fc60000410000 */
[-C--:B------:R-:W-:Y:S01]  /*aa10*/  FMUL.FTZ R153, R153, R3.reuse ;  /* 0x0000000399997220 */ /* 0x080fe20000410000 */
        /* <DEDUP_REMOVED lines=8> */
[-CC-:B--2---:R-:W-:Y:S01]  /*aaa0*/  FFMA.FTZ R192, R175, R3.reuse, -R226.reuse ;  /* 0x00000003afc07223 */ /* 0x184fe200000108e2 */
[-CC-:B------:R-:W-:Y:S01]  /*aab0*/  FFMA.FTZ R166, R166, R3.reuse, -R226.reuse ;  /* 0x00000003a6a67223 */ /* 0x180fe200000108e2 */
[----:B------:R-:W2:Y:S01]  /*aac0*/  S2R R175, SR_TID.X ;  /* 0x0000000000af7919 */ /* 0x000ea20000002100 */
        /* <DEDUP_REMOVED lines=17> */
[----:B------:R5:W0:Y:S01]  /*abe0*/  MUFU.EX2 R207, R158 ;  /* 0x0000009e00cf7308 */ /* 0x000a220000000800 */
[----:B---3--:R-:W-:Y:S01]  /*abf0*/  FFMA.FTZ R14, R153, R14, R205 ;  /* 0x0000000e990e7223 */ /* 0x008fe200000100cd */
[----:B------:R-:W-:Y:S01]  /*ac00*/  FADD.FTZ R13, R173, R13 ;  /* 0x0000000dad0d7221 */ /* 0x000fe20000010000 */
[----:B------:R-:W-:-:S02]  /*ac10*/  @!P1 VIADD R154, R21, 0x22840 ;  /* 0x00022840159a9836 */ /* 0x000fc40000000000 */
[-C--:B------:R-:W-:Y:S01]  /*ac20*/  FMUL.FTZ R26, R26, R153.reuse ;  /* 0x000000991a1a7220 */ /* 0x080fe20000410000 */
[-C--:B------:R-:W-:Y:S01]  /*ac30*/  FMUL.FTZ R27, R27, R153.reuse ;  /* 0x000000991b1b7220 */ /* 0x080fe20000410000 */
[----:B------:R-:W-:Y:S01]  /*ac40*/  FADD.FTZ R13, R160, R13 ;  /* 0x0000000da00d7221 */ /* 0x000fe20000010000 */
[-C--:B------:R-:W-:Y:S01]  /*ac50*/  FMUL.FTZ R30, R30, R153.reuse ;  /* 0x000000991e1e7220 */ /* 0x080fe20000410000 */
[----:B------:R-:W3:Y:S01]  /*ac60*/  MUFU.EX2 R159, R159 ;  /* 0x0000009f009f7308 */ /* 0x000ee20000000800 */
[----:B----4-:R-:W-:Y:S01]  /*ac70*/  FADD.FTZ R14, R155, R14 ;  /* 0x0000000e9b0e7221 */ /* 0x010fe20000010000 */
[----:B------:R-:W-:Y:S01]  /*ac80*/  @!P1 PRMT R154, RZ, 0x654, R154 ;  /* 0x00000654ff9a9816 */ /* 0x000fe2000000009a */
[-C--:B------:R-:W-:Y:S01]  /*ac90*/  FMUL.FTZ R31, R31, R153.reuse ;  /* 0x000000991f1f7220 */ /* 0x080fe20000410000 */
[----:B-----5:R-:W-:Y:S01]  /*aca0*/  F2FP.F16.F32.PACK_AB R158, R173, R172 ;  /* 0x000000acad9e723e */ /* 0x020fe200000000ff */
[-C--:B------:R-:W-:Y:S01]  /*acb0*/  FMUL.FTZ R34, R34, R153.reuse ;  /* 0x0000009922227220 */ /* 0x080fe20000410000 */
[----:B--2---:R-:W-:Y:S01]  /*acc0*/  SHF.R.U32.HI R175, RZ, 0x7, R175 ;  /* 0x00000007ffaf7819 */ /* 0x004fe200000116af */
[-C--:B------:R-:W-:Y:S01]  /*acd0*/  FMUL.FTZ R35, R35, R153.reuse ;  /* 0x0000009923237220 */ /* 0x080fe20000410000 */
[----:B------:R-:W-:Y:S01]  /*ace0*/  MUFU.EX2 R170, R197 ;  /* 0x000000c500aa7308 */ /* 0x000fe20000000800 */
[----:B0-----:R-:W-:Y:S01]  /*acf0*/  FADD.FTZ R14, R207, R14 ;  /* 0x0000000ecf0e7221 */ /* 0x001fe20000010000 */
[----:B------:R-:W-:Y:S01]  /*ad00*/  IADD3 R175, -R175, 0xb, RZ ;  /* 0x0000000bafaf7810 */ /* 0x000fe20007ffe1ff */
[-C--:B------:R-:W-:Y:S01]  /*ad10*/  FMUL.FTZ R38, R38, R153.reuse ;  /* 0x0000009926267220 */ /* 0x080fe20000410000 */
[-C--:B------:R-:W-:Y:S01]  /*ad20*/  FMUL.FTZ R39, R39, R153.reuse ;  /* 0x0000009927277220 */ /* 0x080fe20000410000 */
[-C--:B------:R-:W-:Y:S01]  /*ad30*/  FMUL.FTZ R42, R42, R153.reuse ;  /* 0x000000992a2a7220 */ /* 0x080fe20000410000 */
[-C--:B------:R-:W-:Y:S01]  /*ad40*/  FMUL.FTZ R43, R43, R153.reuse ;  /* 0x000000992b2b7220 */ /* 0x080fe20000410000 */
[----:B------:R0:W-:Y:S06]  /*ad50*/  BAR.ARV R175, 0x100 ;  /* 0x000400af0000751d */ /* 0x0001ec0000002000 */
[----:B------:R-:W2:Y:S01]  /*ad60*/  MUFU.EX2 R197, R162 ;  /* 0x000000a200c57308 */ /* 0x000ea20000000800 */
[----:B---3--:R-:W-:Y:S01]  /*ad70*/  FADD.FTZ R14, R159, R14 ;  /* 0x0000000e9f0e7221 */ /* 0x008fe20000010000 */
[----:B------:R3:W-:Y:S01]  /*ad80*/  @!P1 SYNCS.ARRIVE.TRANS64.RED.A1T0 RZ, [R154+URZ], RZ ;  /* 0x000000ff9aff99a7 */ /* 0x0007e2000810043f */
[-C--:B------:R-:W-:Y:S01]  /*ad90*/  FMUL.FTZ R46, R46, R153.reuse ;  /* 0x000000992e2e7220 */ /* 0x080fe20000410000 */
[-C--:B------:R-:W-:Y:S01]  /*ada0*/  FMUL.FTZ R47, R47, R153.reuse ;  /* 0x000000992f2f7220 */ /* 0x080fe20000410000 */
[-C--:B------:R-:W-:Y:S01]  /*adb0*/  FMUL.FTZ R50, R50, R153.reuse ;  /* 0x0000009932327220 */ /* 0x080fe20000410000 */
[-C--:B------:R-:W-:Y:S01]  /*adc0*/  FMUL.FTZ R51, R51, R153.reuse ;  /* 0x0000009933337220 */ /* 0x080fe20000410000 */
[-C--:B------:R-:W-:Y:S01]  /*add0*/  FMUL.FTZ R54, R54, R153.reuse ;  /* 0x0000009936367220 */ /* 0x080fe20000410000 */
[----:B------:R-:W4:Y:S01]  /*ade0*/  MUFU.EX2 R163, R163 ;  /* 0x000000a300a37308 */ /* 0x000f220000000800 */
[-C--:B------:R-:W-:Y:S01]  /*adf0*/  FMUL.FTZ R55, R55, R153.reuse ;  /* 0x0000009937377220 */ /* 0x080fe20000410000 */
[----:B---3--:R-:W-:Y:S01]  /*ae00*/  F2FP.F16.F32.PACK_AB R154, R165, R164 ;  /* 0x000000a4a59a723e */ /* 0x008fe200000000ff */
        /* <DEDUP_REMOVED lines=63> */
[----:B------:R-:W-:Y:S01]  /*b200*/  FMUL.FTZ R151, R151, R153 ;  /* 0x0000009997977220 */ /* 0x000fe20000410000 */
[----:B------:R-:W-:-:S02]  /*b210*/  F2FP.F16.F32.PACK_AB R207, R159, R207 ;  /* 0x000000cf9fcf723e */ /* 0x000fc400000000ff */
[----:B------:R-:W-:Y:S02]  /*b220*/  F2FP.F16.F32.PACK_AB R205, R155, R205 ;  /* 0x000000cd9bcd723e */ /* 0x000fe400000000ff */
[----:B------:R-:W-:Y:S01]  /*b230*/  F2FP.F16.F32.PACK_AB R155, R167, R226 ;  /* 0x000000e2a79b723e */ /* 0x000fe200000000ff */
[----:B------:R-:W4:Y:S01]  /*b240*/  MUFU.EX2 R185, R185 ;  /* 0x000000b900b97308 */ /* 0x000f220000000800 */
[----:B---3--:R-:W-:Y:S01]  /*b250*/  FADD.FTZ R13, R184, R13 ;  /* 0x0000000db80d7221 */ /* 0x008fe20000010000 */
[----:B------:R-:W-:Y:S02]  /*b260*/  F2FP.F16.F32.PACK_AB R160, R177, R160 ;  /* 0x000000a0b1a0723e */ /* 0x000fe400000000ff */
[----:B------:R-:W-:-:S04]  /*b270*/  F2FP.F16.F32.PACK_AB R162, R181, R180 ;  /* 0x000000b4b5a2723e */ /* 0x000fc800000000ff */
[----:B------:R-:W3:Y:S01]  /*b280*/  MUFU.EX2 R174, R174 ;  /* 0x000000ae00ae7308 */ /* 0x000ee20000000800 */
[C---:B--2---:R-:W-:Y:S01]  /*b290*/  FADD.FTZ R169, R171.reuse, R14 ;  /* 0x0000000eaba97221 */ /* 0x044fe20000010000 */
[----:B------:R-:W-:-:S06]  /*b2a0*/  F2FP.F16.F32.PACK_AB R157, R171, R157 ;  /* 0x0000009dab9d723e */ /* 0x000fcc00000000ff */
[----:B------:R-:W2:Y:S01]  /*b2b0*/  MUFU.EX2 R188, R188 ;  /* 0x000000bc00bc7308 */ /* 0x000ea20000000800 */
[C---:B----4-:R-:W-:Y:S01]  /*b2c0*/  FADD.FTZ R13, R185.reuse, R13 ;  /* 0x0000000db90d7221 */ /* 0x050fe20000010000 */
[----:B------:R-:W-:-:S06]  /*b2d0*/  F2FP.F16.F32.PACK_AB R164, R185, R184 ;  /* 0x000000b8b9a4723e */ /* 0x000fcc00000000ff */
[----:B------:R-:W4:Y:S01]  /*b2e0*/  MUFU.EX2 R192, R192 ;  /* 0x000000c000c07308 */ /* 0x000f220000000800 */
[----:B---3--:R-:W-:-:S07]  /*b2f0*/  FADD.FTZ R169, R174, R169 ;  /* 0x000000a9aea97221 */ /* 0x008fce0000010000 */
[----:B------:R-:W3:Y:S01]  /*b300*/  MUFU.EX2 R189, R189 ;  /* 0x000000bd00bd7308 */ /* 0x000ee20000000800 */
[----:B--2---:R-:W-:-:S07]  /*b310*/  FADD.FTZ R13, R188, R13 ;  /* 0x0000000dbc0d7221 */ /* 0x004fce0000010000 */
[----:B------:R-:W2:Y:S01]  /*b320*/  MUFU.EX2 R161, R178 ;  /* 0x000000b200a17308 */ /* 0x000ea20000000800 */
[----:B----4-:R-:W-:-:S07]  /*b330*/  FADD.FTZ R14, R192, R169 ;  /* 0x000000a9c00e7221 */ /* 0x010fce0000010000 */
[----:B------:R-:W4:Y:S01]  /*b340*/  MUFU.EX2 R179, R179 ;  /* 0x000000b300b37308 */ /* 0x000f220000000800 */
[C---:B---3--:R-:W-:Y:S01]  /*b350*/  FADD.FTZ R13, R189.reuse, R13 ;  /* 0x0000000dbd0d7221 */ /* 0x048fe20000010000 */
[----:B------:R-:W-:-:S03]  /*b360*/  F2FP.F16.F32.PACK_AB R166, R189, R188 ;  /* 0x000000bcbda6723e */ /* 0x000fc600000000ff */
[----:B------:R-:W-:-:S03]  /*b370*/  FADD.FTZ R172, R168, R13 ;  /* 0x0000000da8ac7221 */ /* 0x000fc60000010000 */
[----:B------:R-:W3:Y:S01]  /*b380*/  MUFU.EX2 R193, R193 ;  /* 0x000000c100c17308 */ /* 0x000ee20000000800 */
[----:B--2---:R-:W-:-:S07]  /*b390*/  FADD.FTZ R14, R161, R14 ;  /* 0x0000000ea10e7221 */ /* 0x004fce0000010000 */
[----:B------:R-:W2:Y:S01]  /*b3a0*/  MUFU.EX2 R182, R182 ;  /* 0x000000b600b67308 */ /* 0x000ea20000000800 */
[C---:B----4-:R-:W-:Y:S01]  /*b3b0*/  FADD.FTZ R153, R179.reuse, R14 ;  /* 0x0000000eb3997221 */ /* 0x050fe20000010000 */
[----:B------:R-:W-:-:S06]  /*b3c0*/  F2FP.F16.F32.PACK_AB R161, R179, R161 ;  /* 0x000000a1b3a1723e */ /* 0x000fcc00000000ff */
[----:B------:R-:W4:Y:S01]  /*b3d0*/  MUFU.EX2 R183, R183 ;  /* 0x000000b700b77308 */ /* 0x000f220000000800 */
[C---:B---3--:R-:W-:Y:S01]  /*b3e0*/  FADD.FTZ R13, R193.reuse, R172 ;  /* 0x000000acc10d7221 */ /* 0x048fe20000010000 */
[----:B------:R-:W-:-:S06]  /*b3f0*/  F2FP.F16.F32.PACK_AB R168, R193, R168 ;  /* 0x000000a8c1a8723e */ /* 0x000fcc00000000ff */
[----:B------:R-:W3:Y:S01]  /*b400*/  MUFU.EX2 R165, R186 ;  /* 0x000000ba00a57308 */ /* 0x000ee20000000800 */
[----:B--2---:R-:W-:Y:S01]  /*b410*/  FADD.FTZ R172, R182, R153 ;  /* 0x00000099b6ac7221 */ /* 0x004fe20000010000 */
[----:B------:R-:W-:-:S06]  /*b420*/  F2FP.F16.F32.PACK_AB R153, R163, R197 ;  /* 0x000000c5a399723e */ /* 0x000fcc00000000ff */
[----:B------:R-:W2:Y:S01]  /*b430*/  MUFU.EX2 R187, R187 ;  /* 0x000000bb00bb7308 */ /* 0x000ea20000000800 */
[----:B----4-:R-:W-:-:S07]  /*b440*/  FADD.FTZ R172, R183, R172 ;  /* 0x000000acb7ac7221 */ /* 0x010fce0000010000 */
[----:B------:R-:W4:Y:S01]  /*b450*/  MUFU.EX2 R190, R190 ;  /* 0x000000be00be7308 */ /* 0x000f220000000800 */
[----:B---3--:R-:W-:-:S07]  /*b460*/  FADD.FTZ R172, R165, R172 ;  /* 0x000000aca5ac7221 */ /* 0x008fce0000010000 */
[----:B------:R-:W3:Y:S01]  /*b470*/  MUFU.EX2 R191, R191 ;  /* 0x000000bf00bf7308 */ /* 0x000ee20000000800 */
[C---:B--2---:R-:W-:Y:S01]  /*b480*/  FADD.FTZ R159, R187.reuse, R172 ;  /* 0x000000acbb9f7221 */ /* 0x044fe20000010000 */
[----:B------:R-:W-:-:S06]  /*b490*/  F2FP.F16.F32.PACK_AB R165, R187, R165 ;  /* 0x000000a5bba5723e */ /* 0x000fcc00000000ff */
[----:B------:R-:W2:Y:S01]  /*b4a0*/  MUFU.EX2 R169, R194 ;  /* 0x000000c200a97308 */ /* 0x000ea20000000800 */
[----:B----4-:R-:W-:Y:S01]  /*b4b0*/  FADD.FTZ R172, R190, R159 ;  /* 0x0000009fbeac7221 */ /* 0x010fe20000010000 */
[----:B------:R-:W-:-:S06]  /*b4c0*/  F2FP.F16.F32.PACK_AB R159, R192, R174 ;  /* 0x000000aec09f723e */ /* 0x000fcc00000000ff */
[----:B------:R-:W4:Y:S01]  /*b4d0*/  MUFU.EX2 R14, R195 ;  /* 0x000000c3000e7308 */ /* 0x000f220000000800 */
[----:B---3--:R-:W-:-:S07]  /*b4e0*/  FADD.FTZ R172, R191, R172 ;  /* 0x000000acbfac7221 */ /* 0x008fce0000010000 */
[----:B------:R-:W3:Y:S01]  /*b4f0*/  MUFU.EX2 R196, R196 ;  /* 0x000000c400c47308 */ /* 0x000ee20000000800 */
[----:B--2---:R-:W-:-:S07]  /*b500*/  FADD.FTZ R163, R169, R172 ;  /* 0x000000aca9a37221 */ /* 0x004fce0000010000 */
[----:B------:R-:W2:Y:S01]  /*b510*/  MUFU.EX2 R198, R198 ;  /* 0x000000c600c67308 */ /* 0x000ea20000000800 */
[C---:B----4-:R-:W-:Y:S01]  /*b520*/  FADD.FTZ R167, R14.reuse, R163 ;  /* 0x000000a30ea77221 */ /* 0x050fe20000010000 */
[----:B------:R-:W-:Y:S02]  /*b530*/  F2FP.F16.F32.PACK_AB R169, R14, R169 ;  /* 0x000000a90ea9723e */ /* 0x000fe400000000ff */
[----:B------:R-:W-:-:S04]  /*b540*/  F2FP.F16.F32.PACK_AB R163, R183, R182 ;  /* 0x000000b6b7a3723e */ /* 0x000fc800000000ff */
[----:B------:R-:W4:Y:S01]  /*b550*/  MUFU.EX2 R199, R199 ;  /* 0x000000c700c77308 */ /* 0x000f220000000800 */
[----:B---3--:R-:W-:-:S04]  /*b560*/  FADD.FTZ R13, R196, R13 ;  /* 0x0000000dc40d7221 */ /* 0x008fc80000010000 */
[C---:B------:R-:W-:Y:S01]  /*b570*/  FADD.FTZ R13, R170.reuse, R13 ;  /* 0x0000000daa0d7221 */ /* 0x040fe20000010000 */
[----:B------:R-:W-:Y:S01]  /*b580*/  F2FP.F16.F32.PACK_AB R170, R170, R196 ;  /* 0x000000c4aaaa723e */ /* 0x000fe200000000ff */
[----:B--2---:R-:W-:Y:S01]  /*b590*/  FADD.FTZ R172, R198, R167 ;  /* 0x000000a7c6ac7221 */ /* 0x004fe20000010000 */
[----:B------:R-:W-:-:S03]  /*b5a0*/  F2FP.F16.F32.PACK_AB R167, R191, R190 ;  /* 0x000000bebfa7723e */ /* 0x000fc600000000ff */
[C---:B----4-:R-:W-:Y:S01]  /*b5b0*/  FADD.FTZ R14, R199.reuse, R172 ;  /* 0x000000acc70e7221 */ /* 0x050fe20000010000 */
[----:B------:R-:W-:Y:S01]  /*b5c0*/  F2FP.F16.F32.PACK_AB R171, R199, R198 ;  /* 0x000000c6c7ab723e */ /* 0x000fe200000000ff */
[----:B0-----:R-:W-:Y:S06]  /*b5d0*/  @!P0 BRA `(.L_x_9795) ;  /* 0x0000000000048947 */ /* 0x001fec0003800000 */
[----:B------:R-:W-:Y:S01]  /*b5e0*/  BPT.TRAP 0x1 ;  /* 0x000000040000795c */ /* 0x000fe20000300000 */
.L_x_9795:
[----:B------:R0:W2:Y:S01]  /*b5f0*/  SYNCS.PHASECHK.TRANS64.TRYWAIT P3, [R21+URZ+0x22850], R217 ;  /* 0x022850d9150075a7 */ /* 0x0000a2000806017f */
[----:B------:R-:W-:Y:S05]  /*b600*/  @!P0 BRA `(.L_x_9796) ;  /* 0x0000000000048947 */ /* 0x000fea0003800000 */
[----:B------:R-:W-:Y:S01]  /*b610*/  BPT.TRAP 0x1 ;  /* 0x000000040000795c */ /* 0x000fe20000300000 */
.L_x_9796:
[----:B------:R-:W-:Y:S04]  /*b620*/  BSSY B0, `(.L_x_9797) ;  /* 0x0000004000007945 */ /* 0x000fe80003800000 */
[----:B--2---:R-:W-:Y:S05]  /*b630*/  @P3 BRA `(.L_x_9798) ;  /* 0x0000000000083947 */ /* 0x004fea0003800000 */
[----:B------:R-:W2:Y:S02]  /*b640*/  SYNCS.PHASECHK.TRANS64.TRYWAIT P3, [R21+URZ+0x22850], R217 ;  /* 0x022850d9150075a7 */ /* 0x000ea4000806017f */
[----:B--2---:R-:W-:Y:S05]  /*b650*/  @!P3 BRA `(.L_x_9799) ;  /* 0x000000b400fcb947 */ /* 0x004fea0003800000 */
.L_x_9798:
[----:B------:R-:W-:Y:S05]  /*b660*/  BSYNC B0 ;  /* 0x0000000000007941 */ /* 0x000fea0003800000 */
.L_x_9797:
[----:B------:R-:W3:Y:S01]  /*b670*/  S2R R174, SR_TID.X ;  /* 0x0000000000ae7919 */ /* 0x000ee20000002100 */
[----:B------:R-:W-:Y:S01]  /*b680*/  IMAD.MOV.U32 R173, RZ, RZ, 0x40000040 ;  /* 0x40000040ffad7424 */ /* 0x000fe200078e00ff */
[----:B------:R-:W-:Y:S05]  /*b690*/  WARPSYNC.ALL ;  /* 0x0000000000007948 */ /* 0x000fea0003800000 */
[----:B------:R-:W-:Y:S01]  /*b6a0*/  R2UR UR7, R173 ;  /* 0x00000000ad0772ca */ /* 0x000fe200000e0000 */
[----:B------:R-:W-:Y:S02]  /*b6b0*/  IMAD R172, R200, 0xc00, R15 ;  /* 0x00000c00c8ac7824 */ /* 0x000fe400078e020f */
[----:B------:R-:W-:-:S02]  /*b6c0*/  IMAD.MOV.U32 R179, RZ, RZ, 0x40000040 ;  /* 0x40000040ffb37424 */ /* 0x000fc400078e00ff */
[C---:B------:R-:W-:Y:S01]  /*b6d0*/  VIADD R178, R172.reuse, 0x80 ;  /* 0x00000080acb27836 */ /* 0x040fe20000000000 */
[----:B------:R-:W-:Y:S01]  /*b6e0*/  R2UR UR6, R172 ;  /* 0x00000000ac0672ca */ /* 0x000fe200000e0000 */
[----:B012---:R-:W-:-:S05]  /*b6f0*/  @!P1 VIADD R21, R21, 0x22860 ;  /* 0x0002286015159836 */ /* 0x007fca0000000000 */
[----:B------:R-:W-:Y:S02]  /*b700*/  @!P1 PRMT R21, RZ, 0x654, R21 ;  /* 0x00000654ff159816 */ /* 0x000fe40000000015 */
[----:B---3--:R-:W-:-:S04]  /*b710*/  SHF.R.U32.HI R174, RZ, 0x7, R174 ;  /* 0x00000007ffae7819 */ /* 0x008fc800000116ae */
[----:B------:R-:W-:-:S05]  /*b720*/  IADD3 R173, R174, 0x8, RZ ;  /* 0x00000008aead7810 */ /* 0x000fca0007ffe0ff */
[----:B------:R0:W-:Y:S02]  /*b730*/  BAR.SYNC.DEFER_BLOCKING R173, 0x100 ;  /* 0x000400ad0000751d */ /* 0x0001e40000010000 */
[----:B0-----:R-:W-:-:S04]  /*b740*/  IMAD.MOV.U32 R173, RZ, RZ, 0x40000040 ;  /* 0x40000040ffad7424 */ /* 0x001fc800078e00ff */
[----:B------:R-:W-:-:S06]  /*b750*/  WARPGROUP.ARRIVE ;  /* 0x00000000000079c5 */ /* 0x000fcc0000000000 */
[----:B------:R-:W-:Y:S01]  /*b760*/  HGMMA.64x256x16.F32 R24, R204, gdesc[UR4].tnspB, R24, gsb0 ;  /* 0x43e00004cc187df0 */ /* 0x000fe20008000818 */
[----:B------:R-:W-:Y:S02]  /*b770*/  R2UR UR6, R178 ;  /* 0x00000000b20672ca */ /* 0x000fe400000e0000 */
[----:B------:R-:W-:Y:S01]  /*b780*/  R2UR UR7, R179 ;  /* 0x00000000b30772ca */ /* 0x000fe200000e0000 */
[----:B------:R-:W-:Y:S02]  /*b790*/  WARPGROUP.DEPBAR.LE gsb0, 0x0 ;  /* 0x00008000000079c5 */ /* 0x000fe40000010000 */
[----:B------:R-:W-:Y:S01]  /*b7a0*/  WARPGROUP.ARRIVE ;  /* 0x00000000000079c5 */ /* 0x000fe20000000000 */
[----:B------:R-:W-:Y:S02]  /*b7b0*/  IMAD.MOV.U32 R205, RZ, RZ, R176 ;  /* 0x000000ffffcd7224 */ /* 0x000fe400078e00b0 */
[----:B------:R-:W-:-:S15]  /*b7c0*/  IMAD.MOV.U32 R206, RZ, RZ, R12 ;  /* 0x000000ffffce7224 */ /* 0x000fde00078e000c */
[----:B------:R-:W-:-:S04]  /*b7d0*/  NOP ;  /* 0x0000000000007918 */ /* 0x000fc80000000000 */
        /* <DEDUP_REMOVED lines=33> */
[----:B------:R-:W-:Y:S05]  /*b9f0*/  @P2 BRA `(.L_x_9800) ;  /* 0xffffffe000582947 */ /* 0x000fea000383ffff */
.L_x_9790:
[----:B------:R-:W-:Y:S05]  /*ba00*/  WARPSYNC.ALL ;  /* 0x0000000000007948 */ /* 0x000fea0003800000 */
[----:B------:R-:W2:Y:S01]  /*ba10*/  SHFL.BFLY PT, R0, R13, 0x2, 0x1f ;  /* 0x0c401f000d007f89 */ /* 0x000ea200000e0000 */
[----:B------:R-:W-:Y:S01]  /*ba20*/  VIADD R200, R200, 0x1 ;  /* 0x00000001c8c87836 */ /* 0x000fe20000000000 */
[----:B------:R3:W-:Y:S08]  /*ba30*/  BAR.ARV R175, 0x100 ;  /* 0x000400af0000751d */ /* 0x0007f00000002000 */
[----:B------:R-:W-:Y:S06]  /*ba40*/  BAR.ARV 0x8, 0x180 ;  /* 0x0206000000007b1d */ /* 0x000fec0000002000 */
[C---:B------:R-:W-:Y:S01]  /*ba50*/  ISETP.NE.AND P0, PT, R200.reuse, 0x2, PT ;  /* 0x00000002c800780c */ /* 0x040fe20003f05270 */
[----:B------:R-:W-:Y:S01]  /*ba60*/  IMAD.MOV.U32 R6, RZ, RZ, -0x800000 ;  /* 0xff800000ff067424 */ /* 0x000fe200078e00ff */
[----:B------:R-:W4:Y:S01]  /*ba70*/  SHFL.BFLY PT, R5, R14, 0x2, 0x1f ;  /* 0x0c401f000e057f89 */ /* 0x000f2200000e0000 */
[----:B------:R-:W-:Y:S01]  /*ba80*/  PLOP3.LUT P1, PT, PT, PT, PT, 0x8, 0x0 ;  /* 0x000000000000781c */ /* 0x000fe20003f2e170 */
[----:B------:R-:W-:Y:S01]  /*ba90*/  VIADD R223, R223, 0x1 ;  /* 0x00000001dfdf7836 */ /* 0x000fe20000000000 */
[----:B------:R-:W-:Y:S01]  /*baa0*/  SEL R200, R200, RZ, P0 ;  /* 0x000000ffc8c87207 */ /* 0x000fe20000000000 */
[----:B--2---:R-:W-:-:S05]  /*bab0*/  FADD.FTZ R0, R0, R13 ;  /* 0x0000000d00007221 */ /* 0x004fca0000010000 */
[----:B------:R-:W2:Y:S01]  /*bac0*/  SHFL.BFLY PT, R7, R0, 0x1, 0x1f ;  /* 0x0c201f0000077f89 */ /* 0x000ea200000e0000 */
[----:B----4-:R-:W-:Y:S01]  /*bad0*/  FADD.FTZ R4, R5, R14 ;  /* 0x0000000e05047221 */ /* 0x010fe20000010000 */
[----:B------:R-:W-:-:S04]  /*bae0*/  IMAD.MOV.U32 R5, RZ, RZ, RZ ;  /* 0x000000ffff057224 */ /* 0x000fc800078e00ff */
[----:B------:R-:W4:Y:S01]  /*baf0*/  SHFL.BFLY PT, R9, R4, 0x1, 0x1f ;  /* 0x0c201f0004097f89 */ /* 0x000f2200000e0000 */
[----:B--2---:R-:W-:Y:S01]  /*bb00*/  FADD.FTZ R7, R0, R7 ;  /* 0x0000000700077221 */ /* 0x004fe20000010000 */
[----:B------:R-:W-:-:S04]  /*bb10*/  MOV R0, RZ ;  /* 0x000000ff00007202 */ /* 0x000fc80000000f00 */
[----:B------:R-:W-:-:S13]  /*bb20*/  FSETP.NE.FTZ.AND P2, PT, R7, RZ, PT ;  /* 0x000000ff0700720b */ /* 0x000fda0003f55000 */
[----:B------:R-:W2:Y:S01]  /*bb30*/  @P2 MUFU.RCP R5, R7 ;  /* 0x0000000700052308 */ /* 0x000ea20000001000 */
[----:B------:R-:W-:Y:S01]  /*bb40*/  @P2 FMUL.FTZ R18, R3, 0.69314718246459960938 ;  /* 0x3f31721803122820 */ /* 0x000fe20000410000 */
[----:B----4-:R-:W-:Y:S01]  /*bb50*/  FADD.FTZ R8, R4, R9 ;  /* 0x0000000904087221 */ /* 0x010fe20000010000 */
[----:B------:R-:W-:-:S04]  /*bb60*/  SEL R9, RZ, 0x1, P0 ;  /* 0x00000001ff097807 */ /* 0x000fc80000000000 */
[----:B------:R-:W-:Y:S01]  /*bb70*/  FSETP.NE.FTZ.AND P3, PT, R8, RZ, PT ;  /* 0x000000ff0800720b */ /* 0x000fe20003f75000 */
[----:B01----:R-:W0:Y:S01]  /*bb80*/  @P2 MUFU.LG2 R21, R7 ;  /* 0x0000000700152308 */ /* 0x003e220000000c00 */
[----:B------:R-:W-:Y:S01]  /*bb90*/  LOP3.LUT R208, R208, R9, RZ, 0x3c, !PT ;  /* 0x00000009d0d07212 */ /* 0x000fe200078e3cff */
[-C--:B--2---:R-:W-:Y:S01]  /*bba0*/  FMUL.FTZ R167, R88, R5.reuse ;  /* 0x0000000558a77220 */ /* 0x084fe20000410000 */
[-C--:B------:R-:W-:Y:S01]  /*bbb0*/  FMUL.FTZ R161, R64, R5.reuse ;  /* 0x0000000540a17220 */ /* 0x080fe20000410000 */
[----:B------:R-:W-:-:S08]  /*bbc0*/  FMUL.FTZ R160, R60, R5 ;  /* 0x000000053ca07220 */ /* 0x000fd00000410000 */
[----:B------:R-:W1:Y:S01]  /*bbd0*/  @P3 MUFU.RCP R0, R8 ;  /* 0x0000000800003308 */ /* 0x000e620000001000 */
[----:B------:R-:W-:Y:S01]  /*bbe0*/  @P3 FMUL.FTZ R20, R3, 0.69314718246459960938 ;  /* 0x3f31721803143820 */ /* 0x000fe20000410000 */
[-C--:B------:R-:W-:Y:S01]  /*bbf0*/  FMUL.FTZ R159, R56, R5.reuse ;  /* 0x00000005389f7220 */ /* 0x080fe20000410000 */
[-C--:B------:R-:W-:Y:S01]  /*bc00*/  FMUL.FTZ R24, R24, R5.reuse ;  /* 0x0000000518187220 */ /* 0x080fe20000410000 */
[-C--:B------:R-:W-:Y:S01]  /*bc10*/  FMUL.FTZ R25, R25, R5.reuse ;  /* 0x0000000519197220 */ /* 0x080fe20000410000 */
[----:B0-----:R-:W-:Y:S01]  /*bc20*/  @P2 FMUL.FTZ R21, R21, 0.69314718246459960938 ;  /* 0x3f31721815152820 */ /* 0x001fe20000410000 */
        /* <DEDUP_REMOVED lines=126> */
[----:B------:R-:W-:-:S07]  /*c410*/  @P3 FFMA.FTZ R5, R20, R176, R39 ;  /* 0x000000b014053223 */ /* 0x000fce0000010027 */
.L_x_9749:
[----:B------:R-:W-:Y:S05]  /*c420*/  WARPSYNC.ALL ;  /* 0x0000000000007948 */ /* 0x000fea0003800000 */
        /* <DEDUP_REMOVED lines=9> */
[----:B------:R-:W2:Y:S01]  /*c4c0*/  LDL R12, [R1+0x4] ;  /* 0x00000400010c7983 */ /* 0x000ea20000100800 */
[----:B------:R-:W-:Y:S05]  /*c4d0*/  WARPSYNC.ALL ;  /* 0x0000000000007948 */ /* 0x000fea0003800000 */
[----:B------:R-:W3:Y:S01]  /*c4e0*/  S2R R39, SR_SWINHI ;  /* 0x0000000000277919 */ /* 0x000ee20000002f00 */
[----:B------:R-:W-:Y:S01]  /*c4f0*/  F2FP.F16.F32.PACK_AB R24, R25, R24 ;  /* 0x000000181918723e */ /* 0x000fe200000000ff */
[----:B------:R-:W-:Y:S01]  /*c500*/  ULDC.64 UR4, c[0x0][0xc00] ;  /* 0x0003000000047ab9 */ /* 0x000fe20000000a00 */
        /* <DEDUP_REMOVED lines=15> */
[----:B------:R-:W-:Y:S02]  /*c600*/  MOV R20, R18 ;  /* 0x0000001200147202 */ /* 0x000fe40000000f00 */
[----:B---3--:R-:W-:Y:S02]  /*c610*/  MOV R21, R39 ;  /* 0x0000002700157202 */ /* 0x008fe40000000f00 */
        /* <DEDUP_REMOVED lines=21> */
[----:B------:R-:W3:Y:S08]  /*c770*/  LDC R0, c[0x0][0xbe8] ;  /* 0x0002fa00ff007b82 */ /* 0x000ef00000000800 */
[----:B------:R-:W-:Y:S01]  /*c780*/  BAR.SYNC.DEFER_BLOCKING 0x1, 0x100 ;  /* 0x0044000000007b1d */ /* 0x000fe20000010000 */
[----:B--2---:R-:W-:-:S03]  /*c790*/  IMAD.WIDE R142, R12, 0x2, R20 ;  /* 0x000000020c8e7825 */ /* 0x004fc600078e0214 */
[C---:B------:R-:W-:Y:S02]  /*c7a0*/  IADD3 R12, P1, R142.reuse, 0x20, RZ ;  /* 0x000000208e0c7810 */ /* 0x040fe40007f3e0ff */
[C---:B-----5:R-:W-:Y:S02]  /*c7b0*/  IADD3 R38, P2, R142.reuse, 0x40, RZ ;  /* 0x000000408e267810 */ /* 0x060fe40007f5e0ff */
[----:B------:R-:W-:Y:S01]  /*c7c0*/  IADD3 R46, P3, R142, 0x60, RZ ;  /* 0x000000608e2e7810 */ /* 0x000fe20007f7e0ff */
[--C-:B------:R-:W-:Y:S01]  /*c7d0*/  IMAD.X R55, RZ, RZ, R143.reuse, P1 ;  /* 0x000000ffff377224 */ /* 0x100fe200008e068f */
[----:B------:R-:W-:Y:S01]  /*c7e0*/  LOP3.LUT R173, R12, 0x380, RZ, 0xc0, !PT ;  /* 0x000003800cad7812 */ /* 0x000fe200078ec0ff */
[--C-:B------:R-:W-:Y:S01]  /*c7f0*/  IMAD.X R95, RZ, RZ, R143.reuse, P2 ;  /* 0x000000ffff5f7224 */ /* 0x100fe200010e068f */
[----:B------:R-:W-:Y:S01]  /*c800*/  LOP3.LUT R54, R38, 0x380, RZ, 0xc0, !PT ;  /* 0x0000038026367812 */ /* 0x000fe200078ec0ff */
[----:B------:R-:W-:Y:S01]  /*c810*/  IMAD.X R99, RZ, RZ, R143, P3 ;  /* 0x000000ffff637224 */ /* 0x000fe200018e068f */
[----:B------:R-:W-:-:S02]  /*c820*/  LOP3.LUT R94, R46, 0x380, RZ, 0xc0, !PT ;  /* 0x000003802e5e7812 */ /* 0x000fc400078ec0ff */
[----:B------:R-:W-:Y:S02]  /*c830*/  SHF.R.U64 R173, R173, 0x3, RZ ;  /* 0x00000003adad7819 */ /* 0x000fe400000012ff */
[----:B-1----:R-:W-:Y:S02]  /*c840*/  IADD3 R88, P4, R142, 0x4000, RZ ;  /* 0x000040008e587810 */ /* 0x002fe40007f9e0ff */
[----:B------:R-:W-:Y:S02]  /*c850*/  SHF.R.U64 R181, R54, 0x3, RZ ;  /* 0x0000000336b57819 */ /* 0x000fe400000012ff */
[----:B------:R-:W-:Y:S01]  /*c860*/  IADD3 R106, P5, R142, 0x4020, RZ ;  /* 0x000040208e6a7810 */ /* 0x000fe20007fbe0ff */
[--C-:B------:R-:W-:Y:S01]  /*c870*/  IMAD.X R103, RZ, RZ, R143.reuse, P4 ;  /* 0x000000ffff677224 */ /* 0x100fe200020e068f */
[----:B------:R-:W-:Y:S02]  /*c880*/  SHF.R.U64 R183, R94, 0x3, RZ ;  /* 0x000000035eb77819 */ /* 0x000fe400000012ff */
[----:B------:R-:W-:Y:S01]  /*c890*/  IADD3 R110, P0, R142, 0x4040, RZ ;  /* 0x000040408e6e7810 */ /* 0x000fe20007f1e0ff */
[----:B------:R-:W-:Y:S01]  /*c8a0*/  IMAD.X R107, RZ, RZ, R143, P5 ;  /* 0x000000ffff6b7224 */ /* 0x000fe200028e068f */
[----:B------:R-:W-:-:S02]  /*c8b0*/  LOP3.LUT R54, R173, R12, RZ, 0x3c, !PT ;  /* 0x0000000cad367212 */ /* 0x000fc400078e3cff */
[----:B------:R-:W-:Y:S01]  /*c8c0*/  IADD3 R118, P2, R142, 0x8000, RZ ;  /* 0x000080008e767810 */ /* 0x000fe20007f5e0ff */
[--C-:B------:R-:W-:Y:S01]  /*c8d0*/  IMAD.X R111, RZ, RZ, R143.reuse, P0 ;  /* 0x000000ffff6f7224 */ /* 0x100fe200000e068f */
[----:B------:R-:W-:Y:S02]  /*c8e0*/  LOP3.LUT R94, R181, R38, RZ, 0x3c, !PT ;  /* 0x00000026b55e7212 */ /* 0x000fe400078e3cff */
[----:B------:R-:W-:Y:S01]  /*c8f0*/  LOP3.LUT R173, R88, 0x380, RZ, 0xc0, !PT ;  /* 0x0000038058ad7812 */ /* 0x000fe200078ec0ff */
[----:B------:R-:W-:Y:S01]  /*c900*/  IMAD.X R119, RZ, RZ, R143, P2 ;  /* 0x000000ffff777224 */ /* 0x000fe200010e068f */
[----:B------:R-:W-:Y:S02]  /*c910*/  LOP3.LUT R181, R106, 0x380, RZ, 0xc0, !PT ;  /* 0x000003806ab57812 */ /* 0x000fe400078ec0ff */
[----:B------:R-:W-:Y:S02]  /*c920*/  LOP3.LUT R47, R142, 0x380, RZ, 0xc0, !PT ;  /* 0x000003808e2f7812 */ /* 0x000fe400078ec0ff */
[----:B------:R-:W-:-:S02]  /*c930*/  LOP3.LUT R98, R183, R46, RZ, 0x3c, !PT ;  /* 0x0000002eb7627212 */ /* 0x000fc400078e3cff */
[C---:B------:R-:W-:Y:S02]  /*c940*/  IADD3 R114, P1, R142.reuse, 0x4060, RZ ;  /* 0x000040608e727810 */ /* 0x040fe40007f3e0ff */
[----:B------:R-:W-:Y:S02]  /*c950*/  IADD3 R122, P3, R142, 0x8020, RZ ;  /* 0x000080208e7a7810 */ /* 0x000fe40007f7e0ff */
[----:B------:R-:W-:Y:S01]  /*c960*/  LOP3.LUT R183, R110, 0x380, RZ, 0xc0, !PT ;  /* 0x000003806eb77812 */ /* 0x000fe200078ec0ff */
[--C-:B------:R-:W-:Y:S01]  /*c970*/  IMAD.X R115, RZ, RZ, R143.reuse, P1 ;  /* 0x000000ffff737224 */ /* 0x100fe200008e068f */
[----:B------:R-:W-:Y:S01]  /*c980*/  SHF.R.U64 R173, R173, 0x3, RZ ;  /* 0x00000003adad7819 */ /* 0x000fe200000012ff */
[----:B------:R-:W-:Y:S01]  /*c990*/  IMAD.X R123, RZ, RZ, R143, P3 ;  /* 0x000000ffff7b7224 */ /* 0x000fe200018e068f */
[----:B------:R-:W-:Y:S02]  /*c9a0*/  SHF.R.U64 R181, R181, 0x3, RZ ;  /* 0x00000003b5b57819 */ /* 0x000fe400000012ff */
[----:B------:R-:W-:-:S02]  /*c9b0*/  IADD3 R151, P2, R142, 0xc040, RZ ;  /* 0x0000c0408e977810 */ /* 0x000fc40007f5e0ff */
[----:B------:R-:W-:Y:S02]  /*c9c0*/  SHF.R.U64 R47, R47, 0x3, RZ ;  /* 0x000000032f2f7819 */ /* 0x000fe400000012ff */
[----:B------:R-:W-:Y:S01]  /*c9d0*/  SHF.R.U64 R183, R183, 0x3, RZ ;  /* 0x00000003b7b77819 */ /* 0x000fe200000012ff */
[--C-:B------:R-:W-:Y:S01]  /*c9e0*/  IMAD.X R39, RZ, RZ, R143.reuse, P2 ;  /* 0x000000ffff277224 */ /* 0x100fe200010e068f */
[----:B------:R-:W-:Y:S02]  /*c9f0*/  IADD3 R126, P4, R142, 0x8040, RZ ;  /* 0x000080408e7e7810 */ /* 0x000fe40007f9e0ff */
[----:B------:R-:W-:Y:S02]  /*ca00*/  LOP3.LUT R185, R114, 0x380, RZ, 0xc0, !PT ;  /* 0x0000038072b97812 */ /* 0x000fe400078ec0ff */
[----:B------:R-:W-:Y:S01]  /*ca10*/  LOP3.LUT R102, R173, R88, RZ, 0x3c, !PT ;  /* 0x00000058ad667212 */ /* 0x000fe200078e3cff */
[----:B------:R-:W-:Y:S01]  /*ca20*/  IMAD.X R127, RZ, RZ, R143, P4 ;  /* 0x000000ffff7f7224 */ /* 0x000fe200020e068f */
[----:B------:R-:W-:-:S02]  /*ca30*/  IADD3 R130, P5, R142, 0x8060, RZ ;  /* 0x000080608e827810 */ /* 0x000fc40007fbe0ff */
[C---:B------:R-:W-:Y:S02]  /*ca40*/  IADD3 R134, P0, R142.reuse, 0xc000, RZ ;  /* 0x0000c0008e867810 */ /* 0x040fe40007f1e0ff */
[C---:B------:R-:W-:Y:S01]  /*ca50*/  IADD3 R138, P1, R142.reuse, 0xc020, RZ ;  /* 0x0000c0208e8a7810 */ /* 0x040fe20007f3e0ff */
[--C-:B------:R-:W-:Y:S01]  /*ca60*/  IMAD.X R131, RZ, RZ, R143.reuse, P5 ;  /* 0x000000ffff837224 */ /* 0x100fe200028e068f */
[----:B------:R-:W-:Y:S02]  /*ca70*/  IADD3 R172, P3, R142, 0xc060, RZ ;  /* 0x0000c0608eac7810 */ /* 0x000fe40007f7e0ff */
[----:B------:R-:W-:Y:S01]  /*ca80*/  LOP3.LUT R106, R181, R106, RZ, 0x3c, !PT ;  /* 0x0000006ab56a7212 */ /* 0x000fe200078e3cff */
[--C-:B------:R-:W-:Y:S01]  /*ca90*/  IMAD.X R139, RZ, RZ, R143.reuse, P1 ;  /* 0x000000ffff8b7224 */ /* 0x100fe200008e068f */
[----:B------:R-:W-:Y:S02]  /*caa0*/  LOP3.LUT R173, R118, 0x380, RZ, 0xc0, !PT ;  /* 0x0000038076ad7812 */ /* 0x000fe400078ec0ff */
[----:B------:R-:W-:Y:S01]  /*cab0*/  LOP3.LUT R142, R47, R142, RZ, 0x3c, !PT ;  /* 0x0000008e2f8e7212 */ /* 0x000fe200078e3cff */
[----:B------:R-:W-:Y:S01]  /*cac0*/  IMAD.X R47, RZ, RZ, R143, P3 ;  /* 0x000000ffff2f7224 */ /* 0x000fe200018e068f */
[----:B------:R-:W-:-:S02]  /*cad0*/  LOP3.LUT R181, R122, 0x380, RZ, 0xc0, !PT ;  /* 0x000003807ab57812 */ /* 0x000fc400078ec0ff */
[----:B------:R-:W-:Y:S02]  /*cae0*/  LOP3.LUT R12, R151, 0x380, RZ, 0xc0, !PT ;  /* 0x00000380970c7812 */ /* 0x000fe400078ec0ff */
[----:B------:R-:W-:Y:S02]  /*caf0*/  LOP3.LUT R110, R183, R110, RZ, 0x3c, !PT ;  /* 0x0000006eb76e7212 */ /* 0x000fe400078e3cff */
[----:B------:R-:W-:Y:S02]  /*cb00*/  SHF.R.U64 R185, R185, 0x3, RZ ;  /* 0x00000003b9b97819 */ /* 0x000fe400000012ff */
[----:B------:R-:W-:Y:S02]  /*cb10*/  LOP3.LUT R183, R126, 0x380, RZ, 0xc0, !PT ;  /* 0x000003807eb77812 */ /* 0x000fe400078ec0ff */
[----:B------:R-:W-:Y:S02]  /*cb20*/  SHF.R.U64 R173, R173, 0x3, RZ ;  /* 0x00000003adad7819 */ /* 0x000fe400000012ff */
[----:B------:R-:W-:-:S02]  /*cb30*/  SHF.R.U64 R181, R181, 0x3, RZ ;  /* 0x00000003b5b57819 */ /* 0x000fc400000012ff */
[----:B------:R-:W-:Y:S02]  /*cb40*/  SHF.R.U64 R12, R12, 0x3, RZ ;  /* 0x000000030c0c7819 */ /* 0x000fe400000012ff */
[----:B------:R-:W-:Y:S02]  /*cb50*/  MOV R142, R142 ;  /* 0x0000008e008e7202 */ /* 0x000fe40000000f00 */
[----:B------:R-:W-:Y:S02]  /*cb60*/  MOV R55, R54 ;  /* 0x0000003600377202 */ /* 0x000fe40000000f00 */
[----:B------:R-:W-:Y:S01]  /*cb70*/  LOP3.LUT R114, R185, R114, RZ, 0x3c, !PT ;  /* 0x00000072b9727212 */ /* 0x000fe200078e3cff */
[----:B------:R1:W-:Y:S01]  /*cb80*/  STSM.16.M88.4 [R142], R24 ;  /* 0x000000188e007844 */ /* 0x0003e20000000200 */
[----:B------:R-:W-:Y:S02]  /*cb90*/  SHF.R.U64 R183, R183, 0x3, RZ ;  /* 0x00000003b7b77819 */ /* 0x000fe400000012ff */
[----:B------:R-:W-:Y:S01]  /*cba0*/  MOV R94, R94 ;  /* 0x0000005e005e7202 */ /* 0x000fe20000000f00 */
[----:B------:R2:W-:Y:S01]  /*cbb0*/  STSM.16.M88.4 [R55], R32 ;  /* 0x0000002037007844 */ /* 0x0005e20000000200 */
[----:B------:R-:W-:-:S02]  /*cbc0*/  LOP3.LUT R185, R130, 0x380, RZ, 0xc0, !PT ;  /* 0x0000038082b97812 */ /* 0x000fc400078ec0ff */
[----:B------:R-:W-:Y:S01]  /*cbd0*/  LOP3.LUT R118, R173, R118, RZ, 0x3c, !PT ;  /* 0x00000076ad767212 */ /* 0x000fe200078e3cff */
[----:B------:R-:W-:Y:S01]  /*cbe0*/  STSM.16.M88.4 [R94], R40 ;  /* 0x000000285e007844 */ /* 0x000fe20000000200 */
[----:B------:R-:W-:Y:S02]  /*cbf0*/  MOV R98, R98 ;  /* 0x0000006200627202 */ /* 0x000fe40000000f00 */
[----:B------:R-:W-:Y:S02]  /*cc00*/  LOP3.LUT R122, R181, R122, RZ, 0x3c, !PT ;  /* 0x0000007ab57a7212 */ /* 0x000fe400078e3cff */
[----:B------:R-:W-:Y:S01]  /*cc10*/  LOP3.LUT R173, R134, 0x380, RZ, 0xc0, !PT ;  /* 0x0000038086ad7812 */ /* 0x000fe200078ec0ff */
[----:B------:R-:W-:Y:S01]  /*cc20*/  STSM.16.M88.4 [R98], R48 ;  /* 0x0000003062007844 */ /* 0x000fe20000000200 */
[----:B------:R-:W-:Y:S02]  /*cc30*/  LOP3.LUT R38, R12, R151, RZ, 0x3c, !PT ;  /* 0x000000970c267212 */ /* 0x000fe400078e3cff */
[----:B------:R-:W-:-:S02]  /*cc40*/  MOV R102, R102 ;  /* 0x0000006600667202 */ /* 0x000fc40000000f00 */
[----:B------:R-:W-:Y:S02]  /*cc50*/  LOP3.LUT R181, R138, 0x380, RZ, 0xc0, !PT ;  /* 0x000003808ab57812 */ /* 0x000fe400078ec0ff */
[----:B------:R-:W-:Y:S01]  /*cc60*/  MOV R106, R106 ;  /* 0x0000006a006a7202 */ /* 0x000fe20000000f00 */
[----:B------:R4:W-:Y:S01]  /*cc70*/  STSM.16.M88.4 [R102], R8 ;  /* 0x0000000866007844 */ /* 0x0009e20000000200 */
[----:B------:R-:W-:Y:S02]  /*cc80*/  F2FP.F16.F32.PACK_AB R12, R65, R161 ;  /* 0x000000a1410c723e */ /* 0x000fe400000000ff */
[----:B------:R-:W-:Y:S02]  /*cc90*/  LOP3.LUT R126, R183, R126, RZ, 0x3c, !PT ;  /* 0x0000007eb77e7212 */ /* 0x000fe400078e3cff */
[----:B------:R-:W-:Y:S01]  /*cca0*/  MOV R110, R110 ;  /* 0x0000006e006e7202 */ /* 0x000fe20000000f00 */
[----:B------:R0:W-:Y:S01]  /*ccb0*/  STSM.16.M88.4 [R106], R12 ;  /* 0x0000000c6a007844 */ /* 0x0001e20000000200 */
[----:B-1----:R-:W-:-:S02]  /*ccc0*/  F2FP.F16.F32.PACK_AB R24, R73, R163 ;  /* 0x000000a34918723e */ /* 0x002fc400000000ff */
[----:B------:R-:W-:Y:S02]  /*ccd0*/  F2FP.F16.F32.PACK_AB R25, R75, R74 ;  /* 0x0000004a4b19723e */ /* 0x000fe400000000ff */
[----:B------:R-:W-:Y:S02]  /*cce0*/  F2FP.F16.F32.PACK_AB R26, R77, R164 ;  /* 0x000000a44d1a723e */ /* 0x000fe400000000ff */
[----:B------:R-:W-:Y:S02]  /*ccf0*/  F2FP.F16.F32.PACK_AB R27, R79, R78 ;  /* 0x0000004e4f1b723e */ /* 0x000fe400000000ff */
[----:B------:R-:W-:Y:S02]  /*cd00*/  SHF.R.U64 R185, R185, 0x3, RZ ;  /* 0x00000003b9b97819 */ /* 0x000fe400000012ff */
[----:B------:R-:W-:Y:S01]  /*cd10*/  LOP3.LUT R183, R172, 0x380, RZ, 0xc0, !PT ;  /* 0x00000380acb77812 */ /* 0x000fe200078ec0ff */
[----:B------:R1:W-:Y:S01]  /*cd20*/  STSM.16.M88.4 [R110], R24 ;  /* 0x000000186e007844 */ /* 0x0003e20000000200 */
[----:B------:R-:W-:-:S02]  /*cd30*/  MOV R114, R114 ;  /* 0x0000007200727202 */ /* 0x000fc40000000f00 */
[----:B------:R-:W-:Y:S02]  /*cd40*/  SHF.R.U64 R173, R173, 0x3, RZ ;  /* 0x00000003adad7819 */ /* 0x000fe400000012ff */
[----:B------:R-:W-:Y:S01]  /*cd50*/  MOV R118, R118 ;  /* 0x0000007600767202 */ /* 0x000fe20000000f00 */
[----:B------:R-:W-:Y:S01]  /*cd60*/  STSM.16.M88.4 [R114], R28 ;  /* 0x0000001c72007844 */ /* 0x000fe20000000200 */
[----:B------:R-:W-:Y:S02]  /*cd70*/  MOV R44, R38 ;  /* 0x00000026002c7202 */ /* 0x000fe40000000f00 */
[----:B--2---:R-:W-:Y:S02]  /*cd80*/  F2FP.F16.F32.PACK_AB R32, R4, R167 ;  /* 0x000000a70420723e */ /* 0x004fe400000000ff */
[----:B------:R-:W-:Y:S02]  /*cd90*/  F2FP.F16.F32.PACK_AB R33, R58, R3 ;  /* 0x000000033a21723e */ /* 0x000fe400000000ff */
[----:B------:R-:W-:-:S02]  /*cda0*/  F2FP.F16.F32.PACK_AB R34, R93, R168 ;  /* 0x000000a85d22723e */ /* 0x000fc400000000ff */
[----:B------:R-:W-:Y:S02]  /*cdb0*/  F2FP.F16.F32.PACK_AB R35, R66, R62 ;  /* 0x0000003e4223723e */ /* 0x000fe400000000ff */
[----:B------:R-:W-:Y:S02]  /*cdc0*/  SHF.R.U64 R181, R181, 0x3, RZ ;  /* 0x00000003b5b57819 */ /* 0x000fe400000012ff */
[----:B------:R-:W-:Y:S01]  /*cdd0*/  MOV R122, R122 ;  /* 0x0000007a007a7202 */ /* 0x000fe20000000f00 */
[----:B------:R-:W-:Y:S01]  /*cde0*/  STSM.16.M88.4 [R118], R32 ;  /* 0x0000002076007844 */ /* 0x000fe20000000200 */
[----:B------:R-:W-:Y:S02]  /*cdf0*/  F2FP.F16.F32.PACK_AB R38, R101, R170 ;  /* 0x000000aa6526723e */ /* 0x000fe400000000ff */
[----:B------:R-:W-:Y:S01]  /*ce00*/  F2FP.F16.F32.PACK_AB R39, R76, R72 ;  /* 0x000000484c27723e */ /* 0x000fe200000000ff */
[----:B------:R-:W-:Y:S01]  /*ce10*/  IMAD.MOV.U32 R76, RZ, RZ, RZ ;  /* 0x000000ffff4c7224 */ /* 0x000fe200078e00ff */
[----:B------:R-:W-:-:S02]  /*ce20*/  MOV R126, R126 ;  /* 0x0000007e007e7202 */ /* 0x000fc40000000f00 */
[----:B----4-:R-:W-:Y:S01]  /*ce30*/  F2FP.F16.F32.PACK_AB R8, R105, R171 ;  /* 0x000000ab6908723e */ /* 0x010fe200000000ff */
[----:B------:R-:W-:Y:S01]  /*ce40*/  STSM.16.M88.4 [R122], R36 ;  /* 0x000000247a007844 */ /* 0x000fe20000000200 */
[----:B------:R-:W-:Y:S02]  /*ce50*/  F2FP.F16.F32.PACK_AB R9, R84, R80 ;  /* 0x000000505409723e */ /* 0x000fe400000000ff */
[----:B------:R-:W-:Y:S02]  /*ce60*/  F2FP.F16.F32.PACK_AB R10, R109, R174 ;  /* 0x000000ae6d0a723e */ /* 0x000fe400000000ff */
[----:B------:R-:W-:Y:S02]  /*ce70*/  F2FP.F16.F32.PACK_AB R11, R92, R87 ;  /* 0x000000575c0b723e */ /* 0x000fe400000000ff */
[----:B------:R-:W-:Y:S02]  /*ce80*/  LOP3.LUT R130, R185, R130, RZ, 0x3c, !PT ;  /* 0x00000082b9827212 */ /* 0x000fe400078e3cff */
[----:B------:R-:W-:Y:S01]  /*ce90*/  SHF.R.U64 R183, R183, 0x3, RZ ;  /* 0x00000003b7b77819 */ /* 0x000fe200000012ff */
[----:B------:R2:W-:Y:S01]  /*cea0*/  STSM.16.M88.4 [R126], R8 ;  /* 0x000000087e007844 */ /* 0x0005e20000000200 */
[----:B------:R-:W-:-:S02]  /*ceb0*/  IADD3.X R135, RZ, R143, RZ, P0, !PT ;  /* 0x0000008fff877210 */ /* 0x000fc400007fe4ff */
[----:B------:R-:W-:Y:S02]  /*cec0*/  LOP3.LUT R134, R173, R134, RZ, 0x3c, !PT ;  /* 0x00000086ad867212 */ /* 0x000fe400078e3cff */
[----:B------:R-:W-:Y:S02]  /*ced0*/  LOP3.LUT R138, R181, R138, RZ, 0x3c, !PT ;  /* 0x0000008ab58a7212 */ /* 0x000fe400078e3cff */
[----:B------:R-:W-:Y:S02]  /*cee0*/  LOP3.LUT R46, R183, R172, RZ, 0x3c, !PT ;  /* 0x000000acb72e7212 */ /* 0x000fe400078e3cff */
[----:B------:R-:W-:Y:S02]  /*cef0*/  MOV R130, R130 ;  /* 0x0000008200827202 */ /* 0x000fe40000000f00 */
[----:B0-----:R-:W-:Y:S02]  /*cf00*/  F2FP.F16.F32.PACK_AB R12, R113, R175 ;  /* 0x000000af710c723e */ /* 0x001fe400000000ff */
[----:B------:R-:W-:-:S02]  /*cf10*/  F2FP.F16.F32.PACK_AB R13, R100, R96 ;  /* 0x00000060640d723e */ /* 0x000fc400000000ff */
[----:B------:R-:W-:Y:S02]  /*cf20*/  F2FP.F16.F32.PACK_AB R14, R117, R177 ;  /* 0x000000b1750e723e */ /* 0x000fe400000000ff */
[----:B------:R-:W-:Y:S02]  /*cf30*/  F2FP.F16.F32.PACK_AB R15, R108, R104 ;  /* 0x000000686c0f723e */ /* 0x000fe400000000ff */
[----:B------:R-:W-:Y:S02]  /*cf40*/  MOV R134, R134 ;  /* 0x0000008600867202 */ /* 0x000fe40000000f00 */
[----:B-1----:R-:W-:Y:S01]  /*cf50*/  F2FP.F16.F32.PACK_AB R24, R121, R178 ;  /* 0x000000b27918723e */ /* 0x002fe200000000ff */
[----:B------:R-:W-:Y:S01]  /*cf60*/  STSM.16.M88.4 [R130], R12 ;  /* 0x0000000c82007844 */ /* 0x000fe20000000200 */
[----:B------:R-:W-:Y:S02]  /*cf70*/  F2FP.F16.F32.PACK_AB R25, R116, R112 ;  /* 0x000000707419723e */ /* 0x000fe400000000ff */
[----:B------:R-:W-:-:S02]  /*cf80*/  F2FP.F16.F32.PACK_AB R26, R125, R179 ;  /* 0x000000b37d1a723e */ /* 0x000fc400000000ff */
[----:B------:R-:W-:Y:S02]  /*cf90*/  F2FP.F16.F32.PACK_AB R27, R124, R120 ;  /* 0x000000787c1b723e */ /* 0x000fe400000000ff */
[----:B------:R-:W-:Y:S02]  /*cfa0*/  ISETP.NE.U32.AND P0, PT, RZ, UR4, PT ;  /* 0x00000004ff007c0c */ /* 0x000fe4000bf05070 */
[----:B--2---:R-:W-:Y:S01]  /*cfb0*/  IADD3 R10, P1, R219, UR4, RZ ;  /* 0x00000004db0a7c10 */ /* 0x004fe2000ff3e0ff */
[----:B------:R0:W-:Y:S01]  /*cfc0*/  STSM.16.M88.4 [R134], R24 ;  /* 0x0000001886007844 */ /* 0x0001e20000000200 */
[----:B------:R-:W-:Y:S02]  /*cfd0*/  MOV R54, R138 ;  /* 0x0000008a00367202 */ /* 0x000fe40000000f00 */
[----:B------:R-:W-:Y:S02]  /*cfe0*/  F2FP.F16.F32.PACK_AB R181, R152, R128 ;  /* 0x0000008098b5723e */ /* 0x000fe400000000ff */
[----:B------:R-:W-:-:S02]  /*cff0*/  F2FP.F16.F32.PACK_AB R183, R154, R153 ;  /* 0x000000999ab7723e */ /* 0x000fc400000000ff */
[----:B------:R-:W-:Y:S02]  /*d000*/  F2FP.F16.F32.PACK_AB R138, R141, R140 ;  /* 0x0000008c8d8a723e */ /* 0x000fe400000000ff */
[----:B------:R-:W-:Y:S01]  /*d010*/  F2FP.F16.F32.PACK_AB R139, R158, R157 ;  /* 0x0000009d9e8b723e */ /* 0x000fe200000000ff */
[----:B------:R1:W-:Y:S01]  /*d020*/  STSM.16.M88.4 [R54], R180 ;  /* 0x000000b436007844 */ /* 0x0003e20000000200 */
[----:B------:R-:W-:Y:S02]  /*d030*/  MOV R46, R46 ;  /* 0x0000002e002e7202 */ /* 0x000fe40000000f00 */
[----:B------:R-:W-:Y:S01]  /*d040*/  ISETP.NE.AND.EX P0, PT, RZ, UR5, PT, P0 ;  /* 0x00000005ff007c0c */ /* 0x000fe2000bf05300 */
[----:B------:R1:W-:Y:S01]  /*d050*/  STSM.16.M88.4 [R44], R136 ;  /* 0x000000882c007844 */ /* 0x0003e20000000200 */
[----:B------:R-:W-:Y:S01]  /*d060*/  IADD3.X R11, R220, UR5, RZ, P1, !PT ;  /* 0x00000005dc0b7c10 */ /* 0x000fe20008ffe4ff */
[----:B------:R-:W-:Y:S02]  /*d070*/  ULDC.64 UR4, c[0x0][0xc08] ;  /* 0x0003020000047ab9 */ /* 0x000fe40000000a00 */
[----:B------:R-:W-:Y:S01]  /*d080*/  ISETP.NE.U32.AND P2, PT, RZ, UR4, PT ;  /* 0x00000004ff007c0c */ /* 0x000fe2000bf45070 */
[----:B------:R1:W-:Y:S01]  /*d090*/  STSM.16.M88.4 [R46], R144 ;  /* 0x000000902e007844 */ /* 0x0003e20000000200 */
[----:B------:R-:W-:Y:S02]  /*d0a0*/  BAR.SYNC.DEFER_BLOCKING 0x1, 0x100 ;  /* 0x0044000000007b1d */ /* 0x000fe40000010000 */
[----:B------:R-:W-:-:S13]  /*d0b0*/  ISETP.NE.AND.EX P2, PT, RZ, UR5, PT, P2 ;  /* 0x00000005ff007c0c */ /* 0x000fda000bf45320 */
[----:B------:R-:W-:Y:S01]  /*d0c0*/  @P2 IADD3 R8, P3, R219, UR4, RZ ;  /* 0x00000004db082c10 */ /* 0x000fe2000ff7e0ff */
[----:B------:R-:W-:Y:S02]  /*d0d0*/  ULDC UR4, c[0x0][0xa88] ;  /* 0x0002a20000047ab9 */ /* 0x000fe40000000800 */
[----:B------:R-:W-:Y:S01]  /*d0e0*/  IMAD.U32 R7, RZ, RZ, UR4 ;  /* 0x00000004ff077e24 */ /* 0x000fe2000f8e00ff */
[----:B------:R-:W-:Y:S01]  /*d0f0*/  @P2 IADD3.X R9, R220, UR5, RZ, P3, !PT ;  /* 0x00000005dc092c10 */ /* 0x000fe20009ffe4ff */
[----:B------:R1:W5:Y:S01]  /*d100*/  @P0 LDG.E R76, desc[UR40][R10.64] ;  /* 0x000000280a4c0981 */ /* 0x000362000c1e1900 */
[----:B---3--:R-:W-:Y:S01]  /*d110*/  ISETP.NE.AND P1, PT, R0, 0x1, PT ;  /* 0x000000010000780c */ /* 0x008fe20003f25270 */
[----:B0-----:R-:W-:Y:S02]  /*d120*/  IMAD R27, R224, 0x80, R237 ;  /* 0x00000080e01b7824 */ /* 0x001fe400078e02ed */
[----:B------:R1:W5:Y:S10]  /*d130*/  @P2 LDG.E R7, desc[UR40][R8.64] ;  /* 0x0000002808072981 */ /* 0x000374000c1e1900 */
[----:B------:R-:W0:Y:S08]  /*d140*/  @P1 LDC R4, c[0x0][0xbec] ;  /* 0x0002fb00ff041b82 */ /* 0x000e300000000800 */
[----:B------:R-:W2:Y:S01]  /*d150*/  @P1 LDC R15, c[0x0][0xbf0] ;  /* 0x0002fc00ff0f1b82 */ /* 0x000ea20000000800 */
[----:B-1----:R-:W-:Y:S05]  /*d160*/  @P2 BRA `(.L_x_9803) ;  /* 0x0000000000102947 */ /* 0x002fea0003800000 */
[----:B------:R-:W-:Y:S05]  /*d170*/  @!P0 BRA `(.L_x_9803) ;  /* 0x00000000000c8947 */ /* 0x000fea0003800000 */
[----:B------:R-:W3:Y:S04]  /*d180*/  LDG.E R8, desc[UR40][R10.64] ;  /* 0x000000280a087981 */ /* 0x000ee8000c1e1900 */
[----:B-----5:R-:W3:Y:S02]  /*d190*/  LDG.E R7, desc[UR40][R10.64+0x4] ;  /* 0x000004280a077981 */ /* 0x020ee4000c1e1900 */
[----:B---3--:R-:W-:-:S07]  /*d1a0*/  IMAD.IADD R7, R7, 0x1, -R8 ;  /* 0x0000000107077824 */ /* 0x008fce00078e0a08 */
.L_x_9803:
[----:B------:R-:W-:Y:S01]  /*d1b0*/  SHF.R.S32.HI R3, RZ, 0x1f, R218 ;  /* 0x0000001fff037819 */ /* 0x000fe200000114da */
[----:B0-----:R-:W-:Y:S01]  /*d1c0*/  @P1 IMAD.HI.U32 R4, R27, R4, RZ ;  /* 0x000000041b041227 */ /* 0x001fe200078e00ff */
[----:B------:R-:W-:Y:S01]  /*d1d0*/  ULDC.64 UR4, c[0x0][0xb90] ;  /* 0x0002e40000047ab9 */ /* 0x000fe20000000a00 */
[----:B-----5:R-:W-:Y:S01]  /*d1e0*/  SHF.R.S32.HI R77, RZ, 0x1f, R76 ;  /* 0x0000001fff4d7819 */ /* 0x020fe2000001144c */
[----:B------:R-:W0:Y:S01]  /*d1f0*/  @P1 LDC R80, c[0x0][0xbec] ;  /* 0x0002fb00ff501b82 */ /* 0x000e220000000800 */
[----:B------:R-:W-:Y:S01]  /*d200*/  IMAD R13, R3, UR4, RZ ;  /* 0x00000004030d7c24 */ /* 0x000fe2000f8e02ff */
[----:B------:R-:W-:Y:S01]  /*d210*/  SEL R229, R229, RZ, !P0 ;  /* 0x000000ffe5e57207 */ /* 0x000fe20004000000 */
[----:B------:R-:W-:Y:S01]  /*d220*/  IMAD.MOV.U32 R11, RZ, RZ, R27 ;  /* 0x000000ffff0b7224 */ /* 0x000fe200078e001b */
[----:B--2---:R-:W-:Y:S01]  /*d230*/  @P1 SHF.R.U32.HI R11, RZ, R15, R4 ;  /* 0x0000000fff0b1219 */ /* 0x004fe20000011604 */
[----:B------:R-:W-:Y:S01]  /*d240*/  IMAD.WIDE.U32 R8, R218, UR4, R76 ;  /* 0x00000004da087c25 */ /* 0x000fe2000f8e004c */
[----:B------:R-:W-:-:S02]  /*d250*/  SEL R221, R221, RZ, !P0 ;  /* 0x000000ffdddd7207 */ /* 0x000fc40004000000 */
[----:B------:R-:W1:Y:S01]  /*d260*/  @P1 LDC R79, c[0x0][0xbf0] ;  /* 0x0002fc00ff4f1b82 */ /* 0x000e620000000800 */
[----:B------:R-:W-:Y:S01]  /*d270*/  IMAD R13, R218, UR5, R13 ;  /* 0x00000005da0d7c24 */ /* 0x000fe2000f8e020d */
[----:B------:R-:W-:Y:S01]  /*d280*/  ULDC.64 UR4, c[0x0][0xb98] ;  /* 0x0002e60000047ab9 */ /* 0x000fe20000000a00 */
[----:B------:R-:W-:Y:S02]  /*d290*/  IMAD.MOV R25, RZ, RZ, -R11 ;  /* 0x000000ffff197224 */ /* 0x000fe400078e0a0b */
[----:B------:R-:W-:Y:S02]  /*d2a0*/  IMAD.IADD R9, R9, 0x1, R13 ;  /* 0x0000000109097824 */ /* 0x000fe400078e020d */
[----:B------:R-:W-:Y:S02]  /*d2b0*/  IMAD R15, R228, 0x40, R209 ;  /* 0x00000040e40f7824 */ /* 0x000fe400078e02d1 */
[----:B------:R-:W-:Y:S02]  /*d2c0*/  IMAD R13, R0, R25, R27 ;  /* 0x00000019000d7224 */ /* 0x000fe400078e021b */
[----:B------:R-:W-:-:S02]  /*d2d0*/  IMAD R4, R229, UR4, RZ ;  /* 0x00000004e5047c24 */ /* 0x000fc4000f8e02ff */
[----:B------:R-:W-:-:S04]  /*d2e0*/  IMAD.WIDE.U32 R8, R221, UR4, R8 ;  /* 0x00000004dd087c25 */ /* 0x000fc8000f8e0008 */
[----:B------:R-:W-:Y:S01]  /*d2f0*/  IMAD.WIDE R20, R15, 0x2, R20 ;  /* 0x000000020f147825 */ /* 0x000fe200078e0214 */
[----:B------:R-:W-:Y:S02]  /*d300*/  SHF.R.S32.HI R15, RZ, 0x1f, R11 ;  /* 0x0000001fff0f7819 */ /* 0x000fe4000001140b */
[----:B------:R-:W-:Y:S01]  /*d310*/  IADD3 R10, P0, R11, R8, RZ ;  /* 0x000000080b0a7210 */ /* 0x000fe20007f1e0ff */
[----:B------:R-:W-:Y:S01]  /*d320*/  IMAD R12, R221, UR5, R4 ;  /* 0x00000005dd0c7c24 */ /* 0x000fe2000f8e0204 */
[----:B------:R-:W-:Y:S01]  /*d330*/  SHF.R.S32.HI R4, RZ, 0x1f, R13 ;  /* 0x0000001fff047819 */ /* 0x000fe2000001140d */
[----:B------:R-:W-:Y:S01]  /*d340*/  ULDC.64 UR4, c[0x0][0xb88] ;  /* 0x0002e20000047ab9 */ /* 0x000fe20000000a00 */
[----:B------:R-:W-:Y:S01]  /*d350*/  IADD3 R25, P2, R20, 0x1000, RZ ;  /* 0x0000100014197810 */ /* 0x000fe20007f5e0ff */
[----:B------:R-:W-:Y:S01]  /*d360*/  IMAD R78, R7, R0, RZ ;  /* 0x00000000074e7224 */ /* 0x000fe200078e02ff */
[----:B------:R-:W-:Y:S01]  /*d370*/  IADD3.X R11, R15, R9, R12, P0, !PT ;  /* 0x000000090f0b7210 */ /* 0x000fe200007fe40c */
[----:B------:R-:W-:Y:S01]  /*d380*/  IMAD R4, R4, UR4, RZ ;  /* 0x0000000404047c24 */ /* 0x000fe2000f8e02ff */
[----:B------:R-:W-:-:S02]  /*d390*/  LOP3.LUT R8, R25, 0x380, RZ, 0xc0, !PT ;  /* 0x0000038019087812 */ /* 0x000fc400078ec0ff */
[----:B------:R-:W-:Y:S01]  /*d3a0*/  IADD3 R33, P4, R20, 0x5000, RZ ;  /* 0x0000500014217810 */ /* 0x000fe20007f9e0ff */
[C---:B------:R-:W-:Y:S01]  /*d3b0*/  IMAD R9, R13.reuse, UR5, R4 ;  /* 0x000000050d097c24 */ /* 0x040fe2000f8e0204 */
[----:B------:R-:W-:Y:S01]  /*d3c0*/  SHF.R.U64 R8, R8, 0x3, RZ ;  /* 0x0000000308087819 */ /* 0x000fe200000012ff */
[----:B------:R-:W-:Y:S01]  /*d3d0*/  IMAD.WIDE.U32 R10, R13, UR4, R10 ;  /* 0x000000040d0a7c25 */ /* 0x000fe2000f8e000a */
[----:B------:R-:W-:Y:S01]  /*d3e0*/  IADD3 R13, P3, R20, 0x2000, RZ ;  /* 0x00002000140d7810 */ /* 0x000fe20007f7e0ff */
[----:B------:R-:W-:Y:S01]  /*d3f0*/  ULDC.64 UR4, c[0x0][0xb50] ;  /* 0x0002d40000047ab9 */ /* 0x000fe20000000a00 */
[----:B------:R-:W-:Y:S01]  /*d400*/  LOP3.LUT R8, R8, R25, RZ, 0x3c, !PT ;  /* 0x0000001908087212 */ /* 0x000fe200078e3cff */
[----:B------:R-:W-:Y:S01]  /*d410*/  IMAD.IADD R9, R11, 0x1, R9 ;  /* 0x000000010b097824 */ /* 0x000fe200078e0209 */
[----:B------:R-:W-:Y:S01]  /*d420*/  LEA R4, P0, R10, UR4, 0x2 ;  /* 0x000000040a047c11 */ /* 0x000fe2000f8010ff */
[----:B------:R-:W-:Y:S01]  /*d430*/  IMAD R11, R224, 0x80, R235 ;  /* 0x00000080e00b7824 */ /* 0x000fe200078e02eb */
[----:B------:R-:W-:-:S02]  /*d440*/  LOP3.LUT R12, R13, 0x380, RZ, 0xc0, !PT ;  /* 0x000003800d0c7812 */ /* 0x000fc400078ec0ff */
[----:B------:R-:W-:Y:S01]  /*d450*/  LEA.HI.X R10, R10, UR5, R9, 0x2, P0 ;  /* 0x000000050a0a7c11 */ /* 0x000fe200080f1409 */
[--C-:B------:R-:W-:Y:S01]  /*d460*/  IMAD.X R9, RZ, RZ, R21.reuse, P2 ;  /* 0x000000ffff097224 */ /* 0x100fe200010e0615 */
[----:B------:R-:W-:Y:S01]  /*d470*/  SHF.R.U64 R12, R12, 0x3, RZ ;  /* 0x000000030c0c7819 */ /* 0x000fe200000012ff */
[----:B------:R-:W-:Y:S01]  /*d480*/  SHFL.IDX PT, R50, R4, RZ, 0x1c1f ;  /* 0x001c1fff04327589 */ /* 0x000fe200000e0000 */
[----:B------:R-:W-:Y:S01]  /*d490*/  IADD3 R29, P0, R20, 0x4000, RZ ;  /* 0x00004000141d7810 */ /* 0x000fe20007f1e0ff */
[----:B------:R-:W-:Y:S01]  /*d4a0*/  VIADD R7, R11, 0x8 ;  /* 0x000000080b077836 */ /* 0x000fe20000000000 */
[----:B------:R-:W-:Y:S01]  /*d4b0*/  LOP3.LUT R12, R12, R13, RZ, 0x3c, !PT ;  /* 0x0000000d0c0c7212 */ /* 0x000fe200078e3cff */
[----:B------:R-:W-:Y:S01]  /*d4c0*/  IMAD.X R13, RZ, RZ, R21, P3 ;  /* 0x000000ffff0d7224 */ /* 0x000fe200018e0615 */
[----:B------:R-:W-:Y:S01]  /*d4d0*/  LOP3.LUT R28, R29, 0x380, RZ, 0xc0, !PT ;  /* 0x000003801d1c7812 */ /* 0x000fe200078ec0ff */
[----:B------:R-:W2:Y:S01]  /*d4e0*/  SHFL.IDX PT, R51, R10, RZ, 0x1c1f ;  /* 0x001c1fff0a337589 */ /* 0x000ea200000e0000 */
[C---:B------:R-:W-:Y:S01]  /*d4f0*/  IADD3 R37, P2, R20.reuse, 0x6000, RZ ;  /* 0x0000600014257810 */ /* 0x040fe20007f5e0ff */
[----:B------:R-:W-:Y:S01]  /*d500*/  ULDC.64 UR4, c[0x0][0xaa0] ;  /* 0x0002a80000047ab9 */ /* 0x000fe20000000a00 */
[C---:B------:R-:W-:Y:S01]  /*d510*/  IADD3 R41, P3, R20.reuse, 0x7000, RZ ;  /* 0x0000700014297810 */ /* 0x040fe20007f7e0ff */
[----:B------:R3:W-:Y:S01]  /*d520*/  SHFL.IDX PT, R54, R4, 0x1, 0x1c1f ;  /* 0x003c1f0004367f89 */ /* 0x0007e200000e0000 */
[----:B------:R-:W-:-:S02]  /*d530*/  IADD3 R25, P5, R20, 0x3000, RZ ;  /* 0x0000300014197810 */ /* 0x000fc40007fbe0ff */
[----:B------:R-:W-:Y:S01]  /*d540*/  SHF.R.U64 R28, R28, 0x3, RZ ;  /* 0x000000031c1c7819 */ /* 0x000fe200000012ff */
[----:B------:R-:W4:Y:S01]  /*d550*/  SHFL.IDX PT, R55, R10, 0x1, 0x1c1f ;  /* 0x003c1f000a377f89 */ /* 0x000f2200000e0000 */
[----:B------:R-:W-:Y:S02]  /*d560*/  LOP3.LUT R36, R37, 0x380, RZ, 0xc0, !PT ;  /* 0x0000038025247812 */ /* 0x000fe400078ec0ff */
[----:B------:R-:W-:Y:S02]  /*d570*/  LOP3.LUT R40, R41, 0x380, RZ, 0xc0, !PT ;  /* 0x0000038029287812 */ /* 0x000fe400078ec0ff */
[----:B------:R-:W-:Y:S02]  /*d580*/  LOP3.LUT R24, R25, 0x380, RZ, 0xc0, !PT ;  /* 0x0000038019187812 */ /* 0x000fe400078ec0ff */
[----:B------:R-:W-:Y:S02]  /*d590*/  LOP3.LUT R32, R33, 0x380, RZ, 0xc0, !PT ;  /* 0x0000038021207812 */ /* 0x000fe400078ec0ff */
[----:B------:R-:W-:-:S02]  /*d5a0*/  LOP3.LUT R28, R28, R29, RZ, 0x3c, !PT ;  /* 0x0000001d1c1c7212 */ /* 0x000fc400078e3cff */
[----:B------:R-:W-:Y:S02]  /*d5b0*/  SHF.R.U64 R36, R36, 0x3, RZ ;  /* 0x0000000324247819 */ /* 0x000fe400000012ff */
[----:B------:R-:W-:Y:S02]  /*d5c0*/  IADD3.X R29, RZ, R21, RZ, P0, !PT ;  /* 0x00000015ff1d7210 */ /* 0x000fe400007fe4ff */
[----:B------:R-:W-:Y:S02]  /*d5d0*/  SHF.R.U64 R40, R40, 0x3, RZ ;  /* 0x0000000328287819 */ /* 0x000fe400000012ff */
[----:B------:R-:W-:Y:S02]  /*d5e0*/  SHF.R.U64 R24, R24, 0x3, RZ ;  /* 0x0000000318187819 */ /* 0x000fe400000012ff */
[----:B------:R-:W-:Y:S02]  /*d5f0*/  SHF.R.U64 R32, R32, 0x3, RZ ;  /* 0x0000000320207819 */ /* 0x000fe400000012ff */
[----:B------:R-:W-:-:S02]  /*d600*/  IADD3 R49, P0, R20, 0x9000, RZ ;  /* 0x0000900014317810 */ /* 0x000fc40007f1e0ff */
        /* <DEDUP_REMOVED lines=8> */
[----:B------:R-:W-:Y:S02]  /*d690*/  LOP3.LUT R48, R49, 0x380, RZ, 0xc0, !PT ;  /* 0x0000038031307812 */ /* 0x000fe400078ec0ff */
[----:B------:R-:W-:-:S02]  /*d6a0*/  IADD3 R57, P2, R20, 0xb000, RZ ;  /* 0x0000b00014397810 */ /* 0x000fc40007f5e0ff */
[C---:B------:R-:W-:Y:S02]  /*d6b0*/  IADD3 R61, P3, R20.reuse, 0xc000, RZ ;  /* 0x0000c000143d7810 */ /* 0x040fe40007f7e0ff */
[C---:B------:R-:W-:Y:S02]  /*d6c0*/  IADD3 R45, P5, R20.reuse, 0x8000, RZ ;  /* 0x00008000142d7810 */ /* 0x040fe40007fbe0ff */
[----:B------:R-:W-:Y:S02]  /*d6d0*/  IADD3 R53, P4, R20, 0xa000, RZ ;  /* 0x0000a00014357810 */ /* 0x000fe40007f9e0ff */
[----:B------:R-:W-:Y:S02]  /*d6e0*/  SHF.R.U64 R48, R48, 0x3, RZ ;  /* 0x0000000330307819 */ /* 0x000fe400000012ff */
        /* <DEDUP_REMOVED lines=20> */
[C---:B------:R-:W-:Y:S02]  /*d830*/  IADD3 R11, P3, R20.reuse, 0xf000, RZ ;  /* 0x0000f000140b7810 */ /* 0x040fe40007f7e0ff */
[----:B------:R-:W-:Y:S02]  /*d840*/  ISETP.GE.OR P0, PT, R7, R78, P0 ;  /* 0x0000004e0700720c */ /* 0x000fe40000706670 */
[C---:B------:R-:W-:Y:S01]  /*d850*/  IADD3 R65, P5, R20.reuse, 0xd000, RZ ;  /* 0x0000d00014417810 */ /* 0x040fe20007fbe0ff */
[----:B------:R-:W-:Y:S01]  /*d860*/  IMAD.X R73, RZ, RZ, R21, P3 ;  /* 0x000000ffff497224 */ /* 0x000fe200018e0615 */
[C---:B------:R-:W-:Y:S02]  /*d870*/  IADD3 R69, P4, R20.reuse, 0xe000, RZ ;  /* 0x0000e00014457810 */ /* 0x040fe40007f9e0ff */
[----:B------:R-:W-:Y:S02]  /*d880*/  LOP3.LUT R15, R20, 0x380, RZ, 0xc0, !PT ;  /* 0x00000380140f7812 */ /* 0x000fe400078ec0ff */
[----:B---3--:R-:W-:Y:S01]  /*d890*/  LOP3.LUT R4, R11, 0x380, RZ, 0xc0, !PT ;  /* 0x000003800b047812 */ /* 0x008fe200078ec0ff */
[----:B--2---:R-:W-:Y:S01]  /*d8a0*/  @!P2 ST.E desc[UR40][R50.64], R6 ;  /* 0x000000063200a985 */ /* 0x004fe2000c101928 */
[----:B------:R-:W-:-:S02]  /*d8b0*/  LOP3.LUT R64, R65, 0x380, RZ, 0xc0, !PT ;  /* 0x0000038041407812 */ /* 0x000fc400078ec0ff */
[----:B------:R-:W-:Y:S01]  /*d8c0*/  LOP3.LUT R68, R69, 0x380, RZ, 0xc0, !PT ;  /* 0x0000038045447812 */ /* 0x000fe200078ec0ff */
[----:B----4-:R2:W-:Y:S01]  /*d8d0*/  @!P0 ST.E desc[UR40][R54.64], R5 ;  /* 0x0000000536008985 */ /* 0x0105e2000c101928 */
[----:B------:R-:W-:Y:S02]  /*d8e0*/  SHF.R.U64 R15, R15, 0x3, RZ ;  /* 0x000000030f0f7819 */ /* 0x000fe400000012ff */
[----:B------:R-:W-:Y:S01]  /*d8f0*/  SHF.R.U64 R4, R4, 0x3, RZ ;  /* 0x0000000304047819 */ /* 0x000fe200000012ff */
[----:B------:R-:W5:Y:S01]  /*d900*/  LD.E.128 R24, desc[UR40][R24.64] ;  /* 0x0000002818187980 */ /* 0x000f62000c101d00 */
[----:B------:R-:W-:Y:S02]  /*d910*/  SHF.R.U64 R64, R64, 0x3, RZ ;  /* 0x0000000340407819 */ /* 0x000fe400000012ff */
[----:B------:R-:W-:Y:S01]  /*d920*/  SHF.R.U64 R68, R68, 0x3, RZ ;  /* 0x0000000344447819 */ /* 0x000fe200000012ff */
[----:B------:R-:W5:Y:S01]  /*d930*/  LD.E.128 R28, desc[UR40][R28.64] ;  /* 0x000000281c1c7980 */ /* 0x000f62000c101d00 */
[----:B------:R-:W-:-:S02]  /*d940*/  LOP3.LUT R20, R15, R20, RZ, 0x3c, !PT ;  /* 0x000000140f147212 */ /* 0x000fc400078e3cff */
[----:B------:R-:W-:Y:S01]  /*d950*/  LOP3.LUT R64, R64, R65, RZ, 0x3c, !PT ;  /* 0x0000004140407212 */ /* 0x000fe200078e3cff */
[--C-:B------:R-:W-:Y:S01]  /*d960*/  IMAD.X R65, RZ, RZ, R21.reuse, P5 ;  /* 0x000000ffff417224 */ /* 0x100fe200028e0615 */
[----:B------:R-:W-:Y:S01]  /*d970*/  LOP3.LUT R68, R68, R69, RZ, 0x3c, !PT ;  /* 0x0000004544447212 */ /* 0x000fe200078e3cff */
[----:B------:R-:W-:Y:S01]  /*d980*/  IMAD.X R69, RZ, RZ, R21, P4 ;  /* 0x000000ffff457224 */ /* 0x000fe200020e0615 */
[----:B------:R-:W-:Y:S01]  /*d990*/  LOP3.LUT R72, R4, R11, RZ, 0x3c, !PT ;  /* 0x0000000b04487212 */ /* 0x000fe200078e3cff */
[----:B------:R-:W5:Y:S04]  /*d9a0*/  LD.E.128 R12, desc[UR40][R12.64] ;  /* 0x000000280c0c7980 */ /* 0x000f68000c101d00 */
[----:B--2---:R2:W5:Y:S04]  /*d9b0*/  LD.E.128 R4, desc[UR40][R20.64] ;  /* 0x0000002814047980 */ /* 0x004568000c101d00 */
[----:B------:R-:W5:Y:S04]  /*d9c0*/  LD.E.128 R8, desc[UR40][R8.64] ;  /* 0x0000002808087980 */ /* 0x000f68000c101d00 */
[----:B------:R-:W5:Y:S01]  /*d9d0*/  LD.E.128 R32, desc[UR40][R32.64] ;  /* 0x0000002820207980 */ /* 0x000f62000c101d00 */
[----:B--2---:R-:W-:-:S03]  /*d9e0*/  IMAD R21, R77, UR4, RZ ;  /* 0x000000044d157c24 */ /* 0x004fc6000f8e02ff */
[----:B------:R-:W5:Y:S01]  /*d9f0*/  LD.E.128 R36, desc[UR40][R36.64] ;  /* 0x0000002824247980 */ /* 0x000f62000c101d00 */
[C---:B------:R-:W-:Y:S02]  /*da00*/  IMAD R77, R76.reuse, UR5, R21 ;  /* 0x000000054c4d7c24 */ /* 0x040fe4000f8e0215 */
[----:B------:R-:W-:Y:S01]  /*da10*/  IMAD.WIDE.U32 R20, R76, UR4, RZ ;  /* 0x000000044c147c25 */ /* 0x000fe2000f8e00ff */
[----:B------:R-:W-:Y:S01]  /*da20*/  ULDC.64 UR4, c[0x0][0xae8] ;  /* 0x0002ba0000047ab9 */ /* 0x000fe20000000a00 */
[----:B------:R-:W5:Y:S02]  /*da30*/  LD.E.128 R40, desc[UR40][R40.64] ;  /* 0x0000002828287980 */ /* 0x000f64000c101d00 */
[----:B------:R-:W-:Y:S02]  /*da40*/  IMAD.IADD R21, R21, 0x1, R77 ;  /* 0x0000000115157824 */ /* 0x000fe400078e024d */
[----:B------:R-:W-:Y:S01]  /*da50*/  IMAD R77, R216, 0x20, R228 ;  /* 0x00000020d84d7824 */ /* 0x000fe200078e02e4 */
[----:B------:R-:W5:Y:S01]  /*da60*/  LD.E.128 R44, desc[UR40][R44.64] ;  /* 0x000000282c2c7980 */ /* 0x000f62000c101d00 */
[----:B------:R-:W-:-:S03]  /*da70*/  IMAD R3, R3, UR4, RZ ;  /* 0x0000000403037c24 */ /* 0x000fc6000f8e02ff */
[----:B------:R-:W-:Y:S01]  /*da80*/  LEA R81, R224, R77, 0x7 ;  /* 0x0000004de0517211 */ /* 0x000fe200078e38ff */
[C---:B------:R-:W-:Y:S01]  /*da90*/  IMAD R3, R218.reuse, UR5, R3 ;  /* 0x00000005da037c24 */ /* 0x040fe2000f8e0203 */
[----:B------:R-:W5:Y:S01]  /*daa0*/  LD.E.128 R48, desc[UR40][R48.64] ;  /* 0x0000002830307980 */ /* 0x000f62000c101d00 */
[----:B------:R-:W-:Y:S01]  /*dab0*/  IMAD.WIDE.U32 R20, R218, UR4, R20 ;  /* 0x00000004da147c25 */ /* 0x000fe2000f8e0014 */
[----:B------:R-:W-:Y:S02]  /*dac0*/  ULDC.64 UR4, c[0x0][0xaf0] ;  /* 0x0002bc0000047ab9 */ /* 0x000fe40000000a00 */
[----:B------:R-:W5:Y:S01]  /*dad0*/  LD.E.128 R52, desc[UR40][R52.64] ;  /* 0x0000002834347980 */ /* 0x000f62000c101d00 */
[----:B0-----:R-:W-:-:S03]  /*dae0*/  @P1 IMAD.HI.U32 R76, R81, R80, RZ ;  /* 0x00000050514c1227 */ /* 0x001fc600078e00ff */
[----:B------:R-:W5:Y:S01]  /*daf0*/  LD.E.128 R56, desc[UR40][R56.64] ;  /* 0x0000002838387980 */ /* 0x000f62000c101d00 */
[----:B------:R-:W-:Y:S02]  /*db00*/  IMAD.IADD R21, R21, 0x1, R3 ;  /* 0x0000000115157824 */ /* 0x000fe400078e0203 */
[----:B------:R-:W-:Y:S01]  /*db10*/  IMAD.MOV.U32 R3, RZ, RZ, R81 ;  /* 0x000000ffff037224 */ /* 0x000fe200078e0051 */
[----:B-1----:R-:W-:Y:S01]  /*db20*/  @P1 SHF.R.U32.HI R3, RZ, R79, R76 ;  /* 0x0000004fff031219 */ /* 0x002fe2000001164c */
[----:B------:R-:W-:Y:S01]  /*db30*/  IMAD R80, R229, UR4, RZ ;  /* 0x00000004e5507c24 */ /* 0x000fe2000f8e02ff */
[----:B------:R-:W5:Y:S01]  /*db40*/  LD.E.128 R60, desc[UR40][R60.64] ;  /* 0x000000283c3c7980 */ /* 0x000f62000c101d00 */
[C---:B------:R-:W-:Y:S01]  /*db50*/  IMAD.WIDE.U32 R20, R221.reuse, UR4, R20 ;  /* 0x00000004dd147c25 */ /* 0x040fe2000f8e0014 */
[--C-:B------:R-:W-:Y:S02]  /*db60*/  SHF.R.S32.HI R76, RZ, 0x1f, R3.reuse ;  /* 0x0000001fff4c7819 */ /* 0x100fe40000011403 */
[----:B------:R-:W5:Y:S01]  /*db70*/  LD.E.128 R64, desc[UR40][R64.64] ;  /* 0x0000002840407980 */ /* 0x000f62000c101d00 */
[----:B------:R-:W-:Y:S01]  /*db80*/  IMAD R77, R221, UR5, R80 ;  /* 0x00000005dd4d7c24 */ /* 0x000fe2000f8e0250 */
[----:B------:R-:W-:Y:S01]  /*db90*/  ULDC.64 UR4, c[0x0][0xae0] ;  /* 0x0002b80000047ab9 */ /* 0x000fe20000000a00 */
[----:B------:R-:W-:Y:S01]  /*dba0*/  IMAD.MOV R79, RZ, RZ, -R3 ;  /* 0x000000ffff4f7224 */ /* 0x000fe200078e0a03 */
[----:B------:R-:W5:Y:S01]  /*dbb0*/  LD.E.128 R68, desc[UR40][R68.64] ;  /* 0x0000002844447980 */ /* 0x000f62000c101d00 */
[----:B------:R-:W-:-:S02]  /*dbc0*/  IMAD.IADD R21, R21, 0x1, R77 ;  /* 0x0000000115157824 */ /* 0x000fc400078e024d */
[----:B------:R-:W-:Y:S01]  /*dbd0*/  IMAD R77, R0, R79, R81 ;  /* 0x0000004f004d7224 */ /* 0x000fe200078e0251 */
[----:B------:R-:W5:Y:S01]  /*dbe0*/  LD.E.128 R72, desc[UR40][R72.64] ;  /* 0x0000002848487980 */ /* 0x000f62000c101d00 */
[----:B------:R-:W-:Y:S01]  /*dbf0*/  IMAD R76, R76, UR4, RZ ;  /* 0x000000044c4c7c24 */ /* 0x000fe2000f8e02ff */
[----:B------:R-:W-:Y:S01]  /*dc00*/  @!PT LDS RZ, [RZ] ;  /* 0x00000000fffff984 */ /* 0x000fe20000000800 */
[----:B------:R-:W-:Y:S01]  /*dc10*/  @!PT LDS RZ, [RZ] ;  /* 0x00000000fffff984 */ /* 0x000fe20000000800 */
[----:B------:R-:W-:Y:S01]  /*dc20*/  @!PT LDS RZ, [RZ] ;  /* 0x00000000fffff984 */ /* 0x000fe20000000800 */
[----:B------:R-:W-:Y:S01]  /*dc30*/  @!PT LDS RZ, [RZ] ;  /* 0x00000000fffff984 */ /* 0x000fe20000000800 */
[----:B------:R0:W-:Y:S06]  /*dc40*/  MEMBAR.ALL.CTA ;  /* 0x0000000000007992 */ /* 0x0001ec0000008000 */
[----:B0-----:R-:W0:Y:S01]  /*dc50*/  FENCE.VIEW.ASYNC.S ;  /* 0x00000000000073c6 */ /* 0x001e220000000000 */
[----:B------:R-:W-:Y:S01]  /*dc60*/  SHF.R.S32.HI R0, RZ, 0x1f, R77 ;  /* 0x0000001fff007819 */ /* 0x000fe2000001144d */
[----:B------:R-:W-:-:S02]  /*dc70*/  IMAD R79, R3, UR5, R76 ;  /* 0x00000005034f7c24 */ /* 0x000fc4000f8e024c */
[----:B------:R-:W-:Y:S01]  /*dc80*/  IMAD.WIDE.U32 R20, R3, UR4, R20 ;  /* 0x0000000403147c25 */ /* 0x000fe2000f8e0014 */
[----:B------:R-:W-:-:S03]  /*dc90*/  ULDC.64 UR4, c[0x0][0xad8] ;  /* 0x0002b60000047ab9 */ /* 0x000fc60000000a00 */
[----:B------:R-:W-:Y:S02]  /*dca0*/  IMAD.IADD R21, R21, 0x1, R79 ;  /* 0x0000000115157824 */ /* 0x000fe400078e024f */
[----:B------:R-:W-:Y:S02]  /*dcb0*/  IMAD R0, R0, UR4, RZ ;  /* 0x0000000400007c24 */ /* 0x000fe4000f8e02ff */
[----:B------:R-:W-:Y:S02]  /*dcc0*/  IMAD R85, R224, 0x80, R228 ;  /* 0x00000080e0557824 */ /* 0x000fe400078e02e4 */
[C---:B------:R-:W-:Y:S02]  /*dcd0*/  IMAD R79, R77.reuse, UR5, R0 ;  /* 0x000000054d4f7c24 */ /* 0x040fe4000f8e0200 */
[----:B------:R-:W-:Y:S01]  /*dce0*/  IMAD.WIDE.U32 R20, R77, UR4, R20 ;  /* 0x000000044d147c25 */ /* 0x000fe2000f8e0014 */
[----:B------:R-:W-:Y:S01]  /*dcf0*/  ISETP.GE.AND P2, PT, R85, R78, PT ;  /* 0x0000004e5500720c */ /* 0x000fe20003f46270 */
[----:B------:R-:W-:-:S02]  /*dd00*/  ULDC.64 UR4, c[0x0][0xa80] ;  /* 0x0002a00000047ab9 */ /* 0x000fc40000000a00 */
[----:B------:R-:W-:Y:S02]  /*dd10*/  VIADD R0, R18, 0x22820 ;  /* 0x0002282012007836 */ /* 0x000fe40000000000 */
[----:B------:R-:W-:Y:S01]  /*dd20*/  IMAD.IADD R21, R21, 0x1, R79 ;  /* 0x0000000115157824 */ /* 0x000fe200078e024f */
[C---:B------:R-:W-:Y:S01]  /*dd30*/  LEA R79, P3, R20.reuse, UR4, 0x1 ;  /* 0x00000004144f7c11 */ /* 0x040fe2000f8608ff */
[----:B------:R-:W-:Y:S01]  /*dd40*/  VIADD R3, R85, 0x20 ;  /* 0x0000002055037836 */ /* 0x000fe20000000000 */
[----:B------:R-:W-:Y:S02]  /*dd50*/  PRMT R0, RZ, 0x654, R0 ;  /* 0x00000654ff007816 */ /* 0x000fe40000000000 */
[----:B------:R-:W-:Y:S02]  /*dd60*/  LEA.HI.X R84, R20, UR5, R21, 0x1, P3 ;  /* 0x0000000514547c11 */ /* 0x000fe400098f0c15 */
[----:B------:R-:W-:Y:S01]  /*dd70*/  ISETP.GE.AND P1, PT, R3, R78, PT ;  /* 0x0000004e0300720c */ /* 0x000fe20003f26270 */
[----:B------:R-:W-:Y:S01]  /*dd80*/  VIADD R3, R85, 0x40 ;  /* 0x0000004055037836 */ /* 0x000fe20000000000 */
[----:B0-----:R0:W-:Y:S01]  /*dd90*/  SYNCS.ARRIVE.TRANS64.RED.A1T0 RZ, [R0+URZ], RZ ;  /* 0x000000ff00ff79a7 */ /* 0x0011e2000810043f */
[----:B------:R1:W2:Y:S01]  /*dda0*/  SHFL.IDX PT, R82, R79, RZ, 0x181f ;  /* 0x00181fff4f527589 */ /* 0x0002a200000e0000 */
[----:B------:R-:W-:Y:S01]  /*ddb0*/  BSSY B1, `(.L_x_9804) ;  /* 0x0000019000017945 */ /* 0x000fe20003800000 */
[----:B------:R-:W-:-:S02]  /*ddc0*/  SHF.R.S32.HI R86, RZ, 0x1f, R215 ;  /* 0x0000001fff567819 */ /* 0x000fc400000114d7 */
[----:B------:R-:W-:Y:S01]  /*ddd0*/  ISETP.GE.AND P0, PT, R3, R78, PT ;  /* 0x0000004e0300720c */ /* 0x000fe20003f06270 */
[----:B0-----:R1:W0:Y:S01]  /*dde0*/  SHFL.IDX PT, R0, R84, RZ, 0x181f ;  /* 0x00181fff54007589 */ /* 0x00122200000e0000 */
[----:B------:R-:W-:Y:S02]  /*ddf0*/  SHF.R.S32.HI R87, RZ, 0x1f, R213 ;  /* 0x0000001fff577819 */ /* 0x000fe400000114d5 */
[----:B------:R-:W-:Y:S02]  /*de00*/  SHF.R.S32.HI R88, RZ, 0x1f, R214 ;  /* 0x0000001fff587819 */ /* 0x000fe400000114d6 */
[----:B------:R-:W-:Y:S01]  /*de10*/  SHF.R.S32.HI R92, RZ, 0x1f, R209 ;  /* 0x0000001fff5c7819 */ /* 0x000fe200000114d1 */
[----:B------:R-:W-:Y:S06]  /*de20*/  @P2 BRA `(.L_x_9805) ;  /* 0x0000000000442947 */ /* 0x000fec0003800000 */
[----:B------:R-:W-:Y:S02]  /*de30*/  ULDC UR4, c[0x0][0xac8] ;  /* 0x0002b20000047ab9 */ /* 0x000fe40000000800 */
[----:B------:R-:W-:Y:S02]  /*de40*/  ISETP.GE.AND P2, PT, R209, UR4, PT ;  /* 0x00000004d1007c0c */ /* 0x000fe4000bf46270 */
[----:B------:R-:W-:Y:S02]  /*de50*/  ISETP.GE.AND P3, PT, R214, UR4, PT ;  /* 0x00000004d6007c0c */ /* 0x000fe4000bf66270 */
[----:B------:R-:W-:-:S09]  /*de60*/  ISETP.GE.AND P4, PT, R213, UR4, PT ;  /* 0x00000004d5007c0c */ /* 0x000fd2000bf86270 */
[----:B--2---:R-:W-:-:S04]  /*de70*/  @!P2 LEA R20, P5, R209, R82, 0x1 ;  /* 0x00000052d114a211 */ /* 0x004fc800078a08ff */
[----:B0-----:R-:W-:Y:S02]  /*de80*/  @!P2 LEA.HI.X R21, R209, R0, R92, 0x1, P5 ;  /* 0x00000000d115a211 */ /* 0x001fe400028f0c5c */
[----:B------:R-:W-:-:S03]  /*de90*/  ISETP.GE.AND P5, PT, R215, UR4, PT ;  /* 0x00000004d7007c0c */ /* 0x000fc6000bfa6270 */
[----:B-----5:R3:W-:Y:S01]  /*dea0*/  @!P2 ST.E.128 desc[UR40][R20.64], R4 ;  /* 0x000000041400a985 */ /* 0x0207e2000c101d28 */
[----:B------:R-:W-:-:S04]  /*deb0*/  @!P3 LEA R76, P2, R214, R82, 0x1 ;  /* 0x00000052d64cb211 */ /* 0x000fc800078408ff */
        /* <DEDUP_REMOVED lines=8> */
.L_x_9805:
[----:B------:R-:W-:Y:S05]  /*df40*/  BSYNC B1 ;  /* 0x0000000000017941 */ /* 0x000fea0003800000 */
.L_x_9804:
[----:B0-----:R0:W4:Y:S01]  /*df50*/  SHFL.IDX PT, R0, R84, 0x1, 0x181f ;  /* 0x00381f0054007f89 */ /* 0x00112200000e0000 */
[----:B------:R-:W-:Y:S03]  /*df60*/  BSSY B1, `(.L_x_9806) ;  /* 0x0000014000017945 */ /* 0x000fe60003800000 */
[----:B---3-5:R0:W3:Y:S01]  /*df70*/  SHFL.IDX PT, R28, R79, 0x1, 0x181f ;  /* 0x00381f004f1c7f89 */ /* 0x0280e200000e0000 */
[----:B------:R-:W-:Y:S05]  /*df80*/  @P1 BRA `(.L_x_9807) ;  /* 0x0000000000441947 */ /* 0x000fea0003800000 */
[----:B------:R-:W-:Y:S02]  /*df90*/  ULDC UR4, c[0x0][0xac8] ;  /* 0x0002b20000047ab9 */ /* 0x000fe40000000800 */
[----:B------:R-:W-:Y:S02]  /*dfa0*/  ISETP.GE.AND P4, PT, R209, UR4, PT ;  /* 0x00000004d1007c0c */ /* 0x000fe4000bf86270 */
[----:B------:R-:W-:Y:S02]  /*dfb0*/  ISETP.GE.AND P3, PT, R214, UR4, PT ;  /* 0x00000004d6007c0c */ /* 0x000fe4000bf66270 */
[----:B------:R-:W-:Y:S02]  /*dfc0*/  ISETP.GE.AND P2, PT, R213, UR4, PT ;  /* 0x00000004d5007c0c */ /* 0x000fe4000bf46270 */
[----:B------:R-:W-:-:S07]  /*dfd0*/  ISETP.GE.AND P1, PT, R215, UR4, PT ;  /* 0x00000004d7007c0c */ /* 0x000fce000bf26270 */
[----:B---3--:R-:W-:-:S04]  /*dfe0*/  @!P4 LEA R4, P5, R209, R28, 0x1 ;  /* 0x0000001cd104c211 */ /* 0x008fc800078a08ff */
[----:B----4-:R-:W-:Y:S02]  /*dff0*/  @!P4 LEA.HI.X R5, R209, R0, R92, 0x1, P5 ;  /* 0x00000000d105c211 */ /* 0x010fe400028f0c5c */
[----:B------:R-:W-:-:S03]  /*e000*/  @!P3 LEA R6, P5, R214, R28, 0x1 ;  /* 0x0000001cd606b211 */ /* 0x000fc600078a08ff */
[----:B------:R3:W-:Y:S01]  /*e010*/  @!P4 ST.E.128 desc[UR40][R4.64], R8 ;  /* 0x000000080400c985 */ /* 0x0007e2000c101d28 */
        /* <DEDUP_REMOVED lines=8> */
.L_x_9807:
[----:B------:R-:W-:Y:S05]  /*e0a0*/  BSYNC B1 ;  /* 0x0000000000017941 */ /* 0x000fea0003800000 */
.L_x_9806:
[----:B----4-:R4:W0:Y:S01]  /*e0b0*/  SHFL.IDX PT, R0, R84, 0x2, 0x181f ;  /* 0x00581f0054007f89 */ /* 0x01082200000e0000 */
[----:B------:R-:W-:Y:S03]  /*e0c0*/  BSSY B1, `(.L_x_9808) ;  /* 0x0000014000017945 */ /* 0x000fe60003800000 */
[----:B---3--:R4:W3:Y:S01]  /*e0d0*/  SHFL.IDX PT, R10, R79, 0x2, 0x181f ;  /* 0x00581f004f0a7f89 */ /* 0x0088e200000e0000 */
[----:B------:R-:W-:Y:S05]  /*e0e0*/  @P0 BRA `(.L_x_9809) ;  /* 0x0000000000440947 */ /* 0x000fea0003800000 */
[----:B------:R-:W-:Y:S02]  /*e0f0*/  ULDC UR4, c[0x0][0xac8] ;  /* 0x0002b20000047ab9 */ /* 0x000fe40000000800 */
[----:B------:R-:W-:Y:S02]  /*e100*/  ISETP.GE.AND P3, PT, R209, UR4, PT ;  /* 0x00000004d1007c0c */ /* 0x000fe4000bf66270 */
[----:B------:R-:W-:Y:S02]  /*e110*/  ISETP.GE.AND P2, PT, R214, UR4, PT ;  /* 0x00000004d6007c0c */ /* 0x000fe4000bf46270 */
[----:B------:R-:W-:Y:S02]  /*e120*/  ISETP.GE.AND P1, PT, R213, UR4, PT ;  /* 0x00000004d5007c0c */ /* 0x000fe4000bf26270 */
[----:B------:R-:W-:-:S07]  /*e130*/  ISETP.GE.AND P0, PT, R215, UR4, PT ;  /* 0x00000004d7007c0c */ /* 0x000fce000bf06270 */
[CC--:B---3--:R-:W-:Y:S02]  /*e140*/  @!P3 LEA R4, P5, R209.reuse, R10.reuse, 0x1 ;  /* 0x0000000ad104b211 */ /* 0x0c8fe400078a08ff */
[C---:B------:R-:W-:Y:S02]  /*e150*/  @!P2 LEA R6, P4, R214.reuse, R10, 0x1 ;  /* 0x0000000ad606a211 */ /* 0x040fe400078808ff */
[----:B0-----:R-:W-:Y:S02]  /*e160*/  @!P3 LEA.HI.X R5, R209, R0, R92, 0x1, P5 ;  /* 0x00000000d105b211 */ /* 0x001fe400028f0c5c */
        /* <DEDUP_REMOVED lines=9> */
.L_x_9809:
[----:B------:R-:W-:Y:S05]  /*e200*/  BSYNC B1 ;  /* 0x0000000000017941 */ /* 0x000fea0003800000 */
.L_x_9808:
[----:B------:R-:W-:Y:S01]  /*e210*/  VIADD R3, R85, 0x60 ;  /* 0x0000006055037836 */ /* 0x000fe20000000000 */
[----:B01--4-:R-:W4:Y:S04]  /*e220*/  SHFL.IDX PT, R84, R84, 0x3, 0x181f ;  /* 0x00781f0054547f89 */ /* 0x013f2800000e0000 */
[----:B------:R-:W-:Y:S01]  /*e230*/  ISETP.GE.AND P0, PT, R3, R78, PT ;  /* 0x0000004e0300720c */ /* 0x000fe20003f06270 */
[----:B------:R0:W1:-:S12]  /*e240*/  SHFL.IDX PT, R0, R79, 0x3, 0x181f ;  /* 0x00781f004f007f89 */ /* 0x00005800000e0000 */
[----:B0-----:R-:W-:Y:S05]  /*e250*/  @P0 BRA `(.L_x_9810) ;  /* 0x0000000c00e40947 */ /* 0x001fea0003800000 */
[----:B------:R-:W-:Y:S02]  /*e260*/  ULDC UR4, c[0x0][0xac8] ;  /* 0x0002b20000047ab9 */ /* 0x000fe40000000800 */
[----:B------:R-:W-:Y:S02]  /*e270*/  ISETP.GE.AND P3, PT, R209, UR4, PT ;  /* 0x00000004d1007c0c */ /* 0x000fe4000bf66270 */
[----:B------:R-:W-:Y:S02]  /*e280*/  ISETP.GE.AND P4, PT, R214, UR4, PT ;  /* 0x00000004d6007c0c */ /* 0x000fe4000bf86270 */
[----:B------:R-:W-:-:S09]  /*e290*/  ISETP.GE.AND P5, PT, R213, UR4, PT ;  /* 0x00000004d5007c0c */ /* 0x000fd2000bfa6270 */
[-C--:B-1----:R-:W-:Y:S02]  /*e2a0*/  @!P3 LEA R4, P0, R209, R0.reuse, 0x1 ;  /* 0x00000000d104b211 */ /* 0x082fe400078008ff */
[CC--:B------:R-:W-:Y:S02]  /*e2b0*/  @!P4 LEA R6, P1, R214.reuse, R0.reuse, 0x1 ;  /* 0x00000000d606c211 */ /* 0x0c0fe400078208ff */
[----:B------:R-:W-:Y:S02]  /*e2c0*/  @!P5 LEA R8, P2, R213, R0, 0x1 ;  /* 0x00000000d508d211 */ /* 0x000fe400078408ff */
[-C--:B----4-:R-:W-:Y:S02]  /*e2d0*/  @!P3 LEA.HI.X R5, R209, R84.reuse, R92, 0x1, P0 ;  /* 0x00000054d105b211 */ /* 0x090fe400000f0c5c */
[-C--:B------:R-:W-:Y:S02]  /*e2e0*/  @!P4 LEA.HI.X R7, R214, R84.reuse, R88, 0x1, P1 ;  /* 0x00000054d607c211 */ /* 0x080fe400008f0c58 */
[----:B------:R-:W-:Y:S01]  /*e2f0*/  @!P5 LEA.HI.X R9, R213, R84, R87, 0x1, P2 ;  /* 0x00000054d509d211 */ /* 0x000fe200010f0c57 */
[----:B------:R0:W-:Y:S01]  /*e300*/  @!P3 ST.E.128 desc[UR40][R4.64], R24 ;  /* 0x000000180400b985 */ /* 0x0001e2000c101d28 */
[----:B------:R-:W-:-:S03]  /*e310*/  ISETP.GE.AND P0, PT, R215, UR4, PT ;  /* 0x00000004d7007c0c */ /* 0x000fc6000bf06270 */
[----:B------:R0:W-:Y:S04]  /*e320*/  @!P4 ST.E.128 desc[UR40][R6.64], R40 ;  /* 0x000000280600c985 */ /* 0x0001e8000c101d28 */
[----:B------:R0:W-:Y:S06]  /*e330*/  @!P5 ST.E.128 desc[UR40][R8.64], R56 ;  /* 0x000000380800d985 */ /* 0x0001ec000c101d28 */
[----:B------:R-:W-:Y:S05]  /*e340*/  @P0 BRA `(.L_x_9810) ;  /* 0x0000000c00a80947 */ /* 0x000fea0003800000 */
[----:B0-----:R-:W-:-:S04]  /*e350*/  LEA R4, P0, R215, R0, 0x1 ;  /* 0x00000000d7047211 */ /* 0x001fc800078008ff */
[----:B------:R-:W-:-:S05]  /*e360*/  LEA.HI.X R5, R215, R84, R86, 0x1, P0 ;  /* 0x00000054d7057211 */ /* 0x000fca00000f0c56 */
[----:B------:R0:W-:Y:S01]  /*e370*/  ST.E.128 desc[UR40][R4.64], R72 ;  /* 0x0000004804007985 */ /* 0x0001e2000c101d28 */
[----:B------:R-:W-:Y:S05]  /*e380*/  BRA `(.L_x_9810) ;  /* 0x0000000c00987947 */ /* 0x000fea0003800000 */
.L_x_9802:
        /* <DEDUP_REMOVED lines=10> */
[----:B------:R3:W5:Y:S01]  /*e430*/  @P0 LDG.E R0, desc[UR40][R4.64] ;  /* 0x0000002804000981 */ /* 0x000762000c1e1900 */
[----:B------:R-:W4:Y:S08]  /*e440*/  S2R R3, SR_TID.X ;  /* 0x0000000000037919 */ /* 0x000f300000002100 */
[----:B------:R-:W-:Y:S01]  /*e450*/  @P1 IADD3 R6, P2, R219, UR4, RZ ;  /* 0x00000004db061c10 */ /* 0x000fe2000ff5e0ff */
[----:B------:R-:W-:-:S02]  /*e460*/  ULDC UR4, c[0x0][0xa88] ;  /* 0x0002a20000047ab9 */ /* 0x000fc40000000800 */
[----:B------:R-:W-:Y:S01]  /*e470*/  IMAD.U32 R8, RZ, RZ, UR4 ;  /* 0x00000004ff087e24 */ /* 0x000fe2000f8e00ff */
[----:B------:R-:W-:-:S05]  /*e480*/  @P1 IADD3.X R7, R220, UR5, RZ, P2, !PT ;  /* 0x00000005dc071c10 */ /* 0x000fca00097fe4ff */
[----:B------:R3:W5:Y:S01]  /*e490*/  @P1 LDG.E R8, desc[UR40][R6.64] ;  /* 0x0000002806081981 */ /* 0x000762000c1e1900 */
[----:B--2---:R-:W-:-:S13]  /*e4a0*/  ISETP.NE.AND P2, PT, R21, 0x1, PT ;  /* 0x000000011500780c */ /* 0x004fda0003f45270 */
[----:B------:R-:W2:Y:S01]  /*e4b0*/  @P2 LDC R15, c[0x0][0xbec] ;  /* 0x0002fb00ff0f2b82 */ /* 0x000ea20000000800 */
[----:B----4-:R-:W-:-:S05]  /*e4c0*/  VIADD R3, R3, 0xffffff80 ;  /* 0xffffff8003037836 */ /* 0x010fca0000000000 */
[----:B------:R-:W-:Y:S01]  /*e4d0*/  ISETP.GE.AND P3, PT, R3, 0x80, PT ;  /* 0x000000800300780c */ /* 0x000fe20003f66270 */
[----:B---3--:R-:W-:-:S12]  /*e4e0*/  @P1 BRA `(.L_x_9811) ;  /* 0x0000000000101947 */ /* 0x008fd80003800000 */
[----:B------:R-:W-:Y:S05]  /*e4f0*/  @!P0 BRA `(.L_x_9811) ;  /* 0x00000000000c8947 */ /* 0x000fea0003800000 */
[----:B------:R-:W3:Y:S04]  /*e500*/  LDG.E R3, desc[UR40][R4.64] ;  /* 0x0000002804037981 */ /* 0x000ee8000c1e1900 */
[----:B-----5:R-:W3:Y:S02]  /*e510*/  LDG.E R8, desc[UR40][R4.64+0x4] ;  /* 0x0000042804087981 */ /* 0x020ee4000c1e1900 */
[----:B---3--:R-:W-:-:S07]  /*e520*/  IMAD.IADD R8, R8, 0x1, -R3 ;  /* 0x0000000108087824 */ /* 0x008fce00078e0a03 */
.L_x_9811:
[----:B------:R-:W-:Y:S01]  /*e530*/  BSSY B1, `(.L_x_9812) ;  /* 0x000002e000017945 */ /* 0x000fe20003800000 */
[----:B------:R-:W-:Y:S02]  /*e540*/  SHF.R.S32.HI R10, RZ, 0x1f, R218 ;  /* 0x0000001fff0a7819 */ /* 0x000fe400000114da */
[----:B------:R-:W-:Y:S02]  /*e550*/  SEL R221, R221, RZ, !P0 ;  /* 0x000000ffdddd7207 */ /* 0x000fe40004000000 */
[----:B------:R-:W-:Y:S02]  /*e560*/  SEL R229, R229, RZ, !P0 ;  /* 0x000000ffe5e57207 */ /* 0x000fe40004000000 */
[----:B-----5:R-:W-:Y:S01]  /*e570*/  SHF.R.S32.HI R11, RZ, 0x1f, R0 ;  /* 0x0000001fff0b7819 */ /* 0x020fe20000011400 */
[----:B------:R-:W-:Y:S06]  /*e580*/  @P3 BRA `(.L_x_9813) ;  /* 0x0000000000a03947 */ /* 0x000fec0003800000 */
[----:B------:R-:W3:Y:S01]  /*e590*/  S2R R3, SR_TID.X ;  /* 0x0000000000037919 */ /* 0x000ee20000002100 */
[----:B------:R-:W4:Y:S02]  /*e5a0*/  LDC R12, c[0x0][0xbe8] ;  /* 0x0002fa00ff0c7b82 */ /* 0x000f240000000800 */
[----:B----4-:R-:W-:Y:S01]  /*e5b0*/  IMAD R4, R8, R12, RZ ;  /* 0x0000000c08047224 */ /* 0x010fe200078e02ff */
[----:B---3--:R-:W-:-:S05]  /*e5c0*/  LEA R3, R224, R3, 0x7 ;  /* 0x00000003e0037211 */ /* 0x008fca00078e38ff */
        /* <DEDUP_REMOVED lines=10> */
[----:B------:R-:W3:Y:S01]  /*e670*/  @P0 LDC R6, c[0x0][0xbec] ;  /* 0x0002fb00ff060b82 */ /* 0x000ee20000000800 */
[----:B------:R-:W-:Y:S01]  /*e680*/  IMAD R7, R218, UR5, R7 ;  /* 0x00000005da077c24 */ /* 0x000fe2000f8e0207 */
[----:B------:R-:W-:-:S03]  /*e690*/  ULDC.64 UR4, c[0x0][0xb98] ;  /* 0x0002e60000047ab9 */ /* 0x000fc60000000a00 */
[----:B------:R-:W-:-:S03]  /*e6a0*/  IMAD.IADD R5, R5, 0x1, R7 ;  /* 0x0000000105057824 */ /* 0x000fc600078e0207 */
[----:B------:R-:W4:Y:S01]  /*e6b0*/  @P0 LDC R13, c[0x0][0xbf0] ;  /* 0x0002fc00ff0d0b82 */ /* 0x000f220000000800 */
[----:B------:R-:W-:-:S04]  /*e6c0*/  IMAD.WIDE.U32 R4, R221, UR4, R4 ;  /* 0x00000004dd047c25 */ /* 0x000fc8000f8e0004 */
[----:B---3--:R-:W-:-:S05]  /*e6d0*/  @P0 IMAD.HI.U32 R6, R9, R6, RZ ;  /* 0x0000000609060227 */ /* 0x008fca00078e00ff */
        /* <DEDUP_REMOVED lines=19> */
.L_x_9813:
[----:B------:R-:W-:Y:S05]  /*e810*/  BSYNC B1 ;  /* 0x0000000000017941 */ /* 0x000fea0003800000 */
.L_x_9812:
[----:B------:R-:W4:Y:S01]  /*e820*/  @P2 LDC R9, c[0x0][0xbf0] ;  /* 0x0002fc00ff092b82 */ /* 0x000f220000000800 */
[----:B------:R-:W-:Y:S01]  /*e830*/  ULDC.64 UR4, c[0x0][0xaa0] ;  /* 0x0002a80000047ab9 */ /* 0x000fe20000000a00 */
[----:B---3--:R-:W-:Y:S02]  /*e840*/  IMAD R7, R216, 0x20, R228 ;  /* 0x00000020d8077824 */ /* 0x008fe400078e02e4 */
[----:B------:R-:W-:Y:S02]  /*e850*/  IMAD R3, R11, UR4, RZ ;  /* 0x000000040b037c24 */ /* 0x000fe4000f8e02ff */
[----:B------:R-:W-:-:S04]  /*e860*/  IMAD.WIDE.U32 R4, R0, UR4, RZ ;  /* 0x0000000400047c25 */ /* 0x000fc8000f8e00ff */
[----:B------:R-:W-:Y:S01]  /*e870*/  IMAD R3, R0, UR5, R3 ;  /* 0x0000000500037c24 */ /* 0x000fe2000f8e0203 */
[----:B------:R-:W-:-:S03]  /*e880*/  ULDC.64 UR4, c[0x0][0xae8] ;  /* 0x0002ba0000047ab9 */ /* 0x000fc60000000a00 */
[----:B------:R-:W-:Y:S02]  /*e890*/  IMAD.IADD R5, R5, 0x1, R3 ;  /* 0x0000000105057824 */ /* 0x000fe400078e0203 */
[----:B------:R-:W-:Y:S02]  /*e8a0*/  IMAD R3, R10, UR4, RZ ;  /* 0x000000040a037c24 */ /* 0x000fe4000f8e02ff */
[----:B------:R-:W-:Y:S02]  /*e8b0*/  IMAD R10, R224, 0x80, R7 ;  /* 0x00000080e00a7824 */ /* 0x000fe400078e0207 */
[----:B------:R-:W-:Y:S02]  /*e8c0*/  IMAD R7, R218, UR5, R3 ;  /* 0x00000005da077c24 */ /* 0x000fe4000f8e0203 */
[----:B--2---:R-:W-:-:S04]  /*e8d0*/  @P2 IMAD.HI.U32 R0, R10, R15, RZ ;  /* 0x0000000f0a002227 */ /* 0x004fc800078e00ff */
[----:B------:R-:W-:Y:S01]  /*e8e0*/  IMAD.WIDE.U32 R4, R218, UR4, R4 ;  /* 0x00000004da047c25 */ /* 0x000fe2000f8e0004 */
[----:B------:R-:W-:-:S03]  /*e8f0*/  ULDC.64 UR4, c[0x0][0xaf0] ;  /* 0x0002bc0000047ab9 */ /* 0x000fc60000000a00 */
[----:B------:R-:W-:Y:S01]  /*e900*/  IMAD.MOV.U32 R3, RZ, RZ, R10 ;  /* 0x000000ffff037224 */ /* 0x000fe200078e000a */
[----:B----4-:R-:W-:Y:S01]  /*e910*/  @P2 SHF.R.U32.HI R3, RZ, R9, R0 ;  /* 0x00000009ff032219 */ /* 0x010fe20000011600 */
[----:B------:R-:W-:Y:S02]  /*e920*/  IMAD.IADD R5, R5, 0x1, R7 ;  /* 0x0000000105057824 */ /* 0x000fe400078e0207 */
[----:B------:R-:W-:Y:S01]  /*e930*/  IMAD R6, R229, UR4, RZ ;  /* 0x00000004e5067c24 */ /* 0x000fe2000f8e02ff */
[--C-:B------:R-:W-:Y:S01]  /*e940*/  SHF.R.S32.HI R0, RZ, 0x1f, R3.reuse ;  /* 0x0000001fff007819 */ /* 0x100fe20000011403 */
[----:B------:R-:W-:Y:S02]  /*e950*/  IMAD.MOV R7, RZ, RZ, -R3 ;  /* 0x000000ffff077224 */ /* 0x000fe400078e0a03 */
[C---:B------:R-:W-:Y:S02]  /*e960*/  IMAD R9, R221.reuse, UR5, R6 ;  /* 0x00000005dd097c24 */ /* 0x040fe4000f8e0206 */
[----:B------:R-:W-:Y:S01]  /*e970*/  IMAD.WIDE.U32 R4, R221, UR4, R4 ;  /* 0x00000004dd047c25 */ /* 0x000fe2000f8e0004 */
[----:B------:R-:W-:-:S03]  /*e980*/  ULDC.64 UR4, c[0x0][0xae0] ;  /* 0x0002b80000047ab9 */ /* 0x000fc60000000a00 */
[----:B------:R-:W-:Y:S02]  /*e990*/  IMAD R7, R21, R7, R10 ;  /* 0x0000000715077224 */ /* 0x000fe400078e020a */
[----:B------:R-:W-:Y:S02]  /*e9a0*/  IMAD R6, R0, UR4, RZ ;  /* 0x0000000400067c24 */ /* 0x000fe4000f8e02ff */
[----:B------:R-:W-:Y:S01]  /*e9b0*/  IMAD.IADD R5, R5, 0x1, R9 ;  /* 0x0000000105057824 */ /* 0x000fe200078e0209 */
[----:B------:R-:W-:Y:S01]  /*e9c0*/  SHF.R.S32.HI R0, RZ, 0x1f, R7 ;  /* 0x0000001fff007819 */ /* 0x000fe20000011407 */
[C---:B------:R-:W-:Y:S02]  /*e9d0*/  IMAD R9, R3.reuse, UR5, R6 ;  /* 0x0000000503097c24 */ /* 0x040fe4000f8e0206 */
[----:B------:R-:W-:Y:S01]  /*e9e0*/  IMAD.WIDE.U32 R4, R3, UR4, R4 ;  /* 0x0000000403047c25 */ /* 0x000fe2000f8e0004 */
[----:B------:R-:W-:-:S03]  /*e9f0*/  ULDC.64 UR4, c[0x0][0xad8] ;  /* 0x0002b60000047ab9 */ /* 0x000fc60000000a00 */
[----:B------:R-:W-:Y:S01]  /*ea00*/  IMAD R0, R0, UR4, RZ ;  /* 0x0000000400007c24 */ /* 0x000fe2000f8e02ff */
[----:B------:R-:W-:-:S03]  /*ea10*/  IADD3 R5, R5, R9, RZ ;  /* 0x0000000905057210 */ /* 0x000fc60007ffe0ff */
[C---:B------:R-:W-:Y:S02]  /*ea20*/  IMAD R3, R7.reuse, UR5, R0 ;  /* 0x0000000507037c24 */ /* 0x040fe4000f8e0200 */
[----:B------:R-:W-:Y:S01]  /*ea30*/  IMAD.WIDE.U32 R4, R7, UR4, R4 ;  /* 0x0000000407047c25 */ /* 0x000fe2000f8e0004 */
[----:B------:R-:W-:-:S03]  /*ea40*/  ULDC.64 UR4, c[0x0][0xa80] ;  /* 0x0002a00000047ab9 */ /* 0x000fc60000000a00 */
[----:B------:R-:W-:Y:S01]  /*ea50*/  IMAD.IADD R5, R5, 0x1, R3 ;  /* 0x0000000105057824 */ /* 0x000fe200078e0203 */
[----:B------:R-:W-:Y:S01]  /*ea60*/  LEA R3, P0, R4, UR4, 0x1 ;  /* 0x0000000404037c11 */ /* 0x000fe2000f8008ff */
[----:B------:R-:W-:-:S03]  /*ea70*/  UMOV UR4, 0xffffffff ;  /* 0xffffffff00047882 */ /* 0x000fc60000000000 */
[----:B------:R-:W-:Y:S01]  /*ea80*/  LEA.HI.X R4, R4, UR5, R5, 0x1, P0 ;  /* 0x0000000504047c11 */ /* 0x000fe200080f0c05 */
[----:B------:R-:W-:Y:S08]  /*ea90*/  BRA.DIV UR4, `(.L_x_9814) ;  /* 0x0000008604007947 */ /* 0x000ff0000b800000 */
[----:B------:R2:W3:Y:S04]  /*eaa0*/  SHFL.IDX PT, R0, R4, RZ, 0x181f ;  /* 0x00181fff04007589 */ /* 0x0004e800000e0000 */
[----:B------:R2:W4:Y:S02]  /*eab0*/  SHFL.IDX PT, R14, R3, RZ, 0x181f ;  /* 0x00181fff030e7589 */ /* 0x00052400000e0000 */
.L_x_10008:
[----:B------:R-:W-:Y:S01]  /*eac0*/  IMAD R8, R8, R21, RZ ;  /* 0x0000001508087224 */ /* 0x000fe200078e02ff */
[----:B------:R-:W-:Y:S01]  /*ead0*/  BSSY B1, `(.L_x_9815) ;  /* 0x0000019000017945 */ /* 0x000fe20003800000 */
[----:B------:R-:W-:-:S05]  /*eae0*/  IMAD R7, R224, 0x80, R228 ;  /* 0x00000080e0077824 */ /* 0x000fca00078e02e4 */
[----:B------:R-:W-:-:S13]  /*eaf0*/  ISETP.GE.AND P0, PT, R7, R8, PT ;  /* 0x000000080700720c */ /* 0x000fda0003f06270 */
[----:B------:R-:W-:Y:S05]  /*eb00*/  @P0 BRA `(.L_x_9816) ;  /* 0x0000000000540947 */ /* 0x000fea0003800000 */
[----:B------:R-:W-:Y:S01]  /*eb10*/  ULDC UR4, c[0x0][0xac8] ;  /* 0x0002b20000047ab9 */ /* 0x000fe20000000800 */
[----:B------:R-:W-:Y:S02]  /*eb20*/  SHF.R.S32.HI R5, RZ, 0x1f, R209 ;  /* 0x0000001fff057819 */ /* 0x000fe400000114d1 */
[----:B------:R-:W-:Y:S02]  /*eb30*/  ISETP.GE.AND P3, PT, R209, UR4, PT ;  /* 0x00000004d1007c0c */ /* 0x000fe4000bf66270 */
[----:B------:R-:W-:Y:S02]  /*eb40*/  ISETP.GE.AND P2, PT, R214, UR4, PT ;  /* 0x00000004d6007c0c */ /* 0x000fe4000bf46270 */
[----:B------:R-:W-:Y:S02]  /*eb50*/  ISETP.GE.AND P1, PT, R213, UR4, PT ;  /* 0x00000004d5007c0c */ /* 0x000fe4000bf26270 */
[----:B------:R-:W-:Y:S02]  /*eb60*/  ISETP.GE.AND P0, PT, R215, UR4, PT ;  /* 0x00000004d7007c0c */ /* 0x000fe4000bf06270 */
[----:B------:R-:W-:-:S02]  /*eb70*/  SHF.R.S32.HI R9, RZ, 0x1f, R214 ;  /* 0x0000001fff097819 */ /* 0x000fc400000114d6 */
[----:B------:R-:W-:-:S03]  /*eb80*/  SHF.R.S32.HI R6, RZ, 0x1f, R213 ;  /* 0x0000001fff067819 */ /* 0x000fc600000114d5 */
[CC--:B----4-:R-:W-:Y:S02]  /*eb90*/  @!P3 LEA R10, P5, R209.reuse, R14.reuse, 0x1 ;  /* 0x0000000ed10ab211 */ /* 0x0d0fe400078a08ff */
[C---:B------:R-:W-:Y:S02]  /*eba0*/  @!P2 LEA R12, P4, R214.reuse, R14, 0x1 ;  /* 0x0000000ed60ca211 */ /* 0x040fe400078808ff */
[----:B---3--:R-:W-:Y:S02]  /*ebb0*/  @!P3 LEA.HI.X R11, R209, R0, R5, 0x1, P5 ;  /* 0x00000000d10bb211 */ /* 0x008fe400028f0c05 */
[----:B------:R-:W-:Y:S02]  /*ebc0*/  @!P1 LEA R20, P5, R213, R14, 0x1 ;  /* 0x0000000ed5149211 */ /* 0x000fe400078a08ff */
[----:B------:R-:W-:Y:S01]  /*ebd0*/  @!P2 LEA.HI.X R13, R214, R0, R9, 0x1, P4 ;  /* 0x00000000d60da211 */ /* 0x000fe200020f0c09 */
[----:B------:R3:W-:Y:S01]  /*ebe0*/  @!P3 ST.E.128 desc[UR40][R10.64], RZ ;  /* 0x000000ff0a00b985 */ /* 0x0007e2000c101d28 */
[----:B------:R-:W-:-:S02]  /*ebf0*/  SHF.R.S32.HI R5, RZ, 0x1f, R215 ;  /* 0x0000001fff057819 */ /* 0x000fc400000114d7 */
[----:B------:R-:W-:Y:S01]  /*ec00*/  @!P0 LEA R14, P4, R215, R14, 0x1 ;  /* 0x0000000ed70e8211 */ /* 0x000fe200078808ff */
[----:B------:R3:W-:Y:S01]  /*ec10*/  @!P2 ST.E.128 desc[UR40][R12.64], RZ ;  /* 0x000000ff0c00a985 */ /* 0x0007e2000c101d28 */
[-C--:B------:R-:W-:Y:S02]  /*ec20*/  @!P1 LEA.HI.X R21, R213, R0.reuse, R6, 0x1, P5 ;  /* 0x00000000d5159211 */ /* 0x080fe400028f0c06 */
[----:B------:R-:W-:-:S03]  /*ec30*/  @!P0 LEA.HI.X R15, R215, R0, R5, 0x1, P4 ;  /* 0x00000000d70f8211 */ /* 0x000fc600020f0c05 */
[----:B------:R3:W-:Y:S04]  /*ec40*/  @!P1 ST.E.128 desc[UR40][R20.64], RZ ;  /* 0x000000ff14009985 */ /* 0x0007e8000c101d28 */
[----:B------:R3:W-:Y:S02]  /*ec50*/  @!P0 ST.E.128 desc[UR40][R14.64], RZ ;  /* 0x000000ff0e008985 */ /* 0x0007e4000c101d28 */
.L_x_9816:
[----:B------:R-:W-:Y:S05]  /*ec60*/  BSYNC B1 ;  /* 0x0000000000017941 */ /* 0x000fea0003800000 */
.L_x_9815:
[----:B------:R-:W-:-:S03]  /*ec70*/  UMOV UR4, 0xffffffff ;  /* 0xffffffff00047882 */ /* 0x000fc60000000000 */
[----:B------:R-:W-:Y:S05]  /*ec80*/  BRA.DIV UR4, `(.L_x_9817) ;  /* 0x0000008204b87947 */ /* 0x000fea000b800000 */
[----:B---3--:R3:W0:Y:S04]  /*ec90*/  SHFL.IDX PT, R0, R4, 0x1, 0x181f ;  /* 0x00381f0004007f89 */ /* 0x00862800000e0000 */
[----:B----4-:R3:W4:Y:S02]  /*eca0*/  SHFL.IDX PT, R14, R3, 0x1, 0x181f ;  /* 0x00381f00030e7f89 */ /* 0x01072400000e0000 */
.L_x_10012:
[----:B------:R-:W-:Y:S01]  /*ecb0*/  VIADD R5, R7, 0x20 ;  /* 0x0000002007057836 */ /* 0x000fe20000000000 */
[----:B------:R-:W-:Y:S04]  /*ecc0*/  BSSY B1, `(.L_x_9818) ;  /* 0x0000018000017945 */ /* 0x000fe80003800000 */
        /* <DEDUP_REMOVED lines=12> */
[----:B0-----:R-:W-:Y:S02]  /*ed90*/  @!P3 LEA.HI.X R11, R209, R0, R6, 0x1, P5 ;  /* 0x00000000d10bb211 */ /* 0x001fe400028f0c06 */
        /* <DEDUP_REMOVED lines=10> */
.L_x_9819:
[----:B------:R-:W-:Y:S05]  /*ee40*/  BSYNC B1 ;  /* 0x0000000000017941 */ /* 0x000fea0003800000 */
.L_x_9818:
[----:B------:R-:W-:-:S03]  /*ee50*/  UMOV UR4, 0xffffffff ;  /* 0xffffffff00047882 */ /* 0x000fc60000000000 */
[----:B------:R-:W-:Y:S05]  /*ee60*/  BRA.DIV UR4, `(.L_x_9820) ;  /* 0x0000008204887947 */ /* 0x000fea000b800000 */
[----:B0-----:R0:W0:Y:S04]  /*ee70*/  SHFL.IDX PT, R0, R4, 0x2, 0x181f ;  /* 0x00581f0004007f89 */ /* 0x00102800000e0000 */
[----:B----4-:R4:W0:Y:S02]  /*ee80*/  SHFL.IDX PT, R14, R3, 0x2, 0x181f ;  /* 0x00581f00030e7f89 */ /* 0x01082400000e0000 */
.L_x_10016:
        /* <DEDUP_REMOVED lines=12> */
[CC--:B0-----:R-:W-:Y:S02]  /*ef50*/  @!P3 LEA R10, P5, R209.reuse, R14.reuse, 0x1 ;  /* 0x0000000ed10ab211 */ /* 0x0c1fe400078a08ff */
[C---:B------:R-:W-:Y:S02]  /*ef60*/  @!P2 LEA R12, P4, R214.reuse, R14, 0x1 ;  /* 0x0000000ed60ca211 */ /* 0x040fe400078808ff */
[----:B------:R-:W-:Y:S02]  /*ef70*/  @!P3 LEA.HI.X R11, R209, R0, R6, 0x1, P5 ;  /* 0x00000000d10bb211 */ /* 0x000fe400028f0c06 */
        /* <DEDUP_REMOVED lines=10> */
.L_x_9822:
[----:B------:R-:W-:Y:S05]  /*f020*/  BSYNC B1 ;  /* 0x0000000000017941 */ /* 0x000fea0003800000 */
.L_x_9821:
[----:B------:R-:W-:-:S03]  /*f030*/  UMOV UR4, 0xffffffff ;  /* 0xffffffff00047882 */ /* 0x000fc60000000000 */
[----:B------:R-:W-:Y:S05]  /*f040*/  BRA.DIV UR4, `(.L_x_9823) ;  /* 0x0000008204587947 */ /* 0x000fea000b800000 */
[----:B0-----:R0:W0:Y:S04]  /*f050*/  SHFL.IDX PT, R0, R4, 0x3, 0x181f ;  /* 0x00781f0004007f89 */ /* 0x00102800000e0000 */
[----:B------:R0:W0:Y:S02]  /*f060*/  SHFL.IDX PT, R14, R3, 0x3, 0x181f ;  /* 0x00781f00030e7f89 */ /* 0x00002400000e0000 */
.L_x_10020:
[----:B0-234-:R-:W-:-:S05]  /*f070*/  VIADD R3, R7, 0x60 ;  /* 0x0000006007037836 */ /* 0x01dfca0000000000 */
        /* <DEDUP_REMOVED lines=9> */
[----:B------:R-:W-:Y:S02]  /*f110*/  SHF.R.S32.HI R11, RZ, 0x1f, R213 ;  /* 0x0000001fff0b7819 */ /* 0x000fe400000114d5 */
[----:B------:R-:W-:Y:S02]  /*f120*/  SHF.R.S32.HI R10, RZ, 0x1f, R215 ;  /* 0x0000001fff0a7819 */ /* 0x000fe400000114d7 */
[CC--:B------:R-:W-:Y:S02]  /*f130*/  @!P3 LEA R4, P5, R209.reuse, R14.reuse, 0x1 ;  /* 0x0000000ed104b211 */ /* 0x0c0fe400078a08ff */
[----:B------:R-:W-:Y:S02]  /*f140*/  @!P2 LEA R6, P4, R214, R14, 0x1 ;  /* 0x0000000ed606a211 */ /* 0x000fe400078808ff */
[----:B------:R-:W-:Y:S02]  /*f150*/  @!P3 LEA.HI.X R5, R209, R0, R9, 0x1, P5 ;  /* 0x00000000d105b211 */ /* 0x000fe400028f0c09 */
[----:B------:R-:W-:-:S02]  /*f160*/  @!P1 LEA R8, P5, R213, R14, 0x1 ;  /* 0x0000000ed5089211 */ /* 0x000fc400078a08ff */
[----:B------:R-:W-:Y:S01]  /*f170*/  @!P2 LEA.HI.X R7, R214, R0, R12, 0x1, P4 ;  /* 0x00000000d607a211 */ /* 0x000fe200020f0c0c */
[----:B------:R0:W-:Y:S01]  /*f180*/  @!P3 ST.E.128 desc[UR40][R4.64], RZ ;  /* 0x000000ff0400b985 */ /* 0x0001e2000c101d28 */
[----:B------:R-:W-:Y:S02]  /*f190*/  @!P0 LEA R14, P4, R215, R14, 0x1 ;  /* 0x0000000ed70e8211 */ /* 0x000fe400078808ff */
[-C--:B------:R-:W-:Y:S01]  /*f1a0*/  @!P1 LEA.HI.X R9, R213, R0.reuse, R11, 0x1, P5 ;  /* 0x00000000d5099211 */ /* 0x080fe200028f0c0b */
[----:B------:R0:W-:Y:S01]  /*f1b0*/  @!P2 ST.E.128 desc[UR40][R6.64], RZ ;  /* 0x000000ff0600a985 */ /* 0x0001e2000c101d28 */
[----:B------:R-:W-:-:S03]  /*f1c0*/  @!P0 LEA.HI.X R15, R215, R0, R10, 0x1, P4 ;  /* 0x00000000d70f8211 */ /* 0x000fc600020f0c0a */
[----:B------:R0:W-:Y:S04]  /*f1d0*/  @!P1 ST.E.128 desc[UR40][R8.64], RZ ;  /* 0x000000ff08009985 */ /* 0x0001e8000c101d28 */
[----:B------:R0:W-:Y:S02]  /*f1e0*/  @!P0 ST.E.128 desc[UR40][R14.64], RZ ;  /* 0x000000ff0e008985 */ /* 0x0001e4000c101d28 */
.L_x_9810:
[----:B------:R-:W-:Y:S05]  /*f1f0*/  BSYNC B0 ;  /* 0x0000000000007941 */ /* 0x000fea0003800000 */
.L_x_9801:
[----:B------:R-:W-:Y:S02]  /*f200*/  ULDC UR4, c[0x0][0xc3c] ;  /* 0x00030f0000047ab9 */ /* 0x000fe40000000800 */
[----:B-1----:R-:W-:-:S13]  /*f210*/  ISETP.GE.AND P0, PT, R91, UR4, PT ;  /* 0x000000045b007c0c */ /* 0x002fda000bf06270 */
[----:B------:R-:W-:Y:S05]  /*f220*/  @!P0 BRA `(.L_x_9824) ;  /* 0xffffff1c00888947 */ /* 0x000fea000383ffff */
[----:B------:R-:W-:Y:S05]  /*f230*/  BRA `(.L_x_9691) ;  /* 0x0000007400407947 */ /* 0x000fea0003800000 */
.L_x_9689:
[----:B------:R-:W-:-:S08]  /*f240*/  NOP ;  /* 0x0000000000007918 */ /* 0x000fd00000000000 */
[----:B--2---:R-:W0:-:S00]  /*f250*/  USETMAXREG.DEALLOC.CTAPOOL 0x18 ;  /* 0x00000018000079c8 */ /* 0x004e0000080e0500 */
        /* <DEDUP_REMOVED lines=16> */
.L_x_9825:
        /* <DEDUP_REMOVED lines=42> */
.L_x_9831:
[----:B------:R-:W-:Y:S01]  /*f600*/  UIADD3 UR4, UR4, 0x1f, URZ ;  /* 0x0000001f04047890 */ /* 0x000fe2000fffe03f */
[----:B------:R-:W-:-:S05]  /*f610*/  IMAD.U32 R19, RZ, RZ, UR7 ;  /* 0x00000007ff137e24 */ /* 0x000fca000f8e00ff */
[----:B0-----:R-:W-:-:S13]  /*f620*/  ISETP.LE.AND P6, PT, R6, UR4, PT ;  /* 0x0000000406007c0c */ /* 0x001fda000bfc3270 */
[----:B------:R-:W-:Y:S05]  /*f630*/  @P6 BRA `(.L_x_9828) ;  /* 0x0000000400206947 */ /* 0x000fea0003800000 */
[----:B------:R-:W-:Y:S01]  /*f640*/  IADD3 R7, R5, UR4, RZ ;  /* 0x0000000405077c10 */ /* 0x000fe2000fffe0ff */
[----:B------:R-:W-:Y:S01]  /*f650*/  BSSY B0, `(.L_x_9829) ;  /* 0x0000007000007945 */ /* 0x000fe20003800000 */
[----:B------:R-:W-:Y:S02]  /*f660*/  IMAD.MOV.U32 R0, RZ, RZ, RZ ;  /* 0x000000ffff007224 */ /* 0x000fe400078e00ff */
[----:B------:R-:W-:-:S13]  /*f670*/  ISETP.GE.OR P6, PT, R7, R6, !P0 ;  /* 0x000000060700720c */ /* 0x000fda00047c6670 */
[----:B------:R-:W-:Y:S05]  /*f680*/  @P6 BRA `(.L_x_9830) ;  /* 0x00000000000c6947 */ /* 0x000fea0003800000 */
[----:B------:R-:W0:Y:S02]  /*f690*/  LDC.64 R2, c[0x0][0xc80] ;  /* 0x00032000ff027b82 */ /* 0x000e240000000a00 */
[----:B0-----:R-:W-:-:S05]  /*f6a0*/  IMAD.WIDE R2, R7, 0x4, R2 ;  /* 0x0000000407027825 */ /* 0x001fca00078e0202 */
[----:B------:R0:W5:Y:S02]  /*f6b0*/  LDG.E R0, desc[UR40][R2.64] ;  /* 0x0000002802007981 */ /* 0x000164000c1e1900 */
.L_x_9830:
[----:B------:R-:W-:Y:S05]  /*f6c0*/  BSYNC B0 ;  /* 0x0000000000007941 */ /* 0x000fea0003800000 */
.L_x_9829:
        /* <DEDUP_REMOVED lines=22> */
.L_x_9827:
        /* <DEDUP_REMOVED lines=16> */
.L_x_9832:
        /* <DEDUP_REMOVED lines=12> */
[-C--:B------:R-:W-:Y:S01]  /*f9f0*/  @!P1 IADD3 R3, R3, -R4.reuse, RZ ;  /* 0x8000000403039210 */ /* 0x080fe20007ffe0ff */
        /* <DEDUP_REMOVED lines=12> */
.L_x_9828:
[----:B------:R-:W-:Y:S02]  /*fac0*/  IMAD.MOV.U32 R17, RZ, RZ, RZ ;  /* 0x000000ffff117224 */ /* 0x000fe400078e00ff */
[----:B------:R-:W-:Y:S02]  /*fad0*/  IMAD.U32 R16, RZ, RZ, UR6 ;  /* 0x00000006ff107e24 */ /* 0x000fe4000f8e00ff */
[----:B------:R-:W-:-:S07]  /*fae0*/  IMAD.MOV.U32 R18, RZ, RZ, RZ ;  /* 0x000000ffff127224 */ /* 0x000fce00078e00ff */
.L_x_9833:
[----:B------:R-:W-:-:S13]  /*faf0*/  ISETP.NE.AND P0, PT, R5, RZ, PT ;  /* 0x000000ff0500720c */ /* 0x000fda0003f05270 */
[----:B------:R-:W0:Y:S01]  /*fb00*/  @!P0 S2R R3, SR_CgaCtaId ;  /* 0x0000000000038919 */ /* 0x000e220000008800 */
[----:B------:R-:W-:-:S04]  /*fb10*/  @!P0 MOV R0, 0x400 ;  /* 0x0000040000008802 */ /* 0x000fc80000000f00 */
[----:B0-----:R-:W-:-:S05]  /*fb20*/  @!P0 LEA R0, R3, R0, 0x18 ;  /* 0x0000000003008211 */ /* 0x001fca00078ec0ff */
[----:B------:R2:W-:Y:S01]  /*fb30*/  @!P0 STS.128 [R0+0x228d0], R16 ;  /* 0x0228d01000008388 */ /* 0x0005e20000000c00 */
[----:B------:R-:W-:Y:S06]  /*fb40*/  BAR.ARV 0x5, 0x180 ;  /* 0x0146000000007b1d */ /* 0x000fec0000002000 */
.L_x_9826:
        /* <DEDUP_REMOVED lines=25> */
[----:B------:R-:W-:Y:S01]  /*fce0*/  MOV R0, 0x1 ;  /* 0x0000000100007802 */ /* 0x000fe20000000f00 */
[----:B------:R0:W-:Y:S04]  /*fcf0*/  STL [R1+0x4], R4 ;  /* 0x0000040401007387 */ /* 0x0001e80000100800 */
[----:B------:R0:W-:Y:S04]  /*fd00*/  STL [R1+0x2c], R2 ;  /* 0x00002c0201007387 */ /* 0x0001e80000100800 */
[----:B------:R0:W-:Y:S04]  /*fd10*/  STL [R1+0x8], RZ ;  /* 0x000008ff01007387 */ /* 0x0001e80000100800 */
[----:B------:R0:W-:Y:S04]  /*fd20*/  STL [R1+0x14], R0 ;  /* 0x0000140001007387 */ /* 0x0001e80000100800 */
[----:B------:R0:W-:Y:S04]  /*fd30*/  STL [R1+0xc], RZ ;  /* 0x00000cff01007387 */ /* 0x0001e80000100800 */
[----:B------:R0:W-:Y:S04]  /*fd40*/  STL [R1+0x18], R0 ;  /* 0x0000180001007387 */ /* 0x0001e80000100800 */
[----:B------:R0:W-:Y:S02]  /*fd50*/  STL [R1+0x3c], RZ ;  /* 0x00003cff01007387 */ /* 0x0001e40000100800 */
.L_x_9974:
[----:B0-2---:R-:W0:Y:S02]  /*fd60*/  LDC.64 R2, c[0x0][0xc88] ;  /* 0x00032200ff027b82 */ /* 0x005e240000000a00 */
[----:B0-----:R-:W-:-:S05]  /*fd70*/  IMAD.WIDE R2, R19, 0x4, R2 ;  /* 0x0000000413027825 */ /* 0x001fca00078e0202 */
[----:B------:R-:W2:Y:S01]  /*fd80*/  LDG.E R15, desc[UR40][R2.64] ;  /* 0x00000028020f7981 */ /* 0x000ea2000c1e1900 */
[----:B------:R-:W-:Y:S05]  /*fd90*/  YIELD ;  /* 0x0000000000007946 */ /* 0x000fea0003800000 */
[----:B------:R-:W-:Y:S01]  /*fda0*/  ULDC.64 UR4, c[0x0][0xa28] ;  /* 0x00028a0000047ab9 */ /* 0x000fe20000000a00 */
[----:B---3--:R-:W-:Y:S01]  /*fdb0*/  IMAD.MOV.U32 R0, RZ, RZ, RZ ;  /* 0x000000ffff007224 */ /* 0x008fe200078e00ff */
        /* <DEDUP_REMOVED lines=14> */
[----:B-1---5:R1:W5:Y:S01]  /*fea0*/  @P0 LDG.E R0, desc[UR40][R2.64] ;  /* 0x0000002802000981 */ /* 0x022362000c1e1900 */
        /* <DEDUP_REMOVED lines=43> */
.L_x_9835:
        /* <DEDUP_REMOVED lines=12> */
.L_x_9836:
[----:B------:R-:W-:Y:S05]  /*10220*/  @!P0 BRA `(.L_x_9837) ;  /* 0x00000000000c8947 */ /* 0x000fea0003800000 */
[----:B------:R-:W2:Y:S04]  /*10230*/  LDG.E R4, desc[UR40][R8.64] ;  /* 0x0000002808047981 */ /* 0x000ea8000c1e1900 */
[----:B------:R-:W2:Y:S02]  /*10240*/  LDG.E R2, desc[UR40][R8.64+0x4] ;  /* 0x0000042808027981 */ /* 0x000ea4000c1e1900 */
[----:B--2---:R-:W-:-:S07]  /*10250*/  IMAD.IADD R2, R2, 0x1, -R4 ;  /* 0x0000000102027824 */ /* 0x004fce00078e0a04 */
.L_x_9837:
[----:B-----5:R-:W-:Y:S02]  /*10260*/  IMAD.IADD R0, R2, 0x1, -R0 ;  /* 0x0000000102007824 */ /* 0x020fe400078e0a00 */
[----:B------:R-:W2:Y:S04]  /*10270*/  @P1 LDG.E R2, desc[UR40][R6.64] ;  /* 0x0000002806021981 */ /* 0x000ea8000c1e1900 */
[----:B------:R-:W2:Y:S01]  /*10280*/  @P1 LDG.E R6, desc[UR40][R6.64+0x4] ;  /* 0x0000042806061981 */ /* 0x000ea2000c1e1900 */
[----:B------:R-:W-:Y:S01]  /*10290*/  BSSY B0, `(.L_x_9838) ;  /* 0x0000150000007945 */ /* 0x000fe20003800000 */
[----:B--2---:R-:W-:-:S04]  /*102a0*/  @P1 IMAD.IADD R10, R6, 0x1, -R2 ;  /* 0x00000001060a1824 */ /* 0x004fc800078e0a02 */
[----:B0-----:R-:W-:-:S04]  /*102b0*/  IMAD.IADD R4, R0, 0x1, R10 ;  /* 0x0000000100047824 */ /* 0x001fc800078e020a */
[----:B------:R-:W-:Y:S01]  /*102c0*/  VIADD R2, R4, 0x5f ;  /* 0x0000005f04027836 */ /* 0x000fe20000000000 */
[----:B------:R0:W-:Y:S03]  /*102d0*/  STL [R1+0x50], R4 ;  /* 0x0000500401007387 */ /* 0x0001e60000100800 */
[----:B------:R-:W-:-:S05]  /*102e0*/  IMAD.HI R2, R2, 0x2aaaaaab, RZ ;  /* 0x2aaaaaab02027827 */ /* 0x000fca00078e02ff */
[----:B0-----:R-:W-:-:S04]  /*102f0*/  SHF.R.U32.HI R4, RZ, 0x1f, R2 ;  /* 0x0000001fff047819 */ /* 0x001fc80000011602 */
[----:B------:R-:W-:-:S05]  /*10300*/  LEA.HI.SX32 R5, R2, R4, 0x1c ;  /* 0x0000000402057211 */ /* 0x000fca00078fe2ff */
[----:B------:R-:W-:Y:S01]  /*10310*/  IMAD R2, R5, 0x60, -R0 ;  /* 0x0000006005027824 */ /* 0x000fe200078e0a00 */
[----:B------:R-:W-:Y:S01]  /*10320*/  IADD3 R0, -R0, RZ, RZ ;  /* 0x000000ff00007210 */ /* 0x000fe20007ffe1ff */
[----:B------:R0:W-:Y:S03]  /*10330*/  STL [R1+0x30], R5 ;  /* 0x0000300501007387 */ /* 0x0001e60000100800 */
[----:B------:R-:W-:Y:S02]  /*10340*/  VIMNMX R10, R2, R10, PT ;  /* 0x0000000a020a7248 */ /* 0x000fe40003fe0100 */
[----:B------:R-:W-:-:S04]  /*10350*/  VIMNMX R0, RZ, R0, !PT ;  /* 0x00000000ff007248 */ /* 0x000fc80007fe0100 */
[----:B------:R-:W-:Y:S01]  /*10360*/  ISETP.GT.AND P0, PT, R10, R0, PT ;  /* 0x000000000a00720c */ /* 0x000fe20003f04270 */
[----:B0-----:R-:W-:-:S05]  /*10370*/  IMAD.WIDE.U32 R4, R0, -0x55555555, RZ ;  /* 0xaaaaaaab00047825 */ /* 0x001fca00078e00ff */
        /* <DEDUP_REMOVED lines=16> */
.L_x_10023:
[----:B-1----:R-:W-:Y:S02]  /*10480*/  ISETP.NE.AND P0, PT, R14, RZ, PT ;  /* 0x000000ff0e00720c */ /* 0x002fe40003f05270 */
[----:B------:R-:W-:-:S11]  /*10490*/  PLOP3.LUT P6, PT, PT, PT, PT, 0x8, 0x0 ;  /* 0x000000000000781c */ /* 0x000fd60003fce170 */
[----:B------:R-:W-:Y:S05]  /*104a0*/  @P0 BRA `(.L_x_9841) ;  /* 0x00000000000c0947 */ /* 0x000fea0003800000 */
[----:B------:R-:W-:-:S03]  /*104b0*/  UMOV UR4, 0xffffffff ;  /* 0xffffffff00047882 */ /* 0x000fc60000000000 */
[----:B------:R-:W-:Y:S05]  /*104c0*/  BRA.DIV UR4, `(.L_x_9842) ;  /* 0x0000006e04b47947 */ /* 0x000fea000b800000 */
[----:B------:R-:W-:-:S13]  /*104d0*/  ELECT P6, URZ, PT ;  /* 0x00000000003f782f */ /* 0x000fda00038c0000 */
.L_x_9841:
        /* <DEDUP_REMOVED lines=10> */
.L_x_10026:
[----:B------:R-:W-:Y:S05]  /*10580*/  BSYNC B1 ;  /* 0x0000000000017941 */ /* 0x000fea0003800000 */
.L_x_9843:
[----:B------:R-:W-:Y:S04]  /*10590*/  BSSY B1, `(.L_x_9845) ;  /* 0x0000083000017945 */ /* 0x000fe80003800000 */
[----:B------:R-:W-:Y:S05]  /*105a0*/  @!P6 BRA `(.L_x_9846) ;  /* 0x000000080004e947 */ /* 0x000fea0003800000 */
[----:B------:R-:W2:Y:S04]  /*105b0*/  LDL R6, [R1+0x4] ;  /* 0x0000040001067983 */ /* 0x000ea80000100800 */
[----:B------:R-:W3:Y:S01]  /*105c0*/  LDL R7, [R1+0xc] ;  /* 0x00000c0001077983 */ /* 0x000ee20000100800 */
[----:B0-----:R-:W0:Y:S01]  /*105d0*/  S2R R5, SR_TID.X ;  /* 0x0000000000057919 */ /* 0x001e220000002100 */
        /* <DEDUP_REMOVED lines=9> */
.L_x_10027:
[----:B------:R-:W-:Y:S05]  /*10670*/  BSYNC B2 ;  /* 0x0000000000027941 */ /* 0x000fea0003800000 */
.L_x_9847:
        /* <DEDUP_REMOVED lines=9> */
.L_x_9850:
[----:B------:R-:W-:Y:S05]  /*10710*/  BSYNC B2 ;  /* 0x0000000000027941 */ /* 0x000fea0003800000 */
.L_x_9849:
        /* <DEDUP_REMOVED lines=14> */
.L_x_9851:
        /* <DEDUP_REMOVED lines=13> */
.L_x_10028:
[----:B------:R-:W-:Y:S05]  /*108d0*/  BSYNC B2 ;  /* 0x0000000000027941 */ /* 0x000fea0003800000 */
.L_x_9852:
        /* <DEDUP_REMOVED lines=11> */
.L_x_9855:
[----:B------:R-:W-:Y:S05]  /*10990*/  BSYNC B2 ;  /* 0x0000000000027941 */ /* 0x000fea0003800000 */
.L_x_9854:
[----:B------:R-:W2:Y:S04]  /*109a0*/  LDL R7, [R1+0x4] ;  /* 0x0000040001077983 */ /* 0x000ea80000100800 */
[----:B------:R-:W2:Y:S01]  /*109b0*/  LDL R6, [R1+0xc] ;  /* 0x00000c0001067983 */ /* 0x000ea20000100800 */
[----:B------:R-:W-:Y:S01]  /*109c0*/  R2UR UR10, R12 ;  /* 0x000000000c0a72ca */ /* 0x000fe200000e0000 */
[----:B------:R-:W-:Y:S01]  /*109d0*/  UIADD3 UR4, UP0, UR38, 0x670, URZ ;  /* 0x0000067026047890 */ /* 0x000fe2000ff1e03f */
[----:B------:R-:W-:Y:S02]  /*109e0*/  R2UR UR6, R10 ;  /* 0x000000000a0672ca */ /* 0x000fe400000e0000 */
[----:B------:R-:W-:Y:S01]  /*109f0*/  R2UR UR7, R11 ;  /* 0x000000000b0772ca */ /* 0x000fe200000e0000 */
[----:B------:R-:W-:Y:S01]  /*10a00*/  UIADD3.X UR5, URZ, UR39, URZ, UP0, !UPT ;  /* 0x000000273f057290 */ /* 0x000fe200087fe43f */
[----:B------:R-:W-:-:S02]  /*10a10*/  PLOP3.LUT P0, PT, PT, PT, PT, 0x80, 0x0 ;  /* 0x000000000000781c */ /* 0x000fc40003f0f070 */
[----:B01----:R-:W-:Y:S01]  /*10a20*/  IADD3 R4, R4, 0x228b0, RZ ;  /* 0x000228b004047810 */ /* 0x003fe20007ffe0ff */
[----:B--2---:R-:W-:-:S04]  /*10a30*/  IMAD R7, R6, 0xc000, R7 ;  /* 0x0000c00006077824 */ /* 0x004fc800078e0207 */
[----:B------:R-:W-:-:S07]  /*10a40*/  VIADD R6, R7, 0x400 ;  /* 0x0000040007067836 */ /* 0x000fce0000000000 */
.L_x_9856:
        /* <DEDUP_REMOVED lines=15> */
.L_x_9857:
        /* <DEDUP_REMOVED lines=15> */
.L_x_9858:
        /* <DEDUP_REMOVED lines=15> */
.L_x_9859:
        /* <DEDUP_REMOVED lines=10> */
.L_x_9846:
[----:B------:R-:W-:Y:S05]  /*10dc0*/  BSYNC B1 ;  /* 0x0000000000017941 */ /* 0x000fea0003800000 */
.L_x_9845:
        /* <DEDUP_REMOVED lines=13> */
.L_x_9875:
        /* <DEDUP_REMOVED lines=14> */
.L_x_10029:
[----:B------:R-:W-:Y:S05]  /*10f80*/  BSYNC B2 ;  /* 0x0000000000027941 */ /* 0x000fea0003800000 */
.L_x_9862:
        /* <DEDUP_REMOVED lines=9> */
.L_x_9865:
[----:B------:R-:W-:Y:S05]  /*11020*/  BSYNC B2 ;  /* 0x0000000000027941 */ /* 0x000fea0003800000 */
.L_x_9864:
        /* <DEDUP_REMOVED lines=13> */
.L_x_9866:
        /* <DEDUP_REMOVED lines=13> */
.L_x_10030:
[----:B------:R-:W-:Y:S05]  /*111d0*/  BSYNC B2 ;  /* 0x0000000000027941 */ /* 0x000fea0003800000 */
.L_x_9867:
        /* <DEDUP_REMOVED lines=11> */
.L_x_9870:
[----:B------:R-:W-:Y:S05]  /*11290*/  BSYNC B2 ;  /* 0x0000000000027941 */ /* 0x000fea0003800000 */
.L_x_9869:
[----:B------:R-:W2:Y:S04]  /*112a0*/  LDL R7, [R1+0x4] ;  /* 0x0000040001077983 */ /* 0x000ea80000100800 */
[----:B01----:R-:W2:Y:S01]  /*112b0*/  LDL R6, [R1+0xc] ;  /* 0x00000c0001067983 */ /* 0x003ea20000100800 */
[----:B------:R-:W-:Y:S01]  /*112c0*/  R2UR UR10, R12 ;  /* 0x000000000c0a72ca */ /* 0x000fe200000e0000 */
[----:B------:R-:W-:Y:S01]  /*112d0*/  UIADD3 UR4, UP0, UR38, 0x670, URZ ;  /* 0x0000067026047890 */ /* 0x000fe2000ff1e03f */
[----:B------:R-:W-:Y:S02]  /*112e0*/  R2UR UR6, R10 ;  /* 0x000000000a0672ca */ /* 0x000fe400000e0000 */
[----:B------:R-:W-:Y:S01]  /*112f0*/  R2UR UR7, R11 ;  /* 0x000000000b0772ca */ /* 0x000fe200000e0000 */
[----:B------:R-:W-:Y:S01]  /*11300*/  UIADD3.X UR5, URZ, UR39, URZ, UP0, !UPT ;  /* 0x000000273f057290 */ /* 0x000fe200087fe43f */
[----:B------:R-:W-:-:S02]  /*11310*/  PLOP3.LUT P1, PT, PT, PT, PT, 0x80, 0x0 ;  /* 0x000000000000781c */ /* 0x000fc40003f2f070 */
[----:B------:R-:W-:Y:S01]  /*11320*/  IADD3 R5, R5, 0x228b0, RZ ;  /* 0x000228b005057810 */ /* 0x000fe20007ffe0ff */
[----:B--2---:R-:W-:-:S04]  /*11330*/  IMAD R6, R6, 0xc000, R7 ;  /* 0x0000c00006067824 */ /* 0x004fc800078e0207 */
[----:B------:R-:W-:-:S07]  /*11340*/  VIADD R7, R6, 0x400 ;  /* 0x0000040006077836 */ /* 0x000fce0000000000 */
.L_x_9871:
        /* <DEDUP_REMOVED lines=15> */
.L_x_9872:
        /* <DEDUP_REMOVED lines=15> */
.L_x_9873:
        /* <DEDUP_REMOVED lines=15> */
.L_x_9874:
        /* <DEDUP_REMOVED lines=10> */
.L_x_9861:
[----:B------:R-:W-:Y:S05]  /*116c0*/  BSYNC B1 ;  /* 0x0000000000017941 */ /* 0x000fea0003800000 */
.L_x_9860:
        /* <DEDUP_REMOVED lines=12> */
.L_x_9839:
[----:B------:R-:W-:Y:S05]  /*11790*/  BSYNC B0 ;  /* 0x0000000000007941 */ /* 0x000fea0003800000 */
.L_x_9838:
        /* <DEDUP_REMOVED lines=11> */
[----:B------:R-:W-:Y:S02]  /*11850*/  VOTEU.ANY UR4, UPT, PT ;  /* 0x0000000000047886 */ /* 0x000fe400038e0100 */
        /* <DEDUP_REMOVED lines=9> */
[----:B0-----:R-:W-:Y:S01]  /*118f0*/  IADD3 R16, R0, UR36, R7 ;  /* 0x0000002400107c10 */ /* 0x001fe2000fffe007 */
[----:B------:R-:W-:Y:S06]  /*11900*/  BRA `(.L_x_9878) ;  /* 0x0000004000147947 */ /* 0x000fec0003800000 */
.L_x_9877:
        /* <DEDUP_REMOVED lines=11> */
[----:B------:R-:W0:Y:S01]  /*119c0*/  LDC.64 R2, c[0x4][R2] ;  /* 0x0100000002027b82 */ /* 0x000e220000000a00 */
[----:B------:R-:W-:Y:S02]  /*119d0*/  IMAD.U32 R5, RZ, RZ, UR7 ;  /* 0x00000007ff057e24 */ /* 0x000fe4000f8e00ff */
[----:B------:R-:W-:Y:S02]  /*119e0*/  IMAD.U32 R6, RZ, RZ, UR8 ;  /* 0x00000008ff067e24 */ /* 0x000fe4000f8e00ff */
[----:B------:R-:W-:-:S02]  /*119f0*/  IMAD.U32 R7, RZ, RZ, UR9 ;  /* 0x00000009ff077e24 */ /* 0x000fc4000f8e00ff */
[----:B------:R-:W-:Y:S02]  /*11a00*/  IMAD.U32 R10, RZ, RZ, UR4 ;  /* 0x00000004ff0a7e24 */ /* 0x000fe4000f8e00ff */
[----:B------:R-:W-:Y:S02]  /*11a10*/  IMAD.U32 R11, RZ, RZ, UR5 ;  /* 0x00000005ff0b7e24 */ /* 0x000fe4000f8e00ff */
[----:B------:R-:W-:Y:S02]  /*11a20*/  IMAD.MOV.U32 R8, RZ, RZ, 0x70 ;  /* 0x00000070ff087424 */ /* 0x000fe400078e00ff */
[----:B------:R-:W-:-:S07]  /*11a30*/  IMAD.MOV.U32 R13, RZ, RZ, RZ ;  /* 0x000000ffff0d7224 */ /* 0x000fce00078e00ff */
[----:B------:R-:W-:-:S07]  /*11a40*/  LEPC R20, `(.L_x_9880) ;  /* 0x000000001014794e */ /* 0x000fce0000000000 */
[----:B0-----:R-:W-:Y:S05]  /*11a50*/  CALL.ABS.NOINC R2 ;  /* 0x0000000002007343 */ /* 0x001fea0003c00000 */
.L_x_9880:
[----:B------:R-:W-:Y:S05]  /*11a60*/  BSYNC B6 ;  /* 0x0000000000067941 */ /* 0x000fea0003800000 */
.L_x_9879:
        /* <DEDUP_REMOVED lines=21> */
.L_x_9883:
[----:B------:R-:W-:Y:S01]  /*11bc0*/  MOV R2, 0x0 ;  /* 0x0000000000027802 */ /* 0x000fe20000000f00 */
[----:B------:R-:W-:Y:S01]  /*11bd0*/  ULDC.64 UR4, c[0x4][0x118] ;  /* 0x0100460000047ab9 */ /* 0x000fe20000000a00 */
[----:B------:R-:W-:Y:S01]  /*11be0*/  ULDC.64 UR6, c[0x4][0x120] ;  /* 0x0100480000067ab9 */ /* 0x000fe20000000a00 */
[----:B------:R-:W-:Y:S01]  /*11bf0*/  ULDC.64 UR8, c[0x4][0x18] ;  /* 0x0100060000087ab9 */ /* 0x000fe20000000a00 */
[----:B------:R-:W-:Y:S01]  /*11c00*/  IMAD.U32 R4, RZ, RZ, UR4 ;  /* 0x00000004ff047e24 */ /* 0x000fe2000f8e00ff */
[----:B------:R-:W-:Y:S01]  /*11c10*/  MOV R7, UR7 ;  /* 0x0000000700077c02 */ /* 0x000fe20008000f00 */
[----:B------:R-:W0:Y:S01]  /*11c20*/  LDC.64 R2, c[0x4][R2] ;  /* 0x0100000002027b82 */ /* 0x000e220000000a00 */
[----:B------:R-:W-:Y:S02]  /*11c30*/  IMAD.U32 R5, RZ, RZ, UR5 ;  /* 0x00000005ff057e24 */ /* 0x000fe4000f8e00ff */
[----:B------:R-:W-:Y:S02]  /*11c40*/  IMAD.U32 R6, RZ, RZ, UR6 ;  /* 0x00000006ff067e24 */ /* 0x000fe4000f8e00ff */
[----:B------:R-:W-:-:S02]  /*11c50*/  IMAD.U32 R10, RZ, RZ, UR8 ;  /* 0x00000008ff0a7e24 */ /* 0x000fc4000f8e00ff */
[----:B------:R-:W-:Y:S02]  /*11c60*/  IMAD.U32 R11, RZ, RZ, UR9 ;  /* 0x00000009ff0b7e24 */ /* 0x000fe4000f8e00ff */
[----:B------:R-:W-:Y:S02]  /*11c70*/  IMAD.MOV.U32 R8, RZ, RZ, 0x70 ;  /* 0x00000070ff087424 */ /* 0x000fe400078e00ff */
[----:B------:R-:W-:Y:S02]  /*11c80*/  IMAD.MOV.U32 R12, RZ, RZ, 0x1 ;  /* 0x00000001ff0c7424 */ /* 0x000fe400078e00ff */
[----:B------:R-:W-:-:S07]  /*11c90*/  IMAD.MOV.U32 R13, RZ, RZ, RZ ;  /* 0x000000ffff0d7224 */ /* 0x000fce00078e00ff */
[----:B------:R-:W-:-:S07]  /*11ca0*/  LEPC R20, `(.L_x_9882) ;  /* 0x000000001014794e */ /* 0x000fce0000000000 */
[----:B0-----:R-:W-:Y:S05]  /*11cb0*/  CALL.ABS.NOINC R2 ;  /* 0x0000000002007343 */ /* 0x001fea0003c00000 */
.L_x_9882:
[----:B------:R-:W-:Y:S05]  /*11cc0*/  BSYNC B6 ;  /* 0x0000000000067941 */ /* 0x000fea0003800000 */
.L_x_9881:
        /* <DEDUP_REMOVED lines=26> */
.L_x_10033:
        /* <DEDUP_REMOVED lines=11> */
.L_x_10036:
        /* <DEDUP_REMOVED lines=25> */
.L_x_9887:
[----:B------:R-:W2:Y:S04]  /*120b0*/  LDL R7, [R1+0x4] ;  /* 0x0000040001077983 */ /* 0x000ea80000100800 */
[----:B01----:R-:W2:Y:S04]  /*120c0*/  LDL R0, [R1+0x8] ;  /* 0x0000080001007983 */ /* 0x003ea80000100800 */
[----:B------:R-:W3:Y:S01]  /*120d0*/  LDL R2, [R1+0x14] ;  /* 0x0000140001027983 */ /* 0x000ee20000100800 */
[----:B--2---:R-:W-:Y:S01]  /*120e0*/  IMAD R0, R0, 0x8, R7 ;  /* 0x0000000800007824 */ /* 0x004fe200078e0207 */
[----:B---3--:R-:W-:-:S04]  /*120f0*/  SHF.L.U32 R2, R2, 0x1f, RZ ;  /* 0x0000001f02027819 */ /* 0x008fc800000006ff */
[----:B------:R-:W0:Y:S02]  /*12100*/  SYNCS.PHASECHK.TRANS64.TRYWAIT P0, [R0+URZ+0x22840], R2 ;  /* 0x02284002000075a7 */ /* 0x000e24000800017f */
[----:B0-----:R-:W-:Y:S05]  /*12110*/  @!P0 BRA `(.L_x_9888) ;  /* 0x00000054007c8947 */ /* 0x001fea0003800000 */
.L_x_10037:
        /* <DEDUP_REMOVED lines=11> */
.L_x_9889:
[----:B------:R-:W2:Y:S04]  /*121d0*/  LDL R7, [R1+0x4] ;  /* 0x0000040001077983 */ /* 0x000ea80000100800 */
[----:B------:R-:W2:Y:S04]  /*121e0*/  LDL R6, [R1+0x8] ;  /* 0x0000080001067983 */ /* 0x000ea80000100800 */
[----:B------:R-:W3:Y:S04]  /*121f0*/  LDL R5, [R1+0x5c] ;  /* 0x00005c0001057983 */ /* 0x000ee80000100800 */
[----:B------:R-:W4:Y:S04]  /*12200*/  LDL R4, [R1+0x24] ;  /* 0x0000240001047983 */ /* 0x000f280000100800 */
[----:B------:R-:W5:Y:S04]  /*12210*/  LDL R3, [R1] ;  /* 0x0000000001037983 */ /* 0x000f680000100800 */
[----:B0-----:R-:W5:Y:S01]  /*12220*/  LDL.LU R2, [R1+0x1c] ;  /* 0x00001c0001027983 */ /* 0x001f620000300800 */
[----:B------:R-:W-:Y:S01]  /*12230*/  R2UR UR9, R0 ;  /* 0x00000000000972ca */ /* 0x000fe200000e0000 */
[----:B------:R-:W-:Y:S01]  /*12240*/  UIADD3 UR6, UP0, UR38, 0x370, URZ ;  /* 0x0000037026067890 */ /* 0x000fe2000ff1e03f */
[----:B------:R-:W-:Y:S01]  /*12250*/  PLOP3.LUT P0, PT, PT, PT, PT, 0x80, 0x0 ;  /* 0x000000000000781c */ /* 0x000fe20003f0f070 */
[----:B------:R-:W-:Y:S01]  /*12260*/  UMOV UR5, 0x14f00000 ;  /* 0x14f0000000057882 */ /* 0x000fe20000000000 */
[----:B------:R-:W-:Y:S01]  /*12270*/  R2UR UR12, R18 ;  /* 0x00000000120c72ca */ /* 0x000fe200000e0000 */
[----:B------:R-:W-:Y:S01]  /*12280*/  UIADD3.X UR7, URZ, UR39, URZ, UP0, !UPT ;  /* 0x000000273f077290 */ /* 0x000fe200087fe43f */
[----:B------:R-:W-:-:S07]  /*12290*/  UMOV UR10, URZ ;  /* 0x0000003f000a7c82 */ /* 0x000fce0008000000 */
        /* <DEDUP_REMOVED lines=9> */
[----:B------:R-:W-:-:S03]  /*12330*/  UIMAD UR11, UR11, 0x60, UR4 ;  /* 0x000000600b0b78a4 */ /* 0x000fc6000f8e0204 */
[----:B------:R-:W-:Y:S01]  /*12340*/  UMOV UR4, 0x0 ;  /* 0x0000000000047882 */ /* 0x000fe20000000000 */
[----:B------:R1:W-:Y:S05]  /*12350*/  STL [R1+0x1c], R2 ;  /* 0x00001c0201007387 */ /* 0x0003ea0000100800 */
[----:B------:R1:W-:Y:S01]  /*12360*/  UTMALDG.4D [UR8], [UR6], desc[UR4] ;  /* 0x00000408060075b4 */ /* 0x0003e20008019000 */
[----:B------:R-:W-:Y:S02]  /*12370*/  NOP ;  /* 0x0000000000007918 */ /* 0x000fe40000000000 */
.L_x_9885:
[----:B-1----:R-:W2:Y:S04]  /*12380*/  LDL R2, [R1+0x4] ;  /* 0x0000040001027983 */ /* 0x002ea80000100800 */
        /* <DEDUP_REMOVED lines=30> */
[----:B------:R-:W-:Y:S01]  /*12570*/  MOV R4, UR4 ;  /* 0x0000000400047c02 */ /* 0x000fe20008000f00 */
[----:B------:R-:W-:Y:S01]  /*12580*/  IMAD.U32 R5, RZ, RZ, UR5 ;  /* 0x00000005ff057e24 */ /* 0x000fe2000f8e00ff */
        /* <DEDUP_REMOVED lines=10> */
.L_x_9891:
[----:B------:R-:W-:Y:S05]  /*12630*/  BSYNC B6 ;  /* 0x0000000000067941 */ /* 0x000fea0003800000 */
.L_x_9890:
[----:B-1----:R-:W2:Y:S01]  /*12640*/  LDL.LU R4, [R1+0x38] ;  /* 0x0000380001047983 */ /* 0x002ea20000300800 */
[----:B------:R-:W0:Y:S01]  /*12650*/  LDC R7, c[0x0][0x448] ;  /* 0x00011200ff077b82 */ /* 0x000e220000000800 */
        /* <DEDUP_REMOVED lines=8> */
[----:B0-----:R-:W-:Y:S01]  /*126e0*/  ISETP.NE.AND P0, PT, R7, 0x1, PT ;  /* 0x000000010700780c */ /* 0x001fe20003f05270 */
[----:B------:R-:W0:Y:S02]  /*126f0*/  S2R R8, SR_TID.X ;  /* 0x0000000000087919 */ /* 0x000e240000002100 */
[----:B0-----:R-:W-:-:S05]  /*12700*/  IMAD.SHL.U32 R9, R8, 0x8, RZ ;  /* 0x0000000808097824 */ /* 0x001fca00078e00ff */
        /* <DEDUP_REMOVED lines=22> */
[----:B--2---:R-:W-:-:S04]  /*12870*/  @P0 SHF.R.U32.HI R4, RZ, R6, R5 ;  /* 0x00000006ff040219 */ /* 0x004fc80000011605 */
[----:B------:R-:W-:-:S05]  /*12880*/  IADD3 R5, -R4, RZ, RZ ;  /* 0x000000ff04057210 */ /* 0x000fca0007ffe1ff */
        /* <DEDUP_REMOVED lines=17> */
[----:B-1----:R-:W-:Y:S09]  /*129a0*/  BRA.DIV UR4, `(.L_x_9892) ;  /* 0x0000004e046c7947 */ /* 0x002ff2000b800000 */
[----:B------:R-:W2:Y:S01]  /*129b0*/  LDL.LU R6, [R1+0x54] ;  /* 0x0000540001067983 */ /* 0x000ea20000300800 */
[----:B------:R-:W0:Y:S02]  /*129c0*/  S2R R5, SR_TID.X ;  /* 0x0000000000057919 */ /* 0x000e240000002100 */
[----:B0-----:R-:W-:-:S04]  /*129d0*/  LOP3.LUT R5, R5, 0x7f, RZ, 0xc0, !PT ;  /* 0x0000007f05057812 */ /* 0x001fc800078ec0ff */
[----:B------:R-:W-:-:S05]  /*129e0*/  SHF.R.U32.HI R5, RZ, 0x3, R5 ;  /* 0x00000003ff057819 */ /* 0x000fca0000011605 */
[----:B------:R-:W-:-:S04]  /*129f0*/  IMAD.IADD R2, R5, 0x1, R17 ;  /* 0x0000000105027824 */ /* 0x000fc800078e0211 */
[----:B------:R-:W-:Y:S02]  /*12a00*/  VIADD R5, R2, 0x10 ;  /* 0x0000001002057836 */ /* 0x000fe40000000000 */
[----:B--2---:R-:W-:Y:S02]  /*12a10*/  IMAD R3, R6, R7, RZ ;  /* 0x0000000706037224 */ /* 0x004fe400078e02ff */
[----:B------:R-:W0:Y:S04]  /*12a20*/  SHFL.IDX PT, R7, R4, RZ, 0x181f ;  /* 0x00181fff04077589 */ /* 0x000e2800000e0000 */
[----:B------:R-:W1:Y:S01]  /*12a30*/  SHFL.IDX PT, R6, R0, RZ, 0x181f ;  /* 0x00181fff00067589 */ /* 0x000e6200000e0000 */
        /* <DEDUP_REMOVED lines=29> */
[----:B-1----:R-:W-:-:S04]  /*12c10*/  @!P1 LEA R5, P2, R9, R5, 0x1 ;  /* 0x0000000509059211 */ /* 0x002fc800078408ff */
[----:B0-----:R-:W-:-:S05]  /*12c20*/  @!P1 IADD3.X R6, RZ, R6, RZ, P2, !PT ;  /* 0x00000006ff069210 */ /* 0x001fca00017fe4ff */
        /* <DEDUP_REMOVED lines=28> */
[----:B------:R-:W-:Y:S01]  /*12df0*/  @!P1 IMAD.MOV.U32 R6, RZ, RZ, R5 ;  /* 0x000000ffff069224 */ /* 0x000fe200078e0005 */
[----:B------:R-:W0:Y:S04]  /*12e00*/  SHFL.IDX PT, R0, R0, 0x7, 0x181f ;  /* 0x00f81f0000007f89 */ /* 0x000e2800000e0000 */
[----:B------:R1:W-:Y:S04]  /*12e10*/  @!P1 LDGSTS.E.BYPASS.LTC128B.128 [R10+0x1b400], desc[UR40][R6.64], !P0 ;  /* 0x1b400000060a9fae */ /* 0x0003e8000c101d68 */
[----:B------:R-:W2:Y:S02]  /*12e20*/  SHFL.IDX PT, R4, R4, 0x7, 0x181f ;  /* 0x00f81f0004047f89 */ /* 0x000ea400000e0000 */
.L_x_10054:
[----:B------:R3:W5:Y:S01]  /*12e30*/  LDL R9, [R1+0x4] ;  /* 0x0000040001097983 */ /* 0x0007620000100800 */
[----:B------:R-:W4:Y:S01]  /*12e40*/  S2R R5, SR_TID.X ;  /* 0x0000000000057919 */ /* 0x000f220000002100 */
[----:B------:R-:W-:-:S05]  /*12e50*/  VIADD R2, R2, 0x70 ;  /* 0x0000007002027836 */ /* 0x000fca0000000000 */
[----:B------:R-:W-:Y:S02]  /*12e60*/  ISETP.GE.AND P1, PT, R2, R3, PT ;  /* 0x000000030200720c */ /* 0x000fe40003f26270 */
[----:B----4-:R-:W-:-:S04]  /*12e70*/  SHF.L.U32 R5, R5, 0x3, RZ ;  /* 0x0000000305057819 */ /* 0x010fc800000006ff */
[----:B------:R-:W-:-:S07]  /*12e80*/  LOP3.LUT R5, R5, 0x38, RZ, 0xc0, !PT ;  /* 0x0000003805057812 */ /* 0x000fce00078ec0ff */
[----:B--2---:R-:W-:-:S05]  /*12e90*/  @!P1 LEA R2, P2, R5, R4, 0x1 ;  /* 0x0000000405029211 */ /* 0x004fca00078408ff */
[----:B0-----:R-:W-:-:S05]  /*12ea0*/  @!P1 IMAD.X R3, RZ, RZ, R0, P2 ;  /* 0x000000ffff039224 */ /* 0x001fca00010e0600 */
[----:B------:R-:W-:Y:S01]  /*12eb0*/  @!PT LDS RZ, [RZ] ;  /* 0x00000000fffff984 */ /* 0x000fe20000000800 */
[----:B------:R-:W-:Y:S01]  /*12ec0*/  @!PT LDS RZ, [RZ] ;  /* 0x00000000fffff984 */ /* 0x000fe20000000800 */
[----:B------:R-:W-:Y:S01]  /*12ed0*/  @!PT LDS RZ, [RZ] ;  /* 0x00000000fffff984 */ /* 0x000fe20000000800 */
[----:B------:R3:W-:Y:S01]  /*12ee0*/  @!P1 LDGSTS.E.BYPASS.LTC128B.128 [R10+0x1bc00], desc[UR40][R2.64], !P0 ;  /* 0x1bc00000020a9fae */ /* 0x0007e2000c101d68 */
[----:B------:R-:W-:Y:S01]  /*12ef0*/  PLOP3.LUT P0, PT, PT, PT, PT, 0x80, 0x0 ;  /* 0x000000000000781c */ /* 0x000fe20003f0f070 */
[----:B------:R-:W-:-:S12]  /*12f00*/  NOP ;  /* 0x0000000000007918 */ /* 0x000fd80000000000 */
.L_x_9893:
[----:B---3--:R-:W2:Y:S01]  /*12f10*/  LDL R2, [R1+0x4] ;  /* 0x0000040001027983 */ /* 0x008ea20000100800 */
        /* <DEDUP_REMOVED lines=18> */
.L_x_10055:
[----:B------:R-:W-:Y:S05]  /*13040*/  BSYNC B0 ;  /* 0x0000000000007941 */ /* 0x000fea0003800000 */
.L_x_9894:
[----:B0-----:R-:W2:Y:S01]  /*13050*/  LDL R2, [R1+0x1c] ;  /* 0x00001c0001027983 */ /* 0x001ea20000100800 */
[----:B------:R-:W-:Y:S01]  /*13060*/  BSSY B0, `(.L_x_9896) ;  /* 0x0000063000007945 */ /* 0x000fe20003800000 */
[----:B--2---:R-:W-:-:S13]  /*13070*/  LOP3.LUT P0, RZ, R2, 0x1, RZ, 0xc0, !PT ;  /* 0x0000000102ff7812 */ /* 0x004fda000780c0ff */
        /* <DEDUP_REMOVED lines=13> */
.L_x_10056:
[----:B------:R-:W-:Y:S05]  /*13150*/  BSYNC B1 ;  /* 0x0000000000017941 */ /* 0x000fea0003800000 */
.L_x_9898:
        /* <DEDUP_REMOVED lines=9> */
.L_x_9901:
[----:B------:R-:W-:Y:S05]  /*131f0*/  BSYNC B1 ;  /* 0x0000000000017941 */ /* 0x000fea0003800000 */
.L_x_9900:
        /* <DEDUP_REMOVED lines=14> */
.L_x_9902:
        /* <DEDUP_REMOVED lines=16> */
.L_x_9903:
        /* <DEDUP_REMOVED lines=16> */
.L_x_9904:
        /* <DEDUP_REMOVED lines=16> */
.L_x_9905:
        /* <DEDUP_REMOVED lines=11> */
.L_x_9897:
[----:B------:R-:W-:Y:S05]  /*13690*/  BSYNC B0 ;  /* 0x0000000000007941 */ /* 0x000fea0003800000 */
.L_x_9896:
[----:B------:R-:W2:Y:S01]  /*136a0*/  LDL.LU R4, [R1+0x50] ;  /* 0x0000500001047983 */ /* 0x000ea20000300800 */
[----:B------:R-:W-:Y:S01]  /*136b0*/  BSSY B0, `(.L_x_9906) ;  /* 0x000020f000007945 */ /* 0x000fe20003800000 */
[----:B--2---:R-:W-:-:S13]  /*136c0*/  ISETP.GE.AND P0, PT, R4, 0x61, PT ;  /* 0x000000610400780c */ /* 0x004fda0003f06270 */
[----:B------:R-:W-:Y:S05]  /*136d0*/  @!P0 BRA `(.L_x_9907) ;  /* 0x0000002000308947 */ /* 0x000fea0003800000 */
[----:B------:R-:W1:Y:S01]  /*136e0*/  LDL R4, [R1+0x30] ;  /* 0x0000300001047983 */ /* 0x000e620000100800 */
[----:B------:R-:W-:Y:S01]  /*136f0*/  IMAD.MOV.U32 R0, RZ, RZ, 0x1 ;  /* 0x00000001ff007424 */ /* 0x000fe200078e00ff */
[----:B------:R-:W-:Y:S01]  /*13700*/  BSSY B2, `(.L_x_9908) ;  /* 0x00000b3000027945 */ /* 0x000fe20003800000 */
[----:B-1----:R-:W-:-:S05]  /*13710*/  IMAD.MOV R6, RZ, RZ, -R4 ;  /* 0x000000ffff067224 */ /* 0x002fca00078e0a04 */
[----:B------:R-:W-:-:S04]  /*13720*/  VIADDMNMX R6, R6, R0, 0xffffffff, !PT ;  /* 0xffffffff06067446 */ /* 0x000fc80007800100 */
[----:B------:R-:W-:-:S04]  /*13730*/  IADD3 R0, R4, R6, RZ ;  /* 0x0000000604007210 */ /* 0x000fc80007ffe0ff */
        /* <DEDUP_REMOVED lines=24> */
[----:B-----5:R-:W3:Y:S01]  /*138c0*/  LDL R9, [R1+0x10] ;  /* 0x0000100001097983 */ /* 0x020ee20000100800 */
        /* <DEDUP_REMOVED lines=16> */
.L_x_9912:
[----:B-1----:R-:W2:Y:S01]  /*139d0*/  LDL R2, [R1+0x4] ;  /* 0x0000040001027983 */ /* 0x002ea20000100800 */
[----:B------:R-:W-:Y:S01]  /*139e0*/  SHF.L.U32 R5, R7, 0x1f, RZ ;  /* 0x0000001f07057819 */ /* 0x000fe200000006ff */
[----:B------:R-:W1:Y:S01]  /*139f0*/  S2R R3, SR_TID.X ;  /* 0x0000000000037919 */ /* 0x000e620000002100 */
[----:B------:R-:W-:Y:S01]  /*13a00*/  BSSY B3, `(.L_x_9913) ;  /* 0x0000006000037945 */ /* 0x000fe20003800000 */
[----:B-1----:R-:W-:-:S04]  /*13a10*/  LOP3.LUT R3, R3, 0x7f, RZ, 0xc0, !PT ;  /* 0x0000007f03037812 */ /* 0x002fc800078ec0ff */
[----:B------:R-:W-:Y:S01]  /*13a20*/  ISETP.NE.AND P1, PT, R3, RZ, PT ;  /* 0x000000ff0300720c */ /* 0x000fe20003f25270 */
[----:B--2---:R-:W-:-:S04]  /*13a30*/  IMAD R2, R8, 0x8, R2 ;  /* 0x0000000808027824 */ /* 0x004fc800078e0202 */
[----:B------:R-:W1:Y:S02]  /*13a40*/  SYNCS.PHASECHK.TRANS64.TRYWAIT P0, [R2+URZ+0x22840], R5 ;  /* 0x02284005020075a7 */ /* 0x000e64000800017f */
[----:B-1----:R-:W-:Y:S06]  /*13a50*/  @!P0 BRA `(.L_x_9914) ;  /* 0x0000004800048947 */ /* 0x002fec0003800000 */
.L_x_10057:
[----:B------:R-:W-:Y:S05]  /*13a60*/  BSYNC B3 ;  /* 0x0000000000037941 */ /* 0x000fea0003800000 */
.L_x_9913:
        /* <DEDUP_REMOVED lines=9> */
.L_x_9916:
[----:B------:R-:W-:Y:S05]  /*13b00*/  BSYNC B3 ;  /* 0x0000000000037941 */ /* 0x000fea0003800000 */
.L_x_9915:
        /* <DEDUP_REMOVED lines=14> */
.L_x_9917:
        /* <DEDUP_REMOVED lines=14> */
.L_x_10058:
[----:B------:R-:W-:Y:S05]  /*13cd0*/  BSYNC B3 ;  /* 0x0000000000037941 */ /* 0x000fea0003800000 */
.L_x_9918:
[----:B------:R-:W-:Y:S01]  /*13ce0*/  BSSY B3, `(.L_x_9920) ;  /* 0x000000b000037945 */ /* 0x000fe20003800000 */
[----:B------:R-:W-:Y:S02]  /*13cf0*/  IMAD.MOV.U32 R8, RZ, RZ, 0x0 ;  /* 0x00000000ff087424 */ /* 0x000fe400078e00ff */
[----:B-----5:R-:W-:Y:S01]  /*13d00*/  IMAD.MOV.U32 R9, RZ, RZ, 0x14f00000 ;  /* 0x14f00000ff097424 */ /* 0x020fe200078e00ff */
        /* <DEDUP_REMOVED lines=8> */
.L_x_9921:
[----:B------:R-:W-:Y:S05]  /*13d90*/  BSYNC B3 ;  /* 0x0000000000037941 */ /* 0x000fea0003800000 */
.L_x_9920:
        /* <DEDUP_REMOVED lines=9> */
[----:B--2---:R-:W-:-:S05]  /*13e30*/  IMAD R3, R3, 0xc000, R4 ;  /* 0x0000c00003037824 */ /* 0x004fca00078e0204 */
[----:B------:R-:W-:-:S07]  /*13e40*/  IADD3 R4, R3, 0x400, RZ ;  /* 0x0000040003047810 */ /* 0x000fce0007ffe0ff */
.L_x_9922:
        /* <DEDUP_REMOVED lines=16> */
.L_x_9923:
        /* <DEDUP_REMOVED lines=16> */
.L_x_9924:
        /* <DEDUP_REMOVED lines=16> */
.L_x_9925:
        /* <DEDUP_REMOVED lines=11> */
.L_x_9911:
[----:B------:R-:W-:Y:S05]  /*14200*/  BSYNC B1 ;  /* 0x0000000000017941 */ /* 0x000fea0003800000 */
.L_x_9910:
[----:B------:R-:W2:Y:S02]  /*14210*/  LDL.LU R4, [R1+0x30] ;  /* 0x0000300001047983 */ /* 0x000ea40000300800 */
[----:B--2---:R-:W-:-:S07]  /*14220*/  VIADD R0, R4, 0xfffffffd ;  /* 0xfffffffd04007836 */ /* 0x004fce0000000000 */
.L_x_9909:
[----:B------:R-:W-:Y:S05]  /*14230*/  BSYNC B2 ;  /* 0x0000000000027941 */ /* 0x000fea0003800000 */
.L_x_9908:
[----:B------:R-:W2:Y:S01]  /*14240*/  LDL.LU R2, [R1+0x34] ;  /* 0x0000340001027983 */ /* 0x000ea20000300800 */
[----:B------:R-:W-:-:S05]  /*14250*/  IMAD.MOV R6, RZ, RZ, -R6 ;  /* 0x000000ffff067224 */ /* 0x000fca00078e0a06 */
[----:B--2---:R-:W-:-:S13]  /*14260*/  ISETP.NE.AND P0, PT, R2, R6, PT ;  /* 0x000000060200720c */ /* 0x004fda0003f05270 */
[----:B------:R-:W-:Y:S05]  /*14270*/  @!P0 BRA `(.L_x_9907) ;  /* 0x0000001400488947 */ /* 0x000fea0003800000 */
.L_x_9958:
        /* <DEDUP_REMOVED lines=17> */
[----:B-----5:R-:W2:Y:S01]  /*14390*/  LDL R9, [R1+0x20] ;  /* 0x0000200001097983 */ /* 0x020ea20000100800 */
        /* <DEDUP_REMOVED lines=19> */
.L_x_9928:
[----:B0-----:R-:W2:Y:S01]  /*144d0*/  LDL R2, [R1+0x4] ;  /* 0x0000040001027983 */ /* 0x001ea20000100800 */
[----:B------:R-:W0:Y:S02]  /*144e0*/  S2R R3, SR_TID.X ;  /* 0x0000000000037919 */ /* 0x000e240000002100 */
[----:B0-----:R-:W-:Y:S01]  /*144f0*/  LOP3.LUT R4, R3, 0x7f, RZ, 0xc0, !PT ;  /* 0x0000007f03047812 */ /* 0x001fe200078ec0ff */
[----:B------:R-:W-:Y:S03]  /*14500*/  BSSY B2, `(.L_x_9929) ;  /* 0x0000006000027945 */ /* 0x000fe60003800000 */
[----:B------:R-:W-:Y:S01]  /*14510*/  ISETP.NE.AND P1, PT, R4, RZ, PT ;  /* 0x000000ff0400720c */ /* 0x000fe20003f25270 */
[----:B--2---:R-:W-:Y:S01]  /*14520*/  IMAD R3, R7, 0x8, R2 ;  /* 0x0000000807037824 */ /* 0x004fe200078e0202 */
[----:B------:R-:W-:-:S04]  /*14530*/  SHF.L.U32 R2, R6, 0x1f, RZ ;  /* 0x0000001f06027819 */ /* 0x000fc800000006ff */
[----:B------:R-:W0:Y:S02]  /*14540*/  SYNCS.PHASECHK.TRANS64.TRYWAIT P0, [R3+URZ+0x22840], R2 ;  /* 0x02284002030075a7 */ /* 0x000e24000800017f */
[----:B0-----:R-:W-:Y:S05]  /*14550*/  @!P0 BRA `(.L_x_9930) ;  /* 0x0000003c006c8947 */ /* 0x001fea0003800000 */
.L_x_10059:
[----:B------:R-:W-:Y:S05]  /*14560*/  BSYNC B2 ;  /* 0x0000000000027941 */ /* 0x000fea0003800000 */
.L_x_9929:
        /* <DEDUP_REMOVED lines=9> */
.L_x_9932:
[----:B------:R-:W-:Y:S05]  /*14600*/  BSYNC B2 ;  /* 0x0000000000027941 */ /* 0x000fea0003800000 */
.L_x_9931:
        /* <DEDUP_REMOVED lines=10> */
[----:B---3--:R-:W-:Y:S01]  /*146b0*/  IMAD R4, R8, 0x60, R4 ;  /* 0x0000006008047824 */ /* 0x008fe200078e0204 */
[----:B------:R-:W-:Y:S01]  /*146c0*/  IADD3 R8, R3, 0x22830, RZ ;  /* 0x0002283003087810 */ /* 0x000fe20007ffe0ff */
[----:B------:R-:W-:-:S09]  /*146d0*/  VIADD R5, R5, 0x1c400 ;  /* 0x0001c40005057836 */ /* 0x000fd20000000000 */
.L_x_9933:
[----:B-----5:R-:W2:Y:S01]  /*146e0*/  LDL R9, [R1] ;  /* 0x0000000001097983 */ /* 0x020ea20000100800 */
        /* <DEDUP_REMOVED lines=13> */
.L_x_10060:
[----:B------:R-:W-:Y:S05]  /*147c0*/  BSYNC B2 ;  /* 0x0000000000027941 */ /* 0x000fea0003800000 */
.L_x_9934:
        /* <DEDUP_REMOVED lines=11> */
.L_x_9937:
[----:B------:R-:W-:Y:S05]  /*14880*/  BSYNC B2 ;  /* 0x0000000000027941 */ /* 0x000fea0003800000 */
.L_x_9936:
        /* <DEDUP_REMOVED lines=10> */
.L_x_9938:
        /* <DEDUP_REMOVED lines=16> */
.L_x_9939:
        /* <DEDUP_REMOVED lines=16> */
.L_x_9940:
        /* <DEDUP_REMOVED lines=16> */
.L_x_9941:
        /* <DEDUP_REMOVED lines=11> */
.L_x_9927:
[----:B------:R-:W-:Y:S05]  /*14ce0*/  BSYNC B1 ;  /* 0x0000000000017941 */ /* 0x000fea0003800000 */
.L_x_9926:
[----:B------:R-:W2:Y:S01]  /*14cf0*/  LDL R5, [R1+0x1c] ;  /* 0x00001c0001057983 */ /* 0x000ea20000100800 */
[----:B------:R-:W-:Y:S01]  /*14d00*/  VIADD R7, R7, 0x1 ;  /* 0x0000000107077836 */ /* 0x000fe20000000000 */
[----:B------:R-:W-:Y:S04]  /*14d10*/  BSSY B1, `(.L_x_9942) ;  /* 0x00000a5000017945 */ /* 0x000fe80003800000 */
[----:B------:R-:W-:-:S04]  /*14d20*/  ISETP.NE.AND P0, PT, R7, 0x2, PT ;  /* 0x000000020700780c */ /* 0x000fc80003f05270 */
[----:B------:R-:W-:Y:S02]  /*14d30*/  SEL R2, RZ, 0x1, P0 ;  /* 0x00000001ff027807 */ /* 0x000fe40000000000 */
[----:B-----5:R-:W-:Y:S02]  /*14d40*/  SEL R9, R7, RZ, P0 ;  /* 0x000000ff07097207 */ /* 0x020fe40000000000 */
[----:B------:R-:W-:-:S05]  /*14d50*/  LOP3.LUT R8, R6, R2, RZ, 0x3c, !PT ;  /* 0x0000000206087212 */ /* 0x000fca00078e3cff */
[----:B------:R0:W-:Y:S04]  /*14d60*/  STL [R1+0x14], R8 ;  /* 0x0000140801007387 */ /* 0x0001e80000100800 */
[----:B------:R0:W-:Y:S01]  /*14d70*/  STL [R1+0x8], R9 ;  /* 0x0000080901007387 */ /* 0x0001e20000100800 */
[----:B--2---:R-:W-:-:S13]  /*14d80*/  LOP3.LUT P2, RZ, R5, 0x1, RZ, 0xc0, !PT ;  /* 0x0000000105ff7812 */ /* 0x004fda000784c0ff */
        /* <DEDUP_REMOVED lines=26> */
.L_x_9944:
        /* <DEDUP_REMOVED lines=9> */
.L_x_10061:
[----:B------:R-:W-:Y:S05]  /*14fc0*/  BSYNC B2 ;  /* 0x0000000000027941 */ /* 0x000fea0003800000 */
.L_x_9945:
[----:B------:R-:W-:Y:S04]  /*14fd0*/  BSSY B2, `(.L_x_9947) ;  /* 0x0000009000027945 */ /* 0x000fe80003800000 */
[----:B------:R-:W-:Y:S05]  /*14fe0*/  @P1 BRA `(.L_x_9948) ;  /* 0x00000000001c1947 */ /* 0x000fea0003800000 */
[----:B------:R-:W1:Y:S02]  /*14ff0*/  S2R R4, SR_TID.X ;  /* 0x0000000000047919 */ /* 0x000e640000002100 */
[----:B-1----:R-:W-:Y:S02]  /*15000*/  LOP3.LUT R5, R4, 0x1f, RZ, 0xc0, !PT ;  /* 0x0000001f04057812 */ /* 0x002fe400078ec0ff */
[----:B------:R-:W-:Y:S02]  /*15010*/  MOV R4, 0x3000 ;  /* 0x0000300000047802 */ /* 0x000fe40000000f00 */
[----:B------:R-:W-:Y:S02]  /*15020*/  ISETP.NE.AND P0, PT, R5, RZ, PT ;  /* 0x000000ff0500720c */ /* 0x000fe40003f05270 */
[----:B------:R1:W-:Y:S11]  /*15030*/  SYNCS.ARRIVE.TRANS64 RZ, [R3+URZ+0x22830], R4 ;  /* 0x0228300403ff79a7 */ /* 0x0003f6000800003f */
[----:B-1----:R-:W-:Y:S05]  /*15040*/  @!P0 BRA `(.L_x_9948) ;  /* 0x0000000000048947 */ /* 0x002fea0003800000 */
[----:B------:R-:W-:Y:S01]  /*15050*/  BPT.TRAP 0x1 ;  /* 0x000000040000795c */ /* 0x000fe20000300000 */
.L_x_9948:
[----:B------:R-:W-:Y:S05]  /*15060*/  BSYNC B2 ;  /* 0x0000000000027941 */ /* 0x000fea0003800000 */
.L_x_9947:
        /* <DEDUP_REMOVED lines=14> */
.L_x_9949:
        /* <DEDUP_REMOVED lines=14> */
.L_x_10062:
[----:B------:R-:W-:Y:S05]  /*15230*/  BSYNC B2 ;  /* 0x0000000000027941 */ /* 0x000fea0003800000 */
.L_x_9950:
        /* <DEDUP_REMOVED lines=11> */
.L_x_9953:
[----:B------:R-:W-:Y:S05]  /*152f0*/  BSYNC B2 ;  /* 0x0000000000027941 */ /* 0x000fea0003800000 */
.L_x_9952:
        /* <DEDUP_REMOVED lines=11> */
.L_x_9954:
        /* <DEDUP_REMOVED lines=16> */
.L_x_9955:
        /* <DEDUP_REMOVED lines=16> */
.L_x_9956:
        /* <DEDUP_REMOVED lines=16> */
.L_x_9957:
        /* <DEDUP_REMOVED lines=11> */
.L_x_9943:
[----:B------:R-:W-:Y:S05]  /*15760*/  BSYNC B1 ;  /* 0x0000000000017941 */ /* 0x000fea0003800000 */
.L_x_9942:
[C---:B------:R-:W-:Y:S01]  /*15770*/  ISETP.GT.AND P0, PT, R0.reuse, 0x1, PT ;  /* 0x000000010000780c */ /* 0x040fe20003f04270 */
[----:B------:R-:W-:-:S12]  /*15780*/  VIADD R0, R0, 0xfffffffe ;  /* 0xfffffffe00007836 */ /* 0x000fd80000000000 */
[----:B------:R-:W-:Y:S05]  /*15790*/  @P0 BRA `(.L_x_9958) ;  /* 0xffffffe800b80947 */ /* 0x000fea000383ffff */
.L_x_9907:
[----:B------:R-:W-:Y:S05]  /*157a0*/  BSYNC B0 ;  /* 0x0000000000007941 */ /* 0x000fea0003800000 */
.L_x_9906:
[----:B------:R-:W2:Y:S04]  /*157b0*/  LDL.LU R4, [R1+0x8] ;  /* 0x0000080001047983 */ /* 0x000ea80000300800 */
[----:B------:R-:W3:Y:S01]  /*157c0*/  LDL.LU R3, [R1+0x14] ;  /* 0x0000140001037983 */ /* 0x000ee20000300800 */
[----:B------:R-:W4:Y:S01]  /*157d0*/  S2R R2, SR_TID.X ;  /* 0x0000000000027919 */ /* 0x000f220000002100 */
[----:B------:R-:W-:Y:S01]  /*157e0*/  BSSY B0, `(.L_x_9959) ;  /* 0x0000015000007945 */ /* 0x000fe20003800000 */
[----:B----4-:R-:W-:-:S04]  /*157f0*/  LOP3.LUT R2, R2, 0x7f, RZ, 0xc0, !PT ;  /* 0x0000007f02027812 */ /* 0x010fc800078ec0ff */
[----:B------:R-:W-:Y:S01]  /*15800*/  ISETP.NE.AND P1, PT, R2, RZ, PT ;  /* 0x000000ff0200720c */ /* 0x000fe20003f25270 */
[----:B--2---:R-:W-:-:S05]  /*15810*/  VIADD R0, R4, 0x1 ;  /* 0x0000000104007836 */ /* 0x004fca0000000000 */
[----:B------:R-:W-:-:S04]  /*15820*/  ISETP.NE.AND P0, PT, R0, 0x2, PT ;  /* 0x000000020000780c */ /* 0x000fc80003f05270 */
[----:B------:R-:W-:-:S04]  /*15830*/  SEL R2, RZ, 0x1, P0 ;  /* 0x00000001ff027807 */ /* 0x000fc80000000000 */
[----:B---3--:R-:W-:-:S05]  /*15840*/  LOP3.LUT R3, R3, R2, RZ, 0x3c, !PT ;  /* 0x0000000203037212 */ /* 0x008fca00078e3cff */
[----:B------:R2:W-:Y:S01]  /*15850*/  STL [R1+0x14], R3 ;  /* 0x0000140301007387 */ /* 0x0005e20000100800 */
[----:B------:R-:W-:Y:S05]  /*15860*/  @P1 BRA `(.L_x_9960) ;  /* 0x0000000000301947 */ /* 0x000fea0003800000 */
[----:B--2---:R-:W2:Y:S01]  /*15870*/  S2R R3, SR_LANEID ;  /* 0x0000000000037919 */ /* 0x004ea20000000000 */
[----:B------:R-:W-:Y:S02]  /*15880*/  VOTEU.ANY UR4, UPT, PT ;  /* 0x0000000000047886 */ /* 0x000fe400038e0100 */
[----:B------:R-:W2:Y:S08]  /*15890*/  FLO.U32 R4, UR4 ;  /* 0x0000000400047d00 */ /* 0x000eb000080e0000 */
[----:B------:R-:W3:Y:S01]  /*158a0*/  POPC R5, UR4 ;  /* 0x0000000400057d09 */ /* 0x000ee20008000000 */
[----:B--2---:R-:W-:-:S02]  /*158b0*/  ISETP.EQ.U32.AND P1, PT, R4, R3, PT ;  /* 0x000000030400720c */ /* 0x004fc40003f22070 */
[----:B------:R-:W3:Y:S11]  /*158c0*/  LDC.64 R2, c[0x0][0xc60] ;  /* 0x00031800ff027b82 */ /* 0x000ef60000000a00 */
[----:B---3--:R-:W2:Y:S01]  /*158d0*/  @P1 ATOMG.E.ADD.STRONG.GPU PT, R3, desc[UR40][R2.64], R5 ;  /* 0x00000005020319a8 */ /* 0x008ea200081ee1e8 */
[----:B-1----:R-:W1:Y:S02]  /*158e0*/  S2R R6, SR_LTMASK ;  /* 0x0000000000067919 */ /* 0x002e640000003900 */
[----:B-1----:R-:W-:-:S04]  /*158f0*/  LOP3.LUT R6, R6, UR4, RZ, 0xc0, !PT ;  /* 0x0000000406067c12 */ /* 0x002fc8000f8ec0ff */
[----:B0-----:R-:W0:Y:S01]  /*15900*/  POPC R7, R6 ;  /* 0x0000000600077309 */ /* 0x001e220000000000 */
[----:B--2---:R-:W0:Y:S02]  /*15910*/  SHFL.IDX PT, R4, R3, R4, 0x1f ;  /* 0x00001f0403047589 */ /* 0x004e2400000e0000 */
[----:B0-----:R-:W-:-:S07]  /*15920*/  IADD3 R16, R4, UR36, R7 ;  /* 0x0000002404107c10 */ /* 0x001fce000fffe007 */
.L_x_9960:
[----:B------:R-:W-:Y:S05]  /*15930*/  BSYNC B0 ;  /* 0x0000000000007941 */ /* 0x000fea0003800000 */
.L_x_9959:
[----:B------:R-:W-:-:S05]  /*15940*/  SEL R0, R0, RZ, P0 ;  /* 0x000000ff00007207 */ /* 0x000fca0000000000 */
[----:B------:R3:W-:Y:S02]  /*15950*/  STL [R1+0x8], R0 ;  /* 0x0000080001007387 */ /* 0x0007e40000100800 */
.L_x_9878:
[----:B------:R-:W-:Y:S05]  /*15960*/  BSYNC B7 ;  /* 0x0000000000077941 */ /* 0x000fea0003800000 */
.L_x_9876:
        /* <DEDUP_REMOVED lines=13> */
.L_x_9961:
[----:B------:R-:W0:Y:S01]  /*15a40*/  S2R R0, SR_TID.X ;  /* 0x0000000000007919 */ /* 0x000e220000002100 */
[----:B------:R-:W-:Y:S01]  /*15a50*/  UMOV UR4, 0xffffffff ;  /* 0xffffffff00047882 */ /* 0x000fe20000000000 */
[----:B01----:R-:W-:-:S04]  /*15a60*/  LOP3.LUT R7, R0, 0x1f, RZ, 0xc0, !PT ;  /* 0x0000001f00077812 */ /* 0x003fc800078ec0ff */
[----:B------:R-:W-:Y:S01]  /*15a70*/  ISETP.NE.AND P0, PT, R7, 0x1f, PT ;  /* 0x0000001f0700780c */ /* 0x000fe20003f05270 */
[----:B------:R-:W-:-:S12]  /*15a80*/  BRA.DIV UR4, `(.L_x_9963) ;  /* 0x0000002a04707947 */ /* 0x000fd8000b800000 */
[----:B------:R-:W-:Y:S01]  /*15a90*/  IADD3 R5, R19, R7, RZ ;  /* 0x0000000713057210 */ /* 0x000fe20007ffe0ff */
[----:B------:R-:W-:-:S03]  /*15aa0*/  ULDC UR4, c[0x0][0xc3c] ;  /* 0x00030f0000047ab9 */ /* 0x000fc60000000800 */
[----:B------:R-:W-:-:S13]  /*15ab0*/  ISETP.GE.OR P1, PT, R5, UR4, !P0 ;  /* 0x0000000405007c0c */ /* 0x000fda000c726670 */
[----:B--2---:R-:W0:Y:S02]  /*15ac0*/  @!P1 LDC.64 R2, c[0x0][0xc80] ;  /* 0x00032000ff029b82 */ /* 0x004e240000000a00 */
        /* <DEDUP_REMOVED lines=27> */
.L_x_10072:
[----:B------:R-:W-:Y:S02]  /*15c80*/  ULDC UR4, c[0x0][0xc38] ;  /* 0x00030e0000047ab9 */ /* 0x000fe40000000800 */
[----:B0-----:R-:W-:-:S04]  /*15c90*/  IMAD.U32 R16, RZ, RZ, UR4 ;  /* 0x00000004ff107e24 */ /* 0x001fc8000f8e00ff */
[----:B--2---:R-:W-:-:S04]  /*15ca0*/  IMAD R6, R6, R16, RZ ;  /* 0x0000001006067224 */ /* 0x004fc800078e02ff */
[----:B------:R-:W-:-:S05]  /*15cb0*/  IMAD.IADD R4, R4, 0x1, R6 ;  /* 0x0000000104047824 */ /* 0x000fca00078e0206 */
[----:B-1----:R-:W-:-:S13]  /*15cc0*/  ISETP.GT.AND P6, PT, R4, R0, PT ;  /* 0x000000000400720c */ /* 0x002fda0003fc4270 */
[----:B------:R-:W-:Y:S05]  /*15cd0*/  @P6 BRA `(.L_x_9964) ;  /* 0x00000000009c6947 */ /* 0x000fea0003800000 */
.L_x_9969:
        /* <DEDUP_REMOVED lines=14> */
.L_x_9967:
[----:B------:R-:W-:Y:S05]  /*15dc0*/  BSYNC B0 ;  /* 0x0000000000007941 */ /* 0x000fea0003800000 */
.L_x_9966:
        /* <DEDUP_REMOVED lines=17> */
[----:B------:R0:W1:Y:S02]  /*15ee0*/  SHFL.IDX PT, R6, R3, 0x1f, 0x1f ;  /* 0x03e01f0003067f89 */ /* 0x00006400000e0000 */
.L_x_10080:
[----:B------:R-:W-:Y:S02]  /*15ef0*/  ULDC UR4, c[0x0][0xc38] ;  /* 0x00030e0000047ab9 */ /* 0x000fe40000000800 */
[----:B------:R-:W-:-:S04]  /*15f00*/  IMAD.U32 R16, RZ, RZ, UR4 ;  /* 0x00000004ff107e24 */ /* 0x000fc8000f8e00ff */
[----:B-1----:R-:W-:-:S04]  /*15f10*/  IMAD R6, R6, R16, RZ ;  /* 0x0000001006067224 */ /* 0x002fc800078e02ff */
[----:B------:R-:W-:-:S05]  /*15f20*/  IMAD.IADD R4, R6, 0x1, R4 ;  /* 0x0000000106047824 */ /* 0x000fca00078e0204 */
[----:B------:R-:W-:-:S13]  /*15f30*/  ISETP.GT.AND P6, PT, R4, R0, PT ;  /* 0x000000000400720c */ /* 0x000fda0003fc4270 */
[----:B------:R-:W-:Y:S05]  /*15f40*/  @!P6 BRA `(.L_x_9969) ;  /* 0xfffffffc0064e947 */ /* 0x000fea000383ffff */
.L_x_9964:
        /* <DEDUP_REMOVED lines=8> */
.L_x_10084:
[----:B------:R-:W-:Y:S01]  /*15fd0*/  ISETP.NE.AND P0, PT, R5, RZ, PT ;  /* 0x000000ff0500720c */ /* 0x000fe20003f05270 */
[----:B-1----:R-:W-:-:S12]  /*15fe0*/  IMAD.MOV.U32 R2, RZ, RZ, RZ ;  /* 0x000000ffff027224 */ /* 0x002fd800078e00ff */
[----:B------:R-:W-:Y:S05]  /*15ff0*/  @!P0 BRA `(.L_x_9971) ;  /* 0x0000000000108947 */ /* 0x000fea0003800000 */
[----:B------:R-:W-:Y:S01]  /*16000*/  UMOV UR4, 0xffffffff ;  /* 0xffffffff00047882 */ /* 0x000fe20000000000 */
[----:B------:R-:W-:Y:S02]  /*16010*/  VIADD R12, R4, 0xffffffff ;  /* 0xffffffff040c7836 */ /* 0x000fe40000000000 */
[----:B------:R-:W-:Y:S05]  /*16020*/  BRA.DIV UR4, `(.L_x_9972) ;  /* 0x0000002e04607947 */ /* 0x000fea000b800000 */
[----:B------:R1:W3:Y:S02]  /*16030*/  SHFL.IDX PT, R2, R3, R12, 0x1f ;  /* 0x00001f0c03027589 */ /* 0x0002e400000e0000 */
.L_x_9971:
        /* <DEDUP_REMOVED lines=31> */
.L_x_9965:
[----:B------:R-:W-:Y:S01]  /*16230*/  UMOV UR4, URZ ;  /* 0x0000003f00047c82 */ /* 0x000fe20008000000 */
[----:B------:R-:W-:Y:S01]  /*16240*/  UMOV UR5, URZ ;  /* 0x0000003f00057c82 */ /* 0x000fe20008000000 */
[----:B------:R-:W-:Y:S01]  /*16250*/  ULDC UR6, c[0x0][0xc3c] ;  /* 0x00030f0000067ab9 */ /* 0x000fe20000000800 */
[----:B------:R-:W-:Y:S02]  /*16260*/  IMAD.MOV.U32 R16, RZ, RZ, R0 ;  /* 0x000000ffff107224 */ /* 0x000fe400078e0000 */
[----:B------:R-:W-:Y:S02]  /*16270*/  IMAD.U32 R17, RZ, RZ, UR4 ;  /* 0x00000004ff117e24 */ /* 0x000fe4000f8e00ff */
[----:B------:R-:W-:Y:S02]  /*16280*/  IMAD.U32 R18, RZ, RZ, UR5 ;  /* 0x00000005ff127e24 */ /* 0x000fe4000f8e00ff */
[----:B------:R-:W-:-:S07]  /*16290*/  IMAD.U32 R19, RZ, RZ, UR6 ;  /* 0x00000006ff137e24 */ /* 0x000fce000f8e00ff */
.L_x_9973:
        /* <DEDUP_REMOVED lines=12> */
.L_x_9962:
[----:B------:R-:W-:Y:S02]  /*16360*/  ULDC UR4, c[0x0][0xc3c] ;  /* 0x00030f0000047ab9 */ /* 0x000fe40000000800 */
[----:B----4-:R-:W-:-:S13]  /*16370*/  ISETP.GE.AND P0, PT, R19, UR4, PT ;  /* 0x0000000413007c0c */ /* 0x010fda000bf06270 */
[----:B------:R-:W-:Y:S05]  /*16380*/  @!P0 BRA `(.L_x_9974) ;  /* 0xffffff9800748947 */ /* 0x000fea000383ffff */
[----:B------:R-:W-:Y:S05]  /*16390*/  BSYNC B8 ;  /* 0x0000000000087941 */ /* 0x000fea0003800000 */
.L_x_9834:
[----:B---3--:R-:W3:Y:S01]  /*163a0*/  LDL.LU R0, [R1+0x3c] ;  /* 0x00003c0001007983 */ /* 0x008ee20000300800 */
[----:B------:R-:W-:Y:S01]  /*163b0*/  BSSY B0, `(.L_x_9975) ;  /* 0x000000b000007945 */ /* 0x000fe20003800000 */
[----:B------:R-:W4:Y:S01]  /*163c0*/  S2R R5, SR_CgaCtaId ;  /* 0x0000000000057919 */ /* 0x000f220000008800 */
[----:B---3--:R-:W-:-:S05]  /*163d0*/  VIADD R0, R0, 0x1 ;  /* 0x0000000100007836 */ /* 0x008fca0000000000 */
[----:B0-----:R-:W-:-:S04]  /*163e0*/  LEA.HI R2, R0, R0, RZ, 0x1 ;  /* 0x0000000000027211 */ /* 0x001fc800078f08ff */
[----:B--2---:R-:W-:-:S05]  /*163f0*/  LOP3.LUT R3, R2, 0xfffffffe, RZ, 0xc0, !PT ;  /* 0xfffffffe02037812 */ /* 0x004fca00078ec0ff */
[----:B------:R-:W-:Y:S01]  /*16400*/  IMAD.IADD R3, R0, 0x1, -R3 ;  /* 0x0000000100037824 */ /* 0x000fe200078e0a03 */
[----:B------:R-:W-:-:S04]  /*16410*/  MOV R0, 0x400 ;  /* 0x0000040000007802 */ /* 0x000fc80000000f00 */
[----:B----4-:R-:W-:Y:S02]  /*16420*/  LEA R0, R5, R0, 0x18 ;  /* 0x0000000005007211 */ /* 0x010fe400078ec0ff */
[----:B------:R-:W-:-:S04]  /*16430*/  SHF.L.U32 R3, R3, 0x1f, RZ ;  /* 0x0000001f03037819 */ /* 0x000fc800000006ff */
[----:B------:R-:W0:Y:S02]  /*16440*/  SYNCS.PHASECHK.TRANS64.TRYWAIT P0, [R0+URZ+0x22820], R3 ;  /* 0x02282003000075a7 */ /* 0x000e24000800017f */
[----:B0-----:R-:W-:Y:S05]  /*16450*/  @!P0 BRA `(.L_x_9976) ;  /* 0x00000028007c8947 */ /* 0x001fea0003800000 */
.L_x_10087:
[----:B------:R-:W-:Y:S05]  /*16460*/  BSYNC B0 ;  /* 0x0000000000007941 */ /* 0x000fea0003800000 */
.L_x_9975:
[----:B------:R-:W-:-:S03]  /*16470*/  UMOV UR4, 0xffffffff ;  /* 0xffffffff00047882 */ /* 0x000fc60000000000 */
[----:B------:R-:W-:Y:S05]  /*16480*/  BRA.DIV UR4, `(.L_x_9977) ;  /* 0x0000002a04847947 */ /* 0x000fea000b800000 */
[----:B------:R-:W2:Y:S02]  /*16490*/  S2R R2, SR_TID.X ;  /* 0x0000000000027919 */ /* 0x000ea40000002100 */
[----:B--2---:R-:W-:-:S04]  /*164a0*/  SHF.R.U32.HI R2, RZ, 0x5, R2 ;  /* 0x00000005ff027819 */ /* 0x004fc80000011602 */
[----:B------:R-:W-:-:S05]  /*164b0*/  LOP3.LUT R2, R2, 0x3, RZ, 0xc0, !PT ;  /* 0x0000000302027812 */ /* 0x000fca00078ec0ff */
[----:B------:R2:W3:Y:S02]  /*164c0*/  SHFL.IDX PT, R14, R2, RZ, 0x1f ;  /* 0x00001fff020e7589 */ /* 0x0004e400000e0000 */
.L_x_10090:
[----:B---3--:R-:W-:-:S13]  /*164d0*/  ISETP.NE.AND P0, PT, R14, RZ, PT ;  /* 0x000000ff0e00720c */ /* 0x008fda0003f05270 */
[----:B------:R-:W-:Y:S05]  /*164e0*/  @P0 BRA `(.L_x_9691) ;  /* 0x0000000000940947 */ /* 0x000fea0003800000 */
[----:B------:R-:W-:-:S03]  /*164f0*/  UMOV UR4, 0xffffffff ;  /* 0xffffffff00047882 */ /* 0x000fc60000000000 */
[----:B------:R-:W-:Y:S05]  /*16500*/  BRA.DIV UR4, `(.L_x_9978) ;  /* 0x0000002a04987947 */ /* 0x000fea000b800000 */
[----:B------:R-:W-:-:S13]  /*16510*/  ELECT P6, URZ, PT ;  /* 0x00000000003f782f */ /* 0x000fda00038c0000 */
.L_x_10093:
[----:B------:R-:W-:Y:S05]  /*16520*/  @!P6 BRA `(.L_x_9691) ;  /* 0x000000000084e947 */ /* 0x000fea0003800000 */
[----:B--2---:R-:W2:Y:S02]  /*16530*/  LDL.LU R2, [R1+0x60] ;  /* 0x0000600001027983 */ /* 0x004ea40000300800 */
[----:B--2---:R-:W-:-:S04]  /*16540*/  LOP3.LUT R2, R2, 0x2, RZ, 0xfc, !PT ;  /* 0x0000000202027812 */ /* 0x004fc800078efcff */
[----:B------:R-:W-:-:S13]  /*16550*/  ISETP.NE.AND P2, PT, R2, 0x3, PT ;  /* 0x000000030200780c */ /* 0x000fda0003f45270 */
[----:B------:R-:W-:Y:S05]  /*16560*/  @!P2 BRA `(.L_x_9979) ;  /* 0x000000000004a947 */ /* 0x000fea0003800000 */
[----:B------:R-:W-:Y:S01]  /*16570*/  BPT.TRAP 0x1 ;  /* 0x000000040000795c */ /* 0x000fe20000300000 */
.L_x_9979:
[----:B0-----:R-:W2:Y:S04]  /*16580*/  LDL R3, [R1+0x8] ;  /* 0x0000080001037983 */ /* 0x001ea80000100800 */
[----:B-1----:R-:W3:Y:S01]  /*16590*/  LDL.LU R7, [R1+0x14] ;  /* 0x0000140001077983 */ /* 0x002ee20000300800 */
        /* <DEDUP_REMOVED lines=12> */
.L_x_10094:
[----:B------:R-:W1:Y:S02]  /*16660*/  SYNCS.PHASECHK.TRANS64.TRYWAIT P0, [R7+URZ], R2 ;  /* 0x00000002070075a7 */ /* 0x000e64000800017f */
[----:B-1----:R-:W-:Y:S05]  /*16670*/  @!P0 BRA `(.L_x_9981) ;  /* 0x0000002800708947 */ /* 0x002fea0003800000 */
.L_x_10095:
[----:B------:R-:W-:Y:S05]  /*16680*/  @!P2 BRA `(.L_x_9982) ;  /* 0x000000000004a947 */ /* 0x000fea0003800000 */
[----:B------:R-:W-:Y:S01]  /*16690*/  BPT.TRAP 0x1 ;  /* 0x000000040000795c */ /* 0x000fe20000300000 */
.L_x_9982:
[----:B------:R-:W2:Y:S01]  /*166a0*/  LDL.LU R4, [R1+0x8] ;  /* 0x0000080001047983 */ /* 0x000ea20000300800 */
[----:B------:R-:W-:-:S05]  /*166b0*/  IADD3 R0, R0, 0x22860, RZ ;  /* 0x0002286000007810 */ /* 0x000fca0007ffe0ff */
[----:B--2---:R-:W-:-:S04]  /*166c0*/  IMAD R4, R4, 0x8, R0 ;  /* 0x0000000804047824 */ /* 0x004fc800078e0200 */
[----:B------:R-:W2:Y:S02]  /*166d0*/  SYNCS.PHASECHK.TRANS64.TRYWAIT P0, [R4+URZ], R5 ;  /* 0x00000005040075a7 */ /* 0x000ea4000800017f */
[----:B--2---:R-:W-:Y:S05]  /*166e0*/  @!P0 BRA `(.L_x_9983) ;  /* 0x0000002800688947 */ /* 0x004fea0003800000 */
.L_x_10096:
[----:B------:R-:W-:-:S07]  /*166f0*/  IMAD R3, R3, 0x8, R0 ;  /* 0x0000000803037824 */ /* 0x000fce00078e0200 */
.L_x_9984:
[----:B---3--:R3:W4:Y:S02]  /*16700*/  SYNCS.PHASECHK.TRANS64.TRYWAIT P0, [R3+URZ], R2 ;  /* 0x00000002030075a7 */ /* 0x008724000800017f */
[----:B----4-:R-:W-:Y:S05]  /*16710*/  @!P0 NANOSLEEP.SYNCS 0x989680 ;  /* 0x009896800000895d */ /* 0x010fea0003900000 */
[----:B------:R-:W4:Y:S02]  /*16720*/  @!P0 SYNCS.PHASECHK.TRANS64 P0, [R3+URZ], R2 ;  /* 0x00000002030085a7 */ /* 0x000f24000800007f */
[----:B----4-:R-:W-:Y:S05]  /*16730*/  @!P0 BRA `(.L_x_9984) ;  /* 0xfffffffc00f08947 */ /* 0x010fea000383ffff */
.L_x_9691:
[----:B------:R-:W-:Y:S05]  /*16740*/  BSYNC B9 ;  /* 0x0000000000097941 */ /* 0x000fea0003800000 */
.L_x_9688:
[----:B------:R-:W-:Y:S05]  /*16750*/  EXIT ;  /* 0x000000000000794d */ /* 0x000fea0003800000 */
.L_x_9709:
[----:B0-----:R0:W1:Y:S02]  /*16760*/  SYNCS.PHASECHK.TRANS64.TRYWAIT P6, [R97+URZ+0x22890], R108 ;  /* 0x0228906c610075a7 */ /* 0x00106400080c017f */
[----:B-1----:R-:W-:Y:S05]  /*16770*/  @!P6 NANOSLEEP.SYNCS 0x989680 ;  /* 0x009896800000e95d */ /* 0x002fea0003900000 */
[----:B------:R-:W1:Y:S02]  /*16780*/  @!P6 SYNCS.PHASECHK.TRANS64 P6, [R97+URZ+0x22890], R108 ;  /* 0x0228906c6100e5a7 */ /* 0x000e6400080c007f */
[----:B-1----:R-:W-:Y:S05]  /*16790*/  @!P6 BRA `(.L_x_9709) ;  /* 0xfffffffc00f0e947 */ /* 0x002fea000383ffff */
[----:B------:R-:W-:Y:S05]  /*167a0*/  BRA `(.L_x_9985) ;  /* 0xfffffec000e87947 */ /* 0x000fea000383ffff */
.L_x_9727:
[----:B0-----:R0:W1:Y:S02]  /*167b0*/  SYNCS.PHASECHK.TRANS64.TRYWAIT P5, [R97+URZ+0x22890], R108 ;  /* 0x0228906c610075a7 */ /* 0x00106400080a017f */
[----:B-1----:R-:W-:Y:S05]  /*167c0*/  @!P5 NANOSLEEP.SYNCS 0x989680 ;  /* 0x009896800000d95d */ /* 0x002fea0003900000 */
[----:B------:R-:W1:Y:S02]  /*167d0*/  @!P5 SYNCS.PHASECHK.TRANS64 P5, [R97+URZ+0x22890], R108 ;  /* 0x0228906c6100d5a7 */ /* 0x000e6400080a007f */
[----:B-1----:R-:W-:Y:S05]  /*167e0*/  @!P5 BRA `(.L_x_9727) ;  /* 0xfffffffc00f0d947 */ /* 0x002fea000383ffff */
[----:B------:R-:W-:Y:S05]  /*167f0*/  BRA `(.L_x_9986) ;  /* 0xfffffed400307947 */ /* 0x000fea000383ffff */
.L_x_9736:
[----:B0-----:R0:W1:Y:S02]  /*16800*/  SYNCS.PHASECHK.TRANS64.TRYWAIT P4, [R97+URZ+0x22890], R108 ;  /* 0x0228906c610075a7 */ /* 0x001064000808017f */
[----:B-1----:R-:W-:Y:S05]  /*16810*/  @!P4 NANOSLEEP.SYNCS 0x989680 ;  /* 0x009896800000c95d */ /* 0x002fea0003900000 */
[----:B------:R-:W1:Y:S02]  /*16820*/  @!P4 SYNCS.PHASECHK.TRANS64 P4, [R97+URZ+0x22890], R108 ;  /* 0x0228906c6100c5a7 */ /* 0x000e64000808007f */
[----:B-1----:R-:W-:Y:S05]  /*16830*/  @!P4 BRA `(.L_x_9736) ;  /* 0xfffffffc00f0c947 */ /* 0x002fea000383ffff */
[----:B------:R-:W-:Y:S05]  /*16840*/  BRA `(.L_x_9987) ;  /* 0xfffffee400207947 */ /* 0x000fea000383ffff */
.L_x_9742:
[----:B-1----:R1:W2:Y:S02]  /*16850*/  SYNCS.PHASECHK.TRANS64.TRYWAIT P3, [R97+URZ+0x228b0], R108 ;  /* 0x0228b06c610075a7 */ /* 0x0022a4000806017f */
[----:B--2---:R-:W-:Y:S05]  /*16860*/  @!P3 NANOSLEEP.SYNCS 0x989680 ;  /* 0x009896800000b95d */ /* 0x004fea0003900000 */
[----:B------:R-:W2:Y:S02]  /*16870*/  @!P3 SYNCS.PHASECHK.TRANS64 P3, [R97+URZ+0x228b0], R108 ;  /* 0x0228b06c6100b5a7 */ /* 0x000ea4000806007f */
[----:B--2---:R-:W-:Y:S05]  /*16880*/  @!P3 BRA `(.L_x_9742) ;  /* 0xfffffffc00f0b947 */ /* 0x004fea000383ffff */
[----:B------:R-:W-:Y:S05]  /*16890*/  BRA `(.L_x_9988) ;  /* 0xfffffee400b07947 */ /* 0x000fea000383ffff */
.L_x_9750:
        /* <DEDUP_REMOVED lines=8> */
.L_x_9990:
[----:B------:R-:W-:Y:S05]  /*16920*/  BSYNC B0 ;  /* 0x0000000000007941 */ /* 0x000fea0003800000 */
.L_x_9989:
[----:B------:R-:W-:Y:S05]  /*16930*/  BRA `(.L_x_9991) ;  /* 0xfffffef000547947 */ /* 0x000fea000383ffff */
.L_x_9762:
        /* <DEDUP_REMOVED lines=8> */
.L_x_9993:
[----:B------:R-:W-:Y:S05]  /*169c0*/  BSYNC B1 ;  /* 0x0000000000017941 */ /* 0x000fea0003800000 */
.L_x_9992:
        /* <DEDUP_REMOVED lines=8> */
.L_x_9994:
[----:B------:R-:W-:Y:S02]  /*16a50*/  IMAD.MOV.U32 R13, RZ, RZ, R27 ;  /* 0x000000ffff0d7224 */ /* 0x000fe400078e001b */
[----:B------:R-:W-:-:S07]  /*16a60*/  IMAD.MOV.U32 R3, RZ, RZ, R14 ;  /* 0x000000ffff037224 */ /* 0x000fce00078e000e */
[----:B------:R-:W-:Y:S05]  /*16a70*/  WARPSYNC.COLLECTIVE R15, `(.L_x_9995) ;  /* 0x000000000f087348 */ /* 0x000fea0003c00000 */
[----:B------:R0:W1:Y:S02]  /*16a80*/  SHFL.IDX P6, R14, R13, R12, R11 ;  /* 0x0000000c0d0e7389 */ /* 0x00006400000c000b */
[----:B01----:R-:W-:Y:S01]  /*16a90*/  ENDCOLLECTIVE ;  /* 0x000000000000791b */ /* 0x003fe20003800000 */
.L_x_9995:
[----:B------:R-:W-:Y:S02]  /*16aa0*/  IMAD.MOV.U32 R13, RZ, RZ, R26 ;  /* 0x000000ffff0d7224 */ /* 0x000fe400078e001a */
[----:B------:R-:W-:-:S07]  /*16ab0*/  IMAD.MOV.U32 R4, RZ, RZ, R14 ;  /* 0x000000ffff047224 */ /* 0x000fce00078e000e */
[----:B------:R-:W-:Y:S05]  /*16ac0*/  WARPSYNC.COLLECTIVE R15, `(.L_x_9996) ;  /* 0x000000000f087348 */ /* 0x000fea0003c00000 */
[----:B------:R0:W1:Y:S02]  /*16ad0*/  SHFL.IDX P6, R14, R13, R12, R11 ;  /* 0x0000000c0d0e7389 */ /* 0x00006400000c000b */
[----:B01----:R-:W-:Y:S01]  /*16ae0*/  ENDCOLLECTIVE ;  /* 0x000000000000791b */ /* 0x003fe20003800000 */
.L_x_9996:
[----:B------:R-:W-:Y:S05]  /*16af0*/  BRA `(.L_x_9997) ;  /* 0xfffffef400587947 */ /* 0x000fea000383ffff */
.L_x_9766:
[----:B0-----:R0:W1:Y:S02]  /*16b00*/  SYNCS.PHASECHK.TRANS64.TRYWAIT P0, [R18+URZ+0x22800], R15 ;  /* 0x0228000f120075a7 */ /* 0x001064000800017f */
[----:B-1----:R-:W-:Y:S05]  /*16b10*/  @!P0 NANOSLEEP.SYNCS 0x989680 ;  /* 0x009896800000895d */ /* 0x002fea0003900000 */
[----:B------:R-:W1:Y:S02]  /*16b20*/  @!P0 SYNCS.PHASECHK.TRANS64 P0, [R18+URZ+0x22800], R15 ;  /* 0x0228000f120085a7 */ /* 0x000e64000800007f */
[----:B-1----:R-:W-:Y:S05]  /*16b30*/  @!P0 BRA `(.L_x_9766) ;  /* 0xfffffffc00f08947 */ /* 0x002fea000383ffff */
[----:B------:R-:W-:Y:S05]  /*16b40*/  BRA `(.L_x_9998) ;  /* 0xfffffef8006c7947 */ /* 0x000fea000383ffff */
.L_x_9774:
        /* <DEDUP_REMOVED lines=8> */
.L_x_10000:
[----:B------:R-:W-:Y:S05]  /*16bd0*/  BSYNC B1 ;  /* 0x0000000000017941 */ /* 0x000fea0003800000 */
.L_x_9999:
        /* <DEDUP_REMOVED lines=8> */
.L_x_10001:
[----:B------:R-:W-:Y:S01]  /*16c60*/  MOV R13, R27 ;  /* 0x0000001b000d7202 */ /* 0x000fe20000000f00 */
[----:B------:R-:W-:-:S07]  /*16c70*/  IMAD.MOV.U32 R3, RZ, RZ, R14 ;  /* 0x000000ffff037224 */ /* 0x000fce00078e000e */
[----:B------:R-:W-:Y:S05]  /*16c80*/  WARPSYNC.COLLECTIVE R15, `(.L_x_10002) ;  /* 0x000000000f087348 */ /* 0x000fea0003c00000 */
[----:B------:R0:W1:Y:S02]  /*16c90*/  SHFL.IDX P6, R14, R13, R12, R11 ;  /* 0x0000000c0d0e7389 */ /* 0x00006400000c000b */
[----:B01----:R-:W-:Y:S01]  /*16ca0*/  ENDCOLLECTIVE ;  /* 0x000000000000791b */ /* 0x003fe20003800000 */
.L_x_10002:
[----:B------:R-:W-:Y:S02]  /*16cb0*/  IMAD.MOV.U32 R13, RZ, RZ, R26 ;  /* 0x000000ffff0d7224 */ /* 0x000fe400078e001a */
[----:B------:R-:W-:-:S07]  /*16cc0*/  IMAD.MOV.U32 R4, RZ, RZ, R14 ;  /* 0x000000ffff047224 */ /* 0x000fce00078e000e */
[----:B------:R-:W-:Y:S05]  /*16cd0*/  WARPSYNC.COLLECTIVE R15, `(.L_x_10003) ;  /* 0x000000000f087348 */ /* 0x000fea0003c00000 */
[----:B------:R0:W1:Y:S02]  /*16ce0*/  SHFL.IDX P6, R14, R13, R12, R11 ;  /* 0x0000000c0d0e7389 */ /* 0x00006400000c000b */
[----:B01----:R-:W-:Y:S01]  /*16cf0*/  ENDCOLLECTIVE ;  /* 0x000000000000791b */ /* 0x003fe20003800000 */
.L_x_10003:
[----:B------:R-:W-:Y:S05]  /*16d00*/  BRA `(.L_x_10004) ;  /* 0xffffff0000cc7947 */ /* 0x000fea000383ffff */
.L_x_9778:
[----:B0-----:R0:W1:Y:S02]  /*16d10*/  SYNCS.PHASECHK.TRANS64.TRYWAIT P1, [R18+URZ+0x22800], R13 ;  /* 0x0228000d120075a7 */ /* 0x001064000802017f */
[----:B-1----:R-:W-:Y:S05]  /*16d20*/  @!P1 NANOSLEEP.SYNCS 0x989680 ;  /* 0x009896800000995d */ /* 0x002fea0003900000 */
[----:B------:R-:W1:Y:S02]  /*16d30*/  @!P1 SYNCS.PHASECHK.TRANS64 P1, [R18+URZ+0x22800], R13 ;  /* 0x0228000d120095a7 */ /* 0x000e64000802007f */
[----:B-1----:R-:W-:Y:S05]  /*16d40*/  @!P1 BRA `(.L_x_9778) ;  /* 0xfffffffc00f09947 */ /* 0x002fea000383ffff */
[----:B------:R-:W-:Y:S05]  /*16d50*/  BRA `(.L_x_10005) ;  /* 0xffffff0400a87947 */ /* 0x000fea000383ffff */
.L_x_9784:
[----:B-1----:R1:W3:Y:S02]  /*16d60*/  SYNCS.PHASECHK.TRANS64.TRYWAIT P1, [R20+URZ+0x22830], R15 ;  /* 0x0228300f140075a7 */ /* 0x0022e4000802017f */
[----:B---3--:R-:W-:Y:S05]  /*16d70*/  @!P1 NANOSLEEP.SYNCS 0x989680 ;  /* 0x009896800000995d */ /* 0x008fea0003900000 */
[----:B------:R-:W3:Y:S02]  /*16d80*/  @!P1 SYNCS.PHASECHK.TRANS64 P1, [R20+URZ+0x22830], R15 ;  /* 0x0228300f140095a7 */ /* 0x000ee4000802007f */
[----:B---3--:R-:W-:Y:S05]  /*16d90*/  @!P1 BRA `(.L_x_9784) ;  /* 0xfffffffc00f09947 */ /* 0x008fea000383ffff */
[----:B------:R-:W-:Y:S05]  /*16da0*/  BRA `(.L_x_9783) ;  /* 0xffffff1000c07947 */ /* 0x000fea000383ffff */
.L_x_9789:
[----:B-1----:R1:W2:Y:S02]  /*16db0*/  SYNCS.PHASECHK.TRANS64.TRYWAIT P2, [R20+URZ+0x22850], R15 ;  /* 0x0228500f140075a7 */ /* 0x0022a4000804017f */
[----:B--2---:R-:W-:Y:S05]  /*16dc0*/  @!P2 NANOSLEEP.SYNCS 0x989680 ;  /* 0x009896800000a95d */ /* 0x004fea0003900000 */
[----:B------:R-:W2:Y:S02]  /*16dd0*/  @!P2 SYNCS.PHASECHK.TRANS64 P2, [R20+URZ+0x22850], R15 ;  /* 0x0228500f1400a5a7 */ /* 0x000ea4000804007f */
[----:B--2---:R-:W-:Y:S05]  /*16de0*/  @!P2 BRA `(.L_x_9789) ;  /* 0xfffffffc00f0a947 */ /* 0x004fea000383ffff */
[----:B------:R-:W-:Y:S05]  /*16df0*/  BRA `(.L_x_9788) ;  /* 0xffffff2800607947 */ /* 0x000fea000383ffff */
.L_x_9794:
[----:B-1----:R1:W2:Y:S02]  /*16e00*/  SYNCS.PHASECHK.TRANS64.TRYWAIT P3, [R21+URZ+0x22830], R217 ;  /* 0x022830d9150075a7 */ /* 0x0022a4000806017f */
[----:B--2---:R-:W-:Y:S05]  /*16e10*/  @!P3 NANOSLEEP.SYNCS 0x989680 ;  /* 0x009896800000b95d */ /* 0x004fea0003900000 */
[----:B------:R-:W2:Y:S02]  /*16e20*/  @!P3 SYNCS.PHASECHK.TRANS64 P3, [R21+URZ+0x22830], R217 ;  /* 0x022830d91500b5a7 */ /* 0x000ea4000806007f */
[----:B--2---:R-:W-:Y:S05]  /*16e30*/  @!P3 BRA `(.L_x_9794) ;  /* 0xfffffffc00f0b947 */ /* 0x004fea000383ffff */
[----:B------:R-:W-:Y:S05]  /*16e40*/  BRA `(.L_x_9793) ;  /* 0xffffff2c00947947 */ /* 0x000fea000383ffff */
.L_x_9799:
[----:B--2---:R2:W3:Y:S02]  /*16e50*/  SYNCS.PHASECHK.TRANS64.TRYWAIT P3, [R21+URZ+0x22850], R217 ;  /* 0x022850d9150075a7 */ /* 0x0044e4000806017f */
[----:B---3--:R-:W-:Y:S05]  /*16e60*/  @!P3 NANOSLEEP.SYNCS 0x989680 ;  /* 0x009896800000b95d */ /* 0x008fea0003900000 */
[----:B------:R-:W3:Y:S02]  /*16e70*/  @!P3 SYNCS.PHASECHK.TRANS64 P3, [R21+URZ+0x22850], R217 ;  /* 0x022850d91500b5a7 */ /* 0x000ee4000806007f */
[----:B---3--:R-:W-:Y:S05]  /*16e80*/  @!P3 BRA `(.L_x_9799) ;  /* 0xfffffffc00f0b947 */ /* 0x008fea000383ffff */
[----:B------:R-:W-:Y:S05]  /*16e90*/  BRA `(.L_x_9798) ;  /* 0xffffff4400f07947 */ /* 0x000fea000383ffff */
.L_x_9814:
[----:B------:R-:W-:Y:S02]  /*16ea0*/  IMAD.MOV.U32 R13, RZ, RZ, R4 ;  /* 0x000000ffff0d7224 */ /* 0x000fe400078e0004 */
[----:B------:R-:W-:Y:S02]  /*16eb0*/  IMAD.MOV.U32 R12, RZ, RZ, RZ ;  /* 0x000000ffff0c7224 */ /* 0x000fe400078e00ff */
[----:B------:R-:W-:Y:S02]  /*16ec0*/  IMAD.MOV.U32 R11, RZ, RZ, 0x181f ;  /* 0x0000181fff0b7424 */ /* 0x000fe400078e00ff */
[----:B------:R-:W-:-:S07]  /*16ed0*/  IMAD.MOV.U32 R15, RZ, RZ, -0x1 ;  /* 0xffffffffff0f7424 */ /* 0x000fce00078e00ff */
[----:B01----:R-:W-:Y:S05]  /*16ee0*/  WARPSYNC.COLLECTIVE R15, `(.L_x_10006) ;  /* 0x000000000f087348 */ /* 0x003fea0003c00000 */
[----:B------:R2:W3:Y:S02]  /*16ef0*/  SHFL.IDX P6, R14, R13, R12, R11 ;  /* 0x0000000c0d0e7389 */ /* 0x0004e400000c000b */
[----:B0123--:R-:W-:Y:S01]  /*16f00*/  ENDCOLLECTIVE ;  /* 0x000000000000791b */ /* 0x00ffe20003800000 */
.L_x_10006:
[----:B------:R-:W-:Y:S02]  /*16f10*/  IMAD.MOV.U32 R13, RZ, RZ, R3 ;  /* 0x000000ffff0d7224 */ /* 0x000fe400078e0003 */
[----:B------:R-:W-:-:S07]  /*16f20*/  IMAD.MOV.U32 R0, RZ, RZ, R14 ;  /* 0x000000ffff007224 */ /* 0x000fce00078e000e */
[----:B------:R-:W-:Y:S05]  /*16f30*/  WARPSYNC.COLLECTIVE R15, `(.L_x_10007) ;  /* 0x000000000f087348 */ /* 0x000fea0003c00000 */
[----:B------:R0:W1:Y:S02]  /*16f40*/  SHFL.IDX P6, R14, R13, R12, R11 ;  /* 0x0000000c0d0e7389 */ /* 0x00006400000c000b */
[----:B01----:R-:W-:Y:S01]  /*16f50*/  ENDCOLLECTIVE ;  /* 0x000000000000791b */ /* 0x003fe20003800000 */
.L_x_10007:
[----:B------:R-:W-:Y:S05]  /*16f60*/  BRA `(.L_x_10008) ;  /* 0xffffff7800d47947 */ /* 0x000fea000383ffff */
.L_x_9817:
[----:B------:R-:W-:Y:S01]  /*16f70*/  BSSY B1, `(.L_x_10009) ;  /* 0x0000008000017945 */ /* 0x000fe20003800000 */
[----:B---3--:R-:W-:Y:S02]  /*16f80*/  IMAD.MOV.U32 R13, RZ, RZ, R4 ;  /* 0x000000ffff0d7224 */ /* 0x008fe400078e0004 */
[----:B------:R-:W-:Y:S02]  /*16f90*/  IMAD.MOV.U32 R12, RZ, RZ, 0x1 ;  /* 0x00000001ff0c7424 */ /* 0x000fe400078e00ff */
[----:B------:R-:W-:Y:S02]  /*16fa0*/  IMAD.MOV.U32 R11, RZ, RZ, 0x181f ;  /* 0x0000181fff0b7424 */ /* 0x000fe400078e00ff */
[----:B------:R-:W-:-:S07]  /*16fb0*/  IMAD.MOV.U32 R15, RZ, RZ, -0x1 ;  /* 0xffffffffff0f7424 */ /* 0x000fce00078e00ff */
[----:B012-4-:R-:W-:Y:S05]  /*16fc0*/  WARPSYNC.COLLECTIVE R15, `(.L_x_10010) ;  /* 0x000000000f087348 */ /* 0x017fea0003c00000 */
[----:B----4-:R3:W4:Y:S02]  /*16fd0*/  SHFL.IDX P6, R14, R13, R12, R11 ;  /* 0x0000000c0d0e7389 */ /* 0x01072400000c000b */
[----:B01234-:R-:W-:Y:S01]  /*16fe0*/  ENDCOLLECTIVE ;  /* 0x000000000000791b */ /* 0x01ffe20003800000 */
.L_x_10010:
[----:B------:R-:W-:Y:S05]  /*16ff0*/  BSYNC B1 ;  /* 0x0000000000017941 */ /* 0x000fea0003800000 */
.L_x_10009:
        /* <DEDUP_REMOVED lines=8> */
.L_x_10011:
[----:B------:R-:W-:Y:S05]  /*17080*/  BRA `(.L_x_10012) ;  /* 0xffffff7c00087947 */ /* 0x000fea000383ffff */
.L_x_9820:
[----:B------:R-:W-:Y:S01]  /*17090*/  BSSY B1, `(.L_x_10013) ;  /* 0x0000008000017945 */ /* 0x000fe20003800000 */
[----:B0-----:R-:W-:Y:S02]  /*170a0*/  IMAD.MOV.U32 R13, RZ, RZ, R4 ;  /* 0x000000ffff0d7224 */ /* 0x001fe400078e0004 */
[----:B------:R-:W-:Y:S02]  /*170b0*/  IMAD.MOV.U32 R12, RZ, RZ, 0x2 ;  /* 0x00000002ff0c7424 */ /* 0x000fe400078e00ff */
[----:B------:R-:W-:Y:S02]  /*170c0*/  IMAD.MOV.U32 R11, RZ, RZ, 0x181f ;  /* 0x0000181fff0b7424 */ /* 0x000fe400078e00ff */
[----:B------:R-:W-:-:S07]  /*170d0*/  IMAD.MOV.U32 R15, RZ, RZ, -0x1 ;  /* 0xffffffffff0f7424 */ /* 0x000fce00078e00ff */
[----:B-1234-:R-:W-:Y:S05]  /*170e0*/  WARPSYNC.COLLECTIVE R15, `(.L_x_10014) ;  /* 0x000000000f087348 */ /* 0x01efea0003c00000 */
[----:B----4-:R0:W4:Y:S02]  /*170f0*/  SHFL.IDX P6, R14, R13, R12, R11 ;  /* 0x0000000c0d0e7389 */ /* 0x01012400000c000b */
[----:B01234-:R-:W-:Y:S01]  /*17100*/  ENDCOLLECTIVE ;  /* 0x000000000000791b */ /* 0x01ffe20003800000 */
.L_x_10014:
[----:B------:R-:W-:Y:S05]  /*17110*/  BSYNC B1 ;  /* 0x0000000000017941 */ /* 0x000fea0003800000 */
.L_x_10013:
        /* <DEDUP_REMOVED lines=8> */
.L_x_10015:
[----:B------:R-:W-:Y:S05]  /*171a0*/  BRA `(.L_x_10016) ;  /* 0xffffff7c00387947 */ /* 0x000fea000383ffff */
.L_x_9823:
[----:B------:R-:W-:Y:S01]  /*171b0*/  BSSY B1, `(.L_x_10017) ;  /* 0x0000008000017945 */ /* 0x000fe20003800000 */
[----:B0-----:R-:W-:Y:S01]  /*171c0*/  IMAD.MOV.U32 R13, RZ, RZ, R4 ;  /* 0x000000ffff0d7224 */ /* 0x001fe200078e0004 */
[----:B------:R-:W-:Y:S01]  /*171d0*/  MOV R15, 0xffffffff ;  /* 0xffffffff000f7802 */ /* 0x000fe20000000f00 */
[----:B------:R-:W-:Y:S02]  /*171e0*/  IMAD.MOV.U32 R12, RZ, RZ, 0x3 ;  /* 0x00000003ff0c7424 */ /* 0x000fe400078e00ff */
[----:B------:R-:W-:-:S07]  /*171f0*/  IMAD.MOV.U32 R11, RZ, RZ, 0x181f ;  /* 0x0000181fff0b7424 */ /* 0x000fce00078e00ff */
[----:B-1234-:R-:W-:Y:S05]  /*17200*/  WARPSYNC.COLLECTIVE R15, `(.L_x_10018) ;  /* 0x000000000f087348 */ /* 0x01efea0003c00000 */
[----:B------:R0:W0:Y:S02]  /*17210*/  SHFL.IDX P6, R14, R13, R12, R11 ;  /* 0x0000000c0d0e7389 */ /* 0x00002400000c000b */
[----:B01234-:R-:W-:Y:S01]  /*17220*/  ENDCOLLECTIVE ;  /* 0x000000000000791b */ /* 0x01ffe20003800000 */
.L_x_10018:
[----:B------:R-:W-:Y:S05]  /*17230*/  BSYNC B1 ;  /* 0x0000000000017941 */ /* 0x000fea0003800000 */
.L_x_10017:
        /* <DEDUP_REMOVED lines=8> */
.L_x_10019:
[----:B------:R-:W-:Y:S05]  /*172c0*/  BRA `(.L_x_10020) ;  /* 0xffffff7c00687947 */ /* 0x000fea000383ffff */
.L_x_9840:
        /* <DEDUP_REMOVED lines=11> */
.L_x_10022:
[----:B------:R-:W-:Y:S05]  /*17380*/  BSYNC B1 ;  /* 0x0000000000017941 */ /* 0x000fea0003800000 */
.L_x_10021:
[----:B------:R-:W-:Y:S05]  /*17390*/  BRA `(.L_x_10023) ;  /* 0xffffff9000387947 */ /* 0x000fea000383ffff */
.L_x_9842:
[----:B------:R-:W-:Y:S01]  /*173a0*/  BSSY B1, `(.L_x_10024) ;  /* 0x0000006000017945 */ /* 0x000fe20003800000 */
[----:B------:R-:W-:-:S07]  /*173b0*/  IMAD.MOV.U32 R15, RZ, RZ, -0x1 ;  /* 0xffffffffff0f7424 */ /* 0x000fce00078e00ff */
[----:B0-----:R-:W-:Y:S05]  /*173c0*/  WARPSYNC.COLLECTIVE R15, `(.L_x_10025) ;  /* 0x000000000f0c7348 */ /* 0x001fea0003c00000 */
[----:B------:R-:W-:Y:S02]  /*173d0*/  ELECT P6, UR62, PT ;  /* 0x00000000003e782f */ /* 0x000fe400038c0000 */
[----:B------:R-:W-:Y:S01]  /*173e0*/  MOV R14, UR62 ;  /* 0x0000003e000e7c02 */ /* 0x000fe20008000f00 */
[----:B0-----:R-:W-:Y:S10]  /*173f0*/  ENDCOLLECTIVE ;  /* 0x000000000000791b */ /* 0x001ff40003800000 */
.L_x_10025:
[----:B------:R-:W-:Y:S05]  /*17400*/  BSYNC B1 ;  /* 0x0000000000017941 */ /* 0x000fea0003800000 */
.L_x_10024:
[----:B------:R-:W-:Y:S05]  /*17410*/  BRA `(.L_x_9841) ;  /* 0xffffff9000307947 */ /* 0x000fea000383ffff */
.L_x_9844:
[----:B0-----:R-:W2:Y:S02]  /*17420*/  LDL R5, [R1+0x4] ;  /* 0x0000040001057983 */ /* 0x001ea40000100800 */
[----:B--2---:R0:W1:Y:S02]  /*17430*/  SYNCS.PHASECHK.TRANS64.TRYWAIT P0, [R5+URZ+0x22820], R4 ;  /* 0x02282004050075a7 */ /* 0x004064000800017f */
[----:B-1----:R-:W-:Y:S05]  /*17440*/  @!P0 NANOSLEEP.SYNCS 0x989680 ;  /* 0x009896800000895d */ /* 0x002fea0003900000 */
[----:B------:R-:W1:Y:S02]  /*17450*/  @!P0 SYNCS.PHASECHK.TRANS64 P0, [R5+URZ+0x22820], R4 ;  /* 0x02282004050085a7 */ /* 0x000e64000800007f */
[----:B-1----:R-:W-:Y:S05]  /*17460*/  @!P0 BRA `(.L_x_9844) ;  /* 0xfffffffc00ec8947 */ /* 0x002fea000383ffff */
[----:B------:R-:W-:Y:S05]  /*17470*/  BRA `(.L_x_10026) ;  /* 0xffffff9000407947 */ /* 0x000fea000383ffff */
.L_x_9848:
[----:B0-----:R0:W1:Y:S02]  /*17480*/  SYNCS.PHASECHK.TRANS64.TRYWAIT P0, [R4+URZ+0x228a0], R9 ;  /* 0x0228a009040075a7 */ /* 0x001064000800017f */
[----:B-1----:R-:W-:Y:S05]  /*17490*/  @!P0 NANOSLEEP.SYNCS 0x989680 ;  /* 0x009896800000895d */ /* 0x002fea0003900000 */
[----:B------:R-:W1:Y:S02]  /*174a0*/  @!P0 SYNCS.PHASECHK.TRANS64 P0, [R4+URZ+0x228a0], R9 ;  /* 0x0228a009040085a7 */ /* 0x000e64000800007f */
[----:B-1----:R-:W-:Y:S05]  /*174b0*/  @!P0 BRA `(.L_x_9848) ;  /* 0xfffffffc00f08947 */ /* 0x002fea000383ffff */
[----:B------:R-:W-:Y:S05]  /*174c0*/  BRA `(.L_x_10027) ;  /* 0xffffff9000687947 */ /* 0x000fea000383ffff */
.L_x_9853:
[----:B-1----:R1:W2:Y:S02]  /*174d0*/  SYNCS.PHASECHK.TRANS64.TRYWAIT P0, [R4+URZ+0x228c0], R9 ;  /* 0x0228c009040075a7 */ /* 0x0022a4000800017f */
[----:B--2---:R-:W-:Y:S05]  /*174e0*/  @!P0 NANOSLEEP.SYNCS 0x989680 ;  /* 0x009896800000895d */ /* 0x004fea0003900000 */
[----:B------:R-:W2:Y:S02]  /*174f0*/  @!P0 SYNCS.PHASECHK.TRANS64 P0, [R4+URZ+0x228c0], R9 ;  /* 0x0228c009040085a7 */ /* 0x000ea4000800007f */
[----:B--2---:R-:W-:Y:S05]  /*17500*/  @!P0 BRA `(.L_x_9853) ;  /* 0xfffffffc00f08947 */ /* 0x004fea000383ffff */
[----:B------:R-:W-:Y:S05]  /*17510*/  BRA `(.L_x_10028) ;  /* 0xffffff9000ec7947 */ /* 0x000fea000383ffff */
.L_x_9863:
[----:B0-----:R0:W1:Y:S02]  /*17520*/  SYNCS.PHASECHK.TRANS64.TRYWAIT P1, [R5+URZ+0x228a0], R6 ;  /* 0x0228a006050075a7 */ /* 0x001064000802017f */
[----:B-1----:R-:W-:Y:S05]  /*17530*/  @!P1 NANOSLEEP.SYNCS 0x989680 ;  /* 0x009896800000995d */ /* 0x002fea0003900000 */
[----:B------:R-:W1:Y:S02]  /*17540*/  @!P1 SYNCS.PHASECHK.TRANS64 P1, [R5+URZ+0x228a0], R6 ;  /* 0x0228a006050095a7 */ /* 0x000e64000802007f */
[----:B-1----:R-:W-:Y:S05]  /*17550*/  @!P1 BRA `(.L_x_9863) ;  /* 0xfffffffc00f09947 */ /* 0x002fea000383ffff */
[----:B------:R-:W-:Y:S05]  /*17560*/  BRA `(.L_x_10029) ;  /* 0xffffff9800847947 */ /* 0x000fea000383ffff */
.L_x_9868:
[----:B-1----:R1:W2:Y:S02]  /*17570*/  SYNCS.PHASECHK.TRANS64.TRYWAIT P1, [R5+URZ+0x228c0], R6 ;  /* 0x0228c006050075a7 */ /* 0x0022a4000802017f */
[----:B--2---:R-:W-:Y:S05]  /*17580*/  @!P1 NANOSLEEP.SYNCS 0x989680 ;  /* 0x009896800000995d */ /* 0x004fea0003900000 */
[----:B------:R-:W2:Y:S02]  /*17590*/  @!P1 SYNCS.PHASECHK.TRANS64 P1, [R5+URZ+0x228c0], R6 ;  /* 0x0228c006050095a7 */ /* 0x000ea4000802007f */
[----:B--2---:R-:W-:Y:S05]  /*175a0*/  @!P1 BRA `(.L_x_9868) ;  /* 0xfffffffc00f09947 */ /* 0x004fea000383ffff */
[----:B------:R-:W-:Y:S05]  /*175b0*/  BRA `(.L_x_10030) ;  /* 0xffffff9c00047947 */ /* 0x000fea000383ffff */
.L_x_9884:
        /* <DEDUP_REMOVED lines=11> */
.L_x_10032:
[----:B------:R-:W-:Y:S05]  /*17670*/  BSYNC B0 ;  /* 0x0000000000007941 */ /* 0x000fea0003800000 */
.L_x_10031:
[----:B------:R-:W-:Y:S05]  /*17680*/  BRA `(.L_x_10033) ;  /* 0xffffffa400f87947 */ /* 0x000fea000383ffff */
.L_x_9886:
[----:B------:R-:W-:Y:S01]  /*17690*/  BSSY B0, `(.L_x_10034) ;  /* 0x0000006000007945 */ /* 0x000fe20003800000 */
[----:B------:R-:W-:-:S07]  /*176a0*/  MOV R15, 0xffffffff ;  /* 0xffffffff000f7802 */ /* 0x000fce0000000f00 */
[----:B0-----:R-:W-:Y:S05]  /*176b0*/  WARPSYNC.COLLECTIVE R15, `(.L_x_10035) ;  /* 0x000000000f0c7348 */ /* 0x001fea0003c00000 */
[----:B------:R-:W-:Y:S02]  /*176c0*/  ELECT P6, UR62, PT ;  /* 0x00000000003e782f */ /* 0x000fe400038c0000 */
[----:B------:R-:W-:Y:S01]  /*176d0*/  MOV R14, UR62 ;  /* 0x0000003e000e7c02 */ /* 0x000fe20008000f00 */
[----:B0-----:R-:W-:Y:S10]  /*176e0*/  ENDCOLLECTIVE ;  /* 0x000000000000791b */ /* 0x001ff40003800000 */
.L_x_10035:
[----:B------:R-:W-:Y:S05]  /*176f0*/  BSYNC B0 ;  /* 0x0000000000007941 */ /* 0x000fea0003800000 */
.L_x_10034:
[----:B------:R-:W-:Y:S05]  /*17700*/  BRA `(.L_x_10036) ;  /* 0xffffffa800047947 */ /* 0x000fea000383ffff */
.L_x_9888:
[----:B0-----:R0:W1:Y:S02]  /*17710*/  SYNCS.PHASECHK.TRANS64.TRYWAIT P0, [R0+URZ+0x22840], R2 ;  /* 0x02284002000075a7 */ /* 0x001064000800017f */
[----:B-1----:R-:W-:Y:S05]  /*17720*/  @!P0 NANOSLEEP.SYNCS 0x989680 ;  /* 0x009896800000895d */ /* 0x002fea0003900000 */
[----:B------:R-:W1:Y:S02]  /*17730*/  @!P0 SYNCS.PHASECHK.TRANS64 P0, [R0+URZ+0x22840], R2 ;  /* 0x02284002000085a7 */ /* 0x000e64000800007f */
[----:B-1----:R-:W-:Y:S05]  /*17740*/  @!P0 BRA `(.L_x_9888) ;  /* 0xfffffffc00f08947 */ /* 0x002fea000383ffff */
[----:B------:R-:W-:Y:S05]  /*17750*/  BRA `(.L_x_10037) ;  /* 0xffffffa800707947 */ /* 0x000fea000383ffff */
.L_x_9892:
[----:B------:R-:W2:Y:S01]  /*17760*/  LDL.LU R11, [R1+0x54] ;  /* 0x00005400010b7983 */ /* 0x000ea20000300800 */
[----:B------:R-:W-:Y:S01]  /*17770*/  IMAD.MOV.U32 R13, RZ, RZ, R0 ;  /* 0x000000ffff0d7224 */ /* 0x000fe200078e0000 */
[----:B------:R-:W-:Y:S01]  /*17780*/  LOP3.LUT R8, R8, 0x7f, RZ, 0xc0, !PT ;  /* 0x0000007f08087812 */ /* 0x000fe200078ec0ff */
[----:B------:R-:W-:Y:S02]  /*17790*/  IMAD.MOV.U32 R12, RZ, RZ, RZ ;  /* 0x000000ffff0c7224 */ /* 0x000fe400078e00ff */
[----:B------:R-:W-:Y:S01]  /*177a0*/  IMAD.MOV.U32 R15, RZ, RZ, -0x1 ;  /* 0xffffffffff0f7424 */ /* 0x000fe200078e00ff */
[----:B------:R-:W-:-:S05]  /*177b0*/  SHF.R.U32.HI R5, RZ, 0x3, R8 ;  /* 0x00000003ff057819 */ /* 0x000fca0000011608 */
[----:B------:R-:W-:-:S04]  /*177c0*/  IMAD.IADD R2, R5, 0x1, R17 ;  /* 0x0000000105027824 */ /* 0x000fc800078e0211 */
[C---:B------:R-:W-:Y:S01]  /*177d0*/  VIADD R5, R2.reuse, 0x10 ;  /* 0x0000001002057836 */ /* 0x040fe20000000000 */
[----:B------:R-:W-:Y:S01]  /*177e0*/  IADD3 R8, R2, 0x60, RZ ;  /* 0x0000006002087810 */ /* 0x000fe20007ffe0ff */
[----:B--2---:R-:W-:Y:S02]  /*177f0*/  IMAD R3, R11, R7, RZ ;  /* 0x000000070b037224 */ /* 0x004fe400078e02ff */
[----:B------:R-:W-:-:S03]  /*17800*/  IMAD.MOV.U32 R11, RZ, RZ, 0x181f ;  /* 0x0000181fff0b7424 */ /* 0x000fc600078e00ff */
[----:B------:R-:W-:-:S13]  /*17810*/  ISETP.GE.AND P1, PT, R2, R3, PT ;  /* 0x000000030200720c */ /* 0x000fda0003f26270 */
[----:B-----5:R-:W-:Y:S05]  /*17820*/  WARPSYNC.COLLECTIVE R15, `(.L_x_10038) ;  /* 0x000000000f087348 */ /* 0x020fea0003c00000 */
[----:B------:R0:W1:Y:S02]  /*17830*/  SHFL.IDX P6, R14, R13, R12, R11 ;  /* 0x0000000c0d0e7389 */ /* 0x00006400000c000b */
[----:B01---5:R-:W-:Y:S01]  /*17840*/  ENDCOLLECTIVE ;  /* 0x000000000000791b */ /* 0x023fe20003800000 */
.L_x_10038:
[----:B------:R-:W-:Y:S02]  /*17850*/  IMAD.MOV.U32 R13, RZ, RZ, R4 ;  /* 0x000000ffff0d7224 */ /* 0x000fe400078e0004 */
[----:B------:R-:W-:-:S07]  /*17860*/  IMAD.MOV.U32 R6, RZ, RZ, R14 ;  /* 0x000000ffff067224 */ /* 0x000fce00078e000e */
[----:B------:R-:W-:Y:S05]  /*17870*/  WARPSYNC.COLLECTIVE R15, `(.L_x_10039) ;  /* 0x000000000f087348 */ /* 0x000fea0003c00000 */
[----:B------:R0:W1:Y:S02]  /*17880*/  SHFL.IDX P6, R14, R13, R12, R11 ;  /* 0x0000000c0d0e7389 */ /* 0x00006400000c000b */
[----:B01----:R-:W-:Y:S01]  /*17890*/  ENDCOLLECTIVE ;  /* 0x000000000000791b */ /* 0x003fe20003800000 */
.L_x_10039:
[----:B------:R-:W-:Y:S02]  /*178a0*/  IMAD.MOV.U32 R13, RZ, RZ, R0 ;  /* 0x000000ffff0d7224 */ /* 0x000fe400078e0000 */
[----:B------:R-:W-:Y:S02]  /*178b0*/  IMAD.MOV.U32 R12, RZ, RZ, 0x1 ;  /* 0x00000001ff0c7424 */ /* 0x000fe400078e00ff */
[----:B------:R-:W-:-:S07]  /*178c0*/  IMAD.MOV.U32 R7, RZ, RZ, R14 ;  /* 0x000000ffff077224 */ /* 0x000fce00078e000e */
[----:B------:R-:W-:Y:S05]  /*178d0*/  WARPSYNC.COLLECTIVE R15, `(.L_x_10040) ;  /* 0x000000000f087348 */ /* 0x000fea0003c00000 */
[----:B------:R0:W1:Y:S02]  /*178e0*/  SHFL.IDX P6, R14, R13, R12, R11 ;  /* 0x0000000c0d0e7389 */ /* 0x00006400000c000b */
[----:B01----:R-:W-:Y:S01]  /*178f0*/  ENDCOLLECTIVE ;  /* 0x000000000000791b */ /* 0x003fe20003800000 */
.L_x_10040:
        /* <DEDUP_REMOVED lines=15> */
.L_x_10041:
[----:B------:R-:W-:Y:S02]  /*179f0*/  IMAD.MOV.U32 R13, RZ, RZ, R0 ;  /* 0x000000ffff0d7224 */ /* 0x000fe400078e0000 */
[----:B------:R-:W-:Y:S01]  /*17a00*/  IMAD.MOV.U32 R12, RZ, RZ, 0x2 ;  /* 0x00000002ff0c7424 */ /* 0x000fe200078e00ff */
[----:B------:R-:W-:-:S07]  /*17a10*/  MOV R5, R14 ;  /* 0x0000000e00057202 */ /* 0x000fce0000000f00 */
[----:B------:R-:W-:Y:S05]  /*17a20*/  WARPSYNC.COLLECTIVE R15, `(.L_x_10042) ;  /* 0x000000000f087348 */ /* 0x000fea0003c00000 */
[----:B------:R0:W1:Y:S02]  /*17a30*/  SHFL.IDX P6, R14, R13, R12, R11 ;  /* 0x0000000c0d0e7389 */ /* 0x00006400000c000b */
[----:B01----:R-:W-:Y:S01]  /*17a40*/  ENDCOLLECTIVE ;  /* 0x000000000000791b */ /* 0x003fe20003800000 */
.L_x_10042:
        /* <DEDUP_REMOVED lines=15> */
.L_x_10043:
[----:B------:R-:W-:Y:S01]  /*17b40*/  IMAD.MOV.U32 R13, RZ, RZ, R0 ;  /* 0x000000ffff0d7224 */ /* 0x000fe200078e0000 */
[----:B------:R-:W-:Y:S01]  /*17b50*/  MOV R12, 0x3 ;  /* 0x00000003000c7802 */ /* 0x000fe20000000f00 */
[----:B------:R-:W-:-:S07]  /*17b60*/  IMAD.MOV.U32 R5, RZ, RZ, R14 ;  /* 0x000000ffff057224 */ /* 0x000fce00078e000e */
[----:B------:R-:W-:Y:S05]  /*17b70*/  WARPSYNC.COLLECTIVE R15, `(.L_x_10044) ;  /* 0x000000000f087348 */ /* 0x000fea0003c00000 */
[----:B------:R0:W1:Y:S02]  /*17b80*/  SHFL.IDX P6, R14, R13, R12, R11 ;  /* 0x0000000c0d0e7389 */ /* 0x00006400000c000b */
[----:B01----:R-:W-:Y:S01]  /*17b90*/  ENDCOLLECTIVE ;  /* 0x000000000000791b */ /* 0x003fe20003800000 */
.L_x_10044:
        /* <DEDUP_REMOVED lines=15> */
.L_x_10045:
[----:B------:R-:W-:Y:S02]  /*17c90*/  IMAD.MOV.U32 R13, RZ, RZ, R0 ;  /* 0x000000ffff0d7224 */ /* 0x000fe400078e0000 */
[----:B------:R-:W-:Y:S02]  /*17ca0*/  IMAD.MOV.U32 R12, RZ, RZ, 0x4 ;  /* 0x00000004ff0c7424 */ /* 0x000fe400078e00ff */
[----:B------:R-:W-:-:S07]  /*17cb0*/  IMAD.MOV.U32 R5, RZ, RZ, R14 ;  /* 0x000000ffff057224 */ /* 0x000fce00078e000e */
[----:B------:R-:W-:Y:S05]  /*17cc0*/  WARPSYNC.COLLECTIVE R15, `(.L_x_10046) ;  /* 0x000000000f087348 */ /* 0x000fea0003c00000 */
[----:B------:R0:W1:Y:S02]  /*17cd0*/  SHFL.IDX P6, R14, R13, R12, R11 ;  /* 0x0000000c0d0e7389 */ /* 0x00006400000c000b */
[----:B01----:R-:W-:Y:S01]  /*17ce0*/  ENDCOLLECTIVE ;  /* 0x000000000000791b */ /* 0x003fe20003800000 */
.L_x_10046:
        /* <DEDUP_REMOVED lines=15> */
.L_x_10047:
[----:B------:R-:W-:Y:S02]  /*17de0*/  IMAD.MOV.U32 R13, RZ, RZ, R0 ;  /* 0x000000ffff0d7224 */ /* 0x000fe400078e0000 */
[----:B------:R-:W-:Y:S02]  /*17df0*/  IMAD.MOV.U32 R12, RZ, RZ, 0x5 ;  /* 0x00000005ff0c7424 */ /* 0x000fe400078e00ff */
[----:B------:R-:W-:-:S07]  /*17e00*/  IMAD.MOV.U32 R5, RZ, RZ, R14 ;  /* 0x000000ffff057224 */ /* 0x000fce00078e000e */
[----:B------:R-:W-:Y:S05]  /*17e10*/  WARPSYNC.COLLECTIVE R15, `(.L_x_10048) ;  /* 0x000000000f087348 */ /* 0x000fea0003c00000 */
[----:B------:R0:W1:Y:S02]  /*17e20*/  SHFL.IDX P6, R14, R13, R12, R11 ;  /* 0x0000000c0d0e7389 */ /* 0x00006400000c000b */
[----:B01----:R-:W-:Y:S01]  /*17e30*/  ENDCOLLECTIVE ;  /* 0x000000000000791b */ /* 0x003fe20003800000 */
.L_x_10048:
[----:B------:R-:W-:-:S05]  /*17e40*/  @!P1 LEA R5, P2, R9, R5, 0x1 ;  /* 0x0000000509059211 */ /* 0x000fca00078408ff */
[----:B------:R-:W-:-:S04]  /*17e50*/  @!P1 IMAD.X R6, RZ, RZ, R6, P2 ;  /* 0x000000ffff069224 */ /* 0x000fc800010e0606 */
[----:B------:R-:W-:Y:S01]  /*17e60*/  @!P1 IMAD.MOV.U32 R7, RZ, RZ, R6 ;  /* 0x000000ffff079224 */ /* 0x000fe200078e0006 */
[----:B------:R-:W-:Y:S01]  /*17e70*/  @!P1 MOV R6, R5 ;  /* 0x0000000500069202 */ /* 0x000fe20000000f00 */
[----:B------:R-:W-:Y:S02]  /*17e80*/  IMAD.MOV.U32 R13, RZ, RZ, R4 ;  /* 0x000000ffff0d7224 */ /* 0x000fe400078e0004 */
[----:B------:R-:W-:Y:S02]  /*17e90*/  VIADD R5, R2, 0x50 ;  /* 0x0000005002057836 */ /* 0x000fe40000000000 */
[----:B------:R-:W-:Y:S01]  /*17ea0*/  @!PT LDS RZ, [RZ] ;  /* 0x00000000fffff984 */ /* 0x000fe20000000800 */
[----:B------:R-:W-:Y:S01]  /*17eb0*/  @!PT LDS RZ, [RZ] ;  /* 0x00000000fffff984 */ /* 0x000fe20000000800 */
[----:B------:R-:W-:Y:S01]  /*17ec0*/  @!PT LDS RZ, [RZ] ;  /* 0x00000000fffff984 */ /* 0x000fe20000000800 */
[----:B------:R0:W-:Y:S03]  /*17ed0*/  @!P1 LDGSTS.E.BYPASS.LTC128B.128 [R10+0x1a400], desc[UR40][R6.64], !P0 ;  /* 0x1a400000060a9fae */ /* 0x0001e6000c101d68 */
[----:B------:R-:W-:Y:S01]  /*17ee0*/  ISETP.GE.AND P1, PT, R5, R3, PT ;  /* 0x000000030500720c */ /* 0x000fe20003f26270 */
[----:B0-----:R-:W-:-:S12]  /*17ef0*/  IMAD.MOV.U32 R6, RZ, RZ, R14 ;  /* 0x000000ffff067224 */ /* 0x001fd800078e000e */
[----:B------:R-:W-:Y:S05]  /*17f00*/  WARPSYNC.COLLECTIVE R15, `(.L_x_10049) ;  /* 0x000000000f087348 */ /* 0x000fea0003c00000 */
[----:B------:R0:W1:Y:S02]  /*17f10*/  SHFL.IDX P6, R14, R13, R12, R11 ;  /* 0x0000000c0d0e7389 */ /* 0x00006400000c000b */
[----:B01----:R-:W-:Y:S01]  /*17f20*/  ENDCOLLECTIVE ;  /* 0x000000000000791b */ /* 0x003fe20003800000 */
.L_x_10049:
[----:B------:R-:W-:Y:S02]  /*17f30*/  IMAD.MOV.U32 R13, RZ, RZ, R0 ;  /* 0x000000ffff0d7224 */ /* 0x000fe400078e0000 */
[----:B------:R-:W-:Y:S02]  /*17f40*/  IMAD.MOV.U32 R12, RZ, RZ, 0x6 ;  /* 0x00000006ff0c7424 */ /* 0x000fe400078e00ff */
[----:B------:R-:W-:-:S07]  /*17f50*/  IMAD.MOV.U32 R5, RZ, RZ, R14 ;  /* 0x000000ffff057224 */ /* 0x000fce00078e000e */
[----:B------:R-:W-:Y:S05]  /*17f60*/  WARPSYNC.COLLECTIVE R15, `(.L_x_10050) ;  /* 0x000000000f087348 */ /* 0x000fea0003c00000 */
[----:B------:R0:W1:Y:S02]  /*17f70*/  SHFL.IDX P6, R14, R13, R12, R11 ;  /* 0x0000000c0d0e7389 */ /* 0x00006400000c000b */
[----:B01----:R-:W-:Y:S01]  /*17f80*/  ENDCOLLECTIVE ;  /* 0x000000000000791b */ /* 0x003fe20003800000 */
.L_x_10050:
        /* <DEDUP_REMOVED lines=14> */
.L_x_10051:
[----:B------:R-:W-:Y:S02]  /*18070*/  IMAD.MOV.U32 R13, RZ, RZ, R0 ;  /* 0x000000ffff0d7224 */ /* 0x000fe400078e0000 */
[----:B------:R-:W-:Y:S02]  /*18080*/  IMAD.MOV.U32 R12, RZ, RZ, 0x7 ;  /* 0x00000007ff0c7424 */ /* 0x000fe400078e00ff */
[----:B------:R-:W-:-:S07]  /*18090*/  IMAD.MOV.U32 R5, RZ, RZ, R14 ;  /* 0x000000ffff057224 */ /* 0x000fce00078e000e */
[----:B------:R-:W-:Y:S05]  /*180a0*/  WARPSYNC.COLLECTIVE R15, `(.L_x_10052) ;  /* 0x000000000f087348 */ /* 0x000fea0003c00000 */
[----:B------:R0:W1:Y:S02]  /*180b0*/  SHFL.IDX P6, R14, R13, R12, R11 ;  /* 0x0000000c0d0e7389 */ /* 0x00006400000c000b */
[----:B01----:R-:W-:Y:S01]  /*180c0*/  ENDCOLLECTIVE ;  /* 0x000000000000791b */ /* 0x003fe20003800000 */
.L_x_10052:
        /* <DEDUP_REMOVED lines=13> */
.L_x_10053:
[----:B------:R-:W-:Y:S01]  /*181a0*/  IMAD.MOV.U32 R4, RZ, RZ, R14 ;  /* 0x000000ffff047224 */ /* 0x000fe200078e000e */
[----:B------:R-:W-:Y:S06]  /*181b0*/  BRA `(.L_x_10054) ;  /* 0xffffffac001c7947 */ /* 0x000fec000383ffff */
.L_x_9895:
[----:B0-----:R-:W2:Y:S02]  /*181c0*/  LDL R2, [R1+0x4] ;  /* 0x0000040001027983 */ /* 0x001ea40000100800 */
[----:B--2---:R0:W2:Y:S02]  /*181d0*/  SYNCS.PHASECHK.TRANS64.TRYWAIT P0, [R2+URZ+0x22820], R0 ;  /* 0x02282000020075a7 */ /* 0x0040a4000800017f */
[----:B--2---:R-:W-:Y:S05]  /*181e0*/  @!P0 NANOSLEEP.SYNCS 0x989680 ;  /* 0x009896800000895d */ /* 0x004fea0003900000 */
[----:B------:R-:W2:Y:S02]  /*181f0*/  @!P0 SYNCS.PHASECHK.TRANS64 P0, [R2+URZ+0x22820], R0 ;  /* 0x02282000020085a7 */ /* 0x000ea4000800007f */
[----:B--2---:R-:W-:Y:S05]  /*18200*/  @!P0 BRA `(.L_x_9895) ;  /* 0xfffffffc00ec8947 */ /* 0x004fea000383ffff */
[----:B------:R-:W-:Y:S05]  /*18210*/  BRA `(.L_x_10055) ;  /* 0xffffffac00887947 */ /* 0x000fea000383ffff */
.L_x_9899:
[----:B0-----:R0:W2:Y:S02]  /*18220*/  SYNCS.PHASECHK.TRANS64.TRYWAIT P0, [R2+URZ+0x22860], R0 ;  /* 0x02286000020075a7 */ /* 0x0010a4000800017f */
[----:B--2---:R-:W-:Y:S05]  /*18230*/  @!P0 NANOSLEEP.SYNCS 0x989680 ;  /* 0x009896800000895d */ /* 0x004fea0003900000 */
[----:B------:R-:W2:Y:S02]  /*18240*/  @!P0 SYNCS.PHASECHK.TRANS64 P0, [R2+URZ+0x22860], R0 ;  /* 0x02286000020085a7 */ /* 0x000ea4000800007f */
[----:B--2---:R-:W-:Y:S05]  /*18250*/  @!P0 BRA `(.L_x_9899) ;  /* 0xfffffffc00f08947 */ /* 0x004fea000383ffff */
[----:B------:R-:W-:Y:S05]  /*18260*/  BRA `(.L_x_10056) ;  /* 0xffffffac00b87947 */ /* 0x000fea000383ffff */
.L_x_9914:
[----:B-1----:R1:W2:Y:S02]  /*18270*/  SYNCS.PHASECHK.TRANS64.TRYWAIT P0, [R2+URZ+0x22840], R5 ;  /* 0x02284005020075a7 */ /* 0x0022a4000800017f */
[----:B--2---:R-:W-:Y:S05]  /*18280*/  @!P0 NANOSLEEP.SYNCS 0x989680 ;  /* 0x009896800000895d */ /* 0x004fea0003900000 */
[----:B------:R-:W2:Y:S02]  /*18290*/  @!P0 SYNCS.PHASECHK.TRANS64 P0, [R2+URZ+0x22840], R5 ;  /* 0x02284005020085a7 */ /* 0x000ea4000800007f */
[----:B--2---:R-:W-:Y:S05]  /*182a0*/  @!P0 BRA `(.L_x_9914) ;  /* 0xfffffffc00f08947 */ /* 0x004fea000383ffff */
[----:B------:R-:W-:Y:S05]  /*182b0*/  BRA `(.L_x_10057) ;  /* 0xffffffb400e87947 */ /* 0x000fea000383ffff */
.L_x_9919:
[----:B0-----:R0:W2:Y:S02]  /*182c0*/  SYNCS.PHASECHK.TRANS64.TRYWAIT P0, [R2+URZ+0x22860], R5 ;  /* 0x02286005020075a7 */ /* 0x0010a4000800017f */
[----:B--2---:R-:W-:Y:S05]  /*182d0*/  @!P0 NANOSLEEP.SYNCS 0x989680 ;  /* 0x009896800000895d */ /* 0x004fea0003900000 */
[----:B------:R-:W2:Y:S02]  /*182e0*/  @!P0 SYNCS.PHASECHK.TRANS64 P0, [R2+URZ+0x22860], R5 ;  /* 0x02286005020085a7 */ /* 0x000ea4000800007f */
[----:B--2---:R-:W-:Y:S05]  /*182f0*/  @!P0 BRA `(.L_x_9919) ;  /* 0xfffffffc00f08947 */ /* 0x004fea000383ffff */
[----:B------:R-:W-:Y:S05]  /*18300*/  BRA `(.L_x_10058) ;  /* 0xffffffb800707947 */ /* 0x000fea000383ffff */
.L_x_9930:
[----:B0-----:R0:W1:Y:S02]  /*18310*/  SYNCS.PHASECHK.TRANS64.TRYWAIT P0, [R3+URZ+0x22840], R2 ;  /* 0x02284002030075a7 */ /* 0x001064000800017f */
[----:B-1----:R-:W-:Y:S05]  /*18320*/  @!P0 NANOSLEEP.SYNCS 0x989680 ;  /* 0x009896800000895d */ /* 0x002fea0003900000 */
[----:B------:R-:W1:Y:S02]  /*18330*/  @!P0 SYNCS.PHASECHK.TRANS64 P0, [R3+URZ+0x22840], R2 ;  /* 0x02284002030085a7 */ /* 0x000e64000800007f */
[----:B-1----:R-:W-:Y:S05]  /*18340*/  @!P0 BRA `(.L_x_9930) ;  /* 0xfffffffc00f08947 */ /* 0x002fea000383ffff */
[----:B------:R-:W-:Y:S05]  /*18350*/  BRA `(.L_x_10059) ;  /* 0xffffffc000807947 */ /* 0x000fea000383ffff */
.L_x_9935:
[----:B-1----:R1:W2:Y:S02]  /*18360*/  SYNCS.PHASECHK.TRANS64.TRYWAIT P0, [R3+URZ+0x22860], R2 ;  /* 0x02286002030075a7 */ /* 0x0022a4000800017f */
[----:B--2---:R-:W-:Y:S05]  /*18370*/  @!P0 NANOSLEEP.SYNCS 0x989680 ;  /* 0x009896800000895d */ /* 0x004fea0003900000 */
[----:B------:R-:W2:Y:S02]  /*18380*/  @!P0 SYNCS.PHASECHK.TRANS64 P0, [R3+URZ+0x22860], R2 ;  /* 0x02286002030085a7 */ /* 0x000ea4000800007f */
[----:B--2---:R-:W-:Y:S05]  /*18390*/  @!P0 BRA `(.L_x_9935) ;  /* 0xfffffffc00f08947 */ /* 0x004fea000383ffff */
[----:B------:R-:W-:Y:S05]  /*183a0*/  BRA `(.L_x_10060) ;  /* 0xffffffc400047947 */ /* 0x000fea000383ffff */
.L_x_9946:
[----:B0-----:R0:W1:Y:S02]  /*183b0*/  SYNCS.PHASECHK.TRANS64.TRYWAIT P0, [R3+URZ+0x22840], R2 ;  /* 0x02284002030075a7 */ /* 0x001064000800017f */
[----:B-1----:R-:W-:Y:S05]  /*183c0*/  @!P0 NANOSLEEP.SYNCS 0x989680 ;  /* 0x009896800000895d */ /* 0x002fea0003900000 */
[----:B------:R-:W1:Y:S02]  /*183d0*/  @!P0 SYNCS.PHASECHK.TRANS64 P0, [R3+URZ+0x22840], R2 ;  /* 0x02284002030085a7 */ /* 0x000e64000800007f */
[----:B-1----:R-:W-:Y:S05]  /*183e0*/  @!P0 BRA `(.L_x_9946) ;  /* 0xfffffffc00f08947 */ /* 0x002fea000383ffff */
[----:B------:R-:W-:Y:S05]  /*183f0*/  BRA `(.L_x_10061) ;  /* 0xffffffc800f07947 */ /* 0x000fea000383ffff */
.L_x_9951:
[----:B-1----:R1:W2:Y:S02]  /*18400*/  SYNCS.PHASECHK.TRANS64.TRYWAIT P0, [R3+URZ+0x22860], R2 ;  /* 0x02286002030075a7 */ /* 0x0022a4000800017f */
[----:B--2---:R-:W-:Y:S05]  /*18410*/  @!P0 NANOSLEEP.SYNCS 0x989680 ;  /* 0x009896800000895d */ /* 0x004fea0003900000 */
[----:B------:R-:W2:Y:S02]  /*18420*/  @!P0 SYNCS.PHASECHK.TRANS64 P0, [R3+URZ+0x22860], R2 ;  /* 0x02286002030085a7 */ /* 0x000ea4000800007f */
[----:B--2---:R-:W-:Y:S05]  /*18430*/  @!P0 BRA `(.L_x_9951) ;  /* 0xfffffffc00f08947 */ /* 0x004fea000383ffff */
[----:B------:R-:W-:Y:S05]  /*18440*/  BRA `(.L_x_10062) ;  /* 0xffffffcc00787947 */ /* 0x000fea000383ffff */
.L_x_9963:
[----:B------:R-:W-:Y:S01]  /*18450*/  BSSY B0, `(.L_x_10063) ;  /* 0x0000008000007945 */ /* 0x000fe20003800000 */
[----:B------:R-:W-:Y:S02]  /*18460*/  IMAD.MOV.U32 R13, RZ, RZ, R16 ;  /* 0x000000ffff0d7224 */ /* 0x000fe400078e0010 */
[----:B------:R-:W-:Y:S02]  /*18470*/  IMAD.MOV.U32 R12, RZ, RZ, RZ ;  /* 0x000000ffff0c7224 */ /* 0x000fe400078e00ff */
[----:B------:R-:W-:Y:S02]  /*18480*/  IMAD.MOV.U32 R11, RZ, RZ, 0x1f ;  /* 0x0000001fff0b7424 */ /* 0x000fe400078e00ff */
[----:B------:R-:W-:-:S07]  /*18490*/  IMAD.MOV.U32 R15, RZ, RZ, -0x1 ;  /* 0xffffffffff0f7424 */ /* 0x000fce00078e00ff */
[----:B--2--5:R-:W-:Y:S05]  /*184a0*/  WARPSYNC.COLLECTIVE R15, `(.L_x_10064) ;  /* 0x000000000f087348 */ /* 0x024fea0003c00000 */
[----:B------:R0:W1:Y:S02]  /*184b0*/  SHFL.IDX P6, R14, R13, R12, R11 ;  /* 0x0000000c0d0e7389 */ /* 0x00006400000c000b */
[----:B012--5:R-:W-:Y:S01]  /*184c0*/  ENDCOLLECTIVE ;  /* 0x000000000000791b */ /* 0x027fe20003800000 */
.L_x_10064:
[----:B------:R-:W-:Y:S05]  /*184d0*/  BSYNC B0 ;  /* 0x0000000000007941 */ /* 0x000fea0003800000 */
.L_x_10063:
[----:B------:R-:W-:Y:S01]  /*184e0*/  IMAD.MOV.U32 R13, RZ, RZ, R16 ;  /* 0x000000ffff0d7224 */ /* 0x000fe200078e0010 */
[----:B------:R-:W-:Y:S01]  /*184f0*/  MOV R12, 0x1 ;  /* 0x00000001000c7802 */ /* 0x000fe20000000f00 */
[----:B------:R-:W-:Y:S02]  /*18500*/  IMAD.MOV.U32 R11, RZ, RZ, 0x1f ;  /* 0x0000001fff0b7424 */ /* 0x000fe400078e00ff */
[----:B------:R-:W-:Y:S02]  /*18510*/  IMAD.MOV.U32 R15, RZ, RZ, -0x1 ;  /* 0xffffffffff0f7424 */ /* 0x000fe400078e00ff */
[----:B------:R-:W-:Y:S02]  /*18520*/  IMAD.IADD R5, R19, 0x1, R7 ;  /* 0x0000000113057824 */ /* 0x000fe400078e0207 */
[----:B------:R-:W-:-:S07]  /*18530*/  IMAD.MOV.U32 R0, RZ, RZ, R14 ;  /* 0x000000ffff007224 */ /* 0x000fce00078e000e */
[----:B------:R-:W-:Y:S05]  /*18540*/  WARPSYNC.COLLECTIVE R15, `(.L_x_10065) ;  /* 0x000000000f087348 */ /* 0x000fea0003c00000 */
[----:B------:R0:W1:Y:S02]  /*18550*/  SHFL.IDX P6, R14, R13, R12, R11 ;  /* 0x0000000c0d0e7389 */ /* 0x00006400000c000b */
[----:B01----:R-:W-:Y:S01]  /*18560*/  ENDCOLLECTIVE ;  /* 0x000000000000791b */ /* 0x003fe20003800000 */
.L_x_10065:
        /* <DEDUP_REMOVED lines=18> */
.L_x_10066:
        /* <DEDUP_REMOVED lines=8> */
.L_x_10067:
        /* <DEDUP_REMOVED lines=8> */
.L_x_10068:
        /* <DEDUP_REMOVED lines=8> */
.L_x_10069:
        /* <DEDUP_REMOVED lines=8> */
.L_x_10070:
        /* <DEDUP_REMOVED lines=9> */
.L_x_10071:
[----:B------:R-:W-:Y:S01]  /*18920*/  MOV R6, R14 ;  /* 0x0000000e00067202 */ /* 0x000fe20000000f00 */
[----:B------:R-:W-:Y:S06]  /*18930*/  BRA `(.L_x_10072) ;  /* 0xffffffd000d07947 */ /* 0x000fec000383ffff */
.L_x_9968:
        /* <DEDUP_REMOVED lines=8> */
.L_x_10074:
[----:B------:R-:W-:Y:S05]  /*189c0*/  BSYNC B0 ;  /* 0x0000000000007941 */ /* 0x000fea0003800000 */
.L_x_10073:
        /* <DEDUP_REMOVED lines=9> */
.L_x_10075:
        /* <DEDUP_REMOVED lines=8> */
.L_x_10076:
        /* <DEDUP_REMOVED lines=8> */
.L_x_10077:
        /* <DEDUP_REMOVED lines=8> */
.L_x_10078:
        /* <DEDUP_REMOVED lines=9> */
.L_x_10079:
[----:B------:R-:W-:Y:S01]  /*18c70*/  IMAD.MOV.U32 R6, RZ, RZ, R14 ;  /* 0x000000ffff067224 */ /* 0x000fe200078e000e */
[----:B------:R-:W-:Y:S06]  /*18c80*/  BRA `(.L_x_10080) ;  /* 0xffffffd000987947 */ /* 0x000fec000383ffff */
.L_x_9970:
[----:B------:R-:W-:Y:S01]  /*18c90*/  BSSY B0, `(.L_x_10081) ;  /* 0x0000006000007945 */ /* 0x000fe20003800000 */
[----:B------:R-:W-:Y:S01]  /*18ca0*/  PLOP3.LUT P6, PT, P6, PT, PT, 0x8, 0x0 ;  /* 0x000000000000781c */ /* 0x000fe200037ce170 */
[----:B------:R-:W-:-:S12]  /*18cb0*/  IMAD.MOV.U32 R15, RZ, RZ, -0x1 ;  /* 0xffffffffff0f7424 */ /* 0x000fd800078e00ff */
[----:B0----5:R-:W-:Y:S05]  /*18cc0*/  WARPSYNC.COLLECTIVE R15, `(.L_x_10082) ;  /* 0x000000000f087348 */ /* 0x021fea0003c00000 */
[----:B------:R-:W-:Y:S01]  /*18cd0*/  VOTE.ANY R14, PT, P6 ;  /* 0x00000000000e7806 */ /* 0x000fe200030e0100 */
[----:B0----5:R-:W-:Y:S06]  /*18ce0*/  ENDCOLLECTIVE ;  /* 0x000000000000791b */ /* 0x021fec0003800000 */
.L_x_10082:
[----:B------:R-:W-:Y:S05]  /*18cf0*/  BSYNC B0 ;  /* 0x0000000000007941 */ /* 0x000fea0003800000 */
.L_x_10081:
[----:B------:R-:W-:Y:S01]  /*18d00*/  IMAD.MOV.U32 R5, RZ, RZ, R14 ;  /* 0x000000ffff057224 */ /* 0x000fe200078e000e */
[----:B------:R-:W-:Y:S01]  /*18d10*/  MOV R13, R2 ;  /* 0x00000002000d7202 */ /* 0x000fe20000000f00 */
[----:B------:R-:W-:Y:S02]  /*18d20*/  IMAD.MOV.U32 R11, RZ, RZ, 0x1f ;  /* 0x0000001fff0b7424 */ /* 0x000fe400078e00ff */
[----:B------:R-:W0:Y:S01]  /*18d30*/  POPC R4, R5 ;  /* 0x0000000500047309 */ /* 0x000e220000000000 */
[----:B------:R-:W-:Y:S02]  /*18d40*/  IMAD.MOV.U32 R15, RZ, RZ, -0x1 ;  /* 0xffffffffff0f7424 */ /* 0x000fe400078e00ff */
[----:B0-----:R-:W-:-:S07]  /*18d50*/  IMAD.MOV.U32 R12, RZ, RZ, R4 ;  /* 0x000000ffff0c7224 */ /* 0x001fce00078e0004 */
[----:B------:R-:W-:Y:S05]  /*18d60*/  WARPSYNC.COLLECTIVE R15, `(.L_x_10083) ;  /* 0x000000000f087348 */ /* 0x000fea0003c00000 */
[----:B------:R0:W1:Y:S02]  /*18d70*/  SHFL.IDX P6, R14, R13, R12, R11 ;  /* 0x0000000c0d0e7389 */ /* 0x00006400000c000b */
[----:B01----:R-:W-:Y:S01]  /*18d80*/  ENDCOLLECTIVE ;  /* 0x000000000000791b */ /* 0x003fe20003800000 */
.L_x_10083:
[----:B------:R-:W-:Y:S01]  /*18d90*/  IMAD.MOV.U32 R17, RZ, RZ, R14 ;  /* 0x000000ffff117224 */ /* 0x000fe200078e000e */
[----:B------:R-:W-:Y:S06]  /*18da0*/  BRA `(.L_x_10084) ;  /* 0xffffffd000887947 */ /* 0x000fec000383ffff */
.L_x_9972:
[----:B------:R-:W-:Y:S01]  /*18db0*/  BSSY B0, `(.L_x_10085) ;  /* 0x0000007000007945 */ /* 0x000fe20003800000 */
[----:B------:R-:W-:Y:S02]  /*18dc0*/  IMAD.MOV.U32 R13, RZ, RZ, R3 ;  /* 0x000000ffff0d7224 */ /* 0x000fe400078e0003 */
[----:B------:R-:W-:Y:S02]  /*18dd0*/  IMAD.MOV.U32 R11, RZ, RZ, 0x1f ;  /* 0x0000001fff0b7424 */ /* 0x000fe400078e00ff */
[----:B------:R-:W-:-:S07]  /*18de0*/  IMAD.MOV.U32 R15, RZ, RZ, -0x1 ;  /* 0xffffffffff0f7424 */ /* 0x000fce00078e00ff */
[----:B0-2--5:R-:W-:Y:S05]  /*18df0*/  WARPSYNC.COLLECTIVE R15, `(.L_x_10086) ;  /* 0x000000000f087348 */ /* 0x025fea0003c00000 */
[----:B------:R1:W3:Y:S02]  /*18e00*/  SHFL.IDX P6, R14, R13, R12, R11 ;  /* 0x0000000c0d0e7389 */ /* 0x0002e400000c000b */
[----:B0123-5:R-:W-:Y:S01]  /*18e10*/  ENDCOLLECTIVE ;  /* 0x000000000000791b */ /* 0x02ffe20003800000 */
.L_x_10086:
[----:B------:R-:W-:Y:S05]  /*18e20*/  BSYNC B0 ;  /* 0x0000000000007941 */ /* 0x000fea0003800000 */
.L_x_10085:
[----:B------:R-:W-:Y:S01]  /*18e30*/  IMAD.MOV.U32 R2, RZ, RZ, R14 ;  /* 0x000000ffff027224 */ /* 0x000fe200078e000e */
[----:B------:R-:W-:Y:S06]  /*18e40*/  BRA `(.L_x_9971) ;  /* 0xffffffd0007c7947 */ /* 0x000fec000383ffff */
.L_x_9976:
[----:B0-----:R0:W2:Y:S02]  /*18e50*/  SYNCS.PHASECHK.TRANS64.TRYWAIT P0, [R0+URZ+0x22820], R3 ;  /* 0x02282003000075a7 */ /* 0x0010a4000800017f */
[----:B--2---:R-:W-:Y:S05]  /*18e60*/  @!P0 NANOSLEEP.SYNCS 0x989680 ;  /* 0x009896800000895d */ /* 0x004fea0003900000 */
[----:B------:R-:W2:Y:S02]  /*18e70*/  @!P0 SYNCS.PHASECHK.TRANS64 P0, [R0+URZ+0x22820], R3 ;  /* 0x02282003000085a7 */ /* 0x000ea4000800007f */
[----:B--2---:R-:W-:Y:S05]  /*18e80*/  @!P0 BRA `(.L_x_9976) ;  /* 0xfffffffc00f08947 */ /* 0x004fea000383ffff */
[----:B------:R-:W-:Y:S05]  /*18e90*/  BRA `(.L_x_10087) ;  /* 0xffffffd400707947 */ /* 0x000fea000383ffff */
.L_x_9977:
        /* <DEDUP_REMOVED lines=11> */
.L_x_10089:
[----:B------:R-:W-:Y:S05]  /*18f50*/  BSYNC B0 ;  /* 0x0000000000007941 */ /* 0x000fea0003800000 */
.L_x_10088:
[----:B------:R-:W-:Y:S05]  /*18f60*/  BRA `(.L_x_10090) ;  /* 0xffffffd400587947 */ /* 0x000fea000383ffff */
.L_x_9978:
[----:B------:R-:W-:Y:S01]  /*18f70*/  BSSY B0, `(.L_x_10091) ;  /* 0x0000006000007945 */ /* 0x000fe20003800000 */
[----:B------:R-:W-:-:S07]  /*18f80*/  IMAD.MOV.U32 R15, RZ, RZ, -0x1 ;  /* 0xffffffffff0f7424 */ /* 0x000fce00078e00ff */
[----:B012--5:R-:W-:Y:S05]  /*18f90*/  WARPSYNC.COLLECTIVE R15, `(.L_x_10092) ;  /* 0x000000000f0c7348 */ /* 0x027fea0003c00000 */
[----:B------:R-:W-:Y:S02]  /*18fa0*/  ELECT P6, UR62, PT ;  /* 0x00000000003e782f */ /* 0x000fe400038c0000 */
[----:B------:R-:W-:Y:S01]  /*18fb0*/  MOV R14, UR62 ;  /* 0x0000003e000e7c02 */ /* 0x000fe20008000f00 */
[----:B012--5:R-:W-:Y:S10]  /*18fc0*/  ENDCOLLECTIVE ;  /* 0x000000000000791b */ /* 0x027ff40003800000 */
.L_x_10092:
[----:B------:R-:W-:Y:S05]  /*18fd0*/  BSYNC B0 ;  /* 0x0000000000007941 */ /* 0x000fea0003800000 */
.L_x_10091:
[----:B------:R-:W-:Y:S05]  /*18fe0*/  BRA `(.L_x_10093) ;  /* 0xffffffd4004c7947 */ /* 0x000fea000383ffff */
.L_x_9980:
[----:B0-----:R0:W1:Y:S02]  /*18ff0*/  SYNCS.PHASECHK.TRANS64.TRYWAIT P0, [R6+URZ], R5 ;  /* 0x00000005060075a7 */ /* 0x001064000800017f */
[----:B-1----:R-:W-:Y:S05]  /*19000*/  @!P0 NANOSLEEP.SYNCS 0x989680 ;  /* 0x009896800000895d */ /* 0x002fea0003900000 */
[----:B------:R-:W1:Y:S02]  /*19010*/  @!P0 SYNCS.PHASECHK.TRANS64 P0, [R6+URZ], R5 ;  /* 0x00000005060085a7 */ /* 0x000e64000800007f */
[----:B-1----:R-:W-:Y:S05]  /*19020*/  @!P0 BRA `(.L_x_9980) ;  /* 0xfffffffc00f08947 */ /* 0x002fea000383ffff */
[----:B------:R-:W-:Y:S05]  /*19030*/  BRA `(.L_x_10094) ;  /* 0xffffffd400887947 */ /* 0x000fea000383ffff */
.L_x_9981:
[----:B-1----:R1:W2:Y:S02]  /*19040*/  SYNCS.PHASECHK.TRANS64.TRYWAIT P0, [R7+URZ], R2 ;  /* 0x00000002070075a7 */ /* 0x0022a4000800017f */
[----:B--2---:R-:W-:Y:S05]  /*19050*/  @!P0 NANOSLEEP.SYNCS 0x989680 ;  /* 0x009896800000895d */ /* 0x004fea0003900000 */
[----:B------:R-:W2:Y:S02]  /*19060*/  @!P0 SYNCS.PHASECHK.TRANS64 P0, [R7+URZ], R2 ;  /* 0x00000002070085a7 */ /* 0x000ea4000800007f */
[----:B--2---:R-:W-:Y:S05]  /*19070*/  @!P0 BRA `(.L_x_9981) ;  /* 0xfffffffc00f08947 */ /* 0x004fea000383ffff */
[----:B------:R-:W-:Y:S05]  /*19080*/  BRA `(.L_x_10095) ;  /* 0xffffffd4007c7947 */ /* 0x000fea000383ffff */
.L_x_9983:
[----:B--2---:R2:W3:Y:S02]  /*19090*/  SYNCS.PHASECHK.TRANS64.TRYWAIT P0, [R4+URZ], R5 ;  /* 0x00000005040075a7 */ /* 0x0044e4000800017f */
[----:B---3--:R-:W-:Y:S05]  /*190a0*/  @!P0 NANOSLEEP.SYNCS 0x989680 ;  /* 0x009896800000895d */ /* 0x008fea0003900000 */
[----:B------:R-:W3:Y:S02]  /*190b0*/  @!P0 SYNCS.PHASECHK.TRANS64 P0, [R4+URZ], R5 ;  /* 0x00000005040085a7 */ /* 0x000ee4000800007f */
[----:B---3--:R-:W-:Y:S05]  /*190c0*/  @!P0 BRA `(.L_x_9983) ;  /* 0xfffffffc00f08947 */ /* 0x008fea000383ffff */
[----:B------:R-:W-:Y:S05]  /*190d0*/  BRA `(.L_x_10096) ;  /* 0xffffffd400847947 */ /* 0x000fea000383ffff */
.L_x_10097:
        /* <DEDUP_REMOVED lines=10> */
.L_x_15137:


//--------------------- .text._ZN7cutlass13device_kernelIN5flash11enable_sm90INS1_16FlashAttnFwdSm90INS1_25CollectiveMainloopFwdSm90ILi2EN4cute5tupleIJNS5_1CILi1EEES8_S8_EEENS6_IJNS7_ILi128EEENS7_ILi96EEENS7_ILi64EEEEEELi256ENS_6half_tEfNS_4arch4Sm90ELb0ELb0ELb0ELb1ELb0ELb0ELb1ELb1ELb0ELb1ELb0ELb0EEENS1_21CollectiveEpilogueFwdINS6_IJSA_NS7_ILi256EEESB_EEES9_SE_SG_Li256ELb1ELb1ELb0ELb0EEENS1_36VarlenDynamicPersistentTileSchedulerILi128ELi96ELi256ELi128ELb0ELb1ELb1ELb0ELb1ELb1EEEEEEEEEvNT_6ParamsE --------------------------
	.section	.text._ZN7cutlass13device_kernelIN5flash11enable_sm90INS1_16FlashAttnFwdSm90INS1_25CollectiveMainloopFwdSm90ILi2EN4cute5tupleIJNS5_1CILi1EEES8_S8_EEENS6_IJNS7_ILi128EEENS7_ILi96EEENS7_ILi64EEEEEELi256ENS_6half_tEfNS_4arch4Sm90ELb0ELb0ELb0ELb1ELb0ELb0ELb1ELb1ELb0ELb1ELb0ELb0EEENS1_21CollectiveEpilogueFwdINS6_IJSA_NS7_ILi256EEESB_EEES9_SE_SG_Li256ELb1ELb1ELb0ELb0EEENS1_36VarlenDynamicPersistentTileSchedulerILi128ELi96ELi256ELi128ELb0ELb1ELb1ELb0ELb1ELb1EEEEEEEEEvNT_6ParamsE,"ax",@progbits
	.align	128
.text._ZN7cutlass13device_kernelIN5flash11enable_sm90INS1_16FlashAttnFwdSm90INS1_25CollectiveMainloopFwdSm90ILi2EN4cute5tupleIJNS5_1CILi1EEES8_S8_EEENS6_IJNS7_ILi128EEENS7_ILi96EEENS7_ILi64EEEEEELi256ENS_6half_tEfNS_4arch4Sm90ELb0ELb0ELb0ELb1ELb0ELb0ELb1ELb1ELb0ELb1ELb0ELb0EEENS1_21CollectiveEpilogueFwdINS6_IJSA_NS7_ILi256EEESB_EEES9_SE_SG_Li256ELb1ELb1ELb0ELb0EEENS1_36VarlenDynamicPersistentTileSchedulerILi128ELi96ELi256ELi128ELb0ELb1ELb1ELb0ELb1ELb1EEEEEEEEEvNT_6ParamsE:
        .type           _ZN7cutlass13device_kernelIN5flash11enable_sm90INS1_16FlashAttnFwdSm90INS1_25CollectiveMainloopFwdSm90ILi2EN4cute5tupleIJNS5_1CILi1EEES8_S8_EEENS6_IJNS7_ILi128EEENS7_ILi96EEENS7_ILi64EEEEEELi256ENS_6half_tEfNS_4arch4Sm90ELb0ELb0ELb0ELb1ELb0ELb0ELb1ELb1ELb0ELb1ELb0ELb0EEENS1_21CollectiveEpilogueFwdINS6_IJSA_NS7_ILi256EEESB_EEES9_SE_SG_Li256ELb1ELb1ELb0ELb0EEENS1_36VarlenDynamicPersistentTileSchedulerILi128ELi96ELi256ELi128ELb0ELb1ELb1ELb0ELb1ELb1EEEEEEEEEvNT_6ParamsE,@function
        .size           _ZN7cutlass13device_kernelIN5flash11enable_sm90INS1_16FlashAttnFwdSm90INS1_25CollectiveMainloopFwdSm90ILi2EN4cute5tupleIJNS5_1CILi1EEES8_S8_EEENS6_IJNS7_ILi128EEENS7_ILi96EEENS7_ILi64EEEEEELi256ENS_6half_tEfNS_4arch4Sm90ELb0ELb0ELb0ELb1ELb0ELb0ELb1ELb1ELb0ELb1ELb0ELb0EEENS1_21CollectiveEpilogueFwdINS6_IJSA_NS7_ILi256EEESB_EEES9_SE_SG_Li256ELb1ELb1ELb0ELb0EEENS1_36VarlenDynamicPersistentTileSchedulerILi128ELi96ELi256ELi128ELb0ELb1ELb1ELb0ELb1ELb1EEEEEEEEEvNT_6ParamsE,(.L_x_15138 - _ZN7cutlass13device_kernelIN5flash11enable_sm90INS1_16FlashAttnFwdSm90INS1_25CollectiveMainloopFwdSm90ILi2EN4cute5tupleIJNS5_1CILi1EEES8_S8_EEENS6_IJNS7_ILi128EEENS7_ILi96EEENS7_ILi64EEEEEELi256ENS_6half_tEfNS_4arch4Sm90ELb0ELb0ELb0ELb1ELb0ELb0ELb1ELb1ELb0ELb1ELb0ELb0EEENS1_21CollectiveEpilogueFwdINS6_IJSA_NS7_ILi256EEESB_EEES9_SE_SG_Li256ELb1ELb1ELb0ELb0EEENS1_36VarlenDynamicPersistentTileSchedulerILi128ELi96ELi256ELi128ELb0ELb1ELb1ELb0ELb1ELb1EEEEEEEEEvNT_6ParamsE)
        .other          _ZN7cutlass13device_kernelIN5flash11enable_sm90INS1_16FlashAttnFwdSm90INS1_25CollectiveMainloopFwdSm90ILi2EN4cute5tupleIJNS5_1CILi1EEES8_S8_EEENS6_IJNS7_ILi128EEENS7_ILi96EEENS7_ILi64EEEEEELi256ENS_6half_tEfNS_4arch4Sm90ELb0ELb0ELb0ELb1ELb0ELb0ELb1ELb1ELb0ELb1ELb0ELb0EEENS1_21CollectiveEpilogueFwdINS6_IJSA_NS7_ILi256EEESB_EEES9_SE_SG_Li256ELb1ELb1ELb0ELb0EEENS1_36VarlenDynamicPersistentTileSchedulerILi128ELi96ELi256ELi128ELb0ELb1ELb1ELb0ELb1ELb1EEEEEEEEEvNT_6ParamsE,@"STO_CUDA_ENTRY STV_DEFAULT"
_ZN7cutlass13device_kernelIN5flash11enable_sm90INS1_16FlashAttnFwdSm90INS1_25CollectiveMainloopFwdSm90ILi2EN4cute5tupleIJNS5_1CILi1EEES8_S8_EEENS6_IJNS7_ILi128EEENS7_ILi96EEENS7_ILi64EEEEEELi256ENS_6half_tEfNS_4arch4Sm90ELb0ELb0ELb0ELb1ELb0ELb0ELb1ELb1ELb0ELb1ELb0ELb0EEENS1_21CollectiveEpilogueFwdINS6_IJSA_NS7_ILi256EEESB_EEES9_SE_SG_Li256ELb1ELb1ELb0ELb0EEENS1_36VarlenDynamicPersistentTileSchedulerILi128ELi96ELi256ELi128ELb0ELb1ELb1ELb0ELb1ELb1EEEEEEEEEvNT_6ParamsE:
        /* <DEDUP_REMOVED lines=18> */
.L_x_10099:
[----:B------:R-:W-:Y:S05]  /*0120*/  BSYNC B0 ;  /* 0x0000000000007941 */ /* 0x000fea0003800000 */
.L_x_10098:
        /* <DEDUP_REMOVED lines=43> */
.L_x_10100:
        /* <DEDUP_REMOVED lines=22> */
.L_x_10101:
        /* <DEDUP_REMOVED lines=18> */
.L_x_10102:
        /* <DEDUP_REMOVED lines=22> */
.L_x_10103:
        /* <DEDUP_REMOVED lines=22> */
.L_x_10104:
[----:B0-----:R-:W-:Y:S01]  /*0920*/  UMOV UR4, 0x1 ;  /* 0x0000000100047882 */ /* 0x001fe20000000000 */
[----:B------:R-:W-:Y:S01]  /*0930*/  PLOP3.LUT P0, PT, PT, PT, UP0, 0x80, 0x0 ;  /* 0x000000000000781c */ /* 0x000fe20003f0f008 */
[----:B------:R-:W-:Y:S01]  /*0940*/  USEL UR4, UR4, 0x2, !UP0 ;  /* 0x0000000204047887 */ /* 0x000fe2000c000000 */
[----:B------:R-:W-:Y:S01]  /*0950*/  NOP ;  /* 0x0000000000007918 */ /* 0x000fe20000000000 */
[----:B------:R-:W-:-:S04]  /*0960*/  ULDC.64 UR38, c[0x0][0x208] ;  /* 0x0000820000267ab9 */ /* 0x000fc80000000a00 */
[----:B------:R-:W-:-:S05]  /*0970*/  IMAD.U32 R2, RZ, RZ, UR4 ;  /* 0x00000004ff027e24 */ /* 0x000fca000f8e00ff */
[----:B------:R0:W-:Y:S01]  /*0980*/  STL [R1+0x74], R2 ;  /* 0x0000740201007387 */ /* 0x0001e20000100800 */
[----:B-123--:R-:W-:Y:S06]  /*0990*/  BAR.SYNC.DEFER_BLOCKING 0x0 ;  /* 0x0000000000007b1d */ /* 0x00efec0000010000 */
[----:B------:R-:W-:Y:S05]  /*09a0*/  @!P0 BRA `(.L_x_10105) ;  /* 0x0000008c00c88947 */ /* 0x000fea0003800000 */
.L_x_10106:
[----:B------:R-:W-:-:S08]  /*09b0*/  NOP ;  /* 0x0000000000007918 */ /* 0x000fd00000000000 */
[----:B------:R-:W1:Y:S02]  /*09c0*/  USETMAXREG.TRY_ALLOC.CTAPOOL UP0, 0xf0 ;  /* 0x000000f0000079c8 */ /* 0x000e640008000600 */
[----:B-1----:R-:W-:-:S13]  /*09d0*/  PLOP3.LUT P0, PT, PT, PT, UP0, 0x80, 0x0 ;  /* 0x000000000000781c */ /* 0x002fda0003f0f008 */
[----:B------:R-:W-:Y:S05]  /*09e0*/  @!P0 BRA `(.L_x_10106) ;  /* 0xfffffffc00f08947 */ /* 0x000fea000383ffff */
[----:B------:R-:W1:Y:S01]  /*09f0*/  S2R R0, SR_TID.X ;  /* 0x0000000000007919 */ /* 0x000e620000002100 */
[----:B------:R-:W2:Y:S01]  /*0a00*/  S2UR UR5, SR_CgaCtaId ;  /* 0x00000000000579c3 */ /* 0x000ea20000008800 */
[----:B------:R-:W-:-:S07]  /*0a10*/  UMOV UR4, 0x400 ;  /* 0x0000040000047882 */ /* 0x000fce0000000000 */
[----:B------:R-:W-:Y:S06]  /*0a20*/  BAR.ARV 0x8, 0x180 ;  /* 0x0206000000007b1d */ /* 0x000fec0000002000 */
[----:B--2---:R-:W-:Y:S01]  /*0a30*/  ULEA UR4, UR5, UR4, 0x18 ;  /* 0x0000000405047291 */ /* 0x004fe2000f8ec03f */
[----:B-1----:R-:W-:-:S04]  /*0a40*/  SHF.R.U32.HI R0, RZ, 0x7, R0 ;  /* 0x00000007ff007819 */ /* 0x002fc80000011600 */
[----:B------:R-:W-:-:S13]  /*0a50*/  ISETP.NE.AND P0, PT, R0, 0x1, PT ;  /* 0x000000010000780c */ /* 0x000fda0003f05270 */
[----:B------:R-:W-:Y:S08]  /*0a60*/  @!P0 BAR.ARV 0x9, 0x100 ;  /* 0x0244000000008b1d */ /* 0x000ff00000002000 */
[----:B------:R-:W-:Y:S06]  /*0a70*/  BAR.SYNC.DEFER_BLOCKING 0x5, 0x180 ;  /* 0x0146000000007b1d */ /* 0x000fec0000010000 */
[----:B------:R-:W1:Y:S01]  /*0a80*/  LDS.128 R12, [UR4+0x324d0] ;  /* 0x0324d004ff0c7984 */ /* 0x000e620008000c00 */
[----:B------:R-:W-:Y:S01]  /*0a90*/  ULDC UR4, c[0x0][0xd3c] ;  /* 0x00034f0000047ab9 */ /* 0x000fe20000000800 */
[----:B------:R-:W-:Y:S06]  /*0aa0*/  BAR.ARV 0x4, 0x180 ;  /* 0x0106000000007b1d */ /* 0x000fec0000002000 */
[----:B-1----:R-:W-:-:S13]  /*0ab0*/  ISETP.GE.AND P0, PT, R15, UR4, PT ;  /* 0x000000040f007c0c */ /* 0x002fda000bf06270 */
[----:B------:R-:W-:Y:S05]  /*0ac0*/  @P0 EXIT ;  /* 0x000000000000094d */ /* 0x000fea0003800000 */
[----:B0-----:R-:W2:Y:S01]  /*0ad0*/  LDL R2, [R1+0x74] ;  /* 0x0000740001027983 */ /* 0x001ea20000100800 */
[----:B------:R-:W-:Y:S01]  /*0ae0*/  R2UR UR5, R13 ;  /* 0x000000000d0572ca */ /* 0x000fe200000e0000 */
[----:B------:R-:W-:Y:S01]  /*0af0*/  UMOV UR37, URZ ;  /* 0x0000003f00257c82 */ /* 0x000fe20008000000 */
[----:B------:R-:W-:Y:S01]  /*0b00*/  R2UR UR6, R14 ;  /* 0x000000000e0672ca */ /* 0x000fe200000e0000 */
[----:B------:R-:W0:Y:S01]  /*0b10*/  S2R R0, SR_TID.X ;  /* 0x0000000000007919 */ /* 0x000e220000002100 */
[----:B------:R-:W-:Y:S01]  /*0b20*/  UMOV UR36, URZ ;  /* 0x0000003f00247c82 */ /* 0x000fe20008000000 */
[----:B0-----:R-:W-:-:S05]  /*0b30*/  VIADD R231, R0, 0xffffff80 ;  /* 0xffffff8000e77836 */ /* 0x001fca0000000000 */
[----:B------:R-:W-:-:S04]  /*0b40*/  SHF.R.S32.HI R0, RZ, 0x1f, R231 ;  /* 0x0000001fff007819 */ /* 0x000fc800000114e7 */
[CC--:B------:R-:W-:Y:S02]  /*0b50*/  LEA.HI R3, R0.reuse, R231.reuse, RZ, 0x4 ;  /* 0x000000e700037211 */ /* 0x0c0fe400078f20ff */
[CC--:B------:R-:W-:Y:S02]  /*0b60*/  LEA.HI R4, R0.reuse, R231.reuse, RZ, 0x5 ;  /* 0x000000e700047211 */ /* 0x0c0fe400078f28ff */
[----:B------:R-:W-:Y:S02]  /*0b70*/  SHF.R.S32.HI R6, RZ, 0x4, R3 ;  /* 0x00000004ff067819 */ /* 0x000fe40000011403 */
[----:B------:R-:W-:Y:S01]  /*0b80*/  LEA.HI R11, R0, R231, RZ, 0x2 ;  /* 0x000000e7000b7211 */ /* 0x000fe200078f10ff */
[----:B------:R-:W-:Y:S01]  /*0b90*/  IMAD.SHL.U32 R5, R4, 0x20, RZ ;  /* 0x0000002004057824 */ /* 0x000fe200078e00ff */
[C---:B------:R-:W-:Y:S02]  /*0ba0*/  LOP3.LUT R4, R3.reuse, 0x3fffff0, RZ, 0xc0, !PT ;  /* 0x03fffff003047812 */ /* 0x040fe400078ec0ff */
[----:B------:R-:W-:-:S02]  /*0bb0*/  LEA.HI R3, R3, R6, RZ, 0x1 ;  /* 0x0000000603037211 */ /* 0x000fc400078f08ff */
[----:B------:R-:W-:Y:S01]  /*0bc0*/  LOP3.LUT R5, R5, 0xfffffc00, RZ, 0xc0, !PT ;  /* 0xfffffc0005057812 */ /* 0x000fe200078ec0ff */
[----:B------:R-:W-:Y:S01]  /*0bd0*/  IMAD.IADD R4, R231, 0x1, -R4 ;  /* 0x00000001e7047824 */ /* 0x000fe200078e0a04 */
[----:B------:R-:W-:-:S03]  /*0be0*/  LOP3.LUT R3, R3, 0x1ffffffe, RZ, 0xc0, !PT ;  /* 0x1ffffffe03037812 */ /* 0x000fc600078ec0ff */
[----:B------:R-:W-:Y:S02]  /*0bf0*/  IMAD R4, R4, 0x40, R5 ;  /* 0x0000004004047824 */ /* 0x000fe400078e0205 */
[----:B------:R-:W-:Y:S01]  /*0c00*/  IMAD.IADD R3, R6, 0x1, -R3 ;  /* 0x0000000106037824 */ /* 0x000fe200078e0a03 */
[----:B------:R-:W-:-:S03]  /*0c10*/  LOP3.LUT R6, R11, 0xfffffffc, RZ, 0xc0, !PT ;  /* 0xfffffffc0b067812 */ /* 0x000fc600078ec0ff */
[----:B------:R-:W-:Y:S02]  /*0c20*/  IMAD R225, R3, 0x8, R4 ;  /* 0x0000000803e17824 */ /* 0x000fe400078e0204 */
[----:B------:R-:W-:Y:S01]  /*0c30*/  IMAD.IADD R5, R231, 0x1, -R6 ;  /* 0x00000001e7057824 */ /* 0x000fe200078e0a06 */
[----:B--2---:R-:W-:Y:S02]  /*0c40*/  R2UR UR4, R2 ;  /* 0x00000000020472ca */ /* 0x004fe400000e0000 */
[CC--:B------:R-:W-:Y:S02]  /*0c50*/  LEA.HI R2, R0.reuse, R231.reuse, RZ, 0x7 ;  /* 0x000000e700027211 */ /* 0x0c0fe400078f38ff */
[----:B------:R-:W-:Y:S02]  /*0c60*/  LEA.HI R0, R0, R231, RZ, 0x3 ;  /* 0x000000e700007211 */ /* 0x000fe400078f18ff */
[----:B------:R-:W-:Y:S02]  /*0c70*/  LOP3.LUT R220, R2, 0xffffff80, RZ, 0xc0, !PT ;  /* 0xffffff8002dc7812 */ /* 0x000fe400078ec0ff */
[----:B------:R-:W-:-:S02]  /*0c80*/  SHF.R.S32.HI R221, RZ, 0x7, R2 ;  /* 0x00000007ffdd7819 */ /* 0x000fc40000011402 */
[----:B------:R-:W-:Y:S01]  /*0c90*/  SHF.R.S32.HI R204, RZ, 0x3, R0 ;  /* 0x00000003ffcc7819 */ /* 0x000fe20000011400 */
[----:B------:R-:W-:Y:S01]  /*0ca0*/  IMAD.IADD R220, R231, 0x1, -R220 ;  /* 0x00000001e7dc7824 */ /* 0x000fe200078e0adc */
[----:B------:R-:W-:Y:S01]  /*0cb0*/  LEA.HI R2, R2, R221, RZ, 0x1 ;  /* 0x000000dd02027211 */ /* 0x000fe200078f08ff */
[----:B------:R-:W-:-:S03]  /*0cc0*/  ULOP3.LUT UR4, UR4, 0x1, URZ, 0xfc, !UPT ;  /* 0x0000000104047892 */ /* 0x000fc6000f8efc3f */
[----:B------:R-:W-:Y:S02]  /*0cd0*/  SHF.R.S32.HI R7, RZ, 0x1f, R220 ;  /* 0x0000001fff077819 */ /* 0x000fe400000114dc */
[----:B------:R-:W-:Y:S01]  /*0ce0*/  LOP3.LUT R6, R2, 0x3fffffe, RZ, 0xc0, !PT ;  /* 0x03fffffe02067812 */ /* 0x000fe200078ec0ff */
[----:B------:R-:W-:Y:S01]  /*0cf0*/  IMAD.U32 R226, RZ, RZ, UR4 ;  /* 0x00000004ffe27e24 */ /* 0x000fe2000f8e00ff */
[CC--:B------:R-:W-:Y:S01]  /*0d00*/  LEA.HI R8, R7.reuse, R220.reuse, RZ, 0x2 ;  /* 0x000000dc07087211 */ /* 0x0c0fe200078f10ff */
[----:B------:R-:W-:Y:S01]  /*0d10*/  UMOV UR4, URZ ;  /* 0x0000003f00047c82 */ /* 0x000fe20008000000 */
[----:B------:R-:W-:Y:S01]  /*0d20*/  LEA.HI R7, R7, R220, RZ, 0x5 ;  /* 0x000000dc07077211 */ /* 0x000fe200078f28ff */
[----:B------:R-:W-:Y:S01]  /*0d30*/  IMAD.IADD R6, R221, 0x1, -R6 ;  /* 0x00000001dd067824 */ /* 0x000fe200078e0a06 */
[--C-:B------:R-:W-:Y:S01]  /*0d40*/  SHF.R.S32.HI R9, RZ, 0x2, R8.reuse ;  /* 0x00000002ff097819 */ /* 0x100fe20000011408 */
[----:B------:R-:W-:Y:S01]  /*0d50*/  IMAD.U32 R219, RZ, RZ, UR4 ;  /* 0x00000004ffdb7e24 */ /* 0x000fe2000f8e00ff */
[----:B------:R-:W-:-:S02]  /*0d60*/  SHF.R.S32.HI R10, RZ, 0x1f, R8 ;  /* 0x0000001fff0a7819 */ /* 0x000fc40000011408 */
[----:B------:R-:W-:Y:S02]  /*0d70*/  LOP3.LUT R2, R0, 0xfffffff8, RZ, 0xc0, !PT ;  /* 0xfffffff800027812 */ /* 0x000fe400078ec0ff */
[----:B------:R-:W-:Y:S02]  /*0d80*/  LEA.HI R10, R10, R9, RZ, 0x3 ;  /* 0x000000090a0a7211 */ /* 0x000fe400078f18ff */
[----:B------:R-:W-:Y:S01]  /*0d90*/  SHF.R.S32.HI R7, RZ, 0x5, R7 ;  /* 0x00000005ff077819 */ /* 0x000fe20000011407 */
[----:B------:R-:W-:Y:S01]  /*0da0*/  IMAD.IADD R201, R231, 0x1, -R2 ;  /* 0x00000001e7c97824 */ /* 0x000fe200078e0a02 */
[----:B------:R-:W-:Y:S02]  /*0db0*/  LOP3.LUT R10, R10, 0xfffffff8, RZ, 0xc0, !PT ;  /* 0xfffffff80a0a7812 */ /* 0x000fe400078ec0ff */
[----:B------:R-:W-:Y:S01]  /*0dc0*/  LOP3.LUT R223, R8, 0x7ffffffc, RZ, 0xc0, !PT ;  /* 0x7ffffffc08df7812 */ /* 0x000fe200078ec0ff */
[----:B------:R-:W-:Y:S02]  /*0dd0*/  IMAD.SHL.U32 R2, R201, 0x8, RZ ;  /* 0x00000008c9027824 */ /* 0x000fe400078e00ff */
[----:B------:R-:W-:Y:S01]  /*0de0*/  IMAD.IADD R10, R9, 0x1, -R10 ;  /* 0x00000001090a7824 */ /* 0x000fe200078e0a0a */
[----:B------:R-:W-:Y:S01]  /*0df0*/  LEA.HI R9, R5, R5, RZ, 0x1 ;  /* 0x0000000505097211 */ /* 0x000fe200078f08ff */
[C---:B------:R-:W-:Y:S01]  /*0e00*/  VIADD R23, R2.reuse, 0x40 ;  /* 0x0000004002177836 */ /* 0x040fe20000000000 */
[----:B------:R-:W-:Y:S01]  /*0e10*/  SHF.R.S32.HI R230, RZ, 0x1f, R2 ;  /* 0x0000001fffe67819 */ /* 0x000fe20000011402 */
[----:B------:R-:W-:Y:S01]  /*0e20*/  IMAD R7, R7, 0x10, R10 ;  /* 0x0000001007077824 */ /* 0x000fe200078e020a */
[----:B------:R-:W-:Y:S01]  /*0e30*/  LOP3.LUT R10, R9, 0x1ffffffe, RZ, 0xc0, !PT ;  /* 0x1ffffffe090a7812 */ /* 0x000fe200078ec0ff */
[C---:B------:R-:W-:Y:S01]  /*0e40*/  VIADD R22, R2.reuse, 0x80 ;  /* 0x0000008002167836 */ /* 0x040fe20000000000 */
[----:B------:R-:W-:Y:S01]  /*0e50*/  SHF.R.S32.HI R229, RZ, 0x1f, R23 ;  /* 0x0000001fffe57819 */ /* 0x000fe20000011417 */
[----:B------:R-:W-:-:S02]  /*0e60*/  VIADD R200, R2, 0xc0 ;  /* 0x000000c002c87836 */ /* 0x000fc40000000000 */
[----:B------:R-:W-:Y:S01]  /*0e70*/  IMAD.IADD R5, R5, 0x1, -R10 ;  /* 0x0000000105057824 */ /* 0x000fe200078e0a0a */
[----:B------:R-:W-:Y:S01]  /*0e80*/  SHF.R.S32.HI R228, RZ, 0x1f, R22 ;  /* 0x0000001fffe47819 */ /* 0x000fe20000011416 */
[----:B------:R-:W-:Y:S01]  /*0e90*/  IMAD R222, R6, 0x40, R7 ;  /* 0x0000004006de7824 */ /* 0x000fe200078e0207 */
[----:B------:R-:W-:Y:S01]  /*0ea0*/  SHF.R.S32.HI R227, RZ, 0x1f, R200 ;  /* 0x0000001fffe37819 */ /* 0x000fe200000114c8 */
[----:B------:R-:W-:Y:S02]  /*0eb0*/  IMAD.MOV.U32 R7, RZ, RZ, R15 ;  /* 0x000000ffff077224 */ /* 0x000fe400078e000f */
[----:B------:R-:W-:Y:S02]  /*0ec0*/  IMAD.IADD R223, R220, 0x1, -R223 ;  /* 0x00000001dcdf7824 */ /* 0x000fe400078e0adf */
[----:B------:R-:W-:-:S07]  /*0ed0*/  IMAD R224, R5, 0x8, R222 ;  /* 0x0000000805e07824 */ /* 0x000fce00078e02de */
.L_x_10149:
[----:B0-23--:R-:W0:Y:S01]  /*0ee0*/  LDC.64 R4, c[0x0][0xd88] ;  /* 0x00036200ff047b82 */ /* 0x00de220000000a00 */
        /* <DEDUP_REMOVED lines=14> */
[----:B------:R-:W-:Y:S02]  /*0fd0*/  IMAD.U32 R218, RZ, RZ, UR12 ;  /* 0x0000000cffda7e24 */ /* 0x000fe4000f8e00ff */
[----:B------:R-:W-:Y:S02]  /*0fe0*/  IMAD.U32 R6, RZ, RZ, UR8 ;  /* 0x00000008ff067e24 */ /* 0x000fe4000f8e00ff */
[----:B------:R-:W-:Y:S01]  /*0ff0*/  IMAD.U32 R7, RZ, RZ, UR9 ;  /* 0x00000009ff077e24 */ /* 0x000fe2000f8e00ff */
[----:B------:R-:W-:Y:S02]  /*1000*/  ULDC.64 UR8, c[0x0][0xb18] ;  /* 0x0002c60000087ab9 */ /* 0x000fe40000000a00 */
[----:B------:R-:W-:Y:S02]  /*1010*/  UISETP.NE.U32.AND UP1, UPT, UR8, URZ, UPT ;  /* 0x0000003f0800728c */ /* 0x000fe4000bf25070 */
[----:B------:R-:W-:Y:S01]  /*1020*/  UISETP.NE.U32.AND UP0, UPT, UR10, URZ, UPT ;  /* 0x0000003f0a00728c */ /* 0x000fe2000bf05070 */
[----:B------:R0:W5:Y:S01]  /*1030*/  @P0 LDG.E R3, desc[UR38][R6.64] ;  /* 0x0000002606030981 */ /* 0x000162000c1e1900 */
[----:B------:R-:W-:-:S02]  /*1040*/  UISETP.NE.AND.EX UP1, UPT, UR9, URZ, UPT, UP1 ;  /* 0x0000003f0900728c */ /* 0x000fc4000bf25310 */
        /* <DEDUP_REMOVED lines=10> */
[----:B------:R-:W-:Y:S02]  /*10f0*/  IMAD.U32 R202, RZ, RZ, UR5 ;  /* 0x00000005ffca7e24 */ /* 0x000fe4000f8e00ff */
[----:B------:R-:W-:Y:S01]  /*1100*/  IMAD.U32 R203, RZ, RZ, UR6 ;  /* 0x00000006ffcb7e24 */ /* 0x000fe2000f8e00ff */
[----:B-1--4-:R-:W-:Y:S06]  /*1110*/  @P0 BRA `(.L_x_10107) ;  /* 0x00000000002c0947 */ /* 0x012fec0003800000 */
        /* <DEDUP_REMOVED lines=11> */
.L_x_10107:
[----:B-----5:R-:W-:Y:S01]  /*11d0*/  IMAD.IADD R156, R156, 0x1, -R3 ;  /* 0x000000019c9c7824 */ /* 0x020fe200078e0a03 */
[----:B------:R-:W-:Y:S02]  /*11e0*/  PLOP3.LUT P0, PT, PT, PT, PT, 0x80, 0x0 ;  /* 0x000000000000781c */ /* 0x000fe40003f0f070 */
[----:B------:R-:W-:Y:S01]  /*11f0*/  CS2R R8, SRZ ;  /* 0x0000000000087805 */ /* 0x000fe2000001ff00 */
[----:B------:R-:W-:Y:S01]  /*1200*/  IMAD.MOV.U32 R150, RZ, RZ, RZ ;  /* 0x000000ffff967224 */ /* 0x000fe200078e00ff */
[----:B------:R-:W-:Y:S02]  /*1210*/  CS2R R148, SRZ ;  /* 0x0000000000947805 */ /* 0x000fe4000001ff00 */
[C---:B------:R-:W-:Y:S01]  /*1220*/  ISETP.GE.AND P1, PT, R156.reuse, 0x1, PT ;  /* 0x000000019c00780c */ /* 0x040fe20003f26270 */
[----:B------:R-:W-:Y:S01]  /*1230*/  VIADD R0, R156, 0x5f ;  /* 0x0000005f9c007836 */ /* 0x000fe20000000000 */
[----:B------:R-:W-:Y:S02]  /*1240*/  CS2R R146, SRZ ;  /* 0x0000000000927805 */ /* 0x000fe4000001ff00 */
[----:B------:R-:W-:-:S02]  /*1250*/  CS2R R144, SRZ ;  /* 0x0000000000907805 */ /* 0x000fc4000001ff00 */
[----:B------:R-:W-:Y:S01]  /*1260*/  CS2R R142, SRZ ;  /* 0x00000000008e7805 */ /* 0x000fe2000001ff00 */
[----:B------:R-:W-:Y:S01]  /*1270*/  IMAD.HI R0, R0, 0x2aaaaaab, RZ ;  /* 0x2aaaaaab00007827 */ /* 0x000fe200078e02ff */
[----:B------:R-:W-:Y:S02]  /*1280*/  CS2R R140, SRZ ;  /* 0x00000000008c7805 */ /* 0x000fe4000001ff00 */
[----:B------:R-:W-:Y:S02]  /*1290*/  CS2R R138, SRZ ;  /* 0x00000000008a7805 */ /* 0x000fe4000001ff00 */
[----:B------:R-:W-:Y:S02]  /*12a0*/  CS2R R136, SRZ ;  /* 0x0000000000887805 */ /* 0x000fe4000001ff00 */
[----:B------:R-:W-:Y:S02]  /*12b0*/  CS2R R134, SRZ ;  /* 0x0000000000867805 */ /* 0x000fe4000001ff00 */
[----:B------:R-:W-:-:S02]  /*12c0*/  SHF.R.U32.HI R3, RZ, 0x1f, R0 ;  /* 0x0000001fff037819 */ /* 0x000fc40000011600 */
[----:B------:R-:W-:Y:S02]  /*12d0*/  CS2R R132, SRZ ;  /* 0x0000000000847805 */ /* 0x000fe4000001ff00 */
[----:B------:R-:W-:Y:S02]  /*12e0*/  CS2R R130, SRZ ;  /* 0x0000000000827805 */ /* 0x000fe4000001ff00 */
[----:B------:R-:W-:Y:S02]  /*12f0*/  CS2R R128, SRZ ;  /* 0x0000000000807805 */ /* 0x000fe4000001ff00 */
[----:B------:R-:W-:Y:S01]  /*1300*/  LEA.HI.SX32 R206, R0, R3, 0x1c ;  /* 0x0000000300ce7211 */ /* 0x000fe200078fe2ff */
        /* <DEDUP_REMOVED lines=55> */
[----:B------:R-:W-:Y:S06]  /*1680*/  @!P1 BRA `(.L_x_10108) ;  /* 0x0000005000d89947 */ /* 0x000fec0003800000 */
[----:B0-----:R-:W0:Y:S01]  /*1690*/  S2R R4, SR_CgaCtaId ;  /* 0x0000000000047919 */ /* 0x001e220000008800 */
[----:B------:R-:W-:Y:S01]  /*16a0*/  MOV R3, 0x400 ;  /* 0x0000040000037802 */ /* 0x000fe20000000f00 */
[----:B------:R-:W1:Y:S03]  /*16b0*/  SHFL.IDX PT, R0, R221, RZ, 0x1f ;  /* 0x00001fffdd007589 */ /* 0x000e6600000e0000 */
[----:B0-----:R-:W-:Y:S02]  /*16c0*/  LEA R4, R4, R3, 0x18 ;  /* 0x0000000304047211 */ /* 0x001fe400078ec0ff */
[----:B-1----:R-:W-:-:S03]  /*16d0*/  LEA.HI R3, R0, R0, RZ, 0x1 ;  /* 0x0000000000037211 */ /* 0x002fc600078f08ff */
[----:B------:R-:W-:Y:S01]  /*16e0*/  VIADD R4, R4, 0x18400 ;  /* 0x0001840004047836 */ /* 0x000fe20000000000 */
[----:B------:R-:W-:-:S04]  /*16f0*/  LOP3.LUT R3, R3, 0xffffe, RZ, 0xc0, !PT ;  /* 0x000ffffe03037812 */ /* 0x000fc800078ec0ff */
[----:B------:R-:W-:Y:S01]  /*1700*/  LOP3.LUT P0, RZ, R4, 0x1bf, RZ, 0xc0, !PT ;  /* 0x000001bf04ff7812 */ /* 0x000fe2000780c0ff */
[----:B------:R-:W-:-:S12]  /*1710*/  IMAD.IADD R16, R0, 0x1, -R3 ;  /* 0x0000000100107824 */ /* 0x000fd800078e0a03 */
        /* <DEDUP_REMOVED lines=17> */
.L_x_10109:
[----:B------:R-:W0:Y:S01]  /*1830*/  S2R R3, SR_CgaCtaId ;  /* 0x0000000000037919 */ /* 0x000e220000008800 */
[----:B------:R-:W-:Y:S02]  /*1840*/  R2UR UR5, R219 ;  /* 0x00000000db0572ca */ /* 0x000fe400000e0000 */
[----:B------:R-:W-:Y:S01]  /*1850*/  MOV R0, 0x400 ;  /* 0x0000040000007802 */ /* 0x000fe20000000f00 */
[----:B------:R-:W1:Y:S10]  /*1860*/  S2R R17, SR_TID.X ;  /* 0x0000000000117919 */ /* 0x000e740000002100 */
[----:B------:R-:W-:-:S04]  /*1870*/  ULEA.HI UR4, UR5, UR5, URZ, 0x1 ;  /* 0x0000000505047291 */ /* 0x000fc8000f8f083f */
        /* <DEDUP_REMOVED lines=9> */
.L_x_10280:
[----:B------:R-:W-:Y:S05]  /*1910*/  WARPSYNC.ALL ;  /* 0x0000000000007948 */ /* 0x000fea0003800000 */
[----:B------:R-:W-:Y:S01]  /*1920*/  R2UR UR4, R226 ;  /* 0x00000000e20472ca */ /* 0x000fe200000e0000 */
[----:B------:R1:W-:-:S12]  /*1930*/  BAR.SYNC.DEFER_BLOCKING R215, 0x100 ;  /* 0x000400d70000751d */ /* 0x0003d80000010000 */
[----:B------:R-:W-:-:S05]  /*1940*/  IMAD.U32 R3, RZ, RZ, UR4 ;  /* 0x00000004ff037e24 */ /* 0x000fca000f8e00ff */
[----:B------:R-:W-:-:S13]  /*1950*/  ISETP.NE.AND P0, PT, R3, 0x3, PT ;  /* 0x000000030300780c */ /* 0x000fda0003f05270 */
[----:B-1----:R-:W-:Y:S05]  /*1960*/  @!P0 BRA `(.L_x_10111) ;  /* 0x0000000000048947 */ /* 0x002fea0003800000 */
[----:B------:R-:W-:Y:S01]  /*1970*/  BPT.TRAP 0x1 ;  /* 0x000000040000795c */ /* 0x000fe20000300000 */
.L_x_10111:
[----:B------:R-:W-:Y:S02]  /*1980*/  IMAD.U32 R4, RZ, RZ, UR36 ;  /* 0x00000024ff047e24 */ /* 0x000fe4000f8e00ff */
[----:B------:R-:W-:Y:S02]  /*1990*/  IMAD.U32 R6, RZ, RZ, UR37 ;  /* 0x00000025ff067e24 */ /* 0x000fe4000f8e00ff */
[----:B------:R-:W-:-:S03]  /*19a0*/  IMAD R3, R4, 0x8, R5 ;  /* 0x0000000804037824 */ /* 0x000fc600078e0205 */
[----:B------:R-:W-:-:S04]  /*19b0*/  SHF.L.U32 R4, R6, 0x1f, RZ ;  /* 0x0000001f06047819 */ /* 0x000fc800000006ff */
[----:B------:R1:W2:Y:S01]  /*19c0*/  SYNCS.PHASECHK.TRANS64.TRYWAIT P1, [R3+URZ+0x32430], R4 ;  /* 0x03243004030075a7 */ /* 0x0002a2000802017f */
[----:B------:R-:W-:Y:S05]  /*19d0*/  @!P0 BRA `(.L_x_10112) ;  /* 0x0000000000048947 */ /* 0x000fea0003800000 */
[----:B------:R-:W-:Y:S01]  /*19e0*/  BPT.TRAP 0x1 ;  /* 0x000000040000795c */ /* 0x000fe20000300000 */
.L_x_10112:
[----:B------:R-:W-:Y:S01]  /*19f0*/  IMAD R16, R16, 0x2000, R5 ;  /* 0x0000200010107824 */ /* 0x000fe200078e0205 */
[----:B--2---:R-:W-:Y:S06]  /*1a00*/  @P1 BRA `(.L_x_10113) ;  /* 0x0000000000081947 */ /* 0x004fec0003800000 */
[----:B------:R-:W2:Y:S02]  /*1a10*/  SYNCS.PHASECHK.TRANS64.TRYWAIT P1, [R3+URZ+0x32430], R4 ;  /* 0x03243004030075a7 */ /* 0x000ea4000802017f */
[----:B--2---:R-:W-:Y:S05]  /*1a20*/  @!P1 BRA `(.L_x_10114) ;  /* 0x000000e800d49947 */ /* 0x004fea0003800000 */
.L_x_10113:
[----:B------:R-:W-:Y:S01]  /*1a30*/  R2UR UR4, R5 ;  /* 0x00000000050472ca */ /* 0x000fe200000e0000 */
[----:B------:R-:W-:Y:S01]  /*1a40*/  WARPGROUP.ARRIVE ;  /* 0x00000000000079c5 */ /* 0x000fe20000000000 */
[----:B------:R-:W-:Y:S01]  /*1a50*/  R2UR UR5, R16 ;  /* 0x00000000100572ca */ /* 0x000fe200000e0000 */
[----:B------:R-:W-:Y:S01]  /*1a60*/  UMOV UR13, 0x40000040 ;  /* 0x40000040000d7882 */ /* 0x000fe20000000000 */
[----:B------:R-:W-:Y:S01]  /*1a70*/  UMOV UR15, 0x40000040 ;  /* 0x40000040000f7882 */ /* 0x000fe20000000000 */
[----:B------:R-:W-:-:S08]  /*1a80*/  IMAD.U32 R21, RZ, RZ, UR13 ;  /* 0x0000000dff157e24 */ /* 0x000fd0000f8e00ff */
[----:B------:R-:W-:Y:S02]  /*1a90*/  UIADD3 UR4, UR4, 0x1c400, URZ ;  /* 0x0001c40004047890 */ /* 0x000fe4000fffe03f */
[----:B------:R-:W-:Y:S02]  /*1aa0*/  UIADD3 UR6, UR5, 0x18400, URZ ;  /* 0x0001840005067890 */ /* 0x000fe4000fffe03f */
[----:B------:R-:W-:Y:S02]  /*1ab0*/  USHF.R.U32.HI UR4, URZ, 0x4, UR4 ;  /* 0x000000043f047899 */ /* 0x000fe40008011604 */
[----:B------:R-:W-:Y:S02]  /*1ac0*/  USHF.R.U32.HI UR6, URZ, 0x4, UR6 ;  /* 0x000000043f067899 */ /* 0x000fe40008011606 */
[----:B------:R-:W-:Y:S02]  /*1ad0*/  ULOP3.LUT UR4, UR4, 0x3fff, URZ, 0xc0, !UPT ;  /* 0x00003fff04047892 */ /* 0x000fe4000f8ec03f */
[----:B------:R-:W-:-:S02]  /*1ae0*/  ULOP3.LUT UR6, UR6, 0x3fff, URZ, 0xc0, !UPT ;  /* 0x00003fff06067892 */ /* 0x000fc4000f8ec03f */
[----:B------:R-:W-:Y:S02]  /*1af0*/  ULOP3.LUT UR60, UR4, 0x10000, URZ, 0xfc, !UPT ;  /* 0x00010000043c7892 */ /* 0x000fe4000f8efc3f */
[----:B------:R-:W-:Y:S02]  /*1b00*/  ULOP3.LUT UR8, UR6, 0x10000, URZ, 0xfc, !UPT ;  /* 0x0001000006087892 */ /* 0x000fe4000f8efc3f */
[----:B------:R-:W-:Y:S02]  /*1b10*/  UIMAD UR4, UR36, 0x300, UR60 ;  /* 0x00000300240478a4 */ /* 0x000fe4000f8e023c */
[----:B------:R-:W-:Y:S02]  /*1b20*/  UIADD3 UR6, UR8, 0x2, URZ ;  /* 0x0000000208067890 */ /* 0x000fe4000fffe03f */
[----:B------:R-:W-:Y:S01]  /*1b30*/  UIADD3 UR7, UR4, 0x2, URZ ;  /* 0x0000000204077890 */ /* 0x000fe2000fffe03f */
[----:B------:R-:W-:Y:S02]  /*1b40*/  UMOV UR12, UR8 ;  /* 0x00000008000c7c82 */ /* 0x000fe40008000000 */
[----:B------:R-:W-:Y:S01]  /*1b50*/  UMOV UR14, UR4 ;  /* 0x00000004000e7c82 */ /* 0x000fe20008000000 */
[----:B------:R-:W-:Y:S01]  /*1b60*/  IMAD.U32 R20, RZ, RZ, UR12 ;  /* 0x0000000cff147e24 */ /* 0x000fe2000f8e00ff */
[----:B------:R-:W-:Y:S01]  /*1b70*/  HGMMA.64x96x16.F32 R24, gdesc[UR12], RZ, !UPT, gsb0 ;  /* 0x016000000c1879f0 */ /* 0x000fe2000c0008ff */
[----:B------:R-:W-:Y:S01]  /*1b80*/  UMOV UR12, UR6 ;  /* 0x00000006000c7c82 */ /* 0x000fe20008000000 */
[----:B------:R-:W-:Y:S01]  /*1b90*/  UMOV UR13, 0x40000040 ;  /* 0x40000040000d7882 */ /* 0x000fe20000000000 */
[----:B------:R-:W-:Y:S01]  /*1ba0*/  UMOV UR14, UR7 ;  /* 0x00000007000e7c82 */ /* 0x000fe20008000000 */
[----:B------:R-:W-:Y:S01]  /*1bb0*/  UMOV UR15, 0x40000040 ;  /* 0x40000040000f7882 */ /* 0x000fe20000000000 */
[----:B------:R-:W-:Y:S01]  /*1bc0*/  UIADD3 UR6, UR8, 0x4, URZ ;  /* 0x0000000408067890 */ /* 0x000fe2000fffe03f */
[----:B------:R-:W-:Y:S01]  /*1bd0*/  IMAD.U32 R18, RZ, RZ, UR12 ;  /* 0x0000000cff127e24 */ /* 0x000fe2000f8e00ff */
[----:B------:R-:W-:Y:S01]  /*1be0*/  UIADD3 UR7, UR4, 0x4, URZ ;  /* 0x0000000404077890 */ /* 0x000fe2000fffe03f */
[----:B------:R-:W-:Y:S01]  /*1bf0*/  IMAD.U32 R19, RZ, RZ, UR13 ;  /* 0x0000000dff137e24 */ /* 0x000fe2000f8e00ff */
[----:B------:R-:W-:Y:S01]  /*1c00*/  UIADD3 UR4, UR4, 0x6, URZ ;  /* 0x0000000604047890 */ /* 0x000fe2000fffe03f */
[----:B------:R-:W-:-:S02]  /*1c10*/  WARPGROUP.DEPBAR.LE gsb0, 0x0 ;  /* 0x00008000000079c5 */ /* 0x000fc40000010000 */
[----:B------:R-:W-:-:S06]  /*1c20*/  WARPGROUP.ARRIVE ;  /* 0x00000000000079c5 */ /* 0x000fcc0000000000 */
[----:B------:R-:W-:Y:S01]  /*1c30*/  HGMMA.64x96x16.F32 R24, gdesc[UR12], R24, gsb0 ;  /* 0x016000000c1879f0 */ /* 0x000fe20008000818 */
[----:B------:R-:W-:Y:S01]  /*1c40*/  UMOV UR12, UR6 ;  /* 0x00000006000c7c82 */ /* 0x000fe20008000000 */
[----:B------:R-:W-:Y:S01]  /*1c50*/  UMOV UR13, 0x40000040 ;  /* 0x40000040000d7882 */ /* 0x000fe20000000000 */
[----:B------:R-:W-:Y:S01]  /*1c60*/  UMOV UR14, UR7 ;  /* 0x00000007000e7c82 */ /* 0x000fe20008000000 */
[----:B------:R-:W-:Y:S01]  /*1c70*/  UMOV UR15, 0x40000040 ;  /* 0x40000040000f7882 */ /* 0x000fe20000000000 */
[----:B------:R-:W-:Y:S01]  /*1c80*/  UIADD3 UR6, UR8, 0x6, URZ ;  /* 0x0000000608067890 */ /* 0x000fe2000fffe03f */
[----:B------:R-:W-:Y:S02]  /*1c90*/  IMAD.U32 R16, RZ, RZ, UR12 ;  /* 0x0000000cff107e24 */ /* 0x000fe4000f8e00ff */
[----:B------:R-:W-:Y:S01]  /*1ca0*/  IMAD.U32 R17, RZ, RZ, UR13 ;  /* 0x0000000dff117e24 */ /* 0x000fe2000f8e00ff */
[----:B------:R-:W-:Y:S02]  /*1cb0*/  WARPGROUP.DEPBAR.LE gsb0, 0x0 ;  /* 0x00008000000079c5 */ /* 0x000fe40000010000 */
[----:B------:R-:W-:-:S06]  /*1cc0*/  WARPGROUP.ARRIVE ;  /* 0x00000000000079c5 */ /* 0x000fcc0000000000 */
[----:B------:R-:W-:Y:S01]  /*1cd0*/  HGMMA.64x96x16.F32 R24, gdesc[UR12], R24, gsb0 ;  /* 0x016000000c1879f0 */ /* 0x000fe20008000818 */
[----:B------:R-:W-:Y:S01]  /*1ce0*/  UMOV UR12, UR6 ;  /* 0x00000006000c7c82 */ /* 0x000fe20008000000 */
[----:B------:R-:W-:Y:S01]  /*1cf0*/  UMOV UR13, 0x40000040 ;  /* 0x40000040000d7882 */ /* 0x000fe20000000000 */
[----:B------:R-:W-:Y:S01]  /*1d00*/  UMOV UR14, UR4 ;  /* 0x00000004000e7c82 */ /* 0x000fe20008000000 */
[----:B------:R-:W-:Y:S01]  /*1d10*/  UMOV UR15, 0x40000040 ;  /* 0x40000040000f7882 */ /* 0x000fe20000000000 */
[----:B------:R-:W-:Y:S02]  /*1d20*/  IMAD.U32 R14, RZ, RZ, UR12 ;  /* 0x0000000cff0e7e24 */ /* 0x000fe4000f8e00ff */
[----:B------:R-:W-:Y:S01]  /*1d30*/  IMAD.U32 R15, RZ, RZ, UR13 ;  /* 0x0000000dff0f7e24 */ /* 0x000fe2000f8e00ff */
[----:B------:R-:W-:Y:S02]  /*1d40*/  WARPGROUP.DEPBAR.LE gsb0, 0x0 ;  /* 0x00008000000079c5 */ /* 0x000fe40000010000 */
[----:B------:R-:W-:-:S06]  /*1d50*/  WARPGROUP.ARRIVE ;  /* 0x00000000000079c5 */ /* 0x000fcc0000000000 */
[----:B------:R-:W-:Y:S03]  /*1d60*/  HGMMA.64x96x16.F32 R24, gdesc[UR12], R24, gsb0 ;  /* 0x016000000c1879f0 */ /* 0x000fe60008000818 */
[----:B------:R-:W-:Y:S02]  /*1d70*/  WARPGROUP.DEPBAR.LE gsb0, 0x0 ;  /* 0x00008000000079c5 */ /* 0x000fe40000010000 */
[----:B------:R-:W3:Y:S02]  /*1d80*/  SYNCS.PHASECHK.TRANS64.TRYWAIT P1, [R5+URZ+0x32410], R0 ;  /* 0x03241000050075a7 */ /* 0x000ee4000802017f */
[----:B---3--:R-:W-:Y:S05]  /*1d90*/  @!P1 BRA `(.L_x_10115) ;  /* 0x000000e8000c9947 */ /* 0x008fea0003800000 */
.L_x_10281:
[----:B------:R-:W-:Y:S05]  /*1da0*/  @!P0 BRA `(.L_x_10116) ;  /* 0x0000000000048947 */ /* 0x000fea0003800000 */
[----:B------:R-:W-:Y:S01]  /*1db0*/  BPT.TRAP 0x1 ;  /* 0x000000040000795c */ /* 0x000fe20000300000 */
.L_x_10116:
[----:B------:R4:W0:Y:S01]  /*1dc0*/  SYNCS.PHASECHK.TRANS64.TRYWAIT P1, [R3+URZ+0x32450], R4 ;  /* 0x03245004030075a7 */ /* 0x000822000802017f */
[----:B------:R-:W-:Y:S05]  /*1dd0*/  @!P0 BRA `(.L_x_10117) ;  /* 0x0000000000048947 */ /* 0x000fea0003800000 */
[----:B------:R-:W-:Y:S01]  /*1de0*/  BPT.TRAP 0x1 ;  /* 0x000000040000795c */ /* 0x000fe20000300000 */
.L_x_10117:
[----:B0-----:R-:W-:Y:S05]  /*1df0*/  @P1 BRA `(.L_x_10118) ;  /* 0x0000000000081947 */ /* 0x001fea0003800000 */
[----:B------:R-:W0:Y:S02]  /*1e00*/  SYNCS.PHASECHK.TRANS64.TRYWAIT P1, [R3+URZ+0x32450], R4 ;  /* 0x03245004030075a7 */ /* 0x000e24000802017f */
[----:B0-----:R-:W-:Y:S05]  /*1e10*/  @!P1 BRA `(.L_x_10119) ;  /* 0x000000e800009947 */ /* 0x001fea0003800000 */
.L_x_10118:
[----:B------:R-:W-:Y:S01]  /*1e20*/  R2UR UR4, R5 ;  /* 0x00000000050472ca */ /* 0x000fe200000e0000 */
[----:B------:R-:W-:Y:S01]  /*1e30*/  UIADD3 UR5, UR5, 0x22400, URZ ;  /* 0x0002240005057890 */ /* 0x000fe2000fffe03f */
[----:B------:R-:W-:Y:S01]  /*1e40*/  WARPGROUP.ARRIVE ;  /* 0x00000000000079c5 */ /* 0x000fe20000000000 */
[----:B------:R-:W-:Y:S01]  /*1e50*/  UMOV UR9, 0x40000040 ;  /* 0x4000004000097882 */ /* 0x000fe20000000000 */
[----:B------:R-:W-:Y:S01]  /*1e60*/  UMOV UR11, 0x40000040 ;  /* 0x40000040000b7882 */ /* 0x000fe20000000000 */
[----:B------:R-:W-:Y:S01]  /*1e70*/  USHF.R.U32.HI UR5, URZ, 0x4, UR5 ;  /* 0x000000043f057899 */ /* 0x000fe20008011605 */
[----:B---3--:R-:W-:Y:S01]  /*1e80*/  IMAD.U32 R5, RZ, RZ, UR9 ;  /* 0x00000009ff057e24 */ /* 0x008fe2000f8e00ff */
[----:B------:R-:W-:Y:S01]  /*1e90*/  UMOV UR13, 0x40000040 ;  /* 0x40000040000d7882 */ /* 0x000fe20000000000 */
[----:B------:R-:W-:Y:S01]  /*1ea0*/  UMOV UR15, 0x40000040 ;  /* 0x40000040000f7882 */ /* 0x000fe20000000000 */
[----:B------:R-:W-:Y:S01]  /*1eb0*/  IMAD.U32 R7, RZ, RZ, UR13 ;  /* 0x0000000dff077e24 */ /* 0x000fe2000f8e00ff */
[----:B------:R-:W-:Y:S01]  /*1ec0*/  UMOV UR17, 0x40000040 ;  /* 0x4000004000117882 */ /* 0x000fe20000000000 */
[----:B------:R-:W-:Y:S01]  /*1ed0*/  UMOV UR19, 0x40000040 ;  /* 0x4000004000137882 */ /* 0x000fe20000000000 */
[----:B------:R-:W-:Y:S01]  /*1ee0*/  UMOV UR21, 0x40000040 ;  /* 0x4000004000157882 */ /* 0x000fe20000000000 */
[----:B------:R-:W-:Y:S01]  /*1ef0*/  UIADD3 UR4, UR4, 0x400, URZ ;  /* 0x0000040004047890 */ /* 0x000fe2000fffe03f */
[----:B------:R-:W-:Y:S01]  /*1f00*/  IMAD R0, R206, -0x60, R156 ;  /* 0xffffffa0ce007824 */ /* 0x000fe200078e029c */
[----:B------:R-:W-:Y:S01]  /*1f10*/  UMOV UR23, 0x40000040 ;  /* 0x4000004000177882 */ /* 0x000fe20000000000 */
[----:B------:R-:W-:Y:S01]  /*1f20*/  UMOV UR25, 0x40000040 ;  /* 0x4000004000197882 */ /* 0x000fe20000000000 */
[----:B------:R-:W-:Y:S01]  /*1f30*/  USHF.R.U32.HI UR4, URZ, 0x4, UR4 ;  /* 0x000000043f047899 */ /* 0x000fe20008011604 */
[----:B------:R-:W-:Y:S01]  /*1f40*/  VIADD R0, R0, 0x60 ;  /* 0x0000006000007836 */ /* 0x000fe20000000000 */
[----:B------:R-:W-:Y:S01]  /*1f50*/  UMOV UR27, 0x40000040 ;  /* 0x40000040001b7882 */ /* 0x000fe20000000000 */
[----:B------:R-:W-:Y:S01]  /*1f60*/  UMOV UR29, 0x40000040 ;  /* 0x40000040001d7882 */ /* 0x000fe20000000000 */
[----:B------:R-:W-:Y:S01]  /*1f70*/  ULOP3.LUT UR6, UR4, 0x3fff, URZ, 0xc0, !UPT ;  /* 0x00003fff04067892 */ /* 0x000fe2000f8ec03f */
[----:B------:R-:W-:Y:S01]  /*1f80*/  IMAD R0, R223, -0x2, R0 ;  /* 0xfffffffedf007824 */ /* 0x000fe200078e0200 */
[----:B------:R-:W-:Y:S01]  /*1f90*/  ULOP3.LUT UR4, UR5, 0x3fff, URZ, 0xc0, !UPT ;  /* 0x00003fff05047892 */ /* 0x000fe2000f8ec03f */
[----:B------:R-:W0:Y:S01]  /*1fa0*/  S2R R72, SR_TID.X ;  /* 0x0000000000487919 */ /* 0x000e220000002100 */
[----:B------:R-:W-:-:S02]  /*1fb0*/  ULOP3.LUT UR7, UR6, 0x10000, URZ, 0xfc, !UPT ;  /* 0x0001000006077892 */ /* 0x000fc4000f8efc3f */
[----:B------:R-:W-:Y:S01]  /*1fc0*/  ULOP3.LUT UR4, UR4, 0x10000, URZ, 0xfc, !UPT ;  /* 0x0001000004047892 */ /* 0x000fe2000f8efc3f */
[C---:B------:R-:W-:Y:S01]  /*1fd0*/  ISETP.GT.AND P2, PT, R0.reuse, RZ, PT ;  /* 0x000000ff0000720c */ /* 0x040fe20003f44270 */
[----:B------:R-:W-:Y:S01]  /*1fe0*/  UIMAD UR5, UR36, 0xc00, UR7 ;  /* 0x00000c00240578a4 */ /* 0x000fe2000f8e0207 */
[C---:B------:R-:W-:Y:S01]  /*1ff0*/  ISETP.GT.AND P1, PT, R0.reuse, 0x1, PT ;  /* 0x000000010000780c */ /* 0x040fe20003f24270 */
[----:B------:R-:W-:Y:S01]  /*2000*/  UIADD3 UR16, UR4, 0x404, URZ ;  /* 0x0000040404107890 */ /* 0x000fe2000fffe03f */
[C---:B------:R-:W-:Y:S01]  /*2010*/  ISETP.GT.AND P4, PT, R0.reuse, 0x10, PT ;  /* 0x000000100000780c */ /* 0x040fe20003f84270 */
[----:B------:R-:W-:Y:S01]  /*2020*/  UIADD3 UR18, UR5, 0x304, URZ ;  /* 0x0000030405127890 */ /* 0x000fe2000fffe03f */
[C---:B------:R-:W-:Y:S01]  /*2030*/  ISETP.GT.AND P6, PT, R0.reuse, 0x8, PT ;  /* 0x000000080000780c */ /* 0x040fe20003fc4270 */
[----:B------:R-:W-:Y:S01]  /*2040*/  UMOV UR8, UR4 ;  /* 0x0000000400087c82 */ /* 0x000fe20008000000 */
[----:B------:R-:W-:Y:S01]  /*2050*/  UMOV UR10, UR5 ;  /* 0x00000005000a7c82 */ /* 0x000fe20008000000 */
[----:B-12-4-:R-:W-:Y:S01]  /*2060*/  IMAD.U32 R4, RZ, RZ, UR8 ;  /* 0x00000008ff047e24 */ /* 0x016fe2000f8e00ff */
[----:B------:R-:W-:Y:S01]  /*2070*/  HGMMA.64x96x16.F32 R24, gdesc[UR8], R24, gsb0 ;  /* 0x01600000081879f0 */ /* 0x000fe20008000818 */
[----:B------:R-:W-:Y:S01]  /*2080*/  UIADD3 UR8, UR4, 0x2, URZ ;  /* 0x0000000204087890 */ /* 0x000fe2000fffe03f */
[C---:B------:R-:W-:Y:S01]  /*2090*/  ISETP.GT.AND P5, PT, R0.reuse, 0x9, PT ;  /* 0x000000090000780c */ /* 0x040fe20003fa4270 */
[----:B------:R-:W-:Y:S01]  /*20a0*/  UIADD3 UR9, UR5, 0x2, URZ ;  /* 0x0000000205097890 */ /* 0x000fe2000fffe03f */
[----:B------:R-:W-:Y:S01]  /*20b0*/  ISETP.GT.AND P3, PT, R0, 0x11, PT ;  /* 0x000000110000780c */ /* 0x000fe20003f64270 */
[----:B------:R-:W-:Y:S01]  /*20c0*/  UIADD3 UR10, UR5, 0x300, URZ ;  /* 0x00000300050a7890 */ /* 0x000fe2000fffe03f */
[----:B------:R-:W-:-:S02]  /*20d0*/  UMOV UR11, 0x40000040 ;  /* 0x40000040000b7882 */ /* 0x000fc40000000000 */
[----:B------:R-:W-:Y:S01]  /*20e0*/  UMOV UR12, UR8 ;  /* 0x00000008000c7c82 */ /* 0x000fe20008000000 */
[----:B------:R-:W-:Y:S01]  /*20f0*/  UIADD3 UR8, UR4, 0x4, URZ ;  /* 0x0000000404087890 */ /* 0x000fe2000fffe03f */
[----:B------:R-:W-:Y:S01]  /*2100*/  IMAD.U32 R6, RZ, RZ, UR12 ;  /* 0x0000000cff067e24 */ /* 0x000fe2000f8e00ff */
[----:B------:R-:W-:Y:S01]  /*2110*/  UMOV UR14, UR9 ;  /* 0x00000009000e7c82 */ /* 0x000fe20008000000 */
[----:B------:R-:W-:Y:S02]  /*2120*/  UIADD3 UR9, UR5, 0x4, URZ ;  /* 0x0000000405097890 */ /* 0x000fe4000fffe03f */
[----:B------:R-:W-:Y:S02]  /*2130*/  UIADD3 UR20, UR4, 0x406, URZ ;  /* 0x0000040604147890 */ /* 0x000fe4000fffe03f */
[----:B------:R-:W-:Y:S02]  /*2140*/  UIADD3 UR22, UR5, 0x306, URZ ;  /* 0x0000030605167890 */ /* 0x000fe4000fffe03f */
[----:B------:R-:W-:-:S02]  /*2150*/  UIADD3 UR24, UR4, 0x800, URZ ;  /* 0x0000080004187890 */ /* 0x000fc4000fffe03f */
[----:B------:R-:W-:Y:S02]  /*2160*/  UIADD3 UR26, UR5, 0x600, URZ ;  /* 0x00000600051a7890 */ /* 0x000fe4000fffe03f */
[----:B------:R-:W-:Y:S02]  /*2170*/  UIADD3 UR28, UR4, 0x802, URZ ;  /* 0x00000802041c7890 */ /* 0x000fe4000fffe03f */
[----:B------:R-:W-:Y:S01]  /*2180*/  UIADD3 UR30, UR5, 0x602, URZ ;  /* 0x00000602051e7890 */ /* 0x000fe2000fffe03f */
        /* <DEDUP_REMOVED lines=21> */
[----:B------:R-:W-:Y:S01]  /*22e0*/  UMOV UR57, 0x40000040 ;  /* 0x4000004000397882 */ /* 0x000fe20000000000 */
[----:B------:R-:W-:Y:S01]  /*22f0*/  UMOV UR59, 0x40000040 ;  /* 0x40000040003b7882 */ /* 0x000fe20000000000 */
[----:B------:R-:W-:Y:S01]  /*2300*/  ULOP3.LUT UR6, UR6, 0x3000000, URZ, 0xfc, !UPT ;  /* 0x0300000006067892 */ /* 0x000fe2000f8efc3f */
        /* <DEDUP_REMOVED lines=21> */
[----:B------:R-:W-:Y:S01]  /*2460*/  UMOV UR9, 0x40000040 ;  /* 0x4000004000097882 */ /* 0x000fe20000000000 */
[----:B------:R-:W-:Y:S01]  /*2470*/  IMAD.U32 R11, RZ, RZ, UR13 ;  /* 0x0000000dff0b7e24 */ /* 0x000fe2000f8e00ff */
[----:B------:R-:W-:Y:S02]  /*2480*/  WARPGROUP.DEPBAR.LE gsb0, 0x0 ;  /* 0x00008000000079c5 */ /* 0x000fe40000010000 */
[----:B------:R-:W-:-:S06]  /*2490*/  WARPGROUP.ARRIVE ;  /* 0x00000000000079c5 */ /* 0x000fcc0000000000 */
[----:B------:R-:W-:Y:S01]  /*24a0*/  HGMMA.64x96x16.F32 R24, gdesc[UR12], R24, gsb0 ;  /* 0x016000000c1879f0 */ /* 0x000fe20008000818 */
[----:B------:R-:W-:Y:S02]  /*24b0*/  UIADD3 UR12, UR4, 0x402, URZ ;  /* 0x00000402040c7890 */ /* 0x000fe4000fffe03f */
[----:B------:R-:W-:Y:S01]  /*24c0*/  UIADD3 UR14, UR5, 0x302, URZ ;  /* 0x00000302050e7890 */ /* 0x000fe2000fffe03f */
[----:B------:R-:W-:Y:S01]  /*24d0*/  UMOV UR13, 0x40000040 ;  /* 0x40000040000d7882 */ /* 0x000fe20000000000 */
[----:B------:R-:W-:Y:S01]  /*24e0*/  UMOV UR15, 0x40000040 ;  /* 0x40000040000f7882 */ /* 0x000fe20000000000 */
[----:B------:R-:W-:Y:S02]  /*24f0*/  UIADD3 UR4, UR4, 0xc06, URZ ;  /* 0x00000c0604047890 */ /* 0x000fe4000fffe03f */
[----:B------:R-:W-:-:S05]  /*2500*/  UIADD3 UR5, UR5, 0x906, URZ ;  /* 0x0000090605057890 */ /* 0x000fca000fffe03f */
[----:B------:R-:W-:Y:S01]  /*2510*/  UMOV UR56, UR4 ;  /* 0x0000000400387c82 */ /* 0x000fe20008000000 */
[----:B------:R-:W-:Y:S01]  /*2520*/  UIMAD UR4, UR36, 0xc00, UR6 ;  /* 0x00000c00240478a4 */ /* 0x000fe2000f8e0206 */
[----:B------:R-:W-:Y:S01]  /*2530*/  IMAD.U32 R12, RZ, RZ, UR56 ;  /* 0x00000038ff0c7e24 */ /* 0x000fe2000f8e00ff */
[----:B------:R-:W-:Y:S01]  /*2540*/  UMOV UR58, UR5 ;  /* 0x00000005003a7c82 */ /* 0x000fe20008000000 */
[----:B------:R-:W-:Y:S01]  /*2550*/  ULDC UR5, c[0x0][0xa80] ;  /* 0x0002a00000057ab9 */ /* 0x000fe20000000800 */
[----:B------:R-:W-:Y:S02]  /*2560*/  WARPGROUP.DEPBAR.LE gsb0, 0x0 ;  /* 0x00008000000079c5 */ /* 0x000fe40000010000 */
[----:B------:R-:W-:-:S06]  /*2570*/  WARPGROUP.ARRIVE ;  /* 0x00000000000079c5 */ /* 0x000fcc0000000000 */
[----:B------:R-:W-:Y:S01]  /*2580*/  HGMMA.64x96x16.F32 R24, gdesc[UR8], R24, gsb0 ;  /* 0x01600000081879f0 */ /* 0x000fe20008000818 */
[----:B------:R-:W-:Y:S01]  /*2590*/  UMOV UR10, UR4 ;  /* 0x00000004000a7c82 */ /* 0x000fe20008000000 */
[----:B------:R-:W-:Y:S01]  /*25a0*/  UMOV UR11, 0x40000040 ;  /* 0x40000040000b7882 */ /* 0x000fe20000000000 */
        /* <DEDUP_REMOVED lines=37> */
[----:B------:R-:W-:-:S02]  /*2800*/  FSEL R159, R32, -INF , P4 ;  /* 0xff800000209f7808 */ /* 0x000fc40002000000 */
        /* <DEDUP_REMOVED lines=99> */
[----:B------:R-:W-:Y:S02]  /*2e40*/  FMNMX.FTZ R32, R211, R32, !PT ;  /* 0x00000020d3207209 */ /* 0x000fe40007810000 */
[----:B------:R-:W-:Y:S02]  /*2e50*/  FMNMX.FTZ R0, R190, R31, !PT ;  /* 0x0000001fbe007209 */ /* 0x000fe40007810000 */
[----:B------:R-:W-:-:S02]  /*2e60*/  FSEL R208, R67, -INF , P5 ;  /* 0xff80000043d07808 */ /* 0x000fc40002800000 */
[----:B------:R-:W-:Y:S01]  /*2e70*/  FMNMX.FTZ R31, R205, R32, !PT ;  /* 0x00000020cd1f7209 */ /* 0x000fe20007810000 */
[----:B------:R-:W1:Y:S01]  /*2e80*/  SHFL.BFLY PT, R33, R0, 0x2, 0x1f ;  /* 0x0c401f0000217f89 */ /* 0x000e6200000e0000 */
[----:B------:R-:W-:Y:S02]  /*2e90*/  FSEL R210, R70, -INF , P4 ;  /* 0xff80000046d27808 */ /* 0x000fe40002000000 */
[----:B------:R-:W-:Y:S02]  /*2ea0*/  FMNMX.FTZ R31, R208, R31, !PT ;  /* 0x0000001fd01f7209 */ /* 0x000fe40007810000 */
[----:B------:R-:W-:Y:S02]  /*2eb0*/  FSEL R214, R71, -INF , P3 ;  /* 0xff80000047d67808 */ /* 0x000fe40001800000 */
[----:B------:R-:W-:Y:S02]  /*2ec0*/  FMNMX.FTZ R31, R210, R31, !PT ;  /* 0x0000001fd21f7209 */ /* 0x000fe40007810000 */
[----:B------:R-:W-:-:S02]  /*2ed0*/  ISETP.GE.AND P2, PT, R156, 0x61, PT ;  /* 0x000000619c00780c */ /* 0x000fc40003f46270 */
[----:B------:R-:W-:-:S05]  /*2ee0*/  FMNMX.FTZ R31, R214, R31, !PT ;  /* 0x0000001fd61f7209 */ /* 0x000fca0007810000 */
[----:B------:R-:W2:Y:S01]  /*2ef0*/  SHFL.BFLY PT, R34, R31, 0x2, 0x1f ;  /* 0x0c401f001f227f89 */ /* 0x000ea200000e0000 */
[----:B-1----:R-:W-:-:S05]  /*2f00*/  FMNMX.FTZ R33, R0, R33, !PT ;  /* 0x0000002100217209 */ /* 0x002fca0007810000 */
[----:B------:R-:W1:Y:S01]  /*2f10*/  SHFL.BFLY PT, R32, R33, 0x1, 0x1f ;  /* 0x0c201f0021207f89 */ /* 0x000e6200000e0000 */
[----:B--2---:R-:W-:-:S05]  /*2f20*/  FMNMX.FTZ R34, R31, R34, !PT ;  /* 0x000000221f227209 */ /* 0x004fca0007810000 */
[----:B------:R-:W2:Y:S01]  /*2f30*/  SHFL.BFLY PT, R209, R34, 0x1, 0x1f ;  /* 0x0c201f0022d17f89 */ /* 0x000ea200000e0000 */
[----:B-1----:R-:W-:-:S04]  /*2f40*/  FMNMX.FTZ R0, R33, R32, !PT ;  /* 0x0000002021007209 */ /* 0x002fc80007810000 */
[C---:B------:R-:W-:Y:S01]  /*2f50*/  FSETP.NEU.FTZ.AND P1, PT, R0.reuse, -INF , PT ;  /* 0xff8000000000780b */ /* 0x040fe20003f3d000 */
[----:B------:R-:W-:-:S05]  /*2f60*/  FMUL.FTZ R212, R0, UR5 ;  /* 0x0000000500d47c20 */ /* 0x000fca0008410000 */
[----:B------:R-:W-:-:S05]  /*2f70*/  FSEL R212, R212, RZ, P1 ;  /* 0x000000ffd4d47208 */ /* 0x000fca0000800000 */
[--C-:B------:R-:W-:Y:S01]  /*2f80*/  FFMA.FTZ R192, R73, UR5, -R212.reuse ;  /* 0x0000000549c07c23 */ /* 0x100fe200080108d4 */
[----:B--2---:R-:W-:Y:S01]  /*2f90*/  FMNMX.FTZ R209, R34, R209, !PT ;  /* 0x000000d122d17209 */ /* 0x004fe20007810000 */
[--C-:B------:R-:W-:Y:S01]  /*2fa0*/  FFMA.FTZ R193, R25, UR5, -R212.reuse ;  /* 0x0000000519c17c23 */ /* 0x100fe200080108d4 */
[--C-:B------:R-:W-:Y:S01]  /*2fb0*/  FFMA.FTZ R194, R27, UR5, -R212.reuse ;  /* 0x000000051bc27c23 */ /* 0x100fe200080108d4 */
[--C-:B------:R-:W-:Y:S01]  /*2fc0*/  FFMA.FTZ R195, R29, UR5, -R212.reuse ;  /* 0x000000051dc37c23 */ /* 0x100fe200080108d4 */
[C---:B------:R-:W-:Y:S01]  /*2fd0*/  FSETP.NEU.FTZ.AND P1, PT, R209.reuse, -INF , PT ;  /* 0xff800000d100780b */ /* 0x040fe20003f3d000 */
[----:B------:R-:W-:Y:S01]  /*2fe0*/  FMUL.FTZ R213, R209, UR5 ;  /* 0x00000005d1d57c20 */ /* 0x000fe20008410000 */
[----:B------:R-:W-:Y:S01]  /*2ff0*/  MUFU.EX2 R192, R192 ;  /* 0x000000c000c07308 */ /* 0x000fe20000000800 */
[--C-:B------:R-:W-:Y:S01]  /*3000*/  FFMA.FTZ R159, R159, UR5, -R212.reuse ;  /* 0x000000059f9f7c23 */ /* 0x100fe200080108d4 */
[--C-:B------:R-:W-:Y:S01]  /*3010*/  FFMA.FTZ R161, R161, UR5, -R212.reuse ;  /* 0x00000005a1a17c23 */ /* 0x100fe200080108d4 */
[--C-:B------:R-:W-:Y:S01]  /*3020*/  FFMA.FTZ R164, R164, UR5, -R212.reuse ;  /* 0x00000005a4a47c23 */ /* 0x100fe200080108d4 */
[----:B------:R-:W-:Y:S01]  /*3030*/  FSEL R213, R213, RZ, P1 ;  /* 0x000000ffd5d57208 */ /* 0x000fe20000800000 */
[--C-:B------:R-:W-:Y:S01]  /*3040*/  FFMA.FTZ R168, R168, UR5, -R212.reuse ;  /* 0x00000005a8a87c23 */ /* 0x100fe200080108d4 */
[----:B0-----:R-:W-:Y:S01]  /*3050*/  LOP3.LUT P1, RZ, R72, 0x7f, RZ, 0xc0, !PT ;  /* 0x0000007f48ff7812 */ /* 0x001fe2000782c0ff */
[----:B------:R-:W-:Y:S01]  /*3060*/  FFMA.FTZ R165, R165, UR5, -R212 ;  /* 0x00000005a5a57c23 */ /* 0x000fe200080108d4 */
[----:B------:R-:W-:Y:S01]  /*3070*/  SHF.R.U32.HI R72, RZ, 0x7, R72 ;  /* 0x00000007ff487819 */ /* 0x000fe20000011648 */
[--C-:B------:R-:W-:Y:S01]  /*3080*/  FFMA.FTZ R197, R24, UR5, -R213.reuse ;  /* 0x0000000518c57c23 */ /* 0x100fe200080108d5 */
[--C-:B------:R-:W-:Y:S01]  /*3090*/  FFMA.FTZ R196, R26, UR5, -R213.reuse ;  /* 0x000000051ac47c23 */ /* 0x100fe200080108d5 */
[--C-:B------:R-:W-:Y:S01]  /*30a0*/  FFMA.FTZ R198, R30, UR5, -R213.reuse ;  /* 0x000000051ec67c23 */ /* 0x100fe200080108d5 */
[----:B------:R-:W-:Y:S01]  /*30b0*/  IADD3 R158, -R72, 0xb, RZ ;  /* 0x0000000b489e7810 */ /* 0x000fe20007ffe1ff */
[--C-:B------:R-:W-:Y:S01]  /*30c0*/  FFMA.FTZ R199, R28, UR5, -R213.reuse ;  /* 0x000000051cc77c23 */ /* 0x100fe200080108d5 */
[----:B------:R-:W0:Y:S01]  /*30d0*/  MUFU.EX2 R193, R193 ;  /* 0x000000c100c17308 */ /* 0x000e220000000800 */
[--C-:B------:R-:W-:Y:S01]  /*30e0*/  FFMA.FTZ R157, R157, UR5, -R213.reuse ;  /* 0x000000059d9d7c23 */ /* 0x100fe200080108d5 */
[--C-:B------:R-:W-:Y:S01]  /*30f0*/  FFMA.FTZ R160, R160, UR5, -R213.reuse ;  /* 0x00000005a0a07c23 */ /* 0x100fe200080108d5 */
[--C-:B------:R-:W-:Y:S01]  /*3100*/  FFMA.FTZ R162, R162, UR5, -R213.reuse ;  /* 0x00000005a2a27c23 */ /* 0x100fe200080108d5 */
[----:B------:R-:W-:Y:S01]  /*3110*/  FFMA.FTZ R166, R166, UR5, -R213 ;  /* 0x00000005a6a67c23 */ /* 0x000fe200080108d5 */
[----:B------:R-:W-:-:S02]  /*3120*/  @!P1 VIADD R24, R3, 0x32440 ;  /* 0x0003244003189836 */ /* 0x000fc40000000000 */
[--C-:B------:R-:W-:Y:S01]  /*3130*/  FFMA.FTZ R169, R169, UR5, -R212.reuse ;  /* 0x00000005a9a97c23 */ /* 0x100fe200080108d4 */
[--C-:B------:R-:W-:Y:S01]  /*3140*/  FFMA.FTZ R172, R172, UR5, -R212.reuse ;  /* 0x00000005acac7c23 */ /* 0x100fe200080108d4 */
[----:B------:R-:W-:Y:S01]  /*3150*/  MUFU.EX2 R194, R194 ;  /* 0x000000c200c27308 */ /* 0x000fe20000000800 */
[----:B------:R-:W-:Y:S01]  /*3160*/  FFMA.FTZ R176, R176, UR5, -R212 ;  /* 0x00000005b0b07c23 */ /* 0x000fe200080108d4 */
[----:B------:R-:W-:Y:S01]  /*3170*/  @!P1 PRMT R24, RZ, 0x654, R24 ;  /* 0x00000654ff189816 */ /* 0x000fe20000000018 */
[----:B------:R1:W-:Y:S06]  /*3180*/  BAR.ARV R158, 0x100 ;  /* 0x0004009e0000751d */ /* 0x0003ec0000002000 */
[----:B------:R2:W-:Y:S01]  /*3190*/  @!P1 SYNCS.ARRIVE.TRANS64.RED.A1T0 RZ, [R24+URZ], RZ ;  /* 0x000000ff18ff99a7 */ /* 0x0005e2000810043f */
[----:B------:R-:W3:Y:S01]  /*31a0*/  MUFU.EX2 R195, R195 ;  /* 0x000000c300c37308 */ /* 0x000ee20000000800 */
[----:B------:R4:W-:Y:S01]  /*31b0*/  BAR.SYNC.DEFER_BLOCKING R215, 0x100 ;  /* 0x000400d70000751d */ /* 0x0009e20000010000 */
[----:B0-----:R-:W-:Y:S01]  /*31c0*/  F2FP.F16.F32.PACK_AB R152, R193, R192 ;  /* 0x000000c0c198723e */ /* 0x001fe200000000ff */
        /* <DEDUP_REMOVED lines=14> */
[----:B---3--:R-:W-:Y:S01]  /*32b0*/  F2FP.F16.F32.PACK_AB R154, R195, R194 ;  /* 0x000000c2c39a723e */ /* 0x008fe200000000ff */
[--C-:B----4-:R-:W-:Y:S01]  /*32c0*/  FFMA.FTZ R215, R182, UR5, -R212.reuse ;  /* 0x00000005b6d77c23 */ /* 0x110fe200080108d4 */
        /* <DEDUP_REMOVED lines=14> */
[----:B0-----:R-:W-:Y:S01]  /*33b0*/  F2FP.F16.F32.PACK_AB R153, R197, R196 ;  /* 0x000000c4c599723e */ /* 0x001fe200000000ff */
[----:B------:R-:W-:Y:S01]  /*33c0*/  FFMA.FTZ R180, R180, UR5, -R212 ;  /* 0x00000005b4b47c23 */ /* 0x000fe200080108d4 */
[--C-:B------:R-:W-:Y:S01]  /*33d0*/  FFMA.FTZ R208, R210, UR5, -R213.reuse ;  /* 0x00000005d2d07c23 */ /* 0x100fe200080108d5 */
[----:B------:R-:W-:Y:S01]  /*33e0*/  FFMA.FTZ R211, R214, UR5, -R213 ;  /* 0x00000005d6d37c23 */ /* 0x000fe200080108d5 */
[----:B------:R-:W-:Y:S01]  /*33f0*/  FADD.FTZ R193, R192, R193 ;  /* 0x000000c1c0c17221 */ /* 0x000fe20000010000 */
[----:B------:R-:W-:Y:S01]  /*3400*/  FADD.FTZ R197, R196, R197 ;  /* 0x000000c5c4c57221 */ /* 0x000fe20000010000 */
[----:B------:R-:W-:Y:S01]  /*3410*/  @!P1 VIADD R3, R3, 0x32460 ;  /* 0x0003246003039836 */ /* 0x000fe20000000000 */
[----:B------:R-:W0:Y:S01]  /*3420*/  MUFU.EX2 R159, R159 ;  /* 0x0000009f009f7308 */ /* 0x000e220000000800 */
[----:B------:R-:W-:-:S03]  /*3430*/  FADD.FTZ R194, R194, R193 ;  /* 0x000000c1c2c27221 */ /* 0x000fc60000010000 */
[----:B------:R-:W-:Y:S01]  /*3440*/  @!P1 PRMT R3, RZ, 0x654, R3 ;  /* 0x00000654ff039816 */ /* 0x000fe20000000003 */
[----:B------:R-:W-:-:S03]  /*3450*/  FADD.FTZ R194, R195, R194 ;  /* 0x000000c2c3c27221 */ /* 0x000fc60000010000 */
[----:B------:R-:W4:Y:S01]  /*3460*/  MUFU.EX2 R161, R161 ;  /* 0x000000a100a17308 */ /* 0x000f220000000800 */
[----:B---3--:R-:W-:Y:S01]  /*3470*/  F2FP.F16.F32.PACK_AB R155, R199, R198 ;  /* 0x000000c6c79b723e */ /* 0x008fe200000000ff */
[----:B------:R-:W-:-:S03]  /*3480*/  FADD.FTZ R198, R198, R197 ;  /* 0x000000c5c6c67221 */ /* 0x000fc60000010000 */
[----:B--2---:R-:W-:Y:S01]  /*3490*/  WARPGROUP.ARRIVE ;  /* 0x00000000000079c5 */ /* 0x004fe20000000000 */
[----:B------:R-:W-:Y:S02]  /*34a0*/  FADD.FTZ R198, R199, R198 ;  /* 0x000000c6c7c67221 */ /* 0x000fe40000010000 */
[----:B------:R-:W-:Y:S01]  /*34b0*/  MUFU.EX2 R164, R164 ;  /* 0x000000a400a47308 */ /* 0x000fe20000000800 */
[----:B0-----:R-:W-:Y:S02]  /*34c0*/  FADD.FTZ R194, R159, R194 ;  /* 0x000000c29fc27221 */ /* 0x001fe40000010000 */
[----:B------:R-:W-:Y:S01]  /*34d0*/  HGMMA.64x256x16.F32 R24, R152, gdesc[UR8].tnspB, RZ, !UPT, gsb0 ;  /* 0x43e0000898187df0 */ /* 0x000fe2000c0008ff */
[----:B------:R-:W-:Y:S01]  /*34e0*/  UIADD3 UR10, UR4, 0x80, URZ ;  /* 0x00000080040a7890 */ /* 0x000fe2000fffe03f */
[----:B------:R-:W-:-:S03]  /*34f0*/  UMOV UR11, 0x40000040 ;  /* 0x40000040000b7882 */ /* 0x000fc60000000000 */
[----:B------:R-:W-:Y:S08]  /*3500*/  MUFU.EX2 R168, R168 ;  /* 0x000000a800a87308 */ /* 0x000ff00000000800 */
[----:B------:R-:W-:Y:S08]  /*3510*/  MUFU.EX2 R157, R157 ;  /* 0x0000009d009d7308 */ /* 0x000ff00000000800 */
[----:B------:R-:W0:Y:S08]  /*3520*/  MUFU.EX2 R160, R160 ;  /* 0x000000a000a07308 */ /* 0x000e300000000800 */
[----:B------:R-:W-:Y:S08]  /*3530*/  MUFU.EX2 R162, R162 ;  /* 0x000000a200a27308 */ /* 0x000ff00000000800 */
[----:B------:R-:W2:Y:S08]  /*3540*/  MUFU.EX2 R166, R166 ;  /* 0x000000a600a67308 */ /* 0x000eb00000000800 */
[----:B------:R-:W3:Y:S08]  /*3550*/  MUFU.EX2 R165, R165 ;  /* 0x000000a500a57308 */ /* 0x000ef00000000800 */
[----:B------:R-:W-:Y:S08]  /*3560*/  MUFU.EX2 R169, R169 ;  /* 0x000000a900a97308 */ /* 0x000ff00000000800 */
[----:B------:R-:W-:Y:S08]  /*3570*/  MUFU.EX2 R172, R172 ;  /* 0x000000ac00ac7308 */ /* 0x000ff00000000800 */
[----:B------:R-:W-:Y:S08]  /*3580*/  MUFU.EX2 R176, R176 ;  /* 0x000000b000b07308 */ /* 0x000ff00000000800 */
[----:B------:R-:W5:Y:S08]  /*3590*/  MUFU.EX2 R163, R163 ;  /* 0x000000a300a37308 */ /* 0x000f700000000800 */
[----:B------:R-:W1:Y:S08]  /*35a0*/  MUFU.EX2 R167, R167 ;  /* 0x000000a700a77308 */ /* 0x000e700000000800 */
[----:B------:R-:W-:Y:S08]  /*35b0*/  MUFU.EX2 R170, R170 ;  /* 0x000000aa00aa7308 */ /* 0x000ff00000000800 */
[----:B------:R-:W1:Y:S08]  /*35c0*/  MUFU.EX2 R174, R174 ;  /* 0x000000ae00ae7308 */ /* 0x000e700000000800 */
[----:B------:R-:W1:Y:S08]  /*35d0*/  MUFU.EX2 R173, R173 ;  /* 0x000000ad00ad7308 */ /* 0x000e700000000800 */
[----:B------:R-:W-:Y:S08]  /*35e0*/  MUFU.EX2 R177, R177 ;  /* 0x000000b100b17308 */ /* 0x000ff00000000800 */
[----:B------:R-:W-:Y:S08]  /*35f0*/  MUFU.EX2 R181, R181 ;  /* 0x000000b500b57308 */ /* 0x000ff00000000800 */
[----:B------:R-:W-:Y:S08]  /*3600*/  MUFU.EX2 R183, R183 ;  /* 0x000000b700b77308 */ /* 0x000ff00000000800 */
[----:B------:R-:W1:Y:S08]  /*3610*/  MUFU.EX2 R171, R171 ;  /* 0x000000ab00ab7308 */ /* 0x000e700000000800 */
[----:B------:R-:W1:Y:S08]  /*3620*/  MUFU.EX2 R175, R175 ;  /* 0x000000af00af7308 */ /* 0x000e700000000800 */
[----:B------:R-:W1:Y:S08]  /*3630*/  MUFU.EX2 R179, R179 ;  /* 0x000000b300b37308 */ /* 0x000e700000000800 */
        /* <DEDUP_REMOVED lines=15> */
[C---:B----4-:R-:W-:Y:S01]  /*3730*/  F2FP.F16.F32.PACK_AB R152, R161.reuse, R159 ;  /* 0x0000009fa198723e */ /* 0x050fe200000000ff */
[----:B------:R-:W-:Y:S01]  /*3740*/  FADD.FTZ R161, R161, R194 ;  /* 0x000000c2a1a17221 */ /* 0x000fe20000010000 */
[----:B0-----:R-:W-:Y:S01]  /*3750*/  F2FP.F16.F32.PACK_AB R153, R160, R157 ;  /* 0x0000009da099723e */ /* 0x001fe200000000ff */
[----:B------:R-:W-:Y:S01]  /*3760*/  FADD.FTZ R157, R157, R198 ;  /* 0x000000c69d9d7221 */ /* 0x000fe20000010000 */
[----:B------:R-:W-:Y:S01]  /*3770*/  F2FP.F16.F32.PACK_AB R154, R168, R164 ;  /* 0x000000a4a89a723e */ /* 0x000fe200000000ff */
[----:B------:R-:W0:Y:S01]  /*3780*/  MUFU.EX2 R205, R205 ;  /* 0x000000cd00cd7308 */ /* 0x000e220000000800 */
[----:B--2---:R-:W-:Y:S01]  /*3790*/  F2FP.F16.F32.PACK_AB R155, R166, R162 ;  /* 0x000000a2a69b723e */ /* 0x004fe200000000ff */
        /* <DEDUP_REMOVED lines=9> */
[----:B---3--:R-:W-:Y:S01]  /*3830*/  FADD.FTZ R168, R165, R168 ;  /* 0x000000a8a5a87221 */ /* 0x008fe20000010000 */
[----:B------:R-:W-:Y:S01]  /*3840*/  UMOV UR11, 0x40000040 ;  /* 0x40000040000b7882 */ /* 0x000fe20000000000 */
[----:B-----5:R-:W-:Y:S01]  /*3850*/  FADD.FTZ R166, R163, R166 ;  /* 0x000000a6a3a67221 */ /* 0x020fe20000010000 */
[----:B------:R-:W2:Y:S01]  /*3860*/  MUFU.EX2 R211, R211 ;  /* 0x000000d300d37308 */ /* 0x000ea20000000800 */
[----:B------:R-:W-:-:S02]  /*3870*/  WARPGROUP.DEPBAR.LE gsb0, 0x0 ;  /* 0x00008000000079c5 */ /* 0x000fc40000010000 */
[C---:B------:R-:W-:Y:S01]  /*3880*/  F2FP.F16.F32.PACK_AB R152, R169.reuse, R165 ;  /* 0x000000a5a998723e */ /* 0x040fe200000000ff */
[----:B------:R-:W-:Y:S01]  /*3890*/  FADD.FTZ R169, R169, R168 ;  /* 0x000000a8a9a97221 */ /* 0x000fe20000010000 */
[C---:B-1----:R-:W-:Y:S01]  /*38a0*/  F2FP.F16.F32.PACK_AB R153, R167.reuse, R163 ;  /* 0x000000a3a799723e */ /* 0x042fe200000000ff */
        /* <DEDUP_REMOVED lines=9> */
[----:B------:R-:W-:-:S05]  /*3940*/  FADD.FTZ R174, R171, R174 ;  /* 0x000000aeabae7221 */ /* 0x000fca0000010000 */
[----:B------:R-:W-:Y:S01]  /*3950*/  HGMMA.64x256x16.F32 R24, R152, gdesc[UR8].tnspB, R24, gsb0 ;  /* 0x43e0000898187df0 */ /* 0x000fe20008000818 */
[----:B------:R-:W-:Y:S01]  /*3960*/  UIADD3 UR10, UR4, 0x180, URZ ;  /* 0x00000180040a7890 */ /* 0x000fe2000fffe03f */
[----:B------:R-:W-:Y:S01]  /*3970*/  FADD.FTZ R176, R177, R176 ;  /* 0x000000b0b1b07221 */ /* 0x000fe20000010000 */
[----:B------:R-:W-:Y:S01]  /*3980*/  UMOV UR11, 0x40000040 ;  /* 0x40000040000b7882 */ /* 0x000fe20000000000 */
[----:B------:R-:W-:Y:S02]  /*3990*/  FADD.FTZ R174, R175, R174 ;  /* 0x000000aeafae7221 */ /* 0x000fe40000010000 */
[----:B------:R-:W-:Y:S02]  /*39a0*/  FADD.FTZ R176, R181, R176 ;  /* 0x000000b0b5b07221 */ /* 0x000fe40000010000 */
[----:B------:R-:W-:Y:S01]  /*39b0*/  FADD.FTZ R174, R179, R174 ;  /* 0x000000aeb3ae7221 */ /* 0x000fe20000010000 */
[----:B------:R-:W-:Y:S02]  /*39c0*/  WARPGROUP.DEPBAR.LE gsb0, 0x0 ;  /* 0x00008000000079c5 */ /* 0x000fe40000010000 */
[----:B------:R-:W-:-:S02]  /*39d0*/  F2FP.F16.F32.PACK_AB R152, R177, R173 ;  /* 0x000000adb198723e */ /* 0x000fc400000000ff */
[----:B------:R-:W-:Y:S02]  /*39e0*/  F2FP.F16.F32.PACK_AB R153, R175, R171 ;  /* 0x000000abaf99723e */ /* 0x000fe400000000ff */
[C---:B------:R-:W-:Y:S01]  /*39f0*/  F2FP.F16.F32.PACK_AB R154, R183.reuse, R181 ;  /* 0x000000b5b79a723e */ /* 0x040fe200000000ff */
[----:B------:R-:W-:Y:S01]  /*3a00*/  FADD.FTZ R183, R183, R176 ;  /* 0x000000b0b7b77221 */ /* 0x000fe20000010000 */
[C---:B------:R-:W-:Y:S01]  /*3a10*/  F2FP.F16.F32.PACK_AB R155, R187.reuse, R179 ;  /* 0x000000b3bb9b723e */ /* 0x040fe200000000ff */
[----:B------:R-:W-:-:S03]  /*3a20*/  FADD.FTZ R187, R187, R174 ;  /* 0x000000aebbbb7221 */ /* 0x000fc60000010000 */
[----:B------:R-:W-:-:S07]  /*3a30*/  WARPGROUP.ARRIVE ;  /* 0x00000000000079c5 */ /* 0x000fce0000000000 */
        /* <DEDUP_REMOVED lines=31> */
[----:B------:R-:W-:-:S04]  /*3c30*/  FADD.FTZ R208, R208, R205 ;  /* 0x000000cdd0d07221 */ /* 0x000fc80000010000 */
[----:B------:R-:W-:-:S08]  /*3c40*/  FADD.FTZ R205, R211, R208 ;  /* 0x000000d0d3cd7221 */ /* 0x000fd00000010000 */
[----:B------:R-:W-:Y:S03]  /*3c50*/  HGMMA.64x256x16.F32 R24, R152, gdesc[UR8].tnspB, R24, gsb0 ;  /* 0x43e0000898187df0 */ /* 0x000fe60008000818 */
[----:B------:R-:W-:Y:S02]  /*3c60*/  WARPGROUP.DEPBAR.LE gsb0, 0x0 ;  /* 0x00008000000079c5 */ /* 0x000fe40000010000 */
[----:B------:R0:W-:Y:S02]  /*3c70*/  @!P1 SYNCS.ARRIVE.TRANS64.RED.A1T0 RZ, [R3+URZ], RZ ;  /* 0x000000ff03ff99a7 */ /* 0x0001e4000810043f */
[----:B0-----:R-:W-:Y:S01]  /*3c80*/  FADD.FTZ R3, R189, R186 ;  /* 0x000000babd037221 */ /* 0x001fe20000010000 */
[----:B------:R-:W-:Y:S06]  /*3c90*/  @!P2 BRA `(.L_x_10120) ;  /* 0x0000002000c0a947 */ /* 0x000fec0003800000 */
[----:B------:R-:W-:Y:S02]  /*3ca0*/  VIADD R206, R206, 0xfffffffe ;  /* 0xfffffffecece7836 */ /* 0x000fe40000000000 */
[----:B------:R-:W-:Y:S02]  /*3cb0*/  IMAD.MOV.U32 R211, RZ, RZ, R209 ;  /* 0x000000ffffd37224 */ /* 0x000fe400078e00d1 */
[----:B------:R-:W-:-:S07]  /*3cc0*/  IMAD.MOV.U32 R207, RZ, RZ, R0 ;  /* 0x000000ffffcf7224 */ /* 0x000fce00078e0000 */
.L_x_10129:
[----:B------:R-:W-:Y:S01]  /*3cd0*/  UIADD3 UR36, UR36, 0x1, URZ ;  /* 0x0000000124247890 */ /* 0x000fe2000fffe03f */
[C---:B------:R-:W-:Y:S01]  /*3ce0*/  ISETP.GT.AND P2, PT, R206.reuse, RZ, PT ;  /* 0x000000ffce00720c */ /* 0x040fe20003f44270 */
[----:B------:R-:W-:Y:S02]  /*3cf0*/  VIADD R206, R206, 0xffffffff ;  /* 0xffffffffcece7836 */ /* 0x000fe40000000000 */
[----:B------:R-:W-:-:S04]  /*3d00*/  UISETP.NE.AND UP0, UPT, UR36, 0x2, UPT ;  /* 0x000000022400788c */ /* 0x000fc8000bf05270 */
[----:B------:R-:W-:Y:S02]  /*3d10*/  USEL UR4, URZ, 0x1, UP0 ;  /* 0x000000013f047887 */ /* 0x000fe40008000000 */
[----:B------:R-:W-:Y:S02]  /*3d20*/  USEL UR36, UR36, URZ, UP0 ;  /* 0x0000003f24247287 */ /* 0x000fe40008000000 */
[----:B------:R-:W-:Y:S01]  /*3d30*/  ULOP3.LUT UR37, UR37, UR4, URZ, 0x3c, !UPT ;  /* 0x0000000425257292 */ /* 0x000fe2000f8e3c3f */
[----:B------:R-:W-:Y:S11]  /*3d40*/  @!P0 BRA `(.L_x_10121) ;  /* 0x0000000000048947 */ /* 0x000ff60003800000 */
[----:B------:R-:W-:Y:S01]  /*3d50*/  BPT.TRAP 0x1 ;  /* 0x000000040000795c */ /* 0x000fe20000300000 */
.L_x_10121:
        /* <DEDUP_REMOVED lines=9> */
.L_x_10122:
[----:B-1----:R-:W-:Y:S05]  /*3df0*/  @P3 BRA `(.L_x_10123) ;  /* 0x0000000000083947 */ /* 0x002fea0003800000 */
[----:B------:R-:W1:Y:S02]  /*3e00*/  SYNCS.PHASECHK.TRANS64.TRYWAIT P3, [UR4+0x32430], R0 ;  /* 0x03243000ff0075a7 */ /* 0x000e640008060144 */
[----:B-1----:R-:W-:Y:S05]  /*3e10*/  @!P3 BRA `(.L_x_10124) ;  /* 0x000000c80014b947 */ /* 0x002fea0003800000 */
.L_x_10123:
[----:B------:R-:W-:Y:S01]  /*3e20*/  R2UR UR56, R20 ;  /* 0x00000000143872ca */ /* 0x000fe200000e0000 */
[----:B------:R-:W-:Y:S01]  /*3e30*/  UIMAD UR5, UR36, 0x300, UR60 ;  /* 0x00000300240578a4 */ /* 0x000fe2000f8e023c */
[----:B------:R-:W-:Y:S01]  /*3e40*/  R2UR UR57, R21 ;  /* 0x00000000153972ca */ /* 0x000fe200000e0000 */
[----:B-1----:R-:W-:Y:S01]  /*3e50*/  WARPGROUP.ARRIVE ;  /* 0x00000000000079c5 */ /* 0x002fe20000000000 */
[----:B------:R-:W-:-:S04]  /*3e60*/  UMOV UR59, 0x40000040 ;  /* 0x40000040003b7882 */ /* 0x000fc80000000000 */
[----:B------:R-:W-:-:S07]  /*3e70*/  UMOV UR58, UR5 ;  /* 0x00000005003a7c82 */ /* 0x000fce0008000000 */
[----:B------:R-:W-:Y:S01]  /*3e80*/  HGMMA.64x96x16.F32 R152, gdesc[UR56], RZ, !UPT, gsb0 ;  /* 0x01600000389879f0 */ /* 0x000fe2000c0008ff */
[----:B------:R-:W-:Y:S01]  /*3e90*/  R2UR UR56, R18 ;  /* 0x00000000123872ca */ /* 0x000fe200000e0000 */
[----:B------:R-:W-:Y:S01]  /*3ea0*/  UIADD3 UR58, UR5, 0x2, URZ ;  /* 0x00000002053a7890 */ /* 0x000fe2000fffe03f */
[----:B------:R-:W-:Y:S01]  /*3eb0*/  R2UR UR57, R19 ;  /* 0x00000000133972ca */ /* 0x000fe200000e0000 */
[----:B------:R-:W-:Y:S01]  /*3ec0*/  UMOV UR59, 0x40000040 ;  /* 0x40000040003b7882 */ /* 0x000fe20000000000 */
[----:B------:R-:W-:Y:S02]  /*3ed0*/  WARPGROUP.DEPBAR.LE gsb0, 0x0 ;  /* 0x00008000000079c5 */ /* 0x000fe40000010000 */
[----:B------:R-:W-:-:S09]  /*3ee0*/  WARPGROUP.ARRIVE ;  /* 0x00000000000079c5 */ /* 0x000fd20000000000 */
[----:B------:R-:W-:Y:S01]  /*3ef0*/  HGMMA.64x96x16.F32 R152, gdesc[UR56], R152, gsb0 ;  /* 0x01600000389879f0 */ /* 0x000fe20008000898 */
        /* <DEDUP_REMOVED lines=13> */
[----:B------:R-:W-:Y:S03]  /*3fd0*/  HGMMA.64x96x16.F32 R152, gdesc[UR56], R152, gsb0 ;  /* 0x01600000389879f0 */ /* 0x000fe60008000898 */
[----:B------:R-:W-:Y:S02]  /*3fe0*/  WARPGROUP.DEPBAR.LE gsb0, 0x0 ;  /* 0x00008000000079c5 */ /* 0x000fe40000010000 */
[----:B------:R-:W-:Y:S05]  /*3ff0*/  @!P0 BRA `(.L_x_10125) ;  /* 0x0000000000048947 */ /* 0x000fea0003800000 */
[----:B------:R-:W-:Y:S01]  /*4000*/  BPT.TRAP 0x1 ;  /* 0x000000040000795c */ /* 0x000fe20000300000 */
.L_x_10125:
[----:B------:R1:W2:Y:S01]  /*4010*/  SYNCS.PHASECHK.TRANS64.TRYWAIT P3, [UR4+0x32450], R0 ;  /* 0x03245000ff0075a7 */ /* 0x0002a20008060144 */
[----:B------:R-:W-:Y:S05]  /*4020*/  @!P0 BRA `(.L_x_10126) ;  /* 0x0000000000048947 */ /* 0x000fea0003800000 */
[----:B------:R-:W-:Y:S01]  /*4030*/  BPT.TRAP 0x1 ;  /* 0x000000040000795c */ /* 0x000fe20000300000 */
.L_x_10126:
[----:B--2---:R-:W-:Y:S05]  /*4040*/  @P3 BRA `(.L_x_10127) ;  /* 0x0000000000083947 */ /* 0x004fea0003800000 */
[----:B------:R-:W2:Y:S02]  /*4050*/  SYNCS.PHASECHK.TRANS64.TRYWAIT P3, [UR4+0x32450], R0 ;  /* 0x03245000ff0075a7 */ /* 0x000ea40008060144 */
[----:B--2---:R-:W-:Y:S05]  /*4060*/  @!P3 BRA `(.L_x_10128) ;  /* 0x000000c40098b947 */ /* 0x004fea0003800000 */
.L_x_10127:
[----:B------:R-:W-:Y:S01]  /*4070*/  R2UR UR56, R4 ;  /* 0x00000000043872ca */ /* 0x000fe200000e0000 */
[----:B------:R-:W-:Y:S01]  /*4080*/  UIMAD UR5, UR36, 0xc00, UR7 ;  /* 0x00000c00240578a4 */ /* 0x000fe2000f8e0207 */
[----:B------:R-:W-:Y:S01]  /*4090*/  R2UR UR57, R5 ;  /* 0x00000000053972ca */ /* 0x000fe200000e0000 */
[----:B------:R-:W-:Y:S01]  /*40a0*/  WARPGROUP.ARRIVE ;  /* 0x00000000000079c5 */ /* 0x000fe20000000000 */
[----:B------:R-:W-:Y:S01]  /*40b0*/  UMOV UR59, 0x40000040 ;  /* 0x40000040003b7882 */ /* 0x000fe20000000000 */
[----:B------:R-:W-:-:S04]  /*40c0*/  UIADD3 UR10, UR5, 0x300, URZ ;  /* 0x00000300050a7890 */ /* 0x000fc8000fffe03f */
[----:B------:R-:W3:Y:S01]  /*40d0*/  S2R R216, SR_TID.X ;  /* 0x0000000000d87919 */ /* 0x000ee20000002100 */
[----:B------:R-:W-:Y:S01]  /*40e0*/  UMOV UR11, 0x40000040 ;  /* 0x40000040000b7882 */ /* 0x000fe20000000000 */
[----:B------:R-:W-:Y:S01]  /*40f0*/  UMOV UR58, UR5 ;  /* 0x00000005003a7c82 */ /* 0x000fe20008000000 */
[----:B------:R-:W-:Y:S01]  /*4100*/  UIADD3 UR14, UR5, 0x302, URZ ;  /* 0x00000302050e7890 */ /* 0x000fe2000fffe03f */
[----:B------:R-:W-:Y:S01]  /*4110*/  UMOV UR15, 0x40000040 ;  /* 0x40000040000f7882 */ /* 0x000fe20000000000 */
[----:B------:R-:W-:Y:S01]  /*4120*/  UIADD3 UR18, UR5, 0x304, URZ ;  /* 0x0000030405127890 */ /* 0x000fe2000fffe03f */
[----:B------:R-:W-:Y:S01]  /*4130*/  UMOV UR19, 0x40000040 ;  /* 0x4000004000137882 */ /* 0x000fe20000000000 */
[----:B------:R-:W-:Y:S01]  /*4140*/  HGMMA.64x96x16.F32 R152, gdesc[UR56], R152, gsb0 ;  /* 0x01600000389879f0 */ /* 0x000fe20008000898 */
[----:B------:R-:W-:Y:S01]  /*4150*/  R2UR UR56, R6 ;  /* 0x00000000063872ca */ /* 0x000fe200000e0000 */
[----:B------:R-:W-:Y:S01]  /*4160*/  UIADD3 UR58, UR5, 0x2, URZ ;  /* 0x00000002053a7890 */ /* 0x000fe2000fffe03f */
[----:B------:R-:W-:Y:S01]  /*4170*/  R2UR UR57, R7 ;  /* 0x00000000073972ca */ /* 0x000fe200000e0000 */
[----:B------:R-:W-:Y:S01]  /*4180*/  UMOV UR59, 0x40000040 ;  /* 0x40000040003b7882 */ /* 0x000fe20000000000 */
[----:B------:R-:W-:Y:S01]  /*4190*/  UIADD3 UR22, UR5, 0x306, URZ ;  /* 0x0000030605167890 */ /* 0x000fe2000fffe03f */
        /* <DEDUP_REMOVED lines=12> */
[----:B---3--:R-:W-:Y:S01]  /*4260*/  SHF.R.U32.HI R232, RZ, 0x7, R216 ;  /* 0x00000007ffe87819 */ /* 0x008fe200000116d8 */
[----:B------:R-:W-:Y:S01]  /*4270*/  UMOV UR51, 0x40000040 ;  /* 0x4000004000337882 */ /* 0x000fe20000000000 */
[----:B------:R-:W-:Y:S01]  /*4280*/  UIADD3 UR54, UR5, 0x904, URZ ;  /* 0x0000090405367890 */ /* 0x000fe2000fffe03f */
[----:B------:R-:W-:Y:S01]  /*4290*/  UMOV UR55, 0x40000040 ;  /* 0x4000004000377882 */ /* 0x000fe20000000000 */
[----:B------:R-:W-:-:S02]  /*42a0*/  WARPGROUP.DEPBAR.LE gsb0, 0x0 ;  /* 0x00008000000079c5 */ /* 0x000fc40000010000 */
[----:B------:R-:W-:-:S06]  /*42b0*/  WARPGROUP.ARRIVE ;  /* 0x00000000000079c5 */ /* 0x000fcc0000000000 */
        /* <DEDUP_REMOVED lines=19> */
[----:B------:R-:W-:Y:S01]  /*43f0*/  ULDC UR5, c[0x0][0xa80] ;  /* 0x0002a00000057ab9 */ /* 0x000fe20000000800 */
[----:B------:R-:W-:Y:S02]  /*4400*/  WARPGROUP.DEPBAR.LE gsb0, 0x0 ;  /* 0x00008000000079c5 */ /* 0x000fe40000010000 */
[----:B------:R-:W-:-:S06]  /*4410*/  WARPGROUP.ARRIVE ;  /* 0x00000000000079c5 */ /* 0x000fcc0000000000 */
[----:B------:R-:W-:Y:S01]  /*4420*/  HGMMA.64x96x16.F32 R152, gdesc[UR8], R152, gsb0 ;  /* 0x01600000089879f0 */ /* 0x000fe20008000898 */
[----:B------:R-:W-:Y:S02]  /*4430*/  UMOV UR11, 0x40000040 ;  /* 0x40000040000b7882 */ /* 0x000fe40000000000 */
        /* <DEDUP_REMOVED lines=104> */
[----:B-1----:R-:W-:Y:S01]  /*4ac0*/  FMNMX.FTZ R209, R209, R214, !PT ;  /* 0x000000d6d1d17209 */ /* 0x002fe20007810000 */
[----:B------:R-:W-:Y:S01]  /*4ad0*/  IMAD.U32 R214, RZ, RZ, UR4 ;  /* 0x00000004ffd67e24 */ /* 0x000fe2000f8e00ff */
[----:B------:R-:W0:Y:S01]  /*4ae0*/  MUFU.EX2 R207, R207 ;  /* 0x000000cf00cf7308 */ /* 0x000e220000000800 */
[----:B------:R-:W-:Y:S01]  /*4af0*/  UIMAD UR4, UR36, 0xc00, UR6 ;  /* 0x00000c00240478a4 */ /* 0x000fe2000f8e0206 */
[--C-:B------:R-:W-:Y:S01]  /*4b00*/  FFMA.FTZ R173, R173, UR5, -R212.reuse ;  /* 0x00000005adad7c23 */ /* 0x100fe200080108d4 */
[C---:B------:R-:W-:Y:S01]  /*4b10*/  FADD.FTZ R152, -R209.reuse, R211 ;  /* 0x000000d3d1987221 */ /* 0x040fe20000010100 */
[----:B------:R-:W-:Y:S01]  /*4b20*/  FMUL.FTZ R217, R209, UR5 ;  /* 0x00000005d1d97c20 */ /* 0x000fe20008410000 */
[--C-:B------:R-:W-:Y:S01]  /*4b30*/  FFMA.FTZ R176, R176, UR5, -R212.reuse ;  /* 0x00000005b0b07c23 */ /* 0x100fe200080108d4 */
[----:B------:R-:W-:Y:S01]  /*4b40*/  FFMA.FTZ R177, R177, UR5, -R212 ;  /* 0x00000005b1b17c23 */ /* 0x000fe200080108d4 */
[----:B------:R-:W-:Y:S01]  /*4b50*/  FMUL.FTZ R157, R152, UR5 ;  /* 0x00000005989d7c20 */ /* 0x000fe20008410000 */
[----:B------:R-:W-:-:S02]  /*4b60*/  @!P1 VIADD R152, R214, 0x32440 ;  /* 0x00032440d6989836 */ /* 0x000fc40000000000 */
[--C-:B------:R-:W-:Y:S01]  /*4b70*/  FFMA.FTZ R216, R158, UR5, -R217.reuse ;  /* 0x000000059ed87c23 */ /* 0x100fe200080108d9 */
[----:B------:R-:W-:Y:S01]  /*4b80*/  IADD3 R158, -R232, 0xb, RZ ;  /* 0x0000000be89e7810 */ /* 0x000fe20007ffe1ff */
[----:B------:R1:W-:Y:S01]  /*4b90*/  MUFU.EX2 R211, R153 ;  /* 0x0000009900d37308 */ /* 0x0003e20000000800 */
[--C-:B------:R-:W-:Y:S01]  /*4ba0*/  FFMA.FTZ R213, R154, UR5, -R217.reuse ;  /* 0x000000059ad57c23 */ /* 0x100fe200080108d9 */
[----:B------:R-:W-:Y:S01]  /*4bb0*/  @!P1 PRMT R152, RZ, 0x654, R152 ;  /* 0x00000654ff989816 */ /* 0x000fe20000000098 */
[--C-:B------:R-:W-:Y:S01]  /*4bc0*/  FFMA.FTZ R215, R155, UR5, -R217.reuse ;  /* 0x000000059bd77c23 */ /* 0x100fe200080108d9 */
[--C-:B------:R-:W-:Y:S01]  /*4bd0*/  FFMA.FTZ R159, R159, UR5, -R217.reuse ;  /* 0x000000059f9f7c23 */ /* 0x100fe200080108d9 */
[----:B------:R2:W-:Y:S06]  /*4be0*/  BAR.ARV R158, 0x100 ;  /* 0x0004009e0000751d */ /* 0x0005ec0000002000 */
[----:B-1----:R-:W-:Y:S01]  /*4bf0*/  VIADD R153, R232, 0x8 ;  /* 0x00000008e8997836 */ /* 0x002fe20000000000 */
[----:B------:R1:W-:Y:S01]  /*4c00*/  @!P1 SYNCS.ARRIVE.TRANS64.RED.A1T0 RZ, [R152+URZ], RZ ;  /* 0x000000ff98ff99a7 */ /* 0x0003e2000810043f */
[----:B------:R-:W3:Y:S01]  /*4c10*/  MUFU.EX2 R157, R157 ;  /* 0x0000009d009d7308 */ /* 0x000ee20000000800 */
[-C--:B0-----:R-:W-:Y:S01]  /*4c20*/  FMUL.FTZ R24, R24, R207.reuse ;  /* 0x000000cf18187220 */ /* 0x081fe20000410000 */
        /* <DEDUP_REMOVED lines=134> */
[----:B-1----:R-:W-:Y:S01]  /*5490*/  F2FP.F16.F32.PACK_AB R152, R210, R208 ;  /* 0x000000d0d298723e */ /* 0x002fe200000000ff */
[----:B------:R-:W-:Y:S01]  /*54a0*/  UMOV UR10, UR4 ;  /* 0x00000004000a7c82 */ /* 0x000fe20008000000 */
[----:B0-----:R-:W-:Y:S01]  /*54b0*/  F2FP.F16.F32.PACK_AB R154, R211, R156 ;  /* 0x0000009cd39a723e */ /* 0x001fe200000000ff */
[--C-:B------:R-:W-:Y:S01]  /*54c0*/  FFMA.FTZ R162, R162, UR5, -R217.reuse ;  /* 0x00000005a2a27c23 */ /* 0x100fe200080108d9 */
[----:B----4-:R-:W-:Y:S01]  /*54d0*/  F2FP.F16.F32.PACK_AB R153, R215, R213 ;  /* 0x000000d5d799723e */ /* 0x010fe200000000ff */
[--C-:B------:R-:W-:Y:S01]  /*54e0*/  FFMA.FTZ R163, R163, UR5, -R217.reuse ;  /* 0x00000005a3a37c23 */ /* 0x100fe200080108d9 */
[----:B-----5:R-:W-:Y:S01]  /*54f0*/  F2FP.F16.F32.PACK_AB R155, R159, R216 ;  /* 0x000000d89f9b723e */ /* 0x020fe200000000ff */
[--C-:B------:R-:W-:Y:S01]  /*5500*/  FFMA.FTZ R166, R166, UR5, -R217.reuse ;  /* 0x00000005a6a67c23 */ /* 0x100fe200080108d9 */
[--C-:B------:R-:W-:Y:S01]  /*5510*/  FFMA.FTZ R167, R167, UR5, -R217.reuse ;  /* 0x00000005a7a77c23 */ /* 0x100fe200080108d9 */
[----:B------:R-:W-:Y:S01]  /*5520*/  MUFU.EX2 R160, R160 ;  /* 0x000000a000a07308 */ /* 0x000fe20000000800 */
        /* <DEDUP_REMOVED lines=25> */
[--C-:B------:R-:W-:Y:S01]  /*56c0*/  FFMA.FTZ R192, R192, UR5, -R212.reuse ;  /* 0x00000005c0c07c23 */ /* 0x100fe200080108d4 */
[--C-:B------:R-:W-:Y:S01]  /*56d0*/  FFMA.FTZ R193, R193, UR5, -R212.reuse ;  /* 0x00000005c1c17c23 */ /* 0x100fe200080108d4 */
[--C-:B------:R-:W-:Y:S01]  /*56e0*/  FFMA.FTZ R196, R196, UR5, -R212.reuse ;  /* 0x00000005c4c47c23 */ /* 0x100fe200080108d4 */
[----:B------:R-:W-:Y:S01]  /*56f0*/  FFMA.FTZ R197, R197, UR5, -R212 ;  /* 0x00000005c5c57c23 */ /* 0x000fe200080108d4 */
[--C-:B------:R-:W-:Y:S01]  /*5700*/  FFMA.FTZ R194, R194, UR5, -R217.reuse ;  /* 0x00000005c2c27c23 */ /* 0x100fe200080108d9 */
[--C-:B------:R-:W-:Y:S01]  /*5710*/  FFMA.FTZ R195, R195, UR5, -R217.reuse ;  /* 0x00000005c3c37c23 */ /* 0x100fe200080108d9 */
[----:B------:R-:W-:Y:S01]  /*5720*/  MUFU.EX2 R162, R162 ;  /* 0x000000a200a27308 */ /* 0x000fe20000000800 */
[--C-:B------:R-:W-:Y:S01]  /*5730*/  FFMA.FTZ R198, R198, UR5, -R217.reuse ;  /* 0x00000005c6c67c23 */ /* 0x100fe200080108d9 */
[----:B------:R-:W-:Y:S01]  /*5740*/  FFMA.FTZ R199, R199, UR5, -R217 ;  /* 0x00000005c7c77c23 */ /* 0x000fe200080108d9 */
[----:B------:R-:W-:Y:S01]  /*5750*/  FFMA.FTZ R3, R207, R3, R208 ;  /* 0x00000003cf037223 */ /* 0x000fe200000100d0 */
[----:B------:R-:W-:-:S02]  /*5760*/  @!P1 VIADD R214, R214, 0x32460 ;  /* 0x00032460d6d69836 */ /* 0x000fc40000000000 */
[----:B------:R-:W-:Y:S02]  /*5770*/  IMAD.MOV.U32 R207, RZ, RZ, R0 ;  /* 0x000000ffffcf7224 */ /* 0x000fe400078e0000 */
[----:B------:R-:W-:Y:S01]  /*5780*/  FADD.FTZ R3, R210, R3 ;  /* 0x00000003d2037221 */ /* 0x000fe20000010000 */
[----:B------:R-:W3:Y:S01]  /*5790*/  MUFU.EX2 R163, R163 ;  /* 0x000000a300a37308 */ /* 0x000ee20000000800 */
[----:B------:R-:W-:Y:S02]  /*57a0*/  @!P1 PRMT R214, RZ, 0x654, R214 ;  /* 0x00000654ffd69816 */ /* 0x000fe400000000d6 */
[----:B------:R-:W-:-:S04]  /*57b0*/  FADD.FTZ R156, R156, R3 ;  /* 0x000000039c9c7221 */ /* 0x000fc80000010000 */
[----:B------:R-:W-:Y:S01]  /*57c0*/  FADD.FTZ R211, R211, R156 ;  /* 0x0000009cd3d37221 */ /* 0x000fe20000010000 */
[----:B------:R-:W-:Y:S08]  /*57d0*/  MUFU.EX2 R166, R166 ;  /* 0x000000a600a67308 */ /* 0x000ff00000000800 */
[----:B------:R-:W4:Y:S08]  /*57e0*/  MUFU.EX2 R167, R167 ;  /* 0x000000a700a77308 */ /* 0x000f300000000800 */
[----:B------:R-:W-:Y:S08]  /*57f0*/  MUFU.EX2 R168, R168 ;  /* 0x000000a800a87308 */ /* 0x000ff00000000800 */
[----:B------:R-:W5:Y:S08]  /*5800*/  MUFU.EX2 R169, R169 ;  /* 0x000000a900a97308 */ /* 0x000f700000000800 */
[----:B------:R-:W-:Y:S08]  /*5810*/  MUFU.EX2 R172, R172 ;  /* 0x000000ac00ac7308 */ /* 0x000ff00000000800 */
[----:B------:R-:W2:Y:S08]  /*5820*/  MUFU.EX2 R173, R173 ;  /* 0x000000ad00ad7308 */ /* 0x000eb00000000800 */
        /* <DEDUP_REMOVED lines=22> */
[----:B------:R-:W-:Y:S01]  /*5990*/  MUFU.EX2 R196, R196 ;  /* 0x000000c400c47308 */ /* 0x000fe20000000800 */
[----:B------:R-:W-:-:S02]  /*59a0*/  WARPGROUP.DEPBAR.LE gsb0, 0x0 ;  /* 0x00008000000079c5 */ /* 0x000fc40000010000 */
[----:B0-----:R-:W-:-:S05]  /*59b0*/  F2FP.F16.F32.PACK_AB R152, R161, R160 ;  /* 0x000000a0a198723e */ /* 0x001fca00000000ff */
[----:B------:R-:W0:Y:S01]  /*59c0*/  MUFU.EX2 R197, R197 ;  /* 0x000000c500c57308 */ /* 0x000e220000000800 */
[----:B-1----:R-:W-:Y:S01]  /*59d0*/  F2FP.F16.F32.PACK_AB R154, R165, R164 ;  /* 0x000000a4a59a723e */ /* 0x002fe200000000ff */
[----:B------:R-:W-:Y:S01]  /*59e0*/  FADD.FTZ R160, R160, R211 ;  /* 0x000000d3a0a07221 */ /* 0x000fe20000010000 */
[----:B---3--:R-:W-:Y:S01]  /*59f0*/  F2FP.F16.F32.PACK_AB R153, R163, R162 ;  /* 0x000000a2a399723e */ /* 0x008fe200000000ff */
[----:B------:R-:W-:Y:S01]  /*5a00*/  IMAD.MOV.U32 R211, RZ, RZ, R209 ;  /* 0x000000ffffd37224 */ /* 0x000fe200078e00d1 */
[----:B----4-:R-:W-:Y:S01]  /*5a10*/  F2FP.F16.F32.PACK_AB R155, R167, R166 ;  /* 0x000000a6a79b723e */ /* 0x010fe200000000ff */
[----:B------:R-:W-:Y:S02]  /*5a20*/  FADD.FTZ R161, R161, R160 ;  /* 0x000000a0a1a17221 */ /* 0x000fe40000010000 */
[----:B------:R-:W-:Y:S01]  /*5a30*/  MUFU.EX2 R194, R194 ;  /* 0x000000c200c27308 */ /* 0x000fe20000000800 */
[----:B------:R-:W-:Y:S01]  /*5a40*/  WARPGROUP.ARRIVE ;  /* 0x00000000000079c5 */ /* 0x000fe20000000000 */
[----:B------:R-:W-:-:S04]  /*5a50*/  FADD.FTZ R164, R164, R161 ;  /* 0x000000a1a4a47221 */ /* 0x000fc80000010000 */
[----:B------:R-:W-:Y:S01]  /*5a60*/  FADD.FTZ R165, R165, R164 ;  /* 0x000000a4a5a57221 */ /* 0x000fe20000010000 */
[----:B------:R-:W-:Y:S01]  /*5a70*/  HGMMA.64x256x16.F32 R24, R152, gdesc[UR8].tnspB, R24, gsb0 ;  /* 0x43e0000898187df0 */ /* 0x000fe20008000818 */
[----:B------:R-:W-:Y:S01]  /*5a80*/  UIADD3 UR10, UR4, 0x100, URZ ;  /* 0x00000100040a7890 */ /* 0x000fe2000fffe03f */
[----:B------:R-:W1:Y:S01]  /*5a90*/  MUFU.EX2 R195, R195 ;  /* 0x000000c300c37308 */ /* 0x000e620000000800 */
[----:B------:R-:W-:-:S07]  /*5aa0*/  UMOV UR11, 0x40000040 ;  /* 0x40000040000b7882 */ /* 0x000fce0000000000 */
[----:B------:R-:W-:Y:S08]  /*5ab0*/  MUFU.EX2 R198, R198 ;  /* 0x000000c600c67308 */ /* 0x000ff00000000800 */
[----:B------:R-:W3:Y:S01]  /*5ac0*/  MUFU.EX2 R199, R199 ;  /* 0x000000c700c77308 */ /* 0x000ee20000000800 */
[----:B------:R-:W-:Y:S02]  /*5ad0*/  WARPGROUP.DEPBAR.LE gsb0, 0x0 ;  /* 0x00008000000079c5 */ /* 0x000fe40000010000 */
[----:B-----5:R-:W-:Y:S01]  /*5ae0*/  F2FP.F16.F32.PACK_AB R152, R169, R168 ;  /* 0x000000a8a998723e */ /* 0x020fe200000000ff */
[----:B------:R-:W-:Y:S01]  /*5af0*/  FADD.FTZ R168, R168, R165 ;  /* 0x000000a5a8a87221 */ /* 0x000fe20000010000 */
[----:B--2---:R-:W-:-:S02]  /*5b00*/  F2FP.F16.F32.PACK_AB R154, R173, R172 ;  /* 0x000000acad9a723e */ /* 0x004fc400000000ff */
[----:B------:R-:W-:Y:S01]  /*5b10*/  F2FP.F16.F32.PACK_AB R153, R171, R170 ;  /* 0x000000aaab99723e */ /* 0x000fe200000000ff */
[----:B------:R-:W-:Y:S01]  /*5b20*/  FADD.FTZ R169, R169, R168 ;  /* 0x000000a8a9a97221 */ /* 0x000fe20000010000 */
[----:B------:R-:W-:-:S03]  /*5b30*/  F2FP.F16.F32.PACK_AB R155, R175, R174 ;  /* 0x000000aeaf9b723e */ /* 0x000fc600000000ff */
[----:B------:R-:W-:Y:S01]  /*5b40*/  FADD.FTZ R172, R172, R169 ;  /* 0x000000a9acac7221 */ /* 0x000fe20000010000 */
[----:B------:R-:W-:-:S03]  /*5b50*/  WARPGROUP.ARRIVE ;  /* 0x00000000000079c5 */ /* 0x000fc60000000000 */
[----:B------:R-:W-:-:S03]  /*5b60*/  FADD.FTZ R173, R173, R172 ;  /* 0x000000acadad7221 */ /* 0x000fc60000010000 */
[----:B------:R-:W-:Y:S01]  /*5b70*/  HGMMA.64x256x16.F32 R24, R152, gdesc[UR8].tnspB, R24, gsb0 ;  /* 0x43e0000898187df0 */ /* 0x000fe20008000818 */
[----:B------:R-:W-:Y:S01]  /*5b80*/  UIADD3 UR10, UR4, 0x180, URZ ;  /* 0x00000180040a7890 */ /* 0x000fe2000fffe03f */
[----:B------:R-:W-:Y:S01]  /*5b90*/  UMOV UR11, 0x40000040 ;  /* 0x40000040000b7882 */ /* 0x000fe20000000000 */
[----:B------:R-:W-:Y:S02]  /*5ba0*/  WARPGROUP.DEPBAR.LE gsb0, 0x0 ;  /* 0x00008000000079c5 */ /* 0x000fe40000010000 */
[----:B------:R-:W-:Y:S01]  /*5bb0*/  F2FP.F16.F32.PACK_AB R152, R177, R176 ;  /* 0x000000b0b198723e */ /* 0x000fe200000000ff */
[----:B------:R-:W-:Y:S01]  /*5bc0*/  FADD.FTZ R176, R176, R173 ;  /* 0x000000adb0b07221 */ /* 0x000fe20000010000 */
[----:B------:R-:W-:Y:S02]  /*5bd0*/  F2FP.F16.F32.PACK_AB R154, R181, R180 ;  /* 0x000000b4b59a723e */ /* 0x000fe400000000ff */
[----:B------:R-:W-:Y:S01]  /*5be0*/  F2FP.F16.F32.PACK_AB R153, R179, R178 ;  /* 0x000000b2b399723e */ /* 0x000fe200000000ff */
[----:B------:R-:W-:Y:S01]  /*5bf0*/  FADD.FTZ R177, R177, R176 ;  /* 0x000000b0b1b17221 */ /* 0x000fe20000010000 */
[----:B------:R-:W-:-:S03]  /*5c00*/  F2FP.F16.F32.PACK_AB R155, R183, R182 ;  /* 0x000000b6b79b723e */ /* 0x000fc600000000ff */
[----:B------:R-:W-:Y:S01]  /*5c10*/  FADD.FTZ R180, R180, R177 ;  /* 0x000000b1b4b47221 */ /* 0x000fe20000010000 */
[----:B------:R-:W-:-:S03]  /*5c20*/  WARPGROUP.ARRIVE ;  /* 0x00000000000079c5 */ /* 0x000fc60000000000 */
[----:B------:R-:W-:-:S10]  /*5c30*/  FADD.FTZ R181, R181, R180 ;  /* 0x000000b4b5b57221 */ /* 0x000fd40000010000 */
        /* <DEDUP_REMOVED lines=19> */
[----:B0-----:R-:W-:Y:S02]  /*5d70*/  F2FP.F16.F32.PACK_AB R154, R197, R196 ;  /* 0x000000c4c59a723e */ /* 0x001fe400000000ff */
[----:B-1----:R-:W-:Y:S01]  /*5d80*/  F2FP.F16.F32.PACK_AB R153, R195, R194 ;  /* 0x000000c2c399723e */ /* 0x002fe200000000ff */
[----:B------:R-:W-:Y:S01]  /*5d90*/  FADD.FTZ R193, R193, R192 ;  /* 0x000000c0c1c17221 */ /* 0x000fe20000010000 */
[----:B---3--:R-:W-:-:S03]  /*5da0*/  F2FP.F16.F32.PACK_AB R155, R199, R198 ;  /* 0x000000c6c79b723e */ /* 0x008fc600000000ff */
[----:B------:R-:W-:Y:S01]  /*5db0*/  FADD.FTZ R196, R196, R193 ;  /* 0x000000c1c4c47221 */ /* 0x000fe20000010000 */
[----:B------:R-:W-:-:S03]  /*5dc0*/  WARPGROUP.ARRIVE ;  /* 0x00000000000079c5 */ /* 0x000fc60000000000 */
[----:B------:R-:W-:-:S10]  /*5dd0*/  FADD.FTZ R3, R197, R196 ;  /* 0x000000c4c5037221 */ /* 0x000fd40000010000 */
[----:B------:R-:W-:Y:S03]  /*5de0*/  HGMMA.64x256x16.F32 R24, R152, gdesc[UR8].tnspB, R24, gsb0 ;  /* 0x43e0000898187df0 */ /* 0x000fe60008000818 */
[----:B------:R-:W-:Y:S02]  /*5df0*/  WARPGROUP.DEPBAR.LE gsb0, 0x0 ;  /* 0x00008000000079c5 */ /* 0x000fe40000010000 */
[----:B------:R-:W-:Y:S01]  /*5e00*/  FFMA.FTZ R152, R157, R205, R213 ;  /* 0x000000cd9d987223 */ /* 0x000fe200000100d5 */
[----:B------:R0:W-:Y:S03]  /*5e10*/  @!P1 SYNCS.ARRIVE.TRANS64.RED.A1T0 RZ, [R214+URZ], RZ ;  /* 0x000000ffd6ff99a7 */ /* 0x0001e6000810043f */
        /* <DEDUP_REMOVED lines=23> */
[----:B0-----:R-:W-:Y:S06]  /*5f90*/  @P2 BRA `(.L_x_10129) ;  /* 0xffffffdc004c2947 */ /* 0x001fec000383ffff */
.L_x_10120:
[----:B------:R-:W0:Y:S01]  /*5fa0*/  SHFL.BFLY PT, R4, R3, 0x2, 0x1f ;  /* 0x0c401f0003047f89 */ /* 0x000e2200000e0000 */
[----:B------:R-:W-:Y:S01]  /*5fb0*/  IMAD.MOV.U32 R7, RZ, RZ, RZ ;  /* 0x000000ffff077224 */ /* 0x000fe200078e00ff */
[----:B------:R-:W-:Y:S01]  /*5fc0*/  R2UR UR4, R219 ;  /* 0x00000000db0472ca */ /* 0x000fe200000e0000 */
[----:B------:R-:W-:Y:S01]  /*5fd0*/  UIADD3 UR36, UR36, 0x1, URZ ;  /* 0x0000000124247890 */ /* 0x000fe2000fffe03f */
[----:B------:R-:W1:Y:S01]  /*5fe0*/  SHFL.BFLY PT, R6, R205, 0x2, 0x1f ;  /* 0x0c401f00cd067f89 */ /* 0x000e6200000e0000 */
[----:B------:R-:W-:Y:S01]  /*5ff0*/  IMAD.MOV.U32 R9, RZ, RZ, -0x800000 ;  /* 0xff800000ff097424 */ /* 0x000fe200078e00ff */
[----:B------:R2:W-:Y:S06]  /*6000*/  BAR.ARV R158, 0x100 ;  /* 0x0004009e0000751d */ /* 0x0005ec0000002000 */
[----:B------:R-:W-:Y:S01]  /*6010*/  UISETP.NE.AND UP0, UPT, UR36, 0x2, UPT ;  /* 0x000000022400788c */ /* 0x000fe2000bf05270 */
[----:B------:R-:W-:Y:S01]  /*6020*/  IMAD.MOV.U32 R8, RZ, RZ, -0x800000 ;  /* 0xff800000ff087424 */ /* 0x000fe200078e00ff */
[----:B------:R-:W-:Y:S06]  /*6030*/  BAR.ARV 0x8, 0x180 ;  /* 0x0206000000007b1d */ /* 0x000fec0000002000 */
[----:B------:R-:W-:Y:S01]  /*6040*/  UIADD3 UR4, UR4, 0x1, URZ ;  /* 0x0000000104047890 */ /* 0x000fe2000fffe03f */
[----:B------:R-:W-:Y:S01]  /*6050*/  PLOP3.LUT P0, PT, PT, PT, PT, 0x8, 0x0 ;  /* 0x000000000000781c */ /* 0x000fe20003f0e170 */
[----:B0-----:R-:W-:Y:S01]  /*6060*/  FADD.FTZ R4, R4, R3 ;  /* 0x0000000304047221 */ /* 0x001fe20000010000 */
[----:B------:R-:W-:Y:S01]  /*6070*/  IMAD.MOV.U32 R3, RZ, RZ, RZ ;  /* 0x000000ffff037224 */ /* 0x000fe200078e00ff */
[----:B------:R-:W-:Y:S01]  /*6080*/  USEL UR36, UR36, URZ, UP0 ;  /* 0x0000003f24247287 */ /* 0x000fe20008000000 */
[----:B-1----:R-:W-:-:S02]  /*6090*/  FADD.FTZ R6, R6, R205 ;  /* 0x000000cd06067221 */ /* 0x002fc40000010000 */
[----:B------:R-:W0:Y:S01]  /*60a0*/  SHFL.BFLY PT, R5, R4, 0x1, 0x1f ;  /* 0x0c201f0004057f89 */ /* 0x000e2200000e0000 */
[----:B------:R-:W-:Y:S01]  /*60b0*/  IMAD.U32 R219, RZ, RZ, UR4 ;  /* 0x00000004ffdb7e24 */ /* 0x000fe2000f8e00ff */
[----:B------:R-:W-:-:S04]  /*60c0*/  USEL UR4, URZ, 0x1, UP0 ;  /* 0x000000013f047887 */ /* 0x000fc80008000000 */
[----:B------:R-:W-:Y:S01]  /*60d0*/  ULOP3.LUT UR37, UR37, UR4, URZ, 0x3c, !UPT ;  /* 0x0000000425257292 */ /* 0x000fe2000f8e3c3f */
[----:B0-----:R-:W-:Y:S02]  /*60e0*/  FADD.FTZ R10, R4, R5 ;  /* 0x00000005040a7221 */ /* 0x001fe40000010000 */
[----:B------:R-:W0:Y:S03]  /*60f0*/  SHFL.BFLY PT, R5, R6, 0x1, 0x1f ;  /* 0x0c201f0006057f89 */ /* 0x000e2600000e0000 */
[----:B------:R-:W-:-:S13]  /*6100*/  FSETP.NE.FTZ.AND P1, PT, R10, RZ, PT ;  /* 0x000000ff0a00720b */ /* 0x000fda0003f35000 */
[----:B------:R-:W1:Y:S01]  /*6110*/  @P1 MUFU.RCP R7, R10 ;  /* 0x0000000a00071308 */ /* 0x000e620000001000 */
[----:B0-----:R-:W-:-:S07]  /*6120*/  FADD.FTZ R11, R6, R5 ;  /* 0x00000005060b7221 */ /* 0x001fce0000010000 */
[----:B------:R-:W0:Y:S01]  /*6130*/  @P1 MUFU.LG2 R4, R10 ;  /* 0x0000000a00041308 */ /* 0x000e220000000c00 */
[----:B------:R-:W-:Y:S01]  /*6140*/  IMAD.U32 R5, RZ, RZ, UR5 ;  /* 0x00000005ff057e24 */ /* 0x000fe2000f8e00ff */
[----:B------:R-:W-:-:S03]  /*6150*/  FSETP.NE.FTZ.AND P2, PT, R11, RZ, PT ;  /* 0x000000ff0b00720b */ /* 0x000fc60003f55000 */
[----:B------:R-:W-:Y:S01]  /*6160*/  @P1 FMUL.FTZ R5, R5, 0.69314718246459960938 ;  /* 0x3f31721805051820 */ /* 0x000fe20000410000 */
        /* <DEDUP_REMOVED lines=17> */
[----:B------:R-:W3:Y:S01]  /*6280*/  @P2 MUFU.RCP R3, R11 ;  /* 0x0000000b00032308 */ /* 0x000ee20000001000 */
        /* <DEDUP_REMOVED lines=48> */
[----:B------:R-:W-:-:S02]  /*6590*/  IMAD.U32 R7, RZ, RZ, UR5 ;  /* 0x00000005ff077e24 */ /* 0x000fc4000f8e00ff */
[----:B0-----:R-:W-:Y:S01]  /*65a0*/  @P1 FMUL.FTZ R4, R4, 0.69314718246459960938 ;  /* 0x3f31721804041820 */ /* 0x001fe20000410000 */
[----:B-1----:R-:W-:Y:S01]  /*65b0*/  @P2 FMUL.FTZ R6, R6, 0.69314718246459960938 ;  /* 0x3f31721806062820 */ /* 0x002fe20000410000 */
[-C--:B---3--:R-:W-:Y:S01]  /*65c0*/  FMUL.FTZ R10, R83, R3.reuse ;  /* 0x00000003530a7220 */ /* 0x088fe20000410000 */
[----:B------:R-:W-:Y:S01]  /*65d0*/  @P2 FMUL.FTZ R7, R7, 0.69314718246459960938 ;  /* 0x3f31721807072820 */ /* 0x000fe20000410000 */
        /* <DEDUP_REMOVED lines=65> */
.L_x_10108:
[----:B0-----:R-:W0:Y:S01]  /*69f0*/  S2R R5, SR_CgaCtaId ;  /* 0x0000000000057919 */ /* 0x001e220000008800 */
        /* <DEDUP_REMOVED lines=59> */
[----:B------:R-:W-:Y:S02]  /*6db0*/  LOP3.LUT R30, R177, 0x380, RZ, 0xc0, !PT ;  /* 0x00000380b11e7812 */ /* 0x000fe400078ec0ff */
[----:B------:R-:W-:Y:S02]  /*6dc0*/  IADD3 R187, P0, R106, 0x8020, RZ ;  /* 0x000080206abb7810 */ /* 0x000fe40007f1e0ff */
[----:B------:R-:W-:Y:S02]  /*6dd0*/  SHF.R.U64 R16, R16, 0x3, RZ ;  /* 0x0000000310107819 */ /* 0x000fe400000012ff */
[----:B------:R-:W-:Y:S01]  /*6de0*/  LOP3.LUT R38, R179, 0x380, RZ, 0xc0, !PT ;  /* 0x00000380b3267812 */ /* 0x000fe200078ec0ff */
[----:B------:R-:W-:Y:S01]  /*6df0*/  IMAD.X R71, RZ, RZ, R107, P0 ;  /* 0x000000ffff477224 */ /* 0x000fe200000e066b */
[----:B------:R-:W-:-:S02]  /*6e00*/  IADD3 R189, P4, R106, 0x8040, RZ ;  /* 0x000080406abd7810 */ /* 0x000fc40007f9e0ff */
[----:B------:R-:W-:Y:S02]  /*6e10*/  SHF.R.U64 R18, R18, 0x3, RZ ;  /* 0x0000000312127819 */ /* 0x000fe400000012ff */
[----:B------:R-:W-:Y:S01]  /*6e20*/  LOP3.LUT R46, R181, 0x380, RZ, 0xc0, !PT ;  /* 0x00000380b52e7812 */ /* 0x000fe200078ec0ff */
[--C-:B------:R-:W-:Y:S01]  /*6e30*/  IMAD.X R79, RZ, RZ, R107.reuse, P4 ;  /* 0x000000ffff4f7224 */ /* 0x100fe200020e066b */
[C---:B------:R-:W-:Y:S02]  /*6e40*/  IADD3 R191, P3, R106.reuse, 0x8060, RZ ;  /* 0x000080606abf7810 */ /* 0x040fe40007f7e0ff */
[C---:B------:R-:W-:Y:S02]  /*6e50*/  IADD3 R193, P6, R106.reuse, 0xc000, RZ ;  /* 0x0000c0006ac17810 */ /* 0x040fe40007fde0ff */
[C---:B------:R-:W-:Y:S01]  /*6e60*/  IADD3 R6, P5, R106.reuse, 0xc020, RZ ;  /* 0x0000c0206a067810 */ /* 0x040fe20007fbe0ff */
[--C-:B------:R-:W-:Y:S01]  /*6e70*/  IMAD.X R95, RZ, RZ, R107.reuse, P3 ;  /* 0x000000ffff5f7224 */ /* 0x100fe200018e066b */
[C---:B------:R-:W-:Y:S01]  /*6e80*/  IADD3 R156, P2, R106.reuse, 0xc040, RZ ;  /* 0x0000c0406a9c7810 */ /* 0x040fe20007f5e0ff */
[--C-:B------:R-:W-:Y:S01]  /*6e90*/  IMAD.X R99, RZ, RZ, R107.reuse, P6 ;  /* 0x000000ffff637224 */ /* 0x100fe200030e066b */
[----:B------:R-:W-:Y:S01]  /*6ea0*/  IADD3 R151, P1, R106, 0xc060, RZ ;  /* 0x0000c0606a977810 */ /* 0x000fe20007f3e0ff */
[----:B------:R-:W-:Y:S01]  /*6eb0*/  IMAD.X R103, RZ, RZ, R107, P5 ;  /* 0x000000ffff677224 */ /* 0x000fe200028e066b */
[----:B------:R-:W-:-:S02]  /*6ec0*/  SHF.R.U64 R20, R20, 0x3, RZ ;  /* 0x0000000314147819 */ /* 0x000fc400000012ff */
[----:B------:R-:W-:Y:S01]  /*6ed0*/  LOP3.LUT R54, R183, 0x380, RZ, 0xc0, !PT ;  /* 0x00000380b7367812 */ /* 0x000fe200078ec0ff */
[--C-:B------:R-:W-:Y:S01]  /*6ee0*/  IMAD.X R15, RZ, RZ, R107.reuse, P1 ;  /* 0x000000ffff0f7224 */ /* 0x100fe200008e066b */
[----:B------:R-:W-:Y:S01]  /*6ef0*/  LOP3.LUT R106, R13, R106, RZ, 0x3c, !PT ;  /* 0x0000006a0d6a7212 */ /* 0x000fe200078e3cff */
[----:B------:R-:W-:Y:S01]  /*6f00*/  IMAD.X R13, RZ, RZ, R107, P2 ;  /* 0x000000ffff0d7224 */ /* 0x000fe200010e066b */
[----:B------:R-:W-:Y:S02]  /*6f10*/  SHF.R.U64 R30, R30, 0x3, RZ ;  /* 0x000000031e1e7819 */ /* 0x000fe400000012ff */
[----:B------:R-:W-:Y:S02]  /*6f20*/  LOP3.LUT R62, R185, 0x380, RZ, 0xc0, !PT ;  /* 0x00000380b93e7812 */ /* 0x000fe400078ec0ff */
[----:B------:R-:W-:Y:S02]  /*6f30*/  LOP3.LUT R16, R16, R171, RZ, 0x3c, !PT ;  /* 0x000000ab10107212 */ /* 0x000fe400078e3cff */
[----:B------:R-:W-:-:S02]  /*6f40*/  SHF.R.U64 R38, R38, 0x3, RZ ;  /* 0x0000000326267819 */ /* 0x000fc400000012ff */
        /* <DEDUP_REMOVED lines=10> */
[----:B------:R-:W-:Y:S01]  /*6ff0*/  MOV R106, R106 ;  /* 0x0000006a006a7202 */ /* 0x000fe20000000f00 */
[----:B------:R-:W-:Y:S01]  /*7000*/  BAR.SYNC.DEFER_BLOCKING 0x1, 0x100 ;  /* 0x0044000000007b1d */ /* 0x000fe20000010000 */
[----:B------:R-:W-:-:S02]  /*7010*/  LOP3.LUT R38, R38, R179, RZ, 0x3c, !PT ;  /* 0x000000b326267212 */ /* 0x000fc400078e3cff */
[----:B------:R-:W-:Y:S02]  /*7020*/  SHF.R.U64 R70, R70, 0x3, RZ ;  /* 0x0000000346467819 */ /* 0x000fe400000012ff */
[----:B------:R-:W-:Y:S02]  /*7030*/  LOP3.LUT R14, R6, 0x380, RZ, 0xc0, !PT ;  /* 0x00000380060e7812 */ /* 0x000fe400078ec0ff */
[----:B------:R-:W-:Y:S02]  /*7040*/  LOP3.LUT R107, R156, 0x380, RZ, 0xc0, !PT ;  /* 0x000003809c6b7812 */ /* 0x000fe400078ec0ff */
[----:B------:R-:W-:Y:S02]  /*7050*/  MOV R16, R16 ;  /* 0x0000001000107202 */ /* 0x000fe40000000f00 */
[----:B------:R-:W-:Y:S02]  /*7060*/  LOP3.LUT R46, R46, R181, RZ, 0x3c, !PT ;  /* 0x000000b52e2e7212 */ /* 0x000fe400078e3cff */
[----:B------:R-:W-:-:S02]  /*7070*/  SHF.R.U64 R78, R78, 0x3, RZ ;  /* 0x000000034e4e7819 */ /* 0x000fc400000012ff */
[----:B------:R-:W-:Y:S02]  /*7080*/  MOV R18, R18 ;  /* 0x0000001200127202 */ /* 0x000fe40000000f00 */
[----:B------:R-:W-:Y:S02]  /*7090*/  LOP3.LUT R54, R54, R183, RZ, 0x3c, !PT ;  /* 0x000000b736367212 */ /* 0x000fe400078e3cff */
[----:B------:R-:W-:Y:S02]  /*70a0*/  SHF.R.U64 R94, R94, 0x3, RZ ;  /* 0x000000035e5e7819 */ /* 0x000fe400000012ff */
[----:B------:R-:W-:Y:S02]  /*70b0*/  LOP3.LUT R102, R151, 0x380, RZ, 0xc0, !PT ;  /* 0x0000038097667812 */ /* 0x000fe400078ec0ff */
[----:B------:R-:W-:Y:S01]  /*70c0*/  MOV R20, R20 ;  /* 0x0000001400147202 */ /* 0x000fe20000000f00 */
[----:B------:R0:W-:Y:S01]  /*70d0*/  STSM.16.M88.4 [R106], R24 ;  /* 0x000000186a007844 */ /* 0x0001e20000000200 */
[----:B------:R-:W-:-:S02]  /*70e0*/  LOP3.LUT R62, R62, R185, RZ, 0x3c, !PT ;  /* 0x000000b93e3e7212 */ /* 0x000fc400078e3cff */
[----:B------:R-:W-:Y:S01]  /*70f0*/  SHF.R.U64 R98, R98, 0x3, RZ ;  /* 0x0000000362627819 */ /* 0x000fe200000012ff */
[----:B------:R1:W-:Y:S01]  /*7100*/  STSM.16.M88.4 [R16], R32 ;  /* 0x0000002010007844 */ /* 0x0003e20000000200 */
[----:B------:R-:W-:Y:S02]  /*7110*/  MOV R30, R30 ;  /* 0x0000001e001e7202 */ /* 0x000fe40000000f00 */
[----:B------:R-:W-:Y:S01]  /*7120*/  F2FP.F16.F32.PACK_AB R59, R155, R59 ;  /* 0x0000003b9b3b723e */ /* 0x000fe200000000ff */
[----:B------:R2:W-:Y:S01]  /*7130*/  STSM.16.M88.4 [R18], R40 ;  /* 0x0000002812007844 */ /* 0x0005e20000000200 */
[----:B------:R-:W-:Y:S02]  /*7140*/  F2FP.F16.F32.PACK_AB R65, R154, R66 ;  /* 0x000000429a41723e */ /* 0x000fe400000000ff */
[----:B------:R-:W-:Y:S01]  /*7150*/  F2FP.F16.F32.PACK_AB R72, R73, R72 ;  /* 0x000000484948723e */ /* 0x000fe200000000ff */
[----:B------:R2:W-:Y:S01]  /*7160*/  STSM.16.M88.4 [R20], R48 ;  /* 0x0000003014007844 */ /* 0x0005e20000000200 */
[----:B------:R-:W-:-:S02]  /*7170*/  LOP3.LUT R70, R70, R187, RZ, 0x3c, !PT ;  /* 0x000000bb46467212 */ /* 0x000fc400078e3cff */
[----:B------:R-:W-:Y:S01]  /*7180*/  SHF.R.U64 R29, R14, 0x3, RZ ;  /* 0x000000030e1d7819 */ /* 0x000fe200000012ff */
[----:B------:R2:W-:Y:S01]  /*7190*/  STSM.16.M88.4 [R30], R56 ;  /* 0x000000381e007844 */ /* 0x0005e20000000200 */
[----:B------:R-:W-:Y:S02]  /*71a0*/  SHF.R.U64 R107, R107, 0x3, RZ ;  /* 0x000000036b6b7819 */ /* 0x000fe400000012ff */
[----:B------:R-:W-:Y:S02]  /*71b0*/  MOV R38, R38 ;  /* 0x0000002600267202 */ /* 0x000fe40000000f00 */
[----:B------:R-:W-:Y:S02]  /*71c0*/  F2FP.F16.F32.PACK_AB R66, R69, R68 ;  /* 0x000000444542723e */ /* 0x000fe400000000ff */
[----:B------:R-:W-:Y:S02]  /*71d0*/  F2FP.F16.F32.PACK_AB R67, R153, R67 ;  /* 0x000000439943723e */ /* 0x000fe400000000ff */
[----:B------:R-:W-:-:S02]  /*71e0*/  F2FP.F16.F32.PACK_AB R73, R152, R74 ;  /* 0x0000004a9849723e */ /* 0x000fc400000000ff */
[----:B------:R-:W-:Y:S01]  /*71f0*/  F2FP.F16.F32.PACK_AB R80, R81, R80 ;  /* 0x000000505150723e */ /* 0x000fe200000000ff */
[----:B------:R2:W-:Y:S01]  /*7200*/  STSM.16.M88.4 [R38], R64 ;  /* 0x0000004026007844 */ /* 0x0005e20000000200 */
[----:B------:R-:W-:Y:S02]  /*7210*/  LOP3.LUT R78, R78, R189, RZ, 0x3c, !PT ;  /* 0x000000bd4e4e7212 */ /* 0x000fe400078e3cff */
[----:B------:R-:W-:Y:S02]  /*7220*/  MOV R46, R46 ;  /* 0x0000002e002e7202 */ /* 0x000fe40000000f00 */
[----:B------:R-:W-:Y:S02]  /*7230*/  F2FP.F16.F32.PACK_AB R74, R77, R76 ;  /* 0x0000004c4d4a723e */ /* 0x000fe400000000ff */
[----:B------:R-:W-:Y:S01]  /*7240*/  F2FP.F16.F32.PACK_AB R75, R11, R75 ;  /* 0x0000004b0b4b723e */ /* 0x000fe200000000ff */
[----:B------:R-:W-:Y:S01]  /*7250*/  IMAD.U32 R11, RZ, RZ, UR9 ;  /* 0x00000009ff0b7e24 */ /* 0x000fe2000f8e00ff */
[----:B------:R-:W-:Y:S01]  /*7260*/  F2FP.F16.F32.PACK_AB R81, R10, R82 ;  /* 0x000000520a51723e */ /* 0x000fe200000000ff */
[----:B------:R-:W-:Y:S01]  /*7270*/  IMAD.U32 R10, RZ, RZ, UR8 ;  /* 0x00000008ff0a7e24 */ /* 0x000fe2000f8e00ff */
[----:B------:R-:W-:Y:S01]  /*7280*/  LOP3.LUT R94, R94, R191, RZ, 0x3c, !PT ;  /* 0x000000bf5e5e7212 */ /* 0x000fe200078e3cff */
[----:B------:R2:W-:Y:S01]  /*7290*/  STSM.16.M88.4 [R46], R72 ;  /* 0x000000482e007844 */ /* 0x0005e20000000200 */
[----:B------:R-:W-:Y:S01]  /*72a0*/  SHF.R.U64 R14, R102, 0x3, RZ ;  /* 0x00000003660e7819 */ /* 0x000fe200000012ff */
[----:B------:R-:W-:Y:S01]  /*72b0*/  ULDC.64 UR8, c[0x0][0xd08] ;  /* 0x0003420000087ab9 */ /* 0x000fe20000000a00 */
[----:B------:R-:W-:-:S02]  /*72c0*/  MOV R54, R54 ;  /* 0x0000003600367202 */ /* 0x000fc40000000f00 */
        /* <DEDUP_REMOVED lines=10> */
[----:B------:R-:W-:Y:S01]  /*7370*/  R2UR UR4, R218 ;  /* 0x00000000da0472ca */ /* 0x000fe200000e0000 */
[----:B------:R-:W-:Y:S01]  /*7380*/  ULDC UR7, c[0x0][0xb88] ;  /* 0x0002e20000077ab9 */ /* 0x000fe20000000800 */
[----:B------:R-:W-:Y:S01]  /*7390*/  F2FP.F16.F32.PACK_AB R82, R85, R84 ;  /* 0x000000545552723e */ /* 0x000fe200000000ff */
[----:B------:R-:W3:Y:S01]  /*73a0*/  LDC R76, c[0x0][0xce8] ;  /* 0x00033a00ff4c7b82 */ /* 0x000ee20000000800 */
[----:B------:R-:W-:-:S02]  /*73b0*/  LOP3.LUT R98, R98, R193, RZ, 0x3c, !PT ;  /* 0x000000c162627212 */ /* 0x000fc400078e3cff */
[----:B------:R-:W-:Y:S01]  /*73c0*/  MOV R62, R62 ;  /* 0x0000003e003e7202 */ /* 0x000fe20000000f00 */
[----:B------:R2:W-:Y:S01]  /*73d0*/  STSM.16.M88.4 [R54], R80 ;  /* 0x0000005036007844 */ /* 0x0005e20000000200 */
[----:B------:R-:W-:Y:S02]  /*73e0*/  F2FP.F16.F32.PACK_AB R84, R89, R88 ;  /* 0x000000585954723e */ /* 0x000fe400000000ff */
[----:B------:R-:W-:Y:S02]  /*73f0*/  F2FP.F16.F32.PACK_AB R85, R91, R90 ;  /* 0x0000005a5b55723e */ /* 0x000fe400000000ff */
[----:B------:R-:W-:Y:S02]  /*7400*/  F2FP.F16.F32.PACK_AB R86, R93, R92 ;  /* 0x0000005c5d56723e */ /* 0x000fe400000000ff */
[----:B------:R-:W-:Y:S02]  /*7410*/  LOP3.LUT R102, R29, R6, RZ, 0x3c, !PT ;  /* 0x000000061d667212 */ /* 0x000fe400078e3cff */
[----:B------:R-:W-:Y:S01]  /*7420*/  LOP3.LUT R12, R107, R156, RZ, 0x3c, !PT ;  /* 0x0000009c6b0c7212 */ /* 0x000fe200078e3cff */
[----:B------:R2:W-:Y:S01]  /*7430*/  STSM.16.M88.4 [R62], R84 ;  /* 0x000000543e007844 */ /* 0x0005e20000000200 */
[----:B------:R-:W-:-:S02]  /*7440*/  MOV R70, R70 ;  /* 0x0000004600467202 */ /* 0x000fc40000000f00 */
[----:B------:R-:W-:Y:S02]  /*7450*/  F2FP.F16.F32.PACK_AB R164, R97, R96 ;  /* 0x0000006061a4723e */ /* 0x000fe400000000ff */
[----:B------:R-:W-:Y:S02]  /*7460*/  F2FP.F16.F32.PACK_AB R166, R101, R100 ;  /* 0x0000006465a6723e */ /* 0x000fe400000000ff */
[----:B------:R-:W-:Y:S02]  /*7470*/  MOV R78, R78 ;  /* 0x0000004e004e7202 */ /* 0x000fe40000000f00 */
[----:B------:R-:W-:Y:S01]  /*7480*/  F2FP.F16.F32.PACK_AB R105, R170, R169 ;  /* 0x000000a9aa69723e */ /* 0x000fe200000000ff */
[----:B------:R2:W-:Y:S01]  /*7490*/  STSM.16.M88.4 [R70], R164 ;  /* 0x000000a446007844 */ /* 0x0005e20000000200 */
[----:B0-----:R-:W-:Y:S02]  /*74a0*/  F2FP.F16.F32.PACK_AB R106, R109, R108 ;  /* 0x0000006c6d6a723e */ /* 0x001fe400000000ff */
[----:B------:R-:W-:-:S02]  /*74b0*/  F2FP.F16.F32.PACK_AB R107, R111, R110 ;  /* 0x0000006e6f6b723e */ /* 0x000fc400000000ff */
[----:B------:R-:W-:Y:S02]  /*74c0*/  F2FP.F16.F32.PACK_AB R113, R115, R114 ;  /* 0x000000727371723e */ /* 0x000fe400000000ff */
[----:B------:R-:W-:Y:S01]  /*74d0*/  LOP3.LUT R14, R14, R151, RZ, 0x3c, !PT ;  /* 0x000000970e0e7212 */ /* 0x000fe200078e3cff */
[----:B------:R2:W-:Y:S01]  /*74e0*/  STSM.16.M88.4 [R78], R104 ;  /* 0x000000684e007844 */ /* 0x0005e20000000200 */
[----:B------:R-:W-:Y:S02]  /*74f0*/  MOV R94, R94 ;  /* 0x0000005e005e7202 */ /* 0x000fe40000000f00 */
[----:B------:R-:W-:Y:S02]  /*7500*/  F2FP.F16.F32.PACK_AB R114, R117, R116 ;  /* 0x000000747572723e */ /* 0x000fe400000000ff */
[----:B------:R-:W-:Y:S02]  /*7510*/  F2FP.F16.F32.PACK_AB R115, R119, R118 ;  /* 0x000000767773723e */ /* 0x000fe400000000ff */
[----:B------:R-:W-:-:S02]  /*7520*/  F2FP.F16.F32.PACK_AB R121, R123, R122 ;  /* 0x0000007a7b79723e */ /* 0x000fc400000000ff */
[----:B------:R-:W-:Y:S01]  /*7530*/  MOV R98, R98 ;  /* 0x0000006200627202 */ /* 0x000fe20000000f00 */
[----:B------:R2:W-:Y:S01]  /*7540*/  STSM.16.M88.4 [R94], R112 ;  /* 0x000000705e007844 */ /* 0x0005e20000000200 */
[----:B------:R-:W-:Y:S02]  /*7550*/  F2FP.F16.F32.PACK_AB R122, R125, R124 ;  /* 0x0000007c7d7a723e */ /* 0x000fe400000000ff */
[----:B------:R-:W-:Y:S02]  /*7560*/  F2FP.F16.F32.PACK_AB R123, R127, R126 ;  /* 0x0000007e7f7b723e */ /* 0x000fe400000000ff */
[----:B------:R-:W-:Y:S02]  /*7570*/  F2FP.F16.F32.PACK_AB R129, R131, R130 ;  /* 0x000000828381723e */ /* 0x000fe400000000ff */
[----:B------:R-:W-:Y:S01]  /*7580*/  MOV R102, R102 ;  /* 0x0000006600667202 */ /* 0x000fe20000000f00 */
[----:B------:R2:W-:Y:S01]  /*7590*/  STSM.16.M88.4 [R98], R120 ;  /* 0x0000007862007844 */ /* 0x0005e20000000200 */
        /* <DEDUP_REMOVED lines=8> */
[----:B------:R-:W-:Y:S01]  /*7620*/  MOV R14, R14 ;  /* 0x0000000e000e7202 */ /* 0x000fe20000000f00 */
[----:B------:R2:W-:Y:S01]  /*7630*/  STSM.16.M88.4 [R12], R136 ;  /* 0x000000880c007844 */ /* 0x0005e20000000200 */
[----:B------:R-:W-:Y:S02]  /*7640*/  F2FP.F16.F32.PACK_AB R146, R149, R148 ;  /* 0x000000949592723e */ /* 0x000fe400000000ff */
[----:B------:R-:W-:Y:S02]  /*7650*/  F2FP.F16.F32.PACK_AB R147, R3, R150 ;  /* 0x000000960393723e */ /* 0x000fe400000000ff */
[----:B------:R-:W-:Y:S02]  /*7660*/  PLOP3.LUT P0, PT, PT, PT, UP0, 0x80, 0x0 ;  /* 0x000000000000781c */ /* 0x000fe40003f0f008 */
[----:B------:R-:W-:Y:S01]  /*7670*/  R2UR UR10, R202 ;  /* 0x00000000ca0a72ca */ /* 0x000fe200000e0000 */
[----:B------:R2:W-:Y:S01]  /*7680*/  STSM.16.M88.4 [R14], R144 ;  /* 0x000000900e007844 */ /* 0x0005e20000000200 */
[----:B------:R-:W-:Y:S09]  /*7690*/  BAR.SYNC.DEFER_BLOCKING 0x1, 0x100 ;  /* 0x0044000000007b1d */ /* 0x000ff20000010000 */
[----:B------:R-:W4:Y:S01]  /*76a0*/  @P0 LDG.E R3, desc[UR38][R10.64] ;  /* 0x000000260a030981 */ /* 0x000f22000c1e1900 */
[----:B------:R-:W-:Y:S01]  /*76b0*/  UISETP.NE.U32.AND UP1, UPT, UR8, URZ, UPT ;  /* 0x0000003f0800728c */ /* 0x000fe2000bf25070 */
[----:B---3--:R-:W-:Y:S01]  /*76c0*/  ISETP.NE.AND P1, PT, R76, 0x1, PT ;  /* 0x000000014c00780c */ /* 0x008fe20003f25270 */
[----:B------:R-:W-:-:S02]  /*76d0*/  IMAD.U32 R15, RZ, RZ, UR10 ;  /* 0x0000000aff0f7e24 */ /* 0x000fc4000f8e00ff */
[----:B------:R-:W-:-:S06]  /*76e0*/  UISETP.NE.AND.EX UP1, UPT, UR9, URZ, UPT, UP1 ;  /* 0x0000003f0900728c */ /* 0x000fcc000bf25310 */
[----:B------:R-:W-:-:S04]  /*76f0*/  PLOP3.LUT P2, PT, PT, PT, UP1, 0x80, 0x0 ;  /* 0x000000000000781c */ /* 0x000fc80003f4f018 */
[----:B------:R-:W0:Y:S01]  /*7700*/  @P1 LDC R6, c[0x0][0xcec] ;  /* 0x00033b00ff061b82 */ /* 0x000e220000000800 */
[----:B------:R-:W-:-:S04]  /*7710*/  @UP1 ULEA UR8, UP2, UR61, UR8, 0x2 ;  /* 0x000000083d081291 */ /* 0x000fc8000f84103f */
[----:B------:R-:W-:Y:S02]  /*7720*/  @UP1 ULEA.HI.X UR9, UR61, UR9, UR4, 0x2, UP2 ;  /* 0x000000093d091291 */ /* 0x000fe400090f1404 */
[----:B-1----:R-:W-:Y:S01]  /*7730*/  IMAD.U32 R16, RZ, RZ, UR8 ;  /* 0x00000008ff107e24 */ /* 0x002fe2000f8e00ff */
[----:B------:R-:W-:Y:S01]  /*7740*/  UMOV UR4, URZ ;  /* 0x0000003f00047c82 */ /* 0x000fe20008000000 */
[----:B------:R-:W1:Y:S02]  /*7750*/  @P1 LDC R13, c[0x0][0xcf0] ;  /* 0x00033c00ff0d1b82 */ /* 0x000e640000000800 */
[----:B------:R-:W-:Y:S01]  /*7760*/  IMAD.U32 R17, RZ, RZ, UR9 ;  /* 0x00000009ff117e24 */ /* 0x000fe2000f8e00ff */
[----:B----4-:R-:W-:Y:S01]  /*7770*/  @P0 R2UR UR4, R3 ;  /* 0x00000000030402ca */ /* 0x010fe200000e0000 */
[----:B------:R-:W-:-:S06]  /*7780*/  IMAD.U32 R3, RZ, RZ, UR7 ;  /* 0x00000007ff037e24 */ /* 0x000fcc000f8e00ff */
[----:B------:R2:W5:Y:S01]  /*7790*/  @P2 LDG.E R3, desc[UR38][R16.64] ;  /* 0x0000002610032981 */ /* 0x000562000c1e1900 */
[----:B01----:R-:W-:Y:S07]  /*77a0*/  @P2 BRA `(.L_x_10132) ;  /* 0x0000000000102947 */ /* 0x003fee0003800000 */
[----:B------:R-:W-:Y:S05]  /*77b0*/  @!P0 BRA `(.L_x_10132) ;  /* 0x00000000000c8947 */ /* 0x000fea0003800000 */
[----:B--2---:R-:W2:Y:S04]  /*77c0*/  LDG.E R12, desc[UR38][R10.64] ;  /* 0x000000260a0c7981 */ /* 0x004ea8000c1e1900 */
[----:B-----5:R-:W2:Y:S02]  /*77d0*/  LDG.E R3, desc[UR38][R10.64+0x4] ;  /* 0x000004260a037981 */ /* 0x020ea4000c1e1900 */
[----:B--2---:R-:W-:-:S07]  /*77e0*/  IMAD.IADD R3, R3, 0x1, -R12 ;  /* 0x0000000103037824 */ /* 0x004fce00078e0a0c */
.L_x_10132:
[----:B------:R-:W-:Y:S01]  /*77f0*/  R2UR UR17, R203 ;  /* 0x00000000cb1172ca */ /* 0x000fe200000e0000 */
[----:B------:R-:W-:Y:S01]  /*7800*/  ULDC.64 UR12, c[0x0][0xc90] ;  /* 0x00032400000c7ab9 */ /* 0x000fe20000000a00 */
[----:B------:R-:W-:Y:S01]  /*7810*/  R2UR UR15, R218 ;  /* 0x00000000da0f72ca */ /* 0x000fe200000e0000 */
[----:B------:R-:W-:Y:S01]  /*7820*/  USHF.R.S32.HI UR11, URZ, 0x1f, UR4 ;  /* 0x0000001f3f0b7899 */ /* 0x000fe20008011404 */
[----:B------:R-:W-:Y:S01]  /*7830*/  IMAD R15, R15, 0x80, R224 ;  /* 0x000000800f0f7824 */ /* 0x000fe200078e02e0 */
[----:B------:R-:W-:Y:S01]  /*7840*/  UMOV UR10, UR4 ;  /* 0x00000004000a7c82 */ /* 0x000fe20008000000 */
[----:B------:R-:W-:Y:S01]  /*7850*/  USEL UR61, UR61, URZ, !UP0 ;  /* 0x0000003f3d3d7287 */ /* 0x000fe2000c000000 */
[----:B------:R-:W-:Y:S01]  /*7860*/  IMAD R11, R204, 0x40, R2 ;  /* 0x00000040cc0b7824 */ /* 0x000fe200078e0202 */
[----:B------:R-:W-:Y:S01]  /*7870*/  R2UR UR16, R202 ;  /* 0x00000000ca1072ca */ /* 0x000fe200000e0000 */
[----:B------:R-:W-:-:S04]  /*7880*/  @P1 IMAD.HI.U32 R6, R15, R6, RZ ;  /* 0x000000060f061227 */ /* 0x000fc800078e00ff */
[----:B------:R-:W-:Y:S01]  /*7890*/  USHF.R.S32.HI UR14, URZ, 0x1f, UR17 ;  /* 0x0000001f3f0e7899 */ /* 0x000fe20008011411 */
[----:B------:R-:W-:Y:S01]  /*78a0*/  IMAD.MOV.U32 R10, RZ, RZ, R15 ;  /* 0x000000ffff0a7224 */ /* 0x000fe200078e000f */
[----:B------:R-:W-:Y:S01]  /*78b0*/  UIMAD.WIDE.U32 UR8, UR17, UR12, UR10 ;  /* 0x0000000c110872a5 */ /* 0x000fe2000f8e000a */
[----:B------:R-:W-:Y:S01]  /*78c0*/  @P1 SHF.R.U32.HI R10, RZ, R13, R6 ;  /* 0x0000000dff0a1219 */ /* 0x000fe20000011606 */
[----:B------:R-:W-:Y:S01]  /*78d0*/  UIMAD UR7, UR14, UR12, URZ ;  /* 0x0000000c0e0772a4 */ /* 0x000fe2000f8e023f */
[----:B------:R-:W-:Y:S01]  /*78e0*/  IMAD.WIDE R4, R11, 0x2, R4 ;  /* 0x000000020b047825 */ /* 0x000fe200078e0204 */
[----:B------:R-:W-:Y:S01]  /*78f0*/  USEL UR15, UR15, URZ, !UP0 ;  /* 0x0000003f0f0f7287 */ /* 0x000fe2000c000000 */
[--C-:B------:R-:W-:Y:S01]  /*7900*/  SHF.R.S32.HI R6, RZ, 0x1f, R10.reuse ;  /* 0x0000001fff067819 */ /* 0x100fe2000001140a */
[----:B------:R-:W-:Y:S01]  /*7910*/  UIMAD UR7, UR17, UR13, UR7 ;  /* 0x0000000d110772a4 */ /* 0x000fe2000f8e0207 */
[----:B------:R-:W-:Y:S01]  /*7920*/  IMAD.MOV R13, RZ, RZ, -R10 ;  /* 0x000000ffff0d7224 */ /* 0x000fe200078e0a0a */
[----:B------:R-:W-:Y:S01]  /*7930*/  IADD3 R37, P2, R4, 0x5000, RZ ;  /* 0x0000500004257810 */ /* 0x000fe20007f5e0ff */
[----:B------:R-:W-:Y:S01]  /*7940*/  ULDC.64 UR12, c[0x0][0xc98] ;  /* 0x00032600000c7ab9 */ /* 0x000fe20000000a00 */
[----:B------:R-:W-:Y:S01]  /*7950*/  UIADD3 UR9, UR9, UR7, URZ ;  /* 0x0000000709097290 */ /* 0x000fe2000fffe03f */
[----:B------:R-:W-:Y:S01]  /*7960*/  IMAD R13, R76, R13, R15 ;  /* 0x0000000d4c0d7224 */ /* 0x000fe200078e020f */
[----:B------:R-:W-:Y:S01]  /*7970*/  UIMAD UR7, UR15, UR12, URZ ;  /* 0x0000000c0f0772a4 */ /* 0x000fe2000f8e023f */
[C---:B--2---:R-:W-:Y:S01]  /*7980*/  IADD3 R17, P5, R4.reuse, 0x1000, RZ ;  /* 0x0000100004117810 */ /* 0x044fe20007fbe0ff */
[----:B------:R-:W-:Y:S01]  /*7990*/  UIMAD.WIDE.U32 UR8, UR61, UR12, UR8 ;  /* 0x0000000c3d0872a5 */ /* 0x000fe2000f8e0008 */
[C---:B------:R-:W-:Y:S01]  /*79a0*/  IADD3 R25, P4, R4.reuse, 0x2000, RZ ;  /* 0x0000200004197810 */ /* 0x040fe20007f9e0ff */
[----:B------:R-:W-:Y:S01]  /*79b0*/  UIMAD UR7, UR61, UR13, UR7 ;  /* 0x0000000d3d0772a4 */ /* 0x000fe2000f8e0207 */
[----:B------:R-:W-:Y:S01]  /*79c0*/  IADD3 R33, P3, R4, 0x4000, RZ ;  /* 0x0000400004217810 */ /* 0x000fe20007f7e0ff */
[----:B------:R-:W-:Y:S01]  /*79d0*/  IMAD.U32 R19, RZ, RZ, UR16 ;  /* 0x00000010ff137e24 */ /* 0x000fe2000f8e00ff */
[----:B------:R-:W-:Y:S01]  /*79e0*/  LOP3.LUT R36, R37, 0x380, RZ, 0xc0, !PT ;  /* 0x0000038025247812 */ /* 0x000fe200078ec0ff */
[----:B-----5:R-:W-:Y:S01]  /*79f0*/  IMAD R80, R3, R76, RZ ;  /* 0x0000004c03507224 */ /* 0x020fe200078e02ff */
[----:B------:R-:W-:Y:S01]  /*7a00*/  IADD3 R10, P0, R10, UR8, RZ ;  /* 0x000000080a0a7c10 */ /* 0x000fe2000ff1e0ff */
[----:B------:R-:W-:Y:S01]  /*7a10*/  IMAD.U32 R11, RZ, RZ, UR7 ;  /* 0x00000007ff0b7e24 */ /* 0x000fe2000f8e00ff */
[----:B------:R-:W-:Y:S01]  /*7a20*/  LOP3.LUT R16, R17, 0x380, RZ, 0xc0, !PT ;  /* 0x0000038011107812 */ /* 0x000fe200078ec0ff */
[----:B------:R-:W-:Y:S01]  /*7a30*/  IMAD R19, R19, 0x80, R222 ;  /* 0x0000008013137824 */ /* 0x000fe200078e02de */
[----:B------:R-:W-:Y:S01]  /*7a40*/  LOP3.LUT R24, R25, 0x380, RZ, 0xc0, !PT ;  /* 0x0000038019187812 */ /* 0x000fe200078ec0ff */
[----:B------:R-:W-:Y:S01]  /*7a50*/  ULDC.64 UR12, c[0x0][0xba0] ;  /* 0x0002e800000c7ab9 */ /* 0x000fe20000000a00 */
[----:B------:R-:W-:Y:S01]  /*7a60*/  IADD3.X R11, R6, UR9, R11, P0, !PT ;  /* 0x00000009060b7c10 */ /* 0x000fe200087fe40b */
[----:B------:R-:W-:Y:S01]  /*7a70*/  ULDC.64 UR8, c[0x0][0xc88] ;  /* 0x0003220000087ab9 */ /* 0x000fe20000000a00 */
[----:B------:R-:W-:-:S02]  /*7a80*/  SHF.R.S32.HI R6, RZ, 0x1f, R13 ;  /* 0x0000001fff067819 */ /* 0x000fc4000001140d */
[----:B------:R-:W-:Y:S01]  /*7a90*/  IADD3 R29, P0, R4, 0x3000, RZ ;  /* 0x00003000041d7810 */ /* 0x000fe20007f1e0ff */
[----:B------:R-:W-:Y:S01]  /*7aa0*/  IMAD.WIDE.U32 R10, R13, UR8, R10 ;  /* 0x000000080d0a7c25 */ /* 0x000fe2000f8e000a */
[----:B------:R-:W-:Y:S02]  /*7ab0*/  LOP3.LUT R32, R33, 0x380, RZ, 0xc0, !PT ;  /* 0x0000038021207812 */ /* 0x000fe400078ec0ff */
[----:B------:R-:W-:Y:S01]  /*7ac0*/  LOP3.LUT R28, R29, 0x380, RZ, 0xc0, !PT ;  /* 0x000003801d1c7812 */ /* 0x000fe200078ec0ff */
[----:B------:R-:W-:Y:S01]  /*7ad0*/  IMAD R6, R6, UR8, RZ ;  /* 0x0000000806067c24 */ /* 0x000fe2000f8e02ff */
[----:B------:R-:W-:Y:S02]  /*7ae0*/  SHF.R.U64 R36, R36, 0x3, RZ ;  /* 0x0000000324247819 */ /* 0x000fe400000012ff */
[----:B------:R-:W-:Y:S01]  /*7af0*/  SHF.R.U64 R28, R28, 0x3, RZ ;  /* 0x000000031c1c7819 */ /* 0x000fe200000012ff */
[----:B------:R-:W-:Y:S01]  /*7b00*/  IMAD R15, R13, UR9, R6 ;  /* 0x000000090d0f7c24 */ /* 0x000fe2000f8e0206 */
[----:B------:R-:W-:Y:S01]  /*7b10*/  ULDC.64 UR8, c[0x0][0xc50] ;  /* 0x0003140000087ab9 */ /* 0x000fe20000000a00 */
[----:B------:R-:W-:Y:S01]  /*7b20*/  SHF.R.U64 R16, R16, 0x3, RZ ;  /* 0x0000000310107819 */ /* 0x000fe200000012ff */
[----:B------:R-:W-:Y:S01]  /*7b30*/  VIADD R6, R19, 0x8 ;  /* 0x0000000813067836 */ /* 0x000fe20000000000 */
[----:B------:R-:W-:Y:S01]  /*7b40*/  LEA R14, P6, R10, UR8, 0x2 ;  /* 0x000000080a0e7c11 */ /* 0x000fe2000f8c10ff */
[----:B------:R-:W-:Y:S01]  /*7b50*/  IMAD.IADD R11, R11, 0x1, R15 ;  /* 0x000000010b0b7824 */ /* 0x000fe200078e020f */
[----:B------:R-:W-:Y:S01]  /*7b60*/  LOP3.LUT R28, R28, R29, RZ, 0x3c, !PT ;  /* 0x0000001d1c1c7212 */ /* 0x000fe200078e3cff */
[----:B------:R-:W-:Y:S01]  /*7b70*/  IMAD.X R29, RZ, RZ, R5, P0 ;  /* 0x000000ffff1d7224 */ /* 0x000fe200000e0605 */
[----:B------:R-:W-:Y:S01]  /*7b80*/  SHF.R.U64 R24, R24, 0x3, RZ ;  /* 0x0000000318187819 */ /* 0x000fe200000012ff */
[----:B------:R-:W-:Y:S01]  /*7b90*/  SHFL.IDX PT, R20, R14, RZ, 0x1c1f ;  /* 0x001c1fff0e147589 */ /* 0x000fe200000e0000 */
[----:B------:R-:W-:-:S02]  /*7ba0*/  SHF.R.U64 R32, R32, 0x3, RZ ;  /* 0x0000000320207819 */ /* 0x000fc400000012ff */
[----:B------:R-:W-:Y:S01]  /*7bb0*/  IADD3 R57, P0, R4, 0x9000, RZ ;  /* 0x0000900004397810 */ /* 0x000fe20007f1e0ff */
[----:B------:R-:W-:Y:S01]  /*7bc0*/  SHFL.IDX PT, R50, R14, 0x1, 0x1c1f ;  /* 0x003c1f000e327f89 */ /* 0x000fe200000e0000 */
        /* <DEDUP_REMOVED lines=163> */
.L_x_10134:
[----:B------:R-:W-:Y:S05]  /*8600*/  BSYNC B1 ;  /* 0x0000000000017941 */ /* 0x000fea0003800000 */
.L_x_10133:
        /* <DEDUP_REMOVED lines=21> */
.L_x_10136:
[----:B------:R-:W-:Y:S05]  /*8760*/  BSYNC B1 ;  /* 0x0000000000017941 */ /* 0x000fea0003800000 */
.L_x_10135:
[----:B0-----:R0:W0:Y:S01]  /*8770*/  SHFL.IDX PT, R17, R3, 0x2, 0x181f ;  /* 0x00581f0003117f89 */ /* 0x00102200000e0000 */
        /* <DEDUP_REMOVED lines=11> */
[----:B------:R-:W-:Y:S02]  /*8830*/  @!P3 LEA.HI.X R5, R2, R17, R230, 0x1, P6 ;  /* 0x000000110205b211 */ /* 0x000fe400030f0ce6 */
        /* <DEDUP_REMOVED lines=8> */
.L_x_10138:
[----:B------:R-:W-:Y:S05]  /*88c0*/  BSYNC B1 ;  /* 0x0000000000017941 */ /* 0x000fea0003800000 */
.L_x_10137:
[----:B------:R-:W-:Y:S01]  /*88d0*/  VIADD R0, R83, 0x60 ;  /* 0x0000006053007836 */ /* 0x000fe20000000000 */
[----:B0--3--:R-:W0:Y:S04]  /*88e0*/  SHFL.IDX PT, R3, R3, 0x3, 0x181f ;  /* 0x00781f0003037f89 */ /* 0x009e2800000e0000 */
[----:B------:R-:W-:Y:S01]  /*88f0*/  ISETP.GE.AND P0, PT, R0, R80, PT ;  /* 0x000000500000720c */ /* 0x000fe20003f06270 */
[----:B------:R3:W0:-:S12]  /*8900*/  SHFL.IDX PT, R13, R6, 0x3, 0x181f ;  /* 0x00781f00060d7f89 */ /* 0x00061800000e0000 */
[----:B---3--:R-:W-:Y:S05]  /*8910*/  @P0 BRA `(.L_x_10139) ;  /* 0x0000000c00d80947 */ /* 0x008fea0003800000 */
[----:B------:R-:W-:Y:S02]  /*8920*/  ULDC UR4, c[0x0][0xbc8] ;  /* 0x0002f20000047ab9 */ /* 0x000fe40000000800 */
[----:B------:R-:W-:Y:S02]  /*8930*/  ISETP.GE.AND P3, PT, R2, UR4, PT ;  /* 0x0000000402007c0c */ /* 0x000fe4000bf66270 */
[----:B------:R-:W-:Y:S02]  /*8940*/  ISETP.GE.AND P4, PT, R23, UR4, PT ;  /* 0x0000000417007c0c */ /* 0x000fe4000bf86270 */
[----:B------:R-:W-:-:S09]  /*8950*/  ISETP.GE.AND P5, PT, R22, UR4, PT ;  /* 0x0000000416007c0c */ /* 0x000fd2000bfa6270 */
[-C--:B0-----:R-:W-:Y:S02]  /*8960*/  @!P3 LEA R4, P0, R2, R13.reuse, 0x1 ;  /* 0x0000000d0204b211 */ /* 0x081fe400078008ff */
[CC--:B------:R-:W-:Y:S02]  /*8970*/  @!P4 LEA R8, P1, R23.reuse, R13.reuse, 0x1 ;  /* 0x0000000d1708c211 */ /* 0x0c0fe400078208ff */
[----:B------:R-:W-:Y:S02]  /*8980*/  @!P5 LEA R10, P2, R22, R13, 0x1 ;  /* 0x0000000d160ad211 */ /* 0x000fe400078408ff */
[-C--:B------:R-:W-:Y:S02]  /*8990*/  @!P3 LEA.HI.X R5, R2, R3.reuse, R230, 0x1, P0 ;  /* 0x000000030205b211 */ /* 0x080fe400000f0ce6 */
[-C--:B------:R-:W-:Y:S02]  /*89a0*/  @!P4 LEA.HI.X R9, R23, R3.reuse, R229, 0x1, P1 ;  /* 0x000000031709c211 */ /* 0x080fe400008f0ce5 */
[----:B------:R-:W-:Y:S01]  /*89b0*/  @!P5 LEA.HI.X R11, R22, R3, R228, 0x1, P2 ;  /* 0x00000003160bd211 */ /* 0x000fe200010f0ce4 */
[----:B------:R3:W-:Y:S01]  /*89c0*/  @!P3 ST.E.128 desc[UR38][R4.64], R28 ;  /* 0x0000001c0400b985 */ /* 0x0007e2000c101d26 */
[----:B------:R-:W-:-:S03]  /*89d0*/  ISETP.GE.AND P0, PT, R200, UR4, PT ;  /* 0x00000004c8007c0c */ /* 0x000fc6000bf06270 */
[----:B------:R3:W-:Y:S04]  /*89e0*/  @!P4 ST.E.128 desc[UR38][R8.64], R44 ;  /* 0x0000002c0800c985 */ /* 0x0007e8000c101d26 */
[----:B------:R3:W-:Y:S06]  /*89f0*/  @!P5 ST.E.128 desc[UR38][R10.64], R48 ;  /* 0x000000300a00d985 */ /* 0x0007ec000c101d26 */
[----:B------:R-:W-:Y:S05]  /*8a00*/  @P0 BRA `(.L_x_10139) ;  /* 0x0000000c009c0947 */ /* 0x000fea0003800000 */
[----:B---3--:R-:W-:-:S04]  /*8a10*/  LEA R4, P0, R200, R13, 0x1 ;  /* 0x0000000dc8047211 */ /* 0x008fc800078008ff */
[----:B------:R-:W-:-:S05]  /*8a20*/  LEA.HI.X R5, R200, R3, R227, 0x1, P0 ;  /* 0x00000003c8057211 */ /* 0x000fca00000f0ce3 */
[----:B------:R0:W-:Y:S01]  /*8a30*/  ST.E.128 desc[UR38][R4.64], R52 ;  /* 0x0000003404007985 */ /* 0x0001e2000c101d26 */
[----:B------:R-:W-:Y:S05]  /*8a40*/  BRA `(.L_x_10139) ;  /* 0x0000000c008c7947 */ /* 0x000fea0003800000 */
.L_x_10131:
[----:B------:R-:W-:Y:S01]  /*8a50*/  R2UR UR4, R218 ;  /* 0x00000000da0472ca */ /* 0x000fe200000e0000 */
[----:B------:R-:W-:Y:S01]  /*8a60*/  ULDC.64 UR10, c[0x0][0xd00] ;  /* 0x00034000000a7ab9 */ /* 0x000fe20000000a00 */
[----:B------:R-:W-:Y:S01]  /*8a70*/  USHF.L.U32 UR8, UR61, 0x2, URZ ;  /* 0x000000023d087899 */ /* 0x000fe2000800063f */
[----:B------:R-:W0:Y:S01]  /*8a80*/  LDC R13, c[0x0][0xce8] ;  /* 0x00033a00ff0d7b82 */ /* 0x000e220000000800 */
[----:B------:R-:W-:Y:S01]  /*8a90*/  UISETP.NE.U32.AND UP0, UPT, UR10, URZ, UPT ;  /* 0x0000003f0a00728c */ /* 0x000fe2000bf05070 */
[----:B------:R-:W-:-:S03]  /*8aa0*/  R2UR UR12, R203 ;  /* 0x00000000cb0c72ca */ /* 0x000fc600000e0000 */
[----:B------:R-:W-:-:S05]  /*8ab0*/  UISETP.NE.AND.EX UP0, UPT, UR11, URZ, UPT, UP0 ;  /* 0x0000003f0b00728c */ /* 0x000fca000bf05300 */
[----:B------:R-:W-:Y:S01]  /*8ac0*/  USHF.L.U64.HI UR9, UR61, 0x2, UR4 ;  /* 0x000000023d097899 */ /* 0x000fe20008010204 */
[----:B------:R-:W-:Y:S01]  /*8ad0*/  PLOP3.LUT P2, PT, PT, PT, UP0, 0x80, 0x0 ;  /* 0x000000000000781c */ /* 0x000fe20003f4f008 */
[----:B------:R-:W-:-:S04]  /*8ae0*/  UIADD3 UR4, UP1, UR8, UR10, URZ ;  /* 0x0000000a08047290 */ /* 0x000fc8000ff3e03f */
[----:B------:R-:W-:Y:S02]  /*8af0*/  UIADD3.X UR7, UR9, UR11, URZ, UP1, !UPT ;  /* 0x0000000b09077290 */ /* 0x000fe40008ffe43f */
[----:B------:R-:W-:Y:S01]  /*8b00*/  IMAD.U32 R4, RZ, RZ, UR4 ;  /* 0x00000004ff047e24 */ /* 0x000fe2000f8e00ff */
[----:B------:R-:W-:Y:S02]  /*8b10*/  ULDC.64 UR10, c[0x0][0xd08] ;  /* 0x00034200000a7ab9 */ /* 0x000fe40000000a00 */
[----:B------:R-:W-:Y:S01]  /*8b20*/  UISETP.NE.U32.AND UP1, UPT, UR10, URZ, UPT ;  /* 0x0000003f0a00728c */ /* 0x000fe2000bf25070 */
[----:B------:R-:W-:-:S03]  /*8b30*/  IMAD.U32 R5, RZ, RZ, UR7 ;  /* 0x00000007ff057e24 */ /* 0x000fc6000f8e00ff */
[----:B------:R-:W-:Y:S02]  /*8b40*/  UISETP.NE.AND.EX UP1, UPT, UR11, URZ, UPT, UP1 ;  /* 0x0000003f0b00728c */ /* 0x000fe4000bf25310 */
[----:B------:R-:W2:Y:S01]  /*8b50*/  @P2 LDG.E R3, desc[UR38][R4.64] ;  /* 0x0000002604032981 */ /* 0x000ea2000c1e1900 */
[----:B------:R-:W-:Y:S02]  /*8b60*/  ULDC UR4, c[0x0][0xb88] ;  /* 0x0002e20000047ab9 */ /* 0x000fe40000000800 */
[----:B------:R-:W-:Y:S01]  /*8b70*/  IMAD.U32 R0, RZ, RZ, UR4 ;  /* 0x00000004ff007e24 */ /* 0x000fe2000f8e00ff */
[----:B------:R-:W-:-:S05]  /*8b80*/  PLOP3.LUT P3, PT, PT, PT, UP1, 0x80, 0x0 ;  /* 0x000000000000781c */ /* 0x000fca0003f6f018 */
        /* <DEDUP_REMOVED lines=17> */
.L_x_10140:
        /* <DEDUP_REMOVED lines=19> */
[----:B------:R-:W-:-:S08]  /*8dd0*/  UMOV UR9, UR10 ;  /* 0x0000000a00097c82 */ /* 0x000fd00008000000 */
        /* <DEDUP_REMOVED lines=29> */
.L_x_10142:
[----:B------:R-:W-:Y:S05]  /*8fb0*/  BSYNC B1 ;  /* 0x0000000000017941 */ /* 0x000fea0003800000 */
.L_x_10141:
        /* <DEDUP_REMOVED lines=73> */
.L_x_10144:
[----:B------:R-:W-:Y:S05]  /*9450*/  BSYNC B1 ;  /* 0x0000000000017941 */ /* 0x000fea0003800000 */
.L_x_10143:
        /* <DEDUP_REMOVED lines=21> */
.L_x_10146:
[----:B------:R-:W-:Y:S05]  /*95b0*/  BSYNC B1 ;  /* 0x0000000000017941 */ /* 0x000fea0003800000 */
.L_x_10145:
        /* <DEDUP_REMOVED lines=21> */
.L_x_10148:
[----:B------:R-:W-:Y:S05]  /*9710*/  BSYNC B1 ;  /* 0x0000000000017941 */ /* 0x000fea0003800000 */
.L_x_10147:
        /* <DEDUP_REMOVED lines=22> */
.L_x_10139:
[----:B------:R-:W-:Y:S05]  /*9880*/  BSYNC B0 ;  /* 0x0000000000007941 */ /* 0x000fea0003800000 */
.L_x_10130:
[----:B------:R-:W-:Y:S02]  /*9890*/  ULDC UR4, c[0x0][0xd3c] ;  /* 0x00034f0000047ab9 */ /* 0x000fe40000000800 */
[----:B------:R-:W-:-:S13]  /*98a0*/  ISETP.GE.AND P0, PT, R7, UR4, PT ;  /* 0x0000000407007c0c */ /* 0x000fda000bf06270 */
[----:B------:R-:W-:Y:S05]  /*98b0*/  @!P0 BRA `(.L_x_10149) ;  /* 0xffffff7400888947 */ /* 0x000fea000383ffff */
[----:B------:R-:W-:Y:S05]  /*98c0*/  EXIT ;  /* 0x000000000000794d */ /* 0x000fea0003800000 */
.L_x_10105:
        /* <DEDUP_REMOVED lines=18> */
.L_x_10150:
        /* <DEDUP_REMOVED lines=42> */
.L_x_10156:
        /* <DEDUP_REMOVED lines=12> */
.L_x_10155:
[----:B------:R-:W-:Y:S05]  /*9d50*/  BSYNC B0 ;  /* 0x0000000000007941 */ /* 0x000fea0003800000 */
.L_x_10154:
        /* <DEDUP_REMOVED lines=22> */
.L_x_10152:
        /* <DEDUP_REMOVED lines=16> */
.L_x_10157:
        /* <DEDUP_REMOVED lines=25> */
.L_x_10153:
[----:B------:R-:W-:Y:S02]  /*a150*/  IMAD.MOV.U32 R17, RZ, RZ, RZ ;  /* 0x000000ffff117224 */ /* 0x000fe400078e00ff */
[----:B------:R-:W-:Y:S02]  /*a160*/  IMAD.U32 R16, RZ, RZ, UR6 ;  /* 0x00000006ff107e24 */ /* 0x000fe4000f8e00ff */
[----:B------:R-:W-:-:S07]  /*a170*/  IMAD.MOV.U32 R18, RZ, RZ, RZ ;  /* 0x000000ffff127224 */ /* 0x000fce00078e00ff */
.L_x_10158:
[----:B------:R-:W-:-:S13]  /*a180*/  ISETP.NE.AND P0, PT, R5, RZ, PT ;  /* 0x000000ff0500720c */ /* 0x000fda0003f05270 */
[----:B------:R-:W0:Y:S01]  /*a190*/  @!P0 S2R R3, SR_CgaCtaId ;  /* 0x0000000000038919 */ /* 0x000e220000008800 */
[----:B------:R-:W-:-:S04]  /*a1a0*/  @!P0 MOV R0, 0x400 ;  /* 0x0000040000008802 */ /* 0x000fc80000000f00 */
[----:B0-----:R-:W-:-:S05]  /*a1b0*/  @!P0 LEA R0, R3, R0, 0x18 ;  /* 0x0000000003008211 */ /* 0x001fca00078ec0ff */
[----:B------:R0:W-:Y:S01]  /*a1c0*/  @!P0 STS.128 [R0+0x324d0], R16 ;  /* 0x0324d01000008388 */ /* 0x0001e20000000c00 */
[----:B------:R-:W-:Y:S06]  /*a1d0*/  BAR.ARV 0x5, 0x180 ;  /* 0x0146000000007b1d */ /* 0x000fec0000002000 */
.L_x_10151:
        /* <DEDUP_REMOVED lines=28> */
[----:B------:R0:W-:Y:S04]  /*a3a0*/  STL [R1+0x10], R3 ;  /* 0x0000100301007387 */ /* 0x0001e80000100800 */
[----:B------:R-:W-:Y:S04]  /*a3b0*/  STL [R1+0x6c], RZ ;  /* 0x00006cff01007387 */ /* 0x000fe80000100800 */
[----:B------:R1:W-:Y:S01]  /*a3c0*/  STL [R1+0x18], R2 ;  /* 0x0000180201007387 */ /* 0x0003e20000100800 */
[----:B0-----:R-:W-:-:S03]  /*a3d0*/  LOP3.LUT R3, R0, 0x40, RZ, 0xfc, !PT ;  /* 0x0000004000037812 */ /* 0x001fc600078efcff */
[----:B------:R0:W-:Y:S01]  /*a3e0*/  STL [R1+0x8], RZ ;  /* 0x000008ff01007387 */ /* 0x0001e20000100800 */
[C---:B-1----:R-:W-:Y:S02]  /*a3f0*/  LOP3.LUT R2, R0.reuse, 0x80, RZ, 0xfc, !PT ;  /* 0x0000008000027812 */ /* 0x042fe400078efcff */
[----:B------:R-:W-:-:S07]  /*a400*/  LOP3.LUT R0, R0, 0xc0, RZ, 0xfc, !PT ;  /* 0x000000c000007812 */ /* 0x000fce00078efcff */
.L_x_10267:
[----:B01----:R-:W1:Y:S02]  /*a410*/  LDC.64 R2, c[0x0][0xd88] ;  /* 0x00036200ff027b82 */ /* 0x003e640000000a00 */
[----:B-1----:R-:W-:-:S05]  /*a420*/  IMAD.WIDE R2, R19, 0x4, R2 ;  /* 0x0000000413027825 */ /* 0x002fca00078e0202 */
        /* <DEDUP_REMOVED lines=27> */
[----:B--2---:R-:W-:-:S02]  /*a5e0*/  IADD3 R2, P3, R10, UR4, RZ ;  /* 0x000000040a027c10 */ /* 0x004fc4000ff7e0ff */
[----:B-1----:R-:W-:Y:S02]  /*a5f0*/  IADD3 R4, P4, R10, UR8, RZ ;  /* 0x000000080a047c10 */ /* 0x002fe4000ff9e0ff */
        /* <DEDUP_REMOVED lines=8> */
[----:B-1----:R-:W-:-:S04]  /*a680*/  @P2 IADD3 R6, P3, R10, UR6, RZ ;  /* 0x000000060a062c10 */ /* 0x002fc8000ff7e0ff */
        /* <DEDUP_REMOVED lines=8> */
[----:B-1----:R-:W-:Y:S01]  /*a710*/  IMAD.U32 R6, RZ, RZ, UR4 ;  /* 0x00000004ff067e24 */ /* 0x002fe2000f8e00ff */
[----:B--2---:R1:W-:Y:S01]  /*a720*/  STL [R1+0x38], R12 ;  /* 0x0000380c01007387 */ /* 0x0043e20000100800 */
[----:B------:R-:W-:Y:S05]  /*a730*/  @P2 BRA `(.L_x_10160) ;  /* 0x0000000000142947 */ /* 0x000fea0003800000 */
[----:B------:R-:W-:Y:S05]  /*a740*/  @!P1 BRA `(.L_x_10160) ;  /* 0x0000000000109947 */ /* 0x000fea0003800000 */
[----:B------:R-:W2:Y:S04]  /*a750*/  LDG.E R7, desc[UR38][R2.64] ;  /* 0x0000002602077981 */ /* 0x000ea8000c1e1900 */
[----:B------:R-:W2:Y:S02]  /*a760*/  LDG.E R2, desc[UR38][R2.64+0x4] ;  /* 0x0000042602027981 */ /* 0x000ea4000c1e1900 */
[----:B--2---:R-:W-:-:S05]  /*a770*/  IMAD.IADD R2, R2, 0x1, -R7 ;  /* 0x0000000102027824 */ /* 0x004fca00078e0a07 */
[----:B------:R2:W-:Y:S02]  /*a780*/  STL [R1+0x38], R2 ;  /* 0x0000380201007387 */ /* 0x0005e40000100800 */
.L_x_10160:
[----:B--2---:R-:W-:Y:S01]  /*a790*/  IMAD.MOV.U32 R2, RZ, RZ, R11 ;  /* 0x000000ffff027224 */ /* 0x004fe200078e000b */
        /* <DEDUP_REMOVED lines=11> */
.L_x_10161:
[----:B------:R-:W-:Y:S05]  /*a850*/  @!P0 BRA `(.L_x_10162) ;  /* 0x00000000000c8947 */ /* 0x000fea0003800000 */
[----:B------:R-:W2:Y:S04]  /*a860*/  LDG.E R6, desc[UR38][R4.64] ;  /* 0x0000002604067981 */ /* 0x000ea8000c1e1900 */
[----:B------:R-:W2:Y:S02]  /*a870*/  LDG.E R4, desc[UR38][R4.64+0x4] ;  /* 0x0000042604047981 */ /* 0x000ea4000c1e1900 */
[----:B--2---:R-:W-:-:S07]  /*a880*/  IMAD.IADD R6, R4, 0x1, -R6 ;  /* 0x0000000104067824 */ /* 0x004fce00078e0a06 */
.L_x_10162:
[----:B-----5:R-:W-:Y:S01]  /*a890*/  IMAD.IADD R2, R6, 0x1, -R0 ;  /* 0x0000000106027824 */ /* 0x020fe200078e0a00 */
[----:B------:R-:W-:Y:S03]  /*a8a0*/  BSSY B7, `(.L_x_10163) ;  /* 0x00004e6000077945 */ /* 0x000fe60003800000 */
[C---:B------:R-:W-:Y:S01]  /*a8b0*/  VIADD R0, R2.reuse, 0x5f ;  /* 0x0000005f02007836 */ /* 0x040fe20000000000 */
[----:B------:R3:W-:Y:S01]  /*a8c0*/  STL [R1+0x48], R2 ;  /* 0x0000480201007387 */ /* 0x0007e20000100800 */
[----:B------:R-:W-:Y:S02]  /*a8d0*/  ISETP.GT.AND P0, PT, R2, RZ, PT ;  /* 0x000000ff0200720c */ /* 0x000fe40003f04270 */
[----:B------:R-:W-:-:S05]  /*a8e0*/  IMAD.HI R0, R0, 0x2aaaaaab, RZ ;  /* 0x2aaaaaab00007827 */ /* 0x000fca00078e02ff */
[----:B---3--:R-:W-:-:S04]  /*a8f0*/  SHF.R.U32.HI R2, RZ, 0x1f, R0 ;  /* 0x0000001fff027819 */ /* 0x008fc80000011600 */
[----:B------:R-:W-:-:S05]  /*a900*/  LEA.HI.SX32 R0, R0, R2, 0x1c ;  /* 0x0000000200007211 */ /* 0x000fca00078fe2ff */
[----:B------:R3:W-:Y:S01]  /*a910*/  STL [R1+0x30], R0 ;  /* 0x0000300001007387 */ /* 0x0007e20000100800 */
[----:B------:R-:W-:Y:S05]  /*a920*/  @P0 BRA `(.L_x_10164) ;  /* 0x0000000000440947 */ /* 0x000fea0003800000 */
[----:B------:R-:W4:Y:S02]  /*a930*/  S2R R3, SR_TID.X ;  /* 0x0000000000037919 */ /* 0x000f240000002100 */
[----:B----4-:R-:W-:-:S04]  /*a940*/  LOP3.LUT R3, R3, 0x7f, RZ, 0xc0, !PT ;  /* 0x0000007f03037812 */ /* 0x010fc800078ec0ff */
[----:B------:R-:W-:-:S13]  /*a950*/  ISETP.NE.AND P0, PT, R3, RZ, PT ;  /* 0x000000ff0300720c */ /* 0x000fda0003f05270 */
[----:B------:R-:W-:Y:S05]  /*a960*/  @P0 BRA `(.L_x_10165) ;  /* 0x0000004c00640947 */ /* 0x000fea0003800000 */
[----:B------:R-:W4:Y:S01]  /*a970*/  S2R R3, SR_LANEID ;  /* 0x0000000000037919 */ /* 0x000f220000000000 */
[----:B------:R-:W-:Y:S01]  /*a980*/  VOTEU.ANY UR4, UPT, PT ;  /* 0x0000000000047886 */ /* 0x000fe200038e0100 */
[----:B------:R-:W5:Y:S01]  /*a990*/  LDC.64 R4, c[0x0][0xd60] ;  /* 0x00035800ff047b82 */ /* 0x000f620000000a00 */
[----:B---3--:R-:W4:Y:S08]  /*a9a0*/  FLO.U32 R0, UR4 ;  /* 0x0000000400007d00 */ /* 0x008f3000080e0000 */
[----:B------:R-:W5:Y:S01]  /*a9b0*/  POPC R2, UR4 ;  /* 0x0000000400027d09 */ /* 0x000f620008000000 */
[----:B----4-:R-:W-:-:S13]  /*a9c0*/  ISETP.EQ.U32.AND P0, PT, R0, R3, PT ;  /* 0x000000030000720c */ /* 0x010fda0003f02070 */
[----:B-----5:R-:W3:Y:S01]  /*a9d0*/  @P0 ATOMG.E.ADD.STRONG.GPU PT, R5, desc[UR38][R4.64], R2 ;  /* 0x00000002040509a8 */ /* 0x020ee200081ee1e6 */
[----:B------:R-:W4:Y:S02]  /*a9e0*/  S2R R3, SR_LTMASK ;  /* 0x0000000000037919 */ /* 0x000f240000003900 */
[----:B----4-:R-:W-:-:S06]  /*a9f0*/  LOP3.LUT R3, R3, UR4, RZ, 0xc0, !PT ;  /* 0x0000000403037c12 */ /* 0x010fcc000f8ec0ff */
[----:B------:R-:W4:Y:S01]  /*aa00*/  POPC R3, R3 ;  /* 0x0000000300037309 */ /* 0x000f220000000000 */
[----:B---3--:R-:W4:Y:S02]  /*aa10*/  SHFL.IDX PT, R0, R5, R0, 0x1f ;  /* 0x00001f0005007589 */ /* 0x008f2400000e0000 */
[----:B----4-:R-:W-:Y:S01]  /*aa20*/  IADD3 R16, R0, UR40, R3 ;  /* 0x0000002800107c10 */ /* 0x010fe2000fffe003 */
[----:B------:R-:W-:Y:S06]  /*aa30*/  BRA `(.L_x_10165) ;  /* 0x0000004c00307947 */ /* 0x000fec0003800000 */
.L_x_10164:
[----:B---3--:R-:W3:Y:S01]  /*aa40*/  LDL R0, [R1+0x4] ;  /* 0x0000040001007983 */ /* 0x008ee20000100800 */
        /* <DEDUP_REMOVED lines=16> */
[----:B-1----:R-:W-:Y:S02]  /*ab50*/  IMAD.MOV.U32 R12, RZ, RZ, 0x1 ;  /* 0x00000001ff0c7424 */ /* 0x002fe400078e00ff */
[----:B------:R-:W-:-:S07]  /*ab60*/  IMAD.MOV.U32 R13, RZ, RZ, RZ ;  /* 0x000000ffff0d7224 */ /* 0x000fce00078e00ff */
[----:B------:R-:W-:-:S07]  /*ab70*/  LEPC R20, `(.L_x_10167) ;  /* 0x000000001014794e */ /* 0x000fce0000000000 */
[----:B0--3--:R-:W-:Y:S05]  /*ab80*/  CALL.ABS.NOINC R2 ;  /* 0x0000000002007343 */ /* 0x009fea0003c00000 */
.L_x_10167:
[----:B------:R-:W-:Y:S05]  /*ab90*/  BSYNC B6 ;  /* 0x0000000000067941 */ /* 0x000fea0003800000 */
.L_x_10166:
        /* <DEDUP_REMOVED lines=17> */
[----:B-1----:R-:W-:Y:S02]  /*acb0*/  IMAD.MOV.U32 R12, RZ, RZ, 0x1 ;  /* 0x00000001ff0c7424 */ /* 0x002fe400078e00ff */
[----:B---3--:R-:W-:-:S07]  /*acc0*/  IMAD.MOV.U32 R13, RZ, RZ, RZ ;  /* 0x000000ffff0d7224 */ /* 0x008fce00078e00ff */
[----:B------:R-:W-:-:S07]  /*acd0*/  LEPC R20, `(.L_x_10170) ;  /* 0x000000001014794e */ /* 0x000fce0000000000 */
[----:B0---4-:R-:W-:Y:S05]  /*ace0*/  CALL.ABS.NOINC R2 ;  /* 0x0000000002007343 */ /* 0x011fea0003c00000 */
.L_x_10170:
        /* <DEDUP_REMOVED lines=16> */
.L_x_10169:
[----:B------:R-:W-:Y:S05]  /*adf0*/  BSYNC B6 ;  /* 0x0000000000067941 */ /* 0x000fea0003800000 */
.L_x_10168:
        /* <DEDUP_REMOVED lines=10> */
[----:B--2---:R2:W3:Y:S01]  /*aea0*/  @P0 LDG.E R7, desc[UR38][R2.64] ;  /* 0x0000002602070981 */ /* 0x0044e2000c1e1900 */
[----:B-----5:R-:W-:Y:S01]  /*aeb0*/  VIADD R9, R0, 0xffffffff ;  /* 0xffffffff00097836 */ /* 0x020fe20000000000 */
[----:B--2---:R-:W2:Y:S01]  /*aec0*/  LDC.64 R2, c[0x0][0x418] ;  /* 0x00010600ff027b82 */ /* 0x004ea20000000a00 */
[----:B---3--:R-:W-:Y:S01]  /*aed0*/  SHF.R.S32.HI R8, RZ, 0x1f, R7 ;  /* 0x0000001fff087819 */ /* 0x008fe20000011407 */
[----:B------:R3:W-:Y:S04]  /*aee0*/  @P0 STL [R1+0xc], R7 ;  /* 0x00000c0701000387 */ /* 0x0007e80000100800 */
[----:B------:R3:W-:Y:S04]  /*aef0*/  STL [R1+0x2c], R9 ;  /* 0x00002c0901007387 */ /* 0x0007e80000100800 */
        /* <DEDUP_REMOVED lines=10> */
.L_x_10284:
[----:B--2---:R-:W2:Y:S01]  /*afa0*/  LDL.LU R4, [R1+0x14] ;  /* 0x0000140001047983 */ /* 0x004ea20000300800 */
[----:B------:R-:W-:Y:S02]  /*afb0*/  PLOP3.LUT P1, PT, PT, PT, PT, 0x8, 0x0 ;  /* 0x000000000000781c */ /* 0x000fe40003f2e170 */
[----:B---3--:R-:W-:Y:S01]  /*afc0*/  ISETP.NE.AND P0, PT, R14, RZ, PT ;  /* 0x000000ff0e00720c */ /* 0x008fe20003f05270 */
        /* <DEDUP_REMOVED lines=8> */
.L_x_10287:
[----:B------:R-:W-:Y:S05]  /*b050*/  @!P6 BRA `(.L_x_10172) ;  /* 0x000000040014e947 */ /* 0x000fea0003800000 */
[----:B------:R2:W-:Y:S01]  /*b060*/  STL [R1+0x70], R9 ;  /* 0x0000700901007387 */ /* 0x0005e20000100800 */
[----:B------:R-:W-:-:S04]  /*b070*/  ISETP.NE.U32.AND P0, PT, R2, RZ, PT ;  /* 0x000000ff0200720c */ /* 0x000fc80003f05070 */
[----:B------:R-:W-:-:S13]  /*b080*/  ISETP.NE.AND.EX P0, PT, R3, RZ, PT, P0 ;  /* 0x000000ff0300720c */ /* 0x000fda0003f05300 */
[----:B--2---:R-:W-:Y:S05]  /*b090*/  @!P0 BRA `(.L_x_10174) ;  /* 0x0000000000508947 */ /* 0x004fea0003800000 */
[----:B------:R-:W2:Y:S01]  /*b0a0*/  LDC R6, c[0x0][0x43c] ;  /* 0x00010f00ff067b82 */ /* 0x000ea20000000800 */
[----:B---3--:R-:W-:Y:S01]  /*b0b0*/  IMAD.MOV.U32 R0, RZ, RZ, R9 ;  /* 0x000000ffff007224 */ /* 0x008fe200078e0009 */
[----:B------:R-:W-:Y:S01]  /*b0c0*/  ULDC.64 UR4, c[0x0][0x428] ;  /* 0x00010a0000047ab9 */ /* 0x000fe20000000a00 */
[----:B--2---:R-:W-:-:S13]  /*b0d0*/  ISETP.NE.AND P0, PT, R6, 0x1, PT ;  /* 0x000000010600780c */ /* 0x004fda0003f05270 */
        /* <DEDUP_REMOVED lines=14> */
[----:B------:R-:W2:Y:S04]  /*b1c0*/  LDG.E R0, desc[UR38][R2.64] ;  /* 0x0000002602007981 */ /* 0x000ea8000c1e1900 */
[----:B--2---:R2:W-:Y:S02]  /*b1d0*/  STL [R1], R0 ;  /* 0x0000000001007387 */ /* 0x0045e40000100800 */
.L_x_10174:
[----:B------:R-:W4:Y:S04]  /*b1e0*/  LDL R7, [R1+0x4] ;  /* 0x0000040001077983 */ /* 0x000f280000100800 */
[----:B--23--:R-:W4:Y:S04]  /*b1f0*/  LDL R0, [R1+0x8] ;  /* 0x0000080001007983 */ /* 0x00cf280000100800 */
[----:B------:R-:W2:Y:S01]  /*b200*/  LDL R2, [R1+0x18] ;  /* 0x0000180001027983 */ /* 0x000ea20000100800 */
[----:B----4-:R-:W-:Y:S01]  /*b210*/  IMAD R0, R0, 0x8, R7 ;  /* 0x0000000800007824 */ /* 0x010fe200078e0207 */
[----:B--2---:R-:W-:-:S04]  /*b220*/  SHF.L.U32 R2, R2, 0x1f, RZ ;  /* 0x0000001f02027819 */ /* 0x004fc800000006ff */
[----:B------:R-:W2:Y:S02]  /*b230*/  SYNCS.PHASECHK.TRANS64.TRYWAIT P0, [R0+URZ+0x32440], R2 ;  /* 0x03244002000075a7 */ /* 0x000ea4000800017f */
[----:B--2---:R-:W-:Y:S05]  /*b240*/  @!P0 BRA `(.L_x_10175) ;  /* 0x00000054008c8947 */ /* 0x004fea0003800000 */
.L_x_10288:
        /* <DEDUP_REMOVED lines=11> */
.L_x_10176:
[----:B------:R-:W3:Y:S04]  /*b300*/  LDL R7, [R1+0x4] ;  /* 0x0000040001077983 */ /* 0x000ee80000100800 */
[----:B------:R-:W3:Y:S04]  /*b310*/  LDL R6, [R1+0x8] ;  /* 0x0000080001067983 */ /* 0x000ee80000100800 */
[----:B------:R-:W4:Y:S04]  /*b320*/  LDL R5, [R1+0x70] ;  /* 0x0000700001057983 */ /* 0x000f280000100800 */
[----:B------:R-:W5:Y:S04]  /*b330*/  LDL R4, [R1+0x20] ;  /* 0x0000200001047983 */ /* 0x000f680000100800 */
[----:B------:R-:W5:Y:S04]  /*b340*/  LDL R3, [R1] ;  /* 0x0000000001037983 */ /* 0x000f680000100800 */
[----:B--2---:R-:W2:Y:S01]  /*b350*/  LDL.LU R2, [R1+0x14] ;  /* 0x0000140001027983 */ /* 0x004ea20000300800 */
        /* <DEDUP_REMOVED lines=8> */
[----:B---3--:R-:W-:Y:S01]  /*b3e0*/  IMAD R0, R6, 0x3000, R7 ;  /* 0x0000300006007824 */ /* 0x008fe200078e0207 */
[----:B----4-:R-:W-:-:S04]  /*b3f0*/  R2UR UR11, R5 ;  /* 0x00000000050b72ca */ /* 0x010fc800000e0000 */
[----:B------:R-:W-:Y:S02]  /*b400*/  R2UR UR8, R0 ;  /* 0x00000000000872ca */ /* 0x000fe400000e0000 */
[----:B-----5:R-:W-:Y:S02]  /*b410*/  R2UR UR4, R4 ;  /* 0x00000000040472ca */ /* 0x020fe400000e0000 */
[----:B------:R-:W-:Y:S02]  /*b420*/  R2UR UR13, R3 ;  /* 0x00000000030d72ca */ /* 0x000fe400000e0000 */
[----:B--2---:R-:W-:-:S07]  /*b430*/  LOP3.LUT R2, R2, 0xfffffffe, RZ, 0xc0, !PT ;  /* 0xfffffffe02027812 */ /* 0x004fce00078ec0ff */
[----:B------:R-:W-:Y:S01]  /*b440*/  UIADD3 UR8, UR8, 0x1c400, URZ ;  /* 0x0001c40008087890 */ /* 0x000fe2000fffe03f */
[----:B------:R-:W-:Y:S01]  /*b450*/  @P0 LOP3.LUT R2, R2, 0x1, RZ, 0xfc, !PT ;  /* 0x0000000102020812 */ /* 0x000fe200078efcff */
[----:B------:R-:W-:-:S03]  /*b460*/  UIMAD UR11, UR11, 0x60, UR4 ;  /* 0x000000600b0b78a4 */ /* 0x000fc6000f8e0204 */
[----:B------:R-:W-:Y:S01]  /*b470*/  UMOV UR4, 0x0 ;  /* 0x0000000000047882 */ /* 0x000fe20000000000 */
[----:B------:R2:W-:Y:S05]  /*b480*/  STL [R1+0x14], R2 ;  /* 0x0000140201007387 */ /* 0x0005ea0000100800 */
[----:B------:R2:W-:Y:S01]  /*b490*/  UTMALDG.4D [UR8], [UR6], desc[UR4] ;  /* 0x00000408060075b4 */ /* 0x0005e20008019000 */
[----:B------:R-:W-:Y:S02]  /*b4a0*/  NOP ;  /* 0x0000000000007918 */ /* 0x000fe40000000000 */
.L_x_10172:
        /* <DEDUP_REMOVED lines=33> */
[----:B-1----:R-:W-:Y:S02]  /*b6c0*/  IMAD.MOV.U32 R12, RZ, RZ, 0x1 ;  /* 0x00000001ff0c7424 */ /* 0x002fe400078e00ff */
[----:B------:R-:W-:-:S07]  /*b6d0*/  IMAD.MOV.U32 R13, RZ, RZ, RZ ;  /* 0x000000ffff0d7224 */ /* 0x000fce00078e00ff */
[----:B------:R-:W-:-:S07]  /*b6e0*/  LEPC R20, `(.L_x_10178) ;  /* 0x000000001014794e */ /* 0x000fce0000000000 */
[----:B0-2---:R-:W-:Y:S05]  /*b6f0*/  CALL.ABS.NOINC R2 ;  /* 0x0000000002007343 */ /* 0x005fea0003c00000 */
.L_x_10178:
[----:B------:R-:W-:Y:S05]  /*b700*/  BSYNC B6 ;  /* 0x0000000000067941 */ /* 0x000fea0003800000 */
.L_x_10177:
[----:B------:R-:W3:Y:S01]  /*b710*/  LDL R4, [R1+0x40] ;  /* 0x0000400001047983 */ /* 0x000ee20000100800 */
[----:B------:R-:W4:Y:S03]  /*b720*/  LDC R6, c[0x0][0x448] ;  /* 0x00011200ff067b82 */ /* 0x000f260000000800 */
[----:B------:R-:W3:Y:S04]  /*b730*/  LDL R10, [R1+0x28] ;  /* 0x00002800010a7983 */ /* 0x000ee80000100800 */
[----:B------:R-:W3:Y:S01]  /*b740*/  LDL R9, [R1+0x50] ;  /* 0x0000500001097983 */ /* 0x000ee20000100800 */
[----:B--2---:R-:W2:Y:S01]  /*b750*/  S2R R2, SR_TID.X ;  /* 0x0000000000027919 */ /* 0x004ea20000002100 */
[----:B------:R-:W0:Y:S02]  /*b760*/  S2R R0, SR_TID.X ;  /* 0x0000000000007919 */ /* 0x000e240000002100 */
[----:B------:R-:W3:Y:S04]  /*b770*/  LDL R8, [R1+0x58] ;  /* 0x0000580001087983 */ /* 0x000ee80000100800 */
[----:B------:R-:W3:Y:S01]  /*b780*/  LDL R7, [R1+0x34] ;  /* 0x0000340001077983 */ /* 0x000ee20000100800 */
[----:B----4-:R-:W-:Y:S01]  /*b790*/  ISETP.NE.AND P0, PT, R6, 0x1, PT ;  /* 0x000000010600780c */ /* 0x010fe20003f05270 */
[----:B------:R-:W-:Y:S01]  /*b7a0*/  IMAD.SHL.U32 R17, R17, 0x80, RZ ;  /* 0x0000008011117824 */ /* 0x000fe200078e00ff */
[----:B------:R-:W-:Y:S01]  /*b7b0*/  ULDC.64 UR4, c[0x0][0x298] ;  /* 0x0000a60000047ab9 */ /* 0x000fe20000000a00 */
[----:B------:R-:W-:-:S10]  /*b7c0*/  ULDC.64 UR6, c[0x0][0x280] ;  /* 0x0000a00000067ab9 */ /* 0x000fd40000000a00 */
[----:B------:R-:W4:Y:S01]  /*b7d0*/  @P0 LDC R3, c[0x0][0x450] ;  /* 0x00011400ff030b82 */ /* 0x000f220000000800 */
[----:B--2---:R-:W-:-:S04]  /*b7e0*/  LOP3.LUT R2, R2, 0x7f, RZ, 0xc0, !PT ;  /* 0x0000007f02027812 */ /* 0x004fc800078ec0ff */
[----:B------:R-:W-:Y:S01]  /*b7f0*/  SHF.R.U32.HI R2, RZ, 0x3, R2 ;  /* 0x00000003ff027819 */ /* 0x000fe20000011602 */
[----:B0-----:R-:W-:-:S05]  /*b800*/  IMAD.SHL.U32 R0, R0, 0x10, RZ ;  /* 0x0000001000007824 */ /* 0x001fca00078e00ff */
[----:B------:R-:W-:Y:S02]  /*b810*/  LOP3.LUT R0, R2, 0x70, R0, 0xf8, !PT ;  /* 0x0000007002007812 */ /* 0x000fe400078ef800 */
[----:B------:R-:W0:Y:S02]  /*b820*/  @P0 LDC R2, c[0x0][0x44c] ;  /* 0x00011300ff020b82 */ /* 0x000e240000000800 */
[----:B------:R-:W-:-:S05]  /*b830*/  LOP3.LUT R5, R0, R17, RZ, 0xfc, !PT ;  /* 0x0000001100057212 */ /* 0x000fca00078efcff */
        /* <DEDUP_REMOVED lines=27> */
[----:B--2---:R-:W2:Y:S01]  /*b9f0*/  S2R R5, SR_TID.X ;  /* 0x0000000000057919 */ /* 0x004ea20000002100 */
[----:B------:R-:W-:Y:S02]  /*ba00*/  IMAD.IADD R3, R3, 0x1, R4 ;  /* 0x0000000103037824 */ /* 0x000fe400078e0204 */
[----:B------:R-:W-:-:S05]  /*ba10*/  SHF.R.S32.HI R4, RZ, 0x1f, R0 ;  /* 0x0000001fff047819 */ /* 0x000fca0000011400 */
[----:B------:R-:W-:Y:S02]  /*ba20*/  IMAD R4, R4, UR4, RZ ;  /* 0x0000000404047c24 */ /* 0x000fe4000f8e02ff */
[----:B------:R-:W-:Y:S01]  /*ba30*/  IMAD.WIDE.U32 R2, R0, UR4, R2 ;  /* 0x0000000400027c25 */ /* 0x000fe2000f8e0002 */
[----:B------:R-:W-:-:S03]  /*ba40*/  ULDC UR4, c[0x0][0x2b8] ;  /* 0x0000ae0000047ab9 */ /* 0x000fc60000000800 */
[----:B------:R-:W-:Y:S01]  /*ba50*/  IMAD R4, R0, UR5, R4 ;  /* 0x0000000500047c24 */ /* 0x000fe2000f8e0204 */
[----:B------:R-:W-:-:S03]  /*ba60*/  LEA R0, P1, R2, UR6, 0x1 ;  /* 0x0000000602007c11 */ /* 0x000fc6000f8208ff */
[----:B------:R-:W-:Y:S02]  /*ba70*/  IMAD.IADD R4, R3, 0x1, R4 ;  /* 0x0000000103047824 */ /* 0x000fe400078e0204 */
[----:B--2---:R-:W-:-:S05]  /*ba80*/  IMAD.SHL.U32 R10, R5, 0x8, RZ ;  /* 0x00000008050a7824 */ /* 0x004fca00078e00ff */
[----:B------:R-:W-:Y:S02]  /*ba90*/  LOP3.LUT R10, R10, 0x38, RZ, 0xc0, !PT ;  /* 0x000000380a0a7812 */ /* 0x000fe400078ec0ff */
[----:B------:R-:W-:Y:S02]  /*baa0*/  LOP3.LUT R5, R5, 0x7f, RZ, 0xc0, !PT ;  /* 0x0000007f05057812 */ /* 0x000fe400078ec0ff */
[----:B------:R-:W-:Y:S01]  /*bab0*/  ISETP.GE.AND P0, PT, R10, UR4, PT ;  /* 0x000000040a007c0c */ /* 0x000fe2000bf06270 */
[----:B------:R-:W-:Y:S01]  /*bac0*/  UMOV UR4, 0xffffffff ;  /* 0xffffffff00047882 */ /* 0x000fe20000000000 */
[----:B------:R-:W-:Y:S02]  /*bad0*/  LEA.HI.X R2, R2, UR7, R4, 0x1, P1 ;  /* 0x0000000702027c11 */ /* 0x000fe400088f0c04 */
[----:B------:R-:W-:Y:S01]  /*bae0*/  SHF.R.U32.HI R8, RZ, 0x3, R5 ;  /* 0x00000003ff087819 */ /* 0x000fe20000011605 */
[----:B0-----:R-:W-:Y:S08]  /*baf0*/  BRA.DIV UR4, `(.L_x_10179) ;  /* 0x0000004e04747947 */ /* 0x001ff0000b800000 */
[----:B------:R-:W2:Y:S01]  /*bb00*/  LDL R7, [R1+0x38] ;  /* 0x0000380001077983 */ /* 0x000ea20000100800 */
[----:B------:R-:W-:-:S03]  /*bb10*/  IMAD.IADD R17, R8, 0x1, R17 ;  /* 0x0000000108117824 */ /* 0x000fc600078e0211 */
[----:B------:R-:W0:Y:S01]  /*bb20*/  SHFL.IDX PT, R5, R0, RZ, 0x181f ;  /* 0x00181fff00057589 */ /* 0x000e2200000e0000 */
[----:B------:R-:W-:-:S03]  /*bb30*/  VIADD R8, R17, 0x10 ;  /* 0x0000001011087836 */ /* 0x000fc60000000000 */
[----:B------:R-:W3:Y:S04]  /*bb40*/  SHFL.IDX PT, R4, R2, RZ, 0x181f ;  /* 0x00181fff02047589 */ /* 0x000ee800000e0000 */
[----:B------:R4:W-:Y:S01]  /*bb50*/  STL [R1+0x3c], R8 ;  /* 0x00003c0801007387 */ /* 0x0009e20000100800 */
[----:B--2---:R-:W-:-:S03]  /*bb60*/  IMAD R3, R7, R6, RZ ;  /* 0x0000000607037224 */ /* 0x004fc600078e02ff */
[----:B------:R-:W2:Y:S02]  /*bb70*/  SHFL.IDX PT, R6, R0, 0x1, 0x181f ;  /* 0x00381f0000067f89 */ /* 0x000ea400000e0000 */
[CC--:B------:R-:W-:Y:S02]  /*bb80*/  ISETP.GE.AND P1, PT, R17.reuse, R3.reuse, PT ;  /* 0x000000031100720c */ /* 0x0c0fe40003f26270 */
[----:B------:R-:W1:Y:S01]  /*bb90*/  SHFL.IDX PT, R7, R2, 0x1, 0x181f ;  /* 0x00381f0002077f89 */ /* 0x000e6200000e0000 */
[----:B------:R-:W-:Y:S01]  /*bba0*/  ISETP.GE.AND P2, PT, R8, R3, PT ;  /* 0x000000030800720c */ /* 0x000fe20003f46270 */
[----:B----4-:R-:W-:-:S05]  /*bbb0*/  VIADD R8, R17, 0x20 ;  /* 0x0000002011087836 */ /* 0x010fca0000000000 */
[----:B------:R-:W-:Y:S04]  /*bbc0*/  STL [R1+0x4c], R8 ;  /* 0x00004c0801007387 */ /* 0x000fe80000100800 */
[----:B0-----:R-:W-:-:S05]  /*bbd0*/  @!P1 LEA R5, P3, R10, R5, 0x1 ;  /* 0x000000050a059211 */ /* 0x001fca00078608ff */
[----:B---3--:R-:W-:-:S05]  /*bbe0*/  @!P1 IMAD.X R4, RZ, RZ, R4, P3 ;  /* 0x000000ffff049224 */ /* 0x008fca00018e0604 */
[----:B------:R-:W-:-:S04]  /*bbf0*/  @!P1 LOP3.LUT R5, R5, R4, RZ, 0x3c, !PT ;  /* 0x0000000405059212 */ /* 0x000fc800078e3cff */
[----:B------:R-:W-:-:S04]  /*bc00*/  @!P1 LOP3.LUT R4, R5, R4, RZ, 0x3c, !PT ;  /* 0x0000000405049212 */ /* 0x000fc800078e3cff */
[----:B------:R-:W-:-:S05]  /*bc10*/  @!P1 LOP3.LUT R5, R5, R4, RZ, 0x3c, !PT ;  /* 0x0000000405059212 */ /* 0x000fca00078e3cff */
[----:B-----5:R2:W-:Y:S02]  /*bc20*/  @!P1 LDGSTS.E.BYPASS.LTC128B.128 [R9+0x18400], desc[UR38][R4.64], !P0 ;  /* 0x1840000004099fae */ /* 0x0205e4000c101d66 */
[----:B--2---:R-:W-:Y:S02]  /*bc30*/  @!P2 LEA R5, P1, R10, R6, 0x1 ;  /* 0x000000060a05a211 */ /* 0x004fe400078208ff */
[----:B------:R-:W-:Y:S03]  /*bc40*/  SHFL.IDX PT, R6, R2, 0x2, 0x181f ;  /* 0x00581f0002067f89 */ /* 0x000fe600000e0000 */
[----:B-1----:R-:W-:Y:S01]  /*bc50*/  @!P2 IMAD.X R4, RZ, RZ, R7, P1 ;  /* 0x000000ffff04a224 */ /* 0x002fe200008e0607 */
[----:B------:R-:W-:Y:S01]  /*bc60*/  ISETP.GE.AND P1, PT, R8, R3, PT ;  /* 0x000000030800720c */ /* 0x000fe20003f26270 */
[----:B------:R-:W-:-:S03]  /*bc70*/  VIADD R7, R17, 0x30 ;  /* 0x0000003011077836 */ /* 0x000fc60000000000 */
[-C--:B------:R-:W-:Y:S02]  /*bc80*/  @!P2 LOP3.LUT R5, R5, R4.reuse, RZ, 0x3c, !PT ;  /* 0x000000040505a212 */ /* 0x080fe400078e3cff */
[----:B------:R-:W-:Y:S02]  /*bc90*/  STL [R1+0x54], R7 ;  /* 0x0000540701007387 */ /* 0x000fe40000100800 */
        /* <DEDUP_REMOVED lines=54> */
.L_x_10305:
        /* <DEDUP_REMOVED lines=12> */
.L_x_10180:
[----:B-1----:R-:W2:Y:S01]  /*c0c0*/  LDL R2, [R1+0x4] ;  /* 0x0000040001027983 */ /* 0x002ea20000100800 */
[----:B------:R-:W-:Y:S02]  /*c0d0*/  PLOP3.LUT P1, PT, P1, P0, PT, 0xa2, 0x0 ;  /* 0x000000000000781c */ /* 0x000fe40000f21472 */
[----:B--2---:R-:W-:-:S08]  /*c0e0*/  @P0 R2UR P1, UR4, R2 ;  /* 0x00000000020402ca */ /* 0x004fd00000020000 */
[----:B------:R-:W-:-:S05]  /*c0f0*/  @P0 PLOP3.LUT P0, PT, P1, PT, PT, 0x80, 0x0 ;  /* 0x000000000000081c */ /* 0x000fca0000f0f070 */
[----:B------:R-:W-:Y:S01]  /*c100*/  @!P1 SYNCS.ARRIVE.TRANS64.RED.A0T1 RZ, [UR4+0x32400], RZ ;  /* 0x032400ffffff99a7 */ /* 0x000fe20008200404 */
[----:B------:R-:W-:Y:S07]  /*c110*/  @!P1 ARRIVES.LDGSTSBAR.64.TRANSCNT [UR4+0x32400] ;  /* 0x03240000ff0099b0 */ /* 0x000fee0008000a84 */
[----:B------:R-:W-:Y:S05]  /*c120*/  @P0 BRA.U.ANY `(.L_x_10180) ;  /* 0xfffffffd00e40947 */ /* 0x000fea000393ffff */
[----:B------:R-:W-:Y:S01]  /*c130*/  NOP ;  /* 0x0000000000007918 */ /* 0x000fe20000000000 */
[----:B------:R-:W2:Y:S01]  /*c140*/  LDL.LU R0, [R1+0x40] ;  /* 0x0000400001007983 */ /* 0x000ea20000300800 */
[----:B------:R0:W-:Y:S01]  /*c150*/  SYNCS.ARRIVE.TRANS64.A1T0 RZ, [R2+URZ+0x32400], RZ ;  /* 0x032400ff02ff79a7 */ /* 0x0001e2000810003f */
[----:B------:R-:W-:Y:S02]  /*c160*/  ULDC.64 UR4, c[0x0][0x398] ;  /* 0x0000e60000047ab9 */ /* 0x000fe40000000a00 */
        /* <DEDUP_REMOVED lines=27> */
.L_x_10182:
[----:B------:R-:W-:Y:S05]  /*c320*/  BSYNC B6 ;  /* 0x0000000000067941 */ /* 0x000fea0003800000 */
.L_x_10181:
[----:B------:R-:W2:Y:S01]  /*c330*/  LDL.LU R6, [R1+0x28] ;  /* 0x0000280001067983 */ /* 0x000ea20000300800 */
[----:B------:R-:W-:Y:S01]  /*c340*/  ULDC.64 UR4, c[0x0][0x3d8] ;  /* 0x0000f60000047ab9 */ /* 0x000fe20000000a00 */
[----:B------:R-:W-:Y:S02]  /*c350*/  ULDC.64 UR6, c[0x0][0x390] ;  /* 0x0000e40000067ab9 */ /* 0x000fe40000000a00 */
[----:B0-----:R-:W2:Y:S04]  /*c360*/  LDL.LU.64 R2, [R1+0x40] ;  /* 0x0000400001027983 */ /* 0x001ea80000300a00 */
[----:B------:R-:W3:Y:S04]  /*c370*/  LDL.LU R0, [R1+0x50] ;  /* 0x0000500001007983 */ /* 0x000ee80000300800 */
[----:B------:R-:W4:Y:S04]  /*c380*/  LDL.LU R5, [R1+0x58] ;  /* 0x0000580001057983 */ /* 0x000f280000300800 */
[----:B------:R-:W4:Y:S04]  /*c390*/  LDL.LU R4, [R1+0x34] ;  /* 0x0000340001047983 */ /* 0x000f280000300800 */
[----:B------:R-:W4:Y:S01]  /*c3a0*/  LDL.LU R7, [R1+0x24] ;  /* 0x0000240001077983 */ /* 0x000f220000300800 */
[----:B-----5:R-:W0:Y:S01]  /*c3b0*/  S2R R8, SR_TID.X ;  /* 0x0000000000087919 */ /* 0x020e220000002100 */
[----:B--2---:R-:W-:-:S02]  /*c3c0*/  IMAD.MOV.U32 R3, RZ, RZ, R6 ;  /* 0x000000ffff037224 */ /* 0x004fc400078e0006 */
[----:B------:R-:W1:Y:S01]  /*c3d0*/  LDC R6, c[0x0][0x448] ;  /* 0x00011200ff067b82 */ /* 0x000e620000000800 */
[----:B---3--:R-:W-:Y:S02]  /*c3e0*/  IMAD R0, R0, UR4, RZ ;  /* 0x0000000400007c24 */ /* 0x008fe4000f8e02ff */
[----:B------:R-:W-:-:S04]  /*c3f0*/  IMAD.WIDE.U32 R2, R18, UR4, R2 ;  /* 0x0000000412027c25 */ /* 0x000fc8000f8e0002 */
[----:B------:R-:W-:Y:S01]  /*c400*/  IMAD R0, R18, UR5, R0 ;  /* 0x0000000512007c24 */ /* 0x000fe2000f8e0200 */
[----:B------:R-:W-:-:S03]  /*c410*/  ULDC.64 UR4, c[0x0][0x3e0] ;  /* 0x0000f80000047ab9 */ /* 0x000fc60000000a00 */
[----:B------:R-:W-:Y:S02]  /*c420*/  IMAD.IADD R3, R3, 0x1, R0 ;  /* 0x0000000103037824 */ /* 0x000fe400078e0200 */
[----:B----4-:R-:W-:Y:S01]  /*c430*/  IMAD R0, R5, UR4, RZ ;  /* 0x0000000405007c24 */ /* 0x010fe2000f8e02ff */
[----:B-1----:R-:W-:Y:S01]  /*c440*/  ISETP.NE.AND P0, PT, R6, 0x1, PT ;  /* 0x000000010600780c */ /* 0x002fe20003f05270 */
[----:B------:R-:W-:-:S04]  /*c450*/  IMAD.WIDE.U32 R2, R4, UR4, R2 ;  /* 0x0000000404027c25 */ /* 0x000fc8000f8e0002 */
[----:B------:R-:W-:Y:S01]  /*c460*/  IMAD R0, R4, UR5, R0 ;  /* 0x0000000504007c24 */ /* 0x000fe2000f8e0200 */
[----:B------:R-:W-:-:S07]  /*c470*/  ULDC.64 UR4, c[0x0][0x3d0] ;  /* 0x0000f40000047ab9 */ /* 0x000fce0000000a00 */
[----:B------:R-:W1:Y:S08]  /*c480*/  @P0 LDC R4, c[0x0][0x44c] ;  /* 0x00011300ff040b82 */ /* 0x000e700000000800 */
[----:B------:R-:W2:Y:S01]  /*c490*/  @P0 LDC R5, c[0x0][0x450] ;  /* 0x00011400ff050b82 */ /* 0x000ea20000000800 */
[----:B------:R-:W-:Y:S02]  /*c4a0*/  IMAD.IADD R3, R3, 0x1, R0 ;  /* 0x0000000103037824 */ /* 0x000fe400078e0200 */
[----:B------:R-:W-:-:S02]  /*c4b0*/  IMAD.MOV.U32 R0, RZ, RZ, R7 ;  /* 0x000000ffff007224 */ /* 0x000fc400078e0007 */
[----:B-1----:R-:W-:-:S05]  /*c4c0*/  @P0 IMAD.HI.U32 R4, R7, R4, RZ ;  /* 0x0000000407040227 */ /* 0x002fca00078e00ff */
[----:B--2---:R-:W-:-:S04]  /*c4d0*/  @P0 SHF.R.U32.HI R0, RZ, R5, R4 ;  /* 0x00000005ff000219 */ /* 0x004fc80000011604 */
[--C-:B------:R-:W-:Y:S01]  /*c4e0*/  SHF.R.S32.HI R5, RZ, 0x1f, R0.reuse ;  /* 0x0000001fff057819 */ /* 0x100fe20000011400 */
[----:B------:R-:W-:-:S04]  /*c4f0*/  IMAD.MOV R4, RZ, RZ, -R0 ;  /* 0x000000ffff047224 */ /* 0x000fc800078e0a00 */
[----:B------:R-:W-:Y:S02]  /*c500*/  IMAD R5, R5, UR4, RZ ;  /* 0x0000000405057c24 */ /* 0x000fe4000f8e02ff */
[----:B------:R-:W-:-:S04]  /*c510*/  IMAD.WIDE.U32 R2, R0, UR4, R2 ;  /* 0x0000000400027c25 */ /* 0x000fc8000f8e0002 */
[----:B------:R-:W-:Y:S02]  /*c520*/  IMAD R4, R6, R4, R7 ;  /* 0x0000000406047224 */ /* 0x000fe400078e0207 */
[----:B------:R-:W-:Y:S01]  /*c530*/  IMAD R0, R0, UR5, R5 ;  /* 0x0000000500007c24 */ /* 0x000fe2000f8e0205 */
[----:B------:R-:W-:Y:S01]  /*c540*/  ULDC.64 UR4, c[0x0][0x3c8] ;  /* 0x0000f20000047ab9 */ /* 0x000fe20000000a00 */
[C---:B0-----:R-:W-:Y:S02]  /*c550*/  IMAD.SHL.U32 R7, R8.reuse, 0x8, RZ ;  /* 0x0000000808077824 */ /* 0x041fe400078e00ff */
[----:B------:R-:W-:Y:S01]  /*c560*/  IMAD.IADD R3, R3, 0x1, R0 ;  /* 0x0000000103037824 */ /* 0x000fe200078e0200 */
[----:B------:R-:W-:Y:S01]  /*c570*/  SHF.R.S32.HI R0, RZ, 0x1f, R4 ;  /* 0x0000001fff007819 */ /* 0x000fe20000011404 */
[----:B------:R-:W-:-:S04]  /*c580*/  IMAD.SHL.U32 R8, R8, 0x8, RZ ;  /* 0x0000000808087824 */ /* 0x000fc800078e00ff */
[----:B------:R-:W-:Y:S01]  /*c590*/  IMAD R0, R0, UR4, RZ ;  /* 0x0000000400007c24 */ /* 0x000fe2000f8e02ff */
[----:B------:R-:W-:Y:S01]  /*c5a0*/  LOP3.LUT R8, R8, 0x38, RZ, 0xc0, !PT ;  /* 0x0000003808087812 */ /* 0x000fe200078ec0ff */
[----:B------:R-:W-:Y:S01]  /*c5b0*/  IMAD.WIDE.U32 R2, R4, UR4, R2 ;  /* 0x0000000404027c25 */ /* 0x000fe2000f8e0002 */
[----:B------:R-:W-:Y:S01]  /*c5c0*/  LOP3.LUT R7, R7, 0x38, RZ, 0xc0, !PT ;  /* 0x0000003807077812 */ /* 0x000fe200078ec0ff */
[----:B------:R-:W-:Y:S01]  /*c5d0*/  ULDC UR4, c[0x0][0x3b8] ;  /* 0x0000ee0000047ab9 */ /* 0x000fe20000000800 */
[----:B------:R-:W-:Y:S01]  /*c5e0*/  LOP3.LUT R10, R8, 0x40, RZ, 0xfc, !PT ;  /* 0x00000040080a7812 */ /* 0x000fe200078efcff */
[----:B------:R-:W-:Y:S01]  /*c5f0*/  IMAD R0, R4, UR5, R0 ;  /* 0x0000000504007c24 */ /* 0x000fe2000f8e0200 */
[C---:B------:R-:W-:Y:S02]  /*c600*/  LOP3.LUT R9, R8.reuse, 0x80, RZ, 0xfc, !PT ;  /* 0x0000008008097812 */ /* 0x040fe400078efcff */
[----:B------:R-:W-:Y:S01]  /*c610*/  LOP3.LUT R8, R8, 0xc0, RZ, 0xfc, !PT ;  /* 0x000000c008087812 */ /* 0x000fe200078efcff */
[----:B------:R-:W-:Y:S01]  /*c620*/  IMAD.IADD R0, R3, 0x1, R0 ;  /* 0x0000000103007824 */ /* 0x000fe200078e0200 */
[----:B------:R-:W-:-:S02]  /*c630*/  LEA R4, P4, R2, UR6, 0x1 ;  /* 0x0000000602047c11 */ /* 0x000fc4000f8808ff */
[----:B------:R-:W-:Y:S02]  /*c640*/  ISETP.GE.AND P3, PT, R7, UR4, PT ;  /* 0x0000000407007c0c */ /* 0x000fe4000bf66270 */
[----:B------:R-:W-:Y:S02]  /*c650*/  ISETP.GE.AND P2, PT, R10, UR4, PT ;  /* 0x000000040a007c0c */ /* 0x000fe4000bf46270 */
[----:B------:R-:W-:Y:S02]  /*c660*/  ISETP.GE.AND P1, PT, R9, UR4, PT ;  /* 0x0000000409007c0c */ /* 0x000fe4000bf26270 */
[----:B------:R-:W-:Y:S01]  /*c670*/  ISETP.GE.AND P0, PT, R8, UR4, PT ;  /* 0x0000000408007c0c */ /* 0x000fe2000bf06270 */
[----:B------:R-:W-:Y:S01]  /*c680*/  UMOV UR4, 0xffffffff ;  /* 0xffffffff00047882 */ /* 0x000fe20000000000 */
[----:B------:R-:W-:Y:S02]  /*c690*/  LEA.HI.X R0, R2, UR7, R0, 0x1, P4 ;  /* 0x0000000702007c11 */ /* 0x000fe4000a0f0c00 */
[----:B------:R-:W-:Y:S09]  /*c6a0*/  BRA.DIV UR4, `(.L_x_10183) ;  /* 0x0000004e04487947 */ /* 0x000ff2000b800000 */
[----:B------:R-:W2:Y:S04]  /*c6b0*/  LDL.LU R9, [R1+0x38] ;  /* 0x0000380001097983 */ /* 0x000ea80000300800 */
[----:B------:R-:W3:Y:S04]  /*c6c0*/  LDL.LU R3, [R1+0x3c] ;  /* 0x00003c0001037983 */ /* 0x000ee80000300800 */
[----:B------:R-:W4:Y:S04]  /*c6d0*/  LDL.LU R10, [R1+0x4c] ;  /* 0x00004c00010a7983 */ /* 0x000f280000300800 */
[----:B------:R-:W5:Y:S04]  /*c6e0*/  LDL R8, [R1+0x10] ;  /* 0x0000100001087983 */ /* 0x000f680000100800 */
[----:B------:R-:W-:Y:S01]  /*c6f0*/  SHFL.IDX PT, R2, R0, RZ, 0x181f ;  /* 0x00181fff00027589 */ /* 0x000fe200000e0000 */
[----:B--2---:R-:W-:-:S03]  /*c700*/  IMAD R5, R9, R6, RZ ;  /* 0x0000000609057224 */ /* 0x004fc600078e02ff */
[----:B------:R-:W2:Y:S02]  /*c710*/  LDL.LU R9, [R1+0x54] ;  /* 0x0000540001097983 */ /* 0x000ea40000300800 */
[-C--:B---3--:R-:W-:Y:S02]  /*c720*/  ISETP.GE.AND P4, PT, R3, R5.reuse, PT ;  /* 0x000000050300720c */ /* 0x088fe40003f86270 */
[----:B------:R-:W3:Y:S01]  /*c730*/  LDL.LU R11, [R1+0x5c] ;  /* 0x00005c00010b7983 */ /* 0x000ee20000300800 */
[----:B------:R-:W-:-:S03]  /*c740*/  ISETP.GE.AND P5, PT, R17, R5, PT ;  /* 0x000000051100720c */ /* 0x000fc60003fa6270 */
[----:B------:R-:W0:Y:S10]  /*c750*/  SHFL.IDX PT, R3, R4, RZ, 0x181f ;  /* 0x00181fff04037589 */ /* 0x000e3400000e0000 */
[----:B0-----:R-:W-:-:S05]  /*c760*/  @!P5 LEA R3, P6, R7, R3, 0x1 ;  /* 0x000000030703d211 */ /* 0x001fca00078c08ff */
[----:B------:R-:W-:-:S05]  /*c770*/  @!P5 IMAD.X R2, RZ, RZ, R2, P6 ;  /* 0x000000ffff02d224 */ /* 0x000fca00030e0602 */
[----:B------:R-:W-:-:S04]  /*c780*/  @!P5 LOP3.LUT R3, R3, R2, RZ, 0x3c, !PT ;  /* 0x000000020303d212 */ /* 0x000fc800078e3cff */
[----:B------:R-:W-:-:S04]  /*c790*/  @!P5 LOP3.LUT R2, R3, R2, RZ, 0x3c, !PT ;  /* 0x000000020302d212 */ /* 0x000fc800078e3cff */
[----:B------:R-:W-:-:S05]  /*c7a0*/  @!P5 LOP3.LUT R3, R3, R2, RZ, 0x3c, !PT ;  /* 0x000000020303d212 */ /* 0x000fca00078e3cff */
[----:B------:R-:W-:Y:S01]  /*c7b0*/  @!PT LDS RZ, [RZ] ;  /* 0x00000000fffff984 */ /* 0x000fe20000000800 */
[----:B-----5:R-:W-:Y:S04]  /*c7c0*/  @!P5 LDGSTS.E.BYPASS.LTC128B.128 [R8+0x22400], desc[UR38][R2.64], !P3 ;  /* 0x224000000208dfae */ /* 0x020fe8000d901d66 */
[----:B------:R-:W-:Y:S04]  /*c7d0*/  @!P5 LDGSTS.E.BYPASS.LTC128B.128 [R8+0x26400], desc[UR38][R2.64+0x80], !P2 ;  /* 0x264000800208dfae */ /* 0x000fe8000d101d66 */
[----:B------:R-:W-:Y:S04]  /*c7e0*/  @!P5 LDGSTS.E.BYPASS.LTC128B.128 [R8+0x2a400], desc[UR38][R2.64+0x100], !P1 ;  /* 0x2a4001000208dfae */ /* 0x000fe8000c901d66 */
[----:B------:R0:W-:Y:S04]  /*c7f0*/  @!P5 LDGSTS.E.BYPASS.LTC128B.128 [R8+0x2e400], desc[UR38][R2.64+0x180], !P0 ;  /* 0x2e4001800208dfae */ /* 0x0001e8000c101d66 */
        /* <DEDUP_REMOVED lines=10> */
[----:B0-----:R-:W0:Y:S04]  /*c8a0*/  SHFL.IDX PT, R2, R4, 0x2, 0x181f ;  /* 0x00581f0004027f89 */ /* 0x001e2800000e0000 */
[----:B------:R-:W1:Y:S02]  /*c8b0*/  SHFL.IDX PT, R6, R0, 0x2, 0x181f ;  /* 0x00581f0000067f89 */ /* 0x000e6400000e0000 */
[----:B0-----:R-:W-:-:S05]  /*c8c0*/  @!P4 LEA R2, P6, R7, R2, 0x1 ;  /* 0x000000020702c211 */ /* 0x001fca00078c08ff */
[----:B-1----:R-:W-:-:S05]  /*c8d0*/  @!P4 IMAD.X R3, RZ, RZ, R6, P6 ;  /* 0x000000ffff03c224 */ /* 0x002fca00030e0606 */
        /* <DEDUP_REMOVED lines=9> */
[----:B-1----:R-:W-:-:S05]  /*c970*/  @!P4 IMAD.X R3, RZ, RZ, R6, P6 ;  /* 0x000000ffff03c224 */ /* 0x002fca00030e0606 */
[----:B------:R-:W-:Y:S04]  /*c980*/  @!P4 LDGSTS.E.BYPASS.LTC128B.128 [R8+0x23c00], desc[UR38][R2.64], !P3 ;  /* 0x23c000000208cfae */ /* 0x000fe8000d901d66 */
[----:B------:R-:W-:Y:S04]  /*c990*/  @!P4 LDGSTS.E.BYPASS.LTC128B.128 [R8+0x27c00], desc[UR38][R2.64+0x80], !P2 ;  /* 0x27c000800208cfae */ /* 0x000fe8000d101d66 */
[----:B------:R-:W-:Y:S04]  /*c9a0*/  @!P4 LDGSTS.E.BYPASS.LTC128B.128 [R8+0x2bc00], desc[UR38][R2.64+0x100], !P1 ;  /* 0x2bc001000208cfae */ /* 0x000fe8000c901d66 */
[----:B------:R0:W-:Y:S04]  /*c9b0*/  @!P4 LDGSTS.E.BYPASS.LTC128B.128 [R8+0x2fc00], desc[UR38][R2.64+0x180], !P0 ;  /* 0x2fc001800208cfae */ /* 0x0001e8000c101d66 */
[----:B------:R-:W-:Y:S04]  /*c9c0*/  SHFL.IDX PT, R6, R0, 0x4, 0x181f ;  /* 0x00981f0000067f89 */ /* 0x000fe800000e0000 */
[----:B0-----:R-:W0:Y:S01]  /*c9d0*/  SHFL.IDX PT, R2, R4, 0x4, 0x181f ;  /* 0x00981f0004027f89 */ /* 0x001e2200000e0000 */
[----:B---3--:R-:W-:-:S13]  /*c9e0*/  ISETP.GE.AND P4, PT, R11, R5, PT ;  /* 0x000000050b00720c */ /* 0x008fda0003f86270 */
[----:B0-----:R-:W-:-:S05]  /*c9f0*/  @!P4 LEA R2, P6, R7, R2, 0x1 ;  /* 0x000000020702c211 */ /* 0x001fca00078c08ff */
[----:B------:R-:W-:-:S05]  /*ca00*/  @!P4 IMAD.X R3, RZ, RZ, R6, P6 ;  /* 0x000000ffff03c224 */ /* 0x000fca00030e0606 */
[----:B------:R-:W-:Y:S04]  /*ca10*/  @!P4 LDGSTS.E.BYPASS.LTC128B.128 [R8+0x24400], desc[UR38][R2.64], !P3 ;  /* 0x244000000208cfae */ /* 0x000fe8000d901d66 */
[----:B------:R-:W-:Y:S04]  /*ca20*/  @!P4 LDGSTS.E.BYPASS.LTC128B.128 [R8+0x28400], desc[UR38][R2.64+0x80], !P2 ;  /* 0x284000800208cfae */ /* 0x000fe8000d101d66 */
[----:B------:R-:W-:Y:S04]  /*ca30*/  @!P4 LDGSTS.E.BYPASS.LTC128B.128 [R8+0x2c400], desc[UR38][R2.64+0x100], !P1 ;  /* 0x2c4001000208cfae */ /* 0x000fe8000c901d66 */
[----:B------:R0:W-:Y:S04]  /*ca40*/  @!P4 LDGSTS.E.BYPASS.LTC128B.128 [R8+0x30400], desc[UR38][R2.64+0x180], !P0 ;  /* 0x304001800208cfae */ /* 0x0001e8000c101d66 */
[----:B------:R-:W-:Y:S04]  /*ca50*/  SHFL.IDX PT, R6, R0, 0x5, 0x181f ;  /* 0x00b81f0000067f89 */ /* 0x000fe800000e0000 */
[----:B0-----:R-:W0:Y:S01]  /*ca60*/  SHFL.IDX PT, R2, R4, 0x5, 0x181f ;  /* 0x00b81f0004027f89 */ /* 0x001e2200000e0000 */
[----:B----4-:R-:W-:-:S13]  /*ca70*/  ISETP.GE.AND P4, PT, R10, R5, PT ;  /* 0x000000050a00720c */ /* 0x010fda0003f86270 */
        /* <DEDUP_REMOVED lines=8> */
[----:B--2---:R-:W-:-:S13]  /*cb00*/  ISETP.GE.AND P4, PT, R9, R5, PT ;  /* 0x000000050900720c */ /* 0x004fda0003f86270 */
[----:B0-----:R-:W-:-:S05]  /*cb10*/  @!P4 LEA R2, P5, R7, R2, 0x1 ;  /* 0x000000020702c211 */ /* 0x001fca00078a08ff */
[----:B------:R-:W-:-:S05]  /*cb20*/  @!P4 IMAD.X R3, RZ, RZ, R6, P5 ;  /* 0x000000ffff03c224 */ /* 0x000fca00028e0606 */
[----:B------:R-:W-:Y:S04]  /*cb30*/  @!P4 LDGSTS.E.BYPASS.LTC128B.128 [R8+0x25400], desc[UR38][R2.64], !P3 ;  /* 0x254000000208cfae */ /* 0x000fe8000d901d66 */
[----:B------:R-:W-:Y:S04]  /*cb40*/  @!P4 LDGSTS.E.BYPASS.LTC128B.128 [R8+0x29400], desc[UR38][R2.64+0x80], !P2 ;  /* 0x294000800208cfae */ /* 0x000fe8000d101d66 */
[----:B------:R-:W-:Y:S04]  /*cb50*/  @!P4 LDGSTS.E.BYPASS.LTC128B.128 [R8+0x2d400], desc[UR38][R2.64+0x100], !P1 ;  /* 0x2d4001000208cfae */ /* 0x000fe8000c901d66 */
[----:B------:R0:W-:Y:S04]  /*cb60*/  @!P4 LDGSTS.E.BYPASS.LTC128B.128 [R8+0x31400], desc[UR38][R2.64+0x180], !P0 ;  /* 0x314001800208cfae */ /* 0x0001e8000c101d66 */
[----:B------:R1:W2:Y:S04]  /*cb70*/  SHFL.IDX PT, R6, R0, 0x7, 0x181f ;  /* 0x00f81f0000067f89 */ /* 0x0002a800000e0000 */
[----:B0-----:R1:W0:Y:S02]  /*cb80*/  SHFL.IDX PT, R2, R4, 0x7, 0x181f ;  /* 0x00f81f0004027f89 */ /* 0x00122400000e0000 */
.L_x_10323:
[----:B-1----:R-:W3:Y:S01]  /*cb90*/  LDL.LU R0, [R1+0x68] ;  /* 0x0000680001007983 */ /* 0x002ee20000300800 */
[----:B------:R-:W-:Y:S01]  /*cba0*/  BSSY B0, `(.L_x_10184) ;  /* 0x000000d000007945 */ /* 0x000fe20003800000 */
[----:B---3--:R-:W-:-:S13]  /*cbb0*/  ISETP.GE.AND P4, PT, R0, R5, PT ;  /* 0x000000050000720c */ /* 0x008fda0003f86270 */
        /* <DEDUP_REMOVED lines=9> */
[----:B------:R1:W-:Y:S04]  /*cc50*/  LDGSTS.E.BYPASS.LTC128B.128 [R0+0x2dc00], desc[UR38][R2.64+0x100], !P1 ;  /* 0x2dc0010002007fae */ /* 0x0003e8000c901d66 */
[----:B------:R1:W-:Y:S02]  /*cc60*/  LDGSTS.E.BYPASS.LTC128B.128 [R0+0x31c00], desc[UR38][R2.64+0x180], !P0 ;  /* 0x31c0018002007fae */ /* 0x0003e4000c101d66 */
.L_x_10185:
[----:B------:R-:W-:Y:S05]  /*cc70*/  BSYNC B0 ;  /* 0x0000000000007941 */ /* 0x000fea0003800000 */
.L_x_10184:
[----:B------:R3:W5:Y:S01]  /*cc80*/  LDL R7, [R1+0x4] ;  /* 0x0000040001077983 */ /* 0x0007620000100800 */
[----:B------:R-:W-:Y:S01]  /*cc90*/  PLOP3.LUT P0, PT, PT, PT, PT, 0x80, 0x0 ;  /* 0x000000000000781c */ /* 0x000fe20003f0f070 */
[----:B------:R-:W-:-:S12]  /*cca0*/  NOP ;  /* 0x0000000000007918 */ /* 0x000fd80000000000 */
.L_x_10186:
        /* <DEDUP_REMOVED lines=19> */
.L_x_10324:
[----:B------:R-:W-:Y:S05]  /*cde0*/  BSYNC B0 ;  /* 0x0000000000007941 */ /* 0x000fea0003800000 */
.L_x_10187:
[----:B0-----:R-:W4:Y:S01]  /*cdf0*/  LDL R2, [R1+0x14] ;  /* 0x0000140001027983 */ /* 0x001f220000100800 */
[----:B------:R-:W-:Y:S01]  /*ce00*/  BSSY B0, `(.L_x_10189) ;  /* 0x0000063000007945 */ /* 0x000fe20003800000 */
[----:B----4-:R-:W-:-:S13]  /*ce10*/  LOP3.LUT P0, RZ, R2, 0x1, RZ, 0xc0, !PT ;  /* 0x0000000102ff7812 */ /* 0x010fda000780c0ff */
[----:B------:R-:W-:Y:S05]  /*ce20*/  @!P0 BRA `(.L_x_10190) ;  /* 0x0000000400808947 */ /* 0x000fea0003800000 */
[----:B------:R-:W4:Y:S04]  /*ce30*/  LDL R2, [R1+0x4] ;  /* 0x0000040001027983 */ /* 0x000f280000100800 */
[----:B------:R-:W2:Y:S01]  /*ce40*/  LDL R4, [R1+0x18] ;  /* 0x0000180001047983 */ /* 0x000ea20000100800 */
[----:B------:R-:W0:Y:S01]  /*ce50*/  S2R R3, SR_TID.X ;  /* 0x0000000000037919 */ /* 0x000e220000002100 */
[----:B----4-:R-:W-:Y:S02]  /*ce60*/  IMAD.MOV.U32 R5, RZ, RZ, R2 ;  /* 0x000000ffff057224 */ /* 0x010fe400078e0002 */
[----:B------:R-:W4:Y:S01]  /*ce70*/  LDL R2, [R1+0x8] ;  /* 0x0000080001027983 */ /* 0x000f220000100800 */
[----:B--2---:R-:W-:Y:S01]  /*ce80*/  SHF.L.U32 R0, R4, 0x1f, RZ ;  /* 0x0000001f04007819 */ /* 0x004fe200000006ff */
[----:B------:R-:W-:Y:S01]  /*ce90*/  BSSY B1, `(.L_x_10191) ;  /* 0x0000006000017945 */ /* 0x000fe20003800000 */
[----:B0-----:R-:W-:-:S04]  /*cea0*/  LOP3.LUT R3, R3, 0x7f, RZ, 0xc0, !PT ;  /* 0x0000007f03037812 */ /* 0x001fc800078ec0ff */
[----:B------:R-:W-:Y:S01]  /*ceb0*/  ISETP.NE.AND P1, PT, R3, RZ, PT ;  /* 0x000000ff0300720c */ /* 0x000fe20003f25270 */
[----:B----4-:R-:W-:-:S04]  /*cec0*/  IMAD R2, R2, 0x8, R5 ;  /* 0x0000000802027824 */ /* 0x010fc800078e0205 */
[----:B------:R-:W0:Y:S02]  /*ced0*/  SYNCS.PHASECHK.TRANS64.TRYWAIT P0, [R2+URZ+0x32460], R0 ;  /* 0x03246000020075a7 */ /* 0x000e24000800017f */
[----:B0-----:R-:W-:Y:S06]  /*cee0*/  @!P0 BRA `(.L_x_10192) ;  /* 0x0000005000a08947 */ /* 0x001fec0003800000 */
.L_x_10325:
[----:B------:R-:W-:Y:S05]  /*cef0*/  BSYNC B1 ;  /* 0x0000000000017941 */ /* 0x000fea0003800000 */
.L_x_10191:
        /* <DEDUP_REMOVED lines=9> */
.L_x_10194:
[----:B------:R-:W-:Y:S05]  /*cf90*/  BSYNC B1 ;  /* 0x0000000000017941 */ /* 0x000fea0003800000 */
.L_x_10193:
[----:B------:R-:W2:Y:S04]  /*cfa0*/  LDL R5, [R1+0x4] ;  /* 0x0000040001057983 */ /* 0x000ea80000100800 */
[----:B------:R-:W2:Y:S04]  /*cfb0*/  LDL R3, [R1+0x8] ;  /* 0x0000080001037983 */ /* 0x000ea80000100800 */
        /* <DEDUP_REMOVED lines=10> */
[----:B----4-:R-:W-:Y:S02]  /*d060*/  IMAD R0, R0, 0x60, R4 ;  /* 0x0000006000007824 */ /* 0x010fe400078e0204 */
[----:B------:R-:W-:-:S07]  /*d070*/  VIADD R4, R3, 0x400 ;  /* 0x0000040003047836 */ /* 0x000fce0000000000 */
.L_x_10195:
        /* <DEDUP_REMOVED lines=16> */
.L_x_10196:
        /* <DEDUP_REMOVED lines=16> */
.L_x_10197:
        /* <DEDUP_REMOVED lines=16> */
.L_x_10198:
        /* <DEDUP_REMOVED lines=11> */
.L_x_10190:
[----:B------:R-:W-:Y:S05]  /*d430*/  BSYNC B0 ;  /* 0x0000000000007941 */ /* 0x000fea0003800000 */
.L_x_10189:
[----:B------:R-:W4:Y:S01]  /*d440*/  LDL.LU R4, [R1+0x48] ;  /* 0x0000480001047983 */ /* 0x000f220000300800 */
[----:B------:R-:W-:Y:S01]  /*d450*/  BSSY B0, `(.L_x_10199) ;  /* 0x000020f000007945 */ /* 0x000fe20003800000 */
[----:B----4-:R-:W-:-:S13]  /*d460*/  ISETP.GE.AND P0, PT, R4, 0x61, PT ;  /* 0x000000610400780c */ /* 0x010fda0003f06270 */
        /* <DEDUP_REMOVED lines=12> */
[----:B------:R-:W4:Y:S04]  /*d530*/  LDL.LU R4, [R1+0x8] ;  /* 0x0000080001047983 */ /* 0x000f280000300800 */
[----:B-----5:R-:W3:Y:S01]  /*d540*/  LDL.LU R7, [R1+0x18] ;  /* 0x0000180001077983 */ /* 0x020ee20000300800 */
[----:B------:R-:W-:Y:S01]  /*d550*/  BSSY B1, `(.L_x_10203) ;  /* 0x00000a5000017945 */ /* 0x000fe20003800000 */
[----:B--2---:R-:W-:Y:S01]  /*d560*/  LOP3.LUT P2, RZ, R5, 0x1, RZ, 0xc0, !PT ;  /* 0x0000000105ff7812 */ /* 0x004fe2000784c0ff */
[----:B----4-:R-:W-:-:S05]  /*d570*/  VIADD R2, R4, 0x1 ;  /* 0x0000000104027836 */ /* 0x010fca0000000000 */
[----:B------:R-:W-:-:S04]  /*d580*/  ISETP.NE.AND P0, PT, R2, 0x2, PT ;  /* 0x000000020200780c */ /* 0x000fc80003f05270 */
[----:B------:R-:W-:Y:S02]  /*d590*/  SEL R3, RZ, 0x1, P0 ;  /* 0x00000001ff037807 */ /* 0x000fe40000000000 */
[----:B------:R-:W-:Y:S02]  /*d5a0*/  SEL R8, R2, RZ, P0 ;  /* 0x000000ff02087207 */ /* 0x000fe40000000000 */
[----:B---3--:R-:W-:-:S05]  /*d5b0*/  LOP3.LUT R7, R7, R3, RZ, 0x3c, !PT ;  /* 0x0000000307077212 */ /* 0x008fca00078e3cff */
        /* <DEDUP_REMOVED lines=27> */
.L_x_10205:
        /* <DEDUP_REMOVED lines=9> */
.L_x_10326:
[----:B------:R-:W-:Y:S05]  /*d800*/  BSYNC B3 ;  /* 0x0000000000037941 */ /* 0x000fea0003800000 */
.L_x_10206:
        /* <DEDUP_REMOVED lines=9> */
.L_x_10209:
[----:B------:R-:W-:Y:S05]  /*d8a0*/  BSYNC B3 ;  /* 0x0000000000037941 */ /* 0x000fea0003800000 */
.L_x_10208:
        /* <DEDUP_REMOVED lines=14> */
.L_x_10210:
        /* <DEDUP_REMOVED lines=14> */
.L_x_10327:
[----:B------:R-:W-:Y:S05]  /*da70*/  BSYNC B3 ;  /* 0x0000000000037941 */ /* 0x000fea0003800000 */
.L_x_10211:
        /* <DEDUP_REMOVED lines=11> */
.L_x_10214:
[----:B------:R-:W-:Y:S05]  /*db30*/  BSYNC B3 ;  /* 0x0000000000037941 */ /* 0x000fea0003800000 */
.L_x_10213:
        /* <DEDUP_REMOVED lines=11> */
.L_x_10215:
        /* <DEDUP_REMOVED lines=16> */
.L_x_10216:
        /* <DEDUP_REMOVED lines=16> */
.L_x_10217:
        /* <DEDUP_REMOVED lines=16> */
.L_x_10218:
        /* <DEDUP_REMOVED lines=11> */
.L_x_10204:
[----:B------:R-:W-:Y:S05]  /*dfa0*/  BSYNC B1 ;  /* 0x0000000000017941 */ /* 0x000fea0003800000 */
.L_x_10203:
[----:B------:R-:W2:Y:S02]  /*dfb0*/  LDL.LU R4, [R1+0x30] ;  /* 0x0000300001047983 */ /* 0x000ea40000300800 */
[----:B--2---:R-:W-:-:S07]  /*dfc0*/  VIADD R0, R4, 0xfffffffd ;  /* 0xfffffffd04007836 */ /* 0x004fce0000000000 */
.L_x_10202:
[----:B------:R-:W-:Y:S05]  /*dfd0*/  BSYNC B2 ;  /* 0x0000000000027941 */ /* 0x000fea0003800000 */
.L_x_10201:
[----:B------:R-:W2:Y:S01]  /*dfe0*/  LDL.LU R2, [R1+0x2c] ;  /* 0x00002c0001027983 */ /* 0x000ea20000300800 */
[----:B------:R-:W-:-:S05]  /*dff0*/  IMAD.MOV R6, RZ, RZ, -R6 ;  /* 0x000000ffff067224 */ /* 0x000fca00078e0a06 */
[----:B--2---:R-:W-:-:S13]  /*e000*/  ISETP.NE.AND P0, PT, R2, R6, PT ;  /* 0x000000060200720c */ /* 0x004fda0003f05270 */
[----:B------:R-:W-:Y:S05]  /*e010*/  @!P0 BRA `(.L_x_10200) ;  /* 0x0000001400488947 */ /* 0x000fea0003800000 */
.L_x_10251:
[----:B------:R-:W2:Y:S04]  /*e020*/  LDL R4, [R1+0x14] ;  /* 0x0000140001047983 */ /* 0x000ea80000100800 */
[----:B0-----:R-:W0:Y:S04]  /*e030*/  LDL.LU R3, [R1+0x8] ;  /* 0x0000080001037983 */ /* 0x001e280000300800 */
[----:B------:R-:W4:Y:S01]  /*e040*/  LDL.LU R2, [R1+0x18] ;  /* 0x0000180001027983 */ /* 0x000f220000300800 */
[----:B------:R-:W-:Y:S05]  /*e050*/  YIELD ;  /* 0x0000000000007946 */ /* 0x000fea0003800000 */
[----:B------:R-:W-:Y:S01]  /*e060*/  BSSY B1, `(.L_x_10219) ;  /* 0x00000a2000017945 */ /* 0x000fe20003800000 */
[----:B--2---:R-:W-:Y:S01]  /*e070*/  LOP3.LUT P1, RZ, R4, 0x1, RZ, 0xc0, !PT ;  /* 0x0000000104ff7812 */ /* 0x004fe2000782c0ff */
[----:B0----5:R-:W-:-:S05]  /*e080*/  VIADD R7, R3, 0x1 ;  /* 0x0000000103077836 */ /* 0x021fca0000000000 */
        /* <DEDUP_REMOVED lines=28> */
[----:B------:R-:W2:Y:S04]  /*e250*/  LDG.E R2, desc[UR38][R4.64] ;  /* 0x0000002604027981 */ /* 0x000ea8000c1e1900 */
[----:B--2---:R0:W-:Y:S02]  /*e260*/  STL [R1], R2 ;  /* 0x0000000201007387 */ /* 0x0041e40000100800 */
.L_x_10221:
        /* <DEDUP_REMOVED lines=9> */
.L_x_10328:
[----:B------:R-:W-:Y:S05]  /*e300*/  BSYNC B2 ;  /* 0x0000000000027941 */ /* 0x000fea0003800000 */
.L_x_10222:
        /* <DEDUP_REMOVED lines=9> */
.L_x_10225:
[----:B------:R-:W-:Y:S05]  /*e3a0*/  BSYNC B2 ;  /* 0x0000000000027941 */ /* 0x000fea0003800000 */
.L_x_10224:
[----:B------:R-:W2:Y:S04]  /*e3b0*/  LDL R3, [R1+0x4] ;  /* 0x0000040001037983 */ /* 0x000ea80000100800 */
        /* <DEDUP_REMOVED lines=9> */
[----:B----4-:R-:W-:Y:S02]  /*e450*/  IMAD R8, R8, 0x60, R5 ;  /* 0x0000006008087824 */ /* 0x010fe400078e0205 */
[----:B------:R-:W-:Y:S02]  /*e460*/  VIADD R3, R3, 0x1c400 ;  /* 0x0001c40003037836 */ /* 0x000fe40000000000 */
[----:B------:R-:W-:-:S07]  /*e470*/  VIADD R5, R4, 0x32430 ;  /* 0x0003243004057836 */ /* 0x000fce0000000000 */
.L_x_10226:
        /* <DEDUP_REMOVED lines=14> */
.L_x_10329:
[----:B------:R-:W-:Y:S05]  /*e560*/  BSYNC B2 ;  /* 0x0000000000027941 */ /* 0x000fea0003800000 */
.L_x_10227:
        /* <DEDUP_REMOVED lines=11> */
.L_x_10230:
[----:B------:R-:W-:Y:S05]  /*e620*/  BSYNC B2 ;  /* 0x0000000000027941 */ /* 0x000fea0003800000 */
.L_x_10229:
        /* <DEDUP_REMOVED lines=10> */
.L_x_10231:
        /* <DEDUP_REMOVED lines=16> */
.L_x_10232:
        /* <DEDUP_REMOVED lines=16> */
.L_x_10233:
        /* <DEDUP_REMOVED lines=16> */
.L_x_10234:
        /* <DEDUP_REMOVED lines=11> */
.L_x_10220:
[----:B------:R-:W-:Y:S05]  /*ea80*/  BSYNC B1 ;  /* 0x0000000000017941 */ /* 0x000fea0003800000 */
.L_x_10219:
        /* <DEDUP_REMOVED lines=36> */
.L_x_10237:
        /* <DEDUP_REMOVED lines=9> */
.L_x_10330:
[----:B------:R-:W-:Y:S05]  /*ed60*/  BSYNC B2 ;  /* 0x0000000000027941 */ /* 0x000fea0003800000 */
.L_x_10238:
        /* <DEDUP_REMOVED lines=9> */
.L_x_10241:
[----:B------:R-:W-:Y:S05]  /*ee00*/  BSYNC B2 ;  /* 0x0000000000027941 */ /* 0x000fea0003800000 */
.L_x_10240:
[----:B0-----:R-:W2:Y:S04]  /*ee10*/  LDL R8, [R1+0x4] ;  /* 0x0000040001087983 */ /* 0x001ea80000100800 */
        /* <DEDUP_REMOVED lines=13> */
.L_x_10242:
        /* <DEDUP_REMOVED lines=14> */
.L_x_10331:
[----:B------:R-:W-:Y:S05]  /*efd0*/  BSYNC B2 ;  /* 0x0000000000027941 */ /* 0x000fea0003800000 */
.L_x_10243:
        /* <DEDUP_REMOVED lines=11> */
.L_x_10246:
[----:B------:R-:W-:Y:S05]  /*f090*/  BSYNC B2 ;  /* 0x0000000000027941 */ /* 0x000fea0003800000 */
.L_x_10245:
        /* <DEDUP_REMOVED lines=11> */
.L_x_10247:
        /* <DEDUP_REMOVED lines=16> */
.L_x_10248:
        /* <DEDUP_REMOVED lines=16> */
.L_x_10249:
        /* <DEDUP_REMOVED lines=16> */
.L_x_10250:
        /* <DEDUP_REMOVED lines=11> */
.L_x_10236:
[----:B------:R-:W-:Y:S05]  /*f500*/  BSYNC B1 ;  /* 0x0000000000017941 */ /* 0x000fea0003800000 */
.L_x_10235:
[C---:B------:R-:W-:Y:S01]  /*f510*/  ISETP.GT.AND P0, PT, R0.reuse, 0x1, PT ;  /* 0x000000010000780c */ /* 0x040fe20003f04270 */
[----:B------:R-:W-:-:S12]  /*f520*/  VIADD R0, R0, 0xfffffffe ;  /* 0xfffffffe00007836 */ /* 0x000fd80000000000 */
[----:B------:R-:W-:Y:S05]  /*f530*/  @P0 BRA `(.L_x_10251) ;  /* 0xffffffe800b80947 */ /* 0x000fea000383ffff */
.L_x_10200:
[----:B------:R-:W-:Y:S05]  /*f540*/  BSYNC B0 ;  /* 0x0000000000007941 */ /* 0x000fea0003800000 */
.L_x_10199:
[----:B------:R-:W4:Y:S04]  /*f550*/  LDL.LU R4, [R1+0x8] ;  /* 0x0000080001047983 */ /* 0x000f280000300800 */
[----:B------:R-:W2:Y:S01]  /*f560*/  LDL.LU R3, [R1+0x18] ;  /* 0x0000180001037983 */ /* 0x000ea20000300800 */
[----:B------:R-:W1:Y:S01]  /*f570*/  S2R R2, SR_TID.X ;  /* 0x0000000000027919 */ /* 0x000e620000002100 */
[----:B------:R-:W-:Y:S01]  /*f580*/  BSSY B0, `(.L_x_10252) ;  /* 0x0000015000007945 */ /* 0x000fe20003800000 */
[----:B-1----:R-:W-:-:S04]  /*f590*/  LOP3.LUT R2, R2, 0x7f, RZ, 0xc0, !PT ;  /* 0x0000007f02027812 */ /* 0x002fc800078ec0ff */
[----:B------:R-:W-:Y:S01]  /*f5a0*/  ISETP.NE.AND P1, PT, R2, RZ, PT ;  /* 0x000000ff0200720c */ /* 0x000fe20003f25270 */
[----:B----4-:R-:W-:-:S05]  /*f5b0*/  VIADD R0, R4, 0x1 ;  /* 0x0000000104007836 */ /* 0x010fca0000000000 */
[----:B------:R-:W-:-:S04]  /*f5c0*/  ISETP.NE.AND P0, PT, R0, 0x2, PT ;  /* 0x000000020000780c */ /* 0x000fc80003f05270 */
[----:B------:R-:W-:-:S04]  /*f5d0*/  SEL R2, RZ, 0x1, P0 ;  /* 0x00000001ff027807 */ /* 0x000fc80000000000 */
[----:B--2---:R-:W-:-:S05]  /*f5e0*/  LOP3.LUT R3, R3, R2, RZ, 0x3c, !PT ;  /* 0x0000000203037212 */ /* 0x004fca00078e3cff */
[----:B------:R1:W-:Y:S01]  /*f5f0*/  STL [R1+0x18], R3 ;  /* 0x0000180301007387 */ /* 0x0003e20000100800 */
[----:B------:R-:W-:Y:S05]  /*f600*/  @P1 BRA `(.L_x_10253) ;  /* 0x0000000000301947 */ /* 0x000fea0003800000 */
[----:B-1----:R-:W1:Y:S01]  /*f610*/  S2R R3, SR_LANEID ;  /* 0x0000000000037919 */ /* 0x002e620000000000 */
[----:B------:R-:W-:Y:S01]  /*f620*/  VOTEU.ANY UR4, UPT, PT ;  /* 0x0000000000047886 */ /* 0x000fe200038e0100 */
[----:B------:R-:W2:Y:S01]  /*f630*/  LDC.64 R4, c[0x0][0xd60] ;  /* 0x00035800ff047b82 */ /* 0x000ea20000000a00 */
[----:B------:R-:W1:Y:S02]  /*f640*/  FLO.U32 R2, UR4 ;  /* 0x0000000400027d00 */ /* 0x000e6400080e0000 */
[----:B-1----:R-:W-:-:S06]  /*f650*/  ISETP.EQ.U32.AND P1, PT, R2, R3, PT ;  /* 0x000000030200720c */ /* 0x002fcc0003f22070 */
[----:B------:R-:W2:Y:S07]  /*f660*/  POPC R3, UR4 ;  /* 0x0000000400037d09 */ /* 0x000eae0008000000 */
[----:B--2---:R-:W2:Y:S01]  /*f670*/  @P1 ATOMG.E.ADD.STRONG.GPU PT, R3, desc[UR38][R4.64], R3 ;  /* 0x00000003040319a8 */ /* 0x004ea200081ee1e6 */
[----:B------:R-:W1:Y:S02]  /*f680*/  S2R R6, SR_LTMASK ;  /* 0x0000000000067919 */ /* 0x000e640000003900 */
[----:B-1----:R-:W-:-:S04]  /*f690*/  LOP3.LUT R6, R6, UR4, RZ, 0xc0, !PT ;  /* 0x0000000406067c12 */ /* 0x002fc8000f8ec0ff */
[----:B0----5:R-:W0:Y:S01]  /*f6a0*/  POPC R7, R6 ;  /* 0x0000000600077309 */ /* 0x021e220000000000 */
[----:B--2---:R-:W0:Y:S02]  /*f6b0*/  SHFL.IDX PT, R2, R3, R2, 0x1f ;  /* 0x00001f0203027589 */ /* 0x004e2400000e0000 */
[----:B0-----:R-:W-:-:S07]  /*f6c0*/  IADD3 R16, R2, UR40, R7 ;  /* 0x0000002802107c10 */ /* 0x001fce000fffe007 */
.L_x_10253:
[----:B------:R-:W-:Y:S05]  /*f6d0*/  BSYNC B0 ;  /* 0x0000000000007941 */ /* 0x000fea0003800000 */
.L_x_10252:
[----:B------:R-:W-:-:S05]  /*f6e0*/  SEL R0, R0, RZ, P0 ;  /* 0x000000ff00007207 */ /* 0x000fca0000000000 */
[----:B------:R2:W-:Y:S02]  /*f6f0*/  STL [R1+0x8], R0 ;  /* 0x0000080001007387 */ /* 0x0005e40000100800 */
.L_x_10165:
[----:B------:R-:W-:Y:S05]  /*f700*/  BSYNC B7 ;  /* 0x0000000000077941 */ /* 0x000fea0003800000 */
.L_x_10163:
[----:B--23--:R-:W2:Y:S02]  /*f710*/  LDL R0, [R1+0x14] ;  /* 0x0000140001007983 */ /* 0x00cea40000100800 */
        /* <DEDUP_REMOVED lines=12> */
.L_x_10254:
[----:B------:R-:W0:Y:S01]  /*f7e0*/  S2R R0, SR_TID.X ;  /* 0x0000000000007919 */ /* 0x000e220000002100 */
[----:B------:R-:W-:Y:S01]  /*f7f0*/  UMOV UR4, 0xffffffff ;  /* 0xffffffff00047882 */ /* 0x000fe20000000000 */
[----:B0----5:R-:W-:-:S04]  /*f800*/  LOP3.LUT R7, R0, 0x1f, RZ, 0xc0, !PT ;  /* 0x0000001f00077812 */ /* 0x021fc800078ec0ff */
        /* <DEDUP_REMOVED lines=33> */
.L_x_10341:
[----:B------:R-:W-:Y:S02]  /*fa20*/  ULDC UR4, c[0x0][0xd38] ;  /* 0x00034e0000047ab9 */ /* 0x000fe40000000800 */
[----:B------:R-:W-:-:S04]  /*fa30*/  IMAD.U32 R16, RZ, RZ, UR4 ;  /* 0x00000004ff107e24 */ /* 0x000fc8000f8e00ff */
[----:B-1----:R-:W-:-:S04]  /*fa40*/  IMAD R6, R6, R16, RZ ;  /* 0x0000001006067224 */ /* 0x002fc800078e02ff */
[----:B------:R-:W-:-:S05]  /*fa50*/  IMAD.IADD R4, R4, 0x1, R6 ;  /* 0x0000000104047824 */ /* 0x000fca00078e0206 */
[----:B------:R-:W-:-:S13]  /*fa60*/  ISETP.GT.AND P6, PT, R4, R0, PT ;  /* 0x000000000400720c */ /* 0x000fda0003fc4270 */
[----:B------:R-:W-:Y:S05]  /*fa70*/  @P6 BRA `(.L_x_10257) ;  /* 0x00000000009c6947 */ /* 0x000fea0003800000 */
.L_x_10262:
        /* <DEDUP_REMOVED lines=14> */
.L_x_10260:
[----:B------:R-:W-:Y:S05]  /*fb60*/  BSYNC B0 ;  /* 0x0000000000007941 */ /* 0x000fea0003800000 */
.L_x_10259:
        /* <DEDUP_REMOVED lines=18> */
.L_x_10349:
[----:B------:R-:W-:Y:S02]  /*fc90*/  ULDC UR4, c[0x0][0xd38] ;  /* 0x00034e0000047ab9 */ /* 0x000fe40000000800 */
[----:B------:R-:W-:-:S04]  /*fca0*/  IMAD.U32 R16, RZ, RZ, UR4 ;  /* 0x00000004ff107e24 */ /* 0x000fc8000f8e00ff */
[----:B-1----:R-:W-:-:S04]  /*fcb0*/  IMAD R6, R6, R16, RZ ;  /* 0x0000001006067224 */ /* 0x002fc800078e02ff */
[----:B------:R-:W-:-:S05]  /*fcc0*/  IMAD.IADD R4, R6, 0x1, R4 ;  /* 0x0000000106047824 */ /* 0x000fca00078e0204 */
[----:B------:R-:W-:-:S13]  /*fcd0*/  ISETP.GT.AND P6, PT, R4, R0, PT ;  /* 0x000000000400720c */ /* 0x000fda0003fc4270 */
[----:B------:R-:W-:Y:S05]  /*fce0*/  @!P6 BRA `(.L_x_10262) ;  /* 0xfffffffc0064e947 */ /* 0x000fea000383ffff */
.L_x_10257:
        /* <DEDUP_REMOVED lines=8> */
.L_x_10353:
[----:B------:R-:W-:Y:S01]  /*fd70*/  ISETP.NE.AND P0, PT, R5, RZ, PT ;  /* 0x000000ff0500720c */ /* 0x000fe20003f05270 */
[----:B-1----:R-:W-:-:S12]  /*fd80*/  IMAD.MOV.U32 R2, RZ, RZ, RZ ;  /* 0x000000ffff027224 */ /* 0x002fd800078e00ff */
[----:B------:R-:W-:Y:S05]  /*fd90*/  @!P0 BRA `(.L_x_10264) ;  /* 0x0000000000108947 */ /* 0x000fea0003800000 */
[----:B------:R-:W-:Y:S01]  /*fda0*/  UMOV UR4, 0xffffffff ;  /* 0xffffffff00047882 */ /* 0x000fe20000000000 */
[----:B------:R-:W-:Y:S02]  /*fdb0*/  VIADD R12, R4, 0xffffffff ;  /* 0xffffffff040c7836 */ /* 0x000fe40000000000 */
[----:B------:R-:W-:Y:S05]  /*fdc0*/  BRA.DIV UR4, `(.L_x_10265) ;  /* 0x0000002e04d07947 */ /* 0x000fea000b800000 */
[----:B------:R1:W3:Y:S02]  /*fdd0*/  SHFL.IDX PT, R2, R3, R12, 0x1f ;  /* 0x00001f0c03027589 */ /* 0x0002e400000e0000 */
.L_x_10264:
        /* <DEDUP_REMOVED lines=31> */
.L_x_10258:
[----:B------:R-:W-:Y:S01]  /*ffd0*/  UMOV UR4, URZ ;  /* 0x0000003f00047c82 */ /* 0x000fe20008000000 */
[----:B------:R-:W-:Y:S01]  /*ffe0*/  UMOV UR5, URZ ;  /* 0x0000003f00057c82 */ /* 0x000fe20008000000 */
[----:B------:R-:W-:Y:S01]  /*fff0*/  ULDC UR6, c[0x0][0xd3c] ;  /* 0x00034f0000067ab9 */ /* 0x000fe20000000800 */
[----:B------:R-:W-:Y:S02]  /*10000*/  IMAD.MOV.U32 R16, RZ, RZ, R0 ;  /* 0x000000ffff107224 */ /* 0x000fe400078e0000 */
[----:B------:R-:W-:Y:S02]  /*10010*/  IMAD.U32 R17, RZ, RZ, UR4 ;  /* 0x00000004ff117e24 */ /* 0x000fe4000f8e00ff */
[----:B------:R-:W-:Y:S02]  /*10020*/  IMAD.U32 R18, RZ, RZ, UR5 ;  /* 0x00000005ff127e24 */ /* 0x000fe4000f8e00ff */
[----:B------:R-:W-:-:S07]  /*10030*/  IMAD.U32 R19, RZ, RZ, UR6 ;  /* 0x00000006ff137e24 */ /* 0x000fce000f8e00ff */
.L_x_10266:
[----:B0-----:R0:W2:Y:S01]  /*10040*/  LDL R3, [R1+0x4] ;  /* 0x0000040001037983 */ /* 0x0010a20000100800 */
        /* <DEDUP_REMOVED lines=11> */
.L_x_10255:
[----:B------:R-:W-:Y:S02]  /*10100*/  ULDC UR4, c[0x0][0xd3c] ;  /* 0x00034f0000047ab9 */ /* 0x000fe40000000800 */
[----:B---3--:R-:W-:-:S13]  /*10110*/  ISETP.GE.AND P0, PT, R19, UR4, PT ;  /* 0x0000000413007c0c */ /* 0x008fda000bf06270 */
[----:B------:R-:W-:Y:S05]  /*10120*/  @!P0 BRA `(.L_x_10267) ;  /* 0xffffffa000b88947 */ /* 0x000fea000383ffff */
[----:B------:R-:W-:Y:S05]  /*10130*/  BSYNC B8 ;  /* 0x0000000000087941 */ /* 0x000fea0003800000 */
.L_x_10159:
[----:B--2---:R-:W2:Y:S01]  /*10140*/  LDL.LU R0, [R1+0x6c] ;  /* 0x00006c0001007983 */ /* 0x004ea20000300800 */
[----:B------:R-:W-:Y:S01]  /*10150*/  BSSY B0, `(.L_x_10268) ;  /* 0x000000b000007945 */ /* 0x000fe20003800000 */
[----:B------:R-:W3:Y:S01]  /*10160*/  S2R R5, SR_CgaCtaId ;  /* 0x0000000000057919 */ /* 0x000ee20000008800 */
[----:B--2---:R-:W-:-:S05]  /*10170*/  VIADD R0, R0, 0x1 ;  /* 0x0000000100007836 */ /* 0x004fca0000000000 */
[----:B------:R-:W-:-:S04]  /*10180*/  LEA.HI R2, R0, R0, RZ, 0x1 ;  /* 0x0000000000027211 */ /* 0x000fc800078f08ff */
[----:B01----:R-:W-:-:S05]  /*10190*/  LOP3.LUT R3, R2, 0xfffffffe, RZ, 0xc0, !PT ;  /* 0xfffffffe02037812 */ /* 0x003fca00078ec0ff */
[----:B------:R-:W-:Y:S01]  /*101a0*/  IMAD.IADD R3, R0, 0x1, -R3 ;  /* 0x0000000100037824 */ /* 0x000fe200078e0a03 */
[----:B------:R-:W-:-:S04]  /*101b0*/  MOV R0, 0x400 ;  /* 0x0000040000007802 */ /* 0x000fc80000000f00 */
[----:B---3--:R-:W-:Y:S02]  /*101c0*/  LEA R0, R5, R0, 0x18 ;  /* 0x0000000005007211 */ /* 0x008fe400078ec0ff */
[----:B------:R-:W-:-:S04]  /*101d0*/  SHF.L.U32 R3, R3, 0x1f, RZ ;  /* 0x0000001f03037819 */ /* 0x000fc800000006ff */
[----:B------:R-:W0:Y:S02]  /*101e0*/  SYNCS.PHASECHK.TRANS64.TRYWAIT P0, [R0+URZ+0x32420], R3 ;  /* 0x03242003000075a7 */ /* 0x000e24000800017f */
[----:B0-----:R-:W-:Y:S05]  /*101f0*/  @!P0 BRA `(.L_x_10269) ;  /* 0x0000002800ec8947 */ /* 0x001fea0003800000 */
.L_x_10356:
[----:B------:R-:W-:Y:S05]  /*10200*/  BSYNC B0 ;  /* 0x0000000000007941 */ /* 0x000fea0003800000 */
.L_x_10268:
[----:B------:R-:W-:-:S03]  /*10210*/  UMOV UR4, 0xffffffff ;  /* 0xffffffff00047882 */ /* 0x000fc60000000000 */
[----:B------:R-:W-:Y:S05]  /*10220*/  BRA.DIV UR4, `(.L_x_10270) ;  /* 0x0000002a04f47947 */ /* 0x000fea000b800000 */
[----:B------:R-:W1:Y:S02]  /*10230*/  S2R R2, SR_TID.X ;  /* 0x0000000000027919 */ /* 0x000e640000002100 */
[----:B-1----:R-:W-:-:S04]  /*10240*/  SHF.R.U32.HI R2, RZ, 0x5, R2 ;  /* 0x00000005ff027819 */ /* 0x002fc80000011602 */
[----:B------:R-:W-:-:S05]  /*10250*/  LOP3.LUT R2, R2, 0x3, RZ, 0xc0, !PT ;  /* 0x0000000302027812 */ /* 0x000fca00078ec0ff */
[----:B------:R1:W2:Y:S02]  /*10260*/  SHFL.IDX PT, R14, R2, RZ, 0x1f ;  /* 0x00001fff020e7589 */ /* 0x0002a400000e0000 */
.L_x_10359:
[----:B--2---:R-:W-:Y:S01]  /*10270*/  ISETP.NE.AND P0, PT, R14, RZ, PT ;  /* 0x000000ff0e00720c */ /* 0x004fe20003f05270 */
[----:B------:R-:W-:-:S12]  /*10280*/  BSSY B0, `(.L_x_10271) ;  /* 0x0000029000007945 */ /* 0x000fd80003800000 */
[----:B------:R-:W-:Y:S05]  /*10290*/  @P0 BRA `(.L_x_10272) ;  /* 0x00000000009c0947 */ /* 0x000fea0003800000 */
[----:B------:R-:W-:-:S03]  /*102a0*/  UMOV UR4, 0xffffffff ;  /* 0xffffffff00047882 */ /* 0x000fc60000000000 */
[----:B------:R-:W-:Y:S05]  /*102b0*/  BRA.DIV UR4, `(.L_x_10273) ;  /* 0x0000002e04047947 */ /* 0x000fea000b800000 */
[----:B------:R-:W-:-:S13]  /*102c0*/  ELECT P6, URZ, PT ;  /* 0x00000000003f782f */ /* 0x000fda00038c0000 */
.L_x_10362:
        /* <DEDUP_REMOVED lines=8> */
.L_x_10274:
[----:B0-----:R-:W2:Y:S04]  /*10350*/  LDL R3, [R1+0x8] ;  /* 0x0000080001037983 */ /* 0x001ea80000100800 */
[----:B-----5:R-:W3:Y:S01]  /*10360*/  LDL.LU R7, [R1+0x18] ;  /* 0x0000180001077983 */ /* 0x020ee20000300800 */
        /* <DEDUP_REMOVED lines=12> */
.L_x_10363:
[----:B------:R-:W1:Y:S02]  /*10430*/  SYNCS.PHASECHK.TRANS64.TRYWAIT P0, [R7+URZ], R2 ;  /* 0x00000002070075a7 */ /* 0x000e64000800017f */
[----:B-1----:R-:W-:Y:S05]  /*10440*/  @!P0 BRA `(.L_x_10276) ;  /* 0x0000002800d48947 */ /* 0x002fea0003800000 */
.L_x_10364:
[----:B------:R-:W-:Y:S05]  /*10450*/  @!P2 BRA `(.L_x_10277) ;  /* 0x000000000004a947 */ /* 0x000fea0003800000 */
[----:B------:R-:W-:Y:S01]  /*10460*/  BPT.TRAP 0x1 ;  /* 0x000000040000795c */ /* 0x000fe20000300000 */
.L_x_10277:
[----:B------:R-:W2:Y:S01]  /*10470*/  LDL.LU R4, [R1+0x8] ;  /* 0x0000080001047983 */ /* 0x000ea20000300800 */
[----:B------:R-:W-:-:S04]  /*10480*/  VIADD R0, R0, 0x32460 ;  /* 0x0003246000007836 */ /* 0x000fc80000000000 */
[----:B--2---:R-:W-:-:S04]  /*10490*/  IMAD R4, R4, 0x8, R0 ;  /* 0x0000000804047824 */ /* 0x004fc800078e0200 */
[----:B------:R-:W2:Y:S02]  /*104a0*/  SYNCS.PHASECHK.TRANS64.TRYWAIT P0, [R4+URZ], R5 ;  /* 0x00000005040075a7 */ /* 0x000ea4000800017f */
[----:B--2---:R-:W-:Y:S05]  /*104b0*/  @!P0 BRA `(.L_x_10278) ;  /* 0x0000002800cc8947 */ /* 0x004fea0003800000 */
.L_x_10365:
[----:B------:R-:W-:-:S07]  /*104c0*/  IMAD R3, R3, 0x8, R0 ;  /* 0x0000000803037824 */ /* 0x000fce00078e0200 */
.L_x_10279:
[----:B---3--:R3:W4:Y:S02]  /*104d0*/  SYNCS.PHASECHK.TRANS64.TRYWAIT P0, [R3+URZ], R2 ;  /* 0x00000002030075a7 */ /* 0x008724000800017f */
[----:B----4-:R-:W-:Y:S05]  /*104e0*/  @!P0 NANOSLEEP.SYNCS 0x989680 ;  /* 0x009896800000895d */ /* 0x010fea0003900000 */
[----:B------:R-:W4:Y:S02]  /*104f0*/  @!P0 SYNCS.PHASECHK.TRANS64 P0, [R3+URZ], R2 ;  /* 0x00000002030085a7 */ /* 0x000f24000800007f */
[----:B----4-:R-:W-:Y:S05]  /*10500*/  @!P0 BRA `(.L_x_10279) ;  /* 0xfffffffc00f08947 */ /* 0x010fea000383ffff */
.L_x_10272:
[----:B------:R-:W-:Y:S05]  /*10510*/  BSYNC B0 ;  /* 0x0000000000007941 */ /* 0x000fea0003800000 */
.L_x_10271:
[----:B------:R-:W-:Y:S05]  /*10520*/  EXIT ;  /* 0x000000000000794d */ /* 0x000fea0003800000 */
.L_x_10110:
[----:B0-----:R0:W1:Y:S02]  /*10530*/  SYNCS.PHASECHK.TRANS64.TRYWAIT P0, [R5+URZ+0x32400], R0 ;  /* 0x03240000050075a7 */ /* 0x001064000800017f */
[----:B-1----:R-:W-:Y:S05]  /*10540*/  @!P0 NANOSLEEP.SYNCS 0x989680 ;  /* 0x009896800000895d */ /* 0x002fea0003900000 */
[----:B------:R-:W1:Y:S02]  /*10550*/  @!P0 SYNCS.PHASECHK.TRANS64 P0, [R5+URZ+0x32400], R0 ;  /* 0x03240000050085a7 */ /* 0x000e64000800007f */
[----:B-1----:R-:W-:Y:S05]  /*10560*/  @!P0 BRA `(.L_x_10110) ;  /* 0xfffffffc00f08947 */ /* 0x002fea000383ffff */
[----:B------:R-:W-:Y:S05]  /*10570*/  BRA `(.L_x_10280) ;  /* 0xffffff1000e47947 */ /* 0x000fea000383ffff */
.L_x_10114:
[----:B--2---:R2:W3:Y:S02]  /*10580*/  SYNCS.PHASECHK.TRANS64.TRYWAIT P1, [R3+URZ+0x32430], R4 ;  /* 0x03243004030075a7 */ /* 0x0044e4000802017f */
[----:B---3--:R-:W-:Y:S05]  /*10590*/  @!P1 NANOSLEEP.SYNCS 0x989680 ;  /* 0x009896800000995d */ /* 0x008fea0003900000 */
[----:B------:R-:W3:Y:S02]  /*105a0*/  @!P1 SYNCS.PHASECHK.TRANS64 P1, [R3+URZ+0x32430], R4 ;  /* 0x03243004030095a7 */ /* 0x000ee4000802007f */
[----:B---3--:R-:W-:Y:S05]  /*105b0*/  @!P1 BRA `(.L_x_10114) ;  /* 0xfffffffc00f09947 */ /* 0x008fea000383ffff */
[----:B------:R-:W-:Y:S05]  /*105c0*/  BRA `(.L_x_10113) ;  /* 0xffffff1400187947 */ /* 0x000fea000383ffff */
.L_x_10115:
[----:B---3--:R3:W4:Y:S02]  /*105d0*/  SYNCS.PHASECHK.TRANS64.TRYWAIT P1, [R5+URZ+0x32410], R0 ;  /* 0x03241000050075a7 */ /* 0x008724000802017f */
[----:B----4-:R-:W-:Y:S05]  /*105e0*/  @!P1 NANOSLEEP.SYNCS 0x989680 ;  /* 0x009896800000995d */ /* 0x010fea0003900000 */
[----:B------:R-:W4:Y:S02]  /*105f0*/  @!P1 SYNCS.PHASECHK.TRANS64 P1, [R5+URZ+0x32410], R0 ;  /* 0x03241000050095a7 */ /* 0x000f24000802007f */
[----:B----4-:R-:W-:Y:S05]  /*10600*/  @!P1 BRA `(.L_x_10115) ;  /* 0xfffffffc00f09947 */ /* 0x010fea000383ffff */
[----:B------:R-:W-:Y:S05]  /*10610*/  BRA `(.L_x_10281) ;  /* 0xffffff1400e07947 */ /* 0x000fea000383ffff */
.L_x_10119:
[----:B------:R0:W0:Y:S02]  /*10620*/  SYNCS.PHASECHK.TRANS64.TRYWAIT P1, [R3+URZ+0x32450], R4 ;  /* 0x03245004030075a7 */ /* 0x000024000802017f */
[----:B0-----:R-:W-:Y:S05]  /*10630*/  @!P1 NANOSLEEP.SYNCS 0x989680 ;  /* 0x009896800000995d */ /* 0x001fea0003900000 */
[----:B------:R-:W0:Y:S02]  /*10640*/  @!P1 SYNCS.PHASECHK.TRANS64 P1, [R3+URZ+0x32450], R4 ;  /* 0x03245004030095a7 */ /* 0x000e24000802007f */
[----:B0-----:R-:W-:Y:S05]  /*10650*/  @!P1 BRA `(.L_x_10119) ;  /* 0xfffffffc00f09947 */ /* 0x001fea000383ffff */
[----:B------:R-:W-:Y:S05]  /*10660*/  BRA `(.L_x_10118) ;  /* 0xffffff1400ec7947 */ /* 0x000fea000383ffff */
.L_x_10124:
[----:B-1----:R-:W-:-:S04]  /*10670*/  IMAD.U32 R153, RZ, RZ, UR4 ;  /* 0x00000004ff997e24 */ /* 0x002fc8000f8e00ff */
[----:B------:R1:W2:Y:S03]  /*10680*/  SYNCS.PHASECHK.TRANS64.TRYWAIT P3, [R153+URZ+0x32430], R0 ;  /* 0x03243000990075a7 */ /* 0x0002a6000806017f */
[----:B--2---:R-:W-:Y:S05]  /*10690*/  @!P3 NANOSLEEP.SYNCS 0x989680 ;  /* 0x009896800000b95d */ /* 0x004fea0003900000 */
[----:B------:R-:W2:Y:S02]  /*106a0*/  @!P3 SYNCS.PHASECHK.TRANS64 P3, [R153+URZ+0x32430], R0 ;  /* 0x032430009900b5a7 */ /* 0x000ea4000806007f */
[----:B--2---:R-:W-:Y:S05]  /*106b0*/  @!P3 BRA `(.L_x_10124) ;  /* 0xfffffffc00ecb947 */ /* 0x004fea000383ffff */
[----:B------:R-:W-:Y:S05]  /*106c0*/  BRA `(.L_x_10123) ;  /* 0xffffff3400d47947 */ /* 0x000fea000383ffff */
.L_x_10128:
[----:B--2---:R-:W-:-:S04]  /*106d0*/  IMAD.U32 R209, RZ, RZ, UR4 ;  /* 0x00000004ffd17e24 */ /* 0x004fc8000f8e00ff */
[----:B------:R2:W3:Y:S03]  /*106e0*/  SYNCS.PHASECHK.TRANS64.TRYWAIT P3, [R209+URZ+0x32450], R0 ;  /* 0x03245000d10075a7 */ /* 0x0004e6000806017f */
[----:B---3--:R-:W-:Y:S05]  /*106f0*/  @!P3 NANOSLEEP.SYNCS 0x989680 ;  /* 0x009896800000b95d */ /* 0x008fea0003900000 */
[----:B------:R-:W3:Y:S02]  /*10700*/  @!P3 SYNCS.PHASECHK.TRANS64 P3, [R209+URZ+0x32450], R0 ;  /* 0x03245000d100b5a7 */ /* 0x000ee4000806007f */
[----:B---3--:R-:W-:Y:S05]  /*10710*/  @!P3 BRA `(.L_x_10128) ;  /* 0xfffffffc00ecb947 */ /* 0x008fea000383ffff */
[----:B------:R-:W-:Y:S05]  /*10720*/  BRA `(.L_x_10127) ;  /* 0xffffff3800507947 */ /* 0x000fea000383ffff */
.L_x_10171:
[----:B------:R-:W2:Y:S01]  /*10730*/  S2R R4, SR_TID.X ;  /* 0x0000000000047919 */ /* 0x000ea20000002100 */
[----:B------:R-:W-:Y:S01]  /*10740*/  BSSY B0, `(.L_x_10282) ;  /* 0x000000a000007945 */ /* 0x000fe20003800000 */
[----:B-1----:R-:W-:Y:S02]  /*10750*/  IMAD.MOV.U32 R12, RZ, RZ, RZ ;  /* 0x000000ffff0c7224 */ /* 0x002fe400078e00ff */
[----:B------:R-:W-:Y:S02]  /*10760*/  IMAD.MOV.U32 R11, RZ, RZ, 0x1f ;  /* 0x0000001fff0b7424 */ /* 0x000fe400078e00ff */
[----:B------:R-:W-:Y:S01]  /*10770*/  IMAD.MOV.U32 R15, RZ, RZ, -0x1 ;  /* 0xffffffffff0f7424 */ /* 0x000fe200078e00ff */
[----:B--2---:R-:W-:-:S04]  /*10780*/  SHF.R.U32.HI R4, RZ, 0x5, R4 ;  /* 0x00000005ff047819 */ /* 0x004fc80000011604 */
[----:B------:R-:W-:-:S05]  /*10790*/  LOP3.LUT R4, R4, 0x3, RZ, 0xc0, !PT ;  /* 0x0000000304047812 */ /* 0x000fca00078ec0ff */
[----:B------:R-:W-:-:S07]  /*107a0*/  IMAD.MOV.U32 R13, RZ, RZ, R4 ;  /* 0x000000ffff0d7224 */ /* 0x000fce00078e0004 */
[----:B0-----:R-:W-:Y:S05]  /*107b0*/  WARPSYNC.COLLECTIVE R15, `(.L_x_10283) ;  /* 0x000000000f087348 */ /* 0x001fea0003c00000 */
[----:B------:R1:W2:Y:S02]  /*107c0*/  SHFL.IDX P6, R14, R13, R12, R11 ;  /* 0x0000000c0d0e7389 */ /* 0x0002a400000c000b */
[----:B012---:R-:W-:Y:S01]  /*107d0*/  ENDCOLLECTIVE ;  /* 0x000000000000791b */ /* 0x007fe20003800000 */
.L_x_10283:
[----:B------:R-:W-:Y:S05]  /*107e0*/  BSYNC B0 ;  /* 0x0000000000007941 */ /* 0x000fea0003800000 */
.L_x_10282:
[----:B------:R-:W-:Y:S05]  /*107f0*/  BRA `(.L_x_10284) ;  /* 0xffffffa400e87947 */ /* 0x000fea000383ffff */
.L_x_10173:
[----:B------:R-:W-:Y:S01]  /*10800*/  BSSY B0, `(.L_x_10285) ;  /* 0x0000006000007945 */ /* 0x000fe20003800000 */
[----:B------:R-:W-:-:S07]  /*10810*/  IMAD.MOV.U32 R15, RZ, RZ, -0x1 ;  /* 0xffffffffff0f7424 */ /* 0x000fce00078e00ff */
[----:B01-3--:R-:W-:Y:S05]  /*10820*/  WARPSYNC.COLLECTIVE R15, `(.L_x_10286) ;  /* 0x000000000f0c7348 */ /* 0x00bfea0003c00000 */
[----:B------:R-:W-:Y:S02]  /*10830*/  ELECT P6, UR62, PT ;  /* 0x00000000003e782f */ /* 0x000fe400038c0000 */
[----:B------:R-:W-:Y:S01]  /*10840*/  MOV R14, UR62 ;  /* 0x0000003e000e7c02 */ /* 0x000fe20008000f00 */
[----:B01-3--:R-:W-:Y:S10]  /*10850*/  ENDCOLLECTIVE ;  /* 0x000000000000791b */ /* 0x00bff40003800000 */
.L_x_10286:
[----:B------:R-:W-:Y:S05]  /*10860*/  BSYNC B0 ;  /* 0x0000000000007941 */ /* 0x000fea0003800000 */
.L_x_10285:
[----:B------:R-:W-:Y:S05]  /*10870*/  BRA `(.L_x_10287) ;  /* 0xffffffa400f47947 */ /* 0x000fea000383ffff */
.L_x_10175:
[----:B--2---:R2:W3:Y:S02]  /*10880*/  SYNCS.PHASECHK.TRANS64.TRYWAIT P0, [R0+URZ+0x32440], R2 ;  /* 0x03244002000075a7 */ /* 0x0044e4000800017f */
[----:B---3--:R-:W-:Y:S05]  /*10890*/  @!P0 NANOSLEEP.SYNCS 0x989680 ;  /* 0x009896800000895d */ /* 0x008fea0003900000 */
[----:B------:R-:W3:Y:S02]  /*108a0*/  @!P0 SYNCS.PHASECHK.TRANS64 P0, [R0+URZ+0x32440], R2 ;  /* 0x03244002000085a7 */ /* 0x000ee4000800007f */
[----:B---3--:R-:W-:Y:S05]  /*108b0*/  @!P0 BRA `(.L_x_10175) ;  /* 0xfffffffc00f08947 */ /* 0x008fea000383ffff */
[----:B------:R-:W-:Y:S05]  /*108c0*/  BRA `(.L_x_10288) ;  /* 0xffffffa800607947 */ /* 0x000fea000383ffff */
.L_x_10179:
[----:B------:R0:W5:Y:S01]  /*108d0*/  LDL R7, [R1+0x38] ;  /* 0x0000380001077983 */ /* 0x0001620000100800 */
[----:B------:R-:W-:Y:S02]  /*108e0*/  IMAD.MOV.U32 R13, RZ, RZ, R2 ;  /* 0x000000ffff0d7224 */ /* 0x000fe400078e0002 */
[----:B-1----:R-:W-:Y:S02]  /*108f0*/  IMAD.MOV.U32 R12, RZ, RZ, RZ ;  /* 0x000000ffff0c7224 */ /* 0x002fe400078e00ff */
[----:B------:R-:W-:Y:S02]  /*10900*/  IMAD.MOV.U32 R11, RZ, RZ, 0x181f ;  /* 0x0000181fff0b7424 */ /* 0x000fe400078e00ff */
[----:B------:R-:W-:Y:S02]  /*10910*/  IMAD.MOV.U32 R15, RZ, RZ, -0x1 ;  /* 0xffffffffff0f7424 */ /* 0x000fe400078e00ff */
[----:B0-----:R-:W-:-:S07]  /*10920*/  IMAD.IADD R17, R8, 0x1, R17 ;  /* 0x0000000108117824 */ /* 0x001fce00078e0211 */
[----:B-----5:R-:W-:Y:S05]  /*10930*/  WARPSYNC.COLLECTIVE R15, `(.L_x_10289) ;  /* 0x000000000f087348 */ /* 0x020fea0003c00000 */
[----:B------:R0:W1:Y:S02]  /*10940*/  SHFL.IDX P6, R14, R13, R12, R11 ;  /* 0x0000000c0d0e7389 */ /* 0x00006400000c000b */
[----:B01---5:R-:W-:Y:S01]  /*10950*/  ENDCOLLECTIVE ;  /* 0x000000000000791b */ /* 0x023fe20003800000 */
.L_x_10289:
[----:B------:R-:W-:-:S05]  /*10960*/  VIADD R8, R17, 0x10 ;  /* 0x0000001011087836 */ /* 0x000fca0000000000 */
[----:B------:R0:W-:Y:S01]  /*10970*/  STL [R1+0x3c], R8 ;  /* 0x00003c0801007387 */ /* 0x0001e20000100800 */
[----:B------:R-:W-:Y:S02]  /*10980*/  IMAD.MOV.U32 R13, RZ, RZ, R0 ;  /* 0x000000ffff0d7224 */ /* 0x000fe400078e0000 */
[----:B------:R-:W-:-:S07]  /*10990*/  IMAD.MOV.U32 R4, RZ, RZ, R14 ;  /* 0x000000ffff047224 */ /* 0x000fce00078e000e */
[----:B0-----:R-:W-:Y:S05]  /*109a0*/  WARPSYNC.COLLECTIVE R15, `(.L_x_10290) ;  /* 0x000000000f087348 */ /* 0x001fea0003c00000 */
[----:B------:R1:W2:Y:S02]  /*109b0*/  SHFL.IDX P6, R14, R13, R12, R11 ;  /* 0x0000000c0d0e7389 */ /* 0x0002a400000c000b */
[----:B012---:R-:W-:Y:S01]  /*109c0*/  ENDCOLLECTIVE ;  /* 0x000000000000791b */ /* 0x007fe20003800000 */
.L_x_10290:
[----:B------:R-:W-:Y:S02]  /*109d0*/  IMAD.MOV.U32 R13, RZ, RZ, R2 ;  /* 0x000000ffff0d7224 */ /* 0x000fe400078e0002 */
[----:B------:R-:W-:Y:S02]  /*109e0*/  IMAD.MOV.U32 R12, RZ, RZ, 0x1 ;  /* 0x00000001ff0c7424 */ /* 0x000fe400078e00ff */
[----:B------:R-:W-:-:S07]  /*109f0*/  IMAD.MOV.U32 R5, RZ, RZ, R14 ;  /* 0x000000ffff057224 */ /* 0x000fce00078e000e */
[----:B------:R-:W-:Y:S05]  /*10a00*/  WARPSYNC.COLLECTIVE R15, `(.L_x_10291) ;  /* 0x000000000f087348 */ /* 0x000fea0003c00000 */
[----:B------:R0:W1:Y:S02]  /*10a10*/  SHFL.IDX P6, R14, R13, R12, R11 ;  /* 0x0000000c0d0e7389 */ /* 0x00006400000c000b */
[----:B01----:R-:W-:Y:S01]  /*10a20*/  ENDCOLLECTIVE ;  /* 0x000000000000791b */ /* 0x003fe20003800000 */
.L_x_10291:
[----:B------:R-:W-:Y:S02]  /*10a30*/  IMAD.MOV.U32 R13, RZ, RZ, R0 ;  /* 0x000000ffff0d7224 */ /* 0x000fe400078e0000 */
[----:B------:R-:W-:Y:S02]  /*10a40*/  IMAD R3, R7, R6, RZ ;  /* 0x0000000607037224 */ /* 0x000fe400078e02ff */
[----:B------:R-:W-:-:S07]  /*10a50*/  IMAD.MOV.U32 R7, RZ, RZ, R14 ;  /* 0x000000ffff077224 */ /* 0x000fce00078e000e */
[----:B------:R-:W-:Y:S05]  /*10a60*/  WARPSYNC.COLLECTIVE R15, `(.L_x_10292) ;  /* 0x000000000f087348 */ /* 0x000fea0003c00000 */
[----:B------:R0:W1:Y:S02]  /*10a70*/  SHFL.IDX P6, R14, R13, R12, R11 ;  /* 0x0000000c0d0e7389 */ /* 0x00006400000c000b */
[----:B01----:R-:W-:Y:S01]  /*10a80*/  ENDCOLLECTIVE ;  /* 0x000000000000791b */ /* 0x003fe20003800000 */
.L_x_10292:
[CC--:B------:R-:W-:Y:S02]  /*10a90*/  ISETP.GE.AND P1, PT, R17.reuse, R3.reuse, PT ;  /* 0x000000031100720c */ /* 0x0c0fe40003f26270 */
[----:B------:R-:W-:Y:S01]  /*10aa0*/  ISETP.GE.AND P2, PT, R8, R3, PT ;  /* 0x000000030800720c */ /* 0x000fe20003f46270 */
[----:B------:R-:W-:-:S05]  /*10ab0*/  VIADD R8, R17, 0x20 ;  /* 0x0000002011087836 */ /* 0x000fca0000000000 */
[----:B------:R0:W-:Y:S01]  /*10ac0*/  STL [R1+0x4c], R8 ;  /* 0x00004c0801007387 */ /* 0x0001e20000100800 */
[----:B------:R-:W-:-:S04]  /*10ad0*/  IMAD.MOV.U32 R13, RZ, RZ, R2 ;  /* 0x000000ffff0d7224 */ /* 0x000fc800078e0002 */
[----:B------:R-:W-:Y:S01]  /*10ae0*/  @!P1 LEA R5, P3, R10, R5, 0x1 ;  /* 0x000000050a059211 */ /* 0x000fe200078608ff */
[----:B------:R-:W-:-:S04]  /*10af0*/  IMAD.MOV.U32 R12, RZ, RZ, 0x2 ;  /* 0x00000002ff0c7424 */ /* 0x000fc800078e00ff */
[----:B------:R-:W-:Y:S02]  /*10b00*/  @!P1 IMAD.X R4, RZ, RZ, R4, P3 ;  /* 0x000000ffff049224 */ /* 0x000fe400018e0604 */
[----:B------:R-:W-:-:S03]  /*10b10*/  IMAD.MOV.U32 R6, RZ, RZ, R14 ;  /* 0x000000ffff067224 */ /* 0x000fc600078e000e */
[----:B0-----:R-:W-:-:S07]  /*10b20*/  @!P1 LOP3.LUT R5, R5, R4, RZ, 0x3c, !PT ;  /* 0x0000000405059212 */ /* 0x001fce00078e3cff */
[----:B------:R-:W-:Y:S05]  /*10b30*/  WARPSYNC.COLLECTIVE R15, `(.L_x_10293) ;  /* 0x000000000f087348 */ /* 0x000fea0003c00000 */
[----:B------:R0:W1:Y:S02]  /*10b40*/  SHFL.IDX P6, R14, R13, R12, R11 ;  /* 0x0000000c0d0e7389 */ /* 0x00006400000c000b */
[----:B01----:R-:W-:Y:S01]  /*10b50*/  ENDCOLLECTIVE ;  /* 0x000000000000791b */ /* 0x003fe20003800000 */
.L_x_10293:
[----:B------:R-:W-:-:S04]  /*10b60*/  @!P1 LOP3.LUT R4, R5, R4, RZ, 0x3c, !PT ;  /* 0x0000000405049212 */ /* 0x000fc800078e3cff */
[----:B------:R-:W-:-:S05]  /*10b70*/  @!P1 LOP3.LUT R5, R5, R4, RZ, 0x3c, !PT ;  /* 0x0000000405059212 */ /* 0x000fca00078e3cff */
[----:B------:R-:W-:Y:S01]  /*10b80*/  @!PT LDS RZ, [RZ] ;  /* 0x00000000fffff984 */ /* 0x000fe20000000800 */
[----:B------:R-:W-:Y:S01]  /*10b90*/  @!PT LDS RZ, [RZ] ;  /* 0x00000000fffff984 */ /* 0x000fe20000000800 */
[----:B------:R-:W-:Y:S01]  /*10ba0*/  @!PT LDS RZ, [RZ] ;  /* 0x00000000fffff984 */ /* 0x000fe20000000800 */
[----:B------:R0:W-:Y:S01]  /*10bb0*/  @!P1 LDGSTS.E.BYPASS.LTC128B.128 [R9+0x18400], desc[UR38][R4.64], !P0 ;  /* 0x1840000004099fae */ /* 0x0001e2000c101d66 */
[----:B------:R-:W-:Y:S01]  /*10bc0*/  IMAD.MOV.U32 R13, RZ, RZ, R0 ;  /* 0x000000ffff0d7224 */ /* 0x000fe200078e0000 */
[----:B0-----:R-:W-:Y:S01]  /*10bd0*/  @!P2 LEA R5, P1, R10, R6, 0x1 ;  /* 0x000000060a05a211 */ /* 0x001fe200078208ff */
[----:B------:R-:W-:-:S12]  /*10be0*/  IMAD.MOV.U32 R6, RZ, RZ, R14 ;  /* 0x000000ffff067224 */ /* 0x000fd800078e000e */
[----:B------:R-:W-:Y:S05]  /*10bf0*/  WARPSYNC.COLLECTIVE R15, `(.L_x_10294) ;  /* 0x000000000f087348 */ /* 0x000fea0003c00000 */
[----:B------:R0:W1:Y:S02]  /*10c00*/  SHFL.IDX P6, R14, R13, R12, R11 ;  /* 0x0000000c0d0e7389 */ /* 0x00006400000c000b */
[----:B01----:R-:W-:Y:S01]  /*10c10*/  ENDCOLLECTIVE ;  /* 0x000000000000791b */ /* 0x003fe20003800000 */
.L_x_10294:
[----:B------:R-:W-:Y:S01]  /*10c20*/  @!P2 IMAD.X R4, RZ, RZ, R7, P1 ;  /* 0x000000ffff04a224 */ /* 0x000fe200008e0607 */
[----:B------:R-:W-:Y:S01]  /*10c30*/  ISETP.GE.AND P1, PT, R8, R3, PT ;  /* 0x000000030800720c */ /* 0x000fe20003f26270 */
[----:B------:R-:W-:-:S03]  /*10c40*/  VIADD R7, R17, 0x30 ;  /* 0x0000003011077836 */ /* 0x000fc60000000000 */
[-C--:B------:R-:W-:Y:S02]  /*10c50*/  @!P2 LOP3.LUT R5, R5, R4.reuse, RZ, 0x3c, !PT ;  /* 0x000000040505a212 */ /* 0x080fe400078e3cff */
[----:B------:R0:W-:Y:S02]  /*10c60*/  STL [R1+0x54], R7 ;  /* 0x0000540701007387 */ /* 0x0001e40000100800 */
[----:B------:R-:W-:Y:S01]  /*10c70*/  @!P2 LOP3.LUT R4, R5, R4, RZ, 0x3c, !PT ;  /* 0x000000040504a212 */ /* 0x000fe200078e3cff */
[----:B------:R-:W-:-:S03]  /*10c80*/  IMAD.MOV.U32 R13, RZ, RZ, R2 ;  /* 0x000000ffff0d7224 */ /* 0x000fc600078e0002 */
[----:B------:R-:W-:Y:S01]  /*10c90*/  @!P2 LOP3.LUT R5, R5, R4, RZ, 0x3c, !PT ;  /* 0x000000040505a212 */ /* 0x000fe200078e3cff */
[----:B------:R-:W-:-:S04]  /*10ca0*/  IMAD.MOV.U32 R12, RZ, RZ, 0x3 ;  /* 0x00000003ff0c7424 */ /* 0x000fc800078e00ff */
[----:B------:R-:W-:Y:S01]  /*10cb0*/  @!PT LDS RZ, [RZ] ;  /* 0x00000000fffff984 */ /* 0x000fe20000000800 */
[----:B------:R-:W-:Y:S01]  /*10cc0*/  @!PT LDS RZ, [RZ] ;  /* 0x00000000fffff984 */ /* 0x000fe20000000800 */
[----:B------:R-:W-:Y:S01]  /*10cd0*/  @!PT LDS RZ, [RZ] ;  /* 0x00000000fffff984 */ /* 0x000fe20000000800 */
[----:B------:R1:W-:Y:S02]  /*10ce0*/  @!P2 LDGSTS.E.BYPASS.LTC128B.128 [R9+0x18c00], desc[UR38][R4.64], !P0 ;  /* 0x18c000000409afae */ /* 0x0003e4000c101d66 */
[----:B01----:R-:W-:-:S07]  /*10cf0*/  IMAD.MOV.U32 R4, RZ, RZ, R14 ;  /* 0x000000ffff047224 */ /* 0x003fce00078e000e */
[----:B------:R-:W-:Y:S05]  /*10d00*/  WARPSYNC.COLLECTIVE R15, `(.L_x_10295) ;  /* 0x000000000f087348 */ /* 0x000fea0003c00000 */
[----:B------:R0:W1:Y:S02]  /*10d10*/  SHFL.IDX P6, R14, R13, R12, R11 ;  /* 0x0000000c0d0e7389 */ /* 0x00006400000c000b */
[----:B01----:R-:W-:Y:S01]  /*10d20*/  ENDCOLLECTIVE ;  /* 0x000000000000791b */ /* 0x003fe20003800000 */
.L_x_10295:
        /* <DEDUP_REMOVED lines=10> */
.L_x_10296:
        /* <DEDUP_REMOVED lines=13> */
.L_x_10297:
        /* <DEDUP_REMOVED lines=10> */
.L_x_10298:
        /* <DEDUP_REMOVED lines=13> */
.L_x_10299:
        /* <DEDUP_REMOVED lines=10> */
.L_x_10300:
        /* <DEDUP_REMOVED lines=13> */
.L_x_10301:
        /* <DEDUP_REMOVED lines=10> */
.L_x_10302:
        /* <DEDUP_REMOVED lines=11> */
.L_x_10303:
        /* <DEDUP_REMOVED lines=14> */
.L_x_10304:
[----:B------:R-:W-:Y:S01]  /*113b0*/  IMAD.MOV.U32 R0, RZ, RZ, R14 ;  /* 0x000000ffff007224 */ /* 0x000fe200078e000e */
[----:B------:R-:W-:Y:S06]  /*113c0*/  BRA `(.L_x_10305) ;  /* 0xffffffac000c7947 */ /* 0x000fec000383ffff */
.L_x_10183:
[----:B------:R-:W2:Y:S04]  /*113d0*/  LDL.LU R5, [R1+0x38] ;  /* 0x0000380001057983 */ /* 0x000ea80000300800 */
[----:B------:R-:W3:Y:S04]  /*113e0*/  LDL.LU R14, [R1+0x3c] ;  /* 0x00003c00010e7983 */ /* 0x000ee80000300800 */
[----:B------:R-:W4:Y:S04]  /*113f0*/  LDL.LU R13, [R1+0x4c] ;  /* 0x00004c00010d7983 */ /* 0x000f280000300800 */
[----:B------:R-:W5:Y:S04]  /*11400*/  LDL.LU R12, [R1+0x54] ;  /* 0x00005400010c7983 */ /* 0x000f680000300800 */
[----:B------:R-:W5:Y:S04]  /*11410*/  LDL.LU R11, [R1+0x5c] ;  /* 0x00005c00010b7983 */ /* 0x000f680000300800 */
[----:B------:R-:W5:Y:S04]  /*11420*/  LDL.LU R10, [R1+0x60] ;  /* 0x00006000010a7983 */ /* 0x000f680000300800 */
[----:B------:R-:W5:Y:S04]  /*11430*/  LDL.LU R9, [R1+0x64] ;  /* 0x0000640001097983 */ /* 0x000f680000300800 */
[----:B------:R-:W5:Y:S01]  /*11440*/  LDL.LU R8, [R1+0x14] ;  /* 0x0000140001087983 */ /* 0x000f620000300800 */
[----:B------:R-:W-:Y:S01]  /*11450*/  BSSY B0, `(.L_x_10306) ;  /* 0x000001b000007945 */ /* 0x000fe20003800000 */
[----:B------:R-:W-:-:S02]  /*11460*/  IMAD.MOV.U32 R15, RZ, RZ, -0x1 ;  /* 0xffffffffff0f7424 */ /* 0x000fc400078e00ff */
[----:B--2---:R-:W-:-:S05]  /*11470*/  IMAD R5, R5, R6, RZ ;  /* 0x0000000605057224 */ /* 0x004fca00078e02ff */
[-C--:B------:R-:W-:Y:S02]  /*11480*/  ISETP.GE.AND P4, PT, R17, R5.reuse, PT ;  /* 0x000000051100720c */ /* 0x080fe40003f86270 */
[-C--:B---3--:R-:W-:Y:S02]  /*11490*/  ISETP.GE.AND P5, PT, R14, R5.reuse, PT ;  /* 0x000000050e00720c */ /* 0x088fe40003fa6270 */
[----:B----4-:R-:W-:Y:S01]  /*114a0*/  ISETP.GE.AND P6, PT, R13, R5, PT ;  /* 0x000000050d00720c */ /* 0x010fe20003fc6270 */
[----:B------:R-:W-:Y:S01]  /*114b0*/  IMAD.MOV.U32 R13, RZ, RZ, R0 ;  /* 0x000000ffff0d7224 */ /* 0x000fe200078e0000 */
[----:B-----5:R-:W-:-:S07]  /*114c0*/  LOP3.LUT R8, R8, 0xffffffef, RZ, 0xc0, !PT ;  /* 0xffffffef08087812 */ /* 0x020fce00078ec0ff */
[----:B------:R-:W-:Y:S02]  /*114d0*/  @P4 LOP3.LUT R8, R8, 0x10, RZ, 0xfc, !PT ;  /* 0x0000001008084812 */ /* 0x000fe400078efcff */
[----:B------:R-:W-:Y:S01]  /*114e0*/  ISETP.GE.AND P4, PT, R12, R5, PT ;  /* 0x000000050c00720c */ /* 0x000fe20003f86270 */
[----:B------:R-:W-:Y:S01]  /*114f0*/  IMAD.MOV.U32 R12, RZ, RZ, RZ ;  /* 0x000000ffff0c7224 */ /* 0x000fe200078e00ff */
[----:B------:R-:W-:-:S04]  /*11500*/  LOP3.LUT R8, R8, 0xfffffff7, RZ, 0xc0, !PT ;  /* 0xfffffff708087812 */ /* 0x000fc800078ec0ff */
[----:B------:R-:W-:Y:S02]  /*11510*/  @P5 LOP3.LUT R8, R8, 0x8, RZ, 0xfc, !PT ;  /* 0x0000000808085812 */ /* 0x000fe400078efcff */
[----:B------:R-:W-:Y:S01]  /*11520*/  ISETP.GE.AND P5, PT, R11, R5, PT ;  /* 0x000000050b00720c */ /* 0x000fe20003fa6270 */
[----:B------:R-:W-:Y:S01]  /*11530*/  IMAD.MOV.U32 R11, RZ, RZ, 0x181f ;  /* 0x0000181fff0b7424 */ /* 0x000fe200078e00ff */
[----:B------:R-:W-:-:S04]  /*11540*/  LOP3.LUT R8, R8, 0xfffffffb, RZ, 0xc0, !PT ;  /* 0xfffffffb08087812 */ /* 0x000fc800078ec0ff */
[----:B------:R-:W-:Y:S02]  /*11550*/  @P6 LOP3.LUT R8, R8, 0x4, RZ, 0xfc, !PT ;  /* 0x0000000408086812 */ /* 0x000fe400078efcff */
[----:B------:R-:W-:Y:S02]  /*11560*/  ISETP.GE.AND P6, PT, R10, R5, PT ;  /* 0x000000050a00720c */ /* 0x000fe40003fc6270 */
[----:B------:R-:W-:-:S04]  /*11570*/  LOP3.LUT R8, R8, 0xfffffffd, RZ, 0xc0, !PT ;  /* 0xfffffffd08087812 */ /* 0x000fc800078ec0ff */
[----:B------:R-:W-:Y:S02]  /*11580*/  @P4 LOP3.LUT R8, R8, 0x2, RZ, 0xfc, !PT ;  /* 0x0000000208084812 */ /* 0x000fe400078efcff */
[----:B------:R-:W-:Y:S02]  /*11590*/  ISETP.GE.AND P4, PT, R9, R5, PT ;  /* 0x000000050900720c */ /* 0x000fe40003f86270 */
[----:B------:R-:W-:-:S04]  /*115a0*/  LOP3.LUT R8, R8, 0xffffffdf, RZ, 0xc0, !PT ;  /* 0xffffffdf08087812 */ /* 0x000fc800078ec0ff */
[----:B------:R-:W-:-:S05]  /*115b0*/  @P6 LOP3.LUT R8, R8, 0x20, RZ, 0xfc, !PT ;  /* 0x0000002008086812 */ /* 0x000fca00078efcff */
[----:B------:R0:W-:Y:S02]  /*115c0*/  STL [R1+0x14], R8 ;  /* 0x0000140801007387 */ /* 0x0001e40000100800 */
[----:B0-----:R-:W-:Y:S05]  /*115d0*/  WARPSYNC.COLLECTIVE R15, `(.L_x_10307) ;  /* 0x000000000f087348 */ /* 0x001fea0003c00000 */
[----:B------:R1:W2:Y:S02]  /*115e0*/  SHFL.IDX P6, R14, R13, R12, R11 ;  /* 0x0000000c0d0e7389 */ /* 0x0002a400000c000b */
[----:B012---:R-:W-:Y:S01]  /*115f0*/  ENDCOLLECTIVE ;  /* 0x000000000000791b */ /* 0x007fe20003800000 */
.L_x_10307:
[----:B------:R-:W-:Y:S05]  /*11600*/  BSYNC B0 ;  /* 0x0000000000007941 */ /* 0x000fea0003800000 */
.L_x_10306:
[----:B------:R-:W-:Y:S02]  /*11610*/  IMAD.MOV.U32 R9, RZ, RZ, R8 ;  /* 0x000000ffff097224 */ /* 0x000fe400078e0008 */
[----:B------:R0:W5:Y:S01]  /*11620*/  LDL R8, [R1+0x10] ;  /* 0x0000100001087983 */ /* 0x0001620000100800 */
[----:B------:R-:W-:Y:S02]  /*11630*/  IMAD.MOV.U32 R13, RZ, RZ, R4 ;  /* 0x000000ffff0d7224 */ /* 0x000fe400078e0004 */
[----:B------:R-:W-:Y:S01]  /*11640*/  IMAD.MOV.U32 R12, RZ, RZ, RZ ;  /* 0x000000ffff0c7224 */ /* 0x000fe200078e00ff */
[----:B------:R-:W-:Y:S01]  /*11650*/  LOP3.LUT R9, R9, 0xfffffeff, RZ, 0xc0, !PT ;  /* 0xfffffeff09097812 */ /* 0x000fe200078ec0ff */
[----:B------:R-:W-:Y:S02]  /*11660*/  IMAD.MOV.U32 R11, RZ, RZ, 0x181f ;  /* 0x0000181fff0b7424 */ /* 0x000fe400078e00ff */
[----:B------:R-:W-:Y:S01]  /*11670*/  IMAD.MOV.U32 R15, RZ, RZ, -0x1 ;  /* 0xffffffffff0f7424 */ /* 0x000fe200078e00ff */
[----:B------:R-:W-:Y:S01]  /*11680*/  @P5 LOP3.LUT R9, R9, 0x100, RZ, 0xfc, !PT ;  /* 0x0000010009095812 */ /* 0x000fe200078efcff */
[----:B0-----:R-:W-:-:S07]  /*11690*/  IMAD.MOV.U32 R2, RZ, RZ, R14 ;  /* 0x000000ffff027224 */ /* 0x001fce00078e000e */
[----:B-----5:R-:W-:Y:S05]  /*116a0*/  WARPSYNC.COLLECTIVE R15, `(.L_x_10308) ;  /* 0x000000000f087348 */ /* 0x020fea0003c00000 */
[----:B------:R0:W1:Y:S02]  /*116b0*/  SHFL.IDX P6, R14, R13, R12, R11 ;  /* 0x0000000c0d0e7389 */ /* 0x00006400000c000b */
[----:B01---5:R-:W-:Y:S01]  /*116c0*/  ENDCOLLECTIVE ;  /* 0x000000000000791b */ /* 0x023fe20003800000 */
.L_x_10308:
[C---:B------:R-:W-:Y:S02]  /*116d0*/  LOP3.LUT P5, RZ, R9.reuse, 0x10, RZ, 0xc0, !PT ;  /* 0x0000001009ff7812 */ /* 0x040fe400078ac0ff */
[----:B------:R-:W-:-:S04]  /*116e0*/  LOP3.LUT R9, R9, 0xffffff7f, RZ, 0xc0, !PT ;  /* 0xffffff7f09097812 */ /* 0x000fc800078ec0ff */
[----:B------:R-:W-:-:S04]  /*116f0*/  @P4 LOP3.LUT R9, R9, 0x80, RZ, 0xfc, !PT ;  /* 0x0000008009094812 */ /* 0x000fc800078efcff */
[----:B------:R-:W-:Y:S01]  /*11700*/  LOP3.LUT P4, RZ, R9, 0x8, RZ, 0xc0, !PT ;  /* 0x0000000809ff7812 */ /* 0x000fe2000788c0ff */
[----:B------:R0:W-:Y:S01]  /*11710*/  STL [R1+0x14], R9 ;  /* 0x0000140901007387 */ /* 0x0001e20000100800 */
[----:B------:R-:W-:Y:S02]  /*11720*/  IMAD.MOV.U32 R13, RZ, RZ, R0 ;  /* 0x000000ffff0d7224 */ /* 0x000fe400078e0000 */
[----:B------:R-:W-:Y:S02]  /*11730*/  IMAD.MOV.U32 R12, RZ, RZ, 0x1 ;  /* 0x00000001ff0c7424 */ /* 0x000fe400078e00ff */
[----:B------:R-:W-:-:S05]  /*11740*/  IMAD.MOV.U32 R3, RZ, RZ, R14 ;  /* 0x000000ffff037224 */ /* 0x000fca00078e000e */
[----:B------:R-:W-:-:S05]  /*11750*/  @!P5 LEA R3, P6, R7, R3, 0x1 ;  /* 0x000000030703d211 */ /* 0x000fca00078c08ff */
[----:B------:R-:W-:-:S05]  /*11760*/  @!P5 IMAD.X R2, RZ, RZ, R2, P6 ;  /* 0x000000ffff02d224 */ /* 0x000fca00030e0602 */
[----:B0-----:R-:W-:-:S07]  /*11770*/  @!P5 LOP3.LUT R3, R3, R2, RZ, 0x3c, !PT ;  /* 0x000000020303d212 */ /* 0x001fce00078e3cff */
[----:B------:R-:W-:Y:S05]  /*11780*/  WARPSYNC.COLLECTIVE R15, `(.L_x_10309) ;  /* 0x000000000f087348 */ /* 0x000fea0003c00000 */
[----:B------:R0:W1:Y:S02]  /*11790*/  SHFL.IDX P6, R14, R13, R12, R11 ;  /* 0x0000000c0d0e7389 */ /* 0x00006400000c000b */
[----:B01----:R-:W-:Y:S01]  /*117a0*/  ENDCOLLECTIVE ;  /* 0x000000000000791b */ /* 0x003fe20003800000 */
.L_x_10309:
[----:B------:R-:W-:-:S04]  /*117b0*/  @!P5 LOP3.LUT R2, R3, R2, RZ, 0x3c, !PT ;  /* 0x000000020302d212 */ /* 0x000fc800078e3cff */
[----:B------:R-:W-:Y:S01]  /*117c0*/  @!P5 LOP3.LUT R3, R3, R2, RZ, 0x3c, !PT ;  /* 0x000000020303d212 */ /* 0x000fe200078e3cff */
[----:B------:R-:W-:Y:S02]  /*117d0*/  IMAD.MOV.U32 R13, RZ, RZ, R4 ;  /* 0x000000ffff0d7224 */ /* 0x000fe400078e0004 */
[----:B------:R-:W-:-:S07]  /*117e0*/  IMAD.MOV.U32 R6, RZ, RZ, R14 ;  /* 0x000000ffff067224 */ /* 0x000fce00078e000e */
[----:B------:R-:W-:Y:S05]  /*117f0*/  WARPSYNC.COLLECTIVE R15, `(.L_x_10310) ;  /* 0x000000000f087348 */ /* 0x000fea0003c00000 */
[----:B------:R0:W1:Y:S02]  /*11800*/  SHFL.IDX P6, R14, R13, R12, R11 ;  /* 0x0000000c0d0e7389 */ /* 0x00006400000c000b */
[----:B01----:R-:W-:Y:S01]  /*11810*/  ENDCOLLECTIVE ;  /* 0x000000000000791b */ /* 0x003fe20003800000 */
.L_x_10310:
[----:B------:R-:W-:Y:S02]  /*11820*/  IMAD.MOV.U32 R13, RZ, RZ, R0 ;  /* 0x000000ffff0d7224 */ /* 0x000fe400078e0000 */
[----:B------:R-:W-:Y:S01]  /*11830*/  IMAD.MOV.U32 R12, RZ, RZ, 0x2 ;  /* 0x00000002ff0c7424 */ /* 0x000fe200078e00ff */
[----:B------:R-:W-:Y:S01]  /*11840*/  @!PT LDS RZ, [RZ] ;  /* 0x00000000fffff984 */ /* 0x000fe20000000800 */
[----:B------:R-:W-:Y:S01]  /*11850*/  @!PT LDS RZ, [RZ] ;  /* 0x00000000fffff984 */ /* 0x000fe20000000800 */
[----:B------:R-:W-:Y:S01]  /*11860*/  @!PT LDS RZ, [RZ] ;  /* 0x00000000fffff984 */ /* 0x000fe20000000800 */
[----:B------:R-:W-:Y:S04]  /*11870*/  @!P5 LDGSTS.E.BYPASS.LTC128B.128 [R8+0x22400], desc[UR38][R2.64], !P3 ;  /* 0x224000000208dfae */ /* 0x000fe8000d901d66 */
[----:B------:R-:W-:Y:S04]  /*11880*/  @!P5 LDGSTS.E.BYPASS.LTC128B.128 [R8+0x26400], desc[UR38][R2.64+0x80], !P2 ;  /* 0x264000800208dfae */ /* 0x000fe8000d101d66 */
[----:B------:R-:W-:Y:S04]  /*11890*/  @!P5 LDGSTS.E.BYPASS.LTC128B.128 [R8+0x2a400], desc[UR38][R2.64+0x100], !P1 ;  /* 0x2a4001000208dfae */ /* 0x000fe8000c901d66 */
[----:B------:R0:W-:Y:S01]  /*118a0*/  @!P5 LDGSTS.E.BYPASS.LTC128B.128 [R8+0x2e400], desc[UR38][R2.64+0x180], !P0 ;  /* 0x2e4001800208dfae */ /* 0x0001e2000c101d66 */
[----:B------:R-:W-:Y:S01]  /*118b0*/  LOP3.LUT P5, RZ, R9, 0x4, RZ, 0xc0, !PT ;  /* 0x0000000409ff7812 */ /* 0x000fe200078ac0ff */
[----:B0-----:R-:W-:-:S05]  /*118c0*/  IMAD.MOV.U32 R2, RZ, RZ, R14 ;  /* 0x000000ffff027224 */ /* 0x001fca00078e000e */
[----:B------:R-:W-:-:S05]  /*118d0*/  @!P4 LEA R2, P6, R7, R2, 0x1 ;  /* 0x000000020702c211 */ /* 0x000fca00078c08ff */
[----:B------:R-:W-:-:S05]  /*118e0*/  @!P4 IMAD.X R3, RZ, RZ, R6, P6 ;  /* 0x000000ffff03c224 */ /* 0x000fca00030e0606 */
[----:B------:R0:W-:Y:S03]  /*118f0*/  @!P4 LDGSTS.E.BYPASS.LTC128B.128 [R8+0x22c00], desc[UR38][R2.64], !P3 ;  /* 0x22c000000208cfae */ /* 0x0001e6000d901d66 */
[----:B0-----:R-:W-:Y:S05]  /*11900*/  WARPSYNC.COLLECTIVE R15, `(.L_x_10311) ;  /* 0x000000000f087348 */ /* 0x001fea0003c00000 */
[----:B------:R1:W2:Y:S02]  /*11910*/  SHFL.IDX P6, R14, R13, R12, R11 ;  /* 0x0000000c0d0e7389 */ /* 0x0002a400000c000b */
[----:B012---:R-:W-:Y:S01]  /*11920*/  ENDCOLLECTIVE ;  /* 0x000000000000791b */ /* 0x007fe20003800000 */
.L_x_10311:
        /* <DEDUP_REMOVED lines=12> */
.L_x_10312:
        /* <DEDUP_REMOVED lines=12> */
.L_x_10313:
        /* <DEDUP_REMOVED lines=12> */
.L_x_10314:
        /* <DEDUP_REMOVED lines=12> */
.L_x_10315:
        /* <DEDUP_REMOVED lines=12> */
.L_x_10316:
        /* <DEDUP_REMOVED lines=12> */
.L_x_10317:
        /* <DEDUP_REMOVED lines=11> */
.L_x_10318:
[----:B------:R-:W-:Y:S02]  /*11e60*/  IMAD.MOV.U32 R13, RZ, RZ, R0 ;  /* 0x000000ffff0d7224 */ /* 0x000fe400078e0000 */
[----:B------:R-:W-:Y:S01]  /*11e70*/  IMAD.MOV.U32 R12, RZ, RZ, 0x6 ;  /* 0x00000006ff0c7424 */ /* 0x000fe200078e00ff */
[----:B------:R-:W-:Y:S01]  /*11e80*/  LOP3.LUT P6, RZ, R9, 0x20, RZ, 0xc0, !PT ;  /* 0x0000002009ff7812 */ /* 0x000fe200078cc0ff */
[----:B------:R-:W-:-:S12]  /*11e90*/  IMAD.MOV.U32 R2, RZ, RZ, R14 ;  /* 0x000000ffff027224 */ /* 0x000fd800078e000e */
[----:B------:R-:W-:-:S05]  /*11ea0*/  @!P6 LEA R2, P5, R7, R2, 0x1 ;  /* 0x000000020702e211 */ /* 0x000fca00078a08ff */
[----:B------:R-:W-:-:S05]  /*11eb0*/  @!P6 IMAD.X R3, RZ, RZ, R6, P5 ;  /* 0x000000ffff03e224 */ /* 0x000fca00028e0606 */
        /* <DEDUP_REMOVED lines=10> */
.L_x_10319:
[----:B------:R-:W-:Y:S02]  /*11f60*/  IMAD.MOV.U32 R13, RZ, RZ, R4 ;  /* 0x000000ffff0d7224 */ /* 0x000fe400078e0004 */
[----:B------:R-:W-:-:S07]  /*11f70*/  IMAD.MOV.U32 R6, RZ, RZ, R14 ;  /* 0x000000ffff067224 */ /* 0x000fce00078e000e */
[----:B------:R-:W-:Y:S05]  /*11f80*/  WARPSYNC.COLLECTIVE R15, `(.L_x_10320) ;  /* 0x000000000f087348 */ /* 0x000fea0003c00000 */
[----:B------:R0:W1:Y:S02]  /*11f90*/  SHFL.IDX P6, R14, R13, R12, R11 ;  /* 0x0000000c0d0e7389 */ /* 0x00006400000c000b */
[----:B01----:R-:W-:Y:S01]  /*11fa0*/  ENDCOLLECTIVE ;  /* 0x000000000000791b */ /* 0x003fe20003800000 */
.L_x_10320:
[----:B------:R-:W-:Y:S02]  /*11fb0*/  IMAD.MOV.U32 R13, RZ, RZ, R0 ;  /* 0x000000ffff0d7224 */ /* 0x000fe400078e0000 */
[----:B------:R-:W-:Y:S02]  /*11fc0*/  IMAD.MOV.U32 R12, RZ, RZ, 0x7 ;  /* 0x00000007ff0c7424 */ /* 0x000fe400078e00ff */
[----:B------:R-:W-:-:S07]  /*11fd0*/  IMAD.MOV.U32 R2, RZ, RZ, R14 ;  /* 0x000000ffff027224 */ /* 0x000fce00078e000e */
[----:B------:R-:W-:Y:S05]  /*11fe0*/  WARPSYNC.COLLECTIVE R15, `(.L_x_10321) ;  /* 0x000000000f087348 */ /* 0x000fea0003c00000 */
[----:B------:R0:W1:Y:S02]  /*11ff0*/  SHFL.IDX P6, R14, R13, R12, R11 ;  /* 0x0000000c0d0e7389 */ /* 0x00006400000c000b */
[----:B01----:R-:W-:Y:S01]  /*12000*/  ENDCOLLECTIVE ;  /* 0x000000000000791b */ /* 0x003fe20003800000 */
.L_x_10321:
[----:B------:R-:W-:-:S05]  /*12010*/  @!P4 LEA R2, P5, R7, R2, 0x1 ;  /* 0x000000020702c211 */ /* 0x000fca00078a08ff */
[----:B------:R-:W-:-:S05]  /*12020*/  @!P4 IMAD.X R3, RZ, RZ, R6, P5 ;  /* 0x000000ffff03c224 */ /* 0x000fca00028e0606 */
[----:B------:R-:W-:Y:S01]  /*12030*/  @!PT LDS RZ, [RZ] ;  /* 0x00000000fffff984 */ /* 0x000fe20000000800 */
[----:B------:R-:W-:Y:S01]  /*12040*/  @!PT LDS RZ, [RZ] ;  /* 0x00000000fffff984 */ /* 0x000fe20000000800 */
[----:B------:R-:W-:Y:S01]  /*12050*/  @!PT LDS RZ, [RZ] ;  /* 0x00000000fffff984 */ /* 0x000fe20000000800 */
[----:B------:R0:W-:Y:S01]  /*12060*/  @!P4 LDGSTS.E.BYPASS.LTC128B.128 [R8+0x25400], desc[UR38][R2.64], !P3 ;  /* 0x254000000208cfae */ /* 0x0001e2000d901d66 */
[----:B------:R-:W-:-:S03]  /*12070*/  IMAD.MOV.U32 R13, RZ, RZ, R4 ;  /* 0x000000ffff0d7224 */ /* 0x000fc600078e0004 */
[----:B------:R0:W-:Y:S04]  /*12080*/  @!P4 LDGSTS.E.BYPASS.LTC128B.128 [R8+0x29400], desc[UR38][R2.64+0x80], !P2 ;  /* 0x294000800208cfae */ /* 0x0001e8000d101d66 */
[----:B------:R0:W-:Y:S01]  /*12090*/  @!P4 LDGSTS.E.BYPASS.LTC128B.128 [R8+0x2d400], desc[UR38][R2.64+0x100], !P1 ;  /* 0x2d4001000208cfae */ /* 0x0001e2000c901d66 */
[----:B------:R-:W-:-:S03]  /*120a0*/  IMAD.MOV.U32 R6, RZ, RZ, R14 ;  /* 0x000000ffff067224 */ /* 0x000fc600078e000e */
[----:B------:R0:W-:Y:S04]  /*120b0*/  @!P4 LDGSTS.E.BYPASS.LTC128B.128 [R8+0x31400], desc[UR38][R2.64+0x180], !P0 ;  /* 0x314001800208cfae */ /* 0x0001e8000c101d66 */
[----:B0-----:R-:W-:Y:S05]  /*120c0*/  WARPSYNC.COLLECTIVE R15, `(.L_x_10322) ;  /* 0x000000000f087348 */ /* 0x001fea0003c00000 */
[----:B------:R1:W2:Y:S02]  /*120d0*/  SHFL.IDX P6, R14, R13, R12, R11 ;  /* 0x0000000c0d0e7389 */ /* 0x0002a400000c000b */
[----:B012---:R-:W-:Y:S01]  /*120e0*/  ENDCOLLECTIVE ;  /* 0x000000000000791b */ /* 0x007fe20003800000 */
.L_x_10322:
[----:B------:R-:W-:Y:S01]  /*120f0*/  IMAD.MOV.U32 R2, RZ, RZ, R14 ;  /* 0x000000ffff027224 */ /* 0x000fe200078e000e */
[----:B------:R-:W-:Y:S06]  /*12100*/  BRA `(.L_x_10323) ;  /* 0xffffffa800a07947 */ /* 0x000fec000383ffff */
.L_x_10188:
[----:B0-----:R-:W4:Y:S02]  /*12110*/  LDL R2, [R1+0x4] ;  /* 0x0000040001027983 */ /* 0x001f240000100800 */
[----:B----4-:R0:W1:Y:S02]  /*12120*/  SYNCS.PHASECHK.TRANS64.TRYWAIT P0, [R2+URZ+0x32420], R0 ;  /* 0x03242000020075a7 */ /* 0x010064000800017f */
[----:B-1----:R-:W-:Y:S05]  /*12130*/  @!P0 NANOSLEEP.SYNCS 0x989680 ;  /* 0x009896800000895d */ /* 0x002fea0003900000 */
[----:B------:R-:W1:Y:S02]  /*12140*/  @!P0 SYNCS.PHASECHK.TRANS64 P0, [R2+URZ+0x32420], R0 ;  /* 0x03242000020085a7 */ /* 0x000e64000800007f */
[----:B-1----:R-:W-:Y:S05]  /*12150*/  @!P0 BRA `(.L_x_10188) ;  /* 0xfffffffc00ec8947 */ /* 0x002fea000383ffff */
[----:B------:R-:W-:Y:S05]  /*12160*/  BRA `(.L_x_10324) ;  /* 0xffffffac001c7947 */ /* 0x000fea000383ffff */
.L_x_10192:
[----:B0-----:R0:W1:Y:S02]  /*12170*/  SYNCS.PHASECHK.TRANS64.TRYWAIT P0, [R2+URZ+0x32460], R0 ;  /* 0x03246000020075a7 */ /* 0x001064000800017f */
[----:B-1----:R-:W-:Y:S05]  /*12180*/  @!P0 NANOSLEEP.SYNCS 0x989680 ;  /* 0x009896800000895d */ /* 0x002fea0003900000 */
[----:B------:R-:W1:Y:S02]  /*12190*/  @!P0 SYNCS.PHASECHK.TRANS64 P0, [R2+URZ+0x32460], R0 ;  /* 0x03246000020085a7 */ /* 0x000e64000800007f */
[----:B-1----:R-:W-:Y:S05]  /*121a0*/  @!P0 BRA `(.L_x_10192) ;  /* 0xfffffffc00f08947 */ /* 0x002fea000383ffff */
[----:B------:R-:W-:Y:S05]  /*121b0*/  BRA `(.L_x_10325) ;  /* 0xffffffac004c7947 */ /* 0x000fea000383ffff */
.L_x_10207:
[----:B-1----:R1:W2:Y:S02]  /*121c0*/  SYNCS.PHASECHK.TRANS64.TRYWAIT P0, [R3+URZ+0x32440], R2 ;  /* 0x03244002030075a7 */ /* 0x0022a4000800017f */
[----:B--2---:R-:W-:Y:S05]  /*121d0*/  @!P0 NANOSLEEP.SYNCS 0x989680 ;  /* 0x009896800000895d */ /* 0x004fea0003900000 */
[----:B------:R-:W2:Y:S02]  /*121e0*/  @!P0 SYNCS.PHASECHK.TRANS64 P0, [R3+URZ+0x32440], R2 ;  /* 0x03244002030085a7 */ /* 0x000ea4000800007f */
[----:B--2---:R-:W-:Y:S05]  /*121f0*/  @!P0 BRA `(.L_x_10207) ;  /* 0xfffffffc00f08947 */ /* 0x004fea000383ffff */
[----:B------:R-:W-:Y:S05]  /*12200*/  BRA `(.L_x_10326) ;  /* 0xffffffb4007c7947 */ /* 0x000fea000383ffff */
.L_x_10212:
[----:B0-----:R0:W2:Y:S02]  /*12210*/  SYNCS.PHASECHK.TRANS64.TRYWAIT P0, [R3+URZ+0x32460], R2 ;  /* 0x03246002030075a7 */ /* 0x0010a4000800017f */
[----:B--2---:R-:W-:Y:S05]  /*12220*/  @!P0 NANOSLEEP.SYNCS 0x989680 ;  /* 0x009896800000895d */ /* 0x004fea0003900000 */
[----:B------:R-:W2:Y:S02]  /*12230*/  @!P0 SYNCS.PHASECHK.TRANS64 P0, [R3+URZ+0x32460], R2 ;  /* 0x03246002030085a7 */ /* 0x000ea4000800007f */
[----:B--2---:R-:W-:Y:S05]  /*12240*/  @!P0 BRA `(.L_x_10212) ;  /* 0xfffffffc00f08947 */ /* 0x004fea000383ffff */
[----:B------:R-:W-:Y:S05]  /*12250*/  BRA `(.L_x_10327) ;  /* 0xffffffb800047947 */ /* 0x000fea000383ffff */
.L_x_10223:
[----:B0-----:R0:W1:Y:S02]  /*12260*/  SYNCS.PHASECHK.TRANS64.TRYWAIT P0, [R4+URZ+0x32440], R2 ;  /* 0x03244002040075a7 */ /* 0x001064000800017f */
[----:B-1----:R-:W-:Y:S05]  /*12270*/  @!P0 NANOSLEEP.SYNCS 0x989680 ;  /* 0x009896800000895d */ /* 0x002fea0003900000 */
[----:B------:R-:W1:Y:S02]  /*12280*/  @!P0 SYNCS.PHASECHK.TRANS64 P0, [R4+URZ+0x32440], R2 ;  /* 0x03244002040085a7 */ /* 0x000e64000800007f */
[----:B-1----:R-:W-:Y:S05]  /*12290*/  @!P0 BRA `(.L_x_10223) ;  /* 0xfffffffc00f08947 */ /* 0x002fea000383ffff */
[----:B------:R-:W-:Y:S05]  /*122a0*/  BRA `(.L_x_10328) ;  /* 0xffffffc000147947 */ /* 0x000fea000383ffff */
.L_x_10228:
[----:B-1----:R1:W2:Y:S02]  /*122b0*/  SYNCS.PHASECHK.TRANS64.TRYWAIT P0, [R4+URZ+0x32460], R2 ;  /* 0x03246002040075a7 */ /* 0x0022a4000800017f */
[----:B--2---:R-:W-:Y:S05]  /*122c0*/  @!P0 NANOSLEEP.SYNCS 0x989680 ;  /* 0x009896800000895d */ /* 0x004fea0003900000 */
[----:B------:R-:W2:Y:S02]  /*122d0*/  @!P0 SYNCS.PHASECHK.TRANS64 P0, [R4+URZ+0x32460], R2 ;  /* 0x03246002040085a7 */ /* 0x000ea4000800007f */
[----:B--2---:R-:W-:Y:S05]  /*122e0*/  @!P0 BRA `(.L_x_10228) ;  /* 0xfffffffc00f08947 */ /* 0x004fea000383ffff */
[----:B------:R-:W-:Y:S05]  /*122f0*/  BRA `(.L_x_10329) ;  /* 0xffffffc000987947 */ /* 0x000fea000383ffff */
.L_x_10239:
[----:B-1----:R1:W2:Y:S02]  /*12300*/  SYNCS.PHASECHK.TRANS64.TRYWAIT P0, [R4+URZ+0x32440], R2 ;  /* 0x03244002040075a7 */ /* 0x0022a4000800017f */
[----:B--2---:R-:W-:Y:S05]  /*12310*/  @!P0 NANOSLEEP.SYNCS 0x989680 ;  /* 0x009896800000895d */ /* 0x004fea0003900000 */
[----:B------:R-:W2:Y:S02]  /*12320*/  @!P0 SYNCS.PHASECHK.TRANS64 P0, [R4+URZ+0x32440], R2 ;  /* 0x03244002040085a7 */ /* 0x000ea4000800007f */
[----:B--2---:R-:W-:Y:S05]  /*12330*/  @!P0 BRA `(.L_x_10239) ;  /* 0xfffffffc00f08947 */ /* 0x004fea000383ffff */
[----:B------:R-:W-:Y:S05]  /*12340*/  BRA `(.L_x_10330) ;  /* 0xffffffc800847947 */ /* 0x000fea000383ffff */
.L_x_10244:
[----:B0-----:R0:W2:Y:S02]  /*12350*/  SYNCS.PHASECHK.TRANS64.TRYWAIT P0, [R4+URZ+0x32460], R2 ;  /* 0x03246002040075a7 */ /* 0x0010a4000800017f */
[----:B--2---:R-:W-:Y:S05]  /*12360*/  @!P0 NANOSLEEP.SYNCS 0x989680 ;  /* 0x009896800000895d */ /* 0x004fea0003900000 */
[----:B------:R-:W2:Y:S02]  /*12370*/  @!P0 SYNCS.PHASECHK.TRANS64 P0, [R4+URZ+0x32460], R2 ;  /* 0x03246002040085a7 */ /* 0x000ea4000800007f */
[----:B--2---:R-:W-:Y:S05]  /*12380*/  @!P0 BRA `(.L_x_10244) ;  /* 0xfffffffc00f08947 */ /* 0x004fea000383ffff */
[----:B------:R-:W-:Y:S05]  /*12390*/  BRA `(.L_x_10331) ;  /* 0xffffffcc000c7947 */ /* 0x000fea000383ffff */
.L_x_10256:
[----:B------:R-:W-:Y:S01]  /*123a0*/  BSSY B0, `(.L_x_10332) ;  /* 0x0000008000007945 */ /* 0x000fe20003800000 */
[----:B------:R-:W-:Y:S02]  /*123b0*/  IMAD.MOV.U32 R13, RZ, RZ, R16 ;  /* 0x000000ffff0d7224 */ /* 0x000fe400078e0010 */
[----:B-1----:R-:W-:Y:S02]  /*123c0*/  IMAD.MOV.U32 R12, RZ, RZ, RZ ;  /* 0x000000ffff0c7224 */ /* 0x002fe400078e00ff */
[----:B------:R-:W-:Y:S02]  /*123d0*/  IMAD.MOV.U32 R11, RZ, RZ, 0x1f ;  /* 0x0000001fff0b7424 */ /* 0x000fe400078e00ff */
[----:B------:R-:W-:-:S07]  /*123e0*/  IMAD.MOV.U32 R15, RZ, RZ, -0x1 ;  /* 0xffffffffff0f7424 */ /* 0x000fce00078e00ff */
[----:B------:R-:W-:Y:S05]  /*123f0*/  WARPSYNC.COLLECTIVE R15, `(.L_x_10333) ;  /* 0x000000000f087348 */ /* 0x000fea0003c00000 */
[----:B------:R0:W1:Y:S02]  /*12400*/  SHFL.IDX P6, R14, R13, R12, R11 ;  /* 0x0000000c0d0e7389 */ /* 0x00006400000c000b */
[----:B01----:R-:W-:Y:S01]  /*12410*/  ENDCOLLECTIVE ;  /* 0x000000000000791b */ /* 0x003fe20003800000 */
.L_x_10333:
[----:B------:R-:W-:Y:S05]  /*12420*/  BSYNC B0 ;  /* 0x0000000000007941 */ /* 0x000fea0003800000 */
.L_x_10332:
        /* <DEDUP_REMOVED lines=9> */
.L_x_10334:
        /* <DEDUP_REMOVED lines=18> */
.L_x_10335:
        /* <DEDUP_REMOVED lines=8> */
.L_x_10336:
        /* <DEDUP_REMOVED lines=8> */
.L_x_10337:
        /* <DEDUP_REMOVED lines=8> */
.L_x_10338:
        /* <DEDUP_REMOVED lines=8> */
.L_x_10339:
        /* <DEDUP_REMOVED lines=9> */
.L_x_10340:
[----:B------:R-:W-:Y:S01]  /*12870*/  IMAD.MOV.U32 R6, RZ, RZ, R14 ;  /* 0x000000ffff067224 */ /* 0x000fe200078e000e */
[----:B------:R-:W-:Y:S06]  /*12880*/  BRA `(.L_x_10341) ;  /* 0xffffffd000647947 */ /* 0x000fec000383ffff */
.L_x_10261:
        /* <DEDUP_REMOVED lines=8> */
.L_x_10343:
[----:B------:R-:W-:Y:S05]  /*12910*/  BSYNC B0 ;  /* 0x0000000000007941 */ /* 0x000fea0003800000 */
.L_x_10342:
        /* <DEDUP_REMOVED lines=10> */
.L_x_10344:
        /* <DEDUP_REMOVED lines=8> */
.L_x_10345:
        /* <DEDUP_REMOVED lines=8> */
.L_x_10346:
        /* <DEDUP_REMOVED lines=8> */
.L_x_10347:
        /* <DEDUP_REMOVED lines=9> */
.L_x_10348:
[----:B------:R-:W-:Y:S01]  /*12bd0*/  IMAD.MOV.U32 R6, RZ, RZ, R14 ;  /* 0x000000ffff067224 */ /* 0x000fe200078e000e */
[----:B------:R-:W-:Y:S06]  /*12be0*/  BRA `(.L_x_10349) ;  /* 0xffffffd000287947 */ /* 0x000fec000383ffff */
.L_x_10263:
[----:B------:R-:W-:Y:S01]  /*12bf0*/  BSSY B0, `(.L_x_10350) ;  /* 0x0000006000007945 */ /* 0x000fe20003800000 */
[----:B------:R-:W-:Y:S01]  /*12c00*/  PLOP3.LUT P6, PT, P6, PT, PT, 0x8, 0x0 ;  /* 0x000000000000781c */ /* 0x000fe200037ce170 */
[----:B------:R-:W-:-:S12]  /*12c10*/  IMAD.MOV.U32 R15, RZ, RZ, -0x1 ;  /* 0xffffffffff0f7424 */ /* 0x000fd800078e00ff */
[----:B0-----:R-:W-:Y:S05]  /*12c20*/  WARPSYNC.COLLECTIVE R15, `(.L_x_10351) ;  /* 0x000000000f087348 */ /* 0x001fea0003c00000 */
[----:B------:R-:W-:Y:S01]  /*12c30*/  VOTE.ANY R14, PT, P6 ;  /* 0x00000000000e7806 */ /* 0x000fe200030e0100 */
[----:B0-----:R-:W-:Y:S06]  /*12c40*/  ENDCOLLECTIVE ;  /* 0x000000000000791b */ /* 0x001fec0003800000 */
.L_x_10351:
[----:B------:R-:W-:Y:S05]  /*12c50*/  BSYNC B0 ;  /* 0x0000000000007941 */ /* 0x000fea0003800000 */
.L_x_10350:
        /* <DEDUP_REMOVED lines=9> */
.L_x_10352:
[----:B------:R-:W-:Y:S01]  /*12cf0*/  IMAD.MOV.U32 R17, RZ, RZ, R14 ;  /* 0x000000ffff117224 */ /* 0x000fe200078e000e */
[----:B------:R-:W-:Y:S06]  /*12d00*/  BRA `(.L_x_10353) ;  /* 0xffffffd000187947 */ /* 0x000fec000383ffff */
.L_x_10265:
[----:B------:R-:W-:Y:S01]  /*12d10*/  BSSY B0, `(.L_x_10354) ;  /* 0x0000007000007945 */ /* 0x000fe20003800000 */
[----:B------:R-:W-:Y:S02]  /*12d20*/  IMAD.MOV.U32 R13, RZ, RZ, R3 ;  /* 0x000000ffff0d7224 */ /* 0x000fe400078e0003 */
[----:B------:R-:W-:Y:S02]  /*12d30*/  IMAD.MOV.U32 R11, RZ, RZ, 0x1f ;  /* 0x0000001fff0b7424 */ /* 0x000fe400078e00ff */
[----:B------:R-:W-:-:S07]  /*12d40*/  IMAD.MOV.U32 R15, RZ, RZ, -0x1 ;  /* 0xffffffffff0f7424 */ /* 0x000fce00078e00ff */
[----:B0-2---:R-:W-:Y:S05]  /*12d50*/  WARPSYNC.COLLECTIVE R15, `(.L_x_10355) ;  /* 0x000000000f087348 */ /* 0x005fea0003c00000 */
[----:B------:R1:W3:Y:S02]  /*12d60*/  SHFL.IDX P6, R14, R13, R12, R11 ;  /* 0x0000000c0d0e7389 */ /* 0x0002e400000c000b */
[----:B0123--:R-:W-:Y:S01]  /*12d70*/  ENDCOLLECTIVE ;  /* 0x000000000000791b */ /* 0x00ffe20003800000 */
.L_x_10355:
[----:B------:R-:W-:Y:S05]  /*12d80*/  BSYNC B0 ;  /* 0x0000000000007941 */ /* 0x000fea0003800000 */
.L_x_10354:
[----:B------:R-:W-:Y:S01]  /*12d90*/  IMAD.MOV.U32 R2, RZ, RZ, R14 ;  /* 0x000000ffff027224 */ /* 0x000fe200078e000e */
[----:B------:R-:W-:Y:S06]  /*12da0*/  BRA `(.L_x_10264) ;  /* 0xffffffd0000c7947 */ /* 0x000fec000383ffff */
.L_x_10269:
[----:B0-----:R0:W1:Y:S02]  /*12db0*/  SYNCS.PHASECHK.TRANS64.TRYWAIT P0, [R0+URZ+0x32420], R3 ;  /* 0x03242003000075a7 */ /* 0x001064000800017f */
[----:B-1----:R-:W-:Y:S05]  /*12dc0*/  @!P0 NANOSLEEP.SYNCS 0x989680 ;  /* 0x009896800000895d */ /* 0x002fea0003900000 */
[----:B------:R-:W1:Y:S02]  /*12dd0*/  @!P0 SYNCS.PHASECHK.TRANS64 P0, [R0+URZ+0x32420], R3 ;  /* 0x03242003000085a7 */ /* 0x000e64000800007f */
[----:B-1----:R-:W-:Y:S05]  /*12de0*/  @!P0 BRA `(.L_x_10269) ;  /* 0xfffffffc00f08947 */ /* 0x002fea000383ffff */
[----:B------:R-:W-:Y:S05]  /*12df0*/  BRA `(.L_x_10356) ;  /* 0xffffffd400007947 */ /* 0x000fea000383ffff */
.L_x_10270:
        /* <DEDUP_REMOVED lines=11> */
.L_x_10358:
[----:B------:R-:W-:Y:S05]  /*12eb0*/  BSYNC B0 ;  /* 0x0000000000007941 */ /* 0x000fea0003800000 */
.L_x_10357:
[----:B------:R-:W-:Y:S05]  /*12ec0*/  BRA `(.L_x_10359) ;  /* 0xffffffd000e87947 */ /* 0x000fea000383ffff */
.L_x_10273:
[----:B------:R-:W-:Y:S01]  /*12ed0*/  BSSY B1, `(.L_x_10360) ;  /* 0x0000006000017945 */ /* 0x000fe20003800000 */
[----:B------:R-:W-:-:S07]  /*12ee0*/  IMAD.MOV.U32 R15, RZ, RZ, -0x1 ;  /* 0xffffffffff0f7424 */ /* 0x000fce00078e00ff */
[----:B01---5:R-:W-:Y:S05]  /*12ef0*/  WARPSYNC.COLLECTIVE R15, `(.L_x_10361) ;  /* 0x000000000f0c7348 */ /* 0x023fea0003c00000 */
[----:B------:R-:W-:Y:S02]  /*12f00*/  ELECT P6, UR62, PT ;  /* 0x00000000003e782f */ /* 0x000fe400038c0000 */
[----:B------:R-:W-:Y:S01]  /*12f10*/  MOV R14, UR62 ;  /* 0x0000003e000e7c02 */ /* 0x000fe20008000f00 */
[----:B01---5:R-:W-:Y:S10]  /*12f20*/  ENDCOLLECTIVE ;  /* 0x000000000000791b */ /* 0x023ff40003800000 */
.L_x_10361:
[----:B------:R-:W-:Y:S05]  /*12f30*/  BSYNC B1 ;  /* 0x0000000000017941 */ /* 0x000fea0003800000 */
.L_x_10360:
[----:B------:R-:W-:Y:S05]  /*12f40*/  BRA `(.L_x_10362) ;  /* 0xffffffd000e07947 */ /* 0x000fea000383ffff */
.L_x_10275:
[----:B0-----:R0:W1:Y:S02]  /*12f50*/  SYNCS.PHASECHK.TRANS64.TRYWAIT P0, [R6+URZ], R5 ;  /* 0x00000005060075a7 */ /* 0x001064000800017f */
[----:B-1----:R-:W-:Y:S05]  /*12f60*/  @!P0 NANOSLEEP.SYNCS 0x989680 ;  /* 0x009896800000895d */ /* 0x002fea0003900000 */
[----:B------:R-:W1:Y:S02]  /*12f70*/  @!P0 SYNCS.PHASECHK.TRANS64 P0, [R6+URZ], R5 ;  /* 0x00000005060085a7 */ /* 0x000e64000800007f */
[----:B-1----:R-:W-:Y:S05]  /*12f80*/  @!P0 BRA `(.L_x_10275) ;  /* 0xfffffffc00f08947 */ /* 0x002fea000383ffff */
[----:B------:R-:W-:Y:S05]  /*12f90*/  BRA `(.L_x_10363) ;  /* 0xffffffd400247947 */ /* 0x000fea000383ffff */
.L_x_10276:
[----:B-1----:R1:W2:Y:S02]  /*12fa0*/  SYNCS.PHASECHK.TRANS64.TRYWAIT P0, [R7+URZ], R2 ;  /* 0x00000002070075a7 */ /* 0x0022a4000800017f */
[----:B--2---:R-:W-:Y:S05]  /*12fb0*/  @!P0 NANOSLEEP.SYNCS 0x989680 ;  /* 0x009896800000895d */ /* 0x004fea0003900000 */
[----:B------:R-:W2:Y:S02]  /*12fc0*/  @!P0 SYNCS.PHASECHK.TRANS64 P0, [R7+URZ], R2 ;  /* 0x00000002070085a7 */ /* 0x000ea4000800007f */
[----:B--2---:R-:W-:Y:S05]  /*12fd0*/  @!P0 BRA `(.L_x_10276) ;  /* 0xfffffffc00f08947 */ /* 0x004fea000383ffff */
[----:B------:R-:W-:Y:S05]  /*12fe0*/  BRA `(.L_x_10364) ;  /* 0xffffffd400187947 */ /* 0x000fea000383ffff */
.L_x_10278:
[----:B--2---:R2:W3:Y:S02]  /*12ff0*/  SYNCS.PHASECHK.TRANS64.TRYWAIT P0, [R4+URZ], R5 ;  /* 0x00000005040075a7 */ /* 0x0044e4000800017f */
[----:B---3--:R-:W-:Y:S05]  /*13000*/  @!P0 NANOSLEEP.SYNCS 0x989680 ;  /* 0x009896800000895d */ /* 0x008fea0003900000 */
[----:B------:R-:W3:Y:S02]  /*13010*/  @!P0 SYNCS.PHASECHK.TRANS64 P0, [R4+URZ], R5 ;  /* 0x00000005040085a7 */ /* 0x000ee4000800007f */
[----:B---3--:R-:W-:Y:S05]  /*13020*/  @!P0 BRA `(.L_x_10278) ;  /* 0xfffffffc00f08947 */ /* 0x008fea000383ffff */
[----:B------:R-:W-:Y:S05]  /*13030*/  BRA `(.L_x_10365) ;  /* 0xffffffd400207947 */ /* 0x000fea000383ffff */
.L_x_10366:
        /* <DEDUP_REMOVED lines=12> */
.L_x_15138:


//--------------------- .text._ZN7cutlass13device_kernelIN5flash11enable_sm90INS1_16FlashAttnFwdSm90INS1_25CollectiveMainloopFwdSm90ILi2EN4cute5tupleIJNS5_1CILi1EEES8_S8_EEENS6_IJNS7_ILi128EEENS7_ILi96EEENS7_ILi64EEEEEELi256ENS_6half_tEfNS_4arch4Sm90ELb0ELb0ELb0ELb1ELb0ELb1ELb1ELb1ELb0ELb1ELb0ELb0EEENS1_21CollectiveEpilogueFwdINS6_IJSA_NS7_ILi256EEESB_EEES9_SE_SG_Li256ELb1ELb1ELb0ELb0EEENS1_36VarlenDynamicPersistentTileSchedulerILi128ELi96ELi256ELi128ELb0ELb1ELb1ELb0ELb1ELb1EEEEEEEEEvNT_6ParamsE --------------------------
	.section	.text._ZN7cutlass13device_kernelIN5flash11enable_sm90INS1_16FlashAttnFwdSm90INS1_25CollectiveMainloopFwdSm90ILi2EN4cute5tupleIJNS5_1CILi1EEES8_S8_EEENS6_IJNS7_ILi128EEENS7_ILi96EEENS7_ILi64EEEEEELi256ENS_6half_tEfNS_4arch4Sm90ELb0ELb0ELb0ELb1ELb0ELb1ELb1ELb1ELb0ELb1ELb0ELb0EEENS1_21CollectiveEpilogueFwdINS6_IJSA_NS7_ILi256EEESB_EEES9_SE_SG_Li256ELb1ELb1ELb0ELb0EEENS1_36VarlenDynamicPersistentTileSchedulerILi128ELi96ELi256ELi128ELb0ELb1ELb1ELb0ELb1ELb1EEEEEEEEEvNT_6ParamsE,"ax",@progbits
	.align	128
.text._ZN7cutlass13device_kernelIN5flash11enable_sm90INS1_16FlashAttnFwdSm90INS1_25CollectiveMainloopFwdSm90ILi2EN4cute5tupleIJNS5_1CILi1EEES8_S8_EEENS6_IJNS7_ILi128EEENS7_ILi96EEENS7_ILi64EEEEEELi256ENS_6half_tEfNS_4arch4Sm90ELb0ELb0ELb0ELb1ELb0ELb1ELb1ELb1ELb0ELb1ELb0ELb0EEENS1_21CollectiveEpilogueFwdINS6_IJSA_NS7_ILi256EEESB_EEES9_SE_SG_Li256ELb1ELb1ELb0ELb0EEENS1_36VarlenDynamicPersistentTileSchedulerILi128ELi96ELi256ELi128ELb0ELb1ELb1ELb0ELb1ELb1EEEEEEEEEvNT_6ParamsE:
        .type           _ZN7cutlass13device_kernelIN5flash11enable_sm90INS1_16FlashAttnFwdSm90INS1_25CollectiveMainloopFwdSm90ILi2EN4cute5tupleIJNS5_1CILi1EEES8_S8_EEENS6_IJNS7_ILi128EEENS7_ILi96EEENS7_ILi64EEEEEELi256ENS_6half_tEfNS_4arch4Sm90ELb0ELb0ELb0ELb1ELb0ELb1ELb1ELb1ELb0ELb1ELb0ELb0EEENS1_21CollectiveEpilogueFwdINS6_IJSA_NS7_ILi256EEESB_EEES9_SE_SG_Li256ELb1ELb1ELb0ELb0EEENS1_36VarlenDynamicPersistentTileSchedulerILi128ELi96ELi256ELi128ELb0ELb1ELb1ELb0ELb1ELb1EEEEEEEEEvNT_6ParamsE,@function
        .size           _ZN7cutlass13device_kernelIN5flash11enable_sm90INS1_16FlashAttnFwdSm90INS1_25CollectiveMainloopFwdSm90ILi2EN4cute5tupleIJNS5_1CILi1EEES8_S8_EEENS6_IJNS7_ILi128EEENS7_ILi96EEENS7_ILi64EEEEEELi256ENS_6half_tEfNS_4arch4Sm90ELb0ELb0ELb0ELb1ELb0ELb1ELb1ELb1ELb0ELb1ELb0ELb0EEENS1_21CollectiveEpilogueFwdINS6_IJSA_NS7_ILi256EEESB_EEES9_SE_SG_Li256ELb1ELb1ELb0ELb0EEENS1_36VarlenDynamicPersistentTileSchedulerILi128ELi96ELi256ELi128ELb0ELb1ELb1ELb0ELb1ELb1EEEEEEEEEvNT_6ParamsE,(.L_x_15139 - _ZN7cutlass13device_kernelIN5flash11enable_sm90INS1_16FlashAttnFwdSm90INS1_25CollectiveMainloopFwdSm90ILi2EN4cute5tupleIJNS5_1CILi1EEES8_S8_EEENS6_IJNS7_ILi128EEENS7_ILi96EEENS7_ILi64EEEEEELi256ENS_6half_tEfNS_4arch4Sm90ELb0ELb0ELb0ELb1ELb0ELb1ELb1ELb1ELb0ELb1ELb0ELb0EEENS1_21CollectiveEpilogueFwdINS6_IJSA_NS7_ILi256EEESB_EEES9_SE_SG_Li256ELb1ELb1ELb0ELb0EEENS1_36VarlenDynamicPersistentTileSchedulerILi128ELi96ELi256ELi128ELb0ELb1ELb1ELb0ELb1ELb1EEEEEEEEEvNT_6ParamsE)
        .other          _ZN7cutlass13device_kernelIN5flash11enable_sm90INS1_16FlashAttnFwdSm90INS1_25CollectiveMainloopFwdSm90ILi2EN4cute5tupleIJNS5_1CILi1EEES8_S8_EEENS6_IJNS7_ILi128EEENS7_ILi96EEENS7_ILi64EEEEEELi256ENS_6half_tEfNS_4arch4Sm90ELb0ELb0ELb0ELb1ELb0ELb1ELb1ELb1ELb0ELb1ELb0ELb0EEENS1_21CollectiveEpilogueFwdINS6_IJSA_NS7_ILi256EEESB_EEES9_SE_SG_Li256ELb1ELb1ELb0ELb0EEENS1_36VarlenDynamicPersistentTileSchedulerILi128ELi96ELi256ELi128ELb0ELb1ELb1ELb0ELb1ELb1EEEEEEEEEvNT_6ParamsE,@"STO_CUDA_ENTRY STV_DEFAULT"
_ZN7cutlass13device_kernelIN5flash11enable_sm90INS1_16FlashAttnFwdSm90INS1_25CollectiveMainloopFwdSm90ILi2EN4cute5tupleIJNS5_1CILi1EEES8_S8_EEENS6_IJNS7_ILi128EEENS7_ILi96EEENS7_ILi64EEEEEELi256ENS_6half_tEfNS_4arch4Sm90ELb0ELb0ELb0ELb1ELb0ELb1ELb1ELb1ELb0ELb1ELb0ELb0EEENS1_21CollectiveEpilogueFwdINS6_IJSA_NS7_ILi256EEESB_EEES9_SE_SG_Li256ELb1ELb1ELb0ELb0EEENS1_36VarlenDynamicPersistentTileSchedulerILi128ELi96ELi256ELi128ELb0ELb1ELb1ELb0ELb1ELb1EEEEEEEEEvNT_6ParamsE:
        /* <DEDUP_REMOVED lines=23> */
.L_x_10368:
[----:B------:R-:W-:Y:S05]  /*0170*/  BSYNC B0 ;  /* 0x0000000000007941 */ /* 0x000fea0003800000 */
.L_x_10367:
        /* <DEDUP_REMOVED lines=10> */
[----:B------:R-:W-:Y:S01]  /*0220*/  SHF.R.U32.HI R3, RZ, 0x7, R3 ;  /* 0x00000007ff037819 */ /* 0x000fe20000011603 */
[----:B------:R-:W-:Y:S01]  /*0230*/  VOTEU.ANY UP2, P0 ;  /* 0x00000000003f7886 */ /* 0x000fe20000040100 */
[----:B0-----:R-:W-:-:S03]  /*0240*/  ISETP.NE.AND P1, PT, R2, RZ, PT ;  /* 0x000000ff0200720c */ /* 0x001fc60003f25270 */
[----:B------:R0:W2:Y:S01]  /*0250*/  SHFL.IDX PT, R2, R3, RZ, 0x1f ;  /* 0x00001fff03027589 */ /* 0x0000a200000e0000 */
[----:B-1----:R-:W-:Y:S02]  /*0260*/  @UP0 ULEA UR8, UR8, UR6, 0x18 ;  /* 0x0000000608080291 */ /* 0x002fe4000f8ec03f */
[----:B------:R-:W-:-:S04]  /*0270*/  @UP0 UIADD3 UR6, -UR7, 0x100000, URZ ;  /* 0x0010000007060890 */ /* 0x000fc8000fffe13f */
[----:B------:R-:W-:Y:S02]  /*0280*/  @UP0 USHF.L.U32 UR7, UR6, 0xb, URZ ;  /* 0x0000000b06070899 */ /* 0x000fe4000800063f */
[----:B------:R-:W-:Y:S01]  /*0290*/  @UP0 USHF.L.U32 UR6, UR6, 0x1, URZ ;  /* 0x0000000106060899 */ /* 0x000fe2000800063f */
[----:B------:R-:W-:Y:S01]  /*02a0*/  VOTEU.ANY UP0, P0 ;  /* 0x00000000003f7886 */ /* 0x000fe20000000100 */
[----:B------:R-:W1:Y:S04]  /*02b0*/  FENCE.VIEW.ASYNC.S ;  /* 0x00000000000073c6 */ /* 0x000e680000000000 */
[----:B-1----:R0:W1:Y:S01]  /*02c0*/  @UP0 SYNCS.EXCH.64 URZ, [UR8+0x32400], UR4 ;  /* 0x03240004083f05b2 */ /* 0x0020620008000100 */
[----:B------:R0:W3:Y:S05]  /*02d0*/  @UP1 SYNCS.EXCH.64 URZ, [UR8+0x32410], UR4 ;  /* 0x03241004083f15b2 */ /* 0x0000ea0008000100 */
[----:B------:R0:W4:Y:S02]  /*02e0*/  @UP2 SYNCS.EXCH.64 URZ, [UR8+0x32420], UR6 ;  /* 0x03242006083f25b2 */ /* 0x0001240008000100 */
        /* <DEDUP_REMOVED lines=19> */
.L_x_10369:
        /* <DEDUP_REMOVED lines=22> */
.L_x_10370:
        /* <DEDUP_REMOVED lines=18> */
.L_x_10371:
        /* <DEDUP_REMOVED lines=22> */
.L_x_10372:
        /* <DEDUP_REMOVED lines=22> */
.L_x_10373:
        /* <DEDUP_REMOVED lines=9> */
.L_x_10376:
        /* <DEDUP_REMOVED lines=62> */
[----:B------:R-:W-:-:S02]  /*0dd0*/  IMAD.SHL.U32 R16, R4, 0x8, RZ ;  /* 0x0000000804107824 */ /* 0x000fc400078e00ff */
[C---:B------:R-:W-:Y:S02]  /*0de0*/  IMAD.SHL.U32 R22, R4.reuse, 0x4, RZ ;  /* 0x0000000404167824 */ /* 0x040fe400078e00ff */
[----:B------:R-:W-:Y:S01]  /*0df0*/  IMAD.IADD R0, R4, 0x1, -R3 ;  /* 0x0000000104007824 */ /* 0x000fe200078e0a03 */
[----:B------:R-:W-:Y:S01]  /*0e00*/  SHF.R.S32.HI R4, RZ, 0x1f, R221 ;  /* 0x0000001fff047819 */ /* 0x000fe200000114dd */
[----:B------:R-:W-:-:S03]  /*0e10*/  IMAD.IADD R216, R10, 0x1, -R216 ;  /* 0x000000010ad87824 */ /* 0x000fc600078e0ad8 */
[----:B------:R-:W-:Y:S01]  /*0e20*/  LEA.HI R4, R4, R221, RZ, 0x3 ;  /* 0x000000dd04047211 */ /* 0x000fe200078f18ff */
[----:B------:R-:W-:-:S04]  /*0e30*/  IMAD.SHL.U32 R209, R216, 0x8, RZ ;  /* 0x00000008d8d17824 */ /* 0x000fc800078e00ff */
[----:B------:R-:W-:Y:S02]  /*0e40*/  IMAD.SHL.U32 R4, R4, 0x40, RZ ;  /* 0x0000004004047824 */ /* 0x000fe400078e00ff */
[----:B------:R-:W-:Y:S02]  /*0e50*/  VIADD R215, R209, 0xc0 ;  /* 0x000000c0d1d77836 */ /* 0x000fe40000000000 */
[----:B------:R-:W-:Y:S01]  /*0e60*/  IMAD R7, R5, 0x8, R2 ;  /* 0x0000000805077824 */ /* 0x000fe200078e0202 */
[----:B------:R-:W-:Y:S02]  /*0e70*/  LOP3.LUT R212, R4, 0xfffffe00, RZ, 0xc0, !PT ;  /* 0xfffffe0004d47812 */ /* 0x000fe400078ec0ff */
[----:B------:R-:W-:Y:S01]  /*0e80*/  SHF.R.S32.HI R4, RZ, 0x1f, R215 ;  /* 0x0000001fff047819 */ /* 0x000fe200000114d7 */
[----:B------:R-:W-:Y:S01]  /*0e90*/  IMAD.SHL.U32 R4, R7, 0x8, RZ ;  /* 0x0000000807047824 */ /* 0x000fe200078e00ff */
[----:B------:R-:W-:Y:S01]  /*0ea0*/  LEA.HI R8, R8, R19, RZ, 0x3 ;  /* 0x0000001308087211 */ /* 0x000fe200078f18ff */
[----:B------:R-:W-:-:S03]  /*0eb0*/  IMAD.SHL.U32 R210, R221, 0x40, RZ ;  /* 0x00000040ddd27824 */ /* 0x000fc600078e00ff */
[----:B------:R0:W-:Y:S01]  /*0ec0*/  STL [R1+0x7c], R4 ;  /* 0x00007c0401007387 */ /* 0x0001e20000100800 */
[----:B------:R-:W-:Y:S02]  /*0ed0*/  LOP3.LUT R8, R8, 0xfffffff8, RZ, 0xc0, !PT ;  /* 0xfffffff808087812 */ /* 0x000fe400078ec0ff */
[----:B------:R-:W-:Y:S01]  /*0ee0*/  LOP3.LUT R210, R210, 0x1c0, RZ, 0xc0, !PT ;  /* 0x000001c0d2d27812 */ /* 0x000fe200078ec0ff */
[----:B------:R-:W-:Y:S01]  /*0ef0*/  VIADD R202, R22, 0x10 ;  /* 0x0000001016ca7836 */ /* 0x000fe20000000000 */
[----:B------:R-:W-:Y:S01]  /*0f00*/  SHF.R.S32.HI R3, RZ, 0x1f, R209 ;  /* 0x0000001fff037819 */ /* 0x000fe200000114d1 */
[----:B------:R-:W-:Y:S01]  /*0f10*/  IMAD.IADD R227, R19, 0x1, -R8 ;  /* 0x0000000113e37824 */ /* 0x000fe200078e0a08 */
[----:B------:R-:W-:Y:S02]  /*0f20*/  SHF.R.U32.HI R8, RZ, 0x3, R210 ;  /* 0x00000003ff087819 */ /* 0x000fe400000116d2 */
[----:B------:R-:W-:Y:S01]  /*0f30*/  LOP3.LUT R3, R210, 0x38, R16, 0xf8, !PT ;  /* 0x00000038d2037812 */ /* 0x000fe200078ef810 */
[C---:B------:R-:W-:Y:S01]  /*0f40*/  VIADD R214, R209.reuse, 0x40 ;  /* 0x00000040d1d67836 */ /* 0x040fe20000000000 */
[----:B------:R-:W-:Y:S01]  /*0f50*/  LOP3.LUT R5, R6, 0x7ffffffc, RZ, 0xc0, !PT ;  /* 0x7ffffffc06057812 */ /* 0x000fe200078ec0ff */
[----:B------:R-:W-:Y:S01]  /*0f60*/  VIADD R213, R209, 0x80 ;  /* 0x00000080d1d57836 */ /* 0x000fe20000000000 */
[----:B------:R-:W-:-:S02]  /*0f70*/  LOP3.LUT R3, R212, R3, R8, 0xf6, !PT ;  /* 0x00000003d4037212 */ /* 0x000fc400078ef608 */
[----:B------:R-:W-:Y:S01]  /*0f80*/  SHF.R.S32.HI R231, RZ, 0x1f, R202 ;  /* 0x0000001fffe77819 */ /* 0x000fe200000114ca */
[----:B------:R-:W-:Y:S01]  /*0f90*/  IMAD.MOV.U32 R2, RZ, RZ, RZ ;  /* 0x000000ffff027224 */ /* 0x000fe200078e00ff */
[----:B------:R-:W-:Y:S02]  /*0fa0*/  SHF.R.S32.HI R6, RZ, 0x1f, R214 ;  /* 0x0000001fff067819 */ /* 0x000fe400000114d6 */
[----:B------:R-:W-:Y:S01]  /*0fb0*/  CS2R R200, SRZ ;  /* 0x0000000000c87805 */ /* 0x000fe2000001ff00 */
[----:B------:R-:W-:Y:S01]  /*0fc0*/  IMAD.MOV.U32 R208, RZ, RZ, RZ ;  /* 0x000000ffffd07224 */ /* 0x000fe200078e00ff */
[----:B------:R-:W-:Y:S01]  /*0fd0*/  SHF.R.S32.HI R225, RZ, 0x1f, R19 ;  /* 0x0000001fffe17819 */ /* 0x000fe20000011413 */
[----:B------:R-:W-:Y:S01]  /*0fe0*/  IMAD.MOV.U32 R222, RZ, RZ, RZ ;  /* 0x000000ffffde7224 */ /* 0x000fe200078e00ff */
[----:B------:R-:W-:Y:S01]  /*0ff0*/  SHF.R.S32.HI R17, RZ, 0x1f, R16 ;  /* 0x0000001fff117819 */ /* 0x000fe20000011410 */
[----:B------:R-:W-:Y:S01]  /*1000*/  IMAD.SHL.U32 R232, R202, 0x2, RZ ;  /* 0x00000002cae87824 */ /* 0x000fe200078e00ff */
[----:B------:R-:W-:Y:S01]  /*1010*/  SHF.R.S32.HI R6, RZ, 0x1f, R213 ;  /* 0x0000001fff067819 */ /* 0x000fe200000114d5 */
[----:B------:R-:W-:Y:S01]  /*1020*/  IMAD.IADD R236, R230, 0x1, -R5 ;  /* 0x00000001e6ec7824 */ /* 0x000fe200078e0a05 */
[----:B------:R-:W-:Y:S01]  /*1030*/  SHF.L.U64.HI R231, R202, 0x1, R231 ;  /* 0x00000001cae77819 */ /* 0x000fe200000102e7 */
[----:B------:R-:W-:-:S02]  /*1040*/  IMAD R233, R3, 0x2, R18 ;  /* 0x0000000203e97824 */ /* 0x000fc400078e0212 */
[----:B------:R-:W-:Y:S01]  /*1050*/  IMAD R237, R0, 0x8, R235 ;  /* 0x0000000800ed7824 */ /* 0x000fe200078e02eb */
[----:B0--3--:R-:W-:-:S07]  /*1060*/  LOP3.LUT R203, R11, 0x1, RZ, 0xfc, !PT ;  /* 0x000000010bcb7812 */ /* 0x009fce00078efcff */
.L_x_10512:
        /* <DEDUP_REMOVED lines=38> */
[----:B------:R-:W-:Y:S01]  /*12d0*/  IMAD.U32 R32, RZ, RZ, UR4 ;  /* 0x00000004ff207e24 */ /* 0x000fe2000f8e00ff */
[----:B------:R-:W-:Y:S01]  /*12e0*/  MOV R35, R220 ;  /* 0x000000dc00237202 */ /* 0x000fe20000000f00 */
        /* <DEDUP_REMOVED lines=10> */
.L_x_10378:
        /* <DEDUP_REMOVED lines=10> */
.L_x_10379:
[----:B------:R-:W-:Y:S05]  /*1430*/  @!P0 BRA `(.L_x_10380) ;  /* 0x00000000000c8947 */ /* 0x000fea0003800000 */
[----:B------:R-:W2:Y:S04]  /*1440*/  LDG.E R5, desc[UR60][R8.64] ;  /* 0x0000003c08057981 */ /* 0x000ea8000c1e1900 */
[----:B------:R-:W2:Y:S02]  /*1450*/  LDG.E R32, desc[UR60][R8.64+0x4] ;  /* 0x0000043c08207981 */ /* 0x000ea4000c1e1900 */
[----:B--2---:R-:W-:-:S07]  /*1460*/  IMAD.IADD R32, R32, 0x1, -R5 ;  /* 0x0000000120207824 */ /* 0x004fce00078e0a05 */
.L_x_10380:
        /* <DEDUP_REMOVED lines=8> */
[----:B------:R0:W2:Y:S01]  /*14f0*/  @P0 LDG.E R9, desc[UR60][R4.64+0x4] ;  /* 0x0000043c04090981 */ /* 0x0000a2000c1e1900 */
[----:B------:R-:W-:Y:S01]  /*1500*/  ISETP.NE.U32.AND P1, PT, RZ, UR4, PT ;  /* 0x00000004ff007c0c */ /* 0x000fe2000bf25070 */
[----:B------:R-:W-:-:S03]  /*1510*/  IMAD.MOV.U32 R28, RZ, RZ, R32 ;  /* 0x000000ffff1c7224 */ /* 0x000fc600078e0020 */
        /* <DEDUP_REMOVED lines=45> */
.L_x_10383:
[----:B------:R-:W-:Y:S05]  /*17f0*/  BSYNC B6 ;  /* 0x0000000000067941 */ /* 0x000fea0003800000 */
.L_x_10382:
        /* <DEDUP_REMOVED lines=20> */
.L_x_10385:
[----:B------:R-:W-:Y:S05]  /*1940*/  BSYNC B6 ;  /* 0x0000000000067941 */ /* 0x000fea0003800000 */
.L_x_10384:
[----:B------:R-:W-:Y:S01]  /*1950*/  ULDC.64 UR4, c[0x0][0xaf0] ;  /* 0x0002bc0000047ab9 */ /* 0x000fe20000000a00 */
[----:B------:R-:W0:Y:S01]  /*1960*/  S2R R20, SR_TID.X ;  /* 0x0000000000147919 */ /* 0x000e220000002100 */
[----:B------:R-:W-:Y:S01]  /*1970*/  ISETP.NE.U32.AND P0, PT, RZ, UR4, PT ;  /* 0x00000004ff007c0c */ /* 0x000fe2000bf05070 */
[----:B------:R-:W1:Y:S01]  /*1980*/  LDC.64 R30, c[0x0][0x300] ;  /* 0x0000c000ff1e7b82 */ /* 0x000e620000000a00 */
[----:B------:R-:W-:Y:S01]  /*1990*/  IMAD.IADD R70, R37, 0x1, R32 ;  /* 0x0000000125467824 */ /* 0x000fe200078e0220 */
[----:B------:R-:W-:Y:S01]  /*19a0*/  SHF.R.S32.HI R9, RZ, 0x1f, R34 ;  /* 0x0000001fff097819 */ /* 0x000fe20000011422 */
[----:B------:R-:W-:Y:S01]  /*19b0*/  ULDC.64 UR6, c[0x0][0xb00] ;  /* 0x0002c00000067ab9 */ /* 0x000fe20000000a00 */
[----:B------:R-:W-:Y:S01]  /*19c0*/  ISETP.NE.AND.EX P0, PT, RZ, UR5, PT, P0 ;  /* 0x00000005ff007c0c */ /* 0x000fe2000bf05300 */
[C---:B------:R-:W-:Y:S02]  /*19d0*/  VIADD R74, R16.reuse, 0x40 ;  /* 0x00000040104a7836 */ /* 0x040fe40000000000 */
[C---:B------:R-:W-:Y:S01]  /*19e0*/  VIADD R73, R16.reuse, 0x60 ;  /* 0x0000006010497836 */ /* 0x040fe20000000000 */
[----:B------:R-:W2:Y:S01]  /*19f0*/  LDC.64 R68, c[0x0][0x3f8] ;  /* 0x0000fe00ff447b82 */ /* 0x000ea20000000a00 */
[C---:B------:R-:W-:Y:S01]  /*1a00*/  IADD3 R10, R16.reuse, 0xc0, RZ ;  /* 0x000000c0100a7810 */ /* 0x040fe20007ffe0ff */
[----:B------:R-:W-:-:S06]  /*1a10*/  VIADD R72, R16, 0x80 ;  /* 0x0000008010487836 */ /* 0x000fcc0000000000 */
[----:B------:R-:W3:Y:S01]  /*1a20*/  LDC R47, c[0x0][0x3f4] ;  /* 0x0000fd00ff2f7b82 */ /* 0x000ee20000000800 */
[----:B------:R-:W-:-:S04]  /*1a30*/  @P0 IADD3 R4, P1, R218, UR4, RZ ;  /* 0x00000004da040c10 */ /* 0x000fc8000ff3e0ff */
[----:B------:R-:W-:Y:S01]  /*1a40*/  @P0 IADD3.X R5, R219, UR5, RZ, P1, !PT ;  /* 0x00000005db050c10 */ /* 0x000fe20008ffe4ff */
[----:B------:R-:W-:Y:S02]  /*1a50*/  ULDC.64 UR4, c[0x0][0x308] ;  /* 0x0000c20000047ab9 */ /* 0x000fe40000000a00 */
[----:B------:R-:W4:Y:S02]  /*1a60*/  LDC.64 R38, c[0x0][0x408] ;  /* 0x00010200ff267b82 */ /* 0x000f240000000a00 */
[----:B------:R0:W3:Y:S01]  /*1a70*/  @P0 LDG.E R35, desc[UR60][R4.64] ;  /* 0x0000003c04230981 */ /* 0x0000e2000c1e1900 */
[----:B------:R-:W-:Y:S01]  /*1a80*/  SHF.R.S32.HI R42, RZ, 0x1f, R70 ;  /* 0x0000001fff2a7819 */ /* 0x000fe20000011446 */
[-C--:B-1----:R-:W-:Y:S01]  /*1a90*/  IMAD.WIDE.U32 R6, R70, R30.reuse, RZ ;  /* 0x0000001e46067225 */ /* 0x082fe200078e00ff */
[----:B------:R-:W-:Y:S02]  /*1aa0*/  ISETP.NE.U32.AND P0, PT, RZ, UR6, PT ;  /* 0x00000006ff007c0c */ /* 0x000fe4000bf05070 */
[----:B0-----:R-:W-:Y:S01]  /*1ab0*/  SHF.R.U32.HI R44, RZ, 0x7, R20 ;  /* 0x00000007ff2c7819 */ /* 0x001fe20000011614 */
[-C--:B------:R-:W-:Y:S01]  /*1ac0*/  IMAD R0, R42, R30.reuse, RZ ;  /* 0x0000001e2a007224 */ /* 0x080fe200078e02ff */
[----:B------:R-:W-:Y:S01]  /*1ad0*/  ISETP.NE.AND.EX P0, PT, RZ, UR7, PT, P0 ;  /* 0x00000007ff007c0c */ /* 0x000fe2000bf05300 */
[----:B------:R-:W-:Y:S01]  /*1ae0*/  IMAD R8, R225, R30, RZ ;  /* 0x0000001ee1087224 */ /* 0x000fe200078e02ff */
[----:B------:R-:W-:Y:S01]  /*1af0*/  ISETP.NE.AND P6, PT, R44, 0x1, PT ;  /* 0x000000012c00780c */ /* 0x000fe20003fc5270 */
[----:B------:R-:W-:Y:S01]  /*1b00*/  IMAD R3, R70, R31, R0 ;  /* 0x0000001f46037224 */ /* 0x000fe200078e0200 */
[----:B------:R-:W-:Y:S01]  /*1b10*/  SHF.R.S32.HI R23, RZ, 0x1f, R22 ;  /* 0x0000001fff177819 */ /* 0x000fe20000011416 */
[----:B------:R-:W-:Y:S01]  /*1b20*/  VIADD R32, R16, 0xa0 ;  /* 0x000000a010207836 */ /* 0x000fe20000000000 */
[----:B------:R-:W-:Y:S01]  /*1b30*/  SHF.R.S32.HI R96, RZ, 0x1f, R221 ;  /* 0x0000001fff607819 */ /* 0x000fe200000114dd */
[----:B------:R-:W-:-:S02]  /*1b40*/  IMAD.IADD R7, R7, 0x1, R3 ;  /* 0x0000000107077824 */ /* 0x000fc400078e0203 */
[----:B------:R-:W-:Y:S02]  /*1b50*/  IMAD R3, R9, UR4, RZ ;  /* 0x0000000409037c24 */ /* 0x000fe4000f8e02ff */
[----:B------:R-:W-:-:S04]  /*1b60*/  IMAD.WIDE.U32 R4, R34, UR4, R6 ;  /* 0x0000000422047c25 */ /* 0x000fc8000f8e0006 */
[----:B------:R-:W-:Y:S01]  /*1b70*/  IMAD R3, R34, UR5, R3 ;  /* 0x0000000522037c24 */ /* 0x000fe2000f8e0203 */
[----:B------:R-:W-:Y:S01]  /*1b80*/  ULDC.64 UR4, c[0x0][0x310] ;  /* 0x0000c40000047ab9 */ /* 0x000fe20000000a00 */
[----:B------:R-:W-:-:S04]  /*1b90*/  IMAD.WIDE.U32 R6, R19, R30, R16 ;  /* 0x0000001e13067225 */ /* 0x000fc800078e0010 */
[----:B------:R-:W-:Y:S02]  /*1ba0*/  IMAD.IADD R5, R5, 0x1, R3 ;  /* 0x0000000105057824 */ /* 0x000fe400078e0203 */
[----:B------:R-:W-:Y:S02]  /*1bb0*/  VIADD R13, R16, 0xe0 ;  /* 0x000000e0100d7836 */ /* 0x000fe40000000000 */
[----:B--2---:R-:W-:-:S04]  /*1bc0*/  IMAD.WIDE.U32 R64, R19, R68, R22 ;  /* 0x0000004413407225 */ /* 0x004fc800078e0016 */
[----:B------:R-:W-:Y:S02]  /*1bd0*/  IMAD.MOV.U32 R75, RZ, RZ, 0x20 ;  /* 0x00000020ff4b7424 */ /* 0x000fe400078e00ff */
[----:B------:R-:W-:Y:S01]  /*1be0*/  VIADD R98, R44, 0x8 ;  /* 0x000000082c627836 */ /* 0x000fe20000000000 */
[----:B------:R-:W-:Y:S01]  /*1bf0*/  SHF.R.U32.HI R44, RZ, 0x3, R210 ;  /* 0x00000003ff2c7819 */ /* 0x000fe200000116d2 */
[----:B------:R-:W-:Y:S02]  /*1c00*/  IMAD R43, R31, 0x60, RZ ;  /* 0x000000601f2b7824 */ /* 0x000fe400078e02ff */
[----:B----4-:R-:W-:Y:S02]  /*1c10*/  IMAD R79, R39, 0x60, RZ ;  /* 0x00000060274f7824 */ /* 0x010fe400078e02ff */
[----:B------:R-:W-:Y:S02]  /*1c20*/  IMAD R45, R69, 0x60, RZ ;  /* 0x00000060452d7824 */ /* 0x000fe400078e02ff */
[----:B---3--:R-:W-:Y:S01]  /*1c30*/  IMAD.SHL.U32 R76, R47, 0x2, RZ ;  /* 0x000000022f4c7824 */ /* 0x008fe200078e00ff */
[----:B------:R-:W-:-:S02]  /*1c40*/  SHF.R.S32.HI R0, RZ, 0x1f, R35 ;  /* 0x0000001fff007819 */ /* 0x000fc40000011423 */
[----:B------:R-:W-:Y:S02]  /*1c50*/  SEL R21, R35, RZ, !P0 ;  /* 0x000000ff23157207 */ /* 0x000fe40004000000 */
[----:B------:R-:W-:Y:S02]  /*1c60*/  SEL R12, R0, RZ, !P0 ;  /* 0x000000ff000c7207 */ /* 0x000fe40004000000 */
[----:B-----5:R-:W-:Y:S01]  /*1c70*/  SHF.R.S32.HI R35, RZ, 0x1f, R28 ;  /* 0x0000001fff237819 */ /* 0x020fe2000001141c */
[----:B------:R-:W-:-:S04]  /*1c80*/  IMAD.WIDE.U32 R14, R21, UR4, R4 ;  /* 0x00000004150e7c25 */ /* 0x000fc8000f8e0004 */
[----:B------:R-:W-:Y:S01]  /*1c90*/  IMAD R0, R12, UR4, RZ ;  /* 0x000000040c007c24 */ /* 0x000fe2000f8e02ff */
[----:B------:R-:W-:Y:S01]  /*1ca0*/  IADD3 R4, P0, R14, R6, RZ ;  /* 0x000000060e047210 */ /* 0x000fe20007f1e0ff */
[----:B------:R-:W-:Y:S02]  /*1cb0*/  VIADD R5, R16, 0x20 ;  /* 0x0000002010057836 */ /* 0x000fe40000000000 */
[----:B------:R-:W-:Y:S01]  /*1cc0*/  IMAD R3, R21, UR5, R0 ;  /* 0x0000000515037c24 */ /* 0x000fe2000f8e0200 */
[----:B------:R-:W-:Y:S05]  /*1cd0*/  @!P6 WARPSYNC.ALL ;  /* 0x000000000000e948 */ /* 0x000fea0003800000 */
[----:B------:R-:W-:Y:S01]  /*1ce0*/  ULDC UR4, c[0x0][0x320] ;  /* 0x0000c80000047ab9 */ /* 0x000fe20000000800 */
[----:B------:R-:W-:Y:S01]  /*1cf0*/  IMAD R0, R19, R31, R8 ;  /* 0x0000001f13007224 */ /* 0x000fe200078e0208 */
[----:B------:R-:W-:Y:S01]  /*1d00*/  @!P6 BAR.SYNC.DEFER_BLOCKING 0x9, 0x100 ;  /* 0x024400000000eb1d */ /* 0x000fe20000010000 */
[----:B------:R-:W-:Y:S01]  /*1d10*/  IMAD.IADD R3, R15, 0x1, R3 ;  /* 0x000000010f037824 */ /* 0x000fe200078e0203 */
[----:B------:R-:W-:Y:S01]  /*1d20*/  ISETP.GE.AND P1, PT, R5, UR4, PT ;  /* 0x0000000405007c0c */ /* 0x000fe2000bf26270 */
[----:B------:R-:W-:Y:S01]  /*1d30*/  IMAD R40, R35, R68, RZ ;  /* 0x0000004423287224 */ /* 0x000fe200078e02ff */
        /* <DEDUP_REMOVED lines=14> */
[----:B------:R-:W-:Y:S01]  /*1e20*/  SEL R9, RZ, 0x4, P0 ;  /* 0x00000004ff097807 */ /* 0x000fe20000000000 */
[----:B------:R-:W-:Y:S01]  /*1e30*/  IMAD R85, R28, R69, R40 ;  /* 0x000000451c557224 */ /* 0x000fe200078e0228 */
        /* <DEDUP_REMOVED lines=11> */
[----:B------:R-:W-:Y:S01]  /*1ef0*/  IMAD.SHL.U32 R12, R30, 0x40, RZ ;  /* 0x000000401e0c7824 */ /* 0x000fe200078e00ff */
[----:B------:R-:W-:Y:S01]  /*1f00*/  ISETP.GE.AND P0, PT, R16, R47, PT ;  /* 0x0000002f1000720c */ /* 0x000fe20003f06270 */
[----:B------:R-:W-:Y:S01]  /*1f10*/  IMAD R91, R21, UR5, R10 ;  /* 0x00000005155b7c24 */ /* 0x000fe2000f8e020a */
[----:B------:R-:W-:Y:S01]  /*1f20*/  LOP3.LUT R93, R9, R8, RZ, 0xfc, !PT ;  /* 0x00000008095d7212 */ /* 0x000fe200078efcff */
[----:B------:R-:W-:Y:S01]  /*1f30*/  IMAD R8, R225, R68, RZ ;  /* 0x00000044e1087224 */ /* 0x000fe200078e02ff */
[----:B------:R-:W-:Y:S01]  /*1f40*/  SEL R13, R47, RZ, P0 ;  /* 0x000000ff2f0d7207 */ /* 0x000fe20000000000 */
[----:B------:R-:W-:Y:S01]  /*1f50*/  IMAD.WIDE.U32 R20, R21, UR4, R6 ;  /* 0x0000000415147c25 */ /* 0x000fe2000f8e0006 */
[----:B------:R-:W-:Y:S01]  /*1f60*/  IADD3 R70, P2, R19, R70, RZ ;  /* 0x0000004613467210 */ /* 0x000fe20007f5e0ff */
[----:B------:R-:W-:Y:S01]  /*1f70*/  ULDC UR4, c[0x0][0x2f4] ;  /* 0x0000bd0000047ab9 */ /* 0x000fe20000000800 */
[----:B------:R-:W-:Y:S01]  /*1f80*/  LOP3.LUT P1, RZ, R227, 0x4, RZ, 0xc0, !PT ;  /* 0x00000004e3ff7812 */ /* 0x000fe2000782c0ff */
[----:B------:R-:W-:Y:S01]  /*1f90*/  IMAD R67, R19, R69, R8 ;  /* 0x0000004513437224 */ /* 0x000fe200078e0208 */
[----:B------:R-:W-:Y:S01]  /*1fa0*/  SEL R92, RZ, 0xffffff80, P3 ;  /* 0xffffff80ff5c7807 */ /* 0x000fe20001800000 */
[----:B------:R-:W-:Y:S01]  /*1fb0*/  IMAD R6, R225, R38, RZ ;  /* 0x00000026e1067224 */ /* 0x000fe200078e02ff */
[----:B------:R-:W-:Y:S01]  /*1fc0*/  SEL R75, R75, 0xffffffe0, !P1 ;  /* 0xffffffe04b4b7807 */ /* 0x000fe20004800000 */
[----:B------:R-:W-:Y:S01]  /*1fd0*/  IMAD.WIDE.U32 R8, R19, R68, R16 ;  /* 0x0000004413087225 */ /* 0x000fe200078e0010 */
[----:B------:R-:W-:-:S02]  /*1fe0*/  LOP3.LUT R92, R93, 0x80, R92, 0xc8, !PT ;  /* 0x000000805d5c7812 */ /* 0x000fc400078ec85c */
[----:B------:R-:W-:Y:S01]  /*1ff0*/  ISETP.GE.AND P1, PT, R16, UR4, PT ;  /* 0x0000000410007c0c */ /* 0x000fe2000bf26270 */
[----:B------:R-:W-:Y:S01]  /*2000*/  IMAD.IADD R65, R65, 0x1, R67 ;  /* 0x0000000141417824 */ /* 0x000fe200078e0243 */
[----:B------:R-:W-:Y:S01]  /*2010*/  LOP3.LUT R93, R93, 0x40, RZ, 0xc0, !PT ;  /* 0x000000405d5d7812 */ /* 0x000fe200078ec0ff */
[----:B------:R-:W-:Y:S02]  /*2020*/  IMAD R37, R19, R39, R6 ;  /* 0x0000002713257224 */ /* 0x000fe400078e0206 */
[----:B------:R-:W-:Y:S02]  /*2030*/  IMAD.IADD R67, R67, 0x1, R9 ;  /* 0x0000000143437824 */ /* 0x000fe400078e0209 */
[----:B------:R-:W-:-:S04]  /*2040*/  IMAD.WIDE.U32 R6, R19, R38, R22 ;  /* 0x0000002613067225 */ /* 0x000fc800078e0016 */
[----:B------:R-:W-:Y:S02]  /*2050*/  IMAD.SHL.U32 R9, R227, 0x40, RZ ;  /* 0x00000040e3097824 */ /* 0x000fe400078e00ff */
[----:B------:R-:W-:-:S03]  /*2060*/  IMAD.WIDE.U32 R10, R19, R38, R16 ;  /* 0x00000026130a7225 */ /* 0x000fc600078e0010 */
[----:B------:R-:W-:Y:S01]  /*2070*/  LOP3.LUT R9, R9, 0x1c0, RZ, 0xc0, !PT ;  /* 0x000001c009097812 */ /* 0x000fe200078ec0ff */
[----:B------:R-:W-:Y:S02]  /*2080*/  IMAD.IADD R13, R16, 0x1, R13 ;  /* 0x00000001100d7824 */ /* 0x000fe400078e020d */
[----:B------:R-:W-:Y:S01]  /*2090*/  IMAD.IADD R7, R7, 0x1, R37 ;  /* 0x0000000107077824 */ /* 0x000fe200078e0225 */
[----:B------:R-:W-:Y:S01]  /*20a0*/  LOP3.LUT R41, R9, 0x18, R16, 0xf8, !PT ;  /* 0x0000001809297812 */ /* 0x000fe200078ef810 */
[----:B------:R-:W-:Y:S01]  /*20b0*/  IMAD.MOV.U32 R36, RZ, RZ, R10 ;  /* 0x000000ffff247224 */ /* 0x000fe200078e000a */
[----:B------:R-:W-:Y:S01]  /*20c0*/  SHF.R.S32.HI R10, RZ, 0x1f, R13 ;  /* 0x0000001fff0a7819 */ /* 0x000fe2000001140d */
[----:B------:R-:W-:Y:S02]  /*20d0*/  IMAD.MOV.U32 R66, RZ, RZ, R8 ;  /* 0x000000ffff427224 */ /* 0x000fe400078e0008 */
[-C--:B------:R-:W-:Y:S01]  /*20e0*/  IMAD R8, R35, R38.reuse, RZ ;  /* 0x0000002623087224 */ /* 0x080fe200078e02ff */
[----:B------:R-:W-:Y:S01]  /*20f0*/  LEA.HI R87, R10, R13, RZ, 0x3 ;  /* 0x0000000d0a577211 */ /* 0x000fe200078f18ff */
[----:B------:R-:W-:Y:S01]  /*2100*/  IMAD.WIDE.U32 R34, R28, R38, R6 ;  /* 0x000000261c227225 */ /* 0x000fe200078e0006 */
[----:B------:R-:W-:-:S02]  /*2110*/  SHF.R.U32.HI R6, RZ, 0x3, R9 ;  /* 0x00000003ff067819 */ /* 0x000fc40000011609 */
[----:B------:R-:W-:Y:S01]  /*2120*/  SHF.L.U64.HI R13, R30, 0x6, R31 ;  /* 0x000000061e0d7819 */ /* 0x000fe2000001021f */
[----:B------:R-:W-:Y:S01]  /*2130*/  IMAD.X R71, R225, 0x1, R42, P2 ;  /* 0x00000001e1477824 */ /* 0x000fe200010e062a */
[-C--:B------:R-:W-:Y:S01]  /*2140*/  LOP3.LUT R40, R41, R6.reuse, RZ, 0x3c, !PT ;  /* 0x0000000629287212 */ /* 0x080fe200078e3cff */
[----:B------:R-:W-:Y:S01]  /*2150*/  IMAD.IADD R37, R37, 0x1, R11 ;  /* 0x0000000125257824 */ /* 0x000fe200078e020b */
[--C-:B------:R-:W-:Y:S01]  /*2160*/  LOP3.LUT R41, R9, 0x38, R87.reuse, 0xf8, !PT ;  /* 0x0000003809297812 */ /* 0x100fe200078ef857 */
[----:B------:R-:W-:Y:S01]  /*2170*/  IMAD R83, R28, R39, R8 ;  /* 0x000000271c537224 */ /* 0x000fe200078e0208 */
[----:B------:R-:W-:Y:S01]  /*2180*/  LOP3.LUT R42, R210, 0x38, R87, 0xf8, !PT ;  /* 0x00000038d22a7812 */ /* 0x000fe200078ef857 */
[----:B------:R-:W-:Y:S01]  /*2190*/  IMAD R77, R211, 0x200, R40 ;  /* 0x00000200d34d7824 */ /* 0x000fe200078e0228 */
[----:B------:R-:W-:Y:S01]  /*21a0*/  LOP3.LUT R40, R41, R6, RZ, 0x3c, !PT ;  /* 0x0000000629287212 */ /* 0x000fe200078e3cff */
[C---:B------:R-:W-:Y:S01]  /*21b0*/  IMAD.SHL.U32 R10, R38.reuse, 0x40, RZ ;  /* 0x00000040260a7824 */ /* 0x040fe200078e00ff */
[----:B------:R-:W-:Y:S01]  /*21c0*/  SHF.L.U64.HI R11, R38, 0x6, R39 ;  /* 0x00000006260b7819 */ /* 0x000fe20000010227 */
[----:B------:R-:W-:Y:S01]  /*21d0*/  IMAD.WIDE.U32 R36, R28, R38, R36 ;  /* 0x000000261c247225 */ /* 0x000fe200078e0024 */
[----:B------:R-:W-:-:S02]  /*21e0*/  SHF.L.U64.HI R8, R68, 0x6, R69 ;  /* 0x0000000644087819 */ /* 0x000fc40000010245 */
[----:B------:R-:W-:Y:S01]  /*21f0*/  SHF.R.S32.HI R86, RZ, 0x3, R87 ;  /* 0x00000003ff567819 */ /* 0x000fe20000011457 */
[----:B------:R-:W-:Y:S01]  /*2200*/  IMAD.SHL.U32 R7, R68, 0x40, RZ ;  /* 0x0000004044077824 */ /* 0x000fe200078e00ff */
[----:B------:R-:W-:Y:S01]  /*2210*/  LOP3.LUT R41, R42, R44, RZ, 0x3c, !PT ;  /* 0x0000002c2a297212 */ /* 0x000fe200078e3cff */
[CC--:B------:R-:W-:Y:S01]  /*2220*/  IMAD.WIDE.U32 R64, R28.reuse, R68.reuse, R64 ;  /* 0x000000441c407225 */ /* 0x0c0fe200078e0040 */
[----:B------:R-:W-:Y:S02]  /*2230*/  LOP3.LUT R87, R87, 0xfffffff8, RZ, 0xc0, !PT ;  /* 0xfffffff857577812 */ /* 0x000fe400078ec0ff */
[----:B------:R-:W-:Y:S01]  /*2240*/  ISETP.GE.AND P2, PT, R5, UR4, PT ;  /* 0x0000000405007c0c */ /* 0x000fe2000bf46270 */
[----:B------:R-:W-:Y:S01]  /*2250*/  IMAD.WIDE.U32 R66, R28, R68, R66 ;  /* 0x000000441c427225 */ /* 0x000fe200078e0042 */
[----:B------:R-:W-:-:S03]  /*2260*/  SHF.R.S32.HI R88, RZ, 0x1f, R87 ;  /* 0x0000001fff587819 */ /* 0x000fc60000011457 */
[----:B------:R-:W-:-:S04]  /*2270*/  IMAD.WIDE.U32 R30, R30, 0x60, RZ ;  /* 0x000000601e1e7825 */ /* 0x000fc800078e00ff */
[----:B------:R-:W-:-:S04]  /*2280*/  IMAD.WIDE.U32 R38, R38, 0x60, RZ ;  /* 0x0000006026267825 */ /* 0x000fc800078e00ff */
[----:B------:R-:W-:-:S04]  /*2290*/  IMAD.WIDE.U32 R68, R68, 0x60, RZ ;  /* 0x0000006044447825 */ /* 0x000fc800078e00ff */
[----:B------:R-:W-:Y:S02]  /*22a0*/  IMAD.IADD R82, R35, 0x1, R83 ;  /* 0x0000000123527824 */ /* 0x000fe400078e0253 */
[----:B------:R-:W-:Y:S02]  /*22b0*/  IMAD.IADD R84, R65, 0x1, R85 ;  /* 0x0000000141547824 */ /* 0x000fe400078e0255 */
[----:B------:R-:W-:Y:S02]  /*22c0*/  IMAD.IADD R78, R31, 0x1, R43 ;  /* 0x000000011f4e7824 */ /* 0x000fe400078e022b */
[----:B------:R-:W-:Y:S02]  /*22d0*/  IMAD.IADD R79, R39, 0x1, R79 ;  /* 0x00000001274f7824 */ /* 0x000fe400078e024f */
[----:B------:R-:W-:Y:S02]  /*22e0*/  IMAD.IADD R80, R69, 0x1, R45 ;  /* 0x0000000145507824 */ /* 0x000fe400078e022d */
[----:B------:R-:W-:-:S02]  /*22f0*/  IMAD.IADD R81, R75, 0x1, R77 ;  /* 0x000000014b517824 */ /* 0x000fc400078e024d */
[----:B------:R-:W-:Y:S02]  /*2300*/  IMAD.IADD R83, R83, 0x1, R37 ;  /* 0x0000000153537824 */ /* 0x000fe400078e0225 */
[----:B------:R-:W-:Y:S02]  /*2310*/  IMAD.IADD R85, R85, 0x1, R67 ;  /* 0x0000000155557824 */ /* 0x000fe400078e0243 */
[----:B------:R-:W-:Y:S02]  /*2320*/  IMAD R89, R211, 0x200, R40 ;  /* 0x00000200d3597824 */ /* 0x000fe400078e0228 */
[----:B------:R-:W-:Y:S02]  /*2330*/  IMAD.IADD R90, R212, 0x1, R41 ;  /* 0x00000001d45a7824 */ /* 0x000fe400078e0229 */
[----:B------:R-:W-:-:S07]  /*2340*/  IMAD.IADD R91, R21, 0x1, R91 ;  /* 0x00000001155b7824 */ /* 0x000fce00078e025b */
.L_x_10433:
        /* <DEDUP_REMOVED lines=9> */
[-C--:B------:R-:W-:Y:S01]  /*23e0*/  IADD3 R26, P3, P4, R4, R102.reuse, R12 ;  /* 0x00000066041a7210 */ /* 0x080fe20007c7e00c */
[----:B------:R-:W-:Y:S01]  /*23f0*/  IMAD R104, R2, 0x1800, R81 ;  /* 0x0000180002687824 */ /* 0x000fe200078e0251 */
[----:B------:R-:W-:Y:S01]  /*2400*/  IADD3 R41, P5, R4, R102, RZ ;  /* 0x0000006604297210 */ /* 0x000fe20007fbe0ff */
[----:B------:R-:W-:Y:S02]  /*2410*/  IMAD.IADD R59, R103, 0x1, R59 ;  /* 0x00000001673b7824 */ /* 0x000fe400078e023b */
[----:B------:R-:W-:Y:S01]  /*2420*/  IMAD R106, R2, 0x1800, R77 ;  /* 0x00001800026a7824 */ /* 0x000fe200078e024d */
[----:B------:R-:W-:Y:S01]  /*2430*/  LEA R104, R104, R25, 0x1 ;  /* 0x0000001968687211 */ /* 0x000fe200078e08ff */
[----:B------:R-:W-:Y:S01]  /*2440*/  IMAD.X R42, R59, 0x1, R0, P5 ;  /* 0x000000013b2a7824 */ /* 0x000fe200028e0600 */
[----:B------:R-:W-:Y:S01]  /*2450*/  IADD3.X R40, R0, R59, R13, P3, P4 ;  /* 0x0000003b00287210 */ /* 0x000fe20001fe840d */
[----:B------:R-:W-:Y:S01]  /*2460*/  IMAD R106, R106, 0x2, R25 ;  /* 0x000000026a6a7824 */ /* 0x000fe200078e0219 */
[----:B0-----:R-:W-:-:S02]  /*2470*/  LEA R48, P3, R26, R100, 0x1 ;  /* 0x000000641a307211 */ /* 0x001fc400078608ff */
[----:B------:R-:W-:Y:S02]  /*2480*/  LEA R50, P5, R41, R100, 0x1 ;  /* 0x0000006429327211 */ /* 0x000fe400078a08ff */
        /* <DEDUP_REMOVED lines=48> */
.L_x_10390:
[----:B------:R-:W-:Y:S05]  /*2790*/  BSYNC B1 ;  /* 0x0000000000017941 */ /* 0x000fea0003800000 */
.L_x_10389:
        /* <DEDUP_REMOVED lines=28> */
.L_x_10392:
[----:B------:R-:W-:Y:S05]  /*2960*/  BSYNC B1 ;  /* 0x0000000000017941 */ /* 0x000fea0003800000 */
.L_x_10391:
[----:B0-----:R-:W-:Y:S01]  /*2970*/  IMAD.MOV.U32 R40, RZ, RZ, R60 ;  /* 0x000000ffff287224 */ /* 0x001fe200078e003c */
[----:B------:R-:W-:Y:S01]  /*2980*/  ISETP.NE.AND P3, PT, R203, 0x3, PT ;  /* 0x00000003cb00780c */ /* 0x000fe20003f65270 */
[----:B------:R-:W-:Y:S01]  /*2990*/  IMAD.MOV.U32 R41, RZ, RZ, R61 ;  /* 0x000000ffff297224 */ /* 0x000fe200078e003d */
[----:B------:R-:W-:Y:S01]  /*29a0*/  PRMT R107, R101, 0x5410, R100 ;  /* 0x00005410656b7816 */ /* 0x000fe20000000064 */
[----:B------:R-:W-:Y:S02]  /*29b0*/  IMAD.MOV.U32 R42, RZ, RZ, R62 ;  /* 0x000000ffff2a7224 */ /* 0x000fe400078e003e */
[----:B------:R-:W-:Y:S01]  /*29c0*/  IMAD.MOV.U32 R43, RZ, RZ, R63 ;  /* 0x000000ffff2b7224 */ /* 0x000fe200078e003f */
[----:B------:R-:W-:Y:S01]  /*29d0*/  PRMT R115, R40, 0x5410, R41 ;  /* 0x0000541028737816 */ /* 0x000fe20000000029 */
[----:B------:R-:W-:Y:S02]  /*29e0*/  IMAD.MOV.U32 R40, RZ, RZ, R56 ;  /* 0x000000ffff287224 */ /* 0x000fe400078e0038 */
[----:B------:R-:W-:Y:S01]  /*29f0*/  IMAD.MOV.U32 R41, RZ, RZ, R57 ;  /* 0x000000ffff297224 */ /* 0x000fe200078e0039 */
[----:B------:R-:W-:Y:S01]  /*2a00*/  PRMT R118, R42, 0x5410, R43 ;  /* 0x000054102a767816 */ /* 0x000fe2000000002b */
[----:B-----5:R-:W-:-:S02]  /*2a10*/  IMAD.MOV.U32 R42, RZ, RZ, R52 ;  /* 0x000000ffff2a7224 */ /* 0x020fc400078e0034 */
        /* <DEDUP_REMOVED lines=14> */
.L_x_10393:
[----:B------:R-:W-:Y:S01]  /*2b00*/  IMAD R94, R2, 0x8, R18 ;  /* 0x00000008025e7824 */ /* 0x000fe200078e0212 */
[----:B------:R-:W-:Y:S01]  /*2b10*/  SHF.L.U32 R108, R201, 0x1f, RZ ;  /* 0x0000001fc96c7819 */ /* 0x000fe200000006ff */
[----:B------:R-:W-:Y:S03]  /*2b20*/  BSSY B1, `(.L_x_10394) ;  /* 0x0000003000017945 */ /* 0x000fe60003800000 */
[----:B------:R-:W0:Y:S02]  /*2b30*/  SYNCS.PHASECHK.TRANS64.TRYWAIT P6, [R94+URZ+0x32490], R108 ;  /* 0x0324906c5e0075a7 */ /* 0x000e2400080c017f */
[----:B0-----:R-:W-:Y:S05]  /*2b40*/  @!P6 BRA `(.L_x_10395) ;  /* 0x0000015c00ece947 */ /* 0x001fea0003800000 */
.L_x_10679:
[----:B------:R-:W-:Y:S05]  /*2b50*/  BSYNC B1 ;  /* 0x0000000000017941 */ /* 0x000fea0003800000 */
.L_x_10394:
        /* <DEDUP_REMOVED lines=49> */
.L_x_10401:
[----:B------:R-:W-:Y:S05]  /*2e70*/  BSYNC B3 ;  /* 0x0000000000037941 */ /* 0x000fea0003800000 */
.L_x_10400:
[----:B--2---:R1:W-:Y:S02]  /*2e80*/  STG.E.128 desc[UR60][R50.64], R40 ;  /* 0x0000002832007986 */ /* 0x0043e4000c101d3c */
.L_x_10399:
[----:B------:R-:W-:Y:S05]  /*2e90*/  BSYNC B2 ;  /* 0x0000000000027941 */ /* 0x000fea0003800000 */
.L_x_10398:
        /* <DEDUP_REMOVED lines=13> */
[--C-:B------:R-:W-:Y:S02]  /*2f70*/  HADD2.F32 R57, -RZ, R43.reuse.H1_H1 ;  /* 0x3000002bff397230 */ /* 0x100fe40000004100 */
[----:B------:R-:W-:Y:S01]  /*2f80*/  FMUL.FTZ R110, R42, R59 ;  /* 0x0000003b2a6e7220 */ /* 0x000fe20000410000 */
[----:B------:R-:W-:Y:S02]  /*2f90*/  HADD2.F32 R43, -RZ, R43.H0_H0 ;  /* 0x2000002bff2b7230 */ /* 0x000fe40000004100 */
[----:B------:R-:W-:Y:S02]  /*2fa0*/  HADD2.F32 R41, -RZ, R41.H0_H0 ;  /* 0x20000029ff297230 */ /* 0x000fe40000004100 */
[-C--:B------:R-:W-:Y:S01]  /*2fb0*/  FMUL.FTZ R112, R57, R62.reuse ;  /* 0x0000003e39707220 */ /* 0x080fe20000410000 */
[----:B------:R-:W-:Y:S02]  /*2fc0*/  HADD2.F32 R58, -RZ, R58.H0_H0 ;  /* 0x2000003aff3a7230 */ /* 0x000fe40000004100 */
[----:B------:R-:W-:Y:S01]  /*2fd0*/  FMUL.FTZ R62, R43, R62 ;  /* 0x0000003e2b3e7220 */ /* 0x000fe20000410000 */
[----:B------:R-:W-:-:S02]  /*2fe0*/  HADD2.F32 R60, -RZ, R60.H0_H0 ;  /* 0x2000003cff3c7230 */ /* 0x000fc40000004100 */
[C---:B------:R-:W-:Y:S01]  /*2ff0*/  FMUL.FTZ R59, R41.reuse, R59 ;  /* 0x0000003b293b7220 */ /* 0x040fe20000410000 */
[----:B------:R-:W-:Y:S01]  /*3000*/  FFMA.FTZ R110, R41, R58, -R110 ;  /* 0x0000003a296e7223 */ /* 0x000fe2000001086e */
[--C-:B------:R-:W-:Y:S02]  /*3010*/  HADD2.F32 R41, -RZ, R40.reuse.H1_H1 ;  /* 0x30000028ff297230 */ /* 0x100fe40000004100 */
[----:B------:R-:W-:Y:S01]  /*3020*/  FFMA.FTZ R63, R57, R60, R62 ;  /* 0x0000003c393f7223 */ /* 0x000fe2000001003e */
[----:B------:R-:W-:Y:S01]  /*3030*/  FFMA.FTZ R61, R42, R58, R59 ;  /* 0x0000003a2a3d7223 */ /* 0x000fe2000001003b */
[--C-:B------:R-:W-:Y:S02]  /*3040*/  HADD2.F32 R57, -RZ, R109.reuse.H0_H0 ;  /* 0x2000006dff397230 */ /* 0x100fe40000004100 */
[----:B------:R-:W-:Y:S01]  /*3050*/  FFMA.FTZ R112, R43, R60, -R112 ;  /* 0x0000003c2b707223 */ /* 0x000fe20000010870 */
[----:B------:R-:W-:Y:S02]  /*3060*/  HADD2.F32 R40, -RZ, R40.H0_H0 ;  /* 0x20000028ff287230 */ /* 0x000fe40000004100 */
[----:B------:R-:W-:-:S02]  /*3070*/  HADD2.F32 R109, -RZ, R109.H1_H1 ;  /* 0x3000006dff6d7230 */ /* 0x000fc40000004100 */
[CC--:B------:R-:W-:Y:S01]  /*3080*/  FMUL.FTZ R59, R41.reuse, R57.reuse ;  /* 0x00000039293b7220 */ /* 0x0c0fe20000410000 */
[--C-:B------:R-:W-:Y:S02]  /*3090*/  HADD2.F32 R42, -RZ, R56.reuse.H1_H1 ;  /* 0x30000038ff2a7230 */ /* 0x100fe40000004100 */
[----:B------:R-:W-:Y:S01]  /*30a0*/  FMUL.FTZ R58, R40, R57 ;  /* 0x00000039283a7220 */ /* 0x000fe20000410000 */
[----:B------:R-:W-:Y:S02]  /*30b0*/  HADD2.F32 R56, -RZ, R56.H0_H0 ;  /* 0x20000038ff387230 */ /* 0x000fe40000004100 */
        /* <DEDUP_REMOVED lines=12> */
.L_x_10403:
[----:B------:R-:W-:Y:S05]  /*3180*/  BSYNC B2 ;  /* 0x0000000000027941 */ /* 0x000fea0003800000 */
.L_x_10402:
[----:B--2---:R2:W-:Y:S02]  /*3190*/  STG.E.128 desc[UR60][R50.64+0x40], R40 ;  /* 0x0000402832007986 */ /* 0x0045e4000c101d3c */
.L_x_10397:
[----:B------:R-:W-:Y:S05]  /*31a0*/  BSYNC B1 ;  /* 0x0000000000017941 */ /* 0x000fea0003800000 */
.L_x_10396:
        /* <DEDUP_REMOVED lines=48> */
.L_x_10408:
[----:B------:R-:W-:Y:S05]  /*34b0*/  BSYNC B2 ;  /* 0x0000000000027941 */ /* 0x000fea0003800000 */
.L_x_10407:
[----:B--2---:R3:W-:Y:S02]  /*34c0*/  STG.E.128 desc[UR60][R48.64], R40 ;  /* 0x0000002830007986 */ /* 0x0047e4000c101d3c */
.L_x_10406:
[----:B------:R-:W-:Y:S05]  /*34d0*/  BSYNC B1 ;  /* 0x0000000000017941 */ /* 0x000fea0003800000 */
.L_x_10405:
        /* <DEDUP_REMOVED lines=46> */
.L_x_10410:
[----:B------:R-:W-:Y:S05]  /*37c0*/  BSYNC B1 ;  /* 0x0000000000017941 */ /* 0x000fea0003800000 */
.L_x_10409:
[----:B--2---:R1:W-:Y:S01]  /*37d0*/  STG.E.128 desc[UR60][R48.64+0x40], R40 ;  /* 0x0000402830007986 */ /* 0x0043e2000c101d3c */
[----:B------:R-:W-:Y:S05]  /*37e0*/  BRA `(.L_x_10404) ;  /* 0x00000014006c7947 */ /* 0x000fea0003800000 */
.L_x_10388:
        /* <DEDUP_REMOVED lines=24> */
[----:B------:R2:W3:Y:S05]  /*3970*/  @!P4 LDG.E.128 R44, desc[UR60][R50.64] ;  /* 0x0000003c322cc981 */ /* 0x0004ea000c1e1d00 */
[----:B------:R4:W5:Y:S01]  /*3980*/  @!P4 LDG.E.128 R40, desc[UR60][R48.64] ;  /* 0x0000003c3028c981 */ /* 0x000962000c1e1d00 */
[----:B0-----:R-:W-:-:S04]  /*3990*/  @!P3 LEA R52, P4, R58, R52, 0x1 ;  /* 0x000000343a34b211 */ /* 0x001fc800078808ff */
[----:B------:R-:W-:Y:S02]  /*39a0*/  @!P3 LEA.HI.X R53, R58, R53, R60, 0x1, P4 ;  /* 0x000000353a35b211 */ /* 0x000fe400020f0c3c */
[----:B--2---:R-:W-:Y:S02]  /*39b0*/  CS2R R50, SRZ ;  /* 0x0000000000327805 */ /* 0x004fe4000001ff00 */
[C---:B-1----:R-:W-:Y:S02]  /*39c0*/  @!P3 LEA R56, P4, R54.reuse, R56, 0x1 ;  /* 0x000000383638b211 */ /* 0x042fe400078808ff */
[----:B----4-:R-:W-:Y:S02]  /*39d0*/  CS2R R48, SRZ ;  /* 0x0000000000307805 */ /* 0x010fe4000001ff00 */
[----:B------:R-:W-:Y:S02]  /*39e0*/  @!P3 LEA.HI.X R57, R54, R57, R55, 0x1, P4 ;  /* 0x000000393639b211 */ /* 0x000fe400020f0c37 */
[----:B------:R-:W-:-:S02]  /*39f0*/  CS2R R54, SRZ ;  /* 0x0000000000367805 */ /* 0x000fc4000001ff00 */
[----:B------:R0:W2:Y:S02]  /*3a00*/  @!P3 LDG.E.128 R48, desc[UR60][R52.64] ;  /* 0x0000003c3430b981 */ /* 0x0000a4000c1e1d00 */
[----:B0-----:R-:W-:-:S06]  /*3a10*/  CS2R R52, SRZ ;  /* 0x0000000000347805 */ /* 0x001fcc000001ff00 */
[----:B------:R3:W4:Y:S01]  /*3a20*/  @!P3 LDG.E.128 R52, desc[UR60][R56.64] ;  /* 0x0000003c3834b981 */ /* 0x000722000c1e1d00 */
[----:B------:R-:W-:Y:S02]  /*3a30*/  ISETP.NE.AND P3, PT, R203, 0x3, PT ;  /* 0x00000003cb00780c */ /* 0x000fe40003f65270 */
[----:B------:R-:W-:Y:S01]  /*3a40*/  ISETP.GE.AND P4, PT, R16, R105, PT ;  /* 0x000000691000720c */ /* 0x000fe20003f86270 */
[----:B-----5:R-:W-:Y:S02]  /*3a50*/  IMAD.MOV.U32 R60, RZ, RZ, R43 ;  /* 0x000000ffff3c7224 */ /* 0x020fe400078e002b */
        /* <DEDUP_REMOVED lines=8> */
[----:B------:R-:W-:Y:S01]  /*3ae0*/  IMAD.MOV.U32 R60, RZ, RZ, R45 ;  /* 0x000000ffff3c7224 */ /* 0x000fe200078e002d */
[----:B------:R-:W-:Y:S01]  /*3af0*/  PRMT R122, R62, 0x7610, R122 ;  /* 0x000076103e7a7816 */ /* 0x000fe2000000007a */
[----:B------:R-:W-:Y:S01]  /*3b00*/  IMAD.MOV.U32 R58, RZ, RZ, R46 ;  /* 0x000000ffff3a7224 */ /* 0x000fe200078e002e */
[----:B------:R-:W-:Y:S01]  /*3b10*/  PRMT R126, R126, 0x5410, R56 ;  /* 0x000054107e7e7816 */ /* 0x000fe20000000038 */
[----:B--2---:R-:W-:Y:S01]  /*3b20*/  IMAD.MOV.U32 R56, RZ, RZ, R50 ;  /* 0x000000ffff387224 */ /* 0x004fe200078e0032 */
[----:B------:R-:W-:Y:S01]  /*3b30*/  PRMT R121, R121, 0x5410, R57 ;  /* 0x0000541079797816 */ /* 0x000fe20000000039 */
[----:B------:R-:W-:Y:S01]  /*3b40*/  IMAD.MOV.U32 R57, RZ, RZ, R51 ;  /* 0x000000ffff397224 */ /* 0x000fe200078e0033 */
[----:B------:R-:W-:Y:S01]  /*3b50*/  PRMT R122, R122, 0x5410, R60 ;  /* 0x000054107a7a7816 */ /* 0x000fe2000000003c */
[----:B------:R-:W-:Y:S01]  /*3b60*/  IMAD.MOV.U32 R60, RZ, RZ, R49 ;  /* 0x000000ffff3c7224 */ /* 0x000fe200078e0031 */
[----:B------:R-:W-:-:S02]  /*3b70*/  PRMT R120, R58, 0x7610, R120 ;  /* 0x000076103a787816 */ /* 0x000fc40000000078 */
[----:B------:R-:W-:Y:S02]  /*3b80*/  MOV R58, R48 ;  /* 0x00000030003a7202 */ /* 0x000fe40000000f00 */
[----:B------:R-:W-:Y:S02]  /*3b90*/  PRMT R115, R56, 0x5410, R57 ;  /* 0x0000541038737816 */ /* 0x000fe40000000039 */
[----:B------:R-:W-:Y:S01]  /*3ba0*/  PRMT R116, R58, 0x5410, R60 ;  /* 0x000054103a747816 */ /* 0x000fe2000000003c */
[----:B----4-:R-:W-:Y:S02]  /*3bb0*/  IMAD.MOV.U32 R56, RZ, RZ, R54 ;  /* 0x000000ffff387224 */ /* 0x010fe400078e0036 */
[----:B------:R-:W-:Y:S02]  /*3bc0*/  IMAD.MOV.U32 R57, RZ, RZ, R55 ;  /* 0x000000ffff397224 */ /* 0x000fe400078e0037 */
[----:B------:R-:W-:Y:S02]  /*3bd0*/  IMAD.MOV.U32 R58, RZ, RZ, R52 ;  /* 0x000000ffff3a7224 */ /* 0x000fe400078e0034 */
[----:B------:R-:W-:Y:S01]  /*3be0*/  IMAD.MOV.U32 R60, RZ, RZ, R53 ;  /* 0x000000ffff3c7224 */ /* 0x000fe200078e0035 */
[----:B------:R-:W-:-:S04]  /*3bf0*/  PRMT R117, R56, 0x5410, R57 ;  /* 0x0000541038757816 */ /* 0x000fc80000000039 */
[----:B------:R-:W-:Y:S01]  /*3c00*/  PRMT R118, R58, 0x5410, R60 ;  /* 0x000054103a767816 */ /* 0x000fe2000000003c */
[----:B------:R-:W-:Y:S06]  /*3c10*/  @!P3 BRA `(.L_x_10411) ;  /* 0x000000000004b947 */ /* 0x000fec0003800000 */
[----:B------:R-:W-:Y:S01]  /*3c20*/  BPT.TRAP 0x1 ;  /* 0x000000040000795c */ /* 0x000fe20000300000 */
.L_x_10411:
        /* <DEDUP_REMOVED lines=9> */
.L_x_10680:
[----:B------:R-:W-:Y:S05]  /*3cc0*/  BSYNC B1 ;  /* 0x0000000000017941 */ /* 0x000fea0003800000 */
.L_x_10412:
        /* <DEDUP_REMOVED lines=26> */
[----:B------:R-:W-:Y:S02]  /*3e70*/  SHF.R.U32.HI R45, RZ, 0x10, R45 ;  /* 0x00000010ff2d7819 */ /* 0x000fe4000001162d */
[--C-:B------:R-:W-:Y:S02]  /*3e80*/  SHF.R.U64 R119, R40, 0x10, R41.reuse ;  /* 0x0000001028777819 */ /* 0x100fe40000001229 */
[----:B------:R-:W-:Y:S02]  /*3e90*/  SHF.R.U32.HI R123, RZ, 0x10, R41 ;  /* 0x00000010ff7b7819 */ /* 0x000fe40000011629 */
[--C-:B------:R-:W-:Y:S01]  /*3ea0*/  SHF.R.U64 R40, R42, 0x10, R43.reuse ;  /* 0x000000102a287819 */ /* 0x100fe2000000122b */
[----:B-1----:R-:W-:Y:S01]  /*3eb0*/  HADD2.F32 R42, -RZ, R57.H0_H0 ;  /* 0x20000039ff2a7230 */ /* 0x002fe20000004100 */
[----:B------:R-:W-:Y:S01]  /*3ec0*/  SHF.R.U32.HI R125, RZ, 0x10, R43 ;  /* 0x00000010ff7d7819 */ /* 0x000fe2000001162b */
[--C-:B--2---:R-:W-:Y:S01]  /*3ed0*/  HADD2.F32 R43, -RZ, R61.reuse.H0_H0 ;  /* 0x2000003dff2b7230 */ /* 0x104fe20000004100 */
[--C-:B------:R-:W-:Y:S01]  /*3ee0*/  SHF.R.U64 R41, R46, 0x10, R47.reuse ;  /* 0x000000102e297819 */ /* 0x100fe2000000122f */
[----:B------:R-:W-:Y:S01]  /*3ef0*/  HADD2.F32 R46, -RZ, R61.H1_H1 ;  /* 0x3000003dff2e7230 */ /* 0x000fe20000004100 */
[----:B------:R-:W-:Y:S01]  /*3f00*/  SHF.R.U32.HI R128, RZ, 0x10, R47 ;  /* 0x00000010ff807819 */ /* 0x000fe2000001162f */
[----:B------:R-:W-:-:S02]  /*3f10*/  HADD2.F32 R47, -RZ, R122.H0_H0 ;  /* 0x2000007aff2f7230 */ /* 0x000fc40000004100 */
[----:B------:R-:W-:Y:S02]  /*3f20*/  HADD2.F32 R61, -RZ, R45.H0_H0 ;  /* 0x2000002dff3d7230 */ /* 0x000fe40000004100 */
[----:B------:R-:W-:Y:S02]  /*3f30*/  HADD2.F32 R122, -RZ, R122.H1_H1 ;  /* 0x3000007aff7a7230 */ /* 0x000fe40000004100 */
[----:B------:R-:W-:Y:S02]  /*3f40*/  HADD2.F32 R45, -RZ, R57.H1_H1 ;  /* 0x30000039ff2d7230 */ /* 0x000fe40000004100 */
[-C--:B------:R-:W-:Y:S01]  /*3f50*/  FMUL.FTZ R124, R46, R61.reuse ;  /* 0x0000003d2e7c7220 */ /* 0x080fe20000410000 */
[----:B------:R-:W-:Y:S02]  /*3f60*/  HADD2.F32 R57, -RZ, R123.H0_H0 ;  /* 0x2000007bff397230 */ /* 0x000fe40000004100 */
[-C--:B------:R-:W-:Y:S01]  /*3f70*/  FMUL.FTZ R123, R43, R122.reuse ;  /* 0x0000007a2b7b7220 */ /* 0x080fe20000410000 */
[----:B------:R-:W-:Y:S01]  /*3f80*/  FMUL.FTZ R122, R42, R122 ;  /* 0x0000007a2a7a7220 */ /* 0x000fe20000410000 */
[----:B------:R-:W-:Y:S01]  /*3f90*/  FMUL.FTZ R61, R45, R61 ;  /* 0x0000003d2d3d7220 */ /* 0x000fe20000410000 */
[----:B------:R-:W-:-:S02]  /*3fa0*/  HADD2.F32 R128, -RZ, R128.H0_H0 ;  /* 0x20000080ff807230 */ /* 0x000fc40000004100 */
[----:B------:R-:W-:Y:S01]  /*3fb0*/  FFMA.FTZ R45, R45, R57, -R124 ;  /* 0x000000392d2d7223 */ /* 0x000fe2000001087c */
[----:B------:R-:W-:Y:S01]  /*3fc0*/  FFMA.FTZ R42, R42, R47, -R123 ;  /* 0x0000002f2a2a7223 */ /* 0x000fe2000001087b */
[----:B------:R-:W-:Y:S01]  /*3fd0*/  FFMA.FTZ R46, R46, R57, R61 ;  /* 0x000000392e2e7223 */ /* 0x000fe2000001003d */
[----:B------:R-:W-:Y:S01]  /*3fe0*/  FFMA.FTZ R43, R43, R47, R122 ;  /* 0x0000002f2b2b7223 */ /* 0x000fe2000001007a */
[--C-:B------:R-:W-:Y:S02]  /*3ff0*/  HADD2.F32 R57, -RZ, R63.reuse.H0_H0 ;  /* 0x2000003fff397230 */ /* 0x100fe40000004100 */
[----:B------:R-:W-:Y:S01]  /*4000*/  HADD2.F32 R63, -RZ, R63.H1_H1 ;  /* 0x3000003fff3f7230 */ /* 0x000fe20000004100 */
[----:B------:R-:W-:Y:S01]  /*4010*/  F2FP.F16.F32.PACK_AB R42, R45, R42 ;  /* 0x0000002a2d2a723e */ /* 0x000fe200000000ff */
[--C-:B------:R-:W-:Y:S02]  /*4020*/  HADD2.F32 R47, -RZ, R59.reuse.H0_H0 ;  /* 0x2000003bff2f7230 */ /* 0x100fe40000004100 */
[----:B------:R-:W-:-:S02]  /*4030*/  HADD2.F32 R59, -RZ, R59.H1_H1 ;  /* 0x3000003bff3b7230 */ /* 0x000fc40000004100 */
[-C--:B------:R-:W-:Y:S01]  /*4040*/  FMUL.FTZ R132, R63, R128.reuse ;  /* 0x000000803f847220 */ /* 0x080fe20000410000 */
[--C-:B------:R-:W-:Y:S02]  /*4050*/  HADD2.F32 R122, -RZ, R126.reuse.H0_H0 ;  /* 0x2000007eff7a7230 */ /* 0x100fe40000004100 */
[----:B------:R-:W-:Y:S02]  /*4060*/  HADD2.F32 R124, -RZ, R125.H0_H0 ;  /* 0x2000007dff7c7230 */ /* 0x000fe40000004100 */
[----:B------:R-:W-:Y:S01]  /*4070*/  FMUL.FTZ R128, R59, R128 ;  /* 0x000000803b807220 */ /* 0x000fe20000410000 */
[----:B------:R-:W-:Y:S02]  /*4080*/  HADD2.F32 R126, -RZ, R126.H1_H1 ;  /* 0x3000007eff7e7230 */ /* 0x000fe40000004100 */
[----:B------:R-:W-:Y:S02]  /*4090*/  HADD2.F32 R61, -RZ, R121.H0_H0 ;  /* 0x20000079ff3d7230 */ /* 0x000fe40000004100 */
[-C--:B------:R-:W-:Y:S01]  /*40a0*/  FFMA.FTZ R128, R63, R124.reuse, R128 ;  /* 0x0000007c3f807223 */ /* 0x080fe20000010080 */
[----:B------:R-:W-:Y:S01]  /*40b0*/  FFMA.FTZ R132, R59, R124, -R132 ;  /* 0x0000007c3b847223 */ /* 0x000fe20000010884 */
[----:B------:R-:W-:Y:S01]  /*40c0*/  FMUL.FTZ R130, R57, R126 ;  /* 0x0000007e39827220 */ /* 0x000fe20000410000 */
[----:B------:R-:W-:-:S02]  /*40d0*/  HADD2.F32 R63, -RZ, R44.H0_H0 ;  /* 0x2000002cff3f7230 */ /* 0x000fc40000004100 */
[C---:B------:R-:W-:Y:S01]  /*40e0*/  FMUL.FTZ R126, R47.reuse, R126 ;  /* 0x0000007e2f7e7220 */ /* 0x040fe20000410000 */
[----:B------:R-:W-:Y:S02]  /*40f0*/  HADD2.F32 R121, -RZ, R121.H1_H1 ;  /* 0x30000079ff797230 */ /* 0x000fe40000004100 */
[-C--:B------:R-:W-:Y:S01]  /*4100*/  FFMA.FTZ R47, R47, R122.reuse, -R130 ;  /* 0x0000007a2f2f7223 */ /* 0x080fe20000010882 */
[----:B------:R-:W-:Y:S02]  /*4110*/  HADD2.F32 R59, -RZ, R60.H0_H0 ;  /* 0x2000003cff3b7230 */ /* 0x000fe40000004100 */
[----:B------:R-:W-:Y:S01]  /*4120*/  FFMA.FTZ R57, R57, R122, R126 ;  /* 0x0000007a39397223 */ /* 0x000fe2000001007e */
[----:B------:R-:W-:Y:S02]  /*4130*/  HADD2.F32 R44, -RZ, R56.H0_H0 ;  /* 0x20000038ff2c7230 */ /* 0x000fe40000004100 */
[----:B------:R-:W-:Y:S02]  /*4140*/  HADD2.F32 R60, -RZ, R60.H1_H1 ;  /* 0x3000003cff3c7230 */ /* 0x000fe40000004100 */
[----:B------:R-:W-:Y:S01]  /*4150*/  FMUL.FTZ R123, R59, R121 ;  /* 0x000000793b7b7220 */ /* 0x000fe20000410000 */
[----:B------:R-:W-:-:S02]  /*4160*/  HADD2.F32 R56, -RZ, R56.H1_H1 ;  /* 0x30000038ff387230 */ /* 0x000fc40000004100 */
[----:B------:R-:W-:Y:S01]  /*4170*/  FMUL.FTZ R122, R44, R121 ;  /* 0x000000792c7a7220 */ /* 0x000fe20000410000 */
[----:B------:R-:W-:Y:S02]  /*4180*/  HADD2.F32 R119, -RZ, R119.H0_H0 ;  /* 0x20000077ff777230 */ /* 0x000fe40000004100 */
[----:B------:R-:W-:Y:S01]  /*4190*/  FMUL.FTZ R121, R60, R63 ;  /* 0x0000003f3c797220 */ /* 0x000fe20000410000 */
[-C--:B------:R-:W-:Y:S01]  /*41a0*/  FFMA.FTZ R123, R44, R61.reuse, -R123 ;  /* 0x0000003d2c7b7223 */ /* 0x080fe2000001087b */
[----:B------:R-:W-:Y:S01]  /*41b0*/  FFMA.FTZ R122, R59, R61, R122 ;  /* 0x0000003d3b7a7223 */ /* 0x000fe2000001007a */
[C---:B------:R-:W-:Y:S01]  /*41c0*/  FMUL.FTZ R63, R56.reuse, R63 ;  /* 0x0000003f383f7220 */ /* 0x040fe20000410000 */
[----:B------:R-:W-:Y:S01]  /*41d0*/  FFMA.FTZ R124, R56, R119, -R121 ;  /* 0x00000077387c7223 */ /* 0x000fe20000010879 */
[----:B------:R-:W-:Y:S01]  /*41e0*/  HADD2.F32 R61, -RZ, R41.H0_H0 ;  /* 0x20000029ff3d7230 */ /* 0x000fe20000004100 */
[----:B------:R-:W-:Y:S01]  /*41f0*/  F2FP.F16.F32.PACK_AB R128, R128, R57 ;  /* 0x000000398080723e */ /* 0x000fe200000000ff */
[----:B------:R-:W-:-:S02]  /*4200*/  HADD2.F32 R44, -RZ, R62.H0_H0 ;  /* 0x2000003eff2c7230 */ /* 0x000fc40000004100 */
[----:B------:R-:W-:Y:S01]  /*4210*/  FFMA.FTZ R63, R60, R119, R63 ;  /* 0x000000773c3f7223 */ /* 0x000fe2000001003f */
[----:B------:R-:W-:Y:S02]  /*4220*/  HADD2.F32 R56, -RZ, R120.H1_H1 ;  /* 0x30000078ff387230 */ /* 0x000fe40000004100 */
[----:B------:R-:W-:Y:S02]  /*4230*/  HADD2.F32 R41, -RZ, R58.H0_H0 ;  /* 0x2000003aff297230 */ /* 0x000fe40000004100 */
[----:B------:R-:W-:Y:S01]  /*4240*/  HADD2.F32 R62, -RZ, R62.H1_H1 ;  /* 0x3000003eff3e7230 */ /* 0x000fe20000004100 */
[----:B------:R-:W-:Y:S01]  /*4250*/  F2FP.F16.F32.PACK_AB R60, R63, R122 ;  /* 0x0000007a3f3c723e */ /* 0x000fe200000000ff */
[----:B------:R-:W-:Y:S02]  /*4260*/  HADD2.F32 R120, -RZ, R120.H0_H0 ;  /* 0x20000078ff787230 */ /* 0x000fe40000004100 */
[----:B------:R-:W-:Y:S02]  /*4270*/  HADD2.F32 R58, -RZ, R58.H1_H1 ;  /* 0x3000003aff3a7230 */ /* 0x000fe40000004100 */
[----:B------:R-:W-:Y:S01]  /*4280*/  FMUL.FTZ R121, R62, R61 ;  /* 0x0000003d3e797220 */ /* 0x000fe20000410000 */
[----:B------:R-:W-:-:S02]  /*4290*/  HADD2.F32 R59, -RZ, R40.H0_H0 ;  /* 0x20000028ff3b7230 */ /* 0x000fc40000004100 */
[-C--:B------:R-:W-:Y:S01]  /*42a0*/  FMUL.FTZ R40, R44, R120.reuse ;  /* 0x000000782c287220 */ /* 0x080fe20000410000 */
[C---:B------:R-:W-:Y:S01]  /*42b0*/  FMUL.FTZ R119, R41.reuse, R120 ;  /* 0x0000007829777220 */ /* 0x040fe20000410000 */
[----:B------:R-:W-:Y:S01]  /*42c0*/  FMUL.FTZ R61, R58, R61 ;  /* 0x0000003d3a3d7220 */ /* 0x000fe20000410000 */
[----:B------:R-:W-:Y:S02]  /*42d0*/  IMAD.MOV.U32 R57, RZ, RZ, R42 ;  /* 0x000000ffff397224 */ /* 0x000fe400078e002a */
        /* <DEDUP_REMOVED lines=10> */
.L_x_10417:
[----:B------:R-:W-:Y:S05]  /*4380*/  BSYNC B2 ;  /* 0x0000000000027941 */ /* 0x000fea0003800000 */
.L_x_10416:
        /* <DEDUP_REMOVED lines=12> */
.L_x_10415:
[----:B------:R-:W-:Y:S05]  /*4450*/  BSYNC B1 ;  /* 0x0000000000017941 */ /* 0x000fea0003800000 */
.L_x_10414:
        /* <DEDUP_REMOVED lines=15> */
[----:B------:R-:W-:-:S05]  /*4550*/  LEA.HI.SX32 R59, R111, R86, 0x1c ;  /* 0x000000566f3b7211 */ /* 0x000fca00078fe2ff */
[----:B------:R-:W-:-:S05]  /*4560*/  IMAD.SHL.U32 R59, R59, 0x8, RZ ;  /* 0x000000083b3b7824 */ /* 0x000fca00078e00ff */
        /* <DEDUP_REMOVED lines=10> */
[----:B------:R-:W-:Y:S02]  /*4610*/  SHF.R.U64 R60, R48, 0x10, R49 ;  /* 0x00000010303c7819 */ /* 0x000fe40000001231 */
[----:B------:R-:W-:Y:S02]  /*4620*/  SHF.R.U32.HI R62, RZ, 0x10, R53 ;  /* 0x00000010ff3e7819 */ /* 0x000fe40000011635 */
[--C-:B------:R-:W-:Y:S01]  /*4630*/  SHF.R.U64 R48, R50, 0x10, R51.reuse ;  /* 0x0000001032307819 */ /* 0x100fe20000001233 */
[----:B--2---:R-:W-:Y:S01]  /*4640*/  IMAD.MOV.U32 R50, RZ, RZ, R44 ;  /* 0x000000ffff327224 */ /* 0x004fe200078e002c */
[----:B------:R-:W-:Y:S01]  /*4650*/  SHF.R.U32.HI R105, RZ, 0x10, R51 ;  /* 0x00000010ff697819 */ /* 0x000fe20000011633 */
[----:B------:R-:W-:Y:S01]  /*4660*/  IMAD.MOV.U32 R51, RZ, RZ, R46 ;  /* 0x000000ffff337224 */ /* 0x000fe200078e002e */
[----:B------:R-:W-:Y:S01]  /*4670*/  SHF.R.U64 R107, R52, 0x10, R53 ;  /* 0x00000010346b7819 */ /* 0x000fe20000001235 */
[----:B-1----:R-:W-:Y:S01]  /*4680*/  IMAD.MOV.U32 R44, RZ, RZ, R43 ;  /* 0x000000ffff2c7224 */ /* 0x002fe200078e002b */
[----:B------:R-:W-:Y:S01]  /*4690*/  SHF.R.U32.HI R61, RZ, 0x10, R49 ;  /* 0x00000010ff3d7819 */ /* 0x000fe20000011631 */
[----:B------:R-:W-:Y:S01]  /*46a0*/  HADD2.F32 R53, -RZ, R118.H1_H1 ;  /* 0x30000076ff357230 */ /* 0x000fe20000004100 */
[--C-:B------:R-:W-:Y:S01]  /*46b0*/  SHF.R.U64 R49, R54, 0x10, R55.reuse ;  /* 0x0000001036317819 */ /* 0x100fe20000001237 */
[----:B------:R-:W-:Y:S01]  /*46c0*/  HADD2.F32 R46, -RZ, R45.H0_H0 ;  /* 0x2000002dff2e7230 */ /* 0x000fe20000004100 */
[----:B------:R-:W-:Y:S01]  /*46d0*/  SHF.R.U32.HI R63, RZ, 0x10, R55 ;  /* 0x00000010ff3f7819 */ /* 0x000fe20000011637 */
[----:B------:R-:W-:-:S02]  /*46e0*/  HADD2.F32 R43, -RZ, R41.H0_H0 ;  /* 0x20000029ff2b7230 */ /* 0x000fc40000004100 */
[----:B------:R-:W-:Y:S02]  /*46f0*/  HADD2.F32 R45, -RZ, R45.H1_H1 ;  /* 0x3000002dff2d7230 */ /* 0x000fe40000004100 */
[-C--:B------:R-:W-:Y:S01]  /*4700*/  FMUL.FTZ R104, R46, R53.reuse ;  /* 0x000000352e687220 */ /* 0x080fe20000410000 */
[----:B------:R-:W-:Y:S02]  /*4710*/  HADD2.F32 R62, -RZ, R62.H0_H0 ;  /* 0x2000003eff3e7230 */ /* 0x000fe40000004100 */
[----:B------:R-:W-:Y:S01]  /*4720*/  FMUL.FTZ R53, R43, R53 ;  /* 0x000000352b357220 */ /* 0x000fe20000410000 */
[----:B------:R-:W-:Y:S02]  /*4730*/  HADD2.F32 R52, -RZ, R116.H1_H1 ;  /* 0x30000074ff347230 */ /* 0x000fe40000004100 */
[----:B------:R-:W-:Y:S02]  /*4740*/  HADD2.F32 R41, -RZ, R41.H1_H1 ;  /* 0x30000029ff297230 */ /* 0x000fe40000004100 */
[----:B------:R-:W-:Y:S01]  /*4750*/  FMUL.FTZ R106, R45, R62 ;  /* 0x0000003e2d6a7220 */ /* 0x000fe20000410000 */
[----:B------:R-:W-:-:S02]  /*4760*/  HADD2.F32 R54, -RZ, R61.H0_H0 ;  /* 0x2000003dff367230 */ /* 0x000fc40000004100 */
[-C--:B------:R-:W-:Y:S01]  /*4770*/  FFMA.FTZ R104, R43, R52.reuse, -R104 ;  /* 0x000000342b687223 */ /* 0x080fe20000010868 */
[----:B------:R-:W-:Y:S01]  /*4780*/  FFMA.FTZ R55, R46, R52, R53 ;  /* 0x000000342e377223 */ /* 0x000fe20000010035 */
[C---:B------:R-:W-:Y:S01]  /*4790*/  FMUL.FTZ R62, R41.reuse, R62 ;  /* 0x0000003e293e7220 */ /* 0x040fe20000410000 */
[----:B------:R-:W-:Y:S02]  /*47a0*/  HADD2.F32 R52, -RZ, R117.H1_H1 ;  /* 0x30000075ff347230 */ /* 0x000fe40000004100 */
[-C--:B------:R-:W-:Y:S01]  /*47b0*/  FFMA.FTZ R61, R41, R54.reuse, -R106 ;  /* 0x00000036293d7223 */ /* 0x080fe2000001086a */
[----:B------:R-:W-:Y:S02]  /*47c0*/  HADD2.F32 R43, -RZ, R47.H0_H0 ;  /* 0x2000002fff2b7230 */ /* 0x000fe40000004100 */
[----:B------:R-:W-:Y:S01]  /*47d0*/  FFMA.FTZ R62, R45, R54, R62 ;  /* 0x000000362d3e7223 */ /* 0x000fe2000001003e */
[----:B------:R-:W-:Y:S02]  /*47e0*/  HADD2.F32 R41, -RZ, R44.H0_H0 ;  /* 0x2000002cff297230 */ /* 0x000fe40000004100 */
[----:B------:R-:W-:-:S02]  /*47f0*/  HADD2.F32 R53, -RZ, R63.H0_H0 ;  /* 0x2000003fff357230 */ /* 0x000fc40000004100 */
[-C--:B------:R-:W-:Y:S01]  /*4800*/  FMUL.FTZ R54, R43, R52.reuse ;  /* 0x000000342b367220 */ /* 0x080fe20000410000 */
[----:B------:R-:W-:Y:S02]  /*4810*/  HADD2.F32 R44, -RZ, R44.H1_H1 ;  /* 0x3000002cff2c7230 */ /* 0x000fe40000004100 */
[----:B------:R-:W-:Y:S01]  /*4820*/  FMUL.FTZ R52, R41, R52 ;  /* 0x0000003429347220 */ /* 0x000fe20000410000 */
[----:B------:R-:W-:Y:S02]  /*4830*/  HADD2.F32 R46, -RZ, R115.H1_H1 ;  /* 0x30000073ff2e7230 */ /* 0x000fe40000004100 */
[----:B------:R-:W-:Y:S02]  /*4840*/  HADD2.F32 R47, -RZ, R47.H1_H1 ;  /* 0x3000002fff2f7230 */ /* 0x000fe40000004100 */
[----:B------:R-:W-:Y:S01]  /*4850*/  FMUL.FTZ R106, R44, R53 ;  /* 0x000000352c6a7220 */ /* 0x000fe20000410000 */
[----:B------:R-:W-:Y:S02]  /*4860*/  HADD2.F32 R45, -RZ, R105.H0_H0 ;  /* 0x20000069ff2d7230 */ /* 0x000fe40000004100 */
[----:B------:R-:W-:Y:S01]  /*4870*/  FFMA.FTZ R52, R43, R46, R52 ;  /* 0x0000002e2b347223 */ /* 0x000fe20000010034 */
[----:B------:R-:W-:-:S02]  /*4880*/  HADD2.F32 R118, -RZ, R118.H0_H0 ;  /* 0x20000076ff767230 */ /* 0x000fc40000004100 */
[C---:B------:R-:W-:Y:S01]  /*4890*/  FMUL.FTZ R63, R47.reuse, R53 ;  /* 0x000000352f3f7220 */ /* 0x040fe20000410000 */
[--C-:B------:R-:W-:Y:S02]  /*48a0*/  HADD2.F32 R43, -RZ, R50.reuse.H0_H0 ;  /* 0x20000032ff2b7230 */ /* 0x100fe40000004100 */
[-C--:B------:R-:W-:Y:S01]  /*48b0*/  FFMA.FTZ R105, R47, R45.reuse, R106 ;  /* 0x0000002d2f697223 */ /* 0x080fe2000001006a */
[----:B------:R-:W-:Y:S02]  /*48c0*/  HADD2.F32 R47, -RZ, R107.H0_H0 ;  /* 0x2000006bff2f7230 */ /* 0x000fe40000004100 */
[----:B------:R-:W-:Y:S01]  /*48d0*/  FFMA.FTZ R54, R41, R46, -R54 ;  /* 0x0000002e29367223 */ /* 0x000fe20000010836 */
[----:B------:R-:W-:Y:S02]  /*48e0*/  HADD2.F32 R50, -RZ, R50.H1_H1 ;  /* 0x30000032ff327230 */ /* 0x000fe40000004100 */
[----:B------:R-:W-:Y:S01]  /*48f0*/  FFMA.FTZ R63, R44, R45, -R63 ;  /* 0x0000002d2c3f7223 */ /* 0x000fe2000001083f */
[----:B------:R-:W-:-:S02]  /*4900*/  HADD2.F32 R116, -RZ, R116.H0_H0 ;  /* 0x20000074ff747230 */ /* 0x000fc40000004100 */
        /* <DEDUP_REMOVED lines=15> */
[--C-:B------:R-:W-:Y:S02]  /*4a00*/  HADD2.F32 R40, -RZ, R42.reuse.H0_H0 ;  /* 0x2000002aff287230 */ /* 0x100fe40000004100 */
[----:B------:R-:W-:Y:S01]  /*4a10*/  FMUL.FTZ R43, R41, R117 ;  /* 0x00000075292b7220 */ /* 0x000fe20000410000 */
[----:B------:R-:W-:Y:S01]  /*4a20*/  HADD2.F32 R51, -RZ, R51.H1_H1 ;  /* 0x30000033ff337230 */ /* 0x000fe20000004100 */
[----:B------:R-:W-:Y:S01]  /*4a30*/  F2FP.F16.F32.PACK_AB R52, R105, R52 ;  /* 0x000000346934723e */ /* 0x000fe200000000ff */
[----:B------:R-:W-:-:S02]  /*4a40*/  HADD2.F32 R42, -RZ, R42.H1_H1 ;  /* 0x3000002aff2a7230 */ /* 0x000fc40000004100 */
        /* <DEDUP_REMOVED lines=10> */
[----:B------:R-:W-:Y:S01]  /*4af0*/  F2FP.F16.F32.PACK_AB R44, R47, R118 ;  /* 0x000000762f2c723e */ /* 0x000fe200000000ff */
[----:B------:R-:W-:Y:S01]  /*4b00*/  IMAD.MOV.U32 R47, RZ, RZ, R52 ;  /* 0x000000ffff2f7224 */ /* 0x000fe200078e0034 */
[----:B------:R-:W-:Y:S01]  /*4b10*/  F2FP.F16.F32.PACK_AB R42, R42, R43 ;  /* 0x0000002b2a2a723e */ /* 0x000fe200000000ff */
[----:B------:R-:W-:Y:S01]  /*4b20*/  IMAD.MOV.U32 R43, RZ, RZ, R54 ;  /* 0x000000ffff2b7224 */ /* 0x000fe200078e0036 */
[----:B------:R-:W-:Y:S02]  /*4b30*/  F2FP.F16.F32.PACK_AB R41, R61, R104 ;  /* 0x000000683d29723e */ /* 0x000fe400000000ff */
[----:B------:R-:W-:Y:S02]  /*4b40*/  F2FP.F16.F32.PACK_AB R45, R62, R55 ;  /* 0x000000373e2d723e */ /* 0x000fe400000000ff */
[----:B------:R-:W-:-:S07]  /*4b50*/  F2FP.F16.F32.PACK_AB R46, R51, R46 ;  /* 0x0000002e332e723e */ /* 0x000fce00000000ff */
.L_x_10419:
[----:B------:R-:W-:Y:S05]  /*4b60*/  BSYNC B1 ;  /* 0x0000000000017941 */ /* 0x000fea0003800000 */
.L_x_10418:
        /* <DEDUP_REMOVED lines=10> */
.L_x_10387:
[----:B------:R-:W-:-:S13]  /*4c10*/  ISETP.NE.AND P3, PT, R203, 0x3, PT ;  /* 0x00000003cb00780c */ /* 0x000fda0003f65270 */
[----:B------:R-:W-:Y:S05]  /*4c20*/  @!P3 BRA `(.L_x_10420) ;  /* 0x000000000004b947 */ /* 0x000fea0003800000 */
[----:B------:R-:W-:Y:S01]  /*4c30*/  BPT.TRAP 0x1 ;  /* 0x000000040000795c */ /* 0x000fe20000300000 */
.L_x_10420:
[----:B------:R-:W-:Y:S01]  /*4c40*/  IMAD R94, R2, 0x8, R18 ;  /* 0x00000008025e7824 */ /* 0x000fe200078e0212 */
[----:B------:R-:W-:Y:S01]  /*4c50*/  SHF.L.U32 R108, R201, 0x1f, RZ ;  /* 0x0000001fc96c7819 */ /* 0x000fe200000006ff */
[----:B------:R-:W-:Y:S01]  /*4c60*/  IMAD R99, R26, -0x60, R29 ;  /* 0xffffffa01a637824 */ /* 0x000fe200078e021d */
[----:B------:R-:W-:Y:S02]  /*4c70*/  BSSY B1, `(.L_x_10421) ;  /* 0x0000004000017945 */ /* 0x000fe40003800000 */
[----:B------:R-:W0:Y:S02]  /*4c80*/  SYNCS.PHASECHK.TRANS64.TRYWAIT P4, [R94+URZ+0x32490], R108 ;  /* 0x0324906c5e0075a7 */ /* 0x000e24000808017f */
[----:B------:R-:W-:Y:S01]  /*4c90*/  VIMNMX R99, R99, 0x60, PT ;  /* 0x0000006063637848 */ /* 0x000fe20003fe0100 */
[----:B0-----:R-:W-:Y:S06]  /*4ca0*/  @!P4 BRA `(.L_x_10422) ;  /* 0x0000013c00bcc947 */ /* 0x001fec0003800000 */
.L_x_10681:
[----:B------:R-:W-:Y:S05]  /*4cb0*/  BSYNC B1 ;  /* 0x0000000000017941 */ /* 0x000fea0003800000 */
.L_x_10421:
        /* <DEDUP_REMOVED lines=8> */
.L_x_10424:
[----:B------:R-:W-:Y:S05]  /*4d40*/  BSYNC B1 ;  /* 0x0000000000017941 */ /* 0x000fea0003800000 */
.L_x_10423:
[----:B------:R-:W-:Y:S05]  /*4d50*/  @P4 BRA `(.L_x_10404) ;  /* 0x0000000000104947 */ /* 0x000fea0003800000 */
[----:B-1----:R-:W1:Y:S04]  /*4d60*/  @!P1 LDS.128 R40, [R106+0x2000] ;  /* 0x002000006a289984 */ /* 0x002e680000000c00 */
[----:B------:R-:W2:Y:S04]  /*4d70*/  @!P2 LDS.128 R44, [R104+0x2000] ;  /* 0x00200000682ca984 */ /* 0x000ea80000000c00 */
[----:B-1----:R3:W-:Y:S04]  /*4d80*/  @!P1 STG.E.128 desc[UR60][R48.64], R40 ;  /* 0x0000002830009986 */ /* 0x0027e8000c101d3c */
[----:B--2---:R3:W-:Y:S02]  /*4d90*/  @!P2 STG.E.128 desc[UR60][R48.64+0x40], R44 ;  /* 0x0000402c3000a986 */ /* 0x0047e4000c101d3c */
.L_x_10404:
[----:B------:R-:W-:Y:S05]  /*4da0*/  BSYNC B0 ;  /* 0x0000000000007941 */ /* 0x000fea0003800000 */
.L_x_10386:
        /* <DEDUP_REMOVED lines=17> */
.L_x_10426:
[----:B------:R-:W-:Y:S05]  /*4ec0*/  BSYNC B0 ;  /* 0x0000000000007941 */ /* 0x000fea0003800000 */
.L_x_10425:
[----:B------:R-:W2:Y:S01]  /*4ed0*/  SYNCS.PHASECHK.TRANS64.TRYWAIT P3, [R94+URZ+0x324b0], R108 ;  /* 0x0324b06c5e0075a7 */ /* 0x000ea2000806017f */
[----:B------:R-:W-:Y:S01]  /*4ee0*/  ULDC.64 UR56, c[0x0][0x328] ;  /* 0x0000ca0000387ab9 */ /* 0x000fe20000000a00 */
[----:B------:R-:W-:Y:S01]  /*4ef0*/  ULDC.64 UR58, c[0x0][0x318] ;  /* 0x0000c600003a7ab9 */ /* 0x000fe20000000a00 */
[----:B------:R-:W-:Y:S01]  /*4f00*/  BSSY B0, `(.L_x_10427) ;  /* 0x0000003000007945 */ /* 0x000fe20003800000 */
[----:B-1----:R-:W-:-:S03]  /*4f10*/  IMAD R40, R2, 0x6000, R77 ;  /* 0x0000600002287824 */ /* 0x002fc600078e024d */
[----:B--2---:R-:W-:Y:S05]  /*4f20*/  @!P3 BRA `(.L_x_10428) ;  /* 0x0000013c0030b947 */ /* 0x004fea0003800000 */
.L_x_10682:
[----:B------:R-:W-:Y:S05]  /*4f30*/  BSYNC B0 ;  /* 0x0000000000007941 */ /* 0x000fea0003800000 */
.L_x_10427:
[----:B------:R-:W-:Y:S01]  /*4f40*/  ISETP.GE.AND P3, PT, R19, R99, PT ;  /* 0x000000631300720c */ /* 0x000fe20003f66270 */
[----:B------:R-:W-:Y:S01]  /*4f50*/  IMAD.IADD R41, R75, 0x1, R40 ;  /* 0x000000014b297824 */ /* 0x000fe200078e0228 */
[----:B------:R-:W-:Y:S01]  /*4f60*/  BSSY B0, `(.L_x_10429) ;  /* 0x0000026000007945 */ /* 0x000fe20003800000 */
[----:B------:R-:W-:Y:S02]  /*4f70*/  IMAD R48, R40, 0x2, R24 ;  /* 0x0000000228307824 */ /* 0x000fe400078e0218 */
[----:B------:R-:W-:-:S04]  /*4f80*/  IMAD.WIDE R44, R26, 0x60, R70 ;  /* 0x000000601a2c7825 */ /* 0x000fc800078e0246 */
[----:B------:R-:W-:-:S04]  /*4f90*/  IMAD R49, R41, 0x2, R24 ;  /* 0x0000000229317824 */ /* 0x000fc800078e0218 */
[----:B------:R-:W-:Y:S05]  /*4fa0*/  @P3 BRA `(.L_x_10430) ;  /* 0x0000000000843947 */ /* 0x000fea0003800000 */
[----:B------:R-:W-:Y:S01]  /*4fb0*/  IMAD R43, R45, UR56, RZ ;  /* 0x000000382d2b7c24 */ /* 0x000fe2000f8e02ff */
[----:B------:R-:W-:Y:S01]  /*4fc0*/  ULDC UR4, c[0x0][0x320] ;  /* 0x0000c80000047ab9 */ /* 0x000fe20000000800 */
[----:B------:R-:W-:Y:S02]  /*4fd0*/  IMAD.MOV.U32 R40, RZ, RZ, R20 ;  /* 0x000000ffff287224 */ /* 0x000fe400078e0014 */
        /* <DEDUP_REMOVED lines=30> */
.L_x_10430:
[----:B------:R-:W-:Y:S05]  /*51c0*/  BSYNC B0 ;  /* 0x0000000000007941 */ /* 0x000fea0003800000 */
.L_x_10429:
[----:B------:R-:W-:Y:S01]  /*51d0*/  ISETP.GE.AND P3, PT, R221, R99, PT ;  /* 0x00000063dd00720c */ /* 0x000fe20003f66270 */
[----:B------:R-:W-:-:S12]  /*51e0*/  BSSY B0, `(.L_x_10431) ;  /* 0x0000025000007945 */ /* 0x000fd80003800000 */
[----:B------:R-:W-:Y:S05]  /*51f0*/  @P3 BRA `(.L_x_10432) ;  /* 0x00000000008c3947 */ /* 0x000fea0003800000 */
[----:B--2---:R-:W-:Y:S01]  /*5200*/  IADD3 R43, P3, R44, 0x40, RZ ;  /* 0x000000402c2b7810 */ /* 0x004fe20007f7e0ff */
[----:B------:R-:W-:Y:S01]  /*5210*/  IMAD.MOV.U32 R40, RZ, RZ, R20 ;  /* 0x000000ffff287224 */ /* 0x000fe200078e0014 */
[----:B------:R-:W-:Y:S01]  /*5220*/  ULDC UR4, c[0x0][0x320] ;  /* 0x0000c80000047ab9 */ /* 0x000fe20000000800 */
        /* <DEDUP_REMOVED lines=32> */
.L_x_10432:
[----:B------:R-:W-:Y:S05]  /*5430*/  BSYNC B0 ;  /* 0x0000000000007941 */ /* 0x000fea0003800000 */
.L_x_10431:
        /* <DEDUP_REMOVED lines=8> */
[----:B01----:R-:W-:Y:S01]  /*54c0*/  @!P4 VIADD R94, R94, 0x324c0 ;  /* 0x000324c05e5ec836 */ /* 0x003fe20000000000 */
[----:B------:R-:W-:-:S04]  /*54d0*/  IADD3 R2, R2, 0x1, RZ ;  /* 0x0000000102027810 */ /* 0x000fc80007ffe0ff */
        /* <DEDUP_REMOVED lines=12> */
.L_x_10381:
[----:B------:R-:W-:Y:S02]  /*55a0*/  ISETP.GE.AND P2, PT, R198, 0x1, PT ;  /* 0x00000001c600780c */ /* 0x000fe40003f46270 */
[----:B------:R-:W-:Y:S02]  /*55b0*/  CS2R R6, SRZ ;  /* 0x0000000000067805 */ /* 0x000fe4000001ff00 */
[----:B------:R-:W-:Y:S02]  /*55c0*/  PLOP3.LUT P1, PT, PT, PT, PT, 0x80, 0x0 ;  /* 0x000000000000781c */ /* 0x000fe40003f2f070 */
[----:B------:R-:W-:Y:S01]  /*55d0*/  CS2R R4, SRZ ;  /* 0x0000000000047805 */ /* 0x000fe2000001ff00 */
[----:B------:R-:W-:Y:S01]  /*55e0*/  IMAD.MOV.U32 R150, RZ, RZ, RZ ;  /* 0x000000ffff967224 */ /* 0x000fe200078e00ff */
        /* <DEDUP_REMOVED lines=63> */
[----:B------:R-:W-:Y:S02]  /*59e0*/  IMAD.MOV.U32 R27, RZ, RZ, RZ ;  /* 0x000000ffff1b7224 */ /* 0x000fe400078e00ff */
[----:B------:R-:W-:Y:S01]  /*59f0*/  IMAD.MOV.U32 R9, RZ, RZ, RZ ;  /* 0x000000ffff097224 */ /* 0x000fe200078e00ff */
[----:B------:R-:W-:Y:S06]  /*5a00*/  @P0 BRA `(.L_x_10434) ;  /* 0x00000000000c0947 */ /* 0x000fec0003800000 */
[----:B------:R-:W0:Y:S01]  /*5a10*/  FENCE.VIEW.ASYNC.G ;  /* 0x00000000000073c6 */ /* 0x000e220000000100 */
[----:B------:R-:W-:Y:S05]  /*5a20*/  WARPSYNC.ALL ;  /* 0x0000000000007948 */ /* 0x000fea0003800000 */
[----:B0-----:R-:W-:Y:S06]  /*5a30*/  BAR.ARV 0xc, 0x180 ;  /* 0x0306000000007b1d */ /* 0x001fec0000002000 */
.L_x_10434:
[----:B------:R-:W-:Y:S01]  /*5a40*/  CS2R R24, SRZ ;  /* 0x0000000000187805 */ /* 0x000fe2000001ff00 */
[----:B------:R-:W-:Y:S06]  /*5a50*/  @!P2 BRA `(.L_x_10435) ;  /* 0x0000007c00dca947 */ /* 0x000fec0003800000 */
[----:B------:R-:W-:-:S03]  /*5a60*/  UMOV UR4, 0xffffffff ;  /* 0xffffffff00047882 */ /* 0x000fc60000000000 */
[----:B------:R-:W-:Y:S05]  /*5a70*/  BRA.DIV UR4, `(.L_x_10436) ;  /* 0x0000013204707947 */ /* 0x000fea000b800000 */
[----:B------:R0:W1:Y:S02]  /*5a80*/  SHFL.IDX PT, R14, R234, RZ, 0x1f ;  /* 0x00001fffea0e7589 */ /* 0x00006400000e0000 */
.L_x_10685:
[----:B------:R-:W-:Y:S01]  /*5a90*/  VIADD R24, R18, 0x18400 ;  /* 0x0001840012187836 */ /* 0x000fe20000000000 */
[----:B-1----:R-:W-:Y:S01]  /*5aa0*/  LEA.HI R0, R14, R14, RZ, 0x1 ;  /* 0x0000000e0e007211 */ /* 0x002fe200078f08ff */
[----:B------:R-:W-:Y:S03]  /*5ab0*/  BSSY B6, `(.L_x_10437) ;  /* 0x0000015000067945 */ /* 0x000fe60003800000 */
[----:B------:R-:W-:Y:S02]  /*5ac0*/  LOP3.LUT P0, RZ, R24, 0x1bf, RZ, 0xc0, !PT ;  /* 0x000001bf18ff7812 */ /* 0x000fe4000780c0ff */
[----:B------:R-:W-:-:S05]  /*5ad0*/  LOP3.LUT R29, R0, 0xffffe, RZ, 0xc0, !PT ;  /* 0x000ffffe001d7812 */ /* 0x000fca00078ec0ff */
[----:B------:R-:W-:-:S06]  /*5ae0*/  IMAD.IADD R29, R14, 0x1, -R29 ;  /* 0x000000010e1d7824 */ /* 0x000fcc00078e0a1d */
        /* <DEDUP_REMOVED lines=17> */
.L_x_10438:
[----:B------:R-:W-:Y:S05]  /*5c00*/  BSYNC B6 ;  /* 0x0000000000067941 */ /* 0x000fea0003800000 */
.L_x_10437:
        /* <DEDUP_REMOVED lines=12> */
.L_x_10442:
[----:B--2---:R2:W3:Y:S02]  /*5cd0*/  SYNCS.PHASECHK.TRANS64.TRYWAIT P0, [R18+URZ+0x32400], R3 ;  /* 0x03240003120075a7 */ /* 0x0044e4000800017f */
[----:B---3--:R-:W-:Y:S05]  /*5ce0*/  @!P0 NANOSLEEP.SYNCS 0x989680 ;  /* 0x009896800000895d */ /* 0x008fea0003900000 */
[----:B------:R-:W3:Y:S02]  /*5cf0*/  @!P0 SYNCS.PHASECHK.TRANS64 P0, [R18+URZ+0x32400], R3 ;  /* 0x03240003120085a7 */ /* 0x000ee4000800007f */
[----:B---3--:R-:W-:Y:S05]  /*5d00*/  @!P0 BRA `(.L_x_10442) ;  /* 0xfffffffc00f08947 */ /* 0x008fea000383ffff */
.L_x_10441:
[----:B------:R-:W-:Y:S05]  /*5d10*/  BSYNC B0 ;  /* 0x0000000000007941 */ /* 0x000fea0003800000 */
.L_x_10440:
[----:B------:R-:W-:Y:S05]  /*5d20*/  BRA `(.L_x_10443) ;  /* 0x00000020007c7947 */ /* 0x000fea0003800000 */
.L_x_10439:
        /* <DEDUP_REMOVED lines=36> */
.L_x_10445:
[----:B------:R-:W-:Y:S05]  /*5f70*/  BSYNC B6 ;  /* 0x0000000000067941 */ /* 0x000fea0003800000 */
.L_x_10444:
        /* <DEDUP_REMOVED lines=11> */
.L_x_10691:
        /* <DEDUP_REMOVED lines=30> */
[----:B------:R-:W-:Y:S02]  /*6210*/  CS2R R6, SRZ ;  /* 0x0000000000067805 */ /* 0x000fe4000001ff00 */
[----:B------:R-:W-:Y:S01]  /*6220*/  @!P3 IADD3.X R31, R4, R231, RZ, P1, !PT ;  /* 0x000000e7041fb210 */ /* 0x000fe20000ffe4ff */
[----:B------:R-:W-:Y:S01]  /*6230*/  @!P2 IMAD.WIDE R14, R22, 0x2, R14 ;  /* 0x00000002160ea825 */ /* 0x000fe200078e020e */
[----:B------:R0:W5:Y:S03]  /*6240*/  @!P2 LD.E.64 R10, desc[UR60][R24.64] ;  /* 0x0000003c180aa980 */ /* 0x000166000c101b00 */
[----:B------:R-:W-:Y:S01]  /*6250*/  @!P3 IMAD.X R27, R0, 0x1, R231, P0 ;  /* 0x00000001001bb824 */ /* 0x000fe200000e06e7 */
[----:B------:R0:W5:Y:S04]  /*6260*/  @!P2 LD.E.64 R6, desc[UR60][R14.64] ;  /* 0x0000003c0e06a980 */ /* 0x000168000c101b00 */
[----:B------:R0:W5:Y:S04]  /*6270*/  @!P3 LD.E.64 R20, desc[UR60][R26.64] ;  /* 0x0000003c1a14b980 */ /* 0x000168000c101b00 */
[----:B------:R0:W5:Y:S02]  /*6280*/  @!P3 LD.E.64 R8, desc[UR60][R30.64] ;  /* 0x0000003c1e08b980 */ /* 0x000164000c101b00 */
.L_x_10450:
[----:B------:R-:W-:Y:S05]  /*6290*/  BSYNC B1 ;  /* 0x0000000000017941 */ /* 0x000fea0003800000 */
.L_x_10449:
[----:B------:R-:W-:Y:S01]  /*62a0*/  SHF.L.U32 R13, R12, 0x1f, RZ ;  /* 0x0000001f0c0d7819 */ /* 0x000fe200000006ff */
[----:B---3--:R-:W-:Y:S01]  /*62b0*/  IMAD R3, R211, 0x200, R28 ;  /* 0x00000200d3037824 */ /* 0x008fe200078e021c */
[----:B------:R-:W-:Y:S01]  /*62c0*/  LOP3.LUT P1, RZ, R227, 0x4, RZ, 0xc0, !PT ;  /* 0x00000004e3ff7812 */ /* 0x000fe2000782c0ff */
[----:B-----5:R-:W-:Y:S01]  /*62d0*/  IMAD.MOV.U32 R32, RZ, RZ, R10 ;  /* 0x000000ffff207224 */ /* 0x020fe200078e000a */
[----:B------:R-:W3:Y:S01]  /*62e0*/  SYNCS.PHASECHK.TRANS64.TRYWAIT P0, [R18+URZ+0x32400], R13 ;  /* 0x0324000d120075a7 */ /* 0x000ee2000800017f */
[----:B------:R-:W-:Y:S01]  /*62f0*/  IMAD R3, R3, 0x2, R18 ;  /* 0x0000000203037824 */ /* 0x000fe200078e0212 */
[--C-:B------:R-:W-:Y:S01]  /*6300*/  SHF.R.U64 R34, R10, 0x10, R11.reuse ;  /* 0x000000100a227819 */ /* 0x100fe2000000120b */
[--C-:B0-----:R-:W-:Y:S01]  /*6310*/  IMAD.MOV.U32 R14, RZ, RZ, R11.reuse ;  /* 0x000000ffff0e7224 */ /* 0x101fe200078e000b */
        /* <DEDUP_REMOVED lines=26> */
[----:B---3--:R-:W-:Y:S06]  /*64c0*/  @!P0 BRA `(.L_x_10452) ;  /* 0x0000012800748947 */ /* 0x008fec0003800000 */
.L_x_10692:
[----:B------:R-:W-:Y:S05]  /*64d0*/  BSYNC B1 ;  /* 0x0000000000017941 */ /* 0x000fea0003800000 */
.L_x_10451:
        /* <DEDUP_REMOVED lines=46> */
.L_x_10456:
[----:B------:R-:W-:Y:S05]  /*67c0*/  BSYNC B2 ;  /* 0x0000000000027941 */ /* 0x000fea0003800000 */
.L_x_10455:
        /* <DEDUP_REMOVED lines=39> */
.L_x_10454:
[----:B------:R-:W-:Y:S05]  /*6a40*/  BSYNC B1 ;  /* 0x0000000000017941 */ /* 0x000fea0003800000 */
.L_x_10453:
        /* <DEDUP_REMOVED lines=9> */
[--C-:B------:R-:W-:Y:S02]  /*6ae0*/  HADD2.F32 R24, -RZ, R27.reuse.H0_H0 ;  /* 0x2000001bff187230 */ /* 0x100fe40000004100 */
        /* <DEDUP_REMOVED lines=35> */
.L_x_10459:
[----:B------:R-:W-:Y:S05]  /*6d20*/  BSYNC B1 ;  /* 0x0000000000017941 */ /* 0x000fea0003800000 */
.L_x_10458:
        /* <DEDUP_REMOVED lines=40> */
.L_x_10447:
[----:B------:R-:W-:-:S03]  /*6fb0*/  UMOV UR4, 0xffffffff ;  /* 0xffffffff00047882 */ /* 0x000fc60000000000 */
[----:B------:R-:W-:Y:S05]  /*6fc0*/  BRA.DIV UR4, `(.L_x_10460) ;  /* 0x0000011e04c87947 */ /* 0x000fea000b800000 */
[----:B------:R1:W2:Y:S04]  /*6fd0*/  SHFL.IDX PT, R0, R25, RZ, 0x1c1f ;  /* 0x001c1fff19007589 */ /* 0x0002a800000e0000 */
[----:B------:R1:W3:Y:S04]  /*6fe0*/  SHFL.IDX PT, R3, R24, RZ, 0x1c1f ;  /* 0x001c1fff18037589 */ /* 0x0002e800000e0000 */
[----:B------:R1:W4:Y:S04]  /*6ff0*/  SHFL.IDX PT, R20, R27, RZ, 0x1c1f ;  /* 0x001c1fff1b147589 */ /* 0x00032800000e0000 */
[----:B------:R1:W0:Y:S02]  /*7000*/  SHFL.IDX PT, R14, R26, RZ, 0x1c1f ;  /* 0x001c1fff1a0e7589 */ /* 0x00022400000e0000 */
.L_x_10698:
[----:B------:R-:W-:Y:S01]  /*7010*/  ULDC UR4, c[0x0][0x448] ;  /* 0x0001120000047ab9 */ /* 0x000fe20000000800 */
[----:B------:R-:W-:Y:S01]  /*7020*/  LEA.HI R6, R222, R222, RZ, 0x1 ;  /* 0x000000dede067211 */ /* 0x000fe200078f08ff */
[----:B------:R-:W-:Y:S01]  /*7030*/  IMAD R4, R97, UR4, RZ ;  /* 0x0000000461047c24 */ /* 0x000fe2000f8e02ff */
[----:B------:R-:W-:Y:S01]  /*7040*/  BSSY B1, `(.L_x_10461) ;  /* 0x0000017000017945 */ /* 0x000fe20003800000 */
[----:B------:R-:W-:Y:S02]  /*7050*/  CS2R R8, SRZ ;  /* 0x0000000000087805 */ /* 0x000fe4000001ff00 */
[----:B------:R-:W-:Y:S01]  /*7060*/  LOP3.LUT R7, R6, 0xfffffffe, RZ, 0xc0, !PT ;  /* 0xfffffffe06077812 */ /* 0x000fe200078ec0ff */
[----:B------:R-:W-:Y:S01]  /*7070*/  IMAD R13, R33, -0x80, R4 ;  /* 0xffffff80210d7824 */ /* 0x000fe200078e0204 */
[----:B------:R-:W-:Y:S02]  /*7080*/  ISETP.GE.AND P0, PT, R5, R4, PT ;  /* 0x000000040500720c */ /* 0x000fe40003f06270 */
[----:B------:R-:W-:-:S02]  /*7090*/  CS2R R4, SRZ ;  /* 0x0000000000047805 */ /* 0x000fc4000001ff00 */
[----:B------:R-:W-:Y:S01]  /*70a0*/  CS2R R10, SRZ ;  /* 0x00000000000a7805 */ /* 0x000fe2000001ff00 */
[----:B------:R-:W-:Y:S01]  /*70b0*/  IMAD.IADD R12, R222, 0x1, -R7 ;  /* 0x00000001de0c7824 */ /* 0x000fe200078e0a07 */
[----:B------:R-:W-:-:S04]  /*70c0*/  CS2R R6, SRZ ;  /* 0x0000000000067805 */ /* 0x000fc8000001ff00 */
[----:B------:R-:W-:-:S03]  /*70d0*/  SHF.L.U32 R21, R12, 0x1f, RZ ;  /* 0x0000001f0c157819 */ /* 0x000fc600000006ff */
[----:B------:R-:W-:Y:S05]  /*70e0*/  @P0 BRA `(.L_x_10462) ;  /* 0x0000000000300947 */ /* 0x000fea0003800000 */
[----:B------:R-:W-:Y:S01]  /*70f0*/  ULDC UR4, c[0x0][0x3f4] ;  /* 0x0000fd0000047ab9 */ /* 0x000fe20000000800 */
[C---:B------:R-:W-:Y:S01]  /*7100*/  IMAD.SHL.U32 R15, R16.reuse, 0x2, RZ ;  /* 0x00000002100f7824 */ /* 0x040fe200078e00ff */
[C---:B------:R-:W-:Y:S02]  /*7110*/  ISETP.GE.AND P2, PT, R16.reuse, UR4, PT ;  /* 0x0000000410007c0c */ /* 0x040fe4000bf46270 */
[----:B------:R-:W-:Y:S02]  /*7120*/  SHF.L.U64.HI R5, R16, 0x1, R17 ;  /* 0x0000000110057819 */ /* 0x000fe40000010211 */
[-C--:B-1-3--:R-:W-:Y:S02]  /*7130*/  IADD3 R24, P0, R3, R15.reuse, RZ ;  /* 0x0000000f03187210 */ /* 0x08afe40007f1e0ff */
[----:B0-----:R-:W-:-:S03]  /*7140*/  IADD3 R14, P1, R14, R15, RZ ;  /* 0x0000000f0e0e7210 */ /* 0x001fc60007f3e0ff */
[--C-:B--2---:R-:W-:Y:S02]  /*7150*/  IMAD.X R25, R0, 0x1, R5.reuse, P0 ;  /* 0x0000000100197824 */ /* 0x104fe400000e0605 */
[----:B----4-:R-:W-:Y:S01]  /*7160*/  IMAD.X R15, R20, 0x1, R5, P1 ;  /* 0x00000001140f7824 */ /* 0x010fe200008e0605 */
[----:B------:R-:W-:Y:S01]  /*7170*/  CS2R R4, SRZ ;  /* 0x0000000000047805 */ /* 0x000fe2000001ff00 */
[----:B------:R-:W-:Y:S06]  /*7180*/  @P2 BRA `(.L_x_10462) ;  /* 0x0000000000082947 */ /* 0x000fec0003800000 */
[----:B------:R0:W5:Y:S04]  /*7190*/  LD.E.128 R4, desc[UR60][R24.64] ;  /* 0x0000003c18047980 */ /* 0x000168000c101d00 */
[----:B------:R0:W5:Y:S02]  /*71a0*/  LD.E.128 R8, desc[UR60][R14.64] ;  /* 0x0000003c0e087980 */ /* 0x000164000c101d00 */
.L_x_10462:
[----:B------:R-:W-:Y:S05]  /*71b0*/  BSYNC B1 ;  /* 0x0000000000017941 */ /* 0x000fea0003800000 */
.L_x_10461:
[----:B------:R-:W1:Y:S01]  /*71c0*/  SYNCS.PHASECHK.TRANS64.TRYWAIT P1, [R18+URZ+0x32400], R21 ;  /* 0x03240015120075a7 */ /* 0x000e62000802017f */
[----:B-----5:R-:W-:Y:S01]  /*71d0*/  IMAD.MOV.U32 R38, RZ, RZ, R4 ;  /* 0x000000ffff267224 */ /* 0x020fe200078e0004 */
[--C-:B------:R-:W-:Y:S01]  /*71e0*/  SHF.R.U64 R43, R4, 0x10, R5.reuse ;  /* 0x00000010042b7819 */ /* 0x100fe20000001205 */
[--C-:B--2---:R-:W-:Y:S01]  /*71f0*/  IMAD.MOV.U32 R0, RZ, RZ, R5.reuse ;  /* 0x000000ffff007224 */ /* 0x104fe200078e0005 */
[----:B0-----:R-:W-:Y:S01]  /*7200*/  SHF.R.U32.HI R14, RZ, 0x10, R5 ;  /* 0x00000010ff0e7819 */ /* 0x001fe20000011605 */
[----:B------:R-:W-:Y:S01]  /*7210*/  IMAD.MOV.U32 R40, RZ, RZ, R6 ;  /* 0x000000ffff287224 */ /* 0x000fe200078e0006 */
[--C-:B------:R-:W-:Y:S01]  /*7220*/  SHF.R.U64 R44, R6, 0x10, R7.reuse ;  /* 0x00000010062c7819 */ /* 0x100fe20000001207 */
[----:B------:R-:W-:Y:S01]  /*7230*/  IMAD.MOV.U32 R41, RZ, RZ, R8 ;  /* 0x000000ffff297224 */ /* 0x000fe200078e0008 */
[----:B------:R-:W-:Y:S01]  /*7240*/  PRMT R38, R38, 0x5410, R0 ;  /* 0x0000541026267816 */ /* 0x000fe20000000000 */
[----:B------:R-:W-:Y:S01]  /*7250*/  IMAD.MOV.U32 R4, RZ, RZ, R7 ;  /* 0x000000ffff047224 */ /* 0x000fe200078e0007 */
[--C-:B------:R-:W-:Y:S01]  /*7260*/  SHF.R.U64 R45, R8, 0x10, R9.reuse ;  /* 0x00000010082d7819 */ /* 0x100fe20000001209 */
[--C-:B------:R-:W-:Y:S01]  /*7270*/  IMAD.MOV.U32 R5, RZ, RZ, R9.reuse ;  /* 0x000000ffff057224 */ /* 0x100fe200078e0009 */
[----:B------:R-:W-:Y:S01]  /*7280*/  VIMNMX R0, R13, 0x80, PT ;  /* 0x000000800d007848 */ /* 0x000fe20003fe0100 */
[----:B------:R-:W-:Y:S01]  /*7290*/  IMAD.MOV.U32 R42, RZ, RZ, R10 ;  /* 0x000000ffff2a7224 */ /* 0x000fe200078e000a */
[----:B------:R-:W-:Y:S01]  /*72a0*/  SHF.R.U32.HI R8, RZ, 0x10, R9 ;  /* 0x00000010ff087819 */ /* 0x000fe20000011609 */
[----:B------:R-:W-:Y:S01]  /*72b0*/  IMAD.MOV.U32 R6, RZ, RZ, R11 ;  /* 0x000000ffff067224 */ /* 0x000fe200078e000b */
[----:B---3--:R-:W0:Y:S01]  /*72c0*/  LDC R3, c[0x0][0x3f4] ;  /* 0x0000fd00ff037b82 */ /* 0x008e220000000800 */
[----:B------:R-:W-:Y:S01]  /*72d0*/  SHF.R.U32.HI R7, RZ, 0x10, R7 ;  /* 0x00000010ff077819 */ /* 0x000fe20000011607 */
        /* <DEDUP_REMOVED lines=15> */
.L_x_10699:
[----:B------:R-:W-:Y:S05]  /*73d0*/  BSYNC B1 ;  /* 0x0000000000017941 */ /* 0x000fea0003800000 */
.L_x_10463:
        /* <DEDUP_REMOVED lines=17> */
[----:B------:R-:W4:Y:S01]  /*74f0*/  LDS.128 R8, [R36+0x18400] ;  /* 0x0184000024087984 */ /* 0x000f220000000c00 */
[--C-:B-1----:R-:W-:Y:S02]  /*7500*/  HADD2.F32 R0, -RZ, R4.reuse.H0_H0 ;  /* 0x20000004ff007230 */ /* 0x102fe40000004100 */
[----:B------:R-:W-:Y:S02]  /*7510*/  HADD2.F32 R13, -RZ, R5.H0_H0 ;  /* 0x20000005ff0d7230 */ /* 0x000fe40000004100 */
[----:B------:R-:W-:Y:S02]  /*7520*/  HADD2.F32 R4, -RZ, R4.H1_H1 ;  /* 0x30000004ff047230 */ /* 0x000fe40000004100 */
[--C-:B----4-:R-:W-:Y:S02]  /*7530*/  HADD2.F32 R20, -RZ, R8.reuse.H0_H0 ;  /* 0x20000008ff147230 */ /* 0x110fe40000004100 */
[----:B0-----:R-:W-:Y:S02]  /*7540*/  HADD2.F32 R21, -RZ, R9.H0_H0 ;  /* 0x20000009ff157230 */ /* 0x001fe40000004100 */
[----:B------:R-:W-:-:S02]  /*7550*/  HADD2.F32 R8, -RZ, R8.H1_H1 ;  /* 0x30000008ff087230 */ /* 0x000fc40000004100 */
[C---:B------:R-:W-:Y:S01]  /*7560*/  FMUL.FTZ R35, R20.reuse, R31 ;  /* 0x0000001f14237220 */ /* 0x040fe20000410000 */
[-C--:B------:R-:W-:Y:S01]  /*7570*/  FMUL.FTZ R37, R20, R27.reuse ;  /* 0x0000001b14257220 */ /* 0x080fe20000410000 */
[----:B------:R-:W-:Y:S02]  /*7580*/  HADD2.F32 R20, -RZ, R41.H1_H1 ;  /* 0x30000029ff147230 */ /* 0x000fe40000004100 */
[C---:B------:R-:W-:Y:S01]  /*7590*/  FFMA.FTZ R35, R0.reuse, R27, -R35 ;  /* 0x0000001b00237223 */ /* 0x040fe20000010823 */
[----:B------:R-:W-:Y:S01]  /*75a0*/  FFMA.FTZ R37, R0, R31, R37 ;  /* 0x0000001f00257223 */ /* 0x000fe20000010025 */
[----:B------:R-:W-:Y:S02]  /*75b0*/  HADD2.F32 R0, -RZ, R38.H1_H1 ;  /* 0x30000026ff007230 */ /* 0x000fe40000004100 */
[----:B------:R-:W-:Y:S01]  /*75c0*/  FMUL.FTZ R30, R21, R20 ;  /* 0x00000014151e7220 */ /* 0x000fe20000410000 */
[----:B------:R-:W-:Y:S02]  /*75d0*/  HADD2.F32 R27, -RZ, R43.H0_H0 ;  /* 0x2000002bff1b7230 */ /* 0x000fe40000004100 */
[----:B------:R-:W-:Y:S01]  /*75e0*/  FMUL.FTZ R39, R8, R33 ;  /* 0x0000002108277220 */ /* 0x000fe20000410000 */
[----:B------:R-:W-:-:S02]  /*75f0*/  HADD2.F32 R9, -RZ, R9.H1_H1 ;  /* 0x30000009ff097230 */ /* 0x000fc40000004100 */
[-C--:B------:R-:W-:Y:S01]  /*7600*/  FMUL.FTZ R21, R21, R0.reuse ;  /* 0x0000000015157220 */ /* 0x080fe20000410000 */
[C---:B------:R-:W-:Y:S01]  /*7610*/  FFMA.FTZ R30, R13.reuse, R0, -R30 ;  /* 0x000000000d1e7223 */ /* 0x040fe2000001081e */
[-C--:B------:R-:W-:Y:S01]  /*7620*/  FMUL.FTZ R31, R8, R27.reuse ;  /* 0x0000001b081f7220 */ /* 0x080fe20000410000 */
[----:B------:R-:W-:Y:S02]  /*7630*/  HADD2.F32 R8, -RZ, R45.H1_H1 ;  /* 0x3000002dff087230 */ /* 0x000fe40000004100 */
[----:B------:R-:W-:Y:S01]  /*7640*/  FFMA.FTZ R20, R13, R20, R21 ;  /* 0x000000140d147223 */ /* 0x000fe20000010015 */
[----:B------:R-:W-:Y:S02]  /*7650*/  HADD2.F32 R0, -RZ, R43.H1_H1 ;  /* 0x3000002bff007230 */ /* 0x000fe40000004100 */
[C---:B------:R-:W-:Y:S01]  /*7660*/  FFMA.FTZ R26, R4.reuse, R27, -R39 ;  /* 0x0000001b041a7223 */ /* 0x040fe20000010827 */
[----:B------:R-:W-:Y:S02]  /*7670*/  HADD2.F32 R24, -RZ, R10.H0_H0 ;  /* 0x2000000aff187230 */ /* 0x000fe40000004100 */
[----:B------:R-:W-:Y:S01]  /*7680*/  FFMA.FTZ R28, R4, R33, R31 ;  /* 0x00000021041c7223 */ /* 0x000fe2000001001f */
[----:B------:R-:W-:-:S02]  /*7690*/  HADD2.F32 R21, -RZ, R42.H0_H0 ;  /* 0x2000002aff157230 */ /* 0x000fc40000004100 */
[C---:B------:R-:W-:Y:S01]  /*76a0*/  FMUL.FTZ R4, R9.reuse, R8 ;  /* 0x0000000809047220 */ /* 0x040fe20000410000 */
[----:B------:R-:W-:Y:S02]  /*76b0*/  HADD2.F32 R5, -RZ, R5.H1_H1 ;  /* 0x30000005ff057230 */ /* 0x000fe40000004100 */
[-C--:B------:R-:W-:Y:S01]  /*76c0*/  FMUL.FTZ R32, R9, R0.reuse ;  /* 0x0000000009207220 */ /* 0x080fe20000410000 */
[----:B------:R-:W-:Y:S02]  /*76d0*/  HADD2.F32 R14, -RZ, R6.H0_H0 ;  /* 0x20000006ff0e7230 */ /* 0x000fe40000004100 */
[----:B------:R-:W-:Y:S01]  /*76e0*/  FMUL.FTZ R39, R24, R21 ;  /* 0x0000001518277220 */ /* 0x000fe20000410000 */
[----:B------:R-:W-:Y:S02]  /*76f0*/  HADD2.F32 R13, -RZ, R40.H0_H0 ;  /* 0x20000028ff0d7230 */ /* 0x000fe40000004100 */
[----:B------:R-:W-:Y:S01]  /*7700*/  FFMA.FTZ R31, R5, R0, -R4 ;  /* 0x00000000051f7223 */ /* 0x000fe20000010804 */
[----:B------:R-:W-:-:S02]  /*7710*/  HADD2.F32 R10, -RZ, R10.H1_H1 ;  /* 0x3000000aff0a7230 */ /* 0x000fc40000004100 */
[----:B------:R-:W-:Y:S01]  /*7720*/  FFMA.FTZ R33, R5, R8, R32 ;  /* 0x0000000805217223 */ /* 0x000fe20000010020 */
        /* <DEDUP_REMOVED lines=8> */
[----:B------:R-:W-:Y:S02]  /*77b0*/  HADD2.F32 R8, -RZ, R42.H1_H1 ;  /* 0x3000002aff087230 */ /* 0x000fe40000004100 */
[----:B------:R-:W-:Y:S01]  /*77c0*/  FFMA.FTZ R24, R14, R21, R24 ;  /* 0x000000150e187223 */ /* 0x000fe20000010018 */
[----:B------:R-:W-:Y:S02]  /*77d0*/  HADD2.F32 R0, -RZ, R40.H1_H1 ;  /* 0x30000028ff007230 */ /* 0x000fe40000004100 */
[C---:B------:R-:W-:Y:S01]  /*77e0*/  FFMA.FTZ R14, R6.reuse, R9, -R5 ;  /* 0x00000009060e7223 */ /* 0x040fe20000010805 */
[----:B------:R-:W-:Y:S02]  /*77f0*/  HADD2.F32 R11, -RZ, R11.H1_H1 ;  /* 0x3000000bff0b7230 */ /* 0x000fe40000004100 */
[----:B------:R-:W-:Y:S01]  /*7800*/  FFMA.FTZ R13, R6, R27, R13 ;  /* 0x0000001b060d7223 */ /* 0x000fe2000001000d */
[----:B------:R-:W-:-:S02]  /*7810*/  HADD2.F32 R10, -RZ, R46.H1_H1 ;  /* 0x3000002eff0a7230 */ /* 0x000fc40000004100 */
[C---:B------:R-:W-:Y:S01]  /*7820*/  FMUL.FTZ R6, R25.reuse, R8 ;  /* 0x0000000819067220 */ /* 0x040fe20000410000 */
[----:B------:R-:W-:Y:S02]  /*7830*/  HADD2.F32 R4, -RZ, R44.H1_H1 ;  /* 0x3000002cff047230 */ /* 0x000fe40000004100 */
[----:B------:R-:W-:Y:S01]  /*7840*/  FMUL.FTZ R25, R25, R0 ;  /* 0x0000000019197220 */ /* 0x000fe20000410000 */
[--C-:B------:R-:W-:Y:S02]  /*7850*/  HADD2.F32 R15, -RZ, R7.reuse.H0_H0 ;  /* 0x20000007ff0f7230 */ /* 0x100fe40000004100 */
        /* <DEDUP_REMOVED lines=17> */
.L_x_10466:
[----:B------:R-:W-:Y:S05]  /*7970*/  BSYNC B1 ;  /* 0x0000000000017941 */ /* 0x000fea0003800000 */
.L_x_10465:
        /* <DEDUP_REMOVED lines=11> */
[----:B------:R-:W-:Y:S01]  /*7a30*/  HADD2.F32 R41, -RZ, R45.H1_H1 ;  /* 0x3000002dff297230 */ /* 0x000fe20000004100 */
[----:B------:R-:W4:Y:S01]  /*7a40*/  LDS.128 R8, [R3+0x18400] ;  /* 0x0184000003087984 */ /* 0x000f220000000c00 */
[----:B------:R-:W-:Y:S02]  /*7a50*/  HADD2.F32 R34, -RZ, R46.H0_H0 ;  /* 0x2000002eff227230 */ /* 0x000fe40000004100 */
[----:B------:R-:W-:Y:S02]  /*7a60*/  HADD2.F32 R32, -RZ, R42.H0_H0 ;  /* 0x2000002aff207230 */ /* 0x000fe40000004100 */
[----:B-1----:R-:W-:-:S02]  /*7a70*/  HADD2.F32 R0, -RZ, R4.H0_H0 ;  /* 0x20000004ff007230 */ /* 0x002fc40000004100 */
[----:B------:R-:W-:Y:S02]  /*7a80*/  HADD2.F32 R4, -RZ, R4.H1_H1 ;  /* 0x30000004ff047230 */ /* 0x000fe40000004100 */
[--C-:B------:R-:W-:Y:S02]  /*7a90*/  HADD2.F32 R13, -RZ, R5.reuse.H0_H0 ;  /* 0x20000005ff0d7230 */ /* 0x100fe40000004100 */
[----:B------:R-:W-:Y:S02]  /*7aa0*/  HADD2.F32 R5, -RZ, R5.H1_H1 ;  /* 0x30000005ff057230 */ /* 0x000fe40000004100 */
[--C-:B------:R-:W-:Y:S02]  /*7ab0*/  HADD2.F32 R14, -RZ, R6.reuse.H0_H0 ;  /* 0x20000006ff0e7230 */ /* 0x100fe40000004100 */
[----:B------:R-:W-:Y:S02]  /*7ac0*/  HADD2.F32 R6, -RZ, R6.H1_H1 ;  /* 0x30000006ff067230 */ /* 0x000fe40000004100 */
[----:B------:R-:W-:-:S02]  /*7ad0*/  HADD2.F32 R15, -RZ, R7.H0_H0 ;  /* 0x20000007ff0f7230 */ /* 0x000fc40000004100 */
[----:B------:R-:W-:Y:S02]  /*7ae0*/  HADD2.F32 R7, -RZ, R7.H1_H1 ;  /* 0x30000007ff077230 */ /* 0x000fe40000004100 */
[--C-:B----4-:R-:W-:Y:S02]  /*7af0*/  HADD2.F32 R20, -RZ, R8.reuse.H0_H0 ;  /* 0x20000008ff147230 */ /* 0x110fe40000004100 */
[----:B------:R-:W-:Y:S02]  /*7b00*/  HADD2.F32 R8, -RZ, R8.H1_H1 ;  /* 0x30000008ff087230 */ /* 0x000fe40000004100 */
[----:B0-----:R-:W-:Y:S02]  /*7b10*/  HADD2.F32 R21, -RZ, R9.H0_H0 ;  /* 0x20000009ff157230 */ /* 0x001fe40000004100 */
        /* <DEDUP_REMOVED lines=55> */
.L_x_10457:
[----:B------:R-:W-:Y:S05]  /*7e90*/  BSYNC B0 ;  /* 0x0000000000007941 */ /* 0x000fea0003800000 */
.L_x_10446:
        /* <DEDUP_REMOVED lines=8> */
.L_x_10443:
        /* <DEDUP_REMOVED lines=8> */
.L_x_10467:
[----:B-1----:R-:W-:Y:S01]  /*7fa0*/  IMAD R4, R200, 0x8, R18 ;  /* 0x00000008c8047824 */ /* 0x002fe200078e0212 */
[----:B------:R-:W-:-:S04]  /*7fb0*/  SHF.L.U32 R3, R208, 0x1f, RZ ;  /* 0x0000001fd0037819 */ /* 0x000fc800000006ff */
[----:B------:R1:W3:Y:S01]  /*7fc0*/  SYNCS.PHASECHK.TRANS64.TRYWAIT P1, [R4+URZ+0x32430], R3 ;  /* 0x03243003040075a7 */ /* 0x0002e2000802017f */
[----:B------:R-:W-:Y:S05]  /*7fd0*/  @!P0 BRA `(.L_x_10468) ;  /* 0x0000000000048947 */ /* 0x000fea0003800000 */
[----:B------:R-:W-:Y:S01]  /*7fe0*/  BPT.TRAP 0x1 ;  /* 0x000000040000795c */ /* 0x000fe20000300000 */
.L_x_10468:
[----:B------:R-:W-:-:S05]  /*7ff0*/  VIADD R0, R18, 0x1c400 ;  /* 0x0001c40012007836 */ /* 0x000fca0000000000 */
[----:B------:R-:W-:-:S04]  /*8000*/  SHF.R.U32.HI R0, RZ, 0x4, R0 ;  /* 0x00000004ff007819 */ /* 0x000fc80000011600 */
[----:B------:R-:W-:Y:S01]  /*8010*/  LOP3.LUT R0, R0, 0x3fff, RZ, 0xc0, !PT ;  /* 0x00003fff00007812 */ /* 0x000fe200078ec0ff */
[----:B---3--:R-:W-:Y:S06]  /*8020*/  @P1 BRA `(.L_x_10469) ;  /* 0x0000000000081947 */ /* 0x008fec0003800000 */
[----:B------:R-:W3:Y:S02]  /*8030*/  SYNCS.PHASECHK.TRANS64.TRYWAIT P1, [R4+URZ+0x32430], R3 ;  /* 0x03243003040075a7 */ /* 0x000ee4000802017f */
[----:B---3--:R-:W-:Y:S05]  /*8040*/  @!P1 BRA `(.L_x_10470) ;  /* 0x00000110002c9947 */ /* 0x008fea0003800000 */
.L_x_10469:
[----:B------:R-:W-:Y:S05]  /*8050*/  WARPSYNC.ALL ;  /* 0x0000000000007948 */ /* 0x000fea0003800000 */
[----:B----4-:R-:W-:Y:S01]  /*8060*/  LOP3.LUT R20, R0, 0x10000, RZ, 0xfc, !PT ;  /* 0x0001000000147812 */ /* 0x010fe200078efcff */
[----:B------:R-:W-:Y:S01]  /*8070*/  IMAD R29, R29, 0x2000, R18 ;  /* 0x000020001d1d7824 */ /* 0x000fe200078e0212 */
[----:B------:R-:W-:-:S03]  /*8080*/  UMOV UR9, 0x40000040 ;  /* 0x4000004000097882 */ /* 0x000fc60000000000 */
[----:B------:R-:W-:Y:S01]  /*8090*/  IMAD R6, R200, 0x300, R20 ;  /* 0x00000300c8067824 */ /* 0x000fe200078e0214 */
[----:B------:R-:W-:Y:S01]  /*80a0*/  SHF.L.U32 R5, R12, 0x1f, RZ ;  /* 0x0000001f0c057819 */ /* 0x000fe200000006ff */
[----:B------:R-:W-:Y:S01]  /*80b0*/  IMAD.MOV.U32 R7, RZ, RZ, 0x40000040 ;  /* 0x40000040ff077424 */ /* 0x000fe200078e00ff */
[----:B------:R-:W-:Y:S01]  /*80c0*/  R2UR UR4, R29 ;  /* 0x000000001d0472ca */ /* 0x000fe200000e0000 */
[C---:B------:R-:W-:Y:S01]  /*80d0*/  VIADD R8, R6.reuse, 0x2 ;  /* 0x0000000206087836 */ /* 0x040fe20000000000 */
[----:B------:R-:W-:Y:S01]  /*80e0*/  R2UR UR10, R6 ;  /* 0x00000000060a72ca */ /* 0x000fe200000e0000 */
[----:B-----5:R-:W-:Y:S01]  /*80f0*/  WARPGROUP.ARRIVE ;  /* 0x00000000000079c5 */ /* 0x020fe20000000000 */
[----:B------:R-:W-:Y:S01]  /*8100*/  R2UR UR11, R7 ;  /* 0x00000000070b72ca */ /* 0x000fe200000e0000 */
[----:B------:R-:W-:Y:S01]  /*8110*/  IMAD.MOV.U32 R9, RZ, RZ, 0x40000040 ;  /* 0x40000040ff097424 */ /* 0x000fe200078e00ff */
[----:B------:R-:W-:Y:S01]  /*8120*/  BSSY B0, `(.L_x_10471) ;  /* 0x0000032000007945 */ /* 0x000fe20003800000 */
[----:B------:R-:W-:-:S02]  /*8130*/  IMAD.U32 R11, RZ, RZ, UR9 ;  /* 0x00000009ff0b7e24 */ /* 0x000fc4000f8e00ff */
[----:B------:R-:W-:-:S04]  /*8140*/  IMAD.MOV.U32 R7, RZ, RZ, 0x40000040 ;  /* 0x40000040ff077424 */ /* 0x000fc800078e00ff */
[----:B------:R-:W-:-:S04]  /*8150*/  UIADD3 UR5, UR4, 0x18400, URZ ;  /* 0x0001840004057890 */ /* 0x000fc8000fffe03f */
[----:B------:R-:W-:-:S04]  /*8160*/  USHF.R.U32.HI UR5, URZ, 0x4, UR5 ;  /* 0x000000043f057899 */ /* 0x000fc80008011605 */
[----:B------:R-:W-:-:S04]  /*8170*/  ULOP3.LUT UR5, UR5, 0x3fff, URZ, 0xc0, !UPT ;  /* 0x00003fff05057892 */ /* 0x000fc8000f8ec03f */
[----:B------:R-:W-:-:S04]  /*8180*/  ULOP3.LUT UR6, UR5, 0x10000, URZ, 0xfc, !UPT ;  /* 0x0001000005067892 */ /* 0x000fc8000f8efc3f */
[----:B------:R-:W-:-:S03]  /*8190*/  UIADD3 UR5, UR6, 0x2, URZ ;  /* 0x0000000206057890 */ /* 0x000fc6000fffe03f */
[----:B------:R-:W-:Y:S02]  /*81a0*/  UMOV UR8, UR6 ;  /* 0x0000000600087c82 */ /* 0x000fe40008000000 */
[----:B------:R-:W-:Y:S01]  /*81b0*/  HGMMA.64x96x16.F32 R24, gdesc[UR8], RZ, !UPT, gsb0 ;  /* 0x01600000081879f0 */ /* 0x000fe2000c0008ff */
[----:B------:R-:W-:Y:S01]  /*81c0*/  R2UR UR10, R8 ;  /* 0x00000000080a72ca */ /* 0x000fe200000e0000 */
[----:B------:R-:W-:Y:S01]  /*81d0*/  UMOV UR9, 0x40000040 ;  /* 0x4000004000097882 */ /* 0x000fe20000000000 */
[----:B------:R-:W-:Y:S01]  /*81e0*/  R2UR UR11, R9 ;  /* 0x00000000090b72ca */ /* 0x000fe200000e0000 */
[C---:B------:R-:W-:Y:S01]  /*81f0*/  VIADD R8, R6.reuse, 0x4 ;  /* 0x0000000406087836 */ /* 0x040fe20000000000 */
[----:B------:R-:W-:Y:S01]  /*8200*/  MOV R10, UR8 ;  /* 0x00000008000a7c02 */ /* 0x000fe20008000f00 */
[----:B------:R-:W-:Y:S01]  /*8210*/  UMOV UR8, UR5 ;  /* 0x0000000500087c82 */ /* 0x000fe20008000000 */
[----:B------:R-:W-:Y:S01]  /*8220*/  IMAD.MOV.U32 R9, RZ, RZ, 0x40000040 ;  /* 0x40000040ff097424 */ /* 0x000fe200078e00ff */
[----:B------:R-:W-:Y:S01]  /*8230*/  UIADD3 UR5, UR6, 0x4, URZ ;  /* 0x0000000406057890 */ /* 0x000fe2000fffe03f */
[----:B------:R-:W-:Y:S01]  /*8240*/  VIADD R6, R6, 0x6 ;  /* 0x0000000606067836 */ /* 0x000fe20000000000 */
[----:B------:R4:W-:Y:S02]  /*8250*/  STL.64 [R1+0x70], R10 ;  /* 0x0000700a01007387 */ /* 0x0009e40000100a00 */
[----:B----4-:R-:W-:-:S02]  /*8260*/  IMAD.U32 R10, RZ, RZ, UR8 ;  /* 0x00000008ff0a7e24 */ /* 0x010fc4000f8e00ff */
        /* <DEDUP_REMOVED lines=9> */
[----:B------:R-:W-:Y:S01]  /*8300*/  UIADD3 UR5, UR6, 0x6, URZ ;  /* 0x0000000606057890 */ /* 0x000fe2000fffe03f */
[----:B------:R-:W-:Y:S02]  /*8310*/  IMAD.U32 R8, RZ, RZ, UR8 ;  /* 0x00000008ff087e24 */ /* 0x000fe4000f8e00ff */
        /* <DEDUP_REMOVED lines=9> */
[----:B------:R-:W-:Y:S02]  /*83b0*/  IMAD.U32 R6, RZ, RZ, UR8 ;  /* 0x00000008ff067e24 */ /* 0x000fe4000f8e00ff */
[----:B------:R-:W-:-:S05]  /*83c0*/  IMAD.U32 R7, RZ, RZ, UR9 ;  /* 0x00000009ff077e24 */ /* 0x000fca000f8e00ff */
[----:B------:R4:W-:Y:S01]  /*83d0*/  STL.64 [R1+0x58], R6 ;  /* 0x0000580601007387 */ /* 0x0009e20000100a00 */
[----:B------:R-:W-:Y:S02]  /*83e0*/  WARPGROUP.DEPBAR.LE gsb0, 0x0 ;  /* 0x00008000000079c5 */ /* 0x000fe40000010000 */
[----:B------:R-:W-:-:S06]  /*83f0*/  WARPGROUP.ARRIVE ;  /* 0x00000000000079c5 */ /* 0x000fcc0000000000 */
[----:B------:R-:W-:Y:S03]  /*8400*/  HGMMA.64x96x16.F32 R24, gdesc[UR8], R24, gsb0 ;  /* 0x01600000081879f0 */ /* 0x000fe60008000818 */
[----:B------:R-:W-:Y:S02]  /*8410*/  WARPGROUP.DEPBAR.LE gsb0, 0x0 ;  /* 0x00008000000079c5 */ /* 0x000fe40000010000 */
[----:B------:R-:W0:Y:S02]  /*8420*/  SYNCS.PHASECHK.TRANS64.TRYWAIT P1, [R18+URZ+0x32410], R5 ;  /* 0x03241005120075a7 */ /* 0x000e24000802017f */
[----:B0---4-:R-:W-:Y:S05]  /*8430*/  @!P1 BRA `(.L_x_10472) ;  /* 0x0000010c00449947 */ /* 0x011fea0003800000 */
.L_x_10700:
[----:B------:R-:W-:Y:S05]  /*8440*/  BSYNC B0 ;  /* 0x0000000000007941 */ /* 0x000fea0003800000 */
.L_x_10471:
[----:B------:R-:W-:Y:S05]  /*8450*/  @!P0 BRA `(.L_x_10473) ;  /* 0x0000000000048947 */ /* 0x000fea0003800000 */
[----:B------:R-:W-:Y:S01]  /*8460*/  BPT.TRAP 0x1 ;  /* 0x000000040000795c */ /* 0x000fe20000300000 */
.L_x_10473:
[----:B------:R4:W0:Y:S01]  /*8470*/  SYNCS.PHASECHK.TRANS64.TRYWAIT P2, [R4+URZ+0x32450], R3 ;  /* 0x03245003040075a7 */ /* 0x000822000804017f */
[----:B------:R-:W-:Y:S05]  /*8480*/  @!P0 BRA `(.L_x_10474) ;  /* 0x0000000000048947 */ /* 0x000fea0003800000 */
[----:B------:R-:W-:Y:S01]  /*8490*/  BPT.TRAP 0x1 ;  /* 0x000000040000795c */ /* 0x000fe20000300000 */
.L_x_10474:
[----:B------:R-:W5:Y:S01]  /*84a0*/  S2R R0, SR_TID.X ;  /* 0x0000000000007919 */ /* 0x000f620000002100 */
[----:B------:R-:W-:Y:S01]  /*84b0*/  BSSY B0, `(.L_x_10475) ;  /* 0x0000006000007945 */ /* 0x000fe20003800000 */
[----:B-----5:R-:W-:-:S04]  /*84c0*/  LOP3.LUT R0, R0, 0x7f, RZ, 0xc0, !PT ;  /* 0x0000007f00007812 */ /* 0x020fc800078ec0ff */
[----:B------:R-:W-:Y:S01]  /*84d0*/  ISETP.NE.AND P1, PT, R0, RZ, PT ;  /* 0x000000ff0000720c */ /* 0x000fe20003f25270 */
[----:B0-----:R-:W-:-:S12]  /*84e0*/  @P2 BRA `(.L_x_10476) ;  /* 0x0000000000082947 */ /* 0x001fd80003800000 */
[----:B------:R-:W0:Y:S02]  /*84f0*/  SYNCS.PHASECHK.TRANS64.TRYWAIT P2, [R4+URZ+0x32450], R3 ;  /* 0x03245003040075a7 */ /* 0x000e24000804017f */
[----:B0-----:R-:W-:Y:S05]  /*8500*/  @!P2 BRA `(.L_x_10477) ;  /* 0x0000010c0024a947 */ /* 0x001fea0003800000 */
.L_x_10476:
[----:B------:R-:W-:Y:S05]  /*8510*/  BSYNC B0 ;  /* 0x0000000000007941 */ /* 0x000fea0003800000 */
.L_x_10475:
[----:B------:R-:W-:Y:S05]  /*8520*/  WARPSYNC.ALL ;  /* 0x0000000000007948 */ /* 0x000fea0003800000 */
[----:B------:R-:W-:Y:S01]  /*8530*/  VIADD R15, R18, 0x400 ;  /* 0x00000400120f7836 */ /* 0x000fe20000000000 */
[----:B------:R-:W-:Y:S01]  /*8540*/  UIADD3 UR4, UR4, 0x22400, URZ ;  /* 0x0002240004047890 */ /* 0x000fe2000fffe03f */
[----:B------:R-:W-:Y:S01]  /*8550*/  IMAD.MOV.U32 R7, RZ, RZ, 0x40000040 ;  /* 0x40000040ff077424 */ /* 0x000fe200078e00ff */
[----:B------:R-:W-:Y:S01]  /*8560*/  WARPGROUP.ARRIVE ;  /* 0x00000000000079c5 */ /* 0x000fe20000000000 */
[----:B------:R-:W-:Y:S01]  /*8570*/  UMOV UR9, 0x40000040 ;  /* 0x4000004000097882 */ /* 0x000fe20000000000 */
[----:B------:R-:W-:Y:S01]  /*8580*/  SHF.R.U32.HI R15, RZ, 0x4, R15 ;  /* 0x00000004ff0f7819 */ /* 0x000fe2000001160f */
[----:B------:R-:W-:Y:S01]  /*8590*/  USHF.R.U32.HI UR4, URZ, 0x4, UR4 ;  /* 0x000000043f047899 */ /* 0x000fe20008011604 */
[----:B------:R-:W-:Y:S01]  /*85a0*/  R2UR UR11, R7 ;  /* 0x00000000070b72ca */ /* 0x000fe200000e0000 */
[----:B------:R-:W-:Y:S01]  /*85b0*/  IMAD.MOV.U32 R9, RZ, RZ, 0x40000040 ;  /* 0x40000040ff097424 */ /* 0x000fe200078e00ff */
[----:B------:R-:W-:Y:S01]  /*85c0*/  LOP3.LUT R15, R15, 0x3fff, RZ, 0xc0, !PT ;  /* 0x00003fff0f0f7812 */ /* 0x000fe200078ec0ff */
[----:B------:R-:W-:Y:S01]  /*85d0*/  ULOP3.LUT UR4, UR4, 0x3fff, URZ, 0xc0, !UPT ;  /* 0x00003fff04047892 */ /* 0x000fe2000f8ec03f */
[----:B------:R-:W-:Y:S01]  /*85e0*/  IMAD.U32 R11, RZ, RZ, UR9 ;  /* 0x00000009ff0b7e24 */ /* 0x000fe2000f8e00ff */
        /* <DEDUP_REMOVED lines=12> */
[----:B------:R-:W-:Y:S01]  /*86b0*/  IMAD.U32 R10, RZ, RZ, UR8 ;  /* 0x00000008ff0a7e24 */ /* 0x000fe2000f8e00ff */
[----:B------:R-:W-:Y:S01]  /*86c0*/  UIADD3 UR52, UR4, 0x806, URZ ;  /* 0x0000080604347890 */ /* 0x000fe2000fffe03f */
[----:B------:R-:W-:Y:S01]  /*86d0*/  IMAD R0, R226, -0x60, R198 ;  /* 0xffffffa0e2007824 */ /* 0x000fe200078e02c6 */
[----:B------:R-:W-:Y:S01]  /*86e0*/  UIADD3 UR48, UR4, 0xc00, URZ ;  /* 0x00000c0004307890 */ /* 0x000fe2000fffe03f */
[----:B------:R-:W0:Y:S01]  /*86f0*/  S2R R73, SR_TID.X ;  /* 0x0000000000497919 */ /* 0x000e220000002100 */
[----:B------:R-:W-:Y:S01]  /*8700*/  UIADD3 UR44, UR4, 0xc02, URZ ;  /* 0x00000c02042c7890 */ /* 0x000fe2000fffe03f */
[----:B-1-34-:R-:W-:Y:S01]  /*8710*/  VIADD R3, R0, 0x60 ;  /* 0x0000006000037836 */ /* 0x01afe20000000000 */
[----:B------:R-:W-:Y:S01]  /*8720*/  UIADD3 UR40, UR4, 0xc04, URZ ;  /* 0x00000c0404287890 */ /* 0x000fe2000fffe03f */
[----:B------:R1:W-:Y:S01]  /*8730*/  STL.64 [R1+0x50], R10 ;  /* 0x0000500a01007387 */ /* 0x0003e20000100a00 */
[----:B------:R-:W-:Y:S01]  /*8740*/  UMOV UR41, 0x40000040 ;  /* 0x4000004000297882 */ /* 0x000fe20000000000 */
[----:B------:R-:W-:Y:S01]  /*8750*/  UIADD3 UR36, UR4, 0xc06, URZ ;  /* 0x00000c0604247890 */ /* 0x000fe2000fffe03f */
[----:B------:R-:W-:Y:S01]  /*8760*/  IMAD R3, R236, -0x2, R3 ;  /* 0xfffffffeec037824 */ /* 0x000fe200078e0203 */
        /* <DEDUP_REMOVED lines=8> */
[----:B------:R-:W-:Y:S01]  /*87f0*/  UMOV UR37, 0x40000040 ;  /* 0x4000004000257882 */ /* 0x000fe20000000000 */
[----:B-1----:R-:W-:Y:S01]  /*8800*/  IMAD.U32 R10, RZ, RZ, UR8 ;  /* 0x00000008ff0a7e24 */ /* 0x002fe2000f8e00ff */
[C---:B------:R-:W-:Y:S01]  /*8810*/  ISETP.GT.AND P3, PT, R3.reuse, RZ, PT ;  /* 0x000000ff0300720c */ /* 0x040fe20003f64270 */
[----:B------:R-:W-:Y:S01]  /*8820*/  IMAD.U32 R11, RZ, RZ, UR9 ;  /* 0x00000009ff0b7e24 */ /* 0x000fe2000f8e00ff */
[----:B------:R-:W-:-:S02]  /*8830*/  ISETP.GT.AND P5, PT, R3, 0x1, PT ;  /* 0x000000010300780c */ /* 0x000fc40003fa4270 */
[C---:B------:R-:W-:Y:S02]  /*8840*/  ISETP.GT.AND P4, PT, R3.reuse, 0x8, PT ;  /* 0x000000080300780c */ /* 0x040fe40003f84270 */
[----:B------:R1:W-:Y:S01]  /*8850*/  STL.64 [R1+0x48], R10 ;  /* 0x0000480a01007387 */ /* 0x0003e20000100a00 */
[----:B------:R-:W-:Y:S02]  /*8860*/  ISETP.GT.AND P2, PT, R3, 0x9, PT ;  /* 0x000000090300780c */ /* 0x000fe40003f44270 */
[----:B------:R-:W-:Y:S02]  /*8870*/  LOP3.LUT R15, R15, 0x3000000, RZ, 0xfc, !PT ;  /* 0x030000000f0f7812 */ /* 0x000fe400078efcff */
[----:B0-----:R-:W-:Y:S01]  /*8880*/  SHF.R.U32.HI R73, RZ, 0x7, R73 ;  /* 0x00000007ff497819 */ /* 0x001fe20000011649 */
        /* <DEDUP_REMOVED lines=23> */
[----:B0-----:R-:W-:Y:S02]  /*8a00*/  IMAD.U32 R10, RZ, RZ, UR8 ;  /* 0x00000008ff0a7e24 */ /* 0x001fe4000f8e00ff */
        /* <DEDUP_REMOVED lines=77> */
[----:B0-----:R-:W-:Y:S01]  /*8ee0*/  IMAD.U32 R10, RZ, RZ, UR8 ;  /* 0x00000008ff0a7e24 */ /* 0x001fe2000f8e00ff */
[----:B------:R-:W-:Y:S01]  /*8ef0*/  ULDC UR4, c[0x0][0xa80] ;  /* 0x0002a00000047ab9 */ /* 0x000fe20000000800 */
        /* <DEDUP_REMOVED lines=10> */
[----:B------:R-:W-:Y:S02]  /*8fa0*/  IMAD.MOV.U32 R9, RZ, RZ, 0x40000040 ;  /* 0x40000040ff097424 */ /* 0x000fe400078e00ff */
[----:B0-----:R-:W-:Y:S01]  /*8fb0*/  IMAD.U32 R10, RZ, RZ, UR8 ;  /* 0x00000008ff0a7e24 */ /* 0x001fe2000f8e00ff */
[----:B------:R-:W-:Y:S01]  /*8fc0*/  R2UR UR54, R8 ;  /* 0x00000000083672ca */ /* 0x000fe200000e0000 */
[----:B------:R-:W-:Y:S01]  /*8fd0*/  VIADD R8, R6, 0x900 ;  /* 0x0000090006087836 */ /* 0x000fe20000000000 */
[----:B------:R-:W-:Y:S01]  /*8fe0*/  R2UR UR55, R9 ;  /* 0x00000000093772ca */ /* 0x000fe200000e0000 */
[----:B------:R-:W-:-:S02]  /*8ff0*/  IMAD.MOV.U32 R9, RZ, RZ, 0x40000040 ;  /* 0x40000040ff097424 */ /* 0x000fc400078e00ff */
[----:B------:R-:W-:Y:S01]  /*9000*/  IMAD.U32 R11, RZ, RZ, UR9 ;  /* 0x00000009ff0b7e24 */ /* 0x000fe2000f8e00ff */
[----:B------:R-:W-:Y:S01]  /*9010*/  R2UR UR50, R8 ;  /* 0x00000000083272ca */ /* 0x000fe200000e0000 */
[----:B------:R-:W-:Y:S01]  /*9020*/  VIADD R8, R6, 0x902 ;  /* 0x0000090206087836 */ /* 0x000fe20000000000 */
[----:B------:R-:W-:Y:S01]  /*9030*/  R2UR UR51, R9 ;  /* 0x00000000093372ca */ /* 0x000fe200000e0000 */
[----:B------:R-:W-:Y:S01]  /*9040*/  IMAD.MOV.U32 R9, RZ, RZ, 0x40000040 ;  /* 0x40000040ff097424 */ /* 0x000fe200078e00ff */
[----:B------:R0:W-:Y:S02]  /*9050*/  STL.64 [R1], R10 ;  /* 0x0000000a01007387 */ /* 0x0001e40000100a00 */
[----:B------:R-:W-:Y:S01]  /*9060*/  R2UR UR46, R8 ;  /* 0x00000000082e72ca */ /* 0x000fe200000e0000 */
[----:B------:R-:W-:Y:S01]  /*9070*/  VIADD R8, R6, 0x904 ;  /* 0x0000090406087836 */ /* 0x000fe20000000000 */
[----:B------:R-:W-:Y:S01]  /*9080*/  R2UR UR47, R9 ;  /* 0x00000000092f72ca */ /* 0x000fe200000e0000 */
[----:B------:R-:W-:-:S02]  /*9090*/  IMAD.MOV.U32 R9, RZ, RZ, 0x40000040 ;  /* 0x40000040ff097424 */ /* 0x000fc400078e00ff */
[----:B------:R-:W-:Y:S01]  /*90a0*/  VIADD R6, R6, 0x906 ;  /* 0x0000090606067836 */ /* 0x000fe20000000000 */
[----:B------:R-:W-:Y:S02]  /*90b0*/  R2UR UR42, R8 ;  /* 0x00000000082a72ca */ /* 0x000fe400000e0000 */
        /* <DEDUP_REMOVED lines=25> */
[----:B0-----:R-:W-:Y:S02]  /*9250*/  FSEL R11, R26, -INF , P3 ;  /* 0xff8000001a0b7808 */ /* 0x001fe40001800000 */
        /* <DEDUP_REMOVED lines=15> */
[----:B------:R-:W-:Y:S02]  /*9350*/  FMNMX.FTZ R0, R11, R27, !PT ;  /* 0x0000001b0b007209 */ /* 0x000fe40007810000 */
[----:B------:R-:W-:-:S02]  /*9360*/  FSEL R154, R34, -INF , P3 ;  /* 0xff800000229a7808 */ /* 0x000fc40001800000 */
[----:B------:R-:W-:Y:S02]  /*9370*/  FSEL R10, R37, -INF , P2 ;  /* 0xff800000250a7808 */ /* 0x000fe40001000000 */
[----:B------:R-:W-:Y:S02]  /*9380*/  FMNMX.FTZ R25, R7, R26, !PT ;  /* 0x0000001a07197209 */ /* 0x000fe40007810000 */
[----:B------:R-:W-:Y:S02]  /*9390*/  ISETP.GT.AND P3, PT, R3, 0x20, PT ;  /* 0x000000200300780c */ /* 0x000fe40003f64270 */
[----:B------:R-:W-:Y:S02]  /*93a0*/  FMNMX.FTZ R0, R13, R0, !PT ;  /* 0x000000000d007209 */ /* 0x000fe40007810000 */
[----:B------:R-:W-:Y:S02]  /*93b0*/  FSEL R153, R35, -INF , P5 ;  /* 0xff80000023997808 */ /* 0x000fe40002800000 */
[----:B------:R-:W-:-:S02]  /*93c0*/  FMNMX.FTZ R26, R10, R25, !PT ;  /* 0x000000190a1a7209 */ /* 0x000fc40007810000 */
[----:B------:R-:W-:Y:S02]  /*93d0*/  ISETP.GT.AND P5, PT, R3, 0x21, PT ;  /* 0x000000210300780c */ /* 0x000fe40003fa4270 */
[----:B------:R-:W-:Y:S02]  /*93e0*/  FSEL R171, R40, -INF , P3 ;  /* 0xff80000028ab7808 */ /* 0x000fe40001800000 */
[----:B------:R-:W-:Y:S02]  /*93f0*/  FMNMX.FTZ R25, R31, R0, !PT ;  /* 0x000000001f197209 */ /* 0x000fe40007810000 */
[----:B------:R-:W-:Y:S02]  /*9400*/  FSEL R152, R38, -INF , P4 ;  /* 0xff80000026987808 */ /* 0x000fe40002000000 */
[----:B------:R-:W-:Y:S02]  /*9410*/  ISETP.GT.AND P4, PT, R3, 0x28, PT ;  /* 0x000000280300780c */ /* 0x000fe40003f84270 */
[----:B------:R-:W-:-:S02]  /*9420*/  FSEL R170, R41, -INF , P5 ;  /* 0xff80000029aa7808 */ /* 0x000fc40002800000 */
[----:B------:R-:W-:Y:S02]  /*9430*/  FMNMX.FTZ R29, R171, R26, !PT ;  /* 0x0000001aab1d7209 */ /* 0x000fe40007810000 */
[----:B------:R-:W-:Y:S02]  /*9440*/  FMNMX.FTZ R0, R154, R25, !PT ;  /* 0x000000199a007209 */ /* 0x000fe40007810000 */
[----:B------:R-:W-:Y:S02]  /*9450*/  FSEL R9, R39, -INF , P2 ;  /* 0xff80000027097808 */ /* 0x000fe40001000000 */
[----:B------:R-:W-:Y:S02]  /*9460*/  ISETP.GT.AND P2, PT, R3, 0x29, PT ;  /* 0x000000290300780c */ /* 0x000fe40003f44270 */
[----:B------:R-:W-:Y:S02]  /*9470*/  FSEL R14, R44, -INF , P4 ;  /* 0xff8000002c0e7808 */ /* 0x000fe40002000000 */
[----:B------:R-:W-:-:S02]  /*9480*/  FMNMX.FTZ R29, R170, R29, !PT ;  /* 0x0000001daa1d7209 */ /* 0x000fc40007810000 */
[----:B------:R-:W-:Y:S02]  /*9490*/  FMNMX.FTZ R25, R153, R0, !PT ;  /* 0x0000000099197209 */ /* 0x000fe40007810000 */
[----:B------:R-:W-:Y:S02]  /*94a0*/  FSEL R180, R42, -INF , P3 ;  /* 0xff8000002ab47808 */ /* 0x000fe40001800000 */
[----:B------:R-:W-:Y:S02]  /*94b0*/  ISETP.GT.AND P3, PT, R3, 0x30, PT ;  /* 0x000000300300780c */ /* 0x000fe40003f64270 */
[----:B------:R-:W-:Y:S02]  /*94c0*/  FSEL R156, R45, -INF , P2 ;  /* 0xff8000002d9c7808 */ /* 0x000fe40001000000 */
[----:B------:R-:W-:Y:S02]  /*94d0*/  FMNMX.FTZ R29, R14, R29, !PT ;  /* 0x0000001d0e1d7209 */ /* 0x000fe40007810000 */
[----:B------:R-:W-:-:S02]  /*94e0*/  FMNMX.FTZ R0, R152, R25, !PT ;  /* 0x0000001998007209 */ /* 0x000fc40007810000 */
[----:B------:R-:W-:Y:S02]  /*94f0*/  FSEL R173, R43, -INF , P5 ;  /* 0xff8000002bad7808 */ /* 0x000fe40002800000 */
[----:B------:R-:W-:Y:S02]  /*9500*/  ISETP.GT.AND P5, PT, R3, 0x31, PT ;  /* 0x000000310300780c */ /* 0x000fe40003fa4270 */
[----:B------:R-:W-:Y:S02]  /*9510*/  FSEL R179, R48, -INF , P3 ;  /* 0xff80000030b37808 */ /* 0x000fe40001800000 */
[----:B------:R-:W-:Y:S02]  /*9520*/  FMNMX.FTZ R26, R156, R29, !PT ;  /* 0x0000001d9c1a7209 */ /* 0x000fe40007810000 */
[----:B------:R-:W-:Y:S02]  /*9530*/  FMNMX.FTZ R25, R9, R0, !PT ;  /* 0x0000000009197209 */ /* 0x000fe40007810000 */
[----:B------:R-:W-:-:S02]  /*9540*/  FSEL R174, R46, -INF , P4 ;  /* 0xff8000002eae7808 */ /* 0x000fc40002000000 */
[----:B------:R-:W-:Y:S02]  /*9550*/  ISETP.GT.AND P4, PT, R3, 0x38, PT ;  /* 0x000000380300780c */ /* 0x000fe40003f84270 */
[----:B------:R-:W-:Y:S02]  /*9560*/  FSEL R176, R49, -INF , P5 ;  /* 0xff80000031b07808 */ /* 0x000fe40002800000 */
[----:B------:R-:W-:Y:S02]  /*9570*/  FMNMX.FTZ R29, R179, R26, !PT ;  /* 0x0000001ab31d7209 */ /* 0x000fe40007810000 */
[----:B------:R-:W-:Y:S02]  /*9580*/  FMNMX.FTZ R0, R180, R25, !PT ;  /* 0x00000019b4007209 */ /* 0x000fe40007810000 */
[----:B------:R-:W-:Y:S02]  /*9590*/  FSEL R175, R47, -INF , P2 ;  /* 0xff8000002faf7808 */ /* 0x000fe40001000000 */
[----:B------:R-:W-:-:S02]  /*95a0*/  ISETP.GT.AND P2, PT, R3, 0x39, PT ;  /* 0x000000390300780c */ /* 0x000fc40003f44270 */
[----:B------:R-:W-:Y:S02]  /*95b0*/  FSEL R177, R52, -INF , P4 ;  /* 0xff80000034b17808 */ /* 0x000fe40002000000 */
[----:B------:R-:W-:Y:S02]  /*95c0*/  FMNMX.FTZ R26, R176, R29, !PT ;  /* 0x0000001db01a7209 */ /* 0x000fe40007810000 */
        /* <DEDUP_REMOVED lines=32> */
[----:B------:R-:W-:Y:S02]  /*97d0*/  FSEL R192, R63, -INF , P2 ;  /* 0xff8000003fc07808 */ /* 0x000fe40001000000 */
[----:B------:R-:W-:-:S02]  /*97e0*/  ISETP.GT.AND P4, PT, R3, 0x58, PT ;  /* 0x000000580300780c */ /* 0x000fc40003f84270 */
[----:B------:R-:W-:Y:S02]  /*97f0*/  ISETP.GT.AND P2, PT, R3, 0x59, PT ;  /* 0x000000590300780c */ /* 0x000fe40003f44270 */
[----:B------:R-:W-:Y:S02]  /*9800*/  FSEL R186, R65, -INF , P5 ;  /* 0xff80000041ba7808 */ /* 0x000fe40002800000 */
[----:B------:R-:W-:Y:S02]  /*9810*/  FMNMX.FTZ R29, R194, R29, !PT ;  /* 0x0000001dc21d7209 */ /* 0x000fe40007810000 */
[----:B------:R-:W-:Y:S02]  /*9820*/  FMNMX.FTZ R3, R197, R0, !PT ;  /* 0x00000000c5037209 */ /* 0x000fe40007810000 */
[----:B------:R-:W-:Y:S02]  /*9830*/  FSEL R185, R68, -INF , P4 ;  /* 0xff80000044b97808 */ /* 0x000fe40002000000 */
[----:B------:R-:W-:-:S02]  /*9840*/  FMNMX.FTZ R26, R186, R29, !PT ;  /* 0x0000001dba1a7209 */ /* 0x000fc40007810000 */
[----:B------:R-:W-:Y:S02]  /*9850*/  FMNMX.FTZ R0, R196, R3, !PT ;  /* 0x00000003c4007209 */ /* 0x000fe40007810000 */
[----:B------:R-:W-:Y:S02]  /*9860*/  FSEL R184, R69, -INF , P2 ;  /* 0xff80000045b87808 */ /* 0x000fe40001000000 */
[----:B------:R-:W-:Y:S02]  /*9870*/  FMNMX.FTZ R25, R185, R26, !PT ;  /* 0x0000001ab9197209 */ /* 0x000fe40007810000 */
[----:B------:R-:W-:Y:S02]  /*9880*/  FMNMX.FTZ R3, R195, R0, !PT ;  /* 0x00000000c3037209 */ /* 0x000fe40007810000 */
[----:B------:R-:W-:Y:S02]  /*9890*/  FMNMX.FTZ R25, R184, R25, !PT ;  /* 0x00000019b8197209 */ /* 0x000fe40007810000 */
[----:B------:R-:W-:-:S02]  /*98a0*/  FSEL R183, R66, -INF , P3 ;  /* 0xff80000042b77808 */ /* 0x000fc40001800000 */
[----:B------:R-:W-:Y:S01]  /*98b0*/  FMNMX.FTZ R0, R192, R3, !PT ;  /* 0x00000003c0007209 */ /* 0x000fe20007810000 */
[----:B------:R-:W0:Y:S01]  /*98c0*/  SHFL.BFLY PT, R30, R25, 0x2, 0x1f ;  /* 0x0c401f00191e7f89 */ /* 0x000e2200000e0000 */
[----:B------:R-:W-:Y:S02]  /*98d0*/  FSEL R157, R67, -INF , P5 ;  /* 0xff800000439d7808 */ /* 0x000fe40002800000 */
[----:B------:R-:W-:Y:S02]  /*98e0*/  FMNMX.FTZ R0, R183, R0, !PT ;  /* 0x00000000b7007209 */ /* 0x000fe40007810000 */
[----:B------:R-:W-:Y:S02]  /*98f0*/  FSEL R158, R70, -INF , P4 ;  /* 0xff800000469e7808 */ /* 0x000fe40002000000 */
[----:B------:R-:W-:Y:S02]  /*9900*/  FMNMX.FTZ R3, R157, R0, !PT ;  /* 0x000000009d037209 */ /* 0x000fe40007810000 */
[----:B------:R-:W-:-:S02]  /*9910*/  FSEL R161, R71, -INF , P2 ;  /* 0xff80000047a17808 */ /* 0x000fc40001000000 */
[----:B------:R-:W-:-:S04]  /*9920*/  FMNMX.FTZ R0, R158, R3, !PT ;  /* 0x000000039e007209 */ /* 0x000fc80007810000 */
[----:B------:R-:W-:Y:S01]  /*9930*/  FMNMX.FTZ R26, R161, R0, !PT ;  /* 0x00000000a11a7209 */ /* 0x000fe20007810000 */
[----:B------:R-:W-:-:S04]  /*9940*/  IMAD.U32 R0, RZ, RZ, UR4 ;  /* 0x00000004ff007e24 */ /* 0x000fc8000f8e00ff */
[----:B------:R-:W1:Y:S01]  /*9950*/  SHFL.BFLY PT, R29, R26, 0x2, 0x1f ;  /* 0x0c401f001a1d7f89 */ /* 0x000e6200000e0000 */
[----:B0-----:R-:W-:-:S05]  /*9960*/  FMNMX.FTZ R30, R25, R30, !PT ;  /* 0x0000001e191e7209 */ /* 0x001fca0007810000 */
[----:B------:R-:W0:Y:S01]  /*9970*/  SHFL.BFLY PT, R3, R30, 0x1, 0x1f ;  /* 0x0c201f001e037f89 */ /* 0x000e2200000e0000 */
[----:B-1----:R-:W-:-:S05]  /*9980*/  FMNMX.FTZ R29, R26, R29, !PT ;  /* 0x0000001d1a1d7209 */ /* 0x002fca0007810000 */
[----:B------:R-:W1:Y:S01]  /*9990*/  SHFL.BFLY PT, R32, R29, 0x1, 0x1f ;  /* 0x0c201f001d207f89 */ /* 0x000e6200000e0000 */
[----:B0-----:R-:W-:-:S04]  /*99a0*/  FMNMX.FTZ R3, R30, R3, !PT ;  /* 0x000000031e037209 */ /* 0x001fc80007810000 */
[C---:B------:R-:W-:Y:S01]  /*99b0*/  FSETP.NEU.FTZ.AND P2, PT, R3.reuse, -INF , PT ;  /* 0xff8000000300780b */ /* 0x040fe20003f5d000 */
[----:B------:R-:W-:-:S05]  /*99c0*/  FMUL.FTZ R159, R3, R0 ;  /* 0x00000000039f7220 */ /* 0x000fca0000410000 */
[----:B------:R-:W-:-:S05]  /*99d0*/  FSEL R159, R159, RZ, P2 ;  /* 0x000000ff9f9f7208 */ /* 0x000fca0001000000 */
[-CC-:B------:R-:W-:Y:S01]  /*99e0*/  FFMA.FTZ R25, R8, R0.reuse, -R159.reuse ;  /* 0x0000000008197223 */ /* 0x180fe2000001089f */
[-CC-:B------:R-:W-:Y:S01]  /*99f0*/  FFMA.FTZ R26, R12, R0.reuse, -R159.reuse ;  /* 0x000000000c1a7223 */ /* 0x180fe2000001089f */
[----:B------:R-:W-:Y:S02]  /*9a00*/  @!P1 VIADD R12, R4, 0x32440 ;  /* 0x00032440040c9836 */ /* 0x000fe40000000000 */
[--C-:B------:R-:W-:Y:S01]  /*9a10*/  FFMA.FTZ R162, R24, R0, -R159.reuse ;  /* 0x0000000018a27223 */ /* 0x100fe2000001089f */
[----:B------:R0:W-:Y:S01]  /*9a20*/  MUFU.EX2 R204, R25 ;  /* 0x0000001900cc7308 */ /* 0x0001e20000000800 */
[----:B-1----:R-:W-:Y:S01]  /*9a30*/  FMNMX.FTZ R8, R29, R32, !PT ;  /* 0x000000201d087209 */ /* 0x002fe20007810000 */
[-C--:B------:R-:W-:Y:S01]  /*9a40*/  FFMA.FTZ R28, R28, R0.reuse, -R159 ;  /* 0x000000001c1c7223 */ /* 0x080fe2000001089f */
[----:B------:R-:W-:Y:S01]  /*9a50*/  @!P1 PRMT R24, RZ, 0x654, R12 ;  /* 0x00000654ff189816 */ /* 0x000fe2000000000c */
[----:B------:R-:W-:Y:S01]  /*9a60*/  IMAD R12, R200, 0xc00, R15 ;  /* 0x00000c00c80c7824 */ /* 0x000fe200078e020f */
[C---:B------:R-:W-:Y:S01]  /*9a70*/  FSETP.NEU.FTZ.AND P2, PT, R8.reuse, -INF , PT ;  /* 0xff8000000800780b */ /* 0x040fe20003f5d000 */
[-C--:B------:R-:W-:Y:S01]  /*9a80*/  FMUL.FTZ R160, R8, R0.reuse ;  /* 0x0000000008a07220 */ /* 0x080fe20000410000 */
[----:B------:R-:W-:Y:S01]  /*9a90*/  IMAD.MOV.U32 R29, RZ, RZ, 0x40000040 ;  /* 0x40000040ff1d7424 */ /* 0x000fe200078e00ff */
[----:B------:R1:W3:Y:S01]  /*9aa0*/  MUFU.EX2 R33, R26 ;  /* 0x0000001a00217308 */ /* 0x0002e20000000800 */
[----:B------:R-:W-:Y:S01]  /*9ab0*/  R2UR UR6, R12 ;  /* 0x000000000c0672ca */ /* 0x000fe200000e0000 */
[-CC-:B------:R-:W-:Y:S01]  /*9ac0*/  FFMA.FTZ R164, R5, R0.reuse, -R159.reuse ;  /* 0x0000000005a47223 */ /* 0x180fe2000001089f */
[----:B------:R-:W-:Y:S01]  /*9ad0*/  FSEL R160, R160, RZ, P2 ;  /* 0x000000ffa0a07208 */ /* 0x000fe20001000000 */
[----:B------:R-:W-:Y:S01]  /*9ae0*/  FFMA.FTZ R165, R6, R0, -R159 ;  /* 0x0000000006a57223 */ /* 0x000fe2000001089f */
[----:B------:R-:W-:Y:S01]  /*9af0*/  R2UR UR11, R29 ;  /* 0x000000001d0b72ca */ /* 0x000fe200000e0000 */
[----:B------:R-:W-:-:S02]  /*9b00*/  IMAD.MOV.U32 R29, RZ, RZ, 0x40000040 ;  /* 0x40000040ff1d7424 */ /* 0x000fc400078e00ff */
[-C--:B------:R-:W-:Y:S01]  /*9b10*/  FFMA.FTZ R166, R7, R0.reuse, -R159 ;  /* 0x0000000007a67223 */ /* 0x080fe2000001089f */
[-CC-:B0-----:R-:W-:Y:S01]  /*9b20*/  FFMA.FTZ R25, R11, R0.reuse, -R160.reuse ;  /* 0x000000000b197223 */ /* 0x181fe200000108a0 */
[----:B------:R-:W-:Y:S01]  /*9b30*/  IADD3 R11, -R73, 0xb, RZ ;  /* 0x0000000b490b7810 */ /* 0x000fe20007ffe1ff */
[-CC-:B------:R-:W-:Y:S01]  /*9b40*/  FFMA.FTZ R30, R27, R0.reuse, -R160.reuse ;  /* 0x000000001b1e7223 */ /* 0x180fe200000108a0 */
[-CC-:B------:R-:W-:Y:S01]  /*9b50*/  FFMA.FTZ R163, R13, R0.reuse, -R160.reuse ;  /* 0x000000000da37223 */ /* 0x180fe200000108a0 */
[----:B------:R-:W-:Y:S02]  /*9b60*/  IMAD.MOV.U32 R13, RZ, RZ, 0x40000040 ;  /* 0x40000040ff0d7424 */ /* 0x000fe400078e00ff */
[----:B------:R-:W-:Y:S01]  /*9b70*/  FFMA.FTZ R31, R31, R0, -R160 ;  /* 0x000000001f1f7223 */ /* 0x000fe200000108a0 */
[----:B------:R0:W-:Y:S06]  /*9b80*/  BAR.ARV R11, 0x100 ;  /* 0x0004000b0000751d */ /* 0x0001ec0000002000 */
[----:B------:R4:W-:Y:S01]  /*9b90*/  @!P1 SYNCS.ARRIVE.TRANS64.RED.A1T0 RZ, [R24+URZ], RZ ;  /* 0x000000ff18ff99a7 */ /* 0x0009e2000810043f */
[----:B------:R5:W-:Y:S01]  /*9ba0*/  MUFU.EX2 R205, R25 ;  /* 0x0000001900cd7308 */ /* 0x000be20000000800 */
[----:B------:R-:W-:Y:S01]  /*9bb0*/  R2UR UR7, R13 ;  /* 0x000000000d0772ca */ /* 0x000fe200000e0000 */
[----:B-1----:R-:W-:-:S02]  /*9bc0*/  VIADD R26, R12, 0x100 ;  /* 0x000001000c1a7836 */ /* 0x002fc40000000000 */
[----:B---3--:R-:W-:Y:S01]  /*9bd0*/  FADD.FTZ R224, R204, R33 ;  /* 0x00000021cce07221 */ /* 0x008fe20000010000 */
[----:B------:R-:W-:Y:S01]  /*9be0*/  IMAD.MOV.U32 R27, RZ, RZ, 0x40000040 ;  /* 0x40000040ff1b7424 */ /* 0x000fe200078e00ff */
[----:B------:R-:W-:Y:S01]  /*9bf0*/  F2FP.F16.F32.PACK_AB R204, R33, R204 ;  /* 0x000000cc21cc723e */ /* 0x000fe200000000ff */
[-CC-:B------:R-:W-:Y:S01]  /*9c00*/  FFMA.FTZ R5, R10, R0.reuse, -R159.reuse ;  /* 0x000000000a057223 */ /* 0x180fe2000001089f */
[----:B----4-:R-:W-:Y:S01]  /*9c10*/  VIADD R24, R12, 0x180 ;  /* 0x000001800c187836 */ /* 0x010fe20000000000 */
[----:B------:R-:W1:Y:S01]  /*9c20*/  MUFU.EX2 R30, R30 ;  /* 0x0000001e001e7308 */ /* 0x000e620000000800 */
[----:B-----5:R-:W-:Y:S01]  /*9c30*/  MOV R25, 0x40000040 ;  /* 0x4000004000197802 */ /* 0x020fe20000000f00 */
[-CC-:B------:R-:W-:Y:S01]  /*9c40*/  FFMA.FTZ R169, R154, R0.reuse, -R160.reuse ;  /* 0x000000009aa97223 */ /* 0x180fe200000108a0 */
[----:B------:R-:W-:Y:S01]  /*9c50*/  R2UR UR14, R26 ;  /* 0x000000001a0e72ca */ /* 0x000fe200000e0000 */
[-CC-:B------:R-:W-:Y:S01]  /*9c60*/  FFMA.FTZ R168, R153, R0.reuse, -R160.reuse ;  /* 0x0000000099a87223 */ /* 0x180fe200000108a0 */
[----:B------:R-:W-:Y:S01]  /*9c70*/  R2UR UR15, R27 ;  /* 0x000000001b0f72ca */ /* 0x000fe200000e0000 */
[-CC-:B------:R-:W-:Y:S01]  /*9c80*/  FFMA.FTZ R167, R152, R0.reuse, -R160.reuse ;  /* 0x0000000098a77223 */ /* 0x180fe200000108a0 */
[----:B------:R-:W-:Y:S01]  /*9c90*/  R2UR UR18, R24 ;  /* 0x00000000181272ca */ /* 0x000fe200000e0000 */
[----:B------:R3:W4:Y:S01]  /*9ca0*/  MUFU.EX2 R35, R28 ;  /* 0x0000001c00237308 */ /* 0x0007220000000800 */
[----:B------:R-:W-:Y:S01]  /*9cb0*/  R2UR UR19, R25 ;  /* 0x00000000191372ca */ /* 0x000fe200000e0000 */
[-C--:B------:R-:W-:Y:S01]  /*9cc0*/  FFMA.FTZ R9, R9, R0.reuse, -R160 ;  /* 0x0000000009097223 */ /* 0x080fe200000108a0 */
[----:B------:R-:W-:Y:S01]  /*9cd0*/  R2UR UR23, R29 ;  /* 0x000000001d1772ca */ /* 0x000fe200000e0000 */
[-CC-:B------:R-:W-:Y:S01]  /*9ce0*/  FFMA.FTZ R172, R14, R0.reuse, -R159.reuse ;  /* 0x000000000eac7223 */ /* 0x180fe2000001089f */
[-CC-:B------:R-:W-:Y:S01]  /*9cf0*/  FFMA.FTZ R10, R156, R0.reuse, -R159.reuse ;  /* 0x000000009c0a7223 */ /* 0x180fe2000001089f */
[-CC-:B------:R-:W-:Y:S01]  /*9d00*/  FFMA.FTZ R171, R171, R0.reuse, -R159.reuse ;  /* 0x00000000abab7223 */ /* 0x180fe2000001089f */
[----:B------:R-:W-:Y:S01]  /*9d10*/  FFMA.FTZ R170, R170, R0, -R159 ;  /* 0x00000000aaaa7223 */ /* 0x000fe2000001089f */
[----:B------:R-:W5:Y:S01]  /*9d20*/  MUFU.EX2 R162, R162 ;  /* 0x000000a200a27308 */ /* 0x000f620000000800 */
[----:B---3--:R-:W-:-:S02]  /*9d30*/  VIADD R28, R12, 0x80 ;  /* 0x000000800c1c7836 */ /* 0x008fc40000000000 */
[----:B-1----:R-:W-:Y:S01]  /*9d40*/  FADD.FTZ R199, R205, R30 ;  /* 0x0000001ecdc77221 */ /* 0x002fe20000010000 */
[----:B------:R-:W-:Y:S01]  /*9d50*/  F2FP.F16.F32.PACK_AB R205, R30, R205 ;  /* 0x000000cd1ecd723e */ /* 0x000fe200000000ff */
[-CC-:B------:R-:W-:Y:S01]  /*9d60*/  FFMA.FTZ R156, R180, R0.reuse, -R160.reuse ;  /* 0x00000000b49c7223 */ /* 0x180fe200000108a0 */
[-C--:B------:R-:W-:Y:S01]  /*9d70*/  FFMA.FTZ R173, R173, R0.reuse, -R160 ;  /* 0x00000000adad7223 */ /* 0x080fe200000108a0 */
[----:B------:R-:W-:Y:S01]  /*9d80*/  R2UR UR10, R28 ;  /* 0x000000001c0a72ca */ /* 0x000fe200000e0000 */
[----:B------:R-:W-:Y:S01]  /*9d90*/  VIADD R28, R12, 0x200 ;  /* 0x000002000c1c7836 */ /* 0x000fe20000000000 */
[----:B------:R-:W-:Y:S01]  /*9da0*/  MUFU.EX2 R163, R163 ;  /* 0x000000a300a37308 */ /* 0x000fe20000000800 */
[----:B----4-:R-:W-:Y:S01]  /*9db0*/  FADD.FTZ R224, R35, R224 ;  /* 0x000000e023e07221 */ /* 0x010fe20000010000 */
[-CC-:B------:R-:W-:Y:S01]  /*9dc0*/  FFMA.FTZ R174, R174, R0.reuse, -R160.reuse ;  /* 0x00000000aeae7223 */ /* 0x180fe200000108a0 */
[-CC-:B------:R-:W-:Y:S01]  /*9dd0*/  FFMA.FTZ R14, R175, R0.reuse, -R160.reuse ;  /* 0x00000000af0e7223 */ /* 0x180fe200000108a0 */
[----:B------:R-:W-:Y:S01]  /*9de0*/  R2UR UR22, R28 ;  /* 0x000000001c1672ca */ /* 0x000fe200000e0000 */
[-CC-:B------:R-:W-:Y:S01]  /*9df0*/  FFMA.FTZ R175, R179, R0.reuse, -R159.reuse ;  /* 0x00000000b3af7223 */ /* 0x180fe2000001089f */
[-CC-:B------:R-:W-:Y:S01]  /*9e00*/  FFMA.FTZ R176, R176, R0.reuse, -R159.reuse ;  /* 0x00000000b0b07223 */ /* 0x180fe2000001089f */
[-CC-:B------:R-:W-:Y:S01]  /*9e10*/  FFMA.FTZ R177, R177, R0.reuse, -R159.reuse ;  /* 0x00000000b1b17223 */ /* 0x180fe2000001089f */
[----:B------:R-:W1:Y:S01]  /*9e20*/  MUFU.EX2 R13, R31 ;  /* 0x0000001f000d7308 */ /* 0x000e620000000800 */
[----:B-----5:R-:W-:Y:S01]  /*9e30*/  F2FP.F16.F32.PACK_AB R206, R162, R35 ;  /* 0x00000023a2ce723e */ /* 0x020fe200000000ff */
[-C--:B------:R-:W-:Y:S01]  /*9e40*/  FFMA.FTZ R178, R178, R0.reuse, -R159 ;  /* 0x00000000b2b27223 */ /* 0x080fe2000001089f */
[-CC-:B------:R-:W-:Y:S01]  /*9e50*/  FFMA.FTZ R179, R191, R0.reuse, -R160.reuse ;  /* 0x00000000bfb37223 */ /* 0x180fe200000108a0 */
[-CC-:B------:R-:W-:Y:S01]  /*9e60*/  FFMA.FTZ R180, R190, R0.reuse, -R160.reuse ;  /* 0x00000000beb47223 */ /* 0x180fe200000108a0 */
[-CC-:B------:R-:W-:Y:S01]  /*9e70*/  FFMA.FTZ R181, R181, R0.reuse, -R160.reuse ;  /* 0x00000000b5b57223 */ /* 0x180fe200000108a0 */
[----:B------:R-:W-:Y:S01]  /*9e80*/  FFMA.FTZ R182, R182, R0, -R160 ;  /* 0x00000000b6b67223 */ /* 0x000fe200000108a0 */
[----:B------:R-:W-:Y:S01]  /*9e90*/  VIADD R6, R12, 0x280 ;  /* 0x000002800c067836 */ /* 0x000fe20000000000 */
[----:B------:R-:W3:Y:S01]  /*9ea0*/  MUFU.EX2 R164, R164 ;  /* 0x000000a400a47308 */ /* 0x000ee20000000800 */
[----:B------:R-:W-:-:S02]  /*9eb0*/  IMAD.MOV.U32 R7, RZ, RZ, 0x40000040 ;  /* 0x40000040ff077424 */ /* 0x000fc400078e00ff */
[----:B------:R-:W-:Y:S01]  /*9ec0*/  FADD.FTZ R191, R162, R224 ;  /* 0x000000e0a2bf7221 */ /* 0x000fe20000010000 */
[-CC-:B------:R-:W-:Y:S01]  /*9ed0*/  FFMA.FTZ R12, R188, R0.reuse, -R159.reuse ;  /* 0x00000000bc0c7223 */ /* 0x180fe2000001089f */
[-CC-:B------:R-:W-:Y:S01]  /*9ee0*/  FFMA.FTZ R162, R197, R0.reuse, -R160.reuse ;  /* 0x00000000c5a27223 */ /* 0x180fe200000108a0 */
[-CC-:B------:R-:W-:Y:S01]  /*9ef0*/  FFMA.FTZ R194, R194, R0.reuse, -R159.reuse ;  /* 0x00000000c2c27223 */ /* 0x180fe2000001089f */
[-CC-:B------:R-:W-:Y:S01]  /*9f00*/  FFMA.FTZ R186, R186, R0.reuse, -R159.reuse ;  /* 0x00000000baba7223 */ /* 0x180fe2000001089f */
[-C--:B------:R-:W-:Y:S01]  /*9f10*/  FFMA.FTZ R185, R185, R0.reuse, -R159 ;  /* 0x00000000b9b97223 */ /* 0x080fe2000001089f */
[----:B------:R-:W4:Y:S01]  /*9f20*/  MUFU.EX2 R165, R165 ;  /* 0x000000a500a57308 */ /* 0x000f220000000800 */
[----:B-1----:R-:W-:Y:S01]  /*9f30*/  F2FP.F16.F32.PACK_AB R207, R13, R163 ;  /* 0x000000a30dcf723e */ /* 0x002fe200000000ff */
[----:B------:R-:W-:Y:S01]  /*9f40*/  FADD.FTZ R163, R163, R199 ;  /* 0x000000c7a3a37221 */ /* 0x000fe20000010000 */
[-CC-:B------:R-:W-:Y:S01]  /*9f50*/  FFMA.FTZ R183, R183, R0.reuse, -R160.reuse ;  /* 0x00000000b7b77223 */ /* 0x180fe200000108a0 */
[-CC-:B------:R-:W-:Y:S01]  /*9f60*/  FFMA.FTZ R157, R157, R0.reuse, -R160.reuse ;  /* 0x000000009d9d7223 */ /* 0x180fe200000108a0 */
[-CC-:B------:R-:W-:Y:S01]  /*9f70*/  FFMA.FTZ R158, R158, R0.reuse, -R160.reuse ;  /* 0x000000009e9e7223 */ /* 0x180fe200000108a0 */
[----:B------:R-:W-:Y:S01]  /*9f80*/  FADD.FTZ R190, R13, R163 ;  /* 0x000000a30dbe7221 */ /* 0x000fe20000010000 */
[-C--:B------:R-:W-:Y:S01]  /*9f90*/  FFMA.FTZ R13, R187, R0.reuse, -R159 ;  /* 0x00000000bb0d7223 */ /* 0x080fe2000001089f */
[----:B------:R-:W1:Y:S01]  /*9fa0*/  MUFU.EX2 R166, R166 ;  /* 0x000000a600a67308 */ /* 0x000e620000000800 */
[----:B---3--:R-:W-:Y:S01]  /*9fb0*/  FADD.FTZ R191, R164, R191 ;  /* 0x000000bfa4bf7221 */ /* 0x008fe20000010000 */
[-CC-:B------:R-:W-:Y:S01]  /*9fc0*/  FFMA.FTZ R163, R196, R0.reuse, -R160.reuse ;  /* 0x00000000c4a37223 */ /* 0x180fe200000108a0 */
[----:B------:R-:W-:Y:S01]  /*9fd0*/  FFMA.FTZ R187, R195, R0, -R160 ;  /* 0x00000000c3bb7223 */ /* 0x000fe200000108a0 */
[----:B------:R-:W-:Y:S01]  /*9fe0*/  ISETP.GE.AND P2, PT, R198, 0x61, PT ;  /* 0x00000061c600780c */ /* 0x000fe20003f46270 */
[----:B------:R-:W-:-:S03]  /*9ff0*/  @!P1 VIADD R4, R4, 0x32460 ;  /* 0x0003246004049836 */ /* 0x000fc60000000000 */
[----:B------:R-:W3:Y:S01]  /*a000*/  MUFU.EX2 R5, R5 ;  /* 0x0000000500057308 */ /* 0x000ee20000000800 */
[----:B----4-:R-:W-:Y:S01]  /*a010*/  F2FP.F16.F32.PACK_AB R152, R165, R164 ;  /* 0x000000a4a598723e */ /* 0x010fe200000000ff */
[-CC-:B------:R-:W-:Y:S01]  /*a020*/  FFMA.FTZ R164, R192, R0.reuse, -R160.reuse ;  /* 0x00000000c0a47223 */ /* 0x180fe200000108a0 */
[----:B------:R-:W-:Y:S01]  /*a030*/  FFMA.FTZ R160, R161, R0, -R160 ;  /* 0x00000000a1a07223 */ /* 0x000fe200000108a0 */
[----:B------:R-:W-:Y:S01]  /*a040*/  FADD.FTZ R191, R165, R191 ;  /* 0x000000bfa5bf7221 */ /* 0x000fe20000010000 */
[----:B------:R-:W-:-:S03]  /*a050*/  @!P1 PRMT R4, RZ, 0x654, R4 ;  /* 0x00000654ff049816 */ /* 0x000fc60000000004 */
[----:B------:R-:W4:Y:S01]  /*a060*/  MUFU.EX2 R169, R169 ;  /* 0x000000a900a97308 */ /* 0x000f220000000800 */
[----:B-1----:R-:W-:-:S07]  /*a070*/  FADD.FTZ R191, R166, R191 ;  /* 0x000000bfa6bf7221 */ /* 0x002fce0000010000 */
[----:B------:R-:W1:Y:S01]  /*a080*/  MUFU.EX2 R168, R168 ;  /* 0x000000a800a87308 */ /* 0x000e620000000800 */
[C---:B---3--:R-:W-:Y:S01]  /*a090*/  F2FP.F16.F32.PACK_AB R154, R5.reuse, R166 ;  /* 0x000000a6059a723e */ /* 0x048fe200000000ff */
[----:B------:R-:W-:-:S06]  /*a0a0*/  FADD.FTZ R191, R5, R191 ;  /* 0x000000bf05bf7221 */ /* 0x000fcc0000010000 */
[----:B------:R-:W3:Y:S01]  /*a0b0*/  MUFU.EX2 R167, R167 ;  /* 0x000000a700a77308 */ /* 0x000ee20000000800 */
[----:B----4-:R-:W-:-:S07]  /*a0c0*/  FADD.FTZ R190, R169, R190 ;  /* 0x000000bea9be7221 */ /* 0x010fce0000010000 */
[----:B------:R-:W4:Y:S01]  /*a0d0*/  MUFU.EX2 R9, R9 ;  /* 0x0000000900097308 */ /* 0x000f220000000800 */
[C---:B-1----:R-:W-:Y:S01]  /*a0e0*/  F2FP.F16.F32.PACK_AB R153, R168.reuse, R169 ;  /* 0x000000a9a899723e */ /* 0x042fe200000000ff */
[----:B------:R-:W-:-:S06]  /*a0f0*/  FADD.FTZ R190, R168, R190 ;  /* 0x000000bea8be7221 */ /* 0x000fcc0000010000 */
[----:B------:R-:W1:Y:S01]  /*a100*/  MUFU.EX2 R171, R171 ;  /* 0x000000ab00ab7308 */ /* 0x000e620000000800 */
[----:B---3--:R-:W-:-:S07]  /*a110*/  FADD.FTZ R190, R167, R190 ;  /* 0x000000bea7be7221 */ /* 0x008fce0000010000 */
[----:B------:R-:W3:Y:S01]  /*a120*/  MUFU.EX2 R170, R170 ;  /* 0x000000aa00aa7308 */ /* 0x000ee20000000800 */
[C---:B----4-:R-:W-:Y:S01]  /*a130*/  F2FP.F16.F32.PACK_AB R155, R9.reuse, R167 ;  /* 0x000000a7099b723e */ /* 0x050fe200000000ff */
[----:B------:R-:W-:-:S06]  /*a140*/  FADD.FTZ R190, R9, R190 ;  /* 0x000000be09be7221 */ /* 0x000fcc0000010000 */
[----:B------:R-:W-:Y:S01]  /*a150*/  MUFU.EX2 R172, R172 ;  /* 0x000000ac00ac7308 */ /* 0x000fe20000000800 */
[----:B-1----:R-:W-:-:S07]  /*a160*/  FADD.FTZ R191, R171, R191 ;  /* 0x000000bfabbf7221 */ /* 0x002fce0000010000 */
[----:B------:R-:W-:Y:S01]  /*a170*/  MUFU.EX2 R10, R10 ;  /* 0x0000000a000a7308 */ /* 0x000fe20000000800 */
[----:B---3--:R-:W-:-:S07]  /*a180*/  FADD.FTZ R191, R170, R191 ;  /* 0x000000bfaabf7221 */ /* 0x008fce0000010000 */
[----:B------:R-:W1:Y:S08]  /*a190*/  MUFU.EX2 R156, R156 ;  /* 0x0000009c009c7308 */ /* 0x000e700000000800 */
[----:B------:R-:W3:Y:S08]  /*a1a0*/  MUFU.EX2 R173, R173 ;  /* 0x000000ad00ad7308 */ /* 0x000ef00000000800 */
[----:B------:R-:W-:Y:S01]  /*a1b0*/  MUFU.EX2 R174, R174 ;  /* 0x000000ae00ae7308 */ /* 0x000fe20000000800 */
[----:B-1----:R-:W-:-:S07]  /*a1c0*/  FADD.FTZ R190, R156, R190 ;  /* 0x000000be9cbe7221 */ /* 0x002fce0000010000 */
[----:B------:R-:W1:Y:S01]  /*a1d0*/  MUFU.EX2 R14, R14 ;  /* 0x0000000e000e7308 */ /* 0x000e620000000800 */
[----:B---3--:R-:W-:-:S07]  /*a1e0*/  FADD.FTZ R190, R173, R190 ;  /* 0x000000beadbe7221 */ /* 0x008fce0000010000 */
[----:B------:R-:W3:Y:S08]  /*a1f0*/  MUFU.EX2 R175, R175 ;  /* 0x000000af00af7308 */ /* 0x000ef00000000800 */
[----:B------:R-:W-:Y:S08]  /*a200*/  MUFU.EX2 R176, R176 ;  /* 0x000000b000b07308 */ /* 0x000ff00000000800 */
[----:B------:R-:W-:Y:S08]  /*a210*/  MUFU.EX2 R177, R177 ;  /* 0x000000b100b17308 */ /* 0x000ff00000000800 */
[----:B------:R-:W-:Y:S08]  /*a220*/  MUFU.EX2 R178, R178 ;  /* 0x000000b200b27308 */ /* 0x000ff00000000800 */
[----:B------:R-:W4:Y:S08]  /*a230*/  MUFU.EX2 R179, R179 ;  /* 0x000000b300b37308 */ /* 0x000f300000000800 */
[----:B------:R-:W5:Y:S08]  /*a240*/  MUFU.EX2 R180, R180 ;  /* 0x000000b400b47308 */ /* 0x000f700000000800 */
[----:B------:R-:W-:Y:S08]  /*a250*/  MUFU.EX2 R181, R181 ;  /* 0x000000b500b57308 */ /* 0x000ff00000000800 */
[----:B------:R-:W0:Y:S08]  /*a260*/  MUFU.EX2 R182, R182 ;  /* 0x000000b600b67308 */ /* 0x000e300000000800 */
        /* <DEDUP_REMOVED lines=13> */
[----:B------:R2:W-:Y:S06]  /*a340*/  BAR.SYNC.DEFER_BLOCKING R72, 0x100 ;  /* 0x000400480000751d */ /* 0x0005ec0000010000 */
[----:B--2---:R-:W-:-:S06]  /*a350*/  WARPGROUP.ARRIVE ;  /* 0x00000000000079c5 */ /* 0x004fcc0000000000 */
[----:B------:R-:W-:Y:S01]  /*a360*/  HGMMA.64x256x16.F32 R24, R204, gdesc[UR4].tnspB, RZ, !UPT, gsb0 ;  /* 0x43e00004cc187df0 */ /* 0x000fe2000c0008ff */
[----:B------:R-:W-:Y:S01]  /*a370*/  R2UR UR6, R6 ;  /* 0x00000000060672ca */ /* 0x000fe200000e0000 */
[-CC-:B------:R-:W-:Y:S01]  /*a380*/  FFMA.FTZ R6, R193, R0.reuse, -R159.reuse ;  /* 0x00000000c1067223 */ /* 0x180fe2000001089f */
[----:B------:R-:W-:Y:S01]  /*a390*/  R2UR UR7, R7 ;  /* 0x00000000070772ca */ /* 0x000fe200000e0000 */
[-CC-:B------:R-:W-:Y:S01]  /*a3a0*/  FFMA.FTZ R7, R189, R0.reuse, -R159.reuse ;  /* 0x00000000bd077223 */ /* 0x180fe2000001089f */
[----:B------:R-:W-:-:S03]  /*a3b0*/  FFMA.FTZ R159, R184, R0, -R159 ;  /* 0x00000000b89f7223 */ /* 0x000fc6000001089f */
[----:B------:R-:W-:Y:S08]  /*a3c0*/  MUFU.EX2 R6, R6 ;  /* 0x0000000600067308 */ /* 0x000ff00000000800 */
[----:B------:R-:W2:Y:S08]  /*a3d0*/  MUFU.EX2 R7, R7 ;  /* 0x0000000700077308 */ /* 0x000eb00000000800 */
[----:B------:R-:W2:Y:S01]  /*a3e0*/  MUFU.EX2 R159, R159 ;  /* 0x0000009f009f7308 */ /* 0x000ea20000000800 */
[----:B------:R-:W-:-:S02]  /*a3f0*/  WARPGROUP.DEPBAR.LE gsb0, 0x0 ;  /* 0x00008000000079c5 */ /* 0x000fc40000010000 */
[----:B------:R-:W-:-:S06]  /*a400*/  WARPGROUP.ARRIVE ;  /* 0x00000000000079c5 */ /* 0x000fcc0000000000 */
[----:B------:R-:W-:Y:S03]  /*a410*/  HGMMA.64x256x16.F32 R24, R152, gdesc[UR8].tnspB, R24, gsb0 ;  /* 0x43e0000898187df0 */ /* 0x000fe60008000818 */
[----:B------:R-:W-:Y:S02]  /*a420*/  WARPGROUP.DEPBAR.LE gsb0, 0x0 ;  /* 0x00008000000079c5 */ /* 0x000fe40000010000 */
[----:B------:R-:W-:Y:S02]  /*a430*/  F2FP.F16.F32.PACK_AB R152, R170, R171 ;  /* 0x000000abaa98723e */ /* 0x000fe400000000ff */
[----:B------:R-:W-:Y:S02]  /*a440*/  F2FP.F16.F32.PACK_AB R153, R173, R156 ;  /* 0x0000009cad99723e */ /* 0x000fe400000000ff */
[----:B------:R-:W-:Y:S01]  /*a450*/  F2FP.F16.F32.PACK_AB R154, R10, R172 ;  /* 0x000000ac0a9a723e */ /* 0x000fe200000000ff */
[----:B------:R-:W-:Y:S01]  /*a460*/  FADD.FTZ R172, R172, R191 ;  /* 0x000000bfacac7221 */ /* 0x000fe20000010000 */
[----:B-1----:R-:W-:Y:S01]  /*a470*/  F2FP.F16.F32.PACK_AB R155, R14, R174 ;  /* 0x000000ae0e9b723e */ /* 0x002fe200000000ff */
[----:B------:R-:W-:-:S02]  /*a480*/  FADD.FTZ R174, R174, R190 ;  /* 0x000000beaeae7221 */ /* 0x000fc40000010000 */
[----:B------:R-:W-:Y:S01]  /*a490*/  FADD.FTZ R172, R10, R172 ;  /* 0x000000ac0aac7221 */ /* 0x000fe20000010000 */
[----:B------:R-:W-:Y:S01]  /*a4a0*/  WARPGROUP.ARRIVE ;  /* 0x00000000000079c5 */ /* 0x000fe20000000000 */
[----:B------:R-:W-:Y:S02]  /*a4b0*/  FADD.FTZ R174, R14, R174 ;  /* 0x000000ae0eae7221 */ /* 0x000fe40000010000 */
[----:B---3--:R-:W-:Y:S02]  /*a4c0*/  FADD.FTZ R172, R175, R172 ;  /* 0x000000acafac7221 */ /* 0x008fe40000010000 */
[----:B----4-:R-:W-:-:S08]  /*a4d0*/  FADD.FTZ R174, R179, R174 ;  /* 0x000000aeb3ae7221 */ /* 0x010fd00000010000 */
[----:B------:R-:W-:Y:S01]  /*a4e0*/  HGMMA.64x256x16.F32 R24, R152, gdesc[UR12].tnspB, R24, gsb0 ;  /* 0x43e0000c98187df0 */ /* 0x000fe20008000818 */
[----:B------:R-:W-:Y:S01]  /*a4f0*/  FADD.FTZ R172, R176, R172 ;  /* 0x000000acb0ac7221 */ /* 0x000fe20000010000 */
[----:B-----5:R-:W-:-:S03]  /*a500*/  FADD.FTZ R174, R180, R174 ;  /* 0x000000aeb4ae7221 */ /* 0x020fc60000010000 */
[----:B------:R-:W-:-:S04]  /*a510*/  FADD.FTZ R172, R177, R172 ;  /* 0x000000acb1ac7221 */ /* 0x000fc80000010000 */
[----:B------:R-:W-:Y:S01]  /*a520*/  FADD.FTZ R5, R178, R172 ;  /* 0x000000acb2057221 */ /* 0x000fe20000010000 */
[----:B------:R-:W-:Y:S02]  /*a530*/  WARPGROUP.DEPBAR.LE gsb0, 0x0 ;  /* 0x00008000000079c5 */ /* 0x000fe40000010000 */
[----:B------:R-:W-:Y:S02]  /*a540*/  F2FP.F16.F32.PACK_AB R152, R176, R175 ;  /* 0x000000afb098723e */ /* 0x000fe400000000ff */
[----:B------:R-:W-:Y:S02]  /*a550*/  F2FP.F16.F32.PACK_AB R153, R180, R179 ;  /* 0x000000b3b499723e */ /* 0x000fe400000000ff */
[----:B------:R-:W-:Y:S02]  /*a560*/  F2FP.F16.F32.PACK_AB R154, R178, R177 ;  /* 0x000000b1b29a723e */ /* 0x000fe400000000ff */
[----:B0-----:R-:W-:Y:S01]  /*a570*/  F2FP.F16.F32.PACK_AB R155, R182, R181 ;  /* 0x000000b5b69b723e */ /* 0x001fe200000000ff */
[----:B------:R-:W-:-:S03]  /*a580*/  FADD.FTZ R181, R181, R174 ;  /* 0x000000aeb5b57221 */ /* 0x000fc60000010000 */
[----:B------:R-:W-:Y:S01]  /*a590*/  WARPGROUP.ARRIVE ;  /* 0x00000000000079c5 */ /* 0x000fe20000000000 */
[----:B------:R-:W-:-:S05]  /*a5a0*/  FADD.FTZ R181, R182, R181 ;  /* 0x000000b5b6b57221 */ /* 0x000fca0000010000 */
[----:B------:R-:W-:Y:S03]  /*a5b0*/  HGMMA.64x256x16.F32 R24, R152, gdesc[UR16].tnspB, R24, gsb0 ;  /* 0x43e0001098187df0 */ /* 0x000fe60008000818 */
[----:B------:R-:W-:Y:S02]  /*a5c0*/  WARPGROUP.DEPBAR.LE gsb0, 0x0 ;  /* 0x00008000000079c5 */ /* 0x000fe40000010000 */
[----:B--2---:R-:W-:Y:S01]  /*a5d0*/  F2FP.F16.F32.PACK_AB R152, R7, R6 ;  /* 0x000000060798723e */ /* 0x004fe200000000ff */
        /* <DEDUP_REMOVED lines=13> */
[----:B------:R-:W-:Y:S01]  /*a6b0*/  FADD.FTZ R13, R194, R13 ;  /* 0x0000000dc20d7221 */ /* 0x000fe20000010000 */
[----:B------:R-:W-:Y:S01]  /*a6c0*/  FADD.FTZ R164, R183, R164 ;  /* 0x000000a4b7a47221 */ /* 0x000fe20000010000 */
[----:B------:R-:W-:Y:S02]  /*a6d0*/  WARPGROUP.DEPBAR.LE gsb0, 0x0 ;  /* 0x00008000000079c5 */ /* 0x000fe40000010000 */
[C---:B------:R-:W-:Y:S01]  /*a6e0*/  F2FP.F16.F32.PACK_AB R152, R186.reuse, R194 ;  /* 0x000000c2ba98723e */ /* 0x040fe200000000ff */
[----:B------:R-:W-:Y:S01]  /*a6f0*/  FADD.FTZ R186, R186, R13 ;  /* 0x0000000dbaba7221 */ /* 0x000fe20000010000 */
[C---:B------:R-:W-:Y:S01]  /*a700*/  F2FP.F16.F32.PACK_AB R153, R157.reuse, R183 ;  /* 0x000000b79d99723e */ /* 0x040fe200000000ff */
[----:B------:R-:W-:Y:S01]  /*a710*/  FADD.FTZ R157, R157, R164 ;  /* 0x000000a49d9d7221 */ /* 0x000fe20000010000 */
[----:B------:R-:W-:Y:S01]  /*a720*/  F2FP.F16.F32.PACK_AB R154, R159, R185 ;  /* 0x000000b99f9a723e */ /* 0x000fe200000000ff */
[----:B------:R-:W-:Y:S01]  /*a730*/  FADD.FTZ R186, R185, R186 ;  /* 0x000000bab9ba7221 */ /* 0x000fe20000010000 */
[----:B------:R-:W-:Y:S01]  /*a740*/  F2FP.F16.F32.PACK_AB R155, R160, R158 ;  /* 0x0000009ea09b723e */ /* 0x000fe200000000ff */
[----:B------:R-:W-:-:S02]  /*a750*/  FADD.FTZ R157, R158, R157 ;  /* 0x0000009d9e9d7221 */ /* 0x000fc40000010000 */
[----:B------:R-:W-:Y:S01]  /*a760*/  FADD.FTZ R12, R159, R186 ;  /* 0x000000ba9f0c7221 */ /* 0x000fe20000010000 */
[----:B------:R-:W-:Y:S01]  /*a770*/  WARPGROUP.ARRIVE ;  /* 0x00000000000079c5 */ /* 0x000fe20000000000 */
[----:B------:R-:W-:-:S12]  /*a780*/  FADD.FTZ R13, R160, R157 ;  /* 0x0000009da00d7221 */ /* 0x000fd80000010000 */
[----:B------:R-:W-:Y:S03]  /*a790*/  HGMMA.64x256x16.F32 R24, R152, gdesc[UR4].tnspB, R24, gsb0 ;  /* 0x43e0000498187df0 */ /* 0x000fe60008000818 */
[----:B------:R-:W-:Y:S02]  /*a7a0*/  WARPGROUP.DEPBAR.LE gsb0, 0x0 ;  /* 0x00008000000079c5 */ /* 0x000fe40000010000 */
[----:B------:R0:W-:Y:S01]  /*a7b0*/  @!P1 SYNCS.ARRIVE.TRANS64.RED.A1T0 RZ, [R4+URZ], RZ ;  /* 0x000000ff04ff99a7 */ /* 0x0001e2000810043f */
[----:B------:R-:W-:Y:S05]  /*a7c0*/  @!P2 BRA `(.L_x_10478) ;  /* 0x0000002400f8a947 */ /* 0x000fea0003800000 */
[----:B0-----:R-:W-:Y:S02]  /*a7d0*/  VIADD R4, R226, 0xfffffffe ;  /* 0xfffffffee2047836 */ /* 0x001fe40000000000 */
[----:B------:R-:W-:Y:S02]  /*a7e0*/  IMAD.MOV.U32 R6, RZ, RZ, R8 ;  /* 0x000000ffff067224 */ /* 0x000fe400078e0008 */
[----:B------:R-:W-:-:S07]  /*a7f0*/  IMAD.MOV.U32 R7, RZ, RZ, R3 ;  /* 0x000000ffff077224 */ /* 0x000fce00078e0003 */
.L_x_10488:
        /* <DEDUP_REMOVED lines=8> */
[----:B-1---5:R-:W-:Y:S06]  /*a880*/  @!P0 BRA `(.L_x_10479) ;  /* 0x0000000000048947 */ /* 0x022fec0003800000 */
[----:B------:R-:W-:Y:S01]  /*a890*/  BPT.TRAP 0x1 ;  /* 0x000000040000795c */ /* 0x000fe20000300000 */
.L_x_10479:
[----:B------:R-:W-:Y:S01]  /*a8a0*/  IMAD R5, R200, 0x8, R18 ;  /* 0x00000008c8057824 */ /* 0x000fe200078e0212 */
[----:B------:R-:W-:-:S04]  /*a8b0*/  SHF.L.U32 R0, R208, 0x1f, RZ ;  /* 0x0000001fd0007819 */ /* 0x000fc800000006ff */
[----:B------:R0:W1:Y:S01]  /*a8c0*/  SYNCS.PHASECHK.TRANS64.TRYWAIT P3, [R5+URZ+0x32430], R0 ;  /* 0x03243000050075a7 */ /* 0x000062000806017f */
[----:B------:R-:W-:Y:S05]  /*a8d0*/  @!P0 BRA `(.L_x_10480) ;  /* 0x0000000000048947 */ /* 0x000fea0003800000 */
[----:B------:R-:W-:Y:S01]  /*a8e0*/  BPT.TRAP 0x1 ;  /* 0x000000040000795c */ /* 0x000fe20000300000 */
.L_x_10480:
[----:B------:R-:W-:Y:S02]  /*a8f0*/  IMAD R152, R200, 0x300, R20 ;  /* 0x00000300c8987824 */ /* 0x000fe400078e0214 */
[----:B------:R-:W-:Y:S01]  /*a900*/  IMAD.MOV.U32 R153, RZ, RZ, 0x40000040 ;  /* 0x40000040ff997424 */ /* 0x000fe200078e00ff */
[----:B-1----:R-:W-:Y:S06]  /*a910*/  @P3 BRA `(.L_x_10481) ;  /* 0x0000000000083947 */ /* 0x002fec0003800000 */
[----:B------:R-:W1:Y:S02]  /*a920*/  SYNCS.PHASECHK.TRANS64.TRYWAIT P3, [R5+URZ+0x32430], R0 ;  /* 0x03243000050075a7 */ /* 0x000e64000806017f */
[----:B-1----:R-:W-:Y:S05]  /*a930*/  @!P3 BRA `(.L_x_10482) ;  /* 0x000000e8002cb947 */ /* 0x002fea0003800000 */
.L_x_10481:
[----:B------:R-:W2:Y:S01]  /*a940*/  LDL.64 R154, [R1+0x70] ;  /* 0x00007000019a7983 */ /* 0x000ea20000100a00 */
[----:B------:R-:W-:Y:S02]  /*a950*/  VIADD R10, R152, 0x2 ;  /* 0x00000002980a7836 */ /* 0x000fe40000000000 */
[----:B------:R-:W-:Y:S01]  /*a960*/  IMAD.MOV.U32 R11, RZ, RZ, 0x40000040 ;  /* 0x40000040ff0b7424 */ /* 0x000fe200078e00ff */
[----:B------:R-:W-:Y:S05]  /*a970*/  WARPSYNC.ALL ;  /* 0x0000000000007948 */ /* 0x000fea0003800000 */
[----:B------:R-:W-:Y:S01]  /*a980*/  R2UR UR14, R10 ;  /* 0x000000000a0e72ca */ /* 0x000fe200000e0000 */
[----:B------:R-:W3:Y:S01]  /*a990*/  LDL.64 R206, [R1+0x60] ;  /* 0x0000600001ce7983 */ /* 0x000ee20000100a00 */
[----:B------:R-:W-:-:S03]  /*a9a0*/  R2UR UR15, R11 ;  /* 0x000000000b0f72ca */ /* 0x000fc600000e0000 */
[----:B------:R-:W4:Y:S01]  /*a9b0*/  LDL.64 R10, [R1+0x68] ;  /* 0x00006800010a7983 */ /* 0x000f220000100a00 */
[----:B------:R-:W-:-:S03]  /*a9c0*/  R2UR UR18, R152 ;  /* 0x00000000981272ca */ /* 0x000fc600000e0000 */
[----:B------:R-:W5:Y:S01]  /*a9d0*/  LDL.64 R204, [R1+0x58] ;  /* 0x0000580001cc7983 */ /* 0x000f620000100a00 */
[----:B------:R-:W-:Y:S01]  /*a9e0*/  R2UR UR19, R153 ;  /* 0x00000000991372ca */ /* 0x000fe200000e0000 */
[C---:B------:R-:W-:Y:S02]  /*a9f0*/  VIADD R8, R152.reuse, 0x4 ;  /* 0x0000000498087836 */ /* 0x040fe40000000000 */
[----:B------:R-:W-:Y:S02]  /*aa00*/  VIADD R152, R152, 0x6 ;  /* 0x0000000698987836 */ /* 0x000fe40000000000 */
[----:B------:R-:W-:-:S03]  /*aa10*/  IMAD.MOV.U32 R153, RZ, RZ, 0x40000040 ;  /* 0x40000040ff997424 */ /* 0x000fc600078e00ff */
[----:B------:R-:W-:Y:S02]  /*aa20*/  R2UR UR6, R152 ;  /* 0x00000000980672ca */ /* 0x000fe400000e0000 */
[----:B------:R-:W-:Y:S01]  /*aa30*/  R2UR UR7, R153 ;  /* 0x00000000990772ca */ /* 0x000fe200000e0000 */
[----:B------:R-:W-:Y:S01]  /*aa40*/  IMAD.MOV.U32 R9, RZ, RZ, 0x40000040 ;  /* 0x40000040ff097424 */ /* 0x000fe200078e00ff */
[----:B------:R-:W-:-:S04]  /*aa50*/  R2UR UR10, R8 ;  /* 0x00000000080a72ca */ /* 0x000fc800000e0000 */
[----:B------:R-:W-:Y:S02]  /*aa60*/  R2UR UR11, R9 ;  /* 0x00000000090b72ca */ /* 0x000fe400000e0000 */
[----:B--2---:R-:W-:Y:S02]  /*aa70*/  R2UR UR16, R154 ;  /* 0x000000009a1072ca */ /* 0x004fe400000e0000 */
[----:B------:R-:W-:Y:S02]  /*aa80*/  R2UR UR17, R155 ;  /* 0x000000009b1172ca */ /* 0x000fe400000e0000 */
[----:B------:R-:W-:-:S11]  /*aa90*/  WARPGROUP.ARRIVE ;  /* 0x00000000000079c5 */ /* 0x000fd60000000000 */
[----:B------:R-:W-:Y:S01]  /*aaa0*/  HGMMA.64x96x16.F32 R152, gdesc[UR16], RZ, !UPT, gsb0 ;  /* 0x01600000109879f0 */ /* 0x000fe2000c0008ff */
[----:B----4-:R-:W-:Y:S02]  /*aab0*/  R2UR UR12, R10 ;  /* 0x000000000a0c72ca */ /* 0x010fe400000e0000 */
[----:B------:R-:W-:Y:S02]  /*aac0*/  R2UR UR13, R11 ;  /* 0x000000000b0d72ca */ /* 0x000fe400000e0000 */
[----:B---3--:R-:W-:Y:S02]  /*aad0*/  R2UR UR8, R206 ;  /* 0x00000000ce0872ca */ /* 0x008fe400000e0000 */
[----:B------:R-:W-:Y:S01]  /*aae0*/  R2UR UR9, R207 ;  /* 0x00000000cf0972ca */ /* 0x000fe200000e0000 */
[----:B------:R-:W-:Y:S02]  /*aaf0*/  WARPGROUP.DEPBAR.LE gsb0, 0x0 ;  /* 0x00008000000079c5 */ /* 0x000fe40000010000 */
[----:B------:R-:W-:-:S06]  /*ab00*/  WARPGROUP.ARRIVE ;  /* 0x00000000000079c5 */ /* 0x000fcc0000000000 */
[----:B------:R-:W-:Y:S01]  /*ab10*/  HGMMA.64x96x16.F32 R152, gdesc[UR12], R152, gsb0 ;  /* 0x016000000c9879f0 */ /* 0x000fe20008000898 */
[----:B-----5:R-:W-:Y:S02]  /*ab20*/  R2UR UR4, R204 ;  /* 0x00000000cc0472ca */ /* 0x020fe400000e0000 */
        /* <DEDUP_REMOVED lines=10> */
.L_x_10483:
[----:B------:R2:W3:Y:S01]  /*abd0*/  SYNCS.PHASECHK.TRANS64.TRYWAIT P3, [R5+URZ+0x32450], R0 ;  /* 0x03245000050075a7 */ /* 0x0004e2000806017f */
[----:B------:R-:W-:Y:S05]  /*abe0*/  @!P0 BRA `(.L_x_10484) ;  /* 0x0000000000048947 */ /* 0x000fea0003800000 */
[----:B------:R-:W-:Y:S01]  /*abf0*/  BPT.TRAP 0x1 ;  /* 0x000000040000795c */ /* 0x000fe20000300000 */
.L_x_10484:
[----:B------:R-:W-:Y:S04]  /*ac00*/  BSSY B0, `(.L_x_10485) ;  /* 0x0000004000007945 */ /* 0x000fe80003800000 */
[----:B---3--:R-:W-:Y:S05]  /*ac10*/  @P3 BRA `(.L_x_10486) ;  /* 0x0000000000083947 */ /* 0x008fea0003800000 */
[----:B------:R-:W3:Y:S02]  /*ac20*/  SYNCS.PHASECHK.TRANS64.TRYWAIT P3, [R5+URZ+0x32450], R0 ;  /* 0x03245000050075a7 */ /* 0x000ee4000806017f */
[----:B---3--:R-:W-:Y:S05]  /*ac30*/  @!P3 BRA `(.L_x_10487) ;  /* 0x000000e40080b947 */ /* 0x008fea0003800000 */
.L_x_10486:
[----:B------:R-:W-:Y:S05]  /*ac40*/  BSYNC B0 ;  /* 0x0000000000007941 */ /* 0x000fea0003800000 */
.L_x_10485:
[----:B------:R-:W-:Y:S05]  /*ac50*/  WARPSYNC.ALL ;  /* 0x0000000000007948 */ /* 0x000fea0003800000 */
[----:B------:R-:W4:Y:S04]  /*ac60*/  LDL.64 R206, [R1+0x50] ;  /* 0x0000500001ce7983 */ /* 0x000f280000100a00 */
[----:B------:R-:W2:Y:S04]  /*ac70*/  LDL.64 R204, [R1+0x48] ;  /* 0x0000480001cc7983 */ /* 0x000ea80000100a00 */
[----:B------:R0:W-:Y:S04]  /*ac80*/  STL.64 [R1+0x88], R16 ;  /* 0x0000881001007387 */ /* 0x0001e80000100a00 */
[----:B0-----:R-:W3:Y:S01]  /*ac90*/  LDL.64 R16, [R1+0x40] ;  /* 0x0000400001107983 */ /* 0x001ee20000100a00 */
[----:B------:R-:W-:-:S02]  /*aca0*/  IMAD R8, R200, 0xc00, R21 ;  /* 0x00000c00c8087824 */ /* 0x000fc400078e0215 */
[----:B------:R-:W-:-:S03]  /*acb0*/  IMAD.MOV.U32 R9, RZ, RZ, 0x40000040 ;  /* 0x40000040ff097424 */ /* 0x000fc600078e00ff */
[C---:B------:R-:W-:Y:S02]  /*acc0*/  R2UR UR6, R8.reuse ;  /* 0x00000000080672ca */ /* 0x040fe400000e0000 */
[----:B------:R-:W-:Y:S01]  /*acd0*/  R2UR UR7, R9 ;  /* 0x00000000090772ca */ /* 0x000fe200000e0000 */
[----:B------:R-:W-:Y:S01]  /*ace0*/  WARPGROUP.ARRIVE ;  /* 0x00000000000079c5 */ /* 0x000fe20000000000 */
[----:B------:R-:W-:Y:S02]  /*acf0*/  VIADD R10, R8, 0x2 ;  /* 0x00000002080a7836 */ /* 0x000fe40000000000 */
[----:B------:R-:W-:Y:S01]  /*ad00*/  IMAD.MOV.U32 R11, RZ, RZ, 0x40000040 ;  /* 0x40000040ff0b7424 */ /* 0x000fe200078e00ff */
[----:B----4-:R-:W-:Y:S02]  /*ad10*/  R2UR UR4, R206 ;  /* 0x00000000ce0472ca */ /* 0x010fe400000e0000 */
[----:B------:R-:W-:Y:S02]  /*ad20*/  R2UR UR5, R207 ;  /* 0x00000000cf0572ca */ /* 0x000fe400000e0000 */
[----:B------:R-:W4:Y:S11]  /*ad30*/  LDL.64 R206, [R1+0x38] ;  /* 0x0000380001ce7983 */ /* 0x000f360000100a00 */
[----:B------:R-:W-:Y:S01]  /*ad40*/  HGMMA.64x96x16.F32 R152, gdesc[UR4], R152, gsb0 ;  /* 0x01600000049879f0 */ /* 0x000fe20008000898 */
[----:B--2---:R-:W-:-:S02]  /*ad50*/  R2UR UR4, R204 ;  /* 0x00000000cc0472ca */ /* 0x004fc400000e0000 */
[----:B------:R-:W-:Y:S02]  /*ad60*/  R2UR UR5, R205 ;  /* 0x00000000cd0572ca */ /* 0x000fe400000e0000 */
[----:B------:R-:W2:Y:S01]  /*ad70*/  LDL.64 R204, [R1+0x30] ;  /* 0x0000300001cc7983 */ /* 0x000ea20000100a00 */
[----:B------:R-:W-:Y:S02]  /*ad80*/  R2UR UR6, R10 ;  /* 0x000000000a0672ca */ /* 0x000fe400000e0000 */
[----:B------:R-:W-:Y:S01]  /*ad90*/  R2UR UR7, R11 ;  /* 0x000000000b0772ca */ /* 0x000fe200000e0000 */
[----:B------:R-:W-:Y:S02]  /*ada0*/  VIADD R10, R8, 0x4 ;  /* 0x00000004080a7836 */ /* 0x000fe40000000000 */
[----:B------:R-:W-:Y:S01]  /*adb0*/  IMAD.MOV.U32 R11, RZ, RZ, 0x40000040 ;  /* 0x40000040ff0b7424 */ /* 0x000fe200078e00ff */
[----:B------:R-:W-:Y:S02]  /*adc0*/  WARPGROUP.DEPBAR.LE gsb0, 0x0 ;  /* 0x00008000000079c5 */ /* 0x000fe40000010000 */
[----:B------:R-:W-:-:S07]  /*add0*/  WARPGROUP.ARRIVE ;  /* 0x00000000000079c5 */ /* 0x000fce0000000000 */
[----:B------:R-:W-:Y:S01]  /*ade0*/  HGMMA.64x96x16.F32 R152, gdesc[UR4], R152, gsb0 ;  /* 0x01600000049879f0 */ /* 0x000fe20008000898 */
[----:B---3--:R-:W-:Y:S02]  /*adf0*/  R2UR UR4, R16 ;  /* 0x00000000100472ca */ /* 0x008fe400000e0000 */
[----:B------:R-:W-:Y:S02]  /*ae00*/  R2UR UR5, R17 ;  /* 0x00000000110572ca */ /* 0x000fe400000e0000 */
[----:B------:R-:W3:Y:S01]  /*ae10*/  LDL.64 R16, [R1+0x28] ;  /* 0x0000280001107983 */ /* 0x000ee20000100a00 */
        /* <DEDUP_REMOVED lines=10> */
[----:B------:R-:W-:Y:S02]  /*aec0*/  R2UR UR5, R207 ;  /* 0x00000000cf0572ca */ /* 0x000fe400000e0000 */
[----:B------:R-:W4:Y:S01]  /*aed0*/  LDL.64 R206, [R1+0x20] ;  /* 0x0000200001ce7983 */ /* 0x000f220000100a00 */
[----:B------:R-:W-:-:S02]  /*aee0*/  WARPGROUP.DEPBAR.LE gsb0, 0x0 ;  /* 0x00008000000079c5 */ /* 0x000fc40000010000 */
[----:B------:R-:W-:-:S08]  /*aef0*/  WARPGROUP.ARRIVE ;  /* 0x00000000000079c5 */ /* 0x000fd00000000000 */
[----:B------:R-:W-:Y:S01]  /*af00*/  HGMMA.64x96x16.F32 R152, gdesc[UR4], R152, gsb0 ;  /* 0x01600000049879f0 */ /* 0x000fe20008000898 */
[----:B--2---:R-:W-:Y:S02]  /*af10*/  R2UR UR4, R204 ;  /* 0x00000000cc0472ca */ /* 0x004fe400000e0000 */
[----:B------:R-:W-:Y:S02]  /*af20*/  R2UR UR5, R205 ;  /* 0x00000000cd0572ca */ /* 0x000fe400000e0000 */
[----:B------:R-:W2:Y:S01]  /*af30*/  LDL.64 R204, [R1+0x18] ;  /* 0x0000180001cc7983 */ /* 0x000ea20000100a00 */
[----:B------:R-:W-:Y:S02]  /*af40*/  VIADD R10, R8, 0x300 ;  /* 0x00000300080a7836 */ /* 0x000fe40000000000 */
[----:B------:R-:W-:-:S03]  /*af50*/  IMAD.MOV.U32 R11, RZ, RZ, 0x40000040 ;  /* 0x40000040ff0b7424 */ /* 0x000fc600078e00ff */
[----:B------:R-:W-:Y:S02]  /*af60*/  R2UR UR6, R10 ;  /* 0x000000000a0672ca */ /* 0x000fe400000e0000 */
[----:B------:R-:W-:Y:S01]  /*af70*/  R2UR UR7, R11 ;  /* 0x000000000b0772ca */ /* 0x000fe200000e0000 */
[----:B------:R-:W-:Y:S01]  /*af80*/  VIADD R10, R8, 0x302 ;  /* 0x00000302080a7836 */ /* 0x000fe20000000000 */
[----:B------:R-:W-:Y:S02]  /*af90*/  WARPGROUP.DEPBAR.LE gsb0, 0x0 ;  /* 0x00008000000079c5 */ /* 0x000fe40000010000 */
[----:B------:R-:W-:-:S09]  /*afa0*/  WARPGROUP.ARRIVE ;  /* 0x00000000000079c5 */ /* 0x000fd20000000000 */
[----:B------:R-:W-:Y:S01]  /*afb0*/  HGMMA.64x96x16.F32 R152, gdesc[UR4], R152, gsb0 ;  /* 0x01600000049879f0 */ /* 0x000fe20008000898 */
[----:B------:R-:W-:Y:S01]  /*afc0*/  IMAD.MOV.U32 R11, RZ, RZ, 0x40000040 ;  /* 0x40000040ff0b7424 */ /* 0x000fe200078e00ff */
[----:B---3--:R-:W-:Y:S02]  /*afd0*/  R2UR UR4, R16 ;  /* 0x00000000100472ca */ /* 0x008fe400000e0000 */
[----:B------:R-:W-:Y:S02]  /*afe0*/  R2UR UR5, R17 ;  /* 0x00000000110572ca */ /* 0x000fe400000e0000 */
[----:B------:R-:W3:Y:S01]  /*aff0*/  LDL.64 R16, [R1+0x10] ;  /* 0x0000100001107983 */ /* 0x000ee20000100a00 */
[----:B------:R-:W-:Y:S02]  /*b000*/  R2UR UR6, R10 ;  /* 0x000000000a0672ca */ /* 0x000fe400000e0000 */
[----:B------:R-:W-:Y:S01]  /*b010*/  R2UR UR7, R11 ;  /* 0x000000000b0772ca */ /* 0x000fe200000e0000 */
[----:B------:R-:W-:-:S02]  /*b020*/  VIADD R10, R8, 0x304 ;  /* 0x00000304080a7836 */ /* 0x000fc40000000000 */
[----:B------:R-:W-:Y:S01]  /*b030*/  IMAD.MOV.U32 R11, RZ, RZ, 0x40000040 ;  /* 0x40000040ff0b7424 */ /* 0x000fe200078e00ff */
[----:B------:R-:W-:Y:S02]  /*b040*/  WARPGROUP.DEPBAR.LE gsb0, 0x0 ;  /* 0x00008000000079c5 */ /* 0x000fe40000010000 */
        /* <DEDUP_REMOVED lines=10> */
[----:B------:R-:W-:Y:S01]  /*b0f0*/  VIADD R10, R8, 0x306 ;  /* 0x00000306080a7836 */ /* 0x000fe20000000000 */
[----:B--2---:R-:W-:Y:S01]  /*b100*/  R2UR UR4, R204 ;  /* 0x00000000cc0472ca */ /* 0x004fe200000e0000 */
[----:B------:R-:W-:Y:S01]  /*b110*/  IMAD.MOV.U32 R11, RZ, RZ, 0x40000040 ;  /* 0x40000040ff0b7424 */ /* 0x000fe200078e00ff */
[----:B------:R-:W-:Y:S02]  /*b120*/  R2UR UR5, R205 ;  /* 0x00000000cd0572ca */ /* 0x000fe400000e0000 */
[----:B------:R-:W2:Y:S01]  /*b130*/  LDL.64 R204, [R1] ;  /* 0x0000000001cc7983 */ /* 0x000ea20000100a00 */
        /* <DEDUP_REMOVED lines=21> */
[----:B------:R-:W-:Y:S02]  /*b290*/  WARPGROUP.DEPBAR.LE gsb0, 0x0 ;  /* 0x00008000000079c5 */ /* 0x000fe40000010000 */
[----:B------:R-:W-:-:S10]  /*b2a0*/  WARPGROUP.ARRIVE ;  /* 0x00000000000079c5 */ /* 0x000fd40000000000 */
[----:B------:R-:W-:Y:S01]  /*b2b0*/  HGMMA.64x96x16.F32 R152, gdesc[UR4], R152, gsb0 ;  /* 0x01600000049879f0 */ /* 0x000fe20008000898 */
[----:B------:R-:W-:Y:S02]  /*b2c0*/  VIADD R10, R8, 0x604 ;  /* 0x00000604080a7836 */ /* 0x000fe40000000000 */
[----:B------:R-:W-:Y:S01]  /*b2d0*/  IMAD.MOV.U32 R11, RZ, RZ, 0x40000040 ;  /* 0x40000040ff0b7424 */ /* 0x000fe200078e00ff */
[----:B--2---:R-:W-:Y:S02]  /*b2e0*/  R2UR UR4, R204 ;  /* 0x00000000cc0472ca */ /* 0x004fe400000e0000 */
[----:B------:R-:W-:Y:S02]  /*b2f0*/  R2UR UR6, R10 ;  /* 0x000000000a0672ca */ /* 0x000fe400000e0000 */
[----:B------:R-:W-:Y:S02]  /*b300*/  R2UR UR7, R11 ;  /* 0x000000000b0772ca */ /* 0x000fe400000e0000 */
[----:B------:R-:W-:Y:S01]  /*b310*/  R2UR UR5, R205 ;  /* 0x00000000cd0572ca */ /* 0x000fe200000e0000 */
[----:B------:R-:W-:Y:S01]  /*b320*/  IMAD.MOV.U32 R11, RZ, RZ, 0x40000040 ;  /* 0x40000040ff0b7424 */ /* 0x000fe200078e00ff */
[----:B------:R-:W-:Y:S01]  /*b330*/  IADD3 R10, R8, 0x606, RZ ;  /* 0x00000606080a7810 */ /* 0x000fe20007ffe0ff */
[----:B------:R-:W-:-:S02]  /*b340*/  WARPGROUP.DEPBAR.LE gsb0, 0x0 ;  /* 0x00008000000079c5 */ /* 0x000fc40000010000 */
[----:B------:R-:W-:-:S08]  /*b350*/  WARPGROUP.ARRIVE ;  /* 0x00000000000079c5 */ /* 0x000fd00000000000 */
[----:B------:R-:W-:Y:S01]  /*b360*/  HGMMA.64x96x16.F32 R152, gdesc[UR4], R152, gsb0 ;  /* 0x01600000049879f0 */ /* 0x000fe20008000898 */
[----:B------:R-:W-:Y:S02]  /*b370*/  R2UR UR54, R10 ;  /* 0x000000000a3672ca */ /* 0x000fe400000e0000 */
[----:B------:R-:W-:Y:S01]  /*b380*/  R2UR UR55, R11 ;  /* 0x000000000b3772ca */ /* 0x000fe200000e0000 */
[----:B------:R-:W-:Y:S02]  /*b390*/  VIADD R10, R8, 0x900 ;  /* 0x00000900080a7836 */ /* 0x000fe40000000000 */
[----:B------:R-:W-:-:S03]  /*b3a0*/  IMAD.MOV.U32 R11, RZ, RZ, 0x40000040 ;  /* 0x40000040ff0b7424 */ /* 0x000fc600078e00ff */
[----:B------:R-:W-:Y:S01]  /*b3b0*/  R2UR UR50, R10 ;  /* 0x000000000a3272ca */ /* 0x000fe200000e0000 */
[----:B------:R-:W-:Y:S02]  /*b3c0*/  WARPGROUP.DEPBAR.LE gsb0, 0x0 ;  /* 0x00008000000079c5 */ /* 0x000fe40000010000 */
        /* <DEDUP_REMOVED lines=28> */
[----:B-1----:R-:W-:-:S04]  /*b590*/  FMNMX.FTZ R0, R152, R7, !PT ;  /* 0x0000000798007209 */ /* 0x002fc80007810000 */
        /* <DEDUP_REMOVED lines=26> */
[----:B0-----:R-:W-:Y:S02]  /*b740*/  FMNMX.FTZ R3, R3, R0, !PT ;  /* 0x0000000003037209 */ /* 0x001fe40007810000 */
[----:B------:R-:W0:Y:S03]  /*b750*/  LDC R0, c[0x0][0xa80] ;  /* 0x0002a000ff007b82 */ /* 0x000e260000000800 */
[C---:B------:R-:W-:Y:S01]  /*b760*/  FADD.FTZ R7, -R3.reuse, R7 ;  /* 0x0000000703077221 */ /* 0x040fe20000010100 */
[----:B0-----:R-:W-:-:S03]  /*b770*/  FMUL.FTZ R9, R3, R0 ;  /* 0x0000000003097220 */ /* 0x001fc60000410000 */
[-C--:B------:R-:W-:Y:S01]  /*b780*/  FMUL.FTZ R7, R7, R0.reuse ;  /* 0x0000000007077220 */ /* 0x080fe20000410000 */
[-CC-:B------:R-:W-:Y:S01]  /*b790*/  FFMA.FTZ R152, R152, R0.reuse, -R9.reuse ;  /* 0x0000000098987223 */ /* 0x180fe20000010809 */
[----:B------:R-:W-:-:S04]  /*b7a0*/  FFMA.FTZ R153, R153, R0, -R9 ;  /* 0x0000000099997223 */ /* 0x000fc80000010809 */
[----:B------:R-:W-:Y:S01]  /*b7b0*/  MUFU.EX2 R7, R7 ;  /* 0x0000000700077308 */ /* 0x000fe20000000800 */
[-CC-:B------:R-:W-:Y:S01]  /*b7c0*/  FFMA.FTZ R156, R156, R0.reuse, -R9.reuse ;  /* 0x000000009c9c7223 */ /* 0x180fe20000010809 */
[----:B------:R-:W-:-:S06]  /*b7d0*/  FFMA.FTZ R157, R157, R0, -R9 ;  /* 0x000000009d9d7223 */ /* 0x000fcc0000010809 */
[----:B------:R-:W0:Y:S08]  /*b7e0*/  MUFU.EX2 R152, R152 ;  /* 0x0000009800987308 */ /* 0x000e300000000800 */
[----:B------:R-:W1:Y:S08]  /*b7f0*/  MUFU.EX2 R153, R153 ;  /* 0x0000009900997308 */ /* 0x000e700000000800 */
[----:B------:R-:W2:Y:S01]  /*b800*/  MUFU.EX2 R156, R156 ;  /* 0x0000009c009c7308 */ /* 0x000ea20000000800 */
[----:B0-----:R-:W-:-:S07]  /*b810*/  FFMA.FTZ R8, R7, R12, R152 ;  /* 0x0000000c07087223 */ /* 0x001fce0000010098 */
[----:B------:R-:W0:Y:S01]  /*b820*/  MUFU.EX2 R157, R157 ;  /* 0x0000009d009d7308 */ /* 0x000e220000000800 */
[----:B-1----:R-:W-:-:S04]  /*b830*/  FADD.FTZ R8, R153, R8 ;  /* 0x0000000899087221 */ /* 0x002fc80000010000 */
[----:B--2---:R-:W-:-:S04]  /*b840*/  FADD.FTZ R8, R156, R8 ;  /* 0x000000089c087221 */ /* 0x004fc80000010000 */
[----:B0-----:R-:W-:Y:S01]  /*b850*/  FADD.FTZ R10, R157, R8 ;  /* 0x000000089d0a7221 */ /* 0x001fe20000010000 */
        /* <DEDUP_REMOVED lines=26> */
[----:B------:R-:W0:Y:S01]  /*ba00*/  SHFL.BFLY PT, R11, R8, 0x1, 0x1f ;  /* 0x0c201f00080b7f89 */ /* 0x000e2200000e0000 */
[----:B------:R-:W1:Y:S01]  /*ba10*/  S2R R207, SR_TID.X ;  /* 0x0000000000cf7919 */ /* 0x000e620000002100 */
[----:B0-----:R-:W-:-:S05]  /*ba20*/  FMNMX.FTZ R8, R8, R11, !PT ;  /* 0x0000000b08087209 */ /* 0x001fca0007810000 */
[C---:B------:R-:W-:Y:S01]  /*ba30*/  FMUL.FTZ R11, R8.reuse, R0 ;  /* 0x00000000080b7220 */ /* 0x040fe20000410000 */
[----:B------:R-:W-:-:S03]  /*ba40*/  FADD.FTZ R6, -R8, R6 ;  /* 0x0000000608067221 */ /* 0x000fc60000010100 */
[-C--:B------:R-:W-:Y:S01]  /*ba50*/  FFMA.FTZ R154, R154, R0.reuse, -R11 ;  /* 0x000000009a9a7223 */ /* 0x080fe2000001080b */
[----:B------:R-:W-:-:S05]  /*ba60*/  FMUL.FTZ R6, R6, R0 ;  /* 0x0000000006067220 */ /* 0x000fca0000410000 */
[----:B------:R-:W-:Y:S08]  /*ba70*/  MUFU.EX2 R154, R154 ;  /* 0x0000009a009a7308 */ /* 0x000ff00000000800 */
        /* <DEDUP_REMOVED lines=65> */
[----:B-1----:R-:W-:Y:S01]  /*be90*/  SHF.R.U32.HI R207, RZ, 0x7, R207 ;  /* 0x00000007ffcf7819 */ /* 0x002fe200000116cf */
[----:B------:R-:W-:-:S02]  /*bea0*/  @!P1 VIADD R7, R5, 0x32440 ;  /* 0x0003244005079836 */ /* 0x000fc40000000000 */
        /* <DEDUP_REMOVED lines=23> */
[----:B------:R-:W-:Y:S01]  /*c020*/  IADD3 R11, -R207, 0xb, RZ ;  /* 0x0000000bcf0b7810 */ /* 0x000fe20007ffe1ff */
[----:B0-----:R-:W-:Y:S01]  /*c030*/  FFMA.FTZ R14, R6, R13, R154 ;  /* 0x0000000d060e7223 */ /* 0x001fe2000001009a */
        /* <DEDUP_REMOVED lines=64> */
[----:B------:R-:W-:Y:S01]  /*c440*/  @!P1 PRMT R7, RZ, 0x654, R7 ;  /* 0x00000654ff079816 */ /* 0x000fe20000000007 */
[----:B------:R-:W-:Y:S01]  /*c450*/  VIADD R6, R207, 0x8 ;  /* 0x00000008cf067836 */ /* 0x000fe20000000000 */
[----:B------:R3:W-:Y:S06]  /*c460*/  BAR.ARV R11, 0x100 ;  /* 0x0004000b0000751d */ /* 0x0007ec0000002000 */
[----:B------:R0:W-:Y:S01]  /*c470*/  @!P1 SYNCS.ARRIVE.TRANS64.RED.A1T0 RZ, [R7+URZ], RZ ;  /* 0x000000ff07ff99a7 */ /* 0x0001e2000810043f */
[----:B------:R-:W1:Y:S08]  /*c480*/  MUFU.EX2 R155, R155 ;  /* 0x0000009b009b7308 */ /* 0x000e700000000800 */
[----:B------:R-:W-:Y:S08]  /*c490*/  MUFU.EX2 R158, R158 ;  /* 0x0000009e009e7308 */ /* 0x000ff00000000800 */
[----:B------:R-:W2:Y:S01]  /*c4a0*/  MUFU.EX2 R159, R159 ;  /* 0x0000009f009f7308 */ /* 0x000ea20000000800 */
[----:B------:R-:W-:Y:S01]  /*c4b0*/  IMAD R12, R200, 0xc00, R15 ;  /* 0x00000c00c80c7824 */ /* 0x000fe200078e020f */
[----:B------:R4:W-:Y:S01]  /*c4c0*/  BAR.SYNC.DEFER_BLOCKING R6, 0x100 ;  /* 0x000400060000751d */ /* 0x0009e20000010000 */
[----:B------:R-:W-:-:S03]  /*c4d0*/  IMAD.MOV.U32 R13, RZ, RZ, 0x40000040 ;  /* 0x40000040ff0d7424 */ /* 0x000fc600078e00ff */
[----:B------:R-:W-:Y:S02]  /*c4e0*/  R2UR UR6, R12 ;  /* 0x000000000c0672ca */ /* 0x000fe400000e0000 */
[----:B------:R-:W-:Y:S02]  /*c4f0*/  R2UR UR7, R13 ;  /* 0x000000000d0772ca */ /* 0x000fe400000e0000 */
[----:B------:R-:W-:Y:S02]  /*c500*/  F2FP.F16.F32.PACK_AB R204, R153, R152 ;  /* 0x0000009899cc723e */ /* 0x000fe400000000ff */
[----:B------:R-:W-:Y:S02]  /*c510*/  F2FP.F16.F32.PACK_AB R206, R157, R156 ;  /* 0x0000009c9dce723e */ /* 0x000fe400000000ff */
[----:B-1----:R-:W-:Y:S02]  /*c520*/  F2FP.F16.F32.PACK_AB R205, R155, R154 ;  /* 0x0000009a9bcd723e */ /* 0x002fe400000000ff */
[----:B--2---:R-:W-:-:S04]  /*c530*/  F2FP.F16.F32.PACK_AB R207, R159, R158 ;  /* 0x0000009e9fcf723e */ /* 0x004fc800000000ff */
[----:B------:R-:W-:-:S06]  /*c540*/  WARPGROUP.ARRIVE ;  /* 0x00000000000079c5 */ /* 0x000fcc0000000000 */
[----:B------:R-:W-:Y:S01]  /*c550*/  HGMMA.64x256x16.F32 R24, R204, gdesc[UR4].tnspB, R24, gsb0 ;  /* 0x43e00004cc187df0 */ /* 0x000fe20008000818 */
[-CC-:B------:R-:W-:Y:S01]  /*c560*/  FFMA.FTZ R160, R160, R0.reuse, -R9.reuse ;  /* 0x00000000a0a07223 */ /* 0x180fe20000010809 */
[----:B------:R-:W-:-:S03]  /*c570*/  FFMA.FTZ R161, R161, R0, -R9 ;  /* 0x00000000a1a17223 */ /* 0x000fc60000010809 */
[----:B------:R-:W1:Y:S01]  /*c580*/  MUFU.EX2 R152, R160 ;  /* 0x000000a000987308 */ /* 0x000e620000000800 */
[-CC-:B------:R-:W-:Y:S01]  /*c590*/  FFMA.FTZ R165, R165, R0.reuse, -R9.reuse ;  /* 0x00000000a5a57223 */ /* 0x180fe20000010809 */
[----:B------:R-:W-:-:S06]  /*c5a0*/  FFMA.FTZ R164, R164, R0, -R9 ;  /* 0x00000000a4a47223 */ /* 0x000fcc0000010809 */
[----:B------:R-:W2:Y:S08]  /*c5b0*/  MUFU.EX2 R161, R161 ;  /* 0x000000a100a17308 */ /* 0x000eb00000000800 */
[----:B------:R-:W3:Y:S08]  /*c5c0*/  MUFU.EX2 R154, R164 ;  /* 0x000000a4009a7308 */ /* 0x000ef00000000800 */
[----:B------:R-:W3:Y:S08]  /*c5d0*/  MUFU.EX2 R165, R165 ;  /* 0x000000a500a57308 */ /* 0x000ef00000000800 */
[----:B------:R-:W-:Y:S08]  /*c5e0*/  MUFU.EX2 R162, R162 ;  /* 0x000000a200a27308 */ /* 0x000ff00000000800 */
[----:B------:R-:W3:Y:S08]  /*c5f0*/  MUFU.EX2 R163, R163 ;  /* 0x000000a300a37308 */ /* 0x000ef00000000800 */
[----:B------:R-:W-:Y:S08]  /*c600*/  MUFU.EX2 R166, R166 ;  /* 0x000000a600a67308 */ /* 0x000ff00000000800 */
[----:B------:R-:W3:Y:S01]  /*c610*/  MUFU.EX2 R167, R167 ;  /* 0x000000a700a77308 */ /* 0x000ee20000000800 */
[----:B-1----:R-:W-:Y:S01]  /*c620*/  FADD.FTZ R10, R152, R10 ;  /* 0x0000000a980a7221 */ /* 0x002fe20000010000 */
[----:B----4-:R-:W-:-:S02]  /*c630*/  VIADD R6, R12, 0x80 ;  /* 0x000000800c067836 */ /* 0x010fc40000000000 */
[----:B0-----:R-:W-:Y:S02]  /*c640*/  IMAD.MOV.U32 R7, RZ, RZ, 0x40000040 ;  /* 0x40000040ff077424 */ /* 0x001fe400078e00ff */
[----:B--2---:R-:W-:Y:S01]  /*c650*/  FADD.FTZ R10, R161, R10 ;  /* 0x0000000aa10a7221 */ /* 0x004fe20000010000 */
[----:B------:R-:W-:Y:S02]  /*c660*/  R2UR UR6, R6 ;  /* 0x00000000060672ca */ /* 0x000fe400000e0000 */
[----:B------:R-:W-:Y:S01]  /*c670*/  R2UR UR7, R7 ;  /* 0x00000000070772ca */ /* 0x000fe200000e0000 */
[----:B------:R-:W-:Y:S01]  /*c680*/  FADD.FTZ R14, R155, R14 ;  /* 0x0000000e9b0e7221 */ /* 0x000fe20000010000 */
[----:B---3--:R-:W-:Y:S01]  /*c690*/  FADD.FTZ R10, R154, R10 ;  /* 0x0000000a9a0a7221 */ /* 0x008fe20000010000 */
[----:B------:R-:W-:Y:S02]  /*c6a0*/  F2FP.F16.F32.PACK_AB R152, R161, R152 ;  /* 0x00000098a198723e */ /* 0x000fe400000000ff */
[----:B------:R-:W-:-:S02]  /*c6b0*/  F2FP.F16.F32.PACK_AB R154, R165, R154 ;  /* 0x0000009aa59a723e */ /* 0x000fc400000000ff */
[----:B------:R-:W-:Y:S02]  /*c6c0*/  F2FP.F16.F32.PACK_AB R153, R163, R162 ;  /* 0x000000a2a399723e */ /* 0x000fe400000000ff */
[----:B------:R-:W-:Y:S01]  /*c6d0*/  F2FP.F16.F32.PACK_AB R155, R167, R166 ;  /* 0x000000a6a79b723e */ /* 0x000fe200000000ff */
[-CC-:B------:R-:W-:Y:S01]  /*c6e0*/  FFMA.FTZ R168, R168, R0.reuse, -R9.reuse ;  /* 0x00000000a8a87223 */ /* 0x180fe20000010809 */
[-CC-:B------:R-:W-:Y:S01]  /*c6f0*/  FFMA.FTZ R169, R169, R0.reuse, -R9.reuse ;  /* 0x00000000a9a97223 */ /* 0x180fe20000010809 */
[-CC-:B------:R-:W-:Y:S01]  /*c700*/  FFMA.FTZ R173, R173, R0.reuse, -R9.reuse ;  /* 0x00000000adad7223 */ /* 0x180fe20000010809 */
[----:B------:R-:W-:-:S04]  /*c710*/  FFMA.FTZ R172, R172, R0, -R9 ;  /* 0x00000000acac7223 */ /* 0x000fc80000010809 */
[----:B------:R-:W-:Y:S01]  /*c720*/  MUFU.EX2 R169, R169 ;  /* 0x000000a900a97308 */ /* 0x000fe20000000800 */
[----:B------:R-:W-:Y:S02]  /*c730*/  WARPGROUP.DEPBAR.LE gsb0, 0x0 ;  /* 0x00008000000079c5 */ /* 0x000fe40000010000 */
[----:B------:R-:W-:-:S06]  /*c740*/  WARPGROUP.ARRIVE ;  /* 0x00000000000079c5 */ /* 0x000fcc0000000000 */
[----:B------:R-:W-:Y:S01]  /*c750*/  HGMMA.64x256x16.F32 R24, R152, gdesc[UR4].tnspB, R24, gsb0 ;  /* 0x43e0000498187df0 */ /* 0x000fe20008000818 */
[----:B------:R-:W-:Y:S01]  /*c760*/  MUFU.EX2 R173, R173 ;  /* 0x000000ad00ad7308 */ /* 0x000fe20000000800 */
[----:B------:R-:W-:-:S07]  /*c770*/  FADD.FTZ R10, R165, R10 ;  /* 0x0000000aa50a7221 */ /* 0x000fce0000010000 */
[----:B------:R-:W-:Y:S08]  /*c780*/  MUFU.EX2 R170, R170 ;  /* 0x000000aa00aa7308 */ /* 0x000ff00000000800 */
[----:B------:R-:W-:Y:S08]  /*c790*/  MUFU.EX2 R171, R171 ;  /* 0x000000ab00ab7308 */ /* 0x000ff00000000800 */
[----:B------:R-:W-:Y:S08]  /*c7a0*/  MUFU.EX2 R174, R174 ;  /* 0x000000ae00ae7308 */ /* 0x000ff00000000800 */
[----:B------:R-:W-:Y:S01]  /*c7b0*/  MUFU.EX2 R175, R175 ;  /* 0x000000af00af7308 */ /* 0x000fe20000000800 */
[----:B------:R-:W-:-:S02]  /*c7c0*/  VIADD R6, R12, 0x100 ;  /* 0x000001000c067836 */ /* 0x000fc40000000000 */
[----:B------:R-:W-:-:S03]  /*c7d0*/  IMAD.MOV.U32 R7, RZ, RZ, 0x40000040 ;  /* 0x40000040ff077424 */ /* 0x000fc600078e00ff */
[----:B------:R-:W-:Y:S02]  /*c7e0*/  R2UR UR6, R6 ;  /* 0x00000000060672ca */ /* 0x000fe400000e0000 */
[----:B------:R-:W-:Y:S01]  /*c7f0*/  R2UR UR7, R7 ;  /* 0x00000000070772ca */ /* 0x000fe200000e0000 */
[-CC-:B------:R-:W-:Y:S01]  /*c800*/  FFMA.FTZ R176, R176, R0.reuse, -R9.reuse ;  /* 0x00000000b0b07223 */ /* 0x180fe20000010809 */
[-CC-:B------:R-:W-:Y:S01]  /*c810*/  FFMA.FTZ R177, R177, R0.reuse, -R9.reuse ;  /* 0x00000000b1b17223 */ /* 0x180fe20000010809 */
[-CC-:B------:R-:W-:Y:S01]  /*c820*/  FFMA.FTZ R181, R181, R0.reuse, -R9.reuse ;  /* 0x00000000b5b57223 */ /* 0x180fe20000010809 */
[----:B------:R-:W-:-:S04]  /*c830*/  FFMA.FTZ R180, R180, R0, -R9 ;  /* 0x00000000b4b47223 */ /* 0x000fc80000010809 */
[----:B------:R-:W-:Y:S01]  /*c840*/  MUFU.EX2 R177, R177 ;  /* 0x000000b100b17308 */ /* 0x000fe20000000800 */
[----:B------:R-:W-:-:S07]  /*c850*/  IMAD.MOV.U32 R7, RZ, RZ, 0x40000040 ;  /* 0x40000040ff077424 */ /* 0x000fce00078e00ff */
[----:B------:R-:W-:Y:S01]  /*c860*/  MUFU.EX2 R181, R181 ;  /* 0x000000b500b57308 */ /* 0x000fe20000000800 */
[----:B------:R-:W-:-:S07]  /*c870*/  WARPGROUP.DEPBAR.LE gsb0, 0x0 ;  /* 0x00008000000079c5 */ /* 0x000fce0000010000 */
[----:B------:R-:W0:Y:S08]  /*c880*/  MUFU.EX2 R152, R168 ;  /* 0x000000a800987308 */ /* 0x000e300000000800 */
[----:B------:R-:W1:Y:S01]  /*c890*/  MUFU.EX2 R154, R172 ;  /* 0x000000ac009a7308 */ /* 0x000e620000000800 */
[----:B0-----:R-:W-:-:S04]  /*c8a0*/  FADD.FTZ R10, R152, R10 ;  /* 0x0000000a980a7221 */ /* 0x001fc80000010000 */
[C---:B------:R-:W-:Y:S01]  /*c8b0*/  FADD.FTZ R10, R169.reuse, R10 ;  /* 0x0000000aa90a7221 */ /* 0x040fe20000010000 */
[----:B------:R-:W-:Y:S02]  /*c8c0*/  F2FP.F16.F32.PACK_AB R152, R169, R152 ;  /* 0x00000098a998723e */ /* 0x000fe400000000ff */
[----:B------:R-:W-:Y:S01]  /*c8d0*/  F2FP.F16.F32.PACK_AB R153, R171, R170 ;  /* 0x000000aaab99723e */ /* 0x000fe200000000ff */
[----:B-1----:R-:W-:Y:S01]  /*c8e0*/  FADD.FTZ R10, R154, R10 ;  /* 0x0000000a9a0a7221 */ /* 0x002fe20000010000 */
[----:B------:R-:W-:Y:S02]  /*c8f0*/  F2FP.F16.F32.PACK_AB R154, R173, R154 ;  /* 0x0000009aad9a723e */ /* 0x000fe400000000ff */
[----:B------:R-:W-:-:S04]  /*c900*/  F2FP.F16.F32.PACK_AB R155, R175, R174 ;  /* 0x000000aeaf9b723e */ /* 0x000fc800000000ff */
[----:B------:R-:W-:-:S06]  /*c910*/  WARPGROUP.ARRIVE ;  /* 0x00000000000079c5 */ /* 0x000fcc0000000000 */
[----:B------:R-:W-:Y:S01]  /*c920*/  HGMMA.64x256x16.F32 R24, R152, gdesc[UR4].tnspB, R24, gsb0 ;  /* 0x43e0000498187df0 */ /* 0x000fe20008000818 */
[----:B------:R-:W-:Y:S01]  /*c930*/  MUFU.EX2 R178, R178 ;  /* 0x000000b200b27308 */ /* 0x000fe20000000800 */
[----:B------:R-:W-:-:S07]  /*c940*/  FADD.FTZ R10, R173, R10 ;  /* 0x0000000aad0a7221 */ /* 0x000fce0000010000 */
[----:B------:R-:W-:Y:S08]  /*c950*/  MUFU.EX2 R179, R179 ;  /* 0x000000b300b37308 */ /* 0x000ff00000000800 */
[----:B------:R-:W-:Y:S08]  /*c960*/  MUFU.EX2 R182, R182 ;  /* 0x000000b600b67308 */ /* 0x000ff00000000800 */
[----:B------:R-:W-:Y:S01]  /*c970*/  MUFU.EX2 R183, R183 ;  /* 0x000000b700b77308 */ /* 0x000fe20000000800 */
[----:B------:R-:W-:Y:S01]  /*c980*/  VIADD R6, R12, 0x180 ;  /* 0x000001800c067836 */ /* 0x000fe20000000000 */
[----:B------:R-:W-:-:S04]  /*c990*/  R2UR UR7, R7 ;  /* 0x00000000070772ca */ /* 0x000fc800000e0000 */
[----:B------:R-:W-:Y:S01]  /*c9a0*/  R2UR UR6, R6 ;  /* 0x00000000060672ca */ /* 0x000fe200000e0000 */
[-CC-:B------:R-:W-:Y:S01]  /*c9b0*/  FFMA.FTZ R184, R184, R0.reuse, -R9.reuse ;  /* 0x00000000b8b87223 */ /* 0x180fe20000010809 */
[-CC-:B------:R-:W-:Y:S01]  /*c9c0*/  FFMA.FTZ R185, R185, R0.reuse, -R9.reuse ;  /* 0x00000000b9b97223 */ /* 0x180fe20000010809 */
[-CC-:B------:R-:W-:Y:S01]  /*c9d0*/  FFMA.FTZ R189, R189, R0.reuse, -R9.reuse ;  /* 0x00000000bdbd7223 */ /* 0x180fe20000010809 */
[----:B------:R-:W-:-:S04]  /*c9e0*/  FFMA.FTZ R188, R188, R0, -R9 ;  /* 0x00000000bcbc7223 */ /* 0x000fc80000010809 */
[----:B------:R-:W-:Y:S01]  /*c9f0*/  MUFU.EX2 R185, R185 ;  /* 0x000000b900b97308 */ /* 0x000fe20000000800 */
[----:B------:R-:W-:-:S07]  /*ca00*/  VIADD R6, R12, 0x200 ;  /* 0x000002000c067836 */ /* 0x000fce0000000000 */
[----:B------:R-:W-:Y:S08]  /*ca10*/  MUFU.EX2 R189, R189 ;  /* 0x000000bd00bd7308 */ /* 0x000ff00000000800 */
        /* <DEDUP_REMOVED lines=16> */
[----:B------:R-:W-:Y:S01]  /*cb20*/  MUFU.EX2 R191, R191 ;  /* 0x000000bf00bf7308 */ /* 0x000fe20000000800 */
[----:B------:R-:W-:Y:S01]  /*cb30*/  R2UR UR6, R6 ;  /* 0x00000000060672ca */ /* 0x000fe200000e0000 */
        /* <DEDUP_REMOVED lines=8> */
[----:B------:R-:W-:Y:S01]  /*cbc0*/  MUFU.EX2 R198, R198 ;  /* 0x000000c600c67308 */ /* 0x000fe20000000800 */
[----:B------:R-:W-:-:S07]  /*cbd0*/  WARPGROUP.DEPBAR.LE gsb0, 0x0 ;  /* 0x00008000000079c5 */ /* 0x000fce0000010000 */
[----:B------:R-:W0:Y:S08]  /*cbe0*/  MUFU.EX2 R152, R184 ;  /* 0x000000b800987308 */ /* 0x000e300000000800 */
[----:B------:R-:W1:Y:S01]  /*cbf0*/  MUFU.EX2 R154, R188 ;  /* 0x000000bc009a7308 */ /* 0x000e620000000800 */
[----:B0-----:R-:W-:Y:S01]  /*cc00*/  FADD.FTZ R10, R152, R7 ;  /* 0x00000007980a7221 */ /* 0x001fe20000010000 */
[----:B------:R-:W-:-:S03]  /*cc10*/  IMAD.MOV.U32 R7, RZ, RZ, 0x40000040 ;  /* 0x40000040ff077424 */ /* 0x000fc600078e00ff */
[----:B------:R-:W-:Y:S02]  /*cc20*/  FADD.FTZ R6, R185, R10 ;  /* 0x0000000ab9067221 */ /* 0x000fe40000010000 */
[----:B------:R-:W-:Y:S02]  /*cc30*/  R2UR UR7, R7 ;  /* 0x00000000070772ca */ /* 0x000fe400000e0000 */
[----:B-1----:R-:W-:Y:S01]  /*cc40*/  FADD.FTZ R6, R154, R6 ;  /* 0x000000069a067221 */ /* 0x002fe20000010000 */
[----:B------:R-:W-:Y:S02]  /*cc50*/  F2FP.F16.F32.PACK_AB R152, R185, R152 ;  /* 0x00000098b998723e */ /* 0x000fe400000000ff */
[----:B------:R-:W-:Y:S02]  /*cc60*/  F2FP.F16.F32.PACK_AB R154, R189, R154 ;  /* 0x0000009abd9a723e */ /* 0x000fe400000000ff */
[----:B------:R-:W-:Y:S02]  /*cc70*/  F2FP.F16.F32.PACK_AB R153, R187, R186 ;  /* 0x000000babb99723e */ /* 0x000fe400000000ff */
[----:B------:R-:W-:-:S04]  /*cc80*/  F2FP.F16.F32.PACK_AB R155, R191, R190 ;  /* 0x000000bebf9b723e */ /* 0x000fc800000000ff */
[----:B------:R-:W-:-:S06]  /*cc90*/  WARPGROUP.ARRIVE ;  /* 0x00000000000079c5 */ /* 0x000fcc0000000000 */
[----:B------:R-:W-:Y:S01]  /*cca0*/  HGMMA.64x256x16.F32 R24, R152, gdesc[UR4].tnspB, R24, gsb0 ;  /* 0x43e0000498187df0 */ /* 0x000fe20008000818 */
[----:B------:R-:W-:Y:S01]  /*ccb0*/  MUFU.EX2 R199, R199 ;  /* 0x000000c700c77308 */ /* 0x000fe20000000800 */
[----:B------:R-:W-:Y:S01]  /*ccc0*/  FADD.FTZ R6, R189, R6 ;  /* 0x00000006bd067221 */ /* 0x000fe20000010000 */
[----:B------:R-:W-:Y:S02]  /*ccd0*/  VIADD R12, R12, 0x280 ;  /* 0x000002800c0c7836 */ /* 0x000fe40000000000 */
[----:B------:R-:W-:-:S03]  /*cce0*/  IMAD.MOV.U32 R13, RZ, RZ, 0x40000040 ;  /* 0x40000040ff0d7424 */ /* 0x000fc600078e00ff */
[----:B------:R-:W-:Y:S02]  /*ccf0*/  R2UR UR6, R12 ;  /* 0x000000000c0672ca */ /* 0x000fe400000e0000 */
[----:B------:R-:W-:Y:S01]  /*cd00*/  R2UR UR7, R13 ;  /* 0x000000000d0772ca */ /* 0x000fe200000e0000 */
        /* <DEDUP_REMOVED lines=18> */
[----:B------:R-:W-:Y:S02]  /*ce30*/  WARPGROUP.DEPBAR.LE gsb0, 0x0 ;  /* 0x00008000000079c5 */ /* 0x000fe40000010000 */
        /* <DEDUP_REMOVED lines=11> */
[----:B------:R-:W-:Y:S02]  /*cef0*/  @!P1 VIADD R5, R5, 0x32460 ;  /* 0x0003246005059836 */ /* 0x000fe40000000000 */
[----:B------:R-:W-:-:S04]  /*cf00*/  FADD.FTZ R194, R194, R191 ;  /* 0x000000bfc2c27221 */ /* 0x000fc80000010000 */
[----:B------:R-:W-:Y:S01]  /*cf10*/  FADD.FTZ R195, R195, R194 ;  /* 0x000000c2c3c37221 */ /* 0x000fe20000010000 */
[----:B------:R-:W-:-:S03]  /*cf20*/  @!P1 PRMT R5, RZ, 0x654, R5 ;  /* 0x00000654ff059816 */ /* 0x000fc60000000005 */
[----:B------:R-:W-:Y:S01]  /*cf30*/  FADD.FTZ R198, R198, R195 ;  /* 0x000000c3c6c67221 */ /* 0x000fe20000010000 */
[----:B------:R-:W-:Y:S01]  /*cf40*/  FADD.FTZ R12, R9, R12 ;  /* 0x0000000c090c7221 */ /* 0x000fe20000010000 */
[----:B------:R-:W-:Y:S02]  /*cf50*/  IMAD.MOV.U32 R6, RZ, RZ, R8 ;  /* 0x000000ffff067224 */ /* 0x000fe400078e0008 */
[----:B------:R-:W-:Y:S01]  /*cf60*/  FADD.FTZ R13, R199, R198 ;  /* 0x000000c6c70d7221 */ /* 0x000fe20000010000 */
[----:B------:R-:W-:Y:S01]  /*cf70*/  IMAD.MOV.U32 R7, RZ, RZ, R3 ;  /* 0x000000ffff077224 */ /* 0x000fe200078e0003 */
[----:B------:R-:W-:Y:S02]  /*cf80*/  WARPGROUP.DEPBAR.LE gsb0, 0x0 ;  /* 0x00008000000079c5 */ /* 0x000fe40000010000 */
[----:B------:R1:W-:Y:S01]  /*cf90*/  @!P1 SYNCS.ARRIVE.TRANS64.RED.A1T0 RZ, [R5+URZ], RZ ;  /* 0x000000ff05ff99a7 */ /* 0x0003e2000810043f */
[----:B------:R-:W-:Y:S05]  /*cfa0*/  @P2 BRA `(.L_x_10488) ;  /* 0xffffffd800142947 */ /* 0x000fea000383ffff */
.L_x_10478:
[----:B------:R-:W-:Y:S05]  /*cfb0*/  WARPSYNC.ALL ;  /* 0x0000000000007948 */ /* 0x000fea0003800000 */
[----:B-1----:R-:W1:Y:S01]  /*cfc0*/  SHFL.BFLY PT, R5, R12, 0x2, 0x1f ;  /* 0x0c401f000c057f89 */ /* 0x002e6200000e0000 */
[----:B------:R-:W-:Y:S01]  /*cfd0*/  VIADD R200, R200, 0x1 ;  /* 0x00000001c8c87836 */ /* 0x000fe20000000000 */
[----:B------:R2:W-:Y:S08]  /*cfe0*/  BAR.ARV R11, 0x100 ;  /* 0x0004000b0000751d */ /* 0x0005f00000002000 */
[----:B------:R-:W-:Y:S06]  /*cff0*/  BAR.ARV 0x8, 0x180 ;  /* 0x0206000000007b1d */ /* 0x000fec0000002000 */
[----:B------:R-:W-:Y:S01]  /*d000*/  ISETP.NE.AND P0, PT, R200, 0x2, PT ;  /* 0x00000002c800780c */ /* 0x000fe20003f05270 */
[----:B------:R-:W-:Y:S01]  /*d010*/  VIADD R222, R222, 0x1 ;  /* 0x00000001dede7836 */ /* 0x000fe20000000000 */
[----:B------:R-:W3:Y:S01]  /*d020*/  SHFL.BFLY PT, R6, R13, 0x2, 0x1f ;  /* 0x0c401f000d067f89 */ /* 0x000ee200000e0000 */
[----:B------:R-:W-:-:S02]  /*d030*/  PLOP3.LUT P1, PT, PT, PT, PT, 0x8, 0x0 ;  /* 0x000000000000781c */ /* 0x000fc40003f2e170 */
[----:B------:R-:W-:Y:S01]  /*d040*/  SEL R200, R200, RZ, P0 ;  /* 0x000000ffc8c87207 */ /* 0x000fe20000000000 */
[----:B-1----:R-:W-:-:S05]  /*d050*/  FADD.FTZ R5, R5, R12 ;  /* 0x0000000c05057221 */ /* 0x002fca0000010000 */
[----:B0-----:R-:W0:Y:S01]  /*d060*/  SHFL.BFLY PT, R4, R5, 0x1, 0x1f ;  /* 0x0c201f0005047f89 */ /* 0x001e2200000e0000 */
[----:B---3--:R-:W-:Y:S01]  /*d070*/  FADD.FTZ R7, R6, R13 ;  /* 0x0000000d06077221 */ /* 0x008fe20000010000 */
[----:B------:R-:W-:Y:S01]  /*d080*/  IMAD.MOV.U32 R6, RZ, RZ, RZ ;  /* 0x000000ffff067224 */ /* 0x000fe200078e00ff */
[----:B------:R-:W-:-:S03]  /*d090*/  SEL R13, RZ, 0x1, P0 ;  /* 0x00000001ff0d7807 */ /* 0x000fc60000000000 */
[----:B------:R-:W1:Y:S01]  /*d0a0*/  SHFL.BFLY PT, R10, R7, 0x1, 0x1f ;  /* 0x0c201f00070a7f89 */ /* 0x000e6200000e0000 */
[----:B------:R-:W-:Y:S01]  /*d0b0*/  LOP3.LUT R208, R208, R13, RZ, 0x3c, !PT ;  /* 0x0000000dd0d07212 */ /* 0x000fe200078e3cff */
[----:B0-----:R-:W-:Y:S01]  /*d0c0*/  FADD.FTZ R9, R5, R4 ;  /* 0x0000000405097221 */ /* 0x001fe20000010000 */
[----:B------:R-:W-:-:S04]  /*d0d0*/  IMAD.MOV.U32 R5, RZ, RZ, RZ ;  /* 0x000000ffff057224 */ /* 0x000fc800078e00ff */
[----:B------:R-:W-:-:S13]  /*d0e0*/  FSETP.NE.FTZ.AND P2, PT, R9, RZ, PT ;  /* 0x000000ff0900720b */ /* 0x000fda0003f55000 */
[----:B------:R-:W0:Y:S01]  /*d0f0*/  @P2 MUFU.RCP R6, R9 ;  /* 0x0000000900062308 */ /* 0x000e220000001000 */
[----:B-1----:R-:W-:Y:S01]  /*d100*/  FADD.FTZ R12, R7, R10 ;  /* 0x0000000a070c7221 */ /* 0x002fe20000010000 */
[----:B------:R-:W-:-:S04]  /*d110*/  IMAD.MOV.U32 R7, RZ, RZ, -0x800000 ;  /* 0xff800000ff077424 */ /* 0x000fc800078e00ff */
[----:B------:R-:W-:Y:S02]  /*d120*/  FSETP.NE.FTZ.AND P3, PT, R12, RZ, PT ;  /* 0x000000ff0c00720b */ /* 0x000fe40003f75000 */
[----:B------:R-:W1:Y:S01]  /*d130*/  @P2 MUFU.LG2 R20, R9 ;  /* 0x0000000900142308 */ /* 0x000e620000000c00 */
[-C--:B0-----:R-:W-:Y:S01]  /*d140*/  FMUL.FTZ R10, R28, R6.reuse ;  /* 0x000000061c0a7220 */ /* 0x081fe20000410000 */
[----:B------:R-:W-:Y:S01]  /*d150*/  FMUL.FTZ R4, R33, R6 ;  /* 0x0000000621047220 */ /* 0x000fe20000410000 */
[----:B------:R-:W-:-:S08]  /*d160*/  @P2 FMUL.FTZ R28, R0, 0.69314718246459960938 ;  /* 0x3f317218001c2820 */ /* 0x000fd00000410000 */
[----:B------:R-:W0:Y:S01]  /*d170*/  @P3 MUFU.LG2 R18, R12 ;  /* 0x0000000c00123308 */ /* 0x000e220000000c00 */
[----:B------:R-:W-:Y:S01]  /*d180*/  @P3 FMUL.FTZ R21, R0, 0.69314718246459960938 ;  /* 0x3f31721800153820 */ /* 0x000fe20000410000 */
[-C--:B------:R-:W-:Y:S01]  /*d190*/  FMUL.FTZ R162, R48, R6.reuse ;  /* 0x0000000630a27220 */ /* 0x080fe20000410000 */
[-C--:B------:R-:W-:Y:S01]  /*d1a0*/  FMUL.FTZ R166, R64, R6.reuse ;  /* 0x0000000640a67220 */ /* 0x080fe20000410000 */
[-C--:B------:R-:W-:Y:S01]  /*d1b0*/  FMUL.FTZ R170, R80, R6.reuse ;  /* 0x0000000650aa7220 */ /* 0x080fe20000410000 */
[----:B-1----:R-:W-:Y:S01]  /*d1c0*/  @P2 FMUL.FTZ R33, R20, 0.69314718246459960938 ;  /* 0x3f31721814212820 */ /* 0x002fe20000410000 */
[-C--:B------:R-:W-:Y:S01]  /*d1d0*/  FMUL.FTZ R24, R24, R6.reuse ;  /* 0x0000000618187220 */ /* 0x080fe20000410000 */
[-C--:B------:R-:W-:Y:S01]  /*d1e0*/  FMUL.FTZ R25, R25, R6.reuse ;  /* 0x0000000619197220 */ /* 0x080fe20000410000 */
[----:B------:R-:W1:Y:S01]  /*d1f0*/  @P3 MUFU.RCP R5, R12 ;  /* 0x0000000c00053308 */ /* 0x000e620000001000 */
        /* <DEDUP_REMOVED lines=59> */
[----:B------:R-:W-:Y:S01]  /*d5b0*/  FMUL.FTZ R15, R47, R5 ;  /* 0x000000052f0f7220 */ /* 0x000fe20000410000 */
[----:B------:R-:W-:-:S02]  /*d5c0*/  IMAD.MOV.U32 R6, RZ, RZ, -0x800000 ;  /* 0xff800000ff067424 */ /* 0x000fc400078e00ff */
        /* <DEDUP_REMOVED lines=64> */
.L_x_10435:
        /* <DEDUP_REMOVED lines=27> */
[----:B---3--:R-:W-:Y:S01]  /*db80*/  MOV R21, R3 ;  /* 0x0000000300157202 */ /* 0x008fe20000000f00 */
[----:B------:R-:W-:Y:S02]  /*db90*/  BAR.SYNC.DEFER_BLOCKING 0x1, 0x100 ;  /* 0x0044000000007b1d */ /* 0x000fe40000010000 */
[----:B--2---:R-:W-:-:S03]  /*dba0*/  IMAD.WIDE R124, R8, 0x2, R20 ;  /* 0x00000002087c7825 */ /* 0x004fc600078e0214 */
[C---:B------:R-:W-:Y:S02]  /*dbb0*/  IADD3 R8, P2, R124.reuse, 0x40, RZ ;  /* 0x000000407c087810 */ /* 0x040fe40007f5e0ff */
[----:B------:R-:W-:Y:S02]  /*dbc0*/  IADD3 R26, P3, R124, 0x60, RZ ;  /* 0x000000607c1a7810 */ /* 0x000fe40007f7e0ff */
[----:B------:R-:W-:Y:S01]  /*dbd0*/  LOP3.LUT R96, R8, 0x380, RZ, 0xc0, !PT ;  /* 0x0000038008607812 */ /* 0x000fe200078ec0ff */
[--C-:B------:R-:W-:Y:S01]  /*dbe0*/  IMAD.X R97, RZ, RZ, R125.reuse, P2 ;  /* 0x000000ffff617224 */ /* 0x100fe200010e067d */
[----:B-1----:R-:W-:Y:S01]  /*dbf0*/  IADD3 R32, P0, R124, 0x4040, RZ ;  /* 0x000040407c207810 */ /* 0x002fe20007f1e0ff */
[--C-:B------:R-:W-:Y:S01]  /*dc00*/  IMAD.X R101, RZ, RZ, R125.reuse, P3 ;  /* 0x000000ffff657224 */ /* 0x100fe200018e067d */
[----:B------:R-:W-:Y:S02]  /*dc10*/  SHF.R.U64 R96, R96, 0x3, RZ ;  /* 0x0000000360607819 */ /* 0x000fe400000012ff */
[----:B------:R-:W-:Y:S01]  /*dc20*/  IADD3 R30, P5, R124, 0x4020, RZ ;  /* 0x000040207c1e7810 */ /* 0x000fe20007fbe0ff */
[----:B------:R-:W-:Y:S01]  /*dc30*/  IMAD.X R109, RZ, RZ, R125, P0 ;  /* 0x000000ffff6d7224 */ /* 0x000fe200000e067d */
[----:B------:R-:W-:-:S02]  /*dc40*/  LOP3.LUT R100, R26, 0x380, RZ, 0xc0, !PT ;  /* 0x000003801a647812 */ /* 0x000fc400078ec0ff */
[----:B------:R-:W-:Y:S01]  /*dc50*/  LOP3.LUT R96, R96, R8, RZ, 0x3c, !PT ;  /* 0x0000000860607212 */ /* 0x000fe200078e3cff */
[----:B------:R-:W-:Y:S01]  /*dc60*/  IMAD.X R107, RZ, RZ, R125, P5 ;  /* 0x000000ffff6b7224 */ /* 0x000fe200028e067d */
[----:B------:R-:W-:Y:S02]  /*dc70*/  LOP3.LUT R8, R32, 0x380, RZ, 0xc0, !PT ;  /* 0x0000038020087812 */ /* 0x000fe400078ec0ff */
[----:B------:R-:W-:Y:S02]  /*dc80*/  SHF.R.U64 R100, R100, 0x3, RZ ;  /* 0x0000000364647819 */ /* 0x000fe400000012ff */
[----:B------:R-:W-:Y:S02]  /*dc90*/  SHF.R.U64 R8, R8, 0x3, RZ ;  /* 0x0000000308087819 */ /* 0x000fe400000012ff */
[C---:B------:R-:W-:Y:S02]  /*dca0*/  IADD3 R118, P5, R124.reuse, 0x8060, RZ ;  /* 0x000080607c767810 */ /* 0x040fe40007fbe0ff */
[----:B------:R-:W-:-:S02]  /*dcb0*/  IADD3 R3, P1, R124, 0x20, RZ ;  /* 0x000000207c037810 */ /* 0x000fc40007f3e0ff */
[----:B-----5:R-:W-:Y:S01]  /*dcc0*/  IADD3 R28, P4, R124, 0x4000, RZ ;  /* 0x000040007c1c7810 */ /* 0x020fe20007f9e0ff */
[--C-:B------:R-:W-:Y:S01]  /*dcd0*/  IMAD.X R119, RZ, RZ, R125.reuse, P5 ;  /* 0x000000ffff777224 */ /* 0x100fe200028e067d */
[----:B------:R-:W-:Y:S01]  /*dce0*/  LOP3.LUT R100, R100, R26, RZ, 0x3c, !PT ;  /* 0x0000001a64647212 */ /* 0x000fe200078e3cff */
[--C-:B------:R-:W-:Y:S01]  /*dcf0*/  IMAD.X R93, RZ, RZ, R125.reuse, P1 ;  /* 0x000000ffff5d7224 */ /* 0x100fe200008e067d */
[----:B------:R-:W-:Y:S01]  /*dd00*/  IADD3 R114, P3, R124, 0x8020, RZ ;  /* 0x000080207c727810 */ /* 0x000fe20007f7e0ff */
[--C-:B------:R-:W-:Y:S01]  /*dd10*/  IMAD.X R105, RZ, RZ, R125.reuse, P4 ;  /* 0x000000ffff697224 */ /* 0x100fe200020e067d */
[----:B------:R-:W-:Y:S02]  /*dd20*/  LOP3.LUT R26, R30, 0x380, RZ, 0xc0, !PT ;  /* 0x000003801e1a7812 */ /* 0x000fe400078ec0ff */
[----:B------:R-:W-:Y:S01]  /*dd30*/  LOP3.LUT R108, R8, R32, RZ, 0x3c, !PT ;  /* 0x00000020086c7212 */ /* 0x000fe200078e3cff */
[----:B------:R-:W-:Y:S01]  /*dd40*/  IMAD.X R115, RZ, RZ, R125, P3 ;  /* 0x000000ffff737224 */ /* 0x000fe200018e067d */
[----:B------:R-:W-:-:S02]  /*dd50*/  LOP3.LUT R8, R118, 0x380, RZ, 0xc0, !PT ;  /* 0x0000038076087812 */ /* 0x000fc400078ec0ff */
[----:B------:R-:W-:Y:S02]  /*dd60*/  LOP3.LUT R92, R3, 0x380, RZ, 0xc0, !PT ;  /* 0x00000380035c7812 */ /* 0x000fe400078ec0ff */
[----:B------:R-:W-:Y:S02]  /*dd70*/  LOP3.LUT R104, R28, 0x380, RZ, 0xc0, !PT ;  /* 0x000003801c687812 */ /* 0x000fe400078ec0ff */
[----:B------:R-:W-:Y:S02]  /*dd80*/  SHF.R.U64 R26, R26, 0x3, RZ ;  /* 0x000000031a1a7819 */ /* 0x000fe400000012ff */
[----:B------:R-:W-:Y:S02]  /*dd90*/  IADD3 R88, P2, R124, 0x8000, RZ ;  /* 0x000080007c587810 */ /* 0x000fe40007f5e0ff */
[----:B------:R-:W-:Y:S02]  /*dda0*/  SHF.R.U64 R8, R8, 0x3, RZ ;  /* 0x0000000308087819 */ /* 0x000fe400000012ff */
[----:B------:R-:W-:Y:S01]  /*ddb0*/  IADD3 R140, P3, R124, 0xc060, RZ ;  /* 0x0000c0607c8c7810 */ /* 0x000fe20007f7e0ff */
[----:B------:R-:W-:Y:S01]  /*ddc0*/  IMAD.X R113, RZ, RZ, R125, P2 ;  /* 0x000000ffff717224 */ /* 0x000fe200010e067d */
[----:B------:R-:W-:-:S02]  /*ddd0*/  SHF.R.U64 R92, R92, 0x3, RZ ;  /* 0x000000035c5c7819 */ /* 0x000fc400000012ff */
[C---:B------:R-:W-:Y:S02]  /*dde0*/  LOP3.LUT R89, R124.reuse, 0x380, RZ, 0xc0, !PT ;  /* 0x000003807c597812 */ /* 0x040fe400078ec0ff */
[----:B------:R-:W-:Y:S02]  /*ddf0*/  IADD3 R84, P1, R124, 0x4060, RZ ;  /* 0x000040607c547810 */ /* 0x000fe40007f3e0ff */
[----:B------:R-:W-:Y:S02]  /*de00*/  SHF.R.U64 R104, R104, 0x3, RZ ;  /* 0x0000000368687819 */ /* 0x000fe400000012ff */
[----:B------:R-:W-:Y:S02]  /*de10*/  LOP3.LUT R106, R26, R30, RZ, 0x3c, !PT ;  /* 0x0000001e1a6a7212 */ /* 0x000fe400078e3cff */
[----:B------:R-:W-:Y:S02]  /*de20*/  LOP3.LUT R26, R88, 0x380, RZ, 0xc0, !PT ;  /* 0x00000380581a7812 */ /* 0x000fe400078ec0ff */
[----:B------:R-:W-:-:S02]  /*de30*/  LOP3.LUT R118, R8, R118, RZ, 0x3c, !PT ;  /* 0x0000007608767212 */ /* 0x000fc400078e3cff */
[----:B------:R-:W-:Y:S02]  /*de40*/  LOP3.LUT R92, R92, R3, RZ, 0x3c, !PT ;  /* 0x000000035c5c7212 */ /* 0x000fe400078e3cff */
[----:B------:R-:W-:Y:S02]  /*de50*/  LOP3.LUT R8, R140, 0x380, RZ, 0xc0, !PT ;  /* 0x000003808c087812 */ /* 0x000fe400078ec0ff */
[----:B------:R-:W-:Y:S02]  /*de60*/  SHF.R.U64 R89, R89, 0x3, RZ ;  /* 0x0000000359597819 */ /* 0x000fe400000012ff */
[----:B------:R-:W-:Y:S02]  /*de70*/  LOP3.LUT R3, R84, 0x380, RZ, 0xc0, !PT ;  /* 0x0000038054037812 */ /* 0x000fe400078ec0ff */
[----:B------:R-:W-:Y:S02]  /*de80*/  LOP3.LUT R104, R104, R28, RZ, 0x3c, !PT ;  /* 0x0000001c68687212 */ /* 0x000fe400078e3cff */
[----:B------:R-:W-:-:S02]  /*de90*/  LOP3.LUT R28, R114, 0x380, RZ, 0xc0, !PT ;  /* 0x00000380721c7812 */ /* 0x000fc400078ec0ff */
[----:B------:R-:W-:Y:S02]  /*dea0*/  IADD3.X R111, RZ, R125, RZ, P1, !PT ;  /* 0x0000007dff6f7210 */ /* 0x000fe40000ffe4ff */
[----:B------:R-:W-:Y:S02]  /*deb0*/  SHF.R.U64 R26, R26, 0x3, RZ ;  /* 0x000000031a1a7819 */ /* 0x000fe400000012ff */
[C---:B------:R-:W-:Y:S02]  /*dec0*/  IADD3 R116, P4, R124.reuse, 0x8040, RZ ;  /* 0x000080407c747810 */ /* 0x040fe40007f9e0ff */
[C---:B------:R-:W-:Y:S02]  /*ded0*/  IADD3 R120, P0, R124.reuse, 0xc000, RZ ;  /* 0x0000c0007c787810 */ /* 0x040fe40007f1e0ff */
[C---:B------:R-:W-:Y:S01]  /*dee0*/  IADD3 R122, P1, R124.reuse, 0xc020, RZ ;  /* 0x0000c0207c7a7810 */ /* 0x040fe20007f3e0ff */
[--C-:B------:R-:W-:Y:S01]  /*def0*/  IMAD.X R117, RZ, RZ, R125.reuse, P4 ;  /* 0x000000ffff757224 */ /* 0x100fe200020e067d */
[----:B------:R-:W-:Y:S01]  /*df00*/  IADD3 R136, P2, R124, 0xc040, RZ ;  /* 0x0000c0407c887810 */ /* 0x000fe20007f5e0ff */
[--C-:B------:R-:W-:Y:S01]  /*df10*/  IMAD.X R121, RZ, RZ, R125.reuse, P0 ;  /* 0x000000ffff797224 */ /* 0x100fe200000e067d */
[----:B------:R-:W-:Y:S01]  /*df20*/  SHF.R.U64 R8, R8, 0x3, RZ ;  /* 0x0000000308087819 */ /* 0x000fe200000012ff */
[--C-:B------:R-:W-:Y:S01]  /*df30*/  IMAD.X R123, RZ, RZ, R125.reuse, P1 ;  /* 0x000000ffff7b7224 */ /* 0x100fe200008e067d */
[----:B------:R-:W-:Y:S01]  /*df40*/  LOP3.LUT R124, R89, R124, RZ, 0x3c, !PT ;  /* 0x0000007c597c7212 */ /* 0x000fe200078e3cff */
[--C-:B------:R-:W-:Y:S01]  /*df50*/  IMAD.X R85, RZ, RZ, R125.reuse, P2 ;  /* 0x000000ffff557224 */ /* 0x100fe200010e067d */
[----:B------:R-:W-:Y:S01]  /*df60*/  SHF.R.U64 R3, R3, 0x3, RZ ;  /* 0x0000000303037819 */ /* 0x000fe200000012ff */
[----:B------:R-:W-:Y:S01]  /*df70*/  IMAD.X R89, RZ, RZ, R125, P3 ;  /* 0x000000ffff597224 */ /* 0x000fe200018e067d */
[----:B------:R-:W-:-:S02]  /*df80*/  SHF.R.U64 R28, R28, 0x3, RZ ;  /* 0x000000031c1c7819 */ /* 0x000fc400000012ff */
[----:B------:R-:W-:Y:S02]  /*df90*/  LOP3.LUT R112, R26, R88, RZ, 0x3c, !PT ;  /* 0x000000581a707212 */ /* 0x000fe400078e3cff */
[----:B------:R-:W-:Y:S02]  /*dfa0*/  LOP3.LUT R88, R8, R140, RZ, 0x3c, !PT ;  /* 0x0000008c08587212 */ /* 0x000fe400078e3cff */
[----:B------:R-:W-:Y:S02]  /*dfb0*/  LOP3.LUT R110, R3, R84, RZ, 0x3c, !PT ;  /* 0x00000054036e7212 */ /* 0x000fe400078e3cff */
[----:B------:R-:W-:Y:S02]  /*dfc0*/  MOV R124, R124 ;  /* 0x0000007c007c7202 */ /* 0x000fe40000000f00 */
[----:B------:R-:W-:Y:S02]  /*dfd0*/  F2FP.F16.F32.PACK_AB R8, R25, R24 ;  /* 0x000000181908723e */ /* 0x000fe400000000ff */
[----:B------:R-:W-:-:S02]  /*dfe0*/  LOP3.LUT R3, R116, 0x380, RZ, 0xc0, !PT ;  /* 0x0000038074037812 */ /* 0x000fc400078ec0ff */
[----:B------:R-:W-:Y:S01]  /*dff0*/  LOP3.LUT R114, R28, R114, RZ, 0x3c, !PT ;  /* 0x000000721c727212 */ /* 0x000fe200078e3cff */
[----:B------:R1:W-:Y:S01]  /*e000*/  STSM.16.M88.4 [R124], R8 ;  /* 0x000000087c007844 */ /* 0x0003e20000000200 */
[----:B------:R-:W-:Y:S02]  /*e010*/  LOP3.LUT R26, R120, 0x380, RZ, 0xc0, !PT ;  /* 0x00000380781a7812 */ /* 0x000fe400078ec0ff */
[----:B------:R-:W-:Y:S02]  /*e020*/  LOP3.LUT R28, R122, 0x380, RZ, 0xc0, !PT ;  /* 0x000003807a1c7812 */ /* 0x000fe400078ec0ff */
[----:B------:R-:W-:Y:S02]  /*e030*/  SHF.R.U64 R3, R3, 0x3, RZ ;  /* 0x0000000303037819 */ /* 0x000fe400000012ff */
[----:B------:R-:W-:Y:S02]  /*e040*/  SHF.R.U64 R26, R26, 0x3, RZ ;  /* 0x000000031a1a7819 */ /* 0x000fe400000012ff */
[----:B------:R-:W-:-:S02]  /*e050*/  SHF.R.U64 R28, R28, 0x3, RZ ;  /* 0x000000031c1c7819 */ /* 0x000fc400000012ff */
[----:B------:R-:W-:Y:S02]  /*e060*/  MOV R92, R92 ;  /* 0x0000005c005c7202 */ /* 0x000fe40000000f00 */
[----:B------:R-:W-:Y:S02]  /*e070*/  MOV R96, R96 ;  /* 0x0000006000607202 */ /* 0x000fe40000000f00 */
[----:B------:R-:W-:Y:S02]  /*e080*/  LOP3.LUT R116, R3, R116, RZ, 0x3c, !PT ;  /* 0x0000007403747212 */ /* 0x000fe400078e3cff */
[----:B-1----:R-:W-:Y:S02]  /*e090*/  F2FP.F16.F32.PACK_AB R8, R4, R14 ;  /* 0x0000000e0408723e */ /* 0x002fe400000000ff */
[----:B------:R-:W-:Y:S02]  /*e0a0*/  F2FP.F16.F32.PACK_AB R9, R12, R0 ;  /* 0x000000000c09723e */ /* 0x000fe400000000ff */
[----:B------:R-:W-:Y:S01]  /*e0b0*/  F2FP.F16.F32.PACK_AB R10, R37, R36 ;  /* 0x00000024250a723e */ /* 0x000fe200000000ff */
[----:B------:R-:W1:Y:S01]  /*e0c0*/  LDC R0, c[0x0][0xce8] ;  /* 0x00033a00ff007b82 */ /* 0x000e620000000800 */
[----:B------:R-:W-:-:S02]  /*e0d0*/  F2FP.F16.F32.PACK_AB R11, R39, R38 ;  /* 0x00000026270b723e */ /* 0x000fc400000000ff */
[----:B------:R-:W-:Y:S02]  /*e0e0*/  F2FP.F16.F32.PACK_AB R12, R41, R160 ;  /* 0x000000a0290c723e */ /* 0x000fe400000000ff */
[----:B------:R-:W-:Y:S01]  /*e0f0*/  F2FP.F16.F32.PACK_AB R14, R45, R161 ;  /* 0x000000a12d0e723e */ /* 0x000fe200000000ff */
[----:B------:R2:W-:Y:S01]  /*e100*/  STSM.16.M88.4 [R92], R8 ;  /* 0x000000085c007844 */ /* 0x0005e20000000200 */
[----:B------:R-:W-:Y:S02]  /*e110*/  LOP3.LUT R120, R26, R120, RZ, 0x3c, !PT ;  /* 0x000000781a787212 */ /* 0x000fe400078e3cff */
[----:B------:R-:W-:Y:S01]  /*e120*/  LOP3.LUT R3, R136, 0x380, RZ, 0xc0, !PT ;  /* 0x0000038088037812 */ /* 0x000fe200078ec0ff */
[----:B------:R3:W-:Y:S01]  /*e130*/  STSM.16.M88.4 [R96], R12 ;  /* 0x0000000c60007844 */ /* 0x0007e20000000200 */
[----:B------:R-:W-:Y:S02]  /*e140*/  LOP3.LUT R122, R28, R122, RZ, 0x3c, !PT ;  /* 0x0000007a1c7a7212 */ /* 0x000fe400078e3cff */
[----:B------:R-:W-:-:S02]  /*e150*/  MOV R100, R100 ;  /* 0x0000006400647202 */ /* 0x000fc40000000f00 */
[----:B------:R-:W-:Y:S02]  /*e160*/  F2FP.F16.F32.PACK_AB R24, R49, R162 ;  /* 0x000000a23118723e */ /* 0x000fe400000000ff */
[----:B------:R-:W-:Y:S02]  /*e170*/  F2FP.F16.F32.PACK_AB R25, R51, R50 ;  /* 0x000000323319723e */ /* 0x000fe400000000ff */
[----:B------:R-:W-:Y:S02]  /*e180*/  F2FP.F16.F32.PACK_AB R26, R53, R163 ;  /* 0x000000a3351a723e */ /* 0x000fe400000000ff */
[----:B------:R-:W-:Y:S02]  /*e190*/  MOV R104, R104 ;  /* 0x0000006800687202 */ /* 0x000fe40000000f00 */
[----:B------:R-:W-:Y:S01]  /*e1a0*/  F2FP.F16.F32.PACK_AB R28, R57, R164 ;  /* 0x000000a4391c723e */ /* 0x000fe200000000ff */
[----:B------:R-:W-:Y:S01]  /*e1b0*/  STSM.16.M88.4 [R100], R24 ;  /* 0x0000001864007844 */ /* 0x000fe20000000200 */
[----:B------:R-:W-:-:S02]  /*e1c0*/  F2FP.F16.F32.PACK_AB R30, R61, R165 ;  /* 0x000000a53d1e723e */ /* 0x000fc400000000ff */
[----:B------:R-:W-:Y:S02]  /*e1d0*/  MOV R106, R106 ;  /* 0x0000006a006a7202 */ /* 0x000fe40000000f00 */
[----:B--2---:R-:W-:Y:S01]  /*e1e0*/  F2FP.F16.F32.PACK_AB R8, R65, R166 ;  /* 0x000000a64108723e */ /* 0x004fe200000000ff */
[----:B------:R-:W-:Y:S01]  /*e1f0*/  STSM.16.M88.4 [R104], R28 ;  /* 0x0000001c68007844 */ /* 0x000fe20000000200 */
[----:B------:R-:W-:Y:S02]  /*e200*/  F2FP.F16.F32.PACK_AB R9, R67, R66 ;  /* 0x000000424309723e */ /* 0x000fe400000000ff */
[----:B------:R-:W-:Y:S02]  /*e210*/  F2FP.F16.F32.PACK_AB R10, R69, R167 ;  /* 0x000000a7450a723e */ /* 0x000fe400000000ff */
[----:B------:R-:W-:Y:S02]  /*e220*/  F2FP.F16.F32.PACK_AB R11, R71, R70 ;  /* 0x00000046470b723e */ /* 0x000fe400000000ff */
[----:B------:R-:W-:-:S02]  /*e230*/  MOV R108, R108 ;  /* 0x0000006c006c7202 */ /* 0x000fc40000000f00 */
[----:B---3--:R-:W-:Y:S01]  /*e240*/  F2FP.F16.F32.PACK_AB R12, R73, R168 ;  /* 0x000000a8490c723e */ /* 0x008fe200000000ff */
[----:B------:R2:W-:Y:S01]  /*e250*/  STSM.16.M88.4 [R106], R8 ;  /* 0x000000086a007844 */ /* 0x0005e20000000200 */
[----:B------:R-:W-:Y:S02]  /*e260*/  F2FP.F16.F32.PACK_AB R13, R75, R74 ;  /* 0x0000004a4b0d723e */ /* 0x000fe400000000ff */
[----:B------:R-:W-:Y:S02]  /*e270*/  F2FP.F16.F32.PACK_AB R14, R77, R169 ;  /* 0x000000a94d0e723e */ /* 0x000fe400000000ff */
[----:B------:R-:W-:Y:S02]  /*e280*/  F2FP.F16.F32.PACK_AB R15, R79, R78 ;  /* 0x0000004e4f0f723e */ /* 0x000fe400000000ff */
[----:B------:R-:W-:Y:S02]  /*e290*/  SHF.R.U64 R3, R3, 0x3, RZ ;  /* 0x0000000303037819 */ /* 0x000fe400000012ff */
[----:B------:R-:W-:Y:S01]  /*e2a0*/  MOV R110, R110 ;  /* 0x0000006e006e7202 */ /* 0x000fe20000000f00 */
[----:B------:R3:W-:Y:S01]  /*e2b0*/  STSM.16.M88.4 [R108], R12 ;  /* 0x0000000c6c007844 */ /* 0x0007e20000000200 */
[----:B------:R-:W-:-:S02]  /*e2c0*/  F2FP.F16.F32.PACK_AB R36, R81, R170 ;  /* 0x000000aa5124723e */ /* 0x000fc400000000ff */
[----:B------:R-:W-:Y:S02]  /*e2d0*/  F2FP.F16.F32.PACK_AB R37, R83, R82 ;  /* 0x000000525325723e */ /* 0x000fe400000000ff */
[----:B------:R-:W-:Y:S02]  /*e2e0*/  F2FP.F16.F32.PACK_AB R38, R48, R171 ;  /* 0x000000ab3026723e */ /* 0x000fe400000000ff */
[----:B------:R-:W-:Y:S02]  /*e2f0*/  F2FP.F16.F32.PACK_AB R39, R87, R86 ;  /* 0x000000565727723e */ /* 0x000fe400000000ff */
[----:B------:R-:W-:Y:S02]  /*e300*/  MOV R112, R112 ;  /* 0x0000007000707202 */ /* 0x000fe40000000f00 */
[----:B------:R-:W-:Y:S01]  /*e310*/  F2FP.F16.F32.PACK_AB R48, R64, R172 ;  /* 0x000000ac4030723e */ /* 0x000fe200000000ff */
[----:B------:R4:W-:Y:S01]  /*e320*/  STSM.16.M88.4 [R110], R36 ;  /* 0x000000246e007844 */ /* 0x0009e20000000200 */
[----:B------:R-:W-:-:S02]  /*e330*/  F2FP.F16.F32.PACK_AB R49, R91, R90 ;  /* 0x0000005a5b31723e */ /* 0x000fc400000000ff */
[----:B------:R-:W-:Y:S01]  /*e340*/  F2FP.F16.F32.PACK_AB R50, R80, R173 ;  /* 0x000000ad5032723e */ /* 0x000fe200000000ff */
[----:B------:R-:W-:Y:S01]  /*e350*/  IMAD.MOV.U32 R80, RZ, RZ, RZ ;  /* 0x000000ffff507224 */ /* 0x000fe200078e00ff */
[----:B------:R-:W-:Y:S02]  /*e360*/  F2FP.F16.F32.PACK_AB R51, R95, R94 ;  /* 0x0000005e5f33723e */ /* 0x000fe400000000ff */
[----:B------:R-:W-:Y:S02]  /*e370*/  MOV R114, R114 ;  /* 0x0000007200727202 */ /* 0x000fe40000000f00 */
[----:B------:R-:W-:Y:S01]  /*e380*/  F2FP.F16.F32.PACK_AB R64, R152, R174 ;  /* 0x000000ae9840723e */ /* 0x000fe200000000ff */
[----:B------:R-:W-:Y:S01]  /*e390*/  STSM.16.M88.4 [R112], R48 ;  /* 0x0000003070007844 */ /* 0x000fe20000000200 */
[----:B------:R-:W-:Y:S02]  /*e3a0*/  F2FP.F16.F32.PACK_AB R65, R99, R98 ;  /* 0x000000626341723e */ /* 0x000fe400000000ff */
[----:B------:R-:W-:-:S02]  /*e3b0*/  F2FP.F16.F32.PACK_AB R66, R153, R175 ;  /* 0x000000af9942723e */ /* 0x000fc400000000ff */
[----:B------:R-:W-:Y:S02]  /*e3c0*/  F2FP.F16.F32.PACK_AB R67, R103, R102 ;  /* 0x000000666743723e */ /* 0x000fe400000000ff */
[----:B------:R-:W-:Y:S02]  /*e3d0*/  LOP3.LUT R84, R3, R136, RZ, 0x3c, !PT ;  /* 0x0000008803547212 */ /* 0x000fe400078e3cff */
[----:B------:R-:W-:Y:S01]  /*e3e0*/  MOV R116, R116 ;  /* 0x0000007400747202 */ /* 0x000fe20000000f00 */
[----:B------:R-:W-:Y:S01]  /*e3f0*/  STSM.16.M88.4 [R114], R64 ;  /* 0x0000004072007844 */ /* 0x000fe20000000200 */
[----:B--2---:R-:W-:Y:S02]  /*e400*/  F2FP.F16.F32.PACK_AB R8, R154, R176 ;  /* 0x000000b09a08723e */ /* 0x004fe400000000ff */
[----:B------:R-:W-:Y:S02]  /*e410*/  F2FP.F16.F32.PACK_AB R9, R43, R40 ;  /* 0x000000282b09723e */ /* 0x000fe400000000ff */
[----:B------:R-:W-:-:S02]  /*e420*/  F2FP.F16.F32.PACK_AB R10, R155, R177 ;  /* 0x000000b19b0a723e */ /* 0x000fc400000000ff */
[----:B------:R-:W-:Y:S02]  /*e430*/  F2FP.F16.F32.PACK_AB R11, R47, R44 ;  /* 0x0000002c2f0b723e */ /* 0x000fe400000000ff */
[----:B------:R-:W-:Y:S02]  /*e440*/  MOV R118, R118 ;  /* 0x0000007600767202 */ /* 0x000fe40000000f00 */
[----:B---3--:R-:W-:Y:S01]  /*e450*/  F2FP.F16.F32.PACK_AB R12, R156, R178 ;  /* 0x000000b29c0c723e */ /* 0x008fe200000000ff */
[----:B------:R2:W-:Y:S01]  /*e460*/  STSM.16.M88.4 [R116], R8 ;  /* 0x0000000874007844 */ /* 0x0005e20000000200 */
        /* <DEDUP_REMOVED lines=9> */
[----:B------:R-:W-:-:S02]  /*e500*/  ISETP.NE.U32.AND P0, PT, RZ, UR4, PT ;  /* 0x00000004ff007c0c */ /* 0x000fc4000bf05070 */
[----:B------:R-:W-:Y:S01]  /*e510*/  IADD3 R4, P1, R218, UR4, RZ ;  /* 0x00000004da047c10 */ /* 0x000fe2000ff3e0ff */
[----:B------:R3:W-:Y:S01]  /*e520*/  STSM.16.M88.4 [R120], R24 ;  /* 0x0000001878007844 */ /* 0x0007e20000000200 */
[----:B------:R-:W-:Y:S02]  /*e530*/  MOV R122, R122 ;  /* 0x0000007a007a7202 */ /* 0x000fe40000000f00 */
[----:B------:R-:W-:Y:S02]  /*e540*/  F2FP.F16.F32.PACK_AB R28, R129, R128 ;  /* 0x00000080811c723e */ /* 0x000fe400000000ff */
[----:B------:R-:W-:Y:S02]  /*e550*/  F2FP.F16.F32.PACK_AB R29, R131, R130 ;  /* 0x00000082831d723e */ /* 0x000fe400000000ff */
[----:B------:R-:W-:Y:S02]  /*e560*/  F2FP.F16.F32.PACK_AB R30, R133, R132 ;  /* 0x00000084851e723e */ /* 0x000fe400000000ff */
[----:B------:R-:W-:-:S02]  /*e570*/  F2FP.F16.F32.PACK_AB R31, R135, R134 ;  /* 0x00000086871f723e */ /* 0x000fc400000000ff */
[----:B------:R-:W-:Y:S02]  /*e580*/  MOV R84, R84 ;  /* 0x0000005400547202 */ /* 0x000fe40000000f00 */
[----:B----4-:R-:W-:Y:S01]  /*e590*/  F2FP.F16.F32.PACK_AB R36, R137, R182 ;  /* 0x000000b68924723e */ /* 0x010fe200000000ff */
[----:B------:R4:W-:Y:S01]  /*e5a0*/  STSM.16.M88.4 [R122], R28 ;  /* 0x0000001c7a007844 */ /* 0x0009e20000000200 */
[----:B------:R-:W-:Y:S02]  /*e5b0*/  F2FP.F16.F32.PACK_AB R37, R139, R138 ;  /* 0x0000008a8b25723e */ /* 0x000fe400000000ff */
[----:B------:R-:W-:Y:S02]  /*e5c0*/  F2FP.F16.F32.PACK_AB R38, R141, R183 ;  /* 0x000000b78d26723e */ /* 0x000fe400000000ff */
[----:B------:R-:W-:Y:S02]  /*e5d0*/  F2FP.F16.F32.PACK_AB R39, R143, R142 ;  /* 0x0000008e8f27723e */ /* 0x000fe400000000ff */
[----:B------:R-:W-:-:S02]  /*e5e0*/  MOV R88, R88 ;  /* 0x0000005800587202 */ /* 0x000fc40000000f00 */
        /* <DEDUP_REMOVED lines=10> */
[----:B--2---:R-:W-:Y:S01]  /*e690*/  IMAD.U32 R11, RZ, RZ, UR4 ;  /* 0x00000004ff0b7e24 */ /* 0x004fe2000f8e00ff */
[----:B------:R-:W-:Y:S01]  /*e6a0*/  @P2 IADD3.X R219, R219, UR5, RZ, P3, !PT ;  /* 0x00000005dbdb2c10 */ /* 0x000fe20009ffe4ff */
[----:B------:R4:W5:Y:S01]  /*e6b0*/  @P0 LDG.E R80, desc[UR60][R4.64] ;  /* 0x0000003c04500981 */ /* 0x000962000c1e1900 */
[----:B-1----:R-:W-:Y:S01]  /*e6c0*/  ISETP.NE.AND P1, PT, R0, 0x1, PT ;  /* 0x000000010000780c */ /* 0x002fe20003f25270 */
[----:B---3--:R-:W-:Y:S02]  /*e6d0*/  IMAD R27, R223, 0x80, R237 ;  /* 0x00000080df1b7824 */ /* 0x008fe400078e02ed */
[----:B------:R4:W5:Y:S10]  /*e6e0*/  @P2 LDG.E R11, desc[UR60][R218.64] ;  /* 0x0000003cda0b2981 */ /* 0x000974000c1e1900 */
[----:B------:R-:W1:Y:S08]  /*e6f0*/  @P1 LDC R8, c[0x0][0xcec] ;  /* 0x00033b00ff081b82 */ /* 0x000e700000000800 */
[----:B------:R-:W2:Y:S01]  /*e700*/  @P1 LDC R13, c[0x0][0xcf0] ;  /* 0x00033c00ff0d1b82 */ /* 0x000ea20000000800 */
[----:B----4-:R-:W-:Y:S05]  /*e710*/  @P2 BRA `(.L_x_10491) ;  /* 0x0000000000102947 */ /* 0x010fea0003800000 */
[----:B------:R-:W-:Y:S05]  /*e720*/  @!P0 BRA `(.L_x_10491) ;  /* 0x00000000000c8947 */ /* 0x000fea0003800000 */
[----:B------:R-:W3:Y:S04]  /*e730*/  LDG.E R10, desc[UR60][R4.64] ;  /* 0x0000003c040a7981 */ /* 0x000ee8000c1e1900 */
[----:B-----5:R-:W3:Y:S02]  /*e740*/  LDG.E R11, desc[UR60][R4.64+0x4] ;  /* 0x0000043c040b7981 */ /* 0x020ee4000c1e1900 */
[----:B---3--:R-:W-:-:S07]  /*e750*/  IMAD.IADD R11, R11, 0x1, -R10 ;  /* 0x000000010b0b7824 */ /* 0x008fce00078e0a0a */
.L_x_10491:
[----:B------:R-:W-:Y:S01]  /*e760*/  SHF.R.S32.HI R3, RZ, 0x1f, R217 ;  /* 0x0000001fff037819 */ /* 0x000fe200000114d9 */
[----:B-1----:R-:W-:Y:S01]  /*e770*/  @P1 IMAD.HI.U32 R4, R27, R8, RZ ;  /* 0x000000081b041227 */ /* 0x002fe200078e00ff */
[----:B------:R-:W-:Y:S01]  /*e780*/  ULDC.64 UR4, c[0x0][0xc90] ;  /* 0x0003240000047ab9 */ /* 0x000fe20000000a00 */
[----:B-----5:R-:W-:Y:S01]  /*e790*/  SHF.R.S32.HI R81, RZ, 0x1f, R80 ;  /* 0x0000001fff517819 */ /* 0x020fe20000011450 */
[----:B------:R-:W1:Y:S01]  /*e7a0*/  @P1 LDC R83, c[0x0][0xcec] ;  /* 0x00033b00ff531b82 */ /* 0x000e620000000800 */
[----:B------:R-:W-:Y:S01]  /*e7b0*/  IMAD R8, R3, UR4, RZ ;  /* 0x0000000403087c24 */ /* 0x000fe2000f8e02ff */
[----:B------:R-:W-:Y:S01]  /*e7c0*/  SEL R229, R229, RZ, !P0 ;  /* 0x000000ffe5e57207 */ /* 0x000fe20004000000 */
[----:B------:R-:W-:Y:S01]  /*e7d0*/  IMAD.MOV.U32 R9, RZ, RZ, R27 ;  /* 0x000000ffff097224 */ /* 0x000fe200078e001b */
[----:B--2---:R-:W-:Y:S01]  /*e7e0*/  @P1 SHF.R.U32.HI R9, RZ, R13, R4 ;  /* 0x0000000dff091219 */ /* 0x004fe20000011604 */
[----:B------:R-:W-:Y:S01]  /*e7f0*/  IMAD.WIDE.U32 R4, R217, UR4, R80 ;  /* 0x00000004d9047c25 */ /* 0x000fe2000f8e0050 */
[----:B------:R-:W-:-:S02]  /*e800*/  SEL R220, R220, RZ, !P0 ;  /* 0x000000ffdcdc7207 */ /* 0x000fc40004000000 */
[----:B------:R-:W2:Y:S01]  /*e810*/  @P1 LDC R85, c[0x0][0xcf0] ;  /* 0x00033c00ff551b82 */ /* 0x000ea20000000800 */
[----:B------:R-:W-:Y:S01]  /*e820*/  IMAD R13, R217, UR5, R8 ;  /* 0x00000005d90d7c24 */ /* 0x000fe2000f8e0208 */
[----:B------:R-:W-:Y:S01]  /*e830*/  ULDC.64 UR4, c[0x0][0xc98] ;  /* 0x0003260000047ab9 */ /* 0x000fe20000000a00 */
[----:B------:R-:W-:Y:S02]  /*e840*/  IMAD.MOV R25, RZ, RZ, -R9 ;  /* 0x000000ffff197224 */ /* 0x000fe400078e0a09 */
[----:B------:R-:W-:Y:S02]  /*e850*/  IMAD.IADD R5, R5, 0x1, R13 ;  /* 0x0000000105057824 */ /* 0x000fe400078e020d */
[----:B------:R-:W-:Y:S02]  /*e860*/  IMAD R13, R0, R25, R27 ;  /* 0x00000019000d7224 */ /* 0x000fe400078e021b */
[----:B------:R-:W-:Y:S02]  /*e870*/  IMAD R15, R228, 0x40, R209 ;  /* 0x00000040e40f7824 */ /* 0x000fe400078e02d1 */
[----:B------:R-:W-:Y:S01]  /*e880*/  IMAD R25, R229, UR4, RZ ;  /* 0x00000004e5197c24 */ /* 0x000fe2000f8e02ff */
[----:B------:R-:W-:Y:S01]  /*e890*/  SHF.R.S32.HI R8, RZ, 0x1f, R13 ;  /* 0x0000001fff087819 */ /* 0x000fe2000001140d */
[----:B------:R-:W-:-:S04]  /*e8a0*/  IMAD.WIDE.U32 R4, R220, UR4, R4 ;  /* 0x00000004dc047c25 */ /* 0x000fc8000f8e0004 */
[----:B------:R-:W-:Y:S01]  /*e8b0*/  IMAD.WIDE R20, R15, 0x2, R20 ;  /* 0x000000020f147825 */ /* 0x000fe200078e0214 */
[----:B------:R-:W-:Y:S02]  /*e8c0*/  SHF.R.S32.HI R15, RZ, 0x1f, R9 ;  /* 0x0000001fff0f7819 */ /* 0x000fe40000011409 */
[----:B------:R-:W-:Y:S01]  /*e8d0*/  IADD3 R4, P0, R9, R4, RZ ;  /* 0x0000000409047210 */ /* 0x000fe20007f1e0ff */
[----:B------:R-:W-:Y:S01]  /*e8e0*/  IMAD R25, R220, UR5, R25 ;  /* 0x00000005dc197c24 */ /* 0x000fe2000f8e0219 */
[----:B------:R-:W-:Y:S01]  /*e8f0*/  ULDC.64 UR4, c[0x0][0xc88] ;  /* 0x0003220000047ab9 */ /* 0x000fe20000000a00 */
[----:B------:R-:W-:Y:S01]  /*e900*/  IADD3 R9, P2, R20, 0x1000, RZ ;  /* 0x0000100014097810 */ /* 0x000fe20007f5e0ff */
[----:B------:R-:W-:Y:S01]  /*e910*/  IMAD R10, R8, UR4, RZ ;  /* 0x00000004080a7c24 */ /* 0x000fe2000f8e02ff */
[----:B------:R-:W-:Y:S01]  /*e920*/  IADD3 R37, P4, R20, 0x5000, RZ ;  /* 0x0000500014257810 */ /* 0x000fe20007f9e0ff */
[----:B------:R-:W-:Y:S01]  /*e930*/  IMAD R32, R11, R0, RZ ;  /* 0x000000000b207224 */ /* 0x000fe200078e02ff */
[----:B------:R-:W-:Y:S01]  /*e940*/  IADD3.X R5, R15, R5, R25, P0, !PT ;  /* 0x000000050f057210 */ /* 0x000fe200007fe419 */
[----:B------:R-:W-:Y:S01]  /*e950*/  IMAD R15, R13, UR5, R10 ;  /* 0x000000050d0f7c24 */ /* 0x000fe2000f8e020a */
[----:B------:R-:W-:-:S02]  /*e960*/  LOP3.LUT R8, R9, 0x380, RZ, 0xc0, !PT ;  /* 0x0000038009087812 */ /* 0x000fc400078ec0ff */
[C---:B------:R-:W-:Y:S01]  /*e970*/  IADD3 R25, P5, R20.reuse, 0x3000, RZ ;  /* 0x0000300014197810 */ /* 0x040fe20007fbe0ff */
[----:B------:R-:W-:Y:S01]  /*e980*/  IMAD.WIDE.U32 R4, R13, UR4, R4 ;  /* 0x000000040d047c25 */ /* 0x000fe2000f8e0004 */
[----:B------:R-:W-:Y:S01]  /*e990*/  ULDC.64 UR4, c[0x0][0xc50] ;  /* 0x0003140000047ab9 */ /* 0x000fe20000000a00 */
[----:B------:R-:W-:Y:S02]  /*e9a0*/  IADD3 R13, P3, R20, 0x2000, RZ ;  /* 0x00002000140d7810 */ /* 0x000fe40007f7e0ff */
[----:B------:R-:W-:Y:S01]  /*e9b0*/  IMAD.IADD R5, R5, 0x1, R15 ;  /* 0x0000000105057824 */ /* 0x000fe200078e020f */
[----:B------:R-:W-:Y:S02]  /*e9c0*/  LEA R10, P0, R4, UR4, 0x2 ;  /* 0x00000004040a7c11 */ /* 0x000fe4000f8010ff */
[----:B------:R-:W-:Y:S02]  /*e9d0*/  SHF.R.U64 R8, R8, 0x3, RZ ;  /* 0x0000000308087819 */ /* 0x000fe400000012ff */
[----:B------:R-:W-:Y:S01]  /*e9e0*/  LEA.HI.X R4, R4, UR5, R5, 0x2, P0 ;  /* 0x0000000504047c11 */ /* 0x000fe200080f1405 */
[----:B------:R-:W-:Y:S01]  /*e9f0*/  SHFL.IDX PT, R54, R10, RZ, 0x1c1f ;  /* 0x001c1fff0a367589 */ /* 0x000fe200000e0000 */
[----:B------:R-:W-:Y:S01]  /*ea00*/  IADD3 R29, P0, R20, 0x4000, RZ ;  /* 0x00004000141d7810 */ /* 0x000fe20007f1e0ff */
[----:B------:R-:W-:Y:S01]  /*ea10*/  IMAD R5, R223, 0x80, R235 ;  /* 0x00000080df057824 */ /* 0x000fe200078e02eb */
[----:B------:R-:W-:Y:S01]  /*ea20*/  LOP3.LUT R12, R13, 0x380, RZ, 0xc0, !PT ;  /* 0x000003800d0c7812 */ /* 0x000fe200078ec0ff */
[----:B------:R-:W3:Y:S01]  /*ea30*/  SHFL.IDX PT, R55, R4, RZ, 0x1c1f ;  /* 0x001c1fff04377589 */ /* 0x000ee200000e0000 */
[----:B------:R-:W-:Y:S01]  /*ea40*/  LOP3.LUT R8, R8, R9, RZ, 0x3c, !PT ;  /* 0x0000000908087212 */ /* 0x000fe200078e3cff */
[----:B------:R-:W-:Y:S01]  /*ea50*/  IMAD.X R9, RZ, RZ, R21, P2 ;  /* 0x000000ffff097224 */ /* 0x000fe200010e0615 */
[----:B------:R-:W-:Y:S01]  /*ea60*/  LOP3.LUT R28, R29, 0x380, RZ, 0xc0, !PT ;  /* 0x000003801d1c7812 */ /* 0x000fe200078ec0ff */
[----:B------:R-:W-:Y:S01]  /*ea70*/  SHFL.IDX PT, R58, R10, 0x1, 0x1c1f ;  /* 0x003c1f000a3a7f89 */ /* 0x000fe200000e0000 */
[----:B------:R-:W-:Y:S01]  /*ea80*/  SHF.R.U64 R12, R12, 0x3, RZ ;  /* 0x000000030c0c7819 */ /* 0x000fe200000012ff */
[----:B------:R-:W-:Y:S01]  /*ea90*/  ULDC.64 UR4, c[0x0][0xba0] ;  /* 0x0002e80000047ab9 */ /* 0x000fe20000000a00 */
[----:B------:R-:W-:Y:S01]  /*eaa0*/  IADD3 R41, P2, R20, 0x6000, RZ ;  /* 0x0000600014297810 */ /* 0x000fe20007f5e0ff */
[----:B------:R4:W0:Y:S01]  /*eab0*/  SHFL.IDX PT, R59, R4, 0x1, 0x1c1f ;  /* 0x003c1f00043b7f89 */ /* 0x00082200000e0000 */
[----:B------:R-:W-:-:S02]  /*eac0*/  SHF.R.U64 R28, R28, 0x3, RZ ;  /* 0x000000031c1c7819 */ /* 0x000fc400000012ff */
[----:B------:R-:W-:Y:S01]  /*ead0*/  LOP3.LUT R12, R12, R13, RZ, 0x3c, !PT ;  /* 0x0000000d0c0c7212 */ /* 0x000fe200078e3cff */
[--C-:B------:R-:W-:Y:S01]  /*eae0*/  IMAD.X R13, RZ, RZ, R21.reuse, P3 ;  /* 0x000000ffff0d7224 */ /* 0x100fe200018e0615 */
[----:B------:R-:W-:Y:S02]  /*eaf0*/  LOP3.LUT R40, R41, 0x380, RZ, 0xc0, !PT ;  /* 0x0000038029287812 */ /* 0x000fe400078ec0ff */
[----:B------:R-:W-:Y:S02]  /*eb00*/  IADD3 R45, P3, R20, 0x7000, RZ ;  /* 0x00007000142d7810 */ /* 0x000fe40007f7e0ff */
[----:B------:R-:W-:Y:S01]  /*eb10*/  LOP3.LUT R28, R28, R29, RZ, 0x3c, !PT ;  /* 0x0000001d1c1c7212 */ /* 0x000fe200078e3cff */
[----:B------:R-:W-:Y:S01]  /*eb20*/  IMAD.X R29, RZ, RZ, R21, P0 ;  /* 0x000000ffff1d7224 */ /* 0x000fe200000e0615 */
[----:B------:R-:W-:Y:S02]  /*eb30*/  SHF.R.U64 R40, R40, 0x3, RZ ;  /* 0x0000000328287819 */ /* 0x000fe400000012ff */
[----:B------:R-:W-:-:S02]  /*eb40*/  IADD3 R53, P0, R20, 0x9000, RZ ;  /* 0x0000900014357810 */ /* 0x000fc40007f1e0ff */
[----:B------:R-:W-:Y:S02]  /*eb50*/  LOP3.LUT R44, R45, 0x380, RZ, 0xc0, !PT ;  /* 0x000003802d2c7812 */ /* 0x000fe400078ec0ff */
[----:B------:R-:W-:Y:S02]  /*eb60*/  LOP3.LUT R24, R25, 0x380, RZ, 0xc0, !PT ;  /* 0x0000038019187812 */ /* 0x000fe400078ec0ff */
[----:B------:R-:W-:Y:S02]  /*eb70*/  LOP3.LUT R36, R37, 0x380, RZ, 0xc0, !PT ;  /* 0x0000038025247812 */ /* 0x000fe400078ec0ff */
[----:B------:R-:W-:Y:S01]  /*eb80*/  LOP3.LUT R40, R40, R41, RZ, 0x3c, !PT ;  /* 0x0000002928287212 */ /* 0x000fe200078e3cff */
[----:B------:R-:W-:Y:S01]  /*eb90*/  IMAD.X R41, RZ, RZ, R21, P2 ;  /* 0x000000ffff297224 */ /* 0x000fe200010e0615 */
[----:B------:R-:W-:Y:S02]  /*eba0*/  LOP3.LUT R52, R53, 0x380, RZ, 0xc0, !PT ;  /* 0x0000038035347812 */ /* 0x000fe400078ec0ff */
[----:B------:R-:W-:-:S02]  /*ebb0*/  SHF.R.U64 R44, R44, 0x3, RZ ;  /* 0x000000032c2c7819 */ /* 0x000fc400000012ff */
[----:B------:R-:W-:Y:S02]  /*ebc0*/  IADD3 R61, P2, R20, 0xb000, RZ ;  /* 0x0000b000143d7810 */ /* 0x000fe40007f5e0ff */
[----:B------:R-:W-:Y:S02]  /*ebd0*/  SHF.R.U64 R24, R24, 0x3, RZ ;  /* 0x0000000318187819 */ /* 0x000fe400000012ff */
[----:B------:R-:W-:Y:S02]  /*ebe0*/  SHF.R.U64 R36, R36, 0x3, RZ ;  /* 0x0000000324247819 */ /* 0x000fe400000012ff */
[----:B------:R-:W-:Y:S02]  /*ebf0*/  SHF.R.U64 R52, R52, 0x3, RZ ;  /* 0x0000000334347819 */ /* 0x000fe400000012ff */
[----:B------:R-:W-:Y:S01]  /*ec00*/  LOP3.LUT R44, R44, R45, RZ, 0x3c, !PT ;  /* 0x0000002d2c2c7212 */ /* 0x000fe200078e3cff */
[----:B------:R-:W-:Y:S01]  /*ec10*/  IMAD.X R45, RZ, RZ, R21, P3 ;  /* 0x000000ffff2d7224 */ /* 0x000fe200018e0615 */
[----:B------:R-:W-:-:S02]  /*ec20*/  LOP3.LUT R60, R61, 0x380, RZ, 0xc0, !PT ;  /* 0x000003803d3c7812 */ /* 0x000fc400078ec0ff */
[----:B------:R-:W-:Y:S01]  /*ec30*/  LOP3.LUT R24, R24, R25, RZ, 0x3c, !PT ;  /* 0x0000001918187212 */ /* 0x000fe200078e3cff */
[--C-:B------:R-:W-:Y:S01]  /*ec40*/  IMAD.X R25, RZ, RZ, R21.reuse, P5 ;  /* 0x000000ffff197224 */ /* 0x100fe200028e0615 */
[----:B------:R-:W-:Y:S01]  /*ec50*/  LOP3.LUT R36, R36, R37, RZ, 0x3c, !PT ;  /* 0x0000002524247212 */ /* 0x000fe200078e3cff */
[--C-:B------:R-:W-:Y:S01]  /*ec60*/  IMAD.X R37, RZ, RZ, R21.reuse, P4 ;  /* 0x000000ffff257224 */ /* 0x100fe200020e0615 */
[C---:B------:R-:W-:Y:S02]  /*ec70*/  IADD3 R65, P3, R20.reuse, 0xc000, RZ ;  /* 0x0000c00014417810 */ /* 0x040fe40007f7e0ff */
[C---:B------:R-:W-:Y:S02]  /*ec80*/  IADD3 R49, P5, R20.reuse, 0x8000, RZ ;  /* 0x0000800014317810 */ /* 0x040fe40007fbe0ff */
[----:B------:R-:W-:Y:S02]  /*ec90*/  IADD3 R57, P4, R20, 0xa000, RZ ;  /* 0x0000a00014397810 */ /* 0x000fe40007f9e0ff */
[----:B------:R-:W-:Y:S01]  /*eca0*/  LOP3.LUT R52, R52, R53, RZ, 0x3c, !PT ;  /* 0x0000003534347212 */ /* 0x000fe200078e3cff */
[----:B------:R-:W-:Y:S01]  /*ecb0*/  IMAD.X R53, RZ, RZ, R21, P0 ;  /* 0x000000ffff357224 */ /* 0x000fe200000e0615 */
[----:B------:R-:W-:-:S02]  /*ecc0*/  SHF.R.U64 R60, R60, 0x3, RZ ;  /* 0x000000033c3c7819 */ /* 0x000fc400000012ff */
[----:B------:R-:W-:Y:S02]  /*ecd0*/  LOP3.LUT R64, R65, 0x380, RZ, 0xc0, !PT ;  /* 0x0000038041407812 */ /* 0x000fe400078ec0ff */
[----:B------:R-:W-:Y:S02]  /*ece0*/  LOP3.LUT P0, RZ, R230, 0x3, RZ, 0xc0, !PT ;  /* 0x00000003e6ff7812 */ /* 0x000fe4000780c0ff */
[----:B------:R-:W-:Y:S02]  /*ecf0*/  LOP3.LUT R48, R49, 0x380, RZ, 0xc0, !PT ;  /* 0x0000038031307812 */ /* 0x000fe400078ec0ff */
[----:B------:R-:W-:Y:S02]  /*ed00*/  LOP3.LUT R56, R57, 0x380, RZ, 0xc0, !PT ;  /* 0x0000038039387812 */ /* 0x000fe400078ec0ff */
[----:B------:R-:W-:Y:S01]  /*ed10*/  LOP3.LUT R60, R60, R61, RZ, 0x3c, !PT ;  /* 0x0000003d3c3c7212 */ /* 0x000fe200078e3cff */
[----:B------:R-:W-:Y:S01]  /*ed20*/  IMAD.X R61, RZ, RZ, R21, P2 ;  /* 0x000000ffff3d7224 */ /* 0x000fe200010e0615 */
[----:B------:R-:W-:-:S02]  /*ed30*/  SHF.R.U64 R64, R64, 0x3, RZ ;  /* 0x0000000340407819 */ /* 0x000fc400000012ff */
[CC--:B------:R-:W-:Y:S01]  /*ed40*/  ISETP.GE.OR P2, PT, R5.reuse, R32.reuse, P0 ;  /* 0x000000200500720c */ /* 0x0c0fe20000746670 */
[----:B------:R-:W-:Y:S01]  /*ed50*/  VIADD R5, R5, 0x8 ;  /* 0x0000000805057836 */ /* 0x000fe20000000000 */
[----:B------:R-:W-:Y:S02]  /*ed60*/  SHF.R.U64 R48, R48, 0x3, RZ ;  /* 0x0000000330307819 */ /* 0x000fe400000012ff */
[----:B------:R-:W-:Y:S02]  /*ed70*/  SHF.R.U64 R56, R56, 0x3, RZ ;  /* 0x0000000338387819 */ /* 0x000fe400000012ff */
[----:B------:R-:W-:Y:S01]  /*ed80*/  LOP3.LUT R64, R64, R65, RZ, 0x3c, !PT ;  /* 0x0000004140407212 */ /* 0x000fe200078e3cff */
[--C-:B------:R-:W-:Y:S01]  /*ed90*/  IMAD.X R65, RZ, RZ, R21.reuse, P3 ;  /* 0x000000ffff417224 */ /* 0x100fe200018e0615 */
[----:B------:R-:W-:Y:S01]  /*eda0*/  LOP3.LUT R48, R48, R49, RZ, 0x3c, !PT ;  /* 0x0000003130307212 */ /* 0x000fe200078e3cff */
[--C-:B------:R-:W-:Y:S01]  /*edb0*/  IMAD.X R49, RZ, RZ, R21.reuse, P5 ;  /* 0x000000ffff317224 */ /* 0x100fe200028e0615 */
[----:B------:R-:W-:Y:S01]  /*edc0*/  LOP3.LUT R56, R56, R57, RZ, 0x3c, !PT ;  /* 0x0000003938387212 */ /* 0x000fe200078e3cff */
[----:B------:R-:W-:Y:S01]  /*edd0*/  IMAD.X R57, RZ, RZ, R21, P4 ;  /* 0x000000ffff397224 */ /* 0x000fe200020e0615 */
[----:B------:R-:W-:Y:S01]  /*ede0*/  IADD3 R11, P3, R20, 0xf000, RZ ;  /* 0x0000f000140b7810 */ /* 0x000fe20007f7e0ff */
[----:B---3--:R-:W-:Y:S01]  /*edf0*/  @!P2 ST.E desc[UR60][R54.64], R7 ;  /* 0x000000073600a985 */ /* 0x008fe2000c10193c */
[----:B------:R-:W-:-:S02]  /*ee00*/  ISETP.GE.OR P0, PT, R5, R32, P0 ;  /* 0x000000200500720c */ /* 0x000fc40000706670 */
[C---:B------:R-:W-:Y:S01]  /*ee10*/  IADD3 R69, P5, R20.reuse, 0xd000, RZ ;  /* 0x0000d00014457810 */ /* 0x040fe20007fbe0ff */
[----:B------:R-:W-:Y:S01]  /*ee20*/  IMAD.X R77, RZ, RZ, R21, P3 ;  /* 0x000000ffff4d7224 */ /* 0x000fe200018e0615 */
[C---:B------:R-:W-:Y:S02]  /*ee30*/  IADD3 R73, P4, R20.reuse, 0xe000, RZ ;  /* 0x0000e00014497810 */ /* 0x040fe40007f9e0ff */
[----:B------:R-:W-:Y:S02]  /*ee40*/  LOP3.LUT R15, R20, 0x380, RZ, 0xc0, !PT ;  /* 0x00000380140f7812 */ /* 0x000fe400078ec0ff */
[----:B----4-:R-:W-:Y:S02]  /*ee50*/  LOP3.LUT R4, R11, 0x380, RZ, 0xc0, !PT ;  /* 0x000003800b047812 */ /* 0x010fe400078ec0ff */
[----:B------:R-:W-:Y:S02]  /*ee60*/  LOP3.LUT R68, R69, 0x380, RZ, 0xc0, !PT ;  /* 0x0000038045447812 */ /* 0x000fe400078ec0ff */
[----:B------:R-:W-:Y:S01]  /*ee70*/  LOP3.LUT R72, R73, 0x380, RZ, 0xc0, !PT ;  /* 0x0000038049487812 */ /* 0x000fe200078ec0ff */
[----:B0-----:R0:W-:Y:S01]  /*ee80*/  @!P0 ST.E desc[UR60][R58.64], R6 ;  /* 0x000000063a008985 */ /* 0x0011e2000c10193c */
[----:B------:R-:W-:-:S02]  /*ee90*/  SHF.R.U64 R15, R15, 0x3, RZ ;  /* 0x000000030f0f7819 */ /* 0x000fc400000012ff */
[----:B------:R-:W-:Y:S01]  /*eea0*/  SHF.R.U64 R4, R4, 0x3, RZ ;  /* 0x0000000304047819 */ /* 0x000fe200000012ff */
[----:B------:R-:W5:Y:S01]  /*eeb0*/  LD.E.128 R24, desc[UR60][R24.64] ;  /* 0x0000003c18187980 */ /* 0x000f62000c101d00 */
[----:B------:R-:W-:Y:S02]  /*eec0*/  SHF.R.U64 R68, R68, 0x3, RZ ;  /* 0x0000000344447819 */ /* 0x000fe400000012ff */
[----:B------:R-:W-:Y:S01]  /*eed0*/  SHF.R.U64 R72, R72, 0x3, RZ ;  /* 0x0000000348487819 */ /* 0x000fe200000012ff */
[----:B------:R-:W5:Y:S01]  /*eee0*/  LD.E.128 R28, desc[UR60][R28.64] ;  /* 0x0000003c1c1c7980 */ /* 0x000f62000c101d00 */
[----:B------:R-:W-:Y:S02]  /*eef0*/  LOP3.LUT R20, R15, R20, RZ, 0x3c, !PT ;  /* 0x000000140f147212 */ /* 0x000fe400078e3cff */
[----:B------:R-:W-:Y:S01]  /*ef00*/  LOP3.LUT R68, R68, R69, RZ, 0x3c, !PT ;  /* 0x0000004544447212 */ /* 0x000fe200078e3cff */
[--C-:B------:R-:W-:Y:S01]  /*ef10*/  IMAD.X R69, RZ, RZ, R21.reuse, P5 ;  /* 0x000000ffff457224 */ /* 0x100fe200028e0615 */
[----:B------:R-:W-:Y:S01]  /*ef20*/  LOP3.LUT R72, R72, R73, RZ, 0x3c, !PT ;  /* 0x0000004948487212 */ /* 0x000fe200078e3cff */
[----:B------:R-:W-:Y:S01]  /*ef30*/  IMAD.X R73, RZ, RZ, R21, P4 ;  /* 0x000000ffff497224 */ /* 0x000fe200020e0615 */
[----:B------:R-:W-:Y:S01]  /*ef40*/  LOP3.LUT R76, R4, R11, RZ, 0x3c, !PT ;  /* 0x0000000b044c7212 */ /* 0x000fe200078e3cff */
[----:B------:R-:W5:Y:S04]  /*ef50*/  LD.E.128 R12, desc[UR60][R12.64] ;  /* 0x0000003c0c0c7980 */ /* 0x000f68000c101d00 */
[----:B0-----:R0:W5:Y:S04]  /*ef60*/  LD.E.128 R4, desc[UR60][R20.64] ;  /* 0x0000003c14047980 */ /* 0x001168000c101d00 */
[----:B------:R-:W5:Y:S04]  /*ef70*/  LD.E.128 R8, desc[UR60][R8.64] ;  /* 0x0000003c08087980 */ /* 0x000f68000c101d00 */
[----:B------:R-:W5:Y:S01]  /*ef80*/  LD.E.128 R36, desc[UR60][R36.64] ;  /* 0x0000003c24247980 */ /* 0x000f62000c101d00 */
[----:B0-----:R-:W-:-:S03]  /*ef90*/  IMAD R21, R81, UR4, RZ ;  /* 0x0000000451157c24 */ /* 0x001fc6000f8e02ff */
[----:B------:R-:W5:Y:S01]  /*efa0*/  LD.E.128 R40, desc[UR60][R40.64] ;  /* 0x0000003c28287980 */ /* 0x000f62000c101d00 */
[C---:B------:R-:W-:Y:S02]  /*efb0*/  IMAD R81, R80.reuse, UR5, R21 ;  /* 0x0000000550517c24 */ /* 0x040fe4000f8e0215 */
[----:B------:R-:W-:Y:S01]  /*efc0*/  IMAD.WIDE.U32 R20, R80, UR4, RZ ;  /* 0x0000000450147c25 */ /* 0x000fe2000f8e00ff */
[----:B------:R-:W-:Y:S01]  /*efd0*/  ULDC.64 UR4, c[0x0][0xbe8] ;  /* 0x0002fa0000047ab9 */ /* 0x000fe20000000a00 */
[----:B------:R-:W5:Y:S02]  /*efe0*/  LD.E.128 R44, desc[UR60][R44.64] ;  /* 0x0000003c2c2c7980 */ /* 0x000f64000c101d00 */
[----:B------:R-:W-:Y:S02]  /*eff0*/  IMAD R82, R3, UR4, RZ ;  /* 0x0000000403527c24 */ /* 0x000fe4000f8e02ff */
[----:B------:R-:W-:Y:S01]  /*f000*/  IMAD R80, R216, 0x20, R228 ;  /* 0x00000020d8507824 */ /* 0x000fe200078e02e4 */
[----:B------:R-:W5:Y:S01]  /*f010*/  LD.E.128 R48, desc[UR60][R48.64] ;  /* 0x0000003c30307980 */ /* 0x000f62000c101d00 */
[----:B------:R-:W-:-:S02]  /*f020*/  IMAD.IADD R21, R21, 0x1, R81 ;  /* 0x0000000115157824 */ /* 0x000fc400078e0251 */
[----:B------:R-:W-:Y:S01]  /*f030*/  IMAD R3, R217, UR5, R82 ;  /* 0x00000005d9037c24 */ /* 0x000fe2000f8e0252 */
[----:B------:R-:W5:Y:S01]  /*f040*/  LD.E.128 R52, desc[UR60][R52.64] ;  /* 0x0000003c34347980 */ /* 0x000f62000c101d00 */
[----:B------:R-:W-:Y:S02]  /*f050*/  IMAD R82, R223, 0x80, R80 ;  /* 0x00000080df527824 */ /* 0x000fe400078e0250 */
[----:B------:R-:W-:Y:S01]  /*f060*/  IMAD.WIDE.U32 R20, R217, UR4, R20 ;  /* 0x00000004d9147c25 */ /* 0x000fe2000f8e0014 */
[----:B------:R-:W-:Y:S01]  /*f070*/  ULDC.64 UR4, c[0x0][0xbf0] ;  /* 0x0002fc0000047ab9 */ /* 0x000fe20000000a00 */
[----:B------:R-:W5:Y:S02]  /*f080*/  LD.E.128 R56, desc[UR60][R56.64] ;  /* 0x0000003c38387980 */ /* 0x000f64000c101d00 */
[----:B-1----:R-:W-:Y:S02]  /*f090*/  @P1 IMAD.HI.U32 R80, R82, R83, RZ ;  /* 0x0000005352501227 */ /* 0x002fe400078e00ff */
[----:B------:R-:W5:Y:S02]  /*f0a0*/  LD.E.128 R60, desc[UR60][R60.64] ;  /* 0x0000003c3c3c7980 */ /* 0x000f64000c101d00 */
[----:B------:R-:W-:Y:S01]  /*f0b0*/  IMAD.IADD R21, R21, 0x1, R3 ;  /* 0x0000000115157824 */ /* 0x000fe200078e0203 */
[----:B------:R-:W-:Y:S01]  /*f0c0*/  MOV R3, R82 ;  /* 0x0000005200037202 */ /* 0x000fe20000000f00 */
[----:B------:R-:W5:Y:S01]  /*f0d0*/  LD.E.128 R64, desc[UR60][R64.64] ;  /* 0x0000003c40407980 */ /* 0x000f62000c101d00 */
[----:B--2---:R-:W-:Y:S01]  /*f0e0*/  @P1 SHF.R.U32.HI R3, RZ, R85, R80 ;  /* 0x00000055ff031219 */ /* 0x004fe20000011650 */
[----:B------:R-:W-:-:S02]  /*f0f0*/  IMAD R229, R229, UR4, RZ ;  /* 0x00000004e5e57c24 */ /* 0x000fc4000f8e02ff */
[C---:B------:R-:W-:Y:S01]  /*f100*/  IMAD.WIDE.U32 R20, R220.reuse, UR4, R20 ;  /* 0x00000004dc147c25 */ /* 0x040fe2000f8e0014 */
[--C-:B------:R-:W-:Y:S01]  /*f110*/  SHF.R.S32.HI R80, RZ, 0x1f, R3.reuse ;  /* 0x0000001fff507819 */ /* 0x100fe20000011403 */
[----:B------:R-:W5:Y:S02]  /*f120*/  LD.E.128 R68, desc[UR60][R68.64] ;  /* 0x0000003c44447980 */ /* 0x000f64000c101d00 */
[----:B------:R-:W-:Y:S02]  /*f130*/  IMAD.MOV R81, RZ, RZ, -R3 ;  /* 0x000000ffff517224 */ /* 0x000fe400078e0a03 */
[----:B------:R-:W-:Y:S01]  /*f140*/  IMAD R229, R220, UR5, R229 ;  /* 0x00000005dce57c24 */ /* 0x000fe2000f8e02e5 */
[----:B------:R-:W-:Y:S01]  /*f150*/  ULDC.64 UR4, c[0x0][0xbe0] ;  /* 0x0002f80000047ab9 */ /* 0x000fe20000000a00 */
[----:B------:R-:W-:Y:S01]  /*f160*/  IMAD R81, R0, R81, R82 ;  /* 0x0000005100517224 */ /* 0x000fe200078e0252 */
[----:B------:R-:W5:Y:S01]  /*f170*/  LD.E.128 R72, desc[UR60][R72.64] ;  /* 0x0000003c48487980 */ /* 0x000f62000c101d00 */
[----:B------:R-:W-:-:S02]  /*f180*/  IMAD.IADD R21, R21, 0x1, R229 ;  /* 0x0000000115157824 */ /* 0x000fc400078e02e5 */
[----:B------:R-:W-:Y:S01]  /*f190*/  IMAD R80, R80, UR4, RZ ;  /* 0x0000000450507c24 */ /* 0x000fe2000f8e02ff */
[----:B------:R-:W5:Y:S01]  /*f1a0*/  LD.E.128 R76, desc[UR60][R76.64] ;  /* 0x0000003c4c4c7980 */ /* 0x000f62000c101d00 */
[----:B------:R-:W-:Y:S01]  /*f1b0*/  SHF.R.S32.HI R0, RZ, 0x1f, R81 ;  /* 0x0000001fff007819 */ /* 0x000fe20000011451 */
[----:B------:R-:W-:Y:S01]  /*f1c0*/  @!PT LDS RZ, [RZ] ;  /* 0x00000000fffff984 */ /* 0x000fe20000000800 */
[----:B------:R-:W-:Y:S01]  /*f1d0*/  @!PT LDS RZ, [RZ] ;  /* 0x00000000fffff984 */ /* 0x000fe20000000800 */
[----:B------:R-:W-:Y:S01]  /*f1e0*/  @!PT LDS RZ, [RZ] ;  /* 0x00000000fffff984 */ /* 0x000fe20000000800 */
[----:B------:R-:W-:Y:S01]  /*f1f0*/  @!PT LDS RZ, [RZ] ;  /* 0x00000000fffff984 */ /* 0x000fe20000000800 */
[----:B------:R0:W-:Y:S06]  /*f200*/  MEMBAR.ALL.CTA ;  /* 0x0000000000007992 */ /* 0x0001ec0000008000 */
[----:B0-----:R-:W0:Y:S01]  /*f210*/  FENCE.VIEW.ASYNC.S ;  /* 0x00000000000073c6 */ /* 0x001e220000000000 */
[----:B------:R-:W-:-:S02]  /*f220*/  IMAD R83, R3, UR5, R80 ;  /* 0x0000000503537c24 */ /* 0x000fc4000f8e0250 */
[----:B------:R-:W-:Y:S01]  /*f230*/  IMAD.WIDE.U32 R20, R3, UR4, R20 ;  /* 0x0000000403147c25 */ /* 0x000fe2000f8e0014 */
[----:B------:R-:W-:-:S03]  /*f240*/  ULDC.64 UR4, c[0x0][0xbd8] ;  /* 0x0002f60000047ab9 */ /* 0x000fc60000000a00 */
[----:B------:R-:W-:Y:S02]  /*f250*/  IMAD R85, R223, 0x80, R228 ;  /* 0x00000080df557824 */ /* 0x000fe400078e02e4 */
[----:B------:R-:W-:Y:S02]  /*f260*/  IMAD.IADD R21, R21, 0x1, R83 ;  /* 0x0000000115157824 */ /* 0x000fe400078e0253 */
[----:B------:R-:W-:Y:S02]  /*f270*/  IMAD R0, R0, UR4, RZ ;  /* 0x0000000400007c24 */ /* 0x000fe4000f8e02ff */
[----:B------:R-:W-:Y:S02]  /*f280*/  VIADD R3, R85, 0x20 ;  /* 0x0000002055037836 */ /* 0x000fe40000000000 */
[C---:B------:R-:W-:Y:S02]  /*f290*/  IMAD R83, R81.reuse, UR5, R0 ;  /* 0x0000000551537c24 */ /* 0x040fe4000f8e0200 */
[----:B------:R-:W-:Y:S01]  /*f2a0*/  IMAD.WIDE.U32 R20, R81, UR4, R20 ;  /* 0x0000000451147c25 */ /* 0x000fe2000f8e0014 */
[-C--:B------:R-:W-:Y:S01]  /*f2b0*/  ISETP.GE.AND P0, PT, R3, R32.reuse, PT ;  /* 0x000000200300720c */ /* 0x080fe20003f06270 */
[----:B------:R-:W-:Y:S01]  /*f2c0*/  ULDC.64 UR4, c[0x0][0xb80] ;  /* 0x0002e00000047ab9 */ /* 0x000fe20000000a00 */
[----:B------:R-:W-:Y:S01]  /*f2d0*/  ISETP.GE.AND P2, PT, R85, R32, PT ;  /* 0x000000205500720c */ /* 0x000fe20003f46270 */
[----:B------:R-:W-:-:S02]  /*f2e0*/  VIADD R0, R18, 0x32420 ;  /* 0x0003242012007836 */ /* 0x000fc40000000000 */
[----:B------:R-:W-:Y:S01]  /*f2f0*/  VIADD R3, R85, 0x40 ;  /* 0x0000004055037836 */ /* 0x000fe20000000000 */
[C---:B------:R-:W-:Y:S01]  /*f300*/  LEA R86, P3, R20.reuse, UR4, 0x1 ;  /* 0x0000000414567c11 */ /* 0x040fe2000f8608ff */
[----:B------:R-:W-:Y:S01]  /*f310*/  IMAD.IADD R21, R21, 0x1, R83 ;  /* 0x0000000115157824 */ /* 0x000fe200078e0253 */
[----:B------:R-:W-:Y:S02]  /*f320*/  P2R R87, PR, RZ, 0x1 ;  /* 0x00000001ff577803 */ /* 0x000fe40000000000 */
[----:B------:R-:W-:Y:S02]  /*f330*/  ISETP.GE.AND P0, PT, R3, R32, PT ;  /* 0x000000200300720c */ /* 0x000fe40003f06270 */
[----:B------:R-:W-:Y:S02]  /*f340*/  PRMT R0, RZ, 0x654, R0 ;  /* 0x00000654ff007816 */ /* 0x000fe40000000000 */
[----:B------:R-:W-:Y:S01]  /*f350*/  LEA.HI.X R3, R20, UR5, R21, 0x1, P3 ;  /* 0x0000000514037c11 */ /* 0x000fe200098f0c15 */
        /* <DEDUP_REMOVED lines=13> */
[----:B------:R-:W-:-:S11]  /*f430*/  ISETP.GE.AND P3, PT, R214, UR4, PT ;  /* 0x00000004d6007c0c */ /* 0x000fd6000bf66270 */
[----:B--2---:R-:W-:-:S04]  /*f440*/  @!P2 LEA R20, P4, R209, R84, 0x1 ;  /* 0x00000054d114a211 */ /* 0x004fc800078808ff */
[----:B0-----:R-:W-:Y:S02]  /*f450*/  @!P2 LEA.HI.X R21, R209, R0, R91, 0x1, P4 ;  /* 0x00000000d115a211 */ /* 0x001fe400020f0c5b */
[----:B------:R-:W-:-:S03]  /*f460*/  @!P3 LEA R80, P4, R214, R84, 0x1 ;  /* 0x00000054d650b211 */ /* 0x000fc600078808ff */
[----:B-----5:R3:W-:Y:S01]  /*f470*/  @!P2 ST.E.128 desc[UR60][R20.64], R4 ;  /* 0x000000041400a985 */ /* 0x0207e2000c101d3c */
[----:B------:R-:W-:Y:S02]  /*f480*/  @!P3 LEA.HI.X R81, R214, R0, R90, 0x1, P4 ;  /* 0x00000000d651b211 */ /* 0x000fe400020f0c5a */
[----:B------:R-:W-:-:S03]  /*f490*/  ISETP.GE.AND P4, PT, R213, UR4, PT ;  /* 0x00000004d5007c0c */ /* 0x000fc6000bf86270 */
[----:B------:R3:W-:Y:S10]  /*f4a0*/  @!P3 ST.E.128 desc[UR60][R80.64], R28 ;  /* 0x0000001c5000b985 */ /* 0x0007f4000c101d3c */
[----:B------:R-:W-:-:S04]  /*f4b0*/  @!P4 LEA R82, P5, R213, R84, 0x1 ;  /* 0x00000054d552c211 */ /* 0x000fc800078a08ff */
[----:B------:R-:W-:Y:S02]  /*f4c0*/  @!P4 LEA.HI.X R83, R213, R0, R89, 0x1, P5 ;  /* 0x00000000d553c211 */ /* 0x000fe400028f0c59 */
[----:B------:R-:W-:-:S03]  /*f4d0*/  ISETP.GE.AND P5, PT, R215, UR4, PT ;  /* 0x00000004d7007c0c */ /* 0x000fc6000bfa6270 */
[----:B------:R3:W-:Y:S10]  /*f4e0*/  @!P4 ST.E.128 desc[UR60][R82.64], R48 ;  /* 0x000000305200c985 */ /* 0x0007f4000c101d3c */
[----:B------:R-:W-:-:S04]  /*f4f0*/  @!P5 LEA R84, P6, R215, R84, 0x1 ;  /* 0x00000054d754d211 */ /* 0x000fc800078c08ff */
[----:B------:R-:W-:-:S05]  /*f500*/  @!P5 LEA.HI.X R85, R215, R0, R88, 0x1, P6 ;  /* 0x00000000d755d211 */ /* 0x000fca00030f0c58 */
[----:B------:R3:W-:Y:S04]  /*f510*/  @!P5 ST.E.128 desc[UR60][R84.64], R64 ;  /* 0x000000405400d985 */ /* 0x0007e8000c101d3c */
.L_x_10493:
[----:B------:R-:W-:Y:S05]  /*f520*/  BSYNC B1 ;  /* 0x0000000000017941 */ /* 0x000fea0003800000 */
.L_x_10492:
[----:B------:R-:W-:Y:S01]  /*f530*/  ISETP.NE.AND P2, PT, R87, RZ, PT ;  /* 0x000000ff5700720c */ /* 0x000fe20003f45270 */
[----:B0-----:R0:W4:Y:S01]  /*f540*/  SHFL.IDX PT, R0, R3, 0x1, 0x181f ;  /* 0x00381f0003007f89 */ /* 0x00112200000e0000 */
[----:B------:R-:W-:Y:S03]  /*f550*/  BSSY B1, `(.L_x_10494) ;  /* 0x0000014000017945 */ /* 0x000fe60003800000 */
[----:B---3-5:R0:W3:Y:S08]  /*f560*/  SHFL.IDX PT, R28, R86, 0x1, 0x181f ;  /* 0x00381f00561c7f89 */ /* 0x0280f000000e0000 */
[----:B0-----:R-:W-:Y:S05]  /*f570*/  @P2 BRA `(.L_x_10495) ;  /* 0x0000000000442947 */ /* 0x001fea0003800000 */
[----:B------:R-:W-:Y:S02]  /*f580*/  ULDC UR4, c[0x0][0xbc8] ;  /* 0x0002f20000047ab9 */ /* 0x000fe40000000800 */
[----:B------:R-:W-:Y:S02]  /*f590*/  ISETP.GE.AND P2, PT, R209, UR4, PT ;  /* 0x00000004d1007c0c */ /* 0x000fe4000bf46270 */
[----:B------:R-:W-:Y:S02]  /*f5a0*/  ISETP.GE.AND P3, PT, R214, UR4, PT ;  /* 0x00000004d6007c0c */ /* 0x000fe4000bf66270 */
[----:B------:R-:W-:-:S09]  /*f5b0*/  ISETP.GE.AND P4, PT, R213, UR4, PT ;  /* 0x00000004d5007c0c */ /* 0x000fd2000bf86270 */
[----:B---3--:R-:W-:-:S04]  /*f5c0*/  @!P2 LEA R4, P5, R209, R28, 0x1 ;  /* 0x0000001cd104a211 */ /* 0x008fc800078a08ff */
[----:B----4-:R-:W-:Y:S02]  /*f5d0*/  @!P2 LEA.HI.X R5, R209, R0, R91, 0x1, P5 ;  /* 0x00000000d105a211 */ /* 0x010fe400028f0c5b */
[----:B------:R-:W-:-:S03]  /*f5e0*/  ISETP.GE.AND P5, PT, R215, UR4, PT ;  /* 0x00000004d7007c0c */ /* 0x000fc6000bfa6270 */
[----:B------:R0:W-:Y:S01]  /*f5f0*/  @!P2 ST.E.128 desc[UR60][R4.64], R8 ;  /* 0x000000080400a985 */ /* 0x0001e2000c101d3c */
        /* <DEDUP_REMOVED lines=9> */
.L_x_10495:
[----:B------:R-:W-:Y:S05]  /*f690*/  BSYNC B1 ;  /* 0x0000000000017941 */ /* 0x000fea0003800000 */
.L_x_10494:
        /* <DEDUP_REMOVED lines=9> */
[----:B0-----:R-:W-:-:S04]  /*f730*/  @!P4 LEA R4, P5, R209, R10, 0x1 ;  /* 0x0000000ad104c211 */ /* 0x001fc800078a08ff */
[----:B-1----:R-:W-:Y:S02]  /*f740*/  @!P4 LEA.HI.X R5, R209, R0, R91, 0x1, P5 ;  /* 0x00000000d105c211 */ /* 0x002fe400028f0c5b */
        /* <DEDUP_REMOVED lines=10> */
.L_x_10497:
[----:B------:R-:W-:Y:S05]  /*f7f0*/  BSYNC B1 ;  /* 0x0000000000017941 */ /* 0x000fea0003800000 */
.L_x_10496:
[----:B-1----:R1:W0:Y:S04]  /*f800*/  SHFL.IDX PT, R0, R3, 0x3, 0x181f ;  /* 0x00781f0003007f89 */ /* 0x00222800000e0000 */
[----:B----4-:R-:W4:Y:S01]  /*f810*/  SHFL.IDX PT, R86, R86, 0x3, 0x181f ;  /* 0x00781f0056567f89 */ /* 0x010f2200000e0000 */
[----:B------:R-:W-:Y:S05]  /*f820*/  @P1 BRA `(.L_x_10498) ;  /* 0x0000000c00e41947 */ /* 0x000fea0003800000 */
[----:B------:R-:W-:Y:S02]  /*f830*/  ULDC UR4, c[0x0][0xbc8] ;  /* 0x0002f20000047ab9 */ /* 0x000fe40000000800 */
[----:B------:R-:W-:Y:S02]  /*f840*/  ISETP.GE.AND P3, PT, R209, UR4, PT ;  /* 0x00000004d1007c0c */ /* 0x000fe4000bf66270 */
[----:B------:R-:W-:Y:S02]  /*f850*/  ISETP.GE.AND P4, PT, R214, UR4, PT ;  /* 0x00000004d6007c0c */ /* 0x000fe4000bf86270 */
[----:B------:R-:W-:-:S09]  /*f860*/  ISETP.GE.AND P5, PT, R213, UR4, PT ;  /* 0x00000004d5007c0c */ /* 0x000fd2000bfa6270 */
[-C--:B0---4-:R-:W-:Y:S02]  /*f870*/  @!P3 LEA R4, P0, R209, R86.reuse, 0x1 ;  /* 0x00000056d104b211 */ /* 0x091fe400078008ff */
        /* <DEDUP_REMOVED lines=14> */
.L_x_10490:
        /* <DEDUP_REMOVED lines=26> */
.L_x_10499:
        /* <DEDUP_REMOVED lines=46> */
.L_x_10501:
[----:B------:R-:W-:Y:S05]  /*fde0*/  BSYNC B1 ;  /* 0x0000000000017941 */ /* 0x000fea0003800000 */
.L_x_10500:
[----:B------:R-:W4:Y:S01]  /*fdf0*/  @P2 LDC R9, c[0x0][0xcf0] ;  /* 0x00033c00ff092b82 */ /* 0x000f220000000800 */
[----:B------:R-:W-:Y:S01]  /*fe00*/  ULDC.64 UR4, c[0x0][0xba0] ;  /* 0x0002e80000047ab9 */ /* 0x000fe20000000a00 */
[----:B---3--:R-:W-:Y:S02]  /*fe10*/  IMAD R6, R216, 0x20, R228 ;  /* 0x00000020d8067824 */ /* 0x008fe400078e02e4 */
[----:B------:R-:W-:Y:S02]  /*fe20*/  IMAD R3, R11, UR4, RZ ;  /* 0x000000040b037c24 */ /* 0x000fe4000f8e02ff */
[----:B------:R-:W-:-:S04]  /*fe30*/  IMAD.WIDE.U32 R4, R0, UR4, RZ ;  /* 0x0000000400047c25 */ /* 0x000fc8000f8e00ff */
[----:B------:R-:W-:Y:S01]  /*fe40*/  IMAD R3, R0, UR5, R3 ;  /* 0x0000000500037c24 */ /* 0x000fe2000f8e0203 */
[----:B------:R-:W-:Y:S01]  /*fe50*/  ULDC.64 UR4, c[0x0][0xbe8] ;  /* 0x0002fa0000047ab9 */ /* 0x000fe20000000a00 */
[----:B------:R-:W-:Y:S02]  /*fe60*/  IMAD R10, R223, 0x80, R6 ;  /* 0x00000080df0a7824 */ /* 0x000fe400078e0206 */
[----:B------:R-:W-:Y:S02]  /*fe70*/  IMAD R0, R12, UR4, RZ ;  /* 0x000000040c007c24 */ /* 0x000fe4000f8e02ff */
[----:B------:R-:W-:Y:S02]  /*fe80*/  IMAD.IADD R5, R5, 0x1, R3 ;  /* 0x0000000105057824 */ /* 0x000fe400078e0203 */
        /* <DEDUP_REMOVED lines=20> */
[----:B------:R-:W-:Y:S02]  /*ffd0*/  IMAD R0, R0, UR4, RZ ;  /* 0x0000000400007c24 */ /* 0x000fe4000f8e02ff */
[----:B------:R-:W-:Y:S02]  /*ffe0*/  IMAD.IADD R5, R5, 0x1, R9 ;  /* 0x0000000105057824 */ /* 0x000fe400078e0209 */
        /* <DEDUP_REMOVED lines=10> */
.L_x_10703:
        /* <DEDUP_REMOVED lines=26> */
.L_x_10504:
[----:B------:R-:W-:Y:S05]  /*10230*/  BSYNC B1 ;  /* 0x0000000000017941 */ /* 0x000fea0003800000 */
.L_x_10503:
[----:B------:R-:W-:-:S03]  /*10240*/  UMOV UR4, 0xffffffff ;  /* 0xffffffff00047882 */ /* 0x000fc60000000000 */
[----:B------:R-:W-:Y:S05]  /*10250*/  BRA.DIV UR4, `(.L_x_10505) ;  /* 0x0000009204407947 */ /* 0x000fea000b800000 */
[----:B---3--:R3:W0:Y:S04]  /*10260*/  SHFL.IDX PT, R0, R4, 0x1, 0x181f ;  /* 0x00381f0004007f89 */ /* 0x00862800000e0000 */
[----:B----4-:R3:W4:Y:S02]  /*10270*/  SHFL.IDX PT, R14, R3, 0x1, 0x181f ;  /* 0x00381f00030e7f89 */ /* 0x01072400000e0000 */
.L_x_10707:
        /* <DEDUP_REMOVED lines=25> */
.L_x_10507:
[----:B------:R-:W-:Y:S05]  /*10410*/  BSYNC B1 ;  /* 0x0000000000017941 */ /* 0x000fea0003800000 */
.L_x_10506:
[----:B------:R-:W-:-:S03]  /*10420*/  UMOV UR4, 0xffffffff ;  /* 0xffffffff00047882 */ /* 0x000fc60000000000 */
[----:B------:R-:W-:Y:S05]  /*10430*/  BRA.DIV UR4, `(.L_x_10508) ;  /* 0x0000009204107947 */ /* 0x000fea000b800000 */
[----:B0-----:R0:W0:Y:S04]  /*10440*/  SHFL.IDX PT, R0, R4, 0x2, 0x181f ;  /* 0x00581f0004007f89 */ /* 0x00102800000e0000 */
[----:B----4-:R4:W0:Y:S02]  /*10450*/  SHFL.IDX PT, R14, R3, 0x2, 0x181f ;  /* 0x00581f00030e7f89 */ /* 0x01082400000e0000 */
.L_x_10711:
        /* <DEDUP_REMOVED lines=25> */
.L_x_10510:
[----:B------:R-:W-:Y:S05]  /*105f0*/  BSYNC B1 ;  /* 0x0000000000017941 */ /* 0x000fea0003800000 */
.L_x_10509:
[----:B------:R-:W-:-:S03]  /*10600*/  UMOV UR4, 0xffffffff ;  /* 0xffffffff00047882 */ /* 0x000fc60000000000 */
[----:B------:R-:W-:Y:S05]  /*10610*/  BRA.DIV UR4, `(.L_x_10511) ;  /* 0x0000008e04e07947 */ /* 0x000fea000b800000 */
[----:B0-----:R0:W0:Y:S04]  /*10620*/  SHFL.IDX PT, R0, R4, 0x3, 0x181f ;  /* 0x00781f0004007f89 */ /* 0x00102800000e0000 */
[----:B------:R0:W0:Y:S02]  /*10630*/  SHFL.IDX PT, R14, R3, 0x3, 0x181f ;  /* 0x00781f00030e7f89 */ /* 0x00002400000e0000 */
.L_x_10715:
        /* <DEDUP_REMOVED lines=24> */
.L_x_10498:
[----:B------:R-:W-:Y:S05]  /*107c0*/  BSYNC B0 ;  /* 0x0000000000007941 */ /* 0x000fea0003800000 */
.L_x_10489:
[----:B------:R-:W-:Y:S02]  /*107d0*/  ULDC UR4, c[0x0][0xd3c] ;  /* 0x00034f0000047ab9 */ /* 0x000fe40000000800 */
[----:B-1----:R-:W-:-:S13]  /*107e0*/  ISETP.GE.AND P0, PT, R35, UR4, PT ;  /* 0x0000000423007c0c */ /* 0x002fda000bf06270 */
[----:B------:R-:W-:Y:S05]  /*107f0*/  @!P0 BRA `(.L_x_10512) ;  /* 0xffffff08001c8947 */ /* 0x000fea000383ffff */
[----:B------:R-:W-:Y:S05]  /*10800*/  BRA `(.L_x_10377) ;  /* 0x0000008000b47947 */ /* 0x000fea0003800000 */
.L_x_10375:
        /* <DEDUP_REMOVED lines=18> */
.L_x_10513:
        /* <DEDUP_REMOVED lines=42> */
.L_x_10519:
        /* <DEDUP_REMOVED lines=12> */
.L_x_10518:
[----:B------:R-:W-:Y:S05]  /*10c90*/  BSYNC B0 ;  /* 0x0000000000007941 */ /* 0x000fea0003800000 */
.L_x_10517:
        /* <DEDUP_REMOVED lines=22> */
.L_x_10515:
        /* <DEDUP_REMOVED lines=16> */
.L_x_10520:
        /* <DEDUP_REMOVED lines=25> */
.L_x_10516:
[----:B------:R-:W-:Y:S02]  /*11090*/  IMAD.MOV.U32 R17, RZ, RZ, RZ ;  /* 0x000000ffff117224 */ /* 0x000fe400078e00ff */
[----:B------:R-:W-:Y:S02]  /*110a0*/  IMAD.U32 R16, RZ, RZ, UR6 ;  /* 0x00000006ff107e24 */ /* 0x000fe4000f8e00ff */
[----:B------:R-:W-:-:S07]  /*110b0*/  IMAD.MOV.U32 R18, RZ, RZ, RZ ;  /* 0x000000ffff127224 */ /* 0x000fce00078e00ff */
.L_x_10521:
[----:B------:R-:W-:-:S13]  /*110c0*/  ISETP.NE.AND P0, PT, R5, RZ, PT ;  /* 0x000000ff0500720c */ /* 0x000fda0003f05270 */
[----:B------:R-:W0:Y:S01]  /*110d0*/  @!P0 S2R R3, SR_CgaCtaId ;  /* 0x0000000000038919 */ /* 0x000e220000008800 */
[----:B------:R-:W-:-:S04]  /*110e0*/  @!P0 MOV R0, 0x400 ;  /* 0x0000040000008802 */ /* 0x000fc80000000f00 */
[----:B0-----:R-:W-:-:S05]  /*110f0*/  @!P0 LEA R0, R3, R0, 0x18 ;  /* 0x0000000003008211 */ /* 0x001fca00078ec0ff */
[----:B------:R2:W-:Y:S01]  /*11100*/  @!P0 STS.128 [R0+0x324d0], R16 ;  /* 0x0324d01000008388 */ /* 0x0005e20000000c00 */
[----:B------:R-:W-:Y:S06]  /*11110*/  BAR.ARV 0x5, 0x180 ;  /* 0x0146000000007b1d */ /* 0x000fec0000002000 */
.L_x_10514:
        /* <DEDUP_REMOVED lines=29> */
[----:B------:R-:W-:Y:S01]  /*112f0*/  STL [R1+0x68], RZ ;  /* 0x000068ff01007387 */ /* 0x000fe20000100800 */
[----:B0-----:R-:W-:-:S03]  /*11300*/  IMAD.MOV.U32 R4, RZ, RZ, 0x1 ;  /* 0x00000001ff047424 */ /* 0x001fc600078e00ff */
[----:B------:R0:W-:Y:S01]  /*11310*/  STL [R1+0x20], R2 ;  /* 0x0000200201007387 */ /* 0x0001e20000100800 */
[----:B-1----:R-:W-:-:S03]  /*11320*/  LOP3.LUT R3, R0, 0x40, RZ, 0xfc, !PT ;  /* 0x0000004000037812 */ /* 0x002fc600078efcff */
[----:B------:R1:W-:Y:S04]  /*11330*/  STL [R1+0xc], RZ ;  /* 0x00000cff01007387 */ /* 0x0003e80000100800 */
[----:B------:R1:W-:Y:S01]  /*11340*/  STL [R1+0x8], RZ ;  /* 0x000008ff01007387 */ /* 0x0003e20000100800 */
[----:B0-----:R-:W-:-:S03]  /*11350*/  LOP3.LUT R2, R0, 0x80, RZ, 0xfc, !PT ;  /* 0x0000008000027812 */ /* 0x001fc600078efcff */
[----:B------:R1:W-:Y:S01]  /*11360*/  STL [R1+0x1c], R4 ;  /* 0x00001c0401007387 */ /* 0x0003e20000100800 */
[----:B------:R-:W-:-:S07]  /*11370*/  LOP3.LUT R0, R0, 0xc0, RZ, 0xfc, !PT ;  /* 0x000000c000007812 */ /* 0x000fce00078efcff */
.L_x_10668:
[----:B01----:R-:W0:Y:S02]  /*11380*/  LDC.64 R2, c[0x0][0xd88] ;  /* 0x00036200ff027b82 */ /* 0x003e240000000a00 */
[----:B0-----:R-:W-:-:S05]  /*11390*/  IMAD.WIDE R2, R19, 0x4, R2 ;  /* 0x0000000413027825 */ /* 0x001fca00078e0202 */
[----:B------:R-:W1:Y:S01]  /*113a0*/  LDG.E R15, desc[UR60][R2.64] ;  /* 0x0000003c020f7981 */ /* 0x000e62000c1e1900 */
[----:B------:R-:W-:Y:S05]  /*113b0*/  YIELD ;  /* 0x0000000000007946 */ /* 0x000fea0003800000 */
[----:B------:R-:W-:Y:S01]  /*113c0*/  ULDC.64 UR4, c[0x0][0xb20] ;  /* 0x0002c80000047ab9 */ /* 0x000fe20000000a00 */
[----:B--2---:R-:W-:Y:S01]  /*113d0*/  IMAD.MOV.U32 R0, RZ, RZ, RZ ;  /* 0x000000ffff007224 */ /* 0x004fe200078e00ff */
[----:B------:R-:W-:Y:S02]  /*113e0*/  ISETP.NE.U32.AND P0, PT, RZ, UR4, PT ;  /* 0x00000004ff007c0c */ /* 0x000fe4000bf05070 */
[----:B-----5:R-:W-:Y:S01]  /*113f0*/  CS2R R8, SRZ ;  /* 0x0000000000087805 */ /* 0x020fe2000001ff00 */
[----:B------:R-:W-:Y:S01]  /*11400*/  ULDC.64 UR10, c[0x0][0xb10] ;  /* 0x0002c400000a7ab9 */ /* 0x000fe20000000a00 */
[----:B------:R-:W-:Y:S01]  /*11410*/  ULDC.64 UR8, c[0x0][0xb08] ;  /* 0x0002c20000087ab9 */ /* 0x000fe20000000a00 */
[----:B------:R-:W-:Y:S01]  /*11420*/  ISETP.NE.AND.EX P0, PT, RZ, UR5, PT, P0 ;  /* 0x00000005ff007c0c */ /* 0x000fe2000bf05300 */
[----:B------:R-:W-:Y:S01]  /*11430*/  ULDC.64 UR6, c[0x0][0xb00] ;  /* 0x0002c00000067ab9 */ /* 0x000fe20000000a00 */
[----:B-1----:R-:W-:Y:S01]  /*11440*/  SHF.R.S32.HI R4, RZ, 0x1f, R15 ;  /* 0x0000001fff047819 */ /* 0x002fe2000001140f */
        /* <DEDUP_REMOVED lines=45> */
[----:B----4-:R-:W-:Y:S06]  /*11720*/  @P3 BRA `(.L_x_10523) ;  /* 0x0000000000143947 */ /* 0x010fec0003800000 */
[----:B------:R-:W-:Y:S05]  /*11730*/  @!P2 BRA `(.L_x_10523) ;  /* 0x000000000010a947 */ /* 0x000fea0003800000 */
[----:B------:R-:W2:Y:S04]  /*11740*/  LDG.E R11, desc[UR60][R2.64] ;  /* 0x0000003c020b7981 */ /* 0x000ea8000c1e1900 */
[----:B------:R-:W2:Y:S02]  /*11750*/  LDG.E R2, desc[UR60][R2.64+0x4] ;  /* 0x0000043c02027981 */ /* 0x000ea4000c1e1900 */
[----:B--2---:R-:W-:-:S05]  /*11760*/  IMAD.IADD R2, R2, 0x1, -R11 ;  /* 0x0000000102027824 */ /* 0x004fca00078e0a0b */
[----:B------:R0:W-:Y:S02]  /*11770*/  STL [R1+0x44], R2 ;  /* 0x0000440201007387 */ /* 0x0001e40000100800 */
.L_x_10523:
        /* <DEDUP_REMOVED lines=12> */
.L_x_10524:
[----:B------:R-:W-:Y:S05]  /*11840*/  @!P0 BRA `(.L_x_10525) ;  /* 0x00000000000c8947 */ /* 0x000fea0003800000 */
[----:B------:R-:W2:Y:S04]  /*11850*/  LDG.E R8, desc[UR60][R6.64] ;  /* 0x0000003c06087981 */ /* 0x000ea8000c1e1900 */
[----:B------:R-:W2:Y:S02]  /*11860*/  LDG.E R6, desc[UR60][R6.64+0x4] ;  /* 0x0000043c06067981 */ /* 0x000ea4000c1e1900 */
[----:B--2---:R-:W-:-:S07]  /*11870*/  IMAD.IADD R8, R6, 0x1, -R8 ;  /* 0x0000000106087824 */ /* 0x004fce00078e0a08 */
.L_x_10525:
[----:B0-----:R-:W2:Y:S01]  /*11880*/  @P1 LDG.E R2, desc[UR60][R4.64] ;  /* 0x0000003c04021981 */ /* 0x001ea2000c1e1900 */
[----:B-----5:R-:W-:-:S03]  /*11890*/  IMAD.IADD R0, R8, 0x1, -R0 ;  /* 0x0000000108007824 */ /* 0x020fc600078e0a00 */
[----:B------:R-:W2:Y:S01]  /*118a0*/  @P1 LDG.E R4, desc[UR60][R4.64+0x4] ;  /* 0x0000043c04041981 */ /* 0x000ea2000c1e1900 */
[----:B------:R-:W-:Y:S01]  /*118b0*/  BSSY B0, `(.L_x_10526) ;  /* 0x0000150000007945 */ /* 0x000fe20003800000 */
[----:B--2---:R-:W-:-:S04]  /*118c0*/  @P1 IMAD.IADD R10, R4, 0x1, -R2 ;  /* 0x00000001040a1824 */ /* 0x004fc800078e0a02 */
[----:B------:R-:W-:-:S04]  /*118d0*/  IMAD.IADD R3, R0, 0x1, R10 ;  /* 0x0000000100037824 */ /* 0x000fc800078e020a */
[----:B------:R-:W-:-:S04]  /*118e0*/  VIADD R2, R3, 0x5f ;  /* 0x0000005f03027836 */ /* 0x000fc80000000000 */
[----:B------:R-:W-:Y:S01]  /*118f0*/  IMAD.HI R2, R2, 0x2aaaaaab, RZ ;  /* 0x2aaaaaab02027827 */ /* 0x000fe200078e02ff */
[----:B------:R0:W-:Y:S04]  /*11900*/  STL [R1+0x7c], R3 ;  /* 0x00007c0301007387 */ /* 0x0001e80000100800 */
[----:B0-----:R-:W-:-:S04]  /*11910*/  SHF.R.U32.HI R3, RZ, 0x1f, R2 ;  /* 0x0000001fff037819 */ /* 0x001fc80000011602 */
[----:B------:R-:W-:-:S05]  /*11920*/  LEA.HI.SX32 R4, R2, R3, 0x1c ;  /* 0x0000000302047211 */ /* 0x000fca00078fe2ff */
[--C-:B------:R-:W-:Y:S02]  /*11930*/  IMAD R2, R4, 0x60, -R0.reuse ;  /* 0x0000006004027824 */ /* 0x100fe400078e0a00 */
[----:B------:R-:W-:-:S03]  /*11940*/  IMAD.MOV R0, RZ, RZ, -R0 ;  /* 0x000000ffff007224 */ /* 0x000fc600078e0a00 */
[----:B------:R-:W-:Y:S02]  /*11950*/  VIMNMX R10, R2, R10, PT ;  /* 0x0000000a020a7248 */ /* 0x000fe40003fe0100 */
[----:B------:R-:W-:-:S04]  /*11960*/  VIMNMX R0, RZ, R0, !PT ;  /* 0x00000000ff007248 */ /* 0x000fc80007fe0100 */
[----:B------:R-:W-:Y:S01]  /*11970*/  ISETP.GT.AND P0, PT, R10, R0, PT ;  /* 0x000000000a00720c */ /* 0x000fe20003f04270 */
[----:B------:R-:W-:-:S05]  /*11980*/  IMAD.WIDE.U32 R2, R0, -0x55555555, RZ ;  /* 0xaaaaaaab00027825 */ /* 0x000fca00078e00ff */
[----:B------:R-:W-:-:S07]  /*11990*/  SHF.R.U32.HI R2, RZ, 0x6, R3 ;  /* 0x00000006ff027819 */ /* 0x000fce0000011603 */
[----:B------:R-:W-:-:S04]  /*119a0*/  @P0 VIADD R10, R10, 0x5f ;  /* 0x0000005f0a0a0836 */ /* 0x000fc80000000000 */
[----:B------:R-:W-:Y:S01]  /*119b0*/  @P0 IMAD.HI R0, R10, 0x2aaaaaab, RZ ;  /* 0x2aaaaaab0a000827 */ /* 0x000fe200078e02ff */
[----:B------:R0:W-:Y:S04]  /*119c0*/  STL [R1+0x38], R4 ;  /* 0x0000380401007387 */ /* 0x0001e80000100800 */
[----:B------:R-:W-:Y:S01]  /*119d0*/  @P0 SHF.R.U32.HI R3, RZ, 0x1f, R0 ;  /* 0x0000001fff030819 */ /* 0x000fe20000011600 */
[----:B------:R-:W-:-:S03]  /*119e0*/  IMAD.MOV.U32 R7, RZ, RZ, R2 ;  /* 0x000000ffff077224 */ /* 0x000fc600078e0002 */
[----:B------:R-:W-:-:S04]  /*119f0*/  @P0 LEA.HI.SX32 R7, R0, R3, 0x1c ;  /* 0x0000000300070211 */ /* 0x000fc800078fe2ff */
        /* <DEDUP_REMOVED lines=10> */
.L_x_10718:
[----:B-1----:R-:W-:Y:S02]  /*11aa0*/  ISETP.NE.AND P0, PT, R14, RZ, PT ;  /* 0x000000ff0e00720c */ /* 0x002fe40003f05270 */
[----:B------:R-:W-:-:S11]  /*11ab0*/  PLOP3.LUT P6, PT, PT, PT, PT, 0x8, 0x0 ;  /* 0x000000000000781c */ /* 0x000fd60003fce170 */
[----:B------:R-:W-:Y:S05]  /*11ac0*/  @P0 BRA `(.L_x_10529) ;  /* 0x00000000000c0947 */ /* 0x000fea0003800000 */
[----:B------:R-:W-:-:S03]  /*11ad0*/  UMOV UR4, 0xffffffff ;  /* 0xffffffff00047882 */ /* 0x000fc60000000000 */
[----:B------:R-:W-:Y:S05]  /*11ae0*/  BRA.DIV UR4, `(.L_x_10530) ;  /* 0x0000007e04287947 */ /* 0x000fea000b800000 */
[----:B------:R-:W-:-:S13]  /*11af0*/  ELECT P6, URZ, PT ;  /* 0x00000000003f782f */ /* 0x000fda00038c0000 */
.L_x_10529:
        /* <DEDUP_REMOVED lines=10> */
.L_x_10721:
[----:B------:R-:W-:Y:S05]  /*11ba0*/  BSYNC B1 ;  /* 0x0000000000017941 */ /* 0x000fea0003800000 */
.L_x_10531:
        /* <DEDUP_REMOVED lines=14> */
.L_x_10722:
[----:B------:R-:W-:Y:S05]  /*11c90*/  BSYNC B2 ;  /* 0x0000000000027941 */ /* 0x000fea0003800000 */
.L_x_10535:
        /* <DEDUP_REMOVED lines=9> */
.L_x_10538:
[----:B------:R-:W-:Y:S05]  /*11d30*/  BSYNC B2 ;  /* 0x0000000000027941 */ /* 0x000fea0003800000 */
.L_x_10537:
        /* <DEDUP_REMOVED lines=14> */
.L_x_10539:
        /* <DEDUP_REMOVED lines=13> */
.L_x_10723:
[----:B------:R-:W-:Y:S05]  /*11ef0*/  BSYNC B2 ;  /* 0x0000000000027941 */ /* 0x000fea0003800000 */
.L_x_10540:
        /* <DEDUP_REMOVED lines=11> */
.L_x_10543:
[----:B------:R-:W-:Y:S05]  /*11fb0*/  BSYNC B2 ;  /* 0x0000000000027941 */ /* 0x000fea0003800000 */
.L_x_10542:
        /* <DEDUP_REMOVED lines=11> */
.L_x_10544:
        /* <DEDUP_REMOVED lines=15> */
.L_x_10545:
        /* <DEDUP_REMOVED lines=15> */
.L_x_10546:
        /* <DEDUP_REMOVED lines=15> */
.L_x_10547:
        /* <DEDUP_REMOVED lines=10> */
.L_x_10534:
[----:B------:R-:W-:Y:S05]  /*123e0*/  BSYNC B1 ;  /* 0x0000000000017941 */ /* 0x000fea0003800000 */
.L_x_10533:
        /* <DEDUP_REMOVED lines=13> */
.L_x_10563:
        /* <DEDUP_REMOVED lines=14> */
.L_x_10724:
[----:B------:R-:W-:Y:S05]  /*125a0*/  BSYNC B2 ;  /* 0x0000000000027941 */ /* 0x000fea0003800000 */
.L_x_10550:
        /* <DEDUP_REMOVED lines=9> */
.L_x_10553:
[----:B------:R-:W-:Y:S05]  /*12640*/  BSYNC B2 ;  /* 0x0000000000027941 */ /* 0x000fea0003800000 */
.L_x_10552:
        /* <DEDUP_REMOVED lines=13> */
.L_x_10554:
        /* <DEDUP_REMOVED lines=13> */
.L_x_10725:
[----:B------:R-:W-:Y:S05]  /*127f0*/  BSYNC B2 ;  /* 0x0000000000027941 */ /* 0x000fea0003800000 */
.L_x_10555:
        /* <DEDUP_REMOVED lines=11> */
.L_x_10558:
[----:B------:R-:W-:Y:S05]  /*128b0*/  BSYNC B2 ;  /* 0x0000000000027941 */ /* 0x000fea0003800000 */
.L_x_10557:
        /* <DEDUP_REMOVED lines=11> */
.L_x_10559:
        /* <DEDUP_REMOVED lines=15> */
.L_x_10560:
        /* <DEDUP_REMOVED lines=15> */
.L_x_10561:
        /* <DEDUP_REMOVED lines=15> */
.L_x_10562:
        /* <DEDUP_REMOVED lines=10> */
.L_x_10549:
[----:B------:R-:W-:Y:S05]  /*12ce0*/  BSYNC B1 ;  /* 0x0000000000017941 */ /* 0x000fea0003800000 */
.L_x_10548:
        /* <DEDUP_REMOVED lines=12> */
.L_x_10527:
[----:B------:R-:W-:Y:S05]  /*12db0*/  BSYNC B0 ;  /* 0x0000000000007941 */ /* 0x000fea0003800000 */
.L_x_10526:
        /* <DEDUP_REMOVED lines=23> */
.L_x_10565:
        /* <DEDUP_REMOVED lines=21> */
.L_x_10568:
[----:B------:R-:W-:Y:S05]  /*13080*/  BSYNC B6 ;  /* 0x0000000000067941 */ /* 0x000fea0003800000 */
.L_x_10567:
        /* <DEDUP_REMOVED lines=21> */
.L_x_10571:
        /* <DEDUP_REMOVED lines=16> */
.L_x_10570:
[----:B------:R-:W-:Y:S05]  /*132e0*/  BSYNC B6 ;  /* 0x0000000000067941 */ /* 0x000fea0003800000 */
.L_x_10569:
        /* <DEDUP_REMOVED lines=26> */
.L_x_10728:
        /* <DEDUP_REMOVED lines=11> */
.L_x_10731:
        /* <DEDUP_REMOVED lines=25> */
.L_x_10575:
[----:B------:R-:W2:Y:S04]  /*136d0*/  LDL R7, [R1+0x4] ;  /* 0x0000040001077983 */ /* 0x000ea80000100800 */
[----:B01----:R-:W2:Y:S04]  /*136e0*/  LDL R0, [R1+0x8] ;  /* 0x0000080001007983 */ /* 0x003ea80000100800 */
[----:B------:R-:W3:Y:S01]  /*136f0*/  LDL R2, [R1+0x1c] ;  /* 0x00001c0001027983 */ /* 0x000ee20000100800 */
[----:B--2---:R-:W-:Y:S01]  /*13700*/  IMAD R0, R0, 0x8, R7 ;  /* 0x0000000800007824 */ /* 0x004fe200078e0207 */
[----:B---3--:R-:W-:-:S04]  /*13710*/  SHF.L.U32 R2, R2, 0x1f, RZ ;  /* 0x0000001f02027819 */ /* 0x008fc800000006ff */
[----:B------:R-:W0:Y:S02]  /*13720*/  SYNCS.PHASECHK.TRANS64.TRYWAIT P0, [R0+URZ+0x32440], R2 ;  /* 0x03244002000075a7 */ /* 0x000e24000800017f */
[----:B0-----:R-:W-:Y:S05]  /*13730*/  @!P0 BRA `(.L_x_10576) ;  /* 0x0000006000f08947 */ /* 0x001fea0003800000 */
.L_x_10732:
        /* <DEDUP_REMOVED lines=11> */
.L_x_10577:
        /* <DEDUP_REMOVED lines=27> */
.L_x_10573:
        /* <DEDUP_REMOVED lines=37> */
.L_x_10579:
[----:B------:R-:W-:Y:S05]  /*13bf0*/  BSYNC B6 ;  /* 0x0000000000067941 */ /* 0x000fea0003800000 */
.L_x_10578:
[----:B------:R-:W2:Y:S01]  /*13c00*/  LDL R4, [R1+0x50] ;  /* 0x0000500001047983 */ /* 0x000ea20000100800 */
[----:B------:R-:W0:Y:S03]  /*13c10*/  LDC R7, c[0x0][0x448] ;  /* 0x00011200ff077b82 */ /* 0x000e260000000800 */
[----:B------:R-:W3:Y:S04]  /*13c20*/  LDL R10, [R1+0x34] ;  /* 0x00003400010a7983 */ /* 0x000ee80000100800 */
[----:B------:R-:W4:Y:S01]  /*13c30*/  LDL R9, [R1+0x5c] ;  /* 0x00005c0001097983 */ /* 0x000f220000100800 */
[----:B-1----:R-:W1:Y:S01]  /*13c40*/  S2R R2, SR_TID.X ;  /* 0x0000000000027919 */ /* 0x002e620000002100 */
[----:B------:R-:W1:Y:S02]  /*13c50*/  S2R R0, SR_TID.X ;  /* 0x0000000000007919 */ /* 0x000e640000002100 */
[----:B------:R-:W4:Y:S04]  /*13c60*/  LDL R8, [R1+0x64] ;  /* 0x0000640001087983 */ /* 0x000f280000100800 */
[----:B------:R-:W4:Y:S01]  /*13c70*/  LDL R6, [R1+0x40] ;  /* 0x0000400001067983 */ /* 0x000f220000100800 */
[----:B0-----:R-:W-:Y:S01]  /*13c80*/  ISETP.NE.AND P0, PT, R7, 0x1, PT ;  /* 0x000000010700780c */ /* 0x001fe20003f05270 */
[----:B------:R-:W-:Y:S01]  /*13c90*/  IMAD.SHL.U32 R17, R17, 0x80, RZ ;  /* 0x0000008011117824 */ /* 0x000fe200078e00ff */
[----:B------:R-:W-:Y:S01]  /*13ca0*/  ULDC.64 UR4, c[0x0][0x298] ;  /* 0x0000a60000047ab9 */ /* 0x000fe20000000a00 */
[----:B------:R-:W-:-:S10]  /*13cb0*/  ULDC.64 UR6, c[0x0][0x280] ;  /* 0x0000a00000067ab9 */ /* 0x000fd40000000a00 */
[----:B------:R-:W0:Y:S01]  /*13cc0*/  @P0 LDC R3, c[0x0][0x450] ;  /* 0x00011400ff030b82 */ /* 0x000e220000000800 */
[----:B-1----:R-:W-:-:S04]  /*13cd0*/  LOP3.LUT R2, R2, 0x7f, RZ, 0xc0, !PT ;  /* 0x0000007f02027812 */ /* 0x002fc800078ec0ff */
[----:B------:R-:W-:Y:S01]  /*13ce0*/  SHF.R.U32.HI R2, RZ, 0x3, R2 ;  /* 0x00000003ff027819 */ /* 0x000fe20000011602 */
[----:B------:R-:W-:-:S05]  /*13cf0*/  IMAD.SHL.U32 R0, R0, 0x10, RZ ;  /* 0x0000001000007824 */ /* 0x000fca00078e00ff */
[----:B------:R-:W-:Y:S02]  /*13d00*/  LOP3.LUT R0, R2, 0x70, R0, 0xf8, !PT ;  /* 0x0000007002007812 */ /* 0x000fe400078ef800 */
[----:B------:R-:W1:Y:S02]  /*13d10*/  @P0 LDC R2, c[0x0][0x44c] ;  /* 0x00011300ff020b82 */ /* 0x000e640000000800 */
[----:B------:R-:W-:-:S05]  /*13d20*/  LOP3.LUT R5, R0, R17, RZ, 0xfc, !PT ;  /* 0x0000001100057212 */ /* 0x000fca00078efcff */
        /* <DEDUP_REMOVED lines=45> */
[----:B------:R-:W-:-:S03]  /*14000*/  IMAD.IADD R17, R8, 0x1, R17 ;  /* 0x0000000108117824 */ /* 0x000fc600078e0211 */
[----:B------:R-:W0:Y:S01]  /*14010*/  SHFL.IDX PT, R5, R3, RZ, 0x181f ;  /* 0x00181fff03057589 */ /* 0x000e2200000e0000 */
[----:B------:R-:W-:-:S03]  /*14020*/  VIADD R8, R17, 0x10 ;  /* 0x0000001011087836 */ /* 0x000fc60000000000 */
[----:B------:R-:W1:Y:S04]  /*14030*/  SHFL.IDX PT, R4, R2, RZ, 0x181f ;  /* 0x00181fff02047589 */ /* 0x000e6800000e0000 */
[----:B------:R3:W-:Y:S01]  /*14040*/  STL [R1+0x4c], R8 ;  /* 0x00004c0801007387 */ /* 0x0007e20000100800 */
[----:B--2---:R-:W-:-:S03]  /*14050*/  IMAD R0, R6, R7, RZ ;  /* 0x0000000706007224 */ /* 0x004fc600078e02ff */
[----:B------:R-:W2:Y:S02]  /*14060*/  SHFL.IDX PT, R6, R3, 0x1, 0x181f ;  /* 0x00381f0003067f89 */ /* 0x000ea400000e0000 */
[CC--:B------:R-:W-:Y:S02]  /*14070*/  ISETP.GE.AND P1, PT, R17.reuse, R0.reuse, PT ;  /* 0x000000001100720c */ /* 0x0c0fe40003f26270 */
[----:B------:R-:W4:Y:S01]  /*14080*/  SHFL.IDX PT, R7, R2, 0x1, 0x181f ;  /* 0x00381f0002077f89 */ /* 0x000f2200000e0000 */
[----:B------:R-:W-:Y:S01]  /*14090*/  ISETP.GE.AND P2, PT, R8, R0, PT ;  /* 0x000000000800720c */ /* 0x000fe20003f46270 */
[----:B---3--:R-:W-:-:S05]  /*140a0*/  VIADD R8, R17, 0x20 ;  /* 0x0000002011087836 */ /* 0x008fca0000000000 */
[----:B------:R-:W-:Y:S04]  /*140b0*/  STL [R1+0x58], R8 ;  /* 0x0000580801007387 */ /* 0x000fe80000100800 */
[----:B0-----:R-:W-:-:S05]  /*140c0*/  @!P1 LEA R5, P3, R10, R5, 0x1 ;  /* 0x000000050a059211 */ /* 0x001fca00078608ff */
[----:B-1----:R-:W-:-:S05]  /*140d0*/  @!P1 IMAD.X R4, RZ, RZ, R4, P3 ;  /* 0x000000ffff049224 */ /* 0x002fca00018e0604 */
[----:B------:R-:W-:-:S04]  /*140e0*/  @!P1 LOP3.LUT R5, R5, R4, RZ, 0x3c, !PT ;  /* 0x0000000405059212 */ /* 0x000fc800078e3cff */
[----:B------:R-:W-:-:S04]  /*140f0*/  @!P1 LOP3.LUT R4, R5, R4, RZ, 0x3c, !PT ;  /* 0x0000000405049212 */ /* 0x000fc800078e3cff */
[----:B------:R-:W-:-:S05]  /*14100*/  @!P1 LOP3.LUT R5, R5, R4, RZ, 0x3c, !PT ;  /* 0x0000000405059212 */ /* 0x000fca00078e3cff */
[----:B-----5:R2:W-:Y:S02]  /*14110*/  @!P1 LDGSTS.E.BYPASS.LTC128B.128 [R9+0x18400], desc[UR60][R4.64], !P0 ;  /* 0x1840000004099fae */ /* 0x0205e4000c101d7c */
[----:B--2---:R-:W-:Y:S02]  /*14120*/  @!P2 LEA R5, P1, R10, R6, 0x1 ;  /* 0x000000060a05a211 */ /* 0x004fe400078208ff */
[----:B------:R-:W-:Y:S03]  /*14130*/  SHFL.IDX PT, R6, R2, 0x2, 0x181f ;  /* 0x00581f0002067f89 */ /* 0x000fe600000e0000 */
[----:B----4-:R-:W-:Y:S01]  /*14140*/  @!P2 IMAD.X R4, RZ, RZ, R7, P1 ;  /* 0x000000ffff04a224 */ /* 0x010fe200008e0607 */
        /* <DEDUP_REMOVED lines=15> */
[----:B------:R-:W-:Y:S02]  /*14240*/  ISETP.GE.AND P1, PT, R7, R0, PT ;  /* 0x000000000700720c */ /* 0x000fe40003f26270 */
[----:B------:R-:W-:-:S05]  /*14250*/  IADD3 R7, R17, 0x40, RZ ;  /* 0x0000004011077810 */ /* 0x000fca0007ffe0ff */
[----:B------:R-:W-:Y:S04]  /*14260*/  STL [R1+0x6c], R7 ;  /* 0x00006c0701007387 */ /* 0x000fe80000100800 */
        /* <DEDUP_REMOVED lines=40> */
.L_x_10749:
        /* <DEDUP_REMOVED lines=12> */
.L_x_10581:
        /* <DEDUP_REMOVED lines=38> */
.L_x_10583:
[----:B------:R-:W-:Y:S05]  /*14810*/  BSYNC B6 ;  /* 0x0000000000067941 */ /* 0x000fea0003800000 */
.L_x_10582:
[----:B------:R-:W2:Y:S01]  /*14820*/  LDL.LU R6, [R1+0x34] ;  /* 0x0000340001067983 */ /* 0x000ea20000300800 */
[----:B------:R-:W1:Y:S01]  /*14830*/  LDC R7, c[0x0][0x448] ;  /* 0x00011200ff077b82 */ /* 0x000e620000000800 */
[----:B------:R-:W-:Y:S01]  /*14840*/  ULDC.64 UR4, c[0x0][0x3d8] ;  /* 0x0000f60000047ab9 */ /* 0x000fe20000000a00 */
[----:B------:R-:W-:Y:S01]  /*14850*/  ULDC.64 UR6, c[0x0][0x390] ;  /* 0x0000e40000067ab9 */ /* 0x000fe20000000a00 */
[----:B0-----:R-:W2:Y:S04]  /*14860*/  LDL.LU.64 R2, [R1+0x50] ;  /* 0x0000500001027983 */ /* 0x001ea80000300a00 */
[----:B------:R-:W3:Y:S04]  /*14870*/  LDL.LU R0, [R1+0x5c] ;  /* 0x00005c0001007983 */ /* 0x000ee80000300800 */
[----:B------:R-:W4:Y:S04]  /*14880*/  LDL.LU R5, [R1+0x64] ;  /* 0x0000640001057983 */ /* 0x000f280000300800 */
[----:B------:R-:W4:Y:S04]  /*14890*/  LDL.LU R4, [R1+0x40] ;  /* 0x0000400001047983 */ /* 0x000f280000300800 */
[----:B-----5:R-:W4:Y:S01]  /*148a0*/  LDL.LU R8, [R1+0x2c] ;  /* 0x00002c0001087983 */ /* 0x020f220000300800 */
[----:B-1----:R-:W-:Y:S01]  /*148b0*/  ISETP.NE.AND P0, PT, R7, 0x1, PT ;  /* 0x000000010700780c */ /* 0x002fe20003f05270 */
[----:B------:R-:W0:Y:S01]  /*148c0*/  S2R R9, SR_TID.X ;  /* 0x0000000000097919 */ /* 0x000e220000002100 */
[----:B--2---:R-:W-:-:S02]  /*148d0*/  IMAD.MOV.U32 R3, RZ, RZ, R6 ;  /* 0x000000ffff037224 */ /* 0x004fc400078e0006 */
        /* <DEDUP_REMOVED lines=9> */
[----:B------:R-:W-:-:S04]  /*14970*/  ULDC.64 UR4, c[0x0][0x3d0] ;  /* 0x0000f40000047ab9 */ /* 0x000fc80000000a00 */
[----:B------:R-:W2:Y:S01]  /*14980*/  @P0 LDC R4, c[0x0][0x44c] ;  /* 0x00011300ff040b82 */ /* 0x000ea20000000800 */
[----:B------:R-:W-:Y:S02]  /*14990*/  IMAD.IADD R3, R3, 0x1, R0 ;  /* 0x0000000103037824 */ /* 0x000fe400078e0200 */
[----:B------:R-:W-:Y:S02]  /*149a0*/  IMAD.MOV.U32 R0, RZ, RZ, R8 ;  /* 0x000000ffff007224 */ /* 0x000fe400078e0008 */
[----:B--2---:R-:W-:-:S05]  /*149b0*/  @P0 IMAD.HI.U32 R4, R8, R4, RZ ;  /* 0x0000000408040227 */ /* 0x004fca00078e00ff */
[----:B-1----:R-:W-:-:S04]  /*149c0*/  @P0 SHF.R.U32.HI R0, RZ, R5, R4 ;  /* 0x00000005ff000219 */ /* 0x002fc80000011604 */
[--C-:B------:R-:W-:Y:S01]  /*149d0*/  SHF.R.S32.HI R4, RZ, 0x1f, R0.reuse ;  /* 0x0000001fff047819 */ /* 0x100fe20000011400 */
[----:B------:R-:W-:-:S04]  /*149e0*/  IMAD.MOV R6, RZ, RZ, -R0 ;  /* 0x000000ffff067224 */ /* 0x000fc800078e0a00 */
[----:B------:R-:W-:Y:S02]  /*149f0*/  IMAD R4, R4, UR4, RZ ;  /* 0x0000000404047c24 */ /* 0x000fe4000f8e02ff */
[----:B------:R-:W-:-:S04]  /*14a00*/  IMAD.WIDE.U32 R2, R0, UR4, R2 ;  /* 0x0000000400027c25 */ /* 0x000fc8000f8e0002 */
[----:B------:R-:W-:Y:S02]  /*14a10*/  IMAD R6, R7, R6, R8 ;  /* 0x0000000607067224 */ /* 0x000fe400078e0208 */
[----:B------:R-:W-:Y:S01]  /*14a20*/  IMAD R0, R0, UR5, R4 ;  /* 0x0000000500007c24 */ /* 0x000fe2000f8e0204 */
[----:B------:R-:W-:Y:S01]  /*14a30*/  ULDC.64 UR4, c[0x0][0x3c8] ;  /* 0x0000f20000047ab9 */ /* 0x000fe20000000a00 */
[----:B0-----:R-:W-:Y:S02]  /*14a40*/  IMAD.SHL.U32 R8, R9, 0x8, RZ ;  /* 0x0000000809087824 */ /* 0x001fe400078e00ff */
        /* <DEDUP_REMOVED lines=8> */
[C---:B------:R-:W-:Y:S01]  /*14ad0*/  LOP3.LUT R11, R9.reuse, 0x40, RZ, 0xfc, !PT ;  /* 0x00000040090b7812 */ /* 0x040fe200078efcff */
        /* <DEDUP_REMOVED lines=16> */
[----:B------:R-:W4:Y:S04]  /*14be0*/  LDL.LU R10, [R1+0x60] ;  /* 0x00006000010a7983 */ /* 0x000f280000300800 */
[----:B------:R-:W4:Y:S04]  /*14bf0*/  LDL.LU R12, [R1+0x6c] ;  /* 0x00006c00010c7983 */ /* 0x000f280000300800 */
[----:B------:R-:W-:Y:S01]  /*14c00*/  SHFL.IDX PT, R6, R0, 0x1, 0x181f ;  /* 0x00381f0000067f89 */ /* 0x000fe200000e0000 */
[----:B--2---:R-:W-:-:S03]  /*14c10*/  IMAD R3, R5, R7, RZ ;  /* 0x0000000705037224 */ /* 0x004fc600078e02ff */
[----:B------:R-:W0:Y:S02]  /*14c20*/  SHFL.IDX PT, R5, R2, RZ, 0x181f ;  /* 0x00181fff02057589 */ /* 0x000e2400000e0000 */
[-C--:B---3--:R-:W-:Y:S02]  /*14c30*/  ISETP.GE.AND P4, PT, R4, R3.reuse, PT ;  /* 0x000000030400720c */ /* 0x088fe40003f86270 */
[----:B------:R-:W1:Y:S01]  /*14c40*/  SHFL.IDX PT, R4, R0, RZ, 0x181f ;  /* 0x00181fff00047589 */ /* 0x000e6200000e0000 */
[----:B------:R-:W-:-:S13]  /*14c50*/  ISETP.GE.AND P5, PT, R17, R3, PT ;  /* 0x000000031100720c */ /* 0x000fda0003fa6270 */
[----:B0-----:R-:W-:-:S05]  /*14c60*/  @!P5 LEA R5, P6, R8, R5, 0x1 ;  /* 0x000000050805d211 */ /* 0x001fca00078c08ff */
[----:B-1----:R-:W-:-:S05]  /*14c70*/  @!P5 IMAD.X R4, RZ, RZ, R4, P6 ;  /* 0x000000ffff04d224 */ /* 0x002fca00030e0604 */
        /* <DEDUP_REMOVED lines=10> */
[----:B------:R-:W-:-:S04]  /*14d20*/  @!P4 LOP3.LUT R5, R5, R4, RZ, 0x3c, !PT ;  /* 0x000000040505c212 */ /* 0x000fc800078e3cff */
[----:B------:R-:W-:-:S04]  /*14d30*/  @!P4 LOP3.LUT R4, R5, R4, RZ, 0x3c, !PT ;  /* 0x000000040504c212 */ /* 0x000fc800078e3cff */
[----:B------:R-:W-:-:S05]  /*14d40*/  @!P4 LOP3.LUT R5, R5, R4, RZ, 0x3c, !PT ;  /* 0x000000040505c212 */ /* 0x000fca00078e3cff */
[----:B------:R-:W-:Y:S04]  /*14d50*/  @!P4 LDGSTS.E.BYPASS.LTC128B.128 [R9+0x22c00], desc[UR60][R4.64], !P3 ;  /* 0x22c000000409cfae */ /* 0x000fe8000d901d7c */
[----:B------:R-:W-:Y:S04]  /*14d60*/  @!P4 LDGSTS.E.BYPASS.LTC128B.128 [R9+0x26c00], desc[UR60][R4.64+0x80], !P2 ;  /* 0x26c000800409cfae */ /* 0x000fe8000d101d7c */
[----:B------:R-:W-:Y:S04]  /*14d70*/  @!P4 LDGSTS.E.BYPASS.LTC128B.128 [R9+0x2ac00], desc[UR60][R4.64+0x100], !P1 ;  /* 0x2ac001000409cfae */ /* 0x000fe8000c901d7c */
[----:B------:R0:W-:Y:S01]  /*14d80*/  @!P4 LDGSTS.E.BYPASS.LTC128B.128 [R9+0x2ec00], desc[UR60][R4.64+0x180], !P0 ;  /* 0x2ec001800409cfae */ /* 0x0001e2000c101d7c */
[----:B----4-:R-:W-:-:S03]  /*14d90*/  ISETP.GE.AND P4, PT, R11, R3, PT ;  /* 0x000000030b00720c */ /* 0x010fc60003f86270 */
[----:B------:R-:W2:Y:S04]  /*14da0*/  LDL.LU R11, [R1+0x70] ;  /* 0x00007000010b7983 */ /* 0x000ea80000300800 */
[----:B0-----:R-:W0:Y:S04]  /*14db0*/  SHFL.IDX PT, R5, R2, 0x2, 0x181f ;  /* 0x00581f0002057f89 */ /* 0x001e2800000e0000 */
[----:B------:R-:W1:Y:S02]  /*14dc0*/  SHFL.IDX PT, R6, R0, 0x2, 0x181f ;  /* 0x00581f0000067f89 */ /* 0x000e6400000e0000 */
[----:B0-----:R-:W-:-:S05]  /*14dd0*/  @!P4 LEA R5, P6, R8, R5, 0x1 ;  /* 0x000000050805c211 */ /* 0x001fca00078c08ff */
[----:B-1----:R-:W-:-:S05]  /*14de0*/  @!P4 IMAD.X R4, RZ, RZ, R6, P6 ;  /* 0x000000ffff04c224 */ /* 0x002fca00030e0606 */
[----:B------:R-:W-:-:S04]  /*14df0*/  @!P4 LOP3.LUT R5, R5, R4, RZ, 0x3c, !PT ;  /* 0x000000040505c212 */ /* 0x000fc800078e3cff */
[----:B------:R-:W-:-:S04]  /*14e00*/  @!P4 LOP3.LUT R4, R5, R4, RZ, 0x3c, !PT ;  /* 0x000000040504c212 */ /* 0x000fc800078e3cff */
[----:B------:R-:W-:-:S05]  /*14e10*/  @!P4 LOP3.LUT R5, R5, R4, RZ, 0x3c, !PT ;  /* 0x000000040505c212 */ /* 0x000fca00078e3cff */
[----:B------:R-:W-:Y:S04]  /*14e20*/  @!P4 LDGSTS.E.BYPASS.LTC128B.128 [R9+0x23400], desc[UR60][R4.64], !P3 ;  /* 0x234000000409cfae */ /* 0x000fe8000d901d7c */
[----:B------:R-:W-:Y:S04]  /*14e30*/  @!P4 LDGSTS.E.BYPASS.LTC128B.128 [R9+0x27400], desc[UR60][R4.64+0x80], !P2 ;  /* 0x274000800409cfae */ /* 0x000fe8000d101d7c */
[----:B------:R-:W-:Y:S04]  /*14e40*/  @!P4 LDGSTS.E.BYPASS.LTC128B.128 [R9+0x2b400], desc[UR60][R4.64+0x100], !P1 ;  /* 0x2b4001000409cfae */ /* 0x000fe8000c901d7c */
[----:B------:R0:W-:Y:S01]  /*14e50*/  @!P4 LDGSTS.E.BYPASS.LTC128B.128 [R9+0x2f400], desc[UR60][R4.64+0x180], !P0 ;  /* 0x2f4001800409cfae */ /* 0x0001e2000c101d7c */
[----:B------:R-:W-:-:S03]  /*14e60*/  ISETP.GE.AND P4, PT, R10, R3, PT ;  /* 0x000000030a00720c */ /* 0x000fc60003f86270 */
[----:B------:R-:W3:Y:S04]  /*14e70*/  LDL.LU R10, [R1+0x74] ;  /* 0x00007400010a7983 */ /* 0x000ee80000300800 */
        /* <DEDUP_REMOVED lines=10> */
[----:B------:R0:W-:Y:S04]  /*14f20*/  @!P4 LDGSTS.E.BYPASS.LTC128B.128 [R9+0x2fc00], desc[UR60][R4.64+0x180], !P0 ;  /* 0x2fc001800409cfae */ /* 0x0001e8000c101d7c */
[----:B------:R-:W-:Y:S04]  /*14f30*/  SHFL.IDX PT, R6, R0, 0x4, 0x181f ;  /* 0x00981f0000067f89 */ /* 0x000fe800000e0000 */
[----:B0-----:R-:W0:Y:S01]  /*14f40*/  SHFL.IDX PT, R5, R2, 0x4, 0x181f ;  /* 0x00981f0002057f89 */ /* 0x001e2200000e0000 */
[----:B------:R-:W-:-:S13]  /*14f50*/  ISETP.GE.AND P4, PT, R12, R3, PT ;  /* 0x000000030c00720c */ /* 0x000fda0003f86270 */
        /* <DEDUP_REMOVED lines=26> */
[----:B------:R-:W-:-:S04]  /*15100*/  @!P4 LOP3.LUT R5, R5, R4, RZ, 0x3c, !PT ;  /* 0x000000040505c212 */ /* 0x000fc800078e3cff */
[----:B------:R-:W-:-:S04]  /*15110*/  @!P4 LOP3.LUT R4, R5, R4, RZ, 0x3c, !PT ;  /* 0x000000040504c212 */ /* 0x000fc800078e3cff */
[----:B------:R-:W-:Y:S01]  /*15120*/  @!P4 LOP3.LUT R5, R5, R4, RZ, 0x3c, !PT ;  /* 0x000000040505c212 */ /* 0x000fe200078e3cff */
[----:B------:R1:W2:Y:S04]  /*15130*/  SHFL.IDX PT, R6, R0, 0x7, 0x181f ;  /* 0x00f81f0000067f89 */ /* 0x0002a800000e0000 */
[----:B------:R1:W-:Y:S04]  /*15140*/  @!P4 LDGSTS.E.BYPASS.LTC128B.128 [R9+0x25400], desc[UR60][R4.64], !P3 ;  /* 0x254000000409cfae */ /* 0x0003e8000d901d7c */
[----:B------:R1:W-:Y:S04]  /*15150*/  @!P4 LDGSTS.E.BYPASS.LTC128B.128 [R9+0x29400], desc[UR60][R4.64+0x80], !P2 ;  /* 0x294000800409cfae */ /* 0x0003e8000d101d7c */
[----:B------:R1:W-:Y:S04]  /*15160*/  @!P4 LDGSTS.E.BYPASS.LTC128B.128 [R9+0x2d400], desc[UR60][R4.64+0x100], !P1 ;  /* 0x2d4001000409cfae */ /* 0x0003e8000c901d7c */
[----:B------:R1:W-:Y:S04]  /*15170*/  @!P4 LDGSTS.E.BYPASS.LTC128B.128 [R9+0x31400], desc[UR60][R4.64+0x180], !P0 ;  /* 0x314001800409cfae */ /* 0x0003e8000c101d7c */
[----:B------:R-:W3:Y:S02]  /*15180*/  SHFL.IDX PT, R2, R2, 0x7, 0x181f ;  /* 0x00f81f0002027f89 */ /* 0x000ee400000e0000 */
.L_x_10767:
[----:B-1----:R-:W4:Y:S01]  /*15190*/  LDL.LU R0, [R1+0x78] ;  /* 0x0000780001007983 */ /* 0x002f220000300800 */
[----:B------:R-:W-:Y:S01]  /*151a0*/  BSSY B0, `(.L_x_10585) ;  /* 0x000000d000007945 */ /* 0x000fe20003800000 */
[----:B----4-:R-:W-:-:S13]  /*151b0*/  ISETP.GE.AND P4, PT, R0, R3, PT ;  /* 0x000000030000720c */ /* 0x010fda0003f86270 */
[----:B------:R-:W-:Y:S05]  /*151c0*/  @P4 BRA `(.L_x_10586) ;  /* 0x0000000000284947 */ /* 0x000fea0003800000 */
[----:B------:R-:W4:Y:S01]  /*151d0*/  LDL R0, [R1+0x14] ;  /* 0x0000140001007983 */ /* 0x000f220000100800 */
[----:B---3--:R-:W-:-:S05]  /*151e0*/  LEA R2, P4, R8, R2, 0x1 ;  /* 0x0000000208027211 */ /* 0x008fca00078808ff */
[----:B--2---:R-:W-:-:S05]  /*151f0*/  IMAD.X R3, RZ, RZ, R6, P4 ;  /* 0x000000ffff037224 */ /* 0x004fca00020e0606 */
[----:B------:R-:W-:Y:S01]  /*15200*/  @!PT LDS RZ, [RZ] ;  /* 0x00000000fffff984 */ /* 0x000fe20000000800 */
[----:B------:R-:W-:Y:S01]  /*15210*/  @!PT LDS RZ, [RZ] ;  /* 0x00000000fffff984 */ /* 0x000fe20000000800 */
[----:B------:R-:W-:Y:S01]  /*15220*/  @!PT LDS RZ, [RZ] ;  /* 0x00000000fffff984 */ /* 0x000fe20000000800 */
[----:B----4-:R1:W-:Y:S04]  /*15230*/  LDGSTS.E.BYPASS.LTC128B.128 [R0+0x25c00], desc[UR60][R2.64], !P3 ;  /* 0x25c0000002007fae */ /* 0x0103e8000d901d7c */
[----:B------:R1:W-:Y:S04]  /*15240*/  LDGSTS.E.BYPASS.LTC128B.128 [R0+0x29c00], desc[UR60][R2.64+0x80], !P2 ;  /* 0x29c0008002007fae */ /* 0x0003e8000d101d7c */
[----:B------:R1:W-:Y:S04]  /*15250*/  LDGSTS.E.BYPASS.LTC128B.128 [R0+0x2dc00], desc[UR60][R2.64+0x100], !P1 ;  /* 0x2dc0010002007fae */ /* 0x0003e8000c901d7c */
[----:B------:R1:W-:Y:S02]  /*15260*/  LDGSTS.E.BYPASS.LTC128B.128 [R0+0x31c00], desc[UR60][R2.64+0x180], !P0 ;  /* 0x31c0018002007fae */ /* 0x0003e4000c101d7c */
.L_x_10586:
[----:B------:R-:W-:Y:S05]  /*15270*/  BSYNC B0 ;  /* 0x0000000000007941 */ /* 0x000fea0003800000 */
.L_x_10585:
[----:B------:R4:W5:Y:S01]  /*15280*/  LDL R8, [R1+0x4] ;  /* 0x0000040001087983 */ /* 0x0009620000100800 */
[----:B------:R-:W-:Y:S01]  /*15290*/  PLOP3.LUT P0, PT, PT, PT, PT, 0x80, 0x0 ;  /* 0x000000000000781c */ /* 0x000fe20003f0f070 */
[----:B------:R-:W-:-:S12]  /*152a0*/  NOP ;  /* 0x0000000000007918 */ /* 0x000fd80000000000 */
.L_x_10587:
[----:B-1-3--:R-:W3:Y:S01]  /*152b0*/  LDL R2, [R1+0x4] ;  /* 0x0000040001027983 */ /* 0x00aee20000100800 */
        /* <DEDUP_REMOVED lines=16> */
[----:B------:R-:W3:Y:S03]  /*153c0*/  SYNCS.PHASECHK.TRANS64.TRYWAIT P0, [R2+URZ+0x32420], R0 ;  /* 0x03242000020075a7 */ /* 0x000ee6000800017f */
[----:B-1-3--:R-:W-:Y:S05]  /*153d0*/  @!P0 BRA `(.L_x_10589) ;  /* 0x00000060000c8947 */ /* 0x00afea0003800000 */
.L_x_10768:
[----:B------:R-:W-:Y:S05]  /*153e0*/  BSYNC B0 ;  /* 0x0000000000007941 */ /* 0x000fea0003800000 */
.L_x_10588:
[----:B-1----:R-:W3:Y:S01]  /*153f0*/  LDL R2, [R1+0x18] ;  /* 0x0000180001027983 */ /* 0x002ee20000100800 */
[----:B------:R-:W-:Y:S01]  /*15400*/  BSSY B0, `(.L_x_10590) ;  /* 0x0000063000007945 */ /* 0x000fe20003800000 */
[----:B---3--:R-:W-:-:S13]  /*15410*/  LOP3.LUT P0, RZ, R2, 0x1, RZ, 0xc0, !PT ;  /* 0x0000000102ff7812 */ /* 0x008fda000780c0ff */
[----:B------:R-:W-:Y:S05]  /*15420*/  @!P0 BRA `(.L_x_10591) ;  /* 0x0000000400808947 */ /* 0x000fea0003800000 */
[----:B------:R-:W3:Y:S04]  /*15430*/  LDL R2, [R1+0x4] ;  /* 0x0000040001027983 */ /* 0x000ee80000100800 */
[----:B0-----:R-:W2:Y:S01]  /*15440*/  LDL R4, [R1+0x1c] ;  /* 0x00001c0001047983 */ /* 0x001ea20000100800 */
[----:B------:R-:W0:Y:S01]  /*15450*/  S2R R3, SR_TID.X ;  /* 0x0000000000037919 */ /* 0x000e220000002100 */
[----:B---3--:R-:W-:Y:S02]  /*15460*/  IMAD.MOV.U32 R5, RZ, RZ, R2 ;  /* 0x000000ffff057224 */ /* 0x008fe400078e0002 */
[----:B------:R-:W3:Y:S01]  /*15470*/  LDL R2, [R1+0x8] ;  /* 0x0000080001027983 */ /* 0x000ee20000100800 */
[----:B--2---:R-:W-:Y:S01]  /*15480*/  SHF.L.U32 R0, R4, 0x1f, RZ ;  /* 0x0000001f04007819 */ /* 0x004fe200000006ff */
[----:B------:R-:W-:Y:S01]  /*15490*/  BSSY B1, `(.L_x_10592) ;  /* 0x0000006000017945 */ /* 0x000fe20003800000 */
[----:B0-----:R-:W-:-:S04]  /*154a0*/  LOP3.LUT R3, R3, 0x7f, RZ, 0xc0, !PT ;  /* 0x0000007f03037812 */ /* 0x001fc800078ec0ff */
[----:B------:R-:W-:Y:S02]  /*154b0*/  ISETP.NE.AND P1, PT, R3, RZ, PT ;  /* 0x000000ff0300720c */ /* 0x000fe40003f25270 */
[----:B---3--:R-:W-:-:S04]  /*154c0*/  LEA R2, R2, R5, 0x3 ;  /* 0x0000000502027211 */ /* 0x008fc800078e18ff */
[----:B------:R-:W0:Y:S02]  /*154d0*/  SYNCS.PHASECHK.TRANS64.TRYWAIT P0, [R2+URZ+0x32460], R0 ;  /* 0x03246000020075a7 */ /* 0x000e24000800017f */
[----:B0-----:R-:W-:Y:S05]  /*154e0*/  @!P0 BRA `(.L_x_10593) ;  /* 0x0000005c00e08947 */ /* 0x001fea0003800000 */
.L_x_10769:
[----:B------:R-:W-:Y:S05]  /*154f0*/  BSYNC B1 ;  /* 0x0000000000017941 */ /* 0x000fea0003800000 */
.L_x_10592:
        /* <DEDUP_REMOVED lines=9> */
.L_x_10595:
[----:B------:R-:W-:Y:S05]  /*15590*/  BSYNC B1 ;  /* 0x0000000000017941 */ /* 0x000fea0003800000 */
.L_x_10594:
        /* <DEDUP_REMOVED lines=14> */
.L_x_10596:
        /* <DEDUP_REMOVED lines=16> */
.L_x_10597:
        /* <DEDUP_REMOVED lines=16> */
.L_x_10598:
        /* <DEDUP_REMOVED lines=16> */
.L_x_10599:
        /* <DEDUP_REMOVED lines=11> */
.L_x_10591:
[----:B------:R-:W-:Y:S05]  /*15a30*/  BSYNC B0 ;  /* 0x0000000000007941 */ /* 0x000fea0003800000 */
.L_x_10590:
[----:B0-----:R-:W3:Y:S01]  /*15a40*/  LDL.LU R4, [R1+0x7c] ;  /* 0x00007c0001047983 */ /* 0x001ee20000300800 */
[----:B------:R-:W-:Y:S01]  /*15a50*/  BSSY B0, `(.L_x_10600) ;  /* 0x000020f000007945 */ /* 0x000fe20003800000 */
[----:B---3--:R-:W-:-:S13]  /*15a60*/  ISETP.GE.AND P0, PT, R4, 0x61, PT ;  /* 0x000000610400780c */ /* 0x008fda0003f06270 */
        /* <DEDUP_REMOVED lines=48> */
.L_x_10606:
        /* <DEDUP_REMOVED lines=9> */
.L_x_10770:
[----:B------:R-:W-:Y:S05]  /*15e00*/  BSYNC B3 ;  /* 0x0000000000037941 */ /* 0x000fea0003800000 */
.L_x_10607:
        /* <DEDUP_REMOVED lines=9> */
.L_x_10610:
[----:B------:R-:W-:Y:S05]  /*15ea0*/  BSYNC B3 ;  /* 0x0000000000037941 */ /* 0x000fea0003800000 */
.L_x_10609:
        /* <DEDUP_REMOVED lines=14> */
.L_x_10611:
        /* <DEDUP_REMOVED lines=14> */
.L_x_10771:
[----:B------:R-:W-:Y:S05]  /*16070*/  BSYNC B3 ;  /* 0x0000000000037941 */ /* 0x000fea0003800000 */
.L_x_10612:
        /* <DEDUP_REMOVED lines=11> */
.L_x_10615:
[----:B------:R-:W-:Y:S05]  /*16130*/  BSYNC B3 ;  /* 0x0000000000037941 */ /* 0x000fea0003800000 */
.L_x_10614:
        /* <DEDUP_REMOVED lines=11> */
.L_x_10616:
        /* <DEDUP_REMOVED lines=16> */
.L_x_10617:
        /* <DEDUP_REMOVED lines=16> */
.L_x_10618:
        /* <DEDUP_REMOVED lines=16> */
.L_x_10619:
        /* <DEDUP_REMOVED lines=11> */
.L_x_10605:
[----:B------:R-:W-:Y:S05]  /*165a0*/  BSYNC B1 ;  /* 0x0000000000017941 */ /* 0x000fea0003800000 */
.L_x_10604:
[----:B------:R-:W2:Y:S02]  /*165b0*/  LDL.LU R4, [R1+0x38] ;  /* 0x0000380001047983 */ /* 0x000ea40000300800 */
[----:B--2---:R-:W-:-:S07]  /*165c0*/  VIADD R0, R4, 0xfffffffd ;  /* 0xfffffffd04007836 */ /* 0x004fce0000000000 */
.L_x_10603:
[----:B------:R-:W-:Y:S05]  /*165d0*/  BSYNC B2 ;  /* 0x0000000000027941 */ /* 0x000fea0003800000 */
.L_x_10602:
[----:B------:R-:W2:Y:S01]  /*165e0*/  LDL.LU R2, [R1+0x3c] ;  /* 0x00003c0001027983 */ /* 0x000ea20000300800 */
[----:B------:R-:W-:-:S05]  /*165f0*/  IMAD.MOV R6, RZ, RZ, -R6 ;  /* 0x000000ffff067224 */ /* 0x000fca00078e0a06 */
[----:B--2---:R-:W-:-:S13]  /*16600*/  ISETP.NE.AND P0, PT, R2, R6, PT ;  /* 0x000000060200720c */ /* 0x004fda0003f05270 */
[----:B------:R-:W-:Y:S05]  /*16610*/  @!P0 BRA `(.L_x_10601) ;  /* 0x0000001400488947 */ /* 0x000fea0003800000 */
.L_x_10652:
        /* <DEDUP_REMOVED lines=37> */
.L_x_10622:
        /* <DEDUP_REMOVED lines=9> */
.L_x_10772:
[----:B------:R-:W-:Y:S05]  /*16900*/  BSYNC B2 ;  /* 0x0000000000027941 */ /* 0x000fea0003800000 */
.L_x_10623:
        /* <DEDUP_REMOVED lines=9> */
.L_x_10626:
[----:B------:R-:W-:Y:S05]  /*169a0*/  BSYNC B2 ;  /* 0x0000000000027941 */ /* 0x000fea0003800000 */
.L_x_10625:
        /* <DEDUP_REMOVED lines=10> */
[----:B---3--:R-:W-:-:S03]  /*16a50*/  IMAD R4, R8, 0x60, R4 ;  /* 0x0000006008047824 */ /* 0x008fc600078e0204 */
[----:B------:R-:W-:Y:S01]  /*16a60*/  IADD3 R5, R5, 0x1c400, RZ ;  /* 0x0001c40005057810 */ /* 0x000fe20007ffe0ff */
[----:B------:R-:W-:-:S07]  /*16a70*/  VIADD R8, R3, 0x32430 ;  /* 0x0003243003087836 */ /* 0x000fce0000000000 */
.L_x_10627:
        /* <DEDUP_REMOVED lines=14> */
.L_x_10773:
[----:B------:R-:W-:Y:S05]  /*16b60*/  BSYNC B2 ;  /* 0x0000000000027941 */ /* 0x000fea0003800000 */
.L_x_10628:
        /* <DEDUP_REMOVED lines=11> */
.L_x_10631:
[----:B------:R-:W-:Y:S05]  /*16c20*/  BSYNC B2 ;  /* 0x0000000000027941 */ /* 0x000fea0003800000 */
.L_x_10630:
        /* <DEDUP_REMOVED lines=10> */
.L_x_10632:
        /* <DEDUP_REMOVED lines=16> */
.L_x_10633:
        /* <DEDUP_REMOVED lines=16> */
.L_x_10634:
        /* <DEDUP_REMOVED lines=16> */
.L_x_10635:
        /* <DEDUP_REMOVED lines=11> */
.L_x_10621:
[----:B------:R-:W-:Y:S05]  /*17080*/  BSYNC B1 ;  /* 0x0000000000017941 */ /* 0x000fea0003800000 */
.L_x_10620:
        /* <DEDUP_REMOVED lines=36> */
.L_x_10638:
        /* <DEDUP_REMOVED lines=9> */
.L_x_10774:
[----:B------:R-:W-:Y:S05]  /*17360*/  BSYNC B2 ;  /* 0x0000000000027941 */ /* 0x000fea0003800000 */
.L_x_10639:
        /* <DEDUP_REMOVED lines=9> */
.L_x_10642:
[----:B------:R-:W-:Y:S05]  /*17400*/  BSYNC B2 ;  /* 0x0000000000027941 */ /* 0x000fea0003800000 */
.L_x_10641:
        /* <DEDUP_REMOVED lines=14> */
.L_x_10643:
        /* <DEDUP_REMOVED lines=14> */
.L_x_10775:
[----:B------:R-:W-:Y:S05]  /*175d0*/  BSYNC B2 ;  /* 0x0000000000027941 */ /* 0x000fea0003800000 */
.L_x_10644:
        /* <DEDUP_REMOVED lines=11> */
.L_x_10647:
[----:B------:R-:W-:Y:S05]  /*17690*/  BSYNC B2 ;  /* 0x0000000000027941 */ /* 0x000fea0003800000 */
.L_x_10646:
        /* <DEDUP_REMOVED lines=11> */
.L_x_10648:
        /* <DEDUP_REMOVED lines=16> */
.L_x_10649:
        /* <DEDUP_REMOVED lines=16> */
.L_x_10650:
        /* <DEDUP_REMOVED lines=16> */
.L_x_10651:
        /* <DEDUP_REMOVED lines=11> */
.L_x_10637:
[----:B------:R-:W-:Y:S05]  /*17b00*/  BSYNC B1 ;  /* 0x0000000000017941 */ /* 0x000fea0003800000 */
.L_x_10636:
[C---:B------:R-:W-:Y:S01]  /*17b10*/  ISETP.GT.AND P0, PT, R0.reuse, 0x1, PT ;  /* 0x000000010000780c */ /* 0x040fe20003f04270 */
[----:B------:R-:W-:-:S12]  /*17b20*/  VIADD R0, R0, 0xfffffffe ;  /* 0xfffffffe00007836 */ /* 0x000fd80000000000 */
[----:B------:R-:W-:Y:S05]  /*17b30*/  @P0 BRA `(.L_x_10652) ;  /* 0xffffffe800b80947 */ /* 0x000fea000383ffff */
.L_x_10601:
[----:B------:R-:W-:Y:S05]  /*17b40*/  BSYNC B0 ;  /* 0x0000000000007941 */ /* 0x000fea0003800000 */
.L_x_10600:
[----:B------:R-:W3:Y:S04]  /*17b50*/  LDL.LU R4, [R1+0x8] ;  /* 0x0000080001047983 */ /* 0x000ee80000300800 */
[----:B------:R-:W2:Y:S01]  /*17b60*/  LDL.LU R3, [R1+0x1c] ;  /* 0x00001c0001037983 */ /* 0x000ea20000300800 */
[----:B------:R-:W1:Y:S01]  /*17b70*/  S2R R2, SR_TID.X ;  /* 0x0000000000027919 */ /* 0x000e620000002100 */
[----:B------:R-:W-:Y:S01]  /*17b80*/  BSSY B0, `(.L_x_10653) ;  /* 0x0000015000007945 */ /* 0x000fe20003800000 */
[----:B-1----:R-:W-:-:S04]  /*17b90*/  LOP3.LUT R2, R2, 0x7f, RZ, 0xc0, !PT ;  /* 0x0000007f02027812 */ /* 0x002fc800078ec0ff */
[----:B------:R-:W-:Y:S01]  /*17ba0*/  ISETP.NE.AND P1, PT, R2, RZ, PT ;  /* 0x000000ff0200720c */ /* 0x000fe20003f25270 */
[----:B---3--:R-:W-:-:S05]  /*17bb0*/  VIADD R0, R4, 0x1 ;  /* 0x0000000104007836 */ /* 0x008fca0000000000 */
        /* <DEDUP_REMOVED lines=16> */
[----:B--2---:R-:W-:-:S07]  /*17cc0*/  IADD3 R16, R3, UR36, R2 ;  /* 0x0000002403107c10 */ /* 0x004fce000fffe002 */
.L_x_10654:
[----:B------:R-:W-:Y:S05]  /*17cd0*/  BSYNC B0 ;  /* 0x0000000000007941 */ /* 0x000fea0003800000 */
.L_x_10653:
[----:B------:R-:W-:-:S05]  /*17ce0*/  SEL R0, R0, RZ, P0 ;  /* 0x000000ff00007207 */ /* 0x000fca0000000000 */
[----:B------:R2:W-:Y:S02]  /*17cf0*/  STL [R1+0x8], R0 ;  /* 0x0000080001007387 */ /* 0x0005e40000100800 */
.L_x_10566:
[----:B------:R-:W-:Y:S05]  /*17d00*/  BSYNC B7 ;  /* 0x0000000000077941 */ /* 0x000fea0003800000 */
.L_x_10564:
        /* <DEDUP_REMOVED lines=13> */
.L_x_10655:
        /* <DEDUP_REMOVED lines=35> */
[----:B------:R0:W1:Y:S02]  /*18010*/  SHFL.IDX PT, R6, R3, 0x1f, 0x1f ;  /* 0x03e01f0003067f89 */ /* 0x00006400000e0000 */
.L_x_10785:
[----:B------:R-:W-:Y:S02]  /*18020*/  ULDC UR4, c[0x0][0xd38] ;  /* 0x00034e0000047ab9 */ /* 0x000fe40000000800 */
[----:B------:R-:W-:-:S04]  /*18030*/  IMAD.U32 R16, RZ, RZ, UR4 ;  /* 0x00000004ff107e24 */ /* 0x000fc8000f8e00ff */
[----:B-1----:R-:W-:-:S04]  /*18040*/  IMAD R6, R6, R16, RZ ;  /* 0x0000001006067224 */ /* 0x002fc800078e02ff */
[----:B------:R-:W-:-:S05]  /*18050*/  IMAD.IADD R4, R4, 0x1, R6 ;  /* 0x0000000104047824 */ /* 0x000fca00078e0206 */
[----:B------:R-:W-:-:S13]  /*18060*/  ISETP.GT.AND P6, PT, R4, R0, PT ;  /* 0x000000000400720c */ /* 0x000fda0003fc4270 */
[----:B------:R-:W-:Y:S05]  /*18070*/  @P6 BRA `(.L_x_10658) ;  /* 0x00000000009c6947 */ /* 0x000fea0003800000 */
.L_x_10663:
        /* <DEDUP_REMOVED lines=14> */
.L_x_10661:
[----:B------:R-:W-:Y:S05]  /*18160*/  BSYNC B0 ;  /* 0x0000000000007941 */ /* 0x000fea0003800000 */
.L_x_10660:
        /* <DEDUP_REMOVED lines=18> */
.L_x_10793:
[----:B------:R-:W-:Y:S02]  /*18290*/  ULDC UR4, c[0x0][0xd38] ;  /* 0x00034e0000047ab9 */ /* 0x000fe40000000800 */
[----:B------:R-:W-:-:S04]  /*182a0*/  IMAD.U32 R16, RZ, RZ, UR4 ;  /* 0x00000004ff107e24 */ /* 0x000fc8000f8e00ff */
[----:B-1----:R-:W-:-:S04]  /*182b0*/  IMAD R6, R6, R16, RZ ;  /* 0x0000001006067224 */ /* 0x002fc800078e02ff */
[----:B------:R-:W-:-:S05]  /*182c0*/  IMAD.IADD R4, R6, 0x1, R4 ;  /* 0x0000000106047824 */ /* 0x000fca00078e0204 */
[----:B------:R-:W-:-:S13]  /*182d0*/  ISETP.GT.AND P6, PT, R4, R0, PT ;  /* 0x000000000400720c */ /* 0x000fda0003fc4270 */
[----:B------:R-:W-:Y:S05]  /*182e0*/  @!P6 BRA `(.L_x_10663) ;  /* 0xfffffffc0064e947 */ /* 0x000fea000383ffff */
.L_x_10658:
        /* <DEDUP_REMOVED lines=8> */
.L_x_10797:
[----:B------:R-:W-:Y:S01]  /*18370*/  ISETP.NE.AND P0, PT, R5, RZ, PT ;  /* 0x000000ff0500720c */ /* 0x000fe20003f05270 */
[----:B-1----:R-:W-:-:S12]  /*18380*/  IMAD.MOV.U32 R2, RZ, RZ, RZ ;  /* 0x000000ffff027224 */ /* 0x002fd800078e00ff */
[----:B------:R-:W-:Y:S05]  /*18390*/  @!P0 BRA `(.L_x_10665) ;  /* 0x0000000000108947 */ /* 0x000fea0003800000 */
[----:B------:R-:W-:Y:S01]  /*183a0*/  UMOV UR4, 0xffffffff ;  /* 0xffffffff00047882 */ /* 0x000fe20000000000 */
[----:B------:R-:W-:Y:S02]  /*183b0*/  VIADD R12, R4, 0xffffffff ;  /* 0xffffffff040c7836 */ /* 0x000fe40000000000 */
[----:B------:R-:W-:Y:S05]  /*183c0*/  BRA.DIV UR4, `(.L_x_10666) ;  /* 0x0000003e04107947 */ /* 0x000fea000b800000 */
[----:B------:R1:W3:Y:S02]  /*183d0*/  SHFL.IDX PT, R2, R3, R12, 0x1f ;  /* 0x00001f0c03027589 */ /* 0x0002e400000e0000 */
.L_x_10665:
        /* <DEDUP_REMOVED lines=31> */
.L_x_10659:
[----:B------:R-:W-:Y:S01]  /*185d0*/  UMOV UR4, URZ ;  /* 0x0000003f00047c82 */ /* 0x000fe20008000000 */
[----:B------:R-:W-:Y:S01]  /*185e0*/  UMOV UR5, URZ ;  /* 0x0000003f00057c82 */ /* 0x000fe20008000000 */
[----:B------:R-:W-:Y:S01]  /*185f0*/  ULDC UR6, c[0x0][0xd3c] ;  /* 0x00034f0000067ab9 */ /* 0x000fe20000000800 */
[----:B------:R-:W-:Y:S02]  /*18600*/  IMAD.MOV.U32 R16, RZ, RZ, R0 ;  /* 0x000000ffff107224 */ /* 0x000fe400078e0000 */
[----:B------:R-:W-:Y:S02]  /*18610*/  IMAD.U32 R17, RZ, RZ, UR4 ;  /* 0x00000004ff117e24 */ /* 0x000fe4000f8e00ff */
[----:B------:R-:W-:Y:S02]  /*18620*/  IMAD.U32 R18, RZ, RZ, UR5 ;  /* 0x00000005ff127e24 */ /* 0x000fe4000f8e00ff */
[----:B------:R-:W-:-:S07]  /*18630*/  IMAD.U32 R19, RZ, RZ, UR6 ;  /* 0x00000006ff137e24 */ /* 0x000fce000f8e00ff */
.L_x_10667:
        /* <DEDUP_REMOVED lines=12> */
.L_x_10656:
[----:B------:R-:W-:Y:S02]  /*18700*/  ULDC UR4, c[0x0][0xd3c] ;  /* 0x00034f0000047ab9 */ /* 0x000fe40000000800 */
[----:B---3--:R-:W-:-:S13]  /*18710*/  ISETP.GE.AND P0, PT, R19, UR4, PT ;  /* 0x0000000413007c0c */ /* 0x008fda000bf06270 */
[----:B------:R-:W-:Y:S05]  /*18720*/  @!P0 BRA `(.L_x_10668) ;  /* 0xffffff8c00148947 */ /* 0x000fea000383ffff */
[----:B------:R-:W-:Y:S05]  /*18730*/  BSYNC B8 ;  /* 0x0000000000087941 */ /* 0x000fea0003800000 */
.L_x_10522:
        /* <DEDUP_REMOVED lines=12> */
.L_x_10800:
[----:B------:R-:W-:Y:S05]  /*18800*/  BSYNC B0 ;  /* 0x0000000000007941 */ /* 0x000fea0003800000 */
.L_x_10669:
[----:B------:R-:W-:-:S03]  /*18810*/  UMOV UR4, 0xffffffff ;  /* 0xffffffff00047882 */ /* 0x000fc60000000000 */
[----:B------:R-:W-:Y:S05]  /*18820*/  BRA.DIV UR4, `(.L_x_10671) ;  /* 0x0000003a04347947 */ /* 0x000fea000b800000 */
[----:B------:R-:W1:Y:S02]  /*18830*/  S2R R2, SR_TID.X ;  /* 0x0000000000027919 */ /* 0x000e640000002100 */
[----:B-1----:R-:W-:-:S04]  /*18840*/  SHF.R.U32.HI R2, RZ, 0x5, R2 ;  /* 0x00000005ff027819 */ /* 0x002fc80000011602 */
[----:B------:R-:W-:-:S05]  /*18850*/  LOP3.LUT R2, R2, 0x3, RZ, 0xc0, !PT ;  /* 0x0000000302027812 */ /* 0x000fca00078ec0ff */
[----:B------:R1:W2:Y:S02]  /*18860*/  SHFL.IDX PT, R14, R2, RZ, 0x1f ;  /* 0x00001fff020e7589 */ /* 0x0002a400000e0000 */
.L_x_10803:
[----:B--2---:R-:W-:-:S13]  /*18870*/  ISETP.NE.AND P0, PT, R14, RZ, PT ;  /* 0x000000ff0e00720c */ /* 0x004fda0003f05270 */
[----:B------:R-:W-:Y:S05]  /*18880*/  @P0 BRA `(.L_x_10377) ;  /* 0x0000000000940947 */ /* 0x000fea0003800000 */
[----:B------:R-:W-:-:S03]  /*18890*/  UMOV UR4, 0xffffffff ;  /* 0xffffffff00047882 */ /* 0x000fc60000000000 */
[----:B------:R-:W-:Y:S05]  /*188a0*/  BRA.DIV UR4, `(.L_x_10672) ;  /* 0x0000003a04487947 */ /* 0x000fea000b800000 */
[----:B------:R-:W-:-:S13]  /*188b0*/  ELECT P6, URZ, PT ;  /* 0x00000000003f782f */ /* 0x000fda00038c0000 */
.L_x_10806:
[----:B------:R-:W-:Y:S05]  /*188c0*/  @!P6 BRA `(.L_x_10377) ;  /* 0x000000000084e947 */ /* 0x000fea0003800000 */
[----:B-1----:R-:W2:Y:S02]  /*188d0*/  LDL.LU R2, [R1+0x84] ;  /* 0x0000840001027983 */ /* 0x002ea40000300800 */
[----:B--2---:R-:W-:-:S04]  /*188e0*/  LOP3.LUT R2, R2, 0x2, RZ, 0xfc, !PT ;  /* 0x0000000202027812 */ /* 0x004fc800078efcff */
[----:B------:R-:W-:-:S13]  /*188f0*/  ISETP.NE.AND P2, PT, R2, 0x3, PT ;  /* 0x000000030200780c */ /* 0x000fda0003f45270 */
[----:B------:R-:W-:Y:S05]  /*18900*/  @!P2 BRA `(.L_x_10673) ;  /* 0x000000000004a947 */ /* 0x000fea0003800000 */
[----:B------:R-:W-:Y:S01]  /*18910*/  BPT.TRAP 0x1 ;  /* 0x000000040000795c */ /* 0x000fe20000300000 */
.L_x_10673:
        /* <DEDUP_REMOVED lines=14> */
.L_x_10807:
[----:B------:R-:W1:Y:S02]  /*18a00*/  SYNCS.PHASECHK.TRANS64.TRYWAIT P0, [R7+URZ], R2 ;  /* 0x00000002070075a7 */ /* 0x000e64000800017f */
[----:B-1----:R-:W-:Y:S05]  /*18a10*/  @!P0 BRA `(.L_x_10675) ;  /* 0x0000003800208947 */ /* 0x002fea0003800000 */
.L_x_10808:
[----:B------:R-:W-:Y:S05]  /*18a20*/  @!P2 BRA `(.L_x_10676) ;  /* 0x000000000004a947 */ /* 0x000fea0003800000 */
[----:B------:R-:W-:Y:S01]  /*18a30*/  BPT.TRAP 0x1 ;  /* 0x000000040000795c */ /* 0x000fe20000300000 */
.L_x_10676:
[----:B------:R-:W2:Y:S01]  /*18a40*/  LDL.LU R4, [R1+0x8] ;  /* 0x0000080001047983 */ /* 0x000ea20000300800 */
[----:B------:R-:W-:-:S05]  /*18a50*/  IADD3 R0, R0, 0x32460, RZ ;  /* 0x0003246000007810 */ /* 0x000fca0007ffe0ff */
[----:B--2---:R-:W-:-:S04]  /*18a60*/  IMAD R4, R4, 0x8, R0 ;  /* 0x0000000804047824 */ /* 0x004fc800078e0200 */
[----:B------:R-:W2:Y:S02]  /*18a70*/  SYNCS.PHASECHK.TRANS64.TRYWAIT P0, [R4+URZ], R5 ;  /* 0x00000005040075a7 */ /* 0x000ea4000800017f */
[----:B--2---:R-:W-:Y:S05]  /*18a80*/  @!P0 BRA `(.L_x_10677) ;  /* 0x0000003800188947 */ /* 0x004fea0003800000 */
.L_x_10809:
[----:B------:R-:W-:-:S07]  /*18a90*/  IMAD R3, R3, 0x8, R0 ;  /* 0x0000000803037824 */ /* 0x000fce00078e0200 */
.L_x_10678:
[----:B---3--:R3:W0:Y:S02]  /*18aa0*/  SYNCS.PHASECHK.TRANS64.TRYWAIT P0, [R3+URZ], R2 ;  /* 0x00000002030075a7 */ /* 0x008624000800017f */
[----:B0-----:R-:W-:Y:S05]  /*18ab0*/  @!P0 NANOSLEEP.SYNCS 0x989680 ;  /* 0x009896800000895d */ /* 0x001fea0003900000 */
[----:B------:R-:W0:Y:S02]  /*18ac0*/  @!P0 SYNCS.PHASECHK.TRANS64 P0, [R3+URZ], R2 ;  /* 0x00000002030085a7 */ /* 0x000e24000800007f */
[----:B0-----:R-:W-:Y:S05]  /*18ad0*/  @!P0 BRA `(.L_x_10678) ;  /* 0xfffffffc00f08947 */ /* 0x001fea000383ffff */
.L_x_10377:
[----:B------:R-:W-:Y:S05]  /*18ae0*/  BSYNC B9 ;  /* 0x0000000000097941 */ /* 0x000fea0003800000 */
.L_x_10374:
[----:B------:R-:W-:Y:S05]  /*18af0*/  EXIT ;  /* 0x000000000000794d */ /* 0x000fea0003800000 */
.L_x_10395:
[----:B0-----:R0:W1:Y:S02]  /*18b00*/  SYNCS.PHASECHK.TRANS64.TRYWAIT P6, [R94+URZ+0x32490], R108 ;  /* 0x0324906c5e0075a7 */ /* 0x00106400080c017f */
[----:B-1----:R-:W-:Y:S05]  /*18b10*/  @!P6 NANOSLEEP.SYNCS 0x989680 ;  /* 0x009896800000e95d */ /* 0x002fea0003900000 */
[----:B------:R-:W1:Y:S02]  /*18b20*/  @!P6 SYNCS.PHASECHK.TRANS64 P6, [R94+URZ+0x32490], R108 ;  /* 0x0324906c5e00e5a7 */ /* 0x000e6400080c007f */
[----:B-1----:R-:W-:Y:S05]  /*18b30*/  @!P6 BRA `(.L_x_10395) ;  /* 0xfffffffc00f0e947 */ /* 0x002fea000383ffff */
[----:B------:R-:W-:Y:S05]  /*18b40*/  BRA `(.L_x_10679) ;  /* 0xfffffea000007947 */ /* 0x000fea000383ffff */
.L_x_10413:
[----:B0-----:R0:W1:Y:S02]  /*18b50*/  SYNCS.PHASECHK.TRANS64.TRYWAIT P5, [R94+URZ+0x32490], R108 ;  /* 0x0324906c5e0075a7 */ /* 0x00106400080a017f */
[----:B-1----:R-:W-:Y:S05]  /*18b60*/  @!P5 NANOSLEEP.SYNCS 0x989680 ;  /* 0x009896800000d95d */ /* 0x002fea0003900000 */
[----:B------:R-:W1:Y:S02]  /*18b70*/  @!P5 SYNCS.PHASECHK.TRANS64 P5, [R94+URZ+0x32490], R108 ;  /* 0x0324906c5e00d5a7 */ /* 0x000e6400080a007f */
[----:B-1----:R-:W-:Y:S05]  /*18b80*/  @!P5 BRA `(.L_x_10413) ;  /* 0xfffffffc00f0d947 */ /* 0x002fea000383ffff */
[----:B------:R-:W-:Y:S05]  /*18b90*/  BRA `(.L_x_10680) ;  /* 0xfffffeb000487947 */ /* 0x000fea000383ffff */
.L_x_10422:
[----:B0-----:R0:W1:Y:S02]  /*18ba0*/  SYNCS.PHASECHK.TRANS64.TRYWAIT P4, [R94+URZ+0x32490], R108 ;  /* 0x0324906c5e0075a7 */ /* 0x001064000808017f */
[----:B-1----:R-:W-:Y:S05]  /*18bb0*/  @!P4 NANOSLEEP.SYNCS 0x989680 ;  /* 0x009896800000c95d */ /* 0x002fea0003900000 */
[----:B------:R-:W1:Y:S02]  /*18bc0*/  @!P4 SYNCS.PHASECHK.TRANS64 P4, [R94+URZ+0x32490], R108 ;  /* 0x0324906c5e00c5a7 */ /* 0x000e64000808007f */
[----:B-1----:R-:W-:Y:S05]  /*18bd0*/  @!P4 BRA `(.L_x_10422) ;  /* 0xfffffffc00f0c947 */ /* 0x002fea000383ffff */
[----:B------:R-:W-:Y:S05]  /*18be0*/  BRA `(.L_x_10681) ;  /* 0xfffffec000307947 */ /* 0x000fea000383ffff */
.L_x_10428:
[----:B-1----:R1:W2:Y:S02]  /*18bf0*/  SYNCS.PHASECHK.TRANS64.TRYWAIT P3, [R94+URZ+0x324b0], R108 ;  /* 0x0324b06c5e0075a7 */ /* 0x0022a4000806017f */
[----:B--2---:R-:W-:Y:S05]  /*18c00*/  @!P3 NANOSLEEP.SYNCS 0x989680 ;  /* 0x009896800000b95d */ /* 0x004fea0003900000 */
[----:B------:R-:W2:Y:S02]  /*18c10*/  @!P3 SYNCS.PHASECHK.TRANS64 P3, [R94+URZ+0x324b0], R108 ;  /* 0x0324b06c5e00b5a7 */ /* 0x000ea4000806007f */
[----:B--2---:R-:W-:Y:S05]  /*18c20*/  @!P3 BRA `(.L_x_10428) ;  /* 0xfffffffc00f0b947 */ /* 0x004fea000383ffff */
[----:B------:R-:W-:Y:S05]  /*18c30*/  BRA `(.L_x_10682) ;  /* 0xfffffec000bc7947 */ /* 0x000fea000383ffff */
.L_x_10436:
        /* <DEDUP_REMOVED lines=8> */
.L_x_10684:
[----:B------:R-:W-:Y:S05]  /*18cc0*/  BSYNC B0 ;  /* 0x0000000000007941 */ /* 0x000fea0003800000 */
.L_x_10683:
[----:B------:R-:W-:Y:S05]  /*18cd0*/  BRA `(.L_x_10685) ;  /* 0xfffffecc006c7947 */ /* 0x000fea000383ffff */
.L_x_10448:
        /* <DEDUP_REMOVED lines=8> */
.L_x_10687:
[----:B------:R-:W-:Y:S05]  /*18d60*/  BSYNC B1 ;  /* 0x0000000000017941 */ /* 0x000fea0003800000 */
.L_x_10686:
        /* <DEDUP_REMOVED lines=8> */
.L_x_10688:
[----:B------:R-:W-:Y:S02]  /*18df0*/  IMAD.MOV.U32 R13, RZ, RZ, R27 ;  /* 0x000000ffff0d7224 */ /* 0x000fe400078e001b */
[----:B------:R-:W-:-:S07]  /*18e00*/  IMAD.MOV.U32 R3, RZ, RZ, R14 ;  /* 0x000000ffff037224 */ /* 0x000fce00078e000e */
[----:B------:R-:W-:Y:S05]  /*18e10*/  WARPSYNC.COLLECTIVE R15, `(.L_x_10689) ;  /* 0x000000000f087348 */ /* 0x000fea0003c00000 */
[----:B------:R0:W1:Y:S02]  /*18e20*/  SHFL.IDX P6, R14, R13, R12, R11 ;  /* 0x0000000c0d0e7389 */ /* 0x00006400000c000b */
[----:B01----:R-:W-:Y:S01]  /*18e30*/  ENDCOLLECTIVE ;  /* 0x000000000000791b */ /* 0x003fe20003800000 */
.L_x_10689:
[----:B------:R-:W-:Y:S02]  /*18e40*/  IMAD.MOV.U32 R13, RZ, RZ, R26 ;  /* 0x000000ffff0d7224 */ /* 0x000fe400078e001a */
[----:B------:R-:W-:-:S07]  /*18e50*/  IMAD.MOV.U32 R4, RZ, RZ, R14 ;  /* 0x000000ffff047224 */ /* 0x000fce00078e000e */
[----:B------:R-:W-:Y:S05]  /*18e60*/  WARPSYNC.COLLECTIVE R15, `(.L_x_10690) ;  /* 0x000000000f087348 */ /* 0x000fea0003c00000 */
[----:B------:R0:W1:Y:S02]  /*18e70*/  SHFL.IDX P6, R14, R13, R12, R11 ;  /* 0x0000000c0d0e7389 */ /* 0x00006400000c000b */
[----:B01----:R-:W-:Y:S01]  /*18e80*/  ENDCOLLECTIVE ;  /* 0x000000000000791b */ /* 0x003fe20003800000 */
.L_x_10690:
[----:B------:R-:W-:Y:S05]  /*18e90*/  BRA `(.L_x_10691) ;  /* 0xfffffed000647947 */ /* 0x000fea000383ffff */
.L_x_10452:
[----:B0-----:R0:W1:Y:S02]  /*18ea0*/  SYNCS.PHASECHK.TRANS64.TRYWAIT P0, [R18+URZ+0x32400], R13 ;  /* 0x0324000d120075a7 */ /* 0x001064000800017f */
[----:B-1----:R-:W-:Y:S05]  /*18eb0*/  @!P0 NANOSLEEP.SYNCS 0x989680 ;  /* 0x009896800000895d */ /* 0x002fea0003900000 */
[----:B------:R-:W1:Y:S02]  /*18ec0*/  @!P0 SYNCS.PHASECHK.TRANS64 P0, [R18+URZ+0x32400], R13 ;  /* 0x0324000d120085a7 */ /* 0x000e64000800007f */
[----:B-1----:R-:W-:Y:S05]  /*18ed0*/  @!P0 BRA `(.L_x_10452) ;  /* 0xfffffffc00f08947 */ /* 0x002fea000383ffff */
[----:B------:R-:W-:Y:S05]  /*18ee0*/  BRA `(.L_x_10692) ;  /* 0xfffffed400787947 */ /* 0x000fea000383ffff */
.L_x_10460:
        /* <DEDUP_REMOVED lines=8> */
.L_x_10694:
[----:B------:R-:W-:Y:S05]  /*18f70*/  BSYNC B1 ;  /* 0x0000000000017941 */ /* 0x000fea0003800000 */
.L_x_10693:
        /* <DEDUP_REMOVED lines=8> */
.L_x_10695:
[----:B------:R-:W-:Y:S02]  /*19000*/  IMAD.MOV.U32 R13, RZ, RZ, R27 ;  /* 0x000000ffff0d7224 */ /* 0x000fe400078e001b */
[----:B------:R-:W-:-:S07]  /*19010*/  IMAD.MOV.U32 R3, RZ, RZ, R14 ;  /* 0x000000ffff037224 */ /* 0x000fce00078e000e */
[----:B------:R-:W-:Y:S05]  /*19020*/  WARPSYNC.COLLECTIVE R15, `(.L_x_10696) ;  /* 0x000000000f087348 */ /* 0x000fea0003c00000 */
[----:B------:R0:W1:Y:S02]  /*19030*/  SHFL.IDX P6, R14, R13, R12, R11 ;  /* 0x0000000c0d0e7389 */ /* 0x00006400000c000b */
[----:B01----:R-:W-:Y:S01]  /*19040*/  ENDCOLLECTIVE ;  /* 0x000000000000791b */ /* 0x003fe20003800000 */
.L_x_10696:
[----:B------:R-:W-:Y:S02]  /*19050*/  IMAD.MOV.U32 R13, RZ, RZ, R26 ;  /* 0x000000ffff0d7224 */ /* 0x000fe400078e001a */
[----:B------:R-:W-:-:S07]  /*19060*/  IMAD.MOV.U32 R20, RZ, RZ, R14 ;  /* 0x000000ffff147224 */ /* 0x000fce00078e000e */
[----:B------:R-:W-:Y:S05]  /*19070*/  WARPSYNC.COLLECTIVE R15, `(.L_x_10697) ;  /* 0x000000000f087348 */ /* 0x000fea0003c00000 */
[----:B------:R0:W1:Y:S02]  /*19080*/  SHFL.IDX P6, R14, R13, R12, R11 ;  /* 0x0000000c0d0e7389 */ /* 0x00006400000c000b */
[----:B01----:R-:W-:Y:S01]  /*19090*/  ENDCOLLECTIVE ;  /* 0x000000000000791b */ /* 0x003fe20003800000 */
.L_x_10697:
[----:B------:R-:W-:Y:S05]  /*190a0*/  BRA `(.L_x_10698) ;  /* 0xfffffedc00d87947 */ /* 0x000fea000383ffff */
.L_x_10464:
[----:B0-----:R0:W1:Y:S02]  /*190b0*/  SYNCS.PHASECHK.TRANS64.TRYWAIT P1, [R18+URZ+0x32400], R21 ;  /* 0x03240015120075a7 */ /* 0x001064000802017f */
[----:B-1----:R-:W-:Y:S05]  /*190c0*/  @!P1 NANOSLEEP.SYNCS 0x989680 ;  /* 0x009896800000995d */ /* 0x002fea0003900000 */
[----:B------:R-:W1:Y:S02]  /*190d0*/  @!P1 SYNCS.PHASECHK.TRANS64 P1, [R18+URZ+0x32400], R21 ;  /* 0x03240015120095a7 */ /* 0x000e64000802007f */
[----:B-1----:R-:W-:Y:S05]  /*190e0*/  @!P1 BRA `(.L_x_10464) ;  /* 0xfffffffc00f09947 */ /* 0x002fea000383ffff */
[----:B------:R-:W-:Y:S05]  /*190f0*/  BRA `(.L_x_10699) ;  /* 0xfffffee000b47947 */ /* 0x000fea000383ffff */
.L_x_10470:
[----:B---3--:R3:W0:Y:S02]  /*19100*/  SYNCS.PHASECHK.TRANS64.TRYWAIT P1, [R4+URZ+0x32430], R3 ;  /* 0x03243003040075a7 */ /* 0x008624000802017f */
[----:B0-----:R-:W-:Y:S05]  /*19110*/  @!P1 NANOSLEEP.SYNCS 0x989680 ;  /* 0x009896800000995d */ /* 0x001fea0003900000 */
[----:B------:R-:W0:Y:S02]  /*19120*/  @!P1 SYNCS.PHASECHK.TRANS64 P1, [R4+URZ+0x32430], R3 ;  /* 0x03243003040095a7 */ /* 0x000e24000802007f */
[----:B0-----:R-:W-:Y:S05]  /*19130*/  @!P1 BRA `(.L_x_10470) ;  /* 0xfffffffc00f09947 */ /* 0x001fea000383ffff */
[----:B------:R-:W-:Y:S05]  /*19140*/  BRA `(.L_x_10469) ;  /* 0xfffffeec00c07947 */ /* 0x000fea000383ffff */
.L_x_10472:
[----:B0-----:R0:W4:Y:S02]  /*19150*/  SYNCS.PHASECHK.TRANS64.TRYWAIT P1, [R18+URZ+0x32410], R5 ;  /* 0x03241005120075a7 */ /* 0x001124000802017f */
[----:B----4-:R-:W-:Y:S05]  /*19160*/  @!P1 NANOSLEEP.SYNCS 0x989680 ;  /* 0x009896800000995d */ /* 0x010fea0003900000 */
[----:B------:R-:W4:Y:S02]  /*19170*/  @!P1 SYNCS.PHASECHK.TRANS64 P1, [R18+URZ+0x32410], R5 ;  /* 0x03241005120095a7 */ /* 0x000f24000802007f */
[----:B----4-:R-:W-:Y:S05]  /*19180*/  @!P1 BRA `(.L_x_10472) ;  /* 0xfffffffc00f09947 */ /* 0x010fea000383ffff */
[----:B------:R-:W-:Y:S05]  /*19190*/  BRA `(.L_x_10700) ;  /* 0xfffffef000a87947 */ /* 0x000fea000383ffff */
.L_x_10477:
[----:B------:R0:W0:Y:S02]  /*191a0*/  SYNCS.PHASECHK.TRANS64.TRYWAIT P2, [R4+URZ+0x32450], R3 ;  /* 0x03245003040075a7 */ /* 0x000024000804017f */
[----:B0-----:R-:W-:Y:S05]  /*191b0*/  @!P2 NANOSLEEP.SYNCS 0x989680 ;  /* 0x009896800000a95d */ /* 0x001fea0003900000 */
[----:B------:R-:W0:Y:S02]  /*191c0*/  @!P2 SYNCS.PHASECHK.TRANS64 P2, [R4+URZ+0x32450], R3 ;  /* 0x032450030400a5a7 */ /* 0x000e24000804007f */
[----:B0-----:R-:W-:Y:S05]  /*191d0*/  @!P2 BRA `(.L_x_10477) ;  /* 0xfffffffc00f0a947 */ /* 0x001fea000383ffff */
[----:B------:R-:W-:Y:S05]  /*191e0*/  BRA `(.L_x_10476) ;  /* 0xfffffef000c87947 */ /* 0x000fea000383ffff */
.L_x_10482:
[----:B-1----:R1:W2:Y:S02]  /*191f0*/  SYNCS.PHASECHK.TRANS64.TRYWAIT P3, [R5+URZ+0x32430], R0 ;  /* 0x03243000050075a7 */ /* 0x0022a4000806017f */
[----:B--2---:R-:W-:Y:S05]  /*19200*/  @!P3 NANOSLEEP.SYNCS 0x989680 ;  /* 0x009896800000b95d */ /* 0x004fea0003900000 */
[----:B------:R-:W2:Y:S02]  /*19210*/  @!P3 SYNCS.PHASECHK.TRANS64 P3, [R5+URZ+0x32430], R0 ;  /* 0x032430000500b5a7 */ /* 0x000ea4000806007f */
[----:B--2---:R-:W-:Y:S05]  /*19220*/  @!P3 BRA `(.L_x_10482) ;  /* 0xfffffffc00f0b947 */ /* 0x004fea000383ffff */
[----:B------:R-:W-:Y:S05]  /*19230*/  BRA `(.L_x_10481) ;  /* 0xffffff1400c07947 */ /* 0x000fea000383ffff */
.L_x_10487:
[----:B---3--:R3:W4:Y:S02]  /*19240*/  SYNCS.PHASECHK.TRANS64.TRYWAIT P3, [R5+URZ+0x32450], R0 ;  /* 0x03245000050075a7 */ /* 0x008724000806017f */
[----:B----4-:R-:W-:Y:S05]  /*19250*/  @!P3 NANOSLEEP.SYNCS 0x989680 ;  /* 0x009896800000b95d */ /* 0x010fea0003900000 */
[----:B------:R-:W4:Y:S02]  /*19260*/  @!P3 SYNCS.PHASECHK.TRANS64 P3, [R5+URZ+0x32450], R0 ;  /* 0x032450000500b5a7 */ /* 0x000f24000806007f */
[----:B----4-:R-:W-:Y:S05]  /*19270*/  @!P3 BRA `(.L_x_10487) ;  /* 0xfffffffc00f0b947 */ /* 0x010fea000383ffff */
[----:B------:R-:W-:Y:S05]  /*19280*/  BRA `(.L_x_10486) ;  /* 0xffffff18006c7947 */ /* 0x000fea000383ffff */
.L_x_10502:
[----:B------:R-:W-:Y:S02]  /*19290*/  IMAD.MOV.U32 R13, RZ, RZ, R4 ;  /* 0x000000ffff0d7224 */ /* 0x000fe400078e0004 */
[----:B------:R-:W-:Y:S02]  /*192a0*/  IMAD.MOV.U32 R12, RZ, RZ, RZ ;  /* 0x000000ffff0c7224 */ /* 0x000fe400078e00ff */
[----:B------:R-:W-:Y:S02]  /*192b0*/  IMAD.MOV.U32 R11, RZ, RZ, 0x181f ;  /* 0x0000181fff0b7424 */ /* 0x000fe400078e00ff */
[----:B------:R-:W-:-:S07]  /*192c0*/  IMAD.MOV.U32 R15, RZ, RZ, -0x1 ;  /* 0xffffffffff0f7424 */ /* 0x000fce00078e00ff */
[----:B01----:R-:W-:Y:S05]  /*192d0*/  WARPSYNC.COLLECTIVE R15, `(.L_x_10701) ;  /* 0x000000000f087348 */ /* 0x003fea0003c00000 */
[----:B------:R2:W3:Y:S02]  /*192e0*/  SHFL.IDX P6, R14, R13, R12, R11 ;  /* 0x0000000c0d0e7389 */ /* 0x0004e400000c000b */
[----:B0123--:R-:W-:Y:S01]  /*192f0*/  ENDCOLLECTIVE ;  /* 0x000000000000791b */ /* 0x00ffe20003800000 */
.L_x_10701:
[----:B------:R-:W-:Y:S01]  /*19300*/  MOV R13, R3 ;  /* 0x00000003000d7202 */ /* 0x000fe20000000f00 */
[----:B------:R-:W-:-:S07]  /*19310*/  IMAD.MOV.U32 R0, RZ, RZ, R14 ;  /* 0x000000ffff007224 */ /* 0x000fce00078e000e */
[----:B------:R-:W-:Y:S05]  /*19320*/  WARPSYNC.COLLECTIVE R15, `(.L_x_10702) ;  /* 0x000000000f087348 */ /* 0x000fea0003c00000 */
[----:B------:R0:W1:Y:S02]  /*19330*/  SHFL.IDX P6, R14, R13, R12, R11 ;  /* 0x0000000c0d0e7389 */ /* 0x00006400000c000b */
[----:B01----:R-:W-:Y:S01]  /*19340*/  ENDCOLLECTIVE ;  /* 0x000000000000791b */ /* 0x003fe20003800000 */
.L_x_10702:
[----:B------:R-:W-:Y:S05]  /*19350*/  BRA `(.L_x_10703) ;  /* 0xffffff6c004c7947 */ /* 0x000fea000383ffff */
.L_x_10505:
        /* <DEDUP_REMOVED lines=8> */
.L_x_10705:
[----:B------:R-:W-:Y:S05]  /*193e0*/  BSYNC B1 ;  /* 0x0000000000017941 */ /* 0x000fea0003800000 */
.L_x_10704:
        /* <DEDUP_REMOVED lines=8> */
.L_x_10706:
[----:B------:R-:W-:Y:S05]  /*19470*/  BRA `(.L_x_10707) ;  /* 0xffffff6c00807947 */ /* 0x000fea000383ffff */
.L_x_10508:
        /* <DEDUP_REMOVED lines=8> */
.L_x_10709:
[----:B------:R-:W-:Y:S05]  /*19500*/  BSYNC B1 ;  /* 0x0000000000017941 */ /* 0x000fea0003800000 */
.L_x_10708:
        /* <DEDUP_REMOVED lines=8> */
.L_x_10710:
[----:B------:R-:W-:Y:S05]  /*19590*/  BRA `(.L_x_10711) ;  /* 0xffffff6c00b07947 */ /* 0x000fea000383ffff */
.L_x_10511:
[----:B------:R-:W-:Y:S01]  /*195a0*/  BSSY B1, `(.L_x_10712) ;  /* 0x0000008000017945 */ /* 0x000fe20003800000 */
[----:B0-----:R-:W-:Y:S02]  /*195b0*/  IMAD.MOV.U32 R13, RZ, RZ, R4 ;  /* 0x000000ffff0d7224 */ /* 0x001fe400078e0004 */
[----:B------:R-:W-:Y:S02]  /*195c0*/  IMAD.MOV.U32 R12, RZ, RZ, 0x3 ;  /* 0x00000003ff0c7424 */ /* 0x000fe400078e00ff */
[----:B------:R-:W-:Y:S02]  /*195d0*/  IMAD.MOV.U32 R11, RZ, RZ, 0x181f ;  /* 0x0000181fff0b7424 */ /* 0x000fe400078e00ff */
[----:B------:R-:W-:-:S07]  /*195e0*/  IMAD.MOV.U32 R15, RZ, RZ, -0x1 ;  /* 0xffffffffff0f7424 */ /* 0x000fce00078e00ff */
[----:B-1234-:R-:W-:Y:S05]  /*195f0*/  WARPSYNC.COLLECTIVE R15, `(.L_x_10713) ;  /* 0x000000000f087348 */ /* 0x01efea0003c00000 */
[----:B------:R0:W0:Y:S02]  /*19600*/  SHFL.IDX P6, R14, R13, R12, R11 ;  /* 0x0000000c0d0e7389 */ /* 0x00002400000c000b */
[----:B01234-:R-:W-:Y:S01]  /*19610*/  ENDCOLLECTIVE ;  /* 0x000000000000791b */ /* 0x01ffe20003800000 */
.L_x_10713:
[----:B------:R-:W-:Y:S05]  /*19620*/  BSYNC B1 ;  /* 0x0000000000017941 */ /* 0x000fea0003800000 */
.L_x_10712:
        /* <DEDUP_REMOVED lines=8> */
.L_x_10714:
[----:B------:R-:W-:Y:S05]  /*196b0*/  BRA `(.L_x_10715) ;  /* 0xffffff6c00e07947 */ /* 0x000fea000383ffff */
.L_x_10528:
        /* <DEDUP_REMOVED lines=11> */
.L_x_10717:
[----:B------:R-:W-:Y:S05]  /*19770*/  BSYNC B1 ;  /* 0x0000000000017941 */ /* 0x000fea0003800000 */
.L_x_10716:
[----:B------:R-:W-:Y:S05]  /*19780*/  BRA `(.L_x_10718) ;  /* 0xffffff8000c47947 */ /* 0x000fea000383ffff */
.L_x_10530:
[----:B------:R-:W-:Y:S01]  /*19790*/  BSSY B1, `(.L_x_10719) ;  /* 0x0000006000017945 */ /* 0x000fe20003800000 */
[----:B------:R-:W-:-:S07]  /*197a0*/  IMAD.MOV.U32 R15, RZ, RZ, -0x1 ;  /* 0xffffffffff0f7424 */ /* 0x000fce00078e00ff */
[----:B0-----:R-:W-:Y:S05]  /*197b0*/  WARPSYNC.COLLECTIVE R15, `(.L_x_10720) ;  /* 0x000000000f0c7348 */ /* 0x001fea0003c00000 */
[----:B------:R-:W-:Y:S02]  /*197c0*/  ELECT P6, UR62, PT ;  /* 0x00000000003e782f */ /* 0x000fe400038c0000 */
[----:B------:R-:W-:Y:S01]  /*197d0*/  MOV R14, UR62 ;  /* 0x0000003e000e7c02 */ /* 0x000fe20008000f00 */
[----:B0-----:R-:W-:Y:S10]  /*197e0*/  ENDCOLLECTIVE ;  /* 0x000000000000791b */ /* 0x001ff40003800000 */
.L_x_10720:
[----:B------:R-:W-:Y:S05]  /*197f0*/  BSYNC B1 ;  /* 0x0000000000017941 */ /* 0x000fea0003800000 */
.L_x_10719:
[----:B------:R-:W-:Y:S05]  /*19800*/  BRA `(.L_x_10529) ;  /* 0xffffff8000bc7947 */ /* 0x000fea000383ffff */
.L_x_10532:
[----:B0-----:R-:W2:Y:S02]  /*19810*/  LDL R4, [R1+0x4] ;  /* 0x0000040001047983 */ /* 0x001ea40000100800 */
[----:B--2---:R0:W1:Y:S02]  /*19820*/  SYNCS.PHASECHK.TRANS64.TRYWAIT P0, [R4+URZ+0x32420], R3 ;  /* 0x03242003040075a7 */ /* 0x004064000800017f */
[----:B-1----:R-:W-:Y:S05]  /*19830*/  @!P0 NANOSLEEP.SYNCS 0x989680 ;  /* 0x009896800000895d */ /* 0x002fea0003900000 */
[----:B------:R-:W1:Y:S02]  /*19840*/  @!P0 SYNCS.PHASECHK.TRANS64 P0, [R4+URZ+0x32420], R3 ;  /* 0x03242003040085a7 */ /* 0x000e64000800007f */
[----:B-1----:R-:W-:Y:S05]  /*19850*/  @!P0 BRA `(.L_x_10532) ;  /* 0xfffffffc00ec8947 */ /* 0x002fea000383ffff */
[----:B------:R-:W-:Y:S05]  /*19860*/  BRA `(.L_x_10721) ;  /* 0xffffff8000cc7947 */ /* 0x000fea000383ffff */
.L_x_10536:
[----:B0-----:R0:W1:Y:S02]  /*19870*/  SYNCS.PHASECHK.TRANS64.TRYWAIT P0, [R3+URZ+0x324a0], R8 ;  /* 0x0324a008030075a7 */ /* 0x001064000800017f */
[----:B-1----:R-:W-:Y:S05]  /*19880*/  @!P0 NANOSLEEP.SYNCS 0x989680 ;  /* 0x009896800000895d */ /* 0x002fea0003900000 */
[----:B------:R-:W1:Y:S02]  /*19890*/  @!P0 SYNCS.PHASECHK.TRANS64 P0, [R3+URZ+0x324a0], R8 ;  /* 0x0324a008030085a7 */ /* 0x000e64000800007f */
[----:B-1----:R-:W-:Y:S05]  /*198a0*/  @!P0 BRA `(.L_x_10536) ;  /* 0xfffffffc00f08947 */ /* 0x002fea000383ffff */
[----:B------:R-:W-:Y:S05]  /*198b0*/  BRA `(.L_x_10722) ;  /* 0xffffff8000f47947 */ /* 0x000fea000383ffff */
.L_x_10541:
[----:B-1----:R1:W2:Y:S02]  /*198c0*/  SYNCS.PHASECHK.TRANS64.TRYWAIT P0, [R3+URZ+0x324c0], R8 ;  /* 0x0324c008030075a7 */ /* 0x0022a4000800017f */
[----:B--2---:R-:W-:Y:S05]  /*198d0*/  @!P0 NANOSLEEP.SYNCS 0x989680 ;  /* 0x009896800000895d */ /* 0x004fea0003900000 */
[----:B------:R-:W2:Y:S02]  /*198e0*/  @!P0 SYNCS.PHASECHK.TRANS64 P0, [R3+URZ+0x324c0], R8 ;  /* 0x0324c008030085a7 */ /* 0x000ea4000800007f */
[----:B--2---:R-:W-:Y:S05]  /*198f0*/  @!P0 BRA `(.L_x_10541) ;  /* 0xfffffffc00f08947 */ /* 0x004fea000383ffff */
[----:B------:R-:W-:Y:S05]  /*19900*/  BRA `(.L_x_10723) ;  /* 0xffffff8400787947 */ /* 0x000fea000383ffff */
.L_x_10551:
[----:B0-----:R0:W1:Y:S02]  /*19910*/  SYNCS.PHASECHK.TRANS64.TRYWAIT P1, [R4+URZ+0x324a0], R5 ;  /* 0x0324a005040075a7 */ /* 0x001064000802017f */
[----:B-1----:R-:W-:Y:S05]  /*19920*/  @!P1 NANOSLEEP.SYNCS 0x989680 ;  /* 0x009896800000995d */ /* 0x002fea0003900000 */
[----:B------:R-:W1:Y:S02]  /*19930*/  @!P1 SYNCS.PHASECHK.TRANS64 P1, [R4+URZ+0x324a0], R5 ;  /* 0x0324a005040095a7 */ /* 0x000e64000802007f */
[----:B-1----:R-:W-:Y:S05]  /*19940*/  @!P1 BRA `(.L_x_10551) ;  /* 0xfffffffc00f09947 */ /* 0x002fea000383ffff */
[----:B------:R-:W-:Y:S05]  /*19950*/  BRA `(.L_x_10724) ;  /* 0xffffff8c00107947 */ /* 0x000fea000383ffff */
.L_x_10556:
[----:B-1----:R1:W2:Y:S02]  /*19960*/  SYNCS.PHASECHK.TRANS64.TRYWAIT P1, [R4+URZ+0x324c0], R5 ;  /* 0x0324c005040075a7 */ /* 0x0022a4000802017f */
[----:B--2---:R-:W-:Y:S05]  /*19970*/  @!P1 NANOSLEEP.SYNCS 0x989680 ;  /* 0x009896800000995d */ /* 0x004fea0003900000 */
[----:B------:R-:W2:Y:S02]  /*19980*/  @!P1 SYNCS.PHASECHK.TRANS64 P1, [R4+URZ+0x324c0], R5 ;  /* 0x0324c005040095a7 */ /* 0x000ea4000802007f */
[----:B--2---:R-:W-:Y:S05]  /*19990*/  @!P1 BRA `(.L_x_10556) ;  /* 0xfffffffc00f09947 */ /* 0x004fea000383ffff */
[----:B------:R-:W-:Y:S05]  /*199a0*/  BRA `(.L_x_10725) ;  /* 0xffffff8c00907947 */ /* 0x000fea000383ffff */
.L_x_10572:
        /* <DEDUP_REMOVED lines=11> */
.L_x_10727:
[----:B------:R-:W-:Y:S05]  /*19a60*/  BSYNC B0 ;  /* 0x0000000000007941 */ /* 0x000fea0003800000 */
.L_x_10726:
[----:B------:R-:W-:Y:S05]  /*19a70*/  BRA `(.L_x_10728) ;  /* 0xffffff9800847947 */ /* 0x000fea000383ffff */
.L_x_10574:
[----:B------:R-:W-:Y:S01]  /*19a80*/  BSSY B0, `(.L_x_10729) ;  /* 0x0000006000007945 */ /* 0x000fe20003800000 */
[----:B------:R-:W-:-:S07]  /*19a90*/  IMAD.MOV.U32 R15, RZ, RZ, -0x1 ;  /* 0xffffffffff0f7424 */ /* 0x000fce00078e00ff */
[----:B0-----:R-:W-:Y:S05]  /*19aa0*/  WARPSYNC.COLLECTIVE R15, `(.L_x_10730) ;  /* 0x000000000f0c7348 */ /* 0x001fea0003c00000 */
[----:B------:R-:W-:Y:S02]  /*19ab0*/  ELECT P6, UR62, PT ;  /* 0x00000000003e782f */ /* 0x000fe400038c0000 */
[----:B------:R-:W-:Y:S01]  /*19ac0*/  MOV R14, UR62 ;  /* 0x0000003e000e7c02 */ /* 0x000fe20008000f00 */
[----:B0-----:R-:W-:Y:S10]  /*19ad0*/  ENDCOLLECTIVE ;  /* 0x000000000000791b */ /* 0x001ff40003800000 */
.L_x_10730:
[----:B------:R-:W-:Y:S05]  /*19ae0*/  BSYNC B0 ;  /* 0x0000000000007941 */ /* 0x000fea0003800000 */
.L_x_10729:
[----:B------:R-:W-:Y:S05]  /*19af0*/  BRA `(.L_x_10731) ;  /* 0xffffff9800907947 */ /* 0x000fea000383ffff */
.L_x_10576:
[----:B0-----:R0:W1:Y:S02]  /*19b00*/  SYNCS.PHASECHK.TRANS64.TRYWAIT P0, [R0+URZ+0x32440], R2 ;  /* 0x03244002000075a7 */ /* 0x001064000800017f */
[----:B-1----:R-:W-:Y:S05]  /*19b10*/  @!P0 NANOSLEEP.SYNCS 0x989680 ;  /* 0x009896800000895d */ /* 0x002fea0003900000 */
[----:B------:R-:W1:Y:S02]  /*19b20*/  @!P0 SYNCS.PHASECHK.TRANS64 P0, [R0+URZ+0x32440], R2 ;  /* 0x03244002000085a7 */ /* 0x000e64000800007f */
[----:B-1----:R-:W-:Y:S05]  /*19b30*/  @!P0 BRA `(.L_x_10576) ;  /* 0xfffffffc00f08947 */ /* 0x002fea000383ffff */
[----:B------:R-:W-:Y:S05]  /*19b40*/  BRA `(.L_x_10732) ;  /* 0xffffff9800fc7947 */ /* 0x000fea000383ffff */
.L_x_10580:
[----:B------:R0:W5:Y:S01]  /*19b50*/  LDL R6, [R1+0x44] ;  /* 0x0000440001067983 */ /* 0x0001620000100800 */
[----:B------:R-:W-:Y:S01]  /*19b60*/  MOV R13, R2 ;  /* 0x00000002000d7202 */ /* 0x000fe20000000f00 */
[----:B------:R-:W-:Y:S02]  /*19b70*/  IMAD.MOV.U32 R12, RZ, RZ, RZ ;  /* 0x000000ffff0c7224 */ /* 0x000fe400078e00ff */
[----:B------:R-:W-:Y:S02]  /*19b80*/  IMAD.MOV.U32 R11, RZ, RZ, 0x181f ;  /* 0x0000181fff0b7424 */ /* 0x000fe400078e00ff */
[----:B------:R-:W-:Y:S02]  /*19b90*/  IMAD.MOV.U32 R15, RZ, RZ, -0x1 ;  /* 0xffffffffff0f7424 */ /* 0x000fe400078e00ff */
[----:B0-----:R-:W-:-:S07]  /*19ba0*/  IMAD.IADD R17, R8, 0x1, R17 ;  /* 0x0000000108117824 */ /* 0x001fce00078e0211 */
[----:B-----5:R-:W-:Y:S05]  /*19bb0*/  WARPSYNC.COLLECTIVE R15, `(.L_x_10733) ;  /* 0x000000000f087348 */ /* 0x020fea0003c00000 */
[----:B------:R0:W1:Y:S02]  /*19bc0*/  SHFL.IDX P6, R14, R13, R12, R11 ;  /* 0x0000000c0d0e7389 */ /* 0x00006400000c000b */
[----:B01---5:R-:W-:Y:S01]  /*19bd0*/  ENDCOLLECTIVE ;  /* 0x000000000000791b */ /* 0x023fe20003800000 */
.L_x_10733:
[----:B------:R-:W-:-:S05]  /*19be0*/  VIADD R8, R17, 0x10 ;  /* 0x0000001011087836 */ /* 0x000fca0000000000 */
[----:B------:R0:W-:Y:S01]  /*19bf0*/  STL [R1+0x4c], R8 ;  /* 0x00004c0801007387 */ /* 0x0001e20000100800 */
[----:B------:R-:W-:Y:S02]  /*19c00*/  IMAD.MOV.U32 R13, RZ, RZ, R3 ;  /* 0x000000ffff0d7224 */ /* 0x000fe400078e0003 */
[----:B------:R-:W-:-:S07]  /*19c10*/  IMAD.MOV.U32 R4, RZ, RZ, R14 ;  /* 0x000000ffff047224 */ /* 0x000fce00078e000e */
[----:B0-----:R-:W-:Y:S05]  /*19c20*/  WARPSYNC.COLLECTIVE R15, `(.L_x_10734) ;  /* 0x000000000f087348 */ /* 0x001fea0003c00000 */
[----:B------:R1:W2:Y:S02]  /*19c30*/  SHFL.IDX P6, R14, R13, R12, R11 ;  /* 0x0000000c0d0e7389 */ /* 0x0002a400000c000b */
[----:B012---:R-:W-:Y:S01]  /*19c40*/  ENDCOLLECTIVE ;  /* 0x000000000000791b */ /* 0x007fe20003800000 */
.L_x_10734:
[----:B------:R-:W-:Y:S02]  /*19c50*/  IMAD.MOV.U32 R13, RZ, RZ, R2 ;  /* 0x000000ffff0d7224 */ /* 0x000fe400078e0002 */
[----:B------:R-:W-:Y:S02]  /*19c60*/  IMAD.MOV.U32 R12, RZ, RZ, 0x1 ;  /* 0x00000001ff0c7424 */ /* 0x000fe400078e00ff */
[----:B------:R-:W-:-:S07]  /*19c70*/  IMAD.MOV.U32 R5, RZ, RZ, R14 ;  /* 0x000000ffff057224 */ /* 0x000fce00078e000e */
[----:B------:R-:W-:Y:S05]  /*19c80*/  WARPSYNC.COLLECTIVE R15, `(.L_x_10735) ;  /* 0x000000000f087348 */ /* 0x000fea0003c00000 */
[----:B------:R0:W1:Y:S02]  /*19c90*/  SHFL.IDX P6, R14, R13, R12, R11 ;  /* 0x0000000c0d0e7389 */ /* 0x00006400000c000b */
[----:B01----:R-:W-:Y:S01]  /*19ca0*/  ENDCOLLECTIVE ;  /* 0x000000000000791b */ /* 0x003fe20003800000 */
.L_x_10735:
[----:B------:R-:W-:Y:S02]  /*19cb0*/  IMAD.MOV.U32 R13, RZ, RZ, R3 ;  /* 0x000000ffff0d7224 */ /* 0x000fe400078e0003 */
[----:B------:R-:W-:Y:S02]  /*19cc0*/  IMAD R0, R6, R7, RZ ;  /* 0x0000000706007224 */ /* 0x000fe400078e02ff */
[----:B------:R-:W-:-:S07]  /*19cd0*/  IMAD.MOV.U32 R7, RZ, RZ, R14 ;  /* 0x000000ffff077224 */ /* 0x000fce00078e000e */
[----:B------:R-:W-:Y:S05]  /*19ce0*/  WARPSYNC.COLLECTIVE R15, `(.L_x_10736) ;  /* 0x000000000f087348 */ /* 0x000fea0003c00000 */
[----:B------:R0:W1:Y:S02]  /*19cf0*/  SHFL.IDX P6, R14, R13, R12, R11 ;  /* 0x0000000c0d0e7389 */ /* 0x00006400000c000b */
[----:B01----:R-:W-:Y:S01]  /*19d00*/  ENDCOLLECTIVE ;  /* 0x000000000000791b */ /* 0x003fe20003800000 */
.L_x_10736:
        /* <DEDUP_REMOVED lines=13> */
.L_x_10737:
        /* <DEDUP_REMOVED lines=12> */
.L_x_10738:
        /* <DEDUP_REMOVED lines=17> */
.L_x_10739:
        /* <DEDUP_REMOVED lines=10> */
.L_x_10740:
        /* <DEDUP_REMOVED lines=13> */
.L_x_10741:
        /* <DEDUP_REMOVED lines=10> */
.L_x_10742:
[----:B------:R-:W-:Y:S01]  /*1a1c0*/  @!PT LDS RZ, [RZ] ;  /* 0x00000000fffff984 */ /* 0x000fe20000000800 */
[----:B------:R-:W-:Y:S01]  /*1a1d0*/  @!PT LDS RZ, [RZ] ;  /* 0x00000000fffff984 */ /* 0x000fe20000000800 */
[----:B------:R-:W-:Y:S01]  /*1a1e0*/  @!PT LDS RZ, [RZ] ;  /* 0x00000000fffff984 */ /* 0x000fe20000000800 */
[----:B------:R0:W-:Y:S01]  /*1a1f0*/  @!P1 LDGSTS.E.BYPASS.LTC128B.128 [R9+0x19c00], desc[UR60][R4.64], !P0 ;  /* 0x19c0000004099fae */ /* 0x0001e2000c101d7c */
[----:B------:R-:W-:Y:S01]  /*1a200*/  ISETP.GE.AND P1, PT, R7, R0, PT ;  /* 0x000000000700720c */ /* 0x000fe20003f26270 */
[----:B------:R-:W-:-:S05]  /*1a210*/  VIADD R7, R17, 0x50 ;  /* 0x0000005011077836 */ /* 0x000fca0000000000 */
[----:B------:R1:W-:Y:S01]  /*1a220*/  STL [R1+0x70], R7 ;  /* 0x0000700701007387 */ /* 0x0003e20000100800 */
[----:B------:R-:W-:Y:S01]  /*1a230*/  IMAD.MOV.U32 R13, RZ, RZ, R2 ;  /* 0x000000ffff0d7224 */ /* 0x000fe200078e0002 */
[----:B------:R-:W-:Y:S01]  /*1a240*/  MOV R12, 0x5 ;  /* 0x00000005000c7802 */ /* 0x000fe20000000f00 */
[----:B0-----:R-:W-:-:S07]  /*1a250*/  IMAD.MOV.U32 R4, RZ, RZ, R14 ;  /* 0x000000ffff047224 */ /* 0x001fce00078e000e */
[----:B-1----:R-:W-:Y:S05]  /*1a260*/  WARPSYNC.COLLECTIVE R15, `(.L_x_10743) ;  /* 0x000000000f087348 */ /* 0x002fea0003c00000 */
[----:B------:R0:W2:Y:S02]  /*1a270*/  SHFL.IDX P6, R14, R13, R12, R11 ;  /* 0x0000000c0d0e7389 */ /* 0x0000a400000c000b */
[----:B012---:R-:W-:Y:S01]  /*1a280*/  ENDCOLLECTIVE ;  /* 0x000000000000791b */ /* 0x007fe20003800000 */
.L_x_10743:
        /* <DEDUP_REMOVED lines=10> */
.L_x_10744:
        /* <DEDUP_REMOVED lines=13> */
.L_x_10745:
        /* <DEDUP_REMOVED lines=10> */
.L_x_10746:
        /* <DEDUP_REMOVED lines=11> */
.L_x_10747:
        /* <DEDUP_REMOVED lines=14> */
.L_x_10748:
[----:B------:R-:W-:Y:S01]  /*1a630*/  IMAD.MOV.U32 R3, RZ, RZ, R14 ;  /* 0x000000ffff037224 */ /* 0x000fe200078e000e */
[----:B------:R-:W-:Y:S06]  /*1a640*/  BRA `(.L_x_10749) ;  /* 0xffffff9c00a87947 */ /* 0x000fec000383ffff */
.L_x_10584:
        /* <DEDUP_REMOVED lines=9> */
[----:B--2---:R-:W-:-:S05]  /*1a6e0*/  IMAD R3, R3, R7, RZ ;  /* 0x0000000703037224 */ /* 0x004fca00078e02ff */
[-C--:B------:R-:W-:Y:S02]  /*1a6f0*/  ISETP.GE.AND P4, PT, R17, R3.reuse, PT ;  /* 0x000000031100720c */ /* 0x080fe40003f86270 */
[-C--:B---3--:R-:W-:Y:S01]  /*1a700*/  ISETP.GE.AND P5, PT, R15, R3.reuse, PT ;  /* 0x000000030f00720c */ /* 0x088fe20003fa6270 */
[----:B------:R-:W-:Y:S01]  /*1a710*/  IMAD.MOV.U32 R15, RZ, RZ, -0x1 ;  /* 0xffffffffff0f7424 */ /* 0x000fe200078e00ff */
[----:B----4-:R-:W-:Y:S02]  /*1a720*/  ISETP.GE.AND P6, PT, R14, R3, PT ;  /* 0x000000030e00720c */ /* 0x010fe40003fc6270 */
[----:B-----5:R-:W-:-:S07]  /*1a730*/  LOP3.LUT R9, R9, 0xffffffef, RZ, 0xc0, !PT ;  /* 0xffffffef09097812 */ /* 0x020fce00078ec0ff */
[----:B------:R-:W-:Y:S02]  /*1a740*/  @P4 LOP3.LUT R9, R9, 0x10, RZ, 0xfc, !PT ;  /* 0x0000001009094812 */ /* 0x000fe400078efcff */
[----:B------:R-:W-:Y:S01]  /*1a750*/  ISETP.GE.AND P4, PT, R13, R3, PT ;  /* 0x000000030d00720c */ /* 0x000fe20003f86270 */
[----:B------:R-:W-:Y:S01]  /*1a760*/  IMAD.MOV.U32 R13, RZ, RZ, R0 ;  /* 0x000000ffff0d7224 */ /* 0x000fe200078e0000 */
[----:B------:R-:W-:-:S04]  /*1a770*/  LOP3.LUT R9, R9, 0xfffffff7, RZ, 0xc0, !PT ;  /* 0xfffffff709097812 */ /* 0x000fc800078ec0ff */
        /* <DEDUP_REMOVED lines=16> */
.L_x_10751:
[----:B------:R-:W-:Y:S05]  /*1a880*/  BSYNC B0 ;  /* 0x0000000000007941 */ /* 0x000fea0003800000 */
.L_x_10750:
[----:B------:R0:W5:Y:S01]  /*1a890*/  LDL R7, [R1+0x14] ;  /* 0x0000140001077983 */ /* 0x0001620000100800 */
[----:B------:R-:W-:Y:S01]  /*1a8a0*/  IMAD.MOV.U32 R13, RZ, RZ, R2 ;  /* 0x000000ffff0d7224 */ /* 0x000fe200078e0002 */
[----:B------:R-:W-:Y:S01]  /*1a8b0*/  LOP3.LUT R9, R9, 0xfffffeff, RZ, 0xc0, !PT ;  /* 0xfffffeff09097812 */ /* 0x000fe200078ec0ff */
[----:B------:R-:W-:Y:S02]  /*1a8c0*/  IMAD.MOV.U32 R12, RZ, RZ, RZ ;  /* 0x000000ffff0c7224 */ /* 0x000fe400078e00ff */
[----:B------:R-:W-:Y:S01]  /*1a8d0*/  IMAD.MOV.U32 R11, RZ, RZ, 0x181f ;  /* 0x0000181fff0b7424 */ /* 0x000fe200078e00ff */
[----:B------:R-:W-:Y:S01]  /*1a8e0*/  @P5 LOP3.LUT R9, R9, 0x100, RZ, 0xfc, !PT ;  /* 0x0000010009095812 */ /* 0x000fe200078efcff */
[----:B------:R-:W-:Y:S02]  /*1a8f0*/  IMAD.MOV.U32 R15, RZ, RZ, -0x1 ;  /* 0xffffffffff0f7424 */ /* 0x000fe400078e00ff */
[----:B------:R-:W-:Y:S01]  /*1a900*/  IMAD.MOV.U32 R4, RZ, RZ, R14 ;  /* 0x000000ffff047224 */ /* 0x000fe200078e000e */
[----:B0-----:R-:W-:-:S13]  /*1a910*/  LOP3.LUT P5, RZ, R9, 0x10, RZ, 0xc0, !PT ;  /* 0x0000001009ff7812 */ /* 0x001fda00078ac0ff */
[----:B-----5:R-:W-:Y:S05]  /*1a920*/  WARPSYNC.COLLECTIVE R15, `(.L_x_10752) ;  /* 0x000000000f087348 */ /* 0x020fea0003c00000 */
[----:B------:R0:W1:Y:S02]  /*1a930*/  SHFL.IDX P6, R14, R13, R12, R11 ;  /* 0x0000000c0d0e7389 */ /* 0x00006400000c000b */
[----:B01---5:R-:W-:Y:S01]  /*1a940*/  ENDCOLLECTIVE ;  /* 0x000000000000791b */ /* 0x023fe20003800000 */
.L_x_10752:
        /* <DEDUP_REMOVED lines=13> */
.L_x_10753:
[----:B------:R-:W-:-:S04]  /*1aa20*/  @!P5 LOP3.LUT R4, R5, R4, RZ, 0x3c, !PT ;  /* 0x000000040504d212 */ /* 0x000fc800078e3cff */
[----:B------:R-:W-:Y:S01]  /*1aa30*/  @!P5 LOP3.LUT R5, R5, R4, RZ, 0x3c, !PT ;  /* 0x000000040505d212 */ /* 0x000fe200078e3cff */
[----:B------:R-:W-:Y:S02]  /*1aa40*/  IMAD.MOV.U32 R13, RZ, RZ, R2 ;  /* 0x000000ffff0d7224 */ /* 0x000fe400078e0002 */
[----:B------:R-:W-:-:S07]  /*1aa50*/  IMAD.MOV.U32 R6, RZ, RZ, R14 ;  /* 0x000000ffff067224 */ /* 0x000fce00078e000e */
[----:B------:R-:W-:Y:S05]  /*1aa60*/  WARPSYNC.COLLECTIVE R15, `(.L_x_10754) ;  /* 0x000000000f087348 */ /* 0x000fea0003c00000 */
[----:B------:R0:W1:Y:S02]  /*1aa70*/  SHFL.IDX P6, R14, R13, R12, R11 ;  /* 0x0000000c0d0e7389 */ /* 0x00006400000c000b */
[----:B01----:R-:W-:Y:S01]  /*1aa80*/  ENDCOLLECTIVE ;  /* 0x000000000000791b */ /* 0x003fe20003800000 */
.L_x_10754:
        /* <DEDUP_REMOVED lines=13> */
[----:B------:R-:W-:-:S07]  /*1ab60*/  @!P4 LOP3.LUT R5, R5, R4, RZ, 0x3c, !PT ;  /* 0x000000040505c212 */ /* 0x000fce00078e3cff */
[----:B------:R-:W-:Y:S05]  /*1ab70*/  WARPSYNC.COLLECTIVE R15, `(.L_x_10755) ;  /* 0x000000000f087348 */ /* 0x000fea0003c00000 */
[----:B------:R0:W1:Y:S02]  /*1ab80*/  SHFL.IDX P6, R14, R13, R12, R11 ;  /* 0x0000000c0d0e7389 */ /* 0x00006400000c000b */
[----:B01----:R-:W-:Y:S01]  /*1ab90*/  ENDCOLLECTIVE ;  /* 0x000000000000791b */ /* 0x003fe20003800000 */
.L_x_10755:
[----:B------:R-:W-:-:S04]  /*1aba0*/  @!P4 LOP3.LUT R4, R5, R4, RZ, 0x3c, !PT ;  /* 0x000000040504c212 */ /* 0x000fc800078e3cff */
[----:B------:R-:W-:-:S05]  /*1abb0*/  @!P4 LOP3.LUT R5, R5, R4, RZ, 0x3c, !PT ;  /* 0x000000040505c212 */ /* 0x000fca00078e3cff */
[----:B------:R-:W-:Y:S01]  /*1abc0*/  @!PT LDS RZ, [RZ] ;  /* 0x00000000fffff984 */ /* 0x000fe20000000800 */
[----:B------:R-:W-:Y:S01]  /*1abd0*/  @!PT LDS RZ, [RZ] ;  /* 0x00000000fffff984 */ /* 0x000fe20000000800 */
[----:B------:R-:W-:Y:S01]  /*1abe0*/  @!PT LDS RZ, [RZ] ;  /* 0x00000000fffff984 */ /* 0x000fe20000000800 */
[----:B------:R0:W-:Y:S01]  /*1abf0*/  @!P4 LDGSTS.E.BYPASS.LTC128B.128 [R7+0x22c00], desc[UR60][R4.64], !P3 ;  /* 0x22c000000407cfae */ /* 0x0001e2000d901d7c */
[----:B------:R-:W-:-:S03]  /*1ac00*/  MOV R13, R2 ;  /* 0x00000002000d7202 */ /* 0x000fc60000000f00 */
        /* <DEDUP_REMOVED lines=8> */
.L_x_10756:
[----:B------:R-:W-:Y:S02]  /*1ac90*/  IMAD.MOV.U32 R13, RZ, RZ, R0 ;  /* 0x000000ffff0d7224 */ /* 0x000fe400078e0000 */
[----:B------:R-:W-:Y:S02]  /*1aca0*/  IMAD.MOV.U32 R12, RZ, RZ, 0x3 ;  /* 0x00000003ff0c7424 */ /* 0x000fe400078e00ff */
[----:B------:R-:W-:-:S05]  /*1acb0*/  IMAD.MOV.U32 R5, RZ, RZ, R14 ;  /* 0x000000ffff057224 */ /* 0x000fca00078e000e */
[----:B------:R-:W-:-:S05]  /*1acc0*/  @!P5 LEA R5, P6, R8, R5, 0x1 ;  /* 0x000000050805d211 */ /* 0x000fca00078c08ff */
[----:B------:R-:W-:-:S05]  /*1acd0*/  @!P5 IMAD.X R4, RZ, RZ, R6, P6 ;  /* 0x000000ffff04d224 */ /* 0x000fca00030e0606 */
[----:B------:R-:W-:-:S07]  /*1ace0*/  @!P5 LOP3.LUT R5, R5, R4, RZ, 0x3c, !PT ;  /* 0x000000040505d212 */ /* 0x000fce00078e3cff */
[----:B------:R-:W-:Y:S05]  /*1acf0*/  WARPSYNC.COLLECTIVE R15, `(.L_x_10757) ;  /* 0x000000000f087348 */ /* 0x000fea0003c00000 */
[----:B------:R0:W1:Y:S02]  /*1ad00*/  SHFL.IDX P6, R14, R13, R12, R11 ;  /* 0x0000000c0d0e7389 */ /* 0x00006400000c000b */
[----:B01----:R-:W-:Y:S01]  /*1ad10*/  ENDCOLLECTIVE ;  /* 0x000000000000791b */ /* 0x003fe20003800000 */
.L_x_10757:
        /* <DEDUP_REMOVED lines=15> */
.L_x_10758:
        /* <DEDUP_REMOVED lines=9> */
.L_x_10759:
        /* <DEDUP_REMOVED lines=15> */
.L_x_10760:
        /* <DEDUP_REMOVED lines=9> */
.L_x_10761:
        /* <DEDUP_REMOVED lines=10> */
[----:B------:R-:W-:-:S07]  /*1b0c0*/  IMAD.MOV.U32 R6, RZ, RZ, R14 ;  /* 0x000000ffff067224 */ /* 0x000fce00078e000e */
[----:B0-----:R-:W-:Y:S05]  /*1b0d0*/  WARPSYNC.COLLECTIVE R15, `(.L_x_10762) ;  /* 0x000000000f087348 */ /* 0x001fea0003c00000 */
[----:B------:R1:W2:Y:S02]  /*1b0e0*/  SHFL.IDX P6, R14, R13, R12, R11 ;  /* 0x0000000c0d0e7389 */ /* 0x0002a400000c000b */
[----:B012---:R-:W-:Y:S01]  /*1b0f0*/  ENDCOLLECTIVE ;  /* 0x000000000000791b */ /* 0x007fe20003800000 */
.L_x_10762:
[----:B------:R-:W-:Y:S02]  /*1b100*/  IMAD.MOV.U32 R13, RZ, RZ, R0 ;  /* 0x000000ffff0d7224 */ /* 0x000fe400078e0000 */
[----:B------:R-:W-:Y:S01]  /*1b110*/  IMAD.MOV.U32 R12, RZ, RZ, 0x6 ;  /* 0x00000006ff0c7424 */ /* 0x000fe200078e00ff */
[----:B------:R-:W-:Y:S01]  /*1b120*/  LOP3.LUT P6, RZ, R9, 0x20, RZ, 0xc0, !PT ;  /* 0x0000002009ff7812 */ /* 0x000fe200078cc0ff */
[----:B------:R-:W-:-:S12]  /*1b130*/  IMAD.MOV.U32 R5, RZ, RZ, R14 ;  /* 0x000000ffff057224 */ /* 0x000fd800078e000e */
        /* <DEDUP_REMOVED lines=15> */
.L_x_10763:
[----:B------:R-:W-:Y:S02]  /*1b230*/  IMAD.MOV.U32 R13, RZ, RZ, R2 ;  /* 0x000000ffff0d7224 */ /* 0x000fe400078e0002 */
[----:B------:R-:W-:-:S07]  /*1b240*/  IMAD.MOV.U32 R6, RZ, RZ, R14 ;  /* 0x000000ffff067224 */ /* 0x000fce00078e000e */
[----:B------:R-:W-:Y:S05]  /*1b250*/  WARPSYNC.COLLECTIVE R15, `(.L_x_10764) ;  /* 0x000000000f087348 */ /* 0x000fea0003c00000 */
[----:B------:R0:W1:Y:S02]  /*1b260*/  SHFL.IDX P6, R14, R13, R12, R11 ;  /* 0x0000000c0d0e7389 */ /* 0x00006400000c000b */
[----:B01----:R-:W-:Y:S01]  /*1b270*/  ENDCOLLECTIVE ;  /* 0x000000000000791b */ /* 0x003fe20003800000 */
.L_x_10764:
[----:B------:R-:W-:Y:S02]  /*1b280*/  IMAD.MOV.U32 R13, RZ, RZ, R0 ;  /* 0x000000ffff0d7224 */ /* 0x000fe400078e0000 */
[----:B------:R-:W-:Y:S02]  /*1b290*/  IMAD.MOV.U32 R12, RZ, RZ, 0x7 ;  /* 0x00000007ff0c7424 */ /* 0x000fe400078e00ff */
[----:B------:R-:W-:-:S07]  /*1b2a0*/  IMAD.MOV.U32 R5, RZ, RZ, R14 ;  /* 0x000000ffff057224 */ /* 0x000fce00078e000e */
[----:B------:R-:W-:Y:S05]  /*1b2b0*/  WARPSYNC.COLLECTIVE R15, `(.L_x_10765) ;  /* 0x000000000f087348 */ /* 0x000fea0003c00000 */
[----:B------:R0:W1:Y:S02]  /*1b2c0*/  SHFL.IDX P6, R14, R13, R12, R11 ;  /* 0x0000000c0d0e7389 */ /* 0x00006400000c000b */
[----:B01----:R-:W-:Y:S01]  /*1b2d0*/  ENDCOLLECTIVE ;  /* 0x000000000000791b */ /* 0x003fe20003800000 */
.L_x_10765:
        /* <DEDUP_REMOVED lines=10> */
.L_x_10766:
[----:B------:R-:W-:Y:S01]  /*1b380*/  @!PT LDS RZ, [RZ] ;  /* 0x00000000fffff984 */ /* 0x000fe20000000800 */
[----:B------:R-:W-:Y:S01]  /*1b390*/  @!PT LDS RZ, [RZ] ;  /* 0x00000000fffff984 */ /* 0x000fe20000000800 */
[----:B------:R-:W-:Y:S01]  /*1b3a0*/  @!PT LDS RZ, [RZ] ;  /* 0x00000000fffff984 */ /* 0x000fe20000000800 */
[----:B------:R0:W-:Y:S04]  /*1b3b0*/  @!P4 LDGSTS.E.BYPASS.LTC128B.128 [R7+0x25400], desc[UR60][R4.64], !P3 ;  /* 0x254000000407cfae */ /* 0x0001e8000d901d7c */
[----:B------:R0:W-:Y:S04]  /*1b3c0*/  @!P4 LDGSTS.E.BYPASS.LTC128B.128 [R7+0x29400], desc[UR60][R4.64+0x80], !P2 ;  /* 0x294000800407cfae */ /* 0x0001e8000d101d7c */
[----:B------:R0:W-:Y:S04]  /*1b3d0*/  @!P4 LDGSTS.E.BYPASS.LTC128B.128 [R7+0x2d400], desc[UR60][R4.64+0x100], !P1 ;  /* 0x2d4001000407cfae */ /* 0x0001e8000c901d7c */
[----:B------:R0:W-:Y:S01]  /*1b3e0*/  @!P4 LDGSTS.E.BYPASS.LTC128B.128 [R7+0x31400], desc[UR60][R4.64+0x180], !P0 ;  /* 0x314001800407cfae */ /* 0x0001e2000c101d7c */
[----:B------:R-:W-:Y:S01]  /*1b3f0*/  IMAD.MOV.U32 R2, RZ, RZ, R14 ;  /* 0x000000ffff027224 */ /* 0x000fe200078e000e */
[----:B------:R-:W-:Y:S06]  /*1b400*/  BRA `(.L_x_10767) ;  /* 0xffffff9c00607947 */ /* 0x000fec000383ffff */
.L_x_10589:
[----:B-1----:R-:W3:Y:S02]  /*1b410*/  LDL R2, [R1+0x4] ;  /* 0x0000040001027983 */ /* 0x002ee40000100800 */
[----:B---3--:R1:W3:Y:S02]  /*1b420*/  SYNCS.PHASECHK.TRANS64.TRYWAIT P0, [R2+URZ+0x32420], R0 ;  /* 0x03242000020075a7 */ /* 0x0082e4000800017f */
[----:B---3--:R-:W-:Y:S05]  /*1b430*/  @!P0 NANOSLEEP.SYNCS 0x989680 ;  /* 0x009896800000895d */ /* 0x008fea0003900000 */
[----:B------:R-:W3:Y:S02]  /*1b440*/  @!P0 SYNCS.PHASECHK.TRANS64 P0, [R2+URZ+0x32420], R0 ;  /* 0x03242000020085a7 */ /* 0x000ee4000800007f */
[----:B---3--:R-:W-:Y:S05]  /*1b450*/  @!P0 BRA `(.L_x_10589) ;  /* 0xfffffffc00ec8947 */ /* 0x008fea000383ffff */
[----:B------:R-:W-:Y:S05]  /*1b460*/  BRA `(.L_x_10768) ;  /* 0xffffff9c00dc7947 */ /* 0x000fea000383ffff */
.L_x_10593:
[----:B0-----:R0:W1:Y:S02]  /*1b470*/  SYNCS.PHASECHK.TRANS64.TRYWAIT P0, [R2+URZ+0x32460], R0 ;  /* 0x03246000020075a7 */ /* 0x001064000800017f */
[----:B-1----:R-:W-:Y:S05]  /*1b480*/  @!P0 NANOSLEEP.SYNCS 0x989680 ;  /* 0x009896800000895d */ /* 0x002fea0003900000 */
[----:B------:R-:W1:Y:S02]  /*1b490*/  @!P0 SYNCS.PHASECHK.TRANS64 P0, [R2+URZ+0x32460], R0 ;  /* 0x03246000020085a7 */ /* 0x000e64000800007f */
[----:B-1----:R-:W-:Y:S05]  /*1b4a0*/  @!P0 BRA `(.L_x_10593) ;  /* 0xfffffffc00f08947 */ /* 0x002fea000383ffff */
[----:B------:R-:W-:Y:S05]  /*1b4b0*/  BRA `(.L_x_10769) ;  /* 0xffffffa0000c7947 */ /* 0x000fea000383ffff */
.L_x_10608:
[----:B-1----:R1:W2:Y:S02]  /*1b4c0*/  SYNCS.PHASECHK.TRANS64.TRYWAIT P0, [R2+URZ+0x32440], R5 ;  /* 0x03244005020075a7 */ /* 0x0022a4000800017f */
[----:B--2---:R-:W-:Y:S05]  /*1b4d0*/  @!P0 NANOSLEEP.SYNCS 0x989680 ;  /* 0x009896800000895d */ /* 0x004fea0003900000 */
[----:B------:R-:W2:Y:S02]  /*1b4e0*/  @!P0 SYNCS.PHASECHK.TRANS64 P0, [R2+URZ+0x32440], R5 ;  /* 0x03244005020085a7 */ /* 0x000ea4000800007f */
[----:B--2---:R-:W-:Y:S05]  /*1b4f0*/  @!P0 BRA `(.L_x_10608) ;  /* 0xfffffffc00f08947 */ /* 0x004fea000383ffff */
[----:B------:R-:W-:Y:S05]  /*1b500*/  BRA `(.L_x_10770) ;  /* 0xffffffa8003c7947 */ /* 0x000fea000383ffff */
.L_x_10613:
[----:B0-----:R0:W2:Y:S02]  /*1b510*/  SYNCS.PHASECHK.TRANS64.TRYWAIT P0, [R2+URZ+0x32460], R5 ;  /* 0x03246005020075a7 */ /* 0x0010a4000800017f */
[----:B--2---:R-:W-:Y:S05]  /*1b520*/  @!P0 NANOSLEEP.SYNCS 0x989680 ;  /* 0x009896800000895d */ /* 0x004fea0003900000 */
[----:B------:R-:W2:Y:S02]  /*1b530*/  @!P0 SYNCS.PHASECHK.TRANS64 P0, [R2+URZ+0x32460], R5 ;  /* 0x03246005020085a7 */ /* 0x000ea4000800007f */
[----:B--2---:R-:W-:Y:S05]  /*1b540*/  @!P0 BRA `(.L_x_10613) ;  /* 0xfffffffc00f08947 */ /* 0x004fea000383ffff */
[----:B------:R-:W-:Y:S05]  /*1b550*/  BRA `(.L_x_10771) ;  /* 0xffffffa800c47947 */ /* 0x000fea000383ffff */
.L_x_10624:
[----:B0-----:R0:W1:Y:S02]  /*1b560*/  SYNCS.PHASECHK.TRANS64.TRYWAIT P0, [R3+URZ+0x32440], R2 ;  /* 0x03244002030075a7 */ /* 0x001064000800017f */
[----:B-1----:R-:W-:Y:S05]  /*1b570*/  @!P0 NANOSLEEP.SYNCS 0x989680 ;  /* 0x009896800000895d */ /* 0x002fea0003900000 */
[----:B------:R-:W1:Y:S02]  /*1b580*/  @!P0 SYNCS.PHASECHK.TRANS64 P0, [R3+URZ+0x32440], R2 ;  /* 0x03244002030085a7 */ /* 0x000e64000800007f */
[----:B-1----:R-:W-:Y:S05]  /*1b590*/  @!P0 BRA `(.L_x_10624) ;  /* 0xfffffffc00f08947 */ /* 0x002fea000383ffff */
[----:B------:R-:W-:Y:S05]  /*1b5a0*/  BRA `(.L_x_10772) ;  /* 0xffffffb000d47947 */ /* 0x000fea000383ffff */
.L_x_10629:
[----:B-1----:R1:W2:Y:S02]  /*1b5b0*/  SYNCS.PHASECHK.TRANS64.TRYWAIT P0, [R3+URZ+0x32460], R2 ;  /* 0x03246002030075a7 */ /* 0x0022a4000800017f */
[----:B--2---:R-:W-:Y:S05]  /*1b5c0*/  @!P0 NANOSLEEP.SYNCS 0x989680 ;  /* 0x009896800000895d */ /* 0x004fea0003900000 */
[----:B------:R-:W2:Y:S02]  /*1b5d0*/  @!P0 SYNCS.PHASECHK.TRANS64 P0, [R3+URZ+0x32460], R2 ;  /* 0x03246002030085a7 */ /* 0x000ea4000800007f */
[----:B--2---:R-:W-:Y:S05]  /*1b5e0*/  @!P0 BRA `(.L_x_10629) ;  /* 0xfffffffc00f08947 */ /* 0x004fea000383ffff */
[----:B------:R-:W-:Y:S05]  /*1b5f0*/  BRA `(.L_x_10773) ;  /* 0xffffffb400587947 */ /* 0x000fea000383ffff */
.L_x_10640:
[----:B0-----:R0:W1:Y:S02]  /*1b600*/  SYNCS.PHASECHK.TRANS64.TRYWAIT P0, [R3+URZ+0x32440], R2 ;  /* 0x03244002030075a7 */ /* 0x001064000800017f */
[----:B-1----:R-:W-:Y:S05]  /*1b610*/  @!P0 NANOSLEEP.SYNCS 0x989680 ;  /* 0x009896800000895d */ /* 0x002fea0003900000 */
[----:B------:R-:W1:Y:S02]  /*1b620*/  @!P0 SYNCS.PHASECHK.TRANS64 P0, [R3+URZ+0x32440], R2 ;  /* 0x03244002030085a7 */ /* 0x000e64000800007f */
[----:B-1----:R-:W-:Y:S05]  /*1b630*/  @!P0 BRA `(.L_x_10640) ;  /* 0xfffffffc00f08947 */ /* 0x002fea000383ffff */
[----:B------:R-:W-:Y:S05]  /*1b640*/  BRA `(.L_x_10774) ;  /* 0xffffffbc00447947 */ /* 0x000fea000383ffff */
.L_x_10645:
[----:B-1----:R1:W2:Y:S02]  /*1b650*/  SYNCS.PHASECHK.TRANS64.TRYWAIT P0, [R3+URZ+0x32460], R2 ;  /* 0x03246002030075a7 */ /* 0x0022a4000800017f */
[----:B--2---:R-:W-:Y:S05]  /*1b660*/  @!P0 NANOSLEEP.SYNCS 0x989680 ;  /* 0x009896800000895d */ /* 0x004fea0003900000 */
[----:B------:R-:W2:Y:S02]  /*1b670*/  @!P0 SYNCS.PHASECHK.TRANS64 P0, [R3+URZ+0x32460], R2 ;  /* 0x03246002030085a7 */ /* 0x000ea4000800007f */
[----:B--2---:R-:W-:Y:S05]  /*1b680*/  @!P0 BRA `(.L_x_10645) ;  /* 0xfffffffc00f08947 */ /* 0x004fea000383ffff */
[----:B------:R-:W-:Y:S05]  /*1b690*/  BRA `(.L_x_10775) ;  /* 0xffffffbc00cc7947 */ /* 0x000fea000383ffff */
.L_x_10657:
[----:B------:R-:W-:Y:S01]  /*1b6a0*/  BSSY B0, `(.L_x_10776) ;  /* 0x0000008000007945 */ /* 0x000fe20003800000 */
[----:B------:R-:W-:Y:S02]  /*1b6b0*/  IMAD.MOV.U32 R13, RZ, RZ, R16 ;  /* 0x000000ffff0d7224 */ /* 0x000fe400078e0010 */
[----:B------:R-:W-:Y:S02]  /*1b6c0*/  IMAD.MOV.U32 R12, RZ, RZ, RZ ;  /* 0x000000ffff0c7224 */ /* 0x000fe400078e00ff */
[----:B------:R-:W-:Y:S02]  /*1b6d0*/  IMAD.MOV.U32 R11, RZ, RZ, 0x1f ;  /* 0x0000001fff0b7424 */ /* 0x000fe400078e00ff */
[----:B------:R-:W-:-:S07]  /*1b6e0*/  IMAD.MOV.U32 R15, RZ, RZ, -0x1 ;  /* 0xffffffffff0f7424 */ /* 0x000fce00078e00ff */
[----:B-1--45:R-:W-:Y:S05]  /*1b6f0*/  WARPSYNC.COLLECTIVE R15, `(.L_x_10777) ;  /* 0x000000000f087348 */ /* 0x032fea0003c00000 */
[----:B------:R0:W2:Y:S02]  /*1b700*/  SHFL.IDX P6, R14, R13, R12, R11 ;  /* 0x0000000c0d0e7389 */ /* 0x0000a400000c000b */
[----:B012-45:R-:W-:Y:S01]  /*1b710*/  ENDCOLLECTIVE ;  /* 0x000000000000791b */ /* 0x037fe20003800000 */
.L_x_10777:
[----:B------:R-:W-:Y:S05]  /*1b720*/  BSYNC B0 ;  /* 0x0000000000007941 */ /* 0x000fea0003800000 */
.L_x_10776:
        /* <DEDUP_REMOVED lines=9> */
.L_x_10778:
        /* <DEDUP_REMOVED lines=18> */
.L_x_10779:
        /* <DEDUP_REMOVED lines=8> */
.L_x_10780:
        /* <DEDUP_REMOVED lines=8> */
.L_x_10781:
        /* <DEDUP_REMOVED lines=8> */
.L_x_10782:
        /* <DEDUP_REMOVED lines=8> */
.L_x_10783:
        /* <DEDUP_REMOVED lines=9> */
.L_x_10784:
[----:B------:R-:W-:Y:S01]  /*1bb70*/  IMAD.MOV.U32 R6, RZ, RZ, R14 ;  /* 0x000000ffff067224 */ /* 0x000fe200078e000e */
[----:B------:R-:W-:Y:S06]  /*1bb80*/  BRA `(.L_x_10785) ;  /* 0xffffffc400247947 */ /* 0x000fec000383ffff */
.L_x_10662:
[----:B------:R-:W-:Y:S01]  /*1bb90*/  BSSY B0, `(.L_x_10786) ;  /* 0x0000008000007945 */ /* 0x000fe20003800000 */
[----:B-----5:R-:W-:Y:S02]  /*1bba0*/  IMAD.MOV.U32 R13, RZ, RZ, R2 ;  /* 0x000000ffff0d7224 */ /* 0x020fe400078e0002 */
[----:B------:R-:W-:Y:S02]  /*1bbb0*/  IMAD.MOV.U32 R12, RZ, RZ, 0x1 ;  /* 0x00000001ff0c7424 */ /* 0x000fe400078e00ff */
[----:B------:R-:W-:Y:S02]  /*1bbc0*/  IMAD.MOV.U32 R11, RZ, RZ, RZ ;  /* 0x000000ffff0b7224 */ /* 0x000fe400078e00ff */
[----:B------:R-:W-:-:S07]  /*1bbd0*/  IMAD.MOV.U32 R15, RZ, RZ, -0x1 ;  /* 0xffffffffff0f7424 */ /* 0x000fce00078e00ff */
[----:B0---4-:R-:W-:Y:S05]  /*1bbe0*/  WARPSYNC.COLLECTIVE R15, `(.L_x_10787) ;  /* 0x000000000f087348 */ /* 0x011fea0003c00000 */
[----:B------:R1:W2:Y:S02]  /*1bbf0*/  SHFL.UP P6, R14, R13, R12, R11 ;  /* 0x0400000c0d0e7389 */ /* 0x0002a400000c000b */
[----:B012-4-:R-:W-:Y:S01]  /*1bc00*/  ENDCOLLECTIVE ;  /* 0x000000000000791b */ /* 0x017fe20003800000 */
.L_x_10787:
[----:B------:R-:W-:Y:S05]  /*1bc10*/  BSYNC B0 ;  /* 0x0000000000007941 */ /* 0x000fea0003800000 */
.L_x_10786:
[----:B------:R-:W-:Y:S01]  /*1bc20*/  IMAD.MOV.U32 R3, RZ, RZ, R14 ;  /* 0x000000ffff037224 */ /* 0x000fe200078e000e */
[----:B------:R-:W-:Y:S01]  /*1bc30*/  MOV R12, 0x2 ;  /* 0x00000002000c7802 */ /* 0x000fe20000000f00 */
[----:B------:R-:W-:Y:S02]  /*1bc40*/  IMAD.MOV.U32 R11, RZ, RZ, RZ ;  /* 0x000000ffff0b7224 */ /* 0x000fe400078e00ff */
[----:B------:R-:W-:Y:S01]  /*1bc50*/  IMAD.MOV.U32 R15, RZ, RZ, -0x1 ;  /* 0xffffffffff0f7424 */ /* 0x000fe200078e00ff */
[----:B------:R-:W-:-:S05]  /*1bc60*/  SEL R3, R3, RZ, P1 ;  /* 0x000000ff03037207 */ /* 0x000fca0000800000 */
[----:B------:R-:W-:-:S04]  /*1bc70*/  IMAD.IADD R3, R2, 0x1, R3 ;  /* 0x0000000102037824 */ /* 0x000fc800078e0203 */
[----:B------:R-:W-:-:S07]  /*1bc80*/  IMAD.MOV.U32 R13, RZ, RZ, R3 ;  /* 0x000000ffff0d7224 */ /* 0x000fce00078e0003 */
[----:B------:R-:W-:Y:S05]  /*1bc90*/  WARPSYNC.COLLECTIVE R15, `(.L_x_10788) ;  /* 0x000000000f087348 */ /* 0x000fea0003c00000 */
[----:B------:R0:W1:Y:S02]  /*1bca0*/  SHFL.UP P6, R14, R13, R12, R11 ;  /* 0x0400000c0d0e7389 */ /* 0x00006400000c000b */
[----:B01----:R-:W-:Y:S01]  /*1bcb0*/  ENDCOLLECTIVE ;  /* 0x000000000000791b */ /* 0x003fe20003800000 */
.L_x_10788:
        /* <DEDUP_REMOVED lines=8> */
.L_x_10789:
        /* <DEDUP_REMOVED lines=8> */
.L_x_10790:
        /* <DEDUP_REMOVED lines=8> */
.L_x_10791:
        /* <DEDUP_REMOVED lines=9> */
.L_x_10792:
[----:B------:R-:W-:Y:S01]  /*1bed0*/  IMAD.MOV.U32 R6, RZ, RZ, R14 ;  /* 0x000000ffff067224 */ /* 0x000fe200078e000e */
[----:B------:R-:W-:Y:S06]  /*1bee0*/  BRA `(.L_x_10793) ;  /* 0xffffffc000e87947 */ /* 0x000fec000383ffff */
.L_x_10664:
[----:B------:R-:W-:Y:S01]  /*1bef0*/  BSSY B0, `(.L_x_10794) ;  /* 0x0000006000007945 */ /* 0x000fe20003800000 */
[----:B------:R-:W-:Y:S01]  /*1bf00*/  PLOP3.LUT P6, PT, P6, PT, PT, 0x8, 0x0 ;  /* 0x000000000000781c */ /* 0x000fe200037ce170 */
[----:B------:R-:W-:-:S12]  /*1bf10*/  IMAD.MOV.U32 R15, RZ, RZ, -0x1 ;  /* 0xffffffffff0f7424 */ /* 0x000fd800078e00ff */
[----:B0---45:R-:W-:Y:S05]  /*1bf20*/  WARPSYNC.COLLECTIVE R15, `(.L_x_10795) ;  /* 0x000000000f087348 */ /* 0x031fea0003c00000 */
[----:B------:R-:W-:Y:S01]  /*1bf30*/  VOTE.ANY R14, PT, P6 ;  /* 0x00000000000e7806 */ /* 0x000fe200030e0100 */
[----:B0---45:R-:W-:Y:S06]  /*1bf40*/  ENDCOLLECTIVE ;  /* 0x000000000000791b */ /* 0x031fec0003800000 */
.L_x_10795:
[----:B------:R-:W-:Y:S05]  /*1bf50*/  BSYNC B0 ;  /* 0x0000000000007941 */ /* 0x000fea0003800000 */
.L_x_10794:
        /* <DEDUP_REMOVED lines=9> */
.L_x_10796:
[----:B------:R-:W-:Y:S01]  /*1bff0*/  IMAD.MOV.U32 R17, RZ, RZ, R14 ;  /* 0x000000ffff117224 */ /* 0x000fe200078e000e */
[----:B------:R-:W-:Y:S06]  /*1c000*/  BRA `(.L_x_10797) ;  /* 0xffffffc000d87947 */ /* 0x000fec000383ffff */
.L_x_10666:
[----:B------:R-:W-:Y:S01]  /*1c010*/  BSSY B0, `(.L_x_10798) ;  /* 0x0000007000007945 */ /* 0x000fe20003800000 */
[----:B------:R-:W-:Y:S02]  /*1c020*/  IMAD.MOV.U32 R13, RZ, RZ, R3 ;  /* 0x000000ffff0d7224 */ /* 0x000fe400078e0003 */
[----:B------:R-:W-:Y:S02]  /*1c030*/  IMAD.MOV.U32 R11, RZ, RZ, 0x1f ;  /* 0x0000001fff0b7424 */ /* 0x000fe400078e00ff */
[----:B------:R-:W-:-:S07]  /*1c040*/  IMAD.MOV.U32 R15, RZ, RZ, -0x1 ;  /* 0xffffffffff0f7424 */ /* 0x000fce00078e00ff */
[----:B0-2-45:R-:W-:Y:S05]  /*1c050*/  WARPSYNC.COLLECTIVE R15, `(.L_x_10799) ;  /* 0x000000000f087348 */ /* 0x035fea0003c00000 */
[----:B------:R1:W3:Y:S02]  /*1c060*/  SHFL.IDX P6, R14, R13, R12, R11 ;  /* 0x0000000c0d0e7389 */ /* 0x0002e400000c000b */
[----:B012345:R-:W-:Y:S01]  /*1c070*/  ENDCOLLECTIVE ;  /* 0x000000000000791b */ /* 0x03ffe20003800000 */
.L_x_10799:
[----:B------:R-:W-:Y:S05]  /*1c080*/  BSYNC B0 ;  /* 0x0000000000007941 */ /* 0x000fea0003800000 */
.L_x_10798:
[----:B------:R-:W-:Y:S01]  /*1c090*/  IMAD.MOV.U32 R2, RZ, RZ, R14 ;  /* 0x000000ffff027224 */ /* 0x000fe200078e000e */
[----:B------:R-:W-:Y:S06]  /*1c0a0*/  BRA `(.L_x_10665) ;  /* 0xffffffc000cc7947 */ /* 0x000fec000383ffff */
.L_x_10670:
[----:B0-----:R0:W1:Y:S02]  /*1c0b0*/  SYNCS.PHASECHK.TRANS64.TRYWAIT P0, [R0+URZ+0x32420], R3 ;  /* 0x03242003000075a7 */ /* 0x001064000800017f */
[----:B-1----:R-:W-:Y:S05]  /*1c0c0*/  @!P0 NANOSLEEP.SYNCS 0x989680 ;  /* 0x009896800000895d */ /* 0x002fea0003900000 */
[----:B------:R-:W1:Y:S02]  /*1c0d0*/  @!P0 SYNCS.PHASECHK.TRANS64 P0, [R0+URZ+0x32420], R3 ;  /* 0x03242003000085a7 */ /* 0x000e64000800007f */
[----:B-1----:R-:W-:Y:S05]  /*1c0e0*/  @!P0 BRA `(.L_x_10670) ;  /* 0xfffffffc00f08947 */ /* 0x002fea000383ffff */
[----:B------:R-:W-:Y:S05]  /*1c0f0*/  BRA `(.L_x_10800) ;  /* 0xffffffc400c07947 */ /* 0x000fea000383ffff */
.L_x_10671:
        /* <DEDUP_REMOVED lines=11> */
.L_x_10802:
[----:B------:R-:W-:Y:S05]  /*1c1b0*/  BSYNC B0 ;  /* 0x0000000000007941 */ /* 0x000fea0003800000 */
.L_x_10801:
[----:B------:R-:W-:Y:S05]  /*1c1c0*/  BRA `(.L_x_10803) ;  /* 0xffffffc400a87947 */ /* 0x000fea000383ffff */
.L_x_10672:
[----:B------:R-:W-:Y:S01]  /*1c1d0*/  BSSY B0, `(.L_x_10804) ;  /* 0x0000006000007945 */ /* 0x000fe20003800000 */
[----:B------:R-:W-:-:S07]  /*1c1e0*/  IMAD.MOV.U32 R15, RZ, RZ, -0x1 ;  /* 0xffffffffff0f7424 */ /* 0x000fce00078e00ff */
[----:B01--45:R-:W-:Y:S05]  /*1c1f0*/  WARPSYNC.COLLECTIVE R15, `(.L_x_10805) ;  /* 0x000000000f0c7348 */ /* 0x033fea0003c00000 */
[----:B------:R-:W-:Y:S02]  /*1c200*/  ELECT P6, UR62, PT ;  /* 0x00000000003e782f */ /* 0x000fe400038c0000 */
[----:B------:R-:W-:Y:S01]  /*1c210*/  MOV R14, UR62 ;  /* 0x0000003e000e7c02 */ /* 0x000fe20008000f00 */
[----:B01--45:R-:W-:Y:S10]  /*1c220*/  ENDCOLLECTIVE ;  /* 0x000000000000791b */ /* 0x033ff40003800000 */
.L_x_10805:
[----:B------:R-:W-:Y:S05]  /*1c230*/  BSYNC B0 ;  /* 0x0000000000007941 */ /* 0x000fea0003800000 */
.L_x_10804:
[----:B------:R-:W-:Y:S05]  /*1c240*/  BRA `(.L_x_10806) ;  /* 0xffffffc4009c7947 */ /* 0x000fea000383ffff */
.L_x_10674:
[----:B0-----:R0:W1:Y:S02]  /*1c250*/  SYNCS.PHASECHK.TRANS64.TRYWAIT P0, [R6+URZ], R5 ;  /* 0x00000005060075a7 */ /* 0x001064000800017f */
[----:B-1----:R-:W-:Y:S05]  /*1c260*/  @!P0 NANOSLEEP.SYNCS 0x989680 ;  /* 0x009896800000895d */ /* 0x002fea0003900000 */
[----:B------:R-:W1:Y:S02]  /*1c270*/  @!P0 SYNCS.PHASECHK.TRANS64 P0, [R6+URZ], R5 ;  /* 0x00000005060085a7 */ /* 0x000e64000800007f */
[----:B-1----:R-:W-:Y:S05]  /*1c280*/  @!P0 BRA `(.L_x_10674) ;  /* 0xfffffffc00f08947 */ /* 0x002fea000383ffff */
[----:B------:R-:W-:Y:S05]  /*1c290*/  BRA `(.L_x_10807) ;  /* 0xffffffc400d87947 */ /* 0x000fea000383ffff */
.L_x_10675:
[----:B-1----:R1:W2:Y:S02]  /*1c2a0*/  SYNCS.PHASECHK.TRANS64.TRYWAIT P0, [R7+URZ], R2 ;  /* 0x00000002070075a7 */ /* 0x0022a4000800017f */
[----:B--2---:R-:W-:Y:S05]  /*1c2b0*/  @!P0 NANOSLEEP.SYNCS 0x989680 ;  /* 0x009896800000895d */ /* 0x004fea0003900000 */
[----:B------:R-:W2:Y:S02]  /*1c2c0*/  @!P0 SYNCS.PHASECHK.TRANS64 P0, [R7+URZ], R2 ;  /* 0x00000002070085a7 */ /* 0x000ea4000800007f */
[----:B--2---:R-:W-:Y:S05]  /*1c2d0*/  @!P0 BRA `(.L_x_10675) ;  /* 0xfffffffc00f08947 */ /* 0x004fea000383ffff */
[----:B------:R-:W-:Y:S05]  /*1c2e0*/  BRA `(.L_x_10808) ;  /* 0xffffffc400cc7947 */ /* 0x000fea000383ffff */
.L_x_10677:
[----:B--2---:R2:W3:Y:S02]  /*1c2f0*/  SYNCS.PHASECHK.TRANS64.TRYWAIT P0, [R4+URZ], R5 ;  /* 0x00000005040075a7 */ /* 0x0044e4000800017f */
[----:B---3--:R-:W-:Y:S05]  /*1c300*/  @!P0 NANOSLEEP.SYNCS 0x989680 ;  /* 0x009896800000895d */ /* 0x008fea0003900000 */
[----:B------:R-:W3:Y:S02]  /*1c310*/  @!P0 SYNCS.PHASECHK.TRANS64 P0, [R4+URZ], R5 ;  /* 0x00000005040085a7 */ /* 0x000ee4000800007f */
[----:B---3--:R-:W-:Y:S05]  /*1c320*/  @!P0 BRA `(.L_x_10677) ;  /* 0xfffffffc00f08947 */ /* 0x008fea000383ffff */
[----:B------:R-:W-:Y:S05]  /*1c330*/  BRA `(.L_x_10809) ;  /* 0xffffffc400d47947 */ /* 0x000fea000383ffff */
.L_x_10810:
        /* <DEDUP_REMOVED lines=12> */
.L_x_15139:


//--------------------- .text._ZN7cutlass13device_kernelIN5flash11enable_sm90INS1_16FlashAttnFwdSm90INS1_25CollectiveMainloopFwdSm90ILi2EN4cute5tupleIJNS5_1CILi1EEES8_S8_EEENS6_IJNS7_ILi128EEENS7_ILi96EEENS7_ILi64EEEEEELi256ENS_6half_tEfNS_4arch4Sm90ELb0ELb1ELb0ELb0ELb0ELb0ELb0ELb1ELb0ELb1ELb0ELb0EEENS1_21CollectiveEpilogueFwdINS6_IJSA_NS7_ILi256EEESB_EEES9_SE_SG_Li256ELb0ELb1ELb0ELb0EEENS1_30DynamicPersistentTileSchedulerILi256ELi128ELb0ELb1ELb1EEEEEEEEEvNT_6ParamsE --------------------------
	.section	.text._ZN7cutlass13device_kernelIN5flash11enable_sm90INS1_16FlashAttnFwdSm90INS1_25CollectiveMainloopFwdSm90ILi2EN4cute5tupleIJNS5_1CILi1EEES8_S8_EEENS6_IJNS7_ILi128EEENS7_ILi96EEENS7_ILi64EEEEEELi256ENS_6half_tEfNS_4arch4Sm90ELb0ELb1ELb0ELb0ELb0ELb0ELb0ELb1ELb0ELb1ELb0ELb0EEENS1_21CollectiveEpilogueFwdINS6_IJSA_NS7_ILi256EEESB_EEES9_SE_SG_Li256ELb0ELb1ELb0ELb0EEENS1_30DynamicPersistentTileSchedulerILi256ELi128ELb0ELb1ELb1EEEEEEEEEvNT_6ParamsE,"ax",@progbits
	.align	128
.text._ZN7cutlass13device_kernelIN5flash11enable_sm90INS1_16FlashAttnFwdSm90INS1_25CollectiveMainloopFwdSm90ILi2EN4cute5tupleIJNS5_1CILi1EEES8_S8_EEENS6_IJNS7_ILi128EEENS7_ILi96EEENS7_ILi64EEEEEELi256ENS_6half_tEfNS_4arch4Sm90ELb0ELb1ELb0ELb0ELb0ELb0ELb0ELb1ELb0ELb1ELb0ELb0EEENS1_21CollectiveEpilogueFwdINS6_IJSA_NS7_ILi256EEESB_EEES9_SE_SG_Li256ELb0ELb1ELb0ELb0EEENS1_30DynamicPersistentTileSchedulerILi256ELi128ELb0ELb1ELb1EEEEEEEEEvNT_6ParamsE:
        .type           _ZN7cutlass13device_kernelIN5flash11enable_sm90INS1_16FlashAttnFwdSm90INS1_25CollectiveMainloopFwdSm90ILi2EN4cute5tupleIJNS5_1CILi1EEES8_S8_EEENS6_IJNS7_ILi128EEENS7_ILi96EEENS7_ILi64EEEEEELi256ENS_6half_tEfNS_4arch4Sm90ELb0ELb1ELb0ELb0ELb0ELb0ELb0ELb1ELb0ELb1ELb0ELb0EEENS1_21CollectiveEpilogueFwdINS6_IJSA_NS7_ILi256EEESB_EEES9_SE_SG_Li256ELb0ELb1ELb0ELb0EEENS1_30DynamicPersistentTileSchedulerILi256ELi128ELb0ELb1ELb1EEEEEEEEEvNT_6ParamsE,@function
        .size           _ZN7cutlass13device_kernelIN5flash11enable_sm90INS1_16FlashAttnFwdSm90INS1_25CollectiveMainloopFwdSm90ILi2EN4cute5tupleIJNS5_1CILi1EEES8_S8_EEENS6_IJNS7_ILi128EEENS7_ILi96EEENS7_ILi64EEEEEELi256ENS_6half_tEfNS_4arch4Sm90ELb0ELb1ELb0ELb0ELb0ELb0ELb0ELb1ELb0ELb1ELb0ELb0EEENS1_21CollectiveEpilogueFwdINS6_IJSA_NS7_ILi256EEESB_EEES9_SE_SG_Li256ELb0ELb1ELb0ELb0EEENS1_30DynamicPersistentTileSchedulerILi256ELi128ELb0ELb1ELb1EEEEEEEEEvNT_6ParamsE,(.L_x_15140 - _ZN7cutlass13device_kernelIN5flash11enable_sm90INS1_16FlashAttnFwdSm90INS1_25CollectiveMainloopFwdSm90ILi2EN4cute5tupleIJNS5_1CILi1EEES8_S8_EEENS6_IJNS7_ILi128EEENS7_ILi96EEENS7_ILi64EEEEEELi256ENS_6half_tEfNS_4arch4Sm90ELb0ELb1ELb0ELb0ELb0ELb0ELb0ELb1ELb0ELb1ELb0ELb0EEENS1_21CollectiveEpilogueFwdINS6_IJSA_NS7_ILi256EEESB_EEES9_SE_SG_Li256ELb0ELb1ELb0ELb0EEENS1_30DynamicPersistentTileSchedulerILi256ELi128ELb0ELb1ELb1EEEEEEEEEvNT_6ParamsE)
        .other          _ZN7cutlass13device_kernelIN5flash11enable_sm90INS1_16FlashAttnFwdSm90INS1_25CollectiveMainloopFwdSm90ILi2EN4cute5tupleIJNS5_1CILi1EEES8_S8_EEENS6_IJNS7_ILi128EEENS7_ILi96EEENS7_ILi64EEEEEELi256ENS_6half_tEfNS_4arch4Sm90ELb0ELb1ELb0ELb0ELb0ELb0ELb0ELb1ELb0ELb1ELb0ELb0EEENS1_21CollectiveEpilogueFwdINS6_IJSA_NS7_ILi256EEESB_EEES9_SE_SG_Li256ELb0ELb1ELb0ELb0EEENS1_30DynamicPersistentTileSchedulerILi256ELi128ELb0ELb1ELb1EEEEEEEEEvNT_6ParamsE,@"STO_CUDA_ENTRY STV_DEFAULT"
_ZN7cutlass13device_kernelIN5flash11enable_sm90INS1_16FlashAttnFwdSm90INS1_25CollectiveMainloopFwdSm90ILi2EN4cute5tupleIJNS5_1CILi1EEES8_S8_EEENS6_IJNS7_ILi128EEENS7_ILi96EEENS7_ILi64EEEEEELi256ENS_6half_tEfNS_4arch4Sm90ELb0ELb1ELb0ELb0ELb0ELb0ELb0ELb1ELb0ELb1ELb0ELb0EEENS1_21CollectiveEpilogueFwdINS6_IJSA_NS7_ILi256EEESB_EEES9_SE_SG_Li256ELb0ELb1ELb0ELb0EEENS1_30DynamicPersistentTileSchedulerILi256ELi128ELb0ELb1ELb1EEEEEEEEEvNT_6ParamsE:
        /* <DEDUP_REMOVED lines=18> */
.L_x_10812:
[----:B------:R-:W-:Y:S05]  /*0120*/  BSYNC B0 ;  /* 0x0000000000007941 */ /* 0x000fea0003800000 */
.L_x_10811:
        /* <DEDUP_REMOVED lines=41> */
.L_x_10813:
        /* <DEDUP_REMOVED lines=22> */
.L_x_10814:
        /* <DEDUP_REMOVED lines=18> */
.L_x_10815:
        /* <DEDUP_REMOVED lines=22> */
.L_x_10816:
        /* <DEDUP_REMOVED lines=22> */
.L_x_10817:
[----:B------:R-:W-:Y:S01]  /*0900*/  PLOP3.LUT P0, PT, PT, PT, UP0, 0x80, 0x0 ;  /* 0x000000000000781c */ /* 0x000fe20003f0f008 */
[----:B------:R-:W-:Y:S01]  /*0910*/  UMOV UR41, 0x1 ;  /* 0x0000000100297882 */ /* 0x000fe20000000000 */
[----:B------:R-:W-:Y:S01]  /*0920*/  NOP ;  /* 0x0000000000007918 */ /* 0x000fe20000000000 */
[----:B------:R-:W-:Y:S01]  /*0930*/  USEL UR41, UR41, 0x2, !UP0 ;  /* 0x0000000229297887 */ /* 0x000fe2000c000000 */
[----:B------:R-:W-:Y:S01]  /*0940*/  ULDC.64 UR46, c[0x0][0x208] ;  /* 0x00008200002e7ab9 */ /* 0x000fe20000000a00 */
[----:B012-4-:R-:W-:Y:S08]  /*0950*/  BAR.SYNC.DEFER_BLOCKING 0x0 ;  /* 0x0000000000007b1d */ /* 0x017ff00000010000 */
[----:B------:R-:W-:Y:S05]  /*0960*/  @!P0 BRA `(.L_x_10818) ;  /* 0x000000f000548947 */ /* 0x000fea0003800000 */
.L_x_10819:
[----:B------:R-:W-:-:S08]  /*0970*/  NOP ;  /* 0x0000000000007918 */ /* 0x000fd00000000000 */
[----:B------:R-:W0:Y:S02]  /*0980*/  USETMAXREG.TRY_ALLOC.CTAPOOL UP0, 0xf0 ;  /* 0x000000f0000079c8 */ /* 0x000e240008000600 */
[----:B0-----:R-:W-:-:S13]  /*0990*/  PLOP3.LUT P0, PT, PT, PT, UP0, 0x80, 0x0 ;  /* 0x000000000000781c */ /* 0x001fda0003f0f008 */
[----:B------:R-:W-:Y:S05]  /*09a0*/  @!P0 BRA `(.L_x_10819) ;  /* 0xfffffffc00f08947 */ /* 0x000fea000383ffff */
[----:B------:R-:W0:Y:S01]  /*09b0*/  S2R R0, SR_TID.X ;  /* 0x0000000000007919 */ /* 0x000e220000002100 */
[----:B------:R-:W1:Y:S08]  /*09c0*/  S2UR UR4, SR_CTAID.X ;  /* 0x00000000000479c3 */ /* 0x000e700000002500 */
[----:B------:R-:W-:Y:S08]  /*09d0*/  BAR.ARV 0x4, 0x180 ;  /* 0x0106000000007b1d */ /* 0x000ff00000002000 */
[----:B------:R-:W-:Y:S06]  /*09e0*/  BAR.ARV 0x8, 0x180 ;  /* 0x0206000000007b1d */ /* 0x000fec0000002000 */
[----:B0-----:R-:W-:-:S04]  /*09f0*/  SHF.R.U32.HI R0, RZ, 0x7, R0 ;  /* 0x00000007ff007819 */ /* 0x001fc80000011600 */
[----:B------:R-:W-:Y:S02]  /*0a00*/  ISETP.NE.AND P0, PT, R0, 0x1, PT ;  /* 0x000000010000780c */ /* 0x000fe40003f05270 */
[----:B------:R-:W1:Y:S11]  /*0a10*/  LDC R0, c[0x0][0xc38] ;  /* 0x00030e00ff007b82 */ /* 0x000e760000000800 */
[----:B------:R-:W-:Y:S06]  /*0a20*/  @!P0 BAR.ARV 0x9, 0x100 ;  /* 0x0244000000008b1d */ /* 0x000fec0000002000 */
[----:B-1----:R-:W-:-:S13]  /*0a30*/  ISETP.LE.AND P0, PT, R0, UR4, PT ;  /* 0x0000000400007c0c */ /* 0x002fda000bf03270 */
[----:B------:R-:W-:Y:S05]  /*0a40*/  @P0 EXIT ;  /* 0x000000000000094d */ /* 0x000fea0003800000 */
[----:B------:R-:W0:Y:S01]  /*0a50*/  S2R R2, SR_TID.X ;  /* 0x0000000000027919 */ /* 0x000e220000002100 */
[----:B------:R-:W-:Y:S01]  /*0a60*/  ULOP3.LUT UR44, UR41, 0x1, URZ, 0xfc, !UPT ;  /* 0x00000001292c7892 */ /* 0x000fe2000f8efc3f */
[----:B------:R-:W-:Y:S01]  /*0a70*/  UMOV UR38, URZ ;  /* 0x0000003f00267c82 */ /* 0x000fe20008000000 */
[----:B------:R-:W-:Y:S01]  /*0a80*/  UMOV UR37, URZ ;  /* 0x0000003f00257c82 */ /* 0x000fe20008000000 */
[----:B------:R-:W-:Y:S01]  /*0a90*/  UMOV UR36, URZ ;  /* 0x0000003f00247c82 */ /* 0x000fe20008000000 */
[----:B0-----:R-:W-:-:S05]  /*0aa0*/  VIADD R214, R2, 0xffffff80 ;  /* 0xffffff8002d67836 */ /* 0x001fca0000000000 */
[----:B------:R-:W-:-:S04]  /*0ab0*/  SHF.R.S32.HI R3, RZ, 0x1f, R214 ;  /* 0x0000001fff037819 */ /* 0x000fc800000114d6 */
[CC--:B------:R-:W-:Y:S02]  /*0ac0*/  LEA.HI R0, R3.reuse, R214.reuse, RZ, 0x7 ;  /* 0x000000d603007211 */ /* 0x0c0fe400078f38ff */
[CC--:B------:R-:W-:Y:S02]  /*0ad0*/  LEA.HI R2, R3.reuse, R214.reuse, RZ, 0x4 ;  /* 0x000000d603027211 */ /* 0x0c0fe400078f20ff */
[----:B------:R-:W-:Y:S02]  /*0ae0*/  LOP3.LUT R5, R0, 0xffffff80, RZ, 0xc0, !PT ;  /* 0xffffff8000057812 */ /* 0x000fe400078ec0ff */
[----:B------:R-:W-:Y:S02]  /*0af0*/  SHF.R.S32.HI R7, RZ, 0x4, R2 ;  /* 0x00000004ff077819 */ /* 0x000fe40000011402 */
[----:B------:R-:W-:Y:S01]  /*0b00*/  LEA.HI R4, R3, R214, RZ, 0x5 ;  /* 0x000000d603047211 */ /* 0x000fe200078f28ff */
[----:B------:R-:W-:Y:S01]  /*0b10*/  IMAD.IADD R206, R214, 0x1, -R5 ;  /* 0x00000001d6ce7824 */ /* 0x000fe200078e0a05 */
[----:B------:R-:W-:-:S02]  /*0b20*/  LOP3.LUT R5, R2, 0x3fffff0, RZ, 0xc0, !PT ;  /* 0x03fffff002057812 */ /* 0x000fc400078ec0ff */
[----:B------:R-:W-:Y:S01]  /*0b30*/  LEA.HI R2, R2, R7, RZ, 0x1 ;  /* 0x0000000702027211 */ /* 0x000fe200078f08ff */
[----:B------:R-:W-:Y:S01]  /*0b40*/  IMAD.SHL.U32 R4, R4, 0x20, RZ ;  /* 0x0000002004047824 */ /* 0x000fe200078e00ff */
[----:B------:R-:W-:Y:S01]  /*0b50*/  SHF.R.S32.HI R9, RZ, 0x1f, R206 ;  /* 0x0000001fff097819 */ /* 0x000fe200000114ce */
[----:B------:R-:W-:Y:S01]  /*0b60*/  IMAD.IADD R5, R214, 0x1, -R5 ;  /* 0x00000001d6057824 */ /* 0x000fe200078e0a05 */
[----:B------:R-:W-:Y:S02]  /*0b70*/  LOP3.LUT R2, R2, 0x1ffffffe, RZ, 0xc0, !PT ;  /* 0x1ffffffe02027812 */ /* 0x000fe400078ec0ff */
[----:B------:R-:W-:Y:S02]  /*0b80*/  LEA.HI R6, R9, R206, RZ, 0x2 ;  /* 0x000000ce09067211 */ /* 0x000fe400078f10ff */
[----:B------:R-:W-:Y:S01]  /*0b90*/  LEA.HI R10, R3, R214, RZ, 0x2 ;  /* 0x000000d6030a7211 */ /* 0x000fe200078f10ff */
[----:B------:R-:W-:Y:S01]  /*0ba0*/  IMAD.IADD R2, R7, 0x1, -R2 ;  /* 0x0000000107027824 */ /* 0x000fe200078e0a02 */
[----:B------:R-:W-:-:S02]  /*0bb0*/  SHF.R.S32.HI R8, RZ, 0x2, R6 ;  /* 0x00000002ff087819 */ /* 0x000fc40000011406 */
[----:B------:R-:W-:Y:S02]  /*0bc0*/  SHF.R.S32.HI R11, RZ, 0x1f, R6 ;  /* 0x0000001fff0b7819 */ /* 0x000fe40000011406 */
[----:B------:R-:W-:Y:S02]  /*0bd0*/  LOP3.LUT R4, R4, 0xfffffc00, RZ, 0xc0, !PT ;  /* 0xfffffc0004047812 */ /* 0x000fe400078ec0ff */
[----:B------:R-:W-:Y:S02]  /*0be0*/  LOP3.LUT R7, R10, 0xfffffffc, RZ, 0xc0, !PT ;  /* 0xfffffffc0a077812 */ /* 0x000fe400078ec0ff */
[----:B------:R-:W-:Y:S01]  /*0bf0*/  LEA.HI R3, R3, R214, RZ, 0x3 ;  /* 0x000000d603037211 */ /* 0x000fe200078f18ff */
[----:B------:R-:W-:Y:S01]  /*0c00*/  IMAD R5, R5, 0x40, R4 ;  /* 0x0000004005057824 */ /* 0x000fe200078e0204 */
[----:B------:R-:W-:Y:S01]  /*0c10*/  LEA.HI R11, R11, R8, RZ, 0x3 ;  /* 0x000000080b0b7211 */ /* 0x000fe200078f18ff */
[----:B------:R-:W-:Y:S01]  /*0c20*/  IMAD.IADD R4, R214, 0x1, -R7 ;  /* 0x00000001d6047824 */ /* 0x000fe200078e0a07 */
[----:B------:R-:W-:Y:S01]  /*0c30*/  SHF.R.S32.HI R207, RZ, 0x7, R0 ;  /* 0x00000007ffcf7819 */ /* 0x000fe20000011400 */
[----:B------:R-:W-:Y:S01]  /*0c40*/  IMAD R209, R2, 0x8, R5 ;  /* 0x0000000802d17824 */ /* 0x000fe200078e0205 */
[----:B------:R-:W-:-:S02]  /*0c50*/  LOP3.LUT R7, R3, 0xfffffff8, RZ, 0xc0, !PT ;  /* 0xfffffff803077812 */ /* 0x000fc400078ec0ff */
[----:B------:R-:W-:Y:S02]  /*0c60*/  LOP3.LUT R11, R11, 0xfffffff8, RZ, 0xc0, !PT ;  /* 0xfffffff80b0b7812 */ /* 0x000fe400078ec0ff */
[----:B------:R-:W-:Y:S01]  /*0c70*/  LEA.HI R9, R9, R206, RZ, 0x5 ;  /* 0x000000ce09097211 */ /* 0x000fe200078f28ff */
[----:B------:R-:W-:Y:S01]  /*0c80*/  IMAD.IADD R202, R214, 0x1, -R7 ;  /* 0x00000001d6ca7824 */ /* 0x000fe200078e0a07 */
[----:B------:R-:W-:Y:S01]  /*0c90*/  LEA.HI R0, R0, R207, RZ, 0x1 ;  /* 0x000000cf00007211 */ /* 0x000fe200078f08ff */
[----:B------:R-:W-:Y:S01]  /*0ca0*/  IMAD.IADD R8, R8, 0x1, -R11 ;  /* 0x0000000108087824 */ /* 0x000fe200078e0a0b */
[----:B------:R-:W-:Y:S01]  /*0cb0*/  SHF.R.S32.HI R9, RZ, 0x5, R9 ;  /* 0x00000005ff097819 */ /* 0x000fe20000011409 */
[----:B------:R-:W-:Y:S01]  /*0cc0*/  IMAD.SHL.U32 R19, R202, 0x8, RZ ;  /* 0x00000008ca137824 */ /* 0x000fe200078e00ff */
[----:B------:R-:W-:Y:S02]  /*0cd0*/  LEA.HI R10, R4, R4, RZ, 0x1 ;  /* 0x00000004040a7211 */ /* 0x000fe400078f08ff */
[----:B------:R-:W-:Y:S01]  /*0ce0*/  LOP3.LUT R0, R0, 0x3fffffe, RZ, 0xc0, !PT ;  /* 0x03fffffe00007812 */ /* 0x000fe200078ec0ff */
[----:B------:R-:W-:Y:S01]  /*0cf0*/  IMAD R9, R9, 0x10, R8 ;  /* 0x0000001009097824 */ /* 0x000fe200078e0208 */
[----:B------:R-:W-:Y:S01]  /*0d00*/  LOP3.LUT R11, R10, 0x1ffffffe, RZ, 0xc0, !PT ;  /* 0x1ffffffe0a0b7812 */ /* 0x000fe200078ec0ff */
[----:B------:R-:W-:Y:S01]  /*0d10*/  VIADD R200, R19, 0x40 ;  /* 0x0000004013c87836 */ /* 0x000fe20000000000 */
[----:B------:R-:W-:Y:S01]  /*0d20*/  SHF.R.S32.HI R205, RZ, 0x3, R3 ;  /* 0x00000003ffcd7819 */ /* 0x000fe20000011403 */
[----:B------:R-:W-:Y:S01]  /*0d30*/  IMAD.IADD R0, R207, 0x1, -R0 ;  /* 0x00000001cf007824 */ /* 0x000fe200078e0a00 */
[----:B------:R-:W-:Y:S01]  /*0d40*/  LOP3.LUT R3, R6, 0x7ffffffc, RZ, 0xc0, !PT ;  /* 0x7ffffffc06037812 */ /* 0x000fe200078ec0ff */
        /* <DEDUP_REMOVED lines=8> */
[----:B------:R-:W-:-:S02]  /*0dd0*/  IMAD.IADD R18, R206, 0x1, -R3 ;  /* 0x00000001ce127824 */ /* 0x000fc400078e0a03 */
[----:B------:R-:W-:-:S07]  /*0de0*/  IMAD R22, R11, 0x8, R208 ;  /* 0x000000080b167824 */ /* 0x000fce00078e02d0 */
.L_x_10916:
        /* <DEDUP_REMOVED lines=21> */
.L_x_10820:
[----:B------:R-:W-:Y:S01]  /*0f40*/  ULDC UR7, c[0x0][0xc54] ;  /* 0x0003150000077ab9 */ /* 0x000fe20000000800 */
[----:B------:R-:W-:Y:S01]  /*0f50*/  UMOV UR6, UR9 ;  /* 0x0000000900067c82 */ /* 0x000fe20008000000 */
[----:B------:R-:W-:-:S11]  /*0f60*/  UISETP.NE.AND UP0, UPT, UR7, 0x1, UPT ;  /* 0x000000010700788c */ /* 0x000fd6000bf05270 */
[----:B------:R-:W-:Y:S02]  /*0f70*/  @UP0 ULDC.64 UR10, c[0x0][0xc58] ;  /* 0x00031600000a0ab9 */ /* 0x000fe40000000a00 */
[----:B------:R-:W-:-:S04]  /*0f80*/  UIMAD.WIDE.U32 UR4, UR9, UR10, URZ ;  /* 0x0000000a090472a5 */ /* 0x000fc8000f8e003f */
[----:B------:R-:W-:-:S04]  /*0f90*/  @UP0 USHF.R.U32.HI UR6, URZ, UR11, UR5 ;  /* 0x0000000b3f060299 */ /* 0x000fc80008011605 */
[----:B------:R-:W-:-:S12]  /*0fa0*/  UIMAD UR4, UR6, UR7, URZ ;  /* 0x00000007060472a4 */ /* 0x000fd8000f8e023f */
.L_x_10821:
[----:B------:R-:W0:Y:S01]  /*0fb0*/  LDC R0, c[0x0][0x448] ;  /* 0x00011200ff007b82 */ /* 0x000e220000000800 */
[----:B------:R-:W-:Y:S01]  /*0fc0*/  ULOP3.LUT UR6, URZ, UR6, URZ, 0x33, !UPT ;  /* 0x000000063f067292 */ /* 0x000fe2000f8e333f */
[----:B------:R-:W-:Y:S01]  /*0fd0*/  ULDC UR40, c[0x0][0xc48] ;  /* 0x0003120000287ab9 */ /* 0x000fe20000000800 */
[----:B------:R-:W-:Y:S01]  /*0fe0*/  ULDC UR5, c[0x0][0xc3c] ;  /* 0x00030f0000057ab9 */ /* 0x000fe20000000800 */
[----:B------:R-:W-:Y:S02]  /*0ff0*/  UISETP.NE.AND UP0, UPT, UR40, 0x1, UPT ;  /* 0x000000012800788c */ /* 0x000fe4000bf05270 */
[----:B------:R-:W-:Y:S02]  /*1000*/  UIADD3 UR6, UR6, UR5, URZ ;  /* 0x0000000506067290 */ /* 0x000fe4000fffe03f */
[----:B------:R-:W1:Y:S01]  /*1010*/  LDC.64 R8, c[0x0][0x9e0] ;  /* 0x00027800ff087b82 */ /* 0x000e620000000a00 */
[----:B------:R-:W-:Y:S02]  /*1020*/  UIADD3 UR4, UR9, -UR4, URZ ;  /* 0x8000000409047290 */ /* 0x000fe4000fffe03f */
[----:B------:R-:W-:Y:S01]  /*1030*/  USHF.L.U32 UR43, UR6, 0x7, URZ ;  /* 0x00000007062b7899 */ /* 0x000fe2000800063f */
[----:B------:R-:W-:Y:S01]  /*1040*/  ULDC.64 UR10, c[0x0][0x418] ;  /* 0x00010600000a7ab9 */ /* 0x000fe20000000a00 */
[----:B------:R-:W-:Y:S01]  /*1050*/  ULDC UR7, c[0x0][0xc54] ;  /* 0x0003150000077ab9 */ /* 0x000fe20000000800 */
[----:B------:R-:W-:-:S02]  /*1060*/  ISETP.NE.U32.AND P0, PT, RZ, UR10, PT ;  /* 0x0000000aff007c0c */ /* 0x000fc4000bf05070 */
[----:B------:R-:W2:Y:S01]  /*1070*/  LDC R6, c[0x0][0x288] ;  /* 0x0000a200ff067b82 */ /* 0x000ea20000000800 */
[----:B------:R-:W-:Y:S02]  /*1080*/  UIADD3 UR6, UR43, 0x7f, URZ ;  /* 0x0000007f2b067890 */ /* 0x000fe4000fffe03f */
[----:B------:R-:W-:Y:S01]  /*1090*/  UIMAD UR8, UR8, UR7, UR4 ;  /* 0x00000007080872a4 */ /* 0x000fe2000f8e0204 */
[----:B------:R-:W-:Y:S02]  /*10a0*/  ISETP.NE.AND.EX P0, PT, RZ, UR11, PT, P0 ;  /* 0x0000000bff007c0c */ /* 0x000fe4000bf05300 */
[----:B------:R-:W-:Y:S01]  /*10b0*/  @UP0 ULDC UR4, c[0x0][0xc4c] ;  /* 0x0003130000040ab9 */ /* 0x000fe20000000800 */
[----:B------:R-:W-:Y:S01]  /*10c0*/  @UP0 ULDC UR7, c[0x0][0xc50] ;  /* 0x0003140000070ab9 */ /* 0x000fe20000000800 */
[----:B0-----:R-:W-:Y:S01]  /*10d0*/  ISETP.NE.AND P1, PT, R0, 0x1, PT ;  /* 0x000000010000780c */ /* 0x001fe20003f25270 */
[----:B------:R-:W0:Y:S01]  /*10e0*/  LDC R7, c[0x0][0x2f0] ;  /* 0x0000bc00ff077b82 */ /* 0x000e220000000800 */
[----:B------:R-:W-:Y:S01]  /*10f0*/  UIMAD.WIDE.U32 UR4, UR8, UR4, URZ ;  /* 0x00000004080472a5 */ /* 0x000fe2000f8e003f */
[----:B------:R-:W-:Y:S01]  /*1100*/  IMAD.U32 R2, RZ, RZ, UR6 ;  /* 0x00000006ff027e24 */ /* 0x000fe2000f8e00ff */
[----:B------:R-:W-:-:S02]  /*1110*/  UMOV UR42, UR8 ;  /* 0x00000008002a7c82 */ /* 0x000fc40008000000 */
[----:B------:R-:W-:Y:S01]  /*1120*/  @UP0 USHF.R.U32.HI UR42, URZ, UR7, UR5 ;  /* 0x000000073f2a0299 */ /* 0x000fe20008011605 */
[----:B-1----:R-:W-:Y:S02]  /*1130*/  ISETP.GE.AND P2, PT, R9, 0x1, PT ;  /* 0x000000010900780c */ /* 0x002fe40003f46270 */
[----:B------:R-:W1:Y:S01]  /*1140*/  LDC R0, c[0x0][0x424] ;  /* 0x00010900ff007b82 */ /* 0x000e620000000800 */
[----:B------:R-:W-:-:S04]  /*1150*/  UIADD3 UR4, -UR42, URZ, URZ ;  /* 0x0000003f2a047290 */ /* 0x000fc8000fffe13f */
[----:B------:R-:W-:Y:S01]  /*1160*/  UIMAD UR40, UR40, UR4, UR8 ;  /* 0x00000004282872a4 */ /* 0x000fe2000f8e0208 */
[----:B--2---:R-:W-:Y:S02]  /*1170*/  IADD3 R5, -R6, 0x1, RZ ;  /* 0x0000000106057810 */ /* 0x004fe40007ffe1ff */
[----:B------:R-:W2:Y:S08]  /*1180*/  @P1 LDC R3, c[0x0][0x44c] ;  /* 0x00011300ff031b82 */ /* 0x000eb00000000800 */
[----:B------:R-:W3:Y:S01]  /*1190*/  @P1 LDC R4, c[0x0][0x450] ;  /* 0x00011400ff041b82 */ /* 0x000ee20000000800 */
[----:B-1----:R-:W-:-:S05]  /*11a0*/  SEL R0, R0, 0x1, P0 ;  /* 0x0000000100007807 */ /* 0x002fca0000000000 */
[CC--:B0-----:R-:W-:Y:S02]  /*11b0*/  IMAD R5, R0.reuse, R7.reuse, R5 ;  /* 0x0000000700057224 */ /* 0x0c1fe400078e0205 */
[----:B------:R-:W-:Y:S02]  /*11c0*/  IMAD R16, R0, R7, RZ ;  /* 0x0000000700107224 */ /* 0x000fe400078e02ff */
[----:B--2---:R-:W-:-:S05]  /*11d0*/  @P1 IMAD.HI.U32 R3, R3, UR6, RZ ;  /* 0x0000000603031c27 */ /* 0x004fca000f8e00ff */
[----:B---3--:R-:W-:-:S05]  /*11e0*/  @P1 SHF.R.U32.HI R2, RZ, R4, R3 ;  /* 0x00000004ff021219 */ /* 0x008fca0000011603 */
        /* <DEDUP_REMOVED lines=13> */
.L_x_10823:
[----:B------:R-:W-:-:S13]  /*12c0*/  ISETP.NE.AND P0, PT, R9, 0x1, PT ;  /* 0x000000010900780c */ /* 0x000fda0003f05270 */
[----:B------:R-:W0:Y:S02]  /*12d0*/  @P0 LDC.64 R4, c[0x0][0x9e8] ;  /* 0x00027a00ff040b82 */ /* 0x000e240000000a00 */
[----:B0-----:R-:W-:-:S05]  /*12e0*/  @P0 IMAD.HI.U32 R4, R3, R4, RZ ;  /* 0x0000000403040227 */ /* 0x001fca00078e00ff */
[----:B------:R-:W-:-:S07]  /*12f0*/  @P0 SHF.R.U32.HI R3, RZ, R5, R4 ;  /* 0x00000005ff030219 */ /* 0x000fce0000011604 */
.L_x_10824:
[----:B------:R-:W-:-:S05]  /*1300*/  IMAD R3, R3, R9, R9 ;  /* 0x0000000903037224 */ /* 0x000fca00078e0209 */
[----:B------:R-:W-:-:S07]  /*1310*/  VIMNMX R2, R2, R3, PT ;  /* 0x0000000302027248 */ /* 0x000fce0003fe0100 */
.L_x_10822:
[----:B------:R-:W0:Y:S01]  /*1320*/  @P1 LDC R4, c[0x0][0x44c] ;  /* 0x00011300ff041b82 */ /* 0x000e220000000800 */
[----:B------:R-:W-:Y:S01]  /*1330*/  IMAD.U32 R3, RZ, RZ, UR43 ;  /* 0x0000002bff037e24 */ /* 0x000fe2000f8e00ff */
[----:B------:R-:W-:Y:S01]  /*1340*/  ULDC UR4, c[0x0][0x9dc] ;  /* 0x0002770000047ab9 */ /* 0x000fe20000000800 */
[-C--:B------:R-:W-:Y:S02]  /*1350*/  IMAD R6, R0, R7.reuse, -R6 ;  /* 0x0000000700067224 */ /* 0x080fe400078e0a06 */
[----:B------:R-:W-:Y:S02]  /*1360*/  VIADD R2, R2, 0x5f ;  /* 0x0000005f02027836 */ /* 0x000fe40000000000 */
[----:B------:R-:W-:Y:S01]  /*1370*/  IMAD R0, R0, R7, 0x5f ;  /* 0x0000005f00007424 */ /* 0x000fe200078e0207 */
[----:B------:R-:W1:Y:S01]  /*1380*/  @P1 LDC R5, c[0x0][0x450] ;  /* 0x00011400ff051b82 */ /* 0x000e620000000800 */
[----:B------:R-:W-:-:S04]  /*1390*/  IMAD.HI R2, R2, 0x2aaaaaab, RZ ;  /* 0x2aaaaaab02027827 */ /* 0x000fc800078e02ff */
[----:B------:R-:W-:-:S04]  /*13a0*/  IMAD.HI R0, R0, 0x2aaaaaab, RZ ;  /* 0x2aaaaaab00007827 */ /* 0x000fc800078e02ff */
[----:B0-----:R-:W-:-:S05]  /*13b0*/  @P1 IMAD.HI.U32 R4, R4, UR43, RZ ;  /* 0x0000002b04041c27 */ /* 0x001fca000f8e00ff */
[----:B-1----:R-:W-:Y:S02]  /*13c0*/  @P1 SHF.R.U32.HI R3, RZ, R5, R4 ;  /* 0x00000005ff031219 */ /* 0x002fe40000011604 */
[----:B------:R-:W-:-:S03]  /*13d0*/  SHF.R.U32.HI R5, RZ, 0x1f, R2 ;  /* 0x0000001fff057819 */ /* 0x000fc60000011602 */
[----:B------:R-:W-:Y:S01]  /*13e0*/  IMAD.IADD R6, R6, 0x1, R3 ;  /* 0x0000000106067824 */ /* 0x000fe200078e0203 */
[----:B------:R-:W-:Y:S02]  /*13f0*/  SHF.R.U32.HI R3, RZ, 0x1f, R0 ;  /* 0x0000001fff037819 */ /* 0x000fe40000011600 */
[----:B------:R-:W-:Y:S01]  /*1400*/  LEA.HI.SX32 R176, R2, R5, 0x1c ;  /* 0x0000000502b07211 */ /* 0x000fe200078fe2ff */
[----:B------:R-:W-:Y:S01]  /*1410*/  VIADD R4, R6, -UR4 ;  /* 0x8000000406047c36 */ /* 0x000fe20008000000 */
[----:B------:R-:W-:-:S04]  /*1420*/  LEA.HI.SX32 R3, R0, R3, 0x1c ;  /* 0x0000000300037211 */ /* 0x000fc800078fe2ff */
[----:B------:R-:W-:Y:S02]  /*1430*/  R2UR UR4, R4 ;  /* 0x00000000040472ca */ /* 0x000fe400000e0000 */
[----:B------:R-:W-:Y:S01]  /*1440*/  VIMNMX R176, R3, R176, PT ;  /* 0x000000b003b07248 */ /* 0x000fe20003fe0100 */
[----:B------:R-:W-:-:S12]  /*1450*/  @!P2 BRA `(.L_x_10825) ;  /* 0x000000000044a947 */ /* 0x000fd80003800000 */
        /* <DEDUP_REMOVED lines=9> */
.L_x_10826:
[----:B------:R-:W-:-:S13]  /*14f0*/  ISETP.NE.AND P0, PT, R9, 0x1, PT ;  /* 0x000000010900780c */ /* 0x000fda0003f05270 */
[----:B------:R-:W0:Y:S02]  /*1500*/  @P0 LDC.64 R2, c[0x0][0x9e8] ;  /* 0x00027a00ff020b82 */ /* 0x000e240000000a00 */
[----:B0-----:R-:W-:-:S05]  /*1510*/  @P0 IMAD.HI.U32 R0, R6, R2, RZ ;  /* 0x0000000206000227 */ /* 0x001fca00078e00ff */
[----:B------:R-:W-:-:S07]  /*1520*/  @P0 SHF.R.U32.HI R6, RZ, R3, R0 ;  /* 0x00000003ff060219 */ /* 0x000fce0000011600 */
.L_x_10827:
[----:B------:R-:W-:-:S05]  /*1530*/  IMAD R6, R6, R9, RZ ;  /* 0x0000000906067224 */ /* 0x000fca00078e02ff */
[----:B------:R-:W-:-:S13]  /*1540*/  R2UR UR5, R6 ;  /* 0x00000000060572ca */ /* 0x000fda00000e0000 */
[----:B------:R-:W-:-:S04]  /*1550*/  UISETP.LT.AND UP0, UPT, UR4, UR5, UPT ;  /* 0x000000050400728c */ /* 0x000fc8000bf01270 */
[----:B------:R-:W-:-:S12]  /*1560*/  USEL UR4, UR4, UR5, !UP0 ;  /* 0x0000000504047287 */ /* 0x000fd8000c000000 */
.L_x_10825:
[----:B------:R-:W-:Y:S01]  /*1570*/  UIMAD.WIDE UR4, UR4, 0x2aaaaaab, URZ ;  /* 0x2aaaaaab040478a5 */ /* 0x000fe2000f8e023f */
[----:B------:R-:W-:Y:S01]  /*1580*/  PLOP3.LUT P0, PT, PT, PT, PT, 0x80, 0x0 ;  /* 0x000000000000781c */ /* 0x000fe20003f0f070 */
[----:B------:R-:W-:Y:S01]  /*1590*/  IMAD.MOV.U32 R3, RZ, RZ, RZ ;  /* 0x000000ffff037224 */ /* 0x000fe200078e00ff */
[----:B------:R-:W-:Y:S01]  /*15a0*/  CS2R R4, SRZ ;  /* 0x0000000000047805 */ /* 0x000fe2000001ff00 */
[----:B------:R-:W-:Y:S01]  /*15b0*/  USHF.R.U32.HI UR4, URZ, 0x1f, UR5 ;  /* 0x0000001f3f047899 */ /* 0x000fe20008011605 */
[----:B------:R-:W-:Y:S01]  /*15c0*/  IMAD.MOV.U32 R0, RZ, RZ, RZ ;  /* 0x000000ffff007224 */ /* 0x000fe200078e00ff */
[----:B------:R-:W-:Y:S02]  /*15d0*/  CS2R R178, SRZ ;  /* 0x0000000000b27805 */ /* 0x000fe4000001ff00 */
[----:B------:R-:W-:Y:S01]  /*15e0*/  CS2R R148, SRZ ;  /* 0x0000000000947805 */ /* 0x000fe2000001ff00 */
[----:B------:R-:W-:Y:S01]  /*15f0*/  ULEA.HI.SX32 UR4, UR5, UR4, 0x1c ;  /* 0x0000000405047291 */ /* 0x000fe2000f8fe23f */
[----:B------:R-:W-:Y:S01]  /*1600*/  IMAD.MOV.U32 R177, RZ, RZ, RZ ;  /* 0x000000ffffb17224 */ /* 0x000fe200078e00ff */
[----:B------:R-:W-:-:S02]  /*1610*/  CS2R R144, SRZ ;  /* 0x0000000000907805 */ /* 0x000fc4000001ff00 */
[----:B------:R-:W-:Y:S01]  /*1620*/  CS2R R174, SRZ ;  /* 0x0000000000ae7805 */ /* 0x000fe2000001ff00 */
[----:B------:R-:W-:Y:S01]  /*1630*/  UISETP.LT.AND UP0, UPT, URZ, UR4, UPT ;  /* 0x000000043f00728c */ /* 0x000fe2000bf01270 */
[----:B------:R-:W-:Y:S02]  /*1640*/  CS2R R140, SRZ ;  /* 0x00000000008c7805 */ /* 0x000fe4000001ff00 */
[----:B------:R-:W-:Y:S02]  /*1650*/  CS2R R128, SRZ ;  /* 0x0000000000807805 */ /* 0x000fe4000001ff00 */
[----:B------:R-:W-:Y:S01]  /*1660*/  CS2R R120, SRZ ;  /* 0x0000000000787805 */ /* 0x000fe2000001ff00 */
[----:B------:R-:W-:Y:S01]  /*1670*/  USEL UR39, URZ, UR4, !UP0 ;  /* 0x000000043f277287 */ /* 0x000fe2000c000000 */
[----:B------:R-:W-:Y:S02]  /*1680*/  CS2R R136, SRZ ;  /* 0x0000000000887805 */ /* 0x000fe4000001ff00 */
[----:B------:R-:W-:-:S02]  /*1690*/  CS2R R116, SRZ ;  /* 0x0000000000747805 */ /* 0x000fc4000001ff00 */
[----:B------:R-:W-:Y:S02]  /*16a0*/  CS2R R112, SRZ ;  /* 0x0000000000707805 */ /* 0x000fe4000001ff00 */
[----:B------:R-:W-:Y:S02]  /*16b0*/  CS2R R132, SRZ ;  /* 0x0000000000847805 */ /* 0x000fe4000001ff00 */
[----:B------:R-:W-:Y:S02]  /*16c0*/  CS2R R108, SRZ ;  /* 0x00000000006c7805 */ /* 0x000fe4000001ff00 */
[----:B------:R-:W-:Y:S02]  /*16d0*/  ISETP.GT.AND P1, PT, R176, UR39, PT ;  /* 0x00000027b0007c0c */ /* 0x000fe4000bf24270 */
        /* <DEDUP_REMOVED lines=84> */
.L_x_10829:
        /* <DEDUP_REMOVED lines=13> */
.L_x_11026:
[----:B0-----:R-:W-:Y:S01]  /*1cf0*/  IMAD.U32 R0, RZ, RZ, UR44 ;  /* 0x0000002cff007e24 */ /* 0x001fe2000f8e00ff */
[----:B------:R-:W-:Y:S05]  /*1d00*/  WARPSYNC.ALL ;  /* 0x0000000000007948 */ /* 0x000fea0003800000 */
[----:B------:R0:W-:Y:S01]  /*1d10*/  BAR.SYNC.DEFER_BLOCKING R9, 0x100 ;  /* 0x000400090000751d */ /* 0x0001e20000010000 */
[----:B------:R-:W-:-:S13]  /*1d20*/  ISETP.NE.AND P0, PT, R0, 0x3, PT ;  /* 0x000000030000780c */ /* 0x000fda0003f05270 */
[----:B0-----:R-:W-:Y:S05]  /*1d30*/  @!P0 BRA `(.L_x_10831) ;  /* 0x0000000000048947 */ /* 0x001fea0003800000 */
[----:B------:R-:W-:Y:S01]  /*1d40*/  BPT.TRAP 0x1 ;  /* 0x000000040000795c */ /* 0x000fe20000300000 */
.L_x_10831:
[----:B------:R-:W-:Y:S01]  /*1d50*/  R2UR UR22, R5 ;  /* 0x00000000051672ca */ /* 0x000fe200000e0000 */
[----:B------:R-:W-:-:S05]  /*1d60*/  IMAD.U32 R10, RZ, RZ, UR37 ;  /* 0x00000025ff0a7e24 */ /* 0x000fca000f8e00ff */
[----:B------:R-:W-:-:S07]  /*1d70*/  SHF.L.U32 R10, R10, 0x1f, RZ ;  /* 0x0000001f0a0a7819 */ /* 0x000fce00000006ff */
[----:B------:R-:W-:-:S09]  /*1d80*/  ULEA UR22, UR36, UR22, 0x3 ;  /* 0x0000001624167291 */ /* 0x000fd2000f8e183f */
[----:B------:R0:W1:Y:S01]  /*1d90*/  SYNCS.PHASECHK.TRANS64.TRYWAIT P1, [UR22+0x22830], R10 ;  /* 0x0228300aff0075a7 */ /* 0x0000620008020156 */
[----:B------:R-:W-:Y:S05]  /*1da0*/  @!P0 BRA `(.L_x_10832) ;  /* 0x0000000000048947 */ /* 0x000fea0003800000 */
[----:B------:R-:W-:Y:S01]  /*1db0*/  BPT.TRAP 0x1 ;  /* 0x000000040000795c */ /* 0x000fe20000300000 */
.L_x_10832:
[----:B-1----:R-:W-:Y:S05]  /*1dc0*/  @P1 BRA `(.L_x_10833) ;  /* 0x0000000000081947 */ /* 0x002fea0003800000 */
[----:B------:R-:W1:Y:S02]  /*1dd0*/  SYNCS.PHASECHK.TRANS64.TRYWAIT P1, [UR22+0x22830], R10 ;  /* 0x0228300aff0075a7 */ /* 0x000e640008020156 */
[----:B-1----:R-:W-:Y:S05]  /*1de0*/  @!P1 BRA `(.L_x_10834) ;  /* 0x0000012800109947 */ /* 0x002fea0003800000 */
.L_x_10833:
[----:B------:R-:W-:Y:S01]  /*1df0*/  R2UR UR4, R5 ;  /* 0x00000000050472ca */ /* 0x000fe200000e0000 */
[----:B------:R-:W-:Y:S01]  /*1e00*/  ULOP3.LUT UR16, UR45, 0x10000, URZ, 0xfc, !UPT ;  /* 0x000100002d107892 */ /* 0x000fe2000f8efc3f */
[----:B------:R-:W-:Y:S01]  /*1e10*/  WARPGROUP.ARRIVE ;  /* 0x00000000000079c5 */ /* 0x000fe20000000000 */
[----:B------:R-:W-:Y:S01]  /*1e20*/  UMOV UR17, 0x40000040 ;  /* 0x4000004000117882 */ /* 0x000fe20000000000 */
[----:B------:R-:W-:Y:S01]  /*1e30*/  UMOV UR19, 0x40000040 ;  /* 0x4000004000137882 */ /* 0x000fe20000000000 */
[----:B------:R-:W-:Y:S01]  /*1e40*/  UMOV UR5, 0x40000040 ;  /* 0x4000004000057882 */ /* 0x000fe20000000000 */
[----:B------:R-:W-:Y:S01]  /*1e50*/  UMOV UR7, 0x40000040 ;  /* 0x4000004000077882 */ /* 0x000fe20000000000 */
[----:B------:R-:W-:Y:S01]  /*1e60*/  UIADD3 UR8, UR16, 0x4, URZ ;  /* 0x0000000410087890 */ /* 0x000fe2000fffe03f */
[----:B------:R-:W2:Y:S01]  /*1e70*/  LDC R8, c[0x0][0x448] ;  /* 0x00011200ff087b82 */ /* 0x000ea20000000800 */
[----:B------:R-:W-:Y:S01]  /*1e80*/  UMOV UR9, 0x40000040 ;  /* 0x4000004000097882 */ /* 0x000fe20000000000 */
[----:B------:R-:W-:Y:S01]  /*1e90*/  UMOV UR11, 0x40000040 ;  /* 0x40000040000b7882 */ /* 0x000fe20000000000 */
[----:B------:R-:W-:Y:S01]  /*1ea0*/  UIADD3 UR12, UR16, 0x6, URZ ;  /* 0x00000006100c7890 */ /* 0x000fe2000fffe03f */
[----:B------:R-:W3:Y:S01]  /*1eb0*/  S2R R2, SR_TID.X ;  /* 0x0000000000027919 */ /* 0x000ee20000002100 */
[----:B------:R-:W-:Y:S01]  /*1ec0*/  UIADD3 UR4, UR4, 0x1c400, URZ ;  /* 0x0001c40004047890 */ /* 0x000fe2000fffe03f */
[----:B------:R-:W-:Y:S01]  /*1ed0*/  VIADD R0, R22, UR43 ;  /* 0x0000002b16007c36 */ /* 0x000fe20008000000 */
[----:B------:R-:W-:Y:S01]  /*1ee0*/  UMOV UR13, 0x40000040 ;  /* 0x40000040000d7882 */ /* 0x000fe20000000000 */
[----:B------:R-:W-:Y:S01]  /*1ef0*/  UMOV UR15, 0x40000040 ;  /* 0x40000040000f7882 */ /* 0x000fe20000000000 */
[----:B------:R-:W-:Y:S01]  /*1f00*/  USHF.R.U32.HI UR4, URZ, 0x4, UR4 ;  /* 0x000000043f047899 */ /* 0x000fe20008011604 */
[----:B------:R-:W4:Y:S01]  /*1f10*/  LDC R7, c[0x0][0x288] ;  /* 0x0000a200ff077b82 */ /* 0x000f220000000800 */
[----:B------:R-:W-:Y:S01]  /*1f20*/  IMAD.MOV.U32 R6, RZ, RZ, R0 ;  /* 0x000000ffff067224 */ /* 0x000fe200078e0000 */
[----:B------:R-:W-:Y:S01]  /*1f30*/  LOP3.LUT R17, R17, 0xffefffff, RZ, 0xc0, !PT ;  /* 0xffefffff11117812 */ /* 0x000fe200078ec0ff */
[----:B------:R-:W-:-:S04]  /*1f40*/  ULOP3.LUT UR4, UR4, 0x3fff, URZ, 0xc0, !UPT ;  /* 0x00003fff04047892 */ /* 0x000fc8000f8ec03f */
[----:B------:R-:W-:Y:S02]  /*1f50*/  ULOP3.LUT UR20, UR4, 0x10000, URZ, 0xfc, !UPT ;  /* 0x0001000004147892 */ /* 0x000fe4000f8efc3f */
[----:B------:R-:W-:Y:S02]  /*1f60*/  UIADD3 UR4, UR16, 0x2, URZ ;  /* 0x0000000210047890 */ /* 0x000fe4000fffe03f */
[----:B------:R-:W-:Y:S01]  /*1f70*/  UIMAD UR18, UR36, 0x300, UR20 ;  /* 0x00000300241278a4 */ /* 0x000fe2000f8e0214 */
[----:B--2---:R-:W-:-:S03]  /*1f80*/  ISETP.NE.AND P2, PT, R8, 0x1, PT ;  /* 0x000000010800780c */ /* 0x004fc60003f45270 */
[----:B------:R-:W-:Y:S02]  /*1f90*/  UIADD3 UR6, UR18, 0x2, URZ ;  /* 0x0000000212067890 */ /* 0x000fe4000fffe03f */
[----:B------:R-:W-:Y:S02]  /*1fa0*/  UIADD3 UR10, UR18, 0x4, URZ ;  /* 0x00000004120a7890 */ /* 0x000fe4000fffe03f */
[----:B------:R-:W-:Y:S02]  /*1fb0*/  UIADD3 UR14, UR18, 0x6, URZ ;  /* 0x00000006120e7890 */ /* 0x000fe4000fffe03f */
[----:B------:R-:W-:Y:S01]  /*1fc0*/  HGMMA.64x96x16.F32 R24, gdesc[UR16], RZ, !UPT, gsb0 ;  /* 0x01600000101879f0 */ /* 0x000fe2000c0008ff */
[----:B---3--:R-:W-:-:S03]  /*1fd0*/  LOP3.LUT P1, RZ, R2, 0x7f, RZ, 0xc0, !PT ;  /* 0x0000007f02ff7812 */ /* 0x008fc6000782c0ff */
[----:B-1----:R-:W1:Y:S01]  /*1fe0*/  @P2 LDC R3, c[0x0][0x44c] ;  /* 0x00011300ff032b82 */ /* 0x002e620000000800 */
[----:B------:R-:W-:Y:S01]  /*1ff0*/  SHF.R.U32.HI R11, RZ, 0x7, R2 ;  /* 0x00000007ff0b7819 */ /* 0x000fe20000011602 */
[----:B------:R-:W-:Y:S01]  /*2000*/  IMAD R2, R176, -0x60, R16 ;  /* 0xffffffa0b0027824 */ /* 0x000fe200078e0210 */
[----:B------:R-:W-:-:S04]  /*2010*/  @P2 LOP3.LUT R17, R17, 0x100000, RZ, 0xfc, !PT ;  /* 0x0010000011112812 */ /* 0x000fc800078efcff */
[----:B------:R-:W-:Y:S01]  /*2020*/  LOP3.LUT R17, R17, 0xfff7ffff, RZ, 0xc0, !PT ;  /* 0xfff7ffff11117812 */ /* 0x000fe200078ec0ff */
[----:B------:R-:W2:Y:S03]  /*2030*/  @P2 LDC R4, c[0x0][0x450] ;  /* 0x00011400ff042b82 */ /* 0x000ea60000000800 */
[----:B------:R-:W-:Y:S01]  /*2040*/  @P1 LOP3.LUT R17, R17, 0x80000, RZ, 0xfc, !PT ;  /* 0x0008000011111812 */ /* 0x000fe200078efcff */
[----:B-1----:R-:W-:-:S04]  /*2050*/  @P2 IMAD.HI.U32 R3, R0, R3, RZ ;  /* 0x0000000300032227 */ /* 0x002fc800078e00ff */
[----:B------:R-:W-:Y:S01]  /*2060*/  IMAD.U32 R0, RZ, RZ, UR22 ;  /* 0x00000016ff007e24 */ /* 0x000fe2000f8e00ff */
[----:B--2---:R-:W-:-:S03]  /*2070*/  @P2 SHF.R.U32.HI R6, RZ, R4, R3 ;  /* 0x00000004ff062219 */ /* 0x004fc60000011603 */
[----:B------:R-:W-:Y:S01]  /*2080*/  @!P1 VIADD R0, R0, 0x22840 ;  /* 0x0002284000009836 */ /* 0x000fe20000000000 */
[----:B------:R-:W-:Y:S01]  /*2090*/  IADD3 R4, -R11, 0xb, RZ ;  /* 0x0000000b0b047810 */ /* 0x000fe20007ffe1ff */
[----:B------:R-:W-:Y:S01]  /*20a0*/  VIADD R3, R2, 0x61 ;  /* 0x0000006102037836 */ /* 0x000fe20000000000 */
[----:B------:R-:W1:Y:S02]  /*20b0*/  SHFL.IDX PT, R20, R6, RZ, 0x1c1f ;  /* 0x001c1fff06147589 */ /* 0x000e6400000e0000 */
[----:B------:R-:W-:Y:S01]  /*20c0*/  @!P1 PRMT R0, RZ, 0x654, R0 ;  /* 0x00000654ff009816 */ /* 0x000fe20000000000 */
[----:B------:R-:W-:-:S04]  /*20d0*/  IMAD.MOV.U32 R11, RZ, RZ, -0x60 ;  /* 0xffffffa0ff0b7424 */ /* 0x000fc800078e00ff */
[----:B------:R-:W-:-:S04]  /*20e0*/  IMAD R15, R176, R11, 0x60 ;  /* 0x00000060b00f7424 */ /* 0x000fc800078e020b */
[----:B------:R-:W-:Y:S01]  /*20f0*/  IMAD R14, R18, -0x2, R15 ;  /* 0xfffffffe120e7824 */ /* 0x000fe200078e020f */
[----:B------:R-:W-:Y:S02]  /*2100*/  WARPGROUP.DEPBAR.LE gsb0, 0x0 ;  /* 0x00008000000079c5 */ /* 0x000fe40000010000 */
[----:B------:R-:W-:-:S06]  /*2110*/  WARPGROUP.ARRIVE ;  /* 0x00000000000079c5 */ /* 0x000fcc0000000000 */
[----:B------:R-:W-:Y:S01]  /*2120*/  HGMMA.64x96x16.F32 R24, gdesc[UR4], R24, gsb0 ;  /* 0x01600000041879f0 */ /* 0x000fe20008000818 */
[----:B------:R-:W-:Y:S02]  /*2130*/  ULDC UR7, c[0x0][0x9dc] ;  /* 0x0002770000077ab9 */ /* 0x000fe40000000800 */
[----:B------:R-:W-:Y:S01]  /*2140*/  ULOP3.LUT UR6, URZ, UR7, URZ, 0x33, !UPT ;  /* 0x000000073f067292 */ /* 0x000fe2000f8e333f */
[----:B------:R-:W-:Y:S02]  /*2150*/  WARPGROUP.DEPBAR.LE gsb0, 0x0 ;  /* 0x00008000000079c5 */ /* 0x000fe40000010000 */
[----:B------:R-:W-:-:S06]  /*2160*/  WARPGROUP.ARRIVE ;  /* 0x00000000000079c5 */ /* 0x000fcc0000000000 */
[----:B------:R-:W-:Y:S03]  /*2170*/  HGMMA.64x96x16.F32 R24, gdesc[UR8], R24, gsb0 ;  /* 0x01600000081879f0 */ /* 0x000fe60008000818 */
[----:B------:R-:W-:Y:S02]  /*2180*/  WARPGROUP.DEPBAR.LE gsb0, 0x0 ;  /* 0x00008000000079c5 */ /* 0x000fe40000010000 */
[----:B------:R-:W-:-:S06]  /*2190*/  WARPGROUP.ARRIVE ;  /* 0x00000000000079c5 */ /* 0x000fcc0000000000 */
[----:B------:R-:W-:Y:S01]  /*21a0*/  HGMMA.64x96x16.F32 R24, gdesc[UR12], R24, gsb0 ;  /* 0x016000000c1879f0 */ /* 0x000fe20008000818 */
[----:B------:R-:W-:Y:S02]  /*21b0*/  ULDC.64 UR14, c[0x0][0x9e0] ;  /* 0x00027800000e7ab9 */ /* 0x000fe40000000a00 */
[----:B------:R-:W-:Y:S01]  /*21c0*/  UISETP.GE.AND UP0, UPT, UR15, 0x1, UPT ;  /* 0x000000010f00788c */ /* 0x000fe2000bf06270 */
[----:B------:R-:W-:Y:S02]  /*21d0*/  WARPGROUP.DEPBAR.LE gsb0, 0x0 ;  /* 0x00008000000079c5 */ /* 0x000fe40000010000 */
[----:B------:R2:W-:Y:S06]  /*21e0*/  BAR.ARV R4, 0x100 ;  /* 0x000400040000751d */ /* 0x0005ec0000002000 */
[----:B------:R3:W-:Y:S01]  /*21f0*/  @!P1 SYNCS.ARRIVE.TRANS64.RED.A1T0 RZ, [R0+URZ], RZ ;  /* 0x000000ff00ff99a7 */ /* 0x0007e2000810043f */
[----:B------:R-:W-:Y:S01]  /*2200*/  PLOP3.LUT P1, PT, PT, PT, UP0, 0x40, 0x0 ;  /* 0x000000000000781c */ /* 0x000fe20003f2e808 */
[----:B---3--:R-:W-:-:S02]  /*2210*/  IMAD R0, R18, -0x2, R3 ;  /* 0xfffffffe12007824 */ /* 0x008fc400078e0203 */
[----:B------:R-:W-:Y:S02]  /*2220*/  VIADD R3, R2, 0x60 ;  /* 0x0000006002037836 */ /* 0x000fe40000000000 */
[----:B----4-:R-:W-:Y:S02]  /*2230*/  IMAD.IADD R0, R0, 0x1, -R7 ;  /* 0x0000000100007824 */ /* 0x010fe400078e0a07 */
[----:B------:R-:W-:Y:S02]  /*2240*/  IMAD R11, R18, -0x2, R3 ;  /* 0xfffffffe120b7824 */ /* 0x000fe400078e0203 */
[C---:B------:R-:W-:Y:S02]  /*2250*/  VIADD R12, R0.reuse, UR14 ;  /* 0x0000000e000c7c36 */ /* 0x040fe40008000000 */
[----:B------:R-:W-:-:S03]  /*2260*/  VIADD R13, R0, UR6 ;  /* 0x00000006000d7c36 */ /* 0x000fc60008000000 */
[----:B-1----:R-:W-:Y:S01]  /*2270*/  VIADDMNMX R0, R20, R12, R11, PT ;  /* 0x0000000c14007246 */ /* 0x002fe2000380010b */
[----:B------:R-:W-:Y:S01]  /*2280*/  IMAD.IADD R2, R13, 0x1, R20 ;  /* 0x000000010d027824 */ /* 0x000fe200078e0214 */
[----:B--2---:R-:W-:Y:S06]  /*2290*/  @P1 BRA `(.L_x_10835) ;  /* 0x0000000000541947 */ /* 0x004fec0003800000 */
[----:B------:R-:W-:Y:S01]  /*22a0*/  IADD3 R3, R16, -R7, R20 ;  /* 0x8000000710037210 */ /* 0x000fe20007ffe014 */
        /* <DEDUP_REMOVED lines=11> */
.L_x_10837:
[----:B------:R-:W-:-:S06]  /*2360*/  UISETP.NE.AND UP1, UPT, UR15, 0x1, UPT ;  /* 0x000000010f00788c */ /* 0x000fcc000bf25270 */
[----:B------:R-:W-:-:S05]  /*2370*/  PLOP3.LUT P1, PT, PT, PT, UP1, 0x80, 0x0 ;  /* 0x000000000000781c */ /* 0x000fca0003f2f018 */
[----:B------:R-:W-:-:S08]  /*2380*/  @UP1 ULDC.64 UR10, c[0x0][0x9e8] ;  /* 0x00027a00000a1ab9 */ /* 0x000fd00000000a00 */
[----:B------:R-:W-:-:S05]  /*2390*/  @P1 IMAD.HI.U32 R20, R3, UR10, RZ ;  /* 0x0000000a03141c27 */ /* 0x000fca000f8e00ff */
[----:B------:R-:W-:-:S07]  /*23a0*/  @P1 SHF.R.U32.HI R3, RZ, UR11, R20 ;  /* 0x0000000bff031c19 */ /* 0x000fce0008011614 */
.L_x_10838:
[----:B------:R-:W-:Y:S05]  /*23b0*/  BSYNC B0 ;  /* 0x0000000000007941 */ /* 0x000fea0003800000 */
.L_x_10836:
[----:B------:R-:W-:-:S05]  /*23c0*/  IMAD R3, R3, UR15, R14 ;  /* 0x0000000f03037c24 */ /* 0x000fca000f8e020e */
[----:B------:R-:W-:Y:S02]  /*23d0*/  VIMNMX R2, R2, R3, !PT ;  /* 0x0000000302027248 */ /* 0x000fe40007fe0100 */
[----:B------:R-:W-:-:S07]  /*23e0*/  VIADDMNMX R0, R3, UR15, R0, PT ;  /* 0x0000000f03007c46 */ /* 0x000fce000b800100 */
.L_x_10835:
[C---:B------:R-:W-:Y:S02]  /*23f0*/  ISETP.GE.AND P6, PT, R15.reuse, 0x9, PT ;  /* 0x000000090f00780c */ /* 0x040fe40003fc6270 */
[C---:B------:R-:W-:Y:S02]  /*2400*/  ISETP.GE.AND P1, PT, R15.reuse, 0x2, PT ;  /* 0x000000020f00780c */ /* 0x040fe40003f26270 */
[C---:B------:R-:W-:Y:S02]  /*2410*/  ISETP.GT.AND P2, PT, R2.reuse, 0x8, !P6 ;  /* 0x000000080200780c */ /* 0x040fe40007744270 */
[----:B------:R-:W-:Y:S02]  /*2420*/  ISETP.GT.AND P3, PT, R2, 0x1, !P1 ;  /* 0x000000010200780c */ /* 0x000fe40004f64270 */
[----:B------:R-:W-:Y:S02]  /*2430*/  ISETP.LT.OR P2, PT, R0, 0x9, P2 ;  /* 0x000000090000780c */ /* 0x000fe40001741670 */
[----:B------:R-:W-:-:S02]  /*2440*/  ISETP.GE.AND P4, PT, R15, 0xa, PT ;  /* 0x0000000a0f00780c */ /* 0x000fc40003f86270 */
[----:B------:R-:W-:Y:S02]  /*2450*/  FSEL R28, R28, -INF , !P2 ;  /* 0xff8000001c1c7808 */ /* 0x000fe40005000000 */
[----:B------:R-:W-:Y:S02]  /*2460*/  ISETP.LT.OR P3, PT, R0, 0x2, P3 ;  /* 0x000000020000780c */ /* 0x000fe40001f61670 */
[----:B------:R-:W-:Y:S02]  /*2470*/  ISETP.GT.AND P2, PT, R2, 0x9, !P4 ;  /* 0x000000090200780c */ /* 0x000fe40006744270 */
[----:B------:R-:W-:Y:S02]  /*2480*/  FSEL R20, R25, -INF , !P3 ;  /* 0xff80000019147808 */ /* 0x000fe40005800000 */
        /* <DEDUP_REMOVED lines=26> */
[C---:B------:R-:W-:Y:S02]  /*2630*/  ISETP.GE.AND P3, PT, R15.reuse, 0x22, PT ;  /* 0x000000220f00780c */ /* 0x040fe40003f66270 */
        /* <DEDUP_REMOVED lines=59> */
[----:B------:R-:W-:Y:S02]  /*29f0*/  P2R R21, PR, RZ, 0x10 ;  /* 0x00000010ff157803 */ /* 0x000fe40000000000 */
[----:B------:R-:W-:Y:S02]  /*2a00*/  FSEL R64, R64, -INF , !P2 ;  /* 0xff80000040407808 */ /* 0x000fe40005000000 */
[C---:B------:R-:W-:Y:S02]  /*2a10*/  ISETP.GE.AND P2, PT, R15.reuse, 0x52, PT ;  /* 0x000000520f00780c */ /* 0x040fe40003f46270 */
[----:B------:R-:W-:Y:S02]  /*2a20*/  ISETP.GE.AND P5, PT, R15, 0x1, PT ;  /* 0x000000010f00780c */ /* 0x000fe40003fa6270 */
[----:B------:R-:W-:-:S04]  /*2a30*/  ISETP.GT.AND P3, PT, R2, 0x51, !P2 ;  /* 0x000000510200780c */ /* 0x000fc80005764270 */
[----:B------:R-:W-:-:S04]  /*2a40*/  ISETP.LT.OR P3, PT, R0, 0x52, P3 ;  /* 0x000000520000780c */ /* 0x000fc80001f61670 */
[----:B------:R-:W-:Y:S02]  /*2a50*/  FSEL R90, R65, -INF , !P3 ;  /* 0xff800000415a7808 */ /* 0x000fe40005800000 */
[----:B------:R-:W-:-:S04]  /*2a60*/  ISETP.GE.AND P3, PT, R15, 0x59, PT ;  /* 0x000000590f00780c */ /* 0x000fc80003f66270 */
[----:B------:R-:W-:-:S04]  /*2a70*/  ISETP.GT.AND P4, PT, R2, 0x58, !P3 ;  /* 0x000000580200780c */ /* 0x000fc80005f84270 */
[----:B------:R-:W-:-:S04]  /*2a80*/  ISETP.LT.OR P4, PT, R0, 0x59, P4 ;  /* 0x000000590000780c */ /* 0x000fc80002781670 */
[----:B------:R-:W-:Y:S02]  /*2a90*/  FSEL R68, R68, -INF , !P4 ;  /* 0xff80000044447808 */ /* 0x000fe40006000000 */
[----:B------:R-:W-:-:S04]  /*2aa0*/  ISETP.GT.AND P4, PT, R2, RZ, !P5 ;  /* 0x000000ff0200720c */ /* 0x000fc80006f84270 */
[----:B------:R-:W-:-:S04]  /*2ab0*/  ISETP.LT.OR P4, PT, R0, 0x1, P4 ;  /* 0x000000010000780c */ /* 0x000fc80002781670 */
[----:B------:R-:W-:Y:S02]  /*2ac0*/  FSEL R24, R24, -INF , !P4 ;  /* 0xff80000018187808 */ /* 0x000fe40006000000 */
[----:B------:R-:W-:-:S04]  /*2ad0*/  ISETP.GE.AND P4, PT, R15, 0x5a, PT ;  /* 0x0000005a0f00780c */ /* 0x000fc80003f86270 */
[----:B------:R-:W-:Y:S02]  /*2ae0*/  P2R R15, PR, RZ, 0x10 ;  /* 0x00000010ff0f7803 */ /* 0x000fe40000000000 */
[----:B------:R-:W-:Y:S02]  /*2af0*/  ISETP.GT.AND P4, PT, R2, 0x59, !P4 ;  /* 0x000000590200780c */ /* 0x000fe40006784270 */
[----:B------:R-:W1:Y:S02]  /*2b00*/  SHFL.IDX PT, R2, R6, 0x1, 0x1c1f ;  /* 0x003c1f0006027f89 */ /* 0x000e6400000e0000 */
[----:B------:R-:W-:-:S04]  /*2b10*/  ISETP.LT.OR P4, PT, R0, 0x5a, P4 ;  /* 0x0000005a0000780c */ /* 0x000fc80002781670 */
[----:B------:R-:W-:Y:S02]  /*2b20*/  FSEL R92, R69, -INF , !P4 ;  /* 0xff800000455c7808 */ /* 0x000fe40006000000 */
[----:B------:R-:W-:Y:S02]  /*2b30*/  PLOP3.LUT P4, PT, PT, PT, UP0, 0x40, 0x0 ;  /* 0x000000000000781c */ /* 0x000fe40003f8e808 */
[----:B-1----:R-:W-:Y:S01]  /*2b40*/  VIADDMNMX R0, R2, R12, R11, PT ;  /* 0x0000000c02007246 */ /* 0x002fe2000380010b */
[----:B------:R-:W-:-:S10]  /*2b50*/  IMAD.IADD R3, R13, 0x1, R2 ;  /* 0x000000010d037824 */ /* 0x000fd400078e0202 */
[----:B------:R-:W-:Y:S05]  /*2b60*/  @P4 BRA `(.L_x_10839) ;  /* 0x00000000005c4947 */ /* 0x000fea0003800000 */
        /* <DEDUP_REMOVED lines=13> */
.L_x_10841:
[----:B------:R-:W-:-:S06]  /*2c40*/  UISETP.NE.AND UP1, UPT, UR15, 0x1, UPT ;  /* 0x000000010f00788c */ /* 0x000fcc000bf25270 */
[----:B------:R-:W-:-:S05]  /*2c50*/  PLOP3.LUT P4, PT, PT, PT, UP1, 0x80, 0x0 ;  /* 0x000000000000781c */ /* 0x000fca0003f8f018 */
[----:B------:R-:W-:-:S08]  /*2c60*/  @UP1 ULDC.64 UR10, c[0x0][0x9e8] ;  /* 0x00027a00000a1ab9 */ /* 0x000fd00000000a00 */
[----:B------:R-:W-:Y:S01]  /*2c70*/  @P4 IMAD.HI.U32 R6, R2, UR10, RZ ;  /* 0x0000000a02064c27 */ /* 0x000fe2000f8e00ff */
[----:B------:R-:W-:-:S13]  /*2c80*/  PLOP3.LUT P4, PT, PT, PT, UP1, 0x80, 0x0 ;  /* 0x000000000000781c */ /* 0x000fda0003f8f018 */
[----:B------:R-:W-:-:S07]  /*2c90*/  @P4 SHF.R.U32.HI R2, RZ, UR11, R6 ;  /* 0x0000000bff024c19 */ /* 0x000fce0008011606 */
.L_x_10842:
[----:B------:R-:W-:Y:S05]  /*2ca0*/  BSYNC B0 ;  /* 0x0000000000007941 */ /* 0x000fea0003800000 */
.L_x_10840:
[----:B------:R-:W-:-:S05]  /*2cb0*/  IMAD R2, R2, UR15, R14 ;  /* 0x0000000f02027c24 */ /* 0x000fca000f8e020e */
[----:B------:R-:W-:Y:S02]  /*2cc0*/  VIMNMX R3, R3, R2, !PT ;  /* 0x0000000203037248 */ /* 0x000fe40007fe0100 */
[----:B------:R-:W-:-:S07]  /*2cd0*/  VIADDMNMX R0, R2, UR15, R0, PT ;  /* 0x0000000f02007c46 */ /* 0x000fce000b800100 */
.L_x_10839:
[C---:B------:R-:W-:Y:S01]  /*2ce0*/  ISETP.GT.AND P1, PT, R3.reuse, 0x1, !P1 ;  /* 0x000000010300780c */ /* 0x040fe20004f24270 */
[----:B------:R-:W-:Y:S01]  /*2cf0*/  ULDC UR6, c[0x0][0x988] ;  /* 0x0002620000067ab9 */ /* 0x000fe20000000800 */
        /* <DEDUP_REMOVED lines=66> */
[----:B------:R-:W-:Y:S01]  /*3120*/  ISETP.NE.AND P6, PT, R83, RZ, PT ;  /* 0x000000ff5300720c */ /* 0x000fe20003fc5270 */
[----:B------:R-:W1:Y:S01]  /*3130*/  SHFL.BFLY PT, R11, R6, 0x2, 0x1f ;  /* 0x0c401f00060b7f89 */ /* 0x000e6200000e0000 */
[----:B------:R-:W-:Y:S02]  /*3140*/  ISETP.LT.OR P1, PT, R0, 0x31, P1 ;  /* 0x000000310000780c */ /* 0x000fe40000f21670 */
[----:B------:R-:W-:Y:S02]  /*3150*/  ISETP.NE.AND P4, PT, R57, RZ, PT ;  /* 0x000000ff3900720c */ /* 0x000fe40003f85270 */
[----:B------:R-:W-:Y:S02]  /*3160*/  FSEL R50, R50, -INF , !P1 ;  /* 0xff80000032327808 */ /* 0x000fe40004800000 */
[----:B------:R-:W-:-:S02]  /*3170*/  ISETP.NE.AND P1, PT, R79, RZ, PT ;  /* 0x000000ff4f00720c */ /* 0x000fc40003f25270 */
[C---:B------:R-:W-:Y:S02]  /*3180*/  ISETP.GT.AND P5, PT, R3.reuse, RZ, !P5 ;  /* 0x000000ff0300720c */ /* 0x040fe40006fa4270 */
[----:B------:R-:W-:Y:S02]  /*3190*/  ISETP.GT.AND P1, PT, R3, 0x31, !P1 ;  /* 0x000000310300780c */ /* 0x000fe40004f24270 */
[C---:B------:R-:W-:Y:S02]  /*31a0*/  ISETP.LT.OR P5, PT, R0.reuse, 0x1, P5 ;  /* 0x000000010000780c */ /* 0x040fe40002fa1670 */
[----:B------:R-:W-:Y:S02]  /*31b0*/  ISETP.LT.OR P1, PT, R0, 0x32, P1 ;  /* 0x000000320000780c */ /* 0x000fe40000f21670 */
[----:B------:R-:W-:Y:S02]  /*31c0*/  FSEL R26, R26, -INF , !P5 ;  /* 0xff8000001a1a7808 */ /* 0x000fe40006800000 */
[----:B------:R-:W-:-:S02]  /*31d0*/  FSEL R51, R51, -INF , !P1 ;  /* 0xff80000033337808 */ /* 0x000fc40004800000 */
[----:B------:R-:W-:Y:S02]  /*31e0*/  ISETP.NE.AND P1, PT, R49, RZ, PT ;  /* 0x000000ff3100720c */ /* 0x000fe40003f25270 */
[C---:B------:R-:W-:Y:S02]  /*31f0*/  ISETP.GT.AND P2, PT, R3.reuse, 0x51, !P2 ;  /* 0x000000510300780c */ /* 0x040fe40005744270 */
[C---:B------:R-:W-:Y:S02]  /*3200*/  ISETP.GT.AND P1, PT, R3.reuse, 0x38, !P1 ;  /* 0x000000380300780c */ /* 0x040fe40004f24270 */
[----:B-1----:R-:W-:Y:S02]  /*3210*/  FMNMX.FTZ R12, R6, R11, !PT ;  /* 0x0000000b060c7209 */ /* 0x002fe40007810000 */
[----:B------:R-:W-:Y:S02]  /*3220*/  ISETP.LT.OR P1, PT, R0, 0x39, P1 ;  /* 0x000000390000780c */ /* 0x000fe40000f21670 */
[----:B------:R-:W-:Y:S01]  /*3230*/  ISETP.GT.AND P3, PT, R3, 0x58, !P3 ;  /* 0x000000580300780c */ /* 0x000fe20005f64270 */
[----:B------:R-:W1:Y:S01]  /*3240*/  SHFL.BFLY PT, R11, R12, 0x1, 0x1f ;  /* 0x0c201f000c0b7f89 */ /* 0x000e6200000e0000 */
[----:B------:R-:W-:-:S02]  /*3250*/  FSEL R54, R54, -INF , !P1 ;  /* 0xff80000036367808 */ /* 0x000fc40004800000 */
[----:B------:R-:W-:Y:S02]  /*3260*/  ISETP.NE.AND P1, PT, R81, RZ, PT ;  /* 0x000000ff5100720c */ /* 0x000fe40003f25270 */
[C---:B------:R-:W-:Y:S02]  /*3270*/  ISETP.LT.OR P2, PT, R0.reuse, 0x52, P2 ;  /* 0x000000520000780c */ /* 0x040fe40001741670 */
[----:B------:R-:W-:Y:S02]  /*3280*/  ISETP.GT.AND P1, PT, R3, 0x39, !P1 ;  /* 0x000000390300780c */ /* 0x000fe40004f24270 */
[C---:B------:R-:W-:Y:S02]  /*3290*/  ISETP.LT.OR P3, PT, R0.reuse, 0x59, P3 ;  /* 0x000000590000780c */ /* 0x040fe40001f61670 */
[----:B------:R-:W-:Y:S02]  /*32a0*/  ISETP.LT.OR P1, PT, R0, 0x3a, P1 ;  /* 0x0000003a0000780c */ /* 0x000fe40000f21670 */
[----:B------:R-:W-:-:S02]  /*32b0*/  FSEL R67, R67, -INF , !P2 ;  /* 0xff80000043437808 */ /* 0x000fc40005000000 */
[----:B------:R-:W-:Y:S02]  /*32c0*/  FSEL R55, R55, -INF , !P1 ;  /* 0xff80000037377808 */ /* 0x000fe40004800000 */
[----:B------:R-:W-:Y:S02]  /*32d0*/  ISETP.NE.AND P1, PT, R53, RZ, PT ;  /* 0x000000ff3500720c */ /* 0x000fe40003f25270 */
[----:B------:R-:W-:Y:S02]  /*32e0*/  FSEL R70, R70, -INF , !P3 ;  /* 0xff80000046467808 */ /* 0x000fe40005800000 */
[----:B------:R-:W-:Y:S02]  /*32f0*/  ISETP.GT.AND P1, PT, R3, 0x40, !P1 ;  /* 0x000000400300780c */ /* 0x000fe40004f24270 */
[----:B-1----:R-:W-:Y:S02]  /*3300*/  FMNMX.FTZ R2, R12, R11, !PT ;  /* 0x0000000b0c027209 */ /* 0x002fe40007810000 */
[----:B------:R-:W-:-:S03]  /*3310*/  ISETP.LT.OR P1, PT, R0, 0x41, P1 ;  /* 0x000000410000780c */ /* 0x000fc60000f21670 */
[----:B------:R-:W-:Y:S01]  /*3320*/  FMUL.FTZ R11, R2, UR6 ;  /* 0x00000006020b7c20 */ /* 0x000fe20008410000 */
        /* <DEDUP_REMOVED lines=19> */
[----:B------:R-:W-:Y:S01]  /*3460*/  MUFU.EX2 R14, R14 ;  /* 0x0000000e000e7308 */ /* 0x000fe20000000800 */
[----:B------:R-:W-:Y:S01]  /*3470*/  FSEL R63, R63, -INF , !P1 ;  /* 0xff8000003f3f7808 */ /* 0x000fe20004800000 */
[--C-:B------:R-:W-:Y:S01]  /*3480*/  FFMA.FTZ R21, R72, UR6, -R13.reuse ;  /* 0x0000000648157c23 */ /* 0x100fe2000801080d */
[----:B------:R-:W-:Y:S01]  /*3490*/  FMNMX.FTZ R6, R34, R11, !PT ;  /* 0x0000000b22067209 */ /* 0x000fe20007810000 */
[--C-:B------:R-:W-:Y:S01]  /*34a0*/  FFMA.FTZ R24, R32, UR6, -R13.reuse ;  /* 0x0000000620187c23 */ /* 0x100fe2000801080d */
[----:B------:R-:W-:Y:S01]  /*34b0*/  ISETP.GT.AND P1, PT, R3, 0x50, !P6 ;  /* 0x000000500300780c */ /* 0x000fe20007724270 */
[--C-:B------:R-:W-:Y:S01]  /*34c0*/  FFMA.FTZ R28, R36, UR6, -R13.reuse ;  /* 0x00000006241c7c23 */ /* 0x100fe2000801080d */
[----:B------:R-:W-:Y:S01]  /*34d0*/  FMNMX.FTZ R11, R35, R6, !PT ;  /* 0x00000006230b7209 */ /* 0x000fe20007810000 */
[----:B------:R-:W-:Y:S01]  /*34e0*/  MUFU.EX2 R20, R20 ;  /* 0x0000001400147308 */ /* 0x000fe20000000800 */
[----:B------:R-:W-:Y:S01]  /*34f0*/  ISETP.NE.AND P4, PT, R15, RZ, PT ;  /* 0x000000ff0f00720c */ /* 0x000fe20003f85270 */
[--C-:B------:R-:W-:Y:S01]  /*3500*/  FFMA.FTZ R36, R48, UR6, -R13.reuse ;  /* 0x0000000630247c23 */ /* 0x100fe2000801080d */
[----:B------:R-:W-:Y:S01]  /*3510*/  FMNMX.FTZ R6, R38, R11, !PT ;  /* 0x0000000b26067209 */ /* 0x000fe20007810000 */
[--C-:B------:R-:W-:Y:S01]  /*3520*/  FFMA.FTZ R48, R88, UR6, -R13.reuse ;  /* 0x0000000658307c23 */ /* 0x100fe2000801080d */
[----:B------:R-:W-:Y:S01]  /*3530*/  ISETP.LT.OR P1, PT, R0, 0x51, P1 ;  /* 0x000000510000780c */ /* 0x000fe20000f21670 */
[--C-:B------:R-:W-:Y:S01]  /*3540*/  FFMA.FTZ R29, R76, UR6, -R13.reuse ;  /* 0x000000064c1d7c23 */ /* 0x100fe2000801080d */
[----:B------:R-:W-:Y:S01]  /*3550*/  FMNMX.FTZ R11, R39, R6, !PT ;  /* 0x00000006270b7209 */ /* 0x000fe20007810000 */
[----:B------:R1:W2:Y:S01]  /*3560*/  MUFU.EX2 R15, R12 ;  /* 0x0000000c000f7308 */ /* 0x0002a20000000800 */
[----:B------:R-:W-:Y:S01]  /*3570*/  ISETP.GT.AND P4, PT, R3, 0x59, !P4 ;  /* 0x000000590300780c */ /* 0x000fe20006784270 */
[--C-:B------:R-:W-:Y:S01]  /*3580*/  FFMA.FTZ R32, R80, UR6, -R13.reuse ;  /* 0x0000000650207c23 */ /* 0x100fe2000801080d */
[----:B------:R-:W-:Y:S01]  /*3590*/  FMNMX.FTZ R6, R42, R11, !PT ;  /* 0x0000000b2a067209 */ /* 0x000fe20007810000 */
[--C-:B------:R-:W-:Y:S01]  /*35a0*/  FFMA.FTZ R37, R82, UR6, -R13.reuse ;  /* 0x0000000652257c23 */ /* 0x100fe2000801080d */
[----:B------:R-:W-:Y:S01]  /*35b0*/  FSEL R66, R66, -INF , !P1 ;  /* 0xff80000042427808 */ /* 0x000fe20004800000 */
[--C-:B------:R-:W-:Y:S01]  /*35c0*/  FFMA.FTZ R41, R84, UR6, -R13.reuse ;  /* 0x0000000654297c23 */ /* 0x100fe2000801080d */
[----:B------:R-:W-:Y:S01]  /*35d0*/  FMNMX.FTZ R11, R43, R6, !PT ;  /* 0x000000062b0b7209 */ /* 0x000fe20007810000 */
[----:B------:R-:W3:Y:S01]  /*35e0*/  MUFU.EX2 R21, R21 ;  /* 0x0000001500157308 */ /* 0x000ee20000000800 */
[----:B------:R-:W-:Y:S01]  /*35f0*/  ISETP.LT.OR P4, PT, R0, 0x5a, P4 ;  /* 0x0000005a0000780c */ /* 0x000fe20002781670 */
[--C-:B-1----:R-:W-:Y:S01]  /*3600*/  FFMA.FTZ R12, R74, UR6, -R13.reuse ;  /* 0x000000064a0c7c23 */ /* 0x102fe2000801080d */
[----:B------:R-:W-:Y:S01]  /*3610*/  FMNMX.FTZ R6, R46, R11, !PT ;  /* 0x0000000b2e067209 */ /* 0x000fe20007810000 */
[----:B------:R-:W-:Y:S01]  /*3620*/  FFMA.FTZ R53, R90, UR6, -R13 ;  /* 0x000000065a357c23 */ /* 0x000fe2000801080d */
[----:B------:R-:W-:-:S02]  /*3630*/  FSEL R71, R71, -INF , !P4 ;  /* 0xff80000047477808 */ /* 0x000fc40006000000 */
[----:B------:R-:W-:Y:S01]  /*3640*/  FMNMX.FTZ R11, R47, R6, !PT ;  /* 0x000000062f0b7209 */ /* 0x000fe20007810000 */
[----:B------:R-:W-:Y:S01]  /*3650*/  MUFU.EX2 R24, R24 ;  /* 0x0000001800187308 */ /* 0x000fe20000000800 */
[----:B--2---:R-:W-:Y:S02]  /*3660*/  F2FP.F16.F32.PACK_AB R152, R15, R14 ;  /* 0x0000000e0f98723e */ /* 0x004fe400000000ff */
[----:B------:R-:W-:-:S04]  /*3670*/  FMNMX.FTZ R6, R50, R11, !PT ;  /* 0x0000000b32067209 */ /* 0x000fc80007810000 */
[----:B------:R-:W-:Y:S01]  /*3680*/  FMNMX.FTZ R11, R51, R6, !PT ;  /* 0x00000006330b7209 */ /* 0x000fe20007810000 */
[----:B------:R1:W2:Y:S01]  /*3690*/  MUFU.EX2 R25, R12 ;  /* 0x0000000c00197308 */ /* 0x0002a20000000800 */
[----:B---3--:R-:W-:Y:S02]  /*36a0*/  F2FP.F16.F32.PACK_AB R154, R21, R20 ;  /* 0x00000014159a723e */ /* 0x008fe400000000ff */
[----:B------:R-:W-:-:S04]  /*36b0*/  FMNMX.FTZ R6, R54, R11, !PT ;  /* 0x0000000b36067209 */ /* 0x000fc80007810000 */
[----:B------:R-:W-:Y:S01]  /*36c0*/  FMNMX.FTZ R11, R55, R6, !PT ;  /* 0x00000006370b7209 */ /* 0x000fe20007810000 */
[----:B------:R-:W-:Y:S01]  /*36d0*/  MUFU.EX2 R28, R28 ;  /* 0x0000001c001c7308 */ /* 0x000fe20000000800 */
[--C-:B-1----:R-:W-:Y:S01]  /*36e0*/  FFMA.FTZ R12, R40, UR6, -R13.reuse ;  /* 0x00000006280c7c23 */ /* 0x102fe2000801080d */
[--C-:B------:R-:W-:Y:S01]  /*36f0*/  FFMA.FTZ R40, R52, UR6, -R13.reuse ;  /* 0x0000000634287c23 */ /* 0x100fe2000801080d */
[----:B------:R-:W-:Y:S01]  /*3700*/  FMNMX.FTZ R6, R58, R11, !PT ;  /* 0x0000000b3a067209 */ /* 0x000fe20007810000 */
[----:B------:R-:W-:-:S03]  /*3710*/  FFMA.FTZ R52, R64, UR6, -R13 ;  /* 0x0000000640347c23 */ /* 0x000fc6000801080d */
[----:B------:R-:W-:Y:S01]  /*3720*/  FMNMX.FTZ R11, R59, R6, !PT ;  /* 0x000000063b0b7209 */ /* 0x000fe20007810000 */
[----:B------:R-:W-:Y:S01]  /*3730*/  MUFU.EX2 R49, R48 ;  /* 0x0000003000317308 */ /* 0x000fe20000000800 */
[----:B--2---:R-:W-:Y:S02]  /*3740*/  F2FP.F16.F32.PACK_AB R156, R25, R24 ;  /* 0x00000018199c723e */ /* 0x004fe400000000ff */
[----:B------:R-:W-:Y:S01]  /*3750*/  FMNMX.FTZ R6, R62, R11, !PT ;  /* 0x0000000b3e067209 */ /* 0x000fe20007810000 */
[----:B------:R-:W-:-:S03]  /*3760*/  FFMA.FTZ R11, R78, UR6, -R13 ;  /* 0x000000064e0b7c23 */ /* 0x000fc6000801080d */
[----:B------:R-:W-:Y:S01]  /*3770*/  FMNMX.FTZ R3, R63, R6, !PT ;  /* 0x000000063f037209 */ /* 0x000fe20007810000 */
[----:B------:R-:W1:Y:S03]  /*3780*/  MUFU.EX2 R29, R29 ;  /* 0x0000001d001d7308 */ /* 0x000e660000000800 */
[----:B------:R-:W-:-:S04]  /*3790*/  FMNMX.FTZ R6, R66, R3, !PT ;  /* 0x0000000342067209 */ /* 0x000fc80007810000 */
[----:B------:R-:W-:Y:S01]  /*37a0*/  FMNMX.FTZ R3, R67, R6, !PT ;  /* 0x0000000643037209 */ /* 0x000fe20007810000 */
[--C-:B------:R-:W-:Y:S01]  /*37b0*/  FFMA.FTZ R6, R44, UR6, -R13.reuse ;  /* 0x000000062c067c23 */ /* 0x100fe2000801080d */
[----:B------:R-:W-:Y:S01]  /*37c0*/  MUFU.EX2 R12, R12 ;  /* 0x0000000c000c7308 */ /* 0x000fe20000000800 */
[----:B------:R-:W-:Y:S01]  /*37d0*/  FFMA.FTZ R44, R56, UR6, -R13 ;  /* 0x00000006382c7c23 */ /* 0x000fe2000801080d */
[----:B------:R-:W-:-:S04]  /*37e0*/  FMNMX.FTZ R0, R70, R3, !PT ;  /* 0x0000000346007209 */ /* 0x000fc80007810000 */
[----:B------:R-:W-:Y:S02]  /*37f0*/  FMNMX.FTZ R0, R71, R0, !PT ;  /* 0x0000000047007209 */ /* 0x000fe40007810000 */
[----:B------:R-:W-:Y:S01]  /*3800*/  MUFU.EX2 R162, R6 ;  /* 0x0000000600a27308 */ /* 0x000fe20000000800 */
[----:B-1----:R-:W-:Y:S02]  /*3810*/  F2FP.F16.F32.PACK_AB R158, R29, R28 ;  /* 0x0000001c1d9e723e */ /* 0x002fe400000000ff */
[----:B------:R-:W1:Y:S05]  /*3820*/  SHFL.BFLY PT, R3, R0, 0x2, 0x1f ;  /* 0x0c401f0000037f89 */ /* 0x000e6a00000e0000 */
[----:B------:R-:W2:Y:S08]  /*3830*/  MUFU.EX2 R11, R11 ;  /* 0x0000000b000b7308 */ /* 0x000eb00000000800 */
[----:B------:R3:W-:Y:S08]  /*3840*/  MUFU.EX2 R33, R32 ;  /* 0x0000002000217308 */ /* 0x0007f00000000800 */
[----:B------:R-:W-:Y:S01]  /*3850*/  MUFU.EX2 R36, R36 ;  /* 0x0000002400247308 */ /* 0x000fe20000000800 */
[----:B---3--:R-:W-:Y:S01]  /*3860*/  FFMA.FTZ R32, R60, UR6, -R13 ;  /* 0x000000063c207c23 */ /* 0x008fe2000801080d */
[----:B--2---:R-:W-:-:S02]  /*3870*/  F2FP.F16.F32.PACK_AB R160, R11, R12 ;  /* 0x0000000c0ba0723e */ /* 0x004fc400000000ff */
[----:B-1----:R-:W-:Y:S01]  /*3880*/  FMNMX.FTZ R3, R0, R3, !PT ;  /* 0x0000000300037209 */ /* 0x002fe20007810000 */
[----:B------:R-:W-:-:S03]  /*3890*/  FFMA.FTZ R0, R86, UR6, -R13 ;  /* 0x0000000656007c23 */ /* 0x000fc6000801080d */
[----:B------:R-:W1:Y:S01]  /*38a0*/  MUFU.EX2 R37, R37 ;  /* 0x0000002500257308 */ /* 0x000e620000000800 */
[----:B------:R-:W2:Y:S07]  /*38b0*/  SHFL.BFLY PT, R6, R3, 0x1, 0x1f ;  /* 0x0c201f0003067f89 */ /* 0x000eae00000e0000 */
[----:B------:R3:W-:Y:S08]  /*38c0*/  MUFU.EX2 R45, R0 ;  /* 0x00000000002d7308 */ /* 0x0007f00000000800 */
[----:B------:R-:W-:Y:S01]  /*38d0*/  MUFU.EX2 R40, R40 ;  /* 0x0000002800287308 */ /* 0x000fe20000000800 */
[----:B-1----:R-:W-:-:S07]  /*38e0*/  F2FP.F16.F32.PACK_AB R164, R37, R36 ;  /* 0x0000002425a4723e */ /* 0x002fce00000000ff */
[----:B------:R-:W-:Y:S01]  /*38f0*/  MUFU.EX2 R41, R41 ;  /* 0x0000002900297308 */ /* 0x000fe20000000800 */
[----:B--2---:R-:W-:Y:S01]  /*3900*/  FMNMX.FTZ R6, R3, R6, !PT ;  /* 0x0000000603067209 */ /* 0x004fe20007810000 */
[--C-:B------:R-:W-:Y:S01]  /*3910*/  FFMA.FTZ R3, R68, UR6, -R13.reuse ;  /* 0x0000000644037c23 */ /* 0x100fe2000801080d */
[----:B------:R-:W-:Y:S02]  /*3920*/  FFMA.FTZ R13, R92, UR6, -R13 ;  /* 0x000000065c0d7c23 */ /* 0x000fe4000801080d */
[C---:B------:R-:W-:Y:S01]  /*3930*/  FSETP.NEU.FTZ.AND P1, PT, R6.reuse, -INF , PT ;  /* 0xff8000000600780b */ /* 0x040fe20003f3d000 */
[----:B---3--:R-:W-:Y:S02]  /*3940*/  FMUL.FTZ R0, R6, UR6 ;  /* 0x0000000606007c20 */ /* 0x008fe40008410000 */
[----:B------:R1:W-:Y:S03]  /*3950*/  MUFU.EX2 R174, R3 ;  /* 0x0000000300ae7308 */ /* 0x0003e60000000800 */
[----:B------:R-:W-:-:S05]  /*3960*/  FSEL R0, R0, RZ, P1 ;  /* 0x000000ff00007208 */ /* 0x000fca0000800000 */
[--C-:B------:R-:W-:Y:S01]  /*3970*/  FFMA.FTZ R26, R26, UR6, -R0.reuse ;  /* 0x000000061a1a7c23 */ /* 0x100fe20008010800 */
[--C-:B------:R-:W-:Y:S01]  /*3980*/  FFMA.FTZ R27, R27, UR6, -R0.reuse ;  /* 0x000000061b1b7c23 */ /* 0x100fe20008010800 */
[--C-:B------:R-:W-:Y:S01]  /*3990*/  FFMA.FTZ R30, R30, UR6, -R0.reuse ;  /* 0x000000061e1e7c23 */ /* 0x100fe20008010800 */
[--C-:B------:R-:W-:Y:S01]  /*39a0*/  FFMA.FTZ R31, R31, UR6, -R0.reuse ;  /* 0x000000061f1f7c23 */ /* 0x100fe20008010800 */
[----:B-1----:R-:W-:Y:S01]  /*39b0*/  FADD.FTZ R3, R14, R15 ;  /* 0x0000000f0e037221 */ /* 0x002fe20000010000 */
[--C-:B------:R-:W-:Y:S01]  /*39c0*/  FFMA.FTZ R34, R34, UR6, -R0.reuse ;  /* 0x0000000622227c23 */ /* 0x100fe20008010800 */
[----:B------:R-:W-:Y:S01]  /*39d0*/  MUFU.EX2 R26, R26 ;  /* 0x0000001a001a7308 */ /* 0x000fe20000000800 */
[--C-:B------:R-:W-:Y:S01]  /*39e0*/  FFMA.FTZ R35, R35, UR6, -R0.reuse ;  /* 0x0000000623237c23 */ /* 0x100fe20008010800 */
[----:B------:R-:W-:Y:S01]  /*39f0*/  FADD.FTZ R48, R20, R3 ;  /* 0x0000000314307221 */ /* 0x000fe20000010000 */
[--C-:B------:R-:W-:Y:S01]  /*3a00*/  FFMA.FTZ R38, R38, UR6, -R0.reuse ;  /* 0x0000000626267c23 */ /* 0x100fe20008010800 */
[--C-:B------:R-:W-:Y:S01]  /*3a10*/  FFMA.FTZ R39, R39, UR6, -R0.reuse ;  /* 0x0000000627277c23 */ /* 0x100fe20008010800 */
[----:B------:R-:W-:Y:S01]  /*3a20*/  FFMA.FTZ R42, R42, UR6, -R0 ;  /* 0x000000062a2a7c23 */ /* 0x000fe20008010800 */
[----:B------:R-:W-:Y:S01]  /*3a30*/  FADD.FTZ R3, R21, R48 ;  /* 0x0000003015037221 */ /* 0x000fe20000010000 */
[--C-:B------:R-:W-:Y:S01]  /*3a40*/  FFMA.FTZ R43, R43, UR6, -R0.reuse ;  /* 0x000000062b2b7c23 */ /* 0x100fe20008010800 */
[----:B------:R-:W1:Y:S01]  /*3a50*/  MUFU.EX2 R27, R27 ;  /* 0x0000001b001b7308 */ /* 0x000e620000000800 */
[--C-:B------:R-:W-:Y:S01]  /*3a60*/  FFMA.FTZ R46, R46, UR6, -R0.reuse ;  /* 0x000000062e2e7c23 */ /* 0x100fe20008010800 */
[----:B------:R-:W-:Y:S01]  /*3a70*/  FADD.FTZ R48, R24, R3 ;  /* 0x0000000318307221 */ /* 0x000fe20000010000 */
[--C-:B------:R-:W-:Y:S01]  /*3a80*/  FFMA.FTZ R47, R47, UR6, -R0.reuse ;  /* 0x000000062f2f7c23 */ /* 0x100fe20008010800 */
[--C-:B------:R-:W-:Y:S01]  /*3a90*/  FFMA.FTZ R50, R50, UR6, -R0.reuse ;  /* 0x0000000632327c23 */ /* 0x100fe20008010800 */
[----:B------:R-:W-:Y:S01]  /*3aa0*/  FFMA.FTZ R51, R51, UR6, -R0 ;  /* 0x0000000633337c23 */ /* 0x000fe20008010800 */
[----:B------:R-:W-:Y:S01]  /*3ab0*/  FADD.FTZ R57, R25, R48 ;  /* 0x0000003019397221 */ /* 0x000fe20000010000 */
[--C-:B------:R-:W-:Y:S01]  /*3ac0*/  FFMA.FTZ R54, R54, UR6, -R0.reuse ;  /* 0x0000000636367c23 */ /* 0x100fe20008010800 */
[----:B------:R-:W2:Y:S01]  /*3ad0*/  MUFU.EX2 R30, R30 ;  /* 0x0000001e001e7308 */ /* 0x000ea20000000800 */
[--C-:B------:R-:W-:Y:S01]  /*3ae0*/  FFMA.FTZ R55, R55, UR6, -R0.reuse ;  /* 0x0000000637377c23 */ /* 0x100fe20008010800 */
[----:B------:R-:W-:Y:S01]  /*3af0*/  FADD.FTZ R56, R28, R57 ;  /* 0x000000391c387221 */ /* 0x000fe20000010000 */
[--C-:B------:R-:W-:Y:S01]  /*3b00*/  FFMA.FTZ R58, R58, UR6, -R0.reuse ;  /* 0x000000063a3a7c23 */ /* 0x100fe20008010800 */
[--C-:B------:R-:W-:Y:S01]  /*3b10*/  FFMA.FTZ R59, R59, UR6, -R0.reuse ;  /* 0x000000063b3b7c23 */ /* 0x100fe20008010800 */
[----:B------:R-:W-:Y:S01]  /*3b20*/  FFMA.FTZ R62, R62, UR6, -R0 ;  /* 0x000000063e3e7c23 */ /* 0x000fe20008010800 */
[----:B------:R-:W-:Y:S01]  /*3b30*/  FADD.FTZ R57, R29, R56 ;  /* 0x000000381d397221 */ /* 0x000fe20000010000 */
[--C-:B------:R-:W-:Y:S01]  /*3b40*/  FFMA.FTZ R63, R63, UR6, -R0.reuse ;  /* 0x000000063f3f7c23 */ /* 0x100fe20008010800 */
[----:B------:R-:W3:Y:S01]  /*3b50*/  MUFU.EX2 R31, R31 ;  /* 0x0000001f001f7308 */ /* 0x000ee20000000800 */
[----:B-1----:R-:W-:Y:S01]  /*3b60*/  FADD.FTZ R3, R26, R27 ;  /* 0x0000001b1a037221 */ /* 0x002fe20000010000 */
[----:B------:R-:W-:Y:S01]  /*3b70*/  FADD.FTZ R56, R12, R57 ;  /* 0x000000390c387221 */ /* 0x000fe20000010000 */
[--C-:B------:R-:W-:Y:S01]  /*3b80*/  FFMA.FTZ R66, R66, UR6, -R0.reuse ;  /* 0x0000000642427c23 */ /* 0x100fe20008010800 */
[--C-:B------:R-:W-:Y:S01]  /*3b90*/  FFMA.FTZ R67, R67, UR6, -R0.reuse ;  /* 0x0000000643437c23 */ /* 0x100fe20008010800 */
[----:B------:R-:W-:Y:S01]  /*3ba0*/  FFMA.FTZ R70, R70, UR6, -R0 ;  /* 0x0000000646467c23 */ /* 0x000fe20008010800 */
[----:B------:R-:W-:Y:S01]  /*3bb0*/  FADD.FTZ R57, R11, R56 ;  /* 0x000000380b397221 */ /* 0x000fe20000010000 */
[----:B------:R-:W-:Y:S01]  /*3bc0*/  FFMA.FTZ R0, R71, UR6, -R0 ;  /* 0x0000000647007c23 */ /* 0x000fe20008010800 */
[----:B------:R-:W1:Y:S01]  /*3bd0*/  MUFU.EX2 R34, R34 ;  /* 0x0000002200227308 */ /* 0x000e620000000800 */
[----:B--2---:R-:W-:Y:S01]  /*3be0*/  FADD.FTZ R48, R30, R3 ;  /* 0x000000031e307221 */ /* 0x004fe20000010000 */
[----:B------:R-:W-:Y:S01]  /*3bf0*/  FADD.FTZ R56, R162, R57 ;  /* 0x00000039a2387221 */ /* 0x000fe20000010000 */
[----:B------:R-:W-:-:S02]  /*3c00*/  F2FP.F16.F32.PACK_AB R162, R33, R162 ;  /* 0x000000a221a2723e */ /* 0x000fc400000000ff */
[----:B------:R-:W-:Y:S01]  /*3c10*/  F2FP.F16.F32.PACK_AB R166, R41, R40 ;  /* 0x0000002829a6723e */ /* 0x000fe200000000ff */
[----:B------:R-:W-:Y:S01]  /*3c20*/  FADD.FTZ R57, R33, R56 ;  /* 0x0000003821397221 */ /* 0x000fe20000010000 */
[----:B------:R-:W-:Y:S01]  /*3c30*/  F2FP.F16.F32.PACK_AB R153, R27, R26 ;  /* 0x0000001a1b99723e */ /* 0x000fe200000000ff */
[----:B------:R-:W2:Y:S01]  /*3c40*/  MUFU.EX2 R35, R35 ;  /* 0x0000002300237308 */ /* 0x000ea20000000800 */
[C---:B---3--:R-:W-:Y:S01]  /*3c50*/  FADD.FTZ R3, R31.reuse, R48 ;  /* 0x000000301f037221 */ /* 0x048fe20000010000 */
[----:B------:R-:W-:Y:S01]  /*3c60*/  FADD.FTZ R56, R36, R57 ;  /* 0x0000003924387221 */ /* 0x000fe20000010000 */
[----:B------:R-:W-:-:S03]  /*3c70*/  F2FP.F16.F32.PACK_AB R155, R31, R30 ;  /* 0x0000001e1f9b723e */ /* 0x000fc600000000ff */
[----:B------:R-:W-:Y:S02]  /*3c80*/  FADD.FTZ R57, R37, R56 ;  /* 0x0000003825397221 */ /* 0x000fe40000010000 */
[----:B------:R-:W3:Y:S01]  /*3c90*/  MUFU.EX2 R38, R38 ;  /* 0x0000002600267308 */ /* 0x000ee20000000800 */
[----:B-1----:R-:W-:Y:S01]  /*3ca0*/  FADD.FTZ R48, R34, R3 ;  /* 0x0000000322307221 */ /* 0x002fe20000010000 */
[----:B------:R-:W-:-:S04]  /*3cb0*/  FADD.FTZ R56, R40, R57 ;  /* 0x0000003928387221 */ /* 0x000fc80000010000 */
[----:B------:R-:W-:Y:S02]  /*3cc0*/  FADD.FTZ R57, R41, R56 ;  /* 0x0000003829397221 */ /* 0x000fe40000010000 */
        /* <DEDUP_REMOVED lines=18> */
[----:B------:R-:W2:Y:S01]  /*3df0*/  MUFU.EX2 R51, R51 ;  /* 0x0000003300337308 */ /* 0x000ea20000000800 */
[----:B---3--:R-:W-:-:S07]  /*3e00*/  FADD.FTZ R14, R50, R3 ;  /* 0x00000003320e7221 */ /* 0x008fce0000010000 */
[----:B------:R-:W3:Y:S01]  /*3e10*/  MUFU.EX2 R54, R54 ;  /* 0x0000003600367308 */ /* 0x000ee20000000800 */
[----:B-1----:R-:W-:Y:S01]  /*3e20*/  FADD.FTZ R48, R44, R57 ;  /* 0x000000392c307221 */ /* 0x002fe20000010000 */
[----:B------:R-:W-:-:S03]  /*3e30*/  F2FP.F16.F32.PACK_AB R168, R45, R44 ;  /* 0x0000002c2da8723e */ /* 0x000fc600000000ff */
[----:B------:R-:W-:-:S03]  /*3e40*/  FADD.FTZ R15, R45, R48 ;  /* 0x000000302d0f7221 */ /* 0x000fc60000010000 */
        /* <DEDUP_REMOVED lines=15> */
[----:B-1----:R-:W-:-:S07]  /*3f40*/  FADD.FTZ R14, R52, R11 ;  /* 0x0000000b340e7221 */ /* 0x002fce0000010000 */
[----:B------:R-:W1:Y:S01]  /*3f50*/  MUFU.EX2 R62, R62 ;  /* 0x0000003e003e7308 */ /* 0x000e620000000800 */
[C---:B--2---:R-:W-:Y:S01]  /*3f60*/  FADD.FTZ R3, R59.reuse, R12 ;  /* 0x0000000c3b037221 */ /* 0x044fe20000010000 */
[----:B------:R-:W-:-:S06]  /*3f70*/  F2FP.F16.F32.PACK_AB R169, R59, R58 ;  /* 0x0000003a3ba9723e */ /* 0x000fcc00000000ff */
[----:B------:R-:W2:Y:S01]  /*3f80*/  MUFU.EX2 R63, R63 ;  /* 0x0000003f003f7308 */ /* 0x000ea20000000800 */
[C---:B---3--:R-:W-:Y:S01]  /*3f90*/  FADD.FTZ R11, R53.reuse, R14 ;  /* 0x0000000e350b7221 */ /* 0x048fe20000010000 */
[----:B------:R-:W-:-:S03]  /*3fa0*/  F2FP.F16.F32.PACK_AB R172, R53, R52 ;  /* 0x0000003435ac723e */ /* 0x000fc600000000ff */
[----:B------:R-:W-:-:S03]  /*3fb0*/  FADD.FTZ R14, R174, R11 ;  /* 0x0000000bae0e7221 */ /* 0x000fc60000010000 */
[----:B------:R-:W3:Y:S01]  /*3fc0*/  MUFU.EX2 R66, R66 ;  /* 0x0000004200427308 */ /* 0x000ee20000000800 */
[----:B-1----:R-:W-:-:S07]  /*3fd0*/  FADD.FTZ R12, R62, R3 ;  /* 0x000000033e0c7221 */ /* 0x002fce0000010000 */
[----:B------:R-:W1:Y:S01]  /*3fe0*/  MUFU.EX2 R67, R67 ;  /* 0x0000004300437308 */ /* 0x000e620000000800 */
[C---:B--2---:R-:W-:Y:S01]  /*3ff0*/  FADD.FTZ R11, R63.reuse, R12 ;  /* 0x0000000c3f0b7221 */ /* 0x044fe20000010000 */
[----:B------:R-:W-:-:S06]  /*4000*/  F2FP.F16.F32.PACK_AB R171, R63, R62 ;  /* 0x0000003e3fab723e */ /* 0x000fcc00000000ff */
[----:B------:R-:W2:Y:S01]  /*4010*/  MUFU.EX2 R70, R70 ;  /* 0x0000004600467308 */ /* 0x000ea20000000800 */
[----:B---3--:R-:W-:-:S07]  /*4020*/  FADD.FTZ R12, R66, R11 ;  /* 0x0000000b420c7221 */ /* 0x008fce0000010000 */
[----:B------:R2:W3:Y:S01]  /*4030*/  MUFU.EX2 R175, R0 ;  /* 0x0000000000af7308 */ /* 0x0004e20000000800 */
[C---:B-1----:R-:W-:Y:S01]  /*4040*/  FADD.FTZ R11, R67.reuse, R12 ;  /* 0x0000000c430b7221 */ /* 0x042fe20000010000 */
[----:B------:R-:W-:-:S06]  /*4050*/  F2FP.F16.F32.PACK_AB R173, R67, R66 ;  /* 0x0000004243ad723e */ /* 0x000fcc00000000ff */
[----:B------:R-:W1:Y:S01]  /*4060*/  MUFU.EX2 R13, R13 ;  /* 0x0000000d000d7308 */ /* 0x000e620000000800 */
[----:B--2---:R-:W-:-:S04]  /*4070*/  FADD.FTZ R0, R70, R11 ;  /* 0x0000000b46007221 */ /* 0x004fc80000010000 */
[C---:B---3--:R-:W-:Y:S01]  /*4080*/  FADD.FTZ R0, R175.reuse, R0 ;  /* 0x00000000af007221 */ /* 0x048fe20000010000 */
[----:B------:R-:W-:Y:S01]  /*4090*/  F2FP.F16.F32.PACK_AB R175, R175, R70 ;  /* 0x00000046afaf723e */ /* 0x000fe200000000ff */
[C---:B-1----:R-:W-:Y:S01]  /*40a0*/  FADD.FTZ R3, R13.reuse, R14 ;  /* 0x0000000e0d037221 */ /* 0x042fe20000010000 */
[----:B------:R-:W-:Y:S01]  /*40b0*/  F2FP.F16.F32.PACK_AB R174, R13, R174 ;  /* 0x000000ae0dae723e */ /* 0x000fe200000000ff */
[----:B------:R-:W-:Y:S06]  /*40c0*/  @!P0 BRA `(.L_x_10843) ;  /* 0x0000000000048947 */ /* 0x000fec0003800000 */
[----:B------:R-:W-:Y:S01]  /*40d0*/  BPT.TRAP 0x1 ;  /* 0x000000040000795c */ /* 0x000fe20000300000 */
.L_x_10843:
[----:B------:R1:W2:Y:S01]  /*40e0*/  SYNCS.PHASECHK.TRANS64.TRYWAIT P1, [UR22+0x22850], R10 ;  /* 0x0228500aff0075a7 */ /* 0x0002a20008020156 */
[----:B------:R-:W-:Y:S05]  /*40f0*/  @!P0 BRA `(.L_x_10844) ;  /* 0x0000000000048947 */ /* 0x000fea0003800000 */
[----:B------:R-:W-:Y:S01]  /*4100*/  BPT.TRAP 0x1 ;  /* 0x000000040000795c */ /* 0x000fe20000300000 */
.L_x_10844:
[----:B--2---:R-:W-:Y:S05]  /*4110*/  @P1 BRA `(.L_x_10845) ;  /* 0x0000000000081947 */ /* 0x004fea0003800000 */
[----:B------:R-:W2:Y:S02]  /*4120*/  SYNCS.PHASECHK.TRANS64.TRYWAIT P1, [UR22+0x22850], R10 ;  /* 0x0228500aff0075a7 */ /* 0x000ea40008020156 */
[----:B--2---:R-:W-:Y:S05]  /*4130*/  @!P1 BRA `(.L_x_10846) ;  /* 0x0000010400549947 */ /* 0x004fea0003800000 */
.L_x_10845:
[----:B------:R-:W-:Y:S01]  /*4140*/  R2UR UR10, R5 ;  /* 0x00000000050a72ca */ /* 0x000fe200000e0000 */
[----:B------:R3:W-:Y:S01]  /*4150*/  BAR.SYNC.DEFER_BLOCKING R9, 0x100 ;  /* 0x000400090000751d */ /* 0x0007e20000010000 */
[----:B------:R-:W-:-:S05]  /*4160*/  ISETP.NE.AND P2, PT, R8, 0x1, PT ;  /* 0x000000010800780c */ /* 0x000fca0003f45270 */
[----:B------:R-:W-:Y:S01]  /*4170*/  UMOV UR11, 0x40000040 ;  /* 0x40000040000b7882 */ /* 0x000fe20000000000 */
[----:B--2---:R-:W2:Y:S01]  /*4180*/  S2R R11, SR_TID.X ;  /* 0x00000000000b7919 */ /* 0x004ea20000002100 */
[----:B---3--:R-:W-:-:S04]  /*4190*/  IMAD.U32 R9, RZ, RZ, UR43 ;  /* 0x0000002bff097e24 */ /* 0x008fc8000f8e00ff */
[----:B------:R-:W-:Y:S02]  /*41a0*/  UIADD3 UR10, UR10, 0x400, URZ ;  /* 0x000004000a0a7890 */ /* 0x000fe4000fffe03f */
[----:B------:R-:W3:Y:S02]  /*41b0*/  @P2 LDC R5, c[0x0][0x44c] ;  /* 0x00011300ff052b82 */ /* 0x000ee40000000800 */
[----:B------:R-:W-:-:S04]  /*41c0*/  USHF.R.U32.HI UR10, URZ, 0x4, UR10 ;  /* 0x000000043f0a7899 */ /* 0x000fc8000801160a */
[----:B------:R-:W-:Y:S02]  /*41d0*/  ULOP3.LUT UR10, UR10, 0x3fff, URZ, 0xc0, !UPT ;  /* 0x00003fff0a0a7892 */ /* 0x000fe4000f8ec03f */
[----:B01----:R-:W0:Y:S02]  /*41e0*/  @P2 LDC R10, c[0x0][0x450] ;  /* 0x00011400ff0a2b82 */ /* 0x003e240000000800 */
[----:B------:R-:W-:Y:S01]  /*41f0*/  ULOP3.LUT UR21, UR10, 0x3000000, URZ, 0xfc, !UPT ;  /* 0x030000000a157892 */ /* 0x000fe2000f8efc3f */
[----:B------:R-:W-:-:S03]  /*4200*/  WARPGROUP.ARRIVE ;  /* 0x00000000000079c5 */ /* 0x000fc60000000000 */
[----:B------:R-:W-:-:S07]  /*4210*/  UIMAD UR18, UR36, 0xc00, UR21 ;  /* 0x00000c00241278a4 */ /* 0x000fce000f8e0215 */
[----:B------:R-:W-:Y:S02]  /*4220*/  UMOV UR10, UR18 ;  /* 0x00000012000a7c82 */ /* 0x000fe40008000000 */
[----:B------:R-:W-:Y:S01]  /*4230*/  HGMMA.64x256x16.F32 R24, R152, gdesc[UR8].tnspB, RZ, !UPT, gsb0 ;  /* 0x43e0000898187df0 */ /* 0x000fe2000c0008ff */
[----:B------:R-:W-:Y:S01]  /*4240*/  UIADD3 UR10, UR18, 0x80, URZ ;  /* 0x00000080120a7890 */ /* 0x000fe2000fffe03f */
[----:B---3--:R-:W-:Y:S01]  /*4250*/  @P2 IMAD.HI.U32 R5, R5, UR43, RZ ;  /* 0x0000002b05052c27 */ /* 0x008fe2000f8e00ff */
[----:B------:R-:W-:Y:S01]  /*4260*/  UMOV UR11, 0x40000040 ;  /* 0x40000040000b7882 */ /* 0x000fe20000000000 */
[----:B--2---:R-:W-:Y:S02]  /*4270*/  LOP3.LUT P1, RZ, R11, 0x7f, RZ, 0xc0, !PT ;  /* 0x0000007f0bff7812 */ /* 0x004fe4000782c0ff */
[----:B------:R-:W-:Y:S01]  /*4280*/  IMAD.U32 R11, RZ, RZ, UR22 ;  /* 0x00000016ff0b7e24 */ /* 0x000fe2000f8e00ff */
[----:B0-----:R-:W-:-:S04]  /*4290*/  @P2 SHF.R.U32.HI R9, RZ, R10, R5 ;  /* 0x0000000aff092219 */ /* 0x001fc80000011605 */
[----:B------:R-:W-:-:S06]  /*42a0*/  IADD3 R9, R9, -R7, R16 ;  /* 0x8000000709097210 */ /* 0x000fcc0007ffe010 */
[----:B------:R-:W-:-:S05]  /*42b0*/  @!P1 VIADD R5, R11, 0x22860 ;  /* 0x000228600b059836 */ /* 0x000fca0000000000 */
[----:B------:R-:W-:Y:S01]  /*42c0*/  @!P1 PRMT R5, RZ, 0x654, R5 ;  /* 0x00000654ff059816 */ /* 0x000fe20000000005 */
[----:B------:R-:W-:Y:S02]  /*42d0*/  WARPGROUP.DEPBAR.LE gsb0, 0x0 ;  /* 0x00008000000079c5 */ /* 0x000fe40000010000 */
        /* <DEDUP_REMOVED lines=26> */
[----:B------:R-:W-:-:S13]  /*4480*/  R2UR UR10, R9 ;  /* 0x00000000090a72ca */ /* 0x000fda00000e0000 */
[----:B------:R-:W-:Y:S01]  /*4490*/  UIADD3 UR14, UR10, UR14, URZ ;  /* 0x0000000e0a0e7290 */ /* 0x000fe2000fffe03f */
[----:B------:R-:W-:Y:S02]  /*44a0*/  WARPGROUP.DEPBAR.LE gsb0, 0x0 ;  /* 0x00008000000079c5 */ /* 0x000fe40000010000 */
[----:B------:R0:W-:Y:S01]  /*44b0*/  @!P1 SYNCS.ARRIVE.TRANS64.RED.A1T0 RZ, [R5+URZ], RZ ;  /* 0x000000ff05ff99a7 */ /* 0x0001e2000810043f */
[----:B------:R-:W-:Y:S01]  /*44c0*/  PLOP3.LUT P1, PT, PT, PT, UP0, 0x40, 0x0 ;  /* 0x000000000000781c */ /* 0x000fe20003f2e808 */
[----:B0-----:R-:W-:-:S12]  /*44d0*/  VIADD R5, R176, 0xfffffffe ;  /* 0xfffffffeb0057836 */ /* 0x001fd80000000000 */
[----:B------:R-:W-:Y:S05]  /*44e0*/  @P1 BRA `(.L_x_10847) ;  /* 0x0000000000481947 */ /* 0x000fea0003800000 */
[C---:B------:R-:W-:Y:S01]  /*44f0*/  ISETP.GT.AND P1, PT, R9.reuse, RZ, PT ;  /* 0x000000ff0900720c */ /* 0x040fe20003f24270 */
[----:B------:R-:W-:-:S05]  /*4500*/  VIADD R10, R9, 0xffffffff ;  /* 0xffffffff090a7836 */ /* 0x000fca0000000000 */
[----:B------:R-:W-:-:S07]  /*4510*/  R2UR UR18, R10 ;  /* 0x000000000a1272ca */ /* 0x000fce00000e0000 */
[----:B------:R-:W-:Y:S08]  /*4520*/  @P1 BRA `(.L_x_10848) ;  /* 0x00000000001c1947 */ /* 0x000ff00003800000 */
[----:B------:R-:W-:Y:S02]  /*4530*/  UISETP.NE.AND UP1, UPT, UR15, 0x1, UPT ;  /* 0x000000010f00788c */ /* 0x000fe4000bf25270 */
[----:B------:R-:W-:-:S09]  /*4540*/  UIADD3 UR18, -UR10, URZ, URZ ;  /* 0x0000003f0a127290 */ /* 0x000fd2000fffe13f */
[----:B------:R-:W-:Y:S02]  /*4550*/  @UP1 ULDC.64 UR22, c[0x0][0x9e8] ;  /* 0x00027a0000161ab9 */ /* 0x000fe40000000a00 */
[----:B------:R-:W-:-:S04]  /*4560*/  UIMAD.WIDE.U32 UR10, UR18, UR22, URZ ;  /* 0x00000016120a72a5 */ /* 0x000fc8000f8e003f */
[----:B------:R-:W-:-:S04]  /*4570*/  @UP1 USHF.R.U32.HI UR18, URZ, UR23, UR11 ;  /* 0x000000173f121299 */ /* 0x000fc8000801160b */
[----:B------:R-:W-:Y:S01]  /*4580*/  ULOP3.LUT UR18, URZ, UR18, URZ, 0x33, !UPT ;  /* 0x000000123f127292 */ /* 0x000fe2000f8e333f */
[----:B------:R-:W-:Y:S11]  /*4590*/  BRA `(.L_x_10849) ;  /* 0x0000000000107947 */ /* 0x000ff60003800000 */
.L_x_10848:
[----:B------:R-:W-:-:S11]  /*45a0*/  UISETP.NE.AND UP1, UPT, UR15, 0x1, UPT ;  /* 0x000000010f00788c */ /* 0x000fd6000bf25270 */
[----:B------:R-:W-:Y:S02]  /*45b0*/  @UP1 ULDC.64 UR22, c[0x0][0x9e8] ;  /* 0x00027a0000161ab9 */ /* 0x000fe40000000a00 */
[----:B------:R-:W-:-:S04]  /*45c0*/  UIMAD.WIDE.U32 UR10, UR18, UR22, URZ ;  /* 0x00000016120a72a5 */ /* 0x000fc8000f8e003f */
[----:B------:R-:W-:-:S12]  /*45d0*/  @UP1 USHF.R.U32.HI UR18, URZ, UR23, UR11 ;  /* 0x000000173f121299 */ /* 0x000fd8000801160b */
.L_x_10849:
[----:B------:R-:W-:-:S04]  /*45e0*/  UIMAD UR15, UR18, UR15, UR15 ;  /* 0x0000000f120f72a4 */ /* 0x000fc8000f8e020f */
[----:B------:R-:W-:-:S04]  /*45f0*/  UISETP.LT.AND UP1, UPT, UR14, UR15, UPT ;  /* 0x0000000f0e00728c */ /* 0x000fc8000bf21270 */
[----:B------:R-:W-:-:S12]  /*4600*/  USEL UR14, UR14, UR15, UP1 ;  /* 0x0000000f0e0e7287 */ /* 0x000fd80008800000 */
.L_x_10847:
[----:B------:R-:W-:Y:S01]  /*4610*/  UIMAD.WIDE UR10, UR14, 0x2aaaaaab, URZ ;  /* 0x2aaaaaab0e0a78a5 */ /* 0x000fe2000f8e023f */
[----:B------:R-:W-:Y:S01]  /*4620*/  ULDC UR25, c[0x0][0x9e4] ;  /* 0x0002790000197ab9 */ /* 0x000fe20000000800 */
[----:B------:R-:W-:Y:S02]  /*4630*/  ULDC UR23, c[0x0][0x9dc] ;  /* 0x0002770000177ab9 */ /* 0x000fe40000000800 */
[----:B------:R-:W-:Y:S01]  /*4640*/  USHF.R.U32.HI UR10, URZ, 0x1f, UR11 ;  /* 0x0000001f3f0a7899 */ /* 0x000fe2000801160b */
[----:B------:R-:W-:Y:S01]  /*4650*/  ULDC UR24, c[0x0][0x988] ;  /* 0x0002620000187ab9 */ /* 0x000fe20000000800 */
[----:B------:R-:W-:Y:S02]  /*4660*/  ULDC UR26, c[0x0][0x9e0] ;  /* 0x00027800001a7ab9 */ /* 0x000fe40000000800 */
[----:B------:R-:W-:-:S04]  /*4670*/  ULEA.HI.SX32 UR10, UR11, UR10, 0x1c ;  /* 0x0000000a0b0a7291 */ /* 0x000fc8000f8fe23f */
[----:B------:R-:W-:-:S04]  /*4680*/  UISETP.LT.AND UP1, UPT, UR39, UR10, UPT ;  /* 0x0000000a2700728c */ /* 0x000fc8000bf21270 */
[----:B------:R-:W-:-:S06]  /*4690*/  USEL UR22, UR39, UR10, !UP1 ;  /* 0x0000000a27167287 */ /* 0x000fcc000c800000 */
[----:B------:R-:W-:-:S13]  /*46a0*/  ISETP.GE.AND P1, PT, R5, UR22, PT ;  /* 0x0000001605007c0c */ /* 0x000fda000bf26270 */
[----:B------:R-:W-:Y:S05]  /*46b0*/  @!P1 BRA `(.L_x_10850) ;  /* 0x0000003000049947 */ /* 0x000fea0003800000 */
.L_x_10867:
[----:B------:R-:W-:-:S04]  /*46c0*/  UIADD3 UR36, UR36, 0x1, URZ ;  /* 0x0000000124247890 */ /* 0x000fc8000fffe03f */
[----:B------:R-:W-:-:S04]  /*46d0*/  UISETP.NE.AND UP1, UPT, UR36, 0x2, UPT ;  /* 0x000000022400788c */ /* 0x000fc8000bf25270 */
[----:B------:R-:W-:Y:S02]  /*46e0*/  USEL UR6, URZ, 0x1, UP1 ;  /* 0x000000013f067887 */ /* 0x000fe40008800000 */
[----:B------:R-:W-:Y:S02]  /*46f0*/  USEL UR36, UR36, URZ, UP1 ;  /* 0x0000003f24247287 */ /* 0x000fe40008800000 */
[----:B------:R-:W-:Y:S01]  /*4700*/  ULOP3.LUT UR37, UR37, UR6, URZ, 0x3c, !UPT ;  /* 0x0000000625257292 */ /* 0x000fe2000f8e3c3f */
[----:B01----:R-:W-:Y:S11]  /*4710*/  @!P0 BRA `(.L_x_10851) ;  /* 0x0000000000048947 */ /* 0x003ff60003800000 */
[----:B------:R-:W-:Y:S01]  /*4720*/  BPT.TRAP 0x1 ;  /* 0x000000040000795c */ /* 0x000fe20000300000 */
.L_x_10851:
        /* <DEDUP_REMOVED lines=9> */
.L_x_10852:
[----:B-1----:R-:W-:Y:S05]  /*47c0*/  @P1 BRA `(.L_x_10853) ;  /* 0x0000000000081947 */ /* 0x002fea0003800000 */
[----:B------:R-:W1:Y:S02]  /*47d0*/  SYNCS.PHASECHK.TRANS64.TRYWAIT P1, [UR27+0x22830], R9 ;  /* 0x02283009ff0075a7 */ /* 0x000e64000802015b */
[----:B-1----:R-:W-:Y:S05]  /*47e0*/  @!P1 BRA `(.L_x_10854) ;  /* 0x000000fc00c09947 */ /* 0x002fea0003800000 */
.L_x_10853:
[----:B------:R-:W-:Y:S01]  /*47f0*/  UIMAD UR18, UR36, 0x300, UR20 ;  /* 0x00000300241278a4 */ /* 0x000fe2000f8e0214 */
[----:B------:R-:W-:Y:S01]  /*4800*/  WARPGROUP.ARRIVE ;  /* 0x00000000000079c5 */ /* 0x000fe20000000000 */
[----:B------:R-:W-:Y:S01]  /*4810*/  UMOV UR19, 0x40000040 ;  /* 0x4000004000137882 */ /* 0x000fe20000000000 */
[----:B------:R-:W-:Y:S01]  /*4820*/  UMOV UR7, 0x40000040 ;  /* 0x4000004000077882 */ /* 0x000fe20000000000 */
[----:B------:R-:W-:Y:S01]  /*4830*/  UIADD3 UR6, UR18, 0x2, URZ ;  /* 0x0000000212067890 */ /* 0x000fe2000fffe03f */
[----:B------:R-:W-:Y:S01]  /*4840*/  ISETP.NE.AND P2, PT, R8, 0x1, PT ;  /* 0x000000010800780c */ /* 0x000fe20003f45270 */
[----:B------:R-:W-:Y:S01]  /*4850*/  UIADD3 UR10, UR18, 0x4, URZ ;  /* 0x00000004120a7890 */ /* 0x000fe2000fffe03f */
[----:B------:R-:W2:Y:S01]  /*4860*/  S2R R10, SR_TID.X ;  /* 0x00000000000a7919 */ /* 0x000ea20000002100 */
[----:B------:R-:W-:Y:S01]  /*4870*/  UMOV UR11, 0x40000040 ;  /* 0x40000040000b7882 */ /* 0x000fe20000000000 */
[----:B------:R-:W-:Y:S01]  /*4880*/  HGMMA.64x96x16.F32 R152, gdesc[UR16], RZ, !UPT, gsb0 ;  /* 0x01600000109879f0 */ /* 0x000fe2000c0008ff */
[----:B------:R-:W-:Y:S01]  /*4890*/  UIADD3 UR14, UR18, 0x6, URZ ;  /* 0x00000006120e7890 */ /* 0x000fe2000fffe03f */
[----:B------:R-:W-:Y:S01]  /*48a0*/  VIADD R203, R22, UR43 ;  /* 0x0000002b16cb7c36 */ /* 0x000fe20008000000 */
[----:B------:R-:W-:Y:S01]  /*48b0*/  UMOV UR15, 0x40000040 ;  /* 0x40000040000f7882 */ /* 0x000fe20000000000 */
[----:B------:R-:W3:Y:S01]  /*48c0*/  LDC R7, c[0x0][0x288] ;  /* 0x0000a200ff077b82 */ /* 0x000ee20000000800 */
[----:B------:R-:W-:-:S02]  /*48d0*/  IMAD.U32 R12, RZ, RZ, UR27 ;  /* 0x0000001bff0c7e24 */ /* 0x000fc4000f8e00ff */
[----:B------:R-:W-:-:S05]  /*48e0*/  IMAD R13, R5, -0x60, RZ ;  /* 0xffffffa0050d7824 */ /* 0x000fca00078e02ff */
[----:B-1----:R-:W1:Y:S08]  /*48f0*/  @P2 LDC R4, c[0x0][0x44c] ;  /* 0x00011300ff042b82 */ /* 0x002e700000000800 */
[----:B------:R-:W4:Y:S01]  /*4900*/  @P2 LDC R11, c[0x0][0x450] ;  /* 0x00011400ff0b2b82 */ /* 0x000f220000000800 */
[----:B--2---:R-:W-:Y:S02]  /*4910*/  LOP3.LUT P1, RZ, R10, 0x7f, RZ, 0xc0, !PT ;  /* 0x0000007f0aff7812 */ /* 0x004fe4000782c0ff */
[----:B------:R-:W-:Y:S01]  /*4920*/  SHF.R.U32.HI R14, RZ, 0x7, R10 ;  /* 0x00000007ff0e7819 */ /* 0x000fe2000001160a */
[----:B-1----:R-:W-:-:S10]  /*4930*/  @P2 IMAD.HI.U32 R4, R203, R4, RZ ;  /* 0x00000004cb042227 */ /* 0x002fd400078e00ff */
[----:B------:R-:W-:Y:S01]  /*4940*/  @!P1 VIADD R10, R12, 0x22840 ;  /* 0x000228400c0a9836 */ /* 0x000fe20000000000 */
[----:B----4-:R-:W-:Y:S01]  /*4950*/  @P2 SHF.R.U32.HI R203, RZ, R11, R4 ;  /* 0x0000000bffcb2219 */ /* 0x010fe20000011604 */
[----:B------:R-:W-:Y:S01]  /*4960*/  VIADD R11, R13, 0x1 ;  /* 0x000000010d0b7836 */ /* 0x000fe20000000000 */
[----:B------:R-:W-:Y:S02]  /*4970*/  IADD3 R4, -R14, 0xb, RZ ;  /* 0x0000000b0e047810 */ /* 0x000fe40007ffe1ff */
[----:B------:R-:W-:Y:S01]  /*4980*/  @!P1 PRMT R10, RZ, 0x654, R10 ;  /* 0x00000654ff0a9816 */ /* 0x000fe2000000000a */
[----:B------:R-:W1:Y:S01]  /*4990*/  SHFL.IDX PT, R215, R203, RZ, 0x1c1f ;  /* 0x001c1fffcbd77589 */ /* 0x000e6200000e0000 */
[----:B------:R-:W-:-:S05]  /*49a0*/  IMAD R11, R18, -0x2, R11 ;  /* 0xfffffffe120b7824 */ /* 0x000fca00078e020b */
[----:B---3--:R-:W-:-:S05]  /*49b0*/  IADD3 R11, R11, -R7, R16 ;  /* 0x800000070b0b7210 */ /* 0x008fca0007ffe010 */
[----:B------:R-:W-:-:S04]  /*49c0*/  VIADD R21, R11, UR26 ;  /* 0x0000001a0b157c36 */ /* 0x000fc80008000000 */
[----:B-1----:R-:W-:Y:S01]  /*49d0*/  IMAD.IADD R15, R215, 0x1, R21 ;  /* 0x00000001d70f7824 */ /* 0x002fe200078e0215 */
[----:B------:R-:W-:Y:S02]  /*49e0*/  WARPGROUP.DEPBAR.LE gsb0, 0x0 ;  /* 0x00008000000079c5 */ /* 0x000fe40000010000 */
[----:B------:R-:W-:-:S06]  /*49f0*/  WARPGROUP.ARRIVE ;  /* 0x00000000000079c5 */ /* 0x000fcc0000000000 */
[----:B------:R-:W-:Y:S01]  /*4a00*/  HGMMA.64x96x16.F32 R152, gdesc[UR4], R152, gsb0 ;  /* 0x01600000049879f0 */ /* 0x000fe20008000898 */
[----:B------:R-:W-:Y:S02]  /*4a10*/  UMOV UR7, UR23 ;  /* 0x0000001700077c82 */ /* 0x000fe40008000000 */
[----:B------:R-:W-:-:S06]  /*4a20*/  ULOP3.LUT UR6, URZ, UR7, URZ, 0x33, !UPT ;  /* 0x000000073f067292 */ /* 0x000fcc000f8e333f */
[----:B------:R-:W-:-:S04]  /*4a30*/  VIADD R20, R11, UR6 ;  /* 0x000000060b147c36 */ /* 0x000fc80008000000 */
[----:B------:R-:W-:Y:S01]  /*4a40*/  IMAD.IADD R14, R215, 0x1, R20 ;  /* 0x00000001d70e7824 */ /* 0x000fe200078e0214 */
[----:B------:R-:W-:Y:S02]  /*4a50*/  WARPGROUP.DEPBAR.LE gsb0, 0x0 ;  /* 0x00008000000079c5 */ /* 0x000fe40000010000 */
[----:B------:R-:W-:-:S06]  /*4a60*/  WARPGROUP.ARRIVE ;  /* 0x00000000000079c5 */ /* 0x000fcc0000000000 */
[----:B------:R-:W-:Y:S03]  /*4a70*/  HGMMA.64x96x16.F32 R152, gdesc[UR8], R152, gsb0 ;  /* 0x01600000089879f0 */ /* 0x000fe60008000898 */
[----:B------:R-:W-:Y:S02]  /*4a80*/  WARPGROUP.DEPBAR.LE gsb0, 0x0 ;  /* 0x00008000000079c5 */ /* 0x000fe40000010000 */
[----:B------:R-:W-:-:S06]  /*4a90*/  WARPGROUP.ARRIVE ;  /* 0x00000000000079c5 */ /* 0x000fcc0000000000 */
[----:B------:R-:W-:Y:S03]  /*4aa0*/  HGMMA.64x96x16.F32 R152, gdesc[UR12], R152, gsb0 ;  /* 0x016000000c9879f0 */ /* 0x000fe60008000898 */
[----:B------:R-:W-:Y:S02]  /*4ab0*/  WARPGROUP.DEPBAR.LE gsb0, 0x0 ;  /* 0x00008000000079c5 */ /* 0x000fe40000010000 */
[----:B------:R1:W-:Y:S06]  /*4ac0*/  BAR.ARV R4, 0x100 ;  /* 0x000400040000751d */ /* 0x0003ec0000002000 */
[----:B------:R1:W-:Y:S01]  /*4ad0*/  @!P1 SYNCS.ARRIVE.TRANS64.RED.A1T0 RZ, [R10+URZ], RZ ;  /* 0x000000ff0aff99a7 */ /* 0x0003e2000810043f */
[----:B------:R-:W-:-:S13]  /*4ae0*/  PLOP3.LUT P1, PT, PT, PT, UP0, 0x40, 0x0 ;  /* 0x000000000000781c */ /* 0x000fda0003f2e808 */
[----:B-1----:R-:W-:Y:S05]  /*4af0*/  @P1 BRA `(.L_x_10855) ;  /* 0x0000000000581947 */ /* 0x002fea0003800000 */
[----:B------:R-:W-:Y:S01]  /*4b00*/  IADD3 R215, R16, -R7, R215 ;  /* 0x8000000710d77210 */ /* 0x000fe20007ffe0d7 */
[----:B------:R-:W-:Y:S03]  /*4b10*/  BSSY B0, `(.L_x_10856) ;  /* 0x0000010000007945 */ /* 0x000fe60003800000 */
        /* <DEDUP_REMOVED lines=10> */
.L_x_10857:
[----:B------:R-:W-:-:S05]  /*4bc0*/  IMAD.U32 R204, RZ, RZ, UR25 ;  /* 0x00000019ffcc7e24 */ /* 0x000fca000f8e00ff */
[----:B------:R-:W-:-:S13]  /*4bd0*/  ISETP.NE.AND P1, PT, R204, 0x1, PT ;  /* 0x00000001cc00780c */ /* 0x000fda0003f25270 */
[----:B------:R-:W1:Y:S02]  /*4be0*/  @P1 LDC.64 R10, c[0x0][0x9e8] ;  /* 0x00027a00ff0a1b82 */ /* 0x000e640000000a00 */
[----:B-1----:R-:W-:-:S05]  /*4bf0*/  @P1 IMAD.HI.U32 R10, R215, R10, RZ ;  /* 0x0000000ad70a1227 */ /* 0x002fca00078e00ff */
[----:B------:R-:W-:-:S07]  /*4c00*/  @P1 SHF.R.U32.HI R215, RZ, R11, R10 ;  /* 0x0000000bffd71219 */ /* 0x000fce000001160a */
.L_x_10858:
[----:B------:R-:W-:Y:S05]  /*4c10*/  BSYNC B0 ;  /* 0x0000000000007941 */ /* 0x000fea0003800000 */
.L_x_10856:
[----:B------:R-:W-:-:S04]  /*4c20*/  IMAD R10, R18, -0x2, R13 ;  /* 0xfffffffe120a7824 */ /* 0x000fc800078e020d */
[----:B------:R-:W-:-:S05]  /*4c30*/  IMAD R10, R215, R204, R10 ;  /* 0x000000ccd70a7224 */ /* 0x000fca00078e020a */
[----:B------:R-:W-:Y:S02]  /*4c40*/  VIADDMNMX R15, R10, R204, R15, PT ;  /* 0x000000cc0a0f7246 */ /* 0x000fe4000380010f */
[----:B------:R-:W-:-:S07]  /*4c50*/  VIMNMX R14, R14, R10, !PT ;  /* 0x0000000a0e0e7248 */ /* 0x000fce0007fe0100 */
.L_x_10855:
[----:B------:R-:W-:Y:S02]  /*4c60*/  ISETP.GE.AND P2, PT, R13, 0x1, PT ;  /* 0x000000010d00780c */ /* 0x000fe40003f46270 */
[----:B------:R-:W-:Y:S02]  /*4c70*/  LOP3.LUT R17, R17, 0xfffbffff, RZ, 0xc0, !PT ;  /* 0xfffbffff11117812 */ /* 0x000fe400078ec0ff */
[C---:B------:R-:W-:Y:S02]  /*4c80*/  ISETP.GE.AND P1, PT, R13.reuse, 0x2, PT ;  /* 0x000000020d00780c */ /* 0x040fe40003f26270 */
[----:B------:R-:W-:Y:S02]  /*4c90*/  ISETP.GT.AND P3, PT, R14, RZ, !P2 ;  /* 0x000000ff0e00720c */ /* 0x000fe40005764270 */
[----:B------:R-:W-:Y:S02]  /*4ca0*/  ISETP.GE.AND P4, PT, R13, 0x9, PT ;  /* 0x000000090d00780c */ /* 0x000fe40003f86270 */
[----:B------:R-:W-:-:S03]  /*4cb0*/  ISETP.LT.OR P3, PT, R15, 0x1, P3 ;  /* 0x000000010f00780c */ /* 0x000fc60001f61670 */
[----:B------:R-:W-:Y:S02]  /*4cc0*/  @P2 LOP3.LUT R17, R17, 0x40000, RZ, 0xfc, !PT ;  /* 0x0004000011112812 */ /* 0x000fe400078efcff */
[----:B------:R-:W-:Y:S02]  /*4cd0*/  ISETP.GT.AND P2, PT, R14, 0x1, !P1 ;  /* 0x000000010e00780c */ /* 0x000fe40004f44270 */
[----:B------:R-:W-:Y:S02]  /*4ce0*/  FSEL R215, R152, -INF , !P3 ;  /* 0xff80000098d77808 */ /* 0x000fe40005800000 */
[----:B------:R-:W-:Y:S02]  /*4cf0*/  ISETP.LT.OR P2, PT, R15, 0x2, P2 ;  /* 0x000000020f00780c */ /* 0x000fe40001741670 */
[----:B------:R-:W-:Y:S02]  /*4d00*/  ISETP.GE.AND P3, PT, R13, 0xa, PT ;  /* 0x0000000a0d00780c */ /* 0x000fe40003f66270 */
[----:B------:R-:W-:-:S02]  /*4d10*/  LOP3.LUT R17, R17, 0xfffffffd, RZ, 0xc0, !PT ;  /* 0xfffffffd11117812 */ /* 0x000fc400078ec0ff */
[----:B------:R-:W-:Y:S02]  /*4d20*/  FSEL R153, R153, -INF , !P2 ;  /* 0xff80000099997808 */ /* 0x000fe40005000000 */
[----:B------:R-:W-:Y:S02]  /*4d30*/  ISETP.GT.AND P2, PT, R14, 0x8, !P4 ;  /* 0x000000080e00780c */ /* 0x000fe40006744270 */
[----:B------:R-:W-:Y:S02]  /*4d40*/  @P4 LOP3.LUT R17, R17, 0x2, RZ, 0xfc, !PT ;  /* 0x0000000211114812 */ /* 0x000fe400078efcff */
[----:B------:R-:W-:Y:S02]  /*4d50*/  ISETP.LT.OR P2, PT, R15, 0x9, P2 ;  /* 0x000000090f00780c */ /* 0x000fe40001741670 */
[----:B------:R-:W-:Y:S02]  /*4d60*/  LOP3.LUT R17, R17, 0xfffffffb, RZ, 0xc0, !PT ;  /* 0xfffffffb11117812 */ /* 0x000fe400078ec0ff */
[----:B------:R-:W-:-:S02]  /*4d70*/  FSEL R156, R156, -INF , !P2 ;  /* 0xff8000009c9c7808 */ /* 0x000fc40005000000 */
[----:B------:R-:W-:Y:S02]  /*4d80*/  @P3 LOP3.LUT R17, R17, 0x4, RZ, 0xfc, !PT ;  /* 0x0000000411113812 */ /* 0x000fe400078efcff */
[----:B------:R-:W-:Y:S02]  /*4d90*/  ISETP.GT.AND P2, PT, R14, 0x9, !P3 ;  /* 0x000000090e00780c */ /* 0x000fe40005f44270 */
[----:B------:R-:W-:Y:S02]  /*4da0*/  ISETP.GE.AND P3, PT, R13, 0x11, PT ;  /* 0x000000110d00780c */ /* 0x000fe40003f66270 */
[----:B------:R-:W-:Y:S02]  /*4db0*/  ISETP.LT.OR P2, PT, R15, 0xa, P2 ;  /* 0x0000000a0f00780c */ /* 0x000fe40001741670 */
[----:B------:R-:W-:Y:S02]  /*4dc0*/  LOP3.LUT R17, R17, 0xfffffff7, RZ, 0xc0, !PT ;  /* 0xfffffff711117812 */ /* 0x000fe400078ec0ff */
[----:B------:R-:W-:-:S02]  /*4dd0*/  FSEL R157, R157, -INF , !P2 ;  /* 0xff8000009d9d7808 */ /* 0x000fc40005000000 */
[----:B------:R-:W-:-:S04]  /*4de0*/  ISETP.GT.AND P2, PT, R14, 0x10, !P3 ;  /* 0x000000100e00780c */ /* 0x000fc80005f44270 */
[----:B------:R-:W-:Y:S02]  /*4df0*/  ISETP.LT.OR P2, PT, R15, 0x11, P2 ;  /* 0x000000110f00780c */ /* 0x000fe40001741670 */
[----:B------:R-:W-:Y:S02]  /*4e00*/  @P3 LOP3.LUT R17, R17, 0x8, RZ, 0xfc, !PT ;  /* 0x0000000811113812 */ /* 0x000fe400078efcff */
[----:B------:R-:W-:Y:S02]  /*4e10*/  ISETP.GE.AND P3, PT, R13, 0x12, PT ;  /* 0x000000120d00780c */ /* 0x000fe40003f66270 */
[----:B------:R-:W-:Y:S02]  /*4e20*/  LOP3.LUT R17, R17, 0xffffffef, RZ, 0xc0, !PT ;  /* 0xffffffef11117812 */ /* 0x000fe400078ec0ff */
[----:B------:R-:W-:Y:S02]  /*4e30*/  FSEL R160, R160, -INF , !P2 ;  /* 0xff800000a0a07808 */ /* 0x000fe40005000000 */
[----:B------:R-:W-:-:S04]  /*4e40*/  ISETP.GT.AND P2, PT, R14, 0x11, !P3 ;  /* 0x000000110e00780c */ /* 0x000fc80005f44270 */
[----:B------:R-:W-:-:S03]  /*4e50*/  ISETP.LT.OR P2, PT, R15, 0x12, P2 ;  /* 0x000000120f00780c */ /* 0x000fc60001741670 */
        /* <DEDUP_REMOVED lines=68> */
[----:B------:R-:W-:Y:S02]  /*52a0*/  FSEL R184, R184, -INF , !P2 ;  /* 0xff800000b8b87808 */ /* 0x000fe40005000000 */
[----:B------:R-:W-:Y:S02]  /*52b0*/  LOP3.LUT R17, R17, 0xffffffbf, RZ, 0xc0, !PT ;  /* 0xffffffbf11117812 */ /* 0x000fe400078ec0ff */
[----:B------:R-:W-:-:S04]  /*52c0*/  ISETP.GT.AND P2, PT, R14, 0x41, !P3 ;  /* 0x000000410e00780c */ /* 0x000fc80005f44270 */
[----:B------:R-:W-:-:S03]  /*52d0*/  ISETP.LT.OR P2, PT, R15, 0x42, P2 ;  /* 0x000000420f00780c */ /* 0x000fc60001741670 */
[----:B------:R-:W-:Y:S02]  /*52e0*/  @P3 LOP3.LUT R17, R17, 0x40, RZ, 0xfc, !PT ;  /* 0x0000004011113812 */ /* 0x000fe400078efcff */
[----:B------:R-:W-:Y:S02]  /*52f0*/  ISETP.GE.AND P3, PT, R13, 0x49, PT ;  /* 0x000000490d00780c */ /* 0x000fe40003f66270 */
[----:B------:R-:W-:Y:S02]  /*5300*/  FSEL R185, R185, -INF , !P2 ;  /* 0xff800000b9b97808 */ /* 0x000fe40005000000 */
[----:B------:R-:W-:Y:S02]  /*5310*/  ISETP.GT.AND P2, PT, R14, 0x48, !P3 ;  /* 0x000000480e00780c */ /* 0x000fe40005f44270 */
[----:B------:R-:W-:Y:S02]  /*5320*/  LOP3.LUT R17, R17, 0xffffffdf, RZ, 0xc0, !PT ;  /* 0xffffffdf11117812 */ /* 0x000fe400078ec0ff */
[----:B------:R-:W-:-:S04]  /*5330*/  ISETP.LT.OR P2, PT, R15, 0x49, P2 ;  /* 0x000000490f00780c */ /* 0x000fc80001741670 */
[----:B------:R-:W-:Y:S02]  /*5340*/  FSEL R188, R188, -INF , !P2 ;  /* 0xff800000bcbc7808 */ /* 0x000fe40005000000 */
[----:B------:R-:W-:Y:S02]  /*5350*/  ISETP.GE.AND P2, PT, R13, 0x4a, PT ;  /* 0x0000004a0d00780c */ /* 0x000fe40003f46270 */
[----:B------:R-:W-:Y:S02]  /*5360*/  @P3 LOP3.LUT R17, R17, 0x20, RZ, 0xfc, !PT ;  /* 0x0000002011113812 */ /* 0x000fe400078efcff */
[----:B------:R-:W-:Y:S02]  /*5370*/  ISETP.GT.AND P3, PT, R14, 0x49, !P2 ;  /* 0x000000490e00780c */ /* 0x000fe40005764270 */
[----:B------:R-:W-:Y:S02]  /*5380*/  LOP3.LUT R17, R17, 0xfffffffe, RZ, 0xc0, !PT ;  /* 0xfffffffe11117812 */ /* 0x000fe400078ec0ff */
        /* <DEDUP_REMOVED lines=14> */
[----:B------:R-:W-:-:S13]  /*5470*/  ISETP.GE.AND P6, PT, R13, 0x5a, PT ;  /* 0x0000005a0d00780c */ /* 0x000fda0003fc6270 */
[----:B------:R-:W-:Y:S02]  /*5480*/  @P6 LOP3.LUT R17, R17, 0x1, RZ, 0xfc, !PT ;  /* 0x0000000111116812 */ /* 0x000fe400078efcff */
[----:B------:R-:W-:-:S04]  /*5490*/  ISETP.GT.AND P6, PT, R14, 0x59, !P6 ;  /* 0x000000590e00780c */ /* 0x000fc800077c4270 */
[----:B------:R-:W-:Y:S02]  /*54a0*/  ISETP.LT.OR P6, PT, R15, 0x5a, P6 ;  /* 0x0000005a0f00780c */ /* 0x000fe400037c1670 */
[----:B------:R-:W1:Y:S02]  /*54b0*/  SHFL.IDX PT, R15, R203, 0x1, 0x1c1f ;  /* 0x003c1f00cb0f7f89 */ /* 0x000e6400000e0000 */
[----:B------:R-:W-:Y:S02]  /*54c0*/  FSEL R197, R197, -INF , !P6 ;  /* 0xff800000c5c57808 */ /* 0x000fe40007000000 */
[----:B------:R-:W-:Y:S01]  /*54d0*/  PLOP3.LUT P6, PT, PT, PT, UP0, 0x40, 0x0 ;  /* 0x000000000000781c */ /* 0x000fe20003fce808 */
[--C-:B-1----:R-:W-:Y:S02]  /*54e0*/  IMAD.IADD R21, R21, 0x1, R15.reuse ;  /* 0x0000000115157824 */ /* 0x102fe400078e020f */
[----:B------:R-:W-:-:S10]  /*54f0*/  IMAD.IADD R20, R20, 0x1, R15 ;  /* 0x0000000114147824 */ /* 0x000fd400078e020f */
[----:B------:R-:W-:Y:S05]  /*5500*/  @P6 BRA `(.L_x_10859) ;  /* 0x0000000000586947 */ /* 0x000fea0003800000 */
        /* <DEDUP_REMOVED lines=12> */
.L_x_10861:
[----:B------:R-:W-:-:S05]  /*55d0*/  IMAD.U32 R14, RZ, RZ, UR25 ;  /* 0x00000019ff0e7e24 */ /* 0x000fca000f8e00ff */
[----:B------:R-:W-:-:S13]  /*55e0*/  ISETP.NE.AND P6, PT, R14, 0x1, PT ;  /* 0x000000010e00780c */ /* 0x000fda0003fc5270 */
[----:B------:R-:W1:Y:S02]  /*55f0*/  @P6 LDC.64 R10, c[0x0][0x9e8] ;  /* 0x00027a00ff0a6b82 */ /* 0x000e640000000a00 */
[----:B-1----:R-:W-:-:S05]  /*5600*/  @P6 IMAD.HI.U32 R10, R15, R10, RZ ;  /* 0x0000000a0f0a6227 */ /* 0x002fca00078e00ff */
[----:B------:R-:W-:-:S07]  /*5610*/  @P6 SHF.R.U32.HI R15, RZ, R11, R10 ;  /* 0x0000000bff0f6219 */ /* 0x000fce000001160a */
.L_x_10862:
[----:B------:R-:W-:Y:S05]  /*5620*/  BSYNC B0 ;  /* 0x0000000000007941 */ /* 0x000fea0003800000 */
.L_x_10860:
[----:B------:R-:W-:-:S04]  /*5630*/  IMAD R13, R18, -0x2, R13 ;  /* 0xfffffffe120d7824 */ /* 0x000fc800078e020d */
[----:B------:R-:W-:-:S05]  /*5640*/  IMAD R15, R15, R14, R13 ;  /* 0x0000000e0f0f7224 */ /* 0x000fca00078e020d */
[----:B------:R-:W-:Y:S02]  /*5650*/  VIADDMNMX R21, R15, R14, R21, PT ;  /* 0x0000000e0f157246 */ /* 0x000fe40003800115 */
[----:B------:R-:W-:-:S07]  /*5660*/  VIMNMX R20, R20, R15, !PT ;  /* 0x0000000f14147248 */ /* 0x000fce0007fe0100 */
.L_x_10859:
[----:B------:R-:W-:Y:S01]  /*5670*/  ISETP.GT.AND P1, PT, R20, 0x1, !P1 ;  /* 0x000000011400780c */ /* 0x000fe20004f24270 */
[----:B------:R-:W-:Y:S01]  /*5680*/  UMOV UR6, UR24 ;  /* 0x0000001800067c82 */ /* 0x000fe20008000000 */
[----:B------:R-:W-:Y:S02]  /*5690*/  LOP3.LUT P6, RZ, R17, 0x10000, RZ, 0xc0, !PT ;  /* 0x0001000011ff7812 */ /* 0x000fe400078cc0ff */
[----:B------:R-:W-:Y:S02]  /*56a0*/  ISETP.LT.OR P1, PT, R21, 0x2, P1 ;  /* 0x000000021500780c */ /* 0x000fe40000f21670 */
[----:B------:R-:W-:Y:S02]  /*56b0*/  FMNMX.FTZ R10, R215, R2, !PT ;  /* 0x00000002d70a7209 */ /* 0x000fe40007810000 */
[----:B------:R-:W-:Y:S02]  /*56c0*/  FSEL R155, R155, -INF , !P1 ;  /* 0xff8000009b9b7808 */ /* 0x000fe40004800000 */
[----:B------:R-:W-:-:S02]  /*56d0*/  LOP3.LUT P1, RZ, R17, 0x2, RZ, 0xc0, !PT ;  /* 0x0000000211ff7812 */ /* 0x000fc4000782c0ff */
[----:B------:R-:W-:Y:S02]  /*56e0*/  FMNMX.FTZ R11, R153, R10, !PT ;  /* 0x0000000a990b7209 */ /* 0x000fe40007810000 */
[----:B------:R-:W-:Y:S02]  /*56f0*/  ISETP.GT.AND P1, PT, R20, 0x8, !P1 ;  /* 0x000000081400780c */ /* 0x000fe40004f24270 */
[----:B------:R-:W-:Y:S02]  /*5700*/  FMNMX.FTZ R10, R156, R11, !PT ;  /* 0x0000000b9c0a7209 */ /* 0x000fe40007810000 */
[----:B------:R-:W-:Y:S02]  /*5710*/  ISETP.LT.OR P1, PT, R21, 0x9, P1 ;  /* 0x000000091500780c */ /* 0x000fe40000f21670 */
[----:B------:R-:W-:Y:S02]  /*5720*/  FMNMX.FTZ R11, R157, R10, !PT ;  /* 0x0000000a9d0b7209 */ /* 0x000fe40007810000 */
[----:B------:R-:W-:-:S02]  /*5730*/  FSEL R158, R158, -INF , !P1 ;  /* 0xff8000009e9e7808 */ /* 0x000fc40004800000 */
[----:B------:R-:W-:Y:S02]  /*5740*/  LOP3.LUT P1, RZ, R17, 0x4, RZ, 0xc0, !PT ;  /* 0x0000000411ff7812 */ /* 0x000fe4000782c0ff */
[----:B------:R-:W-:Y:S02]  /*5750*/  FMNMX.FTZ R10, R160, R11, !PT ;  /* 0x0000000ba00a7209 */ /* 0x000fe40007810000 */
[----:B------:R-:W-:Y:S02]  /*5760*/  ISETP.GT.AND P1, PT, R20, 0x9, !P1 ;  /* 0x000000091400780c */ /* 0x000fe40004f24270 */
[----:B------:R-:W-:Y:S02]  /*5770*/  FMNMX.FTZ R11, R161, R10, !PT ;  /* 0x0000000aa10b7209 */ /* 0x000fe40007810000 */
[----:B------:R-:W-:Y:S02]  /*5780*/  ISETP.LT.OR P1, PT, R21, 0xa, P1 ;  /* 0x0000000a1500780c */ /* 0x000fe40000f21670 */
[----:B------:R-:W-:-:S02]  /*5790*/  FMNMX.FTZ R10, R164, R11, !PT ;  /* 0x0000000ba40a7209 */ /* 0x000fc40007810000 */
[----:B------:R-:W-:Y:S02]  /*57a0*/  FSEL R159, R159, -INF , !P1 ;  /* 0xff8000009f9f7808 */ /* 0x000fe40004800000 */
[----:B------:R-:W-:Y:S02]  /*57b0*/  LOP3.LUT P1, RZ, R17, 0x8, RZ, 0xc0, !PT ;  /* 0x0000000811ff7812 */ /* 0x000fe4000782c0ff */
[----:B------:R-:W-:Y:S02]  /*57c0*/  FMNMX.FTZ R11, R165, R10, !PT ;  /* 0x0000000aa50b7209 */ /* 0x000fe40007810000 */
[----:B------:R-:W-:Y:S02]  /*57d0*/  ISETP.GT.AND P1, PT, R20, 0x10, !P1 ;  /* 0x000000101400780c */ /* 0x000fe40004f24270 */
[----:B------:R-:W-:Y:S02]  /*57e0*/  FMNMX.FTZ R10, R168, R11, !PT ;  /* 0x0000000ba80a7209 */ /* 0x000fe40007810000 */
[----:B------:R-:W-:-:S02]  /*57f0*/  ISETP.LT.OR P1, PT, R21, 0x11, P1 ;  /* 0x000000111500780c */ /* 0x000fc40000f21670 */
[----:B------:R-:W-:Y:S02]  /*5800*/  FMNMX.FTZ R11, R169, R10, !PT ;  /* 0x0000000aa90b7209 */ /* 0x000fe40007810000 */
[----:B------:R-:W-:Y:S02]  /*5810*/  FSEL R162, R162, -INF , !P1 ;  /* 0xff800000a2a27808 */ /* 0x000fe40004800000 */
[----:B------:R-:W-:Y:S02]  /*5820*/  LOP3.LUT P1, RZ, R17, 0x10, RZ, 0xc0, !PT ;  /* 0x0000001011ff7812 */ /* 0x000fe4000782c0ff */
[----:B------:R-:W-:Y:S02]  /*5830*/  FMNMX.FTZ R10, R172, R11, !PT ;  /* 0x0000000bac0a7209 */ /* 0x000fe40007810000 */
[----:B------:R-:W-:Y:S02]  /*5840*/  ISETP.GT.AND P1, PT, R20, 0x11, !P1 ;  /* 0x000000111400780c */ /* 0x000fe40004f24270 */
[----:B------:R-:W-:-:S02]  /*5850*/  FMNMX.FTZ R11, R173, R10, !PT ;  /* 0x0000000aad0b7209 */ /* 0x000fc40007810000 */
[----:B------:R-:W-:Y:S02]  /*5860*/  ISETP.LT.OR P1, PT, R21, 0x12, P1 ;  /* 0x000000121500780c */ /* 0x000fe40000f21670 */
[----:B------:R-:W-:Y:S02]  /*5870*/  FMNMX.FTZ R10, R176, R11, !PT ;  /* 0x0000000bb00a7209 */ /* 0x000fe40007810000 */
[----:B------:R-:W-:Y:S02]  /*5880*/  FSEL R163, R163, -INF , !P1 ;  /* 0xff800000a3a37808 */ /* 0x000fe40004800000 */
[----:B------:R-:W-:Y:S02]  /*5890*/  LOP3.LUT P1, RZ, R17, 0x20000, RZ, 0xc0, !PT ;  /* 0x0002000011ff7812 */ /* 0x000fe4000782c0ff */
        /* <DEDUP_REMOVED lines=18> */
[----:B------:R-:W-:Y:S02]  /*59c0*/  LOP3.LUT P1, RZ, R17, 0x4000, RZ, 0xc0, !PT ;  /* 0x0000400011ff7812 */ /* 0x000fe4000782c0ff */
[----:B------:R-:W-:-:S02]  /*59d0*/  FMNMX.FTZ R11, R193, R10, !PT ;  /* 0x0000000ac10b7209 */ /* 0x000fc40007810000 */
[----:B------:R-:W-:Y:S02]  /*59e0*/  ISETP.GT.AND P1, PT, R20, 0x21, !P1 ;  /* 0x000000211400780c */ /* 0x000fe40004f24270 */
[----:B------:R-:W-:Y:S02]  /*59f0*/  FMNMX.FTZ R10, R196, R11, !PT ;  /* 0x0000000bc40a7209 */ /* 0x000fe40007810000 */
[----:B------:R-:W-:Y:S02]  /*5a00*/  ISETP.LT.OR P1, PT, R21, 0x22, P1 ;  /* 0x000000221500780c */ /* 0x000fe40000f21670 */
[----:B------:R-:W-:Y:S02]  /*5a10*/  FMNMX.FTZ R13, R197, R10, !PT ;  /* 0x0000000ac50d7209 */ /* 0x000fe40007810000 */
[----:B------:R-:W-:Y:S02]  /*5a20*/  FSEL R171, R171, -INF , !P1 ;  /* 0xff800000abab7808 */ /* 0x000fe40004800000 */
[C---:B------:R-:W-:Y:S01]  /*5a30*/  LOP3.LUT P1, RZ, R17.reuse, 0x2000, RZ, 0xc0, !PT ;  /* 0x0000200011ff7812 */ /* 0x040fe2000782c0ff */
[----:B------:R-:W1:Y:S01]  /*5a40*/  SHFL.BFLY PT, R10, R13, 0x2, 0x1f ;  /* 0x0c401f000d0a7f89 */ /* 0x000e6200000e0000 */
[----:B------:R-:W-:-:S02]  /*5a50*/  LOP3.LUT P6, RZ, R17, 0x20, RZ, 0xc0, !PT ;  /* 0x0000002011ff7812 */ /* 0x000fc400078cc0ff */
[C---:B------:R-:W-:Y:S02]  /*5a60*/  ISETP.GT.AND P1, PT, R20.reuse, 0x28, !P1 ;  /* 0x000000281400780c */ /* 0x040fe40004f24270 */
[----:B------:R-:W-:Y:S02]  /*5a70*/  ISETP.GT.AND P2, PT, R20, 0x49, !P2 ;  /* 0x000000491400780c */ /* 0x000fe40005744270 */
[C---:B------:R-:W-:Y:S02]  /*5a80*/  ISETP.LT.OR P1, PT, R21.reuse, 0x29, P1 ;  /* 0x000000291500780c */ /* 0x040fe40000f21670 */
[----:B------:R-:W-:Y:S02]  /*5a90*/  ISETP.LT.OR P2, PT, R21, 0x4a, P2 ;  /* 0x0000004a1500780c */ /* 0x000fe40001741670 */
[----:B------:R-:W-:Y:S02]  /*5aa0*/  FSEL R174, R174, -INF , !P1 ;  /* 0xff800000aeae7808 */ /* 0x000fe40004800000 */
[----:B------:R-:W-:-:S02]  /*5ab0*/  LOP3.LUT P1, RZ, R17, 0x1000, RZ, 0xc0, !PT ;  /* 0x0000100011ff7812 */ /* 0x000fc4000782c0ff */
[C---:B------:R-:W-:Y:S02]  /*5ac0*/  ISETP.GT.AND P3, PT, R20.reuse, 0x50, !P3 ;  /* 0x000000501400780c */ /* 0x040fe40005f64270 */
[----:B------:R-:W-:Y:S02]  /*5ad0*/  ISETP.GT.AND P1, PT, R20, 0x29, !P1 ;  /* 0x000000291400780c */ /* 0x000fe40004f24270 */
[----:B------:R-:W-:Y:S02]  /*5ae0*/  FSEL R191, R191, -INF , !P2 ;  /* 0xff800000bfbf7808 */ /* 0x000fe40005000000 */
[C---:B------:R-:W-:Y:S02]  /*5af0*/  ISETP.LT.OR P1, PT, R21.reuse, 0x2a, P1 ;  /* 0x0000002a1500780c */ /* 0x040fe40000f21670 */
[----:B------:R-:W-:Y:S02]  /*5b00*/  ISETP.LT.OR P3, PT, R21, 0x51, P3 ;  /* 0x000000511500780c */ /* 0x000fe40001f61670 */
[----:B------:R-:W-:-:S02]  /*5b10*/  FSEL R175, R175, -INF , !P1 ;  /* 0xff800000afaf7808 */ /* 0x000fc40004800000 */
[----:B------:R-:W-:Y:S02]  /*5b20*/  LOP3.LUT P1, RZ, R17, 0x800, RZ, 0xc0, !PT ;  /* 0x0000080011ff7812 */ /* 0x000fe4000782c0ff */
[----:B-1----:R-:W-:Y:S02]  /*5b30*/  FMNMX.FTZ R15, R13, R10, !PT ;  /* 0x0000000a0d0f7209 */ /* 0x002fe40007810000 */
[C---:B------:R-:W-:Y:S02]  /*5b40*/  ISETP.GT.AND P1, PT, R20.reuse, 0x30, !P1 ;  /* 0x000000301400780c */ /* 0x040fe40004f24270 */
[----:B------:R-:W-:Y:S01]  /*5b50*/  ISETP.GT.AND P4, PT, R20, 0x51, !P4 ;  /* 0x000000511400780c */ /* 0x000fe20006784270 */
[----:B------:R-:W1:Y:S01]  /*5b60*/  SHFL.BFLY PT, R10, R15, 0x1, 0x1f ;  /* 0x0c201f000f0a7f89 */ /* 0x000e6200000e0000 */
[----:B------:R-:W-:Y:S02]  /*5b70*/  ISETP.LT.OR P1, PT, R21, 0x31, P1 ;  /* 0x000000311500780c */ /* 0x000fe40000f21670 */
[----:B------:R-:W-:-:S02]  /*5b80*/  FSEL R194, R194, -INF , !P3 ;  /* 0xff800000c2c27808 */ /* 0x000fc40005800000 */
[----:B------:R-:W-:Y:S02]  /*5b90*/  FSEL R178, R178, -INF , !P1 ;  /* 0xff800000b2b27808 */ /* 0x000fe40004800000 */
[----:B------:R-:W-:Y:S02]  /*5ba0*/  LOP3.LUT P1, RZ, R17, 0x400, RZ, 0xc0, !PT ;  /* 0x0000040011ff7812 */ /* 0x000fe4000782c0ff */
[C---:B------:R-:W-:Y:S02]  /*5bb0*/  ISETP.GT.AND P5, PT, R20.reuse, 0x58, !P5 ;  /* 0x000000581400780c */ /* 0x040fe40006fa4270 */
[----:B------:R-:W-:Y:S02]  /*5bc0*/  ISETP.GT.AND P1, PT, R20, 0x31, !P1 ;  /* 0x000000311400780c */ /* 0x000fe40004f24270 */
[C---:B------:R-:W-:Y:S02]  /*5bd0*/  ISETP.LT.OR P4, PT, R21.reuse, 0x52, P4 ;  /* 0x000000521500780c */ /* 0x040fe40002781670 */
[----:B------:R-:W-:-:S02]  /*5be0*/  ISETP.LT.OR P1, PT, R21, 0x32, P1 ;  /* 0x000000321500780c */ /* 0x000fc40000f21670 */
[----:B------:R-:W-:Y:S02]  /*5bf0*/  ISETP.LT.OR P5, PT, R21, 0x59, P5 ;  /* 0x000000591500780c */ /* 0x000fe40002fa1670 */
[----:B------:R-:W-:Y:S02]  /*5c00*/  FSEL R179, R179, -INF , !P1 ;  /* 0xff800000b3b37808 */ /* 0x000fe40004800000 */
[----:B------:R-:W-:Y:S02]  /*5c10*/  LOP3.LUT P1, RZ, R17, 0x200, RZ, 0xc0, !PT ;  /* 0x0000020011ff7812 */ /* 0x000fe4000782c0ff */
[----:B------:R-:W-:Y:S02]  /*5c20*/  FSEL R195, R195, -INF , !P4 ;  /* 0xff800000c3c37808 */ /* 0x000fe40006000000 */
[----:B------:R-:W-:Y:S02]  /*5c30*/  ISETP.GT.AND P1, PT, R20, 0x38, !P1 ;  /* 0x000000381400780c */ /* 0x000fe40004f24270 */
[----:B-1----:R-:W-:-:S02]  /*5c40*/  FMNMX.FTZ R10, R15, R10, !PT ;  /* 0x0000000a0f0a7209 */ /* 0x002fc40007810000 */
[----:B------:R-:W-:Y:S02]  /*5c50*/  ISETP.LT.OR P1, PT, R21, 0x39, P1 ;  /* 0x000000391500780c */ /* 0x000fe40000f21670 */
[----:B------:R-:W-:Y:S01]  /*5c60*/  FSEL R198, R198, -INF , !P5 ;  /* 0xff800000c6c67808 */ /* 0x000fe20006800000 */
[----:B------:R-:W-:Y:S01]  /*5c70*/  FMUL.FTZ R14, R10, UR6 ;  /* 0x000000060a0e7c20 */ /* 0x000fe20008410000 */
[----:B------:R-:W-:Y:S02]  /*5c80*/  FSEL R182, R182, -INF , !P1 ;  /* 0xff800000b6b67808 */ /* 0x000fe40004800000 */
[----:B------:R-:W-:-:S04]  /*5c90*/  LOP3.LUT P1, RZ, R17, 0x100, RZ, 0xc0, !PT ;  /* 0x0000010011ff7812 */ /* 0x000fc8000782c0ff */
[----:B------:R-:W-:-:S04]  /*5ca0*/  ISETP.GT.AND P1, PT, R20, 0x39, !P1 ;  /* 0x000000391400780c */ /* 0x000fc80004f24270 */
[----:B------:R-:W-:-:S04]  /*5cb0*/  ISETP.LT.OR P1, PT, R21, 0x3a, P1 ;  /* 0x0000003a1500780c */ /* 0x000fc80000f21670 */
        /* <DEDUP_REMOVED lines=9> */
[----:B------:R-:W-:Y:S02]  /*5d50*/  ISETP.GT.AND P1, PT, R20, 0x48, !P6 ;  /* 0x000000481400780c */ /* 0x000fe40007724270 */
[----:B------:R-:W-:Y:S02]  /*5d60*/  LOP3.LUT P6, RZ, R17, 0x40000, RZ, 0xc0, !PT ;  /* 0x0004000011ff7812 */ /* 0x000fe400078cc0ff */
[----:B------:R-:W-:-:S04]  /*5d70*/  ISETP.LT.OR P1, PT, R21, 0x49, P1 ;  /* 0x000000491500780c */ /* 0x000fc80000f21670 */
[----:B------:R-:W-:Y:S02]  /*5d80*/  FSEL R190, R190, -INF , !P1 ;  /* 0xff800000bebe7808 */ /* 0x000fe40004800000 */
[C---:B------:R-:W-:Y:S02]  /*5d90*/  ISETP.GT.AND P1, PT, R20.reuse, RZ, !P6 ;  /* 0x000000ff1400720c */ /* 0x040fe40007724270 */
[----:B------:R-:W-:Y:S02]  /*5da0*/  LOP3.LUT P6, RZ, R17, 0x1, RZ, 0xc0, !PT ;  /* 0x0000000111ff7812 */ /* 0x000fe400078cc0ff */
        /* <DEDUP_REMOVED lines=8> */
[--C-:B------:R-:W-:Y:S01]  /*5e30*/  FFMA.FTZ R203, R156, UR6, -R14.reuse ;  /* 0x000000069ccb7c23 */ /* 0x100fe2000801080e */
[----:B------:R-:W-:Y:S01]  /*5e40*/  FMNMX.FTZ R154, R158, R15, !PT ;  /* 0x0000000f9e9a7209 */ /* 0x000fe20007810000 */
[--C-:B------:R-:W-:Y:S01]  /*5e50*/  FFMA.FTZ R13, R153, UR6, -R14.reuse ;  /* 0x00000006990d7c23 */ /* 0x100fe2000801080e */
[--C-:B------:R-:W-:Y:S01]  /*5e60*/  FFMA.FTZ R204, R160, UR6, -R14.reuse ;  /* 0x00000006a0cc7c23 */ /* 0x100fe2000801080e */
[----:B------:R-:W-:Y:S01]  /*5e70*/  FSEL R199, R199, -INF , !P2 ;  /* 0xff800000c7c77808 */ /* 0x000fe20005000000 */
[--C-:B------:R-:W-:Y:S01]  /*5e80*/  FFMA.FTZ R152, R215, UR6, -R14.reuse ;  /* 0x00000006d7987c23 */ /* 0x100fe2000801080e */
[----:B------:R-:W-:Y:S01]  /*5e90*/  FMNMX.FTZ R15, R159, R154, !PT ;  /* 0x0000009a9f0f7209 */ /* 0x000fe20007810000 */
[--C-:B------:R-:W-:Y:S01]  /*5ea0*/  FFMA.FTZ R196, R196, UR6, -R14.reuse ;  /* 0x00000006c4c47c23 */ /* 0x100fe2000801080e */
[----:B------:R1:W-:Y:S02]  /*5eb0*/  MUFU.EX2 R154, R203 ;  /* 0x000000cb009a7308 */ /* 0x0003e40000000800 */
[----:B------:R-:W-:Y:S01]  /*5ec0*/  FMNMX.FTZ R156, R162, R15, !PT ;  /* 0x0000000fa29c7209 */ /* 0x000fe20007810000 */
[----:B------:R-:W-:-:S03]  /*5ed0*/  FFMA.FTZ R15, R157, UR6, -R14 ;  /* 0x000000069d0f7c23 */ /* 0x000fc6000801080e */
[----:B------:R-:W-:Y:S02]  /*5ee0*/  FMNMX.FTZ R153, R163, R156, !PT ;  /* 0x0000009ca3997209 */ /* 0x000fe40007810000 */
[----:B------:R-:W-:Y:S01]  /*5ef0*/  MUFU.EX2 R152, R152 ;  /* 0x0000009800987308 */ /* 0x000fe20000000800 */
[----:B-1----:R-:W-:Y:S01]  /*5f00*/  FFMA.FTZ R203, R165, UR6, -R14 ;  /* 0x00000006a5cb7c23 */ /* 0x002fe2000801080e */
[----:B------:R-:W-:-:S04]  /*5f10*/  FMNMX.FTZ R156, R166, R153, !PT ;  /* 0x00000099a69c7209 */ /* 0x000fc80007810000 */
[----:B------:R-:W-:Y:S02]  /*5f20*/  FMNMX.FTZ R153, R167, R156, !PT ;  /* 0x0000009ca7997209 */ /* 0x000fe40007810000 */
[----:B------:R1:W-:Y:S02]  /*5f30*/  MUFU.EX2 R156, R204 ;  /* 0x000000cc009c7308 */ /* 0x0003e40000000800 */
[----:B------:R-:W-:Y:S01]  /*5f40*/  FMNMX.FTZ R160, R170, R153, !PT ;  /* 0x00000099aaa07209 */ /* 0x000fe20007810000 */
[----:B------:R-:W-:-:S03]  /*5f50*/  FFMA.FTZ R153, R161, UR6, -R14 ;  /* 0x00000006a1997c23 */ /* 0x000fc6000801080e */
[----:B------:R-:W-:Y:S02]  /*5f60*/  FMNMX.FTZ R157, R171, R160, !PT ;  /* 0x000000a0ab9d7209 */ /* 0x000fe40007810000 */
[----:B------:R-:W-:Y:S01]  /*5f70*/  MUFU.EX2 R13, R13 ;  /* 0x0000000d000d7308 */ /* 0x000fe20000000800 */
[--C-:B-1----:R-:W-:Y:S01]  /*5f80*/  FFMA.FTZ R204, R169, UR6, -R14.reuse ;  /* 0x00000006a9cc7c23 */ /* 0x102fe2000801080e */
[----:B------:R-:W-:Y:S01]  /*5f90*/  FMNMX.FTZ R160, R174, R157, !PT ;  /* 0x0000009daea07209 */ /* 0x000fe20007810000 */
[----:B------:R-:W-:-:S03]  /*5fa0*/  FFMA.FTZ R157, R164, UR6, -R14 ;  /* 0x00000006a49d7c23 */ /* 0x000fc6000801080e */
[----:B------:R-:W-:Y:S02]  /*5fb0*/  FMNMX.FTZ R161, R175, R160, !PT ;  /* 0x000000a0afa17209 */ /* 0x000fe40007810000 */
[----:B------:R-:W-:Y:S02]  /*5fc0*/  MUFU.EX2 R15, R15 ;  /* 0x0000000f000f7308 */ /* 0x000fe40000000800 */
[----:B------:R-:W-:-:S04]  /*5fd0*/  FMNMX.FTZ R160, R178, R161, !PT ;  /* 0x000000a1b2a07209 */ /* 0x000fc80007810000 */
[----:B------:R-:W-:Y:S02]  /*5fe0*/  FMNMX.FTZ R161, R179, R160, !PT ;  /* 0x000000a0b3a17209 */ /* 0x000fe40007810000 */
[----:B------:R-:W-:Y:S02]  /*5ff0*/  MUFU.EX2 R153, R153 ;  /* 0x0000009900997308 */ /* 0x000fe40000000800 */
[----:B------:R-:W-:Y:S01]  /*6000*/  FMNMX.FTZ R164, R182, R161, !PT ;  /* 0x000000a1b6a47209 */ /* 0x000fe20007810000 */
[----:B------:R-:W-:-:S03]  /*6010*/  FFMA.FTZ R161, R168, UR6, -R14 ;  /* 0x00000006a8a17c23 */ /* 0x000fc6000801080e */
[----:B------:R-:W-:Y:S02]  /*6020*/  FMNMX.FTZ R165, R183, R164, !PT ;  /* 0x000000a4b7a57209 */ /* 0x000fe40007810000 */
[----:B------:R-:W-:Y:S02]  /*6030*/  MUFU.EX2 R157, R157 ;  /* 0x0000009d009d7308 */ /* 0x000fe40000000800 */
[----:B------:R-:W-:-:S04]  /*6040*/  FMNMX.FTZ R164, R186, R165, !PT ;  /* 0x000000a5baa47209 */ /* 0x000fc80007810000 */
[----:B------:R-:W-:Y:S02]  /*6050*/  FMNMX.FTZ R165, R187, R164, !PT ;  /* 0x000000a4bba57209 */ /* 0x000fe40007810000 */
[----:B------:R1:W-:Y:S02]  /*6060*/  MUFU.EX2 R164, R204 ;  /* 0x000000cc00a47308 */ /* 0x0003e40000000800 */
[----:B------:R-:W-:Y:S01]  /*6070*/  FMNMX.FTZ R168, R190, R165, !PT ;  /* 0x000000a5bea87209 */ /* 0x000fe20007810000 */
[--C-:B------:R-:W-:Y:S01]  /*6080*/  FFMA.FTZ R165, R172, UR6, -R14.reuse ;  /* 0x00000006aca57c23 */ /* 0x100fe2000801080e */
[--C-:B------:R-:W-:Y:S02]  /*6090*/  FFMA.FTZ R172, R177, UR6, -R14.reuse ;  /* 0x00000006b1ac7c23 */ /* 0x100fe4000801080e */
[----:B------:R-:W-:Y:S01]  /*60a0*/  FMNMX.FTZ R169, R191, R168, !PT ;  /* 0x000000a8bfa97209 */ /* 0x000fe20007810000 */
[--C-:B------:R-:W-:Y:S01]  /*60b0*/  FFMA.FTZ R168, R173, UR6, -R14.reuse ;  /* 0x00000006ada87c23 */ /* 0x100fe2000801080e */
[--C-:B------:R-:W-:Y:S01]  /*60c0*/  FFMA.FTZ R173, R184, UR6, -R14.reuse ;  /* 0x00000006b8ad7c23 */ /* 0x100fe2000801080e */
[--C-:B------:R-:W-:Y:S01]  /*60d0*/  FFMA.FTZ R184, R189, UR6, -R14.reuse ;  /* 0x00000006bdb87c23 */ /* 0x100fe2000801080e */
[----:B------:R-:W-:Y:S01]  /*60e0*/  FMNMX.FTZ R20, R194, R169, !PT ;  /* 0x000000a9c2147209 */ /* 0x000fe20007810000 */
[--C-:B------:R-:W-:Y:S01]  /*60f0*/  FFMA.FTZ R169, R180, UR6, -R14.reuse ;  /* 0x00000006b4a97c23 */ /* 0x100fe2000801080e */
[----:B------:R-:W-:Y:S01]  /*6100*/  FFMA.FTZ R180, R185, UR6, -R14 ;  /* 0x00000006b9b47c23 */ /* 0x000fe2000801080e */
[----:B------:R-:W-:Y:S01]  /*6110*/  FSEL R189, R10, RZ, P1 ;  /* 0x000000ff0abd7208 */ /* 0x000fe20000800000 */
[----:B------:R-:W-:Y:S01]  /*6120*/  MUFU.EX2 R160, R203 ;  /* 0x000000cb00a07308 */ /* 0x000fe20000000800 */
[----:B------:R-:W-:-:S03]  /*6130*/  FMNMX.FTZ R21, R195, R20, !PT ;  /* 0x00000014c3157209 */ /* 0x000fc60007810000 */
[----:B------:R-:W-:Y:S01]  /*6140*/  FADD.FTZ R189, -R189, R2 ;  /* 0x00000002bdbd7221 */ /* 0x000fe20000010100 */
[----:B------:R-:W-:Y:S01]  /*6150*/  FMNMX.FTZ R20, R198, R21, !PT ;  /* 0x00000015c6147209 */ /* 0x000fe20007810000 */
[--C-:B------:R-:W-:Y:S01]  /*6160*/  FFMA.FTZ R21, R176, UR6, -R14.reuse ;  /* 0x00000006b0157c23 */ /* 0x100fe2000801080e */
[--C-:B------:R-:W-:Y:S01]  /*6170*/  FFMA.FTZ R176, R181, UR6, -R14.reuse ;  /* 0x00000006b5b07c23 */ /* 0x100fe2000801080e */
[--C-:B------:R-:W-:Y:S01]  /*6180*/  FFMA.FTZ R181, R192, UR6, -R14.reuse ;  /* 0x00000006c0b57c23 */ /* 0x100fe2000801080e */
[----:B------:R-:W-:Y:S01]  /*6190*/  FMNMX.FTZ R20, R199, R20, !PT ;  /* 0x00000014c7147209 */ /* 0x000fe20007810000 */
[----:B------:R-:W-:Y:S04]  /*61a0*/  MUFU.EX2 R161, R161 ;  /* 0x000000a100a17308 */ /* 0x000fe80000000800 */
[----:B------:R-:W2:Y:S04]  /*61b0*/  SHFL.BFLY PT, R177, R20, 0x2, 0x1f ;  /* 0x0c401f0014b17f89 */ /* 0x000ea800000e0000 */
[----:B------:R-:W-:Y:S08]  /*61c0*/  MUFU.EX2 R165, R165 ;  /* 0x000000a500a57308 */ /* 0x000ff00000000800 */
[----:B------:R-:W-:Y:S08]  /*61d0*/  MUFU.EX2 R168, R168 ;  /* 0x000000a800a87308 */ /* 0x000ff00000000800 */
[----:B------:R-:W-:Y:S01]  /*61e0*/  MUFU.EX2 R21, R21 ;  /* 0x0000001500157308 */ /* 0x000fe20000000800 */
[----:B--2---:R-:W-:Y:S01]  /*61f0*/  FMNMX.FTZ R185, R20, R177, !PT ;  /* 0x000000b114b97209 */ /* 0x004fe20007810000 */
[--C-:B------:R-:W-:Y:S01]  /*6200*/  FFMA.FTZ R177, R188, UR6, -R14.reuse ;  /* 0x00000006bcb17c23 */ /* 0x100fe2000801080e */
[----:B------:R-:W-:-:S05]  /*6210*/  FFMA.FTZ R188, R193, UR6, -R14 ;  /* 0x00000006c1bc7c23 */ /* 0x000fca000801080e */
[----:B------:R-:W-:Y:S01]  /*6220*/  MUFU.EX2 R172, R172 ;  /* 0x000000ac00ac7308 */ /* 0x000fe20000000800 */
[----:B------:R-:W2:Y:S07]  /*6230*/  SHFL.BFLY PT, R20, R185, 0x1, 0x1f ;  /* 0x0c201f00b9147f89 */ /* 0x000eae00000e0000 */
[----:B------:R-:W-:Y:S08]  /*6240*/  MUFU.EX2 R169, R169 ;  /* 0x000000a900a97308 */ /* 0x000ff00000000800 */
[----:B------:R-:W-:Y:S08]  /*6250*/  MUFU.EX2 R176, R176 ;  /* 0x000000b000b07308 */ /* 0x000ff00000000800 */
[----:B------:R-:W-:Y:S01]  /*6260*/  MUFU.EX2 R173, R173 ;  /* 0x000000ad00ad7308 */ /* 0x000fe20000000800 */
[----:B--2---:R-:W-:Y:S01]  /*6270*/  FMNMX.FTZ R20, R185, R20, !PT ;  /* 0x00000014b9147209 */ /* 0x004fe20007810000 */
[----:B------:R-:W-:Y:S01]  /*6280*/  FMUL.FTZ R185, R189, UR6 ;  /* 0x00000006bdb97c20 */ /* 0x000fe20008410000 */
[----:B------:R-:W-:-:S02]  /*6290*/  FFMA.FTZ R189, R197, UR6, -R14 ;  /* 0x00000006c5bd7c23 */ /* 0x000fc4000801080e */
[C---:B------:R-:W-:Y:S01]  /*62a0*/  FSETP.NEU.FTZ.AND P1, PT, R20.reuse, -INF , PT ;  /* 0xff8000001400780b */ /* 0x040fe20003f3d000 */
[----:B-1----:R-:W-:Y:S02]  /*62b0*/  FMUL.FTZ R204, R20, UR6 ;  /* 0x0000000614cc7c20 */ /* 0x002fe40008410000 */
[----:B------:R-:W1:Y:S03]  /*62c0*/  MUFU.EX2 R185, R185 ;  /* 0x000000b900b97308 */ /* 0x000e660000000800 */
[----:B------:R-:W-:-:S05]  /*62d0*/  FSEL R204, R204, RZ, P1 ;  /* 0x000000ffcccc7208 */ /* 0x000fca0000800000 */
        /* <DEDUP_REMOVED lines=9> */
[----:B-1----:R-:W-:Y:S01]  /*6370*/  FFMA.FTZ R192, R185, R3, R152 ;  /* 0x00000003b9c07223 */ /* 0x002fe20000010098 */
[----:B------:R-:W-:Y:S01]  /*6380*/  MUFU.EX2 R177, R177 ;  /* 0x000000b100b17308 */ /* 0x000fe20000000800 */
[----:B------:R-:W-:Y:S01]  /*6390*/  F2FP.F16.F32.PACK_AB R152, R13, R152 ;  /* 0x000000980d98723e */ /* 0x000fe200000000ff */
[----:B------:R-:W-:Y:S01]  /*63a0*/  FFMA.FTZ R183, R183, UR6, -R204 ;  /* 0x00000006b7b77c23 */ /* 0x000fe200080108cc */
[----:B------:R-:W-:Y:S01]  /*63b0*/  FADD.FTZ R3, R13, R192 ;  /* 0x000000c00d037221 */ /* 0x000fe20000010000 */
[--C-:B------:R-:W-:Y:S01]  /*63c0*/  FFMA.FTZ R192, R159, UR6, -R204.reuse ;  /* 0x000000069fc07c23 */ /* 0x100fe200080108cc */
[--C-:B------:R-:W-:Y:S01]  /*63d0*/  FFMA.FTZ R159, R162, UR6, -R204.reuse ;  /* 0x00000006a29f7c23 */ /* 0x100fe200080108cc */
[--C-:B------:R-:W-:Y:S01]  /*63e0*/  FFMA.FTZ R186, R186, UR6, -R204.reuse ;  /* 0x00000006baba7c23 */ /* 0x100fe200080108cc */
[----:B------:R-:W-:Y:S01]  /*63f0*/  FADD.FTZ R158, R154, R3 ;  /* 0x000000039a9e7221 */ /* 0x000fe20000010000 */
[----:B------:R-:W1:Y:S01]  /*6400*/  MUFU.EX2 R184, R184 ;  /* 0x000000b800b87308 */ /* 0x000e620000000800 */
[----:B------:R-:W-:Y:S01]  /*6410*/  F2FP.F16.F32.PACK_AB R154, R15, R154 ;  /* 0x0000009a0f9a723e */ /* 0x000fe200000000ff */
[----:B------:R-:W-:Y:S01]  /*6420*/  FFMA.FTZ R187, R187, UR6, -R204 ;  /* 0x00000006bbbb7c23 */ /* 0x000fe200080108cc */
[----:B------:R-:W-:Y:S01]  /*6430*/  FADD.FTZ R3, R15, R158 ;  /* 0x0000009e0f037221 */ /* 0x000fe20000010000 */
[--C-:B------:R-:W-:Y:S01]  /*6440*/  FFMA.FTZ R191, R191, UR6, -R204.reuse ;  /* 0x00000006bfbf7c23 */ /* 0x100fe200080108cc */
[--C-:B------:R-:W-:Y:S01]  /*6450*/  FFMA.FTZ R194, R194, UR6, -R204.reuse ;  /* 0x00000006c2c27c23 */ /* 0x100fe200080108cc */
[--C-:B------:R-:W-:Y:S01]  /*6460*/  FFMA.FTZ R195, R195, UR6, -R204.reuse ;  /* 0x00000006c3c37c23 */ /* 0x100fe200080108cc */
[----:B------:R-:W-:Y:S01]  /*6470*/  FADD.FTZ R158, R156, R3 ;  /* 0x000000039c9e7221 */ /* 0x000fe20000010000 */
[----:B------:R2:W-:Y:S01]  /*6480*/  MUFU.EX2 R2, R196 ;  /* 0x000000c400027308 */ /* 0x0005e20000000800 */
[--C-:B------:R-:W-:Y:S01]  /*6490*/  FFMA.FTZ R198, R198, UR6, -R204.reuse ;  /* 0x00000006c6c67c23 */ /* 0x100fe200080108cc */
[----:B------:R-:W-:Y:S01]  /*64a0*/  FFMA.FTZ R199, R199, UR6, -R204 ;  /* 0x00000006c7c77c23 */ /* 0x000fe200080108cc */
[C---:B------:R-:W-:Y:S01]  /*64b0*/  FADD.FTZ R158, R153.reuse, R158 ;  /* 0x0000009e999e7221 */ /* 0x040fe20000010000 */
[----:B------:R-:W-:Y:S01]  /*64c0*/  F2FP.F16.F32.PACK_AB R156, R153, R156 ;  /* 0x0000009c999c723e */ /* 0x000fe200000000ff */
[-C--:B------:R-:W-:Y:S01]  /*64d0*/  FMUL.FTZ R24, R24, R185.reuse ;  /* 0x000000b918187220 */ /* 0x080fe20000410000 */
[----:B------:R-:W-:Y:S01]  /*64e0*/  FMUL.FTZ R25, R25, R185 ;  /* 0x000000b919197220 */ /* 0x000fe20000410000 */
[----:B------:R-:W-:Y:S01]  /*64f0*/  FADD.FTZ R3, R157, R158 ;  /* 0x0000009e9d037221 */ /* 0x000fe20000010000 */
[----:B------:R-:W-:Y:S01]  /*6500*/  MUFU.EX2 R181, R181 ;  /* 0x000000b500b57308 */ /* 0x000fe20000000800 */
[--C-:B--2---:R-:W-:Y:S01]  /*6510*/  FFMA.FTZ R196, R163, UR6, -R204.reuse ;  /* 0x00000006a3c47c23 */ /* 0x104fe200080108cc */
[----:B------:R-:W-:Y:S01]  /*6520*/  FFMA.FTZ R163, R166, UR6, -R204 ;  /* 0x00000006a6a37c23 */ /* 0x000fe200080108cc */
[----:B------:R-:W-:Y:S01]  /*6530*/  FADD.FTZ R158, R160, R3 ;  /* 0x00000003a09e7221 */ /* 0x000fe20000010000 */
[----:B------:R-:W-:Y:S01]  /*6540*/  F2FP.F16.F32.PACK_AB R166, R176, R169 ;  /* 0x000000a9b0a6723e */ /* 0x000fe200000000ff */
[-C--:B------:R-:W-:Y:S01]  /*6550*/  FMUL.FTZ R28, R28, R185.reuse ;  /* 0x000000b91c1c7220 */ /* 0x080fe20000410000 */
[-C--:B------:R-:W-:Y:S01]  /*6560*/  FMUL.FTZ R29, R29, R185.reuse ;  /* 0x000000b91d1d7220 */ /* 0x080fe20000410000 */
[----:B------:R-:W-:Y:S01]  /*6570*/  FADD.FTZ R3, R161, R158 ;  /* 0x0000009ea1037221 */ /* 0x000fe20000010000 */
[----:B------:R-:W-:Y:S01]  /*6580*/  MUFU.EX2 R188, R188 ;  /* 0x000000bc00bc7308 */ /* 0x000fe20000000800 */
[-C--:B------:R-:W-:Y:S01]  /*6590*/  FMUL.FTZ R32, R32, R185.reuse ;  /* 0x000000b920207220 */ /* 0x080fe20000410000 */
[-C--:B------:R-:W-:Y:S01]  /*65a0*/  FMUL.FTZ R33, R33, R185.reuse ;  /* 0x000000b921217220 */ /* 0x080fe20000410000 */
[----:B------:R-:W-:Y:S01]  /*65b0*/  FADD.FTZ R158, R164, R3 ;  /* 0x00000003a49e7221 */ /* 0x000fe20000010000 */
[----:B------:R-:W-:Y:S01]  /*65c0*/  FSEL R3, R20, RZ, P1 ;  /* 0x000000ff14037208 */ /* 0x000fe20000800000 */
[-C--:B------:R-:W-:Y:S01]  /*65d0*/  FMUL.FTZ R36, R36, R185.reuse ;  /* 0x000000b924247220 */ /* 0x080fe20000410000 */
[----:B------:R-:W-:Y:S01]  /*65e0*/  FMUL.FTZ R37, R37, R185 ;  /* 0x000000b925257220 */ /* 0x000fe20000410000 */
[----:B------:R-:W-:Y:S01]  /*65f0*/  FADD.FTZ R193, R165, R158 ;  /* 0x0000009ea5c17221 */ /* 0x000fe20000010000 */
[----:B------:R-:W-:Y:S01]  /*6600*/  MUFU.EX2 R11, R11 ;  /* 0x0000000b000b7308 */ /* 0x000fe20000000800 */
[----:B------:R-:W-:Y:S01]  /*6610*/  FADD.FTZ R3, -R3, R6 ;  /* 0x0000000603037221 */ /* 0x000fe20000010100 */
[--C-:B------:R-:W-:Y:S01]  /*6620*/  FFMA.FTZ R6, R167, UR6, -R204.reuse ;  /* 0x00000006a7067c23 */ /* 0x100fe200080108cc */
[----:B------:R-:W-:Y:S01]  /*6630*/  FADD.FTZ R158, R168, R193 ;  /* 0x000000c1a89e7221 */ /* 0x000fe20000010000 */
[----:B------:R-:W-:Y:S01]  /*6640*/  FFMA.FTZ R167, R170, UR6, -R204 ;  /* 0x00000006aaa77c23 */ /* 0x000fe200080108cc */
[----:B-1----:R-:W-:Y:S01]  /*6650*/  F2FP.F16.F32.PACK_AB R170, R184, R177 ;  /* 0x000000b1b8aa723e */ /* 0x002fe200000000ff */
[-C--:B------:R-:W-:Y:S01]  /*6660*/  FMUL.FTZ R40, R40, R185.reuse ;  /* 0x000000b928287220 */ /* 0x080fe20000410000 */
[----:B------:R-:W-:Y:S01]  /*6670*/  FADD.FTZ R193, R21, R158 ;  /* 0x0000009e15c17221 */ /* 0x000fe20000010000 */
[----:B------:R-:W-:Y:S01]  /*6680*/  FFMA.FTZ R158, R171, UR6, -R204 ;  /* 0x00000006ab9e7c23 */ /* 0x000fe200080108cc */
[----:B------:R-:W1:Y:S01]  /*6690*/  MUFU.EX2 R14, R14 ;  /* 0x0000000e000e7308 */ /* 0x000e620000000800 */
[-C--:B------:R-:W-:Y:S01]  /*66a0*/  FMUL.FTZ R41, R41, R185.reuse ;  /* 0x000000b929297220 */ /* 0x080fe20000410000 */
[----:B------:R-:W-:Y:S01]  /*66b0*/  FADD.FTZ R162, R172, R193 ;  /* 0x000000c1aca27221 */ /* 0x000fe20000010000 */
[-C--:B------:R-:W-:Y:S01]  /*66c0*/  FMUL.FTZ R44, R44, R185.reuse ;  /* 0x000000b92c2c7220 */ /* 0x080fe20000410000 */
[-C--:B------:R-:W-:Y:S01]  /*66d0*/  FMUL.FTZ R45, R45, R185.reuse ;  /* 0x000000b92d2d7220 */ /* 0x080fe20000410000 */
[-C--:B------:R-:W-:Y:S01]  /*66e0*/  FMUL.FTZ R48, R48, R185.reuse ;  /* 0x000000b930307220 */ /* 0x080fe20000410000 */
[----:B------:R-:W-:Y:S01]  /*66f0*/  FADD.FTZ R171, R169, R162 ;  /* 0x000000a2a9ab7221 */ /* 0x000fe20000010000 */
[-C--:B------:R-:W-:Y:S01]  /*6700*/  FMUL.FTZ R49, R49, R185.reuse ;  /* 0x000000b931317220 */ /* 0x080fe20000410000 */
[----:B------:R-:W-:Y:S01]  /*6710*/  MUFU.EX2 R155, R155 ;  /* 0x0000009b009b7308 */ /* 0x000fe20000000800 */
[-C--:B------:R-:W-:Y:S01]  /*6720*/  FMUL.FTZ R52, R52, R185.reuse ;  /* 0x000000b934347220 */ /* 0x080fe20000410000 */
[----:B------:R-:W-:Y:S01]  /*6730*/  FADD.FTZ R162, R176, R171 ;  /* 0x000000abb0a27221 */ /* 0x000fe20000010000 */
[----:B------:R-:W-:Y:S01]  /*6740*/  FMUL.FTZ R176, R3, UR6 ;  /* 0x0000000603b07c20 */ /* 0x000fe20008410000 */
[----:B------:R-:W-:Y:S01]  /*6750*/  FFMA.FTZ R171, R190, UR6, -R204 ;  /* 0x00000006beab7c23 */ /* 0x000fe200080108cc */
[-C--:B------:R-:W-:Y:S01]  /*6760*/  FMUL.FTZ R53, R53, R185.reuse ;  /* 0x000000b935357220 */ /* 0x080fe20000410000 */
[----:B------:R-:W-:Y:S01]  /*6770*/  FADD.FTZ R193, R173, R162 ;  /* 0x000000a2adc17221 */ /* 0x000fe20000010000 */
[----:B------:R-:W-:Y:S01]  /*6780*/  FMUL.FTZ R56, R56, R185 ;  /* 0x000000b938387220 */ /* 0x000fe20000410000 */
[----:B------:R-:W-:Y:S01]  /*6790*/  MUFU.EX2 R192, R192 ;  /* 0x000000c000c07308 */ /* 0x000fe20000000800 */
[----:B-1----:R-:W-:Y:S01]  /*67a0*/  F2FP.F16.F32.PACK_AB R153, R14, R11 ;  /* 0x0000000b0e99723e */ /* 0x002fe200000000ff */
[----:B------:R-:W-:Y:S01]  /*67b0*/  FADD.FTZ R162, R180, R193 ;  /* 0x000000c1b4a27221 */ /* 0x000fe20000010000 */
[-C--:B------:R-:W-:Y:S01]  /*67c0*/  FMUL.FTZ R57, R57, R185.reuse ;  /* 0x000000b939397220 */ /* 0x080fe20000410000 */
[-C--:B------:R-:W-:Y:S01]  /*67d0*/  FMUL.FTZ R60, R60, R185.reuse ;  /* 0x000000b93c3c7220 */ /* 0x080fe20000410000 */
[-C--:B------:R-:W-:Y:S01]  /*67e0*/  FMUL.FTZ R61, R61, R185.reuse ;  /* 0x000000b93d3d7220 */ /* 0x080fe20000410000 */
[----:B------:R-:W-:Y:S01]  /*67f0*/  FADD.FTZ R193, R177, R162 ;  /* 0x000000a2b1c17221 */ /* 0x000fe20000010000 */
[-C--:B------:R-:W-:Y:S01]  /*6800*/  FMUL.FTZ R64, R64, R185.reuse ;  /* 0x000000b940407220 */ /* 0x080fe20000410000 */
[----:B------:R-:W1:Y:S01]  /*6810*/  MUFU.EX2 R176, R176 ;  /* 0x000000b000b07308 */ /* 0x000e620000000800 */
[-C--:B------:R-:W-:Y:S01]  /*6820*/  FMUL.FTZ R65, R65, R185.reuse ;  /* 0x000000b941417220 */ /* 0x080fe20000410000 */
[----:B------:R-:W-:Y:S01]  /*6830*/  FADD.FTZ R162, R184, R193 ;  /* 0x000000c1b8a27221 */ /* 0x000fe20000010000 */
[-C--:B------:R-:W-:Y:S01]  /*6840*/  FMUL.FTZ R68, R68, R185.reuse ;  /* 0x000000b944447220 */ /* 0x080fe20000410000 */
[-C--:B------:R-:W-:Y:S01]  /*6850*/  FMUL.FTZ R69, R69, R185.reuse ;  /* 0x000000b945457220 */ /* 0x080fe20000410000 */
[----:B------:R-:W-:Y:S01]  /*6860*/  FMUL.FTZ R72, R72, R185 ;  /* 0x000000b948487220 */ /* 0x000fe20000410000 */
[----:B------:R-:W-:Y:S01]  /*6870*/  FADD.FTZ R15, R181, R162 ;  /* 0x000000a2b50f7221 */ /* 0x000fe20000010000 */
[----:B------:R-:W-:Y:S01]  /*6880*/  F2FP.F16.F32.PACK_AB R162, R168, R165 ;  /* 0x000000a5a8a2723e */ /* 0x000fe200000000ff */
[----:B------:R2:W-:Y:S01]  /*6890*/  MUFU.EX2 R13, R174 ;  /* 0x000000ae000d7308 */ /* 0x0005e20000000800 */
[----:B------:R-:W-:Y:S01]  /*68a0*/  F2FP.F16.F32.PACK_AB R168, R180, R173 ;  /* 0x000000adb4a8723e */ /* 0x000fe200000000ff */
[----:B------:R-:W-:Y:S01]  /*68b0*/  FADD.FTZ R15, R188, R15 ;  /* 0x0000000fbc0f7221 */ /* 0x000fe20000010000 */
[-C--:B------:R-:W-:Y:S01]  /*68c0*/  FMUL.FTZ R73, R73, R185.reuse ;  /* 0x000000b949497220 */ /* 0x080fe20000410000 */
[-C--:B------:R-:W-:Y:S01]  /*68d0*/  FMUL.FTZ R76, R76, R185.reuse ;  /* 0x000000b94c4c7220 */ /* 0x080fe20000410000 */
[-C--:B------:R-:W-:Y:S01]  /*68e0*/  FMUL.FTZ R77, R77, R185.reuse ;  /* 0x000000b94d4d7220 */ /* 0x080fe20000410000 */
[-C--:B------:R-:W-:Y:S01]  /*68f0*/  FMUL.FTZ R80, R80, R185.reuse ;  /* 0x000000b950507220 */ /* 0x080fe20000410000 */
[-C--:B------:R-:W-:Y:S01]  /*6900*/  FMUL.FTZ R81, R81, R185.reuse ;  /* 0x000000b951517220 */ /* 0x080fe20000410000 */
[----:B------:R-:W3:Y:S01]  /*6910*/  MUFU.EX2 R159, R159 ;  /* 0x0000009f009f7308 */ /* 0x000ee20000000800 */
[----:B--2---:R-:W-:Y:S01]  /*6920*/  FADD.FTZ R174, R2, R15 ;  /* 0x0000000f02ae7221 */ /* 0x004fe20000010000 */
[----:B-1----:R-:W-:Y:S01]  /*6930*/  FFMA.FTZ R15, R176, R0, R11 ;  /* 0x00000000b00f7223 */ /* 0x002fe2000001000b */
        /* <DEDUP_REMOVED lines=13> */
[----:B------:R-:W2:Y:S01]  /*6a10*/  MUFU.EX2 R163, R163 ;  /* 0x000000a300a37308 */ /* 0x000ea20000000800 */
[-C--:B------:R-:W-:Y:S01]  /*6a20*/  FMUL.FTZ R101, R101, R185.reuse ;  /* 0x000000b965657220 */ /* 0x080fe20000410000 */
[----:B---3--:R-:W-:Y:S01]  /*6a30*/  FADD.FTZ R15, R159, R0 ;  /* 0x000000009f0f7221 */ /* 0x008fe20000010000 */
        /* <DEDUP_REMOVED lines=28> */
[----:B------:R-:W-:Y:S01]  /*6c00*/  FMUL.FTZ R149, R149, R185 ;  /* 0x000000b995957220 */ /* 0x000fe20000410000 */
[----:B------:R2:W3:Y:S01]  /*6c10*/  MUFU.EX2 R190, R158 ;  /* 0x0000009e00be7308 */ /* 0x0004e20000000800 */
[----:B------:R-:W-:Y:S01]  /*6c20*/  F2FP.F16.F32.PACK_AB R155, R192, R155 ;  /* 0x0000009bc09b723e */ /* 0x000fe200000000ff */
[-C--:B------:R-:W-:Y:S01]  /*6c30*/  FMUL.FTZ R26, R26, R176.reuse ;  /* 0x000000b01a1a7220 */ /* 0x080fe20000410000 */
[-C--:B------:R-:W-:Y:S01]  /*6c40*/  FMUL.FTZ R27, R27, R176.reuse ;  /* 0x000000b01b1b7220 */ /* 0x080fe20000410000 */
[-C--:B------:R-:W-:Y:S01]  /*6c50*/  FMUL.FTZ R30, R30, R176.reuse ;  /* 0x000000b01e1e7220 */ /* 0x080fe20000410000 */
[-C--:B------:R-:W-:Y:S01]  /*6c60*/  FMUL.FTZ R31, R31, R176.reuse ;  /* 0x000000b01f1f7220 */ /* 0x080fe20000410000 */
[-C--:B------:R-:W-:Y:S01]  /*6c70*/  FMUL.FTZ R34, R34, R176.reuse ;  /* 0x000000b022227220 */ /* 0x080fe20000410000 */
[----:B------:R-:W-:Y:S01]  /*6c80*/  FMUL.FTZ R35, R35, R176 ;  /* 0x000000b023237220 */ /* 0x000fe20000410000 */
[----:B------:R-:W4:Y:S01]  /*6c90*/  MUFU.EX2 R204, R175 ;  /* 0x000000af00cc7308 */ /* 0x000f220000000800 */
[C---:B-1----:R-:W-:Y:S01]  /*6ca0*/  FADD.FTZ R3, R189.reuse, R174 ;  /* 0x000000aebd037221 */ /* 0x042fe20000010000 */
[----:B------:R-:W-:Y:S01]  /*6cb0*/  F2FP.F16.F32.PACK_AB R174, R189, R2 ;  /* 0x00000002bdae723e */ /* 0x000fe200000000ff */
[-C--:B------:R-:W-:Y:S01]  /*6cc0*/  FMUL.FTZ R38, R38, R176.reuse ;  /* 0x000000b026267220 */ /* 0x080fe20000410000 */
[----:B--2---:R-:W-:Y:S01]  /*6cd0*/  F2FP.F16.F32.PACK_AB R158, R160, R157 ;  /* 0x0000009da09e723e */ /* 0x004fe200000000ff */
[-C--:B------:R-:W-:Y:S01]  /*6ce0*/  FMUL.FTZ R39, R39, R176.reuse ;  /* 0x000000b027277220 */ /* 0x080fe20000410000 */
[----:B------:R-:W-:Y:S01]  /*6cf0*/  F2FP.F16.F32.PACK_AB R157, R196, R159 ;  /* 0x0000009fc49d723e */ /* 0x000fe200000000ff */
[-C--:B------:R-:W-:Y:S01]  /*6d00*/  FMUL.FTZ R42, R42, R176.reuse ;  /* 0x000000b02a2a7220 */ /* 0x080fe20000410000 */
[----:B------:R1:W2:Y:S01]  /*6d10*/  MUFU.EX2 R165, R178 ;  /* 0x000000b200a57308 */ /* 0x0002a20000000800 */
[----:B------:R-:W-:Y:S01]  /*6d20*/  F2FP.F16.F32.PACK_AB R159, R6, R163 ;  /* 0x000000a3069f723e */ /* 0x000fe200000000ff */
[-C--:B------:R-:W-:Y:S01]  /*6d30*/  FMUL.FTZ R43, R43, R176.reuse ;  /* 0x000000b02b2b7220 */ /* 0x080fe20000410000 */
[----:B------:R-:W-:Y:S01]  /*6d40*/  F2FP.F16.F32.PACK_AB R160, R164, R161 ;  /* 0x000000a1a4a0723e */ /* 0x000fe200000000ff */
[-C--:B------:R-:W-:Y:S01]  /*6d50*/  FMUL.FTZ R46, R46, R176.reuse ;  /* 0x000000b02e2e7220 */ /* 0x080fe20000410000 */
[----:B------:R-:W-:Y:S01]  /*6d60*/  F2FP.F16.F32.PACK_AB R164, R172, R21 ;  /* 0x00000015aca4723e */ /* 0x000fe200000000ff */
[-C--:B------:R-:W-:Y:S01]  /*6d70*/  FMUL.FTZ R47, R47, R176.reuse ;  /* 0x000000b02f2f7220 */ /* 0x080fe20000410000 */
[----:B---3--:R-:W-:Y:S01]  /*6d80*/  F2FP.F16.F32.PACK_AB R161, R190, R167 ;  /* 0x000000a7bea1723e */ /* 0x008fe200000000ff */
[----:B------:R-:W3:Y:S01]  /*6d90*/  MUFU.EX2 R2, R179 ;  /* 0x000000b300027308 */ /* 0x000ee20000000800 */
[----:B-1----:R-:W-:Y:S01]  /*6da0*/  FADD.FTZ R178, R6, R15 ;  /* 0x0000000f06b27221 */ /* 0x002fe20000010000 */
[----:B------:R-:W-:Y:S01]  /*6db0*/  F2FP.F16.F32.PACK_AB R172, R188, R181 ;  /* 0x000000b5bcac723e */ /* 0x000fe200000000ff */
[-C--:B------:R-:W-:Y:S01]  /*6dc0*/  FMUL.FTZ R50, R50, R176.reuse ;  /* 0x000000b032327220 */ /* 0x080fe20000410000 */
[----:B----4-:R-:W-:Y:S01]  /*6dd0*/  F2FP.F16.F32.PACK_AB R163, R204, R13 ;  /* 0x0000000dcca3723e */ /* 0x010fe200000000ff */
[----:B------:R-:W-:Y:S01]  /*6de0*/  FADD.FTZ R15, R167, R178 ;  /* 0x000000b2a70f7221 */ /* 0x000fe20000010000 */
[-C--:B------:R-:W-:Y:S01]  /*6df0*/  FMUL.FTZ R51, R51, R176.reuse ;  /* 0x000000b033337220 */ /* 0x080fe20000410000 */
[-C--:B------:R-:W-:Y:S01]  /*6e00*/  FMUL.FTZ R54, R54, R176.reuse ;  /* 0x000000b036367220 */ /* 0x080fe20000410000 */
[----:B------:R-:W1:Y:S01]  /*6e10*/  MUFU.EX2 R182, R182 ;  /* 0x000000b600b67308 */ /* 0x000e620000000800 */
[----:B------:R-:W-:Y:S01]  /*6e20*/  FADD.FTZ R178, R190, R15 ;  /* 0x0000000fbeb27221 */ /* 0x000fe20000010000 */
[-C--:B------:R-:W-:Y:S01]  /*6e30*/  FMUL.FTZ R55, R55, R176.reuse ;  /* 0x000000b037377220 */ /* 0x080fe20000410000 */
[-C--:B------:R-:W-:Y:S01]  /*6e40*/  FMUL.FTZ R58, R58, R176.reuse ;  /* 0x000000b03a3a7220 */ /* 0x080fe20000410000 */
[-C--:B------:R-:W-:Y:S01]  /*6e50*/  FMUL.FTZ R59, R59, R176.reuse ;  /* 0x000000b03b3b7220 */ /* 0x080fe20000410000 */
[----:B------:R-:W-:Y:S01]  /*6e60*/  FADD.FTZ R15, R13, R178 ;  /* 0x000000b20d0f7221 */ /* 0x000fe20000010000 */
[-C--:B------:R-:W-:Y:S01]  /*6e70*/  FMUL.FTZ R62, R62, R176.reuse ;  /* 0x000000b03e3e7220 */ /* 0x080fe20000410000 */
[-C--:B------:R-:W-:Y:S01]  /*6e80*/  FMUL.FTZ R63, R63, R176.reuse ;  /* 0x000000b03f3f7220 */ /* 0x080fe20000410000 */
[----:B------:R-:W4:Y:S01]  /*6e90*/  MUFU.EX2 R183, R183 ;  /* 0x000000b700b77308 */ /* 0x000f220000000800 */
[----:B------:R-:W-:Y:S01]  /*6ea0*/  FADD.FTZ R180, R204, R15 ;  /* 0x0000000fccb47221 */ /* 0x000fe20000010000 */
[-C--:B------:R-:W-:Y:S01]  /*6eb0*/  FMUL.FTZ R66, R66, R176.reuse ;  /* 0x000000b042427220 */ /* 0x080fe20000410000 */
[-C--:B------:R-:W-:Y:S01]  /*6ec0*/  FMUL.FTZ R67, R67, R176.reuse ;  /* 0x000000b043437220 */ /* 0x080fe20000410000 */
[-C--:B------:R-:W-:Y:S01]  /*6ed0*/  FMUL.FTZ R70, R70, R176.reuse ;  /* 0x000000b046467220 */ /* 0x080fe20000410000 */
[----:B--2---:R-:W-:Y:S01]  /*6ee0*/  FADD.FTZ R15, R165, R180 ;  /* 0x000000b4a50f7221 */ /* 0x004fe20000010000 */
[C---:B---3--:R-:W-:Y:S01]  /*6ef0*/  F2FP.F16.F32.PACK_AB R165, R2.reuse, R165 ;  /* 0x000000a502a5723e */ /* 0x048fe200000000ff */
[-C--:B------:R-:W-:Y:S01]  /*6f00*/  FMUL.FTZ R71, R71, R176.reuse ;  /* 0x000000b047477220 */ /* 0x080fe20000410000 */
[----:B------:R-:W2:Y:S01]  /*6f10*/  MUFU.EX2 R169, R186 ;  /* 0x000000ba00a97308 */ /* 0x000ea20000000800 */
[----:B------:R-:W-:Y:S01]  /*6f20*/  FADD.FTZ R15, R2, R15 ;  /* 0x0000000f020f7221 */ /* 0x000fe20000010000 */
[-C--:B------:R-:W-:Y:S01]  /*6f30*/  FMUL.FTZ R74, R74, R176.reuse ;  /* 0x000000b04a4a7220 */ /* 0x080fe20000410000 */
[-C--:B------:R-:W-:Y:S01]  /*6f40*/  FMUL.FTZ R75, R75, R176.reuse ;  /* 0x000000b04b4b7220 */ /* 0x080fe20000410000 */
[-C--:B------:R-:W-:Y:S01]  /*6f50*/  FMUL.FTZ R78, R78, R176.reuse ;  /* 0x000000b04e4e7220 */ /* 0x080fe20000410000 */
[----:B-1----:R-:W-:Y:S01]  /*6f60*/  FADD.FTZ R184, R182, R15 ;  /* 0x0000000fb6b87221 */ /* 0x002fe20000010000 */
[-C--:B------:R-:W-:Y:S01]  /*6f70*/  FMUL.FTZ R79, R79, R176.reuse ;  /* 0x000000b04f4f7220 */ /* 0x080fe20000410000 */
[----:B------:R-:W-:Y:S01]  /*6f80*/  FMUL.FTZ R82, R82, R176 ;  /* 0x000000b052527220 */ /* 0x000fe20000410000 */
[----:B------:R-:W1:Y:S01]  /*6f90*/  MUFU.EX2 R0, R187 ;  /* 0x000000bb00007308 */ /* 0x000e620000000800 */
[C---:B----4-:R-:W-:Y:S01]  /*6fa0*/  FADD.FTZ R184, R183.reuse, R184 ;  /* 0x000000b8b7b87221 */ /* 0x050fe20000010000 */
[----:B------:R-:W-:Y:S01]  /*6fb0*/  F2FP.F16.F32.PACK_AB R167, R183, R182 ;  /* 0x000000b6b7a7723e */ /* 0x000fe200000000ff */
        /* <DEDUP_REMOVED lines=14> */
[C---:B-1----:R-:W-:Y:S01]  /*70a0*/  FADD.FTZ R184, R0.reuse, R15 ;  /* 0x0000000f00b87221 */ /* 0x042fe20000010000 */
[----:B------:R-:W-:Y:S01]  /*70b0*/  F2FP.F16.F32.PACK_AB R169, R0, R169 ;  /* 0x000000a900a9723e */ /* 0x000fe200000000ff */
        /* <DEDUP_REMOVED lines=33> */
[----:B------:R-:W-:Y:S01]  /*72d0*/  FMUL.FTZ R151, R151, R176 ;  /* 0x000000b097977220 */ /* 0x000fe20000410000 */
[----:B--2---:R-:W-:-:S04]  /*72e0*/  FADD.FTZ R11, R175, R6 ;  /* 0x00000006af0b7221 */ /* 0x004fc80000010000 */
[C---:B-1----:R-:W-:Y:S01]  /*72f0*/  FADD.FTZ R0, R184.reuse, R11 ;  /* 0x0000000bb8007221 */ /* 0x042fe20000010000 */
[----:B------:R-:W-:Y:S01]  /*7300*/  F2FP.F16.F32.PACK_AB R175, R184, R175 ;  /* 0x000000afb8af723e */ /* 0x000fe200000000ff */
[----:B------:R-:W-:Y:S06]  /*7310*/  @!P0 BRA `(.L_x_10863) ;  /* 0x0000000000048947 */ /* 0x000fec0003800000 */
[----:B------:R-:W-:Y:S01]  /*7320*/  BPT.TRAP 0x1 ;  /* 0x000000040000795c */ /* 0x000fe20000300000 */
.L_x_10863:
[----:B------:R1:W2:Y:S01]  /*7330*/  SYNCS.PHASECHK.TRANS64.TRYWAIT P1, [UR27+0x22850], R9 ;  /* 0x02285009ff0075a7 */ /* 0x0002a2000802015b */
[----:B------:R-:W-:Y:S05]  /*7340*/  @!P0 BRA `(.L_x_10864) ;  /* 0x0000000000048947 */ /* 0x000fea0003800000 */
[----:B------:R-:W-:Y:S01]  /*7350*/  BPT.TRAP 0x1 ;  /* 0x000000040000795c */ /* 0x000fe20000300000 */
.L_x_10864:
[----:B--2---:R-:W-:Y:S05]  /*7360*/  @P1 BRA `(.L_x_10865) ;  /* 0x0000000000081947 */ /* 0x004fea0003800000 */
[----:B------:R-:W2:Y:S02]  /*7370*/  SYNCS.PHASECHK.TRANS64.TRYWAIT P1, [UR27+0x22850], R9 ;  /* 0x02285009ff0075a7 */ /* 0x000ea4000802015b */
[----:B--2---:R-:W-:Y:S05]  /*7380*/  @!P1 BRA `(.L_x_10866) ;  /* 0x000000d000f09947 */ /* 0x004fea0003800000 */
.L_x_10865:
[----:B------:R-:W3:Y:S01]  /*7390*/  S2R R2, SR_TID.X ;  /* 0x0000000000027919 */ /* 0x000ee20000002100 */
[----:B------:R-:W-:Y:S01]  /*73a0*/  UIMAD UR14, UR36, 0xc00, UR21 ;  /* 0x00000c00240e78a4 */ /* 0x000fe2000f8e0215 */
[----:B------:R-:W-:Y:S01]  /*73b0*/  UMOV UR11, 0x40000040 ;  /* 0x40000040000b7882 */ /* 0x000fe20000000000 */
[----:B------:R-:W4:Y:S05]  /*73c0*/  S2R R6, SR_TID.X ;  /* 0x0000000000067919 */ /* 0x000f2a0000002100 */
[----:B------:R-:W-:Y:S01]  /*73d0*/  UMOV UR10, UR14 ;  /* 0x0000000e000a7c82 */ /* 0x000fe20008000000 */
[----:B---3--:R-:W-:Y:S02]  /*73e0*/  SHF.R.U32.HI R2, RZ, 0x7, R2 ;  /* 0x00000007ff027819 */ /* 0x008fe40000011602 */
[----:B----4-:R-:W-:-:S03]  /*73f0*/  LOP3.LUT P1, RZ, R6, 0x7f, RZ, 0xc0, !PT ;  /* 0x0000007f06ff7812 */ /* 0x010fc6000782c0ff */
[----:B------:R-:W-:Y:S02]  /*7400*/  VIADD R2, R2, 0x8 ;  /* 0x0000000802027836 */ /* 0x000fe40000000000 */
[----:B------:R-:W-:-:S03]  /*7410*/  IMAD.MOV.U32 R6, RZ, RZ, R20 ;  /* 0x000000ffff067224 */ /* 0x000fc600078e0014 */
[----:B------:R3:W-:Y:S05]  /*7420*/  BAR.SYNC.DEFER_BLOCKING R2, 0x100 ;  /* 0x000400020000751d */ /* 0x0007ea0000010000 */
[----:B--2---:R-:W-:Y:S02]  /*7430*/  @!P1 VIADD R12, R12, 0x22860 ;  /* 0x000228600c0c9836 */ /* 0x004fe40000000000 */
[----:B---3--:R-:W-:-:S03]  /*7440*/  IMAD.MOV.U32 R2, RZ, RZ, R10 ;  /* 0x000000ffff027224 */ /* 0x008fc600078e000a */
[----:B------:R-:W-:Y:S01]  /*7450*/  @!P1 PRMT R12, RZ, 0x654, R12 ;  /* 0x00000654ff0c9816 */ /* 0x000fe2000000000c */
        /* <DEDUP_REMOVED lines=34> */
[C---:B------:R-:W-:Y:S01]  /*7680*/  ISETP.GT.AND P1, PT, R5.reuse, UR22, PT ;  /* 0x0000001605007c0c */ /* 0x040fe2000bf24270 */
[----:B------:R-:W-:-:S12]  /*7690*/  VIADD R5, R5, 0xffffffff ;  /* 0xffffffff05057836 */ /* 0x000fd80000000000 */
[----:B--2---:R-:W-:Y:S05]  /*76a0*/  @P1 BRA `(.L_x_10867) ;  /* 0xffffffd000041947 */ /* 0x004fea000383ffff */
[----:B------:R-:W-:Y:S02]  /*76b0*/  IMAD.MOV.U32 R6, RZ, RZ, R20 ;  /* 0x000000ffff067224 */ /* 0x000fe400078e0014 */
[----:B------:R-:W-:-:S07]  /*76c0*/  IMAD.MOV.U32 R2, RZ, RZ, R10 ;  /* 0x000000ffff027224 */ /* 0x000fce00078e000a */
.L_x_10850:
[----:B------:R-:W-:Y:S01]  /*76d0*/  ULDC UR10, c[0x0][0x448] ;  /* 0x00011200000a7ab9 */ /* 0x000fe20000000800 */
[----:B------:R-:W-:Y:S01]  /*76e0*/  IADD3 R7, R16, 0x1, -R7 ;  /* 0x0000000110077810 */ /* 0x000fe20007ffe807 */
[----:B------:R-:W-:Y:S01]  /*76f0*/  UISETP.NE.AND UP0, UPT, UR10, 0x1, UPT ;  /* 0x000000010a00788c */ /* 0x000fe2000bf05270 */
[----:B------:R-:W-:Y:S02]  /*7700*/  ULDC UR15, c[0x0][0x9e4] ;  /* 0x00027900000f7ab9 */ /* 0x000fe40000000800 */
[----:B------:R-:W-:Y:S01]  /*7710*/  R2UR UR18, R7 ;  /* 0x00000000071272ca */ /* 0x000fe200000e0000 */
[----:B------:R-:W-:Y:S02]  /*7720*/  UISETP.GE.AND UP1, UPT, UR15, 0x1, UPT ;  /* 0x000000010f00788c */ /* 0x000fe4000bf26270 */
[----:B------:R-:W-:-:S04]  /*7730*/  UIADD3 UR14, UR43, 0x7f, URZ ;  /* 0x0000007f2b0e7890 */ /* 0x000fc8000fffe03f */
[----:B------:R-:W-:Y:S01]  /*7740*/  PLOP3.LUT P1, PT, PT, PT, UP1, 0x40, 0x0 ;  /* 0x000000000000781c */ /* 0x000fe20003f2e818 */
[----:B------:R-:W-:Y:S01]  /*7750*/  @UP0 ULDC UR10, c[0x0][0x44c] ;  /* 0x00011300000a0ab9 */ /* 0x000fe20000000800 */
[----:B------:R-:W-:Y:S01]  /*7760*/  @UP0 ULDC UR19, c[0x0][0x450] ;  /* 0x0001140000130ab9 */ /* 0x000fe20000000800 */
[----:B------:R-:W-:-:S04]  /*7770*/  UIMAD.WIDE.U32 UR10, UR14, UR10, URZ ;  /* 0x0000000a0e0a72a5 */ /* 0x000fc8000f8e003f */
[----:B------:R-:W-:-:S04]  /*7780*/  @UP0 USHF.R.U32.HI UR14, URZ, UR19, UR11 ;  /* 0x000000133f0e0299 */ /* 0x000fc8000801160b */
[----:B------:R-:W-:-:S04]  /*7790*/  UIADD3 UR14, UR18, UR14, URZ ;  /* 0x0000000e120e7290 */ /* 0x000fc8000fffe03f */
[----:B------:R-:W-:Y:S01]  /*77a0*/  UIADD3 UR7, UR14, -UR7, URZ ;  /* 0x800000070e077290 */ /* 0x000fe2000fffe03f */
[----:B------:R-:W-:Y:S11]  /*77b0*/  @P1 BRA `(.L_x_10868) ;  /* 0x0000000000441947 */ /* 0x000ff60003800000 */
        /* <DEDUP_REMOVED lines=10> */
.L_x_10869:
[----:B------:R-:W-:-:S11]  /*7860*/  UISETP.NE.AND UP2, UPT, UR15, 0x1, UPT ;  /* 0x000000010f00788c */ /* 0x000fd6000bf45270 */
[----:B------:R-:W-:Y:S02]  /*7870*/  @UP2 ULDC.64 UR18, c[0x0][0x9e8] ;  /* 0x00027a0000122ab9 */ /* 0x000fe40000000a00 */
[----:B------:R-:W-:-:S04]  /*7880*/  UIMAD.WIDE.U32 UR10, UR14, UR18, URZ ;  /* 0x000000120e0a72a5 */ /* 0x000fc8000f8e003f */
[----:B------:R-:W-:-:S12]  /*7890*/  @UP2 USHF.R.U32.HI UR14, URZ, UR19, UR11 ;  /* 0x000000133f0e2299 */ /* 0x000fd8000801160b */
.L_x_10870:
[----:B------:R-:W-:-:S04]  /*78a0*/  UIMAD UR14, UR14, UR15, URZ ;  /* 0x0000000f0e0e72a4 */ /* 0x000fc8000f8e023f */
[----:B------:R-:W-:-:S04]  /*78b0*/  UISETP.LT.AND UP2, UPT, UR7, UR14, UPT ;  /* 0x0000000e0700728c */ /* 0x000fc8000bf41270 */
[----:B------:R-:W-:-:S12]  /*78c0*/  USEL UR7, UR7, UR14, !UP2 ;  /* 0x0000000e07077287 */ /* 0x000fd8000d000000 */
.L_x_10868:
[----:B------:R-:W-:-:S04]  /*78d0*/  UIADD3 UR10, UR7, 0x5f, URZ ;  /* 0x0000005f070a7890 */ /* 0x000fc8000fffe03f */
[----:B------:R-:W-:-:S04]  /*78e0*/  UIMAD.WIDE UR10, UR10, 0x2aaaaaab, URZ ;  /* 0x2aaaaaab0a0a78a5 */ /* 0x000fc8000f8e023f */
[----:B------:R-:W-:-:S04]  /*78f0*/  USHF.R.U32.HI UR7, URZ, 0x1f, UR11 ;  /* 0x0000001f3f077899 */ /* 0x000fc8000801160b */
[----:B------:R-:W-:-:S04]  /*7900*/  ULEA.HI.SX32 UR7, UR11, UR7, 0x1c ;  /* 0x000000070b077291 */ /* 0x000fc8000f8fe23f */
[----:B------:R-:W-:-:S04]  /*7910*/  UISETP.LT.AND UP2, UPT, UR39, UR7, UPT ;  /* 0x000000072700728c */ /* 0x000fc8000bf41270 */
[----:B------:R-:W-:-:S06]  /*7920*/  USEL UR22, UR39, UR7, !UP2 ;  /* 0x0000000727167287 */ /* 0x000fcc000d000000 */
[----:B------:R-:W-:-:S13]  /*7930*/  ISETP.GE.AND P1, PT, R5, UR22, PT ;  /* 0x0000001605007c0c */ /* 0x000fda000bf26270 */
[----:B------:R-:W-:Y:S05]  /*7940*/  @!P1 BRA `(.L_x_10871) ;  /* 0x0000001c005c9947 */ /* 0x000fea0003800000 */
[----:B------:R-:W-:Y:S01]  /*7950*/  IMAD.MOV.U32 R203, RZ, RZ, R6 ;  /* 0x000000ffffcb7224 */ /* 0x000fe200078e0006 */
[----:B------:R-:W-:Y:S01]  /*7960*/  ULDC UR23, c[0x0][0x988] ;  /* 0x0002620000177ab9 */ /* 0x000fe20000000800 */
[----:B01----:R-:W-:Y:S02]  /*7970*/  IMAD.MOV.U32 R9, RZ, RZ, R2 ;  /* 0x000000ffff097224 */ /* 0x003fe400078e0002 */
[----:B------:R-:W-:-:S07]  /*7980*/  IMAD.MOV.U32 R7, RZ, RZ, R5 ;  /* 0x000000ffff077224 */ /* 0x000fce00078e0005 */
.L_x_10880:
[----:B------:R-:W-:Y:S01]  /*7990*/  UIADD3 UR36, UR36, 0x1, URZ ;  /* 0x0000000124247890 */ /* 0x000fe2000fffe03f */
[C---:B------:R-:W-:Y:S01]  /*79a0*/  ISETP.GT.AND P1, PT, R7.reuse, UR22, PT ;  /* 0x0000001607007c0c */ /* 0x040fe2000bf24270 */
[----:B------:R-:W-:Y:S02]  /*79b0*/  VIADD R7, R7, 0xffffffff ;  /* 0xffffffff07077836 */ /* 0x000fe40000000000 */
[----:B------:R-:W-:-:S04]  /*79c0*/  UISETP.NE.AND UP2, UPT, UR36, 0x2, UPT ;  /* 0x000000022400788c */ /* 0x000fc8000bf45270 */
[----:B------:R-:W-:Y:S02]  /*79d0*/  USEL UR6, URZ, 0x1, UP2 ;  /* 0x000000013f067887 */ /* 0x000fe40009000000 */
[----:B------:R-:W-:Y:S02]  /*79e0*/  USEL UR36, UR36, URZ, UP2 ;  /* 0x0000003f24247287 */ /* 0x000fe40009000000 */
[----:B------:R-:W-:Y:S01]  /*79f0*/  ULOP3.LUT UR37, UR37, UR6, URZ, 0x3c, !UPT ;  /* 0x0000000625257292 */ /* 0x000fe2000f8e3c3f */
[----:B-1----:R-:W-:Y:S11]  /*7a00*/  @!P0 BRA `(.L_x_10872) ;  /* 0x0000000000048947 */ /* 0x002ff60003800000 */
[----:B------:R-:W-:Y:S01]  /*7a10*/  BPT.TRAP 0x1 ;  /* 0x000000040000795c */ /* 0x000fe20000300000 */
.L_x_10872:
        /* <DEDUP_REMOVED lines=9> */
.L_x_10873:
[----:B-1----:R-:W-:Y:S05]  /*7ab0*/  @P2 BRA `(.L_x_10874) ;  /* 0x0000000000082947 */ /* 0x002fea0003800000 */
[----:B------:R-:W1:Y:S02]  /*7ac0*/  SYNCS.PHASECHK.TRANS64.TRYWAIT P2, [UR24+0x22830], R5 ;  /* 0x02283005ff0075a7 */ /* 0x000e640008040158 */
[----:B-1----:R-:W-:Y:S05]  /*7ad0*/  @!P2 BRA `(.L_x_10875) ;  /* 0x000000cc0030a947 */ /* 0x002fea0003800000 */
.L_x_10874:
        /* <DEDUP_REMOVED lines=11> */
[----:B--2---:R-:W-:Y:S02]  /*7b90*/  LOP3.LUT P2, RZ, R215, 0x7f, RZ, 0xc0, !PT ;  /* 0x0000007fd7ff7812 */ /* 0x004fe4000784c0ff */
[----:B------:R-:W-:Y:S01]  /*7ba0*/  SHF.R.U32.HI R215, RZ, 0x7, R215 ;  /* 0x00000007ffd77819 */ /* 0x000fe200000116d7 */
        /* <DEDUP_REMOVED lines=39> */
[----:B-1----:R-:W-:Y:S02]  /*7e20*/  FMNMX.FTZ R2, R12, R11, !PT ;  /* 0x0000000b0c027209 */ /* 0x002fe40007810000 */
[----:B------:R-:W-:-:S03]  /*7e30*/  FMNMX.FTZ R11, R155, R6, !PT ;  /* 0x000000069b0b7209 */ /* 0x000fc60007810000 */
[----:B------:R-:W-:Y:S01]  /*7e40*/  FADD.FTZ R4, -R2, R9 ;  /* 0x0000000902047221 */ /* 0x000fe20000010100 */
[----:B------:R-:W-:-:S03]  /*7e50*/  FMNMX.FTZ R6, R158, R11, !PT ;  /* 0x0000000b9e067209 */ /* 0x000fc60007810000 */
[----:B------:R-:W-:Y:S01]  /*7e60*/  FMUL.FTZ R8, R4, UR6 ;  /* 0x0000000604087c20 */ /* 0x000fe20008410000 */
[----:B------:R-:W-:Y:S01]  /*7e70*/  FMNMX.FTZ R11, R159, R6, !PT ;  /* 0x000000069f0b7209 */ /* 0x000fe20007810000 */
[----:B------:R-:W-:-:S03]  /*7e80*/  FMUL.FTZ R4, R2, UR6 ;  /* 0x0000000602047c20 */ /* 0x000fc60008410000 */
        /* <DEDUP_REMOVED lines=21> */
[----:B------:R-:W1:Y:S03]  /*7fe0*/  MUFU.EX2 R8, R8 ;  /* 0x0000000800087308 */ /* 0x000e660000000800 */
[----:B------:R-:W-:Y:S01]  /*7ff0*/  FMNMX.FTZ R6, R174, R13, !PT ;  /* 0x0000000dae067209 */ /* 0x000fe20007810000 */
[--C-:B------:R-:W-:Y:S01]  /*8000*/  FFMA.FTZ R13, R161, UR6, -R4.reuse ;  /* 0x00000006a10d7c23 */ /* 0x100fe20008010804 */
[--C-:B------:R-:W-:Y:S01]  /*8010*/  FFMA.FTZ R161, R181, UR6, -R4.reuse ;  /* 0x00000006b5a17c23 */ /* 0x100fe20008010804 */
[----:B------:R-:W-:Y:S01]  /*8020*/  FFMA.FTZ R181, R197, UR6, -R4 ;  /* 0x00000006c5b57c23 */ /* 0x000fe20008010804 */
[----:B------:R-:W-:Y:S01]  /*8030*/  FMNMX.FTZ R15, R175, R6, !PT ;  /* 0x00000006af0f7209 */ /* 0x000fe20007810000 */
[----:B------:R-:W2:Y:S03]  /*8040*/  MUFU.EX2 R9, R9 ;  /* 0x0000000900097308 */ /* 0x000ea60000000800 */
[----:B------:R-:W-:-:S04]  /*8050*/  FMNMX.FTZ R6, R178, R15, !PT ;  /* 0x0000000fb2067209 */ /* 0x000fc80007810000 */
[----:B------:R-:W-:Y:S01]  /*8060*/  FMNMX.FTZ R15, R179, R6, !PT ;  /* 0x00000006b30f7209 */ /* 0x000fe20007810000 */
[----:B------:R-:W3:Y:S01]  /*8070*/  MUFU.EX2 R152, R152 ;  /* 0x0000009800987308 */ /* 0x000ee20000000800 */
[-C--:B-1----:R-:W-:Y:S01]  /*8080*/  FMUL.FTZ R24, R24, R8.reuse ;  /* 0x0000000818187220 */ /* 0x082fe20000410000 */
[-C--:B------:R-:W-:Y:S01]  /*8090*/  FMUL.FTZ R25, R25, R8.reuse ;  /* 0x0000000819197220 */ /* 0x080fe20000410000 */
[----:B------:R-:W-:Y:S01]  /*80a0*/  FMNMX.FTZ R6, R182, R15, !PT ;  /* 0x0000000fb6067209 */ /* 0x000fe20007810000 */
[--C-:B------:R-:W-:Y:S01]  /*80b0*/  FFMA.FTZ R15, R165, UR6, -R4.reuse ;  /* 0x00000006a50f7c23 */ /* 0x100fe20008010804 */
[-C--:B------:R-:W-:Y:S01]  /*80c0*/  FMUL.FTZ R28, R28, R8.reuse ;  /* 0x000000081c1c7220 */ /* 0x080fe20000410000 */
[----:B------:R-:W-:Y:S01]  /*80d0*/  FMUL.FTZ R29, R29, R8 ;  /* 0x000000081d1d7220 */ /* 0x000fe20000410000 */
[----:B------:R-:W-:Y:S01]  /*80e0*/  FMNMX.FTZ R21, R183, R6, !PT ;  /* 0x00000006b7157209 */ /* 0x000fe20007810000 */
[----:B------:R-:W-:Y:S01]  /*80f0*/  MUFU.EX2 R10, R10 ;  /* 0x0000000a000a7308 */ /* 0x000fe20000000800 */
[----:B--2---:R-:W-:Y:S01]  /*8100*/  FFMA.FTZ R3, R8, R3, R9 ;  /* 0x0000000308037223 */ /* 0x004fe20000010009 */
[-C--:B------:R-:W-:Y:S01]  /*8110*/  FMUL.FTZ R32, R32, R8.reuse ;  /* 0x0000000820207220 */ /* 0x080fe20000410000 */
[----:B------:R-:W-:Y:S01]  /*8120*/  FMNMX.FTZ R6, R186, R21, !PT ;  /* 0x00000015ba067209 */ /* 0x000fe20007810000 */
[-C--:B------:R-:W-:Y:S01]  /*8130*/  FMUL.FTZ R33, R33, R8.reuse ;  /* 0x0000000821217220 */ /* 0x080fe20000410000 */
[-C--:B------:R-:W-:Y:S01]  /*8140*/  FMUL.FTZ R36, R36, R8.reuse ;  /* 0x0000000824247220 */ /* 0x080fe20000410000 */
[----:B------:R-:W-:Y:S01]  /*8150*/  FMUL.FTZ R37, R37, R8 ;  /* 0x0000000825257220 */ /* 0x000fe20000410000 */
[----:B------:R-:W-:Y:S01]  /*8160*/  FMNMX.FTZ R21, R187, R6, !PT ;  /* 0x00000006bb157209 */ /* 0x000fe20007810000 */
[----:B------:R-:W-:Y:S01]  /*8170*/  MUFU.EX2 R11, R11 ;  /* 0x0000000b000b7308 */ /* 0x000fe20000000800 */
[C---:B---3--:R-:W-:Y:S01]  /*8180*/  FADD.FTZ R3, R152.reuse, R3 ;  /* 0x0000000398037221 */ /* 0x048fe20000010000 */
[----:B------:R-:W-:Y:S01]  /*8190*/  F2FP.F16.F32.PACK_AB R152, R152, R9 ;  /* 0x000000099898723e */ /* 0x000fe200000000ff */
[-C--:B------:R-:W-:Y:S01]  /*81a0*/  FMUL.FTZ R40, R40, R8.reuse ;  /* 0x0000000828287220 */ /* 0x080fe20000410000 */
[----:B------:R-:W-:Y:S01]  /*81b0*/  FMNMX.FTZ R6, R190, R21, !PT ;  /* 0x00000015be067209 */ /* 0x000fe20007810000 */
[--C-:B------:R-:W-:Y:S01]  /*81c0*/  FFMA.FTZ R21, R169, UR6, -R4.reuse ;  /* 0x00000006a9157c23 */ /* 0x100fe20008010804 */
[--C-:B------:R-:W-:Y:S01]  /*81d0*/  FFMA.FTZ R169, R188, UR6, -R4.reuse ;  /* 0x00000006bca97c23 */ /* 0x100fe20008010804 */
[----:B------:R-:W-:Y:S01]  /*81e0*/  FMUL.FTZ R41, R41, R8 ;  /* 0x0000000829297220 */ /* 0x000fe20000410000 */
[----:B------:R-:W-:Y:S01]  /*81f0*/  FMNMX.FTZ R153, R191, R6, !PT ;  /* 0x00000006bf997209 */ /* 0x000fe20007810000 */
[----:B------:R-:W-:Y:S01]  /*8200*/  MUFU.EX2 R156, R156 ;  /* 0x0000009c009c7308 */ /* 0x000fe20000000800 */
[-C--:B------:R-:W-:Y:S01]  /*8210*/  FMUL.FTZ R44, R44, R8.reuse ;  /* 0x000000082c2c7220 */ /* 0x080fe20000410000 */
[-C--:B------:R-:W-:Y:S01]  /*8220*/  FMUL.FTZ R45, R45, R8.reuse ;  /* 0x000000082d2d7220 */ /* 0x080fe20000410000 */
[----:B------:R-:W-:Y:S01]  /*8230*/  FMNMX.FTZ R6, R194, R153, !PT ;  /* 0x00000099c2067209 */ /* 0x000fe20007810000 */
[-C--:B------:R-:W-:Y:S01]  /*8240*/  FMUL.FTZ R48, R48, R8.reuse ;  /* 0x0000000830307220 */ /* 0x080fe20000410000 */
[-C--:B------:R-:W-:Y:S01]  /*8250*/  FMUL.FTZ R49, R49, R8.reuse ;  /* 0x0000000831317220 */ /* 0x080fe20000410000 */
[----:B------:R-:W-:Y:S01]  /*8260*/  FMUL.FTZ R52, R52, R8 ;  /* 0x0000000834347220 */ /* 0x000fe20000410000 */
[----:B------:R-:W-:Y:S01]  /*8270*/  FMNMX.FTZ R153, R195, R6, !PT ;  /* 0x00000006c3997209 */ /* 0x000fe20007810000 */
[----:B------:R-:W-:Y:S01]  /*8280*/  MUFU.EX2 R13, R13 ;  /* 0x0000000d000d7308 */ /* 0x000fe20000000800 */
[-C--:B------:R-:W-:Y:S01]  /*8290*/  FMUL.FTZ R53, R53, R8.reuse ;  /* 0x0000000835357220 */ /* 0x080fe20000410000 */
        /* <DEDUP_REMOVED lines=9> */
[-C--:B------:R-:W-:Y:S01]  /*8330*/  FMUL.FTZ R64, R64, R8.reuse ;  /* 0x0000000840407220 */ /* 0x080fe20000410000 */
[----:B------:R-:W1:Y:S01]  /*8340*/  SHFL.BFLY PT, R165, R6, 0x2, 0x1f ;  /* 0x0c401f0006a57f89 */ /* 0x000e6200000e0000 */
        /* <DEDUP_REMOVED lines=23> */
[----:B-1----:R-:W-:Y:S01]  /*84c0*/  FMNMX.FTZ R177, R6, R165, !PT ;  /* 0x000000a506b17209 */ /* 0x002fe20007810000 */
[----:B------:R-:W-:Y:S01]  /*84d0*/  FFMA.FTZ R165, R185, UR6, -R4 ;  /* 0x00000006b9a57c23 */ /* 0x000fe20008010804 */
[-C--:B------:R-:W-:Y:S01]  /*84e0*/  FMUL.FTZ R105, R105, R8.reuse ;  /* 0x0000000869697220 */ /* 0x080fe20000410000 */
[-C--:B------:R-:W-:Y:S01]  /*84f0*/  FMUL.FTZ R108, R108, R8.reuse ;  /* 0x000000086c6c7220 */ /* 0x080fe20000410000 */
[----:B------:R-:W-:Y:S01]  /*8500*/  MUFU.EX2 R14, R14 ;  /* 0x0000000e000e7308 */ /* 0x000fe20000000800 */
[----:B------:R-:W1:Y:S01]  /*8510*/  SHFL.BFLY PT, R6, R177, 0x1, 0x1f ;  /* 0x0c201f00b1067f89 */ /* 0x000e6200000e0000 */
        /* <DEDUP_REMOVED lines=23> */
[----:B-1----:R-:W-:Y:S01]  /*8690*/  FMNMX.FTZ R6, R177, R6, !PT ;  /* 0x00000006b1067209 */ /* 0x002fe20007810000 */
[----:B------:R-:W-:-:S04]  /*86a0*/  FMUL.FTZ R149, R149, R8 ;  /* 0x0000000895957220 */ /* 0x000fc80000410000 */
[C---:B------:R-:W-:Y:S01]  /*86b0*/  FMUL.FTZ R189, R6.reuse, UR6 ;  /* 0x0000000606bd7c20 */ /* 0x040fe20008410000 */
[----:B------:R-:W-:Y:S01]  /*86c0*/  FADD.FTZ R4, -R6, R203 ;  /* 0x000000cb06047221 */ /* 0x000fe20000010100 */
[----:B------:R-:W-:Y:S02]  /*86d0*/  MUFU.EX2 R20, R20 ;  /* 0x0000001400147308 */ /* 0x000fe40000000800 */
[--C-:B------:R-:W-:Y:S01]  /*86e0*/  FFMA.FTZ R184, R154, UR6, -R189.reuse ;  /* 0x000000069ab87c23 */ /* 0x100fe200080108bd */
[----:B------:R-:W-:Y:S01]  /*86f0*/  FMUL.FTZ R4, R4, UR6 ;  /* 0x0000000604047c20 */ /* 0x000fe20008410000 */
[--C-:B------:R-:W-:Y:S01]  /*8700*/  FFMA.FTZ R155, R155, UR6, -R189.reuse ;  /* 0x000000069b9b7c23 */ /* 0x100fe200080108bd */
[--C-:B------:R-:W-:Y:S01]  /*8710*/  FFMA.FTZ R185, R158, UR6, -R189.reuse ;  /* 0x000000069eb97c23 */ /* 0x100fe200080108bd */
[--C-:B------:R-:W-:Y:S01]  /*8720*/  FFMA.FTZ R188, R159, UR6, -R189.reuse ;  /* 0x000000069fbc7c23 */ /* 0x100fe200080108bd */
[--C-:B------:R-:W-:Y:S01]  /*8730*/  FFMA.FTZ R216, R175, UR6, -R189.reuse ;  /* 0x00000006afd87c23 */ /* 0x100fe200080108bd */
[----:B------:R1:W-:Y:S01]  /*8740*/  MUFU.EX2 R177, R4 ;  /* 0x0000000400b17308 */ /* 0x0003e20000000800 */
[--C-:B------:R-:W-:Y:S01]  /*8750*/  FFMA.FTZ R159, R162, UR6, -R189.reuse ;  /* 0x00000006a29f7c23 */ /* 0x100fe200080108bd */
[----:B------:R-:W-:Y:S01]  /*8760*/  FFMA.FTZ R175, R178, UR6, -R189 ;  /* 0x00000006b2af7c23 */ /* 0x000fe200080108bd */
[----:B------:R-:W-:-:S02]  /*8770*/  IMAD.U32 R178, RZ, RZ, UR24 ;  /* 0x00000018ffb27e24 */ /* 0x000fc4000f8e00ff */
[--C-:B------:R-:W-:Y:S01]  /*8780*/  FFMA.FTZ R192, R163, UR6, -R189.reuse ;  /* 0x00000006a3c07c23 */ /* 0x100fe200080108bd */
[--C-:B------:R-:W-:Y:S01]  /*8790*/  FFMA.FTZ R163, R166, UR6, -R189.reuse ;  /* 0x00000006a6a37c23 */ /* 0x100fe200080108bd */
[--C-:B------:R-:W-:Y:S01]  /*87a0*/  FFMA.FTZ R196, R167, UR6, -R189.reuse ;  /* 0x00000006a7c47c23 */ /* 0x100fe200080108bd */
[----:B------:R-:W-:Y:S01]  /*87b0*/  @!P2 VIADD R154, R178, 0x22840 ;  /* 0x00022840b29aa836 */ /* 0x000fe20000000000 */
[----:B------:R-:W2:Y:S01]  /*87c0*/  MUFU.EX2 R184, R184 ;  /* 0x000000b800b87308 */ /* 0x000ea20000000800 */
[----:B-1----:R-:W-:Y:S01]  /*87d0*/  IADD3 R4, -R215, 0xb, RZ ;  /* 0x0000000bd7047810 */ /* 0x002fe20007ffe1ff */
[--C-:B------:R-:W-:Y:S01]  /*87e0*/  FFMA.FTZ R167, R170, UR6, -R189.reuse ;  /* 0x00000006aaa77c23 */ /* 0x100fe200080108bd */
[--C-:B------:R-:W-:Y:S01]  /*87f0*/  FFMA.FTZ R204, R171, UR6, -R189.reuse ;  /* 0x00000006abcc7c23 */ /* 0x100fe200080108bd */
[----:B------:R-:W-:Y:S01]  /*8800*/  @!P2 PRMT R154, RZ, 0x654, R154 ;  /* 0x00000654ff9aa816 */ /* 0x000fe2000000009a */
[--C-:B------:R-:W-:Y:S01]  /*8810*/  FFMA.FTZ R171, R174, UR6, -R189.reuse ;  /* 0x00000006aeab7c23 */ /* 0x100fe200080108bd */
[----:B------:R1:W-:Y:S06]  /*8820*/  BAR.ARV R4, 0x100 ;  /* 0x000400040000751d */ /* 0x0003ec0000002000 */
[----:B------:R-:W3:Y:S01]  /*8830*/  MUFU.EX2 R155, R155 ;  /* 0x0000009b009b7308 */ /* 0x000ee20000000800 */
[----:B------:R4:W-:Y:S01]  /*8840*/  @!P2 SYNCS.ARRIVE.TRANS64.RED.A1T0 RZ, [R154+URZ], RZ ;  /* 0x000000ff9affa9a7 */ /* 0x0009e2000810043f */
[--C-:B------:R-:W-:Y:S01]  /*8850*/  FFMA.FTZ R218, R179, UR6, -R189.reuse ;  /* 0x00000006b3da7c23 */ /* 0x100fe200080108bd */
[--C-:B------:R-:W-:Y:S01]  /*8860*/  FFMA.FTZ R179, R182, UR6, -R189.reuse ;  /* 0x00000006b6b37c23 */ /* 0x100fe200080108bd */
[--C-:B------:R-:W-:Y:S01]  /*8870*/  FFMA.FTZ R182, R183, UR6, -R189.reuse ;  /* 0x00000006b7b67c23 */ /* 0x100fe200080108bd */
[----:B--2---:R-:W-:Y:S01]  /*8880*/  FFMA.FTZ R0, R177, R0, R184 ;  /* 0x00000000b1007223 */ /* 0x004fe200000100b8 */
[--C-:B------:R-:W-:Y:S01]  /*8890*/  FFMA.FTZ R183, R186, UR6, -R189.reuse ;  /* 0x00000006bab77c23 */ /* 0x100fe200080108bd */
[----:B------:R-:W-:Y:S01]  /*88a0*/  FFMA.FTZ R186, R187, UR6, -R189 ;  /* 0x00000006bbba7c23 */ /* 0x000fe200080108bd */
[----:B------:R-:W2:Y:S01]  /*88b0*/  MUFU.EX2 R185, R185 ;  /* 0x000000b900b97308 */ /* 0x000ea20000000800 */
[----:B----4-:R-:W-:Y:S01]  /*88c0*/  FADD.FTZ R154, R10, R3 ;  /* 0x000000030a9a7221 */ /* 0x010fe20000010000 */
[--C-:B------:R-:W-:Y:S01]  /*88d0*/  FFMA.FTZ R187, R190, UR6, -R189.reuse ;  /* 0x00000006bebb7c23 */ /* 0x100fe200080108bd */
[--C-:B------:R-:W-:Y:S01]  /*88e0*/  FFMA.FTZ R190, R191, UR6, -R189.reuse ;  /* 0x00000006bfbe7c23 */ /* 0x100fe200080108bd */
[--C-:B------:R-:W-:Y:S01]  /*88f0*/  FFMA.FTZ R194, R194, UR6, -R189.reuse ;  /* 0x00000006c2c27c23 */ /* 0x100fe200080108bd */
[----:B------:R-:W-:Y:S01]  /*8900*/  FADD.FTZ R3, R11, R154 ;  /* 0x0000009a0b037221 */ /* 0x000fe20000010000 */
[--C-:B------:R-:W-:Y:S01]  /*8910*/  FFMA.FTZ R195, R195, UR6, -R189.reuse ;  /* 0x00000006c3c37c23 */ /* 0x100fe200080108bd */
[----:B------:R-:W-:Y:S01]  /*8920*/  FFMA.FTZ R198, R198, UR6, -R189 ;  /* 0x00000006c6c67c23 */ /* 0x000fe200080108bd */
[----:B------:R-:W4:Y:S01]  /*8930*/  MUFU.EX2 R188, R188 ;  /* 0x000000bc00bc7308 */ /* 0x000f220000000800 */
[----:B---3--:R-:W-:Y:S01]  /*8940*/  FADD.FTZ R0, R155, R0 ;  /* 0x000000009b007221 */ /* 0x008fe20000010000 */
[----:B------:R-:W-:Y:S01]  /*8950*/  FADD.FTZ R154, R156, R3 ;  /* 0x000000039c9a7221 */ /* 0x000fe20000010000 */
[----:B------:R-:W-:Y:S01]  /*8960*/  FFMA.FTZ R199, R199, UR6, -R189 ;  /* 0x00000006c7c77c23 */ /* 0x000fe200080108bd */
[----:B------:R-:W-:Y:S01]  /*8970*/  F2FP.F16.F32.PACK_AB R162, R153, R14 ;  /* 0x0000000e99a2723e */ /* 0x000fe200000000ff */
[-C--:B------:R-:W-:Y:S01]  /*8980*/  FMUL.FTZ R26, R26, R177.reuse ;  /* 0x000000b11a1a7220 */ /* 0x080fe20000410000 */
[C---:B------:R-:W-:Y:S01]  /*8990*/  FADD.FTZ R3, R13.reuse, R154 ;  /* 0x0000009a0d037221 */ /* 0x040fe20000010000 */
[----:B------:R-:W-:Y:S01]  /*89a0*/  F2FP.F16.F32.PACK_AB R156, R13, R156 ;  /* 0x0000009c0d9c723e */ /* 0x000fe200000000ff */
        /* <DEDUP_REMOVED lines=11> */
[----:B------:R-:W-:Y:S01]  /*8a60*/  F2FP.F16.F32.PACK_AB R160, R21, R160 ;  /* 0x000000a015a0723e */ /* 0x000fe200000000ff */
[-C--:B------:R-:W-:Y:S01]  /*8a70*/  FMUL.FTZ R35, R35, R177.reuse ;  /* 0x000000b123237220 */ /* 0x080fe20000410000 */
[-C--:B------:R-:W-:Y:S01]  /*8a80*/  FMUL.FTZ R38, R38, R177.reuse ;  /* 0x000000b126267220 */ /* 0x080fe20000410000 */
[----:B------:R-:W-:Y:S01]  /*8a90*/  FADD.FTZ R3, R21, R154 ;  /* 0x0000009a15037221 */ /* 0x000fe20000010000 */
[-C--:B------:R-:W-:Y:S01]  /*8aa0*/  FMUL.FTZ R39, R39, R177.reuse ;  /* 0x000000b127277220 */ /* 0x080fe20000410000 */
[----:B------:R-:W4:Y:S01]  /*8ab0*/  MUFU.EX2 R163, R163 ;  /* 0x000000a300a37308 */ /* 0x000f220000000800 */
[----:B---3--:R-:W-:Y:S01]  /*8ac0*/  FADD.FTZ R9, R159, R0 ;  /* 0x000000009f097221 */ /* 0x008fe20000010000 */
[----:B------:R-:W-:Y:S01]  /*8ad0*/  FADD.FTZ R154, R14, R3 ;  /* 0x000000030e9a7221 */ /* 0x000fe20000010000 */
[-C--:B------:R-:W-:Y:S01]  /*8ae0*/  FMUL.FTZ R42, R42, R177.reuse ;  /* 0x000000b12a2a7220 */ /* 0x080fe20000410000 */
[-C--:B------:R-:W-:Y:S01]  /*8af0*/  FMUL.FTZ R43, R43, R177.reuse ;  /* 0x000000b12b2b7220 */ /* 0x080fe20000410000 */
[-C--:B------:R-:W-:Y:S01]  /*8b00*/  FMUL.FTZ R46, R46, R177.reuse ;  /* 0x000000b12e2e7220 */ /* 0x080fe20000410000 */
[----:B------:R-:W-:Y:S01]  /*8b10*/  FADD.FTZ R3, R153, R154 ;  /* 0x0000009a99037221 */ /* 0x000fe20000010000 */
[----:B------:R-:W-:Y:S01]  /*8b20*/  F2FP.F16.F32.PACK_AB R153, R155, R184 ;  /* 0x000000b89b99723e */ /* 0x000fe200000000ff */
[----:B------:R-:W3:Y:S01]  /*8b30*/  MUFU.EX2 R196, R196 ;  /* 0x000000c400c47308 */ /* 0x000ee20000000800 */
[----:B--2---:R-:W-:Y:S01]  /*8b40*/  FADD.FTZ R0, R192, R9 ;  /* 0x00000009c0007221 */ /* 0x004fe20000010000 */
[----:B------:R-:W-:Y:S01]  /*8b50*/  FADD.FTZ R154, R164, R3 ;  /* 0x00000003a49a7221 */ /* 0x000fe20000010000 */
[----:B------:R-:W-:Y:S01]  /*8b60*/  F2FP.F16.F32.PACK_AB R164, R157, R164 ;  /* 0x000000a49da4723e */ /* 0x000fe200000000ff */
[-C--:B------:R-:W-:Y:S01]  /*8b70*/  FMUL.FTZ R47, R47, R177.reuse ;  /* 0x000000b12f2f7220 */ /* 0x080fe20000410000 */
[----:B------:R-:W-:Y:S01]  /*8b80*/  FMUL.FTZ R50, R50, R177 ;  /* 0x000000b132327220 */ /* 0x000fe20000410000 */
[----:B------:R-:W-:Y:S01]  /*8b90*/  FADD.FTZ R3, R157, R154 ;  /* 0x0000009a9d037221 */ /* 0x000fe20000010000 */
[----:B------:R-:W-:Y:S01]  /*8ba0*/  F2FP.F16.F32.PACK_AB R157, R192, R159 ;  /* 0x0000009fc09d723e */ /* 0x000fe200000000ff */
[----:B------:R-:W2:Y:S01]  /*8bb0*/  MUFU.EX2 R167, R167 ;  /* 0x000000a700a77308 */ /* 0x000ea20000000800 */
[----:B----4-:R-:W-:Y:S01]  /*8bc0*/  FADD.FTZ R9, R163, R0 ;  /* 0x00000000a3097221 */ /* 0x010fe20000010000 */
[----:B------:R-:W-:Y:S01]  /*8bd0*/  FADD.FTZ R154, R20, R3 ;  /* 0x00000003149a7221 */ /* 0x000fe20000010000 */
[-C--:B------:R-:W-:Y:S01]  /*8be0*/  FMUL.FTZ R51, R51, R177.reuse ;  /* 0x000000b133337220 */ /* 0x080fe20000410000 */
[-C--:B------:R-:W-:Y:S01]  /*8bf0*/  FMUL.FTZ R54, R54, R177.reuse ;  /* 0x000000b136367220 */ /* 0x080fe20000410000 */
[-C--:B------:R-:W-:Y:S01]  /*8c00*/  FMUL.FTZ R55, R55, R177.reuse ;  /* 0x000000b137377220 */ /* 0x080fe20000410000 */
[-C--:B------:R-:W-:Y:S01]  /*8c10*/  FMUL.FTZ R58, R58, R177.reuse ;  /* 0x000000b13a3a7220 */ /* 0x080fe20000410000 */
[----:B------:R-:W-:Y:S01]  /*8c20*/  FMUL.FTZ R59, R59, R177 ;  /* 0x000000b13b3b7220 */ /* 0x000fe20000410000 */
[----:B------:R-:W4:Y:S01]  /*8c30*/  MUFU.EX2 R204, R204 ;  /* 0x000000cc00cc7308 */ /* 0x000f220000000800 */
        /* <DEDUP_REMOVED lines=65> */
[----:B------:R-:W-:-:S02]  /*9050*/  F2FP.F16.F32.PACK_AB R166, R161, R20 ;  /* 0x00000014a1a6723e */ /* 0x000fc400000000ff */
[----:B------:R-:W-:Y:S02]  /*9060*/  F2FP.F16.F32.PACK_AB R161, R204, R167 ;  /* 0x000000a7cca1723e */ /* 0x000fe400000000ff */
[----:B------:R-:W-:Y:S02]  /*9070*/  F2FP.F16.F32.PACK_AB R155, R188, R185 ;  /* 0x000000b9bc9b723e */ /* 0x000fe400000000ff */
[----:B------:R-:W4:Y:S01]  /*9080*/  MUFU.EX2 R183, R183 ;  /* 0x000000b700b77308 */ /* 0x000f220000000800 */
[C---:B---3--:R-:W-:Y:S01]  /*9090*/  FADD.FTZ R0, R182.reuse, R9 ;  /* 0x00000009b6007221 */ /* 0x048fe20000010000 */
[----:B------:R-:W-:-:S06]  /*90a0*/  F2FP.F16.F32.PACK_AB R167, R182, R179 ;  /* 0x000000b3b6a7723e */ /* 0x000fcc00000000ff */
[----:B------:R-:W3:Y:S01]  /*90b0*/  MUFU.EX2 R165, R165 ;  /* 0x000000a500a57308 */ /* 0x000ee20000000800 */
[----:B--2---:R-:W-:-:S07]  /*90c0*/  FADD.FTZ R154, R168, R3 ;  /* 0x00000003a89a7221 */ /* 0x004fce0000010000 */
[----:B------:R-:W2:Y:S01]  /*90d0*/  MUFU.EX2 R186, R186 ;  /* 0x000000ba00ba7308 */ /* 0x000ea20000000800 */
[----:B----4-:R-:W-:-:S07]  /*90e0*/  FADD.FTZ R9, R183, R0 ;  /* 0x00000000b7097221 */ /* 0x010fce0000010000 */
[----:B------:R-:W4:Y:S01]  /*90f0*/  MUFU.EX2 R169, R169 ;  /* 0x000000a900a97308 */ /* 0x000f220000000800 */
[C---:B---3--:R-:W-:Y:S01]  /*9100*/  FADD.FTZ R154, R165.reuse, R154 ;  /* 0x0000009aa59a7221 */ /* 0x048fe20000010000 */
[----:B------:R-:W-:Y:S02]  /*9110*/  F2FP.F16.F32.PACK_AB R168, R165, R168 ;  /* 0x000000a8a5a8723e */ /* 0x000fe400000000ff */
[----:B------:R-:W-:-:S04]  /*9120*/  F2FP.F16.F32.PACK_AB R165, R218, R175 ;  /* 0x000000afdaa5723e */ /* 0x000fc800000000ff */
[----:B------:R-:W3:Y:S01]  /*9130*/  MUFU.EX2 R187, R187 ;  /* 0x000000bb00bb7308 */ /* 0x000ee20000000800 */
[----:B--2---:R-:W-:-:S07]  /*9140*/  FADD.FTZ R0, R186, R9 ;  /* 0x00000009ba007221 */ /* 0x004fce0000010000 */
[----:B------:R-:W2:Y:S01]  /*9150*/  MUFU.EX2 R172, R172 ;  /* 0x000000ac00ac7308 */ /* 0x000ea20000000800 */
[----:B----4-:R-:W-:Y:S01]  /*9160*/  FADD.FTZ R3, R169, R154 ;  /* 0x0000009aa9037221 */ /* 0x010fe20000010000 */
[----:B------:R-:W-:-:S06]  /*9170*/  F2FP.F16.F32.PACK_AB R154, R11, R10 ;  /* 0x0000000a0b9a723e */ /* 0x000fcc00000000ff */
[----:B------:R-:W4:Y:S01]  /*9180*/  MUFU.EX2 R190, R190 ;  /* 0x000000be00be7308 */ /* 0x000f220000000800 */
[----:B---3--:R-:W-:-:S07]  /*9190*/  FADD.FTZ R9, R187, R0 ;  /* 0x00000000bb097221 */ /* 0x008fce0000010000 */
[----:B------:R-:W3:Y:S01]  /*91a0*/  MUFU.EX2 R173, R173 ;  /* 0x000000ad00ad7308 */ /* 0x000ee20000000800 */
[C---:B--2---:R-:W-:Y:S01]  /*91b0*/  FADD.FTZ R158, R172.reuse, R3 ;  /* 0x00000003ac9e7221 */ /* 0x044fe20000010000 */
[----:B------:R-:W-:Y:S02]  /*91c0*/  F2FP.F16.F32.PACK_AB R170, R172, R169 ;  /* 0x000000a9acaa723e */ /* 0x000fe400000000ff */
[----:B------:R-:W-:-:S04]  /*91d0*/  F2FP.F16.F32.PACK_AB R169, R186, R183 ;  /* 0x000000b7baa9723e */ /* 0x000fc800000000ff */
[----:B------:R-:W2:Y:S01]  /*91e0*/  MUFU.EX2 R189, R194 ;  /* 0x000000c200bd7308 */ /* 0x000ea20000000800 */
[C---:B----4-:R-:W-:Y:S01]  /*91f0*/  FADD.FTZ R0, R190.reuse, R9 ;  /* 0x00000009be007221 */ /* 0x050fe20000010000 */
[----:B------:R-:W-:-:S06]  /*9200*/  F2FP.F16.F32.PACK_AB R171, R190, R187 ;  /* 0x000000bbbeab723e */ /* 0x000fcc00000000ff */
[----:B------:R-:W4:Y:S01]  /*9210*/  MUFU.EX2 R176, R176 ;  /* 0x000000b000b07308 */ /* 0x000f220000000800 */
[----:B---3--:R-:W-:Y:S01]  /*9220*/  FADD.FTZ R3, R173, R158 ;  /* 0x0000009ead037221 */ /* 0x008fe20000010000 */
[----:B------:R-:W-:-:S06]  /*9230*/  F2FP.F16.F32.PACK_AB R158, R15, R12 ;  /* 0x0000000c0f9e723e */ /* 0x000fcc00000000ff */
        /* <DEDUP_REMOVED lines=9> */
[----:B--2---:R-:W-:-:S07]  /*92d0*/  FADD.FTZ R10, R180, R3 ;  /* 0x00000003b40a7221 */ /* 0x004fce0000010000 */
[----:B------:R-:W2:Y:S01]  /*92e0*/  MUFU.EX2 R199, R199 ;  /* 0x000000c700c77308 */ /* 0x000ea20000000800 */
[----:B----4-:R-:W-:Y:S01]  /*92f0*/  FADD.FTZ R0, R198, R9 ;  /* 0x00000009c6007221 */ /* 0x010fe20000010000 */
[C---:B---3--:R-:W-:Y:S01]  /*9300*/  FADD.FTZ R3, R181.reuse, R10 ;  /* 0x0000000ab5037221 */ /* 0x048fe20000010000 */
[----:B------:R-:W-:Y:S02]  /*9310*/  F2FP.F16.F32.PACK_AB R174, R181, R180 ;  /* 0x000000b4b5ae723e */ /* 0x000fe400000000ff */
[C---:B--2---:R-:W-:Y:S01]  /*9320*/  FADD.FTZ R0, R199.reuse, R0 ;  /* 0x00000000c7007221 */ /* 0x044fe20000010000 */
[----:B------:R-:W-:Y:S01]  /*9330*/  F2FP.F16.F32.PACK_AB R175, R199, R198 ;  /* 0x000000c6c7af723e */ /* 0x000fe200000000ff */
[----:B-1----:R-:W-:Y:S06]  /*9340*/  @!P0 BRA `(.L_x_10876) ;  /* 0x0000000000048947 */ /* 0x002fec0003800000 */
[----:B------:R-:W-:Y:S01]  /*9350*/  BPT.TRAP 0x1 ;  /* 0x000000040000795c */ /* 0x000fe20000300000 */
.L_x_10876:
[----:B------:R1:W2:Y:S01]  /*9360*/  SYNCS.PHASECHK.TRANS64.TRYWAIT P2, [UR24+0x22850], R5 ;  /* 0x02285005ff0075a7 */ /* 0x0002a20008040158 */
[----:B------:R-:W-:Y:S05]  /*9370*/  @!P0 BRA `(.L_x_10877) ;  /* 0x0000000000048947 */ /* 0x000fea0003800000 */
[----:B------:R-:W-:Y:S01]  /*9380*/  BPT.TRAP 0x1 ;  /* 0x000000040000795c */ /* 0x000fe20000300000 */
.L_x_10877:
[----:B--2---:R-:W-:Y:S05]  /*9390*/  @P2 BRA `(.L_x_10878) ;  /* 0x0000000000082947 */ /* 0x004fea0003800000 */
[----:B------:R-:W2:Y:S02]  /*93a0*/  SYNCS.PHASECHK.TRANS64.TRYWAIT P2, [UR24+0x22850], R5 ;  /* 0x02285005ff0075a7 */ /* 0x000ea40008040158 */
[----:B--2---:R-:W-:Y:S05]  /*93b0*/  @!P2 BRA `(.L_x_10879) ;  /* 0x000000b40010a947 */ /* 0x004fea0003800000 */
.L_x_10878:
[----:B------:R-:W3:Y:S01]  /*93c0*/  S2R R8, SR_TID.X ;  /* 0x0000000000087919 */ /* 0x000ee20000002100 */
[----:B------:R-:W-:Y:S01]  /*93d0*/  UIMAD UR7, UR36, 0xc00, UR21 ;  /* 0x00000c00240778a4 */ /* 0x000fe2000f8e0215 */
[----:B------:R-:W-:Y:S01]  /*93e0*/  IMAD.MOV.U32 R203, RZ, RZ, R6 ;  /* 0x000000ffffcb7224 */ /* 0x000fe200078e0006 */
[----:B------:R-:W-:Y:S01]  /*93f0*/  UMOV UR11, 0x40000040 ;  /* 0x40000040000b7882 */ /* 0x000fe20000000000 */
[----:B------:R-:W-:-:S04]  /*9400*/  IMAD.MOV.U32 R9, RZ, RZ, R2 ;  /* 0x000000ffff097224 */ /* 0x000fc800078e0002 */
[----:B------:R-:W-:Y:S01]  /*9410*/  UMOV UR10, UR7 ;  /* 0x00000007000a7c82 */ /* 0x000fe20008000000 */
[----:B---3--:R-:W-:-:S05]  /*9420*/  SHF.R.U32.HI R8, RZ, 0x7, R8 ;  /* 0x00000007ff087819 */ /* 0x008fca0000011608 */
[----:B012---:R-:W-:Y:S02]  /*9430*/  VIADD R5, R8, 0x8 ;  /* 0x0000000808057836 */ /* 0x007fe40000000000 */
[----:B------:R-:W0:Y:S03]  /*9440*/  S2R R8, SR_TID.X ;  /* 0x0000000000087919 */ /* 0x000e260000002100 */
[----:B------:R1:W-:Y:S06]  /*9450*/  BAR.SYNC.DEFER_BLOCKING R5, 0x100 ;  /* 0x000400050000751d */ /* 0x0003ec0000010000 */
[----:B------:R-:W-:Y:S01]  /*9460*/  WARPGROUP.ARRIVE ;  /* 0x00000000000079c5 */ /* 0x000fe20000000000 */
[----:B0-----:R-:W-:-:S05]  /*9470*/  LOP3.LUT P2, RZ, R8, 0x7f, RZ, 0xc0, !PT ;  /* 0x0000007f08ff7812 */ /* 0x001fca000784c0ff */
[----:B------:R-:W-:Y:S01]  /*9480*/  HGMMA.64x256x16.F32 R24, R152, gdesc[UR8].tnspB, R24, gsb0 ;  /* 0x43e0000898187df0 */ /* 0x000fe20008000818 */
[----:B------:R-:W-:Y:S01]  /*9490*/  UIADD3 UR10, UR7, 0x80, URZ ;  /* 0x00000080070a7890 */ /* 0x000fe2000fffe03f */
[----:B------:R-:W-:-:S06]  /*94a0*/  UMOV UR11, 0x40000040 ;  /* 0x40000040000b7882 */ /* 0x000fcc0000000000 */
[----:B------:R-:W-:-:S05]  /*94b0*/  @!P2 VIADD R178, R178, 0x22860 ;  /* 0x00022860b2b2a836 */ /* 0x000fca0000000000 */
[----:B------:R-:W-:Y:S01]  /*94c0*/  @!P2 PRMT R178, RZ, 0x654, R178 ;  /* 0x00000654ffb2a816 */ /* 0x000fe200000000b2 */
[----:B------:R-:W-:Y:S02]  /*94d0*/  WARPGROUP.DEPBAR.LE gsb0, 0x0 ;  /* 0x00008000000079c5 */ /* 0x000fe40000010000 */
[----:B------:R-:W-:-:S12]  /*94e0*/  WARPGROUP.ARRIVE ;  /* 0x00000000000079c5 */ /* 0x000fd80000000000 */
        /* <DEDUP_REMOVED lines=28> */
[----:B-1----:R-:W-:-:S07]  /*96b0*/  IMAD.MOV.U32 R5, RZ, RZ, R7 ;  /* 0x000000ffff057224 */ /* 0x002fce00078e0007 */
.L_x_10871:
[----:B------:R-:W-:-:S13]  /*96c0*/  ISETP.GE.AND P1, PT, R5, UR39, PT ;  /* 0x0000002705007c0c */ /* 0x000fda000bf26270 */
[----:B------:R-:W-:Y:S05]  /*96d0*/  @!P1 BRA `(.L_x_10881) ;  /* 0x0000003000109947 */ /* 0x000fea0003800000 */
[----:B------:R-:W-:Y:S01]  /*96e0*/  IMAD.MOV.U32 R12, RZ, RZ, R6 ;  /* 0x000000ffff0c7224 */ /* 0x000fe200078e0006 */
[----:B------:R-:W-:Y:S01]  /*96f0*/  ULDC UR23, c[0x0][0x9e4] ;  /* 0x0002790000177ab9 */ /* 0x000fe20000000800 */
[----:B01----:R-:W-:Y:S01]  /*9700*/  IMAD.MOV.U32 R9, RZ, RZ, R2 ;  /* 0x000000ffff097224 */ /* 0x003fe200078e0002 */
[----:B------:R-:W-:Y:S01]  /*9710*/  ULDC UR24, c[0x0][0x288] ;  /* 0x0000a20000187ab9 */ /* 0x000fe20000000800 */
[----:B------:R-:W-:Y:S01]  /*9720*/  ULDC UR25, c[0x0][0x9dc] ;  /* 0x0002770000197ab9 */ /* 0x000fe20000000800 */
[----:B------:R-:W-:Y:S01]  /*9730*/  ULDC UR22, c[0x0][0x988] ;  /* 0x0002620000167ab9 */ /* 0x000fe20000000800 */
[----:B------:R-:W-:-:S05]  /*9740*/  ULDC UR26, c[0x0][0x9e0] ;  /* 0x00027800001a7ab9 */ /* 0x000fca0000000800 */
.L_x_10898:
[----:B------:R-:W-:-:S04]  /*9750*/  UIADD3 UR36, UR36, 0x1, URZ ;  /* 0x0000000124247890 */ /* 0x000fc8000fffe03f */
[----:B------:R-:W-:-:S04]  /*9760*/  UISETP.NE.AND UP2, UPT, UR36, 0x2, UPT ;  /* 0x000000022400788c */ /* 0x000fc8000bf45270 */
[----:B------:R-:W-:Y:S02]  /*9770*/  USEL UR6, URZ, 0x1, UP2 ;  /* 0x000000013f067887 */ /* 0x000fe40009000000 */
[----:B------:R-:W-:Y:S02]  /*9780*/  USEL UR36, UR36, URZ, UP2 ;  /* 0x0000003f24247287 */ /* 0x000fe40009000000 */
[----:B------:R-:W-:Y:S01]  /*9790*/  ULOP3.LUT UR37, UR37, UR6, URZ, 0x3c, !UPT ;  /* 0x0000000625257292 */ /* 0x000fe2000f8e3c3f */
[----:B------:R-:W-:Y:S11]  /*97a0*/  @!P0 BRA `(.L_x_10882) ;  /* 0x0000000000048947 */ /* 0x000ff60003800000 */
[----:B------:R-:W-:Y:S01]  /*97b0*/  BPT.TRAP 0x1 ;  /* 0x000000040000795c */ /* 0x000fe20000300000 */
.L_x_10882:
        /* <DEDUP_REMOVED lines=9> */
.L_x_10883:
[----:B-1----:R-:W-:Y:S05]  /*9850*/  @P1 BRA `(.L_x_10884) ;  /* 0x0000000000081947 */ /* 0x002fea0003800000 */
[----:B------:R-:W1:Y:S02]  /*9860*/  SYNCS.PHASECHK.TRANS64.TRYWAIT P1, [UR27+0x22830], R7 ;  /* 0x02283007ff0075a7 */ /* 0x000e64000802015b */
[----:B-1----:R-:W-:Y:S05]  /*9870*/  @!P1 BRA `(.L_x_10885) ;  /* 0x000000ac00f49947 */ /* 0x002fea0003800000 */
.L_x_10884:
[----:B------:R-:W-:Y:S01]  /*9880*/  UIMAD UR18, UR36, 0x300, UR20 ;  /* 0x00000300241278a4 */ /* 0x000fe2000f8e0214 */
[----:B------:R-:W-:Y:S01]  /*9890*/  WARPGROUP.ARRIVE ;  /* 0x00000000000079c5 */ /* 0x000fe20000000000 */
[----:B------:R-:W-:Y:S01]  /*98a0*/  UMOV UR19, 0x40000040 ;  /* 0x4000004000137882 */ /* 0x000fe20000000000 */
[----:B------:R-:W-:Y:S01]  /*98b0*/  UMOV UR7, 0x40000040 ;  /* 0x4000004000077882 */ /* 0x000fe20000000000 */
[----:B------:R-:W-:-:S03]  /*98c0*/  UIADD3 UR6, UR18, 0x2, URZ ;  /* 0x0000000212067890 */ /* 0x000fc6000fffe03f */
[----:B------:R-:W2:Y:S01]  /*98d0*/  S2R R4, SR_TID.X ;  /* 0x0000000000047919 */ /* 0x000ea20000002100 */
[----:B------:R-:W-:Y:S01]  /*98e0*/  UIADD3 UR10, UR18, 0x4, URZ ;  /* 0x00000004120a7890 */ /* 0x000fe2000fffe03f */
[----:B------:R-:W-:Y:S01]  /*98f0*/  PLOP3.LUT P1, PT, PT, PT, UP0, 0x80, 0x0 ;  /* 0x000000000000781c */ /* 0x000fe20003f2f008 */
[----:B------:R-:W-:Y:S01]  /*9900*/  UMOV UR11, 0x40000040 ;  /* 0x40000040000b7882 */ /* 0x000fe20000000000 */
[----:B------:R-:W-:Y:S01]  /*9910*/  HGMMA.64x96x16.F32 R152, gdesc[UR16], RZ, !UPT, gsb0 ;  /* 0x01600000109879f0 */ /* 0x000fe2000c0008ff */
[----:B------:R-:W-:Y:S01]  /*9920*/  UIADD3 UR14, UR18, 0x6, URZ ;  /* 0x00000006120e7890 */ /* 0x000fe2000fffe03f */
[----:B------:R-:W-:Y:S01]  /*9930*/  PLOP3.LUT P2, PT, PT, PT, UP0, 0x80, 0x0 ;  /* 0x000000000000781c */ /* 0x000fe20003f4f008 */
[----:B------:R-:W-:Y:S01]  /*9940*/  UMOV UR15, 0x40000040 ;  /* 0x40000040000f7882 */ /* 0x000fe20000000000 */
[----:B------:R-:W-:Y:S02]  /*9950*/  VIADD R20, R22, UR43 ;  /* 0x0000002b16147c36 */ /* 0x000fe40008000000 */
[----:B------:R-:W-:-:S02]  /*9960*/  IMAD R13, R5, -0x60, RZ ;  /* 0xffffffa0050d7824 */ /* 0x000fc400078e02ff */
[----:B------:R-:W-:Y:S02]  /*9970*/  IMAD.U32 R8, RZ, RZ, UR27 ;  /* 0x0000001bff087e24 */ /* 0x000fe4000f8e00ff */
[----:B------:R-:W-:-:S04]  /*9980*/  VIADD R11, R13, 0x1 ;  /* 0x000000010d0b7836 */ /* 0x000fc80000000000 */
[----:B------:R-:W-:-:S05]  /*9990*/  IMAD R11, R18, -0x2, R11 ;  /* 0xfffffffe120b7824 */ /* 0x000fca00078e020b */
[----:B------:R-:W-:-:S05]  /*99a0*/  IADD3 R11, R11, -UR24, R16 ;  /* 0x800000180b0b7c10 */ /* 0x000fca000fffe010 */
[----:B------:R-:W-:Y:S01]  /*99b0*/  VIADD R15, R11, UR26 ;  /* 0x0000001a0b0f7c36 */ /* 0x000fe20008000000 */
[----:B--2---:R-:W-:Y:S02]  /*99c0*/  LOP3.LUT P3, RZ, R4, 0x7f, RZ, 0xc0, !PT ;  /* 0x0000007f04ff7812 */ /* 0x004fe4000786c0ff */
[----:B------:R-:W-:-:S04]  /*99d0*/  SHF.R.U32.HI R4, RZ, 0x7, R4 ;  /* 0x00000007ff047819 */ /* 0x000fc80000011604 */
[----:B------:R-:W-:Y:S01]  /*99e0*/  IADD3 R4, -R4, 0xb, RZ ;  /* 0x0000000b04047810 */ /* 0x000fe20007ffe1ff */
[----:B------:R-:W-:Y:S02]  /*99f0*/  WARPGROUP.DEPBAR.LE gsb0, 0x0 ;  /* 0x00008000000079c5 */ /* 0x000fe40000010000 */
[----:B------:R-:W-:-:S06]  /*9a00*/  WARPGROUP.ARRIVE ;  /* 0x00000000000079c5 */ /* 0x000fcc0000000000 */
[----:B------:R-:W-:Y:S01]  /*9a10*/  HGMMA.64x96x16.F32 R152, gdesc[UR4], R152, gsb0 ;  /* 0x01600000049879f0 */ /* 0x000fe20008000898 */
[----:B------:R-:W-:Y:S02]  /*9a20*/  @UP0 ULDC UR6, c[0x0][0x44c] ;  /* 0x0001130000060ab9 */ /* 0x000fe40000000800 */
[----:B-1----:R-:W-:Y:S01]  /*9a30*/  @P1 IMAD.HI.U32 R2, R20, UR6, RZ ;  /* 0x0000000614021c27 */ /* 0x002fe2000f8e00ff */
[----:B------:R-:W-:Y:S01]  /*9a40*/  @UP0 ULDC UR6, c[0x0][0x450] ;  /* 0x0001140000060ab9 */ /* 0x000fe20000000800 */
[----:B------:R-:W-:-:S03]  /*9a50*/  PLOP3.LUT P1, PT, PT, PT, UP1, 0x40, 0x0 ;  /* 0x000000000000781c */ /* 0x000fc60003f2e818 */
[----:B------:R-:W-:Y:S01]  /*9a60*/  @P2 SHF.R.U32.HI R20, RZ, UR6, R2 ;  /* 0x00000006ff142c19 */ /* 0x000fe20008011602 */
[----:B------:R-:W-:Y:S01]  /*9a70*/  @!P3 VIADD R2, R8, 0x22840 ;  /* 0x000228400802b836 */ /* 0x000fe20000000000 */
[----:B------:R-:W-:-:S03]  /*9a80*/  ULOP3.LUT UR6, URZ, UR25, URZ, 0x33, !UPT ;  /* 0x000000193f067292 */ /* 0x000fc6000f8e333f */
[----:B------:R-:W1:Y:S01]  /*9a90*/  SHFL.IDX PT, R21, R20, RZ, 0x1c1f ;  /* 0x001c1fff14157589 */ /* 0x000e6200000e0000 */
[----:B------:R-:W-:Y:S02]  /*9aa0*/  @!P3 PRMT R2, RZ, 0x654, R2 ;  /* 0x00000654ff02b816 */ /* 0x000fe40000000002 */
[----:B------:R-:W-:Y:S02]  /*9ab0*/  VIADD R14, R11, UR6 ;  /* 0x000000060b0e7c36 */ /* 0x000fe40008000000 */
[----:B-1----:R-:W-:Y:S01]  /*9ac0*/  IMAD.IADD R6, R21, 0x1, R15 ;  /* 0x0000000115067824 */ /* 0x002fe200078e020f */
        /* <DEDUP_REMOVED lines=8> */
[----:B------:R2:W-:Y:S02]  /*9b50*/  @!P3 SYNCS.ARRIVE.TRANS64.RED.A1T0 RZ, [R2+URZ], RZ ;  /* 0x000000ff02ffb9a7 */ /* 0x0005e4000810043f */
[----:B--2---:R-:W-:Y:S01]  /*9b60*/  IMAD.IADD R2, R21, 0x1, R14 ;  /* 0x0000000115027824 */ /* 0x004fe200078e020e */
[----:B-1----:R-:W-:Y:S06]  /*9b70*/  @P1 BRA `(.L_x_10886) ;  /* 0x0000000000581947 */ /* 0x002fec0003800000 */
[----:B------:R-:W-:Y:S01]  /*9b80*/  IADD3 R21, R16, -UR24, R21 ;  /* 0x8000001810157c10 */ /* 0x000fe2000fffe015 */
        /* <DEDUP_REMOVED lines=11> */
.L_x_10888:
[----:B------:R-:W-:-:S05]  /*9c40*/  IMAD.U32 R203, RZ, RZ, UR23 ;  /* 0x00000017ffcb7e24 */ /* 0x000fca000f8e00ff */
[----:B------:R-:W-:-:S13]  /*9c50*/  ISETP.NE.AND P1, PT, R203, 0x1, PT ;  /* 0x00000001cb00780c */ /* 0x000fda0003f25270 */
[----:B------:R-:W1:Y:S02]  /*9c60*/  @P1 LDC.64 R10, c[0x0][0x9e8] ;  /* 0x00027a00ff0a1b82 */ /* 0x000e640000000a00 */
[----:B-1----:R-:W-:-:S05]  /*9c70*/  @P1 IMAD.HI.U32 R10, R21, R10, RZ ;  /* 0x0000000a150a1227 */ /* 0x002fca00078e00ff */
[----:B------:R-:W-:-:S07]  /*9c80*/  @P1 SHF.R.U32.HI R21, RZ, R11, R10 ;  /* 0x0000000bff151219 */ /* 0x000fce000001160a */
.L_x_10889:
[----:B------:R-:W-:Y:S05]  /*9c90*/  BSYNC B0 ;  /* 0x0000000000007941 */ /* 0x000fea0003800000 */
.L_x_10887:
[----:B------:R-:W-:-:S04]  /*9ca0*/  IMAD R10, R18, -0x2, R13 ;  /* 0xfffffffe120a7824 */ /* 0x000fc800078e020d */
[----:B------:R-:W-:-:S05]  /*9cb0*/  IMAD R21, R21, R203, R10 ;  /* 0x000000cb15157224 */ /* 0x000fca00078e020a */
[----:B------:R-:W-:Y:S02]  /*9cc0*/  VIADDMNMX R6, R21, R203, R6, PT ;  /* 0x000000cb15067246 */ /* 0x000fe40003800106 */
[----:B------:R-:W-:-:S07]  /*9cd0*/  VIMNMX R2, R2, R21, !PT ;  /* 0x0000001502027248 */ /* 0x000fce0007fe0100 */
.L_x_10886:
[C---:B------:R-:W-:Y:S01]  /*9ce0*/  ISETP.GE.AND P1, PT, R13.reuse, 0x1, PT ;  /* 0x000000010d00780c */ /* 0x040fe20003f26270 */
[----:B------:R-:W1:Y:S01]  /*9cf0*/  SHFL.IDX PT, R21, R20, 0x1, 0x1c1f ;  /* 0x003c1f0014157f89 */ /* 0x000e6200000e0000 */
[----:B------:R-:W-:Y:S02]  /*9d00*/  ISETP.GE.AND P4, PT, R13, 0x9, PT ;  /* 0x000000090d00780c */ /* 0x000fe40003f86270 */
[----:B------:R-:W-:Y:S02]  /*9d10*/  LOP3.LUT R17, R17, 0xfffbffff, RZ, 0xc0, !PT ;  /* 0xfffbffff11117812 */ /* 0x000fe400078ec0ff */
[----:B------:R-:W-:-:S04]  /*9d20*/  ISETP.GT.AND P2, PT, R2, RZ, !P1 ;  /* 0x000000ff0200720c */ /* 0x000fc80004f44270 */
[----:B------:R-:W-:-:S03]  /*9d30*/  ISETP.LT.OR P2, PT, R6, 0x1, P2 ;  /* 0x000000010600780c */ /* 0x000fc60001741670 */
[----:B------:R-:W-:Y:S02]  /*9d40*/  @P1 LOP3.LUT R17, R17, 0x40000, RZ, 0xfc, !PT ;  /* 0x0004000011111812 */ /* 0x000fe400078efcff */
[----:B------:R-:W-:Y:S02]  /*9d50*/  ISETP.GE.AND P1, PT, R13, 0x2, PT ;  /* 0x000000020d00780c */ /* 0x000fe40003f26270 */
[----:B------:R-:W-:Y:S02]  /*9d60*/  LOP3.LUT R17, R17, 0xfffffffd, RZ, 0xc0, !PT ;  /* 0xfffffffd11117812 */ /* 0x000fe400078ec0ff */
[----:B------:R-:W-:Y:S02]  /*9d70*/  FSEL R152, R152, -INF , !P2 ;  /* 0xff80000098987808 */ /* 0x000fe40005000000 */
[----:B------:R-:W-:Y:S02]  /*9d80*/  ISETP.GT.AND P3, PT, R2, 0x1, !P1 ;  /* 0x000000010200780c */ /* 0x000fe40004f64270 */
[----:B------:R-:W-:-:S02]  /*9d90*/  @P4 LOP3.LUT R17, R17, 0x2, RZ, 0xfc, !PT ;  /* 0x0000000211114812 */ /* 0x000fc400078efcff */
[----:B------:R-:W-:Y:S01]  /*9da0*/  ISETP.GT.AND P2, PT, R2, 0x8, !P4 ;  /* 0x000000080200780c */ /* 0x000fe20006744270 */
[--C-:B-1----:R-:W-:Y:S01]  /*9db0*/  IMAD.IADD R15, R15, 0x1, R21.reuse ;  /* 0x000000010f0f7824 */ /* 0x102fe200078e0215 */
[----:B------:R-:W-:Y:S01]  /*9dc0*/  ISETP.GE.AND P4, PT, R13, 0xa, PT ;  /* 0x0000000a0d00780c */ /* 0x000fe20003f86270 */
[----:B------:R-:W-:Y:S01]  /*9dd0*/  IMAD.IADD R14, R14, 0x1, R21 ;  /* 0x000000010e0e7824 */ /* 0x000fe200078e0215 */
[C---:B------:R-:W-:Y:S02]  /*9de0*/  ISETP.LT.OR P3, PT, R6.reuse, 0x2, P3 ;  /* 0x000000020600780c */ /* 0x040fe40001f61670 */
[----:B------:R-:W-:Y:S02]  /*9df0*/  ISETP.LT.OR P2, PT, R6, 0x9, P2 ;  /* 0x000000090600780c */ /* 0x000fe40001741670 */
[----:B------:R-:W-:Y:S02]  /*9e00*/  FSEL R153, R153, -INF , !P3 ;  /* 0xff80000099997808 */ /* 0x000fe40005800000 */
[----:B------:R-:W-:-:S02]  /*9e10*/  ISETP.GE.AND P3, PT, R13, 0x11, PT ;  /* 0x000000110d00780c */ /* 0x000fc40003f66270 */
[----:B------:R-:W-:Y:S02]  /*9e20*/  LOP3.LUT R17, R17, 0xfffffffb, RZ, 0xc0, !PT ;  /* 0xfffffffb11117812 */ /* 0x000fe400078ec0ff */
[----:B------:R-:W-:Y:S02]  /*9e30*/  FSEL R156, R156, -INF , !P2 ;  /* 0xff8000009c9c7808 */ /* 0x000fe40005000000 */
[----:B------:R-:W-:Y:S02]  /*9e40*/  ISETP.GT.AND P2, PT, R2, 0x9, !P4 ;  /* 0x000000090200780c */ /* 0x000fe40006744270 */
[----:B------:R-:W-:Y:S02]  /*9e50*/  @P4 LOP3.LUT R17, R17, 0x4, RZ, 0xfc, !PT ;  /* 0x0000000411114812 */ /* 0x000fe400078efcff */
[----:B------:R-:W-:Y:S02]  /*9e60*/  ISETP.LT.OR P2, PT, R6, 0xa, P2 ;  /* 0x0000000a0600780c */ /* 0x000fe40001741670 */
[----:B------:R-:W-:-:S02]  /*9e70*/  LOP3.LUT R17, R17, 0xfffffff7, RZ, 0xc0, !PT ;  /* 0xfffffff711117812 */ /* 0x000fc400078ec0ff */
[----:B------:R-:W-:Y:S02]  /*9e80*/  FSEL R157, R157, -INF , !P2 ;  /* 0xff8000009d9d7808 */ /* 0x000fe40005000000 */
[----:B------:R-:W-:Y:S02]  /*9e90*/  @P3 LOP3.LUT R17, R17, 0x8, RZ, 0xfc, !PT ;  /* 0x0000000811113812 */ /* 0x000fe400078efcff */
[----:B------:R-:W-:Y:S02]  /*9ea0*/  ISETP.GT.AND P2, PT, R2, 0x10, !P3 ;  /* 0x000000100200780c */ /* 0x000fe40005f44270 */
[----:B------:R-:W-:Y:S02]  /*9eb0*/  ISETP.GE.AND P3, PT, R13, 0x12, PT ;  /* 0x000000120d00780c */ /* 0x000fe40003f66270 */
[----:B------:R-:W-:Y:S02]  /*9ec0*/  ISETP.LT.OR P2, PT, R6, 0x11, P2 ;  /* 0x000000110600780c */ /* 0x000fe40001741670 */
[----:B------:R-:W-:-:S02]  /*9ed0*/  LOP3.LUT R17, R17, 0xffffffef, RZ, 0xc0, !PT ;  /* 0xffffffef11117812 */ /* 0x000fc400078ec0ff */
[----:B------:R-:W-:Y:S02]  /*9ee0*/  FSEL R160, R160, -INF , !P2 ;  /* 0xff800000a0a07808 */ /* 0x000fe40005000000 */
        /* <DEDUP_REMOVED lines=102> */
[----:B------:R-:W-:-:S04]  /*a550*/  ISETP.LT.OR P6, PT, R6, 0x5a, P6 ;  /* 0x0000005a0600780c */ /* 0x000fc800037c1670 */
[----:B------:R-:W-:Y:S02]  /*a560*/  FSEL R197, R197, -INF , !P6 ;  /* 0xff800000c5c57808 */ /* 0x000fe40007000000 */
[----:B------:R-:W-:-:S13]  /*a570*/  PLOP3.LUT P6, PT, PT, PT, UP1, 0x40, 0x0 ;  /* 0x000000000000781c */ /* 0x000fda0003fce818 */
[----:B------:R-:W-:Y:S05]  /*a580*/  @P6 BRA `(.L_x_10890) ;  /* 0x0000000000586947 */ /* 0x000fea0003800000 */
        /* <DEDUP_REMOVED lines=12> */
.L_x_10892:
[----:B------:R-:W-:-:S05]  /*a650*/  IMAD.U32 R2, RZ, RZ, UR23 ;  /* 0x00000017ff027e24 */ /* 0x000fca000f8e00ff */
[----:B------:R-:W-:-:S13]  /*a660*/  ISETP.NE.AND P6, PT, R2, 0x1, PT ;  /* 0x000000010200780c */ /* 0x000fda0003fc5270 */
[----:B------:R-:W1:Y:S02]  /*a670*/  @P6 LDC.64 R10, c[0x0][0x9e8] ;  /* 0x00027a00ff0a6b82 */ /* 0x000e640000000a00 */
[----:B-1----:R-:W-:-:S05]  /*a680*/  @P6 IMAD.HI.U32 R10, R21, R10, RZ ;  /* 0x0000000a150a6227 */ /* 0x002fca00078e00ff */
[----:B------:R-:W-:-:S07]  /*a690*/  @P6 SHF.R.U32.HI R21, RZ, R11, R10 ;  /* 0x0000000bff156219 */ /* 0x000fce000001160a */
.L_x_10893:
[----:B------:R-:W-:Y:S05]  /*a6a0*/  BSYNC B0 ;  /* 0x0000000000007941 */ /* 0x000fea0003800000 */
.L_x_10891:
[----:B------:R-:W-:-:S04]  /*a6b0*/  IMAD R13, R18, -0x2, R13 ;  /* 0xfffffffe120d7824 */ /* 0x000fc800078e020d */
[----:B------:R-:W-:-:S05]  /*a6c0*/  IMAD R21, R21, R2, R13 ;  /* 0x0000000215157224 */ /* 0x000fca00078e020d */
[----:B------:R-:W-:Y:S02]  /*a6d0*/  VIADDMNMX R15, R21, R2, R15, PT ;  /* 0x00000002150f7246 */ /* 0x000fe4000380010f */
[----:B------:R-:W-:-:S07]  /*a6e0*/  VIMNMX R14, R14, R21, !PT ;  /* 0x000000150e0e7248 */ /* 0x000fce0007fe0100 */
.L_x_10890:
        /* <DEDUP_REMOVED lines=70> */
[C---:B------:R-:W-:Y:S02]  /*ab50*/  ISETP.GT.AND P1, PT, R14.reuse, 0x29, !P1 ;  /* 0x000000290e00780c */ /* 0x040fe40004f24270 */
[----:B------:R-:W-:Y:S02]  /*ab60*/  FSEL R191, R191, -INF , !P2 ;  /* 0xff800000bfbf7808 */ /* 0x000fe40005000000 */
[----:B------:R-:W-:Y:S02]  /*ab70*/  ISETP.LT.OR P1, PT, R15, 0x2a, P1 ;  /* 0x0000002a0f00780c */ /* 0x000fe40000f21670 */
[----:B------:R-:W-:Y:S02]  /*ab80*/  ISETP.GT.AND P4, PT, R14, 0x51, !P4 ;  /* 0x000000510e00780c */ /* 0x000fe40006784270 */
[----:B------:R-:W-:-:S02]  /*ab90*/  FSEL R175, R175, -INF , !P1 ;  /* 0xff800000afaf7808 */ /* 0x000fc40004800000 */
[----:B------:R-:W-:Y:S02]  /*aba0*/  LOP3.LUT P1, RZ, R17, 0x800, RZ, 0xc0, !PT ;  /* 0x0000080011ff7812 */ /* 0x000fe4000782c0ff */
[----:B-1----:R-:W-:Y:S02]  /*abb0*/  FMNMX.FTZ R13, R6, R11, !PT ;  /* 0x0000000b060d7209 */ /* 0x002fe40007810000 */
[C---:B------:R-:W-:Y:S02]  /*abc0*/  ISETP.GT.AND P1, PT, R14.reuse, 0x30, !P1 ;  /* 0x000000300e00780c */ /* 0x040fe40004f24270 */
[C---:B------:R-:W-:Y:S01]  /*abd0*/  ISETP.LT.OR P3, PT, R15.reuse, 0x51, P3 ;  /* 0x000000510f00780c */ /* 0x040fe20001f61670 */
[----:B------:R-:W1:Y:S01]  /*abe0*/  SHFL.BFLY PT, R2, R13, 0x1, 0x1f ;  /* 0x0c201f000d027f89 */ /* 0x000e6200000e0000 */
[----:B------:R-:W-:Y:S02]  /*abf0*/  ISETP.LT.OR P1, PT, R15, 0x31, P1 ;  /* 0x000000310f00780c */ /* 0x000fe40000f21670 */
[----:B------:R-:W-:-:S02]  /*ac00*/  ISETP.GT.AND P5, PT, R14, 0x58, !P5 ;  /* 0x000000580e00780c */ /* 0x000fc40006fa4270 */
[----:B------:R-:W-:Y:S02]  /*ac10*/  FSEL R178, R178, -INF , !P1 ;  /* 0xff800000b2b27808 */ /* 0x000fe40004800000 */
[----:B------:R-:W-:Y:S02]  /*ac20*/  LOP3.LUT P1, RZ, R17, 0x400, RZ, 0xc0, !PT ;  /* 0x0000040011ff7812 */ /* 0x000fe4000782c0ff */
[C---:B------:R-:W-:Y:S02]  /*ac30*/  ISETP.LT.OR P4, PT, R15.reuse, 0x52, P4 ;  /* 0x000000520f00780c */ /* 0x040fe40002781670 */
[----:B------:R-:W-:Y:S02]  /*ac40*/  ISETP.GT.AND P1, PT, R14, 0x31, !P1 ;  /* 0x000000310e00780c */ /* 0x000fe40004f24270 */
[----:B------:R-:W-:Y:S02]  /*ac50*/  FSEL R194, R194, -INF , !P3 ;  /* 0xff800000c2c27808 */ /* 0x000fe40005800000 */
        /* <DEDUP_REMOVED lines=45> */
[----:B------:R-:W-:Y:S01]  /*af30*/  FSEL R184, R2, RZ, P1 ;  /* 0x000000ff02b87208 */ /* 0x000fe20000800000 */
[--C-:B------:R-:W-:Y:S01]  /*af40*/  FFMA.FTZ R152, R152, UR6, -R10.reuse ;  /* 0x0000000698987c23 */ /* 0x100fe2000801080a */
[----:B------:R-:W-:Y:S01]  /*af50*/  FMNMX.FTZ R6, R162, R21, !PT ;  /* 0x00000015a2067209 */ /* 0x000fe20007810000 */
[--C-:B------:R-:W-:Y:S01]  /*af60*/  FFMA.FTZ R21, R157, UR6, -R10.reuse ;  /* 0x000000069d157c23 */ /* 0x100fe2000801080a */
[--C-:B------:R-:W-:Y:S01]  /*af70*/  FFMA.FTZ R154, R156, UR6, -R10.reuse ;  /* 0x000000069c9a7c23 */ /* 0x100fe2000801080a */
[----:B------:R-:W-:Y:S01]  /*af80*/  FADD.FTZ R9, -R184, R9 ;  /* 0x00000009b8097221 */ /* 0x000fe20000010100 */
[----:B------:R-:W-:Y:S01]  /*af90*/  FMNMX.FTZ R153, R163, R6, !PT ;  /* 0x00000006a3997209 */ /* 0x000fe20007810000 */
[----:B------:R-:W-:Y:S01]  /*afa0*/  MUFU.EX2 R152, R152 ;  /* 0x0000009800987308 */ /* 0x000fe20000000800 */
[--C-:B------:R-:W-:Y:S01]  /*afb0*/  FFMA.FTZ R20, R164, UR6, -R10.reuse ;  /* 0x00000006a4147c23 */ /* 0x100fe2000801080a */
[----:B------:R-:W-:Y:S01]  /*afc0*/  FMUL.FTZ R9, R9, UR6 ;  /* 0x0000000609097c20 */ /* 0x000fe20008410000 */
        /* <DEDUP_REMOVED lines=18> */
[----:B------:R-:W-:Y:S01]  /*b0f0*/  FMUL.FTZ R25, R25, R9 ;  /* 0x0000000919197220 */ /* 0x000fe20000410000 */
[----:B------:R-:W-:Y:S01]  /*b100*/  FMNMX.FTZ R6, R178, R157, !PT ;  /* 0x0000009db2067209 */ /* 0x000fe20007810000 */
[--C-:B------:R-:W-:Y:S01]  /*b110*/  FFMA.FTZ R157, R165, UR6, -R10.reuse ;  /* 0x00000006a59d7c23 */ /* 0x100fe2000801080a */
[-C--:B------:R-:W-:Y:S01]  /*b120*/  FMUL.FTZ R28, R28, R9.reuse ;  /* 0x000000091c1c7220 */ /* 0x080fe20000410000 */
[-C--:B------:R-:W-:Y:S01]  /*b130*/  FMUL.FTZ R29, R29, R9.reuse ;  /* 0x000000091d1d7220 */ /* 0x080fe20000410000 */
[----:B------:R-:W-:Y:S01]  /*b140*/  FMNMX.FTZ R161, R179, R6, !PT ;  /* 0x00000006b3a17209 */ /* 0x000fe20007810000 */
[----:B------:R-:W1:Y:S01]  /*b150*/  MUFU.EX2 R21, R21 ;  /* 0x0000001500157308 */ /* 0x000e620000000800 */
[-C--:B------:R-:W-:Y:S01]  /*b160*/  FMUL.FTZ R32, R32, R9.reuse ;  /* 0x0000000920207220 */ /* 0x080fe20000410000 */
[----:B------:R-:W-:Y:S01]  /*b170*/  FMUL.FTZ R33, R33, R9 ;  /* 0x0000000921217220 */ /* 0x000fe20000410000 */
[----:B------:R-:W-:Y:S01]  /*b180*/  FMNMX.FTZ R6, R182, R161, !PT ;  /* 0x000000a1b6067209 */ /* 0x000fe20007810000 */
[-C--:B------:R-:W-:Y:S01]  /*b190*/  FMUL.FTZ R36, R36, R9.reuse ;  /* 0x0000000924247220 */ /* 0x080fe20000410000 */
[-C--:B------:R-:W-:Y:S01]  /*b1a0*/  FMUL.FTZ R37, R37, R9.reuse ;  /* 0x0000000925257220 */ /* 0x080fe20000410000 */
[-C--:B------:R-:W-:Y:S01]  /*b1b0*/  FMUL.FTZ R40, R40, R9.reuse ;  /* 0x0000000928287220 */ /* 0x080fe20000410000 */
[----:B------:R-:W-:Y:S01]  /*b1c0*/  FMNMX.FTZ R161, R183, R6, !PT ;  /* 0x00000006b7a17209 */ /* 0x000fe20007810000 */
[----:B------:R-:W4:Y:S01]  /*b1d0*/  MUFU.EX2 R156, R156 ;  /* 0x0000009c009c7308 */ /* 0x000f220000000800 */
[-C--:B------:R-:W-:Y:S01]  /*b1e0*/  FMUL.FTZ R41, R41, R9.reuse ;  /* 0x0000000929297220 */ /* 0x080fe20000410000 */
[----:B------:R-:W-:Y:S01]  /*b1f0*/  FMUL.FTZ R44, R44, R9 ;  /* 0x000000092c2c7220 */ /* 0x000fe20000410000 */
[----:B------:R-:W-:Y:S01]  /*b200*/  FMNMX.FTZ R6, R186, R161, !PT ;  /* 0x000000a1ba067209 */ /* 0x000fe20007810000 */
[--C-:B------:R-:W-:Y:S01]  /*b210*/  FFMA.FTZ R161, R169, UR6, -R10.reuse ;  /* 0x00000006a9a17c23 */ /* 0x100fe2000801080a */
[--C-:B------:R-:W-:Y:S01]  /*b220*/  FFMA.FTZ R169, R181, UR6, -R10.reuse ;  /* 0x00000006b5a97c23 */ /* 0x100fe2000801080a */
[----:B------:R-:W-:Y:S01]  /*b230*/  FFMA.FTZ R181, R193, UR6, -R10 ;  /* 0x00000006c1b57c23 */ /* 0x000fe2000801080a */
[----:B------:R-:W-:Y:S01]  /*b240*/  FMNMX.FTZ R165, R187, R6, !PT ;  /* 0x00000006bba57209 */ /* 0x000fe20007810000 */
[----:B------:R5:W-:Y:S01]  /*b250*/  MUFU.EX2 R184, R188 ;  /* 0x000000bc00b87308 */ /* 0x000be20000000800 */
[-C--:B------:R-:W-:Y:S01]  /*b260*/  FMUL.FTZ R45, R45, R9.reuse ;  /* 0x000000092d2d7220 */ /* 0x080fe20000410000 */
[----:B------:R-:W-:Y:S01]  /*b270*/  FMUL.FTZ R48, R48, R9 ;  /* 0x0000000930307220 */ /* 0x000fe20000410000 */
[----:B------:R-:W-:Y:S01]  /*b280*/  FMNMX.FTZ R6, R190, R165, !PT ;  /* 0x000000a5be067209 */ /* 0x000fe20007810000 */
[-C--:B------:R-:W-:Y:S01]  /*b290*/  FMUL.FTZ R49, R49, R9.reuse ;  /* 0x0000000931317220 */ /* 0x080fe20000410000 */
[-C--:B------:R-:W-:Y:S01]  /*b2a0*/  FMUL.FTZ R52, R52, R9.reuse ;  /* 0x0000000934347220 */ /* 0x080fe20000410000 */
[----:B------:R-:W-:Y:S01]  /*b2b0*/  FMUL.FTZ R53, R53, R9 ;  /* 0x0000000935357220 */ /* 0x000fe20000410000 */
[----:B------:R-:W-:Y:S01]  /*b2c0*/  FMNMX.FTZ R165, R191, R6, !PT ;  /* 0x00000006bfa57209 */ /* 0x000fe20007810000 */
[----:B------:R-:W0:Y:S01]  /*b2d0*/  MUFU.EX2 R153, R153 ;  /* 0x0000009900997308 */ /* 0x000e220000000800 */
[----:B-----5:R-:W-:Y:S01]  /*b2e0*/  FFMA.FTZ R188, R9, R3, R152 ;  /* 0x0000000309bc7223 */ /* 0x020fe20000010098 */
[C---:B--2---:R-:W-:Y:S01]  /*b2f0*/  F2FP.F16.F32.PACK_AB R152, R13.reuse, R152 ;  /* 0x000000980d98723e */ /* 0x044fe200000000ff */
[----:B------:R-:W-:Y:S01]  /*b300*/  FMUL.FTZ R56, R56, R9 ;  /* 0x0000000938387220 */ /* 0x000fe20000410000 */
[----:B------:R-:W-:Y:S01]  /*b310*/  FMNMX.FTZ R6, R194, R165, !PT ;  /* 0x000000a5c2067209 */ /* 0x000fe20007810000 */
[----:B------:R-:W-:Y:S01]  /*b320*/  FADD.FTZ R3, R13, R188 ;  /* 0x000000bc0d037221 */ /* 0x000fe20000010000 */
[-C--:B------:R-:W-:Y:S01]  /*b330*/  FMUL.FTZ R57, R57, R9.reuse ;  /* 0x0000000939397220 */ /* 0x080fe20000410000 */
[-C--:B------:R-:W-:Y:S01]  /*b340*/  FMUL.FTZ R60, R60, R9.reuse ;  /* 0x000000093c3c7220 */ /* 0x080fe20000410000 */
[----:B------:R-:W-:Y:S01]  /*b350*/  FMNMX.FTZ R165, R195, R6, !PT ;  /* 0x00000006c3a57209 */ /* 0x000fe20007810000 */
[----:B------:R-:W-:Y:S01]  /*b360*/  MUFU.EX2 R20, R20 ;  /* 0x0000001400147308 */ /* 0x000fe20000000800 */
[-C--:B------:R-:W-:Y:S01]  /*b370*/  FMUL.FTZ R61, R61, R9.reuse ;  /* 0x000000093d3d7220 */ /* 0x080fe20000410000 */
[----:B------:R-:W-:Y:S01]  /*b380*/  FMUL.FTZ R64, R64, R9 ;  /* 0x0000000940407220 */ /* 0x000fe20000410000 */
[----:B------:R-:W-:Y:S01]  /*b390*/  FMNMX.FTZ R6, R198, R165, !PT ;  /* 0x000000a5c6067209 */ /* 0x000fe20007810000 */
[--C-:B------:R-:W-:Y:S01]  /*b3a0*/  FFMA.FTZ R165, R177, UR6, -R10.reuse ;  /* 0x00000006b1a57c23 */ /* 0x100fe2000801080a */
[-C--:B------:R-:W-:Y:S01]  /*b3b0*/  FMUL.FTZ R65, R65, R9.reuse ;  /* 0x0000000941417220 */ /* 0x080fe20000410000 */
[-C--:B------:R-:W-:Y:S01]  /*b3c0*/  FMUL.FTZ R68, R68, R9.reuse ;  /* 0x0000000944447220 */ /* 0x080fe20000410000 */
[----:B------:R-:W-:Y:S01]  /*b3d0*/  FMNMX.FTZ R6, R199, R6, !PT ;  /* 0x00000006c7067209 */ /* 0x000fe20007810000 */
[----:B------:R-:W-:Y:S01]  /*b3e0*/  MUFU.EX2 R157, R157 ;  /* 0x0000009d009d7308 */ /* 0x000fe20000000800 */
[-C--:B------:R-:W-:Y:S01]  /*b3f0*/  FMUL.FTZ R69, R69, R9.reuse ;  /* 0x0000000945457220 */ /* 0x080fe20000410000 */
[-C--:B------:R-:W-:Y:S01]  /*b400*/  FMUL.FTZ R72, R72, R9.reuse ;  /* 0x0000000948487220 */ /* 0x080fe20000410000 */
[-C--:B------:R-:W-:Y:S01]  /*b410*/  FMUL.FTZ R73, R73, R9.reuse ;  /* 0x0000000949497220 */ /* 0x080fe20000410000 */
[----:B------:R-:W2:Y:S01]  /*b420*/  SHFL.BFLY PT, R177, R6, 0x2, 0x1f ;  /* 0x0c401f0006b17f89 */ /* 0x000ea200000e0000 */
        /* <DEDUP_REMOVED lines=23> */
[----:B--2---:R-:W-:Y:S01]  /*b5a0*/  FMNMX.FTZ R185, R6, R177, !PT ;  /* 0x000000b106b97209 */ /* 0x004fe20007810000 */
[----:B------:R-:W-:Y:S01]  /*b5b0*/  FFMA.FTZ R177, R189, UR6, -R10 ;  /* 0x00000006bdb17c23 */ /* 0x000fe2000801080a */
[-C--:B------:R-:W-:Y:S01]  /*b5c0*/  FMUL.FTZ R116, R116, R9.reuse ;  /* 0x0000000974747220 */ /* 0x080fe20000410000 */
[-C--:B------:R-:W-:Y:S01]  /*b5d0*/  FMUL.FTZ R117, R117, R9.reuse ;  /* 0x0000000975757220 */ /* 0x080fe20000410000 */
[----:B------:R-:W-:Y:S01]  /*b5e0*/  MUFU.EX2 R15, R15 ;  /* 0x0000000f000f7308 */ /* 0x000fe20000000800 */
[----:B------:R-:W2:Y:S01]  /*b5f0*/  SHFL.BFLY PT, R6, R185, 0x1, 0x1f ;  /* 0x0c201f00b9067f89 */ /* 0x000ea200000e0000 */
        /* <DEDUP_REMOVED lines=17> */
[----:B------:R-:W-:-:S05]  /*b710*/  FMUL.FTZ R149, R149, R9 ;  /* 0x0000000995957220 */ /* 0x000fca0000410000 */
[----:B------:R-:W-:Y:S01]  /*b720*/  MUFU.EX2 R168, R168 ;  /* 0x000000a800a87308 */ /* 0x000fe20000000800 */
[----:B--2---:R-:W-:Y:S01]  /*b730*/  FMNMX.FTZ R6, R185, R6, !PT ;  /* 0x00000006b9067209 */ /* 0x004fe20007810000 */
[----:B------:R-:W-:-:S03]  /*b740*/  FFMA.FTZ R185, R197, UR6, -R10 ;  /* 0x00000006c5b97c23 */ /* 0x000fc6000801080a */
[C---:B------:R-:W-:Y:S01]  /*b750*/  FSETP.NEU.FTZ.AND P1, PT, R6.reuse, -INF , PT ;  /* 0xff8000000600780b */ /* 0x040fe20003f3d000 */
[----:B------:R-:W-:Y:S02]  /*b760*/  FMUL.FTZ R196, R6, UR6 ;  /* 0x0000000606c47c20 */ /* 0x000fe40008410000 */
[----:B------:R-:W2:Y:S03]  /*b770*/  MUFU.EX2 R169, R169 ;  /* 0x000000a900a97308 */ /* 0x000ea60000000800 */
[----:B------:R-:W-:-:S05]  /*b780*/  FSEL R196, R196, RZ, P1 ;  /* 0x000000ffc4c47208 */ /* 0x000fca0000800000 */
[--C-:B------:R-:W-:Y:S01]  /*b790*/  FFMA.FTZ R10, R155, UR6, -R196.reuse ;  /* 0x000000069b0a7c23 */ /* 0x100fe200080108c4 */
[--C-:B------:R-:W-:Y:S01]  /*b7a0*/  FFMA.FTZ R155, R158, UR6, -R196.reuse ;  /* 0x000000069e9b7c23 */ /* 0x100fe200080108c4 */
[----:B---3--:R-:W-:Y:S01]  /*b7b0*/  FADD.FTZ R158, R154, R3 ;  /* 0x000000039a9e7221 */ /* 0x008fe20000010000 */
[--C-:B------:R-:W-:Y:S01]  /*b7c0*/  FFMA.FTZ R188, R159, UR6, -R196.reuse ;  /* 0x000000069fbc7c23 */ /* 0x100fe200080108c4 */
[----:B------:R-:W-:Y:S01]  /*b7d0*/  MUFU.EX2 R172, R172 ;  /* 0x000000ac00ac7308 */ /* 0x000fe20000000800 */
[----:B------:R-:W-:Y:S01]  /*b7e0*/  FFMA.FTZ R159, R162, UR6, -R196 ;  /* 0x00000006a29f7c23 */ /* 0x000fe200080108c4 */
[C---:B-1----:R-:W-:Y:S01]  /*b7f0*/  FADD.FTZ R3, R21.reuse, R158 ;  /* 0x0000009e15037221 */ /* 0x042fe20000010000 */
[----:B------:R-:W-:Y:S01]  /*b800*/  F2FP.F16.F32.PACK_AB R154, R21, R154 ;  /* 0x0000009a159a723e */ /* 0x000fe200000000ff */
[--C-:B------:R-:W-:Y:S01]  /*b810*/  FFMA.FTZ R11, R11, UR6, -R196.reuse ;  /* 0x000000060b0b7c23 */ /* 0x100fe200080108c4 */
[--C-:B------:R-:W-:Y:S01]  /*b820*/  FFMA.FTZ R174, R174, UR6, -R196.reuse ;  /* 0x00000006aeae7c23 */ /* 0x100fe200080108c4 */
[----:B----4-:R-:W-:Y:S01]  /*b830*/  FADD.FTZ R158, R156, R3 ;  /* 0x000000039c9e7221 */ /* 0x010fe20000010000 */
[--C-:B------:R-:W-:Y:S01]  /*b840*/  FFMA.FTZ R192, R163, UR6, -R196.reuse ;  /* 0x00000006a3c07c23 */ /* 0x100fe200080108c4 */
[----:B------:R-:W-:Y:S01]  /*b850*/  MUFU.EX2 R173, R173 ;  /* 0x000000ad00ad7308 */ /* 0x000fe20000000800 */
[----:B------:R-:W-:Y:S01]  /*b860*/  FFMA.FTZ R163, R166, UR6, -R196 ;  /* 0x00000006a6a37c23 */ /* 0x000fe200080108c4 */
[----:B0-----:R-:W-:Y:S01]  /*b870*/  FADD.FTZ R3, R153, R158 ;  /* 0x0000009e99037221 */ /* 0x001fe20000010000 */
[--C-:B------:R-:W-:Y:S01]  /*b880*/  FFMA.FTZ R175, R175, UR6, -R196.reuse ;  /* 0x00000006afaf7c23 */ /* 0x100fe200080108c4 */
[----:B--2---:R-:W-:Y:S01]  /*b890*/  F2FP.F16.F32.PACK_AB R166, R169, R168 ;  /* 0x000000a8a9a6723e */ /* 0x004fe200000000ff */
[--C-:B------:R-:W-:Y:S01]  /*b8a0*/  FFMA.FTZ R179, R179, UR6, -R196.reuse ;  /* 0x00000006b3b37c23 */ /* 0x100fe200080108c4 */
[----:B------:R-:W-:Y:S01]  /*b8b0*/  FADD.FTZ R158, R20, R3 ;  /* 0x00000003149e7221 */ /* 0x000fe20000010000 */
[--C-:B------:R-:W-:Y:S01]  /*b8c0*/  FFMA.FTZ R182, R182, UR6, -R196.reuse ;  /* 0x00000006b6b67c23 */ /* 0x100fe200080108c4 */
[----:B------:R-:W-:Y:S01]  /*b8d0*/  MUFU.EX2 R176, R176 ;  /* 0x000000b000b07308 */ /* 0x000fe20000000800 */
[----:B------:R-:W-:Y:S01]  /*b8e0*/  FFMA.FTZ R183, R183, UR6, -R196 ;  /* 0x00000006b7b77c23 */ /* 0x000fe200080108c4 */
[----:B------:R-:W-:Y:S01]  /*b8f0*/  FADD.FTZ R3, R157, R158 ;  /* 0x0000009e9d037221 */ /* 0x000fe20000010000 */
[--C-:B------:R-:W-:Y:S01]  /*b900*/  FFMA.FTZ R186, R186, UR6, -R196.reuse ;  /* 0x00000006baba7c23 */ /* 0x100fe200080108c4 */
[--C-:B------:R-:W-:Y:S01]  /*b910*/  FFMA.FTZ R187, R187, UR6, -R196.reuse ;  /* 0x00000006bbbb7c23 */ /* 0x100fe200080108c4 */
[--C-:B------:R-:W-:Y:S01]  /*b920*/  FFMA.FTZ R190, R190, UR6, -R196.reuse ;  /* 0x00000006bebe7c23 */ /* 0x100fe200080108c4 */
[----:B------:R-:W-:Y:S01]  /*b930*/  FADD.FTZ R158, R160, R3 ;  /* 0x00000003a09e7221 */ /* 0x000fe20000010000 */
[----:B------:R-:W-:Y:S01]  /*b940*/  FSEL R3, R6, RZ, P1 ;  /* 0x000000ff06037208 */ /* 0x000fe20000800000 */
[----:B------:R-:W0:Y:S01]  /*b950*/  MUFU.EX2 R177, R177 ;  /* 0x000000b100b17308 */ /* 0x000e220000000800 */
[----:B------:R-:W-:Y:S01]  /*b960*/  FFMA.FTZ R191, R191, UR6, -R196 ;  /* 0x00000006bfbf7c23 */ /* 0x000fe200080108c4 */
[----:B------:R-:W-:Y:S01]  /*b970*/  FADD.FTZ R189, R161, R158 ;  /* 0x0000009ea1bd7221 */ /* 0x000fe20000010000 */
[----:B------:R-:W-:Y:S01]  /*b980*/  FFMA.FTZ R194, R194, UR6, -R196 ;  /* 0x00000006c2c27c23 */ /* 0x000fe200080108c4 */
[----:B------:R-:W-:Y:S01]  /*b990*/  FADD.FTZ R3, -R3, R12 ;  /* 0x0000000c03037221 */ /* 0x000fe20000010100 */
        /* <DEDUP_REMOVED lines=8> */
[----:B------:R-:W-:Y:S01]  /*ba20*/  FFMA.FTZ R198, R198, UR6, -R196 ;  /* 0x00000006c6c67c23 */ /* 0x000fe200080108c4 */
[----:B------:R-:W-:Y:S01]  /*ba30*/  FADD.FTZ R162, R164, R189 ;  /* 0x000000bda4a27221 */ /* 0x000fe20000010000 */
[----:B------:R-:W-:Y:S01]  /*ba40*/  F2FP.F16.F32.PACK_AB R164, R165, R164 ;  /* 0x000000a4a5a4723e */ /* 0x000fe200000000ff */
[----:B------:R-:W1:Y:S01]  /*ba50*/  MUFU.EX2 R181, R181 ;  /* 0x000000b500b57308 */ /* 0x000e620000000800 */
[----:B0-----:R-:W-:Y:S01]  /*ba60*/  F2FP.F16.F32.PACK_AB R170, R177, R176 ;  /* 0x000000b0b1aa723e */ /* 0x001fe200000000ff */
[----:B------:R-:W-:Y:S01]  /*ba70*/  FADD.FTZ R189, R165, R162 ;  /* 0x000000a2a5bd7221 */ /* 0x000fe20000010000 */
[----:B------:R-:W-:Y:S01]  /*ba80*/  FFMA.FTZ R196, R199, UR6, -R196 ;  /* 0x00000006c7c47c23 */ /* 0x000fe200080108c4 */
[----:B------:R-:W-:-:S02]  /*ba90*/  F2FP.F16.F32.PACK_AB R156, R153, R156 ;  /* 0x0000009c999c723e */ /* 0x000fc400000000ff */
[----:B------:R-:W-:Y:S01]  /*baa0*/  FADD.FTZ R162, R168, R189 ;  /* 0x000000bda8a27221 */ /* 0x000fe20000010000 */
[----:B------:R-:W-:Y:S01]  /*bab0*/  F2FP.F16.F32.PACK_AB R168, R173, R172 ;  /* 0x000000acada8723e */ /* 0x000fe200000000ff */
[----:B------:R0:W-:Y:S01]  /*bac0*/  MUFU.EX2 R178, R158 ;  /* 0x0000009e00b27308 */ /* 0x0001e20000000800 */
[----:B------:R-:W-:Y:S01]  /*bad0*/  F2FP.F16.F32.PACK_AB R160, R161, R160 ;  /* 0x000000a0a1a0723e */ /* 0x000fe200000000ff */
[----:B------:R-:W-:-:S04]  /*bae0*/  FADD.FTZ R189, R169, R162 ;  /* 0x000000a2a9bd7221 */ /* 0x000fc80000010000 */
[----:B------:R-:W-:Y:S02]  /*baf0*/  FADD.FTZ R162, R172, R189 ;  /* 0x000000bdaca27221 */ /* 0x000fe40000010000 */
[----:B------:R-:W-:Y:S01]  /*bb00*/  MUFU.EX2 R11, R11 ;  /* 0x0000000b000b7308 */ /* 0x000fe20000000800 */
[----:B0-----:R-:W-:Y:S01]  /*bb10*/  F2FP.F16.F32.PACK_AB R158, R157, R20 ;  /* 0x000000149d9e723e */ /* 0x001fe200000000ff */
[----:B------:R-:W-:Y:S01]  /*bb20*/  FADD.FTZ R189, R173, R162 ;  /* 0x000000a2adbd7221 */ /* 0x000fe20000010000 */
[----:B-1----:R-:W-:-:S03]  /*bb30*/  F2FP.F16.F32.PACK_AB R172, R181, R180 ;  /* 0x000000b4b5ac723e */ /* 0x002fc600000000ff */
[----:B------:R-:W-:Y:S02]  /*bb40*/  FADD.FTZ R162, R176, R189 ;  /* 0x000000bdb0a27221 */ /* 0x000fe40000010000 */
[----:B------:R-:W0:Y:S02]  /*bb50*/  MUFU.EX2 R10, R10 ;  /* 0x0000000a000a7308 */ /* 0x000e240000000800 */
[----:B------:R-:W-:Y:S01]  /*bb60*/  FADD.FTZ R21, R177, R162 ;  /* 0x000000a2b1157221 */ /* 0x000fe20000010000 */
[----:B------:R-:W-:-:S03]  /*bb70*/  F2FP.F16.F32.PACK_AB R162, R15, R14 ;  /* 0x0000000e0fa2723e */ /* 0x000fc600000000ff */
[----:B------:R-:W-:Y:S02]  /*bb80*/  FADD.FTZ R20, R180, R21 ;  /* 0x00000015b4147221 */ /* 0x000fe40000010000 */
[----:B------:R-:W-:Y:S02]  /*bb90*/  MUFU.EX2 R155, R155 ;  /* 0x0000009b009b7308 */ /* 0x000fe40000000800 */
[----:B------:R-:W-:Y:S01]  /*bba0*/  FADD.FTZ R15, R181, R20 ;  /* 0x00000014b50f7221 */ /* 0x000fe20000010000 */
[----:B------:R-:W-:-:S05]  /*bbb0*/  FMUL.FTZ R20, R3, UR6 ;  /* 0x0000000603147c20 */ /* 0x000fca0008410000 */
[----:B------:R-:W-:Y:S01]  /*bbc0*/  MUFU.EX2 R188, R188 ;  /* 0x000000bc00bc7308 */ /* 0x000fe20000000800 */
[----:B0-----:R-:W-:-:S07]  /*bbd0*/  F2FP.F16.F32.PACK_AB R153, R10, R11 ;  /* 0x0000000b0a99723e */ /* 0x001fce00000000ff */
[----:B------:R-:W0:Y:S08]  /*bbe0*/  MUFU.EX2 R20, R20 ;  /* 0x0000001400147308 */ /* 0x000e300000000800 */
[----:B------:R1:W-:Y:S08]  /*bbf0*/  MUFU.EX2 R13, R174 ;  /* 0x000000ae000d7308 */ /* 0x0003f00000000800 */
[----:B------:R-:W2:Y:S01]  /*bc00*/  MUFU.EX2 R159, R159 ;  /* 0x0000009f009f7308 */ /* 0x000ea20000000800 */
[----:B-1----:R-:W-:Y:S01]  /*bc10*/  FADD.FTZ R174, R184, R15 ;  /* 0x0000000fb8ae7221 */ /* 0x002fe20000010000 */
[----:B0-----:R-:W-:Y:S01]  /*bc20*/  FFMA.FTZ R15, R20, R0, R11 ;  /* 0x00000000140f7223 */ /* 0x001fe2000001000b */
[-C--:B------:R-:W-:Y:S01]  /*bc30*/  FMUL.FTZ R26, R26, R20.reuse ;  /* 0x000000141a1a7220 */ /* 0x080fe20000410000 */
[-C--:B------:R-:W-:Y:S01]  /*bc40*/  FMUL.FTZ R27, R27, R20.reuse ;  /* 0x000000141b1b7220 */ /* 0x080fe20000410000 */
[-C--:B------:R-:W-:Y:S01]  /*bc50*/  FMUL.FTZ R30, R30, R20.reuse ;  /* 0x000000141e1e7220 */ /* 0x080fe20000410000 */
[----:B------:R-:W-:Y:S01]  /*bc60*/  FADD.FTZ R0, R10, R15 ;  /* 0x0000000f0a007221 */ /* 0x000fe20000010000 */
[-C--:B------:R-:W-:Y:S01]  /*bc70*/  FMUL.FTZ R31, R31, R20.reuse ;  /* 0x000000141f1f7220 */ /* 0x080fe20000410000 */
[----:B------:R-:W0:Y:S01]  /*bc80*/  MUFU.EX2 R192, R192 ;  /* 0x000000c000c07308 */ /* 0x000e220000000800 */
[-C--:B------:R-:W-:Y:S01]  /*bc90*/  FMUL.FTZ R34, R34, R20.reuse ;  /* 0x0000001422227220 */ /* 0x080fe20000410000 */
        /* <DEDUP_REMOVED lines=40> */
[----:B------:R-:W-:Y:S01]  /*bf20*/  F2FP.F16.F32.PACK_AB R161, R178, R167 ;  /* 0x000000a7b2a1723e */ /* 0x000fe200000000ff */
[-C--:B------:R-:W-:Y:S01]  /*bf30*/  FMUL.FTZ R86, R86, R20.reuse ;  /* 0x0000001456567220 */ /* 0x080fe20000410000 */
[-C--:B------:R-:W-:Y:S01]  /*bf40*/  FMUL.FTZ R87, R87, R20.reuse ;  /* 0x0000001457577220 */ /* 0x080fe20000410000 */
[----:B------:R-:W-:Y:S01]  /*bf50*/  FADD.FTZ R180, R178, R15 ;  /* 0x0000000fb2b47221 */ /* 0x000fe20000010000 */
[-C--:B------:R-:W-:Y:S01]  /*bf60*/  FMUL.FTZ R90, R90, R20.reuse ;  /* 0x000000145a5a7220 */ /* 0x080fe20000410000 */
[----:B------:R-:W-:Y:S01]  /*bf70*/  FMUL.FTZ R91, R91, R20 ;  /* 0x000000145b5b7220 */ /* 0x000fe20000410000 */
[----:B------:R-:W0:Y:S01]  /*bf80*/  MUFU.EX2 R165, R171 ;  /* 0x000000ab00a57308 */ /* 0x000e220000000800 */
[----:B------:R-:W-:Y:S01]  /*bf90*/  FADD.FTZ R15, R13, R180 ;  /* 0x000000b40d0f7221 */ /* 0x000fe20000010000 */
[C---:B-1----:R-:W-:Y:S01]  /*bfa0*/  FADD.FTZ R3, R185.reuse, R174 ;  /* 0x000000aeb9037221 */ /* 0x042fe20000010000 */
[----:B------:R-:W-:Y:S01]  /*bfb0*/  F2FP.F16.F32.PACK_AB R174, R185, R184 ;  /* 0x000000b8b9ae723e */ /* 0x000fe200000000ff */
        /* <DEDUP_REMOVED lines=21> */
[C---:B-1----:R-:W-:Y:S01]  /*c110*/  FADD.FTZ R15, R176.reuse, R15 ;  /* 0x0000000fb00f7221 */ /* 0x042fe20000010000 */
[----:B------:R-:W-:Y:S01]  /*c120*/  F2FP.F16.F32.PACK_AB R165, R176, R165 ;  /* 0x000000a5b0a5723e */ /* 0x000fe200000000ff */
        /* <DEDUP_REMOVED lines=15> */
[----:B0-----:R-:W-:Y:S01]  /*c220*/  F2FP.F16.F32.PACK_AB R167, R183, R182 ;  /* 0x000000b6b7a7723e */ /* 0x001fe200000000ff */
[-C--:B------:R-:W-:Y:S01]  /*c230*/  FMUL.FTZ R147, R147, R20.reuse ;  /* 0x0000001493937220 */ /* 0x080fe20000410000 */
[-C--:B------:R-:W-:Y:S01]  /*c240*/  FMUL.FTZ R150, R150, R20.reuse ;  /* 0x0000001496967220 */ /* 0x080fe20000410000 */
[----:B------:R-:W-:Y:S01]  /*c250*/  FADD.FTZ R186, R183, R186 ;  /* 0x000000bab7ba7221 */ /* 0x000fe20000010000 */
[----:B------:R-:W-:-:S02]  /*c260*/  FMUL.FTZ R151, R151, R20 ;  /* 0x0000001497977220 */ /* 0x000fc40000410000 */
[----:B------:R-:W0:Y:S01]  /*c270*/  MUFU.EX2 R171, R190 ;  /* 0x000000be00ab7308 */ /* 0x000e220000000800 */
[----:B-1----:R-:W-:-:S07]  /*c280*/  FADD.FTZ R15, R169, R186 ;  /* 0x000000baa90f7221 */ /* 0x002fce0000010000 */
[----:B------:R-:W1:Y:S01]  /*c290*/  MUFU.EX2 R180, R191 ;  /* 0x000000bf00b47308 */ /* 0x000e620000000800 */
[C---:B---3--:R-:W-:Y:S01]  /*c2a0*/  FADD.FTZ R186, R0.reuse, R15 ;  /* 0x0000000f00ba7221 */ /* 0x048fe20000010000 */
        /* <DEDUP_REMOVED lines=10> */
[----:B------:R-:W-:-:S03]  /*c350*/  F2FP.F16.F32.PACK_AB R173, R184, R173 ;  /* 0x000000adb8ad723e */ /* 0x000fc600000000ff */
[----:B-1----:R-:W-:-:S04]  /*c360*/  FADD.FTZ R9, R175, R10 ;  /* 0x0000000aaf097221 */ /* 0x002fc80000010000 */
[C---:B--2---:R-:W-:Y:S01]  /*c370*/  FADD.FTZ R0, R196.reuse, R9 ;  /* 0x00000009c4007221 */ /* 0x044fe20000010000 */
[----:B------:R-:W-:Y:S01]  /*c380*/  F2FP.F16.F32.PACK_AB R175, R196, R175 ;  /* 0x000000afc4af723e */ /* 0x000fe200000000ff */
[----:B------:R-:W-:Y:S06]  /*c390*/  @!P0 BRA `(.L_x_10894) ;  /* 0x0000000000048947 */ /* 0x000fec0003800000 */
[----:B------:R-:W-:Y:S01]  /*c3a0*/  BPT.TRAP 0x1 ;  /* 0x000000040000795c */ /* 0x000fe20000300000 */
.L_x_10894:
[----:B------:R0:W1:Y:S01]  /*c3b0*/  SYNCS.PHASECHK.TRANS64.TRYWAIT P1, [UR27+0x22850], R7 ;  /* 0x02285007ff0075a7 */ /* 0x000062000802015b */
[----:B------:R-:W-:Y:S05]  /*c3c0*/  @!P0 BRA `(.L_x_10895) ;  /* 0x0000000000048947 */ /* 0x000fea0003800000 */
[----:B------:R-:W-:Y:S01]  /*c3d0*/  BPT.TRAP 0x1 ;  /* 0x000000040000795c */ /* 0x000fe20000300000 */
.L_x_10895:
[----:B-1----:R-:W-:Y:S05]  /*c3e0*/  @P1 BRA `(.L_x_10896) ;  /* 0x0000000000081947 */ /* 0x002fea0003800000 */
[----:B------:R-:W1:Y:S02]  /*c3f0*/  SYNCS.PHASECHK.TRANS64.TRYWAIT P1, [UR27+0x22850], R7 ;  /* 0x02285007ff0075a7 */ /* 0x000e64000802015b */
[----:B-1----:R-:W-:Y:S05]  /*c400*/  @!P1 BRA `(.L_x_10897) ;  /* 0x0000008400289947 */ /* 0x002fea0003800000 */
.L_x_10896:
[----:B------:R-:W2:Y:S01]  /*c410*/  S2R R9, SR_TID.X ;  /* 0x0000000000097919 */ /* 0x000ea20000002100 */
[----:B------:R-:W-:Y:S01]  /*c420*/  UIMAD UR7, UR36, 0xc00, UR21 ;  /* 0x00000c00240778a4 */ /* 0x000fe2000f8e0215 */
[----:B------:R-:W-:Y:S01]  /*c430*/  IMAD.MOV.U32 R12, RZ, RZ, R6 ;  /* 0x000000ffff0c7224 */ /* 0x000fe200078e0006 */
[----:B------:R-:W-:-:S05]  /*c440*/  UMOV UR11, 0x40000040 ;  /* 0x40000040000b7882 */ /* 0x000fca0000000000 */
[----:B------:R-:W-:Y:S01]  /*c450*/  UMOV UR10, UR7 ;  /* 0x00000007000a7c82 */ /* 0x000fe20008000000 */
[----:B--2---:R-:W-:-:S05]  /*c460*/  SHF.R.U32.HI R9, RZ, 0x7, R9 ;  /* 0x00000007ff097819 */ /* 0x004fca0000011609 */
[----:B01----:R-:W-:Y:S02]  /*c470*/  VIADD R7, R9, 0x8 ;  /* 0x0000000809077836 */ /* 0x003fe40000000000 */
[----:B------:R-:W0:Y:S03]  /*c480*/  S2R R9, SR_TID.X ;  /* 0x0000000000097919 */ /* 0x000e260000002100 */
[----:B------:R2:W-:Y:S06]  /*c490*/  BAR.SYNC.DEFER_BLOCKING R7, 0x100 ;  /* 0x000400070000751d */ /* 0x0005ec0000010000 */
[----:B------:R-:W-:Y:S01]  /*c4a0*/  WARPGROUP.ARRIVE ;  /* 0x00000000000079c5 */ /* 0x000fe20000000000 */
[----:B0-----:R-:W-:Y:S01]  /*c4b0*/  LOP3.LUT P1, RZ, R9, 0x7f, RZ, 0xc0, !PT ;  /* 0x0000007f09ff7812 */ /* 0x001fe2000782c0ff */
[----:B------:R-:W-:-:S04]  /*c4c0*/  IMAD.MOV.U32 R9, RZ, RZ, R2 ;  /* 0x000000ffff097224 */ /* 0x000fc800078e0002 */
        /* <DEDUP_REMOVED lines=37> */
.L_x_10881:
[----:B------:R-:W2:Y:S01]  /*c720*/  SHFL.BFLY PT, R8, R3, 0x2, 0x1f ;  /* 0x0c401f0003087f89 */ /* 0x000ea200000e0000 */
[----:B------:R-:W-:Y:S01]  /*c730*/  UIADD3 UR36, UR36, 0x1, URZ ;  /* 0x0000000124247890 */ /* 0x000fe2000fffe03f */
[----:B------:R-:W-:Y:S01]  /*c740*/  IMAD.U32 R12, RZ, RZ, UR6 ;  /* 0x00000006ff0c7e24 */ /* 0x000fe2000f8e00ff */
[----:B------:R3:W-:Y:S06]  /*c750*/  BAR.ARV R4, 0x100 ;  /* 0x000400040000751d */ /* 0x0007ec0000002000 */
[----:B------:R-:W-:Y:S02]  /*c760*/  UISETP.NE.AND UP0, UPT, UR36, 0x2, UPT ;  /* 0x000000022400788c */ /* 0x000fe4000bf05270 */
[----:B------:R-:W-:Y:S06]  /*c770*/  BAR.ARV 0x8, 0x180 ;  /* 0x0206000000007b1d */ /* 0x000fec0000002000 */
[----:B---3--:R-:W-:Y:S01]  /*c780*/  IMAD.MOV.U32 R4, RZ, RZ, -0x800000 ;  /* 0xff800000ff047424 */ /* 0x008fe200078e00ff */
[----:B------:R-:W-:Y:S01]  /*c790*/  USEL UR4, URZ, 0x1, UP0 ;  /* 0x000000013f047887 */ /* 0x000fe20008000000 */
[----:B------:R-:W3:Y:S01]  /*c7a0*/  SHFL.BFLY PT, R7, R0, 0x2, 0x1f ;  /* 0x0c401f0000077f89 */ /* 0x000ee200000e0000 */
[----:B------:R-:W-:Y:S01]  /*c7b0*/  PLOP3.LUT P0, PT, PT, PT, PT, 0x8, 0x0 ;  /* 0x000000000000781c */ /* 0x000fe20003f0e170 */
[----:B------:R-:W-:Y:S01]  /*c7c0*/  UIADD3 UR38, UR38, 0x1, URZ ;  /* 0x0000000126267890 */ /* 0x000fe2000fffe03f */
[----:B--2---:R-:W-:Y:S01]  /*c7d0*/  FADD.FTZ R8, R8, R3 ;  /* 0x0000000308087221 */ /* 0x004fe20000010000 */
[----:B------:R-:W-:Y:S01]  /*c7e0*/  IMAD.MOV.U32 R3, RZ, RZ, -0x800000 ;  /* 0xff800000ff037424 */ /* 0x000fe200078e00ff */
[----:B------:R-:W-:-:S02]  /*c7f0*/  USEL UR36, UR36, URZ, UP0 ;  /* 0x0000003f24247287 */ /* 0x000fc40008000000 */
[----:B------:R-:W-:Y:S01]  /*c800*/  ULOP3.LUT UR37, UR37, UR4, URZ, 0x3c, !UPT ;  /* 0x0000000425257292 */ /* 0x000fe2000f8e3c3f */
[----:B------:R-:W2:Y:S01]  /*c810*/  SHFL.BFLY PT, R5, R8, 0x1, 0x1f ;  /* 0x0c201f0008057f89 */ /* 0x000ea200000e0000 */
[----:B---3--:R-:W-:Y:S01]  /*c820*/  FADD.FTZ R7, R7, R0 ;  /* 0x0000000007077221 */ /* 0x008fe20000010000 */
[----:B------:R-:W-:-:S04]  /*c830*/  IMAD.MOV.U32 R0, RZ, RZ, RZ ;  /* 0x000000ffff007224 */ /* 0x000fc800078e00ff */
[----:B------:R-:W3:Y:S01]  /*c840*/  SHFL.BFLY PT, R10, R7, 0x1, 0x1f ;  /* 0x0c201f00070a7f89 */ /* 0x000ee200000e0000 */
[----:B--2---:R-:W-:Y:S01]  /*c850*/  FADD.FTZ R11, R8, R5 ;  /* 0x00000005080b7221 */ /* 0x004fe20000010000 */
[----:B------:R-:W-:-:S04]  /*c860*/  IMAD.MOV.U32 R5, RZ, RZ, RZ ;  /* 0x000000ffff057224 */ /* 0x000fc800078e00ff */
[----:B------:R-:W-:-:S13]  /*c870*/  FSETP.NE.FTZ.AND P1, PT, R11, RZ, PT ;  /* 0x000000ff0b00720b */ /* 0x000fda0003f35000 */
[----:B------:R-:W2:Y:S01]  /*c880*/  @P1 MUFU.LG2 R8, R11 ;  /* 0x0000000b00081308 */ /* 0x000ea20000000c00 */
[----:B---3--:R-:W-:Y:S01]  /*c890*/  FADD.FTZ R10, R7, R10 ;  /* 0x0000000a070a7221 */ /* 0x008fe20000010000 */
[----:B------:R-:W-:-:S04]  /*c8a0*/  IMAD.U32 R7, RZ, RZ, UR6 ;  /* 0x00000006ff077e24 */ /* 0x000fc8000f8e00ff */
[----:B------:R-:W-:Y:S02]  /*c8b0*/  FSETP.NE.FTZ.AND P2, PT, R10, RZ, PT ;  /* 0x000000ff0a00720b */ /* 0x000fe40003f55000 */
[----:B------:R-:W3:Y:S01]  /*c8c0*/  @P1 MUFU.RCP R5, R11 ;  /* 0x0000000b00051308 */ /* 0x000ee20000001000 */
[----:B------:R-:W-:Y:S01]  /*c8d0*/  @P1 FMUL.FTZ R7, R7, 0.69314718246459960938 ;  /* 0x3f31721807071820 */ /* 0x000fe20000410000 */
[----:B--2---:R-:W-:-:S09]  /*c8e0*/  @P1 FMUL.FTZ R8, R8, 0.69314718246459960938 ;  /* 0x3f31721808081820 */ /* 0x004fd20000410000 */
[----:B01----:R-:W0:Y:S01]  /*c8f0*/  @P2 MUFU.LG2 R9, R10 ;  /* 0x0000000a00092308 */ /* 0x003e220000000c00 */
[----:B------:R-:W-:Y:S01]  /*c900*/  @P2 FMUL.FTZ R12, R12, 0.69314718246459960938 ;  /* 0x3f3172180c0c2820 */ /* 0x000fe20000410000 */
[----:B------:R-:W-:Y:S01]  /*c910*/  @P1 FFMA.FTZ R4, R7, R2, R8 ;  /* 0x0000000207041223 */ /* 0x000fe20000010008 */
[-C--:B---3--:R-:W-:Y:S01]  /*c920*/  FMUL.FTZ R180, R40, R5.reuse ;  /* 0x0000000528b47220 */ /* 0x088fe20000410000 */
[-C--:B------:R-:W-:Y:S01]  /*c930*/  FMUL.FTZ R24, R24, R5.reuse ;  /* 0x0000000518187220 */ /* 0x080fe20000410000 */
[----:B------:R-:W-:-:S03]  /*c940*/  FMUL.FTZ R25, R25, R5 ;  /* 0x0000000519197220 */ /* 0x000fc60000410000 */
        /* <DEDUP_REMOVED lines=127> */
[----:B------:R-:W-:-:S07]  /*d140*/  @P2 FFMA.FTZ R3, R12, R6, R9 ;  /* 0x000000060c032223 */ /* 0x000fce0000010009 */
.L_x_10828:
        /* <DEDUP_REMOVED lines=13> */
[----:B------:R-:W-:Y:S01]  /*d220*/  F2FP.F16.F32.PACK_AB R33, R35, R34 ;  /* 0x000000222321723e */ /* 0x000fe200000000ff */
[----:B------:R-:W-:Y:S01]  /*d230*/  BAR.SYNC.DEFER_BLOCKING 0x1, 0x100 ;  /* 0x0044000000007b1d */ /* 0x000fe20000010000 */
[----:B------:R-:W-:Y:S01]  /*d240*/  F2FP.F16.F32.PACK_AB R35, R39, R38 ;  /* 0x000000262723723e */ /* 0x000fe200000000ff */
[----:B------:R-:W-:Y:S01]  /*d250*/  USHF.R.S32.HI UR12, URZ, 0x1f, UR42 ;  /* 0x0000001f3f0c7899 */ /* 0x000fe2000801142a */
[----:B------:R-:W-:Y:S02]  /*d260*/  F2FP.F16.F32.PACK_AB R24, R25, R24 ;  /* 0x000000181918723e */ /* 0x000fe400000000ff */
[----:B------:R-:W-:Y:S01]  /*d270*/  F2FP.F16.F32.PACK_AB R25, R40, R26 ;  /* 0x0000001a2819723e */ /* 0x000fe200000000ff */
[----:B------:R-:W-:Y:S01]  /*d280*/  ULDC.64 UR8, c[0x0][0xb90] ;  /* 0x0002e40000087ab9 */ /* 0x000fe20000000a00 */
[----:B------:R-:W-:Y:S01]  /*d290*/  F2FP.F16.F32.PACK_AB R26, R29, R28 ;  /* 0x0000001c1d1a723e */ /* 0x000fe200000000ff */
[----:B------:R-:W-:Y:S01]  /*d2a0*/  UIMAD UR5, UR10, UR8, URZ ;  /* 0x000000080a0572a4 */ /* 0x000fe2000f8e023f */
[----:B------:R-:W-:Y:S01]  /*d2b0*/  F2FP.F16.F32.PACK_AB R27, R27, R30 ;  /* 0x0000001e1b1b723e */ /* 0x000fe200000000ff */
[----:B------:R-:W-:Y:S01]  /*d2c0*/  UIMAD.WIDE.U32 UR6, UR40, UR8, URZ ;  /* 0x00000008280672a5 */ /* 0x000fe2000f8e003f */
[----:B------:R-:W-:Y:S01]  /*d2d0*/  F2FP.F16.F32.PACK_AB R34, R37, R36 ;  /* 0x000000242522723e */ /* 0x000fe200000000ff */
[----:B------:R-:W-:Y:S01]  /*d2e0*/  UIMAD UR5, UR40, UR9, UR5 ;  /* 0x00000009280572a4 */ /* 0x000fe2000f8e0205 */
[----:B------:R-:W-:-:S02]  /*d2f0*/  F2FP.F16.F32.PACK_AB R144, R145, R144 ;  /* 0x000000909190723e */ /* 0x000fc400000000ff */
[----:B------:R-:W-:Y:S01]  /*d300*/  ULDC.64 UR8, c[0x0][0xb98] ;  /* 0x0002e60000087ab9 */ /* 0x000fe20000000a00 */
[----:B------:R-:W-:Y:S01]  /*d310*/  UIADD3 UR7, UR7, UR5, URZ ;  /* 0x0000000507077290 */ /* 0x000fe2000fffe03f */
[----:B------:R-:W-:Y:S01]  /*d320*/  F2FP.F16.F32.PACK_AB R145, R178, R177 ;  /* 0x000000b1b291723e */ /* 0x000fe200000000ff */
[----:B------:R-:W-:Y:S02]  /*d330*/  UIMAD UR5, UR12, UR8, URZ ;  /* 0x000000080c0572a4 */ /* 0x000fe4000f8e023f */
[----:B------:R-:W-:Y:S02]  /*d340*/  UIMAD.WIDE.U32 UR6, UR42, UR8, UR6 ;  /* 0x000000082a0672a5 */ /* 0x000fe4000f8e0006 */
[----:B------:R-:W-:-:S03]  /*d350*/  UIMAD UR5, UR42, UR9, UR5 ;  /* 0x000000092a0572a4 */ /* 0x000fc6000f8e0205 */
[----:B------:R-:W-:Y:S01]  /*d360*/  ULDC.64 UR8, c[0x0][0xae8] ;  /* 0x0002ba0000087ab9 */ /* 0x000fe20000000a00 */
[----:B------:R-:W-:Y:S02]  /*d370*/  MOV R170, R176 ;  /* 0x000000b000aa7202 */ /* 0x000fe40000000f00 */
[----:B0-----:R-:W-:-:S03]  /*d380*/  MOV R171, R7 ;  /* 0x0000000700ab7202 */ /* 0x001fc60000000f00 */
[----:B------:R-:W-:-:S04]  /*d390*/  IMAD.WIDE R6, R209, 0x2, R170 ;  /* 0x00000002d1067825 */ /* 0x000fc800078e02aa */
[----:B------:R-:W-:Y:S01]  /*d3a0*/  IMAD.WIDE R170, R9, 0x2, R170 ;  /* 0x0000000209aa7825 */ /* 0x000fe200078e02aa */
[C---:B------:R-:W-:Y:S02]  /*d3b0*/  IADD3 R11, P3, R6.reuse, 0xc060, RZ ;  /* 0x0000c060060b7810 */ /* 0x040fe40007f7e0ff */
[C---:B------:R-:W-:Y:S02]  /*d3c0*/  LOP3.LUT R173, R6.reuse, 0x380, RZ, 0xc0, !PT ;  /* 0x0000038006ad7812 */ /* 0x040fe400078ec0ff */
[----:B------:R-:W-:Y:S01]  /*d3d0*/  LOP3.LUT R8, R11, 0x380, RZ, 0xc0, !PT ;  /* 0x000003800b087812 */ /* 0x000fe200078ec0ff */
[----:B------:R-:W-:Y:S01]  /*d3e0*/  IMAD.X R9, RZ, RZ, R7, P3 ;  /* 0x000000ffff097224 */ /* 0x000fe200018e0607 */
[----:B------:R-:W-:Y:S02]  /*d3f0*/  IADD3 R131, P4, R6, 0xc040, RZ ;  /* 0x0000c04006837810 */ /* 0x000fe40007f9e0ff */
[----:B------:R-:W-:Y:S02]  /*d400*/  SHF.R.U64 R8, R8, 0x3, RZ ;  /* 0x0000000308087819 */ /* 0x000fe400000012ff */
        /* <DEDUP_REMOVED lines=30> */
[--C-:B------:R-:W-:Y:S01]  /*d5f0*/  IMAD.X R169, RZ, RZ, R7.reuse, P3 ;  /* 0x000000ffffa97224 */ /* 0x100fe200018e0607 */
[----:B------:R-:W-:Y:S01]  /*d600*/  LOP3.LUT R2, R123, 0x380, RZ, 0xc0, !PT ;  /* 0x000003807b027812 */ /* 0x000fe200078ec0ff */
[----:B------:R-:W-:Y:S01]  /*d610*/  IMAD.MOV.U32 R173, RZ, RZ, R7 ;  /* 0x000000ffffad7224 */ /* 0x000fe200078e0007 */
[----:B------:R-:W-:-:S02]  /*d620*/  SHF.R.U64 R6, R6, 0x3, RZ ;  /* 0x0000000306067819 */ /* 0x000fc400000012ff */
[----:B------:R-:W-:Y:S02]  /*d630*/  LOP3.LUT R7, R12, 0x380, RZ, 0xc0, !PT ;  /* 0x000003800c077812 */ /* 0x000fe400078ec0ff */
[----:B------:R-:W-:Y:S02]  /*d640*/  LOP3.LUT R14, R6, R127, RZ, 0x3c, !PT ;  /* 0x0000007f060e7212 */ /* 0x000fe400078e3cff */
[----:B------:R-:W-:Y:S02]  /*d650*/  LOP3.LUT R6, R115, 0x380, RZ, 0xc0, !PT ;  /* 0x0000038073067812 */ /* 0x000fe400078ec0ff */
[----:B------:R-:W-:Y:S02]  /*d660*/  SHF.R.U64 R7, R7, 0x3, RZ ;  /* 0x0000000307077819 */ /* 0x000fe400000012ff */
[----:B------:R-:W-:Y:S02]  /*d670*/  SHF.R.U64 R6, R6, 0x3, RZ ;  /* 0x0000000306067819 */ /* 0x000fe400000012ff */
[----:B------:R-:W-:-:S02]  /*d680*/  MOV R173, R172 ;  /* 0x000000ac00ad7202 */ /* 0x000fc40000000f00 */
[----:B------:R-:W-:Y:S01]  /*d690*/  LOP3.LUT R158, R6, R115, RZ, 0x3c, !PT ;  /* 0x00000073069e7212 */ /* 0x000fe200078e3cff */
[----:B------:R-:W0:Y:S01]  /*d6a0*/  LDC R172, c[0x0][0xbe8] ;  /* 0x0002fa00ffac7b82 */ /* 0x000e220000000800 */
[----:B------:R-:W-:Y:S01]  /*d6b0*/  IADD3 R115, P2, R170, 0x7000, RZ ;  /* 0x00007000aa737810 */ /* 0x000fe20007f5e0ff */
[----:B------:R1:W-:Y:S01]  /*d6c0*/  STSM.16.M88.4 [R173], R24 ;  /* 0x00000018ad007844 */ /* 0x0003e20000000200 */
[----:B------:R-:W-:Y:S02]  /*d6d0*/  LOP3.LUT R12, R7, R12, RZ, 0x3c, !PT ;  /* 0x0000000c070c7212 */ /* 0x000fe400078e3cff */
[----:B------:R-:W-:Y:S02]  /*d6e0*/  LOP3.LUT R114, R115, 0x380, RZ, 0xc0, !PT ;  /* 0x0000038073727812 */ /* 0x000fe400078ec0ff */
[----:B------:R-:W-:Y:S02]  /*d6f0*/  LOP3.LUT R7, R20, 0x380, RZ, 0xc0, !PT ;  /* 0x0000038014077812 */ /* 0x000fe400078ec0ff */
[----:B------:R-:W-:-:S02]  /*d700*/  SHF.R.U64 R114, R114, 0x3, RZ ;  /* 0x0000000372727819 */ /* 0x000fc400000012ff */
[----:B------:R-:W-:Y:S02]  /*d710*/  SHF.R.U64 R7, R7, 0x3, RZ ;  /* 0x0000000307077819 */ /* 0x000fe400000012ff */
[----:B------:R-:W-:Y:S01]  /*d720*/  LOP3.LUT R114, R114, R115, RZ, 0x3c, !PT ;  /* 0x0000007372727212 */ /* 0x000fe200078e3cff */
[----:B------:R-:W-:Y:S01]  /*d730*/  IMAD.X R115, RZ, RZ, R171, P2 ;  /* 0x000000ffff737224 */ /* 0x000fe200010e06ab */
[----:B------:R-:W-:Y:S02]  /*d740*/  IADD3 R143, P2, R170, 0xe000, RZ ;  /* 0x0000e000aa8f7810 */ /* 0x000fe40007f5e0ff */
[----:B------:R-:W-:Y:S02]  /*d750*/  LOP3.LUT R156, R7, R20, RZ, 0x3c, !PT ;  /* 0x00000014079c7212 */ /* 0x000fe400078e3cff */
[----:B------:R-:W-:Y:S02]  /*d760*/  LOP3.LUT R7, R16, 0x380, RZ, 0xc0, !PT ;  /* 0x0000038010077812 */ /* 0x000fe400078ec0ff */
[----:B------:R-:W-:-:S02]  /*d770*/  LOP3.LUT R142, R143, 0x380, RZ, 0xc0, !PT ;  /* 0x000003808f8e7812 */ /* 0x000fc400078ec0ff */
[----:B------:R-:W-:Y:S02]  /*d780*/  SHF.R.U64 R2, R2, 0x3, RZ ;  /* 0x0000000302027819 */ /* 0x000fe400000012ff */
[----:B------:R-:W-:Y:S02]  /*d790*/  LOP3.LUT R6, R107, 0x380, RZ, 0xc0, !PT ;  /* 0x000003806b067812 */ /* 0x000fe400078ec0ff */
[----:B------:R-:W-:Y:S02]  /*d7a0*/  SHF.R.U64 R7, R7, 0x3, RZ ;  /* 0x0000000307077819 */ /* 0x000fe400000012ff */
[----:B------:R-:W-:Y:S02]  /*d7b0*/  SHF.R.U64 R142, R142, 0x3, RZ ;  /* 0x000000038e8e7819 */ /* 0x000fe400000012ff */
[----:B------:R-:W-:Y:S02]  /*d7c0*/  LOP3.LUT R150, R2, R123, RZ, 0x3c, !PT ;  /* 0x0000007b02967212 */ /* 0x000fe400078e3cff */
[----:B------:R-:W-:-:S02]  /*d7d0*/  SHF.R.U64 R6, R6, 0x3, RZ ;  /* 0x0000000306067819 */ /* 0x000fc400000012ff */
[----:B------:R-:W-:Y:S02]  /*d7e0*/  LOP3.LUT R164, R7, R16, RZ, 0x3c, !PT ;  /* 0x0000001007a47212 */ /* 0x000fe400078e3cff */
[----:B------:R-:W-:Y:S02]  /*d7f0*/  LOP3.LUT R2, R21, 0x380, RZ, 0xc0, !PT ;  /* 0x0000038015027812 */ /* 0x000fe400078ec0ff */
[----:B------:R-:W-:Y:S02]  /*d800*/  IADD3 R7, P3, R170, 0x1000, RZ ;  /* 0x00001000aa077810 */ /* 0x000fe40007f7e0ff */
[----:B------:R-:W-:Y:S01]  /*d810*/  LOP3.LUT R142, R142, R143, RZ, 0x3c, !PT ;  /* 0x0000008f8e8e7212 */ /* 0x000fe200078e3cff */
[----:B------:R-:W-:Y:S01]  /*d820*/  IMAD.X R143, RZ, RZ, R171, P2 ;  /* 0x000000ffff8f7224 */ /* 0x000fe200010e06ab */
[----:B0-----:R-:W-:Y:S02]  /*d830*/  ISETP.NE.AND P2, PT, R172, 0x1, PT ;  /* 0x00000001ac00780c */ /* 0x001fe40003f45270 */
[----:B------:R-:W-:-:S02]  /*d840*/  LOP3.LUT R166, R6, R107, RZ, 0x3c, !PT ;  /* 0x0000006b06a67212 */ /* 0x000fc400078e3cff */
[----:B------:R-:W-:Y:S02]  /*d850*/  SHF.R.U64 R2, R2, 0x3, RZ ;  /* 0x0000000302027819 */ /* 0x000fe400000012ff */
[----:B------:R-:W-:Y:S02]  /*d860*/  LOP3.LUT R6, R7, 0x380, RZ, 0xc0, !PT ;  /* 0x0000038007067812 */ /* 0x000fe400078ec0ff */
[----:B------:R-:W-:Y:S02]  /*d870*/  LOP3.LUT R98, R119, 0x380, RZ, 0xc0, !PT ;  /* 0x0000038077627812 */ /* 0x000fe400078ec0ff */
[----:B------:R-:W-:Y:S02]  /*d880*/  LOP3.LUT R152, R2, R21, RZ, 0x3c, !PT ;  /* 0x0000001502987212 */ /* 0x000fe400078e3cff */
[----:B------:R-:W-:Y:S01]  /*d890*/  SHF.R.U64 R6, R6, 0x3, RZ ;  /* 0x0000000306067819 */ /* 0x000fe200000012ff */
[----:B------:R-:W0:Y:S01]  /*d8a0*/  @P2 LDC R38, c[0x0][0xbf0] ;  /* 0x0002fc00ff262b82 */ /* 0x000e220000000800 */
[----:B------:R-:W-:-:S02]  /*d8b0*/  SHF.R.U64 R98, R98, 0x3, RZ ;  /* 0x0000000362627819 */ /* 0x000fc400000012ff */
[----:B------:R-:W-:Y:S02]  /*d8c0*/  LOP3.LUT R2, R31, 0x380, RZ, 0xc0, !PT ;  /* 0x000003801f027812 */ /* 0x000fe400078ec0ff */
[----:B------:R-:W-:Y:S01]  /*d8d0*/  LOP3.LUT R6, R6, R7, RZ, 0x3c, !PT ;  /* 0x0000000706067212 */ /* 0x000fe200078e3cff */
[----:B------:R-:W-:Y:S01]  /*d8e0*/  IMAD.X R7, RZ, RZ, R171, P3 ;  /* 0x000000ffff077224 */ /* 0x000fe200018e06ab */
[----:B------:R-:W-:Y:S02]  /*d8f0*/  LOP3.LUT R154, R98, R119, RZ, 0x3c, !PT ;  /* 0x00000077629a7212 */ /* 0x000fe400078e3cff */
[----:B------:R-:W-:Y:S02]  /*d900*/  SHF.R.U64 R2, R2, 0x3, RZ ;  /* 0x0000000302027819 */ /* 0x000fe400000012ff */
[----:B------:R-:W-:Y:S02]  /*d910*/  IADD3 R119, P3, R170, 0x8000, RZ ;  /* 0x00008000aa777810 */ /* 0x000fe40007f7e0ff */
[----:B------:R-:W-:-:S02]  /*d920*/  MOV R150, R150 ;  /* 0x0000009600967202 */ /* 0x000fc40000000f00 */
[----:B------:R-:W2:Y:S01]  /*d930*/  @P2 LDC R151, c[0x0][0xbec] ;  /* 0x0002fb00ff972b82 */ /* 0x000ea20000000800 */
[----:B------:R-:W-:Y:S02]  /*d940*/  LOP3.LUT R162, R2, R31, RZ, 0x3c, !PT ;  /* 0x0000001f02a27212 */ /* 0x000fe400078e3cff */
        /* <DEDUP_REMOVED lines=8> */
[----:B------:R-:W-:Y:S02]  /*d9d0*/  LOP3.LUT R160, R20, R111, RZ, 0x3c, !PT ;  /* 0x0000006f14a07212 */ /* 0x000fe400078e3cff */
[----:B------:R-:W-:Y:S02]  /*d9e0*/  LOP3.LUT R146, R16, R103, RZ, 0x3c, !PT ;  /* 0x0000006710927212 */ /* 0x000fe400078e3cff */
[----:B------:R-:W-:-:S02]  /*d9f0*/  LOP3.LUT R168, R2, R99, RZ, 0x3c, !PT ;  /* 0x0000006302a87212 */ /* 0x000fc400078e3cff */
        /* <DEDUP_REMOVED lines=17> */
[----:B------:R-:W-:Y:S02]  /*db10*/  LOP3.LUT R29, R170, 0x380, RZ, 0xc0, !PT ;  /* 0x00000380aa1d7812 */ /* 0x000fe400078ec0ff */
[----:B------:R-:W-:Y:S02]  /*db20*/  MOV R40, R8 ;  /* 0x0000000800287202 */ /* 0x000fe40000000f00 */
[----:B------:R-:W-:Y:S01]  /*db30*/  F2FP.F16.F32.PACK_AB R9, R43, R42 ;  /* 0x0000002a2b09723e */ /* 0x000fe200000000ff */
[----:B------:R-:W-:Y:S01]  /*db40*/  VIADD R42, R22, UR43 ;  /* 0x0000002b162a7c36 */ /* 0x000fe20008000000 */
[----:B------:R-:W-:-:S02]  /*db50*/  SHF.R.U64 R20, R20, 0x3, RZ ;  /* 0x0000000314147819 */ /* 0x000fc400000012ff */
[----:B------:R-:W-:Y:S01]  /*db60*/  SHF.R.U64 R98, R98, 0x3, RZ ;  /* 0x0000000362627819 */ /* 0x000fe200000012ff */
[----:B--2---:R-:W-:Y:S01]  /*db70*/  @P2 IMAD.HI.U32 R37, R42, R151, RZ ;  /* 0x000000972a252227 */ /* 0x004fe200078e00ff */
[----:B------:R-:W-:Y:S02]  /*db80*/  SHF.R.U64 R102, R102, 0x3, RZ ;  /* 0x0000000366667819 */ /* 0x000fe400000012ff */
[----:B------:R-:W-:Y:S01]  /*db90*/  SHF.R.U64 R106, R106, 0x3, RZ ;  /* 0x000000036a6a7819 */ /* 0x000fe200000012ff */
[----:B------:R-:W-:Y:S01]  /*dba0*/  IMAD.MOV.U32 R36, RZ, RZ, R42 ;  /* 0x000000ffff247224 */ /* 0x000fe200078e002a */
[----:B------:R-:W-:Y:S02]  /*dbb0*/  SHF.R.U64 R110, R110, 0x3, RZ ;  /* 0x000000036e6e7819 */ /* 0x000fe400000012ff */
[----:B------:R-:W-:Y:S02]  /*dbc0*/  SHF.R.U64 R2, R2, 0x3, RZ ;  /* 0x0000000302027819 */ /* 0x000fe400000012ff */
[----:B------:R-:W-:-:S02]  /*dbd0*/  LOP3.LUT R10, R10, R131, RZ, 0x3c, !PT ;  /* 0x000000830a0a7212 */ /* 0x000fc400078e3cff */
        /* <DEDUP_REMOVED lines=12> */
[C---:B------:R-:W-:Y:S02]  /*dca0*/  IADD3 R123, P4, R170.reuse, 0x9000, RZ ;  /* 0x00009000aa7b7810 */ /* 0x040fe40007f9e0ff */
[C---:B------:R-:W-:Y:S02]  /*dcb0*/  IADD3 R127, P5, R170.reuse, 0xa000, RZ ;  /* 0x0000a000aa7f7810 */ /* 0x040fe40007fbe0ff */
[C---:B------:R-:W-:Y:S02]  /*dcc0*/  IADD3 R131, P6, R170.reuse, 0xb000, RZ ;  /* 0x0000b000aa837810 */ /* 0x040fe40007fde0ff */
[C---:B------:R-:W-:Y:S02]  /*dcd0*/  IADD3 R135, P0, R170.reuse, 0xc000, RZ ;  /* 0x0000c000aa877810 */ /* 0x040fe40007f1e0ff */
[----:B------:R-:W-:Y:S02]  /*dce0*/  IADD3 R139, P1, R170, 0xd000, RZ ;  /* 0x0000d000aa8b7810 */ /* 0x000fe40007f3e0ff */
[----:B------:R-:W-:Y:S01]  /*dcf0*/  LOP3.LUT R28, R29, R170, RZ, 0x3c, !PT ;  /* 0x000000aa1d1c7212 */ /* 0x000fe200078e3cff */
[----:B------:R-:W-:Y:S01]  /*dd00*/  IMAD.MOV.U32 R29, RZ, RZ, R171 ;  /* 0x000000ffff1d7224 */ /* 0x000fe200078e00ab */
[----:B------:R-:W-:-:S02]  /*dd10*/  MOV R2, R10 ;  /* 0x0000000a00027202 */ /* 0x000fc40000000f00 */
[----:B------:R-:W-:Y:S02]  /*dd20*/  MOV R152, R152 ;  /* 0x0000009800987202 */ /* 0x000fe40000000f00 */
[----:B------:R-:W-:Y:S02]  /*dd30*/  MOV R16, R12 ;  /* 0x0000000c00107202 */ /* 0x000fe40000000f00 */
[----:B------:R-:W-:Y:S01]  /*dd40*/  MOV R170, R14 ;  /* 0x0000000e00aa7202 */ /* 0x000fe20000000f00 */
[----:B------:R-:W-:Y:S01]  /*dd50*/  STSM.16.M88.4 [R152], R32 ;  /* 0x0000002098007844 */ /* 0x000fe20000000200 */
[----:B------:R-:W-:Y:S02]  /*dd60*/  MOV R162, R162 ;  /* 0x000000a200a27202 */ /* 0x000fe40000000f00 */
        /* <DEDUP_REMOVED lines=9> */
[----:B------:R-:W-:Y:S02]  /*de00*/  MOV R146, R146 ;  /* 0x0000009200927202 */ /* 0x000fe40000000f00 */
[----:B-1----:R-:W-:Y:S01]  /*de10*/  F2FP.F16.F32.PACK_AB R24, R57, R184 ;  /* 0x000000b83918723e */ /* 0x002fe200000000ff */
[----:B------:R1:W-:Y:S01]  /*de20*/  STSM.16.M88.4 [R168], R12 ;  /* 0x0000000ca8007844 */ /* 0x0003e20000000200 */
[----:B------:R-:W-:Y:S02]  /*de30*/  F2FP.F16.F32.PACK_AB R25, R59, R58 ;  /* 0x0000003a3b19723e */ /* 0x000fe400000000ff */
[----:B------:R-:W-:Y:S02]  /*de40*/  F2FP.F16.F32.PACK_AB R26, R61, R185 ;  /* 0x000000b93d1a723e */ /* 0x000fe400000000ff */
[----:B------:R-:W-:Y:S02]  /*de50*/  F2FP.F16.F32.PACK_AB R27, R63, R62 ;  /* 0x0000003e3f1b723e */ /* 0x000fe400000000ff */
[----:B0-----:R-:W-:-:S02]  /*de60*/  @P2 SHF.R.U32.HI R36, RZ, R38, R37 ;  /* 0x00000026ff242219 */ /* 0x001fc40000011625 */
[----:B------:R-:W-:Y:S01]  /*de70*/  LOP3.LUT R134, R135, 0x380, RZ, 0xc0, !PT ;  /* 0x0000038087867812 */ /* 0x000fe200078ec0ff */
[----:B------:R0:W-:Y:S01]  /*de80*/  STSM.16.M88.4 [R146], R24 ;  /* 0x0000001892007844 */ /* 0x0001e20000000200 */
[----:B------:R-:W-:Y:S01]  /*de90*/  MOV R166, R166 ;  /* 0x000000a600a67202 */ /* 0x000fe20000000f00 */
[----:B------:R-:W-:Y:S01]  /*dea0*/  IMAD.MOV R37, RZ, RZ, -R36 ;  /* 0x000000ffff257224 */ /* 0x000fe200078e0a24 */
[----:B--2---:R-:W-:Y:S02]  /*deb0*/  F2FP.F16.F32.PACK_AB R8, R65, R186 ;  /* 0x000000ba4108723e */ /* 0x004fe400000000ff */
[----:B------:R-:W-:Y:S01]  /*dec0*/  F2FP.F16.F32.PACK_AB R9, R67, R66 ;  /* 0x000000424309723e */ /* 0x000fe200000000ff */
[----:B------:R-:W-:Y:S01]  /*ded0*/  IMAD R37, R172, R37, R42 ;  /* 0x00000025ac257224 */ /* 0x000fe200078e022a */
        /* <DEDUP_REMOVED lines=8> */
[----:B------:R-:W-:-:S02]  /*df60*/  SHF.R.U64 R134, R134, 0x3, RZ ;  /* 0x0000000386867819 */ /* 0x000fc400000012ff */
[----:B------:R-:W-:Y:S01]  /*df70*/  MOV R160, R160 ;  /* 0x000000a000a07202 */ /* 0x000fe20000000f00 */
[----:B------:R2:W-:Y:S01]  /*df80*/  STSM.16.M88.4 [R164], R12 ;  /* 0x0000000ca4007844 */ /* 0x0005e20000000200 */
[----:B0-----:R-:W-:Y:S02]  /*df90*/  F2FP.F16.F32.PACK_AB R24, R81, R190 ;  /* 0x000000be5118723e */ /* 0x001fe400000000ff */
[----:B------:R-:W-:Y:S02]  /*dfa0*/  F2FP.F16.F32.PACK_AB R25, R83, R82 ;  /* 0x000000525319723e */ /* 0x000fe400000000ff */
[----:B------:R-:W-:Y:S02]  /*dfb0*/  F2FP.F16.F32.PACK_AB R26, R85, R191 ;  /* 0x000000bf551a723e */ /* 0x000fe400000000ff */
[----:B------:R-:W-:Y:S02]  /*dfc0*/  F2FP.F16.F32.PACK_AB R27, R87, R86 ;  /* 0x00000056571b723e */ /* 0x000fe400000000ff */
[----:B------:R-:W-:Y:S01]  /*dfd0*/  LOP3.LUT R134, R134, R135, RZ, 0x3c, !PT ;  /* 0x0000008786867212 */ /* 0x000fe200078e3cff */
[----:B------:R-:W-:Y:S01]  /*dfe0*/  IMAD.X R135, RZ, RZ, R171, P0 ;  /* 0x000000ffff877224 */ /* 0x000fe200000e06ab */
[----:B-1----:R-:W-:Y:S01]  /*dff0*/  F2FP.F16.F32.PACK_AB R9, R44, R5 ;  /* 0x000000052c09723e */ /* 0x002fe200000000ff */
[----:B------:R0:W-:Y:S01]  /*e000*/  STSM.16.M88.4 [R160], R24 ;  /* 0x00000018a0007844 */ /* 0x0001e20000000200 */
[----:B------:R-:W-:-:S02]  /*e010*/  SHF.R.S32.HI R5, RZ, 0x1f, R37 ;  /* 0x0000001fff057819 */ /* 0x000fc40000011425 */
[----:B------:R-:W-:Y:S01]  /*e020*/  MOV R158, R158 ;  /* 0x0000009e009e7202 */ /* 0x000fe20000000f00 */
[----:B--2---:R-:W-:Y:S01]  /*e030*/  IMAD.U32 R13, RZ, RZ, UR5 ;  /* 0x00000005ff0d7e24 */ /* 0x004fe2000f8e00ff */
[----:B------:R-:W-:Y:S01]  /*e040*/  SHF.R.S32.HI R12, RZ, 0x1f, R36 ;  /* 0x0000001fff0c7819 */ /* 0x000fe20000011424 */
[----:B------:R-:W-:Y:S01]  /*e050*/  ULDC UR5, c[0x0][0xa88] ;  /* 0x0002a20000057ab9 */ /* 0x000fe20000000800 */
[----:B------:R-:W-:Y:S02]  /*e060*/  F2FP.F16.F32.PACK_AB R32, R89, R192 ;  /* 0x000000c05920723e */ /* 0x000fe400000000ff */
[----:B------:R-:W-:Y:S02]  /*e070*/  F2FP.F16.F32.PACK_AB R33, R91, R90 ;  /* 0x0000005a5b21723e */ /* 0x000fe400000000ff */
[----:B------:R-:W-:Y:S02]  /*e080*/  F2FP.F16.F32.PACK_AB R34, R93, R193 ;  /* 0x000000c15d22723e */ /* 0x000fe400000000ff */
[----:B------:R-:W-:-:S02]  /*e090*/  F2FP.F16.F32.PACK_AB R35, R95, R94 ;  /* 0x0000005e5f23723e */ /* 0x000fc400000000ff */
[----:B------:R-:W-:Y:S01]  /*e0a0*/  MOV R156, R156 ;  /* 0x0000009c009c7202 */ /* 0x000fe20000000f00 */
[----:B0-----:R-:W-:Y:S01]  /*e0b0*/  VIADD R26, R208, UR43 ;  /* 0x0000002bd01a7c36 */ /* 0x001fe20008000000 */
[----:B------:R-:W-:Y:S01]  /*e0c0*/  IADD3 R24, P0, R36, UR6, RZ ;  /* 0x0000000624187c10 */ /* 0x000fe2000ff1e0ff */
[----:B------:R0:W-:Y:S01]  /*e0d0*/  STSM.16.M88.4 [R158], R32 ;  /* 0x000000209e007844 */ /* 0x0001e20000000200 */
[----:B------:R-:W-:Y:S02]  /*e0e0*/  F2FP.F16.F32.PACK_AB R8, R97, R194 ;  /* 0x000000c26108723e */ /* 0x000fe400000000ff */
[----:B------:R-:W-:Y:S01]  /*e0f0*/  IADD3.X R25, R12, UR7, R13, P0, !PT ;  /* 0x000000070c197c10 */ /* 0x000fe200087fe40d */
[----:B------:R-:W-:Y:S01]  /*e100*/  ULDC.64 UR6, c[0x0][0xb88] ;  /* 0x0002e20000067ab9 */ /* 0x000fe20000000a00 */
[----:B------:R-:W-:Y:S01]  /*e110*/  F2FP.F16.F32.PACK_AB R10, R101, R195 ;  /* 0x000000c3650a723e */ /* 0x000fe200000000ff */
[----:B------:R-:W-:Y:S01]  /*e120*/  IMAD R12, R5, UR6, RZ ;  /* 0x00000006050c7c24 */ /* 0x000fe2000f8e02ff */
[----:B------:R-:W-:Y:S01]  /*e130*/  F2FP.F16.F32.PACK_AB R11, R52, R48 ;  /* 0x00000030340b723e */ /* 0x000fe200000000ff */
[----:B------:R-:W-:Y:S01]  /*e140*/  IMAD.WIDE.U32 R24, R37, UR6, R24 ;  /* 0x0000000625187c25 */ /* 0x000fe2000f8e0018 */
[----:B------:R-:W-:-:S02]  /*e150*/  LOP3.LUT R138, R139, 0x380, RZ, 0xc0, !PT ;  /* 0x000003808b8a7812 */ /* 0x000fc400078ec0ff */
[----:B------:R-:W-:Y:S01]  /*e160*/  LOP3.LUT P0, RZ, R206, 0x3, RZ, 0xc0, !PT ;  /* 0x00000003ceff7812 */ /* 0x000fe2000780c0ff */
[----:B------:R-:W-:Y:S01]  /*e170*/  IMAD R37, R37, UR7, R12 ;  /* 0x0000000725257c24 */ /* 0x000fe2000f8e020c */
[----:B------:R1:W-:Y:S01]  /*e180*/  STSM.16.M88.4 [R156], R8 ;  /* 0x000000089c007844 */ /* 0x0003e20000000200 */
[----:B------:R-:W-:Y:S01]  /*e190*/  ULDC.64 UR6, c[0x0][0xb50] ;  /* 0x0002d40000067ab9 */ /* 0x000fe20000000a00 */
[----:B------:R-:W-:Y:S01]  /*e1a0*/  SHF.R.U64 R138, R138, 0x3, RZ ;  /* 0x000000038a8a7819 */ /* 0x000fe200000012ff */
[----:B------:R-:W-:Y:S01]  /*e1b0*/  IMAD R5, R172, UR5, RZ ;  /* 0x00000005ac057c24 */ /* 0x000fe2000f8e02ff */
[----:B0-----:R-:W-:Y:S02]  /*e1c0*/  LEA R34, P3, R24, UR6, 0x2 ;  /* 0x0000000618227c11 */ /* 0x001fe4000f8610ff */
[----:B------:R-:W-:Y:S02]  /*e1d0*/  MOV R154, R154 ;  /* 0x0000009a009a7202 */ /* 0x000fe40000000f00 */
[----:B------:R-:W-:Y:S01]  /*e1e0*/  F2FP.F16.F32.PACK_AB R12, R105, R196 ;  /* 0x000000c4690c723e */ /* 0x000fe200000000ff */
[----:B------:R-:W-:Y:S01]  /*e1f0*/  SHFL.IDX PT, R42, R34, RZ, 0x1c1f ;  /* 0x001c1fff222a7589 */ /* 0x000fe200000e0000 */
[----:B------:R-:W-:-:S02]  /*e200*/  F2FP.F16.F32.PACK_AB R13, R60, R56 ;  /* 0x000000383c0d723e */ /* 0x000fc400000000ff */
[----:B------:R-:W-:Y:S01]  /*e210*/  F2FP.F16.F32.PACK_AB R14, R109, R197 ;  /* 0x000000c56d0e723e */ /* 0x000fe200000000ff */
[----:B------:R-:W-:Y:S01]  /*e220*/  SHFL.IDX PT, R52, R34, 0x1, 0x1c1f ;  /* 0x003c1f0022347f89 */ /* 0x000fe200000e0000 */
[----:B------:R-:W-:Y:S01]  /*e230*/  F2FP.F16.F32.PACK_AB R15, R68, R64 ;  /* 0x00000040440f723e */ /* 0x000fe200000000ff */
[----:B-1----:R-:W-:Y:S01]  /*e240*/  IMAD.IADD R9, R25, 0x1, R37 ;  /* 0x0000000119097824 */ /* 0x002fe200078e0225 */
[----:B------:R-:W-:Y:S01]  /*e250*/  LOP3.LUT R138, R138, R139, RZ, 0x3c, !PT ;  /* 0x0000008b8a8a7212 */ /* 0x000fe200078e3cff */
[----:B------:R-:W-:Y:S02]  /*e260*/  VIADD R8, R26, 0x8 ;  /* 0x000000081a087836 */ /* 0x000fe40000000000 */
[----:B------:R0:W-:Y:S01]  /*e270*/  STSM.16.M88.4 [R154], R12 ;  /* 0x0000000c9a007844 */ /* 0x0001e20000000200 */
[----:B------:R-:W-:Y:S01]  /*e280*/  IMAD.X R139, RZ, RZ, R171, P1 ;  /* 0x000000ffff8b7224 */ /* 0x000fe200008e06ab */
[----:B------:R-:W-:Y:S02]  /*e290*/  LEA.HI.X R35, R24, UR7, R9, 0x2, P3 ;  /* 0x0000000718237c11 */ /* 0x000fe400098f1409 */
[----:B------:R-:W-:-:S02]  /*e2a0*/  ISETP.GE.OR P1, PT, R26, R5, P0 ;  /* 0x000000051a00720c */ /* 0x000fc40000726670 */
[----:B------:R-:W-:Y:S01]  /*e2b0*/  ISETP.GE.OR P0, PT, R8, R5, P0 ;  /* 0x000000050800720c */ /* 0x000fe20000706670 */
[----:B------:R-:W1:Y:S01]  /*e2c0*/  SHFL.IDX PT, R43, R35, RZ, 0x1c1f ;  /* 0x001c1fff232b7589 */ /* 0x000e6200000e0000 */
[----:B------:R-:W-:Y:S02]  /*e2d0*/  F2FP.F16.F32.PACK_AB R8, R113, R198 ;  /* 0x000000c67108723e */ /* 0x000fe400000000ff */
[----:B------:R-:W-:Y:S01]  /*e2e0*/  F2FP.F16.F32.PACK_AB R9, R76, R72 ;  /* 0x000000484c09723e */ /* 0x000fe200000000ff */
[----:B------:R-:W2:Y:S01]  /*e2f0*/  SHFL.IDX PT, R53, R35, 0x1, 0x1c1f ;  /* 0x003c1f0023357f89 */ /* 0x000ea200000e0000 */
[----:B------:R-:W-:Y:S02]  /*e300*/  F2FP.F16.F32.PACK_AB R10, R117, R199 ;  /* 0x000000c7750a723e */ /* 0x000fe400000000ff */
[----:B------:R-:W-:Y:S02]  /*e310*/  F2FP.F16.F32.PACK_AB R11, R84, R80 ;  /* 0x00000050540b723e */ /* 0x000fe400000000ff */
[----:B0-----:R-:W-:-:S02]  /*e320*/  F2FP.F16.F32.PACK_AB R12, R121, R203 ;  /* 0x000000cb790c723e */ /* 0x001fc400000000ff */
[----:B------:R-:W-:Y:S01]  /*e330*/  F2FP.F16.F32.PACK_AB R13, R92, R88 ;  /* 0x000000585c0d723e */ /* 0x000fe200000000ff */
[----:B------:R0:W-:Y:S01]  /*e340*/  STSM.16.M88.4 [R150], R8 ;  /* 0x0000000896007844 */ /* 0x0001e20000000200 */
        /* <DEDUP_REMOVED lines=8> */
[----:B------:R-:W-:Y:S01]  /*e3d0*/  F2FP.F16.F32.PACK_AB R33, R128, R120 ;  /* 0x000000788021723e */ /* 0x000fe200000000ff */
[----:B------:R-:W-:Y:S01]  /*e3e0*/  STSM.16.M88.4 [R16], R24 ;  /* 0x0000001810007844 */ /* 0x000fe20000000200 */
[----:B------:R-:W-:Y:S01]  /*e3f0*/  F2FP.F16.F32.PACK_AB R34, R141, R140 ;  /* 0x0000008c8d22723e */ /* 0x000fe200000000ff */
[----:B0-----:R-:W0:Y:S01]  /*e400*/  @P2 LDC R9, c[0x0][0xbf0] ;  /* 0x0002fc00ff092b82 */ /* 0x001e220000000800 */
[----:B------:R-:W-:Y:S02]  /*e410*/  F2FP.F16.F32.PACK_AB R35, R175, R174 ;  /* 0x000000aeaf23723e */ /* 0x000fe400000000ff */
[----:B------:R-:W-:-:S02]  /*e420*/  F2FP.F16.F32.PACK_AB R146, R149, R148 ;  /* 0x000000949592723e */ /* 0x000fc400000000ff */
[----:B------:R-:W-:Y:S01]  /*e430*/  F2FP.F16.F32.PACK_AB R147, R0, R179 ;  /* 0x000000b30093723e */ /* 0x000fe200000000ff */
[----:B------:R-:W-:Y:S01]  /*e440*/  STSM.16.M88.4 [R2], R32 ;  /* 0x0000002002007844 */ /* 0x000fe20000000200 */
[----:B------:R-:W-:Y:S02]  /*e450*/  LOP3.LUT R122, R123, 0x380, RZ, 0xc0, !PT ;  /* 0x000003807b7a7812 */ /* 0x000fe400078ec0ff */
[----:B------:R-:W-:Y:S01]  /*e460*/  LOP3.LUT R126, R127, 0x380, RZ, 0xc0, !PT ;  /* 0x000003807f7e7812 */ /* 0x000fe200078ec0ff */
[----:B------:R-:W-:Y:S01]  /*e470*/  STSM.16.M88.4 [R40], R144 ;  /* 0x0000009028007844 */ /* 0x000fe20000000200 */
[----:B------:R-:W-:Y:S01]  /*e480*/  IMAD R0, R202, 0x20, R205 ;  /* 0x00000020ca007824 */ /* 0x000fe200078e02cd */
[----:B------:R-:W-:Y:S01]  /*e490*/  UIMAD UR5, UR10, UR8, URZ ;  /* 0x000000080a0572a4 */ /* 0x000fe2000f8e023f */
[----:B------:R-:W-:Y:S01]  /*e4a0*/  LOP3.LUT R130, R131, 0x380, RZ, 0xc0, !PT ;  /* 0x0000038083827812 */ /* 0x000fe200078ec0ff */
[----:B------:R-:W-:Y:S01]  /*e4b0*/  BAR.SYNC.DEFER_BLOCKING 0x1, 0x100 ;  /* 0x0044000000007b1d */ /* 0x000fe20000010000 */
[----:B------:R-:W-:Y:S01]  /*e4c0*/  UIMAD.WIDE.U32 UR6, UR40, UR8, URZ ;  /* 0x00000008280672a5 */ /* 0x000fe2000f8e003f */
[----:B------:R-:W-:Y:S01]  /*e4d0*/  SHF.R.U64 R122, R122, 0x3, RZ ;  /* 0x000000037a7a7819 */ /* 0x000fe200000012ff */
[----:B------:R-:W-:Y:S01]  /*e4e0*/  UIMAD UR5, UR40, UR9, UR5 ;  /* 0x00000009280572a4 */ /* 0x000fe2000f8e0205 */
[----:B------:R-:W-:-:S02]  /*e4f0*/  SHF.R.U64 R126, R126, 0x3, RZ ;  /* 0x000000037e7e7819 */ /* 0x000fc400000012ff */
[----:B------:R-:W-:Y:S01]  /*e500*/  ULDC.64 UR10, c[0x0][0xaf0] ;  /* 0x0002bc00000a7ab9 */ /* 0x000fe20000000a00 */
[----:B------:R-:W-:Y:S01]  /*e510*/  SHF.R.U64 R130, R130, 0x3, RZ ;  /* 0x0000000382827819 */ /* 0x000fe200000012ff */
[----:B-1----:R1:W-:Y:S01]  /*e520*/  @!P1 ST.E desc[UR46][R42.64], R4 ;  /* 0x000000042a009985 */ /* 0x0023e2000c10192e */
[----:B------:R-:W-:Y:S01]  /*e530*/  UIMAD UR8, UR12, UR10, URZ ;  /* 0x0000000a0c0872a4 */ /* 0x000fe2000f8e023f */
[----:B------:R-:W-:Y:S01]  /*e540*/  LOP3.LUT R122, R122, R123, RZ, 0x3c, !PT ;  /* 0x0000007b7a7a7212 */ /* 0x000fe200078e3cff */
[----:B------:R-:W-:Y:S01]  /*e550*/  UIADD3 UR7, UR7, UR5, URZ ;  /* 0x0000000507077290 */ /* 0x000fe2000fffe03f */
[----:B--2---:R2:W-:Y:S01]  /*e560*/  @!P0 ST.E desc[UR46][R52.64], R3 ;  /* 0x0000000334008985 */ /* 0x0045e2000c10192e */
[----:B------:R-:W-:Y:S02]  /*e570*/  LOP3.LUT R126, R126, R127, RZ, 0x3c, !PT ;  /* 0x0000007f7e7e7212 */ /* 0x000fe400078e3cff */
[----:B------:R-:W-:Y:S01]  /*e580*/  LOP3.LUT R130, R130, R131, RZ, 0x3c, !PT ;  /* 0x0000008382827212 */ /* 0x000fe200078e3cff */
[----:B------:R3:W5:Y:S01]  /*e590*/  LD.E.128 R44, desc[UR46][R6.64] ;  /* 0x0000002e062c7980 */ /* 0x000762000c101d00 */
[----:B-1----:R-:W-:Y:S01]  /*e5a0*/  VIADD R4, R0, UR43 ;  /* 0x0000002b00047c36 */ /* 0x002fe20008000000 */
[----:B------:R-:W-:Y:S01]  /*e5b0*/  UIMAD UR5, UR42, UR11, UR8 ;  /* 0x0000000b2a0572a4 */ /* 0x000fe2000f8e0208 */
[--C-:B------:R-:W-:Y:S01]  /*e5c0*/  IMAD.X R123, RZ, RZ, R171.reuse, P4 ;  /* 0x000000ffff7b7224 */ /* 0x100fe200020e06ab */
[----:B------:R-:W-:Y:S01]  /*e5d0*/  UIMAD.WIDE.U32 UR6, UR42, UR10, UR6 ;  /* 0x0000000a2a0672a5 */ /* 0x000fe2000f8e0006 */
[----:B--2---:R-:W1:Y:S01]  /*e5e0*/  @P2 LDC R3, c[0x0][0xbec] ;  /* 0x0002fb00ff032b82 */ /* 0x004e620000000800 */
[--C-:B------:R-:W-:Y:S01]  /*e5f0*/  IMAD.X R127, RZ, RZ, R171.reuse, P5 ;  /* 0x000000ffff7f7224 */ /* 0x100fe200028e06ab */
[----:B------:R-:W-:Y:S01]  /*e600*/  ULDC.64 UR8, c[0x0][0xae0] ;  /* 0x0002b80000087ab9 */ /* 0x000fe20000000a00 */
[----:B---3--:R-:W-:Y:S01]  /*e610*/  IMAD.MOV.U32 R7, RZ, RZ, R4 ;  /* 0x000000ffff077224 */ /* 0x008fe200078e0004 */
[----:B------:R-:W-:Y:S01]  /*e620*/  UIADD3 UR5, UR7, UR5, URZ ;  /* 0x0000000507057290 */ /* 0x000fe2000fffe03f */
[----:B------:R-:W-:Y:S01]  /*e630*/  IMAD.X R131, RZ, RZ, R171, P6 ;  /* 0x000000ffff837224 */ /* 0x000fe200030e06ab */
[----:B------:R2:W5:Y:S01]  /*e640*/  LD.E.128 R36, desc[UR46][R28.64] ;  /* 0x0000002e1c247980 */ /* 0x000562000c101d00 */
[----:B------:R-:W-:-:S03]  /*e650*/  IMAD.U32 R2, RZ, RZ, UR6 ;  /* 0x00000006ff027e24 */ /* 0x000fc6000f8e00ff */
[----:B------:R2:W5:Y:S04]  /*e660*/  LD.E.128 R48, desc[UR46][R20.64] ;  /* 0x0000002e14307980 */ /* 0x000568000c101d00 */
[----:B------:R-:W5:Y:S04]  /*e670*/  LD.E.128 R96, desc[UR46][R98.64] ;  /* 0x0000002e62607980 */ /* 0x000f68000c101d00 */
[----:B------:R-:W5:Y:S04]  /*e680*/  LD.E.128 R100, desc[UR46][R102.64] ;  /* 0x0000002e66647980 */ /* 0x000f68000c101d00 */
[----:B------:R-:W5:Y:S01]  /*e690*/  LD.E.128 R104, desc[UR46][R106.64] ;  /* 0x0000002e6a687980 */ /* 0x000f62000c101d00 */
[----:B-1----:R-:W-:-:S03]  /*e6a0*/  @P2 IMAD.HI.U32 R0, R4, R3, RZ ;  /* 0x0000000304002227 */ /* 0x002fc600078e00ff */
[----:B------:R-:W5:Y:S02]  /*e6b0*/  LD.E.128 R108, desc[UR46][R110.64] ;  /* 0x0000002e6e6c7980 */ /* 0x000f64000c101d00 */
[----:B0-----:R-:W-:Y:S02]  /*e6c0*/  @P2 SHF.R.U32.HI R7, RZ, R9, R0 ;  /* 0x00000009ff072219 */ /* 0x001fe40000011600 */
[----:B------:R-:W5:Y:S02]  /*e6d0*/  LD.E.128 R112, desc[UR46][R114.64] ;  /* 0x0000002e72707980 */ /* 0x000f64000c101d00 */
[--C-:B------:R-:W-:Y:S01]  /*e6e0*/  SHF.R.S32.HI R0, RZ, 0x1f, R7.reuse ;  /* 0x0000001fff007819 */ /* 0x100fe20000011407 */
[----:B------:R-:W-:Y:S01]  /*e6f0*/  IMAD.MOV R9, RZ, RZ, -R7 ;  /* 0x000000ffff097224 */ /* 0x000fe200078e0a07 */
[----:B------:R-:W5:Y:S01]  /*e700*/  LD.E.128 R116, desc[UR46][R118.64] ;  /* 0x0000002e76747980 */ /* 0x000f62000c101d00 */
[----:B------:R-:W-:Y:S01]  /*e710*/  IMAD.U32 R3, RZ, RZ, UR7 ;  /* 0x00000007ff037e24 */ /* 0x000fe2000f8e00ff */
[----:B------:R-:W-:Y:S01]  /*e720*/  ULDC.64 UR6, c[0x0][0xad8] ;  /* 0x0002b60000067ab9 */ /* 0x000fe20000000a00 */
[----:B------:R-:W-:Y:S01]  /*e730*/  IMAD R0, R0, UR8, RZ ;  /* 0x0000000800007c24 */ /* 0x000fe2000f8e02ff */
[----:B------:R-:W5:Y:S01]  /*e740*/  LD.E.128 R120, desc[UR46][R122.64] ;  /* 0x0000002e7a787980 */ /* 0x000f62000c101d00 */
[----:B------:R-:W-:-:S02]  /*e750*/  IMAD R9, R172, R9, R4 ;  /* 0x00000009ac097224 */ /* 0x000fc400078e0204 */
[----:B------:R-:W-:Y:S01]  /*e760*/  IMAD.U32 R3, RZ, RZ, UR5 ;  /* 0x00000005ff037e24 */ /* 0x000fe2000f8e00ff */
[----:B------:R-:W5:Y:S01]  /*e770*/  LD.E.128 R124, desc[UR46][R126.64] ;  /* 0x0000002e7e7c7980 */ /* 0x000f62000c101d00 */
[C---:B------:R-:W-:Y:S01]  /*e780*/  IMAD R11, R7.reuse, UR9, R0 ;  /* 0x00000009070b7c24 */ /* 0x040fe2000f8e0200 */
[----:B------:R-:W-:Y:S02]  /*e790*/  SHF.R.S32.HI R0, RZ, 0x1f, R9 ;  /* 0x0000001fff007819 */ /* 0x000fe40000011409 */
[----:B------:R-:W5:Y:S01]  /*e7a0*/  LD.E.128 R128, desc[UR46][R130.64] ;  /* 0x0000002e82807980 */ /* 0x000f62000c101d00 */
[----:B------:R-:W-:-:S03]  /*e7b0*/  IMAD.WIDE.U32 R2, R7, UR8, R2 ;  /* 0x0000000807027c25 */ /* 0x000fc6000f8e0002 */
[----:B------:R-:W5:Y:S04]  /*e7c0*/  LD.E.128 R132, desc[UR46][R134.64] ;  /* 0x0000002e86847980 */ /* 0x000f68000c101d00 */
[----:B------:R-:W5:Y:S04]  /*e7d0*/  LD.E.128 R136, desc[UR46][R138.64] ;  /* 0x0000002e8a887980 */ /* 0x000f68000c101d00 */
[----:B------:R-:W5:Y:S04]  /*e7e0*/  LD.E.128 R140, desc[UR46][R142.64] ;  /* 0x0000002e8e8c7980 */ /* 0x000f68000c101d00 */
[----:B------:R-:W5:Y:S01]  /*e7f0*/  LD.E.128 R28, desc[UR46][R30.64] ;  /* 0x0000002e1e1c7980 */ /* 0x000f62000c101d00 */
        /* <DEDUP_REMOVED lines=8> */
[----:B------:R-:W-:Y:S02]  /*e880*/  VIADD R14, R205, UR43 ;  /* 0x0000002bcd0e7c36 */ /* 0x000fe40008000000 */
[C---:B------:R-:W-:Y:S02]  /*e890*/  IMAD R7, R9.reuse, UR7, R4 ;  /* 0x0000000709077c24 */ /* 0x040fe4000f8e0204 */
[----:B------:R-:W-:Y:S01]  /*e8a0*/  IMAD.WIDE.U32 R2, R9, UR6, R2 ;  /* 0x0000000609027c25 */ /* 0x000fe2000f8e0002 */
[C---:B------:R-:W-:Y:S01]  /*e8b0*/  ISETP.GE.AND P2, PT, R14.reuse, R5, PT ;  /* 0x000000050e00720c */ /* 0x040fe20003f46270 */
[----:B------:R-:W-:Y:S02]  /*e8c0*/  ULDC.64 UR6, c[0x0][0xa80] ;  /* 0x0002a00000067ab9 */ /* 0x000fe40000000a00 */
[----:B------:R-:W-:Y:S01]  /*e8d0*/  VIADD R0, R14, 0x20 ;  /* 0x000000200e007836 */ /* 0x000fe20000000000 */
[----:B------:R-:W-:Y:S01]  /*e8e0*/  LEA R4, P3, R2, UR6, 0x1 ;  /* 0x0000000602047c11 */ /* 0x000fe2000f8608ff */
[----:B------:R-:W-:-:S02]  /*e8f0*/  IMAD.IADD R3, R3, 0x1, R7 ;  /* 0x0000000103037824 */ /* 0x000fc400078e0207 */
[----:B------:R-:W-:Y:S01]  /*e900*/  VIADD R176, R176, 0x22820 ;  /* 0x00022820b0b07836 */ /* 0x000fe20000000000 */
[-C--:B------:R-:W-:Y:S01]  /*e910*/  ISETP.GE.AND P1, PT, R0, R5.reuse, PT ;  /* 0x000000050000720c */ /* 0x080fe20003f26270 */
[----:B------:R-:W-:Y:S01]  /*e920*/  VIADD R0, R14, 0x40 ;  /* 0x000000400e007836 */ /* 0x000fe20000000000 */
[----:B------:R-:W-:Y:S02]  /*e930*/  LEA.HI.X R12, R2, UR7, R3, 0x1, P3 ;  /* 0x00000007020c7c11 */ /* 0x000fe400098f0c03 */
[----:B------:R-:W-:Y:S01]  /*e940*/  PRMT R176, RZ, 0x654, R176 ;  /* 0x00000654ffb07816 */ /* 0x000fe200000000b0 */
[----:B0-----:R2:W0:Y:S01]  /*e950*/  SHFL.IDX PT, R10, R4, RZ, 0x181f ;  /* 0x00181fff040a7589 */ /* 0x00142200000e0000 */
[----:B------:R-:W-:Y:S01]  /*e960*/  ISETP.GE.AND P0, PT, R0, R5, PT ;  /* 0x000000050000720c */ /* 0x000fe20003f06270 */
[----:B------:R-:W-:Y:S01]  /*e970*/  BSSY B1, `(.L_x_10901) ;  /* 0x0000015000017945 */ /* 0x000fe20003800000 */
[----:B------:R2:W-:Y:S01]  /*e980*/  SYNCS.ARRIVE.TRANS64.RED.A1T0 RZ, [R176+URZ], RZ ;  /* 0x000000ffb0ff79a7 */ /* 0x0005e2000810043f */
[----:B------:R2:W1:Y:S02]  /*e990*/  SHFL.IDX PT, R0, R12, RZ, 0x181f ;  /* 0x00181fff0c007589 */ /* 0x00046400000e0000 */
[----:B------:R-:W-:Y:S08]  /*e9a0*/  @P2 BRA `(.L_x_10902) ;  /* 0x0000000000442947 */ /* 0x000ff00003800000 */
        /* <DEDUP_REMOVED lines=17> */
.L_x_10902:
[----:B------:R-:W-:Y:S05]  /*eac0*/  BSYNC B1 ;  /* 0x0000000000017941 */ /* 0x000fea0003800000 */
.L_x_10901:
[----:B-1----:R1:W4:Y:S01]  /*ead0*/  SHFL.IDX PT, R0, R12, 0x1, 0x181f ;  /* 0x00381f000c007f89 */ /* 0x00232200000e0000 */
[----:B------:R-:W-:Y:S03]  /*eae0*/  BSSY B1, `(.L_x_10903) ;  /* 0x0000014000017945 */ /* 0x000fe60003800000 */
[----:B0--3--:R1:W0:Y:S01]  /*eaf0*/  SHFL.IDX PT, R10, R4, 0x1, 0x181f ;  /* 0x00381f00040a7f89 */ /* 0x00922200000e0000 */
        /* <DEDUP_REMOVED lines=11> */
[----:B-----5:R3:W-:Y:S01]  /*ebb0*/  @!P4 ST.E.128 desc[UR46][R2.64], R44 ;  /* 0x0000002c0200c985 */ /* 0x0207e2000c101d2e */
[----:B------:R-:W-:-:S02]  /*ebc0*/  @!P1 LEA R10, P5, R201, R10, 0x1 ;  /* 0x0000000ac90a9211 */ /* 0x000fc400078a08ff */
[-C--:B------:R-:W-:Y:S01]  /*ebd0*/  @!P2 LEA.HI.X R9, R23, R0.reuse, R211, 0x1, P6 ;  /* 0x000000001709a211 */ /* 0x080fe200030f0cd3 */
[----:B------:R3:W-:Y:S01]  /*ebe0*/  @!P3 ST.E.128 desc[UR46][R6.64], R104 ;  /* 0x000000680600b985 */ /* 0x0007e2000c101d2e */
[----:B------:R-:W-:-:S03]  /*ebf0*/  @!P1 LEA.HI.X R11, R201, R0, R210, 0x1, P5 ;  /* 0x00000000c90b9211 */ /* 0x000fc600028f0cd2 */
[----:B------:R3:W-:Y:S04]  /*ec00*/  @!P2 ST.E.128 desc[UR46][R8.64], R120 ;  /* 0x000000780800a985 */ /* 0x0007e8000c101d2e */
[----:B------:R3:W-:Y:S02]  /*ec10*/  @!P1 ST.E.128 desc[UR46][R10.64], R136 ;  /* 0x000000880a009985 */ /* 0x0007e4000c101d2e */
.L_x_10904:
[----:B------:R-:W-:Y:S05]  /*ec20*/  BSYNC B1 ;  /* 0x0000000000017941 */ /* 0x000fea0003800000 */
.L_x_10903:
[----:B----4-:R4:W1:Y:S01]  /*ec30*/  SHFL.IDX PT, R0, R12, 0x2, 0x181f ;  /* 0x00581f000c007f89 */ /* 0x01086200000e0000 */
        /* <DEDUP_REMOVED lines=11> */
[----:B-1----:R-:W-:Y:S02]  /*ecf0*/  @!P3 LEA.HI.X R3, R19, R0, R213, 0x1, P6 ;  /* 0x000000001303b211 */ /* 0x002fe400030f0cd5 */
[----:B------:R-:W-:Y:S02]  /*ed00*/  @!P0 LEA R10, P6, R201, R10, 0x1 ;  /* 0x0000000ac90a8211 */ /* 0x000fe400078c08ff */
[-C--:B------:R-:W-:Y:S01]  /*ed10*/  @!P2 LEA.HI.X R7, R200, R0.reuse, R212, 0x1, P5 ;  /* 0x00000000c807a211 */ /* 0x080fe200028f0cd4 */
[----:B-----5:R3:W-:Y:S01]  /*ed20*/  @!P3 ST.E.128 desc[UR46][R2.64], R48 ;  /* 0x000000300200b985 */ /* 0x0207e2000c101d2e */
[----:B------:R-:W-:-:S02]  /*ed30*/  @!P1 LEA.HI.X R9, R23, R0, R211, 0x1, P4 ;  /* 0x0000000017099211 */ /* 0x000fc400020f0cd3 */
[----:B------:R-:W-:Y:S01]  /*ed40*/  @!P0 LEA.HI.X R11, R201, R0, R210, 0x1, P6 ;  /* 0x00000000c90b8211 */ /* 0x000fe200030f0cd2 */
[----:B------:R3:W-:Y:S04]  /*ed50*/  @!P2 ST.E.128 desc[UR46][R6.64], R108 ;  /* 0x0000006c0600a985 */ /* 0x0007e8000c101d2e */
[----:B------:R3:W-:Y:S04]  /*ed60*/  @!P1 ST.E.128 desc[UR46][R8.64], R124 ;  /* 0x0000007c08009985 */ /* 0x0007e8000c101d2e */
[----:B------:R3:W-:Y:S02]  /*ed70*/  @!P0 ST.E.128 desc[UR46][R10.64], R140 ;  /* 0x0000008c0a008985 */ /* 0x0007e4000c101d2e */
.L_x_10906:
[----:B------:R-:W-:Y:S05]  /*ed80*/  BSYNC B1 ;  /* 0x0000000000017941 */ /* 0x000fea0003800000 */
.L_x_10905:
[----:B-1----:R-:W-:Y:S01]  /*ed90*/  VIADD R0, R14, 0x60 ;  /* 0x000000600e007836 */ /* 0x002fe20000000000 */
[----:B--2-4-:R-:W1:Y:S04]  /*eda0*/  SHFL.IDX PT, R12, R12, 0x3, 0x181f ;  /* 0x00781f000c0c7f89 */ /* 0x014e6800000e0000 */
[----:B------:R-:W-:Y:S01]  /*edb0*/  ISETP.GE.AND P0, PT, R0, R5, PT ;  /* 0x000000050000720c */ /* 0x000fe20003f06270 */
[----:B---3--:R2:W3:-:S12]  /*edc0*/  SHFL.IDX PT, R8, R4, 0x3, 0x181f ;  /* 0x00781f0004087f89 */ /* 0x0084d800000e0000 */
[----:B--2---:R-:W-:Y:S05]  /*edd0*/  @P0 BRA `(.L_x_10907) ;  /* 0x0000000c00200947 */ /* 0x004fea0003800000 */
[----:B------:R-:W-:Y:S02]  /*ede0*/  ULDC UR5, c[0x0][0xac8] ;  /* 0x0002b20000057ab9 */ /* 0x000fe40000000800 */
[----:B------:R-:W-:Y:S02]  /*edf0*/  ISETP.GE.AND P3, PT, R19, UR5, PT ;  /* 0x0000000513007c0c */ /* 0x000fe4000bf66270 */
[----:B------:R-:W-:Y:S02]  /*ee00*/  ISETP.GE.AND P4, PT, R200, UR5, PT ;  /* 0x00000005c8007c0c */ /* 0x000fe4000bf86270 */
[----:B------:R-:W-:-:S09]  /*ee10*/  ISETP.GE.AND P5, PT, R23, UR5, PT ;  /* 0x0000000517007c0c */ /* 0x000fd2000bfa6270 */
[-C--:B---3--:R-:W-:Y:S02]  /*ee20*/  @!P3 LEA R2, P0, R19, R8.reuse, 0x1 ;  /* 0x000000081302b211 */ /* 0x088fe400078008ff */
[CC--:B------:R-:W-:Y:S02]  /*ee30*/  @!P4 LEA R4, P1, R200.reuse, R8.reuse, 0x1 ;  /* 0x00000008c804c211 */ /* 0x0c0fe400078208ff */
[----:B------:R-:W-:Y:S02]  /*ee40*/  @!P5 LEA R6, P2, R23, R8, 0x1 ;  /* 0x000000081706d211 */ /* 0x000fe400078408ff */
[-C--:B-1----:R-:W-:Y:S02]  /*ee50*/  @!P3 LEA.HI.X R3, R19, R12.reuse, R213, 0x1, P0 ;  /* 0x0000000c1303b211 */ /* 0x082fe400000f0cd5 */
[-C--:B------:R-:W-:Y:S02]  /*ee60*/  @!P4 LEA.HI.X R5, R200, R12.reuse, R212, 0x1, P1 ;  /* 0x0000000cc805c211 */ /* 0x080fe400008f0cd4 */
[----:B------:R-:W-:Y:S01]  /*ee70*/  @!P5 LEA.HI.X R7, R23, R12, R211, 0x1, P2 ;  /* 0x0000000c1707d211 */ /* 0x000fe200010f0cd3 */
[----:B-----5:R1:W-:Y:S01]  /*ee80*/  @!P3 ST.E.128 desc[UR46][R2.64], R96 ;  /* 0x000000600200b985 */ /* 0x0203e2000c101d2e */
[----:B------:R-:W-:-:S03]  /*ee90*/  ISETP.GE.AND P0, PT, R201, UR5, PT ;  /* 0x00000005c9007c0c */ /* 0x000fc6000bf06270 */
[----:B------:R1:W-:Y:S04]  /*eea0*/  @!P4 ST.E.128 desc[UR46][R4.64], R112 ;  /* 0x000000700400c985 */ /* 0x0003e8000c101d2e */
[----:B------:R1:W-:Y:S06]  /*eeb0*/  @!P5 ST.E.128 desc[UR46][R6.64], R128 ;  /* 0x000000800600d985 */ /* 0x0003ec000c101d2e */
[----:B------:R-:W-:Y:S05]  /*eec0*/  @P0 BRA `(.L_x_10907) ;  /* 0x0000000800e40947 */ /* 0x000fea0003800000 */
[----:B-1----:R-:W-:-:S04]  /*eed0*/  LEA R2, P0, R201, R8, 0x1 ;  /* 0x00000008c9027211 */ /* 0x002fc800078008ff */
[----:B------:R-:W-:-:S05]  /*eee0*/  LEA.HI.X R3, R201, R12, R210, 0x1, P0 ;  /* 0x0000000cc9037211 */ /* 0x000fca00000f0cd2 */
[----:B------:R1:W-:Y:S01]  /*eef0*/  ST.E.128 desc[UR46][R2.64], R28 ;  /* 0x0000001c02007985 */ /* 0x0003e2000c101d2e */
[----:B------:R-:W-:Y:S05]  /*ef00*/  BRA `(.L_x_10907) ;  /* 0x0000000800d47947 */ /* 0x000fea0003800000 */
.L_x_10900:
[----:B------:R-:W0:Y:S01]  /*ef10*/  LDC R8, c[0x0][0xbe8] ;  /* 0x0002fa00ff087b82 */ /* 0x000e220000000800 */
[----:B------:R-:W-:Y:S01]  /*ef20*/  ISETP.GE.AND P0, PT, R214, 0x80, PT ;  /* 0x00000080d600780c */ /* 0x000fe20003f06270 */
[----:B------:R-:W-:Y:S01]  /*ef30*/  USHF.R.S32.HI UR8, URZ, 0x1f, UR40 ;  /* 0x0000001f3f087899 */ /* 0x000fe20008011428 */
[----:B------:R-:W-:Y:S01]  /*ef40*/  BSSY B1, `(.L_x_10908) ;  /* 0x000002f000017945 */ /* 0x000fe20003800000 */
[----:B------:R-:W-:Y:S01]  /*ef50*/  USHF.R.S32.HI UR9, URZ, 0x1f, UR42 ;  /* 0x0000001f3f097899 */ /* 0x000fe2000801142a */
[----:B------:R-:W-:Y:S01]  /*ef60*/  IMAD R6, R202, 0x20, R205 ;  /* 0x00000020ca067824 */ /* 0x000fe200078e02cd */
        /* <DEDUP_REMOVED lines=44> */
.L_x_10909:
[----:B------:R-:W-:Y:S05]  /*f230*/  BSYNC B1 ;  /* 0x0000000000017941 */ /* 0x000fea0003800000 */
.L_x_10908:
[----:B------:R-:W-:Y:S01]  /*f240*/  ULDC.64 UR10, c[0x0][0xae8] ;  /* 0x0002ba00000a7ab9 */ /* 0x000fe20000000a00 */
[----:B------:R-:W-:Y:S01]  /*f250*/  VIADD R6, R6, UR43 ;  /* 0x0000002b06067c36 */ /* 0x000fe20008000000 */
[----:B------:R-:W-:Y:S01]  /*f260*/  UIMAD UR5, UR8, UR10, URZ ;  /* 0x0000000a080572a4 */ /* 0x000fe2000f8e023f */
[----:B------:R-:W-:Y:S01]  /*f270*/  BSSY B1, `(.L_x_10910) ;  /* 0x000003c000017945 */ /* 0x000fe20003800000 */
[----:B------:R-:W-:Y:S01]  /*f280*/  UIMAD.WIDE.U32 UR6, UR40, UR10, URZ ;  /* 0x0000000a280672a5 */ /* 0x000fe2000f8e003f */
[----:B0-----:R-:W-:Y:S01]  /*f290*/  @P1 IMAD.HI.U32 R0, R6, R9, RZ ;  /* 0x0000000906001227 */ /* 0x001fe200078e00ff */
[----:B------:R-:W-:-:S03]  /*f2a0*/  UIMAD UR5, UR40, UR11, UR5 ;  /* 0x0000000b280572a4 */ /* 0x000fc6000f8e0205 */
[----:B------:R-:W-:Y:S01]  /*f2b0*/  ULDC.64 UR10, c[0x0][0xaf0] ;  /* 0x0002bc00000a7ab9 */ /* 0x000fe20000000a00 */
[----:B------:R-:W-:Y:S01]  /*f2c0*/  UIADD3 UR7, UR7, UR5, URZ ;  /* 0x0000000507077290 */ /* 0x000fe2000fffe03f */
[----:B--2---:R-:W-:Y:S01]  /*f2d0*/  IMAD.MOV.U32 R5, RZ, RZ, R6 ;  /* 0x000000ffff057224 */ /* 0x004fe200078e0006 */
        /* <DEDUP_REMOVED lines=10> */
[----:B------:R-:W-:Y:S02]  /*f380*/  IMAD R7, R8, R7, R6 ;  /* 0x0000000708077224 */ /* 0x000fe400078e0206 */
        /* <DEDUP_REMOVED lines=9> */
[----:B------:R-:W-:Y:S02]  /*f420*/  VIADD R6, R205, UR43 ;  /* 0x0000002bcd067c36 */ /* 0x000fe40008000000 */
        /* <DEDUP_REMOVED lines=32> */
.L_x_10911:
[----:B------:R-:W-:Y:S05]  /*f630*/  BSYNC B1 ;  /* 0x0000000000017941 */ /* 0x000fea0003800000 */
.L_x_10910:
[----:B--2---:R2:W4:Y:S01]  /*f640*/  SHFL.IDX PT, R0, R5, 0x1, 0x181f ;  /* 0x00381f0005007f89 */ /* 0x00452200000e0000 */
[----:B------:R-:W-:Y:S03]  /*f650*/  BSSY B1, `(.L_x_10912) ;  /* 0x0000014000017945 */ /* 0x000fe60003800000 */
[----:B-1-3--:R2:W1:Y:S01]  /*f660*/  SHFL.IDX PT, R2, R4, 0x1, 0x181f ;  /* 0x00381f0004027f89 */ /* 0x00a46200000e0000 */
        /* <DEDUP_REMOVED lines=8> */
[----:B----4-:R-:W-:Y:S02]  /*f6f0*/  @!P4 LEA.HI.X R11, R19, R0, R213, 0x1, P6 ;  /* 0x00000000130bc211 */ /* 0x010fe400030f0cd5 */
        /* <DEDUP_REMOVED lines=9> */
.L_x_10913:
[----:B------:R-:W-:Y:S05]  /*f790*/  BSYNC B1 ;  /* 0x0000000000017941 */ /* 0x000fea0003800000 */
.L_x_10912:
[----:B----4-:R4:W0:Y:S01]  /*f7a0*/  SHFL.IDX PT, R0, R5, 0x2, 0x181f ;  /* 0x00581f0005007f89 */ /* 0x01082200000e0000 */
        /* <DEDUP_REMOVED lines=20> */
.L_x_10915:
[----:B------:R-:W-:Y:S05]  /*f8f0*/  BSYNC B1 ;  /* 0x0000000000017941 */ /* 0x000fea0003800000 */
.L_x_10914:
[----:B---3--:R-:W-:Y:S01]  /*f900*/  VIADD R3, R6, 0x60 ;  /* 0x0000006006037836 */ /* 0x008fe20000000000 */
[----:B0-----:R0:W3:Y:S04]  /*f910*/  SHFL.IDX PT, R0, R5, 0x3, 0x181f ;  /* 0x00781f0005007f89 */ /* 0x0010e800000e0000 */
[----:B------:R-:W-:Y:S01]  /*f920*/  ISETP.GE.AND P0, PT, R3, R9, PT ;  /* 0x000000090300720c */ /* 0x000fe20003f06270 */
[----:B-1----:R0:W1:-:S12]  /*f930*/  SHFL.IDX PT, R2, R4, 0x3, 0x181f ;  /* 0x00781f0004027f89 */ /* 0x00205800000e0000 */
[----:B0-----:R-:W-:Y:S05]  /*f940*/  @P0 BRA `(.L_x_10907) ;  /* 0x0000000000440947 */ /* 0x001fea0003800000 */
[----:B------:R-:W-:Y:S02]  /*f950*/  ULDC UR5, c[0x0][0xac8] ;  /* 0x0002b20000057ab9 */ /* 0x000fe40000000800 */
[----:B------:R-:W-:Y:S02]  /*f960*/  ISETP.GE.AND P3, PT, R19, UR5, PT ;  /* 0x0000000513007c0c */ /* 0x000fe4000bf66270 */
[----:B------:R-:W-:Y:S02]  /*f970*/  ISETP.GE.AND P2, PT, R200, UR5, PT ;  /* 0x00000005c8007c0c */ /* 0x000fe4000bf46270 */
[----:B------:R-:W-:Y:S02]  /*f980*/  ISETP.GE.AND P1, PT, R23, UR5, PT ;  /* 0x0000000517007c0c */ /* 0x000fe4000bf26270 */
[----:B------:R-:W-:-:S07]  /*f990*/  ISETP.GE.AND P0, PT, R201, UR5, PT ;  /* 0x00000005c9007c0c */ /* 0x000fce000bf06270 */
[-C--:B-12-4-:R-:W-:Y:S02]  /*f9a0*/  @!P3 LEA R4, P6, R19, R2.reuse, 0x1 ;  /* 0x000000021304b211 */ /* 0x096fe400078c08ff */
[CC--:B------:R-:W-:Y:S02]  /*f9b0*/  @!P2 LEA R6, P5, R200.reuse, R2.reuse, 0x1 ;  /* 0x00000002c806a211 */ /* 0x0c0fe400078a08ff */
[----:B------:R-:W-:Y:S02]  /*f9c0*/  @!P1 LEA R8, P4, R23, R2, 0x1 ;  /* 0x0000000217089211 */ /* 0x000fe400078808ff */
[----:B---3--:R-:W-:Y:S02]  /*f9d0*/  @!P3 LEA.HI.X R5, R19, R0, R213, 0x1, P6 ;  /* 0x000000001305b211 */ /* 0x008fe400030f0cd5 */
        /* <DEDUP_REMOVED lines=8> */
.L_x_10907:
[----:B------:R-:W-:Y:S05]  /*fa60*/  BSYNC B0 ;  /* 0x0000000000007941 */ /* 0x000fea0003800000 */
.L_x_10899:
[----:B------:R-:W-:Y:S02]  /*fa70*/  ULDC UR5, c[0x0][0xc38] ;  /* 0x00030e0000057ab9 */ /* 0x000fe40000000800 */
[----:B------:R-:W-:-:S06]  /*fa80*/  UISETP.GE.AND UP0, UPT, UR4, UR5, UPT ;  /* 0x000000050400728c */ /* 0x000fcc000bf06270 */
[----:B------:R-:W-:-:S13]  /*fa90*/  PLOP3.LUT P0, PT, PT, PT, UP0, 0x80, 0x0 ;  /* 0x000000000000781c */ /* 0x000fda0003f0f008 */
[----:B------:R-:W-:Y:S05]  /*faa0*/  @!P0 BRA `(.L_x_10916) ;  /* 0xffffff1000d08947 */ /* 0x000fea000383ffff */
[----:B------:R-:W-:Y:S05]  /*fab0*/  EXIT ;  /* 0x000000000000794d */ /* 0x000fea0003800000 */
.L_x_10818:
        /* <DEDUP_REMOVED lines=26> */
[----:B------:R-:W-:-:S04]  /*fc60*/  LOP3.LUT R2, R0, 0x1f8, RZ, 0xc0, !PT ;  /* 0x000001f800027812 */ /* 0x000fc800078ec0ff */
[----:B------:R-:W-:Y:S01]  /*fc70*/  LOP3.LUT R3, R2, 0x38, R5, 0x78, !PT ;  /* 0x0000003802037812 */ /* 0x000fe200078e7805 */
[----:B------:R-:W-:Y:S01]  /*fc80*/  IMAD.SHL.U32 R2, R4, 0x8, RZ ;  /* 0x0000000804027824 */ /* 0x000fe200078e00ff */
[----:B------:R-:W-:-:S04]  /*fc90*/  SHF.R.U32.HI R4, RZ, 0x3, R4 ;  /* 0x00000003ff047819 */ /* 0x000fc80000011604 */
[----:B------:R-:W-:Y:S01]  /*fca0*/  LOP3.LUT R3, R3, 0x200, R2, 0xf8, !PT ;  /* 0x0000020003037812 */ /* 0x000fe200078ef802 */
[----:B------:R-:W-:-:S04]  /*fcb0*/  IMAD.SHL.U32 R2, R5, 0x10, RZ ;  /* 0x0000001005027824 */ /* 0x000fc800078e00ff */
[----:B------:R-:W-:Y:S01]  /*fcc0*/  IMAD R3, R3, 0x2, R18 ;  /* 0x0000000203037824 */ /* 0x000fe200078e0212 */
[----:B------:R-:W-:Y:S01]  /*fcd0*/  LOP3.LUT R0, R4, 0x70, R2, 0xf8, !PT ;  /* 0x0000007004007812 */ /* 0x000fe200078ef802 */
[----:B------:R-:W-:Y:S02]  /*fce0*/  IMAD.U32 R2, RZ, RZ, UR6 ;  /* 0x00000006ff027e24 */ /* 0x000fe4000f8e00ff */
[----:B------:R-:W-:Y:S01]  /*fcf0*/  IMAD.MOV.U32 R0, RZ, RZ, 0x1 ;  /* 0x00000001ff007424 */ /* 0x000fe200078e00ff */
[----:B------:R0:W-:Y:S04]  /*fd00*/  STL [R1+0x10], R3 ;  /* 0x0000100301007387 */ /* 0x0001e80000100800 */
[----:B------:R0:W-:Y:S04]  /*fd10*/  STL [R1+0xc], R2 ;  /* 0x00000c0201007387 */ /* 0x0001e80000100800 */
[----:B------:R0:W-:Y:S04]  /*fd20*/  STL [R1+0x18], RZ ;  /* 0x000018ff01007387 */ /* 0x0001e80000100800 */
[----:B------:R0:W-:Y:S02]  /*fd30*/  STL [R1+0x4], R0 ;  /* 0x0000040001007387 */ /* 0x0001e40000100800 */
.L_x_11013:
        /* <DEDUP_REMOVED lines=23> */
.L_x_10918:
[----:B------:R-:W-:Y:S01]  /*feb0*/  ULDC UR9, c[0x0][0xc54] ;  /* 0x0003150000097ab9 */ /* 0x000fe20000000800 */
[----:B------:R-:W-:Y:S01]  /*fec0*/  UMOV UR6, UR8 ;  /* 0x0000000800067c82 */ /* 0x000fe20008000000 */
[----:B------:R-:W-:-:S11]  /*fed0*/  UISETP.NE.AND UP0, UPT, UR9, 0x1, UPT ;  /* 0x000000010900788c */ /* 0x000fd6000bf05270 */
[----:B------:R-:W-:Y:S02]  /*fee0*/  @UP0 ULDC.64 UR10, c[0x0][0xc58] ;  /* 0x00031600000a0ab9 */ /* 0x000fe40000000a00 */
[----:B------:R-:W-:-:S04]  /*fef0*/  UIMAD.WIDE.U32 UR4, UR8, UR10, URZ ;  /* 0x0000000a080472a5 */ /* 0x000fc8000f8e003f */
[----:B------:R-:W-:-:S04]  /*ff00*/  @UP0 USHF.R.U32.HI UR6, URZ, UR11, UR5 ;  /* 0x0000000b3f060299 */ /* 0x000fc80008011605 */
[----:B------:R-:W-:-:S12]  /*ff10*/  UIMAD UR4, UR6, UR9, URZ ;  /* 0x00000009060472a4 */ /* 0x000fd8000f8e023f */
.L_x_10919:
        /* <DEDUP_REMOVED lines=48> */
.L_x_10921:
[----:B------:R-:W-:-:S11]  /*10220*/  UISETP.NE.AND UP0, UPT, UR5, 0x1, UPT ;  /* 0x000000010500788c */ /* 0x000fd6000bf05270 */
[----:B------:R-:W-:Y:S02]  /*10230*/  @UP0 ULDC.64 UR12, c[0x0][0x9e8] ;  /* 0x00027a00000c0ab9 */ /* 0x000fe40000000a00 */
[----:B------:R-:W-:-:S04]  /*10240*/  UIMAD.WIDE.U32 UR8, UR10, UR12, URZ ;  /* 0x0000000c0a0872a5 */ /* 0x000fc8000f8e003f */
[----:B------:R-:W-:-:S12]  /*10250*/  @UP0 USHF.R.U32.HI UR10, URZ, UR13, UR9 ;  /* 0x0000000d3f0a0299 */ /* 0x000fd80008011609 */
.L_x_10922:
[----:B------:R-:W-:-:S04]  /*10260*/  UIMAD UR10, UR10, UR5, UR5 ;  /* 0x000000050a0a72a4 */ /* 0x000fc8000f8e0205 */
[----:B------:R-:W-:-:S04]  /*10270*/  UISETP.LT.AND UP0, UPT, UR4, UR10, UPT ;  /* 0x0000000a0400728c */ /* 0x000fc8000bf01270 */
[----:B------:R-:W-:-:S12]  /*10280*/  USEL UR4, UR4, UR10, UP0 ;  /* 0x0000000a04047287 */ /* 0x000fd80008000000 */
.L_x_10920:
        /* <DEDUP_REMOVED lines=31> */
.L_x_10924:
[----:B------:R-:W-:-:S11]  /*10480*/  UISETP.NE.AND UP0, UPT, UR5, 0x1, UPT ;  /* 0x000000010500788c */ /* 0x000fd6000bf05270 */
[----:B------:R-:W-:Y:S02]  /*10490*/  @UP0 ULDC.64 UR10, c[0x0][0x9e8] ;  /* 0x00027a00000a0ab9 */ /* 0x000fe40000000a00 */
[----:B------:R-:W-:-:S04]  /*104a0*/  UIMAD.WIDE.U32 UR6, UR4, UR10, URZ ;  /* 0x0000000a040672a5 */ /* 0x000fc8000f8e003f */
[----:B------:R-:W-:-:S12]  /*104b0*/  @UP0 USHF.R.U32.HI UR4, URZ, UR11, UR7 ;  /* 0x0000000b3f040299 */ /* 0x000fd80008011607 */
.L_x_10925:
[----:B------:R-:W-:-:S04]  /*104c0*/  UIMAD UR4, UR4, UR5, URZ ;  /* 0x00000005040472a4 */ /* 0x000fc8000f8e023f */
[----:B------:R-:W-:-:S04]  /*104d0*/  UISETP.LT.AND UP0, UPT, UR8, UR4, UPT ;  /* 0x000000040800728c */ /* 0x000fc8000bf01270 */
[----:B------:R-:W-:-:S12]  /*104e0*/  USEL UR8, UR8, UR4, !UP0 ;  /* 0x0000000408087287 */ /* 0x000fd8000c000000 */
.L_x_10923:
        /* <DEDUP_REMOVED lines=27> */
.L_x_10927:
        /* <DEDUP_REMOVED lines=20> */
.L_x_10930:
[----:B------:R-:W-:Y:S05]  /*107e0*/  BSYNC B6 ;  /* 0x0000000000067941 */ /* 0x000fea0003800000 */
.L_x_10929:
        /* <DEDUP_REMOVED lines=20> */
.L_x_10933:
        /* <DEDUP_REMOVED lines=15> */
.L_x_10932:
[----:B------:R-:W-:Y:S05]  /*10a20*/  BSYNC B6 ;  /* 0x0000000000067941 */ /* 0x000fea0003800000 */
.L_x_10931:
        /* <DEDUP_REMOVED lines=27> */
.L_x_11028:
        /* <DEDUP_REMOVED lines=9> */
.L_x_11031:
[----:B------:R-:W-:Y:S05]  /*10c70*/  @!P6 BRA `(.L_x_10935) ;  /* 0x0000000000e0e947 */ /* 0x000fea0003800000 */
[----:B------:R-:W-:Y:S01]  /*10c80*/  IMAD.MOV.U32 R16, RZ, RZ, R7 ;  /* 0x000000ffff107224 */ /* 0x000fe200078e0007 */
[----:B------:R-:W-:Y:S06]  /*10c90*/  @!P1 BRA `(.L_x_10937) ;  /* 0x00000000004c9947 */ /* 0x000fec0003800000 */
[----:B------:R-:W-:Y:S01]  /*10ca0*/  IMAD.MOV.U32 R9, RZ, RZ, R0 ;  /* 0x000000ffff097224 */ /* 0x000fe200078e0000 */
[----:B------:R-:W-:Y:S01]  /*10cb0*/  ULDC.64 UR4, c[0x0][0x428] ;  /* 0x00010a0000047ab9 */ /* 0x000fe20000000a00 */
[----:B------:R-:W2:Y:S02]  /*10cc0*/  LDC R0, c[0x0][0x43c] ;  /* 0x00010f00ff007b82 */ /* 0x000ea40000000800 */
[----:B--2---:R-:W-:-:S13]  /*10cd0*/  ISETP.NE.AND P0, PT, R0, 0x1, PT ;  /* 0x000000010000780c */ /* 0x004fda0003f05270 */
[----:B-1----:R-:W1:Y:S02]  /*10ce0*/  @P0 LDC.64 R4, c[0x0][0x440] ;  /* 0x00011000ff040b82 */ /* 0x002e640000000a00 */
[----:B-1----:R-:W-:-:S04]  /*10cf0*/  @P0 IMAD.HI.U32 R6, R9, R4, RZ ;  /* 0x0000000409060227 */ /* 0x002fc800078e00ff */
[----:B------:R-:W-:Y:S01]  /*10d00*/  IMAD.MOV.U32 R4, RZ, RZ, R9 ;  /* 0x000000ffff047224 */ /* 0x000fe200078e0009 */
[----:B------:R-:W-:-:S05]  /*10d10*/  @P0 SHF.R.U32.HI R4, RZ, R5, R6 ;  /* 0x00000005ff040219 */ /* 0x000fca0000011606 */
[----:B------:R-:W-:-:S04]  /*10d20*/  IMAD.MOV R5, RZ, RZ, -R4 ;  /* 0x000000ffff057224 */ /* 0x000fc800078e0a04 */
[----:B------:R-:W-:Y:S01]  /*10d30*/  IMAD R9, R0, R5, R9 ;  /* 0x0000000500097224 */ /* 0x000fe200078e0209 */
[----:B------:R-:W-:Y:S01]  /*10d40*/  SHF.R.S32.HI R5, RZ, 0x1f, R4 ;  /* 0x0000001fff057819 */ /* 0x000fe20000011404 */
[----:B------:R-:W-:-:S03]  /*10d50*/  IMAD R0, R8, UR4, RZ ;  /* 0x0000000408007c24 */ /* 0x000fc6000f8e02ff */
[----:B------:R2:W-:Y:S01]  /*10d60*/  STL [R1+0x14], R9 ;  /* 0x0000140901007387 */ /* 0x0005e20000100800 */
[----:B------:R-:W-:-:S04]  /*10d70*/  IMAD.WIDE.U32 R4, R7, UR4, R4 ;  /* 0x0000000407047c25 */ /* 0x000fc8000f8e0004 */
[----:B------:R-:W-:Y:S01]  /*10d80*/  IMAD R0, R7, UR5, R0 ;  /* 0x0000000507007c24 */ /* 0x000fe2000f8e0200 */
[----:B------:R-:W-:-:S03]  /*10d90*/  LEA R2, P0, R4, R2, 0x2 ;  /* 0x0000000204027211 */ /* 0x000fc600078010ff */
[----:B------:R-:W-:-:S05]  /*10da0*/  IMAD.IADD R0, R5, 0x1, R0 ;  /* 0x0000000105007824 */ /* 0x000fca00078e0200 */
[----:B------:R-:W-:-:S05]  /*10db0*/  LEA.HI.X R3, R4, R3, R0, 0x2, P0 ;  /* 0x0000000304037211 */ /* 0x000fca00000f1400 */
[----:B------:R2:W5:Y:S02]  /*10dc0*/  LDG.E R16, desc[UR46][R2.64] ;  /* 0x0000002e02107981 */ /* 0x000564000c1e1900 */
.L_x_10937:
[----:B------:R-:W3:Y:S01]  /*10dd0*/  LDL R0, [R1+0x4] ;  /* 0x0000040001007983 */ /* 0x000ee20000100800 */
[----:B--2---:R-:W-:Y:S01]  /*10de0*/  IMAD R3, R19, 0x8, R18 ;  /* 0x0000000813037824 */ /* 0x004fe200078e0212 */
[----:B0-----:R-:W0:Y:S02]  /*10df0*/  S2R R7, SR_TID.X ;  /* 0x0000000000077919 */ /* 0x001e240000002100 */
[----:B0-----:R-:W-:-:S04]  /*10e00*/  LOP3.LUT R7, R7, 0x7f, RZ, 0xc0, !PT ;  /* 0x0000007f07077812 */ /* 0x001fc800078ec0ff */
[----:B------:R-:W-:Y:S02]  /*10e10*/  ISETP.NE.AND P1, PT, R7, RZ, PT ;  /* 0x000000ff0700720c */ /* 0x000fe40003f25270 */
[----:B---3--:R-:W-:-:S04]  /*10e20*/  SHF.L.U32 R0, R0, 0x1f, RZ ;  /* 0x0000001f00007819 */ /* 0x008fc800000006ff */
[----:B------:R-:W0:Y:S02]  /*10e30*/  SYNCS.PHASECHK.TRANS64.TRYWAIT P0, [R3+URZ+0x22840], R0 ;  /* 0x02284000030075a7 */ /* 0x000e24000800017f */
[----:B0-----:R-:W-:Y:S05]  /*10e40*/  @!P0 BRA `(.L_x_10938) ;  /* 0x0000003800ec8947 */ /* 0x001fea0003800000 */
.L_x_11032:
        /* <DEDUP_REMOVED lines=8> */
.L_x_10939:
        /* <DEDUP_REMOVED lines=11> */
[----:B------:R-:W-:-:S04]  /*10f80*/  LOP3.LUT R17, R17, 0xfffffffd, RZ, 0xc0, !PT ;  /* 0xfffffffd11117812 */ /* 0x000fc800078ec0ff */
[----:B------:R-:W-:-:S04]  /*10f90*/  UIADD3 UR33, UR33, 0x22830, URZ ;  /* 0x0002283021217890 */ /* 0x000fc8000fffe03f */
[----:B------:R-:W-:Y:S02]  /*10fa0*/  UIADD3 UR32, UR32, 0x1c400, URZ ;  /* 0x0001c40020207890 */ /* 0x000fe4000fffe03f */
[----:B------:R-:W-:Y:S02]  /*10fb0*/  @P0 LOP3.LUT R17, R17, 0x2, RZ, 0xfc, !PT ;  /* 0x0000000211110812 */ /* 0x000fe400078efcff */
[----:B--2---:R-:W-:-:S13]  /*10fc0*/  R2UR UR35, R2 ;  /* 0x00000000022372ca */ /* 0x004fda00000e0000 */
[----:B------:R-:W-:-:S09]  /*10fd0*/  UIMAD UR35, UR35, 0x60, URZ ;  /* 0x00000060232378a4 */ /* 0x000fd2000f8e023f */
[----:B------:R2:W-:Y:S02]  /*10fe0*/  UTMALDG.4D [UR32], [UR4], desc[UR6] ;  /* 0x00000620040075b4 */ /* 0x0005e40008019000 */
[----:B--2---:R-:W-:Y:S01]  /*10ff0*/  NOP ;  /* 0x0000000000007918 */ /* 0x004fe20000000000 */
.L_x_10935:
[----:B------:R-:W-:Y:S01]  /*11000*/  VIADD R0, R18, 0x18400 ;  /* 0x0001840012007836 */ /* 0x000fe20000000000 */
        /* <DEDUP_REMOVED lines=21> */
.L_x_10941:
[----:B------:R-:W-:Y:S05]  /*11160*/  BSYNC B6 ;  /* 0x0000000000067941 */ /* 0x000fea0003800000 */
.L_x_10940:
[----:B------:R2:W5:Y:S01]  /*11170*/  LDL R10, [R1+0x10] ;  /* 0x00001000010a7983 */ /* 0x0005620000100800 */
[----:B0-----:R-:W0:Y:S01]  /*11180*/  LDC R7, c[0x0][0x448] ;  /* 0x00011200ff077b82 */ /* 0x001e220000000800 */
[----:B------:R-:W3:Y:S01]  /*11190*/  S2R R2, SR_TID.X ;  /* 0x0000000000027919 */ /* 0x000ee20000002100 */
[----:B------:R-:W-:Y:S01]  /*111a0*/  USHF.R.S32.HI UR4, URZ, 0x1f, UR36 ;  /* 0x0000001f3f047899 */ /* 0x000fe20008011424 */
[----:B------:R-:W-:Y:S01]  /*111b0*/  ULDC.64 UR8, c[0x0][0x2d8] ;  /* 0x0000b60000087ab9 */ /* 0x000fe20000000a00 */
[----:B0-----:R-:W-:Y:S02]  /*111c0*/  ISETP.NE.AND P0, PT, R7, 0x1, PT ;  /* 0x000000010700780c */ /* 0x001fe40003f05270 */
[C---:B---3--:R-:W-:Y:S01]  /*111d0*/  LOP3.LUT R0, R2.reuse, 0x7f, RZ, 0xc0, !PT ;  /* 0x0000007f02007812 */ /* 0x048fe200078ec0ff */
[----:B------:R-:W-:-:S10]  /*111e0*/  IMAD.SHL.U32 R2, R2, 0x10, RZ ;  /* 0x0000001002027824 */ /* 0x000fd400078e00ff */
[----:B------:R-:W0:Y:S01]  /*111f0*/  @P0 LDC R3, c[0x0][0x44c] ;  /* 0x00011300ff030b82 */ /* 0x000e220000000800 */
[----:B------:R-:W-:-:S04]  /*11200*/  SHF.R.U32.HI R0, RZ, 0x3, R0 ;  /* 0x00000003ff007819 */ /* 0x000fc80000011600 */
[----:B------:R-:W-:-:S03]  /*11210*/  LOP3.LUT R2, R0, 0x70, R2, 0xf8, !PT ;  /* 0x0000007000027812 */ /* 0x000fc600078ef802 */
[----:B------:R-:W3:Y:S01]  /*11220*/  @P0 LDC R0, c[0x0][0x450] ;  /* 0x00011400ff000b82 */ /* 0x000ee20000000800 */
[----:B------:R-:W-:Y:S01]  /*11230*/  UIMAD UR6, UR4, UR8, URZ ;  /* 0x00000008040672a4 */ /* 0x000fe2000f8e023f */
[----:B------:R-:W-:Y:S01]  /*11240*/  VIADD R2, R2, UR40 ;  /* 0x0000002802027c36 */ /* 0x000fe20008000000 */
[----:B------:R-:W-:Y:S02]  /*11250*/  UIMAD.WIDE.U32 UR4, UR36, UR8, URZ ;  /* 0x00000008240472a5 */ /* 0x000fe4000f8e003f */
[----:B------:R-:W-:Y:S01]  /*11260*/  UIMAD UR6, UR36, UR9, UR6 ;  /* 0x00000009240672a4 */ /* 0x000fe2000f8e0206 */
[----:B------:R-:W-:Y:S01]  /*11270*/  IMAD.MOV.U32 R6, RZ, RZ, R2 ;  /* 0x000000ffff067224 */ /* 0x000fe200078e0002 */
[----:B------:R-:W-:Y:S02]  /*11280*/  USHF.R.S32.HI UR7, URZ, 0x1f, UR43 ;  /* 0x0000001f3f077899 */ /* 0x000fe4000801142b */
[----:B------:R-:W-:Y:S01]  /*11290*/  UIADD3 UR5, UR5, UR6, URZ ;  /* 0x0000000605057290 */ /* 0x000fe2000fffe03f */
[----:B------:R-:W-:Y:S01]  /*112a0*/  ULDC.64 UR8, c[0x0][0x2e0] ;  /* 0x0000b80000087ab9 */ /* 0x000fe20000000a00 */
[----:B0-----:R-:W-:-:S02]  /*112b0*/  @P0 IMAD.HI.U32 R3, R2, R3, RZ ;  /* 0x0000000302030227 */ /* 0x001fc400078e00ff */
[----:B------:R-:W-:Y:S01]  /*112c0*/  UIMAD.WIDE.U32 UR4, UR43, UR8, UR4 ;  /* 0x000000082b0472a5 */ /* 0x000fe2000f8e0004 */
[----:B------:R-:W0:Y:S01]  /*112d0*/  S2R R9, SR_TID.X ;  /* 0x0000000000097919 */ /* 0x000e220000002100 */
[----:B------:R-:W-:Y:S01]  /*112e0*/  UIMAD UR6, UR7, UR8, URZ ;  /* 0x00000008070672a4 */ /* 0x000fe2000f8e023f */
[----:B---3--:R-:W-:-:S03]  /*112f0*/  @P0 SHF.R.U32.HI R6, RZ, R0, R3 ;  /* 0x00000000ff060219 */ /* 0x008fc60000011603 */
[----:B------:R-:W-:Y:S01]  /*11300*/  UIMAD UR6, UR43, UR9, UR6 ;  /* 0x000000092b0672a4 */ /* 0x000fe2000f8e0206 */
[----:B-1----:R-:W-:Y:S02]  /*11310*/  IMAD.U32 R4, RZ, RZ, UR4 ;  /* 0x00000004ff047e24 */ /* 0x002fe4000f8e00ff */
        /* <DEDUP_REMOVED lines=30> */
[----:B------:R-:W1:Y:S01]  /*11500*/  S2R R8, SR_TID.X ;  /* 0x0000000000087919 */ /* 0x000e620000002100 */
[----:B------:R-:W2:Y:S04]  /*11510*/  SHFL.IDX PT, R6, R0, RZ, 0x181f ;  /* 0x00181fff00067589 */ /* 0x000ea800000e0000 */
[----:B------:R-:W-:Y:S04]  /*11520*/  SHFL.IDX PT, R9, R0, 0x1, 0x181f ;  /* 0x00381f0000097f89 */ /* 0x000fe800000e0000 */
[----:B------:R-:W-:Y:S01]  /*11530*/  SHFL.IDX PT, R14, R0, 0x7, 0x181f ;  /* 0x00f81f00000e7f89 */ /* 0x000fe200000e0000 */
[----:B0-----:R-:W-:-:S04]  /*11540*/  LOP3.LUT R5, R5, 0x7f, RZ, 0xc0, !PT ;  /* 0x0000007f05057812 */ /* 0x001fc800078ec0ff */
[----:B------:R-:W-:Y:S01]  /*11550*/  SHF.R.U32.HI R5, RZ, 0x3, R5 ;  /* 0x00000003ff057819 */ /* 0x000fe20000011605 */
[----:B-1----:R-:W-:Y:S02]  /*11560*/  IMAD.SHL.U32 R11, R8, 0x8, RZ ;  /* 0x00000008080b7824 */ /* 0x002fe400078e00ff */
[----:B------:R-:W-:Y:S02]  /*11570*/  SHFL.IDX PT, R8, R4, 0x1, 0x181f ;  /* 0x00381f0004087f89 */ /* 0x000fe400000e0000 */
[----:B------:R-:W-:Y:S01]  /*11580*/  VIADD R2, R5, UR40 ;  /* 0x0000002805027c36 */ /* 0x000fe20008000000 */
[----:B------:R-:W-:-:S03]  /*11590*/  LOP3.LUT R11, R11, 0x38, RZ, 0xc0, !PT ;  /* 0x000000380b0b7812 */ /* 0x000fc600078ec0ff */
[C---:B------:R-:W-:Y:S01]  /*115a0*/  VIADD R5, R2.reuse, 0x10 ;  /* 0x0000001002057836 */ /* 0x040fe20000000000 */
[----:B------:R-:W-:-:S04]  /*115b0*/  ISETP.GE.AND P3, PT, R2, R3, PT ;  /* 0x000000030200720c */ /* 0x000fc80003f66270 */
[----:B------:R-:W-:Y:S02]  /*115c0*/  ISETP.GE.AND P1, PT, R5, R3, PT ;  /* 0x000000030500720c */ /* 0x000fe40003f26270 */
[----:B------:R-:W0:Y:S07]  /*115d0*/  SHFL.IDX PT, R5, R4, RZ, 0x181f ;  /* 0x00181fff04057589 */ /* 0x000e2e00000e0000 */
[----:B--2---:R-:W-:-:S05]  /*115e0*/  @!P3 LEA R6, P2, R11, R6, 0x1 ;  /* 0x000000060b06b211 */ /* 0x004fca00078408ff */
[----:B0-----:R-:W-:-:S04]  /*115f0*/  @!P3 IMAD.X R5, RZ, RZ, R5, P2 ;  /* 0x000000ffff05b224 */ /* 0x001fc800010e0605 */
[----:B------:R-:W-:Y:S02]  /*11600*/  @!P3 IMAD.MOV.U32 R7, RZ, RZ, R5 ;  /* 0x000000ffff07b224 */ /* 0x000fe400078e0005 */
[----:B------:R-:W-:-:S03]  /*11610*/  VIADD R5, R2, 0x20 ;  /* 0x0000002002057836 */ /* 0x000fc60000000000 */
[----:B-----5:R0:W-:Y:S02]  /*11620*/  @!P3 LDGSTS.E.BYPASS.LTC128B.128 [R10+0x18400], desc[UR46][R6.64], !P0 ;  /* 0x18400000060abfae */ /* 0x0201e4000c101d6e */
[----:B0-----:R-:W-:-:S05]  /*11630*/  @!P1 LEA R6, P2, R11, R9, 0x1 ;  /* 0x000000090b069211 */ /* 0x001fca00078408ff */
[----:B------:R-:W-:-:S05]  /*11640*/  @!P1 IMAD.X R7, RZ, RZ, R8, P2 ;  /* 0x000000ffff079224 */ /* 0x000fca00010e0608 */
        /* <DEDUP_REMOVED lines=8> */
[----:B------:R0:W-:Y:S02]  /*116d0*/  @!P1 LDGSTS.E.BYPASS.LTC128B.128 [R10+0x19400], desc[UR46][R6.64], !P0 ;  /* 0x19400000060a9fae */ /* 0x0001e4000c101d6e */
        /* <DEDUP_REMOVED lines=26> */
[----:B------:R-:W-:Y:S04]  /*11880*/  SHFL.IDX PT, R4, R4, 0x7, 0x181f ;  /* 0x00f81f0004047f89 */ /* 0x000fe800000e0000 */
[----:B0-----:R-:W0:Y:S03]  /*11890*/  SHFL.IDX PT, R6, R0, 0x6, 0x181f ;  /* 0x00d81f0000067f89 */ /* 0x001e2600000e0000 */
[----:B0-----:R-:W-:-:S05]  /*118a0*/  @!P1 LEA R6, P2, R11, R6, 0x1 ;  /* 0x000000060b069211 */ /* 0x001fca00078408ff */
[----:B------:R-:W-:-:S04]  /*118b0*/  @!P1 IMAD.X R5, RZ, RZ, R5, P2 ;  /* 0x000000ffff059224 */ /* 0x000fc800010e0605 */
[----:B------:R-:W-:-:S05]  /*118c0*/  @!P1 IMAD.MOV.U32 R7, RZ, RZ, R5 ;  /* 0x000000ffff079224 */ /* 0x000fca00078e0005 */
[----:B------:R0:W-:Y:S02]  /*118d0*/  @!P1 LDGSTS.E.BYPASS.LTC128B.128 [R10+0x1b400], desc[UR46][R6.64], !P0 ;  /* 0x1b400000060a9fae */ /* 0x0001e4000c101d6e */
.L_x_11049:
[----:B------:R-:W1:Y:S01]  /*118e0*/  S2R R0, SR_TID.X ;  /* 0x0000000000007919 */ /* 0x000e620000002100 */
[----:B------:R-:W-:-:S05]  /*118f0*/  VIADD R2, R2, 0x70 ;  /* 0x0000007002027836 */ /* 0x000fca0000000000 */
[----:B------:R-:W-:Y:S01]  /*11900*/  ISETP.GE.AND P1, PT, R2, R3, PT ;  /* 0x000000030200720c */ /* 0x000fe20003f26270 */
[----:B-1----:R-:W-:-:S05]  /*11910*/  IMAD.SHL.U32 R0, R0, 0x8, RZ ;  /* 0x0000000800007824 */ /* 0x002fca00078e00ff */
[----:B------:R-:W-:-:S07]  /*11920*/  LOP3.LUT R0, R0, 0x38, RZ, 0xc0, !PT ;  /* 0x0000003800007812 */ /* 0x000fce00078ec0ff */
        /* <DEDUP_REMOVED lines=8> */
.L_x_10943:
        /* <DEDUP_REMOVED lines=18> */
.L_x_11050:
[----:B------:R-:W-:Y:S05]  /*11ad0*/  BSYNC B0 ;  /* 0x0000000000007941 */ /* 0x000fea0003800000 */
.L_x_10944:
[----:B------:R-:W-:Y:S01]  /*11ae0*/  LOP3.LUT P0, RZ, R17, 0x2, RZ, 0xc0, !PT ;  /* 0x0000000211ff7812 */ /* 0x000fe2000780c0ff */
[----:B------:R-:W-:-:S12]  /*11af0*/  BSSY B0, `(.L_x_10946) ;  /* 0x0000058000007945 */ /* 0x000fd80003800000 */
[----:B------:R-:W-:Y:S05]  /*11b00*/  @!P0 BRA `(.L_x_10947) ;  /* 0x0000000400588947 */ /* 0x000fea0003800000 */
[----:B------:R-:W1:Y:S01]  /*11b10*/  LDL R4, [R1+0x4] ;  /* 0x0000040001047983 */ /* 0x000e620000100800 */
[----:B------:R-:W2:Y:S02]  /*11b20*/  S2R R0, SR_TID.X ;  /* 0x0000000000007919 */ /* 0x000ea40000002100 */
[----:B--2---:R-:W-:Y:S01]  /*11b30*/  LOP3.LUT R2, R0, 0x7f, RZ, 0xc0, !PT ;  /* 0x0000007f00027812 */ /* 0x004fe200078ec0ff */
[----:B------:R-:W-:Y:S01]  /*11b40*/  IMAD R0, R19, 0x8, R18 ;  /* 0x0000000813007824 */ /* 0x000fe200078e0212 */
[----:B------:R-:W-:Y:S02]  /*11b50*/  BSSY B1, `(.L_x_10948) ;  /* 0x0000005000017945 */ /* 0x000fe40003800000 */
[----:B------:R-:W-:Y:S02]  /*11b60*/  ISETP.NE.AND P1, PT, R2, RZ, PT ;  /* 0x000000ff0200720c */ /* 0x000fe40003f25270 */
[----:B-1----:R-:W-:-:S04]  /*11b70*/  SHF.L.U32 R3, R4, 0x1f, RZ ;  /* 0x0000001f04037819 */ /* 0x002fc800000006ff */
[----:B------:R-:W1:Y:S02]  /*11b80*/  SYNCS.PHASECHK.TRANS64.TRYWAIT P0, [R0+URZ+0x22860], R3 ;  /* 0x02286003000075a7 */ /* 0x000e64000800017f */
[----:B-1----:R-:W-:Y:S05]  /*11b90*/  @!P0 BRA `(.L_x_10949) ;  /* 0x0000003800488947 */ /* 0x002fea0003800000 */
.L_x_11051:
[----:B------:R-:W-:Y:S05]  /*11ba0*/  BSYNC B1 ;  /* 0x0000000000017941 */ /* 0x000fea0003800000 */
.L_x_10948:
        /* <DEDUP_REMOVED lines=9> */
.L_x_10951:
[----:B------:R-:W-:Y:S05]  /*11c40*/  BSYNC B1 ;  /* 0x0000000000017941 */ /* 0x000fea0003800000 */
.L_x_10950:
[----:B------:R-:W2:Y:S01]  /*11c50*/  LDL.LU R2, [R1+0x14] ;  /* 0x0000140001027983 */ /* 0x000ea20000300800 */
[----:B-1----:R-:W-:Y:S01]  /*11c60*/  IMAD R3, R19, 0xc000, R18 ;  /* 0x0000c00013037824 */ /* 0x002fe200078e0212 */
[----:B------:R-:W-:Y:S01]  /*11c70*/  UIADD3 UR4, UP0, UR44, 0x470, URZ ;  /* 0x000004702c047890 */ /* 0x000fe2000ff1e03f */
[----:B------:R-:W-:Y:S01]  /*11c80*/  PLOP3.LUT P0, PT, PT, PT, PT, 0x80, 0x0 ;  /* 0x000000000000781c */ /* 0x000fe20003f0f070 */
[----:B------:R-:W-:Y:S01]  /*11c90*/  VIADD R0, R0, 0x22850 ;  /* 0x0002285000007836 */ /* 0x000fe20000000000 */
[----:B------:R-:W-:Y:S01]  /*11ca0*/  UMOV UR6, 0x0 ;  /* 0x0000000000067882 */ /* 0x000fe20000000000 */
[----:B------:R-:W-:Y:S01]  /*11cb0*/  VIADD R4, R3, 0x400 ;  /* 0x0000040003047836 */ /* 0x000fe20000000000 */
[----:B------:R-:W-:Y:S01]  /*11cc0*/  UIADD3.X UR5, URZ, UR45, URZ, UP0, !UPT ;  /* 0x0000002d3f057290 */ /* 0x000fe200087fe43f */
[----:B------:R-:W-:Y:S01]  /*11cd0*/  UMOV UR7, 0x14f00000 ;  /* 0x14f0000000077882 */ /* 0x000fe20000000000 */
[----:B------:R-:W-:Y:S01]  /*11ce0*/  UMOV UR10, URZ ;  /* 0x0000003f000a7c82 */ /* 0x000fe20008000000 */
[----:B--2---:R-:W-:-:S09]  /*11cf0*/  IMAD R2, R2, 0x60, RZ ;  /* 0x0000006002027824 */ /* 0x004fd200078e02ff */
.L_x_10952:
        /* <DEDUP_REMOVED lines=15> */
.L_x_10953:
        /* <DEDUP_REMOVED lines=15> */
.L_x_10954:
        /* <DEDUP_REMOVED lines=15> */
.L_x_10955:
        /* <DEDUP_REMOVED lines=10> */
.L_x_10947:
[----:B------:R-:W-:Y:S05]  /*12070*/  BSYNC B0 ;  /* 0x0000000000007941 */ /* 0x000fea0003800000 */
.L_x_10946:
[----:B------:R-:W-:-:S04]  /*12080*/  UIADD3 UR4, UR39, -0x2, URZ ;  /* 0xfffffffe27047890 */ /* 0x000fc8000fffe03f */
[----:B------:R-:W-:-:S06]  /*12090*/  UISETP.GE.AND UP0, UPT, UR4, UR38, UPT ;  /* 0x000000260400728c */ /* 0x000fcc000bf06270 */
[----:B------:R-:W-:-:S13]  /*120a0*/  PLOP3.LUT P0, PT, PT, PT, UP0, 0x80, 0x0 ;  /* 0x000000000000781c */ /* 0x000fda0003f0f008 */
[----:B------:R-:W-:Y:S05]  /*120b0*/  @!P0 BRA `(.L_x_10956) ;  /* 0x0000001c00808947 */ /* 0x000fea0003800000 */
[----:B-1----:R-:W-:Y:S01]  /*120c0*/  IMAD R3, RZ, RZ, -UR39 ;  /* 0x80000027ff037e24 */ /* 0x002fe2000f8e02ff */
[----:B0-----:R-:W-:-:S04]  /*120d0*/  LOP3.LUT R6, RZ, UR38, RZ, 0x33, !PT ;  /* 0x00000026ff067c12 */ /* 0x001fc8000f8e33ff */
        /* <DEDUP_REMOVED lines=38> */
.L_x_10960:
[----:B-1----:R-:W1:Y:S01]  /*12340*/  S2R R2, SR_TID.X ;  /* 0x0000000000027919 */ /* 0x002e620000002100 */
[----:B------:R-:W-:Y:S01]  /*12350*/  IMAD R4, R19, 0x8, R18 ;  /* 0x0000000813047824 */ /* 0x000fe200078e0212 */
[----:B------:R-:W-:Y:S01]  /*12360*/  BSSY B1, `(.L_x_10961) ;  /* 0x0000006000017945 */ /* 0x000fe20003800000 */
[----:B-1----:R-:W-:Y:S02]  /*12370*/  LOP3.LUT R3, R2, 0x7f, RZ, 0xc0, !PT ;  /* 0x0000007f02037812 */ /* 0x002fe400078ec0ff */
[----:B------:R-:W-:Y:S02]  /*12380*/  SHF.L.U32 R2, R8, 0x1f, RZ ;  /* 0x0000001f08027819 */ /* 0x000fe400000006ff */
[----:B------:R-:W-:Y:S02]  /*12390*/  ISETP.NE.AND P1, PT, R3, RZ, PT ;  /* 0x000000ff0300720c */ /* 0x000fe40003f25270 */
[----:B------:R-:W1:Y:S02]  /*123a0*/  SYNCS.PHASECHK.TRANS64.TRYWAIT P0, [R4+URZ+0x22840], R2 ;  /* 0x02284002040075a7 */ /* 0x000e64000800017f */
[----:B-1----:R-:W-:Y:S09]  /*123b0*/  @!P0 BRA `(.L_x_10962) ;  /* 0x0000003000548947 */ /* 0x002ff20003800000 */
.L_x_11052:
[----:B------:R-:W-:Y:S05]  /*123c0*/  BSYNC B1 ;  /* 0x0000000000017941 */ /* 0x000fea0003800000 */
.L_x_10961:
        /* <DEDUP_REMOVED lines=9> */
.L_x_10964:
[----:B------:R-:W-:Y:S05]  /*12460*/  BSYNC B1 ;  /* 0x0000000000017941 */ /* 0x000fea0003800000 */
.L_x_10963:
[----:B------:R-:W-:Y:S01]  /*12470*/  IMAD.MOV.U32 R7, RZ, RZ, RZ ;  /* 0x000000ffff077224 */ /* 0x000fe200078e00ff */
[----:B------:R-:W-:Y:S01]  /*12480*/  UIADD3 UR4, UP0, UR44, 0x370, URZ ;  /* 0x000003702c047890 */ /* 0x000fe2000ff1e03f */
[----:B------:R-:W-:Y:S01]  /*12490*/  IMAD R3, R19, 0x3000, R18 ;  /* 0x0000300013037824 */ /* 0x000fe200078e0212 */
[----:B------:R-:W-:Y:S01]  /*124a0*/  PLOP3.LUT P0, PT, PT, PT, PT, 0x80, 0x0 ;  /* 0x000000000000781c */ /* 0x000fe20003f0f070 */
[----:B------:R-:W-:Y:S01]  /*124b0*/  IMAD R5, R0, 0x60, RZ ;  /* 0x0000006000057824 */ /* 0x000fe200078e02ff */
[----:B------:R-:W-:Y:S01]  /*124c0*/  R2UR UR10, R7 ;  /* 0x00000000070a72ca */ /* 0x000fe200000e0000 */
[----:B------:R-:W-:Y:S01]  /*124d0*/  VIADD R0, R3, 0x1c400 ;  /* 0x0001c40003007836 */ /* 0x000fe20000000000 */
[----:B------:R-:W-:Y:S01]  /*124e0*/  UIADD3.X UR5, URZ, UR45, URZ, UP0, !UPT ;  /* 0x0000002d3f057290 */ /* 0x000fe200087fe43f */
[----:B------:R-:W-:Y:S01]  /*124f0*/  VIADD R3, R4, 0x22830 ;  /* 0x0002283004037836 */ /* 0x000fe20000000000 */
[----:B------:R-:W-:Y:S01]  /*12500*/  UMOV UR6, 0x0 ;  /* 0x0000000000067882 */ /* 0x000fe20000000000 */
[----:B------:R-:W-:-:S10]  /*12510*/  UMOV UR7, 0x14f00000 ;  /* 0x14f0000000077882 */ /* 0x000fd40000000000 */
.L_x_10965:
        /* <DEDUP_REMOVED lines=13> */
.L_x_11053:
[----:B------:R-:W-:Y:S05]  /*125f0*/  BSYNC B1 ;  /* 0x0000000000017941 */ /* 0x000fea0003800000 */
.L_x_10966:
        /* <DEDUP_REMOVED lines=11> */
.L_x_10969:
[----:B------:R-:W-:Y:S05]  /*126b0*/  BSYNC B1 ;  /* 0x0000000000017941 */ /* 0x000fea0003800000 */
.L_x_10968:
        /* <DEDUP_REMOVED lines=9> */
.L_x_10970:
        /* <DEDUP_REMOVED lines=15> */
.L_x_10971:
        /* <DEDUP_REMOVED lines=15> */
.L_x_10972:
        /* <DEDUP_REMOVED lines=15> */
.L_x_10973:
        /* <DEDUP_REMOVED lines=10> */
.L_x_10959:
[----:B------:R-:W-:Y:S05]  /*12ac0*/  BSYNC B0 ;  /* 0x0000000000007941 */ /* 0x000fea0003800000 */
.L_x_10958:
[----:B------:R-:W-:-:S06]  /*12ad0*/  UIADD3 UR4, UR39, -0x3, URZ ;  /* 0xfffffffd27047890 */ /* 0x000fcc000fffe03f */
[----:B------:R-:W-:-:S07]  /*12ae0*/  IMAD.U32 R0, RZ, RZ, UR4 ;  /* 0x00000004ff007e24 */ /* 0x000fce000f8e00ff */
.L_x_10957:
[----:B------:R-:W-:Y:S01]  /*12af0*/  ULOP3.LUT UR4, URZ, UR39, URZ, 0x33, !UPT ;  /* 0x000000273f047292 */ /* 0x000fe2000f8e333f */
[----:B------:R-:W-:Y:S01]  /*12b00*/  VIADD R6, R6, 0xfffffffe ;  /* 0xfffffffe06067836 */ /* 0x000fe20000000000 */
[----:B------:R-:W-:Y:S04]  /*12b10*/  BSSY B0, `(.L_x_10956) ;  /* 0x000013a000007945 */ /* 0x000fe80003800000 */
[----:B------:R-:W-:-:S13]  /*12b20*/  ISETP.NE.AND P0, PT, R6, UR4, PT ;  /* 0x0000000406007c0c */ /* 0x000fda000bf05270 */
[----:B------:R-:W-:Y:S05]  /*12b30*/  @!P0 BRA `(.L_x_10974) ;  /* 0x0000001000dc8947 */ /* 0x000fea0003800000 */
.L_x_11007:
        /* <DEDUP_REMOVED lines=33> */
.L_x_10977:
        /* <DEDUP_REMOVED lines=8> */
.L_x_11054:
[----:B------:R-:W-:Y:S05]  /*12dd0*/  BSYNC B2 ;  /* 0x0000000000027941 */ /* 0x000fea0003800000 */
.L_x_10978:
        /* <DEDUP_REMOVED lines=9> */
.L_x_10981:
[----:B------:R-:W-:Y:S05]  /*12e70*/  BSYNC B2 ;  /* 0x0000000000027941 */ /* 0x000fea0003800000 */
.L_x_10980:
        /* <DEDUP_REMOVED lines=11> */
.L_x_10982:
        /* <DEDUP_REMOVED lines=13> */
.L_x_11055:
[----:B------:R-:W-:Y:S05]  /*13000*/  BSYNC B2 ;  /* 0x0000000000027941 */ /* 0x000fea0003800000 */
.L_x_10983:
        /* <DEDUP_REMOVED lines=11> */
.L_x_10986:
[----:B------:R-:W-:Y:S05]  /*130c0*/  BSYNC B2 ;  /* 0x0000000000027941 */ /* 0x000fea0003800000 */
.L_x_10985:
        /* <DEDUP_REMOVED lines=9> */
.L_x_10987:
        /* <DEDUP_REMOVED lines=15> */
.L_x_10988:
        /* <DEDUP_REMOVED lines=15> */
.L_x_10989:
        /* <DEDUP_REMOVED lines=15> */
.L_x_10990:
        /* <DEDUP_REMOVED lines=10> */
.L_x_10976:
[----:B------:R-:W-:Y:S05]  /*134d0*/  BSYNC B1 ;  /* 0x0000000000017941 */ /* 0x000fea0003800000 */
.L_x_10975:
[----:B------:R-:W-:Y:S01]  /*134e0*/  VIADD R6, R6, 0x1 ;  /* 0x0000000106067836 */ /* 0x000fe20000000000 */
[----:B------:R-:W-:Y:S01]  /*134f0*/  LOP3.LUT P2, RZ, R17, 0x2, RZ, 0xc0, !PT ;  /* 0x0000000211ff7812 */ /* 0x000fe2000784c0ff */
[----:B------:R-:W-:Y:S03]  /*13500*/  BSSY B1, `(.L_x_10991) ;  /* 0x0000097000017945 */ /* 0x000fe60003800000 */
[----:B------:R-:W-:-:S04]  /*13510*/  ISETP.NE.AND P0, PT, R6, 0x2, PT ;  /* 0x000000020600780c */ /* 0x000fc80003f05270 */
[----:B------:R-:W-:Y:S02]  /*13520*/  SEL R2, RZ, 0x1, P0 ;  /* 0x00000001ff027807 */ /* 0x000fe40000000000 */
[----:B------:R-:W-:Y:S01]  /*13530*/  SEL R19, R6, RZ, P0 ;  /* 0x000000ff06137207 */ /* 0x000fe20000000000 */
[----:B------:R-:W-:Y:S01]  /*13540*/  VIADD R6, R0, 0xffffffff ;  /* 0xffffffff00067836 */ /* 0x000fe20000000000 */
[----:B0-----:R-:W-:-:S05]  /*13550*/  LOP3.LUT R8, R7, R2, RZ, 0x3c, !PT ;  /* 0x0000000207087212 */ /* 0x001fca00078e3cff */
        /* <DEDUP_REMOVED lines=25> */
.L_x_10993:
        /* <DEDUP_REMOVED lines=8> */
.L_x_11056:
[----:B------:R-:W-:Y:S05]  /*13770*/  BSYNC B2 ;  /* 0x0000000000027941 */ /* 0x000fea0003800000 */
.L_x_10994:
        /* <DEDUP_REMOVED lines=9> */
.L_x_10997:
[----:B------:R-:W-:Y:S05]  /*13810*/  BSYNC B2 ;  /* 0x0000000000027941 */ /* 0x000fea0003800000 */
.L_x_10996:
        /* <DEDUP_REMOVED lines=8> */
[----:B0-----:R-:W-:Y:S01]  /*138a0*/  VIADD R8, R4, 0x22830 ;  /* 0x0002283004087836 */ /* 0x001fe20000000000 */
[----:B------:R-:W-:Y:S01]  /*138b0*/  UMOV UR6, 0x0 ;  /* 0x0000000000067882 */ /* 0x000fe20000000000 */
[----:B------:R-:W-:-:S10]  /*138c0*/  UMOV UR7, 0x14f00000 ;  /* 0x14f0000000077882 */ /* 0x000fd40000000000 */
.L_x_10998:
        /* <DEDUP_REMOVED lines=13> */
.L_x_11057:
[----:B------:R-:W-:Y:S05]  /*139a0*/  BSYNC B2 ;  /* 0x0000000000027941 */ /* 0x000fea0003800000 */
.L_x_10999:
        /* <DEDUP_REMOVED lines=11> */
.L_x_11002:
[----:B------:R-:W-:Y:S05]  /*13a60*/  BSYNC B2 ;  /* 0x0000000000027941 */ /* 0x000fea0003800000 */
.L_x_11001:
        /* <DEDUP_REMOVED lines=9> */
.L_x_11003:
        /* <DEDUP_REMOVED lines=15> */
.L_x_11004:
        /* <DEDUP_REMOVED lines=15> */
.L_x_11005:
        /* <DEDUP_REMOVED lines=15> */
.L_x_11006:
        /* <DEDUP_REMOVED lines=10> */
.L_x_10992:
[----:B------:R-:W-:Y:S05]  /*13e70*/  BSYNC B1 ;  /* 0x0000000000017941 */ /* 0x000fea0003800000 */
.L_x_10991:
[----:B------:R-:W-:Y:S01]  /*13e80*/  ISETP.GT.AND P0, PT, R6, UR38, PT ;  /* 0x0000002606007c0c */ /* 0x000fe2000bf04270 */
[----:B------:R-:W-:-:S12]  /*13e90*/  VIADD R0, R0, 0xfffffffe ;  /* 0xfffffffe00007836 */ /* 0x000fd80000000000 */
[----:B------:R-:W-:Y:S05]  /*13ea0*/  @P0 BRA `(.L_x_11007) ;  /* 0xffffffec00240947 */ /* 0x000fea000383ffff */
.L_x_10974:
[----:B------:R-:W-:Y:S05]  /*13eb0*/  BSYNC B0 ;  /* 0x0000000000007941 */ /* 0x000fea0003800000 */
.L_x_10956:
[----:B------:R-:W2:Y:S01]  /*13ec0*/  LDL.LU R2, [R1+0x4] ;  /* 0x0000040001027983 */ /* 0x000ea20000300800 */
[----:B------:R-:W3:Y:S01]  /*13ed0*/  S2R R0, SR_TID.X ;  /* 0x0000000000007919 */ /* 0x000ee20000002100 */
[----:B------:R-:W-:-:S05]  /*13ee0*/  VIADD R19, R19, 0x1 ;  /* 0x0000000113137836 */ /* 0x000fca0000000000 */
[----:B------:R-:W-:Y:S02]  /*13ef0*/  ISETP.NE.AND P1, PT, R19, 0x2, PT ;  /* 0x000000021300780c */ /* 0x000fe40003f25270 */
[----:B---3--:R-:W-:-:S04]  /*13f00*/  LOP3.LUT R0, R0, 0x7f, RZ, 0xc0, !PT ;  /* 0x0000007f00007812 */ /* 0x008fc800078ec0ff */
[----:B------:R-:W-:Y:S02]  /*13f10*/  ISETP.NE.AND P0, PT, R0, RZ, PT ;  /* 0x000000ff0000720c */ /* 0x000fe40003f05270 */
[----:B------:R-:W-:Y:S01]  /*13f20*/  SEL R0, RZ, 0x1, P1 ;  /* 0x00000001ff007807 */ /* 0x000fe20000800000 */
[----:B------:R-:W-:Y:S03]  /*13f30*/  BSSY B0, `(.L_x_11008) ;  /* 0x0000011000007945 */ /* 0x000fe60003800000 */
[----:B--2---:R-:W-:-:S05]  /*13f40*/  LOP3.LUT R2, R2, R0, RZ, 0x3c, !PT ;  /* 0x0000000002027212 */ /* 0x004fca00078e3cff */
[----:B------:R2:W-:Y:S02]  /*13f50*/  STL [R1+0x4], R2 ;  /* 0x0000040201007387 */ /* 0x0005e40000100800 */
[----:B------:R-:W-:Y:S05]  /*13f60*/  @P0 BRA `(.L_x_11009) ;  /* 0x0000000000340947 */ /* 0x000fea0003800000 */
[----:B------:R-:W3:Y:S01]  /*13f70*/  S2R R5, SR_LANEID ;  /* 0x0000000000057919 */ /* 0x000ee20000000000 */
[----:B------:R-:W-:Y:S01]  /*13f80*/  VOTEU.ANY UR4, UPT, PT ;  /* 0x0000000000047886 */ /* 0x000fe200038e0100 */
[----:B-12---:R-:W1:Y:S01]  /*13f90*/  LDC.64 R2, c[0x0][0xc80] ;  /* 0x00032000ff027b82 */ /* 0x006e620000000a00 */
[----:B------:R-:W3:Y:S02]  /*13fa0*/  FLO.U32 R0, UR4 ;  /* 0x0000000400007d00 */ /* 0x000ee400080e0000 */
[----:B---3--:R-:W-:-:S06]  /*13fb0*/  ISETP.EQ.U32.AND P2, PT, R0, R5, PT ;  /* 0x000000050000720c */ /* 0x008fcc0003f42070 */
[----:B------:R-:W1:Y:S07]  /*13fc0*/  POPC R5, UR4 ;  /* 0x0000000400057d09 */ /* 0x000e6e0008000000 */
[----:B-1----:R-:W2:Y:S01]  /*13fd0*/  @P2 ATOMG.E.ADD.STRONG.GPU PT, R3, desc[UR46][R2.64], R5 ;  /* 0x00000005020329a8 */ /* 0x002ea200081ee1ee */
[----:B------:R-:W1:Y:S02]  /*13fe0*/  S2R R4, SR_LTMASK ;  /* 0x0000000000047919 */ /* 0x000e640000003900 */
[----:B-1----:R-:W-:-:S04]  /*13ff0*/  LOP3.LUT R4, R4, UR4, RZ, 0xc0, !PT ;  /* 0x0000000404047c12 */ /* 0x002fc8000f8ec0ff */
[----:B0-----:R-:W0:Y:S01]  /*14000*/  POPC R7, R4 ;  /* 0x0000000400077309 */ /* 0x001e220000000000 */
[----:B--2---:R-:W0:Y:S02]  /*14010*/  SHFL.IDX PT, R0, R3, R0, 0x1f ;  /* 0x00001f0003007589 */ /* 0x004e2400000e0000 */
[----:B0-----:R-:W-:-:S05]  /*14020*/  IADD3 R0, R0, UR42, R7 ;  /* 0x0000002a00007c10 */ /* 0x001fca000fffe007 */
[----:B------:R3:W-:Y:S02]  /*14030*/  STL [R1+0xc], R0 ;  /* 0x00000c0001007387 */ /* 0x0007e40000100800 */
.L_x_11009:
[----:B------:R-:W-:Y:S05]  /*14040*/  BSYNC B0 ;  /* 0x0000000000007941 */ /* 0x000fea0003800000 */
.L_x_11008:
[----:B------:R-:W-:-:S07]  /*14050*/  SEL R19, R19, RZ, P1 ;  /* 0x000000ff13137207 */ /* 0x000fce0000800000 */
.L_x_10928:
[----:B------:R-:W-:Y:S05]  /*14060*/  BSYNC B7 ;  /* 0x0000000000077941 */ /* 0x000fea0003800000 */
.L_x_10926:
[----:B--2---:R2:W5:Y:S01]  /*14070*/  LDL R2, [R1+0xc] ;  /* 0x00000c0001027983 */ /* 0x0045620000100800 */
[----:B------:R-:W-:-:S13]  /*14080*/  LOP3.LUT P1, RZ, R17, 0x4, RZ, 0xc0, !PT ;  /* 0x0000000411ff7812 */ /* 0x000fda000782c0ff */
[----:B--2---:R-:W-:Y:S05]  /*14090*/  @!P1 BRA `(.L_x_11010) ;  /* 0x0000000000289947 */ /* 0x004fea0003800000 */
[----:B------:R-:W-:Y:S05]  /*140a0*/  WARPSYNC.ALL ;  /* 0x0000000000007948 */ /* 0x000fea0003800000 */
[----:B------:R-:W2:Y:S08]  /*140b0*/  S2UR UR5, SR_CgaCtaId ;  /* 0x00000000000579c3 */ /* 0x000eb00000008800 */
[----:B------:R-:W-:Y:S06]  /*140c0*/  BAR.SYNC.DEFER_BLOCKING 0x5, 0x180 ;  /* 0x0146000000007b1d */ /* 0x000fec0000010000 */
[----:B------:R-:W-:-:S02]  /*140d0*/  UMOV UR4, 0x400 ;  /* 0x0000040000047882 */ /* 0x000fc40000000000 */
[----:B--2---:R-:W-:-:S06]  /*140e0*/  ULEA UR4, UR5, UR4, 0x18 ;  /* 0x0000000405047291 */ /* 0x004fcc000f8ec03f */
[----:B-1----:R-:W-:-:S05]  /*140f0*/  IMAD.U32 R18, RZ, RZ, UR4 ;  /* 0x00000004ff127e24 */ /* 0x002fca000f8e00ff */
[----:B-----5:R-:W1:Y:S04]  /*14100*/  LDS R2, [R18+0x228d0] ;  /* 0x0228d00012027984 */ /* 0x020e680000000800 */
[----:B-1----:R1:W-:Y:S01]  /*14110*/  STL [R1+0xc], R2 ;  /* 0x00000c0201007387 */ /* 0x0023e20000100800 */
[----:B------:R-:W-:Y:S06]  /*14120*/  BAR.ARV 0x4, 0x180 ;  /* 0x0106000000007b1d */ /* 0x000fec0000002000 */
[----:B------:R-:W-:Y:S05]  /*14130*/  BRA `(.L_x_11011) ;  /* 0x00000000002c7947 */ /* 0x000fea0003800000 */
.L_x_11010:
[----:B------:R-:W-:-:S03]  /*14140*/  UMOV UR4, 0xffffffff ;  /* 0xffffffff00047882 */ /* 0x000fc60000000000 */
[----:B------:R-:W-:Y:S05]  /*14150*/  BRA.DIV UR4, `(.L_x_11012) ;  /* 0x0000001604647947 */ /* 0x000fea000b800000 */
[----:B-----5:R2:W0:Y:S02]  /*14160*/  SHFL.IDX PT, R14, R2, RZ, 0x1f ;  /* 0x00001fff020e7589 */ /* 0x02042400000e0000 */
.L_x_11060:
[----:B-1----:R-:W1:Y:S01]  /*14170*/  @!P0 S2R R3, SR_CgaCtaId ;  /* 0x0000000000038919 */ /* 0x002e620000008800 */
[----:B------:R-:W-:Y:S05]  /*14180*/  WARPSYNC.ALL ;  /* 0x0000000000007948 */ /* 0x000fea0003800000 */
[----:B------:R-:W-:Y:S01]  /*14190*/  BAR.SYNC.DEFER_BLOCKING 0x4, 0x180 ;  /* 0x0106000000007b1d */ /* 0x000fe20000010000 */
[----:B---34-:R-:W-:-:S05]  /*141a0*/  @!P0 MOV R0, 0x400 ;  /* 0x0000040000008802 */ /* 0x018fca0000000f00 */
[----:B0-----:R0:W-:Y:S01]  /*141b0*/  STL [R1+0xc], R14 ;  /* 0x00000c0e01007387 */ /* 0x0011e20000100800 */
[----:B-1----:R-:W-:-:S05]  /*141c0*/  @!P0 LEA R18, R3, R0, 0x18 ;  /* 0x0000000003128211 */ /* 0x002fca00078ec0ff */
[----:B------:R0:W-:Y:S01]  /*141d0*/  @!P0 STS [R18+0x228d0], R2 ;  /* 0x0228d00212008388 */ /* 0x0001e20000000800 */
[----:B------:R-:W-:Y:S06]  /*141e0*/  BAR.ARV 0x5, 0x180 ;  /* 0x0146000000007b1d */ /* 0x000fec0000002000 */
.L_x_11011:
[----:B---34-:R-:W3:Y:S01]  /*141f0*/  LDL R0, [R1+0xc] ;  /* 0x00000c0001007983 */ /* 0x018ee20000100800 */
[----:B------:R-:W-:Y:S02]  /*14200*/  ULDC UR4, c[0x0][0xc38] ;  /* 0x00030e0000047ab9 */ /* 0x000fe40000000800 */
[----:B---3--:R-:W-:-:S13]  /*14210*/  ISETP.GE.AND P0, PT, R0, UR4, PT ;  /* 0x0000000400007c0c */ /* 0x008fda000bf06270 */
[----:B------:R-:W-:Y:S05]  /*14220*/  @!P0 BRA `(.L_x_11013) ;  /* 0xffffffb800c48947 */ /* 0x000fea000383ffff */
.L_x_10917:
[----:B0-----:R-:W3:Y:S01]  /*14230*/  LDL.LU R0, [R1+0x18] ;  /* 0x0000180001007983 */ /* 0x001ee20000300800 */
[----:B------:R-:W-:Y:S01]  /*14240*/  BSSY B0, `(.L_x_11014) ;  /* 0x000000b000007945 */ /* 0x000fe20003800000 */
[----:B------:R-:W0:Y:S01]  /*14250*/  S2R R5, SR_CgaCtaId ;  /* 0x0000000000057919 */ /* 0x000e220000008800 */
[----:B---3--:R-:W-:-:S05]  /*14260*/  VIADD R0, R0, 0x1 ;  /* 0x0000000100007836 */ /* 0x008fca0000000000 */
[----:B-12---:R-:W-:-:S04]  /*14270*/  LEA.HI R2, R0, R0, RZ, 0x1 ;  /* 0x0000000000027211 */ /* 0x006fc800078f08ff */
[----:B------:R-:W-:-:S05]  /*14280*/  LOP3.LUT R3, R2, 0xfffffffe, RZ, 0xc0, !PT ;  /* 0xfffffffe02037812 */ /* 0x000fca00078ec0ff */
[----:B------:R-:W-:Y:S01]  /*14290*/  IMAD.IADD R3, R0, 0x1, -R3 ;  /* 0x0000000100037824 */ /* 0x000fe200078e0a03 */
[----:B------:R-:W-:-:S04]  /*142a0*/  MOV R0, 0x400 ;  /* 0x0000040000007802 */ /* 0x000fc80000000f00 */
[----:B0-----:R-:W-:Y:S02]  /*142b0*/  LEA R0, R5, R0, 0x18 ;  /* 0x0000000005007211 */ /* 0x001fe400078ec0ff */
[----:B------:R-:W-:-:S04]  /*142c0*/  SHF.L.U32 R3, R3, 0x1f, RZ ;  /* 0x0000001f03037819 */ /* 0x000fc800000006ff */
[----:B------:R-:W0:Y:S02]  /*142d0*/  SYNCS.PHASECHK.TRANS64.TRYWAIT P0, [R0+URZ+0x22820], R3 ;  /* 0x02282003000075a7 */ /* 0x000e24000800017f */
[----:B0-----:R-:W-:Y:S05]  /*142e0*/  @!P0 BRA `(.L_x_11015) ;  /* 0x0000001400288947 */ /* 0x001fea0003800000 */
.L_x_11061:
[----:B------:R-:W-:Y:S05]  /*142f0*/  BSYNC B0 ;  /* 0x0000000000007941 */ /* 0x000fea0003800000 */
.L_x_11014:
[----:B------:R-:W-:-:S03]  /*14300*/  UMOV UR4, 0xffffffff ;  /* 0xffffffff00047882 */ /* 0x000fc60000000000 */
[----:B------:R-:W-:Y:S05]  /*14310*/  BRA.DIV UR4, `(.L_x_11016) ;  /* 0x0000001604307947 */ /* 0x000fea000b800000 */
[----:B------:R-:W1:Y:S02]  /*14320*/  S2R R2, SR_TID.X ;  /* 0x0000000000027919 */ /* 0x000e640000002100 */
[----:B-1----:R-:W-:-:S04]  /*14330*/  SHF.R.U32.HI R2, RZ, 0x5, R2 ;  /* 0x00000005ff027819 */ /* 0x002fc80000011602 */
[----:B------:R-:W-:-:S05]  /*14340*/  LOP3.LUT R2, R2, 0x3, RZ, 0xc0, !PT ;  /* 0x0000000302027812 */ /* 0x000fca00078ec0ff */
[----:B------:R1:W2:Y:S02]  /*14350*/  SHFL.IDX PT, R14, R2, RZ, 0x1f ;  /* 0x00001fff020e7589 */ /* 0x0002a400000e0000 */
.L_x_11064:
[----:B--2---:R-:W-:Y:S01]  /*14360*/  ISETP.NE.AND P0, PT, R14, RZ, PT ;  /* 0x000000ff0e00720c */ /* 0x004fe20003f05270 */
[----:B------:R-:W-:-:S12]  /*14370*/  BSSY B0, `(.L_x_11017) ;  /* 0x0000025000007945 */ /* 0x000fd80003800000 */
[----:B------:R-:W-:Y:S05]  /*14380*/  @P0 BRA `(.L_x_11018) ;  /* 0x00000000008c0947 */ /* 0x000fea0003800000 */
[----:B------:R-:W-:-:S03]  /*14390*/  UMOV UR4, 0xffffffff ;  /* 0xffffffff00047882 */ /* 0x000fc60000000000 */
[----:B------:R-:W-:Y:S05]  /*143a0*/  BRA.DIV UR4, `(.L_x_11019) ;  /* 0x0000001604407947 */ /* 0x000fea000b800000 */
[----:B------:R-:W-:-:S13]  /*143b0*/  ELECT P6, URZ, PT ;  /* 0x00000000003f782f */ /* 0x000fda00038c0000 */
.L_x_11067:
[----:B------:R-:W-:Y:S05]  /*143c0*/  @!P6 BRA `(.L_x_11018) ;  /* 0x00000000007ce947 */ /* 0x000fea0003800000 */
[----:B------:R-:W-:-:S06]  /*143d0*/  ULOP3.LUT UR4, UR41, 0x2, URZ, 0xfc, !UPT ;  /* 0x0000000229047892 */ /* 0x000fcc000f8efc3f */
[----:B-1----:R-:W-:-:S05]  /*143e0*/  IMAD.U32 R2, RZ, RZ, UR4 ;  /* 0x00000004ff027e24 */ /* 0x002fca000f8e00ff */
[----:B------:R-:W-:-:S13]  /*143f0*/  ISETP.NE.AND P2, PT, R2, 0x3, PT ;  /* 0x000000030200780c */ /* 0x000fda0003f45270 */
[----:B------:R-:W-:Y:S05]  /*14400*/  @!P2 BRA `(.L_x_11020) ;  /* 0x000000000004a947 */ /* 0x000fea0003800000 */
[----:B------:R-:W-:Y:S01]  /*14410*/  BPT.TRAP 0x1 ;  /* 0x000000040000795c */ /* 0x000fe20000300000 */
.L_x_11020:
[----:B------:R-:W2:Y:S01]  /*14420*/  LDL.LU R7, [R1+0x4] ;  /* 0x0000040001077983 */ /* 0x000ea20000300800 */
[----:B------:R-:W-:Y:S02]  /*14430*/  VIADD R2, R0, 0x22840 ;  /* 0x0002284000027836 */ /* 0x000fe40000000000 */
[C---:B0-----:R-:W-:Y:S02]  /*14440*/  VIADD R3, R19.reuse, 0x1 ;  /* 0x0000000113037836 */ /* 0x041fe40000000000 */
[----:B------:R-:W-:-:S03]  /*14450*/  IMAD R6, R19, 0x8, R2 ;  /* 0x0000000813067824 */ /* 0x000fc600078e0202 */
        /* <DEDUP_REMOVED lines=9> */
.L_x_11068:
[----:B------:R-:W1:Y:S02]  /*144f0*/  SYNCS.PHASECHK.TRANS64.TRYWAIT P0, [R7+URZ], R2 ;  /* 0x00000002070075a7 */ /* 0x000e64000800017f */
[----:B-1----:R-:W-:Y:S05]  /*14500*/  @!P0 BRA `(.L_x_11022) ;  /* 0x00000014001c8947 */ /* 0x002fea0003800000 */
.L_x_11069:
[----:B------:R-:W-:Y:S05]  /*14510*/  @!P2 BRA `(.L_x_11023) ;  /* 0x000000000004a947 */ /* 0x000fea0003800000 */
[----:B------:R-:W-:Y:S01]  /*14520*/  BPT.TRAP 0x1 ;  /* 0x000000040000795c */ /* 0x000fe20000300000 */
.L_x_11023:
[----:B------:R-:W-:-:S04]  /*14530*/  VIADD R0, R0, 0x22860 ;  /* 0x0002286000007836 */ /* 0x000fc80000000000 */
[----:B------:R-:W-:-:S04]  /*14540*/  IMAD R4, R19, 0x8, R0 ;  /* 0x0000000813047824 */ /* 0x000fc800078e0200 */
[----:B------:R-:W2:Y:S02]  /*14550*/  SYNCS.PHASECHK.TRANS64.TRYWAIT P0, [R4+URZ], R5 ;  /* 0x00000005040075a7 */ /* 0x000ea4000800017f */
[----:B--2---:R-:W-:Y:S05]  /*14560*/  @!P0 BRA `(.L_x_11024) ;  /* 0x0000001400188947 */ /* 0x004fea0003800000 */
.L_x_11070:
[----:B------:R-:W-:-:S07]  /*14570*/  IMAD R3, R3, 0x8, R0 ;  /* 0x0000000803037824 */ /* 0x000fce00078e0200 */
.L_x_11025:
[----:B---3--:R3:W4:Y:S02]  /*14580*/  SYNCS.PHASECHK.TRANS64.TRYWAIT P0, [R3+URZ], R2 ;  /* 0x00000002030075a7 */ /* 0x008724000800017f */
[----:B----4-:R-:W-:Y:S05]  /*14590*/  @!P0 NANOSLEEP.SYNCS 0x989680 ;  /* 0x009896800000895d */ /* 0x010fea0003900000 */
[----:B------:R-:W4:Y:S02]  /*145a0*/  @!P0 SYNCS.PHASECHK.TRANS64 P0, [R3+URZ], R2 ;  /* 0x00000002030085a7 */ /* 0x000f24000800007f */
[----:B----4-:R-:W-:Y:S05]  /*145b0*/  @!P0 BRA `(.L_x_11025) ;  /* 0xfffffffc00f08947 */ /* 0x010fea000383ffff */
.L_x_11018:
[----:B------:R-:W-:Y:S05]  /*145c0*/  BSYNC B0 ;  /* 0x0000000000007941 */ /* 0x000fea0003800000 */
.L_x_11017:
[----:B------:R-:W-:Y:S05]  /*145d0*/  EXIT ;  /* 0x000000000000794d */ /* 0x000fea0003800000 */
.L_x_10830:
[----:B0-----:R0:W1:Y:S02]  /*145e0*/  SYNCS.PHASECHK.TRANS64.TRYWAIT P0, [R5+URZ+0x22800], R0 ;  /* 0x02280000050075a7 */ /* 0x001064000800017f */
[----:B-1----:R-:W-:Y:S05]  /*145f0*/  @!P0 NANOSLEEP.SYNCS 0x989680 ;  /* 0x009896800000895d */ /* 0x002fea0003900000 */
[----:B------:R-:W1:Y:S02]  /*14600*/  @!P0 SYNCS.PHASECHK.TRANS64 P0, [R5+URZ+0x22800], R0 ;  /* 0x02280000050085a7 */ /* 0x000e64000800007f */
[----:B-1----:R-:W-:Y:S05]  /*14610*/  @!P0 BRA `(.L_x_10830) ;  /* 0xfffffffc00f08947 */ /* 0x002fea000383ffff */
[----:B------:R-:W-:Y:S05]  /*14620*/  BRA `(.L_x_11026) ;  /* 0xfffffed400b07947 */ /* 0x000fea000383ffff */
.L_x_10834:
[----:B-1----:R-:W-:-:S04]  /*14630*/  IMAD.U32 R3, RZ, RZ, UR22 ;  /* 0x00000016ff037e24 */ /* 0x002fc8000f8e00ff */
[----:B------:R1:W2:Y:S03]  /*14640*/  SYNCS.PHASECHK.TRANS64.TRYWAIT P1, [R3+URZ+0x22830], R10 ;  /* 0x0228300a030075a7 */ /* 0x0002a6000802017f */
[----:B--2---:R-:W-:Y:S05]  /*14650*/  @!P1 NANOSLEEP.SYNCS 0x989680 ;  /* 0x009896800000995d */ /* 0x004fea0003900000 */
[----:B------:R-:W2:Y:S02]  /*14660*/  @!P1 SYNCS.PHASECHK.TRANS64 P1, [R3+URZ+0x22830], R10 ;  /* 0x0228300a030095a7 */ /* 0x000ea4000802007f */
[----:B--2---:R-:W-:Y:S05]  /*14670*/  @!P1 BRA `(.L_x_10834) ;  /* 0xfffffffc00ec9947 */ /* 0x004fea000383ffff */
[----:B------:R-:W-:Y:S05]  /*14680*/  BRA `(.L_x_10833) ;  /* 0xfffffed400d87947 */ /* 0x000fea000383ffff */
.L_x_10846:
[----:B--2---:R-:W-:-:S04]  /*14690*/  IMAD.U32 R11, RZ, RZ, UR22 ;  /* 0x00000016ff0b7e24 */ /* 0x004fc8000f8e00ff */
[----:B------:R2:W3:Y:S03]  /*146a0*/  SYNCS.PHASECHK.TRANS64.TRYWAIT P1, [R11+URZ+0x22850], R10 ;  /* 0x0228500a0b0075a7 */ /* 0x0004e6000802017f */
[----:B---3--:R-:W-:Y:S05]  /*146b0*/  @!P1 NANOSLEEP.SYNCS 0x989680 ;  /* 0x009896800000995d */ /* 0x008fea0003900000 */
[----:B------:R-:W3:Y:S02]  /*146c0*/  @!P1 SYNCS.PHASECHK.TRANS64 P1, [R11+URZ+0x22850], R10 ;  /* 0x0228500a0b0095a7 */ /* 0x000ee4000802007f */
[----:B---3--:R-:W-:Y:S05]  /*146d0*/  @!P1 BRA `(.L_x_10846) ;  /* 0xfffffffc00ec9947 */ /* 0x008fea000383ffff */
[----:B------:R-:W-:Y:S05]  /*146e0*/  BRA `(.L_x_10845) ;  /* 0xfffffef800947947 */ /* 0x000fea000383ffff */
.L_x_10854:
[----:B-1----:R-:W-:-:S04]  /*146f0*/  IMAD.U32 R4, RZ, RZ, UR27 ;  /* 0x0000001bff047e24 */ /* 0x002fc8000f8e00ff */
[----:B------:R1:W2:Y:S03]  /*14700*/  SYNCS.PHASECHK.TRANS64.TRYWAIT P1, [R4+URZ+0x22830], R9 ;  /* 0x02283009040075a7 */ /* 0x0002a6000802017f */
[----:B--2---:R-:W-:Y:S05]  /*14710*/  @!P1 NANOSLEEP.SYNCS 0x989680 ;  /* 0x009896800000995d */ /* 0x004fea0003900000 */
[----:B------:R-:W2:Y:S02]  /*14720*/  @!P1 SYNCS.PHASECHK.TRANS64 P1, [R4+URZ+0x22830], R9 ;  /* 0x02283009040095a7 */ /* 0x000ea4000802007f */
[----:B--2---:R-:W-:Y:S05]  /*14730*/  @!P1 BRA `(.L_x_10854) ;  /* 0xfffffffc00ec9947 */ /* 0x004fea000383ffff */
[----:B------:R-:W-:Y:S05]  /*14740*/  BRA `(.L_x_10853) ;  /* 0xffffff0000287947 */ /* 0x000fea000383ffff */
.L_x_10866:
[----:B--2---:R2:W3:Y:S02]  /*14750*/  SYNCS.PHASECHK.TRANS64.TRYWAIT P1, [R12+URZ+0x22850], R9 ;  /* 0x022850090c0075a7 */ /* 0x0044e4000802017f */
[----:B---3--:R-:W-:Y:S05]  /*14760*/  @!P1 NANOSLEEP.SYNCS 0x989680 ;  /* 0x009896800000995d */ /* 0x008fea0003900000 */
[----:B------:R-:W3:Y:S02]  /*14770*/  @!P1 SYNCS.PHASECHK.TRANS64 P1, [R12+URZ+0x22850], R9 ;  /* 0x022850090c0095a7 */ /* 0x000ee4000802007f */
[----:B---3--:R-:W-:Y:S05]  /*14780*/  @!P1 BRA `(.L_x_10866) ;  /* 0xfffffffc00f09947 */ /* 0x008fea000383ffff */
[----:B------:R-:W-:Y:S05]  /*14790*/  BRA `(.L_x_10865) ;  /* 0xffffff2800fc7947 */ /* 0x000fea000383ffff */
.L_x_10875:
[----:B-1----:R-:W-:-:S04]  /*147a0*/  IMAD.U32 R2, RZ, RZ, UR24 ;  /* 0x00000018ff027e24 */ /* 0x002fc8000f8e00ff */
[----:B------:R1:W2:Y:S03]  /*147b0*/  SYNCS.PHASECHK.TRANS64.TRYWAIT P2, [R2+URZ+0x22830], R5 ;  /* 0x02283005020075a7 */ /* 0x0002a6000804017f */
[----:B--2---:R-:W-:Y:S05]  /*147c0*/  @!P2 NANOSLEEP.SYNCS 0x989680 ;  /* 0x009896800000a95d */ /* 0x004fea0003900000 */
[----:B------:R-:W2:Y:S02]  /*147d0*/  @!P2 SYNCS.PHASECHK.TRANS64 P2, [R2+URZ+0x22830], R5 ;  /* 0x022830050200a5a7 */ /* 0x000ea4000804007f */
[----:B--2---:R-:W-:Y:S05]  /*147e0*/  @!P2 BRA `(.L_x_10875) ;  /* 0xfffffffc00eca947 */ /* 0x004fea000383ffff */
[----:B------:R-:W-:Y:S05]  /*147f0*/  BRA `(.L_x_10874) ;  /* 0xffffff3000b87947 */ /* 0x000fea000383ffff */
.L_x_10879:
[----:B--2---:R2:W3:Y:S02]  /*14800*/  SYNCS.PHASECHK.TRANS64.TRYWAIT P2, [R178+URZ+0x22850], R5 ;  /* 0x02285005b20075a7 */ /* 0x0044e4000804017f */
[----:B---3--:R-:W-:Y:S05]  /*14810*/  @!P2 NANOSLEEP.SYNCS 0x989680 ;  /* 0x009896800000a95d */ /* 0x008fea0003900000 */
[----:B------:R-:W3:Y:S02]  /*14820*/  @!P2 SYNCS.PHASECHK.TRANS64 P2, [R178+URZ+0x22850], R5 ;  /* 0x02285005b200a5a7 */ /* 0x000ee4000804007f */
[----:B---3--:R-:W-:Y:S05]  /*14830*/  @!P2 BRA `(.L_x_10879) ;  /* 0xfffffffc00f0a947 */ /* 0x008fea000383ffff */
[----:B------:R-:W-:Y:S05]  /*14840*/  BRA `(.L_x_10878) ;  /* 0xffffff4800dc7947 */ /* 0x000fea000383ffff */
.L_x_10885:
[----:B-1----:R-:W-:-:S04]  /*14850*/  IMAD.U32 R2, RZ, RZ, UR27 ;  /* 0x0000001bff027e24 */ /* 0x002fc8000f8e00ff */
[----:B------:R1:W2:Y:S03]  /*14860*/  SYNCS.PHASECHK.TRANS64.TRYWAIT P1, [R2+URZ+0x22830], R7 ;  /* 0x02283007020075a7 */ /* 0x0002a6000802017f */
[----:B--2---:R-:W-:Y:S05]  /*14870*/  @!P1 NANOSLEEP.SYNCS 0x989680 ;  /* 0x009896800000995d */ /* 0x004fea0003900000 */
[----:B------:R-:W2:Y:S02]  /*14880*/  @!P1 SYNCS.PHASECHK.TRANS64 P1, [R2+URZ+0x22830], R7 ;  /* 0x02283007020095a7 */ /* 0x000ea4000802007f */
[----:B--2---:R-:W-:Y:S05]  /*14890*/  @!P1 BRA `(.L_x_10885) ;  /* 0xfffffffc00ec9947 */ /* 0x004fea000383ffff */
[----:B------:R-:W-:Y:S05]  /*148a0*/  BRA `(.L_x_10884) ;  /* 0xffffff4c00f47947 */ /* 0x000fea000383ffff */
.L_x_10897:
[----:B-1----:R1:W2:Y:S02]  /*148b0*/  SYNCS.PHASECHK.TRANS64.TRYWAIT P1, [R8+URZ+0x22850], R7 ;  /* 0x02285007080075a7 */ /* 0x0022a4000802017f */
[----:B--2---:R-:W-:Y:S05]  /*148c0*/  @!P1 NANOSLEEP.SYNCS 0x989680 ;  /* 0x009896800000995d */ /* 0x004fea0003900000 */
[----:B------:R-:W2:Y:S02]  /*148d0*/  @!P1 SYNCS.PHASECHK.TRANS64 P1, [R8+URZ+0x22850], R7 ;  /* 0x02285007080095a7 */ /* 0x000ea4000802007f */
[----:B--2---:R-:W-:Y:S05]  /*148e0*/  @!P1 BRA `(.L_x_10897) ;  /* 0xfffffffc00f09947 */ /* 0x004fea000383ffff */
[----:B------:R-:W-:Y:S05]  /*148f0*/  BRA `(.L_x_10896) ;  /* 0xffffff7800c47947 */ /* 0x000fea000383ffff */
.L_x_10934:
[----:B------:R-:W-:Y:S02]  /*14900*/  IMAD.MOV.U32 R13, RZ, RZ, R4 ;  /* 0x000000ffff0d7224 */ /* 0x000fe400078e0004 */
[----:B------:R-:W-:Y:S02]  /*14910*/  IMAD.MOV.U32 R12, RZ, RZ, RZ ;  /* 0x000000ffff0c7224 */ /* 0x000fe400078e00ff */
[----:B------:R-:W-:Y:S02]  /*14920*/  IMAD.MOV.U32 R11, RZ, RZ, 0x1f ;  /* 0x0000001fff0b7424 */ /* 0x000fe400078e00ff */
[----:B------:R-:W-:-:S07]  /*14930*/  IMAD.MOV.U32 R15, RZ, RZ, -0x1 ;  /* 0xffffffffff0f7424 */ /* 0x000fce00078e00ff */
[----:B0-----:R-:W-:Y:S05]  /*14940*/  WARPSYNC.COLLECTIVE R15, `(.L_x_11027) ;  /* 0x000000000f087348 */ /* 0x001fea0003c00000 */
[----:B------:R1:W2:Y:S02]  /*14950*/  SHFL.IDX P6, R14, R13, R12, R11 ;  /* 0x0000000c0d0e7389 */ /* 0x0002a400000c000b */
[----:B012---:R-:W-:Y:S01]  /*14960*/  ENDCOLLECTIVE ;  /* 0x000000000000791b */ /* 0x007fe20003800000 */
.L_x_11027:
[----:B------:R-:W-:Y:S05]  /*14970*/  BRA `(.L_x_11028) ;  /* 0xffffffc000987947 */ /* 0x000fea000383ffff */
.L_x_10936:
[----:B------:R-:W-:Y:S01]  /*14980*/  BSSY B0, `(.L_x_11029) ;  /* 0x0000006000007945 */ /* 0x000fe20003800000 */
[----:B------:R-:W-:-:S07]  /*14990*/  IMAD.MOV.U32 R15, RZ, RZ, -0x1 ;  /* 0xffffffffff0f7424 */ /* 0x000fce00078e00ff */
[----:B01----:R-:W-:Y:S05]  /*149a0*/  WARPSYNC.COLLECTIVE R15, `(.L_x_11030) ;  /* 0x000000000f0c7348 */ /* 0x003fea0003c00000 */
[----:B------:R-:W-:Y:S02]  /*149b0*/  ELECT P6, UR62, PT ;  /* 0x00000000003e782f */ /* 0x000fe400038c0000 */
[----:B------:R-:W-:Y:S01]  /*149c0*/  MOV R14, UR62 ;  /* 0x0000003e000e7c02 */ /* 0x000fe20008000f00 */
[----:B01----:R-:W-:Y:S10]  /*149d0*/  ENDCOLLECTIVE ;  /* 0x000000000000791b */ /* 0x003ff40003800000 */
.L_x_11030:
[----:B------:R-:W-:Y:S05]  /*149e0*/  BSYNC B0 ;  /* 0x0000000000007941 */ /* 0x000fea0003800000 */
.L_x_11029:
[----:B------:R-:W-:Y:S05]  /*149f0*/  BRA `(.L_x_11031) ;  /* 0xffffffc0009c7947 */ /* 0x000fea000383ffff */
.L_x_10938:
[----:B0-----:R0:W2:Y:S02]  /*14a00*/  SYNCS.PHASECHK.TRANS64.TRYWAIT P0, [R3+URZ+0x22840], R0 ;  /* 0x02284000030075a7 */ /* 0x0010a4000800017f */
[----:B--2---:R-:W-:Y:S05]  /*14a10*/  @!P0 NANOSLEEP.SYNCS 0x989680 ;  /* 0x009896800000895d */ /* 0x004fea0003900000 */
[----:B------:R-:W2:Y:S02]  /*14a20*/  @!P0 SYNCS.PHASECHK.TRANS64 P0, [R3+URZ+0x22840], R0 ;  /* 0x02284000030085a7 */ /* 0x000ea4000800007f */
[----:B--2---:R-:W-:Y:S05]  /*14a30*/  @!P0 BRA `(.L_x_10938) ;  /* 0xfffffffc00f08947 */ /* 0x004fea000383ffff */
[----:B------:R-:W-:Y:S05]  /*14a40*/  BRA `(.L_x_11032) ;  /* 0xffffffc400007947 */ /* 0x000fea000383ffff */
.L_x_10942:
        /* <DEDUP_REMOVED lines=10> */
.L_x_11033:
[----:B------:R-:W0:Y:S01]  /*14af0*/  S2R R9, SR_TID.X ;  /* 0x0000000000097919 */ /* 0x000e220000002100 */
[----:B------:R-:W-:Y:S02]  /*14b00*/  IMAD.MOV.U32 R13, RZ, RZ, R0 ;  /* 0x000000ffff0d7224 */ /* 0x000fe400078e0000 */
[----:B------:R-:W-:-:S07]  /*14b10*/  IMAD.MOV.U32 R5, RZ, RZ, R14 ;  /* 0x000000ffff057224 */ /* 0x000fce00078e000e */
[----:B0-----:R-:W-:Y:S05]  /*14b20*/  WARPSYNC.COLLECTIVE R15, `(.L_x_11034) ;  /* 0x000000000f087348 */ /* 0x001fea0003c00000 */
[----:B------:R1:W2:Y:S02]  /*14b30*/  SHFL.IDX P6, R14, R13, R12, R11 ;  /* 0x0000000c0d0e7389 */ /* 0x0002a400000c000b */
[----:B012---:R-:W-:Y:S01]  /*14b40*/  ENDCOLLECTIVE ;  /* 0x000000000000791b */ /* 0x007fe20003800000 */
.L_x_11034:
        /* <DEDUP_REMOVED lines=9> */
.L_x_11035:
[----:B------:R-:W-:-:S05]  /*14be0*/  @!P1 LEA R6, P2, R8, R6, 0x1 ;  /* 0x0000000608069211 */ /* 0x000fca00078408ff */
[----:B------:R-:W-:-:S04]  /*14bf0*/  @!P1 IMAD.X R5, RZ, RZ, R5, P2 ;  /* 0x000000ffff059224 */ /* 0x000fc800010e0605 */
[----:B------:R-:W-:Y:S02]  /*14c00*/  @!P1 IMAD.MOV.U32 R7, RZ, RZ, R5 ;  /* 0x000000ffff079224 */ /* 0x000fe400078e0005 */
[----:B------:R-:W-:Y:S02]  /*14c10*/  IMAD.MOV.U32 R13, RZ, RZ, R0 ;  /* 0x000000ffff0d7224 */ /* 0x000fe400078e0000 */
[C---:B------:R-:W-:Y:S01]  /*14c20*/  VIADD R5, R2.reuse, 0x10 ;  /* 0x0000001002057836 */ /* 0x040fe20000000000 */
[----:B------:R-:W-:Y:S01]  /*14c30*/  @!PT LDS RZ, [RZ] ;  /* 0x00000000fffff984 */ /* 0x000fe20000000800 */
[----:B------:R-:W-:Y:S01]  /*14c40*/  @!PT LDS RZ, [RZ] ;  /* 0x00000000fffff984 */ /* 0x000fe20000000800 */
[----:B------:R-:W-:Y:S01]  /*14c50*/  @!PT LDS RZ, [RZ] ;  /* 0x00000000fffff984 */ /* 0x000fe20000000800 */
[----:B------:R0:W-:Y:S04]  /*14c60*/  @!P1 LDGSTS.E.BYPASS.LTC128B.128 [R10+0x18400], desc[UR46][R6.64], !P0 ;  /* 0x18400000060a9fae */ /* 0x0001e8000c101d6e */
[----:B------:R-:W-:Y:S01]  /*14c70*/  ISETP.GE.AND P1, PT, R5, R3, PT ;  /* 0x000000030500720c */ /* 0x000fe20003f26270 */
[----:B------:R-:W-:-:S02]  /*14c80*/  VIADD R5, R2, 0x20 ;  /* 0x0000002002057836 */ /* 0x000fc40000000000 */
[----:B------:R-:W-:-:S10]  /*14c90*/  IMAD.MOV.U32 R8, RZ, RZ, R14 ;  /* 0x000000ffff087224 */ /* 0x000fd400078e000e */
[----:B0-----:R-:W-:Y:S05]  /*14ca0*/  WARPSYNC.COLLECTIVE R15, `(.L_x_11036) ;  /* 0x000000000f087348 */ /* 0x001fea0003c00000 */
[----:B------:R1:W2:Y:S02]  /*14cb0*/  SHFL.IDX P6, R14, R13, R12, R11 ;  /* 0x0000000c0d0e7389 */ /* 0x0002a400000c000b */
[----:B012---:R-:W-:Y:S01]  /*14cc0*/  ENDCOLLECTIVE ;  /* 0x000000000000791b */ /* 0x007fe20003800000 */
.L_x_11036:
[----:B------:R-:W-:-:S05]  /*14cd0*/  IMAD.SHL.U32 R7, R9, 0x8, RZ ;  /* 0x0000000809077824 */ /* 0x000fca00078e00ff */
[----:B------:R-:W-:Y:S01]  /*14ce0*/  LOP3.LUT R7, R7, 0x38, RZ, 0xc0, !PT ;  /* 0x0000003807077812 */ /* 0x000fe200078ec0ff */
[----:B------:R-:W-:Y:S02]  /*14cf0*/  IMAD.MOV.U32 R13, RZ, RZ, R4 ;  /* 0x000000ffff0d7224 */ /* 0x000fe400078e0004 */
[----:B------:R-:W-:Y:S02]  /*14d00*/  IMAD.MOV.U32 R12, RZ, RZ, 0x2 ;  /* 0x00000002ff0c7424 */ /* 0x000fe400078e00ff */
[----:B------:R-:W-:-:S07]  /*14d10*/  IMAD.MOV.U32 R9, RZ, RZ, R14 ;  /* 0x000000ffff097224 */ /* 0x000fce00078e000e */
[----:B------:R-:W-:Y:S05]  /*14d20*/  WARPSYNC.COLLECTIVE R15, `(.L_x_11037) ;  /* 0x000000000f087348 */ /* 0x000fea0003c00000 */
[----:B------:R0:W1:Y:S02]  /*14d30*/  SHFL.IDX P6, R14, R13, R12, R11 ;  /* 0x0000000c0d0e7389 */ /* 0x00006400000c000b */
[----:B01----:R-:W-:Y:S01]  /*14d40*/  ENDCOLLECTIVE ;  /* 0x000000000000791b */ /* 0x003fe20003800000 */
.L_x_11037:
[----:B------:R-:W-:Y:S02]  /*14d50*/  @!P1 LEA R6, P2, R7, R9, 0x1 ;  /* 0x0000000907069211 */ /* 0x000fe400078408ff */
[----:B------:R-:W0:Y:S03]  /*14d60*/  S2R R9, SR_TID.X ;  /* 0x0000000000097919 */ /* 0x000e260000002100 */
[----:B------:R-:W-:Y:S02]  /*14d70*/  @!P1 IMAD.X R7, RZ, RZ, R8, P2 ;  /* 0x000000ffff079224 */ /* 0x000fe400010e0608 */
[----:B------:R-:W-:-:S03]  /*14d80*/  VIADD R8, R2, 0x60 ;  /* 0x0000006002087836 */ /* 0x000fc60000000000 */
[----:B------:R-:W-:Y:S01]  /*14d90*/  @!PT LDS RZ, [RZ] ;  /* 0x00000000fffff984 */ /* 0x000fe20000000800 */
[----:B------:R-:W-:Y:S01]  /*14da0*/  @!PT LDS RZ, [RZ] ;  /* 0x00000000fffff984 */ /* 0x000fe20000000800 */
[----:B------:R-:W-:Y:S01]  /*14db0*/  @!PT LDS RZ, [RZ] ;  /* 0x00000000fffff984 */ /* 0x000fe20000000800 */
[----:B------:R1:W-:Y:S01]  /*14dc0*/  @!P1 LDGSTS.E.BYPASS.LTC128B.128 [R10+0x18c00], desc[UR46][R6.64], !P0 ;  /* 0x18c00000060a9fae */ /* 0x0003e2000c101d6e */
[----:B------:R-:W-:Y:S01]  /*14dd0*/  IMAD.MOV.U32 R13, RZ, RZ, R0 ;  /* 0x000000ffff0d7224 */ /* 0x000fe200078e0000 */
[----:B------:R-:W-:Y:S01]  /*14de0*/  ISETP.GE.AND P1, PT, R5, R3, PT ;  /* 0x000000030500720c */ /* 0x000fe20003f26270 */
[----:B------:R-:W-:-:S12]  /*14df0*/  IMAD.MOV.U32 R5, RZ, RZ, R14 ;  /* 0x000000ffff057224 */ /* 0x000fd800078e000e */
[----:B01----:R-:W-:Y:S05]  /*14e00*/  WARPSYNC.COLLECTIVE R15, `(.L_x_11038) ;  /* 0x000000000f087348 */ /* 0x003fea0003c00000 */
[----:B------:R2:W3:Y:S02]  /*14e10*/  SHFL.IDX P6, R14, R13, R12, R11 ;  /* 0x0000000c0d0e7389 */ /* 0x0004e400000c000b */
[----:B0123--:R-:W-:Y:S01]  /*14e20*/  ENDCOLLECTIVE ;  /* 0x000000000000791b */ /* 0x00ffe20003800000 */
.L_x_11038:
[----:B------:R-:W-:Y:S02]  /*14e30*/  IMAD.SHL.U32 R9, R9, 0x8, RZ ;  /* 0x0000000809097824 */ /* 0x000fe400078e00ff */
[----:B------:R-:W-:Y:S02]  /*14e40*/  IMAD.MOV.U32 R13, RZ, RZ, R4 ;  /* 0x000000ffff0d7224 */ /* 0x000fe400078e0004 */
[----:B------:R-:W-:Y:S01]  /*14e50*/  IMAD.MOV.U32 R12, RZ, RZ, 0x3 ;  /* 0x00000003ff0c7424 */ /* 0x000fe200078e00ff */
[----:B------:R-:W-:Y:S01]  /*14e60*/  LOP3.LUT R9, R9, 0x38, RZ, 0xc0, !PT ;  /* 0x0000003809097812 */ /* 0x000fe200078ec0ff */
[----:B------:R-:W-:-:S07]  /*14e70*/  IMAD.MOV.U32 R6, RZ, RZ, R14 ;  /* 0x000000ffff067224 */ /* 0x000fce00078e000e */
[----:B------:R-:W-:Y:S05]  /*14e80*/  WARPSYNC.COLLECTIVE R15, `(.L_x_11039) ;  /* 0x000000000f087348 */ /* 0x000fea0003c00000 */
[----:B------:R0:W1:Y:S02]  /*14e90*/  SHFL.IDX P6, R14, R13, R12, R11 ;  /* 0x0000000c0d0e7389 */ /* 0x00006400000c000b */
[----:B01----:R-:W-:Y:S01]  /*14ea0*/  ENDCOLLECTIVE ;  /* 0x000000000000791b */ /* 0x003fe20003800000 */
.L_x_11039:
        /* <DEDUP_REMOVED lines=14> */
.L_x_11040:
[----:B------:R-:W-:Y:S02]  /*14f90*/  IMAD.MOV.U32 R13, RZ, RZ, R4 ;  /* 0x000000ffff0d7224 */ /* 0x000fe400078e0004 */
[----:B------:R-:W-:Y:S02]  /*14fa0*/  IMAD.MOV.U32 R12, RZ, RZ, 0x4 ;  /* 0x00000004ff0c7424 */ /* 0x000fe400078e00ff */
[----:B------:R-:W-:-:S07]  /*14fb0*/  IMAD.MOV.U32 R6, RZ, RZ, R14 ;  /* 0x000000ffff067224 */ /* 0x000fce00078e000e */
[----:B------:R-:W-:Y:S05]  /*14fc0*/  WARPSYNC.COLLECTIVE R15, `(.L_x_11041) ;  /* 0x000000000f087348 */ /* 0x000fea0003c00000 */
[----:B------:R0:W1:Y:S02]  /*14fd0*/  SHFL.IDX P6, R14, R13, R12, R11 ;  /* 0x0000000c0d0e7389 */ /* 0x00006400000c000b */
[----:B01----:R-:W-:Y:S01]  /*14fe0*/  ENDCOLLECTIVE ;  /* 0x000000000000791b */ /* 0x003fe20003800000 */
.L_x_11041:
        /* <DEDUP_REMOVED lines=14> */
.L_x_11042:
[----:B------:R-:W-:Y:S02]  /*150d0*/  IMAD.MOV.U32 R13, RZ, RZ, R4 ;  /* 0x000000ffff0d7224 */ /* 0x000fe400078e0004 */
[----:B------:R-:W-:Y:S02]  /*150e0*/  IMAD.MOV.U32 R12, RZ, RZ, 0x5 ;  /* 0x00000005ff0c7424 */ /* 0x000fe400078e00ff */
[----:B------:R-:W-:-:S07]  /*150f0*/  IMAD.MOV.U32 R6, RZ, RZ, R14 ;  /* 0x000000ffff067224 */ /* 0x000fce00078e000e */
[----:B------:R-:W-:Y:S05]  /*15100*/  WARPSYNC.COLLECTIVE R15, `(.L_x_11043) ;  /* 0x000000000f087348 */ /* 0x000fea0003c00000 */
[----:B------:R0:W1:Y:S02]  /*15110*/  SHFL.IDX P6, R14, R13, R12, R11 ;  /* 0x0000000c0d0e7389 */ /* 0x00006400000c000b */
[----:B01----:R-:W-:Y:S01]  /*15120*/  ENDCOLLECTIVE ;  /* 0x000000000000791b */ /* 0x003fe20003800000 */
.L_x_11043:
        /* <DEDUP_REMOVED lines=14> */
.L_x_11044:
[----:B------:R-:W-:Y:S02]  /*15210*/  IMAD.MOV.U32 R13, RZ, RZ, R4 ;  /* 0x000000ffff0d7224 */ /* 0x000fe400078e0004 */
[----:B------:R-:W-:Y:S02]  /*15220*/  IMAD.MOV.U32 R12, RZ, RZ, 0x6 ;  /* 0x00000006ff0c7424 */ /* 0x000fe400078e00ff */
[----:B------:R-:W-:-:S07]  /*15230*/  IMAD.MOV.U32 R6, RZ, RZ, R14 ;  /* 0x000000ffff067224 */ /* 0x000fce00078e000e */
[----:B------:R-:W-:Y:S05]  /*15240*/  WARPSYNC.COLLECTIVE R15, `(.L_x_11045) ;  /* 0x000000000f087348 */ /* 0x000fea0003c00000 */
[----:B------:R0:W1:Y:S02]  /*15250*/  SHFL.IDX P6, R14, R13, R12, R11 ;  /* 0x0000000c0d0e7389 */ /* 0x00006400000c000b */
[----:B01----:R-:W-:Y:S01]  /*15260*/  ENDCOLLECTIVE ;  /* 0x000000000000791b */ /* 0x003fe20003800000 */
.L_x_11045:
        /* <DEDUP_REMOVED lines=13> */
.L_x_11046:
[----:B------:R-:W-:Y:S02]  /*15340*/  IMAD.MOV.U32 R13, RZ, RZ, R4 ;  /* 0x000000ffff0d7224 */ /* 0x000fe400078e0004 */
[----:B------:R-:W-:Y:S02]  /*15350*/  IMAD.MOV.U32 R12, RZ, RZ, 0x7 ;  /* 0x00000007ff0c7424 */ /* 0x000fe400078e00ff */
[----:B------:R-:W-:-:S07]  /*15360*/  IMAD.MOV.U32 R6, RZ, RZ, R14 ;  /* 0x000000ffff067224 */ /* 0x000fce00078e000e */
[----:B------:R-:W-:Y:S05]  /*15370*/  WARPSYNC.COLLECTIVE R15, `(.L_x_11047) ;  /* 0x000000000f087348 */ /* 0x000fea0003c00000 */
[----:B------:R0:W1:Y:S02]  /*15380*/  SHFL.IDX P6, R14, R13, R12, R11 ;  /* 0x0000000c0d0e7389 */ /* 0x00006400000c000b */
[----:B01----:R-:W-:Y:S01]  /*15390*/  ENDCOLLECTIVE ;  /* 0x000000000000791b */ /* 0x003fe20003800000 */
.L_x_11047:
        /* <DEDUP_REMOVED lines=12> */
.L_x_11048:
[----:B------:R-:W-:Y:S05]  /*15460*/  BRA `(.L_x_11049) ;  /* 0xffffffc4001c7947 */ /* 0x000fea000383ffff */
.L_x_10945:
[----:B-1----:R1:W2:Y:S02]  /*15470*/  SYNCS.PHASECHK.TRANS64.TRYWAIT P0, [R18+URZ+0x22820], R3 ;  /* 0x02282003120075a7 */ /* 0x0022a4000800017f */
[----:B--2---:R-:W-:Y:S05]  /*15480*/  @!P0 NANOSLEEP.SYNCS 0x989680 ;  /* 0x009896800000895d */ /* 0x004fea0003900000 */
[----:B------:R-:W2:Y:S02]  /*15490*/  @!P0 SYNCS.PHASECHK.TRANS64 P0, [R18+URZ+0x22820], R3 ;  /* 0x02282003120085a7 */ /* 0x000ea4000800007f */
[----:B--2---:R-:W-:Y:S05]  /*154a0*/  @!P0 BRA `(.L_x_10945) ;  /* 0xfffffffc00f08947 */ /* 0x004fea000383ffff */
[----:B------:R-:W-:Y:S05]  /*154b0*/  BRA `(.L_x_11050) ;  /* 0xffffffc400847947 */ /* 0x000fea000383ffff */
.L_x_10949:
[----:B-1----:R1:W2:Y:S02]  /*154c0*/  SYNCS.PHASECHK.TRANS64.TRYWAIT P0, [R0+URZ+0x22860], R3 ;  /* 0x02286003000075a7 */ /* 0x0022a4000800017f */
[----:B--2---:R-:W-:Y:S05]  /*154d0*/  @!P0 NANOSLEEP.SYNCS 0x989680 ;  /* 0x009896800000895d */ /* 0x004fea0003900000 */
[----:B------:R-:W2:Y:S02]  /*154e0*/  @!P0 SYNCS.PHASECHK.TRANS64 P0, [R0+URZ+0x22860], R3 ;  /* 0x02286003000085a7 */ /* 0x000ea4000800007f */
[----:B--2---:R-:W-:Y:S05]  /*154f0*/  @!P0 BRA `(.L_x_10949) ;  /* 0xfffffffc00f08947 */ /* 0x004fea000383ffff */
[----:B------:R-:W-:Y:S05]  /*15500*/  BRA `(.L_x_11051) ;  /* 0xffffffc400a47947 */ /* 0x000fea000383ffff */
.L_x_10962:
[----:B-1----:R1:W2:Y:S02]  /*15510*/  SYNCS.PHASECHK.TRANS64.TRYWAIT P0, [R4+URZ+0x22840], R2 ;  /* 0x02284002040075a7 */ /* 0x0022a4000800017f */
[----:B--2---:R-:W-:Y:S05]  /*15520*/  @!P0 NANOSLEEP.SYNCS 0x989680 ;  /* 0x009896800000895d */ /* 0x004fea0003900000 */
[----:B------:R-:W2:Y:S02]  /*15530*/  @!P0 SYNCS.PHASECHK.TRANS64 P0, [R4+URZ+0x22840], R2 ;  /* 0x02284002040085a7 */ /* 0x000ea4000800007f */
[----:B--2---:R-:W-:Y:S05]  /*15540*/  @!P0 BRA `(.L_x_10962) ;  /* 0xfffffffc00f08947 */ /* 0x004fea000383ffff */
[----:B------:R-:W-:Y:S05]  /*15550*/  BRA `(.L_x_11052) ;  /* 0xffffffcc00987947 */ /* 0x000fea000383ffff */
.L_x_10967:
[----:B--2---:R2:W3:Y:S02]  /*15560*/  SYNCS.PHASECHK.TRANS64.TRYWAIT P0, [R4+URZ+0x22860], R2 ;  /* 0x02286002040075a7 */ /* 0x0044e4000800017f */
[----:B---3--:R-:W-:Y:S05]  /*15570*/  @!P0 NANOSLEEP.SYNCS 0x989680 ;  /* 0x009896800000895d */ /* 0x008fea0003900000 */
[----:B------:R-:W3:Y:S02]  /*15580*/  @!P0 SYNCS.PHASECHK.TRANS64 P0, [R4+URZ+0x22860], R2 ;  /* 0x02286002040085a7 */ /* 0x000ee4000800007f */
[----:B---3--:R-:W-:Y:S05]  /*15590*/  @!P0 BRA `(.L_x_10967) ;  /* 0xfffffffc00f08947 */ /* 0x008fea000383ffff */
[----:B------:R-:W-:Y:S05]  /*155a0*/  BRA `(.L_x_11053) ;  /* 0xffffffd000107947 */ /* 0x000fea000383ffff */
.L_x_10979:
[----:B0-----:R0:W1:Y:S02]  /*155b0*/  SYNCS.PHASECHK.TRANS64.TRYWAIT P0, [R4+URZ+0x22840], R2 ;  /* 0x02284002040075a7 */ /* 0x001064000800017f */
[----:B-1----:R-:W-:Y:S05]  /*155c0*/  @!P0 NANOSLEEP.SYNCS 0x989680 ;  /* 0x009896800000895d */ /* 0x002fea0003900000 */
[----:B------:R-:W1:Y:S02]  /*155d0*/  @!P0 SYNCS.PHASECHK.TRANS64 P0, [R4+URZ+0x22840], R2 ;  /* 0x02284002040085a7 */ /* 0x000e64000800007f */
[----:B-1----:R-:W-:Y:S05]  /*155e0*/  @!P0 BRA `(.L_x_10979) ;  /* 0xfffffffc00f08947 */ /* 0x002fea000383ffff */
[----:B------:R-:W-:Y:S05]  /*155f0*/  BRA `(.L_x_11054) ;  /* 0xffffffd400f47947 */ /* 0x000fea000383ffff */
.L_x_10984:
[----:B-1----:R1:W2:Y:S02]  /*15600*/  SYNCS.PHASECHK.TRANS64.TRYWAIT P0, [R4+URZ+0x22860], R2 ;  /* 0x02286002040075a7 */ /* 0x0022a4000800017f */
[----:B--2---:R-:W-:Y:S05]  /*15610*/  @!P0 NANOSLEEP.SYNCS 0x989680 ;  /* 0x009896800000895d */ /* 0x004fea0003900000 */
[----:B------:R-:W2:Y:S02]  /*15620*/  @!P0 SYNCS.PHASECHK.TRANS64 P0, [R4+URZ+0x22860], R2 ;  /* 0x02286002040085a7 */ /* 0x000ea4000800007f */
[----:B--2---:R-:W-:Y:S05]  /*15630*/  @!P0 BRA `(.L_x_10984) ;  /* 0xfffffffc00f08947 */ /* 0x004fea000383ffff */
[----:B------:R-:W-:Y:S05]  /*15640*/  BRA `(.L_x_11055) ;  /* 0xffffffd8006c7947 */ /* 0x000fea000383ffff */
.L_x_10995:
[----:B-1----:R1:W2:Y:S02]  /*15650*/  SYNCS.PHASECHK.TRANS64.TRYWAIT P0, [R4+URZ+0x22840], R2 ;  /* 0x02284002040075a7 */ /* 0x0022a4000800017f */
[----:B--2---:R-:W-:Y:S05]  /*15660*/  @!P0 NANOSLEEP.SYNCS 0x989680 ;  /* 0x009896800000895d */ /* 0x004fea0003900000 */
[----:B------:R-:W2:Y:S02]  /*15670*/  @!P0 SYNCS.PHASECHK.TRANS64 P0, [R4+URZ+0x22840], R2 ;  /* 0x02284002040085a7 */ /* 0x000ea4000800007f */
[----:B--2---:R-:W-:Y:S05]  /*15680*/  @!P0 BRA `(.L_x_10995) ;  /* 0xfffffffc00f08947 */ /* 0x004fea000383ffff */
[----:B------:R-:W-:Y:S05]  /*15690*/  BRA `(.L_x_11056) ;  /* 0xffffffe000347947 */ /* 0x000fea000383ffff */
.L_x_11000:
[----:B0-----:R0:W2:Y:S02]  /*156a0*/  SYNCS.PHASECHK.TRANS64.TRYWAIT P0, [R4+URZ+0x22860], R2 ;  /* 0x02286002040075a7 */ /* 0x0010a4000800017f */
[----:B--2---:R-:W-:Y:S05]  /*156b0*/  @!P0 NANOSLEEP.SYNCS 0x989680 ;  /* 0x009896800000895d */ /* 0x004fea0003900000 */
[----:B------:R-:W2:Y:S02]  /*156c0*/  @!P0 SYNCS.PHASECHK.TRANS64 P0, [R4+URZ+0x22860], R2 ;  /* 0x02286002040085a7 */ /* 0x000ea4000800007f */
[----:B--2---:R-:W-:Y:S05]  /*156d0*/  @!P0 BRA `(.L_x_11000) ;  /* 0xfffffffc00f08947 */ /* 0x004fea000383ffff */
[----:B------:R-:W-:Y:S05]  /*156e0*/  BRA `(.L_x_11057) ;  /* 0xffffffe000ac7947 */ /* 0x000fea000383ffff */
.L_x_11012:
[----:B------:R-:W-:Y:S01]  /*156f0*/  BSSY B0, `(.L_x_11058) ;  /* 0x0000008000007945 */ /* 0x000fe20003800000 */
[----:B-----5:R-:W-:Y:S02]  /*15700*/  IMAD.MOV.U32 R13, RZ, RZ, R2 ;  /* 0x000000ffff0d7224 */ /* 0x020fe400078e0002 */
[----:B------:R-:W-:Y:S02]  /*15710*/  IMAD.MOV.U32 R12, RZ, RZ, RZ ;  /* 0x000000ffff0c7224 */ /* 0x000fe400078e00ff */
[----:B------:R-:W-:Y:S02]  /*15720*/  IMAD.MOV.U32 R11, RZ, RZ, 0x1f ;  /* 0x0000001fff0b7424 */ /* 0x000fe400078e00ff */
[----:B------:R-:W-:-:S07]  /*15730*/  IMAD.MOV.U32 R15, RZ, RZ, -0x1 ;  /* 0xffffffffff0f7424 */ /* 0x000fce00078e00ff */
[----:B01-34-:R-:W-:Y:S05]  /*15740*/  WARPSYNC.COLLECTIVE R15, `(.L_x_11059) ;  /* 0x000000000f087348 */ /* 0x01bfea0003c00000 */
[----:B------:R2:W0:Y:S02]  /*15750*/  SHFL.IDX P6, R14, R13, R12, R11 ;  /* 0x0000000c0d0e7389 */ /* 0x00042400000c000b */
[----:B01234-:R-:W-:Y:S01]  /*15760*/  ENDCOLLECTIVE ;  /* 0x000000000000791b */ /* 0x01ffe20003800000 */
.L_x_11059:
[----:B------:R-:W-:Y:S05]  /*15770*/  BSYNC B0 ;  /* 0x0000000000007941 */ /* 0x000fea0003800000 */
.L_x_11058:
[----:B------:R-:W-:Y:S05]  /*15780*/  BRA `(.L_x_11060) ;  /* 0xffffffe800787947 */ /* 0x000fea000383ffff */
.L_x_11015:
[----:B0-----:R0:W1:Y:S02]  /*15790*/  SYNCS.PHASECHK.TRANS64.TRYWAIT P0, [R0+URZ+0x22820], R3 ;  /* 0x02282003000075a7 */ /* 0x001064000800017f */
[----:B-1----:R-:W-:Y:S05]  /*157a0*/  @!P0 NANOSLEEP.SYNCS 0x989680 ;  /* 0x009896800000895d */ /* 0x002fea0003900000 */
[----:B------:R-:W1:Y:S02]  /*157b0*/  @!P0 SYNCS.PHASECHK.TRANS64 P0, [R0+URZ+0x22820], R3 ;  /* 0x02282003000085a7 */ /* 0x000e64000800007f */
[----:B-1----:R-:W-:Y:S05]  /*157c0*/  @!P0 BRA `(.L_x_11015) ;  /* 0xfffffffc00f08947 */ /* 0x002fea000383ffff */
[----:B------:R-:W-:Y:S05]  /*157d0*/  BRA `(.L_x_11061) ;  /* 0xffffffe800c47947 */ /* 0x000fea000383ffff */
.L_x_11016:
        /* <DEDUP_REMOVED lines=11> */
.L_x_11063:
[----:B------:R-:W-:Y:S05]  /*15890*/  BSYNC B0 ;  /* 0x0000000000007941 */ /* 0x000fea0003800000 */
.L_x_11062:
[----:B------:R-:W-:Y:S05]  /*158a0*/  BRA `(.L_x_11064) ;  /* 0xffffffe800ac7947 */ /* 0x000fea000383ffff */
.L_x_11019:
[----:B------:R-:W-:Y:S01]  /*158b0*/  BSSY B1, `(.L_x_11065) ;  /* 0x0000006000017945 */ /* 0x000fe20003800000 */
[----:B------:R-:W-:-:S07]  /*158c0*/  IMAD.MOV.U32 R15, RZ, RZ, -0x1 ;  /* 0xffffffffff0f7424 */ /* 0x000fce00078e00ff */
[----:B01----:R-:W-:Y:S05]  /*158d0*/  WARPSYNC.COLLECTIVE R15, `(.L_x_11066) ;  /* 0x000000000f0c7348 */ /* 0x003fea0003c00000 */
[----:B------:R-:W-:Y:S02]  /*158e0*/  ELECT P6, UR62, PT ;  /* 0x00000000003e782f */ /* 0x000fe400038c0000 */
[----:B------:R-:W-:Y:S01]  /*158f0*/  MOV R14, UR62 ;  /* 0x0000003e000e7c02 */ /* 0x000fe20008000f00 */
[----:B01----:R-:W-:Y:S10]  /*15900*/  ENDCOLLECTIVE ;  /* 0x000000000000791b */ /* 0x003ff40003800000 */
.L_x_11066:
[----:B------:R-:W-:Y:S05]  /*15910*/  BSYNC B1 ;  /* 0x0000000000017941 */ /* 0x000fea0003800000 */
.L_x_11065:
[----:B------:R-:W-:Y:S05]  /*15920*/  BRA `(.L_x_11067) ;  /* 0xffffffe800a47947 */ /* 0x000fea000383ffff */
.L_x_11021:
[----:B0-----:R0:W1:Y:S02]  /*15930*/  SYNCS.PHASECHK.TRANS64.TRYWAIT P0, [R6+URZ], R5 ;  /* 0x00000005060075a7 */ /* 0x001064000800017f */
[----:B-1----:R-:W-:Y:S05]  /*15940*/  @!P0 NANOSLEEP.SYNCS 0x989680 ;  /* 0x009896800000895d */ /* 0x002fea0003900000 */
[----:B------:R-:W1:Y:S02]  /*15950*/  @!P0 SYNCS.PHASECHK.TRANS64 P0, [R6+URZ], R5 ;  /* 0x00000005060085a7 */ /* 0x000e64000800007f */
[----:B-1----:R-:W-:Y:S05]  /*15960*/  @!P0 BRA `(.L_x_11021) ;  /* 0xfffffffc00f08947 */ /* 0x002fea000383ffff */
[----:B------:R-:W-:Y:S05]  /*15970*/  BRA `(.L_x_11068) ;  /* 0xffffffe800dc7947 */ /* 0x000fea000383ffff */
.L_x_11022:
[----:B-1----:R1:W2:Y:S02]  /*15980*/  SYNCS.PHASECHK.TRANS64.TRYWAIT P0, [R7+URZ], R2 ;  /* 0x00000002070075a7 */ /* 0x0022a4000800017f */
[----:B--2---:R-:W-:Y:S05]  /*15990*/  @!P0 NANOSLEEP.SYNCS 0x989680 ;  /* 0x009896800000895d */ /* 0x004fea0003900000 */
[----:B------:R-:W2:Y:S02]  /*159a0*/  @!P0 SYNCS.PHASECHK.TRANS64 P0, [R7+URZ], R2 ;  /* 0x00000002070085a7 */ /* 0x000ea4000800007f */
[----:B--2---:R-:W-:Y:S05]  /*159b0*/  @!P0 BRA `(.L_x_11022) ;  /* 0xfffffffc00f08947 */ /* 0x004fea000383ffff */
[----:B------:R-:W-:Y:S05]  /*159c0*/  BRA `(.L_x_11069) ;  /* 0xffffffe800d07947 */ /* 0x000fea000383ffff */
.L_x_11024:
[----:B--2---:R2:W3:Y:S02]  /*159d0*/  SYNCS.PHASECHK.TRANS64.TRYWAIT P0, [R4+URZ], R5 ;  /* 0x00000005040075a7 */ /* 0x0044e4000800017f */
[----:B---3--:R-:W-:Y:S05]  /*159e0*/  @!P0 NANOSLEEP.SYNCS 0x989680 ;  /* 0x009896800000895d */ /* 0x008fea0003900000 */
[----:B------:R-:W3:Y:S02]  /*159f0*/  @!P0 SYNCS.PHASECHK.TRANS64 P0, [R4+URZ], R5 ;  /* 0x00000005040085a7 */ /* 0x000ee4000800007f */
[----:B---3--:R-:W-:Y:S05]  /*15a00*/  @!P0 BRA `(.L_x_11024) ;  /* 0xfffffffc00f08947 */ /* 0x008fea000383ffff */
[----:B------:R-:W-:Y:S05]  /*15a10*/  BRA `(.L_x_11070) ;  /* 0xffffffe800d47947 */ /* 0x000fea000383ffff */
.L_x_11071:
        /* <DEDUP_REMOVED lines=14> */
.L_x_15140:


//--------------------- .text._ZN7cutlass13device_kernelIN5flash11enable_sm90INS1_16FlashAttnFwdSm90INS1_25CollectiveMainloopFwdSm90ILi2EN4cute5tupleIJNS5_1CILi1EEES8_S8_EEENS6_IJNS7_ILi128EEENS7_ILi96EEENS7_ILi64EEEEEELi256ENS_6half_tEfNS_4arch4Sm90ELb0ELb1ELb0ELb0ELb0ELb0ELb1ELb1ELb0ELb1ELb0ELb0EEENS1_21CollectiveEpilogueFwdINS6_IJSA_NS7_ILi256EEESB_EEES9_SE_SG_Li256ELb0ELb1ELb0ELb0EEENS1_30DynamicPersistentTileSchedulerILi256ELi128ELb0ELb1ELb1EEEEEEEEEvNT_6ParamsE --------------------------
	.section	.text._ZN7cutlass13device_kernelIN5flash11enable_sm90INS1_16FlashAttnFwdSm90INS1_25CollectiveMainloopFwdSm90ILi2EN4cute5tupleIJNS5_1CILi1EEES8_S8_EEENS6_IJNS7_ILi128EEENS7_ILi96EEENS7_ILi64EEEEEELi256ENS_6half_tEfNS_4arch4Sm90ELb0ELb1ELb0ELb0ELb0ELb0ELb1ELb1ELb0ELb1ELb0ELb0EEENS1_21CollectiveEpilogueFwdINS6_IJSA_NS7_ILi256EEESB_EEES9_SE_SG_Li256ELb0ELb1ELb0ELb0EEENS1_30DynamicPersistentTileSchedulerILi256ELi128ELb0ELb1ELb1EEEEEEEEEvNT_6ParamsE,"ax",@progbits
	.align	128
.text._ZN7cutlass13device_kernelIN5flash11enable_sm90INS1_16FlashAttnFwdSm90INS1_25CollectiveMainloopFwdSm90ILi2EN4cute5tupleIJNS5_1CILi1EEES8_S8_EEENS6_IJNS7_ILi128EEENS7_ILi96EEENS7_ILi64EEEEEELi256ENS_6half_tEfNS_4arch4Sm90ELb0ELb1ELb0ELb0ELb0ELb0ELb1ELb1ELb0ELb1ELb0ELb0EEENS1_21CollectiveEpilogueFwdINS6_IJSA_NS7_ILi256EEESB_EEES9_SE_SG_Li256ELb0ELb1ELb0ELb0EEENS1_30DynamicPersistentTileSchedulerILi256ELi128ELb0ELb1ELb1EEEEEEEEEvNT_6ParamsE:
        .type           _ZN7cutlass13device_kernelIN5flash11enable_sm90INS1_16FlashAttnFwdSm90INS1_25CollectiveMainloopFwdSm90ILi2EN4cute5tupleIJNS5_1CILi1EEES8_S8_EEENS6_IJNS7_ILi128EEENS7_ILi96EEENS7_ILi64EEEEEELi256ENS_6half_tEfNS_4arch4Sm90ELb0ELb1ELb0ELb0ELb0ELb0ELb1ELb1ELb0ELb1ELb0ELb0EEENS1_21CollectiveEpilogueFwdINS6_IJSA_NS7_ILi256EEESB_EEES9_SE_SG_Li256ELb0ELb1ELb0ELb0EEENS1_30DynamicPersistentTileSchedulerILi256ELi128ELb0ELb1ELb1EEEEEEEEEvNT_6ParamsE,@function
        .size           _ZN7cutlass13device_kernelIN5flash11enable_sm90INS1_16FlashAttnFwdSm90INS1_25CollectiveMainloopFwdSm90ILi2EN4cute5tupleIJNS5_1CILi1EEES8_S8_EEENS6_IJNS7_ILi128EEENS7_ILi96EEENS7_ILi64EEEEEELi256ENS_6half_tEfNS_4arch4Sm90ELb0ELb1ELb0ELb0ELb0ELb0ELb1ELb1ELb0ELb1ELb0ELb0EEENS1_21CollectiveEpilogueFwdINS6_IJSA_NS7_ILi256EEESB_EEES9_SE_SG_Li256ELb0ELb1ELb0ELb0EEENS1_30DynamicPersistentTileSchedulerILi256ELi128ELb0ELb1ELb1EEEEEEEEEvNT_6ParamsE,(.L_x_15141 - _ZN7cutlass13device_kernelIN5flash11enable_sm90INS1_16FlashAttnFwdSm90INS1_25CollectiveMainloopFwdSm90ILi2EN4cute5tupleIJNS5_1CILi1EEES8_S8_EEENS6_IJNS7_ILi128EEENS7_ILi96EEENS7_ILi64EEEEEELi256ENS_6half_tEfNS_4arch4Sm90ELb0ELb1ELb0ELb0ELb0ELb0ELb1ELb1ELb0ELb1ELb0ELb0EEENS1_21CollectiveEpilogueFwdINS6_IJSA_NS7_ILi256EEESB_EEES9_SE_SG_Li256ELb0ELb1ELb0ELb0EEENS1_30DynamicPersistentTileSchedulerILi256ELi128ELb0ELb1ELb1EEEEEEEEEvNT_6ParamsE)
        .other          _ZN7cutlass13device_kernelIN5flash11enable_sm90INS1_16FlashAttnFwdSm90INS1_25CollectiveMainloopFwdSm90ILi2EN4cute5tupleIJNS5_1CILi1EEES8_S8_EEENS6_IJNS7_ILi128EEENS7_ILi96EEENS7_ILi64EEEEEELi256ENS_6half_tEfNS_4arch4Sm90ELb0ELb1ELb0ELb0ELb0ELb0ELb1ELb1ELb0ELb1ELb0ELb0EEENS1_21CollectiveEpilogueFwdINS6_IJSA_NS7_ILi256EEESB_EEES9_SE_SG_Li256ELb0ELb1ELb0ELb0EEENS1_30DynamicPersistentTileSchedulerILi256ELi128ELb0ELb1ELb1EEEEEEEEEvNT_6ParamsE,@"STO_CUDA_ENTRY STV_DEFAULT"
_ZN7cutlass13device_kernelIN5flash11enable_sm90INS1_16FlashAttnFwdSm90INS1_25CollectiveMainloopFwdSm90ILi2EN4cute5tupleIJNS5_1CILi1EEES8_S8_EEENS6_IJNS7_ILi128EEENS7_ILi96EEENS7_ILi64EEEEEELi256ENS_6half_tEfNS_4arch4Sm90ELb0ELb1ELb0ELb0ELb0ELb0ELb1ELb1ELb0ELb1ELb0ELb0EEENS1_21CollectiveEpilogueFwdINS6_IJSA_NS7_ILi256EEESB_EEES9_SE_SG_Li256ELb0ELb1ELb0ELb0EEENS1_30DynamicPersistentTileSchedulerILi256ELi128ELb0ELb1ELb1EEEEEEEEEvNT_6ParamsE:
[----:B------:R-:W0:Y:S02]  /*0000*/  LDC R1, c[0x0][0x28] ;  /* 0x00000a00ff017b82 */ /* 0x000e240000000800 */
[----:B0-----:R-:W-:Y:S01]  /*0010*/  VIADD R1, R1, 0xfffffb50 ;  /* 0xfffffb5001017836 */ /* 0x001fe20000000000 */
[----:B------:R-:W0:Y:S01]  /*0020*/  S2R R3, SR_TID.X ;  /* 0x0000000000037919 */ /* 0x000e220000002100 */
[----:B------:R-:W-:Y:S01]  /*0030*/  ELECT P0, URZ, PT ;  /* 0x00000000003f782f */ /* 0x000fe20003800000 */
[----:B------:R-:W-:Y:S01]  /*0040*/  BSSY B0, `(.L_x_11072) ;  /* 0x0000012000007945 */ /* 0x000fe20003800000 */
[----:B------:R-:W-:Y:S02]  /*0050*/  ULDC UR4, c[0x0][0x20] ;  /* 0x0000080000047ab9 */ /* 0x000fe40000000800 */
[----:B------:R-:W-:Y:S01]  /*0060*/  IADD3 R16, P1, R1, UR4, RZ ;  /* 0x0000000401107c10 */ /* 0x000fe2000ff3e0ff */
[----:B------:R-:W-:-:S04]  /*0070*/  ULDC UR4, c[0x0][0x24] ;  /* 0x0000090000047ab9 */ /* 0x000fc80000000800 */
[----:B------:R-:W-:Y:S01]  /*0080*/  IMAD.X R17, RZ, RZ, UR4, P1 ;  /* 0x00000004ff117e24 */ /* 0x000fe200088e06ff */
        /* <DEDUP_REMOVED lines=13> */
.L_x_11073:
[----:B------:R-:W-:Y:S05]  /*0160*/  BSYNC B0 ;  /* 0x0000000000007941 */ /* 0x000fea0003800000 */
.L_x_11072:
        /* <DEDUP_REMOVED lines=43> */
.L_x_11074:
        /* <DEDUP_REMOVED lines=22> */
.L_x_11075:
        /* <DEDUP_REMOVED lines=18> */
.L_x_11076:
        /* <DEDUP_REMOVED lines=22> */
.L_x_11077:
        /* <DEDUP_REMOVED lines=22> */
.L_x_11078:
[----:B------:R-:W-:Y:S01]  /*0960*/  IADD3 R2, P0, R16, 0x70, RZ ;  /* 0x0000007010027810 */ /* 0x000fe20007f1e0ff */
[----:B------:R-:W-:Y:S01]  /*0970*/  UMOV UR41, 0x1 ;  /* 0x0000000100297882 */ /* 0x000fe20000000000 */
[----:B------:R-:W-:Y:S01]  /*0980*/  PLOP3.LUT P1, PT, PT, PT, UP0, 0x80, 0x0 ;  /* 0x000000000000781c */ /* 0x000fe20003f2f008 */
[----:B------:R-:W-:Y:S01]  /*0990*/  NOP ;  /* 0x0000000000007918 */ /* 0x000fe20000000000 */
[----:B------:R-:W-:Y:S01]  /*09a0*/  USEL UR41, UR41, 0x2, !UP0 ;  /* 0x0000000229297887 */ /* 0x000fe2000c000000 */
[----:B------:R4:W-:Y:S01]  /*09b0*/  STL [R1+0x464], R2 ;  /* 0x0004640201007387 */ /* 0x0009e20000100800 */
[----:B------:R-:W-:Y:S01]  /*09c0*/  ULDC.64 UR48, c[0x0][0x208] ;  /* 0x0000820000307ab9 */ /* 0x000fe20000000a00 */
[----:B------:R-:W-:Y:S02]  /*09d0*/  IMAD.MOV.U32 R22, RZ, RZ, R16 ;  /* 0x000000ffff167224 */ /* 0x000fe400078e0010 */
[--C-:B------:R-:W-:Y:S02]  /*09e0*/  IMAD.MOV.U32 R23, RZ, RZ, R17.reuse ;  /* 0x000000ffff177224 */ /* 0x100fe400078e0011 */
[----:B----4-:R-:W-:-:S05]  /*09f0*/  IMAD.X R2, RZ, RZ, R17, P0 ;  /* 0x000000ffff027224 */ /* 0x010fca00000e0611 */
[----:B------:R4:W-:Y:S01]  /*0a00*/  STL [R1+0x460], R2 ;  /* 0x0004600201007387 */ /* 0x0009e20000100800 */
[----:B0123--:R-:W-:Y:S06]  /*0a10*/  BAR.SYNC.DEFER_BLOCKING 0x0 ;  /* 0x0000000000007b1d */ /* 0x00ffec0000010000 */
[----:B------:R-:W-:Y:S05]  /*0a20*/  @!P1 BRA `(.L_x_11079) ;  /* 0x0000020800f49947 */ /* 0x000fea0003800000 */
.L_x_11080:
[----:B------:R-:W-:-:S08]  /*0a30*/  NOP ;  /* 0x0000000000007918 */ /* 0x000fd00000000000 */
[----:B------:R-:W0:Y:S02]  /*0a40*/  USETMAXREG.TRY_ALLOC.CTAPOOL UP0, 0xf0 ;  /* 0x000000f0000079c8 */ /* 0x000e240008000600 */
[----:B0-----:R-:W-:-:S13]  /*0a50*/  PLOP3.LUT P0, PT, PT, PT, UP0, 0x80, 0x0 ;  /* 0x000000000000781c */ /* 0x001fda0003f0f008 */
[----:B------:R-:W-:Y:S05]  /*0a60*/  @!P0 BRA `(.L_x_11080) ;  /* 0xfffffffc00f08947 */ /* 0x000fea000383ffff */
[----:B------:R-:W0:Y:S08]  /*0a70*/  S2UR UR5, SR_CTAID.X ;  /* 0x00000000000579c3 */ /* 0x000e300000002500 */
[----:B------:R-:W-:Y:S08]  /*0a80*/  BAR.ARV 0x4, 0x180 ;  /* 0x0106000000007b1d */ /* 0x000ff00000002000 */
[----:B------:R-:W-:Y:S08]  /*0a90*/  BAR.ARV 0x8, 0x180 ;  /* 0x0206000000007b1d */ /* 0x000ff00000002000 */
[----:B------:R-:W0:Y:S01]  /*0aa0*/  LDC R0, c[0x0][0xd38] ;  /* 0x00034e00ff007b82 */ /* 0x000e220000000800 */
[----:B------:R-:W-:Y:S01]  /*0ab0*/  ISETP.NE.AND P0, PT, R14, 0x1, PT ;  /* 0x000000010e00780c */ /* 0x000fe20003f05270 */
[----:B------:R1:W-:-:S12]  /*0ac0*/  STL.64 [R1+0x210], RZ ;  /* 0x000210ff01007387 */ /* 0x0003d80000100a00 */
[----:B------:R-:W-:Y:S06]  /*0ad0*/  @!P0 BAR.ARV 0x9, 0x100 ;  /* 0x0244000000008b1d */ /* 0x000fec0000002000 */
[C---:B------:R-:W-:Y:S02]  /*0ae0*/  IADD3 R214, P1, R16.reuse, 0x210, RZ ;  /* 0x0000021010d67810 */ /* 0x040fe40007f3e0ff */
[----:B------:R-:W-:Y:S01]  /*0af0*/  IADD3 R224, P2, R16, 0x21c, RZ ;  /* 0x0000021c10e07810 */ /* 0x000fe20007f5e0ff */
[----:B------:R1:W-:Y:S01]  /*0b00*/  STL [R1+0x218], RZ ;  /* 0x000218ff01007387 */ /* 0x0003e20000100800 */
[----:B0-----:R-:W-:Y:S01]  /*0b10*/  ISETP.LE.AND P0, PT, R0, UR5, PT ;  /* 0x0000000500007c0c */ /* 0x001fe2000bf03270 */
[----:B------:R-:W-:-:S02]  /*0b20*/  IMAD.X R213, RZ, RZ, R17, P1 ;  /* 0x000000ffffd57224 */ /* 0x000fc400008e0611 */
[----:B------:R1:W-:Y:S01]  /*0b30*/  STL [R1+0x21c], RZ ;  /* 0x00021cff01007387 */ /* 0x0003e20000100800 */
[----:B------:R-:W-:-:S09]  /*0b40*/  IMAD.X R223, RZ, RZ, R17, P2 ;  /* 0x000000ffffdf7224 */ /* 0x000fd200010e0611 */
[----:B-1----:R-:W-:Y:S05]  /*0b50*/  @P0 EXIT ;  /* 0x000000000000094d */ /* 0x002fea0003800000 */
[----:B----4-:R-:W0:Y:S01]  /*0b60*/  S2R R2, SR_TID.X ;  /* 0x0000000000027919 */ /* 0x010e220000002100 */
[----:B------:R-:W1:Y:S01]  /*0b70*/  S2UR UR6, SR_CgaCtaId ;  /* 0x00000000000679c3 */ /* 0x000e620000008800 */
[----:B------:R-:W-:Y:S01]  /*0b80*/  UMOV UR44, 0x400 ;  /* 0x00000400002c7882 */ /* 0x000fe20000000000 */
[----:B------:R-:W-:Y:S01]  /*0b90*/  IMAD.MOV.U32 R189, RZ, RZ, 0x2 ;  /* 0x00000002ffbd7424 */ /* 0x000fe200078e00ff */
[C---:B------:R-:W-:Y:S01]  /*0ba0*/  IADD3 R208, -R14.reuse, 0xb, RZ ;  /* 0x0000000b0ed07810 */ /* 0x040fe20007ffe1ff */
[----:B------:R-:W-:-:S04]  /*0bb0*/  VIADD R209, R14, 0x8 ;  /* 0x000000080ed17836 */ /* 0x000fc80000000000 */
[----:B------:R-:W2:Y:S01]  /*0bc0*/  S2UR UR4, SR_SWINHI ;  /* 0x00000000000479c3 */ /* 0x000ea20000002f00 */
[----:B-1----:R-:W-:Y:S01]  /*0bd0*/  ULEA UR44, UR6, UR44, 0x18 ;  /* 0x0000002c062c7291 */ /* 0x002fe2000f8ec03f */
[----:B0-----:R-:W-:-:S06]  /*0be0*/  VIADD R206, R2, 0xffffff80 ;  /* 0xffffff8002ce7836 */ /* 0x001fcc0000000000 */
[----:B------:R-:W-:Y:S01]  /*0bf0*/  UMOV UR36, UR44 ;  /* 0x0000002c00247c82 */ /* 0x000fe20008000000 */
[----:B--2---:R-:W-:Y:S01]  /*0c00*/  UMOV UR37, UR4 ;  /* 0x0000000400257c82 */ /* 0x004fe20008000000 */
[----:B------:R-:W-:Y:S01]  /*0c10*/  UMOV UR4, UR5 ;  /* 0x0000000500047c82 */ /* 0x000fe20008000000 */
[----:B------:R-:W-:-:S04]  /*0c20*/  SHF.R.S32.HI R15, RZ, 0x1f, R206 ;  /* 0x0000001fff0f7819 */ /* 0x000fc800000114ce */
[CC--:B------:R-:W-:Y:S02]  /*0c30*/  LEA.HI R2, R15.reuse, R206.reuse, RZ, 0x4 ;  /* 0x000000ce0f027211 */ /* 0x0c0fe400078f20ff */
[CC--:B------:R-:W-:Y:S02]  /*0c40*/  LEA.HI R0, R15.reuse, R206.reuse, RZ, 0x5 ;  /* 0x000000ce0f007211 */ /* 0x0c0fe400078f28ff */
[----:B------:R-:W-:Y:S02]  /*0c50*/  SHF.R.S32.HI R5, RZ, 0x4, R2 ;  /* 0x00000004ff057819 */ /* 0x000fe40000011402 */
[----:B------:R-:W-:Y:S01]  /*0c60*/  LOP3.LUT R3, R2, 0x3fffff0, RZ, 0xc0, !PT ;  /* 0x03fffff002037812 */ /* 0x000fe200078ec0ff */
[----:B------:R-:W-:Y:S01]  /*0c70*/  IMAD.SHL.U32 R6, R0, 0x20, RZ ;  /* 0x0000002000067824 */ /* 0x000fe200078e00ff */
[----:B------:R-:W-:Y:S02]  /*0c80*/  LEA.HI R0, R15, R206, RZ, 0x7 ;  /* 0x000000ce0f007211 */ /* 0x000fe400078f38ff */
[----:B------:R-:W-:Y:S01]  /*0c90*/  LEA.HI R4, R2, R5, RZ, 0x1 ;  /* 0x0000000502047211 */ /* 0x000fe200078f08ff */
[----:B------:R-:W-:Y:S01]  /*0ca0*/  IMAD.IADD R2, R206, 0x1, -R3 ;  /* 0x00000001ce027824 */ /* 0x000fe200078e0a03 */
[----:B------:R-:W-:-:S02]  /*0cb0*/  LOP3.LUT R3, R0, 0xffffff80, RZ, 0xc0, !PT ;  /* 0xffffff8000037812 */ /* 0x000fc400078ec0ff */
[----:B------:R-:W-:Y:S02]  /*0cc0*/  LOP3.LUT R7, R6, 0xfffffc00, RZ, 0xc0, !PT ;  /* 0xfffffc0006077812 */ /* 0x000fe400078ec0ff */
[----:B------:R-:W-:Y:S01]  /*0cd0*/  LOP3.LUT R4, R4, 0x1ffffffe, RZ, 0xc0, !PT ;  /* 0x1ffffffe04047812 */ /* 0x000fe200078ec0ff */
[----:B------:R-:W-:Y:S01]  /*0ce0*/  IMAD.IADD R212, R206, 0x1, -R3 ;  /* 0x00000001ced47824 */ /* 0x000fe200078e0a03 */
[----:B------:R-:W-:Y:S01]  /*0cf0*/  SHF.R.S32.HI R227, RZ, 0x7, R0 ;  /* 0x00000007ffe37819 */ /* 0x000fe20000011400 */
[----:B------:R-:W-:Y:S01]  /*0d00*/  IMAD R7, R2, 0x40, R7 ;  /* 0x0000004002077824 */ /* 0x000fe200078e0207 */
[----:B------:R-:W-:Y:S01]  /*0d10*/  LEA.HI R2, R15, R206, RZ, 0x2 ;  /* 0x000000ce0f027211 */ /* 0x000fe200078f10ff */
[----:B------:R-:W-:Y:S01]  /*0d20*/  IMAD.IADD R4, R5, 0x1, -R4 ;  /* 0x0000000105047824 */ /* 0x000fe200078e0a04 */
[----:B------:R-:W-:Y:S02]  /*0d30*/  SHF.R.S32.HI R3, RZ, 0x1f, R212 ;  /* 0x0000001fff037819 */ /* 0x000fe400000114d4 */
[----:B------:R-:W-:Y:S01]  /*0d40*/  LOP3.LUT R5, R2, 0xfffffffc, RZ, 0xc0, !PT ;  /* 0xfffffffc02057812 */ /* 0x000fe200078ec0ff */
[----:B------:R-:W-:Y:S01]  /*0d50*/  IMAD R4, R4, 0x8, R7 ;  /* 0x0000000804047824 */ /* 0x000fe200078e0207 */
[----:B------:R-:W-:-:S02]  /*0d60*/  LEA.HI R19, R3, R212, RZ, 0x2 ;  /* 0x000000d403137211 */ /* 0x000fc400078f10ff */
[----:B------:R-:W-:Y:S01]  /*0d70*/  LEA.HI R3, R3, R212, RZ, 0x5 ;  /* 0x000000d403037211 */ /* 0x000fe200078f28ff */
[----:B------:R-:W-:Y:S01]  /*0d80*/  IMAD.IADD R6, R206, 0x1, -R5 ;  /* 0x00000001ce067824 */ /* 0x000fe200078e0a05 */
[--C-:B------:R-:W-:Y:S01]  /*0d90*/  SHF.R.S32.HI R2, RZ, 0x2, R19.reuse ;  /* 0x00000002ff027819 */ /* 0x100fe20000011413 */
[----:B------:R-:W-:Y:S01]  /*0da0*/  IMAD.WIDE R188, R4, R189, UR36 ;  /* 0x0000002404bc7e25 */ /* 0x000fe2000f8e02bd */
[----:B------:R-:W-:Y:S02]  /*0db0*/  SHF.R.S32.HI R5, RZ, 0x1f, R19 ;  /* 0x0000001fff057819 */ /* 0x000fe40000011413 */
[----:B------:R-:W-:Y:S02]  /*0dc0*/  SHF.R.S32.HI R3, RZ, 0x5, R3 ;  /* 0x00000005ff037819 */ /* 0x000fe40000011403 */
[----:B------:R-:W-:Y:S02]  /*0dd0*/  LEA.HI R5, R5, R2, RZ, 0x3 ;  /* 0x0000000205057211 */ /* 0x000fe400078f18ff */
[----:B------:R-:W-:-:S02]  /*0de0*/  IADD3 R9, P0, R188, 0x20, RZ ;  /* 0x00000020bc097810 */ /* 0x000fc40007f1e0ff */
[----:B------:R-:W-:Y:S02]  /*0df0*/  LOP3.LUT R5, R5, 0xfffffff8, RZ, 0xc0, !PT ;  /* 0xfffffff805057812 */ /* 0x000fe400078ec0ff */
[----:B------:R-:W-:Y:S02]  /*0e00*/  LOP3.LUT R8, R9, 0x380, RZ, 0xc0, !PT ;  /* 0x0000038009087812 */ /* 0x000fe400078ec0ff */
[----:B------:R-:W-:Y:S01]  /*0e10*/  LEA.HI R7, R6, R6, RZ, 0x1 ;  /* 0x0000000606077211 */ /* 0x000fe200078f08ff */
[----:B------:R-:W-:Y:S01]  /*0e20*/  IMAD.IADD R2, R2, 0x1, -R5 ;  /* 0x0000000102027824 */ /* 0x000fe200078e0a05 */
[----:B------:R-:W-:Y:S02]  /*0e30*/  SHF.R.U64 R8, R8, 0x3, RZ ;  /* 0x0000000308087819 */ /* 0x000fe400000012ff */
[----:B------:R-:W-:Y:S01]  /*0e40*/  LOP3.LUT R7, R7, 0x1ffffffe, RZ, 0xc0, !PT ;  /* 0x1ffffffe07077812 */ /* 0x000fe200078ec0ff */
[----:B------:R-:W-:Y:S01]  /*0e50*/  IMAD R21, R3, 0x10, R2 ;  /* 0x0000001003157824 */ /* 0x000fe200078e0202 */
[----:B------:R-:W-:Y:S01]  /*0e60*/  LOP3.LUT R2, R8, R9, RZ, 0x3c, !PT ;  /* 0x0000000908027212 */ /* 0x000fe200078e3cff */
[----:B------:R-:W-:Y:S01]  /*0e70*/  IMAD.X R3, RZ, RZ, R189, P0 ;  /* 0x000000ffff037224 */ /* 0x000fe200000e06bd */
[----:B------:R-:W-:Y:S01]  /*0e80*/  LEA.HI R15, R15, R206, RZ, 0x3 ;  /* 0x000000ce0f0f7211 */ /* 0x000fe200078f18ff */
[----:B------:R-:W-:Y:S01]  /*0e90*/  IMAD.IADD R25, R6, 0x1, -R7 ;  /* 0x0000000106197824 */ /* 0x000fe200078e0a07 */
[----:B------:R-:W-:-:S02]  /*0ea0*/  IADD3 R5, P1, R188, 0x40, RZ ;  /* 0x00000040bc057810 */ /* 0x000fc40007f3e0ff */
[----:B------:R-:W-:Y:S02]  /*0eb0*/  MOV R235, R2 ;  /* 0x0000000200eb7202 */ /* 0x000fe40000000f00 */
[C---:B------:R-:W-:Y:S02]  /*0ec0*/  IADD3 R7, P2, R188.reuse, 0x60, RZ ;  /* 0x00000060bc077810 */ /* 0x040fe40007f5e0ff */
[C---:B------:R-:W-:Y:S02]  /*0ed0*/  IADD3 R9, P3, R188.reuse, 0x4000, RZ ;  /* 0x00004000bc097810 */ /* 0x040fe40007f7e0ff */
[C---:B------:R-:W-:Y:S02]  /*0ee0*/  IADD3 R231, P4, R188.reuse, 0x4020, RZ ;  /* 0x00004020bce77810 */ /* 0x040fe40007f9e0ff */
[C---:B------:R-:W-:Y:S02]  /*0ef0*/  IADD3 R11, P5, R188.reuse, 0x4040, RZ ;  /* 0x00004040bc0b7810 */ /* 0x040fe40007fbe0ff */
[----:B------:R-:W-:-:S02]  /*0f00*/  IADD3 R13, P6, R188, 0xc060, RZ ;  /* 0x0000c060bc0d7810 */ /* 0x000fc40007fde0ff */
[----:B------:R-:W-:Y:S02]  /*0f10*/  LOP3.LUT R3, R15, 0xfffffff8, RZ, 0xc0, !PT ;  /* 0xfffffff80f037812 */ /* 0x000fe400078ec0ff */
[----:B------:R-:W-:Y:S02]  /*0f20*/  LEA.HI R0, R0, R227, RZ, 0x1 ;  /* 0x000000e300007211 */ /* 0x000fe400078f08ff */
[----:B------:R-:W-:Y:S01]  /*0f30*/  LOP3.LUT R4, R5, 0x380, RZ, 0xc0, !PT ;  /* 0x0000038005047812 */ /* 0x000fe200078ec0ff */
[----:B------:R-:W-:Y:S01]  /*0f40*/  IMAD.IADD R3, R206, 0x1, -R3 ;  /* 0x00000001ce037824 */ /* 0x000fe200078e0a03 */
[----:B------:R-:W-:Y:S02]  /*0f50*/  LOP3.LUT R6, R7, 0x380, RZ, 0xc0, !PT ;  /* 0x0000038007067812 */ /* 0x000fe400078ec0ff */
[----:B------:R-:W-:Y:S01]  /*0f60*/  LOP3.LUT R8, R9, 0x380, RZ, 0xc0, !PT ;  /* 0x0000038009087812 */ /* 0x000fe200078ec0ff */
[----:B------:R-:W-:Y:S01]  /*0f70*/  IMAD.SHL.U32 R194, R3, 0x8, RZ ;  /* 0x0000000803c27824 */ /* 0x000fe200078e00ff */
[----:B------:R-:W-:-:S02]  /*0f80*/  LOP3.LUT R230, R231, 0x380, RZ, 0xc0, !PT ;  /* 0x00000380e7e67812 */ /* 0x000fc400078ec0ff */
[----:B------:R-:W-:Y:S01]  /*0f90*/  LOP3.LUT R10, R11, 0x380, RZ, 0xc0, !PT ;  /* 0x000003800b0a7812 */ /* 0x000fe200078ec0ff */
[C---:B------:R-:W-:Y:S01]  /*0fa0*/  VIADD R196, R194.reuse, 0x40 ;  /* 0x00000040c2c47836 */ /* 0x040fe20000000000 */
[----:B------:R-:W-:Y:S01]  /*0fb0*/  LOP3.LUT R12, R13, 0x380, RZ, 0xc0, !PT ;  /* 0x000003800d0c7812 */ /* 0x000fe200078ec0ff */
[----:B------:R-:W-:Y:S01]  /*0fc0*/  VIADD R195, R194, 0x80 ;  /* 0x00000080c2c37836 */ /* 0x000fe20000000000 */
[----:B------:R-:W-:Y:S01]  /*0fd0*/  LOP3.LUT R0, R0, 0x3fffffe, RZ, 0xc0, !PT ;  /* 0x03fffffe00007812 */ /* 0x000fe200078ec0ff */
[----:B------:R-:W-:Y:S01]  /*0fe0*/  VIADD R197, R194, 0xc0 ;  /* 0x000000c0c2c57836 */ /* 0x000fe20000000000 */
[----:B------:R-:W-:Y:S02]  /*0ff0*/  SHF.R.U64 R4, R4, 0x3, RZ ;  /* 0x0000000304047819 */ /* 0x000fe400000012ff */
[----:B------:R-:W-:Y:S01]  /*1000*/  SHF.R.U64 R6, R6, 0x3, RZ ;  /* 0x0000000306067819 */ /* 0x000fe200000012ff */
[----:B------:R-:W-:Y:S01]  /*1010*/  IMAD.IADD R0, R227, 0x1, -R0 ;  /* 0x00000001e3007824 */ /* 0x000fe200078e0a00 */
[----:B------:R-:W-:-:S02]  /*1020*/  SHF.R.U64 R8, R8, 0x3, RZ ;  /* 0x0000000308087819 */ /* 0x000fc400000012ff */
[----:B------:R-:W-:Y:S01]  /*1030*/  SHF.R.U64 R230, R230, 0x3, RZ ;  /* 0x00000003e6e67819 */ /* 0x000fe200000012ff */
[----:B------:R-:W-:Y:S01]  /*1040*/  IMAD R204, R0, 0x40, R21 ;  /* 0x0000004000cc7824 */ /* 0x000fe200078e0215 */
[----:B------:R-:W-:Y:S02]  /*1050*/  SHF.R.U64 R10, R10, 0x3, RZ ;  /* 0x000000030a0a7819 */ /* 0x000fe400000012ff */
[----:B------:R-:W-:Y:S01]  /*1060*/  SHF.R.U64 R12, R12, 0x3, RZ ;  /* 0x000000030c0c7819 */ /* 0x000fe200000012ff */
[----:B------:R-:W-:Y:S01]  /*1070*/  IMAD R236, R25, 0x8, R204 ;  /* 0x0000000819ec7824 */ /* 0x000fe200078e02cc */
        /* <DEDUP_REMOVED lines=13> */
[----:B------:R-:W-:Y:S01]  /*1150*/  IADD3 R18, P0, R16, 0x13c, RZ ;  /* 0x0000013c10127810 */ /* 0x000fe20007f1e0ff */
[----:B------:R-:W-:Y:S01]  /*1160*/  IMAD.IADD R19, R212, 0x1, -R19 ;  /* 0x00000001d4137824 */ /* 0x000fe200078e0a13 */
[----:B------:R-:W-:-:S02]  /*1170*/  IADD3 R226, P1, R16, 0x220, RZ ;  /* 0x0000022010e27810 */ /* 0x000fc40007f3e0ff */
[----:B------:R-:W-:Y:S01]  /*1180*/  SHF.R.S32.HI R210, RZ, 0x3, R15 ;  /* 0x00000003ffd27819 */ /* 0x000fe2000001140f */
[--C-:B------:R-:W-:Y:S01]  /*1190*/  IMAD.X R164, RZ, RZ, R17.reuse, P0 ;  /* 0x000000ffffa47224 */ /* 0x100fe200000e0611 */
[----:B------:R-:W-:Y:S01]  /*11a0*/  MOV R234, R4 ;  /* 0x0000000400ea7202 */ /* 0x000fe20000000f00 */
[----:B------:R-:W-:Y:S01]  /*11b0*/  IMAD.X R225, RZ, RZ, R17, P1 ;  /* 0x000000ffffe17224 */ /* 0x000fe200008e0611 */
[----:B------:R-:W-:Y:S01]  /*11c0*/  MOV R233, R6 ;  /* 0x0000000600e97202 */ /* 0x000fe20000000f00 */
[----:B------:R-:W-:Y:S01]  /*11d0*/  IMAD R211, R3, 0x20, R210 ;  /* 0x0000002003d37824 */ /* 0x000fe200078e02d2 */
[----:B------:R-:W-:Y:S01]  /*11e0*/  MOV R232, R8 ;  /* 0x0000000800e87202 */ /* 0x000fe20000000f00 */
[----:B------:R-:W-:Y:S01]  /*11f0*/  IMAD.SHL.U32 R205, R19, 0x2, RZ ;  /* 0x0000000213cd7824 */ /* 0x000fe200078e00ff */
[----:B------:R-:W-:Y:S02]  /*1200*/  MOV R230, R230 ;  /* 0x000000e600e67202 */ /* 0x000fe40000000f00 */
[----:B------:R-:W-:-:S02]  /*1210*/  MOV R229, R10 ;  /* 0x0000000a00e57202 */ /* 0x000fc40000000f00 */
[----:B------:R-:W-:Y:S02]  /*1220*/  MOV R228, R12 ;  /* 0x0000000c00e47202 */ /* 0x000fe40000000f00 */
[----:B------:R-:W-:Y:S02]  /*1230*/  SHF.R.S32.HI R203, RZ, 0x1f, R194 ;  /* 0x0000001fffcb7819 */ /* 0x000fe400000114c2 */
[----:B------:R-:W-:Y:S02]  /*1240*/  SHF.R.S32.HI R202, RZ, 0x1f, R196 ;  /* 0x0000001fffca7819 */ /* 0x000fe400000114c4 */
[----:B------:R-:W-:Y:S02]  /*1250*/  SHF.R.S32.HI R201, RZ, 0x1f, R195 ;  /* 0x0000001fffc97819 */ /* 0x000fe400000114c3 */
[----:B------:R-:W-:-:S07]  /*1260*/  SHF.R.S32.HI R200, RZ, 0x1f, R197 ;  /* 0x0000001fffc87819 */ /* 0x000fce00000114c5 */
.L_x_11203:
        /* <DEDUP_REMOVED lines=21> */
.L_x_11081:
[----:B------:R-:W-:Y:S01]  /*13c0*/  ULDC UR7, c[0x0][0xd54] ;  /* 0x0003550000077ab9 */ /* 0x000fe20000000800 */
[----:B------:R-:W-:Y:S01]  /*13d0*/  UMOV UR6, UR9 ;  /* 0x0000000900067c82 */ /* 0x000fe20008000000 */
[----:B------:R-:W-:-:S11]  /*13e0*/  UISETP.NE.AND UP0, UPT, UR7, 0x1, UPT ;  /* 0x000000010700788c */ /* 0x000fd6000bf05270 */
[----:B------:R-:W-:Y:S02]  /*13f0*/  @UP0 ULDC.64 UR10, c[0x0][0xd58] ;  /* 0x00035600000a0ab9 */ /* 0x000fe40000000a00 */
[----:B------:R-:W-:-:S04]  /*1400*/  UIMAD.WIDE.U32 UR4, UR9, UR10, URZ ;  /* 0x0000000a090472a5 */ /* 0x000fc8000f8e003f */
[----:B------:R-:W-:-:S04]  /*1410*/  @UP0 USHF.R.U32.HI UR6, URZ, UR11, UR5 ;  /* 0x0000000b3f060299 */ /* 0x000fc80008011605 */
[----:B------:R-:W-:-:S12]  /*1420*/  UIMAD UR4, UR6, UR7, URZ ;  /* 0x00000007060472a4 */ /* 0x000fd8000f8e023f */
.L_x_11082:
[----:B------:R-:W0:Y:S01]  /*1430*/  S2R R0, SR_TID.X ;  /* 0x0000000000007919 */ /* 0x000e220000002100 */
[----:B------:R-:W-:Y:S01]  /*1440*/  ULOP3.LUT UR5, URZ, UR6, URZ, 0x33, !UPT ;  /* 0x000000063f057292 */ /* 0x000fe2000f8e333f */
[----:B------:R-:W-:Y:S01]  /*1450*/  IMAD.MOV.U32 R2, RZ, RZ, 0x3000 ;  /* 0x00003000ff027424 */ /* 0x000fe200078e00ff */
[----:B------:R-:W-:Y:S01]  /*1460*/  UIADD3 UR6, UP2, UR36, 0x32450, URZ ;  /* 0x0003245024067890 */ /* 0x000fe2000ff5e03f */
[----:B------:R-:W-:Y:S01]  /*1470*/  IMAD.U32 R3, RZ, RZ, UR41 ;  /* 0x00000029ff037e24 */ /* 0x000fe2000f8e00ff */
[----:B------:R-:W-:Y:S01]  /*1480*/  ULDC UR39, c[0x0][0xd3c] ;  /* 0x00034f0000277ab9 */ /* 0x000fe20000000800 */
[----:B------:R-:W-:Y:S01]  /*1490*/  UIADD3 UR7, UP0, UR36, 0x32430, URZ ;  /* 0x0003243024077890 */ /* 0x000fe2000ff1e03f */
[----:B------:R-:W-:Y:S01]  /*14a0*/  IMAD.MOV.U32 R5, RZ, RZ, 0x100 ;  /* 0x00000100ff057424 */ /* 0x000fe200078e00ff */
[----:B------:R-:W-:Y:S01]  /*14b0*/  UIADD3 UR39, UR5, UR39, URZ ;  /* 0x0000002705277290 */ /* 0x000fe2000fffe03f */
[----:B------:R1:W-:Y:S01]  /*14c0*/  STL.64 [R1+0x18], R2 ;  /* 0x0000180201007387 */ /* 0x0003e20000100a00 */
[----:B------:R-:W-:Y:S01]  /*14d0*/  UIADD3.X UR5, URZ, UR37, URZ, UP2, !UPT ;  /* 0x000000253f057290 */ /* 0x000fe200097fe43f */
[----:B------:R-:W-:Y:S01]  /*14e0*/  IMAD.MOV.U32 R6, RZ, RZ, 0x1 ;  /* 0x00000001ff067424 */ /* 0x000fe200078e00ff */
[----:B------:R-:W-:Y:S01]  /*14f0*/  UIADD3 UR10, UP1, UR36, 0x32440, URZ ;  /* 0x00032440240a7890 */ /* 0x000fe2000ff3e03f */
[----:B------:R-:W-:Y:S01]  /*1500*/  IMAD.MOV.U32 R7, RZ, RZ, RZ ;  /* 0x000000ffff077224 */ /* 0x000fe200078e00ff */
[----:B------:R-:W-:Y:S01]  /*1510*/  UIADD3 UR11, UP3, UR36, 0x32460, URZ ;  /* 0x00032460240b7890 */ /* 0x000fe2000ff7e03f */
[----:B------:R-:W-:Y:S01]  /*1520*/  IMAD.MOV.U32 R8, RZ, RZ, 0xc000 ;  /* 0x0000c000ff087424 */ /* 0x000fe200078e00ff */
[----:B------:R-:W-:Y:S01]  /*1530*/  UIADD3 UR4, UR9, -UR4, URZ ;  /* 0x8000000409047290 */ /* 0x000fe2000fffe03f */
[----:B------:R-:W-:Y:S01]  /*1540*/  IMAD.U32 R9, RZ, RZ, UR41 ;  /* 0x00000029ff097e24 */ /* 0x000fe2000f8e00ff */
[----:B------:R-:W-:Y:S01]  /*1550*/  UIADD3.X UR12, URZ, UR37, URZ, UP3, !UPT ;  /* 0x000000253f0c7290 */ /* 0x000fe20009ffe43f */
[----:B------:R-:W-:Y:S01]  /*1560*/  IMAD.MOV.U32 R11, RZ, RZ, 0x100 ;  /* 0x00000100ff0b7424 */ /* 0x000fe200078e00ff */
[----:B------:R-:W-:Y:S01]  /*1570*/  ULDC UR42, c[0x0][0xd48] ;  /* 0x00035200002a7ab9 */ /* 0x000fe20000000800 */
[----:B-1----:R-:W-:Y:S01]  /*1580*/  IMAD.U32 R3, RZ, RZ, UR5 ;  /* 0x00000005ff037e24 */ /* 0x002fe2000f8e00ff */
[----:B------:R-:W-:Y:S01]  /*1590*/  UIADD3.X UR5, URZ, UR37, URZ, UP0, !UPT ;  /* 0x000000253f057290 */ /* 0x000fe200087fe43f */
[----:B------:R-:W-:Y:S01]  /*15a0*/  IMAD.U32 R2, RZ, RZ, UR6 ;  /* 0x00000006ff027e24 */ /* 0x000fe2000f8e00ff */
[----:B------:R-:W-:Y:S01]  /*15b0*/  UIADD3.X UR6, URZ, UR37, URZ, UP1, !UPT ;  /* 0x000000253f067290 */ /* 0x000fe20008ffe43f */
[----:B------:R-:W-:Y:S01]  /*15c0*/  IMAD.U32 R12, RZ, RZ, UR11 ;  /* 0x0000000bff0c7e24 */ /* 0x000fe2000f8e00ff */
[----:B------:R-:W-:Y:S01]  /*15d0*/  UISETP.NE.AND UP2, UPT, UR42, 0x1, UPT ;  /* 0x000000012a00788c */ /* 0x000fe2000bf45270 */
[----:B------:R-:W-:Y:S01]  /*15e0*/  IMAD.U32 R13, RZ, RZ, UR12 ;  /* 0x0000000cff0d7e24 */ /* 0x000fe2000f8e00ff */
[----:B------:R-:W-:Y:S01]  /*15f0*/  ULDC UR12, c[0x0][0xd54] ;  /* 0x00035500000c7ab9 */ /* 0x000fe20000000800 */
[----:B------:R-:W-:Y:S01]  /*1600*/  IMAD.MOV.U32 R20, RZ, RZ, 0x1 ;  /* 0x00000001ff147424 */ /* 0x000fe200078e00ff */
[----:B------:R-:W-:Y:S01]  /*1610*/  UIMAD UR12, UR8, UR12, UR4 ;  /* 0x0000000c080c72a4 */ /* 0x000fe2000f8e0204 */
[----:B------:R-:W-:Y:S01]  /*1620*/  IMAD.MOV.U32 R21, RZ, RZ, RZ ;  /* 0x000000ffff157224 */ /* 0x000fe200078e00ff */
[----:B0-----:R-:W-:Y:S01]  /*1630*/  LOP3.LUT R0, R0, 0x7f, RZ, 0xc0, !PT ;  /* 0x0000007f00007812 */ /* 0x001fe200078ec0ff */
[----:B------:R-:W-:Y:S01]  /*1640*/  IMAD.U32 R14, RZ, RZ, UR39 ;  /* 0x00000027ff0e7e24 */ /* 0x000fe2000f8e00ff */
[----:B------:R-:W-:Y:S01]  /*1650*/  USHF.L.U32 UR39, UR39, 0x7, URZ ;  /* 0x0000000727277899 */ /* 0x000fe2000800063f */
[----:B------:R-:W-:Y:S01]  /*1660*/  STL.128 [R1+0x430], RZ ;  /* 0x000430ff01007387 */ /* 0x000fe20000100c00 */
[----:B------:R-:W-:Y:S01]  /*1670*/  ISETP.NE.AND P0, PT, R0, RZ, PT ;  /* 0x000000ff0000720c */ /* 0x000fe20003f05270 */
[----:B------:R-:W-:Y:S01]  /*1680*/  ULDC UR45, c[0x0][0x424] ;  /* 0x00010900002d7ab9 */ /* 0x000fe20000000800 */
[----:B------:R-:W0:Y:S01]  /*1690*/  LDC R0, c[0x0][0xa80] ;  /* 0x0002a000ff007b82 */ /* 0x000e220000000800 */
[----:B------:R-:W-:Y:S01]  /*16a0*/  STL.64 [R1+0x60], R20 ;  /* 0x0000601401007387 */ /* 0x000fe20000100a00 */
[----:B------:R-:W-:Y:S01]  /*16b0*/  SEL R4, RZ, 0x1, P0 ;  /* 0x00000001ff047807 */ /* 0x000fe20000000000 */
[----:B------:R-:W-:Y:S01]  /*16c0*/  ULDC UR11, c[0x0][0x2f0] ;  /* 0x0000bc00000b7ab9 */ /* 0x000fe20000000800 */
[----:B------:R-:W-:Y:S01]  /*16d0*/  ULDC UR46, c[0x0][0x288] ;  /* 0x0000a200002e7ab9 */ /* 0x000fe20000000800 */
[----:B------:R-:W-:Y:S01]  /*16e0*/  STL [R1+0x70], R14 ;  /* 0x0000700e01007387 */ /* 0x000fe20000100800 */
[----:B------:R-:W-:Y:S01]  /*16f0*/  @UP2 ULDC UR13, c[0x0][0xd50] ;  /* 0x00035400000d2ab9 */ /* 0x000fe20000000800 */
[----:B------:R-:W-:Y:S01]  /*1700*/  IMAD.MOV.U32 R10, RZ, RZ, R4 ;  /* 0x000000ffff0a7224 */ /* 0x000fe200078e0004 */
[----:B------:R-:W-:Y:S01]  /*1710*/  UMOV UR38, UR12 ;  /* 0x0000000c00267c82 */ /* 0x000fe20008000000 */
[----:B------:R1:W-:Y:S01]  /*1720*/  STL.128 [R1+0x20], R4 ;  /* 0x0000200401007387 */ /* 0x0003e20000100c00 */
[----:B------:R-:W-:-:S02]  /*1730*/  IADD3 R32, P0, R16, 0x430, RZ ;  /* 0x0000043010207810 */ /* 0x000fc40007f1e0ff */
[----:B------:R-:W-:Y:S01]  /*1740*/  IADD3 R43, P1, R16, 0x38, RZ ;  /* 0x00000038102b7810 */ /* 0x000fe20007f3e0ff */
[----:B------:R2:W-:Y:S02]  /*1750*/  STL.128 [R1+0x50], R8 ;  /* 0x0000500801007387 */ /* 0x0005e40000100c00 */
[--C-:B------:R-:W-:Y:S02]  /*1760*/  IMAD.X R45, RZ, RZ, R17.reuse, P0 ;  /* 0x000000ffff2d7224 */ /* 0x100fe400000e0611 */
[----:B------:R3:W-:Y:S01]  /*1770*/  STL.128 [R1+0x440], RZ ;  /* 0x000440ff01007387 */ /* 0x0007e20000100c00 */
[----:B------:R-:W-:-:S03]  /*1780*/  IMAD.X R48, RZ, RZ, R17, P1 ;  /* 0x000000ffff307224 */ /* 0x000fc600008e0611 */
[----:B------:R3:W-:Y:S01]  /*1790*/  STL.128 [R1+0x220], RZ ;  /* 0x000220ff01007387 */ /* 0x0007e20000100c00 */
[----:B-1----:R-:W-:Y:S01]  /*17a0*/  IMAD.U32 R5, RZ, RZ, UR5 ;  /* 0x00000005ff057e24 */ /* 0x002fe2000f8e00ff */
[----:B------:R-:W-:Y:S01]  /*17b0*/  ULDC UR5, c[0x0][0x448] ;  /* 0x0001120000057ab9 */ /* 0x000fe20000000800 */
[----:B------:R-:W-:Y:S01]  /*17c0*/  IMAD.U32 R4, RZ, RZ, UR7 ;  /* 0x00000007ff047e24 */ /* 0x000fe2000f8e00ff */
[----:B------:R-:W-:Y:S01]  /*17d0*/  UISETP.NE.AND UP1, UPT, UR5, 0x1, UPT ;  /* 0x000000010500788c */ /* 0x000fe2000bf25270 */
[----:B--2---:R-:W-:Y:S01]  /*17e0*/  IMAD.MOV.U32 R9, RZ, RZ, R3 ;  /* 0x000000ffff097224 */ /* 0x004fe200078e0003 */
[----:B0-----:R3:W-:Y:S01]  /*17f0*/  STL [R1+0x450], R0 ;  /* 0x0004500001007387 */ /* 0x0017e20000100800 */
[----:B------:R-:W-:Y:S01]  /*1800*/  IMAD.U32 R3, RZ, RZ, UR6 ;  /* 0x00000006ff037e24 */ /* 0x000fe2000f8e00ff */
[----:B------:R-:W-:Y:S01]  /*1810*/  ULDC.64 UR6, c[0x0][0x418] ;  /* 0x0001060000067ab9 */ /* 0x000fe20000000a00 */
[----:B------:R-:W-:Y:S01]  /*1820*/  IMAD.MOV.U32 R8, RZ, RZ, R2 ;  /* 0x000000ffff087224 */ /* 0x000fe200078e0002 */
[----:B------:R-:W-:Y:S01]  /*1830*/  UISETP.NE.U32.AND UP0, UPT, UR6, URZ, UPT ;  /* 0x0000003f0600728c */ /* 0x000fe2000bf05070 */
[----:B------:R-:W-:Y:S01]  /*1840*/  IMAD.MOV.U32 R10, RZ, RZ, R12 ;  /* 0x000000ffff0a7224 */ /* 0x000fe200078e000c */
[----:B------:R-:W-:Y:S01]  /*1850*/  ULDC.64 UR4, c[0x0][0xad8] ;  /* 0x0002b60000047ab9 */ /* 0x000fe20000000a00 */
[----:B------:R-:W-:Y:S01]  /*1860*/  IMAD.MOV.U32 R11, RZ, RZ, R13 ;  /* 0x000000ffff0b7224 */ /* 0x000fe200078e000d */
[----:B------:R-:W-:Y:S01]  /*1870*/  UISETP.NE.AND.EX UP0, UPT, UR7, URZ, UPT, UP0 ;  /* 0x0000003f0700728c */ /* 0x000fe2000bf05300 */
[----:B------:R-:W-:Y:S01]  /*1880*/  IMAD.U32 R2, RZ, RZ, UR10 ;  /* 0x0000000aff027e24 */ /* 0x000fe2000f8e00ff */
[----:B------:R-:W-:Y:S01]  /*1890*/  UISETP.GE.AND UP3, UPT, UR5, 0x1, UPT ;  /* 0x000000010500788c */ /* 0x000fe2000bf66270 */
[----:B------:R3:W-:Y:S01]  /*18a0*/  STL.64 [R1+0x8], R4 ;  /* 0x0000080401007387 */ /* 0x0007e20000100a00 */
[----:B------:R-:W-:-:S02]  /*18b0*/  UIADD3 UR10, UR39, 0x7f, URZ ;  /* 0x0000007f270a7890 */ /* 0x000fc4000fffe03f */
[----:B------:R-:W-:Y:S01]  /*18c0*/  USEL UR45, UR45, 0x1, UP0 ;  /* 0x000000012d2d7887 */ /* 0x000fe20008000000 */
[----:B------:R3:W-:Y:S01]  /*18d0*/  STL.128 [R1+0x40], R8 ;  /* 0x0000400801007387 */ /* 0x0007e20000100c00 */
[----:B------:R-:W-:Y:S01]  /*18e0*/  @UP2 ULDC UR6, c[0x0][0xd4c] ;  /* 0x0003530000062ab9 */ /* 0x000fe20000000800 */
[----:B------:R-:W-:Y:S01]  /*18f0*/  @UP1 ULDC UR8, c[0x0][0x44c] ;  /* 0x0001130000081ab9 */ /* 0x000fe20000000800 */
[----:B------:R-:W-:Y:S01]  /*1900*/  UIMAD.WIDE.U32 UR6, UR12, UR6, URZ ;  /* 0x000000060c0672a5 */ /* 0x000fe2000f8e003f */
[----:B------:R3:W-:Y:S01]  /*1910*/  STL.64 [R1+0x68], R10 ;  /* 0x0000680a01007387 */ /* 0x0007e20000100a00 */
[----:B------:R-:W-:Y:S01]  /*1920*/  UIMAD.WIDE.U32 UR8, UR10, UR8, URZ ;  /* 0x000000080a0872a5 */ /* 0x000fe2000f8e003f */
[----:B------:R-:W-:Y:S01]  /*1930*/  PLOP3.LUT P2, PT, PT, PT, UP3, 0x80, 0x0 ;  /* 0x000000000000781c */ /* 0x000fe20003f4f038 */
[----:B------:R-:W-:Y:S01]  /*1940*/  UIMAD UR45, UR45, UR11, URZ ;  /* 0x0000000b2d2d72a4 */ /* 0x000fe2000f8e023f */
[----:B------:R3:W-:Y:S01]  /*1950*/  STL.64 [R1+0x10], R2 ;  /* 0x0000100201007387 */ /* 0x0007e20000100a00 */
[----:B------:R-:W-:Y:S01]  /*1960*/  @UP1 ULDC UR14, c[0x0][0x450] ;  /* 0x00011400000e1ab9 */ /* 0x000fe20000000800 */
[----:B------:R-:W-:-:S02]  /*1970*/  @UP2 USHF.R.U32.HI UR38, URZ, UR13, UR7 ;  /* 0x0000000d3f262299 */ /* 0x000fc40008011607 */
[----:B------:R3:W-:Y:S01]  /*1980*/  STL.64 [R1+0x30], R2 ;  /* 0x0000300201007387 */ /* 0x0007e20000100a00 */
[----:B------:R-:W-:Y:S02]  /*1990*/  UIADD3 UR40, UR45, 0x1, -UR46 ;  /* 0x000000012d287890 */ /* 0x000fe4000fffe82e */
[----:B------:R-:W-:Y:S01]  /*19a0*/  @UP1 USHF.R.U32.HI UR10, URZ, UR14, UR9 ;  /* 0x0000000e3f0a1299 */ /* 0x000fe20008011609 */
[----:B------:R3:W-:Y:S01]  /*19b0*/  STL.128 [R1+0x230], RZ ;  /* 0x000230ff01007387 */ /* 0x0007e20000100c00 */
[----:B------:R-:W-:Y:S02]  /*19c0*/  UIADD3 UR6, -UR38, URZ, URZ ;  /* 0x0000003f26067290 */ /* 0x000fe4000fffe13f */
[----:B------:R-:W-:Y:S01]  /*19d0*/  UIADD3 UR10, UR40, UR10, URZ ;  /* 0x0000000a280a7290 */ /* 0x000fe2000fffe03f */
[----:B------:R3:W-:Y:S01]  /*19e0*/  STL.128 [R1+0x240], RZ ;  /* 0x000240ff01007387 */ /* 0x0007e20000100c00 */
[----:B------:R-:W-:Y:S02]  /*19f0*/  UIMAD UR42, UR42, UR6, UR12 ;  /* 0x000000062a2a72a4 */ /* 0x000fe4000f8e020c */
[----:B------:R-:W-:Y:S01]  /*1a00*/  UIADD3 UR4, UR10, UR4, URZ ;  /* 0x000000040a047290 */ /* 0x000fe2000fffe03f */
[----:B------:R3:W-:Y:S04]  /*1a10*/  STL.128 [R1+0x250], RZ ;  /* 0x000250ff01007387 */ /* 0x0007e80000100c00 */
        /* <DEDUP_REMOVED lines=28> */
[----:B------:R3:W-:Y:S04]  /*1be0*/  STL.64 [R1], RZ ;  /* 0x000000ff01007387 */ /* 0x0007e80000100a00 */
[----:B------:R3:W-:Y:S01]  /*1bf0*/  STL.64 [R1+0x38], RZ ;  /* 0x000038ff01007387 */ /* 0x0007e20000100a00 */
[----:B------:R-:W-:Y:S05]  /*1c00*/  @!P2 BRA `(.L_x_11083) ;  /* 0x000000000044a947 */ /* 0x000fea0003800000 */
        /* <DEDUP_REMOVED lines=10> */
.L_x_11084:
[----:B------:R-:W-:-:S11]  /*1cb0*/  UISETP.NE.AND UP0, UPT, UR5, 0x1, UPT ;  /* 0x000000010500788c */ /* 0x000fd6000bf05270 */
[----:B------:R-:W-:Y:S02]  /*1cc0*/  @UP0 ULDC.64 UR10, c[0x0][0xae0] ;  /* 0x0002b800000a0ab9 */ /* 0x000fe40000000a00 */
[----:B------:R-:W-:-:S04]  /*1cd0*/  UIMAD.WIDE.U32 UR6, UR8, UR10, URZ ;  /* 0x0000000a080672a5 */ /* 0x000fc8000f8e003f */
[----:B------:R-:W-:-:S12]  /*1ce0*/  @UP0 USHF.R.U32.HI UR8, URZ, UR11, UR7 ;  /* 0x0000000b3f080299 */ /* 0x000fd80008011607 */
.L_x_11085:
[----:B------:R-:W-:-:S04]  /*1cf0*/  UIMAD UR8, UR8, UR5, UR5 ;  /* 0x00000005080872a4 */ /* 0x000fc8000f8e0205 */
[----:B------:R-:W-:-:S04]  /*1d00*/  UISETP.LT.AND UP0, UPT, UR4, UR8, UPT ;  /* 0x000000080400728c */ /* 0x000fc8000bf01270 */
[----:B------:R-:W-:-:S12]  /*1d10*/  USEL UR4, UR4, UR8, UP0 ;  /* 0x0000000804047287 */ /* 0x000fd80008000000 */
.L_x_11083:
[----:B------:R-:W-:Y:S02]  /*1d20*/  UIADD3 UR6, UR45, 0x5f, URZ ;  /* 0x0000005f2d067890 */ /* 0x000fe4000fffe03f */
[----:B------:R-:W-:Y:S02]  /*1d30*/  UIADD3 UR8, UR4, 0x5f, URZ ;  /* 0x0000005f04087890 */ /* 0x000fe4000fffe03f */
[----:B------:R-:W-:Y:S02]  /*1d40*/  UIMAD.WIDE UR6, UR6, 0x2aaaaaab, URZ ;  /* 0x2aaaaaab060678a5 */ /* 0x000fe4000f8e023f */
[----:B------:R-:W-:Y:S01]  /*1d50*/  UIMAD.WIDE UR8, UR8, 0x2aaaaaab, URZ ;  /* 0x2aaaaaab080878a5 */ /* 0x000fe2000f8e023f */
[----:B------:R-:W-:Y:S01]  /*1d60*/  @UP1 ULDC UR10, c[0x0][0x44c] ;  /* 0x00011300000a1ab9 */ /* 0x000fe20000000800 */
[----:B------:R-:W-:Y:S02]  /*1d70*/  USHF.R.U32.HI UR4, URZ, 0x1f, UR7 ;  /* 0x0000001f3f047899 */ /* 0x000fe40008011607 */
[----:B------:R-:W-:-:S02]  /*1d80*/  UIMAD.WIDE.U32 UR10, UR39, UR10, URZ ;  /* 0x0000000a270a72a5 */ /* 0x000fc4000f8e003f */
[----:B------:R-:W-:Y:S01]  /*1d90*/  USHF.R.U32.HI UR6, URZ, 0x1f, UR9 ;  /* 0x0000001f3f067899 */ /* 0x000fe20008011609 */
[----:B------:R-:W-:Y:S01]  /*1da0*/  @UP1 ULDC UR13, c[0x0][0x450] ;  /* 0x00011400000d1ab9 */ /* 0x000fe20000000800 */
[----:B------:R-:W-:Y:S01]  /*1db0*/  UMOV UR12, UR39 ;  /* 0x00000027000c7c82 */ /* 0x000fe20008000000 */
[----:B------:R-:W-:Y:S02]  /*1dc0*/  UIADD3 UR46, UR45, -UR46, URZ ;  /* 0x8000002e2d2e7290 */ /* 0x000fe4000fffe03f */
        /* <DEDUP_REMOVED lines=20> */
.L_x_11087:
[----:B------:R-:W-:-:S11]  /*1f10*/  UISETP.NE.AND UP0, UPT, UR5, 0x1, UPT ;  /* 0x000000010500788c */ /* 0x000fd6000bf05270 */
[----:B------:R-:W-:Y:S02]  /*1f20*/  @UP0 ULDC.64 UR10, c[0x0][0xae0] ;  /* 0x0002b800000a0ab9 */ /* 0x000fe40000000a00 */
[----:B------:R-:W-:-:S04]  /*1f30*/  UIMAD.WIDE.U32 UR6, UR4, UR10, URZ ;  /* 0x0000000a040672a5 */ /* 0x000fc8000f8e003f */
[----:B------:R-:W-:-:S12]  /*1f40*/  @UP0 USHF.R.U32.HI UR4, URZ, UR11, UR7 ;  /* 0x0000000b3f040299 */ /* 0x000fd80008011607 */
.L_x_11088:
[----:B------:R-:W-:-:S04]  /*1f50*/  UIMAD UR4, UR4, UR5, URZ ;  /* 0x00000005040472a4 */ /* 0x000fc8000f8e023f */
[----:B------:R-:W-:-:S04]  /*1f60*/  UISETP.LT.AND UP0, UPT, UR8, UR4, UPT ;  /* 0x000000040800728c */ /* 0x000fc8000bf01270 */
[----:B------:R-:W-:-:S12]  /*1f70*/  USEL UR8, UR8, UR4, !UP0 ;  /* 0x0000000408087287 */ /* 0x000fd8000c000000 */
.L_x_11086:
[----:B------:R-:W-:Y:S01]  /*1f80*/  UIMAD.WIDE UR4, UR8, 0x2aaaaaab, URZ ;  /* 0x2aaaaaab080478a5 */ /* 0x000fe2000f8e023f */
[----:B------:R-:W-:-:S03]  /*1f90*/  PLOP3.LUT P0, PT, PT, PT, PT, 0x80, 0x0 ;  /* 0x000000000000781c */ /* 0x000fc60003f0f070 */
[----:B------:R-:W-:-:S04]  /*1fa0*/  USHF.R.U32.HI UR4, URZ, 0x1f, UR5 ;  /* 0x0000001f3f047899 */ /* 0x000fc80008011605 */
[----:B------:R-:W-:-:S04]  /*1fb0*/  ULEA.HI.SX32 UR4, UR5, UR4, 0x1c ;  /* 0x0000000405047291 */ /* 0x000fc8000f8fe23f */
[----:B------:R-:W-:-:S04]  /*1fc0*/  UISETP.LT.AND UP0, UPT, URZ, UR4, UPT ;  /* 0x000000043f00728c */ /* 0x000fc8000bf01270 */
[----:B------:R-:W-:-:S04]  /*1fd0*/  USEL UR43, URZ, UR4, !UP0 ;  /* 0x000000043f2b7287 */ /* 0x000fc8000c000000 */
[----:B------:R-:W-:-:S06]  /*1fe0*/  UISETP.GT.AND UP0, UPT, UR47, UR43, UPT ;  /* 0x0000002b2f00728c */ /* 0x000fcc000bf04270 */
[----:B------:R-:W-:-:S13]  /*1ff0*/  PLOP3.LUT P1, PT, PT, PT, UP0, 0x80, 0x0 ;  /* 0x000000000000781c */ /* 0x000fda0003f2f008 */
[----:B------:R-:W-:Y:S05]  /*2000*/  @!P1 BRA `(.L_x_11089) ;  /* 0x000001cc00549947 */ /* 0x000fea0003800000 */
[----:B---3--:R-:W0:Y:S01]  /*2010*/  SHFL.IDX PT, R0, R227, RZ, 0x1f ;  /* 0x00001fffe3007589 */ /* 0x008e2200000e0000 */
[----:B------:R-:W-:Y:S01]  /*2020*/  UIADD3 UR6, UR44, 0x18400, URZ ;  /* 0x000184002c067890 */ /* 0x000fe2000fffe03f */
[----:B------:R-:W-:Y:S01]  /*2030*/  IMAD.MOV.U32 R12, RZ, RZ, 0x1 ;  /* 0x00000001ff0c7424 */ /* 0x000fe200078e00ff */
[----:B------:R-:W-:Y:S01]  /*2040*/  UIADD3 UR5, UR44, 0x400, URZ ;  /* 0x000004002c057890 */ /* 0x000fe2000fffe03f */
[----:B------:R-:W-:Y:S01]  /*2050*/  IMAD.MOV.U32 R4, RZ, RZ, 0x1 ;  /* 0x00000001ff047424 */ /* 0x000fe200078e00ff */
[----:B------:R-:W-:Y:S01]  /*2060*/  UIADD3 UR4, UR44, 0x1c400, URZ ;  /* 0x0001c4002c047890 */ /* 0x000fe2000fffe03f */
[----:B------:R-:W-:Y:S01]  /*2070*/  IMAD.MOV.U32 R5, RZ, RZ, RZ ;  /* 0x000000ffff057224 */ /* 0x000fe200078e00ff */
[----:B------:R-:W-:Y:S01]  /*2080*/  USHF.R.U32.HI UR5, URZ, 0x4, UR5 ;  /* 0x000000043f057899 */ /* 0x000fe20008011605 */
[----:B------:R-:W-:Y:S01]  /*2090*/  IMAD.MOV.U32 R6, RZ, RZ, 0x1 ;  /* 0x00000001ff067424 */ /* 0x000fe200078e00ff */
[----:B------:R-:W-:Y:S01]  /*20a0*/  USHF.R.U32.HI UR4, URZ, 0x4, UR4 ;  /* 0x000000043f047899 */ /* 0x000fe20008011604 */
[----:B------:R-:W-:Y:S01]  /*20b0*/  IMAD.MOV.U32 R7, RZ, RZ, RZ ;  /* 0x000000ffff077224 */ /* 0x000fe200078e00ff */
[----:B------:R-:W-:Y:S01]  /*20c0*/  ULOP3.LUT UR5, UR5, 0x3fff, URZ, 0xc0, !UPT ;  /* 0x00003fff05057892 */ /* 0x000fe2000f8ec03f */
[----:B------:R-:W-:Y:S01]  /*20d0*/  IMAD.MOV.U32 R13, RZ, RZ, RZ ;  /* 0x000000ffff0d7224 */ /* 0x000fe200078e00ff */
[----:B------:R-:W-:Y:S01]  /*20e0*/  ULOP3.LUT UR4, UR4, 0x3fff, URZ, 0xc0, !UPT ;  /* 0x00003fff04047892 */ /* 0x000fe2000f8ec03f */
[----:B------:R-:W-:Y:S01]  /*20f0*/  IMAD.MOV.U32 R9, RZ, RZ, 0x40000040 ;  /* 0x40000040ff097424 */ /* 0x000fe200078e00ff */
[----:B------:R-:W-:Y:S01]  /*2100*/  ULOP3.LUT UR7, UR5, 0x3000000, URZ, 0xfc, !UPT ;  /* 0x0300000005077892 */ /* 0x000fe2000f8efc3f */
[----:B------:R1:W-:Y:S01]  /*2110*/  STL.128 [R1+0x80], R4 ;  /* 0x0000800401007387 */ /* 0x0003e20000100c00 */
[----:B------:R-:W-:Y:S01]  /*2120*/  ULOP3.LUT UR4, UR4, 0x10000, URZ, 0xfc, !UPT ;  /* 0x0001000004047892 */ /* 0x000fe2000f8efc3f */
[----:B------:R-:W-:Y:S01]  /*2130*/  IMAD.MOV.U32 R11, RZ, RZ, 0x40000040 ;  /* 0x40000040ff0b7424 */ /* 0x000fe200078e00ff */
[----:B------:R-:W-:Y:S01]  /*2140*/  ULOP3.LUT UR5, UR5, 0x10000, URZ, 0xfc, !UPT ;  /* 0x0001000005057892 */ /* 0x000fe2000f8efc3f */
[----:B------:R2:W-:Y:S01]  /*2150*/  STL.64 [R1+0x90], R12 ;  /* 0x0000900c01007387 */ /* 0x0005e20000100a00 */
[----:B------:R-:W-:Y:S01]  /*2160*/  IMAD.U32 R10, RZ, RZ, UR7 ;  /* 0x00000007ff0a7e24 */ /* 0x000fe2000f8e00ff */
[----:B------:R-:W-:Y:S01]  /*2170*/  IADD3 R27, P1, R16, 0xa0, RZ ;  /* 0x000000a0101b7810 */ /* 0x000fe20007f3e0ff */
[----:B------:R-:W-:Y:S01]  /*2180*/  IMAD.U32 R8, RZ, RZ, UR4 ;  /* 0x00000004ff087e24 */ /* 0x000fe2000f8e00ff */
[----:B0-----:R-:W-:Y:S01]  /*2190*/  LEA.HI R2, R0, R0, RZ, 0x1 ;  /* 0x0000000000027211 */ /* 0x001fe200078f08ff */
[----:B------:R-:W-:Y:S01]  /*21a0*/  IMAD.U32 R14, RZ, RZ, UR5 ;  /* 0x00000005ff0e7e24 */ /* 0x000fe2000f8e00ff */
[----:B------:R-:W-:Y:S01]  /*21b0*/  ULOP3.LUT UP0, URZ, UR6, 0x1bf, URZ, 0xc0, !UPT ;  /* 0x000001bf063f7892 */ /* 0x000fe2000f80c03f */
[----:B------:R-:W-:Y:S01]  /*21c0*/  IMAD.MOV.U32 R15, RZ, RZ, 0x40000040 ;  /* 0x40000040ff0f7424 */ /* 0x000fe200078e00ff */
[----:B------:R-:W-:Y:S01]  /*21d0*/  LOP3.LUT R3, R2, 0x7fffe, RZ, 0xc0, !PT ;  /* 0x0007fffe02037812 */ /* 0x000fe200078ec0ff */
[----:B------:R0:W-:Y:S01]  /*21e0*/  STL.128 [R1+0xa0], R8 ;  /* 0x0000a00801007387 */ /* 0x0001e20000100c00 */
[----:B------:R-:W-:Y:S01]  /*21f0*/  IMAD.X R44, RZ, RZ, R17, P1 ;  /* 0x000000ffff2c7224 */ /* 0x000fe200008e0611 */
[----:B------:R-:W-:Y:S01]  /*2200*/  IADD3 R30, P5, R16, 0x118, RZ ;  /* 0x00000118101e7810 */ /* 0x000fe20007fbe0ff */
[----:B-1----:R-:W-:Y:S01]  /*2210*/  IMAD.MOV.U32 R5, RZ, RZ, 0x40000040 ;  /* 0x40000040ff057424 */ /* 0x002fe200078e00ff */
[----:B------:R0:W-:Y:S01]  /*2220*/  STL.64 [R1+0x78], RZ ;  /* 0x000078ff01007387 */ /* 0x0001e20000100a00 */
[----:B------:R-:W-:Y:S01]  /*2230*/  IMAD.IADD R3, R0, 0x1, -R3 ;  /* 0x0000000100037824 */ /* 0x000fe200078e0a03 */
[----:B------:R-:W-:Y:S01]  /*2240*/  PLOP3.LUT P1, PT, PT, PT, UP0, 0x80, 0x0 ;  /* 0x000000000000781c */ /* 0x000fe20003f2f008 */
[----:B--2---:R-:W-:Y:S01]  /*2250*/  IMAD.MOV.U32 R13, RZ, RZ, 0x40000040 ;  /* 0x40000040ff0d7424 */ /* 0x004fe200078e00ff */
[----:B------:R0:W-:Y:S01]  /*2260*/  STL.128 [R1+0xb0], RZ ;  /* 0x0000b0ff01007387 */ /* 0x0001e20000100c00 */
[C---:B------:R-:W-:Y:S01]  /*2270*/  IADD3 R29, P6, R16.reuse, 0x110, RZ ;  /* 0x00000110101d7810 */ /* 0x040fe20007fde0ff */
[--C-:B------:R-:W-:Y:S01]  /*2280*/  IMAD.X R31, RZ, RZ, R17.reuse, P5 ;  /* 0x000000ffff1f7224 */ /* 0x100fe200028e0611 */
[----:B------:R-:W-:Y:S01]  /*2290*/  LEA R3, R3, UR6, 0xd ;  /* 0x0000000603037c11 */ /* 0x000fe2000f8e68ff */
[----:B------:R0:W-:Y:S01]  /*22a0*/  STL.128 [R1+0xc0], RZ ;  /* 0x0000c0ff01007387 */ /* 0x0001e20000100c00 */
[----:B------:R-:W-:Y:S01]  /*22b0*/  IADD3 R28, P0, R16, 0xa8, RZ ;  /* 0x000000a8101c7810 */ /* 0x000fe20007f1e0ff */
[----:B------:R-:W-:Y:S01]  /*22c0*/  IMAD.X R46, RZ, RZ, R17, P6 ;  /* 0x000000ffff2e7224 */ /* 0x000fe200030e0611 */
[----:B------:R-:W-:Y:S01]  /*22d0*/  SHF.R.U32.HI R0, RZ, 0x4, R3 ;  /* 0x00000004ff007819 */ /* 0x000fe20000011603 */
[----:B------:R-:W-:Y:S01]  /*22e0*/  VIADD R2, R3, 0xa000 ;  /* 0x0000a00003027836 */ /* 0x000fe20000000000 */
[----:B------:R0:W-:Y:S01]  /*22f0*/  STL.128 [R1+0xd0], RZ ;  /* 0x0000d0ff01007387 */ /* 0x0001e20000100c00 */
[----:B------:R-:W-:Y:S01]  /*2300*/  IMAD.X R41, RZ, RZ, R17, P0 ;  /* 0x000000ffff297224 */ /* 0x000fe200000e0611 */
[----:B------:R-:W-:-:S02]  /*2310*/  LOP3.LUT R0, R0, 0x3fff, RZ, 0xc0, !PT ;  /* 0x00003fff00007812 */ /* 0x000fc400078ec0ff */
[----:B------:R-:W-:Y:S01]  /*2320*/  SHF.R.U32.HI R2, RZ, 0x4, R2 ;  /* 0x00000004ff027819 */ /* 0x000fe20000011602 */
[----:B------:R0:W-:Y:S01]  /*2330*/  STL.128 [R1+0xe0], RZ ;  /* 0x0000e0ff01007387 */ /* 0x0001e20000100c00 */
[----:B------:R-:W-:Y:S02]  /*2340*/  LOP3.LUT R4, R0, 0x10000, RZ, 0xfc, !PT ;  /* 0x0001000000047812 */ /* 0x000fe400078efcff */
[----:B------:R-:W-:Y:S01]  /*2350*/  LOP3.LUT R2, R2, 0x3fff, RZ, 0xc0, !PT ;  /* 0x00003fff02027812 */ /* 0x000fe200078ec0ff */
[----:B------:R0:W-:Y:S01]  /*2360*/  STL.128 [R1+0xf0], RZ ;  /* 0x0000f0ff01007387 */ /* 0x0001e20000100c00 */
[----:B------:R-:W-:Y:S02]  /*2370*/  IADD3 R26, P2, R16, 0x98, RZ ;  /* 0x00000098101a7810 */ /* 0x000fe40007f5e0ff */
[----:B------:R-:W-:Y:S01]  /*2380*/  LOP3.LUT R2, R2, 0x10000, RZ, 0xfc, !PT ;  /* 0x0001000002027812 */ /* 0x000fe200078efcff */
[----:B------:R0:W-:Y:S01]  /*2390*/  STL.64 [R1+0x98], R4 ;  /* 0x0000980401007387 */ /* 0x0001e20000100a00 */
[C---:B------:R-:W-:Y:S01]  /*23a0*/  IADD3 R25, P3, R16.reuse, 0x90, RZ ;  /* 0x0000009010197810 */ /* 0x040fe20007f7e0ff */
[--C-:B------:R-:W-:Y:S01]  /*23b0*/  IMAD.X R33, RZ, RZ, R17.reuse, P2 ;  /* 0x000000ffff217224 */ /* 0x100fe200010e0611 */
[C---:B------:R-:W-:Y:S01]  /*23c0*/  IADD3 R24, P4, R16.reuse, 0x88, RZ ;  /* 0x0000008810187810 */ /* 0x040fe20007f9e0ff */
[----:B------:R-:W-:Y:S01]  /*23d0*/  IMAD.MOV.U32 R12, RZ, RZ, R2 ;  /* 0x000000ffff0c7224 */ /* 0x000fe200078e0002 */
[----:B------:R0:W-:Y:S01]  /*23e0*/  STL.128 [R1+0x100], RZ ;  /* 0x000100ff01007387 */ /* 0x0001e20000100c00 */
[C---:B------:R-:W-:Y:S01]  /*23f0*/  IADD3 R19, P5, R16.reuse, 0x80, RZ ;  /* 0x0000008010137810 */ /* 0x040fe20007fbe0ff */
[--C-:B------:R-:W-:Y:S01]  /*2400*/  IMAD.X R42, RZ, RZ, R17.reuse, P3 ;  /* 0x000000ffff2a7224 */ /* 0x100fe200018e0611 */
[C---:B------:R-:W-:Y:S01]  /*2410*/  IADD3 R34, P6, R16.reuse, 0x78, RZ ;  /* 0x0000007810227810 */ /* 0x040fe20007fde0ff */
[----:B------:R0:W-:Y:S01]  /*2420*/  STL.128 [R1+0x110], R12 ;  /* 0x0001100c01007387 */ /* 0x0001e20000100c00 */
[----:B------:R-:W-:Y:S01]  /*2430*/  IADD3 R37, P0, R16, 0xb0, RZ ;  /* 0x000000b010257810 */ /* 0x000fe20007f1e0ff */
[----:B------:R-:W-:-:S02]  /*2440*/  IMAD.X R39, RZ, RZ, R17, P4 ;  /* 0x000000ffff277224 */ /* 0x000fc400020e0611 */
[--C-:B------:R-:W-:Y:S02]  /*2450*/  IMAD.X R40, RZ, RZ, R17.reuse, P5 ;  /* 0x000000ffff287224 */ /* 0x100fe400028e0611 */
[--C-:B------:R-:W-:Y:S02]  /*2460*/  IMAD.X R35, RZ, RZ, R17.reuse, P6 ;  /* 0x000000ffff237224 */ /* 0x100fe400030e0611 */
[----:B------:R-:W-:Y:S01]  /*2470*/  IMAD.X R38, RZ, RZ, R17, P0 ;  /* 0x000000ffff267224 */ /* 0x000fe200000e0611 */
[----:B------:R-:W-:Y:S06]  /*2480*/  @!P1 BRA `(.L_x_11090) ;  /* 0x0000000000409947 */ /* 0x000fec0003800000 */
[----:B------:R-:W-:Y:S01]  /*2490*/  MOV R0, 0x0 ;  /* 0x0000000000007802 */ /* 0x000fe20000000f00 */
[----:B------:R-:W-:Y:S01]  /*24a0*/  ULDC.64 UR4, c[0x4][0x118] ;  /* 0x0100460000047ab9 */ /* 0x000fe20000000a00 */
[----:B------:R-:W-:Y:S01]  /*24b0*/  ULDC.64 UR6, c[0x4][0x38] ;  /* 0x01000e0000067ab9 */ /* 0x000fe20000000a00 */
[----:B0-----:R-:W-:Y:S01]  /*24c0*/  IMAD.U32 R4, RZ, RZ, UR4 ;  /* 0x00000004ff047e24 */ /* 0x001fe2000f8e00ff */
        /* <DEDUP_REMOVED lines=12> */
.L_x_11090:
[----:B------:R-:W1:Y:S01]  /*2590*/  S2R R20, SR_TID.X ;  /* 0x0000000000147919 */ /* 0x000e620000002100 */
[----:B0-----:R-:W0:Y:S01]  /*25a0*/  LDC R13, c[0x0][0x288] ;  /* 0x0000a200ff0d7b82 */ /* 0x001e220000000800 */
[----:B------:R-:W-:Y:S01]  /*25b0*/  IADD3 R8, P0, R16, 0x120, RZ ;  /* 0x0000012010087810 */ /* 0x000fe20007f1e0ff */
[----:B------:R-:W-:Y:S01]  /*25c0*/  ULDC UR4, c[0x0][0x20] ;  /* 0x0000080000047ab9 */ /* 0x000fe20000000800 */
[----:B------:R-:W-:Y:S01]  /*25d0*/  IMAD.U32 R11, RZ, RZ, UR45 ;  /* 0x0000002dff0b7e24 */ /* 0x000fe2000f8e00ff */
[----:B------:R-:W-:Y:S01]  /*25e0*/  STL.64 [R1+0x130], R34 ;  /* 0x0001302201007387 */ /* 0x000fe20000100a00 */
[----:B------:R-:W-:Y:S02]  /*25f0*/  VIADD R198, R18, -UR4 ;  /* 0x8000000412c67c36 */ /* 0x000fe40008000000 */
[----:B------:R-:W-:Y:S01]  /*2600*/  IMAD.X R9, RZ, RZ, R17, P0 ;  /* 0x000000ffff097224 */ /* 0x000fe200000e0611 */
[----:B------:R-:W2:Y:S01]  /*2610*/  LDC R15, c[0x0][0xad4] ;  /* 0x0002b500ff0f7b82 */ /* 0x000ea20000000800 */
[----:B------:R-:W-:Y:S04]  /*2620*/  STL.64 [R1+0x120], R204 ;  /* 0x000120cc01007387 */ /* 0x000fe80000100a00 */
[----:B------:R3:W-:Y:S03]  /*2630*/  STL.64 [R1+0x128], R8 ;  /* 0x0001280801007387 */ /* 0x0007e60000100a00 */
[----:B------:R-:W4:Y:S01]  /*2640*/  LDC.64 R4, c[0x0][0xad8] ;  /* 0x0002b600ff047b82 */ /* 0x000f220000000a00 */
[----:B------:R0:W-:Y:S04]  /*2650*/  STL.U8 [R1+0x138], RZ ;  /* 0x000138ff01007387 */ /* 0x0001e80000100000 */
[----:B------:R0:W-:Y:S03]  /*2660*/  STL [R198+0x8], R11 ;  /* 0x0000080bc6007387 */ /* 0x0001e60000100800 */
[----:B------:R-:W5:Y:S01]  /*2670*/  LDC.64 R2, c[0x0][0xae0] ;  /* 0x0002b800ff027b82 */ /* 0x000f620000000a00 */
[----:B0-----:R0:W-:Y:S04]  /*2680*/  STL [R198+0x4], R13 ;  /* 0x0000040dc6007387 */ /* 0x0011e80000100800 */
[----:B------:R0:W-:Y:S01]  /*2690*/  STL [R198+0x14], RZ ;  /* 0x000014ffc6007387 */ /* 0x0001e20000100800 */
[----:B-1----:R-:W-:-:S02]  /*26a0*/  VIADD R206, R20, 0xffffff80 ;  /* 0xffffff8014ce7836 */ /* 0x002fc40000000000 */
[----:B------:R-:W1:Y:S01]  /*26b0*/  LDC.64 R6, c[0x0][0x448] ;  /* 0x00011200ff067b82 */ /* 0x000e620000000a00 */
[----:B--2---:R0:W-:Y:S04]  /*26c0*/  STL [R198+0xc], R15 ;  /* 0x00000c0fc6007387 */ /* 0x0041e80000100800 */
[----:B------:R0:W-:Y:S03]  /*26d0*/  STL [R198], R206 ;  /* 0x000000cec6007387 */ /* 0x0001e60000100800 */
[----:B------:R-:W2:Y:S01]  /*26e0*/  LDC R237, c[0x0][0x450] ;  /* 0x00011400ffed7b82 */ /* 0x000ea20000000800 */
[----:B----4-:R0:W-:Y:S04]  /*26f0*/  STL [R198+0x10], R4 ;  /* 0x00001004c6007387 */ /* 0x0101e80000100800 */
[----:B------:R0:W-:Y:S04]  /*2700*/  STL [R198+0x18], R5 ;  /* 0x00001805c6007387 */ /* 0x0001e80000100800 */
[----:B-----5:R0:W-:Y:S04]  /*2710*/  STL [R198+0x1c], R2 ;  /* 0x00001c02c6007387 */ /* 0x0201e80000100800 */
[----:B------:R0:W-:Y:S04]  /*2720*/  STL [R198+0x20], R3 ;  /* 0x00002003c6007387 */ /* 0x0001e80000100800 */
[----:B-1----:R0:W-:Y:S04]  /*2730*/  STL [R198+0x24], R6 ;  /* 0x00002406c6007387 */ /* 0x0021e80000100800 */
[----:B------:R0:W-:Y:S04]  /*2740*/  STL [R198+0x28], R7 ;  /* 0x00002807c6007387 */ /* 0x0001e80000100800 */
[----:B--2---:R0:W-:Y:S04]  /*2750*/  STL [R198+0x2c], R237 ;  /* 0x00002cedc6007387 */ /* 0x0041e80000100800 */
[----:B---3--:R-:W2:Y:S01]  /*2760*/  LDL R9, [R1+0x21c] ;  /* 0x00021c0001097983 */ /* 0x008ea20000100800 */
[----:B------:R-:W-:Y:S03]  /*2770*/  BSSY B0, `(.L_x_11091) ;  /* 0x0000008000007945 */ /* 0x000fe60003800000 */
[----:B------:R0:W-:Y:S01]  /*2780*/  STL.U8 [R1+0x16c], RZ ;  /* 0x00016cff01007387 */ /* 0x0001e20000100000 */
[----:B--2---:R-:W-:-:S04]  /*2790*/  LEA.HI R0, R9, R9, RZ, 0x1 ;  /* 0x0000000909007211 */ /* 0x004fc800078f08ff */
[----:B------:R-:W-:-:S05]  /*27a0*/  LOP3.LUT R0, R0, 0xfffffffe, RZ, 0xc0, !PT ;  /* 0xfffffffe00007812 */ /* 0x000fca00078ec0ff */
[----:B------:R-:W-:-:S05]  /*27b0*/  IMAD.IADD R0, R9, 0x1, -R0 ;  /* 0x0000000109007824 */ /* 0x000fca00078e0a00 */
[----:B------:R-:W-:-:S04]  /*27c0*/  SHF.L.U32 R0, R0, 0x1f, RZ ;  /* 0x0000001f00007819 */ /* 0x000fc800000006ff */
[----:B------:R-:W1:Y:S02]  /*27d0*/  SYNCS.PHASECHK.TRANS64.TRYWAIT P0, [UR44+0x32400], R0 ;  /* 0x03240000ff0075a7 */ /* 0x000e64000800016c */
[----:B01----:R-:W-:Y:S05]  /*27e0*/  @!P0 BRA `(.L_x_11092) ;  /* 0x0000024400a08947 */ /* 0x003fea0003800000 */
.L_x_11319:
[----:B------:R-:W-:Y:S05]  /*27f0*/  BSYNC B0 ;  /* 0x0000000000007941 */ /* 0x000fea0003800000 */
.L_x_11091:
[----:B------:R-:W2:Y:S04]  /*2800*/  LDL R36, [R1+0x1c] ;  /* 0x00001c0001247983 */ /* 0x000ea80000100800 */
[----:B------:R1:W5:Y:S01]  /*2810*/  LDL.64 R12, [R1+0x210] ;  /* 0x00021000010c7983 */ /* 0x0003620000100a00 */
[----:B------:R-:W-:Y:S01]  /*2820*/  IMAD.MOV.U32 R10, RZ, RZ, R19 ;  /* 0x000000ffff0a7224 */ /* 0x000fe200078e0013 */
[C---:B------:R-:W-:Y:S01]  /*2830*/  IADD3 R20, P0, R16.reuse, 0x16c, RZ ;  /* 0x0000016c10147810 */ /* 0x040fe20007f1e0ff */
[----:B------:R-:W-:Y:S01]  /*2840*/  IMAD.MOV.U32 R11, RZ, RZ, R40 ;  /* 0x000000ffff0b7224 */ /* 0x000fe200078e0028 */
[C---:B0-----:R-:W-:Y:S01]  /*2850*/  IADD3 R0, P2, R16.reuse, 0x420, RZ ;  /* 0x0000042010007810 */ /* 0x041fe20007f5e0ff */
[----:B------:R-:W-:Y:S01]  /*2860*/  IMAD.MOV.U32 R8, RZ, RZ, R214 ;  /* 0x000000ffff087224 */ /* 0x000fe200078e00d6 */
[----:B------:R-:W-:Y:S01]  /*2870*/  IADD3 R14, P1, R16, 0x128, RZ ;  /* 0x00000128100e7810 */ /* 0x000fe20007f3e0ff */
[----:B------:R-:W-:-:S02]  /*2880*/  IMAD.MOV.U32 R9, RZ, RZ, R213 ;  /* 0x000000ffff097224 */ /* 0x000fc400078e00d5 */
[--C-:B------:R-:W-:Y:S02]  /*2890*/  IMAD.X R21, RZ, RZ, R17.reuse, P0 ;  /* 0x000000ffff157224 */ /* 0x100fe400000e0611 */
[--C-:B------:R-:W-:Y:S01]  /*28a0*/  IMAD.X R15, RZ, RZ, R17.reuse, P2 ;  /* 0x000000ffff0f7224 */ /* 0x100fe200010e0611 */
[----:B------:R0:W-:Y:S01]  /*28b0*/  STL.128 [R1+0x170], R8 ;  /* 0x0001700801007387 */ /* 0x0001e20000100c00 */
[----:B------:R-:W-:Y:S02]  /*28c0*/  IMAD.X R19, RZ, RZ, R17, P1 ;  /* 0x000000ffff137224 */ /* 0x000fe400008e0611 */
[----:B------:R-:W-:Y:S02]  /*28d0*/  IMAD.U32 R220, RZ, RZ, UR36 ;  /* 0x00000024ffdc7e24 */ /* 0x000fe4000f8e00ff */
[----:B------:R-:W-:Y:S01]  /*28e0*/  IMAD.U32 R221, RZ, RZ, UR37 ;  /* 0x00000025ffdd7e24 */ /* 0x000fe2000f8e00ff */
[----:B------:R-:W-:Y:S05]  /*28f0*/  WARPSYNC.ALL ;  /* 0x0000000000007948 */ /* 0x000fea0003800000 */
[----:B------:R-:W-:Y:S01]  /*2900*/  IMAD.MOV.U32 R222, RZ, RZ, R224 ;  /* 0x000000ffffde7224 */ /* 0x000fe200078e00e0 */
[----:B------:R-:W-:Y:S01]  /*2910*/  BSSY B0, `(.L_x_11093) ;  /* 0x000002c000007945 */ /* 0x000fe20003800000 */
[----:B------:R-:W-:-:S02]  /*2920*/  IMAD.MOV.U32 R34, RZ, RZ, R14 ;  /* 0x000000ffff227224 */ /* 0x000fc400078e000e */
[----:B------:R-:W-:Y:S01]  /*2930*/  IMAD.MOV.U32 R35, RZ, RZ, R19 ;  /* 0x000000ffff237224 */ /* 0x000fe200078e0013 */
[----:B------:R-:W-:Y:S01]  /*2940*/  STL.128 [R1+0x1a0], R220 ;  /* 0x0001a0dc01007387 */ /* 0x000fe20000100c00 */
[----:B0-----:R-:W-:Y:S02]  /*2950*/  IMAD.MOV.U32 R8, RZ, RZ, R26 ;  /* 0x000000ffff087224 */ /* 0x001fe400078e001a */
[----:B------:R-:W-:Y:S02]  /*2960*/  IMAD.MOV.U32 R9, RZ, RZ, R33 ;  /* 0x000000ffff097224 */ /* 0x000fe400078e0021 */
[----:B------:R-:W-:Y:S02]  /*2970*/  IMAD.MOV.U32 R10, RZ, RZ, R27 ;  /* 0x000000ffff0a7224 */ /* 0x000fe400078e001b */
[----:B------:R-:W-:Y:S02]  /*2980*/  IMAD.MOV.U32 R11, RZ, RZ, R44 ;  /* 0x000000ffff0b7224 */ /* 0x000fe400078e002c */
[----:B------:R-:W-:-:S03]  /*2990*/  IMAD.MOV.U32 R33, RZ, RZ, R45 ;  /* 0x000000ffff217224 */ /* 0x000fc600078e002d */
[----:B------:R0:W-:Y:S04]  /*29a0*/  STL.128 [R1+0x190], R8 ;  /* 0x0001900801007387 */ /* 0x0001e80000100c00 */
[----:B------:R-:W-:Y:S01]  /*29b0*/  STL.128 [R1+0x1e0], R32 ;  /* 0x0001e02001007387 */ /* 0x000fe20000100c00 */
[----:B0-----:R-:W-:Y:S02]  /*29c0*/  IMAD.MOV.U32 R8, RZ, RZ, R43 ;  /* 0x000000ffff087224 */ /* 0x001fe400078e002b */
[----:B------:R-:W-:Y:S02]  /*29d0*/  IMAD.MOV.U32 R9, RZ, RZ, R48 ;  /* 0x000000ffff097224 */ /* 0x000fe400078e0030 */
[----:B------:R-:W-:Y:S02]  /*29e0*/  IMAD.MOV.U32 R10, RZ, RZ, R25 ;  /* 0x000000ffff0a7224 */ /* 0x000fe400078e0019 */
[----:B------:R-:W-:-:S05]  /*29f0*/  IMAD.MOV.U32 R11, RZ, RZ, R42 ;  /* 0x000000ffff0b7224 */ /* 0x000fca00078e002a */
[----:B------:R0:W-:Y:S02]  /*2a00*/  STL.128 [R1+0x1b0], R8 ;  /* 0x0001b00801007387 */ /* 0x0001e40000100c00 */
[----:B0-----:R-:W-:Y:S02]  /*2a10*/  IMAD.MOV.U32 R8, RZ, RZ, R29 ;  /* 0x000000ffff087224 */ /* 0x001fe400078e001d */
[----:B------:R-:W-:Y:S02]  /*2a20*/  IMAD.MOV.U32 R9, RZ, RZ, R46 ;  /* 0x000000ffff097224 */ /* 0x000fe400078e002e */
[----:B------:R-:W-:Y:S02]  /*2a30*/  IMAD.MOV.U32 R10, RZ, RZ, R30 ;  /* 0x000000ffff0a7224 */ /* 0x000fe400078e001e */
[----:B------:R-:W-:-:S05]  /*2a40*/  IMAD.MOV.U32 R11, RZ, RZ, R31 ;  /* 0x000000ffff0b7224 */ /* 0x000fca00078e001f */
[----:B------:R0:W-:Y:S02]  /*2a50*/  STL.128 [R1+0x1c0], R8 ;  /* 0x0001c00801007387 */ /* 0x0001e40000100c00 */
[----:B0-----:R-:W-:Y:S01]  /*2a60*/  IMAD.MOV.U32 R10, RZ, RZ, R20 ;  /* 0x000000ffff0a7224 */ /* 0x001fe200078e0014 */
[----:B------:R1:W-:Y:S01]  /*2a70*/  BAR.SYNC.DEFER_BLOCKING R209, 0x100 ;  /* 0x000400d10000751d */ /* 0x0003e20000010000 */
[----:B------:R-:W-:Y:S01]  /*2a80*/  IMAD.MOV.U32 R11, RZ, RZ, R21 ;  /* 0x000000ffff0b7224 */ /* 0x000fe200078e0015 */
[----:B------:R-:W-:Y:S01]  /*2a90*/  IADD3 R20, P0, R16, 0x138, RZ ;  /* 0x0000013810147810 */ /* 0x000fe20007f1e0ff */
[----:B------:R-:W-:Y:S02]  /*2aa0*/  IMAD.MOV.U32 R8, RZ, RZ, R0 ;  /* 0x000000ffff087224 */ /* 0x000fe400078e0000 */
[----:B------:R-:W-:Y:S02]  /*2ab0*/  IMAD.MOV.U32 R9, RZ, RZ, R15 ;  /* 0x000000ffff097224 */ /* 0x000fe400078e000f */
[----:B------:R-:W-:-:S03]  /*2ac0*/  IMAD.X R21, RZ, RZ, R17, P0 ;  /* 0x000000ffff157224 */ /* 0x000fc600000e0611 */
        /* <DEDUP_REMOVED lines=11> */
[----:B------:R1:W-:Y:S01]  /*2b80*/  STL.128 [R1+0x200], R8 ;  /* 0x0002000801007387 */ /* 0x0003e20000100c00 */
[----:B--2---:R-:W-:-:S04]  /*2b90*/  LOP3.LUT R0, R36, 0x1, RZ, 0xfc, !PT ;  /* 0x0000000124007812 */ /* 0x004fc800078efcff */
[----:B------:R-:W-:-:S13]  /*2ba0*/  ISETP.NE.AND P1, PT, R0, 0x3, PT ;  /* 0x000000030000780c */ /* 0x000fda0003f25270 */
[----:B-1----:R-:W-:Y:S05]  /*2bb0*/  @!P1 BRA `(.L_x_11094) ;  /* 0x0000000000049947 */ /* 0x002fea0003800000 */
[----:B------:R-:W-:Y:S01]  /*2bc0*/  BPT.TRAP 0x1 ;  /* 0x000000040000795c */ /* 0x000fe20000300000 */
.L_x_11094:
[----:B------:R-:W-:Y:S05]  /*2bd0*/  BSYNC B0 ;  /* 0x0000000000007941 */ /* 0x000fea0003800000 */
.L_x_11093:
[----:B------:R-:W2:Y:S01]  /*2be0*/  LDL.64 R8, [R1+0x8] ;  /* 0x0000080001087983 */ /* 0x000ea20000100a00 */
[----:B-----5:R-:W-:Y:S01]  /*2bf0*/  SHF.L.U32 R13, R13, 0x1f, RZ ;  /* 0x0000001f0d0d7819 */ /* 0x020fe200000006ff */
[----:B------:R-:W-:Y:S01]  /*2c00*/  BSSY B0, `(.L_x_11095) ;  /* 0x0000006000007945 */ /* 0x000fe20003800000 */
[----:B--2---:R-:W-:-:S05]  /*2c10*/  MOV R9, R8 ;  /* 0x0000000800097202 */ /* 0x004fca0000000f00 */
[----:B------:R-:W-:-:S04]  /*2c20*/  IMAD R12, R12, 0x8, R9 ;  /* 0x000000080c0c7824 */ /* 0x000fc800078e0209 */
[----:B------:R0:W1:Y:S01]  /*2c30*/  SYNCS.PHASECHK.TRANS64.TRYWAIT P0, [R12+URZ], R13 ;  /* 0x0000000d0c0075a7 */ /* 0x000062000800017f */
[----:B------:R-:W-:Y:S05]  /*2c40*/  @!P1 BRA `(.L_x_11096) ;  /* 0x0000000000049947 */ /* 0x000fea0003800000 */
[----:B------:R-:W-:Y:S01]  /*2c50*/  BPT.TRAP 0x1 ;  /* 0x000000040000795c */ /* 0x000fe20000300000 */
.L_x_11096:
[----:B------:R-:W-:Y:S05]  /*2c60*/  BSYNC B0 ;  /* 0x0000000000007941 */ /* 0x000fea0003800000 */
.L_x_11095:
[----:B------:R-:W-:Y:S04]  /*2c70*/  BSSY B0, `(.L_x_11097) ;  /* 0x0000004000007945 */ /* 0x000fe80003800000 */
[----:B-1----:R-:W-:Y:S05]  /*2c80*/  @P0 BRA `(.L_x_11098) ;  /* 0x0000000000080947 */ /* 0x002fea0003800000 */
[----:B------:R-:W1:Y:S02]  /*2c90*/  SYNCS.PHASECHK.TRANS64.TRYWAIT P0, [R12+URZ], R13 ;  /* 0x0000000d0c0075a7 */ /* 0x000e64000800017f */
[----:B-1----:R-:W-:Y:S05]  /*2ca0*/  @!P0 BRA `(.L_x_11099) ;  /* 0x0000024000888947 */ /* 0x002fea0003800000 */
.L_x_11098:
[----:B------:R-:W-:Y:S05]  /*2cb0*/  BSYNC B0 ;  /* 0x0000000000007941 */ /* 0x000fea0003800000 */
.L_x_11097:
[----:B01----:R-:W2:Y:S04]  /*2cc0*/  LDL R13, [R1+0x210] ;  /* 0x00021000010d7983 */ /* 0x003ea80000100800 */
[----:B------:R-:W2:Y:S01]  /*2cd0*/  LDL.64 R8, [R1+0xa0] ;  /* 0x0000a00001087983 */ /* 0x000ea20000100a00 */
[----:B------:R-:W-:Y:S05]  /*2ce0*/  WARPSYNC.ALL ;  /* 0x0000000000007948 */ /* 0x000fea0003800000 */
[----:B------:R-:W3:Y:S04]  /*2cf0*/  LDL.64 R24, [R1+0x98] ;  /* 0x0000980001187983 */ /* 0x000ee80000100a00 */
[----:B------:R-:W4:Y:S04]  /*2d00*/  LDL.64 R10, [R1+0x98] ;  /* 0x00009800010a7983 */ /* 0x000f280000100a00 */
[----:B------:R-:W5:Y:S01]  /*2d10*/  LDL.64 R14, [R1+0x98] ;  /* 0x00009800010e7983 */ /* 0x000f620000100a00 */
[----:B--2---:R-:W-:-:S03]  /*2d20*/  IMAD R8, R13, 0x300, R8 ;  /* 0x000003000d087824 */ /* 0x004fc600078e0208 */
[----:B------:R-:W2:Y:S01]  /*2d30*/  LDL.64 R20, [R1+0x98] ;  /* 0x0000980001147983 */ /* 0x000ea20000100a00 */
[----:B------:R-:W-:Y:S02]  /*2d40*/  R2UR UR7, R9 ;  /* 0x00000000090772ca */ /* 0x000fe400000e0000 */
[C---:B------:R-:W-:Y:S01]  /*2d50*/  R2UR UR6, R8.reuse ;  /* 0x00000000080672ca */ /* 0x040fe200000e0000 */
[----:B------:R-:W2:Y:S01]  /*2d60*/  LDL R19, [R1+0x21c] ;  /* 0x00021c0001137983 */ /* 0x000ea20000100800 */
[----:B------:R-:W-:Y:S01]  /*2d70*/  VIADD R12, R8, 0x2 ;  /* 0x00000002080c7836 */ /* 0x000fe20000000000 */
[----:B------:R-:W-:Y:S01]  /*2d80*/  BSSY B0, `(.L_x_11100) ;  /* 0x000002e000007945 */ /* 0x000fe20003800000 */
[----:B------:R-:W-:Y:S01]  /*2d90*/  IMAD.MOV.U32 R13, RZ, RZ, R9 ;  /* 0x000000ffff0d7224 */ /* 0x000fe200078e0009 */
[----:B------:R0:W-:Y:S01]  /*2da0*/  STL [R1+0x80], RZ ;  /* 0x000080ff01007387 */ /* 0x0001e20000100800 */
[----:B---3--:R-:W-:Y:S02]  /*2db0*/  R2UR UR4, R24 ;  /* 0x00000000180472ca */ /* 0x008fe400000e0000 */
[----:B------:R-:W-:-:S02]  /*2dc0*/  R2UR UR5, R25 ;  /* 0x00000000190572ca */ /* 0x000fc400000e0000 */
[----:B------:R-:W-:Y:S01]  /*2dd0*/  WARPGROUP.ARRIVE ;  /* 0x00000000000079c5 */ /* 0x000fe20000000000 */
[----:B----4-:R-:W-:Y:S02]  /*2de0*/  VIADD R10, R10, 0x2 ;  /* 0x000000020a0a7836 */ /* 0x010fe40000000000 */
[----:B-----5:R-:W-:Y:S02]  /*2df0*/  VIADD R14, R14, 0x4 ;  /* 0x000000040e0e7836 */ /* 0x020fe40000000000 */
[----:B--2---:R-:W-:-:S06]  /*2e00*/  VIADD R20, R20, 0x6 ;  /* 0x0000000614147836 */ /* 0x004fcc0000000000 */
[----:B------:R-:W-:Y:S01]  /*2e10*/  HGMMA.64x96x16.F32 R24, gdesc[UR4], RZ, !UPT, gsb0 ;  /* 0x01600000041879f0 */ /* 0x000fe2000c0008ff */
[----:B------:R-:W-:Y:S02]  /*2e20*/  R2UR UR6, R12 ;  /* 0x000000000c0672ca */ /* 0x000fe400000e0000 */
[----:B------:R-:W-:Y:S02]  /*2e30*/  R2UR UR7, R13 ;  /* 0x000000000d0772ca */ /* 0x000fe400000e0000 */
[----:B------:R-:W-:Y:S01]  /*2e40*/  R2UR UR4, R10 ;  /* 0x000000000a0472ca */ /* 0x000fe200000e0000 */
[C---:B------:R-:W-:Y:S01]  /*2e50*/  VIADD R10, R8.reuse, 0x4 ;  /* 0x00000004080a7836 */ /* 0x040fe20000000000 */
[----:B------:R-:W-:Y:S01]  /*2e60*/  R2UR UR5, R11 ;  /* 0x000000000b0572ca */ /* 0x000fe200000e0000 */
[----:B------:R-:W-:Y:S01]  /*2e70*/  IMAD.MOV.U32 R11, RZ, RZ, R9 ;  /* 0x000000ffff0b7224 */ /* 0x000fe200078e0009 */
[----:B------:R-:W-:Y:S01]  /*2e80*/  LEA.HI R0, R19, R19, RZ, 0x1 ;  /* 0x0000001313007211 */ /* 0x000fe200078f08ff */
[----:B------:R-:W-:Y:S01]  /*2e90*/  VIADD R8, R8, 0x6 ;  /* 0x0000000608087836 */ /* 0x000fe20000000000 */
[----:B------:R-:W-:-:S02]  /*2ea0*/  WARPGROUP.DEPBAR.LE gsb0, 0x0 ;  /* 0x00008000000079c5 */ /* 0x000fc40000010000 */
[----:B------:R-:W-:-:S07]  /*2eb0*/  WARPGROUP.ARRIVE ;  /* 0x00000000000079c5 */ /* 0x000fce0000000000 */
        /* <DEDUP_REMOVED lines=8> */
[----:B------:R-:W-:Y:S02]  /*2f40*/  R2UR UR6, R8 ;  /* 0x00000000080672ca */ /* 0x000fe400000e0000 */
[----:B------:R-:W-:Y:S02]  /*2f50*/  R2UR UR7, R9 ;  /* 0x00000000090772ca */ /* 0x000fe400000e0000 */
[----:B------:R-:W-:Y:S02]  /*2f60*/  R2UR UR4, R20 ;  /* 0x00000000140472ca */ /* 0x000fe400000e0000 */
[----:B------:R-:W-:Y:S02]  /*2f70*/  R2UR UR5, R21 ;  /* 0x00000000150572ca */ /* 0x000fe400000e0000 */
[----:B------:R-:W-:Y:S01]  /*2f80*/  LOP3.LUT R8, R0, 0xfffffffe, RZ, 0xc0, !PT ;  /* 0xfffffffe00087812 */ /* 0x000fe200078ec0ff */
[----:B------:R-:W-:-:S04]  /*2f90*/  IMAD.MOV.U32 R0, RZ, RZ, 0x1 ;  /* 0x00000001ff007424 */ /* 0x000fc800078e00ff */
[----:B------:R-:W-:Y:S01]  /*2fa0*/  IMAD.IADD R8, R19, 0x1, -R8 ;  /* 0x0000000113087824 */ /* 0x000fe200078e0a08 */
[----:B------:R0:W-:Y:S04]  /*2fb0*/  STL [R1+0x80], R0 ;  /* 0x0000800001007387 */ /* 0x0001e80000100800 */
[----:B------:R-:W-:Y:S01]  /*2fc0*/  SHF.L.U32 R8, R8, 0x1f, RZ ;  /* 0x0000001f08087819 */ /* 0x000fe200000006ff */
[----:B------:R0:W-:Y:S04]  /*2fd0*/  STL [R1+0x80], R0 ;  /* 0x0000800001007387 */ /* 0x0001e80000100800 */
[----:B------:R0:W-:Y:S04]  /*2fe0*/  STL [R1+0x80], R0 ;  /* 0x0000800001007387 */ /* 0x0001e80000100800 */
[----:B------:R0:W-:Y:S01]  /*2ff0*/  STL [R1+0x80], R0 ;  /* 0x0000800001007387 */ /* 0x0001e20000100800 */
[----:B------:R-:W-:-:S02]  /*3000*/  WARPGROUP.DEPBAR.LE gsb0, 0x0 ;  /* 0x00008000000079c5 */ /* 0x000fc40000010000 */
[----:B------:R-:W-:-:S06]  /*3010*/  WARPGROUP.ARRIVE ;  /* 0x00000000000079c5 */ /* 0x000fcc0000000000 */
[----:B------:R-:W-:Y:S03]  /*3020*/  HGMMA.64x96x16.F32 R24, gdesc[UR4], R24, gsb0 ;  /* 0x01600000041879f0 */ /* 0x000fe60008000818 */
[----:B------:R-:W-:Y:S02]  /*3030*/  WARPGROUP.DEPBAR.LE gsb0, 0x0 ;  /* 0x00008000000079c5 */ /* 0x000fe40000010000 */
[----:B------:R-:W1:Y:S02]  /*3040*/  SYNCS.PHASECHK.TRANS64.TRYWAIT P0, [UR44+0x32410], R8 ;  /* 0x03241008ff0075a7 */ /* 0x000e64000800016c */
[----:B01----:R-:W-:Y:S05]  /*3050*/  @!P0 BRA `(.L_x_11101) ;  /* 0x0000023c00b08947 */ /* 0x003fea0003800000 */
.L_x_11320:
[----:B------:R-:W-:Y:S05]  /*3060*/  BSYNC B0 ;  /* 0x0000000000007941 */ /* 0x000fea0003800000 */
.L_x_11100:
[----:B------:R-:W2:Y:S04]  /*3070*/  LDL R10, [R1+0x54] ;  /* 0x00005400010a7983 */ /* 0x000ea80000100800 */
[----:B0-----:R0:W5:Y:S01]  /*3080*/  LDL.64 R8, [R1+0x210] ;  /* 0x0002100001087983 */ /* 0x0011620000100a00 */
[----:B------:R-:W-:Y:S01]  /*3090*/  BSSY B0, `(.L_x_11102) ;  /* 0x0000005000007945 */ /* 0x000fe20003800000 */
[----:B--2---:R-:W-:-:S04]  /*30a0*/  LOP3.LUT R10, R10, 0x1, RZ, 0xfc, !PT ;  /* 0x000000010a0a7812 */ /* 0x004fc800078efcff */
[----:B------:R-:W-:-:S13]  /*30b0*/  ISETP.NE.AND P1, PT, R10, 0x3, PT ;  /* 0x000000030a00780c */ /* 0x000fda0003f25270 */
[----:B0-----:R-:W-:Y:S05]  /*30c0*/  @!P1 BRA `(.L_x_11103) ;  /* 0x0000000000049947 */ /* 0x001fea0003800000 */
[----:B------:R-:W-:Y:S01]  /*30d0*/  BPT.TRAP 0x1 ;  /* 0x000000040000795c */ /* 0x000fe20000300000 */
.L_x_11103:
[----:B------:R-:W-:Y:S05]  /*30e0*/  BSYNC B0 ;  /* 0x0000000000007941 */ /* 0x000fea0003800000 */
.L_x_11102:
        /* <DEDUP_REMOVED lines=8> */
.L_x_11105:
[----:B------:R-:W-:Y:S05]  /*3170*/  BSYNC B0 ;  /* 0x0000000000007941 */ /* 0x000fea0003800000 */
.L_x_11104:
[----:B------:R-:W-:Y:S04]  /*3180*/  BSSY B0, `(.L_x_11106) ;  /* 0x0000004000007945 */ /* 0x000fe80003800000 */
[----:B-1----:R-:W-:Y:S05]  /*3190*/  @P0 BRA `(.L_x_11107) ;  /* 0x0000000000080947 */ /* 0x002fea0003800000 */
[----:B------:R-:W1:Y:S02]  /*31a0*/  SYNCS.PHASECHK.TRANS64.TRYWAIT P0, [R8+URZ], R9 ;  /* 0x00000009080075a7 */ /* 0x000e64000800017f */
[----:B-1----:R-:W-:Y:S05]  /*31b0*/  @!P0 BRA `(.L_x_11108) ;  /* 0x0000023c00708947 */ /* 0x002fea0003800000 */
.L_x_11107:
[----:B------:R-:W-:Y:S05]  /*31c0*/  BSYNC B0 ;  /* 0x0000000000007941 */ /* 0x000fea0003800000 */
.L_x_11106:
[----:B------:R-:W2:Y:S04]  /*31d0*/  LDL R13, [R1+0x210] ;  /* 0x00021000010d7983 */ /* 0x000ea80000100800 */
[----:B01----:R-:W2:Y:S04]  /*31e0*/  LDL.64 R8, [R1+0x118] ;  /* 0x0001180001087983 */ /* 0x003ea80000100a00 */
[----:B------:R-:W3:Y:S04]  /*31f0*/  LDL R12, [R1+0x90] ;  /* 0x00009000010c7983 */ /* 0x000ee80000100800 */
[----:B------:R-:W4:Y:S04]  /*3200*/  LDL.64 R10, [R1+0x110] ;  /* 0x00011000010a7983 */ /* 0x000f280000100a00 */
[----:B------:R-:W5:Y:S04]  /*3210*/  LDL.64 R14, [R1+0x110] ;  /* 0x00011000010e7983 */ /* 0x000f680000100a00 */
[----:B------:R-:W5:Y:S04]  /*3220*/  LDL.64 R20, [R1+0x110] ;  /* 0x0001100001147983 */ /* 0x000f680000100a00 */
[----:B------:R-:W5:Y:S01]  /*3230*/  LDL.64 R72, [R1+0x110] ;  /* 0x0001100001487983 */ /* 0x000f620000100a00 */
[----:B------:R-:W-:Y:S05]  /*3240*/  WARPSYNC.ALL ;  /* 0x0000000000007948 */ /* 0x000fea0003800000 */
[----:B------:R-:W-:Y:S01]  /*3250*/  WARPGROUP.ARRIVE ;  /* 0x00000000000079c5 */ /* 0x000fe20000000000 */
[----:B--2---:R-:W-:Y:S01]  /*3260*/  IMAD R8, R13, 0xc00, R8 ;  /* 0x00000c000d087824 */ /* 0x004fe200078e0208 */
[----:B------:R-:W-:-:S02]  /*3270*/  R2UR UR7, R9 ;  /* 0x00000000090772ca */ /* 0x000fc400000e0000 */
[----:B---3--:R-:W-:Y:S02]  /*3280*/  ISETP.NE.U32.AND P0, PT, R12, RZ, PT ;  /* 0x000000ff0c00720c */ /* 0x008fe40003f05070 */
[----:B------:R-:W-:Y:S01]  /*3290*/  R2UR UR6, R8 ;  /* 0x00000000080672ca */ /* 0x000fe200000e0000 */
[----:B------:R-:W2:Y:S01]  /*32a0*/  LDL.64 R12, [R1+0x110] ;  /* 0x00011000010c7983 */ /* 0x000ea20000100a00 */
[----:B----4-:R-:W-:Y:S02]  /*32b0*/  R2UR UR4, R10 ;  /* 0x000000000a0472ca */ /* 0x010fe400000e0000 */
[----:B------:R-:W-:-:S07]  /*32c0*/  R2UR UR5, R11 ;  /* 0x000000000b0572ca */ /* 0x000fce00000e0000 */
[----:B------:R-:W-:-:S06]  /*32d0*/  VOTEU.ANY UP0, P0 ;  /* 0x00000000003f7886 */ /* 0x000fcc0000000100 */
[----:B------:R-:W-:Y:S01]  /*32e0*/  HGMMA.64x96x16.F32 R24, gdesc[UR4], R24, UP0, gsb0 ;  /* 0x01600000041879f0 */ /* 0x000fe2000b800818 */
[----:B-----5:R-:W-:Y:S02]  /*32f0*/  VIADD R14, R14, 0x2 ;  /* 0x000000020e0e7836 */ /* 0x020fe40000000000 */
[----:B------:R-:W-:Y:S02]  /*3300*/  VIADD R10, R8, 0x2 ;  /* 0x00000002080a7836 */ /* 0x000fe40000000000 */
[----:B------:R-:W-:Y:S01]  /*3310*/  IMAD.MOV.U32 R11, RZ, RZ, R9 ;  /* 0x000000ffff0b7224 */ /* 0x000fe200078e0009 */
[----:B------:R-:W-:Y:S02]  /*3320*/  R2UR UR4, R14 ;  /* 0x000000000e0472ca */ /* 0x000fe400000e0000 */
[----:B------:R-:W-:Y:S02]  /*3330*/  R2UR UR6, R10 ;  /* 0x000000000a0672ca */ /* 0x000fe400000e0000 */
[----:B------:R-:W-:-:S02]  /*3340*/  R2UR UR7, R11 ;  /* 0x000000000b0772ca */ /* 0x000fc400000e0000 */
[----:B------:R-:W-:Y:S02]  /*3350*/  R2UR UR5, R15 ;  /* 0x000000000f0572ca */ /* 0x000fe400000e0000 */
[----:B------:R-:W3:Y:S01]  /*3360*/  LDL.64 R14, [R1+0x110] ;  /* 0x00011000010e7983 */ /* 0x000ee20000100a00 */
[----:B------:R-:W-:Y:S02]  /*3370*/  WARPGROUP.DEPBAR.LE gsb0, 0x0 ;  /* 0x00008000000079c5 */ /* 0x000fe40000010000 */
[----:B------:R-:W-:-:S08]  /*3380*/  WARPGROUP.ARRIVE ;  /* 0x00000000000079c5 */ /* 0x000fd00000000000 */
[----:B------:R-:W-:Y:S01]  /*3390*/  HGMMA.64x96x16.F32 R24, gdesc[UR4], R24, gsb0 ;  /* 0x01600000041879f0 */ /* 0x000fe20008000818 */
[----:B------:R-:W-:Y:S02]  /*33a0*/  VIADD R20, R20, 0x4 ;  /* 0x0000000414147836 */ /* 0x000fe40000000000 */
[----:B------:R-:W-:Y:S02]  /*33b0*/  VIADD R10, R8, 0x4 ;  /* 0x00000004080a7836 */ /* 0x000fe40000000000 */
[----:B------:R-:W-:Y:S01]  /*33c0*/  IMAD.MOV.U32 R11, RZ, RZ, R9 ;  /* 0x000000ffff0b7224 */ /* 0x000fe200078e0009 */
[----:B------:R-:W-:Y:S02]  /*33d0*/  R2UR UR4, R20 ;  /* 0x00000000140472ca */ /* 0x000fe400000e0000 */
[----:B------:R-:W-:Y:S02]  /*33e0*/  R2UR UR6, R10 ;  /* 0x000000000a0672ca */ /* 0x000fe400000e0000 */
[----:B------:R-:W-:-:S02]  /*33f0*/  R2UR UR7, R11 ;  /* 0x000000000b0772ca */ /* 0x000fc400000e0000 */
[----:B------:R-:W-:Y:S02]  /*3400*/  R2UR UR5, R21 ;  /* 0x00000000150572ca */ /* 0x000fe400000e0000 */
[----:B------:R-:W4:Y:S01]  /*3410*/  LDL.64 R20, [R1+0x110] ;  /* 0x0001100001147983 */ /* 0x000f220000100a00 */
        /* <DEDUP_REMOVED lines=10> */
[----:B------:R-:W5:Y:S01]  /*34c0*/  LDL.64 R72, [R1+0x110] ;  /* 0x0001100001487983 */ /* 0x000f620000100a00 */
[----:B------:R-:W-:Y:S02]  /*34d0*/  WARPGROUP.DEPBAR.LE gsb0, 0x0 ;  /* 0x00008000000079c5 */ /* 0x000fe40000010000 */
[----:B------:R-:W-:-:S08]  /*34e0*/  WARPGROUP.ARRIVE ;  /* 0x00000000000079c5 */ /* 0x000fd00000000000 */
[----:B------:R-:W-:Y:S01]  /*34f0*/  HGMMA.64x96x16.F32 R24, gdesc[UR4], R24, gsb0 ;  /* 0x01600000041879f0 */ /* 0x000fe20008000818 */
[----:B--2---:R-:W-:Y:S02]  /*3500*/  VIADD R12, R12, 0x400 ;  /* 0x000004000c0c7836 */ /* 0x004fe40000000000 */
[----:B------:R-:W-:Y:S02]  /*3510*/  VIADD R10, R8, 0x300 ;  /* 0x00000300080a7836 */ /* 0x000fe40000000000 */
[----:B------:R-:W-:Y:S01]  /*3520*/  IMAD.MOV.U32 R11, RZ, RZ, R9 ;  /* 0x000000ffff0b7224 */ /* 0x000fe200078e0009 */
[----:B------:R-:W-:Y:S02]  /*3530*/  R2UR UR4, R12 ;  /* 0x000000000c0472ca */ /* 0x000fe400000e0000 */
[----:B------:R-:W-:Y:S02]  /*3540*/  R2UR UR6, R10 ;  /* 0x000000000a0672ca */ /* 0x000fe400000e0000 */
[----:B------:R-:W-:-:S02]  /*3550*/  R2UR UR7, R11 ;  /* 0x000000000b0772ca */ /* 0x000fc400000e0000 */
[----:B------:R-:W-:Y:S02]  /*3560*/  R2UR UR5, R13 ;  /* 0x000000000d0572ca */ /* 0x000fe400000e0000 */
[----:B------:R-:W2:Y:S01]  /*3570*/  LDL.64 R12, [R1+0x110] ;  /* 0x00011000010c7983 */ /* 0x000ea20000100a00 */
[----:B------:R-:W-:Y:S02]  /*3580*/  WARPGROUP.DEPBAR.LE gsb0, 0x0 ;  /* 0x00008000000079c5 */ /* 0x000fe40000010000 */
[----:B------:R-:W-:-:S08]  /*3590*/  WARPGROUP.ARRIVE ;  /* 0x00000000000079c5 */ /* 0x000fd00000000000 */
[----:B------:R-:W-:Y:S01]  /*35a0*/  HGMMA.64x96x16.F32 R24, gdesc[UR4], R24, gsb0 ;  /* 0x01600000041879f0 */ /* 0x000fe20008000818 */
[----:B---3--:R-:W-:Y:S02]  /*35b0*/  VIADD R14, R14, 0x402 ;  /* 0x000004020e0e7836 */ /* 0x008fe40000000000 */
        /* <DEDUP_REMOVED lines=10> */
[----:B----4-:R-:W-:Y:S02]  /*3660*/  VIADD R20, R20, 0x404 ;  /* 0x0000040414147836 */ /* 0x010fe40000000000 */
        /* <DEDUP_REMOVED lines=10> */
[----:B-----5:R-:W-:Y:S02]  /*3710*/  VIADD R72, R72, 0x406 ;  /* 0x0000040648487836 */ /* 0x020fe40000000000 */
        /* <DEDUP_REMOVED lines=60> */
[----:B------:R-:W-:Y:S01]  /*3ae0*/  R2UR UR5, R13 ;  /* 0x000000000d0572ca */ /* 0x000fe200000e0000 */
[----:B------:R-:W0:Y:S01]  /*3af0*/  S2R R19, SR_TID.X ;  /* 0x0000000000137919 */ /* 0x000e220000002100 */
[----:B---3--:R-:W-:Y:S01]  /*3b00*/  VIADD R14, R14, 0xc02 ;  /* 0x00000c020e0e7836 */ /* 0x008fe20000000000 */
[----:B------:R-:W-:Y:S02]  /*3b10*/  WARPGROUP.DEPBAR.LE gsb0, 0x0 ;  /* 0x00008000000079c5 */ /* 0x000fe40000010000 */
[----:B------:R-:W-:-:S08]  /*3b20*/  WARPGROUP.ARRIVE ;  /* 0x00000000000079c5 */ /* 0x000fd00000000000 */
[----:B------:R-:W-:Y:S01]  /*3b30*/  HGMMA.64x96x16.F32 R24, gdesc[UR4], R24, gsb0 ;  /* 0x01600000041879f0 */ /* 0x000fe20008000818 */
[----:B0-----:R-:W-:-:S04]  /*3b40*/  LOP3.LUT R19, R19, 0x7f, RZ, 0xc0, !PT ;  /* 0x0000007f13137812 */ /* 0x001fc800078ec0ff */
[----:B------:R-:W-:Y:S01]  /*3b50*/  ISETP.NE.AND P0, PT, R19, RZ, PT ;  /* 0x000000ff1300720c */ /* 0x000fe20003f05270 */
[----:B------:R-:W-:Y:S02]  /*3b60*/  VIADD R10, R8, 0x902 ;  /* 0x00000902080a7836 */ /* 0x000fe40000000000 */
[----:B------:R-:W-:Y:S01]  /*3b70*/  IMAD.MOV.U32 R11, RZ, RZ, R9 ;  /* 0x000000ffff0b7224 */ /* 0x000fe200078e0009 */
[----:B------:R-:W-:-:S09]  /*3b80*/  R2UR UR4, R14 ;  /* 0x000000000e0472ca */ /* 0x000fd200000e0000 */
[----:B------:R-:W2:Y:S04]  /*3b90*/  @!P0 LDL.64 R74, [R1+0x30] ;  /* 0x00003000014a8983 */ /* 0x000ea80000100a00 */
[----:B------:R-:W3:Y:S01]  /*3ba0*/  @!P0 LDL R19, [R1+0x210] ;  /* 0x0002100001138983 */ /* 0x000ee20000100800 */
[----:B------:R-:W-:Y:S02]  /*3bb0*/  R2UR UR6, R10 ;  /* 0x000000000a0672ca */ /* 0x000fe400000e0000 */
[----:B------:R-:W-:Y:S02]  /*3bc0*/  R2UR UR7, R11 ;  /* 0x000000000b0772ca */ /* 0x000fe400000e0000 */
[----:B------:R-:W-:Y:S01]  /*3bd0*/  R2UR UR5, R15 ;  /* 0x000000000f0572ca */ /* 0x000fe200000e0000 */
[----:B------:R-:W-:-:S02]  /*3be0*/  WARPGROUP.DEPBAR.LE gsb0, 0x0 ;  /* 0x00008000000079c5 */ /* 0x000fc40000010000 */
[----:B------:R-:W-:-:S10]  /*3bf0*/  WARPGROUP.ARRIVE ;  /* 0x00000000000079c5 */ /* 0x000fd40000000000 */
[----:B------:R-:W-:Y:S01]  /*3c00*/  HGMMA.64x96x16.F32 R24, gdesc[UR4], R24, gsb0 ;  /* 0x01600000041879f0 */ /* 0x000fe20008000818 */
[----:B----4-:R-:W-:Y:S02]  /*3c10*/  VIADD R20, R20, 0xc04 ;  /* 0x00000c0414147836 */ /* 0x010fe40000000000 */
[----:B------:R-:W-:Y:S02]  /*3c20*/  VIADD R10, R8, 0x904 ;  /* 0x00000904080a7836 */ /* 0x000fe40000000000 */
[----:B------:R-:W-:Y:S01]  /*3c30*/  IMAD.MOV.U32 R11, RZ, RZ, R9 ;  /* 0x000000ffff0b7224 */ /* 0x000fe200078e0009 */
[----:B------:R-:W-:Y:S02]  /*3c40*/  R2UR UR4, R20 ;  /* 0x00000000140472ca */ /* 0x000fe400000e0000 */
[----:B------:R-:W-:Y:S02]  /*3c50*/  R2UR UR6, R10 ;  /* 0x000000000a0672ca */ /* 0x000fe400000e0000 */
[----:B------:R-:W-:-:S02]  /*3c60*/  R2UR UR7, R11 ;  /* 0x000000000b0772ca */ /* 0x000fc400000e0000 */
[----:B------:R-:W-:Y:S01]  /*3c70*/  R2UR UR5, R21 ;  /* 0x00000000150572ca */ /* 0x000fe200000e0000 */
[----:B------:R-:W-:Y:S01]  /*3c80*/  VIADD R8, R8, 0x906 ;  /* 0x0000090608087836 */ /* 0x000fe20000000000 */
[----:B------:R-:W-:Y:S02]  /*3c90*/  WARPGROUP.DEPBAR.LE gsb0, 0x0 ;  /* 0x00008000000079c5 */ /* 0x000fe40000010000 */
[----:B------:R-:W-:-:S09]  /*3ca0*/  WARPGROUP.ARRIVE ;  /* 0x00000000000079c5 */ /* 0x000fd20000000000 */
[----:B------:R-:W-:Y:S01]  /*3cb0*/  HGMMA.64x96x16.F32 R24, gdesc[UR4], R24, gsb0 ;  /* 0x01600000041879f0 */ /* 0x000fe20008000818 */
[----:B-----5:R-:W-:Y:S01]  /*3cc0*/  VIADD R72, R72, 0xc06 ;  /* 0x00000c0648487836 */ /* 0x020fe20000000000 */
[----:B------:R-:W-:Y:S02]  /*3cd0*/  R2UR UR6, R8 ;  /* 0x00000000080672ca */ /* 0x000fe400000e0000 */
[----:B------:R-:W-:Y:S02]  /*3ce0*/  R2UR UR7, R9 ;  /* 0x00000000090772ca */ /* 0x000fe400000e0000 */
[----:B------:R-:W-:Y:S02]  /*3cf0*/  R2UR UR4, R72 ;  /* 0x00000000480472ca */ /* 0x000fe400000e0000 */
[----:B------:R-:W-:Y:S01]  /*3d00*/  R2UR UR5, R73 ;  /* 0x00000000490572ca */ /* 0x000fe200000e0000 */
[----:B------:R-:W-:Y:S04]  /*3d10*/  STL [R1+0x90], R0 ;  /* 0x0000900001007387 */ /* 0x000fe80000100800 */
[----:B------:R-:W-:Y:S01]  /*3d20*/  STL [R1+0x90], R0 ;  /* 0x0000900001007387 */ /* 0x000fe20000100800 */
[----:B------:R-:W-:-:S02]  /*3d30*/  WARPGROUP.DEPBAR.LE gsb0, 0x0 ;  /* 0x00008000000079c5 */ /* 0x000fc40000010000 */
[----:B------:R-:W-:-:S06]  /*3d40*/  WARPGROUP.ARRIVE ;  /* 0x00000000000079c5 */ /* 0x000fcc0000000000 */
[----:B------:R-:W-:Y:S01]  /*3d50*/  HGMMA.64x96x16.F32 R24, gdesc[UR4], R24, gsb0 ;  /* 0x01600000041879f0 */ /* 0x000fe20008000818 */
[----:B--2---:R-:W-:Y:S01]  /*3d60*/  @!P0 MOV R74, R74 ;  /* 0x0000004a004a8202 */ /* 0x004fe20000000f00 */
[----:B------:R-:W-:Y:S04]  /*3d70*/  STL [R1+0x90], R0 ;  /* 0x0000900001007387 */ /* 0x000fe80000100800 */
[----:B------:R-:W-:Y:S01]  /*3d80*/  STL [R1+0x90], R0 ;  /* 0x0000900001007387 */ /* 0x000fe20000100800 */
[----:B---3--:R-:W-:-:S03]  /*3d90*/  @!P0 IMAD R19, R19, 0x8, R74 ;  /* 0x0000000813138824 */ /* 0x008fc600078e024a */
[----:B------:R-:W-:Y:S04]  /*3da0*/  STL [R1+0x90], R0 ;  /* 0x0000900001007387 */ /* 0x000fe80000100800 */
[----:B------:R-:W-:Y:S04]  /*3db0*/  STL [R1+0x90], R0 ;  /* 0x0000900001007387 */ /* 0x000fe80000100800 */
[----:B------:R-:W-:Y:S04]  /*3dc0*/  STL [R1+0x90], R0 ;  /* 0x0000900001007387 */ /* 0x000fe80000100800 */
[----:B------:R-:W-:Y:S04]  /*3dd0*/  STL [R1+0x90], R0 ;  /* 0x0000900001007387 */ /* 0x000fe80000100800 */
[----:B------:R-:W-:Y:S01]  /*3de0*/  STL [R1+0x90], R0 ;  /* 0x0000900001007387 */ /* 0x000fe20000100800 */
[----:B------:R-:W-:-:S03]  /*3df0*/  @!P0 PRMT R8, RZ, 0x654, R19 ;  /* 0x00000654ff088816 */ /* 0x000fc60000000013 */
[----:B------:R-:W-:Y:S04]  /*3e00*/  STL [R1+0x90], R0 ;  /* 0x0000900001007387 */ /* 0x000fe80000100800 */
[----:B------:R-:W-:Y:S04]  /*3e10*/  STL [R1+0x90], R0 ;  /* 0x0000900001007387 */ /* 0x000fe80000100800 */
[----:B------:R-:W-:Y:S04]  /*3e20*/  STL [R1+0x90], R0 ;  /* 0x0000900001007387 */ /* 0x000fe80000100800 */
[----:B------:R-:W-:Y:S04]  /*3e30*/  STL [R1+0x90], R0 ;  /* 0x0000900001007387 */ /* 0x000fe80000100800 */
[----:B------:R-:W-:Y:S04]  /*3e40*/  STL [R1+0x90], R0 ;  /* 0x0000900001007387 */ /* 0x000fe80000100800 */
[----:B------:R-:W-:Y:S04]  /*3e50*/  STL [R1+0x90], R0 ;  /* 0x0000900001007387 */ /* 0x000fe80000100800 */
[----:B------:R-:W-:Y:S01]  /*3e60*/  STL [R1+0x90], R0 ;  /* 0x0000900001007387 */ /* 0x000fe20000100800 */
[----:B------:R-:W-:-:S02]  /*3e70*/  WARPGROUP.DEPBAR.LE gsb0, 0x0 ;  /* 0x00008000000079c5 */ /* 0x000fc40000010000 */
[----:B------:R0:W-:Y:S06]  /*3e80*/  BAR.ARV R208, 0x100 ;  /* 0x000400d00000751d */ /* 0x0001ec0000002000 */
[----:B------:R1:W-:Y:S01]  /*3e90*/  @!P0 SYNCS.ARRIVE.TRANS64.RED.A1T0 RZ, [R8+URZ], RZ ;  /* 0x000000ff08ff89a7 */ /* 0x0003e2000810043f */
[----:B------:R-:W2:Y:S04]  /*3ea0*/  LDL R9, [R198+0x24] ;  /* 0x00002400c6097983 */ /* 0x000ea80000100800 */
[----:B------:R-:W3:Y:S04]  /*3eb0*/  LDL R11, [R1+0x70] ;  /* 0x00007000010b7983 */ /* 0x000ee80000100800 */
[----:B-1----:R-:W4:Y:S04]  /*3ec0*/  LDL R8, [R198] ;  /* 0x00000000c6087983 */ /* 0x002f280000100800 */
[----:B------:R-:W5:Y:S04]  /*3ed0*/  LDL R10, [R198+0x8] ;  /* 0x00000800c60a7983 */ /* 0x000f680000100800 */
[----:B------:R-:W5:Y:S04]  /*3ee0*/  LDL R21, [R198+0x18] ;  /* 0x00001800c6157983 */ /* 0x000f680000100800 */
[----:B------:R-:W5:Y:S04]  /*3ef0*/  LDL R15, [R198+0x4] ;  /* 0x00000400c60f7983 */ /* 0x000f680000100800 */
[----:B------:R-:W5:Y:S04]  /*3f00*/  LDL R19, [R198+0xc] ;  /* 0x00000c00c6137983 */ /* 0x000f680000100800 */
[----:B------:R-:W5:Y:S04]  /*3f10*/  LDL R14, [R198+0x10] ;  /* 0x00001000c60e7983 */ /* 0x000f680000100800 */
[----:B------:R-:W5:Y:S01]  /*3f20*/  LDL R20, [R198+0x14] ;  /* 0x00001400c6147983 */ /* 0x000f620000100800 */
[----:B--2---:R-:W-:-:S13]  /*3f30*/  ISETP.NE.AND P1, PT, R9, 0x1, PT ;  /* 0x000000010900780c */ /* 0x004fda0003f25270 */
[----:B------:R-:W2:Y:S04]  /*3f40*/  @P1 LDL R12, [R198+0x28] ;  /* 0x00002800c60c1983 */ /* 0x000ea80000100800 */
[----:B------:R-:W2:Y:S01]  /*3f50*/  @P1 LDL R13, [R198+0x2c] ;  /* 0x00002c00c60d1983 */ /* 0x000ea20000100800 */
[----:B----4-:R-:W-:-:S04]  /*3f60*/  SHF.R.S32.HI R9, RZ, 0x1f, R8 ;  /* 0x0000001fff097819 */ /* 0x010fc80000011408 */
[----:B------:R-:W-:-:S04]  /*3f70*/  LEA.HI R72, R9, R8, RZ, 0x7 ;  /* 0x0000000809487211 */ /* 0x000fc800078f38ff */
[----:B------:R-:W-:-:S05]  /*3f80*/  LOP3.LUT R73, R72, 0xffffff80, RZ, 0xc0, !PT ;  /* 0xffffff8048497812 */ /* 0x000fca00078ec0ff */
[----:B------:R-:W-:-:S05]  /*3f90*/  IMAD.IADD R73, R8, 0x1, -R73 ;  /* 0x0000000108497824 */ /* 0x000fca00078e0a49 */
[----:B------:R-:W-:Y:S02]  /*3fa0*/  SHF.R.S32.HI R74, RZ, 0x1f, R73 ;  /* 0x0000001fff4a7819 */ /* 0x000fe40000011449 */
[----:B------:R-:W-:Y:S02]  /*3fb0*/  LEA.HI R78, R9, R8, RZ, 0x2 ;  /* 0x00000008094e7211 */ /* 0x000fe400078f10ff */
[----:B------:R-:W-:Y:S02]  /*3fc0*/  LEA.HI R75, R74, R73, RZ, 0x2 ;  /* 0x000000494a4b7211 */ /* 0x000fe400078f10ff */
[----:B------:R-:W-:Y:S02]  /*3fd0*/  LOP3.LUT R79, R78, 0xfffffffc, RZ, 0xc0, !PT ;  /* 0xfffffffc4e4f7812 */ /* 0x000fe400078ec0ff */
[--C-:B------:R-:W-:Y:S02]  /*3fe0*/  SHF.R.S32.HI R76, RZ, 0x2, R75.reuse ;  /* 0x00000002ff4c7819 */ /* 0x100fe4000001144b */
[----:B------:R-:W-:-:S02]  /*3ff0*/  SHF.R.S32.HI R77, RZ, 0x1f, R75 ;  /* 0x0000001fff4d7819 */ /* 0x000fc4000001144b */
[----:B------:R-:W-:Y:S02]  /*4000*/  SHF.R.S32.HI R9, RZ, 0x7, R72 ;  /* 0x00000007ff097819 */ /* 0x000fe40000011448 */
[----:B------:R-:W-:Y:S02]  /*4010*/  LEA.HI R77, R77, R76, RZ, 0x3 ;  /* 0x0000004c4d4d7211 */ /* 0x000fe400078f18ff */
[----:B------:R-:W-:Y:S01]  /*4020*/  LEA.HI R74, R74, R73, RZ, 0x5 ;  /* 0x000000494a4a7211 */ /* 0x000fe200078f28ff */
[----:B------:R-:W-:Y:S01]  /*4030*/  IMAD.IADD R79, R8, 0x1, -R79 ;  /* 0x00000001084f7824 */ /* 0x000fe200078e0a4f */
[----:B------:R-:W-:Y:S02]  /*4040*/  LOP3.LUT R77, R77, 0xfffffff8, RZ, 0xc0, !PT ;  /* 0xfffffff84d4d7812 */ /* 0x000fe400078ec0ff */
[----:B------:R-:W-:Y:S02]  /*4050*/  LEA.HI R72, R72, R9, RZ, 0x1 ;  /* 0x0000000948487211 */ /* 0x000fe400078f08ff */
[----:B------:R-:W-:Y:S01]  /*4060*/  SHF.R.S32.HI R74, RZ, 0x5, R74 ;  /* 0x00000005ff4a7819 */ /* 0x000fe2000001144a */
[----:B------:R-:W-:Y:S01]  /*4070*/  IMAD.IADD R77, R76, 0x1, -R77 ;  /* 0x000000014c4d7824 */ /* 0x000fe200078e0a4d */
[----:B------:R-:W-:-:S02]  /*4080*/  LOP3.LUT R72, R72, 0x3fffffe, RZ, 0xc0, !PT ;  /* 0x03fffffe48487812 */ /* 0x000fc400078ec0ff */
[----:B------:R-:W-:Y:S01]  /*4090*/  LEA.HI R8, R79, R79, RZ, 0x1 ;  /* 0x0000004f4f087211 */ /* 0x000fe200078f08ff */
[----:B---3--:R-:W-:Y:S02]  /*40a0*/  IMAD R74, R11, 0x8, R74 ;  /* 0x000000080b4a7824 */ /* 0x008fe400078e024a */
[----:B------:R-:W-:Y:S01]  /*40b0*/  IMAD.IADD R72, R9, 0x1, -R72 ;  /* 0x0000000109487824 */ /* 0x000fe200078e0a48 */
[----:B------:R-:W-:Y:S01]  /*40c0*/  LOP3.LUT R8, R8, 0x1ffffffe, RZ, 0xc0, !PT ;  /* 0x1ffffffe08087812 */ /* 0x000fe200078ec0ff */
[----:B------:R-:W-:-:S04]  /*40d0*/  IMAD.U32 R77, R74, 0x10, R77 ;  /* 0x000000104a4d7824 */ /* 0x000fc800078e004d */
[----:B------:R-:W-:Y:S02]  /*40e0*/  IMAD.IADD R8, R79, 0x1, -R8 ;  /* 0x000000014f087824 */ /* 0x000fe400078e0a08 */
[----:B------:R-:W-:-:S04]  /*40f0*/  IMAD R77, R72, 0x40, R77 ;  /* 0x00000040484d7824 */ /* 0x000fc800078e024d */
[----:B------:R-:W-:Y:S02]  /*4100*/  IMAD R11, R8, 0x8, R77 ;  /* 0x00000008080b7824 */ /* 0x000fe400078e024d */
[----:B------:R-:W-:Y:S01]  /*4110*/  IMAD.U32 R9, RZ, RZ, UR47 ;  /* 0x0000002fff097e24 */ /* 0x000fe2000f8e00ff */
[----:B------:R-:W-:-:S03]  /*4120*/  LOP3.LUT R8, R75, 0x7ffffffc, RZ, 0xc0, !PT ;  /* 0x7ffffffc4b087812 */ /* 0x000fc600078ec0ff */
[----:B-----5:R-:W-:Y:S02]  /*4130*/  IMAD R9, R9, -0x60, R10 ;  /* 0xffffffa009097824 */ /* 0x020fe400078e020a */
[----:B------:R-:W-:Y:S01]  /*4140*/  IMAD.IADD R8, R73, 0x1, -R8 ;  /* 0x0000000149087824 */ /* 0x000fe200078e0a08 */
[----:B------:R-:W-:Y:S01]  /*4150*/  ISETP.GE.AND P2, PT, R21, 0x1, PT ;  /* 0x000000011500780c */ /* 0x000fe20003f46270 */
[----:B------:R-:W-:Y:S02]  /*4160*/  UMOV UR4, 0xffffffa0 ;  /* 0xffffffa000047882 */ /* 0x000fe40000000000 */
[----:B------:R-:W-:Y:S01]  /*4170*/  UIMAD UR4, UR47, UR4, 0x60 ;  /* 0x000000602f0474a4 */ /* 0x000fe2000f8e0204 */
[----:B------:R-:W-:Y:S05]  /*4180*/  BSSY B0, `(.L_x_11109) ;  /* 0x000002b000007945 */ /* 0x000fea0003800000 */
[----:B------:R-:W-:-:S02]  /*4190*/  IMAD.U32 R73, RZ, RZ, UR4 ;  /* 0x00000004ff497e24 */ /* 0x000fc4000f8e00ff */
[----:B------:R-:W-:Y:S02]  /*41a0*/  VIADD R20, R20, UR4 ;  /* 0x0000000414147c36 */ /* 0x000fe40008000000 */
[----:B------:R-:W-:Y:S02]  /*41b0*/  IMAD R74, R8, -0x2, R73 ;  /* 0xfffffffe084a7824 */ /* 0x000fe400078e0249 */
[----:B--2---:R-:W-:-:S05]  /*41c0*/  @P1 IMAD.HI.U32 R12, R11, R12, RZ ;  /* 0x0000000c0b0c1227 */ /* 0x004fca00078e00ff */
[----:B------:R-:W-:-:S05]  /*41d0*/  @P1 SHF.R.U32.HI R11, RZ, R13, R12 ;  /* 0x0000000dff0b1219 */ /* 0x000fca000001160c */
[----:B------:R-:W1:Y:S01]  /*41e0*/  SHFL.IDX PT, R77, R11, RZ, 0x1c1f ;  /* 0x001c1fff0b4d7589 */ /* 0x000e6200000e0000 */
[----:B------:R-:W-:-:S04]  /*41f0*/  VIADD R13, R9, 0x61 ;  /* 0x00000061090d7836 */ /* 0x000fc80000000000 */
[----:B------:R-:W-:Y:S02]  /*4200*/  IMAD R12, R8, -0x2, R13 ;  /* 0xfffffffe080c7824 */ /* 0x000fe400078e020d */
[----:B------:R-:W-:Y:S02]  /*4210*/  VIADD R9, R9, 0x60 ;  /* 0x0000006009097836 */ /* 0x000fe40000000000 */
[----:B------:R-:W-:Y:S01]  /*4220*/  IMAD.IADD R13, R12, 0x1, -R15 ;  /* 0x000000010c0d7824 */ /* 0x000fe200078e0a0f */
[----:B------:R-:W-:Y:S01]  /*4230*/  LOP3.LUT R12, RZ, R19, RZ, 0x33, !PT ;  /* 0x00000013ff0c7212 */ /* 0x000fe200078e33ff */
[----:B------:R-:W-:Y:S02]  /*4240*/  IMAD R72, R8, -0x2, R9 ;  /* 0xfffffffe08487824 */ /* 0x000fe400078e0209 */
[C---:B------:R-:W-:Y:S02]  /*4250*/  IMAD.IADD R79, R13.reuse, 0x1, R14 ;  /* 0x000000010d4f7824 */ /* 0x040fe400078e020e */
[----:B------:R-:W-:-:S03]  /*4260*/  IMAD.IADD R14, R13, 0x1, R12 ;  /* 0x000000010d0e7824 */ /* 0x000fc600078e020c */
[----:B-1----:R-:W-:Y:S01]  /*4270*/  VIADDMNMX R8, R77, R79, R72, PT ;  /* 0x0000004f4d087246 */ /* 0x002fe20003800148 */
[----:B------:R-:W-:Y:S01]  /*4280*/  IMAD.IADD R9, R14, 0x1, R77 ;  /* 0x000000010e097824 */ /* 0x000fe200078e024d */
[----:B0-----:R-:W-:Y:S06]  /*4290*/  @!P2 BRA `(.L_x_11110) ;  /* 0x000000000064a947 */ /* 0x001fec0003800000 */
[----:B------:R-:W-:Y:S01]  /*42a0*/  IADD3 R12, -R15, R10, R77 ;  /* 0x0000000a0f0c7210 */ /* 0x000fe20007ffe14d */
[----:B------:R-:W-:Y:S03]  /*42b0*/  BSSY B1, `(.L_x_11111) ;  /* 0x0000014000017945 */ /* 0x000fe60003800000 */
[----:B------:R-:W-:-:S13]  /*42c0*/  ISETP.GT.AND P1, PT, R12, -0x1, PT ;  /* 0xffffffff0c00780c */ /* 0x000fda0003f24270 */
[----:B------:R-:W-:Y:S05]  /*42d0*/  @P1 BRA `(.L_x_11112) ;  /* 0x00000000002c1947 */ /* 0x000fea0003800000 */
[----:B------:R-:W-:Y:S01]  /*42e0*/  ISETP.NE.AND P1, PT, R21, 0x1, PT ;  /* 0x000000011500780c */ /* 0x000fe20003f25270 */
[----:B------:R-:W-:Y:S01]  /*42f0*/  BSSY B2, `(.L_x_11113) ;  /* 0x0000007000027945 */ /* 0x000fe20003800000 */
[----:B------:R-:W-:-:S11]  /*4300*/  LOP3.LUT R12, RZ, R12, RZ, 0x33, !PT ;  /* 0x0000000cff0c7212 */ /* 0x000fd600078e33ff */
[----:B------:R-:W-:Y:S05]  /*4310*/  @!P1 BRA `(.L_x_11114) ;  /* 0x0000000000109947 */ /* 0x000fea0003800000 */
[----:B------:R-:W2:Y:S04]  /*4320*/  LDL R13, [R198+0x1c] ;  /* 0x00001c00c60d7983 */ /* 0x000ea80000100800 */
[----:B------:R-:W3:Y:S01]  /*4330*/  LDL R19, [R198+0x20] ;  /* 0x00002000c6137983 */ /* 0x000ee20000100800 */
[----:B--2---:R-:W-:-:S05]  /*4340*/  IMAD.HI.U32 R12, R12, R13, RZ ;  /* 0x0000000d0c0c7227 */ /* 0x004fca00078e00ff */
[----:B---3--:R-:W-:-:S07]  /*4350*/  SHF.R.U32.HI R12, RZ, R19, R12 ;  /* 0x00000013ff0c7219 */ /* 0x008fce000001160c */
.L_x_11114:
[----:B------:R-:W-:Y:S05]  /*4360*/  BSYNC B2 ;  /* 0x0000000000027941 */ /* 0x000fea0003800000 */
.L_x_11113:
[----:B------:R-:W-:Y:S01]  /*4370*/  LOP3.LUT R12, RZ, R12, RZ, 0x33, !PT ;  /* 0x0000000cff0c7212 */ /* 0x000fe200078e33ff */
[----:B------:R-:W-:Y:S06]  /*4380*/  BRA `(.L_x_11115) ;  /* 0x0000000000187947 */ /* 0x000fec0003800000 */
.L_x_11112:
[----:B------:R-:W-:-:S13]  /*4390*/  ISETP.NE.AND P1, PT, R21, 0x1, PT ;  /* 0x000000011500780c */ /* 0x000fda0003f25270 */
[----:B------:R-:W-:Y:S05]  /*43a0*/  @!P1 BRA `(.L_x_11115) ;  /* 0x0000000000109947 */ /* 0x000fea0003800000 */
[----:B------:R-:W2:Y:S04]  /*43b0*/  LDL R13, [R198+0x1c] ;  /* 0x00001c00c60d7983 */ /* 0x000ea80000100800 */
[----:B------:R-:W3:Y:S01]  /*43c0*/  LDL R19, [R198+0x20] ;  /* 0x00002000c6137983 */ /* 0x000ee20000100800 */
[----:B--2---:R-:W-:-:S05]  /*43d0*/  IMAD.HI.U32 R12, R12, R13, RZ ;  /* 0x0000000d0c0c7227 */ /* 0x004fca00078e00ff */
[----:B---3--:R-:W-:-:S07]  /*43e0*/  SHF.R.U32.HI R12, RZ, R19, R12 ;  /* 0x00000013ff0c7219 */ /* 0x008fce000001160c */
.L_x_11115:
[----:B------:R-:W-:Y:S05]  /*43f0*/  BSYNC B1 ;  /* 0x0000000000017941 */ /* 0x000fea0003800000 */
.L_x_11111:
[----:B------:R-:W-:-:S05]  /*4400*/  IMAD R12, R21, R12, R74 ;  /* 0x0000000c150c7224 */ /* 0x000fca00078e024a */
[----:B------:R-:W-:Y:S02]  /*4410*/  VIMNMX R9, R9, R12, !PT ;  /* 0x0000000c09097248 */ /* 0x000fe40007fe0100 */
[----:B------:R-:W-:-:S07]  /*4420*/  VIADDMNMX R8, R12, R21, R8, PT ;  /* 0x000000150c087246 */ /* 0x000fce0003800108 */
.L_x_11110:
[----:B------:R-:W-:Y:S05]  /*4430*/  BSYNC B0 ;  /* 0x0000000000007941 */ /* 0x000fea0003800000 */
.L_x_11109:
[C---:B------:R-:W-:Y:S01]  /*4440*/  ISETP.GE.AND P1, PT, R20.reuse, 0x2, PT ;  /* 0x000000021400780c */ /* 0x040fe20003f26270 */
[----:B------:R-:W0:Y:S01]  /*4450*/  SHFL.IDX PT, R11, R11, 0x1, 0x1c1f ;  /* 0x003c1f000b0b7f89 */ /* 0x000e2200000e0000 */
[C---:B------:R-:W-:Y:S01]  /*4460*/  ISETP.GE.AND P5, PT, R20.reuse, 0xa, PT ;  /* 0x0000000a1400780c */ /* 0x040fe20003fa6270 */
[----:B------:R-:W-:Y:S01]  /*4470*/  BSSY B0, `(.L_x_11116) ;  /* 0x000008f000007945 */ /* 0x000fe20003800000 */
[C---:B------:R-:W-:Y:S02]  /*4480*/  ISETP.GT.AND P3, PT, R9.reuse, 0x1, !P1 ;  /* 0x000000010900780c */ /* 0x040fe40004f64270 */
[----:B------:R-:W-:Y:S02]  /*4490*/  ISETP.GE.AND P2, PT, R20, 0x9, PT ;  /* 0x000000091400780c */ /* 0x000fe40003f46270 */
[----:B------:R-:W-:Y:S02]  /*44a0*/  ISETP.LT.OR P3, PT, R8, 0x2, P3 ;  /* 0x000000020800780c */ /* 0x000fe40001f61670 */
[----:B------:R-:W-:-:S02]  /*44b0*/  ISETP.GT.AND P4, PT, R9, 0x8, !P2 ;  /* 0x000000080900780c */ /* 0x000fc40005784270 */
[----:B------:R-:W-:Y:S02]  /*44c0*/  FSEL R73, R25, -INF , !P3 ;  /* 0xff80000019497808 */ /* 0x000fe40005800000 */
[----:B------:R-:W-:Y:S02]  /*44d0*/  ISETP.GT.AND P3, PT, R9, 0x9, !P5 ;  /* 0x000000090900780c */ /* 0x000fe40006f64270 */
[----:B------:R-:W-:Y:S02]  /*44e0*/  P2R R25, PR, RZ, 0x20 ;  /* 0x00000020ff197803 */ /* 0x000fe40000000000 */
        /* <DEDUP_REMOVED lines=104> */
[----:B0-----:R-:W-:-:S03]  /*4b70*/  IMAD.IADD R9, R14, 0x1, R11 ;  /* 0x000000010e097824 */ /* 0x001fc600078e020b */
[----:B------:R-:W-:Y:S02]  /*4b80*/  ISETP.LT.OR P6, PT, R8, 0x5a, P6 ;  /* 0x0000005a0800780c */ /* 0x000fe400037c1670 */
[----:B------:R-:W-:Y:S02]  /*4b90*/  VIADDMNMX R8, R11, R79, R72, PT ;  /* 0x0000004f0b087246 */ /* 0x000fe40003800148 */
[----:B------:R-:W-:Y:S02]  /*4ba0*/  FSEL R177, R69, -INF , !P6 ;  /* 0xff80000045b17808 */ /* 0x000fe40007000000 */
[----:B------:R-:W-:-:S13]  /*4bb0*/  ISETP.GE.AND P6, PT, R21, 0x1, PT ;  /* 0x000000011500780c */ /* 0x000fda0003fc6270 */
[----:B------:R-:W-:Y:S05]  /*4bc0*/  @!P6 BRA `(.L_x_11117) ;  /* 0x000000000064e947 */ /* 0x000fea0003800000 */
        /* <DEDUP_REMOVED lines=12> */
.L_x_11121:
[----:B------:R-:W-:Y:S05]  /*4c90*/  BSYNC B2 ;  /* 0x0000000000027941 */ /* 0x000fea0003800000 */
.L_x_11120:
[----:B------:R-:W-:Y:S01]  /*4ca0*/  LOP3.LUT R10, RZ, R10, RZ, 0x33, !PT ;  /* 0x0000000aff0a7212 */ /* 0x000fe200078e33ff */
[----:B------:R-:W-:Y:S06]  /*4cb0*/  BRA `(.L_x_11122) ;  /* 0x0000000000187947 */ /* 0x000fec0003800000 */
.L_x_11119:
[----:B------:R-:W-:-:S13]  /*4cc0*/  ISETP.NE.AND P6, PT, R21, 0x1, PT ;  /* 0x000000011500780c */ /* 0x000fda0003fc5270 */
[----:B------:R-:W-:Y:S05]  /*4cd0*/  @!P6 BRA `(.L_x_11122) ;  /* 0x000000000010e947 */ /* 0x000fea0003800000 */
[----:B------:R-:W2:Y:S04]  /*4ce0*/  LDL R11, [R198+0x1c] ;  /* 0x00001c00c60b7983 */ /* 0x000ea80000100800 */
[----:B------:R-:W3:Y:S01]  /*4cf0*/  LDL R13, [R198+0x20] ;  /* 0x00002000c60d7983 */ /* 0x000ee20000100800 */
[----:B--2---:R-:W-:-:S05]  /*4d00*/  IMAD.HI.U32 R10, R10, R11, RZ ;  /* 0x0000000b0a0a7227 */ /* 0x004fca00078e00ff */
[----:B---3--:R-:W-:-:S07]  /*4d10*/  SHF.R.U32.HI R10, RZ, R13, R10 ;  /* 0x0000000dff0a7219 */ /* 0x008fce000001160a */
.L_x_11122:
[----:B------:R-:W-:Y:S05]  /*4d20*/  BSYNC B1 ;  /* 0x0000000000017941 */ /* 0x000fea0003800000 */
.L_x_11118:
[----:B------:R-:W-:-:S05]  /*4d30*/  IMAD R10, R21, R10, R74 ;  /* 0x0000000a150a7224 */ /* 0x000fca00078e024a */
[----:B------:R-:W-:Y:S02]  /*4d40*/  VIADDMNMX R8, R10, R21, R8, PT ;  /* 0x000000150a087246 */ /* 0x000fe40003800108 */
[----:B------:R-:W-:-:S07]  /*4d50*/  VIMNMX R9, R9, R10, !PT ;  /* 0x0000000a09097248 */ /* 0x000fce0007fe0100 */
.L_x_11117:
[----:B------:R-:W-:Y:S05]  /*4d60*/  BSYNC B0 ;  /* 0x0000000000007941 */ /* 0x000fea0003800000 */
.L_x_11116:
[C---:B------:R-:W-:Y:S01]  /*4d70*/  ISETP.GT.AND P1, PT, R9.reuse, 0x1, !P1 ;  /* 0x000000010900780c */ /* 0x040fe20004f24270 */
[----:B------:R-:W2:Y:S01]  /*4d80*/  LDL R176, [R1+0x27c] ;  /* 0x00027c0001b07983 */ /* 0x000ea20000100800 */
[----:B------:R-:W-:Y:S02]  /*4d90*/  ISETP.GT.AND P2, PT, R9, 0x8, !P2 ;  /* 0x000000080900780c */ /* 0x000fe40005744270 */
[C---:B------:R-:W-:Y:S01]  /*4da0*/  ISETP.LT.OR P1, PT, R8.reuse, 0x2, P1 ;  /* 0x000000020800780c */ /* 0x040fe20000f21670 */
[----:B------:R-:W3:Y:S01]  /*4db0*/  LDL R15, [R1+0x288] ;  /* 0x00028800010f7983 */ /* 0x000ee20000100800 */
[----:B------:R-:W-:Y:S02]  /*4dc0*/  ISETP.LT.OR P2, PT, R8, 0x9, P2 ;  /* 0x000000090800780c */ /* 0x000fe40001741670 */
[----:B------:R-:W-:Y:S01]  /*4dd0*/  FSEL R83, R27, -INF , !P1 ;  /* 0xff8000001b537808 */ /* 0x000fe20004800000 */
[----:B------:R-:W4:Y:S01]  /*4de0*/  LDL R156, [R1+0x278] ;  /* 0x00027800019c7983 */ /* 0x000f220000100800 */
[----:B------:R-:W-:-:S02]  /*4df0*/  ISETP.NE.AND P1, PT, R25, RZ, PT ;  /* 0x000000ff1900720c */ /* 0x000fc40003f25270 */
[----:B------:R-:W-:Y:S01]  /*4e00*/  FSEL R81, R30, -INF , !P2 ;  /* 0xff8000001e517808 */ /* 0x000fe20005000000 */
[----:B------:R-:W5:Y:S01]  /*4e10*/  LDL R220, [R1+0x280] ;  /* 0x0002800001dc7983 */ /* 0x000f620000100800 */
[----:B------:R-:W-:Y:S02]  /*4e20*/  ISETP.GT.AND P1, PT, R9, 0x9, !P1 ;  /* 0x000000090900780c */ /* 0x000fe40004f24270 */
[----:B------:R-:W-:Y:S01]  /*4e30*/  ISETP.NE.AND P2, PT, R32, RZ, PT ;  /* 0x000000ff2000720c */ /* 0x000fe20003f45270 */
[----:B------:R-:W5:Y:S01]  /*4e40*/  LDL R21, [R1+0x28c] ;  /* 0x00028c0001157983 */ /* 0x000f620000100800 */
[----:B------:R-:W-:Y:S02]  /*4e50*/  ISETP.LT.OR P1, PT, R8, 0xa, P1 ;  /* 0x0000000a0800780c */ /* 0x000fe40000f21670 */
[----:B------:R-:W-:Y:S01]  /*4e60*/  ISETP.NE.AND P6, PT, R33, RZ, PT ;  /* 0x000000ff2100720c */ /* 0x000fe20003fc5270 */
[----:B------:R-:W5:Y:S01]  /*4e70*/  LDL R143, [R1+0x210] ;  /* 0x00021000018f7983 */ /* 0x000f620000100800 */
[----:B------:R-:W-:-:S02]  /*4e80*/  FSEL R79, R31, -INF , !P1 ;  /* 0xff8000001f4f7808 */ /* 0x000fc40004800000 */
[----:B------:R-:W-:Y:S01]  /*4e90*/  ISETP.NE.AND P1, PT, R28, RZ, PT ;  /* 0x000000ff1c00720c */ /* 0x000fe20003f25270 */
[----:B------:R-:W5:Y:S01]  /*4ea0*/  LDL R27, [R1+0x294] ;  /* 0x00029400011b7983 */ /* 0x000f620000100800 */
[C---:B------:R-:W-:Y:S02]  /*4eb0*/  ISETP.GT.AND P3, PT, R9.reuse, 0x50, !P3 ;  /* 0x000000500900780c */ /* 0x040fe40005f64270 */
[C---:B------:R-:W-:Y:S01]  /*4ec0*/  ISETP.GT.AND P1, PT, R9.reuse, 0x10, !P1 ;  /* 0x000000100900780c */ /* 0x040fe20004f24270 */
[----:B------:R-:W5:Y:S01]  /*4ed0*/  LDL R152, [R1+0x270] ;  /* 0x0002700001987983 */ /* 0x000f620000100800 */
[C---:B------:R-:W-:Y:S02]  /*4ee0*/  ISETP.GT.AND P4, PT, R9.reuse, 0x51, !P4 ;  /* 0x000000510900780c */ /* 0x040fe40006784270 */
[----:B------:R-:W-:Y:S01]  /*4ef0*/  ISETP.LT.OR P1, PT, R8, 0x11, P1 ;  /* 0x000000110800780c */ /* 0x000fe20000f21670 */
[----:B------:R-:W5:Y:S01]  /*4f00*/  LDL R154, [R1+0x274] ;  /* 0x00027400019a7983 */ /* 0x000f620000100800 */
[----:B------:R-:W-:-:S02]  /*4f10*/  ISETP.GT.AND P5, PT, R9, 0x58, !P5 ;  /* 0x000000580900780c */ /* 0x000fc40006fa4270 */
[----:B------:R-:W-:Y:S01]  /*4f20*/  FSEL R181, R34, -INF , !P1 ;  /* 0xff80000022b57808 */ /* 0x000fe20004800000 */
[----:B------:R-:W5:Y:S01]  /*4f30*/  LDL R112, [R1+0x220] ;  /* 0x0002200001707983 */ /* 0x000f620000100800 */
[----:B------:R-:W-:Y:S02]  /*4f40*/  ISETP.NE.AND P1, PT, R29, RZ, PT ;  /* 0x000000ff1d00720c */ /* 0x000fe40003f25270 */
[C---:B------:R-:W-:Y:S01]  /*4f50*/  ISETP.LT.OR P3, PT, R8.reuse, 0x51, P3 ;  /* 0x000000510800780c */ /* 0x040fe20001f61670 */
[----:B------:R-:W5:Y:S01]  /*4f60*/  LDL R114, [R1+0x224] ;  /* 0x0002240001727983 */ /* 0x000f620000100800 */
[----:B------:R-:W-:Y:S02]  /*4f70*/  ISETP.GT.AND P1, PT, R9, 0x11, !P1 ;  /* 0x000000110900780c */ /* 0x000fe40004f24270 */
[C---:B------:R-:W-:Y:S01]  /*4f80*/  ISETP.LT.OR P4, PT, R8.reuse, 0x52, P4 ;  /* 0x000000520800780c */ /* 0x040fe20002781670 */
[----:B------:R-:W5:Y:S01]  /*4f90*/  LDL R116, [R1+0x228] ;  /* 0x0002280001747983 */ /* 0x000f620000100800 */
[----:B------:R-:W-:-:S02]  /*4fa0*/  ISETP.LT.OR P1, PT, R8, 0x12, P1 ;  /* 0x000000120800780c */ /* 0x000fc40000f21670 */
[----:B------:R-:W-:Y:S01]  /*4fb0*/  FSEL R215, R66, -INF , !P3 ;  /* 0xff80000042d77808 */ /* 0x000fe20005800000 */
[----:B------:R-:W5:Y:S01]  /*4fc0*/  LDL R118, [R1+0x22c] ;  /* 0x00022c0001767983 */ /* 0x000f620000100800 */
[----:B------:R-:W-:Y:S02]  /*4fd0*/  FSEL R184, R35, -INF , !P1 ;  /* 0xff80000023b87808 */ /* 0x000fe40004800000 */
[----:B------:R-:W-:Y:S01]  /*4fe0*/  ISETP.GT.AND P1, PT, R9, 0x18, !P2 ;  /* 0x000000180900780c */ /* 0x000fe20005724270 */
[----:B------:R-:W5:Y:S01]  /*4ff0*/  LDL R120, [R1+0x230] ;  /* 0x0002300001787983 */ /* 0x000f620000100800 */
[----:B------:R-:W-:Y:S02]  /*5000*/  ISETP.NE.AND P2, PT, R12, RZ, PT ;  /* 0x000000ff0c00720c */ /* 0x000fe40003f45270 */
[----:B------:R-:W-:Y:S01]  /*5010*/  ISETP.LT.OR P1, PT, R8, 0x19, P1 ;  /* 0x000000190800780c */ /* 0x000fe20000f21670 */
[----:B------:R-:W5:Y:S01]  /*5020*/  LDL R122, [R1+0x234] ;  /* 0x00023400017a7983 */ /* 0x000f620000100800 */
[----:B------:R-:W-:-:S02]  /*5030*/  FMNMX.FTZ R12, R91, R73, !PT ;  /* 0x000000495b0c7209 */ /* 0x000fc40007810000 */
[----:B------:R-:W-:Y:S01]  /*5040*/  FSEL R185, R38, -INF , !P1 ;  /* 0xff80000026b97808 */ /* 0x000fe20004800000 */
[----:B------:R-:W5:Y:S01]  /*5050*/  LDL R124, [R1+0x238] ;  /* 0x00023800017c7983 */ /* 0x000f620000100800 */
[----:B------:R-:W-:Y:S02]  /*5060*/  ISETP.GT.AND P1, PT, R9, 0x19, !P6 ;  /* 0x000000190900780c */ /* 0x000fe40007724270 */
[----:B------:R-:W-:Y:S01]  /*5070*/  FMNMX.FTZ R12, R77, R12, !PT ;  /* 0x0000000c4d0c7209 */ /* 0x000fe20007810000 */
[----:B------:R-:W5:Y:S01]  /*5080*/  LDL R38, [R1+0x3e0] ;  /* 0x0003e00001267983 */ /* 0x000f620000100800 */
[----:B------:R-:W-:Y:S02]  /*5090*/  ISETP.LT.OR P1, PT, R8, 0x1a, P1 ;  /* 0x0000001a0800780c */ /* 0x000fe40000f21670 */
[----:B------:R-:W-:Y:S01]  /*50a0*/  FMNMX.FTZ R12, R75, R12, !PT ;  /* 0x0000000c4b0c7209 */ /* 0x000fe20007810000 */
[----:B------:R-:W5:Y:S01]  /*50b0*/  LDL R126, [R1+0x23c] ;  /* 0x00023c00017e7983 */ /* 0x000f620000100800 */
[----:B------:R-:W-:-:S02]  /*50c0*/  FSEL R199, R39, -INF , !P1 ;  /* 0xff80000027c77808 */ /* 0x000fc40004800000 */
[----:B------:R-:W-:Y:S01]  /*50d0*/  ISETP.NE.AND P1, PT, R36, RZ, PT ;  /* 0x000000ff2400720c */ /* 0x000fe20003f25270 */
[----:B------:R-:W5:Y:S01]  /*50e0*/  LDL R39, [R1+0x2ac] ;  /* 0x0002ac0001277983 */ /* 0x000f620000100800 */
[----:B------:R-:W-:Y:S02]  /*50f0*/  FMNMX.FTZ R12, R19, R12, !PT ;  /* 0x0000000c130c7209 */ /* 0x000fe40007810000 */
[----:B------:R-:W-:Y:S01]  /*5100*/  ISETP.GT.AND P1, PT, R9, 0x20, !P1 ;  /* 0x000000200900780c */ /* 0x000fe20004f24270 */
[----:B------:R-:W5:Y:S01]  /*5110*/  LDL R128, [R1+0x240] ;  /* 0x0002400001807983 */ /* 0x000f620000100800 */
[----:B------:R-:W-:Y:S02]  /*5120*/  FMNMX.FTZ R13, R161, R12, !PT ;  /* 0x0000000ca10d7209 */ /* 0x000fe40007810000 */
[----:B------:R-:W-:Y:S01]  /*5130*/  ISETP.LT.OR P1, PT, R8, 0x21, P1 ;  /* 0x000000210800780c */ /* 0x000fe20000f21670 */
[----:B------:R-:W5:Y:S01]  /*5140*/  LDL R130, [R1+0x244] ;  /* 0x0002440001827983 */ /* 0x000f620000100800 */
[----:B------:R-:W-:-:S02]  /*5150*/  FMNMX.FTZ R12, R168, R13, !PT ;  /* 0x0000000da80c7209 */ /* 0x000fc40007810000 */
[----:B------:R-:W-:Y:S01]  /*5160*/  FSEL R178, R42, -INF , !P1 ;  /* 0xff8000002ab27808 */ /* 0x000fe20004800000 */
[----:B------:R-:W5:Y:S01]  /*5170*/  LDL R132, [R1+0x248] ;  /* 0x0002480001847983 */ /* 0x000f620000100800 */
[----:B------:R-:W-:Y:S02]  /*5180*/  ISETP.NE.AND P1, PT, R37, RZ, PT ;  /* 0x000000ff2500720c */ /* 0x000fe40003f25270 */
[----:B------:R-:W-:Y:S01]  /*5190*/  FMNMX.FTZ R12, R167, R12, !PT ;  /* 0x0000000ca70c7209 */ /* 0x000fe20007810000 */
[----:B------:R-:W5:Y:S01]  /*51a0*/  LDL R134, [R1+0x24c] ;  /* 0x00024c0001867983 */ /* 0x000f620000100800 */
[----:B------:R-:W-:Y:S02]  /*51b0*/  ISETP.GT.AND P1, PT, R9, 0x21, !P1 ;  /* 0x000000210900780c */ /* 0x000fe40004f24270 */
[----:B------:R-:W-:Y:S01]  /*51c0*/  FMNMX.FTZ R12, R157, R12, !PT ;  /* 0x0000000c9d0c7209 */ /* 0x000fe20007810000 */
[----:B------:R-:W5:Y:S01]  /*51d0*/  LDL R136, [R1+0x250] ;  /* 0x0002500001887983 */ /* 0x000f620000100800 */
[----:B------:R-:W-:-:S02]  /*51e0*/  ISETP.LT.OR P1, PT, R8, 0x22, P1 ;  /* 0x000000220800780c */ /* 0x000fc40000f21670 */
[----:B------:R-:W-:Y:S01]  /*51f0*/  FMNMX.FTZ R13, R159, R12, !PT ;  /* 0x0000000c9f0d7209 */ /* 0x000fe20007810000 */
[----:B------:R-:W5:Y:S01]  /*5200*/  LDL R138, [R1+0x254] ;  /* 0x00025400018a7983 */ /* 0x000f620000100800 */
[----:B------:R-:W-:Y:S02]  /*5210*/  FSEL R182, R43, -INF , !P1 ;  /* 0xff8000002bb67808 */ /* 0x000fe40004800000 */
[----:B------:R-:W-:Y:S01]  /*5220*/  ISETP.NE.AND P1, PT, R40, RZ, PT ;  /* 0x000000ff2800720c */ /* 0x000fe20003f25270 */
[----:B------:R-:W5:Y:S01]  /*5230*/  LDL R140, [R1+0x258] ;  /* 0x00025800018c7983 */ /* 0x000f620000100800 */
[----:B------:R-:W-:Y:S02]  /*5240*/  FMNMX.FTZ R13, R162, R13, !PT ;  /* 0x0000000da20d7209 */ /* 0x000fe40007810000 */
[----:B------:R-:W-:Y:S01]  /*5250*/  ISETP.GT.AND P1, PT, R9, 0x28, !P1 ;  /* 0x000000280900780c */ /* 0x000fe20004f24270 */
[----:B------:R-:W5:Y:S01]  /*5260*/  LDL R40, [R1+0x3e4] ;  /* 0x0003e40001287983 */ /* 0x000f620000100800 */
[----:B------:R-:W-:-:S02]  /*5270*/  FMNMX.FTZ R13, R166, R13, !PT ;  /* 0x0000000da60d7209 */ /* 0x000fc40007810000 */
[----:B------:R-:W-:Y:S01]  /*5280*/  ISETP.LT.OR P1, PT, R8, 0x29, P1 ;  /* 0x000000290800780c */ /* 0x000fe20000f21670 */
[----:B------:R-:W5:Y:S01]  /*5290*/  LDL R142, [R1+0x25c] ;  /* 0x00025c00018e7983 */ /* 0x000f620000100800 */
[----:B------:R-:W-:Y:S02]  /*52a0*/  ISETP.NE.AND P6, PT, R53, RZ, PT ;  /* 0x000000ff3500720c */ /* 0x000fe40003fc5270 */
[----:B------:R-:W-:Y:S01]  /*52b0*/  FSEL R186, R46, -INF , !P1 ;  /* 0xff8000002eba7808 */ /* 0x000fe20004800000 */
[----:B------:R-:W5:Y:S01]  /*52c0*/  LDL R144, [R1+0x260] ;  /* 0x0002600001907983 */ /* 0x000f620000100800 */
[----:B------:R-:W-:Y:S02]  /*52d0*/  ISETP.NE.AND P1, PT, R41, RZ, PT ;  /* 0x000000ff2900720c */ /* 0x000fe40003f25270 */
[----:B------:R-:W-:Y:S01]  /*52e0*/  FMNMX.FTZ R13, R158, R13, !PT ;  /* 0x0000000d9e0d7209 */ /* 0x000fe20007810000 */
[----:B------:R-:W5:Y:S01]  /*52f0*/  LDL R41, [R1+0x2b0] ;  /* 0x0002b00001297983 */ /* 0x000f620000100800 */
[----:B------:R-:W-:-:S02]  /*5300*/  ISETP.GT.AND P1, PT, R9, 0x29, !P1 ;  /* 0x000000290900780c */ /* 0x000fc40004f24270 */
[----:B------:R-:W-:Y:S01]  /*5310*/  FMNMX.FTZ R12, R160, R13, !PT ;  /* 0x0000000da00c7209 */ /* 0x000fe20007810000 */
[----:B------:R-:W5:Y:S01]  /*5320*/  LDL R146, [R1+0x264] ;  /* 0x0002640001927983 */ /* 0x000f620000100800 */
[----:B------:R-:W-:Y:S02]  /*5330*/  ISETP.LT.OR P1, PT, R8, 0x2a, P1 ;  /* 0x0000002a0800780c */ /* 0x000fe40000f21670 */
[----:B------:R-:W-:Y:S01]  /*5340*/  FMNMX.FTZ R12, R163, R12, !PT ;  /* 0x0000000ca30c7209 */ /* 0x000fe20007810000 */
[----:B------:R-:W5:Y:S01]  /*5350*/  LDL R13, [R1+0x284] ;  /* 0x00028400010d7983 */ /* 0x000f620000100800 */
[----:B------:R-:W-:Y:S02]  /*5360*/  FSEL R191, R47, -INF , !P1 ;  /* 0xff8000002fbf7808 */ /* 0x000fe40004800000 */
[----:B------:R-:W-:Y:S01]  /*5370*/  ISETP.NE.AND P1, PT, R44, RZ, PT ;  /* 0x000000ff2c00720c */ /* 0x000fe20003f25270 */
[----:B------:R-:W5:Y:S01]  /*5380*/  LDL R148, [R1+0x268] ;  /* 0x0002680001947983 */ /* 0x000f620000100800 */
[----:B------:R-:W-:-:S02]  /*5390*/  FMNMX.FTZ R12, R165, R12, !PT ;  /* 0x0000000ca50c7209 */ /* 0x000fc40007810000 */
[----:B------:R-:W-:Y:S01]  /*53a0*/  ISETP.GT.AND P1, PT, R9, 0x30, !P1 ;  /* 0x000000300900780c */ /* 0x000fe20004f24270 */
[----:B------:R-:W5:Y:S01]  /*53b0*/  LDL R150, [R1+0x26c] ;  /* 0x00026c0001967983 */ /* 0x000f620000100800 */
[C---:B------:R-:W-:Y:S02]  /*53c0*/  ISETP.LT.OR P5, PT, R8.reuse, 0x59, P5 ;  /* 0x000000590800780c */ /* 0x040fe40002fa1670 */
[----:B------:R-:W-:Y:S01]  /*53d0*/  ISETP.LT.OR P1, PT, R8, 0x31, P1 ;  /* 0x000000310800780c */ /* 0x000fe20000f21670 */
[----:B------:R-:W5:Y:S01]  /*53e0*/  LDL R25, [R1+0x290] ;  /* 0x0002900001197983 */ /* 0x000f620000100800 */
[----:B------:R-:W-:Y:S02]  /*53f0*/  FSEL R216, R67, -INF , !P4 ;  /* 0xff80000043d87808 */ /* 0x000fe40006000000 */
[----:B------:R-:W-:Y:S01]  /*5400*/  FSEL R179, R50, -INF , !P1 ;  /* 0xff80000032b37808 */ /* 0x000fe20004800000 */
[----:B------:R-:W5:Y:S01]  /*5410*/  LDL R29, [R1+0x298] ;  /* 0x00029800011d7983 */ /* 0x000f620000100800 */
[----:B------:R-:W-:-:S02]  /*5420*/  ISETP.NE.AND P1, PT, R45, RZ, PT ;  /* 0x000000ff2d00720c */ /* 0x000fc40003f25270 */
[----:B------:R-:W-:Y:S01]  /*5430*/  FSEL R217, R70, -INF , !P5 ;  /* 0xff80000046d97808 */ /* 0x000fe20006800000 */
[----:B------:R-:W5:Y:S01]  /*5440*/  LDL R31, [R1+0x29c] ;  /* 0x00029c00011f7983 */ /* 0x000f620000100800 */
[----:B------:R-:W-:-:S03]  /*5450*/  ISETP.GT.AND P1, PT, R9, 0x31, !P1 ;  /* 0x000000310900780c */ /* 0x000fc60004f24270 */
[----:B------:R-:W5:Y:S01]  /*5460*/  LDL R33, [R1+0x2a0] ;  /* 0x0002a00001217983 */ /* 0x000f620000100800 */
[----:B------:R-:W-:-:S03]  /*5470*/  ISETP.LT.OR P1, PT, R8, 0x32, P1 ;  /* 0x000000320800780c */ /* 0x000fc60000f21670 */
[----:B------:R-:W5:Y:S01]  /*5480*/  LDL R35, [R1+0x2a4] ;  /* 0x0002a40001237983 */ /* 0x000f620000100800 */
[----:B------:R-:W-:Y:S02]  /*5490*/  FSEL R183, R51, -INF , !P1 ;  /* 0xff80000033b77808 */ /* 0x000fe40004800000 */
[----:B------:R-:W-:Y:S01]  /*54a0*/  ISETP.NE.AND P1, PT, R48, RZ, PT ;  /* 0x000000ff3000720c */ /* 0x000fe20003f25270 */
[----:B------:R-:W5:Y:S03]  /*54b0*/  LDL R37, [R1+0x2a8] ;  /* 0x0002a80001257983 */ /* 0x000f660000100800 */
[----:B------:R-:W-:Y:S01]  /*54c0*/  ISETP.GT.AND P1, PT, R9, 0x38, !P1 ;  /* 0x000000380900780c */ /* 0x000fe20004f24270 */
[----:B------:R-:W5:Y:S03]  /*54d0*/  LDL R43, [R1+0x2b4] ;  /* 0x0002b400012b7983 */ /* 0x000f660000100800 */
[----:B------:R-:W-:Y:S01]  /*54e0*/  ISETP.LT.OR P1, PT, R8, 0x39, P1 ;  /* 0x000000390800780c */ /* 0x000fe20000f21670 */
[----:B------:R-:W5:Y:S03]  /*54f0*/  LDL R45, [R1+0x2b8] ;  /* 0x0002b800012d7983 */ /* 0x000f660000100800 */
[----:B------:R-:W-:Y:S01]  /*5500*/  FSEL R187, R54, -INF , !P1 ;  /* 0xff80000036bb7808 */ /* 0x000fe20004800000 */
[----:B------:R-:W5:Y:S01]  /*5510*/  LDL R47, [R1+0x2bc] ;  /* 0x0002bc00012f7983 */ /* 0x000f620000100800 */
[----:B------:R-:W-:-:S03]  /*5520*/  ISETP.NE.AND P1, PT, R49, RZ, PT ;  /* 0x000000ff3100720c */ /* 0x000fc60003f25270 */
        /* <DEDUP_REMOVED lines=8> */
[C---:B------:R-:W-:Y:S01]  /*55b0*/  ISETP.GT.AND P1, PT, R9.reuse, 0x40, !P1 ;  /* 0x000000400900780c */ /* 0x040fe20004f24270 */
[----:B------:R-:W5:Y:S03]  /*55c0*/  LDL R61, [R1+0x2d8] ;  /* 0x0002d800013d7983 */ /* 0x000f660000100800 */
[----:B------:R-:W-:Y:S01]  /*55d0*/  ISETP.LT.OR P1, PT, R8, 0x41, P1 ;  /* 0x000000410800780c */ /* 0x000fe20000f21670 */
[----:B------:R-:W5:Y:S03]  /*55e0*/  LDL R65, [R1+0x2e0] ;  /* 0x0002e00001417983 */ /* 0x000f660000100800 */
[----:B------:R-:W-:Y:S01]  /*55f0*/  FSEL R180, R58, -INF , !P1 ;  /* 0xff8000003ab47808 */ /* 0x000fe20004800000 */
[----:B------:R-:W5:Y:S01]  /*5600*/  LDL R67, [R1+0x2e4] ;  /* 0x0002e40001437983 */ /* 0x000f620000100800 */
[----:B------:R-:W-:-:S02]  /*5610*/  ISETP.GT.AND P1, PT, R9, RZ, !P2 ;  /* 0x000000ff0900720c */ /* 0x000fc40005724270 */
[----:B------:R-:W-:Y:S01]  /*5620*/  ISETP.NE.AND P2, PT, R57, RZ, PT ;  /* 0x000000ff3900720c */ /* 0x000fe20003f45270 */
[----:B------:R-:W5:Y:S01]  /*5630*/  LDL R69, [R1+0x2e8] ;  /* 0x0002e80001457983 */ /* 0x000f620000100800 */
[----:B------:R-:W-:Y:S02]  /*5640*/  ISETP.LT.OR P1, PT, R8, 0x1, P1 ;  /* 0x000000010800780c */ /* 0x000fe40000f21670 */
[C---:B------:R-:W-:Y:S01]  /*5650*/  ISETP.GT.AND P2, PT, R9.reuse, 0x49, !P2 ;  /* 0x000000490900780c */ /* 0x040fe20005744270 */
[----:B------:R-:W5:Y:S01]  /*5660*/  LDL R57, [R1+0x2d0] ;  /* 0x0002d00001397983 */ /* 0x000f620000100800 */
[----:B------:R-:W-:Y:S02]  /*5670*/  FSEL R117, R26, -INF , !P1 ;  /* 0xff8000001a757808 */ /* 0x000fe40004800000 */
[----:B------:R-:W-:Y:S01]  /*5680*/  ISETP.GT.AND P1, PT, R9, 0x41, !P6 ;  /* 0x000000410900780c */ /* 0x000fe20007724270 */
[----:B------:R-:W5:Y:S01]  /*5690*/  LDL R26, [R1+0x3f8] ;  /* 0x0003f800011a7983 */ /* 0x000f620000100800 */
[----:B------:R-:W-:-:S02]  /*56a0*/  FMNMX.FTZ R10, R117, R83, !PT ;  /* 0x00000053750a7209 */ /* 0x000fc40007810000 */
[----:B------:R-:W-:Y:S01]  /*56b0*/  ISETP.LT.OR P1, PT, R8, 0x42, P1 ;  /* 0x000000420800780c */ /* 0x000fe20000f21670 */
[----:B------:R-:W5:Y:S01]  /*56c0*/  LDL R85, [R1+0x2f0] ;  /* 0x0002f00001557983 */ /* 0x000f620000100800 */
[----:B------:R-:W-:Y:S02]  /*56d0*/  FMNMX.FTZ R10, R81, R10, !PT ;  /* 0x0000000a510a7209 */ /* 0x000fe40007810000 */
[----:B------:R-:W-:Y:S01]  /*56e0*/  FSEL R190, R59, -INF , !P1 ;  /* 0xff8000003bbe7808 */ /* 0x000fe20004800000 */
[----:B------:R-:W5:Y:S01]  /*56f0*/  LDL R87, [R1+0x2f4] ;  /* 0x0002f40001577983 */ /* 0x000f620000100800 */
[----:B------:R-:W-:Y:S02]  /*5700*/  FMNMX.FTZ R10, R79, R10, !PT ;  /* 0x0000000a4f0a7209 */ /* 0x000fe40007810000 */
[----:B------:R-:W-:Y:S01]  /*5710*/  ISETP.NE.AND P6, PT, R20, RZ, PT ;  /* 0x000000ff1400720c */ /* 0x000fe20003fc5270 */
[----:B------:R-:W5:Y:S01]  /*5720*/  LDL R59, [R1+0x2d4] ;  /* 0x0002d400013b7983 */ /* 0x000f620000100800 */
[----:B------:R-:W-:-:S02]  /*5730*/  FMNMX.FTZ R11, R181, R10, !PT ;  /* 0x0000000ab50b7209 */ /* 0x000fc40007810000 */
[----:B------:R-:W-:Y:S01]  /*5740*/  ISETP.NE.AND P1, PT, R56, RZ, PT ;  /* 0x000000ff3800720c */ /* 0x000fe20003f25270 */
[----:B------:R-:W5:Y:S01]  /*5750*/  LDL R20, [R1+0x358] ;  /* 0x0003580001147983 */ /* 0x000f620000100800 */
[----:B------:R-:W-:Y:S02]  /*5760*/  FMNMX.FTZ R10, R184, R11, !PT ;  /* 0x0000000bb80a7209 */ /* 0x000fe40007810000 */
[----:B------:R-:W-:Y:S01]  /*5770*/  ISETP.GT.AND P1, PT, R9, 0x48, !P1 ;  /* 0x000000480900780c */ /* 0x000fe20004f24270 */
[----:B------:R-:W5:Y:S01]  /*5780*/  LDL R89, [R1+0x2f8] ;  /* 0x0002f80001597983 */ /* 0x000f620000100800 */
[----:B------:R-:W-:Y:S02]  /*5790*/  FMNMX.FTZ R10, R185, R10, !PT ;  /* 0x0000000ab90a7209 */ /* 0x000fe40007810000 */
[----:B------:R-:W-:Y:S01]  /*57a0*/  ISETP.GT.AND P6, PT, R9, 0x59, !P6 ;  /* 0x000000590900780c */ /* 0x000fe200077c4270 */
[----:B------:R-:W5:Y:S01]  /*57b0*/  LDL R93, [R1+0x2fc] ;  /* 0x0002fc00015d7983 */ /* 0x000f620000100800 */
[----:B------:R-:W-:-:S02]  /*57c0*/  FMNMX.FTZ R11, R199, R10, !PT ;  /* 0x0000000ac70b7209 */ /* 0x000fc40007810000 */
[----:B------:R-:W-:Y:S01]  /*57d0*/  FMNMX.FTZ R9, R169, R12, !PT ;  /* 0x0000000ca9097209 */ /* 0x000fe20007810000 */
[----:B------:R-:W5:Y:S01]  /*57e0*/  LDL R95, [R1+0x300] ;  /* 0x00030000015f7983 */ /* 0x000f620000100800 */
[----:B------:R-:W-:Y:S02]  /*57f0*/  FMNMX.FTZ R11, R178, R11, !PT ;  /* 0x0000000bb20b7209 */ /* 0x000fe40007810000 */
[----:B------:R-:W-:Y:S01]  /*5800*/  ISETP.LT.OR P1, PT, R8, 0x49, P1 ;  /* 0x000000490800780c */ /* 0x000fe20000f21670 */
[----:B------:R-:W5:Y:S01]  /*5810*/  LDL R97, [R1+0x304] ;  /* 0x0003040001617983 */ /* 0x000f620000100800 */
[----:B------:R-:W-:Y:S02]  /*5820*/  FMNMX.FTZ R11, R182, R11, !PT ;  /* 0x0000000bb60b7209 */ /* 0x000fe40007810000 */
[----:B------:R-:W-:Y:S01]  /*5830*/  ISETP.LT.OR P2, PT, R8, 0x4a, P2 ;  /* 0x0000004a0800780c */ /* 0x000fe20001741670 */
[----:B------:R-:W5:Y:S01]  /*5840*/  LDL R99, [R1+0x308] ;  /* 0x0003080001637983 */ /* 0x000f620000100800 */
[----:B------:R-:W-:-:S02]  /*5850*/  FMNMX.FTZ R10, R186, R11, !PT ;  /* 0x0000000bba0a7209 */ /* 0x000fc40007810000 */
[----:B------:R-:W-:Y:S01]  /*5860*/  FSEL R192, R62, -INF , !P1 ;  /* 0xff8000003ec07808 */ /* 0x000fe20004800000 */
[----:B------:R-:W5:Y:S01]  /*5870*/  LDL R101, [R1+0x30c] ;  /* 0x00030c0001657983 */ /* 0x000f620000100800 */
[----:B------:R-:W-:Y:S02]  /*5880*/  FMNMX.FTZ R10, R191, R10, !PT ;  /* 0x0000000abf0a7209 */ /* 0x000fe40007810000 */
[----:B------:R-:W-:Y:S01]  /*5890*/  FSEL R207, R63, -INF , !P2 ;  /* 0xff8000003fcf7808 */ /* 0x000fe20005000000 */
[----:B------:R-:W5:Y:S01]  /*58a0*/  LDL R103, [R1+0x310] ;  /* 0x0003100001677983 */ /* 0x000f620000100800 */
[----:B------:R-:W-:Y:S02]  /*58b0*/  FMNMX.FTZ R10, R179, R10, !PT ;  /* 0x0000000ab30a7209 */ /* 0x000fe40007810000 */
[----:B------:R-:W-:Y:S01]  /*58c0*/  ISETP.LT.OR P6, PT, R8, 0x5a, P6 ;  /* 0x0000005a0800780c */ /* 0x000fe200037c1670 */
[----:B------:R-:W5:Y:S01]  /*58d0*/  LDL R63, [R1+0x2dc] ;  /* 0x0002dc00013f7983 */ /* 0x000f620000100800 */
[----:B------:R-:W-:-:S02]  /*58e0*/  FMNMX.FTZ R10, R183, R10, !PT ;  /* 0x0000000ab70a7209 */ /* 0x000fc40007810000 */
[----:B------:R-:W-:Y:S01]  /*58f0*/  FSEL R218, R71, -INF , !P6 ;  /* 0xff80000047da7808 */ /* 0x000fe20007000000 */
[----:B------:R-:W5:Y:S01]  /*5900*/  LDL R105, [R1+0x314] ;  /* 0x0003140001697983 */ /* 0x000f620000100800 */
[----:B------:R-:W-:-:S03]  /*5910*/  FMNMX.FTZ R10, R187, R10, !PT ;  /* 0x0000000abb0a7209 */ /* 0x000fc60007810000 */
[----:B------:R-:W5:Y:S01]  /*5920*/  LDL R71, [R1+0x2ec] ;  /* 0x0002ec0001477983 */ /* 0x000f620000100800 */
[----:B------:R-:W-:Y:S02]  /*5930*/  FMNMX.FTZ R11, R193, R10, !PT ;  /* 0x0000000ac10b7209 */ /* 0x000fe40007810000 */
[----:B------:R-:W-:Y:S01]  /*5940*/  FMNMX.FTZ R10, R170, R9, !PT ;  /* 0x00000009aa0a7209 */ /* 0x000fe20007810000 */
[----:B------:R-:W5:Y:S01]  /*5950*/  LDL R107, [R1+0x318] ;  /* 0x00031800016b7983 */ /* 0x000f620000100800 */
[----:B------:R-:W-:Y:S02]  /*5960*/  FMNMX.FTZ R11, R180, R11, !PT ;  /* 0x0000000bb40b7209 */ /* 0x000fe40007810000 */
[----:B------:R-:W-:Y:S01]  /*5970*/  FMNMX.FTZ R9, R171, R10, !PT ;  /* 0x0000000aab097209 */ /* 0x000fe20007810000 */
[----:B------:R-:W5:Y:S01]  /*5980*/  LDL R109, [R1+0x31c] ;  /* 0x00031c00016d7983 */ /* 0x000f620000100800 */
[----:B------:R-:W-:Y:S02]  /*5990*/  FMNMX.FTZ R11, R190, R11, !PT ;  /* 0x0000000bbe0b7209 */ /* 0x000fe40007810000 */
[----:B------:R-:W-:Y:S01]  /*59a0*/  FMNMX.FTZ R12, R172, R9, !PT ;  /* 0x00000009ac0c7209 */ /* 0x000fe20007810000 */
[----:B------:R-:W5:Y:S01]  /*59b0*/  LDL R111, [R1+0x320] ;  /* 0x00032000016f7983 */ /* 0x000f620000100800 */
[----:B------:R-:W-:-:S02]  /*59c0*/  FMNMX.FTZ R10, R192, R11, !PT ;  /* 0x0000000bc00a7209 */ /* 0x000fc40007810000 */
        /* <DEDUP_REMOVED lines=8> */
[----:B------:R-:W-:-:S03]  /*5a50*/  FMNMX.FTZ R10, R216, R11, !PT ;  /* 0x0000000bd80a7209 */ /* 0x000fc60007810000 */
[----:B------:R-:W5:Y:S01]  /*5a60*/  LDL R121, [R1+0x330] ;  /* 0x0003300001797983 */ /* 0x000f620000100800 */
[----:B------:R-:W-:Y:S02]  /*5a70*/  FMNMX.FTZ R11, R217, R10, !PT ;  /* 0x0000000ad90b7209 */ /* 0x000fe40007810000 */
[----:B------:R-:W-:Y:S01]  /*5a80*/  FMNMX.FTZ R10, R177, R8, !PT ;  /* 0x00000008b10a7209 */ /* 0x000fe20007810000 */
[----:B------:R-:W5:Y:S01]  /*5a90*/  LDL R123, [R1+0x334] ;  /* 0x00033400017b7983 */ /* 0x000f620000100800 */
[----:B------:R-:W-:-:S03]  /*5aa0*/  FMNMX.FTZ R11, R218, R11, !PT ;  /* 0x0000000bda0b7209 */ /* 0x000fc60007810000 */
[----:B------:R-:W0:Y:S04]  /*5ab0*/  SHFL.BFLY PT, R9, R10, 0x2, 0x1f ;  /* 0x0c401f000a097f89 */ /* 0x000e2800000e0000 */
[----:B------:R1:W-:Y:S04]  /*5ac0*/  STL.64 [R1+0x430], R10 ;  /* 0x0004300a01007387 */ /* 0x0003e80000100a00 */
[----:B------:R-:W3:Y:S04]  /*5ad0*/  LDL R145, [R1+0x434] ;  /* 0x0004340001917983 */ /* 0x000ee80000100800 */
[----:B------:R-:W5:Y:S04]  /*5ae0*/  LDL R125, [R1+0x338] ;  /* 0x00033800017d7983 */ /* 0x000f680000100800 */
[----:B-1----:R-:W5:Y:S04]  /*5af0*/  LDL R11, [R1+0x450] ;  /* 0x00045000010b7983 */ /* 0x002f680000100800 */
[----:B------:R-:W5:Y:S01]  /*5b00*/  LDL R127, [R1+0x33c] ;  /* 0x00033c00017f7983 */ /* 0x000f620000100800 */
[----:B0-----:R-:W-:-:S03]  /*5b10*/  FMNMX.FTZ R12, R10, R9, !PT ;  /* 0x000000090a0c7209 */ /* 0x001fc60007810000 */
[----:B------:R-:W5:Y:S04]  /*5b20*/  LDL R129, [R1+0x340] ;  /* 0x0003400001817983 */ /* 0x000f680000100800 */
[----:B------:R-:W0:Y:S04]  /*5b30*/  SHFL.BFLY PT, R9, R12, 0x1, 0x1f ;  /* 0x0c201f000c097f89 */ /* 0x000e2800000e0000 */
[----:B------:R-:W5:Y:S04]  /*5b40*/  LDL R131, [R1+0x344] ;  /* 0x0003440001837983 */ /* 0x000f680000100800 */
[----:B------:R-:W5:Y:S04]  /*5b50*/  LDL R135, [R1+0x348] ;  /* 0x0003480001877983 */ /* 0x000f680000100800 */
[----:B------:R-:W5:Y:S04]  /*5b60*/  LDL R137, [R1+0x34c] ;  /* 0x00034c0001897983 */ /* 0x000f680000100800 */
[----:B------:R-:W5:Y:S04]  /*5b70*/  LDL R139, [R1+0x350] ;  /* 0x00035000018b7983 */ /* 0x000f680000100800 */
[----:B------:R-:W5:Y:S01]  /*5b80*/  LDL R141, [R1+0x354] ;  /* 0x00035400018d7983 */ /* 0x000f620000100800 */
[----:B0-----:R-:W-:-:S03]  /*5b90*/  FMNMX.FTZ R14, R12, R9, !PT ;  /* 0x000000090c0e7209 */ /* 0x001fc60007810000 */
[----:B------:R-:W5:Y:S04]  /*5ba0*/  LDL R100, [R1+0x35c] ;  /* 0x00035c0001647983 */ /* 0x000f680000100800 */
[----:B------:R0:W-:Y:S04]  /*5bb0*/  STL [R1+0x430], R14 ;  /* 0x0004300e01007387 */ /* 0x0001e80000100800 */
[----:B------:R-:W5:Y:S04]  /*5bc0*/  LDL R133, [R1+0x430] ;  /* 0x0004300001857983 */ /* 0x000f680000100800 */
[----:B------:R-:W5:Y:S04]  /*5bd0*/  LDL R12, [R1+0x38c] ;  /* 0x00038c00010c7983 */ /* 0x000f680000100800 */
[----:B0-----:R-:W5:Y:S04]  /*5be0*/  LDL R14, [R1+0x3c8] ;  /* 0x0003c800010e7983 */ /* 0x001f680000100800 */
[----:B------:R-:W5:Y:S04]  /*5bf0*/  LDL.64 R8, [R1+0xa8] ;  /* 0x0000a80001087983 */ /* 0x000f680000100a00 */
[----:B------:R-:W5:Y:S04]  /*5c00*/  LDL R102, [R1+0x360] ;  /* 0x0003600001667983 */ /* 0x000f680000100800 */
        /* <DEDUP_REMOVED lines=42> */
[----:B--2---:R-:W-:Y:S04]  /*5eb0*/  STL [R1+0x27c], R176 ;  /* 0x00027cb001007387 */ /* 0x004fe80000100800 */
[----:B---3--:R-:W0:Y:S02]  /*5ec0*/  SHFL.BFLY PT, R10, R145, 0x2, 0x1f ;  /* 0x0c401f00910a7f89 */ /* 0x008e2400000e0000 */
[----:B0-----:R-:W-:-:S05]  /*5ed0*/  FMNMX.FTZ R147, R10, R145, !PT ;  /* 0x000000910a937209 */ /* 0x001fca0007810000 */
[----:B------:R-:W0:Y:S04]  /*5ee0*/  SHFL.BFLY PT, R10, R147, 0x1, 0x1f ;  /* 0x0c201f00930a7f89 */ /* 0x000e2800000e0000 */
[----:B------:R1:W-:Y:S04]  /*5ef0*/  STL [R1+0x288], R15 ;  /* 0x0002880f01007387 */ /* 0x0003e80000100800 */
[----:B----4-:R-:W-:Y:S01]  /*5f00*/  STL [R1+0x278], R156 ;  /* 0x0002789c01007387 */ /* 0x010fe20000100800 */
[----:B0-----:R-:W-:Y:S01]  /*5f10*/  FMNMX.FTZ R10, R147, R10, !PT ;  /* 0x0000000a930a7209 */ /* 0x001fe20007810000 */
[----:B-----5:R-:W-:Y:S01]  /*5f20*/  FMUL.FTZ R176, R11, R133 ;  /* 0x000000850bb07220 */ /* 0x020fe20000410000 */
[----:B------:R-:W-:-:S03]  /*5f30*/  FSETP.NEU.FTZ.AND P1, PT, R133, -INF , PT ;  /* 0xff8000008500780b */ /* 0x000fc60003f3d000 */
[-C--:B-1----:R-:W-:Y:S01]  /*5f40*/  FMUL.FTZ R15, R10, R11.reuse ;  /* 0x0000000b0a0f7220 */ /* 0x082fe20000410000 */
[----:B------:R-:W-:Y:S02]  /*5f50*/  FSEL R176, R176, RZ, P1 ;  /* 0x000000ffb0b07208 */ /* 0x000fe40000800000 */
[----:B------:R-:W-:Y:S01]  /*5f60*/  FSETP.NEU.FTZ.AND P1, PT, R10, -INF , PT ;  /* 0xff8000000a00780b */ /* 0x000fe20003f3d000 */
[----:B------:R0:W-:Y:S02]  /*5f70*/  STL [R1+0x38c], R12 ;  /* 0x00038c0c01007387 */ /* 0x0001e40000100800 */
[----:B------:R-:W-:Y:S02]  /*5f80*/  FFMA.FTZ R219, R77, R11, -R176 ;  /* 0x0000000b4ddb7223 */ /* 0x000fe400000108b0 */
[----:B------:R1:W-:Y:S01]  /*5f90*/  STL [R1+0x280], R220 ;  /* 0x000280dc01007387 */ /* 0x0003e20000100800 */
[----:B0-----:R-:W-:-:S03]  /*5fa0*/  FSEL R12, R15, RZ, P1 ;  /* 0x000000ff0f0c7208 */ /* 0x001fc60000800000 */
[----:B------:R0:W-:Y:S01]  /*5fb0*/  STL [R1+0x284], R13 ;  /* 0x0002840d01007387 */ /* 0x0001e20000100800 */
[----:B-1----:R-:W-:-:S03]  /*5fc0*/  FFMA.FTZ R220, R91, R11, -R176 ;  /* 0x0000000b5bdc7223 */ /* 0x002fc600000108b0 */
[----:B------:R1:W-:Y:S01]  /*5fd0*/  STL [R1+0x28c], R21 ;  /* 0x00028c1501007387 */ /* 0x0003e20000100800 */
[-CC-:B------:R-:W-:Y:S01]  /*5fe0*/  FFMA.FTZ R156, R83, R11.reuse, -R12.reuse ;  /* 0x0000000b539c7223 */ /* 0x180fe2000001080c */
[-C--:B------:R-:W-:Y:S02]  /*5ff0*/  FFMA.FTZ R15, R79, R11.reuse, -R12 ;  /* 0x0000000b4f0f7223 */ /* 0x080fe4000001080c */
[----:B------:R2:W-:Y:S01]  /*6000*/  STL [R1+0x358], R20 ;  /* 0x0003581401007387 */ /* 0x0005e20000100800 */
[----:B0-----:R-:W-:-:S03]  /*6010*/  FFMA.FTZ R13, R75, R11, -R176 ;  /* 0x0000000b4b0d7223 */ /* 0x001fc600000108b0 */
[----:B------:R0:W-:Y:S01]  /*6020*/  STL [R1+0x3c8], R14 ;  /* 0x0003c80e01007387 */ /* 0x0001e20000100800 */
[-C--:B-1----:R-:W-:Y:S01]  /*6030*/  FFMA.FTZ R21, R117, R11.reuse, -R12 ;  /* 0x0000000b75157223 */ /* 0x082fe2000001080c */
[-C--:B--2---:R-:W-:Y:S01]  /*6040*/  FFMA.FTZ R20, R73, R11.reuse, -R176 ;  /* 0x0000000b49147223 */ /* 0x084fe200000108b0 */
[----:B0-----:R-:W-:Y:S01]  /*6050*/  FFMA.FTZ R14, R81, R11, -R12 ;  /* 0x0000000b510e7223 */ /* 0x001fe2000001080c */
[----:B------:R-:W-:Y:S08]  /*6060*/  MUFU.EX2 R220, R220 ;  /* 0x000000dc00dc7308 */ /* 0x000ff00000000800 */
[----:B------:R-:W-:Y:S08]  /*6070*/  MUFU.EX2 R20, R20 ;  /* 0x0000001400147308 */ /* 0x000ff00000000800 */
[----:B------:R-:W-:Y:S08]  /*6080*/  MUFU.EX2 R219, R219 ;  /* 0x000000db00db7308 */ /* 0x000ff00000000800 */
[----:B------:R-:W-:Y:S08]  /*6090*/  MUFU.EX2 R13, R13 ;  /* 0x0000000d000d7308 */ /* 0x000ff00000000800 */
[----:B------:R-:W-:Y:S08]  /*60a0*/  MUFU.EX2 R21, R21 ;  /* 0x0000001500157308 */ /* 0x000ff00000000800 */
[----:B------:R-:W0:Y:S08]  /*60b0*/  MUFU.EX2 R156, R156 ;  /* 0x0000009c009c7308 */ /* 0x000e300000000800 */
[----:B------:R-:W-:Y:S08]  /*60c0*/  MUFU.EX2 R14, R14 ;  /* 0x0000000e000e7308 */ /* 0x000ff00000000800 */
[----:B------:R-:W1:Y:S01]  /*60d0*/  MUFU.EX2 R15, R15 ;  /* 0x0000000f000f7308 */ /* 0x000e620000000800 */
[----:B------:R-:W-:Y:S01]  /*60e0*/  IMAD R8, R143, 0xc00, R8 ;  /* 0x00000c008f087824 */ /* 0x000fe200078e0208 */
[----:B------:R2:W-:Y:S01]  /*60f0*/  STL [R1+0x294], R27 ;  /* 0x0002941b01007387 */ /* 0x0005e20000100800 */
[----:B------:R-:W-:-:S03]  /*6100*/  R2UR UR7, R9 ;  /* 0x00000000090772ca */ /* 0x000fc600000e0000 */
[----:B------:R3:W-:Y:S01]  /*6110*/  STL [R1+0x2ac], R39 ;  /* 0x0002ac2701007387 */ /* 0x0007e20000100800 */
[----:B------:R-:W-:-:S03]  /*6120*/  R2UR UR6, R8 ;  /* 0x00000000080672ca */ /* 0x000fc600000e0000 */
[----:B------:R4:W-:Y:S01]  /*6130*/  STL [R1+0x2b0], R41 ;  /* 0x0002b02901007387 */ /* 0x0009e20000100800 */
[----:B--2---:R-:W-:-:S03]  /*6140*/  IMAD.MOV.U32 R27, RZ, RZ, R9 ;  /* 0x000000ffff1b7224 */ /* 0x004fc600078e0009 */
[----:B------:R2:W-:Y:S01]  /*6150*/  STL [R1+0x3e0], R38 ;  /* 0x0003e02601007387 */ /* 0x0005e20000100800 */
[----:B---3--:R-:W-:-:S03]  /*6160*/  IMAD.MOV.U32 R39, RZ, RZ, R9 ;  /* 0x000000ffff277224 */ /* 0x008fc600078e0009 */
[----:B------:R3:W-:Y:S01]  /*6170*/  STL [R1+0x3e4], R40 ;  /* 0x0003e42801007387 */ /* 0x0007e20000100800 */
[----:B----4-:R-:W-:-:S03]  /*6180*/  IMAD.MOV.U32 R41, RZ, RZ, R9 ;  /* 0x000000ffff297224 */ /* 0x010fc600078e0009 */
[----:B------:R4:W-:Y:S01]  /*6190*/  STL [R1+0x3f8], R26 ;  /* 0x0003f81a01007387 */ /* 0x0009e20000100800 */
[----:B--2---:R-:W-:Y:S01]  /*61a0*/  VIADD R38, R8, 0x80 ;  /* 0x0000008008267836 */ /* 0x004fe20000000000 */
[----:B0-----:R-:W-:Y:S02]  /*61b0*/  F2FP.F16.F32.PACK_AB R153, R156, R21 ;  /* 0x000000159c99723e */ /* 0x001fe400000000ff */
[----:B------:R0:W-:Y:S01]  /*61c0*/  STL [R1+0x270], R152 ;  /* 0x0002709801007387 */ /* 0x0001e20000100800 */
[C---:B---3--:R-:W-:Y:S01]  /*61d0*/  VIADD R40, R8.reuse, 0x100 ;  /* 0x0000010008287836 */ /* 0x048fe20000000000 */
[----:B-1----:R-:W-:Y:S02]  /*61e0*/  F2FP.F16.F32.PACK_AB R155, R15, R14 ;  /* 0x0000000e0f9b723e */ /* 0x002fe400000000ff */
[----:B------:R1:W-:Y:S01]  /*61f0*/  STL [R1+0x274], R154 ;  /* 0x0002749a01007387 */ /* 0x0003e20000100800 */
[----:B----4-:R-:W-:Y:S01]  /*6200*/  VIADD R26, R8, 0x180 ;  /* 0x00000180081a7836 */ /* 0x010fe20000000000 */
[----:B------:R-:W-:-:S02]  /*6210*/  R2UR UR10, R38 ;  /* 0x00000000260a72ca */ /* 0x000fc400000e0000 */
[----:B0-----:R-:W-:Y:S01]  /*6220*/  F2FP.F16.F32.PACK_AB R152, R20, R220 ;  /* 0x000000dc1498723e */ /* 0x001fe200000000ff */
[----:B------:R-:W-:Y:S01]  /*6230*/  STL [R1+0x220], R112 ;  /* 0x0002207001007387 */ /* 0x000fe20000100800 */
[----:B-1----:R-:W-:-:S03]  /*6240*/  F2FP.F16.F32.PACK_AB R154, R13, R219 ;  /* 0x000000db0d9a723e */ /* 0x002fc600000000ff */
[----:B------:R-:W-:Y:S01]  /*6250*/  STL [R1+0x224], R114 ;  /* 0x0002247201007387 */ /* 0x000fe20000100800 */
[----:B------:R-:W-:Y:S02]  /*6260*/  R2UR UR11, R39 ;  /* 0x00000000270b72ca */ /* 0x000fe400000e0000 */
[----:B------:R-:W-:Y:S01]  /*6270*/  R2UR UR14, R40 ;  /* 0x00000000280e72ca */ /* 0x000fe200000e0000 */
[----:B------:R-:W-:Y:S01]  /*6280*/  STL [R1+0x228], R116 ;  /* 0x0002287401007387 */ /* 0x000fe20000100800 */
[----:B------:R-:W-:Y:S02]  /*6290*/  R2UR UR15, R41 ;  /* 0x00000000290f72ca */ /* 0x000fe400000e0000 */
[----:B------:R-:W-:Y:S01]  /*62a0*/  R2UR UR18, R26 ;  /* 0x000000001a1272ca */ /* 0x000fe200000e0000 */
[----:B------:R-:W-:Y:S01]  /*62b0*/  STL [R1+0x22c], R118 ;  /* 0x00022c7601007387 */ /* 0x000fe20000100800 */
[----:B------:R-:W-:-:S03]  /*62c0*/  R2UR UR19, R27 ;  /* 0x000000001b1372ca */ /* 0x000fc600000e0000 */
[----:B------:R-:W-:Y:S04]  /*62d0*/  STL [R1+0x230], R120 ;  /* 0x0002307801007387 */ /* 0x000fe80000100800 */
        /* <DEDUP_REMOVED lines=102> */
[----:B------:R0:W-:Y:S01]  /*6940*/  STL [R1+0x410], R24 ;  /* 0x0004101801007387 */ /* 0x0001e20000100800 */
[----:B------:R1:W-:Y:S06]  /*6950*/  BAR.SYNC.DEFER_BLOCKING R209, 0x100 ;  /* 0x000400d10000751d */ /* 0x0003ec0000010000 */
[----:B0-----:R-:W-:-:S06]  /*6960*/  WARPGROUP.ARRIVE ;  /* 0x00000000000079c5 */ /* 0x001fcc0000000000 */
[----:B------:R-:W-:Y:S01]  /*6970*/  HGMMA.64x256x16.F32 R24, R152, gdesc[UR4].tnspB, RZ, !UPT, gsb0 ;  /* 0x43e0000498187df0 */ /* 0x000fe2000c0008ff */
[----:B------:R0:W-:Y:S04]  /*6980*/  STL [R1+0x414], R221 ;  /* 0x000414dd01007387 */ /* 0x0001e80000100800 */
[----:B------:R2:W-:Y:S04]  /*6990*/  STL [R1+0x418], R222 ;  /* 0x000418de01007387 */ /* 0x0005e80000100800 */
[----:B------:R-:W-:Y:S01]  /*69a0*/  STL [R1+0x41c], R231 ;  /* 0x00041ce701007387 */ /* 0x000fe20000100800 */
[----:B------:R-:W-:-:S02]  /*69b0*/  WARPGROUP.DEPBAR.LE gsb0, 0x0 ;  /* 0x00008000000079c5 */ /* 0x000fc40000010000 */
[-CC-:B------:R-:W-:Y:S01]  /*69c0*/  FFMA.FTZ R152, R19, R11.reuse, -R176.reuse ;  /* 0x0000000b13987223 */ /* 0x180fe200000108b0 */
[-CC-:B------:R-:W-:Y:S01]  /*69d0*/  FFMA.FTZ R153, R161, R11.reuse, -R176.reuse ;  /* 0x0000000ba1997223 */ /* 0x180fe200000108b0 */
[-CC-:B------:R-:W-:Y:S01]  /*69e0*/  FFMA.FTZ R19, R168, R11.reuse, -R176.reuse ;  /* 0x0000000ba8137223 */ /* 0x180fe200000108b0 */
[-C--:B------:R-:W-:Y:S01]  /*69f0*/  FFMA.FTZ R161, R167, R11.reuse, -R176 ;  /* 0x0000000ba7a17223 */ /* 0x080fe200000108b0 */
[-CC-:B------:R-:W-:Y:S01]  /*6a00*/  FFMA.FTZ R167, R181, R11.reuse, -R12.reuse ;  /* 0x0000000bb5a77223 */ /* 0x180fe2000001080c */
[-CC-:B------:R-:W-:Y:S01]  /*6a10*/  FFMA.FTZ R168, R184, R11.reuse, -R12.reuse ;  /* 0x0000000bb8a87223 */ /* 0x180fe2000001080c */
[-CC-:B------:R-:W-:Y:S01]  /*6a20*/  FFMA.FTZ R181, R185, R11.reuse, -R12.reuse ;  /* 0x0000000bb9b57223 */ /* 0x180fe2000001080c */
[----:B------:R-:W-:Y:S01]  /*6a30*/  FFMA.FTZ R184, R199, R11, -R12 ;  /* 0x0000000bc7b87223 */ /* 0x000fe2000001080c */
[----:B0-----:R-:W-:Y:S08]  /*6a40*/  MUFU.EX2 R221, R152 ;  /* 0x0000009800dd7308 */ /* 0x001ff00000000800 */
[----:B--2---:R-:W0:Y:S08]  /*6a50*/  MUFU.EX2 R222, R153 ;  /* 0x0000009900de7308 */ /* 0x004e300000000800 */
[----:B------:R-:W-:Y:S08]  /*6a60*/  MUFU.EX2 R19, R19 ;  /* 0x0000001300137308 */ /* 0x000ff00000000800 */
[----:B------:R-:W2:Y:S08]  /*6a70*/  MUFU.EX2 R161, R161 ;  /* 0x000000a100a17308 */ /* 0x000eb00000000800 */
[----:B------:R-:W-:Y:S08]  /*6a80*/  MUFU.EX2 R167, R167 ;  /* 0x000000a700a77308 */ /* 0x000ff00000000800 */
[----:B------:R-:W3:Y:S08]  /*6a90*/  MUFU.EX2 R168, R168 ;  /* 0x000000a800a87308 */ /* 0x000ef00000000800 */
[----:B------:R-:W-:Y:S08]  /*6aa0*/  MUFU.EX2 R181, R181 ;  /* 0x000000b500b57308 */ /* 0x000ff00000000800 */
[----:B------:R-:W4:Y:S01]  /*6ab0*/  MUFU.EX2 R184, R184 ;  /* 0x000000b800b87308 */ /* 0x000f220000000800 */
[----:B0-----:R-:W-:-:S02]  /*6ac0*/  F2FP.F16.F32.PACK_AB R152, R222, R221 ;  /* 0x000000ddde98723e */ /* 0x001fc400000000ff */
[----:B--2---:R-:W-:Y:S02]  /*6ad0*/  F2FP.F16.F32.PACK_AB R154, R161, R19 ;  /* 0x00000013a19a723e */ /* 0x004fe400000000ff */
[----:B---3--:R-:W-:Y:S01]  /*6ae0*/  F2FP.F16.F32.PACK_AB R153, R168, R167 ;  /* 0x000000a7a899723e */ /* 0x008fe200000000ff */
[----:B------:R-:W-:Y:S04]  /*6af0*/  STL.128 [R1+0x220], R24 ;  /* 0x0002201801007387 */ /* 0x000fe80000100c00 */
[----:B------:R-:W-:Y:S04]  /*6b00*/  STL.128 [R1+0x230], R28 ;  /* 0x0002301c01007387 */ /* 0x000fe80000100c00 */
[----:B------:R-:W-:Y:S01]  /*6b10*/  STL.128 [R1+0x240], R32 ;  /* 0x0002402001007387 */ /* 0x000fe20000100c00 */
[----:B----4-:R-:W-:-:S03]  /*6b20*/  F2FP.F16.F32.PACK_AB R155, R184, R181 ;  /* 0x000000b5b89b723e */ /* 0x010fc600000000ff */
[----:B------:R-:W-:Y:S04]  /*6b30*/  STL.128 [R1+0x250], R36 ;  /* 0x0002502401007387 */ /* 0x000fe80000100c00 */
        /* <DEDUP_REMOVED lines=27> */
[----:B------:R0:W-:Y:S02]  /*6cf0*/  STL.128 [R1+0x410], R148 ;  /* 0x0004109401007387 */ /* 0x0001e40000100c00 */
[----:B0-----:R-:W-:-:S06]  /*6d00*/  WARPGROUP.ARRIVE ;  /* 0x00000000000079c5 */ /* 0x001fcc0000000000 */
[----:B------:R-:W-:Y:S01]  /*6d10*/  HGMMA.64x256x16.F32 R24, R152, gdesc[UR8].tnspB, R24, gsb0 ;  /* 0x43e0000898187df0 */ /* 0x000fe20008000818 */
[-CC-:B------:R-:W-:Y:S01]  /*6d20*/  FFMA.FTZ R185, R157, R11.reuse, -R176.reuse ;  /* 0x0000000b9db97223 */ /* 0x180fe200000108b0 */
[-CC-:B------:R-:W-:Y:S01]  /*6d30*/  FFMA.FTZ R157, R159, R11.reuse, -R176.reuse ;  /* 0x0000000b9f9d7223 */ /* 0x180fe200000108b0 */
[-CC-:B------:R-:W-:Y:S01]  /*6d40*/  FFMA.FTZ R159, R162, R11.reuse, -R176.reuse ;  /* 0x0000000ba29f7223 */ /* 0x180fe200000108b0 */
[-C--:B------:R-:W-:Y:S01]  /*6d50*/  FFMA.FTZ R162, R166, R11.reuse, -R176 ;  /* 0x0000000ba6a27223 */ /* 0x080fe200000108b0 */
[-CC-:B------:R-:W-:Y:S01]  /*6d60*/  FFMA.FTZ R166, R178, R11.reuse, -R12.reuse ;  /* 0x0000000bb2a67223 */ /* 0x180fe2000001080c */
[-CC-:B------:R-:W-:Y:S01]  /*6d70*/  FFMA.FTZ R178, R182, R11.reuse, -R12.reuse ;  /* 0x0000000bb6b27223 */ /* 0x180fe2000001080c */
[-CC-:B------:R-:W-:Y:S01]  /*6d80*/  FFMA.FTZ R182, R186, R11.reuse, -R12.reuse ;  /* 0x0000000bbab67223 */ /* 0x180fe2000001080c */
[-C--:B------:R-:W-:Y:S01]  /*6d90*/  FFMA.FTZ R186, R191, R11.reuse, -R12 ;  /* 0x0000000bbfba7223 */ /* 0x080fe2000001080c */
[----:B------:R-:W-:Y:S08]  /*6da0*/  MUFU.EX2 R185, R185 ;  /* 0x000000b900b97308 */ /* 0x000ff00000000800 */
[----:B------:R-:W0:Y:S08]  /*6db0*/  MUFU.EX2 R157, R157 ;  /* 0x0000009d009d7308 */ /* 0x000e300000000800 */
[----:B------:R-:W-:Y:S08]  /*6dc0*/  MUFU.EX2 R159, R159 ;  /* 0x0000009f009f7308 */ /* 0x000ff00000000800 */
[----:B------:R-:W2:Y:S08]  /*6dd0*/  MUFU.EX2 R162, R162 ;  /* 0x000000a200a27308 */ /* 0x000eb00000000800 */
[----:B------:R-:W-:Y:S08]  /*6de0*/  MUFU.EX2 R166, R166 ;  /* 0x000000a600a67308 */ /* 0x000ff00000000800 */
[----:B------:R-:W3:Y:S08]  /*6df0*/  MUFU.EX2 R178, R178 ;  /* 0x000000b200b27308 */ /* 0x000ef00000000800 */
[----:B------:R-:W-:Y:S08]  /*6e00*/  MUFU.EX2 R182, R182 ;  /* 0x000000b600b67308 */ /* 0x000ff00000000800 */
[----:B------:R-:W4:Y:S01]  /*6e10*/  MUFU.EX2 R186, R186 ;  /* 0x000000ba00ba7308 */ /* 0x000f220000000800 */
[----:B------:R-:W-:Y:S01]  /*6e20*/  FADD.FTZ R220, R220, R20 ;  /* 0x00000014dcdc7221 */ /* 0x000fe20000010000 */
[-C--:B------:R-:W-:Y:S01]  /*6e30*/  FFMA.FTZ R20, R183, R11.reuse, -R12 ;  /* 0x0000000bb7147223 */ /* 0x080fe2000001080c */
[-CC-:B------:R-:W-:Y:S01]  /*6e40*/  FFMA.FTZ R183, R169, R11.reuse, -R176.reuse ;  /* 0x0000000ba9b77223 */ /* 0x180fe200000108b0 */
[-CC-:B------:R-:W-:Y:S01]  /*6e50*/  FFMA.FTZ R158, R158, R11.reuse, -R176.reuse ;  /* 0x0000000b9e9e7223 */ /* 0x180fe200000108b0 */
[-CC-:B------:R-:W-:Y:S01]  /*6e60*/  FFMA.FTZ R160, R160, R11.reuse, -R176.reuse ;  /* 0x0000000ba0a07223 */ /* 0x180fe200000108b0 */
[-CC-:B------:R-:W-:Y:S01]  /*6e70*/  FFMA.FTZ R163, R163, R11.reuse, -R176.reuse ;  /* 0x0000000ba3a37223 */ /* 0x180fe200000108b0 */
[-C--:B------:R-:W-:Y:S01]  /*6e80*/  FFMA.FTZ R165, R165, R11.reuse, -R176 ;  /* 0x0000000ba5a57223 */ /* 0x080fe200000108b0 */
[-CC-:B------:R-:W-:Y:S01]  /*6e90*/  FFMA.FTZ R179, R179, R11.reuse, -R12.reuse ;  /* 0x0000000bb3b37223 */ /* 0x180fe2000001080c */
[-CC-:B------:R-:W-:Y:S01]  /*6ea0*/  FFMA.FTZ R169, R187, R11.reuse, -R12.reuse ;  /* 0x0000000bbba97223 */ /* 0x180fe2000001080c */
[-C--:B------:R-:W-:Y:S01]  /*6eb0*/  FFMA.FTZ R193, R193, R11.reuse, -R12 ;  /* 0x0000000bc1c17223 */ /* 0x080fe2000001080c */
[-CC-:B------:R-:W-:Y:S01]  /*6ec0*/  FFMA.FTZ R170, R170, R11.reuse, -R176.reuse ;  /* 0x0000000baaaa7223 */ /* 0x180fe200000108b0 */
[-CC-:B------:R-:W-:Y:S01]  /*6ed0*/  FFMA.FTZ R171, R171, R11.reuse, -R176.reuse ;  /* 0x0000000babab7223 */ /* 0x180fe200000108b0 */
[-CC-:B------:R-:W-:Y:S01]  /*6ee0*/  FFMA.FTZ R172, R172, R11.reuse, -R176.reuse ;  /* 0x0000000bacac7223 */ /* 0x180fe200000108b0 */
[-CC-:B------:R-:W-:Y:S01]  /*6ef0*/  FFMA.FTZ R173, R173, R11.reuse, -R176.reuse ;  /* 0x0000000badad7223 */ /* 0x180fe200000108b0 */
[-CC-:B------:R-:W-:Y:S01]  /*6f00*/  FFMA.FTZ R174, R174, R11.reuse, -R176.reuse ;  /* 0x0000000baeae7223 */ /* 0x180fe200000108b0 */
[-CC-:B------:R-:W-:Y:S01]  /*6f10*/  FFMA.FTZ R175, R175, R11.reuse, -R176.reuse ;  /* 0x0000000bafaf7223 */ /* 0x180fe200000108b0 */
[----:B------:R-:W-:Y:S01]  /*6f20*/  FFMA.FTZ R176, R177, R11, -R176 ;  /* 0x0000000bb1b07223 */ /* 0x000fe200000108b0 */
[----:B------:R-:W-:Y:S01]  /*6f30*/  FADD.FTZ R177, R21, R156 ;  /* 0x0000009c15b17221 */ /* 0x000fe20000010000 */
[----:B------:R-:W-:Y:S08]  /*6f40*/  MUFU.EX2 R158, R158 ;  /* 0x0000009e009e7308 */ /* 0x000ff00000000800 */
[----:B------:R-:W5:Y:S08]  /*6f50*/  MUFU.EX2 R160, R160 ;  /* 0x000000a000a07308 */ /* 0x000f700000000800 */
[----:B------:R-:W-:Y:S08]  /*6f60*/  MUFU.EX2 R163, R163 ;  /* 0x000000a300a37308 */ /* 0x000ff00000000800 */
[----:B------:R-:W1:Y:S01]  /*6f70*/  MUFU.EX2 R165, R165 ;  /* 0x000000a500a57308 */ /* 0x000e620000000800 */
[----:B------:R-:W-:-:S02]  /*6f80*/  WARPGROUP.DEPBAR.LE gsb0, 0x0 ;  /* 0x00008000000079c5 */ /* 0x000fc40000010000 */
[----:B0-----:R-:W-:Y:S02]  /*6f90*/  F2FP.F16.F32.PACK_AB R152, R157, R185 ;  /* 0x000000b99d98723e */ /* 0x001fe400000000ff */
[----:B--2---:R-:W-:Y:S02]  /*6fa0*/  F2FP.F16.F32.PACK_AB R154, R162, R159 ;  /* 0x0000009fa29a723e */ /* 0x004fe400000000ff */
[----:B---3--:R-:W-:Y:S02]  /*6fb0*/  F2FP.F16.F32.PACK_AB R153, R178, R166 ;  /* 0x000000a6b299723e */ /* 0x008fe400000000ff */
[----:B----4-:R-:W-:Y:S01]  /*6fc0*/  F2FP.F16.F32.PACK_AB R155, R186, R182 ;  /* 0x000000b6ba9b723e */ /* 0x010fe200000000ff */
        /* <DEDUP_REMOVED lines=34> */
[----:B------:R-:W-:Y:S08]  /*71f0*/  MUFU.EX2 R179, R179 ;  /* 0x000000b300b37308 */ /* 0x000ff00000000800 */
[----:B------:R-:W0:Y:S08]  /*7200*/  MUFU.EX2 R20, R20 ;  /* 0x0000001400147308 */ /* 0x000e300000000800 */
[----:B------:R-:W-:Y:S08]  /*7210*/  MUFU.EX2 R169, R169 ;  /* 0x000000a900a97308 */ /* 0x000ff00000000800 */
[----:B------:R-:W2:Y:S01]  /*7220*/  MUFU.EX2 R21, R193 ;  /* 0x000000c100157308 */ /* 0x000ea20000000800 */
        /* <DEDUP_REMOVED lines=8> */
[----:B------:R-:W-:-:S07]  /*72b0*/  FADD.FTZ R220, R219, R220 ;  /* 0x000000dcdbdc7221 */ /* 0x000fce0000010000 */
[----:B------:R-:W-:Y:S08]  /*72c0*/  MUFU.EX2 R170, R170 ;  /* 0x000000aa00aa7308 */ /* 0x000ff00000000800 */
[----:B------:R-:W-:Y:S08]  /*72d0*/  MUFU.EX2 R171, R171 ;  /* 0x000000ab00ab7308 */ /* 0x000ff00000000800 */
[----:B------:R-:W3:Y:S08]  /*72e0*/  MUFU.EX2 R172, R172 ;  /* 0x000000ac00ac7308 */ /* 0x000ef00000000800 */
[----:B------:R-:W-:Y:S01]  /*72f0*/  MUFU.EX2 R156, R156 ;  /* 0x0000009c009c7308 */ /* 0x000fe20000000800 */
[----:B------:R-:W-:Y:S01]  /*7300*/  FADD.FTZ R220, R13, R220 ;  /* 0x000000dc0ddc7221 */ /* 0x000fe20000010000 */
[----:B------:R-:W-:-:S05]  /*7310*/  IMAD.MOV.U32 R13, RZ, RZ, R9 ;  /* 0x000000ffff0d7224 */ /* 0x000fca00078e0009 */
[----:B------:R-:W-:Y:S01]  /*7320*/  R2UR UR7, R13 ;  /* 0x000000000d0772ca */ /* 0x000fe200000e0000 */
[----:B------:R-:W-:Y:S02]  /*7330*/  WARPGROUP.DEPBAR.LE gsb0, 0x0 ;  /* 0x00008000000079c5 */ /* 0x000fe40000010000 */
[----:B-----5:R-:W-:Y:S01]  /*7340*/  F2FP.F16.F32.PACK_AB R152, R160, R158 ;  /* 0x0000009ea098723e */ /* 0x020fe200000000ff */
[----:B------:R-:W-:Y:S01]  /*7350*/  MUFU.EX2 R173, R173 ;  /* 0x000000ad00ad7308 */ /* 0x000fe20000000800 */
[----:B-1----:R-:W-:-:S07]  /*7360*/  F2FP.F16.F32.PACK_AB R154, R165, R163 ;  /* 0x000000a3a59a723e */ /* 0x002fce00000000ff */
[----:B------:R-:W-:Y:S01]  /*7370*/  MUFU.EX2 R174, R174 ;  /* 0x000000ae00ae7308 */ /* 0x000fe20000000800 */
[----:B0-----:R-:W-:-:S07]  /*7380*/  F2FP.F16.F32.PACK_AB R153, R20, R179 ;  /* 0x000000b31499723e */ /* 0x001fce00000000ff */
[----:B------:R-:W-:Y:S01]  /*7390*/  MUFU.EX2 R175, R175 ;  /* 0x000000af00af7308 */ /* 0x000fe20000000800 */
[----:B--2---:R-:W-:Y:S01]  /*73a0*/  F2FP.F16.F32.PACK_AB R155, R21, R169 ;  /* 0x000000a9159b723e */ /* 0x004fe200000000ff */
        /* <DEDUP_REMOVED lines=31> */
[----:B------:R0:W-:Y:S01]  /*75a0*/  STL.128 [R1+0x410], R148 ;  /* 0x0004109401007387 */ /* 0x0001e20000100c00 */
[----:B------:R-:W-:Y:S08]  /*75b0*/  MUFU.EX2 R176, R176 ;  /* 0x000000b000b07308 */ /* 0x000ff00000000800 */
[----:B------:R-:W-:Y:S08]  /*75c0*/  MUFU.EX2 R215, R215 ;  /* 0x000000d700d77308 */ /* 0x000ff00000000800 */
[----:B------:R-:W-:Y:S01]  /*75d0*/  MUFU.EX2 R216, R216 ;  /* 0x000000d800d87308 */ /* 0x000fe20000000800 */
[----:B0-----:R-:W-:-:S07]  /*75e0*/  WARPGROUP.ARRIVE ;  /* 0x00000000000079c5 */ /* 0x001fce0000000000 */
[----:B------:R-:W-:Y:S01]  /*75f0*/  MUFU.EX2 R217, R217 ;  /* 0x000000d900d97308 */ /* 0x000fe20000000800 */
[----:B------:R-:W-:Y:S07]  /*7600*/  HGMMA.64x256x16.F32 R24, R152, gdesc[UR16].tnspB, R24, gsb0 ;  /* 0x43e0001098187df0 */ /* 0x000fee0008000818 */
[----:B------:R-:W-:Y:S01]  /*7610*/  MUFU.EX2 R218, R218 ;  /* 0x000000da00da7308 */ /* 0x000fe20000000800 */
[----:B------:R-:W-:Y:S01]  /*7620*/  FADD.FTZ R221, R221, R220 ;  /* 0x000000dcdddd7221 */ /* 0x000fe20000010000 */
[----:B------:R-:W2:Y:S01]  /*7630*/  @!P0 LDL R13, [R1+0x210] ;  /* 0x00021000010d8983 */ /* 0x000ea20000100800 */
[----:B------:R-:W-:-:S02]  /*7640*/  WARPGROUP.DEPBAR.LE gsb0, 0x0 ;  /* 0x00008000000079c5 */ /* 0x000fc40000010000 */
[----:B------:R-:W-:Y:S01]  /*7650*/  FADD.FTZ R152, R14, R177 ;  /* 0x000000b10e987221 */ /* 0x000fe20000010000 */
[----:B------:R-:W-:Y:S01]  /*7660*/  FFMA.FTZ R14, R190, R11, -R12 ;  /* 0x0000000bbe0e7223 */ /* 0x000fe2000001080c */
[----:B------:R-:W-:Y:S01]  /*7670*/  VIADD R12, R8, 0x200 ;  /* 0x00000200080c7836 */ /* 0x000fe20000000000 */
[----:B------:R-:W-:Y:S04]  /*7680*/  MUFU.EX2 R11, R192 ;  /* 0x000000c0000b7308 */ /* 0x000fe80000000800 */
[----:B------:R-:W-:-:S04]  /*7690*/  R2UR UR6, R12 ;  /* 0x000000000c0672ca */ /* 0x000fc800000e0000 */
[----:B------:R-:W0:Y:S08]  /*76a0*/  MUFU.EX2 R14, R14 ;  /* 0x0000000e000e7308 */ /* 0x000e300000000800 */
[----:B------:R-:W1:Y:S01]  /*76b0*/  MUFU.EX2 R12, R207 ;  /* 0x000000cf000c7308 */ /* 0x000e620000000800 */
[----:B------:R-:W-:Y:S01]  /*76c0*/  FADD.FTZ R152, R15, R152 ;  /* 0x000000980f987221 */ /* 0x000fe20000010000 */
[----:B---3--:R-:W-:-:S03]  /*76d0*/  F2FP.F16.F32.PACK_AB R154, R172, R171 ;  /* 0x000000abac9a723e */ /* 0x008fc600000000ff */
[----:B------:R-:W-:Y:S01]  /*76e0*/  FADD.FTZ R167, R167, R152 ;  /* 0x00000098a7a77221 */ /* 0x000fe20000010000 */
[----:B------:R-:W-:Y:S02]  /*76f0*/  F2FP.F16.F32.PACK_AB R152, R170, R183 ;  /* 0x000000b7aa98723e */ /* 0x000fe400000000ff */
[----:B0-----:R-:W-:Y:S01]  /*7700*/  F2FP.F16.F32.PACK_AB R153, R14, R156 ;  /* 0x0000009c0e99723e */ /* 0x001fe200000000ff */
[----:B------:R-:W-:Y:S04]  /*7710*/  STL.128 [R1+0x220], R24 ;  /* 0x0002201801007387 */ /* 0x000fe80000100c00 */
[----:B------:R-:W-:Y:S01]  /*7720*/  STL.128 [R1+0x230], R28 ;  /* 0x0002301c01007387 */ /* 0x000fe20000100c00 */
[----:B-1----:R-:W-:-:S03]  /*7730*/  F2FP.F16.F32.PACK_AB R155, R12, R11 ;  /* 0x0000000b0c9b723e */ /* 0x002fc600000000ff */
        /* <DEDUP_REMOVED lines=32> */
[----:B------:R-:W-:Y:S01]  /*7940*/  VIADD R8, R8, 0x280 ;  /* 0x0000028008087836 */ /* 0x000fe20000000000 */
[----:B------:R-:W-:-:S04]  /*7950*/  R2UR UR7, R9 ;  /* 0x00000000090772ca */ /* 0x000fc800000e0000 */
[----:B------:R-:W-:Y:S01]  /*7960*/  R2UR UR6, R8 ;  /* 0x00000000080672ca */ /* 0x000fe200000e0000 */
[----:B------:R-:W-:Y:S01]  /*7970*/  FADD.FTZ R222, R222, R221 ;  /* 0x000000dddede7221 */ /* 0x000fe20000010000 */
[----:B------:R-:W3:Y:S01]  /*7980*/  @!P0 LDL.64 R8, [R1+0x68] ;  /* 0x0000680001088983 */ /* 0x000ee20000100a00 */
[----:B------:R-:W-:Y:S02]  /*7990*/  FADD.FTZ R168, R168, R167 ;  /* 0x000000a7a8a87221 */ /* 0x000fe40000010000 */
[----:B------:R-:W-:Y:S02]  /*79a0*/  FADD.FTZ R222, R19, R222 ;  /* 0x000000de13de7221 */ /* 0x000fe40000010000 */
[----:B------:R-:W-:Y:S02]  /*79b0*/  FADD.FTZ R15, R181, R168 ;  /* 0x000000a8b50f7221 */ /* 0x000fe40000010000 */
[----:B------:R-:W-:Y:S02]  /*79c0*/  FADD.FTZ R222, R161, R222 ;  /* 0x000000dea1de7221 */ /* 0x000fe40000010000 */
[----:B------:R-:W-:-:S02]  /*79d0*/  FADD.FTZ R15, R184, R15 ;  /* 0x0000000fb80f7221 */ /* 0x000fc40000010000 */
[----:B------:R-:W-:Y:S01]  /*79e0*/  FADD.FTZ R168, R185, R222 ;  /* 0x000000deb9a87221 */ /* 0x000fe20000010000 */
[----:B------:R-:W-:Y:S02]  /*79f0*/  WARPGROUP.DEPBAR.LE gsb0, 0x0 ;  /* 0x00008000000079c5 */ /* 0x000fe40000010000 */
[----:B------:R-:W-:Y:S02]  /*7a00*/  F2FP.F16.F32.PACK_AB R152, R174, R173 ;  /* 0x000000adae98723e */ /* 0x000fe400000000ff */
[----:B------:R-:W-:Y:S02]  /*7a10*/  F2FP.F16.F32.PACK_AB R154, R176, R175 ;  /* 0x000000afb09a723e */ /* 0x000fe400000000ff */
[----:B------:R-:W-:Y:S02]  /*7a20*/  F2FP.F16.F32.PACK_AB R153, R216, R215 ;  /* 0x000000d7d899723e */ /* 0x000fe400000000ff */
[----:B------:R-:W-:Y:S01]  /*7a30*/  F2FP.F16.F32.PACK_AB R155, R218, R217 ;  /* 0x000000d9da9b723e */ /* 0x000fe200000000ff */
        /* <DEDUP_REMOVED lines=43> */
[----:B------:R-:W-:Y:S02]  /*7cf0*/  WARPGROUP.DEPBAR.LE gsb0, 0x0 ;  /* 0x00008000000079c5 */ /* 0x000fe40000010000 */
        /* <DEDUP_REMOVED lines=25> */
[----:B------:R0:W-:Y:S04]  /*7e90*/  STL.128 [R1+0x3b0], R124 ;  /* 0x0003b07c01007387 */ /* 0x0001e80000100c00 */
[----:B------:R-:W-:Y:S04]  /*7ea0*/  STL.128 [R1+0x3c0], R128 ;  /* 0x0003c08001007387 */ /* 0x000fe80000100c00 */
[----:B------:R-:W-:Y:S04]  /*7eb0*/  STL.128 [R1+0x3d0], R132 ;  /* 0x0003d08401007387 */ /* 0x000fe80000100c00 */
[----:B------:R-:W-:Y:S04]  /*7ec0*/  STL.128 [R1+0x3e0], R136 ;  /* 0x0003e08801007387 */ /* 0x000fe80000100c00 */
[----:B------:R-:W-:Y:S04]  /*7ed0*/  STL.128 [R1+0x3f0], R140 ;  /* 0x0003f08c01007387 */ /* 0x000fe80000100c00 */
[----:B------:R-:W-:Y:S04]  /*7ee0*/  STL.128 [R1+0x400], R144 ;  /* 0x0004009001007387 */ /* 0x000fe80000100c00 */
[----:B------:R1:W-:Y:S04]  /*7ef0*/  STL.128 [R1+0x410], R148 ;  /* 0x0004109401007387 */ /* 0x0003e80000100c00 */
[----:B------:R-:W4:Y:S04]  /*7f00*/  LDL R167, [R1+0x220] ;  /* 0x0002200001a77983 */ /* 0x000f280000100800 */
[----:B------:R-:W5:Y:S04]  /*7f10*/  LDL R161, [R1+0x224] ;  /* 0x0002240001a17983 */ /* 0x000f680000100800 */
[----:B------:R-:W5:Y:S04]  /*7f20*/  LDL R155, [R1+0x228] ;  /* 0x00022800019b7983 */ /* 0x000f680000100800 */
[----:B------:R-:W5:Y:S04]  /*7f30*/  LDL R153, [R1+0x22c] ;  /* 0x00022c0001997983 */ /* 0x000f680000100800 */
[----:B0-----:R-:W5:Y:S04]  /*7f40*/  LDL R125, [R1+0x230] ;  /* 0x00023000017d7983 */ /* 0x001f680000100800 */
        /* <DEDUP_REMOVED lines=59> */
[----:B-1----:R-:W5:Y:S04]  /*8300*/  LDL R150, [R1+0x320] ;  /* 0x0003200001967983 */ /* 0x002f680000100800 */
        /* <DEDUP_REMOVED lines=62> */
[----:B------:R-:W5:Y:S01]  /*86f0*/  LDL R26, [R1+0x41c] ;  /* 0x00041c00011a7983 */ /* 0x000f620000100800 */
        /* <DEDUP_REMOVED lines=16> */
[----:B---3--:R-:W-:Y:S02]  /*8800*/  @!P0 MOV R8, R8 ;  /* 0x0000000800088202 */ /* 0x008fe40000000f00 */
[----:B------:R-:W-:Y:S01]  /*8810*/  FADD.FTZ R174, R174, R173 ;  /* 0x000000adaeae7221 */ /* 0x000fe20000010000 */
[----:B------:R-:W-:Y:S02]  /*8820*/  FADD.FTZ R216, R216, R215 ;  /* 0x000000d7d8d87221 */ /* 0x000fe40000010000 */
[----:B--2---:R-:W-:Y:S02]  /*8830*/  @!P0 IMAD R13, R13, 0x8, R8 ;  /* 0x000000080d0d8824 */ /* 0x004fe400078e0208 */
[----:B------:R-:W-:Y:S01]  /*8840*/  FADD.FTZ R175, R175, R174 ;  /* 0x000000aeafaf7221 */ /* 0x000fe20000010000 */
[----:B------:R-:W-:Y:S01]  /*8850*/  FADD.FTZ R177, R217, R216 ;  /* 0x000000d8d9b17221 */ /* 0x000fe20000010000 */
[----:B------:R-:W-:Y:S02]  /*8860*/  STL [R1+0x88], RZ ;  /* 0x000088ff01007387 */ /* 0x000fe40000100800 */
[----:B------:R-:W-:Y:S01]  /*8870*/  FADD.FTZ R176, R176, R175 ;  /* 0x000000afb0b07221 */ /* 0x000fe20000010000 */
[----:B------:R-:W-:Y:S01]  /*8880*/  FADD.FTZ R177, R218, R177 ;  /* 0x000000b1dab17221 */ /* 0x000fe20000010000 */
[----:B------:R-:W-:Y:S01]  /*8890*/  STL [R1+0x88], R0 ;  /* 0x0000880001007387 */ /* 0x000fe20000100800 */
[----:B------:R-:W-:-:S03]  /*88a0*/  @!P0 PRMT R13, RZ, 0x654, R13 ;  /* 0x00000654ff0d8816 */ /* 0x000fc6000000000d */
[----:B------:R-:W-:Y:S04]  /*88b0*/  STL [R1+0x88], R0 ;  /* 0x0000880001007387 */ /* 0x000fe80000100800 */
[----:B------:R-:W-:Y:S04]  /*88c0*/  STL [R1+0x88], R0 ;  /* 0x0000880001007387 */ /* 0x000fe80000100800 */
[----:B------:R-:W-:Y:S04]  /*88d0*/  STL [R1+0x88], R0 ;  /* 0x0000880001007387 */ /* 0x000fe80000100800 */
[----:B------:R-:W-:Y:S04]  /*88e0*/  STL [R1+0x88], R0 ;  /* 0x0000880001007387 */ /* 0x000fe80000100800 */
[----:B------:R0:W-:Y:S04]  /*88f0*/  STL [R1+0x88], R0 ;  /* 0x0000880001007387 */ /* 0x0001e80000100800 */
[----:B------:R1:W-:Y:S04]  /*8900*/  STL [R1+0x434], R10 ;  /* 0x0004340a01007387 */ /* 0x0003e80000100800 */
[----:B------:R2:W-:Y:S04]  /*8910*/  STL.64 [R1+0x440], R176 ;  /* 0x000440b001007387 */ /* 0x0005e80000100a00 */
[----:B----4-:R2:W-:Y:S04]  /*8920*/  STL [R1+0x220], R167 ;  /* 0x000220a701007387 */ /* 0x0105e80000100800 */
[----:B-----5:R2:W-:Y:S04]  /*8930*/  STL [R1+0x224], R161 ;  /* 0x000224a101007387 */ /* 0x0205e80000100800 */
[----:B------:R2:W-:Y:S04]  /*8940*/  STL [R1+0x228], R155 ;  /* 0x0002289b01007387 */ /* 0x0005e80000100800 */
        /* <DEDUP_REMOVED lines=124> */
[----:B------:R2:W-:Y:S01]  /*9110*/  STL [R1+0x41c], R26 ;  /* 0x00041c1a01007387 */ /* 0x0005e20000100800 */
[----:B------:R2:W-:Y:S03]  /*9120*/  @!P0 SYNCS.ARRIVE.TRANS64.RED.A1T0 RZ, [R13+URZ], RZ ;  /* 0x000000ff0dff89a7 */ /* 0x0005e6000810043f */
[----:B0-----:R-:W3:Y:S01]  /*9130*/  LDL R0, [R1+0x70] ;  /* 0x0000700001007983 */ /* 0x001ee20000100800 */
[----:B------:R-:W-:Y:S01]  /*9140*/  ISETP.NE.AND P1, PT, R6, 0x1, PT ;  /* 0x000000010600780c */ /* 0x000fe20003f25270 */
[----:B------:R-:W-:-:S06]  /*9150*/  UIADD3 UR47, UR47, -0x2, URZ ;  /* 0xfffffffe2f2f7890 */ /* 0x000fcc000fffe03f */
[----:B-1----:R-:W-:Y:S02]  /*9160*/  IMAD.U32 R10, RZ, RZ, UR47 ;  /* 0x0000002fff0a7e24 */ /* 0x002fe4000f8e00ff */
[----:B---3--:R-:W-:-:S04]  /*9170*/  IMAD.SHL.U32 R0, R0, 0x80, RZ ;  /* 0x0000008000007824 */ /* 0x008fc800078e00ff */
[----:B------:R-:W-:-:S04]  /*9180*/  @P1 IMAD.HI.U32 R8, R0, R7, RZ ;  /* 0x0000000700081227 */ /* 0x000fc800078e00ff */
[----:B------:R-:W-:Y:S01]  /*9190*/  IMAD.MOV.U32 R6, RZ, RZ, R0 ;  /* 0x000000ffff067224 */ /* 0x000fe200078e0000 */
[----:B------:R-:W-:Y:S02]  /*91a0*/  @P1 SHF.R.U32.HI R6, RZ, R237, R8 ;  /* 0x000000edff061219 */ /* 0x000fe40000011608 */
[----:B------:R-:W-:-:S03]  /*91b0*/  ISETP.GE.AND P1, PT, R5, 0x1, PT ;  /* 0x000000010500780c */ /* 0x000fc60003f26270 */
[----:B------:R-:W-:-:S04]  /*91c0*/  VIADD R7, R6, UR46 ;  /* 0x0000002e06077c36 */ /* 0x000fc80008000000 */
[----:B------:R-:W-:-:S06]  /*91d0*/  IMAD.IADD R4, R7, 0x1, R4 ;  /* 0x0000000107047824 */ /* 0x000fcc00078e0204 */
[----:B--2---:R-:W-:Y:S05]  /*91e0*/  @!P1 BRA `(.L_x_11123) ;  /* 0x0000000000409947 */ /* 0x004fea0003800000 */
[C---:B------:R-:W-:Y:S01]  /*91f0*/  ISETP.GT.AND P1, PT, R7.reuse, RZ, PT ;  /* 0x000000ff0700720c */ /* 0x040fe20003f24270 */
[----:B------:R-:W-:Y:S01]  /*9200*/  BSSY B0, `(.L_x_11124) ;  /* 0x000000c000007945 */ /* 0x000fe20003800000 */
[----:B------:R-:W-:-:S11]  /*9210*/  VIADD R6, R7, 0xffffffff ;  /* 0xffffffff07067836 */ /* 0x000fd60000000000 */
[----:B------:R-:W-:Y:S05]  /*9220*/  @P1 BRA `(.L_x_11125) ;  /* 0x0000000000181947 */ /* 0x000fea0003800000 */
[----:B------:R-:W-:Y:S01]  /*9230*/  ISETP.NE.AND P1, PT, R5, 0x1, PT ;  /* 0x000000010500780c */ /* 0x000fe20003f25270 */
[----:B------:R-:W-:-:S12]  /*9240*/  IMAD.MOV R7, RZ, RZ, -R7 ;  /* 0x000000ffff077224 */ /* 0x000fd800078e0a07 */
[----:B------:R-:W-:-:S05]  /*9250*/  @P1 IMAD.HI.U32 R2, R7, R2, RZ ;  /* 0x0000000207021227 */ /* 0x000fca00078e00ff */
[----:B------:R-:W-:-:S04]  /*9260*/  @P1 SHF.R.U32.HI R7, RZ, R3, R2 ;  /* 0x00000003ff071219 */ /* 0x000fc80000011602 */
[----:B------:R-:W-:Y:S01]  /*9270*/  LOP3.LUT R6, RZ, R7, RZ, 0x33, !PT ;  /* 0x00000007ff067212 */ /* 0x000fe200078e33ff */
[----:B------:R-:W-:Y:S06]  /*9280*/  BRA `(.L_x_11126) ;  /* 0x00000000000c7947 */ /* 0x000fec0003800000 */
.L_x_11125:
[----:B------:R-:W-:-:S13]  /*9290*/  ISETP.NE.AND P1, PT, R5, 0x1, PT ;  /* 0x000000010500780c */ /* 0x000fda0003f25270 */
[----:B------:R-:W-:-:S05]  /*92a0*/  @P1 IMAD.HI.U32 R2, R6, R2, RZ ;  /* 0x0000000206021227 */ /* 0x000fca00078e00ff */
[----:B------:R-:W-:-:S07]  /*92b0*/  @P1 SHF.R.U32.HI R6, RZ, R3, R2 ;  /* 0x00000003ff061219 */ /* 0x000fce0000011602 */
.L_x_11126:
[----:B------:R-:W-:Y:S05]  /*92c0*/  BSYNC B0 ;  /* 0x0000000000007941 */ /* 0x000fea0003800000 */
.L_x_11124:
[----:B------:R-:W-:-:S05]  /*92d0*/  IMAD R5, R6, R5, R5 ;  /* 0x0000000506057224 */ /* 0x000fca00078e0205 */
[----:B------:R-:W-:-:S07]  /*92e0*/  VIMNMX R4, R4, R5, PT ;  /* 0x0000000504047248 */ /* 0x000fce0003fe0100 */
.L_x_11123:
[----:B------:R-:W-:Y:S01]  /*92f0*/  IMAD.HI R4, R4, 0x2aaaaaab, RZ ;  /* 0x2aaaaaab04047827 */ /* 0x000fe200078e02ff */
[----:B------:R-:W-:Y:S04]  /*9300*/  BSSY B2, `(.L_x_11127) ;  /* 0x0000012000027945 */ /* 0x000fe80003800000 */
[----:B------:R-:W-:-:S04]  /*9310*/  SHF.R.U32.HI R3, RZ, 0x1f, R4 ;  /* 0x0000001fff037819 */ /* 0x000fc80000011604 */
[----:B------:R-:W-:-:S04]  /*9320*/  LEA.HI.SX32 R3, R4, R3, 0x1c ;  /* 0x0000000304037211 */ /* 0x000fc800078fe2ff */
[----:B------:R-:W-:-:S04]  /*9330*/  VIMNMX R193, R3, UR43, !PT ;  /* 0x0000002b03c17c48 */ /* 0x000fc8000ffe0100 */
[----:B------:R-:W-:-:S13]  /*9340*/  ISETP.GE.AND P1, PT, R10, R193, PT ;  /* 0x000000c10a00720c */ /* 0x000fda0003f26270 */
[----:B------:R-:W-:Y:S05]  /*9350*/  @!P1 BRA `(.L_x_11128) ;  /* 0x0000000000309947 */ /* 0x000fea0003800000 */
[----:B------:R-:W-:Y:S01]  /*9360*/  BSSY B1, `(.L_x_11129) ;  /* 0x0000009000017945 */ /* 0x000fe20003800000 */
.L_x_11131:
[----:B------:R-:W-:Y:S01]  /*9370*/  BSSY B0, `(.L_x_11130) ;  /* 0x0000004000007945 */ /* 0x000fe20003800000 */
[----:B------:R-:W-:Y:S01]  /*9380*/  VIADD R0, R16, 0x170 ;  /* 0x0000017010007836 */ /* 0x000fe20000000000 */
[----:B------:R-:W-:-:S07]  /*9390*/  MOV R215, 0x93b0 ;  /* 0x000093b000d77802 */ /* 0x000fce0000000f00 */
[----:B------:R-:W-:Y:S05]  /*93a0*/  CALL.REL.NOINC `($_ZN7cutlass13device_kernelIN5flash11enable_sm90INS1_16FlashAttnFwdSm90INS1_25CollectiveMainloopFwdSm90ILi2EN4cute5tupleIJNS5_1CILi1EEES8_S8_EEENS6_IJNS7_ILi128EEENS7_ILi96EEENS7_ILi64EEEEEELi256ENS_6half_tEfNS_4arch4Sm90ELb0ELb1ELb0ELb0ELb0ELb0ELb1ELb1ELb0ELb1ELb0ELb0EEENS1_21CollectiveEpilogueFwdINS6_IJSA_NS7_ILi256EEESB_EEES9_SE_SG_Li256ELb0ELb1ELb0ELb0EEENS1_30DynamicPersistentTileSchedulerILi256ELi128ELb0ELb1ELb1EEEEEEEEEvNT_6ParamsE$_ZZN5flash25CollectiveMainloopFwdSm90ILi2EN4cute5tupleIJNS1_1CILi1EEES4_S4_EEENS2_IJNS3_ILi128EEENS3_ILi96EEENS3_ILi64EEEEEELi256EN7cutlass6half_tEfNSA_4arch4Sm90ELb0ELb1ELb0ELb0ELb0ELb0ELb1ELb1ELb0ELb1ELb0ELb0EE3mmaINS_16FlashAttnFwdSm90ISE_NS_21CollectiveEpilogueFwdINS2_IJS6_NS3_ILi256EEES7_EEES5_SB_SD_Li256ELb0ELb1ELb0ELb0EEENS_30DynamicPersistentTileSchedulerILi256ELi128ELb0ELb1ELb1EEEE13SharedStorageENS1_6TensorINS1_11ArrayEngineIfLm128EEENS1_6LayoutINS2_IJNS2_IJNS3_ILi2EEEST_NS3_ILi32EEEEEES4_S4_EEENS2_IJNS2_IJS4_ST_NS3_ILi4EEEEEENS3_ILi0EEESZ_EEEEEEENS_7SoftmaxILi2ELi0EEEEEbRKNSE_6ParamsENSA_25PipelineTmaAsyncNoClusterILi2ENSA_16PipelineTmaAsyncILi2EEEEES1B_RNSA_13PipelineStateILj2EEERT0_RT1_iRiRKNS_16SeqlenInfoQKNewKILb0ELb0EEENS2_IJiiiiEEERT_ENKUliT_T0_T1_E_clIZSF_ISO_S12_S14_EbS17_S1B_S1B_S1E_S1G_S1I_iS1J_S1N_S1O_S1Q_EUlRS1R_iE1_NS3_ILb0EEENS3_ILb1EEEEEDaiS1R_S1S_S1T_) ;  /* 0x000001fc00287944 */ /* 0x000fea0003c00000 */
[----:B------:R-:W-:Y:S05]  /*93b0*/  BSYNC B0 ;  /* 0x0000000000007941 */ /* 0x000fea0003800000 */
.L_x_11130:
[C---:B------:R-:W-:Y:S01]  /*93c0*/  ISETP.GT.AND P1, PT, R10.reuse, R193, PT ;  /* 0x000000c10a00720c */ /* 0x040fe20003f24270 */
[----:B------:R-:W-:-:S12]  /*93d0*/  VIADD R10, R10, 0xffffffff ;  /* 0xffffffff0a0a7836 */ /* 0x000fd80000000000 */
[----:B------:R-:W-:Y:S05]  /*93e0*/  @P1 BRA `(.L_x_11131) ;  /* 0xfffffffc00e01947 */ /* 0x000fea000383ffff */
[----:B------:R-:W-:Y:S05]  /*93f0*/  BSYNC B1 ;  /* 0x0000000000017941 */ /* 0x000fea0003800000 */
.L_x_11129:
[----:B------:R-:W2:Y:S02]  /*9400*/  LDL R0, [R1+0x70] ;  /* 0x0000700001007983 */ /* 0x000ea40000100800 */
[----:B--2---:R-:W-:-:S07]  /*9410*/  IMAD.SHL.U32 R0, R0, 0x80, RZ ;  /* 0x0000008000007824 */ /* 0x004fce00078e00ff */
.L_x_11128:
[----:B------:R-:W-:Y:S05]  /*9420*/  BSYNC B2 ;  /* 0x0000000000027941 */ /* 0x000fea0003800000 */
.L_x_11127:
[----:B------:R-:W0:Y:S01]  /*9430*/  LDC R2, c[0x0][0x448] ;  /* 0x00011200ff027b82 */ /* 0x000e220000000800 */
[----:B------:R-:W-:Y:S01]  /*9440*/  VIADD R0, R0, 0x7f ;  /* 0x0000007f00007836 */ /* 0x000fe20000000000 */
[----:B------:R-:W-:-:S06]  /*9450*/  ULDC UR4, c[0x0][0xad4] ;  /* 0x0002b50000047ab9 */ /* 0x000fcc0000000800 */
[----:B------:R-:W1:Y:S01]  /*9460*/  LDC R7, c[0x0][0xadc] ;  /* 0x0002b700ff077b82 */ /* 0x000e620000000800 */
[----:B0-----:R-:W-:-:S13]  /*9470*/  ISETP.NE.AND P1, PT, R2, 0x1, PT ;  /* 0x000000010200780c */ /* 0x001fda0003f25270 */
[----:B------:R-:W0:Y:S08]  /*9480*/  @P1 LDC R3, c[0x0][0x44c] ;  /* 0x00011300ff031b82 */ /* 0x000e300000000800 */
[----:B------:R-:W2:Y:S01]  /*9490*/  @P1 LDC R5, c[0x0][0x450] ;  /* 0x00011400ff051b82 */ /* 0x000ea20000000800 */
[----:B0-----:R-:W-:-:S05]  /*94a0*/  @P1 IMAD.HI.U32 R2, R0, R3, RZ ;  /* 0x0000000300021227 */ /* 0x001fca00078e00ff */
[----:B--2---:R-:W-:Y:S02]  /*94b0*/  @P1 SHF.R.U32.HI R0, RZ, R5, R2 ;  /* 0x00000005ff001219 */ /* 0x004fe40000011602 */
[----:B-1----:R-:W-:-:S03]  /*94c0*/  ISETP.GE.AND P1, PT, R7, 0x1, PT ;  /* 0x000000010700780c */ /* 0x002fc60003f26270 */
[----:B------:R-:W-:-:S04]  /*94d0*/  VIADD R0, R0, UR40 ;  /* 0x0000002800007c36 */ /* 0x000fc80008000000 */
[----:B------:R-:W-:-:S06]  /*94e0*/  VIADD R2, R0, -UR4 ;  /* 0x8000000400027c36 */ /* 0x000fcc0008000000 */
[----:B------:R-:W-:Y:S05]  /*94f0*/  @!P1 BRA `(.L_x_11132) ;  /* 0x0000000000449947 */ /* 0x000fea0003800000 */
        /* <DEDUP_REMOVED lines=10> */
.L_x_11134:
[----:B------:R-:W-:-:S13]  /*95a0*/  ISETP.NE.AND P1, PT, R7, 0x1, PT ;  /* 0x000000010700780c */ /* 0x000fda0003f25270 */
[----:B------:R-:W0:Y:S02]  /*95b0*/  @P1 LDC.64 R4, c[0x0][0xae0] ;  /* 0x0002b800ff041b82 */ /* 0x000e240000000a00 */
[----:B0-----:R-:W-:-:S05]  /*95c0*/  @P1 IMAD.HI.U32 R4, R0, R4, RZ ;  /* 0x0000000400041227 */ /* 0x001fca00078e00ff */
[----:B------:R-:W-:-:S07]  /*95d0*/  @P1 SHF.R.U32.HI R0, RZ, R5, R4 ;  /* 0x00000005ff001219 */ /* 0x000fce0000011604 */
.L_x_11135:
[----:B------:R-:W-:Y:S05]  /*95e0*/  BSYNC B0 ;  /* 0x0000000000007941 */ /* 0x000fea0003800000 */
.L_x_11133:
[----:B------:R-:W-:-:S05]  /*95f0*/  IMAD R3, R0, R7, RZ ;  /* 0x0000000700037224 */ /* 0x000fca00078e02ff */
[----:B------:R-:W-:-:S07]  /*9600*/  VIMNMX R2, R2, R3, !PT ;  /* 0x0000000302027248 */ /* 0x000fce0007fe0100 */
.L_x_11132:
[----:B------:R-:W-:-:S04]  /*9610*/  VIADD R2, R2, 0x5f ;  /* 0x0000005f02027836 */ /* 0x000fc80000000000 */
[----:B------:R-:W-:-:S05]  /*9620*/  IMAD.HI R2, R2, 0x2aaaaaab, RZ ;  /* 0x2aaaaaab02027827 */ /* 0x000fca00078e02ff */
[----:B------:R-:W-:-:S04]  /*9630*/  SHF.R.U32.HI R3, RZ, 0x1f, R2 ;  /* 0x0000001fff037819 */ /* 0x000fc80000011602 */
[----:B------:R-:W-:-:S04]  /*9640*/  LEA.HI.SX32 R2, R2, R3, 0x1c ;  /* 0x0000000302027211 */ /* 0x000fc800078fe2ff */
[----:B------:R-:W-:-:S04]  /*9650*/  VIMNMX R2, R2, UR43, !PT ;  /* 0x0000002b02027c48 */ /* 0x000fc8000ffe0100 */
[----:B------:R-:W-:-:S13]  /*9660*/  ISETP.GE.AND P1, PT, R10, R2, PT ;  /* 0x000000020a00720c */ /* 0x000fda0003f26270 */
[----:B------:R-:W-:Y:S05]  /*9670*/  @!P1 BRA `(.L_x_11136) ;  /* 0x0000009400e09947 */ /* 0x000fea0003800000 */
.L_x_11153:
[----:B0-----:R-:W2:Y:S04]  /*9680*/  LD.E R3, desc[UR48][R22.64+0x210] ;  /* 0x0002103016037980 */ /* 0x001ea8000c101900 */
[----:B-1----:R-:W3:Y:S01]  /*9690*/  LD.E R0, desc[UR48][R22.64+0x218] ;  /* 0x0002183016007980 */ /* 0x002ee2000c101900 */
[----:B--2---:R-:W-:-:S05]  /*96a0*/  VIADD R3, R3, 0x1 ;  /* 0x0000000103037836 */ /* 0x004fca0000000000 */
[----:B------:R-:W-:-:S13]  /*96b0*/  ISETP.NE.AND P2, PT, R3, 0x2, PT ;  /* 0x000000020300780c */ /* 0x000fda0003f45270 */
[----:B------:R0:W5:Y:S04]  /*96c0*/  @P2 LD.E R9, desc[UR48][R22.64+0x214] ;  /* 0x0002143016092980 */ /* 0x000168000c101900 */
[----:B------:R-:W2:Y:S01]  /*96d0*/  @!P2 LD.E R4, desc[UR48][R22.64+0x214] ;  /* 0x000214301604a980 */ /* 0x000ea2000c101900 */
[----:B---3--:R-:W-:-:S03]  /*96e0*/  VIADD R7, R0, 0x1 ;  /* 0x0000000100077836 */ /* 0x008fc60000000000 */
[----:B------:R1:W-:Y:S04]  /*96f0*/  ST.E desc[UR48][R22.64+0x210], R3 ;  /* 0x0002100316007985 */ /* 0x0003e8000c101930 */
[----:B------:R0:W-:Y:S04]  /*9700*/  ST.E desc[UR48][R22.64+0x218], R7 ;  /* 0x0002180716007985 */ /* 0x0001e8000c101930 */
[----:B------:R0:W-:Y:S01]  /*9710*/  @!P2 ST.E desc[UR48][R22.64+0x210], RZ ;  /* 0x000210ff1600a985 */ /* 0x0001e2000c101930 */
[----:B--2---:R-:W-:-:S05]  /*9720*/  @!P2 LOP3.LUT R9, R4, 0x1, RZ, 0x3c, !PT ;  /* 0x000000010409a812 */ /* 0x004fca00078e3cff */
[----:B------:R0:W-:Y:S04]  /*9730*/  @!P2 ST.E desc[UR48][R22.64+0x214], R9 ;  /* 0x000214091600a985 */ /* 0x0001e8000c101930 */
[----:B------:R-:W2:Y:S04]  /*9740*/  LDL.64 R72, [R1+0x188] ;  /* 0x0001880001487983 */ /* 0x000ea80000100a00 */
[----:B--2---:R-:W2:Y:S01]  /*9750*/  LD.E R0, desc[UR48][R72.64+0x1c] ;  /* 0x00001c3048007980 */ /* 0x004ea2000c101900 */
[----:B------:R-:W-:Y:S01]  /*9760*/  IMAD.MOV.U32 R5, RZ, RZ, R10 ;  /* 0x000000ffff057224 */ /* 0x000fe200078e000a */
[----:B------:R-:W-:Y:S05]  /*9770*/  YIELD ;  /* 0x0000000000007946 */ /* 0x000fea0003800000 */
[----:B------:R-:W-:Y:S01]  /*9780*/  BSSY B0, `(.L_x_11137) ;  /* 0x0000008000007945 */ /* 0x000fe20003800000 */
[----:B------:R-:W-:Y:S01]  /*9790*/  VIADD R10, R10, 0xffffffff ;  /* 0xffffffff0a0a7836 */ /* 0x000fe20000000000 */
[----:B------:R-:W-:Y:S01]  /*97a0*/  ISETP.GT.AND P1, PT, R5, R2, PT ;  /* 0x000000020500720c */ /* 0x000fe20003f24270 */
[----:B-1----:R-:W-:Y:S01]  /*97b0*/  @!P2 IMAD.MOV.U32 R3, RZ, RZ, RZ ;  /* 0x000000ffff03a224 */ /* 0x002fe200078e00ff */
[----:B--2---:R-:W-:-:S04]  /*97c0*/  LOP3.LUT R0, R0, 0x1, RZ, 0xfc, !PT ;  /* 0x0000000100007812 */ /* 0x004fc800078efcff */
[----:B------:R-:W-:-:S13]  /*97d0*/  ISETP.NE.AND P3, PT, R0, 0x3, PT ;  /* 0x000000030000780c */ /* 0x000fda0003f65270 */
[----:B0-----:R-:W-:Y:S05]  /*97e0*/  @!P3 BRA `(.L_x_11138) ;  /* 0x000000000004b947 */ /* 0x001fea0003800000 */
[----:B------:R-:W-:Y:S01]  /*97f0*/  BPT.TRAP 0x1 ;  /* 0x000000040000795c */ /* 0x000fe20000300000 */
.L_x_11138:
[----:B------:R-:W-:Y:S05]  /*9800*/  BSYNC B0 ;  /* 0x0000000000007941 */ /* 0x000fea0003800000 */
.L_x_11137:
[----:B------:R-:W2:Y:S01]  /*9810*/  LD.E.64 R4, desc[UR48][R72.64+0x8] ;  /* 0x0000083048047980 */ /* 0x000ea2000c101b00 */
[----:B-----5:R-:W-:Y:S02]  /*9820*/  SHF.L.U32 R8, R9, 0x1f, RZ ;  /* 0x0000001f09087819 */ /* 0x020fe400000006ff */
[----:B--2---:R-:W-:-:S05]  /*9830*/  MOV R4, R4 ;  /* 0x0000000400047202 */ /* 0x004fca0000000f00 */
[----:B------:R-:W-:-:S04]  /*9840*/  IMAD R3, R3, 0x8, R4 ;  /* 0x0000000803037824 */ /* 0x000fc800078e0204 */
[----:B------:R0:W1:Y:S01]  /*9850*/  SYNCS.PHASECHK.TRANS64.TRYWAIT P2, [R3+URZ], R8 ;  /* 0x00000008030075a7 */ /* 0x000062000804017f */
[----:B------:R-:W2:Y:S04]  /*9860*/  LD.E R4, desc[UR48][R72.64+0x1c] ;  /* 0x00001c3048047980 */ /* 0x000ea8000c101900 */
[----:B------:R0:W5:Y:S04]  /*9870*/  LD.E R0, desc[UR48][R22.64+0x210] ;  /* 0x0002103016007980 */ /* 0x000168000c101900 */
[----:B------:R0:W5:Y:S01]  /*9880*/  LD.E R6, desc[UR48][R22.64+0x214] ;  /* 0x0002143016067980 */ /* 0x000162000c101900 */
[----:B------:R-:W-:Y:S01]  /*9890*/  BSSY B0, `(.L_x_11139) ;  /* 0x0000005000007945 */ /* 0x000fe20003800000 */
[----:B--2---:R-:W-:-:S04]  /*98a0*/  LOP3.LUT R4, R4, 0x1, RZ, 0xfc, !PT ;  /* 0x0000000104047812 */ /* 0x004fc800078efcff */
[----:B------:R-:W-:-:S13]  /*98b0*/  ISETP.NE.AND P3, PT, R4, 0x3, PT ;  /* 0x000000030400780c */ /* 0x000fda0003f65270 */
[----:B01----:R-:W-:Y:S05]  /*98c0*/  @!P3 BRA `(.L_x_11140) ;  /* 0x000000000004b947 */ /* 0x003fea0003800000 */
[----:B------:R-:W-:Y:S01]  /*98d0*/  BPT.TRAP 0x1 ;  /* 0x000000040000795c */ /* 0x000fe20000300000 */
.L_x_11140:
[----:B------:R-:W-:Y:S05]  /*98e0*/  BSYNC B0 ;  /* 0x0000000000007941 */ /* 0x000fea0003800000 */
.L_x_11139:
[----:B------:R-:W-:Y:S04]  /*98f0*/  BSSY B0, `(.L_x_11141) ;  /* 0x0000008000007945 */ /* 0x000fe80003800000 */
[----:B------:R-:W-:Y:S05]  /*9900*/  @P2 BRA `(.L_x_11142) ;  /* 0x0000000000182947 */ /* 0x000fea0003800000 */
[----:B------:R-:W2:Y:S01]  /*9910*/  LD.E.64 R4, desc[UR48][R72.64+0x8] ;  /* 0x0000083048047980 */ /* 0x000ea2000c101b00 */
[----:B-----5:R-:W-:Y:S02]  /*9920*/  SHF.L.U32 R3, R6, 0x1f, RZ ;  /* 0x0000001f06037819 */ /* 0x020fe400000006ff */
[----:B--2---:R-:W-:-:S05]  /*9930*/  MOV R5, R4 ;  /* 0x0000000400057202 */ /* 0x004fca0000000f00 */
[----:B------:R-:W-:-:S04]  /*9940*/  IMAD R0, R0, 0x8, R5 ;  /* 0x0000000800007824 */ /* 0x000fc800078e0205 */
[----:B------:R-:W0:Y:S02]  /*9950*/  SYNCS.PHASECHK.TRANS64.TRYWAIT P2, [R0+URZ], R3 ;  /* 0x00000003000075a7 */ /* 0x000e24000804017f */
[----:B0-----:R-:W-:Y:S05]  /*9960*/  @!P2 BRA `(.L_x_11143) ;  /* 0x000001d40098a947 */ /* 0x001fea0003800000 */
.L_x_11142:
[----:B------:R-:W-:Y:S05]  /*9970*/  BSYNC B0 ;  /* 0x0000000000007941 */ /* 0x000fea0003800000 */
.L_x_11141:
[----:B------:R-:W2:Y:S04]  /*9980*/  LD.E R5, desc[UR48][R22.64+0x210] ;  /* 0x0002103016057980 */ /* 0x000ea8000c101900 */
[----:B------:R-:W2:Y:S01]  /*9990*/  LDL.64 R8, [R1+0xa0] ;  /* 0x0000a00001087983 */ /* 0x000ea20000100a00 */
[----:B------:R-:W-:Y:S05]  /*99a0*/  WARPSYNC.ALL ;  /* 0x0000000000007948 */ /* 0x000fea0003800000 */
[----:B------:R-:W3:Y:S04]  /*99b0*/  LDL.64 R20, [R1+0x98] ;  /* 0x0000980001147983 */ /* 0x000ee80000100a00 */
[----:B-----5:R-:W4:Y:S04]  /*99c0*/  LDL.64 R6, [R1+0x98] ;  /* 0x0000980001067983 */ /* 0x020f280000100a00 */
[----:B------:R-:W4:Y:S01]  /*99d0*/  LDL.64 R12, [R1+0x98] ;  /* 0x00009800010c7983 */ /* 0x000f220000100a00 */
[----:B--2---:R-:W-:-:S03]  /*99e0*/  IMAD R4, R5, 0x300, R8 ;  /* 0x0000030005047824 */ /* 0x004fc600078e0208 */
[----:B------:R-:W2:Y:S01]  /*99f0*/  LDL.64 R14, [R1+0x98] ;  /* 0x00009800010e7983 */ /* 0x000ea20000100a00 */
[----:B------:R-:W-:Y:S01]  /*9a00*/  IMAD.MOV.U32 R5, RZ, RZ, R9 ;  /* 0x000000ffff057224 */ /* 0x000fe200078e0009 */
[C---:B------:R-:W-:Y:S01]  /*9a10*/  R2UR UR6, R4.reuse ;  /* 0x00000000040672ca */ /* 0x040fe200000e0000 */
[----:B------:R-:W-:Y:S01]  /*9a20*/  WARPGROUP.ARRIVE ;  /* 0x00000000000079c5 */ /* 0x000fe20000000000 */
[----:B------:R-:W2:Y:S02]  /*9a30*/  LDL R11, [R1+0x54] ;  /* 0x00005400010b7983 */ /* 0x000ea40000100800 */
[----:B------:R-:W-:Y:S01]  /*9a40*/  R2UR UR7, R5 ;  /* 0x00000000050772ca */ /* 0x000fe200000e0000 */
[----:B------:R-:W-:Y:S02]  /*9a50*/  VIADD R8, R4, 0x2 ;  /* 0x0000000204087836 */ /* 0x000fe40000000000 */
[----:B0-----:R-:W-:Y:S01]  /*9a60*/  IMAD.MOV.U32 R0, RZ, RZ, 0x1 ;  /* 0x00000001ff007424 */ /* 0x001fe200078e00ff */
[----:B------:R0:W-:Y:S04]  /*9a70*/  STL [R1+0x80], RZ ;  /* 0x000080ff01007387 */ /* 0x0001e80000100800 */
[----:B------:R0:W-:Y:S04]  /*9a80*/  STL [R1+0x80], R0 ;  /* 0x0000800001007387 */ /* 0x0001e80000100800 */
[----:B------:R0:W-:Y:S04]  /*9a90*/  STL [R1+0x80], R0 ;  /* 0x0000800001007387 */ /* 0x0001e80000100800 */
[----:B------:R0:W-:Y:S04]  /*9aa0*/  STL [R1+0x80], R0 ;  /* 0x0000800001007387 */ /* 0x0001e80000100800 */
[----:B------:R0:W-:Y:S01]  /*9ab0*/  STL [R1+0x80], R0 ;  /* 0x0000800001007387 */ /* 0x0001e20000100800 */
[----:B---3--:R-:W-:-:S02]  /*9ac0*/  R2UR UR4, R20 ;  /* 0x00000000140472ca */ /* 0x008fc400000e0000 */
[----:B------:R-:W-:-:S13]  /*9ad0*/  R2UR UR5, R21 ;  /* 0x00000000150572ca */ /* 0x000fda00000e0000 */
[----:B------:R-:W-:Y:S01]  /*9ae0*/  HGMMA.64x96x16.F32 R24, gdesc[UR4], RZ, !UPT, gsb0 ;  /* 0x01600000041879f0 */ /* 0x000fe2000c0008ff */
[----:B----4-:R-:W-:Y:S01]  /*9af0*/  VIADD R6, R6, 0x2 ;  /* 0x0000000206067836 */ /* 0x010fe20000000000 */
[----:B------:R-:W-:Y:S02]  /*9b00*/  R2UR UR6, R8 ;  /* 0x00000000080672ca */ /* 0x000fe400000e0000 */
[----:B------:R-:W-:Y:S02]  /*9b10*/  R2UR UR7, R9 ;  /* 0x00000000090772ca */ /* 0x000fe400000e0000 */
[----:B------:R-:W-:Y:S02]  /*9b20*/  R2UR UR4, R6 ;  /* 0x00000000060472ca */ /* 0x000fe400000e0000 */
[----:B------:R-:W-:Y:S01]  /*9b30*/  R2UR UR5, R7 ;  /* 0x00000000070572ca */ /* 0x000fe200000e0000 */
[----:B------:R-:W-:Y:S02]  /*9b40*/  VIADD R12, R12, 0x4 ;  /* 0x000000040c0c7836 */ /* 0x000fe40000000000 */
[----:B------:R-:W-:-:S02]  /*9b50*/  VIADD R6, R4, 0x4 ;  /* 0x0000000404067836 */ /* 0x000fc40000000000 */
[----:B------:R-:W-:Y:S01]  /*9b60*/  IMAD.MOV.U32 R7, RZ, RZ, R9 ;  /* 0x000000ffff077224 */ /* 0x000fe200078e0009 */
[----:B------:R-:W-:Y:S02]  /*9b70*/  WARPGROUP.DEPBAR.LE gsb0, 0x0 ;  /* 0x00008000000079c5 */ /* 0x000fe40000010000 */
[----:B------:R0:W5:Y:S04]  /*9b80*/  LD.E R3, desc[UR48][R22.64+0x210] ;  /* 0x0002103016037980 */ /* 0x000168000c101900 */
[----:B------:R0:W5:Y:S01]  /*9b90*/  LD.E R5, desc[UR48][R22.64+0x214] ;  /* 0x0002143016057980 */ /* 0x000162000c101900 */
[----:B------:R-:W-:-:S06]  /*9ba0*/  WARPGROUP.ARRIVE ;  /* 0x00000000000079c5 */ /* 0x000fcc0000000000 */
[----:B------:R-:W-:Y:S01]  /*9bb0*/  HGMMA.64x96x16.F32 R24, gdesc[UR4], R24, gsb0 ;  /* 0x01600000041879f0 */ /* 0x000fe20008000818 */
[----:B------:R-:W-:Y:S02]  /*9bc0*/  R2UR UR6, R6 ;  /* 0x00000000060672ca */ /* 0x000fe400000e0000 */
[----:B------:R-:W-:Y:S02]  /*9bd0*/  R2UR UR7, R7 ;  /* 0x00000000070772ca */ /* 0x000fe400000e0000 */
[----:B------:R-:W-:Y:S02]  /*9be0*/  R2UR UR4, R12 ;  /* 0x000000000c0472ca */ /* 0x000fe400000e0000 */
[----:B------:R-:W-:Y:S01]  /*9bf0*/  R2UR UR5, R13 ;  /* 0x000000000d0572ca */ /* 0x000fe200000e0000 */
[----:B------:R-:W-:Y:S02]  /*9c00*/  VIADD R6, R4, 0x6 ;  /* 0x0000000604067836 */ /* 0x000fe40000000000 */
[----:B--2---:R-:W-:-:S02]  /*9c10*/  VIADD R14, R14, 0x6 ;  /* 0x000000060e0e7836 */ /* 0x004fc40000000000 */
[----:B------:R-:W-:Y:S01]  /*9c20*/  IMAD.MOV.U32 R7, RZ, RZ, R9 ;  /* 0x000000ffff077224 */ /* 0x000fe200078e0009 */
[----:B------:R-:W-:Y:S02]  /*9c30*/  WARPGROUP.DEPBAR.LE gsb0, 0x0 ;  /* 0x00008000000079c5 */ /* 0x000fe40000010000 */
[----:B------:R-:W-:-:S06]  /*9c40*/  WARPGROUP.ARRIVE ;  /* 0x00000000000079c5 */ /* 0x000fcc0000000000 */
[----:B------:R-:W-:Y:S01]  /*9c50*/  HGMMA.64x96x16.F32 R24, gdesc[UR4], R24, gsb0 ;  /* 0x01600000041879f0 */ /* 0x000fe20008000818 */
[----:B------:R-:W-:Y:S02]  /*9c60*/  R2UR UR6, R6 ;  /* 0x00000000060672ca */ /* 0x000fe400000e0000 */
[----:B------:R-:W-:Y:S02]  /*9c70*/  R2UR UR7, R7 ;  /* 0x00000000070772ca */ /* 0x000fe400000e0000 */
[----:B------:R-:W-:Y:S02]  /*9c80*/  R2UR UR4, R14 ;  /* 0x000000000e0472ca */ /* 0x000fe400000e0000 */
[----:B------:R-:W-:Y:S02]  /*9c90*/  R2UR UR5, R15 ;  /* 0x000000000f0572ca */ /* 0x000fe400000e0000 */
[----:B------:R-:W-:-:S04]  /*9ca0*/  LOP3.LUT R11, R11, 0x1, RZ, 0xfc, !PT ;  /* 0x000000010b0b7812 */ /* 0x000fc800078efcff */
[----:B------:R-:W-:Y:S01]  /*9cb0*/  ISETP.NE.AND P3, PT, R11, 0x3, PT ;  /* 0x000000030b00780c */ /* 0x000fe20003f65270 */
[----:B------:R-:W-:Y:S02]  /*9cc0*/  WARPGROUP.DEPBAR.LE gsb0, 0x0 ;  /* 0x00008000000079c5 */ /* 0x000fe40000010000 */
[----:B------:R-:W-:-:S06]  /*9cd0*/  WARPGROUP.ARRIVE ;  /* 0x00000000000079c5 */ /* 0x000fcc0000000000 */
[----:B------:R-:W-:Y:S01]  /*9ce0*/  HGMMA.64x96x16.F32 R24, gdesc[UR4], R24, gsb0 ;  /* 0x01600000041879f0 */ /* 0x000fe20008000818 */
[----:B------:R-:W-:Y:S02]  /*9cf0*/  BSSY B0, `(.L_x_11144) ;  /* 0x0000004000007945 */ /* 0x000fe40003800000 */
[----:B------:R-:W-:Y:S02]  /*9d00*/  WARPGROUP.DEPBAR.LE gsb0, 0x0 ;  /* 0x00008000000079c5 */ /* 0x000fe40000010000 */
[----:B0-----:R-:W-:Y:S05]  /*9d10*/  @!P3 BRA `(.L_x_11145) ;  /* 0x000000000004b947 */ /* 0x001fea0003800000 */
[----:B------:R-:W-:Y:S01]  /*9d20*/  BPT.TRAP 0x1 ;  /* 0x000000040000795c */ /* 0x000fe20000300000 */
.L_x_11145:
[----:B------:R-:W-:Y:S05]  /*9d30*/  BSYNC B0 ;  /* 0x0000000000007941 */ /* 0x000fea0003800000 */
.L_x_11144:
[----:B------:R-:W2:Y:S01]  /*9d40*/  LDL.64 R6, [R1+0x40] ;  /* 0x0000400001067983 */ /* 0x000ea20000100a00 */
[----:B-----5:R-:W-:Y:S02]  /*9d50*/  SHF.L.U32 R8, R5, 0x1f, RZ ;  /* 0x0000001f05087819 */ /* 0x020fe400000006ff */
[----:B--2---:R-:W-:-:S05]  /*9d60*/  MOV R6, R6 ;  /* 0x0000000600067202 */ /* 0x004fca0000000f00 */
[----:B------:R-:W-:-:S04]  /*9d70*/  IMAD R3, R3, 0x8, R6 ;  /* 0x0000000803037824 */ /* 0x000fc800078e0206 */
[----:B------:R0:W1:Y:S01]  /*9d80*/  SYNCS.PHASECHK.TRANS64.TRYWAIT P2, [R3+URZ], R8 ;  /* 0x00000008030075a7 */ /* 0x000062000804017f */
[----:B------:R0:W5:Y:S04]  /*9d90*/  LD.E R4, desc[UR48][R22.64+0x210] ;  /* 0x0002103016047980 */ /* 0x000168000c101900 */
[----:B------:R0:W5:Y:S01]  /*9da0*/  LD.E R5, desc[UR48][R22.64+0x214] ;  /* 0x0002143016057980 */ /* 0x000162000c101900 */
[----:B------:R-:W-:Y:S04]  /*9db0*/  BSSY B0, `(.L_x_11146) ;  /* 0x0000003000007945 */ /* 0x000fe80003800000 */
[----:B------:R-:W-:Y:S05]  /*9dc0*/  @!P3 BRA `(.L_x_11147) ;  /* 0x000000000004b947 */ /* 0x000fea0003800000 */
[----:B------:R-:W-:Y:S01]  /*9dd0*/  BPT.TRAP 0x1 ;  /* 0x000000040000795c */ /* 0x000fe20000300000 */
.L_x_11147:
[----:B------:R-:W-:Y:S05]  /*9de0*/  BSYNC B0 ;  /* 0x0000000000007941 */ /* 0x000fea0003800000 */
.L_x_11146:
[----:B------:R-:W-:Y:S04]  /*9df0*/  BSSY B0, `(.L_x_11148) ;  /* 0x0000006000007945 */ /* 0x000fe80003800000 */
[----:B-1----:R-:W-:Y:S05]  /*9e00*/  @P2 BRA `(.L_x_11149) ;  /* 0x0000000000102947 */ /* 0x002fea0003800000 */
[----:B-----5:R-:W-:Y:S01]  /*9e10*/  IMAD R4, R4, 0x8, R6 ;  /* 0x0000000804047824 */ /* 0x020fe200078e0206 */
[----:B------:R-:W-:-:S04]  /*9e20*/  SHF.L.U32 R5, R5, 0x1f, RZ ;  /* 0x0000001f05057819 */ /* 0x000fc800000006ff */
[----:B------:R-:W1:Y:S02]  /*9e30*/  SYNCS.PHASECHK.TRANS64.TRYWAIT P2, [R4+URZ], R5 ;  /* 0x00000005040075a7 */ /* 0x000e64000804017f */
[----:B-1----:R-:W-:Y:S05]  /*9e40*/  @!P2 BRA `(.L_x_11150) ;  /* 0x000001d00074a947 */ /* 0x002fea0003800000 */
.L_x_11149:
[----:B------:R-:W-:Y:S05]  /*9e50*/  BSYNC B0 ;  /* 0x0000000000007941 */ /* 0x000fea0003800000 */
.L_x_11148:
[----:B------:R-:W2:Y:S04]  /*9e60*/  LD.E R11, desc[UR48][R22.64+0x210] ;  /* 0x00021030160b7980 */ /* 0x000ea8000c101900 */
[----:B-1---5:R-:W2:Y:S04]  /*9e70*/  LDL.64 R4, [R1+0x118] ;  /* 0x0001180001047983 */ /* 0x022ea80000100a00 */
[----:B0-----:R-:W3:Y:S04]  /*9e80*/  LDL R3, [R1+0x90] ;  /* 0x0000900001037983 */ /* 0x001ee80000100800 */
[----:B------:R-:W4:Y:S04]  /*9e90*/  LDL.64 R6, [R1+0x110] ;  /* 0x0001100001067983 */ /* 0x000f280000100a00 */
[----:B------:R-:W4:Y:S04]  /*9ea0*/  LDL.64 R8, [R1+0x110] ;  /* 0x0001100001087983 */ /* 0x000f280000100a00 */
[----:B------:R-:W4:Y:S04]  /*9eb0*/  LDL.64 R12, [R1+0x110] ;  /* 0x00011000010c7983 */ /* 0x000f280000100a00 */
[----:B------:R-:W4:Y:S01]  /*9ec0*/  LDL.64 R14, [R1+0x110] ;  /* 0x00011000010e7983 */ /* 0x000f220000100a00 */
[----:B------:R-:W-:Y:S05]  /*9ed0*/  WARPSYNC.ALL ;  /* 0x0000000000007948 */ /* 0x000fea0003800000 */
[----:B------:R-:W-:Y:S01]  /*9ee0*/  WARPGROUP.ARRIVE ;  /* 0x00000000000079c5 */ /* 0x000fe20000000000 */
[----:B------:R-:W4:Y:S01]  /*9ef0*/  LDL.64 R20, [R1+0x110] ;  /* 0x0001100001147983 */ /* 0x000f220000100a00 */
[----:B--2---:R-:W-:Y:S01]  /*9f00*/  IMAD R4, R11, 0xc00, R4 ;  /* 0x00000c000b047824 */ /* 0x004fe200078e0204 */
[----:B------:R-:W-:-:S02]  /*9f10*/  R2UR UR7, R5 ;  /* 0x00000000050772ca */ /* 0x000fc400000e0000 */
[----:B---3--:R-:W-:Y:S02]  /*9f20*/  ISETP.NE.U32.AND P2, PT, R3, RZ, PT ;  /* 0x000000ff0300720c */ /* 0x008fe40003f45070 */
[----:B------:R-:W-:Y:S02]  /*9f30*/  R2UR UR6, R4 ;  /* 0x00000000040672ca */ /* 0x000fe400000e0000 */
[----:B----4-:R-:W-:Y:S02]  /*9f40*/  R2UR UR4, R6 ;  /* 0x00000000060472ca */ /* 0x010fe400000e0000 */
[----:B------:R-:W-:-:S07]  /*9f50*/  R2UR UR5, R7 ;  /* 0x00000000070572ca */ /* 0x000fce00000e0000 */
[----:B------:R-:W-:-:S06]  /*9f60*/  VOTEU.ANY UP0, P2 ;  /* 0x00000000003f7886 */ /* 0x000fcc0001000100 */
[----:B------:R-:W-:Y:S01]  /*9f70*/  HGMMA.64x96x16.F32 R24, gdesc[UR4], R24, UP0, gsb0 ;  /* 0x01600000041879f0 */ /* 0x000fe2000b800818 */
[----:B------:R-:W-:Y:S02]  /*9f80*/  VIADD R8, R8, 0x2 ;  /* 0x0000000208087836 */ /* 0x000fe40000000000 */
        /* <DEDUP_REMOVED lines=126> */
[----:B------:R-:W-:Y:S01]  /*a770*/  R2UR UR5, R21 ;  /* 0x00000000150572ca */ /* 0x000fe200000e0000 */
[----:B--2---:R-:W-:Y:S01]  /*a780*/  VIADD R8, R8, 0xc02 ;  /* 0x00000c0208087836 */ /* 0x004fe20000000000 */
[----:B------:R-:W-:Y:S02]  /*a790*/  WARPGROUP.DEPBAR.LE gsb0, 0x0 ;  /* 0x00008000000079c5 */ /* 0x000fe40000010000 */
[----:B------:R-:W-:-:S09]  /*a7a0*/  WARPGROUP.ARRIVE ;  /* 0x00000000000079c5 */ /* 0x000fd20000000000 */
[----:B------:R-:W-:Y:S01]  /*a7b0*/  HGMMA.64x96x16.F32 R24, gdesc[UR4], R24, gsb0 ;  /* 0x01600000041879f0 */ /* 0x000fe20008000818 */
[----:B------:R-:W-:Y:S02]  /*a7c0*/  VIADD R6, R4, 0x902 ;  /* 0x0000090204067836 */ /* 0x000fe40000000000 */
[----:B------:R-:W-:Y:S01]  /*a7d0*/  IMAD.MOV.U32 R7, RZ, RZ, R5 ;  /* 0x000000ffff077224 */ /* 0x000fe200078e0005 */
[----:B------:R-:W-:Y:S02]  /*a7e0*/  R2UR UR4, R8 ;  /* 0x00000000080472ca */ /* 0x000fe400000e0000 */
[----:B------:R-:W-:Y:S02]  /*a7f0*/  R2UR UR6, R6 ;  /* 0x00000000060672ca */ /* 0x000fe400000e0000 */
[----:B------:R-:W-:Y:S02]  /*a800*/  R2UR UR7, R7 ;  /* 0x00000000070772ca */ /* 0x000fe400000e0000 */
[----:B------:R-:W-:Y:S01]  /*a810*/  R2UR UR5, R9 ;  /* 0x00000000090572ca */ /* 0x000fe200000e0000 */
[----:B---3--:R-:W-:-:S02]  /*a820*/  VIADD R12, R12, 0xc04 ;  /* 0x00000c040c0c7836 */ /* 0x008fc40000000000 */
[----:B------:R-:W-:Y:S01]  /*a830*/  VIADD R6, R4, 0x904 ;  /* 0x0000090404067836 */ /* 0x000fe20000000000 */
[----:B------:R-:W-:Y:S02]  /*a840*/  WARPGROUP.DEPBAR.LE gsb0, 0x0 ;  /* 0x00008000000079c5 */ /* 0x000fe40000010000 */
[----:B------:R-:W-:-:S07]  /*a850*/  WARPGROUP.ARRIVE ;  /* 0x00000000000079c5 */ /* 0x000fce0000000000 */
[----:B------:R-:W-:Y:S01]  /*a860*/  HGMMA.64x96x16.F32 R24, gdesc[UR4], R24, gsb0 ;  /* 0x01600000041879f0 */ /* 0x000fe20008000818 */
[----:B------:R-:W-:Y:S01]  /*a870*/  IMAD.MOV.U32 R7, RZ, RZ, R5 ;  /* 0x000000ffff077224 */ /* 0x000fe200078e0005 */
[----:B------:R-:W-:Y:S02]  /*a880*/  R2UR UR6, R6 ;  /* 0x00000000060672ca */ /* 0x000fe400000e0000 */
[----:B------:R-:W-:Y:S02]  /*a890*/  R2UR UR4, R12 ;  /* 0x000000000c0472ca */ /* 0x000fe400000e0000 */
[----:B------:R-:W-:Y:S02]  /*a8a0*/  R2UR UR7, R7 ;  /* 0x00000000070772ca */ /* 0x000fe400000e0000 */
[----:B------:R-:W-:Y:S01]  /*a8b0*/  R2UR UR5, R13 ;  /* 0x000000000d0572ca */ /* 0x000fe200000e0000 */
[----:B----4-:R-:W-:Y:S02]  /*a8c0*/  VIADD R14, R14, 0xc06 ;  /* 0x00000c060e0e7836 */ /* 0x010fe40000000000 */
        /* <DEDUP_REMOVED lines=29> */
[----:B------:R-:W2:Y:S04]  /*aaa0*/  @!P0 LD.E.64 R72, desc[UR48][R72.64+0x30] ;  /* 0x0000303048488980 */ /* 0x000ea8000c101b00 */
[----:B------:R-:W3:Y:S01]  /*aab0*/  @!P0 LD.E R3, desc[UR48][R22.64+0x210] ;  /* 0x0002103016038980 */ /* 0x000ee2000c101900 */
[----:B--2---:R-:W-:-:S05]  /*aac0*/  @!P0 MOV R4, R72 ;  /* 0x0000004800048202 */ /* 0x004fca0000000f00 */
[----:B---3--:R-:W-:-:S05]  /*aad0*/  @!P0 IMAD R3, R3, 0x8, R4 ;  /* 0x0000000803038824 */ /* 0x008fca00078e0204 */
[----:B------:R-:W-:-:S04]  /*aae0*/  @!P0 PRMT R3, RZ, 0x654, R3 ;  /* 0x00000654ff038816 */ /* 0x000fc80000000003 */
[----:B------:R1:W-:Y:S01]  /*aaf0*/  @!P0 SYNCS.ARRIVE.TRANS64.RED.A1T0 RZ, [R3+URZ], RZ ;  /* 0x000000ff03ff89a7 */ /* 0x0003e2000810043f */
[----:B------:R-:W2:Y:S04]  /*ab00*/  LDL.64 R74, [R1+0x430] ;  /* 0x00043000014a7983 */ /* 0x000ea80000100a00 */
[----:B------:R-:W3:Y:S04]  /*ab10*/  LDL R72, [R1+0x450] ;  /* 0x0004500001487983 */ /* 0x000ee80000100800 */
[----:B------:R-:W4:Y:S01]  /*ab20*/  LDL.64 R14, [R1+0x440] ;  /* 0x00044000010e7983 */ /* 0x000f220000100a00 */
[----:B--2---:R-:W-:-:S04]  /*ab30*/  FMNMX.FTZ R4, R24, R74, !PT ;  /* 0x0000004a18047209 */ /* 0x004fc80007810000 */
        /* <DEDUP_REMOVED lines=50> */
[----:B-1----:R-:W-:-:S03]  /*ae60*/  FMNMX.FTZ R6, R7, R8, !PT ;  /* 0x0000000807067209 */ /* 0x002fc60007810000 */
[----:B------:R-:W-:Y:S04]  /*ae70*/  STL.64 [R1+0x430], R4 ;  /* 0x0004300401007387 */ /* 0x000fe80000100a00 */
[----:B------:R-:W2:Y:S04]  /*ae80*/  LDL R7, [R1+0x434] ;  /* 0x0004340001077983 */ /* 0x000ea80000100800 */
[----:B------:R-:W-:Y:S04]  /*ae90*/  STL [R1+0x430], R6 ;  /* 0x0004300601007387 */ /* 0x000fe80000100800 */
[----:B------:R-:W3:Y:S04]  /*aea0*/  LDL R77, [R1+0x430] ;  /* 0x00043000014d7983 */ /* 0x000ee80000100800 */
[----:B--2---:R-:W1:Y:S01]  /*aeb0*/  SHFL.BFLY PT, R4, R7, 0x2, 0x1f ;  /* 0x0c401f0007047f89 */ /* 0x004e6200000e0000 */
[----:B---3--:R-:W-:Y:S01]  /*aec0*/  FADD.FTZ R3, R74, -R77 ;  /* 0x8000004d4a037221 */ /* 0x008fe20000010000 */
[----:B------:R-:W-:-:S04]  /*aed0*/  FMUL.FTZ R77, R72, R77 ;  /* 0x0000004d484d7220 */ /* 0x000fc80000410000 */
[----:B------:R-:W-:Y:S01]  /*aee0*/  FFMA.FTZ R152, R24, R72, -R77 ;  /* 0x0000004818987223 */ /* 0x000fe2000001084d */
[----:B-1----:R-:W-:-:S05]  /*aef0*/  FMNMX.FTZ R5, R4, R7, !PT ;  /* 0x0000000704057209 */ /* 0x002fca0007810000 */
[----:B------:R-:W1:Y:S01]  /*af00*/  SHFL.BFLY PT, R24, R5, 0x1, 0x1f ;  /* 0x0c201f0005187f89 */ /* 0x000e6200000e0000 */
[-C--:B------:R-:W-:Y:S01]  /*af10*/  FMUL.FTZ R73, R3, R72.reuse ;  /* 0x0000004803497220 */ /* 0x080fe20000410000 */
[-CC-:B------:R-:W-:Y:S01]  /*af20*/  FFMA.FTZ R3, R25, R72.reuse, -R77.reuse ;  /* 0x0000004819037223 */ /* 0x180fe2000001084d */
[-CC-:B------:R-:W-:Y:S01]  /*af30*/  FFMA.FTZ R12, R44, R72.reuse, -R77.reuse ;  /* 0x000000482c0c7223 */ /* 0x180fe2000001084d */
[----:B------:R-:W-:Y:S01]  /*af40*/  MUFU.EX2 R152, R152 ;  /* 0x0000009800987308 */ /* 0x000fe20000000800 */
[----:B------:R-:W-:Y:S01]  /*af50*/  FFMA.FTZ R154, R28, R72, -R77 ;  /* 0x000000481c9a7223 */ /* 0x000fe2000001084d */
[----:B-1----:R-:W-:-:S05]  /*af60*/  FMNMX.FTZ R24, R5, R24, !PT ;  /* 0x0000001805187209 */ /* 0x002fca0007810000 */
[----:B------:R-:W-:Y:S01]  /*af70*/  FADD.FTZ R75, R75, -R24 ;  /* 0x800000184b4b7221 */ /* 0x000fe20000010000 */
[----:B------:R-:W-:-:S03]  /*af80*/  FMUL.FTZ R25, R24, R72 ;  /* 0x0000004818197220 */ /* 0x000fc60000410000 */
[----:B------:R-:W-:Y:S01]  /*af90*/  FMUL.FTZ R44, R72, R75 ;  /* 0x0000004b482c7220 */ /* 0x000fe20000410000 */
[-CC-:B------:R-:W-:Y:S01]  /*afa0*/  FFMA.FTZ R153, R26, R72.reuse, -R25.reuse ;  /* 0x000000481a997223 */ /* 0x180fe20000010819 */
[-CC-:B------:R-:W-:Y:S01]  /*afb0*/  FFMA.FTZ R186, R27, R72.reuse, -R25.reuse ;  /* 0x000000481bba7223 */ /* 0x180fe20000010819 */
[----:B------:R-:W-:Y:S01]  /*afc0*/  MUFU.EX2 R73, R73 ;  /* 0x0000004900497308 */ /* 0x000fe20000000800 */
[----:B------:R-:W-:-:S07]  /*afd0*/  FFMA.FTZ R185, R30, R72, -R25 ;  /* 0x000000481eb97223 */ /* 0x000fce0000010819 */
[----:B------:R-:W-:Y:S01]  /*afe0*/  MUFU.EX2 R44, R44 ;  /* 0x0000002c002c7308 */ /* 0x000fe20000000800 */
[----:B------:R-:W-:-:S07]  /*aff0*/  FFMA.FTZ R155, R29, R72, -R77 ;  /* 0x000000481d9b7223 */ /* 0x000fce000001084d */
[----:B------:R-:W4:Y:S01]  /*b000*/  MUFU.EX2 R153, R153 ;  /* 0x0000009900997308 */ /* 0x000f220000000800 */
[----:B------:R-:W-:-:S07]  /*b010*/  FFMA.FTZ R187, R31, R72, -R25 ;  /* 0x000000481fbb7223 */ /* 0x000fce0000010819 */
[----:B------:R-:W1:Y:S01]  /*b020*/  MUFU.EX2 R186, R186 ;  /* 0x000000ba00ba7308 */ /* 0x000e620000000800 */
[-C--:B------:R-:W-:Y:S01]  /*b030*/  FFMA.FTZ R13, R32, R72.reuse, -R77 ;  /* 0x00000048200d7223 */ /* 0x080fe2000001084d */
[----:B------:R-:W-:-:S06]  /*b040*/  FFMA.FTZ R181, R34, R72, -R25 ;  /* 0x0000004822b57223 */ /* 0x000fcc0000010819 */
[----:B------:R-:W2:Y:S01]  /*b050*/  MUFU.EX2 R3, R3 ;  /* 0x0000000300037308 */ /* 0x000ea20000000800 */
[-C--:B------:R-:W-:Y:S01]  /*b060*/  FFMA.FTZ R20, R33, R72.reuse, -R77 ;  /* 0x0000004821147223 */ /* 0x080fe2000001084d */
[----:B------:R-:W-:-:S06]  /*b070*/  FFMA.FTZ R183, R35, R72, -R25 ;  /* 0x0000004823b77223 */ /* 0x000fcc0000010819 */
[----:B------:R-:W-:Y:S08]  /*b080*/  MUFU.EX2 R154, R154 ;  /* 0x0000009a009a7308 */ /* 0x000ff00000000800 */
[----:B------:R-:W3:Y:S01]  /*b090*/  MUFU.EX2 R185, R185 ;  /* 0x000000b900b97308 */ /* 0x000ee20000000800 */
[----:B----4-:R-:W-:Y:S01]  /*b0a0*/  FFMA.FTZ R15, R15, R44, R153 ;  /* 0x0000002c0f0f7223 */ /* 0x010fe20000010099 */
[----:B------:R-:W-:-:S06]  /*b0b0*/  FFMA.FTZ R14, R73, R14, R152 ;  /* 0x0000000e490e7223 */ /* 0x000fcc0000010098 */
[----:B------:R-:W-:Y:S01]  /*b0c0*/  MUFU.EX2 R155, R155 ;  /* 0x0000009b009b7308 */ /* 0x000fe20000000800 */
[-C--:B------:R-:W-:Y:S01]  /*b0d0*/  FFMA.FTZ R19, R36, R72.reuse, -R77 ;  /* 0x0000004824137223 */ /* 0x080fe2000001084d */
[----:B------:R-:W-:-:S06]  /*b0e0*/  FFMA.FTZ R182, R38, R72, -R25 ;  /* 0x0000004826b67223 */ /* 0x000fcc0000010819 */
[----:B------:R-:W4:Y:S01]  /*b0f0*/  MUFU.EX2 R187, R187 ;  /* 0x000000bb00bb7308 */ /* 0x000f220000000800 */
[----:B-1----:R-:W-:Y:S01]  /*b100*/  FADD.FTZ R26, R186, R15 ;  /* 0x0000000fba1a7221 */ /* 0x002fe20000010000 */
[----:B--2---:R-:W-:-:S06]  /*b110*/  FADD.FTZ R15, R3, R14 ;  /* 0x0000000e030f7221 */ /* 0x004fcc0000010000 */
[----:B------:R-:W-:Y:S01]  /*b120*/  MUFU.EX2 R13, R13 ;  /* 0x0000000d000d7308 */ /* 0x000fe20000000800 */
[-C--:B------:R-:W-:Y:S01]  /*b130*/  FFMA.FTZ R21, R37, R72.reuse, -R77 ;  /* 0x0000004825157223 */ /* 0x080fe2000001084d */
[----:B------:R-:W-:-:S06]  /*b140*/  FFMA.FTZ R184, R39, R72, -R25 ;  /* 0x0000004827b87223 */ /* 0x000fcc0000010819 */
[----:B------:R-:W1:Y:S01]  /*b150*/  MUFU.EX2 R181, R181 ;  /* 0x000000b500b57308 */ /* 0x000e620000000800 */
[----:B---3--:R-:W-:Y:S01]  /*b160*/  FADD.FTZ R26, R185, R26 ;  /* 0x0000001ab91a7221 */ /* 0x008fe20000010000 */
[----:B------:R-:W-:-:S06]  /*b170*/  FADD.FTZ R14, R154, R15 ;  /* 0x0000000f9a0e7221 */ /* 0x000fcc0000010000 */
[----:B------:R-:W-:Y:S01]  /*b180*/  MUFU.EX2 R20, R20 ;  /* 0x0000001400147308 */ /* 0x000fe20000000800 */
[-C--:B------:R-:W-:Y:S01]  /*b190*/  FFMA.FTZ R11, R40, R72.reuse, -R77 ;  /* 0x00000048280b7223 */ /* 0x080fe2000001084d */
[----:B------:R-:W-:-:S06]  /*b1a0*/  FFMA.FTZ R177, R42, R72, -R25 ;  /* 0x000000482ab17223 */ /* 0x000fcc0000010819 */
[----:B------:R-:W2:Y:S01]  /*b1b0*/  MUFU.EX2 R183, R183 ;  /* 0x000000b700b77308 */ /* 0x000ea20000000800 */
[----:B----4-:R-:W-:Y:S01]  /*b1c0*/  FADD.FTZ R26, R187, R26 ;  /* 0x0000001abb1a7221 */ /* 0x010fe20000010000 */
[----:B------:R-:W-:-:S06]  /*b1d0*/  FADD.FTZ R14, R155, R14 ;  /* 0x0000000e9b0e7221 */ /* 0x000fcc0000010000 */
[----:B------:R-:W-:Y:S01]  /*b1e0*/  MUFU.EX2 R19, R19 ;  /* 0x0000001300137308 */ /* 0x000fe20000000800 */
[-C--:B------:R-:W-:Y:S01]  /*b1f0*/  FFMA.FTZ R156, R41, R72.reuse, -R77 ;  /* 0x00000048299c7223 */ /* 0x080fe2000001084d */
[----:B------:R-:W-:-:S06]  /*b200*/  FFMA.FTZ R179, R43, R72, -R25 ;  /* 0x000000482bb37223 */ /* 0x000fcc0000010819 */
[----:B------:R-:W3:Y:S01]  /*b210*/  MUFU.EX2 R182, R182 ;  /* 0x000000b600b67308 */ /* 0x000ee20000000800 */
[----:B-1----:R-:W-:Y:S01]  /*b220*/  FADD.FTZ R26, R181, R26 ;  /* 0x0000001ab51a7221 */ /* 0x002fe20000010000 */
[----:B------:R-:W-:-:S06]  /*b230*/  FADD.FTZ R15, R13, R14 ;  /* 0x0000000e0d0f7221 */ /* 0x000fcc0000010000 */
[----:B------:R-:W-:Y:S01]  /*b240*/  MUFU.EX2 R21, R21 ;  /* 0x0000001500157308 */ /* 0x000fe20000000800 */
[----:B------:R-:W-:-:S07]  /*b250*/  FFMA.FTZ R178, R46, R72, -R25 ;  /* 0x000000482eb27223 */ /* 0x000fce0000010819 */
[----:B------:R-:W1:Y:S01]  /*b260*/  MUFU.EX2 R184, R184 ;  /* 0x000000b800b87308 */ /* 0x000e620000000800 */
[----:B--2---:R-:W-:Y:S01]  /*b270*/  FADD.FTZ R27, R183, R26 ;  /* 0x0000001ab71b7221 */ /* 0x004fe20000010000 */
[----:B------:R-:W-:-:S06]  /*b280*/  FADD.FTZ R14, R20, R15 ;  /* 0x0000000f140e7221 */ /* 0x000fcc0000010000 */
[----:B------:R-:W-:Y:S01]  /*b290*/  MUFU.EX2 R11, R11 ;  /* 0x0000000b000b7308 */ /* 0x000fe20000000800 */
[-C--:B------:R-:W-:Y:S01]  /*b2a0*/  FFMA.FTZ R157, R45, R72.reuse, -R77 ;  /* 0x000000482d9d7223 */ /* 0x080fe2000001084d */
[----:B------:R-:W-:-:S06]  /*b2b0*/  FFMA.FTZ R180, R47, R72, -R25 ;  /* 0x000000482fb47223 */ /* 0x000fcc0000010819 */
[----:B------:R-:W2:Y:S01]  /*b2c0*/  MUFU.EX2 R177, R177 ;  /* 0x000000b100b17308 */ /* 0x000ea20000000800 */
[----:B---3--:R-:W-:Y:S01]  /*b2d0*/  FADD.FTZ R27, R182, R27 ;  /* 0x0000001bb61b7221 */ /* 0x008fe20000010000 */
        /* <DEDUP_REMOVED lines=8> */
[-C--:B------:R-:W-:Y:S01]  /*b360*/  FFMA.FTZ R158, R49, R72.reuse, -R77 ;  /* 0x00000048319e7223 */ /* 0x080fe2000001084d */
[----:B------:R-:W-:-:S06]  /*b370*/  FFMA.FTZ R171, R51, R72, -R25 ;  /* 0x0000004833ab7223 */ /* 0x000fcc0000010819 */
        /* <DEDUP_REMOVED lines=54> */
[----:B------:R-:W-:Y:S01]  /*b6e0*/  FFMA.FTZ R68, R68, R72, -R77 ;  /* 0x0000004844447223 */ /* 0x000fe2000001084d */
[----:B--2---:R-:W-:Y:S01]  /*b6f0*/  FADD.FTZ R27, R173, R26 ;  /* 0x0000001aad1b7221 */ /* 0x004fe20000010000 */
[----:B------:R-:W-:-:S05]  /*b700*/  FADD.FTZ R14, R160, R15 ;  /* 0x0000000fa00e7221 */ /* 0x000fca0000010000 */
[----:B------:R-:W-:Y:S01]  /*b710*/  MUFU.EX2 R4, R4 ;  /* 0x0000000400047308 */ /* 0x000fe20000000800 */
[-C--:B------:R-:W-:Y:S01]  /*b720*/  FFMA.FTZ R163, R69, R72.reuse, -R77 ;  /* 0x0000004845a37223 */ /* 0x080fe2000001084d */
[----:B------:R-:W-:-:S06]  /*b730*/  FFMA.FTZ R176, R71, R72, -R25 ;  /* 0x0000004847b07223 */ /* 0x000fcc0000010819 */
[----:B------:R-:W2:Y:S01]  /*b740*/  MUFU.EX2 R169, R169 ;  /* 0x000000a900a97308 */ /* 0x000ea20000000800 */
[----:B---3--:R-:W-:Y:S01]  /*b750*/  FADD.FTZ R27, R168, R27 ;  /* 0x0000001ba81b7221 */ /* 0x008fe20000010000 */
[----:B------:R-:W-:-:S06]  /*b760*/  FADD.FTZ R14, R7, R14 ;  /* 0x0000000e070e7221 */ /* 0x000fcc0000010000 */
[----:B------:R-:W-:Y:S08]  /*b770*/  MUFU.EX2 R162, R162 ;  /* 0x000000a200a27308 */ /* 0x000ff00000000800 */
[----:B------:R-:W3:Y:S01]  /*b780*/  MUFU.EX2 R175, R175 ;  /* 0x000000af00af7308 */ /* 0x000ee20000000800 */
[----:B-1----:R-:W-:Y:S01]  /*b790*/  FADD.FTZ R26, R174, R27 ;  /* 0x0000001bae1a7221 */ /* 0x002fe20000010000 */
[----:B------:R-:W-:-:S06]  /*b7a0*/  FADD.FTZ R15, R161, R14 ;  /* 0x0000000ea10f7221 */ /* 0x000fcc0000010000 */
[----:B------:R-:W-:Y:S08]  /*b7b0*/  MUFU.EX2 R5, R68 ;  /* 0x0000004400057308 */ /* 0x000ff00000000800 */
[----:B------:R-:W1:Y:S01]  /*b7c0*/  MUFU.EX2 R170, R170 ;  /* 0x000000aa00aa7308 */ /* 0x000e620000000800 */
[----:B--2---:R-:W-:Y:S01]  /*b7d0*/  FADD.FTZ R26, R169, R26 ;  /* 0x0000001aa91a7221 */ /* 0x004fe20000010000 */
[----:B------:R-:W-:-:S06]  /*b7e0*/  FADD.FTZ R15, R4, R15 ;  /* 0x0000000f040f7221 */ /* 0x000fcc0000010000 */
[----:B------:R-:W2:Y:S08]  /*b7f0*/  MUFU.EX2 R163, R163 ;  /* 0x000000a300a37308 */ /* 0x000eb00000000800 */
[----:B------:R-:W4:Y:S01]  /*b800*/  MUFU.EX2 R176, R176 ;  /* 0x000000b000b07308 */ /* 0x000f220000000800 */
[----:B---3--:R-:W-:Y:S01]  /*b810*/  FADD.FTZ R25, R175, R26 ;  /* 0x0000001aaf197221 */ /* 0x008fe20000010000 */
[----:B------:R-:W-:-:S03]  /*b820*/  FADD.FTZ R14, R162, R15 ;  /* 0x0000000fa20e7221 */ /* 0x000fc60000010000 */
[----:B-1----:R-:W-:Y:S01]  /*b830*/  FADD.FTZ R15, R170, R25 ;  /* 0x00000019aa0f7221 */ /* 0x002fe20000010000 */
[----:B------:R-:W-:-:S04]  /*b840*/  FADD.FTZ R14, R5, R14 ;  /* 0x0000000e050e7221 */ /* 0x000fc80000010000 */
[----:B--2---:R-:W-:Y:S01]  /*b850*/  FADD.FTZ R14, R163, R14 ;  /* 0x0000000ea30e7221 */ /* 0x004fe20000010000 */
[----:B------:R1:W-:Y:S01]  /*b860*/  STL [R1+0x434], R24 ;  /* 0x0004341801007387 */ /* 0x0003e20000100800 */
[----:B----4-:R-:W-:-:S05]  /*b870*/  FADD.FTZ R15, R176, R15 ;  /* 0x0000000fb00f7221 */ /* 0x010fca0000010000 */
[----:B------:R2:W-:Y:S04]  /*b880*/  STL.64 [R1+0x440], R14 ;  /* 0x0004400e01007387 */ /* 0x0005e80000100a00 */
[----:B------:R-:W3:Y:S04]  /*b890*/  LD.E R25, desc[UR48][R22.64+0x41c] ;  /* 0x00041c3016197980 */ /* 0x000ee8000c101900 */
[----:B------:R-:W4:Y:S04]  /*b8a0*/  LD.E R40, desc[UR48][R22.64+0x414] ;  /* 0x0004143016287980 */ /* 0x000f28000c101900 */
[----:B------:R-:W4:Y:S04]  /*b8b0*/  LD.E R26, desc[UR48][R22.64+0x220] ;  /* 0x00022030161a7980 */ /* 0x000f28000c101900 */
[----:B------:R-:W4:Y:S04]  /*b8c0*/  LD.E R28, desc[UR48][R22.64+0x224] ;  /* 0x00022430161c7980 */ /* 0x000f28000c101900 */
[----:B------:R-:W4:Y:S04]  /*b8d0*/  LD.E R30, desc[UR48][R22.64+0x230] ;  /* 0x00023030161e7980 */ /* 0x000f28000c101900 */
[----:B------:R-:W4:Y:S04]  /*b8e0*/  LD.E R32, desc[UR48][R22.64+0x234] ;  /* 0x0002343016207980 */ /* 0x000f28000c101900 */
[----:B------:R-:W4:Y:S04]  /*b8f0*/  LD.E R34, desc[UR48][R22.64+0x240] ;  /* 0x0002403016227980 */ /* 0x000f28000c101900 */
[----:B------:R-:W4:Y:S04]  /*b900*/  LD.E R36, desc[UR48][R22.64+0x244] ;  /* 0x0002443016247980 */ /* 0x000f28000c101900 */
[----:B------:R-:W4:Y:S04]  /*b910*/  LD.E R38, desc[UR48][R22.64+0x250] ;  /* 0x0002503016267980 */ /* 0x000f28000c101900 */
[----:B-1----:R-:W4:Y:S04]  /*b920*/  LD.E R24, desc[UR48][R22.64+0x254] ;  /* 0x0002543016187980 */ /* 0x002f28000c101900 */
        /* <DEDUP_REMOVED lines=54> */
[----:B--2---:R-:W2:Y:S04]  /*bc90*/  LD.E R14, desc[UR48][R22.64+0x410] ;  /* 0x00041030160e7980 */ /* 0x004ea8000c101900 */
[----:B------:R-:W2:Y:S04]  /*bca0*/  LD.E R151, desc[UR48][R22.64+0x228] ;  /* 0x0002283016977980 */ /* 0x000ea8000c101900 */
        /* <DEDUP_REMOVED lines=61> */
[----:B------:R-:W2:Y:S01]  /*c080*/  LD.E R27, desc[UR48][R22.64+0x418] ;  /* 0x00041830161b7980 */ /* 0x000ea2000c101900 */
[----:B---3--:R-:W-:Y:S01]  /*c090*/  FMUL.FTZ R219, R44, R25 ;  /* 0x000000192cdb7220 */ /* 0x008fe20000410000 */
[C---:B----4-:R-:W-:Y:S01]  /*c0a0*/  FMUL.FTZ R217, R73.reuse, R40 ;  /* 0x0000002849d97220 */ /* 0x050fe20000410000 */
[C---:B------:R-:W-:Y:S01]  /*c0b0*/  FMUL.FTZ R25, R73.reuse, R26 ;  /* 0x0000001a49197220 */ /* 0x040fe20000410000 */
[C---:B------:R-:W-:Y:S01]  /*c0c0*/  FMUL.FTZ R191, R73.reuse, R28 ;  /* 0x0000001c49bf7220 */ /* 0x040fe20000410000 */
[C---:B------:R-:W-:Y:S01]  /*c0d0*/  FMUL.FTZ R193, R73.reuse, R30 ;  /* 0x0000001e49c17220 */ /* 0x040fe20000410000 */
[C---:B------:R-:W-:Y:S01]  /*c0e0*/  FMUL.FTZ R199, R73.reuse, R32 ;  /* 0x0000002049c77220 */ /* 0x040fe20000410000 */
[----:B------:R1:W-:Y:S01]  /*c0f0*/  ST.E desc[UR48][R22.64+0x414], R217 ;  /* 0x000414d916007985 */ /* 0x0003e2000c101930 */
[C---:B------:R-:W-:Y:S01]  /*c100*/  FMUL.FTZ R207, R73.reuse, R34 ;  /* 0x0000002249cf7220 */ /* 0x040fe20000410000 */
[----:B------:R-:W-:-:S02]  /*c110*/  FMUL.FTZ R215, R73, R36 ;  /* 0x0000002449d77220 */ /* 0x000fc40000410000 */
[----:B------:R3:W-:Y:S04]  /*c120*/  ST.E desc[UR48][R22.64+0x41c], R219 ;  /* 0x00041cdb16007985 */ /* 0x0007e8000c101930 */
[----:B------:R4:W-:Y:S04]  /*c130*/  ST.E desc[UR48][R22.64+0x220], R25 ;  /* 0x0002201916007985 */ /* 0x0009e8000c101930 */
[----:B------:R0:W-:Y:S01]  /*c140*/  ST.E desc[UR48][R22.64+0x224], R191 ;  /* 0x000224bf16007985 */ /* 0x0001e2000c101930 */
[----:B-1----:R-:W-:-:S03]  /*c150*/  FMUL.FTZ R217, R73, R38 ;  /* 0x0000002649d97220 */ /* 0x002fc60000410000 */
[----:B------:R1:W-:Y:S01]  /*c160*/  ST.E desc[UR48][R22.64+0x230], R193 ;  /* 0x000230c116007985 */ /* 0x0003e2000c101930 */
[----:B---3--:R-:W-:-:S03]  /*c170*/  FMUL.FTZ R219, R73, R24 ;  /* 0x0000001849db7220 */ /* 0x008fc60000410000 */
[----:B------:R3:W-:Y:S01]  /*c180*/  ST.E desc[UR48][R22.64+0x234], R199 ;  /* 0x000234c716007985 */ /* 0x0007e2000c101930 */
[C---:B----4-:R-:W-:Y:S01]  /*c190*/  FMUL.FTZ R25, R73.reuse, R150 ;  /* 0x0000009649197220 */ /* 0x050fe20000410000 */
[C---:B0-----:R-:W-:Y:S01]  /*c1a0*/  FMUL.FTZ R191, R73.reuse, R148 ;  /* 0x0000009449bf7220 */ /* 0x041fe20000410000 */
[C---:B-1----:R-:W-:Y:S01]  /*c1b0*/  FMUL.FTZ R193, R73.reuse, R146 ;  /* 0x0000009249c17220 */ /* 0x042fe20000410000 */
[C---:B---3--:R-:W-:Y:S01]  /*c1c0*/  FMUL.FTZ R199, R73.reuse, R144 ;  /* 0x0000009049c77220 */ /* 0x048fe20000410000 */
[----:B------:R0:W-:Y:S01]  /*c1d0*/  ST.E desc[UR48][R22.64+0x240], R207 ;  /* 0x000240cf16007985 */ /* 0x0001e2000c101930 */
[C---:B------:R-:W-:Y:S01]  /*c1e0*/  FMUL.FTZ R221, R73.reuse, R140 ;  /* 0x0000008c49dd7220 */ /* 0x040fe20000410000 */
[C---:B------:R-:W-:Y:S02]  /*c1f0*/  FMUL.FTZ R231, R73.reuse, R138 ;  /* 0x0000008a49e77220 */ /* 0x040fe40000410000 */
[----:B------:R1:W-:Y:S04]  /*c200*/  ST.E desc[UR48][R22.64+0x244], R215 ;  /* 0x000244d716007985 */ /* 0x0003e8000c101930 */
[----:B------:R3:W-:Y:S04]  /*c210*/  ST.E desc[UR48][R22.64+0x250], R217 ;  /* 0x000250d916007985 */ /* 0x0007e8000c101930 */
[----:B------:R4:W-:Y:S01]  /*c220*/  ST.E desc[UR48][R22.64+0x254], R219 ;  /* 0x000254db16007985 */ /* 0x0009e2000c101930 */
[----:B0-----:R-:W-:-:S03]  /*c230*/  FMUL.FTZ R207, R73, R136 ;  /* 0x0000008849cf7220 */ /* 0x001fc60000410000 */
[----:B------:R0:W-:Y:S01]  /*c240*/  ST.E desc[UR48][R22.64+0x260], R25 ;  /* 0x0002601916007985 */ /* 0x0001e2000c101930 */
[----:B-1----:R-:W-:-:S03]  /*c250*/  FMUL.FTZ R215, R73, R142 ;  /* 0x0000008e49d77220 */ /* 0x002fc60000410000 */
[----:B------:R1:W-:Y:S01]  /*c260*/  ST.E desc[UR48][R22.64+0x264], R191 ;  /* 0x000264bf16007985 */ /* 0x0003e2000c101930 */
[----:B---3--:R-:W-:-:S03]  /*c270*/  FMUL.FTZ R217, R73, R130 ;  /* 0x0000008249d97220 */ /* 0x008fc60000410000 */
[----:B------:R3:W-:Y:S01]  /*c280*/  ST.E desc[UR48][R22.64+0x270], R193 ;  /* 0x000270c116007985 */ /* 0x0007e2000c101930 */
[----:B----4-:R-:W-:-:S03]  /*c290*/  FMUL.FTZ R219, R73, R128 ;  /* 0x0000008049db7220 */ /* 0x010fc60000410000 */
[----:B------:R4:W-:Y:S01]  /*c2a0*/  ST.E desc[UR48][R22.64+0x274], R199 ;  /* 0x000274c716007985 */ /* 0x0009e2000c101930 */
[C---:B0-----:R-:W-:Y:S01]  /*c2b0*/  FMUL.FTZ R25, R73.reuse, R134 ;  /* 0x0000008649197220 */ /* 0x041fe20000410000 */
[C---:B-1----:R-:W-:Y:S01]  /*c2c0*/  FMUL.FTZ R191, R73.reuse, R126 ;  /* 0x0000007e49bf7220 */ /* 0x042fe20000410000 */
[C---:B---3--:R-:W-:Y:S01]  /*c2d0*/  FMUL.FTZ R193, R73.reuse, R132 ;  /* 0x0000008449c17220 */ /* 0x048fe20000410000 */
[C---:B----4-:R-:W-:Y:S01]  /*c2e0*/  FMUL.FTZ R199, R73.reuse, R124 ;  /* 0x0000007c49c77220 */ /* 0x050fe20000410000 */
[----:B------:R0:W-:Y:S04]  /*c2f0*/  ST.E desc[UR48][R22.64+0x280], R207 ;  /* 0x000280cf16007985 */ /* 0x0001e8000c101930 */
        /* <DEDUP_REMOVED lines=11> */
[----:B0-----:R-:W-:-:S03]  /*c3b0*/  FMUL.FTZ R25, R73, R114 ;  /* 0x0000007249197220 */ /* 0x001fc60000410000 */
[----:B------:R0:W-:Y:S01]  /*c3c0*/  ST.E desc[UR48][R22.64+0x2c0], R219 ;  /* 0x0002c0db16007985 */ /* 0x0001e2000c101930 */
[----:B-1----:R-:W-:-:S03]  /*c3d0*/  FMUL.FTZ R191, R73, R106 ;  /* 0x0000006a49bf7220 */ /* 0x002fc60000410000 */
[----:B------:R1:W-:Y:S01]  /*c3e0*/  ST.E desc[UR48][R22.64+0x2c4], R199 ;  /* 0x0002c4c716007985 */ /* 0x0003e2000c101930 */
[C---:B---3--:R-:W-:Y:S01]  /*c3f0*/  FMUL.FTZ R193, R73.reuse, R112 ;  /* 0x0000007049c17220 */ /* 0x048fe20000410000 */
[C---:B----4-:R-:W-:Y:S01]  /*c400*/  FMUL.FTZ R217, R73.reuse, R110 ;  /* 0x0000006e49d97220 */ /* 0x050fe20000410000 */
[C---:B0-----:R-:W-:Y:S01]  /*c410*/  FMUL.FTZ R219, R73.reuse, R108 ;  /* 0x0000006c49db7220 */ /* 0x041fe20000410000 */
[C---:B-1----:R-:W-:Y:S01]  /*c420*/  FMUL.FTZ R199, R73.reuse, R104 ;  /* 0x0000006849c77220 */ /* 0x042fe20000410000 */
        /* <DEDUP_REMOVED lines=39> */
[----:B-1----:R-:W-:Y:S01]  /*c6a0*/  FMUL.FTZ R199, R73, R64 ;  /* 0x0000004049c77220 */ /* 0x002fe20000410000 */
[----:B------:R0:W-:Y:S01]  /*c6b0*/  ST.E desc[UR48][R22.64+0x370], R207 ;  /* 0x000370cf16007985 */ /* 0x0001e2000c101930 */
[C---:B--2---:R-:W-:Y:S01]  /*c6c0*/  FMUL.FTZ R151, R44.reuse, R151 ;  /* 0x000000972c977220 */ /* 0x044fe20000410000 */
[C---:B------:R-:W-:Y:S02]  /*c6d0*/  FMUL.FTZ R149, R44.reuse, R149 ;  /* 0x000000952c957220 */ /* 0x040fe40000410000 */
[----:B------:R1:W-:Y:S01]  /*c6e0*/  ST.E desc[UR48][R22.64+0x374], R215 ;  /* 0x000374d716007985 */ /* 0x0003e2000c101930 */
[C---:B------:R-:W-:Y:S01]  /*c6f0*/  FMUL.FTZ R147, R44.reuse, R147 ;  /* 0x000000932c937220 */ /* 0x040fe20000410000 */
[----:B------:R-:W-:-:S02]  /*c700*/  FMUL.FTZ R145, R44, R145 ;  /* 0x000000912c917220 */ /* 0x000fc40000410000 */
[----:B------:R2:W-:Y:S01]  /*c710*/  ST.E desc[UR48][R22.64+0x380], R221 ;  /* 0x000380dd16007985 */ /* 0x0005e2000c101930 */
[C---:B------:R-:W-:Y:S01]  /*c720*/  FMUL.FTZ R137, R44.reuse, R137 ;  /* 0x000000892c897220 */ /* 0x040fe20000410000 */
[C---:B------:R-:W-:Y:S02]  /*c730*/  FMUL.FTZ R143, R44.reuse, R143 ;  /* 0x0000008f2c8f7220 */ /* 0x040fe40000410000 */
[----:B------:R3:W-:Y:S01]  /*c740*/  ST.E desc[UR48][R22.64+0x384], R231 ;  /* 0x000384e716007985 */ /* 0x0007e2000c101930 */
[C---:B0-----:R-:W-:Y:S01]  /*c750*/  FMUL.FTZ R207, R73.reuse, R56 ;  /* 0x0000003849cf7220 */ /* 0x041fe20000410000 */
[C---:B------:R-:W-:Y:S02]  /*c760*/  FMUL.FTZ R141, R44.reuse, R141 ;  /* 0x0000008d2c8d7220 */ /* 0x040fe40000410000 */
[----:B------:R0:W-:Y:S01]  /*c770*/  ST.E desc[UR48][R22.64+0x390], R25 ;  /* 0x0003901916007985 */ /* 0x0001e2000c101930 */
[----:B-1----:R-:W-:Y:S01]  /*c780*/  FMUL.FTZ R215, R73, R62 ;  /* 0x0000003e49d77220 */ /* 0x002fe20000410000 */
[----:B------:R-:W-:-:S02]  /*c790*/  FMUL.FTZ R139, R44, R139 ;  /* 0x0000008b2c8b7220 */ /* 0x000fc40000410000 */
[----:B------:R1:W-:Y:S01]  /*c7a0*/  ST.E desc[UR48][R22.64+0x394], R191 ;  /* 0x000394bf16007985 */ /* 0x0003e2000c101930 */
[C---:B--2---:R-:W-:Y:S01]  /*c7b0*/  FMUL.FTZ R221, R73.reuse, R60 ;  /* 0x0000003c49dd7220 */ /* 0x044fe20000410000 */
[C---:B------:R-:W-:Y:S02]  /*c7c0*/  FMUL.FTZ R135, R44.reuse, R135 ;  /* 0x000000872c877220 */ /* 0x040fe40000410000 */
[----:B------:R2:W-:Y:S01]  /*c7d0*/  ST.E desc[UR48][R22.64+0x3a0], R193 ;  /* 0x0003a0c116007985 */ /* 0x0005e2000c101930 */
[C---:B---3--:R-:W-:Y:S01]  /*c7e0*/  FMUL.FTZ R231, R73.reuse, R58 ;  /* 0x0000003a49e77220 */ /* 0x048fe20000410000 */
[C---:B------:R-:W-:Y:S02]  /*c7f0*/  FMUL.FTZ R127, R44.reuse, R127 ;  /* 0x0000007f2c7f7220 */ /* 0x040fe40000410000 */
[----:B------:R3:W-:Y:S01]  /*c800*/  ST.E desc[UR48][R22.64+0x3a4], R217 ;  /* 0x0003a4d916007985 */ /* 0x0007e2000c101930 */
[----:B0-----:R-:W-:Y:S01]  /*c810*/  FMUL.FTZ R25, R73, R54 ;  /* 0x0000003649197220 */ /* 0x001fe20000410000 */
[----:B------:R-:W-:-:S02]  /*c820*/  FMUL.FTZ R133, R44, R133 ;  /* 0x000000852c857220 */ /* 0x000fc40000410000 */
[----:B------:R0:W-:Y:S01]  /*c830*/  ST.E desc[UR48][R22.64+0x3b0], R219 ;  /* 0x0003b0db16007985 */ /* 0x0001e2000c101930 */
[C---:B-1----:R-:W-:Y:S01]  /*c840*/  FMUL.FTZ R191, R73.reuse, R46 ;  /* 0x0000002e49bf7220 */ /* 0x042fe20000410000 */
[C---:B------:R-:W-:Y:S02]  /*c850*/  FMUL.FTZ R131, R44.reuse, R131 ;  /* 0x000000832c837220 */ /* 0x040fe40000410000 */
[----:B------:R1:W-:Y:S01]  /*c860*/  ST.E desc[UR48][R22.64+0x3b4], R199 ;  /* 0x0003b4c716007985 */ /* 0x0003e2000c101930 */
[C---:B--2---:R-:W-:Y:S01]  /*c870*/  FMUL.FTZ R193, R73.reuse, R52 ;  /* 0x0000003449c17220 */ /* 0x044fe20000410000 */
[C---:B------:R-:W-:Y:S01]  /*c880*/  FMUL.FTZ R129, R44.reuse, R129 ;  /* 0x000000812c817220 */ /* 0x040fe20000410000 */
[C---:B------:R-:W-:Y:S01]  /*c890*/  FMUL.FTZ R125, R44.reuse, R125 ;  /* 0x0000007d2c7d7220 */ /* 0x040fe20000410000 */
[C---:B---3--:R-:W-:Y:S01]  /*c8a0*/  FMUL.FTZ R217, R73.reuse, R50 ;  /* 0x0000003249d97220 */ /* 0x048fe20000410000 */
[C---:B------:R-:W-:Y:S01]  /*c8b0*/  FMUL.FTZ R117, R44.reuse, R117 ;  /* 0x000000752c757220 */ /* 0x040fe20000410000 */
[C---:B------:R-:W-:Y:S01]  /*c8c0*/  FMUL.FTZ R123, R44.reuse, R123 ;  /* 0x0000007b2c7b7220 */ /* 0x040fe20000410000 */
[C---:B------:R-:W-:Y:S01]  /*c8d0*/  FMUL.FTZ R121, R44.reuse, R121 ;  /* 0x000000792c797220 */ /* 0x040fe20000410000 */
[C---:B0-----:R-:W-:Y:S01]  /*c8e0*/  FMUL.FTZ R219, R73.reuse, R48 ;  /* 0x0000003049db7220 */ /* 0x041fe20000410000 */
[C---:B------:R-:W-:Y:S01]  /*c8f0*/  FMUL.FTZ R119, R44.reuse, R119 ;  /* 0x000000772c777220 */ /* 0x040fe20000410000 */
[C---:B------:R-:W-:Y:S01]  /*c900*/  FMUL.FTZ R115, R44.reuse, R115 ;  /* 0x000000732c737220 */ /* 0x040fe20000410000 */
[C---:B------:R-:W-:Y:S01]  /*c910*/  FMUL.FTZ R107, R44.reuse, R107 ;  /* 0x0000006b2c6b7220 */ /* 0x040fe20000410000 */
[C---:B-1----:R-:W-:Y:S01]  /*c920*/  FMUL.FTZ R199, R73.reuse, R42 ;  /* 0x0000002a49c77220 */ /* 0x042fe20000410000 */
[----:B------:R-:W-:Y:S01]  /*c930*/  FMUL.FTZ R73, R73, R14 ;  /* 0x0000000e49497220 */ /* 0x000fe20000410000 */
[C---:B------:R-:W-:Y:S01]  /*c940*/  FMUL.FTZ R113, R44.reuse, R113 ;  /* 0x000000712c717220 */ /* 0x040fe20000410000 */
        /* <DEDUP_REMOVED lines=41> */
[----:B------:R-:W-:Y:S01]  /*cbe0*/  FMUL.FTZ R27, R44, R27 ;  /* 0x0000001b2c1b7220 */ /* 0x000fe20000410000 */
[----:B------:R-:W-:Y:S04]  /*cbf0*/  ST.E desc[UR48][R22.64+0x3c0], R207 ;  /* 0x0003c0cf16007985 */ /* 0x000fe8000c101930 */
[----:B------:R-:W-:Y:S04]  /*cc00*/  ST.E desc[UR48][R22.64+0x3c4], R215 ;  /* 0x0003c4d716007985 */ /* 0x000fe8000c101930 */
[----:B------:R-:W-:Y:S04]  /*cc10*/  ST.E desc[UR48][R22.64+0x3d0], R221 ;  /* 0x0003d0dd16007985 */ /* 0x000fe8000c101930 */
[----:B------:R-:W-:Y:S04]  /*cc20*/  ST.E desc[UR48][R22.64+0x3d4], R231 ;  /* 0x0003d4e716007985 */ /* 0x000fe8000c101930 */
[----:B------:R0:W-:Y:S04]  /*cc30*/  ST.E desc[UR48][R22.64+0x3e0], R25 ;  /* 0x0003e01916007985 */ /* 0x0001e8000c101930 */
[----:B------:R-:W-:Y:S04]  /*cc40*/  ST.E desc[UR48][R22.64+0x3e4], R191 ;  /* 0x0003e4bf16007985 */ /* 0x000fe8000c101930 */
        /* <DEDUP_REMOVED lines=59> */
[----:B------:R1:W-:Y:S04]  /*d000*/  ST.E desc[UR48][R22.64+0x3d8], R35 ;  /* 0x0003d82316007985 */ /* 0x0003e8000c101930 */
[----:B------:R-:W-:Y:S04]  /*d010*/  ST.E desc[UR48][R22.64+0x3dc], R41 ;  /* 0x0003dc2916007985 */ /* 0x000fe8000c101930 */
[----:B------:R-:W-:Y:S04]  /*d020*/  ST.E desc[UR48][R22.64+0x3e8], R39 ;  /* 0x0003e82716007985 */ /* 0x000fe8000c101930 */
[----:B------:R2:W-:Y:S04]  /*d030*/  ST.E desc[UR48][R22.64+0x3ec], R37 ;  /* 0x0003ec2516007985 */ /* 0x0005e8000c101930 */
[----:B------:R3:W-:Y:S04]  /*d040*/  ST.E desc[UR48][R22.64+0x3f8], R33 ;  /* 0x0003f82116007985 */ /* 0x0007e8000c101930 */
[----:B------:R4:W-:Y:S04]  /*d050*/  ST.E desc[UR48][R22.64+0x3fc], R15 ;  /* 0x0003fc0f16007985 */ /* 0x0009e8000c101930 */
[----:B------:R4:W-:Y:S04]  /*d060*/  ST.E desc[UR48][R22.64+0x408], R31 ;  /* 0x0004081f16007985 */ /* 0x0009e8000c101930 */
[----:B------:R4:W-:Y:S04]  /*d070*/  ST.E desc[UR48][R22.64+0x40c], R29 ;  /* 0x00040c1d16007985 */ /* 0x0009e8000c101930 */
[----:B------:R4:W-:Y:S01]  /*d080*/  ST.E desc[UR48][R22.64+0x418], R27 ;  /* 0x0004181b16007985 */ /* 0x0009e2000c101930 */
[----:B------:R2:W-:Y:S06]  /*d090*/  BAR.SYNC.DEFER_BLOCKING R209, 0x100 ;  /* 0x000400d10000751d */ /* 0x0005ec0000010000 */
[----:B0-----:R-:W4:Y:S04]  /*d0a0*/  LD.E R25, desc[UR48][R22.64+0x220] ;  /* 0x0002203016197980 */ /* 0x001f28000c101900 */
[----:B-1----:R-:W4:Y:S04]  /*d0b0*/  LD.E R35, desc[UR48][R22.64+0x224] ;  /* 0x0002243016237980 */ /* 0x002f28000c101900 */
[----:B--2---:R-:W2:Y:S04]  /*d0c0*/  LD.E R37, desc[UR48][R22.64+0x228] ;  /* 0x0002283016257980 */ /* 0x004ea8000c101900 */
[----:B------:R-:W2:Y:S04]  /*d0d0*/  LD.E R39, desc[UR48][R22.64+0x22c] ;  /* 0x00022c3016277980 */ /* 0x000ea8000c101900 */
[----:B------:R-:W2:Y:S04]  /*d0e0*/  LD.E R41, desc[UR48][R22.64+0x230] ;  /* 0x0002303016297980 */ /* 0x000ea8000c101900 */
[----:B---3--:R-:W3:Y:S04]  /*d0f0*/  LD.E R33, desc[UR48][R22.64+0x234] ;  /* 0x0002343016217980 */ /* 0x008ee8000c101900 */
[----:B----4-:R-:W4:Y:S04]  /*d100*/  LD.E R15, desc[UR48][R22.64+0x238] ;  /* 0x00023830160f7980 */ /* 0x010f28000c101900 */
        /* <DEDUP_REMOVED lines=121> */
[----:B------:R-:W-:Y:S04]  /*d8a0*/  ST.E desc[UR48][R22.64+0x220], R25 ;  /* 0x0002201916007985 */ /* 0x000fe8000c101930 */
[----:B------:R-:W-:Y:S04]  /*d8b0*/  ST.E desc[UR48][R22.64+0x224], R35 ;  /* 0x0002242316007985 */ /* 0x000fe8000c101930 */
[----:B--2---:R-:W-:Y:S04]  /*d8c0*/  ST.E desc[UR48][R22.64+0x228], R37 ;  /* 0x0002282516007985 */ /* 0x004fe8000c101930 */
[----:B------:R-:W-:Y:S04]  /*d8d0*/  ST.E desc[UR48][R22.64+0x22c], R39 ;  /* 0x00022c2716007985 */ /* 0x000fe8000c101930 */
[----:B------:R-:W-:Y:S04]  /*d8e0*/  ST.E desc[UR48][R22.64+0x230], R41 ;  /* 0x0002302916007985 */ /* 0x000fe8000c101930 */
[----:B---3--:R-:W-:Y:S04]  /*d8f0*/  ST.E desc[UR48][R22.64+0x234], R33 ;  /* 0x0002342116007985 */ /* 0x008fe8000c101930 */
[----:B----4-:R-:W-:Y:S04]  /*d900*/  ST.E desc[UR48][R22.64+0x238], R15 ;  /* 0x0002380f16007985 */ /* 0x010fe8000c101930 */
        /* <DEDUP_REMOVED lines=121> */
[----:B0-----:R-:W4:Y:S04]  /*e0a0*/  LD.E R191, desc[UR48][R22.64+0x210] ;  /* 0x0002103016bf7980 */ /* 0x001f28000c101900 */
[----:B-1----:R-:W4:Y:S04]  /*e0b0*/  LD.E.64 R14, desc[UR48][R22.64+0xa8] ;  /* 0x0000a830160e7980 */ /* 0x002f28000c101b00 */
[----:B------:R-:W4:Y:S04]  /*e0c0*/  LDL R190, [R1+0x88] ;  /* 0x0000880001be7983 */ /* 0x000f280000100800 */
[----:B--2---:R-:W2:Y:S04]  /*e0d0*/  LD.E R24, desc[UR48][R22.64+0x220] ;  /* 0x0002203016187980 */ /* 0x004ea8000c101900 */
[----:B------:R-:W2:Y:S04]  /*e0e0*/  LD.E R25, desc[UR48][R22.64+0x224] ;  /* 0x0002243016197980 */ /* 0x000ea8000c101900 */
[----:B---3--:R-:W2:Y:S04]  /*e0f0*/  LD.E R26, desc[UR48][R22.64+0x228] ;  /* 0x00022830161a7980 */ /* 0x008ea8000c101900 */
[----:B------:R-:W2:Y:S04]  /*e100*/  LD.E R27, desc[UR48][R22.64+0x22c] ;  /* 0x00022c30161b7980 */ /* 0x000ea8000c101900 */
[----:B----4-:R-:W2:Y:S04]  /*e110*/  LD.E R28, desc[UR48][R22.64+0x230] ;  /* 0x00023030161c7980 */ /* 0x010ea8000c101900 */
        /* <DEDUP_REMOVED lines=123> */
[----:B------:R-:W-:Y:S01]  /*e8d0*/  IMAD R14, R191, 0xc00, R14 ;  /* 0x00000c00bf0e7824 */ /* 0x000fe200078e020e */
[----:B------:R-:W-:-:S02]  /*e8e0*/  ISETP.NE.U32.AND P2, PT, R190, RZ, PT ;  /* 0x000000ffbe00720c */ /* 0x000fc40003f45070 */
[----:B------:R-:W-:Y:S02]  /*e8f0*/  R2UR UR7, R15 ;  /* 0x000000000f0772ca */ /* 0x000fe400000e0000 */
[----:B------:R-:W-:Y:S02]  /*e900*/  R2UR UR6, R14 ;  /* 0x000000000e0672ca */ /* 0x000fe400000e0000 */
[----:B------:R-:W-:Y:S02]  /*e910*/  F2FP.F16.F32.PACK_AB R154, R155, R154 ;  /* 0x0000009a9b9a723e */ /* 0x000fe400000000ff */
[----:B------:R-:W-:Y:S02]  /*e920*/  F2FP.F16.F32.PACK_AB R152, R3, R152 ;  /* 0x000000980398723e */ /* 0x000fe400000000ff */
[----:B------:R-:W-:Y:S02]  /*e930*/  F2FP.F16.F32.PACK_AB R153, R186, R153 ;  /* 0x00000099ba99723e */ /* 0x000fe400000000ff */
[----:B------:R-:W-:Y:S01]  /*e940*/  F2FP.F16.F32.PACK_AB R155, R187, R185 ;  /* 0x000000b9bb9b723e */ /* 0x000fe200000000ff */
[----:B------:R-:W-:-:S03]  /*e950*/  VOTEU.ANY UP0, P2 ;  /* 0x00000000003f7886 */ /* 0x000fc60001000100 */
[----:B--2---:R-:W-:-:S06]  /*e960*/  WARPGROUP.ARRIVE ;  /* 0x00000000000079c5 */ /* 0x004fcc0000000000 */
[----:B------:R-:W-:Y:S03]  /*e970*/  HGMMA.64x256x16.F32 R24, R152, gdesc[UR4].tnspB, R24, UP0, gsb0 ;  /* 0x43e0000498187df0 */ /* 0x000fe6000b800818 */
[----:B------:R-:W-:Y:S02]  /*e980*/  WARPGROUP.DEPBAR.LE gsb0, 0x0 ;  /* 0x00008000000079c5 */ /* 0x000fe40000010000 */
[----:B------:R-:W-:Y:S02]  /*e990*/  VIADD R154, R14, 0x80 ;  /* 0x000000800e9a7836 */ /* 0x000fe40000000000 */
[----:B------:R-:W-:-:S03]  /*e9a0*/  IMAD.MOV.U32 R155, RZ, RZ, R15 ;  /* 0x000000ffff9b7224 */ /* 0x000fc600078e000f */
[----:B------:R-:W-:Y:S02]  /*e9b0*/  R2UR UR6, R154 ;  /* 0x000000009a0672ca */ /* 0x000fe400000e0000 */
[----:B------:R-:W-:Y:S02]  /*e9c0*/  R2UR UR7, R155 ;  /* 0x000000009b0772ca */ /* 0x000fe400000e0000 */
[----:B------:R-:W-:Y:S02]  /*e9d0*/  F2FP.F16.F32.PACK_AB R152, R20, R13 ;  /* 0x0000000d1498723e */ /* 0x000fe400000000ff */
[----:B------:R-:W-:Y:S02]  /*e9e0*/  F2FP.F16.F32.PACK_AB R153, R183, R181 ;  /* 0x000000b5b799723e */ /* 0x000fe400000000ff */
[----:B------:R-:W-:Y:S02]  /*e9f0*/  F2FP.F16.F32.PACK_AB R154, R21, R19 ;  /* 0x00000013159a723e */ /* 0x000fe400000000ff */
[----:B------:R-:W-:Y:S01]  /*ea00*/  F2FP.F16.F32.PACK_AB R155, R184, R182 ;  /* 0x000000b6b89b723e */ /* 0x000fe200000000ff */
        /* <DEDUP_REMOVED lines=127> */
[----:B------:R0:W-:Y:S02]  /*f200*/  ST.E desc[UR48][R22.64+0x41c], R151 ;  /* 0x00041c9716007985 */ /* 0x0001e4000c101930 */
[----:B0-----:R-:W-:-:S06]  /*f210*/  WARPGROUP.ARRIVE ;  /* 0x00000000000079c5 */ /* 0x001fcc0000000000 */
[----:B------:R-:W-:Y:S01]  /*f220*/  HGMMA.64x256x16.F32 R24, R152, gdesc[UR4].tnspB, R24, gsb0 ;  /* 0x43e0000498187df0 */ /* 0x000fe20008000818 */
[----:B------:R-:W-:Y:S02]  /*f230*/  VIADD R20, R14, 0x100 ;  /* 0x000001000e147836 */ /* 0x000fe40000000000 */
[----:B------:R-:W-:-:S03]  /*f240*/  IMAD.MOV.U32 R21, RZ, RZ, R15 ;  /* 0x000000ffff157224 */ /* 0x000fc600078e000f */
[----:B------:R-:W-:Y:S02]  /*f250*/  R2UR UR6, R20 ;  /* 0x00000000140672ca */ /* 0x000fe400000e0000 */
[----:B------:R-:W-:Y:S01]  /*f260*/  R2UR UR7, R21 ;  /* 0x00000000150772ca */ /* 0x000fe200000e0000 */
[----:B------:R-:W-:Y:S01]  /*f270*/  STL [R1+0x88], R0 ;  /* 0x0000880001007387 */ /* 0x000fe20000100800 */
[----:B------:R-:W-:Y:S01]  /*f280*/  IMAD.MOV.U32 R13, RZ, RZ, R15 ;  /* 0x000000ffff0d7224 */ /* 0x000fe200078e000f */
[----:B------:R-:W-:Y:S02]  /*f290*/  WARPGROUP.DEPBAR.LE gsb0, 0x0 ;  /* 0x00008000000079c5 */ /* 0x000fe40000010000 */
[----:B------:R-:W-:Y:S02]  /*f2a0*/  F2FP.F16.F32.PACK_AB R152, R156, R11 ;  /* 0x0000000b9c98723e */ /* 0x000fe400000000ff */
[----:B------:R-:W-:Y:S02]  /*f2b0*/  F2FP.F16.F32.PACK_AB R153, R179, R177 ;  /* 0x000000b1b399723e */ /* 0x000fe400000000ff */
[----:B------:R-:W-:-:S02]  /*f2c0*/  F2FP.F16.F32.PACK_AB R154, R157, R12 ;  /* 0x0000000c9d9a723e */ /* 0x000fc400000000ff */
        /* <DEDUP_REMOVED lines=131> */
[----:B------:R-:W-:Y:S01]  /*fb00*/  VIADD R12, R14, 0x180 ;  /* 0x000001800e0c7836 */ /* 0x000fe20000000000 */
[----:B------:R-:W-:-:S04]  /*fb10*/  R2UR UR7, R13 ;  /* 0x000000000d0772ca */ /* 0x000fc800000e0000 */
[----:B------:R-:W-:Y:S01]  /*fb20*/  R2UR UR6, R12 ;  /* 0x000000000c0672ca */ /* 0x000fe200000e0000 */
[----:B------:R-:W-:Y:S01]  /*fb30*/  STL [R1+0x88], R0 ;  /* 0x0000880001007387 */ /* 0x000fe20000100800 */
[----:B------:R-:W-:Y:S02]  /*fb40*/  WARPGROUP.DEPBAR.LE gsb0, 0x0 ;  /* 0x00008000000079c5 */ /* 0x000fe40000010000 */
        /* <DEDUP_REMOVED lines=414> */
[----:B------:R-:W-:Y:S02]  /*11530*/  STL [R1+0x88], R0 ;  /* 0x0000880001007387 */ /* 0x000fe40000100800 */
[----:B------:R-:W-:Y:S02]  /*11540*/  WARPGROUP.DEPBAR.LE gsb0, 0x0 ;  /* 0x00008000000079c5 */ /* 0x000fe40000010000 */
[----:B------:R-:W-:Y:S04]  /*11550*/  ST.E desc[UR48][R22.64+0x220], R24 ;  /* 0x0002201816007985 */ /* 0x000fe8000c101930 */
[----:B------:R0:W-:Y:S04]  /*11560*/  ST.E desc[UR48][R22.64+0x224], R25 ;  /* 0x0002241916007985 */ /* 0x0001e8000c101930 */
        /* <DEDUP_REMOVED lines=126> */
[----:B------:R4:W-:Y:S04]  /*11d50*/  STL [R1+0x88], R0 ;  /* 0x0000880001007387 */ /* 0x0009e80000100800 */
        /* <DEDUP_REMOVED lines=9> */
[----:B0-----:R-:W4:Y:S04]  /*11df0*/  LD.E R25, desc[UR48][R22.64+0x244] ;  /* 0x0002443016197980 */ /* 0x001f28000c101900 */
[----:B-1----:R-:W4:Y:S04]  /*11e00*/  LD.E R27, desc[UR48][R22.64+0x248] ;  /* 0x00024830161b7980 */ /* 0x002f28000c101900 */
[----:B--2---:R-:W2:Y:S04]  /*11e10*/  LD.E R29, desc[UR48][R22.64+0x24c] ;  /* 0x00024c30161d7980 */ /* 0x004ea8000c101900 */
        /* <DEDUP_REMOVED lines=127> */
[----:B--2---:R0:W-:Y:S04]  /*12610*/  ST.E desc[UR48][R22.64+0x24c], R29 ;  /* 0x00024c1d16007985 */ /* 0x0041e8000c101930 */
[----:B---3--:R0:W-:Y:S04]  /*12620*/  ST.E desc[UR48][R22.64+0x250], R31 ;  /* 0x0002501f16007985 */ /* 0x0081e8000c101930 */
[----:B----4-:R0:W-:Y:S04]  /*12630*/  ST.E desc[UR48][R22.64+0x254], R33 ;  /* 0x0002542116007985 */ /* 0x0101e8000c101930 */
        /* <DEDUP_REMOVED lines=113> */
[----:B------:R0:W-:Y:S01]  /*12d50*/  ST.E desc[UR48][R22.64+0x41c], R62 ;  /* 0x00041c3e16007985 */ /* 0x0001e2000c101930 */
[----:B------:R-:W-:Y:S04]  /*12d60*/  BSSY B0, `(.L_x_11151) ;  /* 0x0000008000007945 */ /* 0x000fe80003800000 */
[----:B------:R-:W-:Y:S05]  /*12d70*/  @P0 BRA `(.L_x_11152) ;  /* 0x0000000000180947 */ /* 0x000fea0003800000 */
[----:B0-----:R-:W2:Y:S04]  /*12d80*/  LDL.64 R4, [R1+0x68] ;  /* 0x0000680001047983 */ /* 0x001ea80000100a00 */
[----:B------:R-:W3:Y:S01]  /*12d90*/  LD.E R0, desc[UR48][R22.64+0x210] ;  /* 0x0002103016007980 */ /* 0x000ee2000c101900 */
[----:B--2---:R-:W-:-:S05]  /*12da0*/  MOV R3, R4 ;  /* 0x0000000400037202 */ /* 0x004fca0000000f00 */
[----:B---3--:R-:W-:-:S05]  /*12db0*/  IMAD R0, R0, 0x8, R3 ;  /* 0x0000000800007824 */ /* 0x008fca00078e0203 */
[----:B------:R-:W-:-:S04]  /*12dc0*/  PRMT R0, RZ, 0x654, R0 ;  /* 0x00000654ff007816 */ /* 0x000fc80000000000 */
[----:B------:R1:W-:Y:S03]  /*12dd0*/  SYNCS.ARRIVE.TRANS64.RED.A1T0 RZ, [R0+URZ], RZ ;  /* 0x000000ff00ff79a7 */ /* 0x0003e6000810043f */
.L_x_11152:
[----:B------:R-:W-:Y:S05]  /*12de0*/  BSYNC B0 ;  /* 0x0000000000007941 */ /* 0x000fea0003800000 */
.L_x_11151:
[----:B------:R-:W-:Y:S05]  /*12df0*/  @P1 BRA `(.L_x_11153) ;  /* 0xffffff6800201947 */ /* 0x000fea000383ffff */
.L_x_11136:
[----:B------:R-:W-:-:S13]  /*12e00*/  ISETP.GE.AND P1, PT, R10, UR43, PT ;  /* 0x0000002b0a007c0c */ /* 0x000fda000bf26270 */
[----:B------:R-:W-:Y:S05]  /*12e10*/  @!P1 BRA `(.L_x_11154) ;  /* 0x000000a800fc9947 */ /* 0x000fea0003800000 */
[----:B0-----:R0:W5:Y:S02]  /*12e20*/  LDL.64 R2, [R1+0x170] ;  /* 0x0001700001027983 */ /* 0x0011640000100a00 */
.L_x_11185:
[----:B0----5:R-:W2:Y:S04]  /*12e30*/  LD.E R5, desc[UR48][R2.64] ;  /* 0x0000003002057980 */ /* 0x021ea8000c101900 */
        /* <DEDUP_REMOVED lines=13> */
[----:B------:R-:W-:Y:S05]  /*12f10*/  YIELD ;  /* 0x0000000000007946 */ /* 0x000fea0003800000 */
[----:B------:R-:W-:Y:S01]  /*12f20*/  BSSY B0, `(.L_x_11155) ;  /* 0x0000006000007945 */ /* 0x000fe20003800000 */
[----:B---3--:R-:W-:Y:S01]  /*12f30*/  @!P1 IMAD.MOV.U32 R5, RZ, RZ, RZ ;  /* 0x000000ffff059224 */ /* 0x008fe200078e00ff */
[----:B--2---:R-:W-:-:S04]  /*12f40*/  LOP3.LUT R0, R0, 0x1, RZ, 0xfc, !PT ;  /* 0x0000000100007812 */ /* 0x004fc800078efcff */
[----:B------:R-:W-:-:S13]  /*12f50*/  ISETP.NE.AND P2, PT, R0, 0x3, PT ;  /* 0x000000030000780c */ /* 0x000fda0003f45270 */
[----:B-1----:R-:W-:Y:S05]  /*12f60*/  @!P2 BRA `(.L_x_11156) ;  /* 0x000000000004a947 */ /* 0x002fea0003800000 */
[----:B------:R-:W-:Y:S01]  /*12f70*/  BPT.TRAP 0x1 ;  /* 0x000000040000795c */ /* 0x000fe20000300000 */
.L_x_11156:
[----:B------:R-:W-:Y:S05]  /*12f80*/  BSYNC B0 ;  /* 0x0000000000007941 */ /* 0x000fea0003800000 */
.L_x_11155:
[----:B------:R-:W2:Y:S01]  /*12f90*/  LD.E.64 R6, desc[UR48][R72.64+0x8] ;  /* 0x0000083048067980 */ /* 0x000ea2000c101b00 */
[----:B-----5:R-:W-:Y:S02]  /*12fa0*/  SHF.L.U32 R8, R9, 0x1f, RZ ;  /* 0x0000001f09087819 */ /* 0x020fe400000006ff */
[----:B--2---:R-:W-:-:S05]  /*12fb0*/  MOV R6, R6 ;  /* 0x0000000600067202 */ /* 0x004fca0000000f00 */
[----:B------:R-:W-:-:S04]  /*12fc0*/  IMAD R5, R5, 0x8, R6 ;  /* 0x0000000805057824 */ /* 0x000fc800078e0206 */
[----:B------:R1:W2:Y:S01]  /*12fd0*/  SYNCS.PHASECHK.TRANS64.TRYWAIT P1, [R5+URZ], R8 ;  /* 0x00000008050075a7 */ /* 0x0002a2000802017f */
[----:B------:R-:W3:Y:S04]  /*12fe0*/  LD.E R4, desc[UR48][R72.64+0x1c] ;  /* 0x00001c3048047980 */ /* 0x000ee8000c101900 */
[----:B------:R1:W5:Y:S04]  /*12ff0*/  LD.E R0, desc[UR48][R2.64] ;  /* 0x0000003002007980 */ /* 0x000368000c101900 */
[----:B------:R1:W5:Y:S01]  /*13000*/  LD.E R6, desc[UR48][R2.64+0x4] ;  /* 0x0000043002067980 */ /* 0x000362000c101900 */
[----:B------:R-:W-:Y:S01]  /*13010*/  BSSY B0, `(.L_x_11157) ;  /* 0x0000005000007945 */ /* 0x000fe20003800000 */
[----:B---3--:R-:W-:-:S04]  /*13020*/  LOP3.LUT R4, R4, 0x1, RZ, 0xfc, !PT ;  /* 0x0000000104047812 */ /* 0x008fc800078efcff */
[----:B------:R-:W-:-:S13]  /*13030*/  ISETP.NE.AND P2, PT, R4, 0x3, PT ;  /* 0x000000030400780c */ /* 0x000fda0003f45270 */
[----:B-12---:R-:W-:Y:S05]  /*13040*/  @!P2 BRA `(.L_x_11158) ;  /* 0x000000000004a947 */ /* 0x006fea0003800000 */
[----:B------:R-:W-:Y:S01]  /*13050*/  BPT.TRAP 0x1 ;  /* 0x000000040000795c */ /* 0x000fe20000300000 */
.L_x_11158:
[----:B------:R-:W-:Y:S05]  /*13060*/  BSYNC B0 ;  /* 0x0000000000007941 */ /* 0x000fea0003800000 */
.L_x_11157:
[----:B------:R-:W-:Y:S04]  /*13070*/  BSSY B0, `(.L_x_11159) ;  /* 0x0000008000007945 */ /* 0x000fe80003800000 */
[----:B------:R-:W-:Y:S05]  /*13080*/  @P1 BRA `(.L_x_11160) ;  /* 0x0000000000181947 */ /* 0x000fea0003800000 */
[----:B------:R-:W2:Y:S01]  /*13090*/  LD.E.64 R4, desc[UR48][R72.64+0x8] ;  /* 0x0000083048047980 */ /* 0x000ea2000c101b00 */
[----:B-----5:R-:W-:Y:S02]  /*130a0*/  SHF.L.U32 R7, R6, 0x1f, RZ ;  /* 0x0000001f06077819 */ /* 0x020fe400000006ff */
[----:B--2---:R-:W-:-:S05]  /*130b0*/  MOV R5, R4 ;  /* 0x0000000400057202 */ /* 0x004fca0000000f00 */
[----:B------:R-:W-:-:S04]  /*130c0*/  IMAD R0, R0, 0x8, R5 ;  /* 0x0000000800007824 */ /* 0x000fc800078e0205 */
[----:B------:R-:W1:Y:S02]  /*130d0*/  SYNCS.PHASECHK.TRANS64.TRYWAIT P1, [R0+URZ], R7 ;  /* 0x00000007000075a7 */ /* 0x000e64000802017f */
[----:B-1----:R-:W-:Y:S05]  /*130e0*/  @!P1 BRA `(.L_x_11161) ;  /* 0x0000013c00e09947 */ /* 0x002fea0003800000 */
.L_x_11160:
[----:B------:R-:W-:Y:S05]  /*130f0*/  BSYNC B0 ;  /* 0x0000000000007941 */ /* 0x000fea0003800000 */
.L_x_11159:
[----:B------:R-:W2:Y:S04]  /*13100*/  LD.E R5, desc[UR48][R2.64] ;  /* 0x0000003002057980 */ /* 0x000ea8000c101900 */
[----:B------:R-:W2:Y:S01]  /*13110*/  LDL.64 R8, [R1+0xa0] ;  /* 0x0000a00001087983 */ /* 0x000ea20000100a00 */
[----:B------:R-:W-:Y:S05]  /*13120*/  WARPSYNC.ALL ;  /* 0x0000000000007948 */ /* 0x000fea0003800000 */
[----:B------:R-:W3:Y:S04]  /*13130*/  LDL.64 R20, [R1+0x98] ;  /* 0x0000980001147983 */ /* 0x000ee80000100a00 */
[----:B-1---5:R-:W4:Y:S04]  /*13140*/  LDL.64 R6, [R1+0x98] ;  /* 0x0000980001067983 */ /* 0x022f280000100a00 */
        /* <DEDUP_REMOVED lines=9> */
[----:B------:R-:W-:Y:S01]  /*131e0*/  IMAD.MOV.U32 R0, RZ, RZ, 0x1 ;  /* 0x00000001ff007424 */ /* 0x000fe200078e00ff */
        /* <DEDUP_REMOVED lines=42> */
[----:B-1----:R-:W-:Y:S05]  /*13490*/  @!P2 BRA `(.L_x_11163) ;  /* 0x000000000004a947 */ /* 0x002fea0003800000 */
[----:B------:R-:W-:Y:S01]  /*134a0*/  BPT.TRAP 0x1 ;  /* 0x000000040000795c */ /* 0x000fe20000300000 */
.L_x_11163:
[----:B------:R-:W-:Y:S05]  /*134b0*/  BSYNC B0 ;  /* 0x0000000000007941 */ /* 0x000fea0003800000 */
.L_x_11162:
[----:B------:R-:W2:Y:S01]  /*134c0*/  LDL.64 R6, [R1+0x40] ;  /* 0x0000400001067983 */ /* 0x000ea20000100a00 */
[----:B-----5:R-:W-:Y:S02]  /*134d0*/  SHF.L.U32 R8, R11, 0x1f, RZ ;  /* 0x0000001f0b087819 */ /* 0x020fe400000006ff */
[----:B--2---:R-:W-:-:S05]  /*134e0*/  MOV R7, R6 ;  /* 0x0000000600077202 */ /* 0x004fca0000000f00 */
[----:B------:R-:W-:-:S04]  /*134f0*/  IMAD R5, R5, 0x8, R7 ;  /* 0x0000000805057824 */ /* 0x000fc800078e0207 */
[----:B------:R1:W2:Y:S01]  /*13500*/  SYNCS.PHASECHK.TRANS64.TRYWAIT P1, [R5+URZ], R8 ;  /* 0x00000008050075a7 */ /* 0x0002a2000802017f */
[----:B------:R1:W5:Y:S04]  /*13510*/  LD.E R4, desc[UR48][R2.64] ;  /* 0x0000003002047980 */ /* 0x000368000c101900 */
[----:B------:R1:W5:Y:S01]  /*13520*/  LD.E R6, desc[UR48][R2.64+0x4] ;  /* 0x0000043002067980 */ /* 0x000362000c101900 */
[----:B------:R-:W-:Y:S04]  /*13530*/  BSSY B0, `(.L_x_11164) ;  /* 0x0000003000007945 */ /* 0x000fe80003800000 */
[----:B------:R-:W-:Y:S05]  /*13540*/  @!P2 BRA `(.L_x_11165) ;  /* 0x000000000004a947 */ /* 0x000fea0003800000 */
[----:B------:R-:W-:Y:S01]  /*13550*/  BPT.TRAP 0x1 ;  /* 0x000000040000795c */ /* 0x000fe20000300000 */
.L_x_11165:
[----:B------:R-:W-:Y:S05]  /*13560*/  BSYNC B0 ;  /* 0x0000000000007941 */ /* 0x000fea0003800000 */
.L_x_11164:
[----:B------:R-:W-:Y:S04]  /*13570*/  BSSY B0, `(.L_x_11166) ;  /* 0x0000006000007945 */ /* 0x000fe80003800000 */
[----:B--2---:R-:W-:Y:S05]  /*13580*/  @P1 BRA `(.L_x_11167) ;  /* 0x0000000000101947 */ /* 0x004fea0003800000 */
[----:B-----5:R-:W-:Y:S01]  /*13590*/  IMAD R4, R4, 0x8, R7 ;  /* 0x0000000804047824 */ /* 0x020fe200078e0207 */
[----:B-1----:R-:W-:-:S04]  /*135a0*/  SHF.L.U32 R5, R6, 0x1f, RZ ;  /* 0x0000001f06057819 */ /* 0x002fc800000006ff */
[----:B------:R-:W1:Y:S02]  /*135b0*/  SYNCS.PHASECHK.TRANS64.TRYWAIT P1, [R4+URZ], R5 ;  /* 0x00000005040075a7 */ /* 0x000e64000802017f */
[----:B-1----:R-:W-:Y:S05]  /*135c0*/  @!P1 BRA `(.L_x_11168) ;  /* 0x0000013800bc9947 */ /* 0x002fea0003800000 */
.L_x_11167:
[----:B------:R-:W-:Y:S05]  /*135d0*/  BSYNC B0 ;  /* 0x0000000000007941 */ /* 0x000fea0003800000 */
.L_x_11166:
[----:B------:R-:W2:Y:S04]  /*135e0*/  LDL R7, [R1+0x90] ;  /* 0x0000900001077983 */ /* 0x000ea80000100800 */
[----:B------:R-:W3:Y:S04]  /*135f0*/  LD.E R11, desc[UR48][R2.64] ;  /* 0x00000030020b7980 */ /* 0x000ee8000c101900 */
[----:B------:R-:W3:Y:S04]  /*13600*/  LDL.64 R74, [R1+0x118] ;  /* 0x00011800014a7983 */ /* 0x000ee80000100a00 */
[----:B-1---5:R-:W4:Y:S04]  /*13610*/  LDL.64 R4, [R1+0x110] ;  /* 0x0001100001047983 */ /* 0x022f280000100a00 */
[----:B------:R-:W4:Y:S04]  /*13620*/  LDL.64 R8, [R1+0x110] ;  /* 0x0001100001087983 */ /* 0x000f280000100a00 */
[----:B------:R-:W4:Y:S04]  /*13630*/  LDL.64 R12, [R1+0x110] ;  /* 0x00011000010c7983 */ /* 0x000f280000100a00 */
[----:B------:R-:W4:Y:S01]  /*13640*/  LDL.64 R14, [R1+0x110] ;  /* 0x00011000010e7983 */ /* 0x000f220000100a00 */
[----:B------:R-:W-:Y:S05]  /*13650*/  WARPSYNC.ALL ;  /* 0x0000000000007948 */ /* 0x000fea0003800000 */
[----:B------:R-:W-:Y:S01]  /*13660*/  WARPGROUP.ARRIVE ;  /* 0x00000000000079c5 */ /* 0x000fe20000000000 */
[----:B------:R-:W4:Y:S01]  /*13670*/  LDL.64 R20, [R1+0x110] ;  /* 0x0001100001147983 */ /* 0x000f220000100a00 */
[----:B--2---:R-:W-:Y:S01]  /*13680*/  ISETP.NE.U32.AND P1, PT, R7, RZ, PT ;  /* 0x000000ff0700720c */ /* 0x004fe20003f25070 */
[----:B---3--:R-:W-:-:S02]  /*13690*/  IMAD R6, R11, 0xc00, R74 ;  /* 0x00000c000b067824 */ /* 0x008fc400078e024a */
[----:B------:R-:W-:Y:S01]  /*136a0*/  IMAD.MOV.U32 R7, RZ, RZ, R75 ;  /* 0x000000ffff077224 */ /* 0x000fe200078e004b */
[----:B----4-:R-:W-:Y:S02]  /*136b0*/  R2UR UR4, R4 ;  /* 0x00000000040472ca */ /* 0x010fe400000e0000 */
[----:B------:R-:W-:Y:S02]  /*136c0*/  R2UR UR6, R6 ;  /* 0x00000000060672ca */ /* 0x000fe400000e0000 */
[----:B------:R-:W-:Y:S02]  /*136d0*/  R2UR UR7, R7 ;  /* 0x00000000070772ca */ /* 0x000fe400000e0000 */
[----:B------:R-:W-:-:S03]  /*136e0*/  R2UR UR5, R5 ;  /* 0x00000000050572ca */ /* 0x000fc600000e0000 */
[----:B------:R-:W-:-:S10]  /*136f0*/  VOTEU.ANY UP0, P1 ;  /* 0x00000000003f7886 */ /* 0x000fd40000800100 */
        /* <DEDUP_REMOVED lines=184> */
[----:B------:R-:W3:Y:S04]  /*14280*/  LDL R5, [R198+0x24] ;  /* 0x00002400c6057983 */ /* 0x000ee80000100800 */
[----:B------:R-:W4:Y:S04]  /*14290*/  LDL R75, [R1+0x70] ;  /* 0x00007000014b7983 */ /* 0x000f280000100800 */
[----:B--2---:R-:W2:Y:S04]  /*142a0*/  LDL R4, [R198] ;  /* 0x00000000c6047983 */ /* 0x004ea80000100800 */
[----:B------:R-:W4:Y:S04]  /*142b0*/  LDL R14, [R198+0x18] ;  /* 0x00001800c60e7983 */ /* 0x000f280000100800 */
[----:B------:R-:W4:Y:S04]  /*142c0*/  LDL R8, [R198+0x8] ;  /* 0x00000800c6087983 */ /* 0x000f280000100800 */
[----:B------:R-:W4:Y:S04]  /*142d0*/  LDL R9, [R198+0x4] ;  /* 0x00000400c6097983 */ /* 0x000f280000100800 */
[----:B------:R-:W4:Y:S04]  /*142e0*/  LDL R12, [R198+0xc] ;  /* 0x00000c00c60c7983 */ /* 0x000f280000100800 */
[----:B------:R-:W4:Y:S04]  /*142f0*/  LDL R11, [R198+0x10] ;  /* 0x00001000c60b7983 */ /* 0x000f280000100800 */
[----:B------:R-:W4:Y:S01]  /*14300*/  LDL R13, [R198+0x14] ;  /* 0x00001400c60d7983 */ /* 0x000f220000100800 */
[----:B---3--:R-:W-:-:S13]  /*14310*/  ISETP.NE.AND P1, PT, R5, 0x1, PT ;  /* 0x000000010500780c */ /* 0x008fda0003f25270 */
[----:B------:R-:W3:Y:S04]  /*14320*/  @P1 LDL R6, [R198+0x28] ;  /* 0x00002800c6061983 */ /* 0x000ee80000100800 */
[----:B------:R-:W3:Y:S01]  /*14330*/  @P1 LDL R7, [R198+0x2c] ;  /* 0x00002c00c6071983 */ /* 0x000ee20000100800 */
[----:B--2---:R-:W-:-:S04]  /*14340*/  SHF.R.S32.HI R5, RZ, 0x1f, R4 ;  /* 0x0000001fff057819 */ /* 0x004fc80000011404 */
[----:B------:R-:W-:-:S04]  /*14350*/  LEA.HI R15, R5, R4, RZ, 0x7 ;  /* 0x00000004050f7211 */ /* 0x000fc800078f38ff */
[----:B------:R-:W-:-:S05]  /*14360*/  LOP3.LUT R19, R15, 0xffffff80, RZ, 0xc0, !PT ;  /* 0xffffff800f137812 */ /* 0x000fca00078ec0ff */
[----:B------:R-:W-:-:S05]  /*14370*/  IMAD.IADD R19, R4, 0x1, -R19 ;  /* 0x0000000104137824 */ /* 0x000fca00078e0a13 */
[----:B------:R-:W-:-:S04]  /*14380*/  SHF.R.S32.HI R72, RZ, 0x1f, R19 ;  /* 0x0000001fff487819 */ /* 0x000fc80000011413 */
[----:B------:R-:W-:Y:S02]  /*14390*/  LEA.HI R21, R72, R19, RZ, 0x2 ;  /* 0x0000001348157211 */ /* 0x000fe400078f10ff */
[----:B------:R-:W-:Y:S02]  /*143a0*/  LEA.HI R74, R5, R4, RZ, 0x2 ;  /* 0x00000004054a7211 */ /* 0x000fe400078f10ff */
[--C-:B------:R-:W-:Y:S02]  /*143b0*/  SHF.R.S32.HI R73, RZ, 0x2, R21.reuse ;  /* 0x00000002ff497819 */ /* 0x100fe40000011415 */
[----:B------:R-:W-:Y:S02]  /*143c0*/  SHF.R.S32.HI R20, RZ, 0x1f, R21 ;  /* 0x0000001fff147819 */ /* 0x000fe40000011415 */
[----:B------:R-:W-:Y:S02]  /*143d0*/  LOP3.LUT R77, R74, 0xfffffffc, RZ, 0xc0, !PT ;  /* 0xfffffffc4a4d7812 */ /* 0x000fe400078ec0ff */
[----:B------:R-:W-:-:S02]  /*143e0*/  LEA.HI R5, R20, R73, RZ, 0x3 ;  /* 0x0000004914057211 */ /* 0x000fc400078f18ff */
[----:B------:R-:W-:Y:S02]  /*143f0*/  SHF.R.S32.HI R20, RZ, 0x7, R15 ;  /* 0x00000007ff147819 */ /* 0x000fe4000001140f */
        /* <DEDUP_REMOVED lines=8> */
[----:B----4-:R-:W-:Y:S02]  /*14480*/  IMAD R75, R75, 0x8, R72 ;  /* 0x000000084b4b7824 */ /* 0x010fe400078e0248 */
[----:B------:R-:W-:Y:S01]  /*14490*/  IMAD.IADD R15, R20, 0x1, -R15 ;  /* 0x00000001140f7824 */ /* 0x000fe200078e0a0f */
[----:B------:R-:W-:Y:S01]  /*144a0*/  LOP3.LUT R4, R4, 0x1ffffffe, RZ, 0xc0, !PT ;  /* 0x1ffffffe04047812 */ /* 0x000fe200078ec0ff */
[----:B------:R-:W-:-:S04]  /*144b0*/  IMAD.U32 R74, R75, 0x10, R74 ;  /* 0x000000104b4a7824 */ /* 0x000fc800078e004a */
[----:B------:R-:W-:Y:S02]  /*144c0*/  IMAD.IADD R4, R77, 0x1, -R4 ;  /* 0x000000014d047824 */ /* 0x000fe400078e0a04 */
[----:B------:R-:W-:-:S04]  /*144d0*/  IMAD R15, R15, 0x40, R74 ;  /* 0x000000400f0f7824 */ /* 0x000fc800078e024a */
[----:B------:R-:W-:Y:S01]  /*144e0*/  IMAD R15, R4, 0x8, R15 ;  /* 0x00000008040f7824 */ /* 0x000fe200078e020f */
[----:B------:R-:W-:Y:S01]  /*144f0*/  LOP3.LUT R4, R21, 0x7ffffffc, RZ, 0xc0, !PT ;  /* 0x7ffffffc15047812 */ /* 0x000fe200078ec0ff */
[----:B------:R-:W-:Y:S01]  /*14500*/  IMAD.MOV.U32 R5, RZ, RZ, -0x60 ;  /* 0xffffffa0ff057424 */ /* 0x000fe200078e00ff */
[----:B------:R-:W-:-:S03]  /*14510*/  ISETP.GE.AND P2, PT, R14, 0x1, PT ;  /* 0x000000010e00780c */ /* 0x000fc60003f46270 */
[----:B------:R-:W-:Y:S02]  /*14520*/  IMAD.IADD R4, R19, 0x1, -R4 ;  /* 0x0000000113047824 */ /* 0x000fe400078e0a04 */
[----:B------:R-:W-:-:S04]  /*14530*/  IMAD R5, R10, R5, 0x1 ;  /* 0x000000010a057424 */ /* 0x000fc800078e0205 */
[----:B------:R-:W-:Y:S01]  /*14540*/  IMAD R4, R4, -0x2, R5 ;  /* 0xfffffffe04047824 */ /* 0x000fe200078e0205 */
[----:B------:R-:W-:Y:S01]  /*14550*/  LOP3.LUT R5, RZ, R12, RZ, 0x33, !PT ;  /* 0x0000000cff057212 */ /* 0x000fe200078e33ff */
[----:B------:R-:W-:Y:S01]  /*14560*/  BSSY B0, `(.L_x_11169) ;  /* 0x0000025000007945 */ /* 0x000fe20003800000 */
[----:B------:R-:W-:Y:S02]  /*14570*/  IMAD R13, R10, -0x60, R13 ;  /* 0xffffffa00a0d7824 */ /* 0x000fe400078e020d */
[----:B------:R-:W-:Y:S02]  /*14580*/  VIADD R21, R4, 0xffffffff ;  /* 0xffffffff04157836 */ /* 0x000fe40000000000 */
[----:B---3--:R-:W-:-:S05]  /*14590*/  @P1 IMAD.HI.U32 R6, R15, R6, RZ ;  /* 0x000000060f061227 */ /* 0x008fca00078e00ff */
[----:B------:R-:W-:-:S05]  /*145a0*/  @P1 SHF.R.U32.HI R15, RZ, R7, R6 ;  /* 0x00000007ff0f1219 */ /* 0x000fca0000011606 */
[----:B------:R-:W2:Y:S01]  /*145b0*/  SHFL.IDX PT, R7, R15, RZ, 0x1c1f ;  /* 0x001c1fff0f077589 */ /* 0x000ea200000e0000 */
[----:B------:R-:W-:-:S05]  /*145c0*/  IADD3 R6, -R9, R4, R8 ;  /* 0x0000000409067210 */ /* 0x000fca0007ffe108 */
[C---:B------:R-:W-:Y:S02]  /*145d0*/  IMAD.IADD R12, R6.reuse, 0x1, R11 ;  /* 0x00000001060c7824 */ /* 0x040fe400078e020b */
[----:B------:R-:W-:Y:S02]  /*145e0*/  IMAD.IADD R19, R6, 0x1, R5 ;  /* 0x0000000106137824 */ /* 0x000fe400078e0205 */
[--C-:B--2---:R-:W-:Y:S02]  /*145f0*/  IMAD.IADD R5, R12, 0x1, R7.reuse ;  /* 0x000000010c057824 */ /* 0x104fe400078e0207 */
[----:B------:R-:W-:Y:S01]  /*14600*/  IMAD.IADD R4, R19, 0x1, R7 ;  /* 0x0000000113047824 */ /* 0x000fe200078e0207 */
[----:B-1----:R-:W-:Y:S06]  /*14610*/  @!P2 BRA `(.L_x_11170) ;  /* 0x000000000064a947 */ /* 0x002fec0003800000 */
        /* <DEDUP_REMOVED lines=12> */
.L_x_11174:
[----:B------:R-:W-:Y:S05]  /*146e0*/  BSYNC B2 ;  /* 0x0000000000027941 */ /* 0x000fea0003800000 */
.L_x_11173:
[----:B------:R-:W-:Y:S01]  /*146f0*/  LOP3.LUT R7, RZ, R7, RZ, 0x33, !PT ;  /* 0x00000007ff077212 */ /* 0x000fe200078e33ff */
[----:B------:R-:W-:Y:S06]  /*14700*/  BRA `(.L_x_11175) ;  /* 0x0000000000187947 */ /* 0x000fec0003800000 */
.L_x_11172:
[----:B------:R-:W-:-:S13]  /*14710*/  ISETP.NE.AND P1, PT, R14, 0x1, PT ;  /* 0x000000010e00780c */ /* 0x000fda0003f25270 */
[----:B------:R-:W-:Y:S05]  /*14720*/  @!P1 BRA `(.L_x_11175) ;  /* 0x0000000000109947 */ /* 0x000fea0003800000 */
[----:B------:R-:W2:Y:S04]  /*14730*/  LDL R6, [R198+0x1c] ;  /* 0x00001c00c6067983 */ /* 0x000ea80000100800 */
[----:B------:R-:W3:Y:S01]  /*14740*/  LDL R20, [R198+0x20] ;  /* 0x00002000c6147983 */ /* 0x000ee20000100800 */
[----:B--2---:R-:W-:-:S05]  /*14750*/  IMAD.HI.U32 R7, R7, R6, RZ ;  /* 0x0000000607077227 */ /* 0x004fca00078e00ff */
[----:B---3--:R-:W-:-:S07]  /*14760*/  SHF.R.U32.HI R7, RZ, R20, R7 ;  /* 0x00000014ff077219 */ /* 0x008fce0000011607 */
.L_x_11175:
[----:B------:R-:W-:Y:S05]  /*14770*/  BSYNC B1 ;  /* 0x0000000000017941 */ /* 0x000fea0003800000 */
.L_x_11171:
[----:B------:R-:W-:-:S05]  /*14780*/  IMAD R7, R14, R7, R21 ;  /* 0x000000070e077224 */ /* 0x000fca00078e0215 */
[----:B------:R-:W-:Y:S02]  /*14790*/  VIMNMX R4, R4, R7, !PT ;  /* 0x0000000704047248 */ /* 0x000fe40007fe0100 */
[----:B------:R-:W-:-:S07]  /*147a0*/  VIADDMNMX R5, R7, R14, R5, PT ;  /* 0x0000000e07057246 */ /* 0x000fce0003800105 */
.L_x_11170:
[----:B------:R-:W-:Y:S05]  /*147b0*/  BSYNC B0 ;  /* 0x0000000000007941 */ /* 0x000fea0003800000 */
.L_x_11169:
[C---:B------:R-:W-:Y:S01]  /*147c0*/  ISETP.GE.AND P1, PT, R13.reuse, 0x2, PT ;  /* 0x000000020d00780c */ /* 0x040fe20003f26270 */
[----:B------:R-:W1:Y:S01]  /*147d0*/  SHFL.IDX PT, R15, R15, 0x1, 0x1c1f ;  /* 0x003c1f000f0f7f89 */ /* 0x000e6200000e0000 */
[C---:B------:R-:W-:Y:S01]  /*147e0*/  ISETP.GE.AND P5, PT, R13.reuse, 0xa, PT ;  /* 0x0000000a0d00780c */ /* 0x040fe20003fa6270 */
[----:B------:R-:W-:Y:S01]  /*147f0*/  BSSY B0, `(.L_x_11176) ;  /* 0x000008f000007945 */ /* 0x000fe20003800000 */
        /* <DEDUP_REMOVED lines=10> */
[----:B------:R-:W-:Y:S01]  /*148a0*/  ISETP.LT.OR P4, PT, R5, 0x9, P4 ;  /* 0x000000090500780c */ /* 0x000fe20002781670 */
[----:B-1----:R-:W-:Y:S01]  /*148b0*/  IMAD.IADD R6, R19, 0x1, R15 ;  /* 0x0000000113067824 */ /* 0x002fe200078e020f */
[----:B------:R-:W-:Y:S02]  /*148c0*/  ISETP.GT.AND P3, PT, R4, 0x10, !P5 ;  /* 0x000000100400780c */ /* 0x000fe40006f64270 */
[----:B------:R-:W-:Y:S02]  /*148d0*/  FSEL R154, R28, -INF , !P4 ;  /* 0xff8000001c9a7808 */ /* 0x000fe40006000000 */
        /* <DEDUP_REMOVED lines=115> */
.L_x_11181:
[----:B------:R-:W-:Y:S05]  /*15010*/  BSYNC B2 ;  /* 0x0000000000027941 */ /* 0x000fea0003800000 */
.L_x_11180:
[----:B------:R-:W-:Y:S01]  /*15020*/  LOP3.LUT R9, RZ, R9, RZ, 0x33, !PT ;  /* 0x00000009ff097212 */ /* 0x000fe200078e33ff */
[----:B------:R-:W-:Y:S06]  /*15030*/  BRA `(.L_x_11182) ;  /* 0x0000000000187947 */ /* 0x000fec0003800000 */
.L_x_11179:
[----:B------:R-:W-:-:S13]  /*15040*/  ISETP.NE.AND P6, PT, R14, 0x1, PT ;  /* 0x000000010e00780c */ /* 0x000fda0003fc5270 */
[----:B------:R-:W-:Y:S05]  /*15050*/  @!P6 BRA `(.L_x_11182) ;  /* 0x000000000010e947 */ /* 0x000fea0003800000 */
[----:B------:R-:W2:Y:S04]  /*15060*/  LDL R4, [R198+0x1c] ;  /* 0x00001c00c6047983 */ /* 0x000ea80000100800 */
[----:B------:R-:W3:Y:S01]  /*15070*/  LDL R8, [R198+0x20] ;  /* 0x00002000c6087983 */ /* 0x000ee20000100800 */
[----:B--2---:R-:W-:-:S05]  /*15080*/  IMAD.HI.U32 R9, R9, R4, RZ ;  /* 0x0000000409097227 */ /* 0x004fca00078e00ff */
[----:B---3--:R-:W-:-:S07]  /*15090*/  SHF.R.U32.HI R9, RZ, R8, R9 ;  /* 0x00000008ff097219 */ /* 0x008fce0000011609 */
.L_x_11182:
[----:B------:R-:W-:Y:S05]  /*150a0*/  BSYNC B1 ;  /* 0x0000000000017941 */ /* 0x000fea0003800000 */
.L_x_11178:
[----:B------:R-:W-:-:S05]  /*150b0*/  IMAD R9, R14, R9, R21 ;  /* 0x000000090e097224 */ /* 0x000fca00078e0215 */
[----:B------:R-:W-:Y:S02]  /*150c0*/  VIADDMNMX R5, R9, R14, R5, PT ;  /* 0x0000000e09057246 */ /* 0x000fe40003800105 */
[----:B------:R-:W-:-:S07]  /*150d0*/  VIMNMX R6, R6, R9, !PT ;  /* 0x0000000906067248 */ /* 0x000fce0007fe0100 */
.L_x_11177:
[----:B------:R-:W-:Y:S05]  /*150e0*/  BSYNC B0 ;  /* 0x0000000000007941 */ /* 0x000fea0003800000 */
.L_x_11176:
[C---:B------:R-:W-:Y:S02]  /*150f0*/  ISETP.GT.AND P1, PT, R6.reuse, 0x1, !P1 ;  /* 0x000000010600780c */ /* 0x040fe40004f24270 */
        /* <DEDUP_REMOVED lines=12> */
[----:B------:R-:W2:Y:S02]  /*151c0*/  LDL.64 R24, [R1+0x430] ;  /* 0x0004300001187983 */ /* 0x000ea40000100a00 */
[----:B------:R-:W-:-:S04]  /*151d0*/  ISETP.GT.AND P1, PT, R6, 0x10, !P1 ;  /* 0x000000100600780c */ /* 0x000fc80004f24270 */
[----:B------:R-:W-:-:S04]  /*151e0*/  ISETP.LT.OR P1, PT, R5, 0x11, P1 ;  /* 0x000000110500780c */ /* 0x000fc80000f21670 */
[----:B------:R-:W-:Y:S02]  /*151f0*/  FSEL R34, R34, -INF , !P1 ;  /* 0xff80000022227808 */ /* 0x000fe40004800000 */
[----:B------:R-:W-:-:S04]  /*15200*/  ISETP.NE.AND P1, PT, R29, RZ, PT ;  /* 0x000000ff1d00720c */ /* 0x000fc80003f25270 */
        /* <DEDUP_REMOVED lines=52> */
[----:B--2---:R-:W-:Y:S02]  /*15550*/  FMNMX.FTZ R4, R90, R24, !PT ;  /* 0x000000185a047209 */ /* 0x004fe40007810000 */
[----:B------:R-:W-:Y:S02]  /*15560*/  ISETP.LT.OR P1, PT, R5, 0x1, P1 ;  /* 0x000000010500780c */ /* 0x000fe40000f21670 */
[----:B------:R-:W-:Y:S02]  /*15570*/  FMNMX.FTZ R4, R152, R4, !PT ;  /* 0x0000000498047209 */ /* 0x000fe40007810000 */
[----:B------:R-:W-:-:S02]  /*15580*/  FSEL R15, R26, -INF , !P1 ;  /* 0xff8000001a0f7808 */ /* 0x000fc40004800000 */
[----:B------:R-:W-:Y:S01]  /*15590*/  FMNMX.FTZ R4, R154, R4, !PT ;  /* 0x000000049a047209 */ /* 0x000fe20007810000 */
[----:B------:R-:W2:Y:S01]  /*155a0*/  LDL R26, [R1+0x450] ;  /* 0x00045000011a7983 */ /* 0x000ea20000100800 */
[----:B------:R-:W-:Y:S02]  /*155b0*/  ISETP.NE.AND P1, PT, R57, RZ, PT ;  /* 0x000000ff3900720c */ /* 0x000fe40003f25270 */
[----:B------:R-:W-:Y:S02]  /*155c0*/  FMNMX.FTZ R4, R88, R4, !PT ;  /* 0x0000000458047209 */ /* 0x000fe40007810000 */
[----:B------:R-:W-:Y:S02]  /*155d0*/  ISETP.GT.AND P2, PT, R6, 0x49, !P2 ;  /* 0x000000490600780c */ /* 0x000fe40005744270 */
[----:B------:R-:W-:Y:S02]  /*155e0*/  FMNMX.FTZ R4, R86, R4, !PT ;  /* 0x0000000456047209 */ /* 0x000fe40007810000 */
[----:B------:R-:W-:-:S02]  /*155f0*/  ISETP.GT.AND P3, PT, R6, 0x50, !P3 ;  /* 0x000000500600780c */ /* 0x000fc40005f64270 */
[----:B------:R-:W-:Y:S02]  /*15600*/  FMNMX.FTZ R4, R84, R4, !PT ;  /* 0x0000000454047209 */ /* 0x000fe40007810000 */
[----:B------:R-:W-:Y:S02]  /*15610*/  ISETP.GT.AND P4, PT, R6, 0x51, !P4 ;  /* 0x000000510600780c */ /* 0x000fe40006784270 */
[----:B------:R-:W-:Y:S02]  /*15620*/  FMNMX.FTZ R4, R82, R4, !PT ;  /* 0x0000000452047209 */ /* 0x000fe40007810000 */
[----:B------:R-:W-:Y:S02]  /*15630*/  ISETP.NE.AND P6, PT, R13, RZ, PT ;  /* 0x000000ff0d00720c */ /* 0x000fe40003fc5270 */
[----:B------:R-:W-:-:S04]  /*15640*/  FMNMX.FTZ R4, R80, R4, !PT ;  /* 0x0000000450047209 */ /* 0x000fc80007810000 */
[----:B------:R-:W-:-:S04]  /*15650*/  FMNMX.FTZ R4, R78, R4, !PT ;  /* 0x000000044e047209 */ /* 0x000fc80007810000 */
[----:B------:R-:W-:-:S04]  /*15660*/  FMNMX.FTZ R4, R76, R4, !PT ;  /* 0x000000044c047209 */ /* 0x000fc80007810000 */
[----:B------:R-:W-:-:S04]  /*15670*/  FMNMX.FTZ R7, R74, R4, !PT ;  /* 0x000000044a077209 */ /* 0x000fc80007810000 */
[----:B------:R-:W-:-:S04]  /*15680*/  FMNMX.FTZ R7, R72, R7, !PT ;  /* 0x0000000748077209 */ /* 0x000fc80007810000 */
[----:B------:R-:W-:Y:S02]  /*15690*/  FMNMX.FTZ R7, R48, R7, !PT ;  /* 0x0000000730077209 */ /* 0x000fe40007810000 */
[----:B------:R-:W-:Y:S02]  /*156a0*/  FMNMX.FTZ R4, R15, R25, !PT ;  /* 0x000000190f047209 */ /* 0x000fe40007810000 */
        /* <DEDUP_REMOVED lines=21> */
[----:B------:R-:W1:Y:S01]  /*15800*/  SHFL.BFLY PT, R9, R8, 0x2, 0x1f ;  /* 0x0c401f0008097f89 */ /* 0x000e6200000e0000 */
[----:B------:R-:W-:-:S04]  /*15810*/  FMNMX.FTZ R7, R47, R4, !PT ;  /* 0x000000042f077209 */ /* 0x000fc80007810000 */
[----:B------:R-:W-:-:S04]  /*15820*/  FMNMX.FTZ R4, R50, R7, !PT ;  /* 0x0000000732047209 */ /* 0x000fc80007810000 */
[----:B------:R-:W-:-:S04]  /*15830*/  FMNMX.FTZ R7, R51, R4, !PT ;  /* 0x0000000433077209 */ /* 0x000fc80007810000 */
[----:B------:R-:W-:Y:S02]  /*15840*/  FMNMX.FTZ R4, R54, R7, !PT ;  /* 0x0000000736047209 */ /* 0x000fe40007810000 */
[----:B------:R-:W-:Y:S02]  /*15850*/  ISETP.GT.AND P1, PT, R6, 0x48, !P1 ;  /* 0x000000480600780c */ /* 0x000fe40004f24270 */
[----:B------:R-:W-:Y:S02]  /*15860*/  FMNMX.FTZ R7, R55, R4, !PT ;  /* 0x0000000437077209 */ /* 0x000fe40007810000 */
[C---:B------:R-:W-:Y:S02]  /*15870*/  ISETP.LT.OR P1, PT, R5.reuse, 0x49, P1 ;  /* 0x000000490500780c */ /* 0x040fe40000f21670 */
[----:B------:R-:W-:Y:S02]  /*15880*/  FMNMX.FTZ R4, R58, R7, !PT ;  /* 0x000000073a047209 */ /* 0x000fe40007810000 */
[----:B------:R-:W-:-:S02]  /*15890*/  ISETP.LT.OR P2, PT, R5, 0x4a, P2 ;  /* 0x0000004a0500780c */ /* 0x000fc40001741670 */
[----:B-1----:R-:W-:Y:S02]  /*158a0*/  FMNMX.FTZ R11, R8, R9, !PT ;  /* 0x00000009080b7209 */ /* 0x002fe40007810000 */
[----:B------:R-:W-:Y:S02]  /*158b0*/  FSEL R62, R62, -INF , !P1 ;  /* 0xff8000003e3e7808 */ /* 0x000fe40004800000 */
[----:B------:R-:W-:Y:S01]  /*158c0*/  FMNMX.FTZ R7, R59, R4, !PT ;  /* 0x000000043b077209 */ /* 0x000fe20007810000 */
[----:B------:R-:W1:Y:S01]  /*158d0*/  SHFL.BFLY PT, R12, R11, 0x1, 0x1f ;  /* 0x0c201f000b0c7f89 */ /* 0x000e6200000e0000 */
[----:B------:R-:W-:Y:S02]  /*158e0*/  ISETP.LT.OR P3, PT, R5, 0x51, P3 ;  /* 0x000000510500780c */ /* 0x000fe40001f61670 */
[----:B------:R-:W-:Y:S02]  /*158f0*/  FSEL R63, R63, -INF , !P2 ;  /* 0xff8000003f3f7808 */ /* 0x000fe40005000000 */
[----:B------:R-:W-:-:S02]  /*15900*/  FMNMX.FTZ R4, R62, R7, !PT ;  /* 0x000000073e047209 */ /* 0x000fc40007810000 */
[----:B------:R-:W-:Y:S02]  /*15910*/  ISETP.GT.AND P5, PT, R6, 0x58, !P5 ;  /* 0x000000580600780c */ /* 0x000fe40006fa4270 */
[----:B------:R-:W-:Y:S02]  /*15920*/  ISETP.LT.OR P4, PT, R5, 0x52, P4 ;  /* 0x000000520500780c */ /* 0x000fe40002781670 */
[----:B------:R-:W-:Y:S02]  /*15930*/  FSEL R66, R66, -INF , !P3 ;  /* 0xff80000042427808 */ /* 0x000fe40005800000 */
[----:B------:R-:W-:Y:S02]  /*15940*/  FMNMX.FTZ R7, R63, R4, !PT ;  /* 0x000000043f077209 */ /* 0x000fe40007810000 */
[----:B------:R-:W-:Y:S02]  /*15950*/  ISETP.GT.AND P1, PT, R6, 0x59, !P6 ;  /* 0x000000590600780c */ /* 0x000fe40007724270 */
[----:B------:R-:W-:-:S02]  /*15960*/  ISETP.LT.OR P5, PT, R5, 0x59, P5 ;  /* 0x000000590500780c */ /* 0x000fc40002fa1670 */
[----:B------:R-:W-:Y:S02]  /*15970*/  FSEL R67, R67, -INF , !P4 ;  /* 0xff80000043437808 */ /* 0x000fe40006000000 */
[----:B------:R-:W-:Y:S02]  /*15980*/  FMNMX.FTZ R4, R66, R7, !PT ;  /* 0x0000000742047209 */ /* 0x000fe40007810000 */
[----:B------:R-:W-:Y:S02]  /*15990*/  ISETP.LT.OR P1, PT, R5, 0x5a, P1 ;  /* 0x0000005a0500780c */ /* 0x000fe40000f21670 */
[----:B------:R-:W-:Y:S02]  /*159a0*/  FSEL R70, R70, -INF , !P5 ;  /* 0xff80000046467808 */ /* 0x000fe40006800000 */
[----:B------:R-:W-:Y:S02]  /*159b0*/  FMNMX.FTZ R5, R67, R4, !PT ;  /* 0x0000000443057209 */ /* 0x000fe40007810000 */
[----:B------:R-:W-:-:S02]  /*159c0*/  FSEL R71, R71, -INF , !P1 ;  /* 0xff80000047477808 */ /* 0x000fc40004800000 */
[----:B------:R-:W-:-:S04]  /*159d0*/  FMNMX.FTZ R4, R70, R5, !PT ;  /* 0x0000000546047209 */ /* 0x000fc80007810000 */
[----:B------:R-:W-:Y:S02]  /*159e0*/  FMNMX.FTZ R9, R71, R4, !PT ;  /* 0x0000000447097209 */ /* 0x000fe40007810000 */
[----:B-1----:R-:W-:Y:S01]  /*159f0*/  FMNMX.FTZ R6, R11, R12, !PT ;  /* 0x0000000c0b067209 */ /* 0x002fe20007810000 */
[----:B------:R-:W3:Y:S04]  /*15a00*/  LDL.64 R4, [R1+0x440] ;  /* 0x0004400001047983 */ /* 0x000ee80000100a00 */
[----:B------:R-:W-:Y:S04]  /*15a10*/  STL.64 [R1+0x430], R8 ;  /* 0x0004300801007387 */ /* 0x000fe80000100a00 */
[----:B------:R-:W4:Y:S04]  /*15a20*/  LDL R12, [R1+0x434] ;  /* 0x00043400010c7983 */ /* 0x000f280000100800 */
[----:B------:R1:W-:Y:S04]  /*15a30*/  STL [R1+0x430], R6 ;  /* 0x0004300601007387 */ /* 0x0003e80000100800 */
[----:B------:R-:W2:Y:S04]  /*15a40*/  LDL R14, [R1+0x430] ;  /* 0x00043000010e7983 */ /* 0x000ea80000100800 */
[----:B----4-:R-:W4:Y:S01]  /*15a50*/  SHFL.BFLY PT, R9, R12, 0x2, 0x1f ;  /* 0x0c401f000c097f89 */ /* 0x010f2200000e0000 */
[----:B--2---:R-:W-:Y:S01]  /*15a60*/  FMUL.FTZ R7, R26, R14 ;  /* 0x0000000e1a077220 */ /* 0x004fe20000410000 */
[----:B------:R-:W-:-:S04]  /*15a70*/  FSETP.NEU.FTZ.AND P1, PT, R14, -INF , PT ;  /* 0xff8000000e00780b */ /* 0x000fc80003f3d000 */
[----:B------:R-:W-:-:S05]  /*15a80*/  FSEL R11, R7, RZ, P1 ;  /* 0x000000ff070b7208 */ /* 0x000fca0000800000 */
[----:B-1----:R-:W-:Y:S01]  /*15a90*/  FFMA.FTZ R6, R88, R26, -R11 ;  /* 0x0000001a58067223 */ /* 0x002fe2000001080b */
[----:B----4-:R-:W-:-:S03]  /*15aa0*/  FMNMX.FTZ R9, R9, R12, !PT ;  /* 0x0000000c09097209 */ /* 0x010fc60007810000 */
[----:B------:R1:W-:Y:S02]  /*15ab0*/  MUFU.EX2 R153, R6 ;  /* 0x0000000600997308 */ /* 0x0003e40000000800 */
[----:B-1----:R-:W1:Y:S01]  /*15ac0*/  SHFL.BFLY PT, R6, R9, 0x1, 0x1f ;  /* 0x0c201f0009067f89 */ /* 0x002e6200000e0000 */
[----:B------:R-:W-:Y:S01]  /*15ad0*/  FSEL R29, R14, RZ, P1 ;  /* 0x000000ff0e1d7208 */ /* 0x000fe20000800000 */
[----:B------:R-:W-:-:S04]  /*15ae0*/  FFMA.FTZ R7, R90, R26, -R11 ;  /* 0x0000001a5a077223 */ /* 0x000fc8000001080b */
[----:B------:R-:W-:Y:S01]  /*15af0*/  FADD.FTZ R29, R24, -R29 ;  /* 0x8000001d181d7221 */ /* 0x000fe20000010000 */
[----:B-1----:R-:W-:-:S04]  /*15b00*/  FMNMX.FTZ R6, R9, R6, !PT ;  /* 0x0000000609067209 */ /* 0x002fc80007810000 */
[C---:B------:R-:W-:Y:S01]  /*15b10*/  FSETP.NEU.FTZ.AND P1, PT, R6.reuse, -INF , PT ;  /* 0xff8000000600780b */ /* 0x040fe20003f3d000 */
[----:B------:R-:W-:-:S05]  /*15b20*/  FMUL.FTZ R8, R6, R26 ;  /* 0x0000001a06087220 */ /* 0x000fca0000410000 */
[----:B------:R-:W-:Y:S02]  /*15b30*/  FSEL R37, R8, RZ, P1 ;  /* 0x000000ff08257208 */ /* 0x000fe40000800000 */
[----:B------:R-:W-:Y:S01]  /*15b40*/  FSEL R8, R6, RZ, P1 ;  /* 0x000000ff06087208 */ /* 0x000fe20000800000 */
[-C--:B------:R-:W-:Y:S02]  /*15b50*/  FMUL.FTZ R29, R29, R26.reuse ;  /* 0x0000001a1d1d7220 */ /* 0x080fe40000410000 */
[-C--:B------:R-:W-:Y:S02]  /*15b60*/  FFMA.FTZ R218, R15, R26.reuse, -R37 ;  /* 0x0000001a0fda7223 */ /* 0x080fe40000010825 */
[----:B------:R-:W-:Y:S01]  /*15b70*/  FADD.FTZ R25, R25, -R8 ;  /* 0x8000000819197221 */ /* 0x000fe20000010000 */
[-C--:B------:R-:W-:Y:S01]  /*15b80*/  FFMA.FTZ R152, R152, R26.reuse, -R11 ;  /* 0x0000001a98987223 */ /* 0x080fe2000001080b */
[-C--:B------:R-:W-:Y:S02]  /*15b90*/  FFMA.FTZ R185, R27, R26.reuse, -R37 ;  /* 0x0000001a1bb97223 */ /* 0x080fe40000010825 */
[----:B------:R-:W-:Y:S01]  /*15ba0*/  FMUL.FTZ R25, R26, R25 ;  /* 0x000000191a197220 */ /* 0x000fe20000410000 */
[----:B------:R-:W-:Y:S01]  /*15bb0*/  MUFU.EX2 R7, R7 ;  /* 0x0000000700077308 */ /* 0x000fe20000000800 */
[-CC-:B------:R-:W-:Y:S01]  /*15bc0*/  FFMA.FTZ R14, R32, R26.reuse, -R11.reuse ;  /* 0x0000001a200e7223 */ /* 0x180fe2000001080b */
[-C--:B------:R-:W-:Y:S01]  /*15bd0*/  FFMA.FTZ R154, R154, R26.reuse, -R11 ;  /* 0x0000001a9a9a7223 */ /* 0x080fe2000001080b */
[----:B------:R-:W-:-:S05]  /*15be0*/  FFMA.FTZ R155, R30, R26, -R37 ;  /* 0x0000001a1e9b7223 */ /* 0x000fca0000010825 */
[----:B------:R-:W3:Y:S01]  /*15bf0*/  MUFU.EX2 R33, R29 ;  /* 0x0000001d00217308 */ /* 0x000ee20000000800 */
[----:B------:R-:W-:-:S07]  /*15c00*/  FFMA.FTZ R216, R31, R26, -R37 ;  /* 0x0000001a1fd87223 */ /* 0x000fce0000010825 */
[----:B------:R-:W-:Y:S08]  /*15c10*/  MUFU.EX2 R218, R218 ;  /* 0x000000da00da7308 */ /* 0x000ff00000000800 */
[----:B------:R-:W1:Y:S01]  /*15c20*/  MUFU.EX2 R32, R25 ;  /* 0x0000001900207308 */ /* 0x000e620000000800 */
[----:B------:R-:W-:-:S07]  /*15c30*/  FFMA.FTZ R192, R86, R26, -R11 ;  /* 0x0000001a56c07223 */ /* 0x000fce000001080b */
[----:B------:R-:W2:Y:S01]  /*15c40*/  MUFU.EX2 R152, R152 ;  /* 0x0000009800987308 */ /* 0x000ea20000000800 */
[----:B------:R-:W-:-:S07]  /*15c50*/  FFMA.FTZ R181, R34, R26, -R37 ;  /* 0x0000001a22b57223 */ /* 0x000fce0000010825 */
[----:B------:R-:W4:Y:S01]  /*15c60*/  MUFU.EX2 R185, R185 ;  /* 0x000000b900b97308 */ /* 0x000f220000000800 */
[----:B------:R-:W-:-:S07]  /*15c70*/  FFMA.FTZ R183, R84, R26, -R11 ;  /* 0x0000001a54b77223 */ /* 0x000fce000001080b */
[----:B------:R-:W5:Y:S01]  /*15c80*/  MUFU.EX2 R154, R154 ;  /* 0x0000009a009a7308 */ /* 0x000f620000000800 */
[----:B------:R-:W-:-:S07]  /*15c90*/  FFMA.FTZ R190, R35, R26, -R37 ;  /* 0x0000001a23be7223 */ /* 0x000fce0000010825 */
[----:B------:R-:W0:Y:S01]  /*15ca0*/  MUFU.EX2 R155, R155 ;  /* 0x0000009b009b7308 */ /* 0x000e220000000800 */
[-CC-:B------:R-:W-:Y:S01]  /*15cb0*/  FFMA.FTZ R179, R82, R26.reuse, -R11.reuse ;  /* 0x0000001a52b37223 */ /* 0x180fe2000001080b */
[-CC-:B------:R-:W-:Y:S01]  /*15cc0*/  FFMA.FTZ R186, R80, R26.reuse, -R11.reuse ;  /* 0x0000001a50ba7223 */ /* 0x180fe2000001080b */
[-CC-:B------:R-:W-:Y:S01]  /*15cd0*/  FFMA.FTZ R175, R78, R26.reuse, -R11.reuse ;  /* 0x0000001a4eaf7223 */ /* 0x180fe2000001080b */
[-CC-:B------:R-:W-:Y:S01]  /*15ce0*/  FFMA.FTZ R182, R76, R26.reuse, -R11.reuse ;  /* 0x0000001a4cb67223 */ /* 0x180fe2000001080b */
[----:B------:R-:W-:-:S03]  /*15cf0*/  FFMA.FTZ R178, R74, R26, -R11 ;  /* 0x0000001a4ab27223 */ /* 0x000fc6000001080b */
        /* <DEDUP_REMOVED lines=13> */
[----:B------:R-:W-:Y:S01]  /*15dd0*/  FFMA.FTZ R68, R68, R26, -R11 ;  /* 0x0000001a44447223 */ /* 0x000fe2000001080b */
[----:B---3--:R-:W-:Y:S01]  /*15de0*/  FFMA.FTZ R11, R33, R4, R7 ;  /* 0x00000004210b7223 */ /* 0x008fe20000010007 */
[----:B-1----:R-:W-:Y:S01]  /*15df0*/  FFMA.FTZ R4, R5, R32, R218 ;  /* 0x0000002005047223 */ /* 0x002fe200000100da */
[----:B------:R-:W1:Y:S01]  /*15e00*/  MUFU.EX2 R181, R181 ;  /* 0x000000b500b57308 */ /* 0x000e620000000800 */
[-C--:B------:R-:W-:Y:S01]  /*15e10*/  FFMA.FTZ R177, R38, R26.reuse, -R37 ;  /* 0x0000001a26b17223 */ /* 0x080fe20000010825 */
[----:B--2---:R-:W-:Y:S01]  /*15e20*/  FADD.FTZ R11, R152, R11 ;  /* 0x0000000b980b7221 */ /* 0x004fe20000010000 */
[----:B----4-:R-:W-:Y:S01]  /*15e30*/  FADD.FTZ R4, R185, R4 ;  /* 0x00000004b9047221 */ /* 0x010fe20000010000 */
[----:B------:R-:W-:-:S04]  /*15e40*/  FFMA.FTZ R184, R39, R26, -R37 ;  /* 0x0000001a27b87223 */ /* 0x000fc80000010825 */
[----:B------:R-:W2:Y:S01]  /*15e50*/  MUFU.EX2 R183, R183 ;  /* 0x000000b700b77308 */ /* 0x000ea20000000800 */
[----:B-----5:R-:W-:Y:S01]  /*15e60*/  FADD.FTZ R8, R154, R11 ;  /* 0x0000000b9a087221 */ /* 0x020fe20000010000 */
[----:B0-----:R-:W-:-:S06]  /*15e70*/  FADD.FTZ R5, R155, R4 ;  /* 0x000000049b057221 */ /* 0x001fcc0000010000 */
[----:B------:R-:W0:Y:S01]  /*15e80*/  MUFU.EX2 R190, R190 ;  /* 0x000000be00be7308 */ /* 0x000e220000000800 */
[----:B------:R-:W-:Y:S01]  /*15e90*/  FFMA.FTZ R173, R42, R26, -R37 ;  /* 0x0000001a2aad7223 */ /* 0x000fe20000010825 */
[----:B------:R-:W-:-:S06]  /*15ea0*/  FADD.FTZ R11, R153, R8 ;  /* 0x00000008990b7221 */ /* 0x000fcc0000010000 */
[----:B------:R-:W3:Y:S01]  /*15eb0*/  MUFU.EX2 R179, R179 ;  /* 0x000000b300b37308 */ /* 0x000ee20000000800 */
[----:B------:R-:W-:Y:S01]  /*15ec0*/  FADD.FTZ R4, R216, R5 ;  /* 0x00000005d8047221 */ /* 0x000fe20000010000 */
[----:B------:R-:W-:-:S06]  /*15ed0*/  FFMA.FTZ R180, R43, R26, -R37 ;  /* 0x0000001a2bb47223 */ /* 0x000fcc0000010825 */
[----:B------:R-:W4:Y:S01]  /*15ee0*/  MUFU.EX2 R177, R177 ;  /* 0x000000b100b17308 */ /* 0x000f220000000800 */
[----:B------:R-:W-:Y:S01]  /*15ef0*/  FADD.FTZ R8, R192, R11 ;  /* 0x0000000bc0087221 */ /* 0x000fe20000010000 */
[----:B-1----:R-:W-:-:S06]  /*15f00*/  FADD.FTZ R5, R181, R4 ;  /* 0x00000004b5057221 */ /* 0x002fcc0000010000 */
[----:B------:R-:W1:Y:S01]  /*15f10*/  MUFU.EX2 R186, R186 ;  /* 0x000000ba00ba7308 */ /* 0x000e620000000800 */
[----:B------:R-:W-:-:S07]  /*15f20*/  FFMA.FTZ R169, R46, R26, -R37 ;  /* 0x0000001a2ea97223 */ /* 0x000fce0000010825 */
[----:B------:R-:W5:Y:S01]  /*15f30*/  MUFU.EX2 R184, R184 ;  /* 0x000000b800b87308 */ /* 0x000f620000000800 */
[----:B--2---:R-:W-:Y:S01]  /*15f40*/  FADD.FTZ R8, R183, R8 ;  /* 0x00000008b7087221 */ /* 0x004fe20000010000 */
[----:B0-----:R-:W-:-:S06]  /*15f50*/  FADD.FTZ R4, R190, R5 ;  /* 0x00000005be047221 */ /* 0x001fcc0000010000 */
[----:B------:R-:W0:Y:S01]  /*15f60*/  MUFU.EX2 R175, R175 ;  /* 0x000000af00af7308 */ /* 0x000e220000000800 */
[----:B------:R-:W-:-:S07]  /*15f70*/  FFMA.FTZ R176, R47, R26, -R37 ;  /* 0x0000001a2fb07223 */ /* 0x000fce0000010825 */
[----:B------:R-:W2:Y:S01]  /*15f80*/  MUFU.EX2 R173, R173 ;  /* 0x000000ad00ad7308 */ /* 0x000ea20000000800 */
[----:B---3--:R-:W-:Y:S01]  /*15f90*/  FADD.FTZ R5, R179, R8 ;  /* 0x00000008b3057221 */ /* 0x008fe20000010000 */
[----:B----4-:R-:W-:-:S06]  /*15fa0*/  FADD.FTZ R11, R177, R4 ;  /* 0x00000004b10b7221 */ /* 0x010fcc0000010000 */
[----:B------:R-:W3:Y:S01]  /*15fb0*/  MUFU.EX2 R182, R182 ;  /* 0x000000b600b67308 */ /* 0x000ee20000000800 */
[----:B------:R-:W-:-:S07]  /*15fc0*/  FFMA.FTZ R163, R50, R26, -R37 ;  /* 0x0000001a32a37223 */ /* 0x000fce0000010825 */
[----:B------:R-:W4:Y:S01]  /*15fd0*/  MUFU.EX2 R180, R180 ;  /* 0x000000b400b47308 */ /* 0x000f220000000800 */
[----:B-1----:R-:W-:Y:S01]  /*15fe0*/  FADD.FTZ R4, R186, R5 ;  /* 0x00000005ba047221 */ /* 0x002fe20000010000 */
[----:B-----5:R-:W-:-:S06]  /*15ff0*/  FADD.FTZ R8, R184, R11 ;  /* 0x0000000bb8087221 */ /* 0x020fcc0000010000 */
[----:B------:R-:W1:Y:S01]  /*16000*/  MUFU.EX2 R178, R178 ;  /* 0x000000b200b27308 */ /* 0x000e620000000800 */
[----:B------:R-:W-:-:S07]  /*16010*/  FFMA.FTZ R170, R51, R26, -R37 ;  /* 0x0000001a33aa7223 */ /* 0x000fce0000010825 */
[----:B------:R-:W5:Y:S01]  /*16020*/  MUFU.EX2 R169, R169 ;  /* 0x000000a900a97308 */ /* 0x000f620000000800 */
[----:B0-----:R-:W-:Y:S01]  /*16030*/  FADD.FTZ R5, R175, R4 ;  /* 0x00000004af057221 */ /* 0x001fe20000010000 */
[----:B--2---:R-:W-:-:S06]  /*16040*/  FADD.FTZ R11, R173, R8 ;  /* 0x00000008ad0b7221 */ /* 0x004fcc0000010000 */
        /* <DEDUP_REMOVED lines=50> */
[----:B------:R-:W3:Y:S08]  /*16370*/  MUFU.EX2 R13, R13 ;  /* 0x0000000d000d7308 */ /* 0x000ef00000000800 */
[----:B------:R-:W4:Y:S01]  /*16380*/  MUFU.EX2 R156, R156 ;  /* 0x0000009c009c7308 */ /* 0x000f220000000800 */
[----:B-1----:R-:W-:Y:S01]  /*16390*/  FADD.FTZ R5, R158, R5 ;  /* 0x000000059e057221 */ /* 0x002fe20000010000 */
[----:B-----5:R-:W-:-:S06]  /*163a0*/  FADD.FTZ R4, R162, R25 ;  /* 0x00000019a2047221 */ /* 0x020fcc0000010000 */
[----:B------:R-:W1:Y:S08]  /*163b0*/  MUFU.EX2 R9, R68 ;  /* 0x0000004400097308 */ /* 0x000e700000000800 */
[----:B------:R-:W5:Y:S01]  /*163c0*/  MUFU.EX2 R11, R11 ;  /* 0x0000000b000b7308 */ /* 0x000f620000000800 */
[----:B0-----:R-:W-:Y:S01]  /*163d0*/  FADD.FTZ R8, R12, R5 ;  /* 0x000000050c087221 */ /* 0x001fe20000010000 */
[----:B--2---:R-:W-:-:S06]  /*163e0*/  FADD.FTZ R5, R15, R4 ;  /* 0x000000040f057221 */ /* 0x004fcc0000010000 */
[----:B------:R-:W0:Y:S08]  /*163f0*/  MUFU.EX2 R14, R14 ;  /* 0x0000000e000e7308 */ /* 0x000e300000000800 */
[----:B------:R-:W2:Y:S01]  /*16400*/  MUFU.EX2 R20, R20 ;  /* 0x0000001400147308 */ /* 0x000ea20000000800 */
[----:B---3--:R-:W-:Y:S01]  /*16410*/  FADD.FTZ R8, R13, R8 ;  /* 0x000000080d087221 */ /* 0x008fe20000010000 */
[----:B----4-:R-:W-:-:S03]  /*16420*/  FADD.FTZ R4, R156, R5 ;  /* 0x000000059c047221 */ /* 0x010fc60000010000 */
[----:B-1----:R-:W-:Y:S01]  /*16430*/  FADD.FTZ R5, R9, R8 ;  /* 0x0000000809057221 */ /* 0x002fe20000010000 */
[----:B-----5:R-:W-:-:S03]  /*16440*/  FADD.FTZ R25, R11, R4 ;  /* 0x000000040b197221 */ /* 0x020fc60000010000 */
[----:B0-----:R-:W-:Y:S01]  /*16450*/  FADD.FTZ R4, R14, R5 ;  /* 0x000000050e047221 */ /* 0x001fe20000010000 */
[----:B------:R0:W-:Y:S01]  /*16460*/  STL [R1+0x434], R6 ;  /* 0x0004340601007387 */ /* 0x0001e20000100800 */
[----:B--2---:R-:W-:-:S05]  /*16470*/  FADD.FTZ R5, R20, R25 ;  /* 0x0000001914057221 */ /* 0x004fca0000010000 */
[----:B------:R1:W-:Y:S04]  /*16480*/  STL.64 [R1+0x440], R4 ;  /* 0x0004400401007387 */ /* 0x0003e80000100a00 */
[----:B------:R-:W2:Y:S04]  /*16490*/  LD.E R31, desc[UR48][R22.64+0x41c] ;  /* 0x00041c30161f7980 */ /* 0x000ea8000c101900 */
[----:B------:R-:W3:Y:S04]  /*164a0*/  LD.E R30, desc[UR48][R22.64+0x414] ;  /* 0x00041430161e7980 */ /* 0x000ee8000c101900 */
[----:B------:R-:W4:Y:S04]  /*164b0*/  LD.E R8, desc[UR48][R22.64+0x220] ;  /* 0x0002203016087980 */ /* 0x000f28000c101900 */
[----:B------:R-:W5:Y:S04]  /*164c0*/  LD.E R24, desc[UR48][R22.64+0x224] ;  /* 0x0002243016187980 */ /* 0x000f68000c101900 */
[----:B------:R-:W5:Y:S04]  /*164d0*/  LD.E R25, desc[UR48][R22.64+0x230] ;  /* 0x0002303016197980 */ /* 0x000f68000c101900 */
[----:B------:R-:W5:Y:S04]  /*164e0*/  LD.E R27, desc[UR48][R22.64+0x240] ;  /* 0x00024030161b7980 */ /* 0x000f68000c101900 */
[----:B------:R-:W5:Y:S04]  /*164f0*/  LD.E R26, desc[UR48][R22.64+0x234] ;  /* 0x00023430161a7980 */ /* 0x000f68000c101900 */
[----:B------:R-:W5:Y:S04]  /*16500*/  LD.E R28, desc[UR48][R22.64+0x244] ;  /* 0x00024430161c7980 */ /* 0x000f68000c101900 */
[----:B------:R-:W5:Y:S04]  /*16510*/  LD.E R29, desc[UR48][R22.64+0x250] ;  /* 0x00025030161d7980 */ /* 0x000f68000c101900 */
[----:B0-----:R-:W5:Y:S04]  /*16520*/  LD.E R6, desc[UR48][R22.64+0x254] ;  /* 0x0002543016067980 */ /* 0x001f68000c101900 */
[----:B------:R-:W5:Y:S04]  /*16530*/  LD.E R140, desc[UR48][R22.64+0x260] ;  /* 0x00026030168c7980 */ /* 0x000f68000c101900 */
        /* <DEDUP_REMOVED lines=53> */
[----:B-1----:R-:W5:Y:S04]  /*16890*/  LD.E R4, desc[UR48][R22.64+0x410] ;  /* 0x0004103016047980 */ /* 0x002f68000c101900 */
        /* <DEDUP_REMOVED lines=62> */
[----:B------:R-:W5:Y:S01]  /*16c80*/  LD.E R35, desc[UR48][R22.64+0x418] ;  /* 0x0004183016237980 */ /* 0x000f62000c101900 */
[----:B--2---:R-:W-:Y:S01]  /*16c90*/  FMUL.FTZ R219, R32, R31 ;  /* 0x0000001f20db7220 */ /* 0x004fe20000410000 */
[C---:B---3--:R-:W-:Y:S01]  /*16ca0*/  FMUL.FTZ R217, R33.reuse, R30 ;  /* 0x0000001e21d97220 */ /* 0x048fe20000410000 */
[C---:B----4-:R-:W-:Y:S01]  /*16cb0*/  FMUL.FTZ R31, R33.reuse, R8 ;  /* 0x00000008211f7220 */ /* 0x050fe20000410000 */
[C---:B-----5:R-:W-:Y:S01]  /*16cc0*/  FMUL.FTZ R199, R33.reuse, R24 ;  /* 0x0000001821c77220 */ /* 0x060fe20000410000 */
[C---:B------:R-:W-:Y:S01]  /*16cd0*/  FMUL.FTZ R25, R33.reuse, R25 ;  /* 0x0000001921197220 */ /* 0x040fe20000410000 */
[C---:B------:R-:W-:Y:S01]  /*16ce0*/  FMUL.FTZ R27, R33.reuse, R27 ;  /* 0x0000001b211b7220 */ /* 0x040fe20000410000 */
[----:B------:R0:W-:Y:S01]  /*16cf0*/  ST.E desc[UR48][R22.64+0x414], R217 ;  /* 0x000414d916007985 */ /* 0x0001e2000c101930 */
[C---:B------:R-:W-:Y:S01]  /*16d00*/  FMUL.FTZ R207, R33.reuse, R26 ;  /* 0x0000001a21cf7220 */ /* 0x040fe20000410000 */
[C---:B------:R-:W-:Y:S01]  /*16d10*/  FMUL.FTZ R215, R33.reuse, R28 ;  /* 0x0000001c21d77220 */ /* 0x040fe20000410000 */
[C---:B------:R-:W-:Y:S01]  /*16d20*/  FMUL.FTZ R29, R33.reuse, R29 ;  /* 0x0000001d211d7220 */ /* 0x040fe20000410000 */
[----:B------:R1:W-:Y:S04]  /*16d30*/  ST.E desc[UR48][R22.64+0x220], R31 ;  /* 0x0002201f16007985 */ /* 0x0003e8000c101930 */
[----:B------:R2:W-:Y:S04]  /*16d40*/  ST.E desc[UR48][R22.64+0x224], R199 ;  /* 0x000224c716007985 */ /* 0x0005e8000c101930 */
[----:B------:R3:W-:Y:S01]  /*16d50*/  ST.E desc[UR48][R22.64+0x230], R25 ;  /* 0x0002301916007985 */ /* 0x0007e2000c101930 */
[----:B0-----:R-:W-:-:S03]  /*16d60*/  FMUL.FTZ R217, R33, R6 ;  /* 0x0000000621d97220 */ /* 0x001fc60000410000 */
[----:B------:R0:W-:Y:S01]  /*16d70*/  ST.E desc[UR48][R22.64+0x240], R27 ;  /* 0x0002401b16007985 */ /* 0x0001e2000c101930 */
[C---:B-1----:R-:W-:Y:S01]  /*16d80*/  FMUL.FTZ R31, R33.reuse, R140 ;  /* 0x0000008c211f7220 */ /* 0x042fe20000410000 */
[C---:B--2---:R-:W-:Y:S01]  /*16d90*/  FMUL.FTZ R199, R33.reuse, R138 ;  /* 0x0000008a21c77220 */ /* 0x044fe20000410000 */
[C---:B---3--:R-:W-:Y:S01]  /*16da0*/  FMUL.FTZ R25, R33.reuse, R136 ;  /* 0x0000008821197220 */ /* 0x048fe20000410000 */
[C---:B0-----:R-:W-:Y:S01]  /*16db0*/  FMUL.FTZ R27, R33.reuse, R134 ;  /* 0x00000086211b7220 */ /* 0x041fe20000410000 */
[----:B------:R0:W-:Y:S01]  /*16dc0*/  ST.E desc[UR48][R22.64+0x41c], R219 ;  /* 0x00041cdb16007985 */ /* 0x0001e2000c101930 */
[----:B------:R-:W-:-:S03]  /*16dd0*/  FMUL.FTZ R221, R33, R128 ;  /* 0x0000008021dd7220 */ /* 0x000fc60000410000 */
[----:B------:R1:W-:Y:S04]  /*16de0*/  ST.E desc[UR48][R22.64+0x234], R207 ;  /* 0x000234cf16007985 */ /* 0x0003e8000c101930 */
[----:B------:R2:W-:Y:S04]  /*16df0*/  ST.E desc[UR48][R22.64+0x244], R215 ;  /* 0x000244d716007985 */ /* 0x0005e8000c101930 */
[----:B------:R3:W-:Y:S01]  /*16e00*/  ST.E desc[UR48][R22.64+0x250], R29 ;  /* 0x0002501d16007985 */ /* 0x0007e2000c101930 */
[----:B0-----:R-:W-:-:S03]  /*16e10*/  FMUL.FTZ R219, R33, R130 ;  /* 0x0000008221db7220 */ /* 0x001fc60000410000 */
[----:B------:R0:W-:Y:S01]  /*16e20*/  ST.E desc[UR48][R22.64+0x254], R217 ;  /* 0x000254d916007985 */ /* 0x0001e2000c101930 */
[----:B-1----:R-:W-:-:S03]  /*16e30*/  FMUL.FTZ R207, R33, R126 ;  /* 0x0000007e21cf7220 */ /* 0x002fc60000410000 */
[----:B------:R1:W-:Y:S01]  /*16e40*/  ST.E desc[UR48][R22.64+0x260], R31 ;  /* 0x0002601f16007985 */ /* 0x0003e2000c101930 */
[----:B--2---:R-:W-:-:S03]  /*16e50*/  FMUL.FTZ R215, R33, R132 ;  /* 0x0000008421d77220 */ /* 0x004fc60000410000 */
[----:B------:R2:W-:Y:S01]  /*16e60*/  ST.E desc[UR48][R22.64+0x264], R199 ;  /* 0x000264c716007985 */ /* 0x0005e2000c101930 */
[----:B---3--:R-:W-:-:S03]  /*16e70*/  FMUL.FTZ R29, R33, R116 ;  /* 0x00000074211d7220 */ /* 0x008fc60000410000 */
[----:B------:R3:W-:Y:S01]  /*16e80*/  ST.E desc[UR48][R22.64+0x270], R25 ;  /* 0x0002701916007985 */ /* 0x0007e2000c101930 */
[----:B0-----:R-:W-:-:S03]  /*16e90*/  FMUL.FTZ R217, R33, R118 ;  /* 0x0000007621d97220 */ /* 0x001fc60000410000 */
[----:B------:R0:W-:Y:S01]  /*16ea0*/  ST.E desc[UR48][R22.64+0x274], R27 ;  /* 0x0002741b16007985 */ /* 0x0001e2000c101930 */
[C---:B-1----:R-:W-:Y:S01]  /*16eb0*/  FMUL.FTZ R31, R33.reuse, R122 ;  /* 0x0000007a211f7220 */ /* 0x042fe20000410000 */
[C---:B--2---:R-:W-:Y:S01]  /*16ec0*/  FMUL.FTZ R199, R33.reuse, R120 ;  /* 0x0000007821c77220 */ /* 0x044fe20000410000 */
[C---:B---3--:R-:W-:Y:S01]  /*16ed0*/  FMUL.FTZ R25, R33.reuse, R124 ;  /* 0x0000007c21197220 */ /* 0x048fe20000410000 */
[C---:B0-----:R-:W-:Y:S01]  /*16ee0*/  FMUL.FTZ R27, R33.reuse, R114 ;  /* 0x00000072211b7220 */ /* 0x041fe20000410000 */
        /* <DEDUP_REMOVED lines=14> */
[----:B-1----:R-:W-:-:S03]  /*16fd0*/  FMUL.FTZ R29, R33, R96 ;  /* 0x00000060211d7220 */ /* 0x002fc60000410000 */
[----:B------:R1:W-:Y:S01]  /*16fe0*/  ST.E desc[UR48][R22.64+0x2c4], R27 ;  /* 0x0002c41b16007985 */ /* 0x0003e2000c101930 */
[C---:B--2---:R-:W-:Y:S01]  /*16ff0*/  FMUL.FTZ R31, R33.reuse, R102 ;  /* 0x00000066211f7220 */ /* 0x044fe20000410000 */
[C---:B---3--:R-:W-:Y:S01]  /*17000*/  FMUL.FTZ R199, R33.reuse, R100 ;  /* 0x0000006421c77220 */ /* 0x048fe20000410000 */
        /* <DEDUP_REMOVED lines=41> */
[----:B-1----:R-:W-:Y:S01]  /*172a0*/  FMUL.FTZ R27, R33, R54 ;  /* 0x00000036211b7220 */ /* 0x002fe20000410000 */
[----:B------:R0:W-:Y:S01]  /*172b0*/  ST.E desc[UR48][R22.64+0x370], R207 ;  /* 0x000370cf16007985 */ /* 0x0001e2000c101930 */
[C---:B------:R-:W-:Y:S01]  /*172c0*/  FMUL.FTZ R193, R32.reuse, R193 ;  /* 0x000000c120c17220 */ /* 0x040fe20000410000 */
        /* <DEDUP_REMOVED lines=91> */
[----:B------:R1:W-:Y:S04]  /*17880*/  ST.E desc[UR48][R22.64+0x404], R27 ;  /* 0x0004041b16007985 */ /* 0x0003e8000c101930 */
        /* <DEDUP_REMOVED lines=63> */
[----:B------:R5:W-:Y:S01]  /*17c80*/  ST.E desc[UR48][R22.64+0x418], R35 ;  /* 0x0004182316007985 */ /* 0x000be2000c101930 */
[----:B------:R2:W-:Y:S06]  /*17c90*/  BAR.SYNC.DEFER_BLOCKING R209, 0x100 ;  /* 0x000400d10000751d */ /* 0x0005ec0000010000 */
[----:B0-----:R-:W5:Y:S04]  /*17ca0*/  LD.E R25, desc[UR48][R22.64+0x220] ;  /* 0x0002203016197980 */ /* 0x001f68000c101900 */
[----:B-1----:R-:W5:Y:S04]  /*17cb0*/  LD.E R27, desc[UR48][R22.64+0x224] ;  /* 0x00022430161b7980 */ /* 0x002f68000c101900 */
[----:B------:R-:W5:Y:S04]  /*17cc0*/  LD.E R29, desc[UR48][R22.64+0x228] ;  /* 0x00022830161d7980 */ /* 0x000f68000c101900 */
[----:B------:R-:W5:Y:S04]  /*17cd0*/  LD.E R31, desc[UR48][R22.64+0x22c] ;  /* 0x00022c30161f7980 */ /* 0x000f68000c101900 */
[----:B--2---:R-:W2:Y:S04]  /*17ce0*/  LD.E R33, desc[UR48][R22.64+0x230] ;  /* 0x0002303016217980 */ /* 0x004ea8000c101900 */
[----:B---3--:R-:W3:Y:S04]  /*17cf0*/  LD.E R41, desc[UR48][R22.64+0x234] ;  /* 0x0002343016297980 */ /* 0x008ee8000c101900 */
[----:B----4-:R-:W4:Y:S04]  /*17d00*/  LD.E R5, desc[UR48][R22.64+0x238] ;  /* 0x0002383016057980 */ /* 0x010f28000c101900 */
[----:B-----5:R-:W5:Y:S04]  /*17d10*/  LD.E R39, desc[UR48][R22.64+0x23c] ;  /* 0x00023c3016277980 */ /* 0x020f68000c101900 */
        /* <DEDUP_REMOVED lines=121> */
[----:B------:R-:W-:Y:S04]  /*184b0*/  ST.E desc[UR48][R22.64+0x220], R25 ;  /* 0x0002201916007985 */ /* 0x000fe8000c101930 */
[----:B------:R-:W-:Y:S04]  /*184c0*/  ST.E desc[UR48][R22.64+0x224], R27 ;  /* 0x0002241b16007985 */ /* 0x000fe8000c101930 */
[----:B------:R-:W-:Y:S04]  /*184d0*/  ST.E desc[UR48][R22.64+0x228], R29 ;  /* 0x0002281d16007985 */ /* 0x000fe8000c101930 */
[----:B------:R-:W-:Y:S04]  /*184e0*/  ST.E desc[UR48][R22.64+0x22c], R31 ;  /* 0x00022c1f16007985 */ /* 0x000fe8000c101930 */
[----:B--2---:R-:W-:Y:S04]  /*184f0*/  ST.E desc[UR48][R22.64+0x230], R33 ;  /* 0x0002302116007985 */ /* 0x004fe8000c101930 */
[----:B---3--:R-:W-:Y:S04]  /*18500*/  ST.E desc[UR48][R22.64+0x234], R41 ;  /* 0x0002342916007985 */ /* 0x008fe8000c101930 */
[----:B----4-:R-:W-:Y:S04]  /*18510*/  ST.E desc[UR48][R22.64+0x238], R5 ;  /* 0x0002380516007985 */ /* 0x010fe8000c101930 */
[----:B-----5:R-:W-:Y:S04]  /*18520*/  ST.E desc[UR48][R22.64+0x23c], R39 ;  /* 0x00023c2716007985 */ /* 0x020fe8000c101930 */
        /* <DEDUP_REMOVED lines=120> */
[----:B0-----:R-:W5:Y:S04]  /*18cb0*/  LD.E.64 R4, desc[UR48][R22.64+0xa8] ;  /* 0x0000a83016047980 */ /* 0x001f68000c101b00 */
[----:B-1----:R-:W5:Y:S04]  /*18cc0*/  LDL R6, [R1+0x88] ;  /* 0x0000880001067983 */ /* 0x002f680000100800 */
[----:B--2---:R-:W2:Y:S04]  /*18cd0*/  LD.E R24, desc[UR48][R22.64+0x220] ;  /* 0x0002203016187980 */ /* 0x004ea8000c101900 */
[----:B------:R-:W2:Y:S04]  /*18ce0*/  LD.E R25, desc[UR48][R22.64+0x224] ;  /* 0x0002243016197980 */ /* 0x000ea8000c101900 */
[----:B---3--:R-:W2:Y:S04]  /*18cf0*/  LD.E R26, desc[UR48][R22.64+0x228] ;  /* 0x00022830161a7980 */ /* 0x008ea8000c101900 */
[----:B------:R-:W2:Y:S04]  /*18d00*/  LD.E R27, desc[UR48][R22.64+0x22c] ;  /* 0x00022c30161b7980 */ /* 0x000ea8000c101900 */
[----:B----4-:R-:W2:Y:S04]  /*18d10*/  LD.E R28, desc[UR48][R22.64+0x230] ;  /* 0x00023030161c7980 */ /* 0x010ea8000c101900 */
[----:B------:R-:W2:Y:S04]  /*18d20*/  LD.E R29, desc[UR48][R22.64+0x234] ;  /* 0x00023430161d7980 */ /* 0x000ea8000c101900 */
[----:B-----5:R-:W2:Y:S04]  /*18d30*/  LD.E R30, desc[UR48][R22.64+0x238] ;  /* 0x00023830161e7980 */ /* 0x020ea8000c101900 */
        /* <DEDUP_REMOVED lines=129> */
[----:B------:R-:W-:Y:S01]  /*19550*/  VOTEU.ANY UP0, P1 ;  /* 0x00000000003f7886 */ /* 0x000fe20000800100 */
[----:B------:R-:W-:-:S02]  /*19560*/  VIADD R6, R4, 0x80 ;  /* 0x0000008004067836 */ /* 0x000fc40000000000 */
[----:B------:R-:W-:Y:S01]  /*19570*/  IMAD.MOV.U32 R7, RZ, RZ, R5 ;  /* 0x000000ffff077224 */ /* 0x000fe200078e0005 */
[----:B--2---:R-:W-:-:S06]  /*19580*/  WARPGROUP.ARRIVE ;  /* 0x00000000000079c5 */ /* 0x004fcc0000000000 */
[----:B------:R-:W-:Y:S01]  /*19590*/  HGMMA.64x256x16.F32 R24, R152, gdesc[UR4].tnspB, R24, UP0, gsb0 ;  /* 0x43e0000498187df0 */ /* 0x000fe2000b800818 */
[----:B------:R-:W-:Y:S02]  /*195a0*/  R2UR UR6, R6 ;  /* 0x00000000060672ca */ /* 0x000fe400000e0000 */
[----:B------:R-:W-:Y:S01]  /*195b0*/  R2UR UR7, R7 ;  /* 0x00000000070772ca */ /* 0x000fe200000e0000 */
[----:B------:R-:W-:Y:S02]  /*195c0*/  VIADD R6, R4, 0x100 ;  /* 0x0000010004067836 */ /* 0x000fe40000000000 */
[----:B------:R-:W-:Y:S01]  /*195d0*/  IMAD.MOV.U32 R7, RZ, RZ, R5 ;  /* 0x000000ffff077224 */ /* 0x000fe200078e0005 */
[----:B------:R-:W-:Y:S02]  /*195e0*/  WARPGROUP.DEPBAR.LE gsb0, 0x0 ;  /* 0x00008000000079c5 */ /* 0x000fe40000010000 */
[----:B------:R-:W-:Y:S02]  /*195f0*/  F2FP.F16.F32.PACK_AB R152, R183, R192 ;  /* 0x000000c0b798723e */ /* 0x000fe400000000ff */
[----:B------:R-:W-:-:S02]  /*19600*/  F2FP.F16.F32.PACK_AB R154, R186, R179 ;  /* 0x000000b3ba9a723e */ /* 0x000fc400000000ff */
        /* <DEDUP_REMOVED lines=132> */
[----:B------:R-:W-:Y:S02]  /*19e50*/  R2UR UR6, R6 ;  /* 0x00000000060672ca */ /* 0x000fe400000e0000 */
[----:B------:R-:W-:Y:S01]  /*19e60*/  R2UR UR7, R7 ;  /* 0x00000000070772ca */ /* 0x000fe200000e0000 */
[----:B------:R-:W-:Y:S01]  /*19e70*/  STL [R1+0x88], R0 ;  /* 0x0000880001007387 */ /* 0x000fe20000100800 */
[----:B------:R-:W-:Y:S02]  /*19e80*/  VIADD R6, R4, 0x180 ;  /* 0x0000018004067836 */ /* 0x000fe40000000000 */
[----:B------:R-:W-:Y:S01]  /*19e90*/  IMAD.MOV.U32 R7, RZ, RZ, R5 ;  /* 0x000000ffff077224 */ /* 0x000fe200078e0005 */
[----:B------:R-:W-:Y:S02]  /*19ea0*/  WARPGROUP.DEPBAR.LE gsb0, 0x0 ;  /* 0x00008000000079c5 */ /* 0x000fe40000010000 */
[----:B------:R-:W-:-:S02]  /*19eb0*/  F2FP.F16.F32.PACK_AB R152, R182, R175 ;  /* 0x000000afb698723e */ /* 0x000fc400000000ff */
        /* <DEDUP_REMOVED lines=276> */
[----:B------:R-:W-:Y:S01]  /*1b000*/  VIADD R4, R4, 0x280 ;  /* 0x0000028004047836 */ /* 0x000fe20000000000 */
        /* <DEDUP_REMOVED lines=412> */
[----:B0-----:R-:W5:Y:S04]  /*1c9d0*/  LD.E R25, desc[UR48][R22.64+0x240] ;  /* 0x0002403016197980 */ /* 0x001f68000c101900 */
[----:B-1----:R-:W5:Y:S04]  /*1c9e0*/  LD.E R27, desc[UR48][R22.64+0x244] ;  /* 0x00024430161b7980 */ /* 0x002f68000c101900 */
        /* <DEDUP_REMOVED lines=131> */
[----:B-----5:R0:W-:Y:S04]  /*1d220*/  ST.E desc[UR48][R22.64+0x254], R35 ;  /* 0x0002542316007985 */ /* 0x0201e8000c101930 */
        /* <DEDUP_REMOVED lines=122> */
.L_x_11184:
[----:B------:R-:W-:Y:S05]  /*1d9d0*/  BSYNC B0 ;  /* 0x0000000000007941 */ /* 0x000fea0003800000 */
.L_x_11183:
[C---:B------:R-:W-:Y:S01]  /*1d9e0*/  ISETP.GT.AND P1, PT, R10.reuse, UR43, PT ;  /* 0x0000002b0a007c0c */ /* 0x040fe2000bf24270 */
[----:B------:R-:W-:-:S12]  /*1d9f0*/  VIADD R10, R10, 0xffffffff ;  /* 0xffffffff0a0a7836 */ /* 0x000fd80000000000 */
[----:B------:R-:W-:Y:S05]  /*1da00*/  @P1 BRA `(.L_x_11185) ;  /* 0xffffff5400081947 */ /* 0x000fea000383ffff */
.L_x_11154:
[----:B------:R-:W-:Y:S05]  /*1da10*/  WARPSYNC.ALL ;  /* 0x0000000000007948 */ /* 0x000fea0003800000 */
[----:B0-----:R-:W1:Y:S04]  /*1da20*/  LDL R5, [R1+0x440] ;  /* 0x0004400001057983 */ /* 0x001e680000100800 */
[----:B------:R-:W2:Y:S04]  /*1da30*/  LDL R6, [R1+0x444] ;  /* 0x0004440001067983 */ /* 0x000ea80000100800 */
[----:B------:R-:W3:Y:S04]  /*1da40*/  LDL R136, [R1+0x210] ;  /* 0x0002100001887983 */ /* 0x000ee80000100800 */
[----:B------:R-:W4:Y:S04]  /*1da50*/  LDL.64 R14, [R1+0x3b8] ;  /* 0x0003b800010e7983 */ /* 0x000f280000100a00 */
[----:B------:R-:W5:Y:S04]  /*1da60*/  LDL.64 R12, [R1+0x3c8] ;  /* 0x0003c800010c7983 */ /* 0x000f680000100a00 */
[----:B------:R-:W4:Y:S04]  /*1da70*/  LDL.64 R134, [R1+0x220] ;  /* 0x0002200001867983 */ /* 0x000f280000100a00 */
[----:B------:R-:W5:Y:S04]  /*1da80*/  LDL.64 R132, [R1+0x230] ;  /* 0x0002300001847983 */ /* 0x000f680000100a00 */
        /* <DEDUP_REMOVED lines=57> */
[----:B------:R-:W5:Y:S04]  /*1de20*/  LDL R137, [R1+0x218] ;  /* 0x0002180001897983 */ /* 0x000f680000100800 */
[----:B-1----:R-:W0:Y:S02]  /*1de30*/  SHFL.BFLY PT, R0, R5, 0x2, 0x1f ;  /* 0x0c401f0005007f89 */ /* 0x002e2400000e0000 */
[----:B0-----:R-:W-:-:S05]  /*1de40*/  FADD.FTZ R0, R5, R0 ;  /* 0x0000000005007221 */ /* 0x001fca0000010000 */
[----:B------:R-:W0:Y:S02]  /*1de50*/  SHFL.BFLY PT, R3, R0, 0x1, 0x1f ;  /* 0x0c201f0000037f89 */ /* 0x000e2400000e0000 */
[----:B0-----:R-:W-:Y:S01]  /*1de60*/  FADD.FTZ R2, R0, R3 ;  /* 0x0000000300027221 */ /* 0x001fe20000010000 */
[----:B---3--:R-:W-:Y:S01]  /*1de70*/  VIADD R136, R136, 0x1 ;  /* 0x0000000188887836 */ /* 0x008fe20000000000 */
[----:B------:R-:W3:Y:S04]  /*1de80*/  LDL R0, [R1+0x21c] ;  /* 0x00021c0001007983 */ /* 0x000ee80000100800 */
[----:B------:R-:W-:Y:S04]  /*1de90*/  STL [R1+0x440], R2 ;  /* 0x0004400201007387 */ /* 0x000fe80000100800 */
[----:B------:R-:W4:Y:S04]  /*1dea0*/  LDL R148, [R1+0x440] ;  /* 0x0004400001947983 */ /* 0x000f280000100800 */
[----:B--2---:R-:W0:Y:S02]  /*1deb0*/  SHFL.BFLY PT, R3, R6, 0x2, 0x1f ;  /* 0x0c401f0006037f89 */ /* 0x004e2400000e0000 */
[----:B0-----:R-:W-:Y:S01]  /*1dec0*/  FADD.FTZ R3, R3, R6 ;  /* 0x0000000603037221 */ /* 0x001fe20000010000 */
[----:B------:R-:W-:Y:S01]  /*1ded0*/  ISETP.NE.AND P2, PT, R136, 0x2, PT ;  /* 0x000000028800780c */ /* 0x000fe20003f45270 */
[----:B------:R-:W2:Y:S04]  /*1dee0*/  LDL.64 R6, [R1+0x408] ;  /* 0x0004080001067983 */ /* 0x000ea80000100a00 */
[----:B------:R-:W0:Y:S08]  /*1def0*/  SHFL.BFLY PT, R4, R3, 0x1, 0x1f ;  /* 0x0c201f0003047f89 */ /* 0x000e3000000e0000 */
[----:B------:R-:W2:Y:S01]  /*1df00*/  @!P2 LDL R19, [R1+0x214] ;  /* 0x000214000113a983 */ /* 0x000ea20000100800 */
[----:B0-----:R-:W-:-:S03]  /*1df10*/  FADD.FTZ R140, R3, R4 ;  /* 0x00000004038c7221 */ /* 0x001fc60000010000 */
[----:B------:R-:W2:Y:S02]  /*1df20*/  LDL.64 R4, [R1+0x3f8] ;  /* 0x0003f80001047983 */ /* 0x000ea40000100a00 */
[----:B------:R-:W-:Y:S02]  /*1df30*/  FSETP.NE.FTZ.AND P1, PT, R140, RZ, PT ;  /* 0x000000ff8c00720b */ /* 0x000fe40003f35000 */
[----:B------:R-:W2:Y:S11]  /*1df40*/  LDL.64 R2, [R1+0x418] ;  /* 0x0004180001027983 */ /* 0x000eb60000100a00 */
[----:B------:R-:W2:Y:S04]  /*1df50*/  @P1 LDL R143, [R1+0x450] ;  /* 0x00045000018f1983 */ /* 0x000ea80000100800 */
[----:B------:R-:W2:Y:S01]  /*1df60*/  @P1 LDL R145, [R1+0x434] ;  /* 0x0004340001911983 */ /* 0x000ea20000100800 */
[----:B------:R-:W-:-:S02]  /*1df70*/  IMAD.MOV.U32 R142, RZ, RZ, -0x800000 ;  /* 0xff800000ff8e7424 */ /* 0x000fc400078e00ff */
[----:B------:R-:W-:Y:S01]  /*1df80*/  IMAD.MOV.U32 R138, RZ, RZ, RZ ;  /* 0x000000ffff8a7224 */ /* 0x000fe200078e00ff */
[----:B------:R0:W-:Y:S08]  /*1df90*/  BAR.ARV R208, 0x100 ;  /* 0x000400d00000751d */ /* 0x0001f00000002000 */
[----:B------:R-:W-:Y:S06]  /*1dfa0*/  BAR.ARV 0x8, 0x180 ;  /* 0x0206000000007b1d */ /* 0x000fec0000002000 */
[----:B----4-:R-:W-:-:S13]  /*1dfb0*/  FSETP.NE.FTZ.AND P0, PT, R148, RZ, PT ;  /* 0x000000ff9400720b */ /* 0x010fda0003f15000 */
[----:B------:R-:W4:Y:S04]  /*1dfc0*/  @P0 LDL R139, [R1+0x450] ;  /* 0x00045000018b0983 */ /* 0x000f280000100800 */
[----:B------:R-:W2:Y:S01]  /*1dfd0*/  @P0 LDL R144, [R1+0x430] ;  /* 0x0004300001900983 */ /* 0x000ea20000100800 */
[----:B------:R-:W1:Y:S02]  /*1dfe0*/  @P0 MUFU.LG2 R141, R148 ;  /* 0x00000094008d0308 */ /* 0x000e640000000c00 */
[----:B-1----:R-:W-:-:S06]  /*1dff0*/  @P0 FMUL.FTZ R146, R141, 0.69314718246459960938 ;  /* 0x3f3172188d920820 */ /* 0x002fcc0000410000 */
[----:B------:R-:W1:Y:S08]  /*1e000*/  @P1 MUFU.LG2 R147, R140 ;  /* 0x0000008c00931308 */ /* 0x000e700000000c00 */
[----:B------:R-:W0:Y:S01]  /*1e010*/  @P0 MUFU.RCP R138, R148 ;  /* 0x00000094008a0308 */ /* 0x000e220000001000 */
[----:B---3--:R-:W-:Y:S02]  /*1e020*/  VIADD R0, R0, 0x1 ;  /* 0x0000000100007836 */ /* 0x008fe40000000000 */
[----:B-1----:R-:W-:Y:S01]  /*1e030*/  @P1 FMUL.FTZ R147, R147, 0.69314718246459960938 ;  /* 0x3f31721893931820 */ /* 0x002fe20000410000 */
[----:B------:R-:W-:Y:S01]  /*1e040*/  STL [R1+0x444], R140 ;  /* 0x0004448c01007387 */ /* 0x000fe20000100800 */
[-C--:B0-----:R-:W-:Y:S01]  /*1e050*/  FMUL.FTZ R135, R135, R138.reuse ;  /* 0x0000008a87877220 */ /* 0x081fe20000410000 */
[-C--:B------:R-:W-:Y:S01]  /*1e060*/  FMUL.FTZ R134, R134, R138.reuse ;  /* 0x0000008a86867220 */ /* 0x080fe20000410000 */
[-C--:B-----5:R-:W-:Y:S01]  /*1e070*/  FMUL.FTZ R133, R133, R138.reuse ;  /* 0x0000008a85857220 */ /* 0x0a0fe20000410000 */
        /* <DEDUP_REMOVED lines=61> */
[----:B------:R-:W-:Y:S04]  /*1e450*/  STL [R1+0x210], R136 ;  /* 0x0002108801007387 */ /* 0x000fe80000100800 */
[----:B------:R-:W-:Y:S04]  /*1e460*/  STL.64 [R1+0x220], R134 ;  /* 0x0002208601007387 */ /* 0x000fe80000100a00 */
        /* <DEDUP_REMOVED lines=31> */
[----:B------:R-:W-:Y:S04]  /*1e660*/  STL [R1+0x21c], R0 ;  /* 0x00021c0001007387 */ /* 0x000fe80000100800 */
[----:B------:R-:W-:Y:S01]  /*1e670*/  @!P2 STL [R1+0x210], RZ ;  /* 0x000210ff0100a387 */ /* 0x000fe20000100800 */
[----:B----4-:R-:W-:-:S04]  /*1e680*/  @P0 FMUL.FTZ R139, R139, 0.69314718246459960938 ;  /* 0x3f3172188b8b0820 */ /* 0x010fc80000410000 */
[----:B--2---:R-:W-:Y:S01]  /*1e690*/  @P0 FFMA.FTZ R142, R139, R144, R146 ;  /* 0x000000908b8e0223 */ /* 0x004fe20000010092 */
[----:B------:R-:W-:-:S06]  /*1e6a0*/  IMAD.MOV.U32 R139, RZ, RZ, RZ ;  /* 0x000000ffff8b7224 */ /* 0x000fcc00078e00ff */
[----:B------:R-:W0:Y:S01]  /*1e6b0*/  @P1 MUFU.RCP R139, R140 ;  /* 0x0000008c008b1308 */ /* 0x000e220000001000 */
[----:B------:R-:W-:Y:S01]  /*1e6c0*/  @P1 FMUL.FTZ R146, R143, 0.69314718246459960938 ;  /* 0x3f3172188f921820 */ /* 0x000fe20000410000 */
[----:B------:R-:W-:-:S03]  /*1e6d0*/  IMAD.MOV.U32 R144, RZ, RZ, -0x800000 ;  /* 0xff800000ff907424 */ /* 0x000fc600078e00ff */
[----:B------:R-:W-:Y:S01]  /*1e6e0*/  @P1 FFMA.FTZ R144, R146, R145, R147 ;  /* 0x0000009192901223 */ /* 0x000fe20000010093 */
[----:B------:R-:W-:Y:S01]  /*1e6f0*/  STL [R1+0x440], R142 ;  /* 0x0004408e01007387 */ /* 0x000fe20000100800 */
[-C--:B0-----:R-:W-:Y:S01]  /*1e700*/  FMUL.FTZ R15, R15, R139.reuse ;  /* 0x0000008b0f0f7220 */ /* 0x081fe20000410000 */
[-C--:B------:R-:W-:Y:S01]  /*1e710*/  FMUL.FTZ R14, R14, R139.reuse ;  /* 0x0000008b0e0e7220 */ /* 0x080fe20000410000 */
[-C--:B------:R-:W-:Y:S01]  /*1e720*/  FMUL.FTZ R13, R13, R139.reuse ;  /* 0x0000008b0d0d7220 */ /* 0x080fe20000410000 */
[-C--:B------:R-:W-:Y:S01]  /*1e730*/  FMUL.FTZ R12, R12, R139.reuse ;  /* 0x0000008b0c0c7220 */ /* 0x080fe20000410000 */
[-C--:B------:R-:W-:Y:S01]  /*1e740*/  FMUL.FTZ R71, R71, R139.reuse ;  /* 0x0000008b47477220 */ /* 0x080fe20000410000 */
[-C--:B------:R-:W-:Y:S01]  /*1e750*/  FMUL.FTZ R70, R70, R139.reuse ;  /* 0x0000008b46467220 */ /* 0x080fe20000410000 */
[----:B------:R-:W-:Y:S01]  /*1e760*/  STL.64 [R1+0x3b8], R14 ;  /* 0x0003b80e01007387 */ /* 0x000fe20000100a00 */
[-C--:B------:R-:W-:Y:S01]  /*1e770*/  FMUL.FTZ R69, R69, R139.reuse ;  /* 0x0000008b45457220 */ /* 0x080fe20000410000 */
[-C--:B------:R-:W-:Y:S01]  /*1e780*/  FMUL.FTZ R68, R68, R139.reuse ;  /* 0x0000008b44447220 */ /* 0x080fe20000410000 */
[-C--:B------:R-:W-:Y:S01]  /*1e790*/  FMUL.FTZ R67, R67, R139.reuse ;  /* 0x0000008b43437220 */ /* 0x080fe20000410000 */
[----:B------:R0:W-:Y:S01]  /*1e7a0*/  STL.64 [R1+0x3c8], R12 ;  /* 0x0003c80c01007387 */ /* 0x0001e20000100a00 */
        /* <DEDUP_REMOVED lines=55> */
[----:B0-----:R-:W-:Y:S01]  /*1eb20*/  VIADD R12, R137, 0x1 ;  /* 0x00000001890c7836 */ /* 0x001fe20000000000 */
[----:B------:R-:W-:Y:S01]  /*1eb30*/  @!P2 LOP3.LUT R14, R19, 0x1, RZ, 0x3c, !PT ;  /* 0x00000001130ea812 */ /* 0x000fe200078e3cff */
[----:B------:R0:W-:Y:S04]  /*1eb40*/  STL [R1+0x444], R144 ;  /* 0x0004449001007387 */ /* 0x0001e80000100800 */
[----:B------:R0:W-:Y:S04]  /*1eb50*/  STL.64 [R1+0x228], R70 ;  /* 0x0002284601007387 */ /* 0x0001e80000100a00 */
        /* <DEDUP_REMOVED lines=29> */
[----:B------:R0:W-:Y:S04]  /*1ed30*/  STL [R1+0x218], R12 ;  /* 0x0002180c01007387 */ /* 0x0001e80000100800 */
[----:B------:R0:W-:Y:S01]  /*1ed40*/  @!P2 STL [R1+0x214], R14 ;  /* 0x0002140e0100a387 */ /* 0x0001e20000100800 */
[----:B------:R-:W-:-:S13]  /*1ed50*/  PLOP3.LUT P0, PT, PT, PT, PT, 0x8, 0x0 ;  /* 0x000000000000781c */ /* 0x000fda0003f0e170 */
.L_x_11089:
[----:B------:R-:W1:Y:S08]  /*1ed60*/  S2UR UR4, SR_CgaCtaId ;  /* 0x00000000000479c3 */ /* 0x000e700000008800 */
[----:B------:R-:W-:Y:S06]  /*1ed70*/  BAR.SYNC.DEFER_BLOCKING 0x5, 0x180 ;  /* 0x0146000000007b1d */ /* 0x000fec0000010000 */
[----:B------:R-:W-:Y:S01]  /*1ed80*/  UMOV UR44, 0x400 ;  /* 0x00000400002c7882 */ /* 0x000fe20000000000 */
[----:B------:R-:W-:Y:S01]  /*1ed90*/  BSSY B0, `(.L_x_11186) ;  /* 0x0000281000007945 */ /* 0x000fe20003800000 */
[----:B-1----:R-:W-:-:S09]  /*1eda0*/  ULEA UR44, UR4, UR44, 0x18 ;  /* 0x0000002c042c7291 */ /* 0x002fd2000f8ec03f */
[----:B---3--:R-:W1:Y:S02]  /*1edb0*/  LDS R0, [UR44+0x324d0] ;  /* 0x0324d02cff007984 */ /* 0x008e640008000800 */
[----:B-1----:R-:W-:Y:S01]  /*1edc0*/  R2UR UR4, R0 ;  /* 0x00000000000472ca */ /* 0x002fe200000e0000 */
[----:B------:R-:W-:Y:S06]  /*1edd0*/  BAR.ARV 0x4, 0x180 ;  /* 0x0106000000007b1d */ /* 0x000fec0000002000 */
[----:B------:R-:W-:Y:S08]  /*1ede0*/  @P0 BRA `(.L_x_11187) ;  /* 0x0000001c001c0947 */ /* 0x000ff00003800000 */
[----:B------:R-:W2:Y:S01]  /*1edf0*/  LDL.128 R96, [R1+0x2c0] ;  /* 0x0002c00001607983 */ /* 0x000ea20000100c00 */
[----:B0-----:R-:W0:Y:S01]  /*1ee00*/  LDC R2, c[0x0][0xce8] ;  /* 0x00033a00ff027b82 */ /* 0x001e220000000800 */
[----:B------:R-:W-:Y:S02]  /*1ee10*/  ULDC UR5, c[0x0][0xb88] ;  /* 0x0002e20000057ab9 */ /* 0x000fe40000000800 */
[----:B------:R-:W3:Y:S04]  /*1ee20*/  LDL.128 R92, [R1+0x2d0] ;  /* 0x0002d000015c7983 */ /* 0x000ee80000100c00 */
[----:B------:R-:W4:Y:S04]  /*1ee30*/  LDL.128 R88, [R1+0x2e0] ;  /* 0x0002e00001587983 */ /* 0x000f280000100c00 */
        /* <DEDUP_REMOVED lines=28> */
[----:B------:R-:W4:Y:S01]  /*1f000*/  LDL.128 R8, [R1+0x410] ;  /* 0x0004100001087983 */ /* 0x000f220000100c00 */
[----:B------:R-:W-:Y:S01]  /*1f010*/  VIADD R19, R204, UR39 ;  /* 0x00000027cc137c36 */ /* 0x000fe20008000000 */
[----:B------:R-:W-:Y:S01]  /*1f020*/  LOP3.LUT P0, RZ, R212, 0x3, RZ, 0xc0, !PT ;  /* 0x00000003d4ff7812 */ /* 0x000fe2000780c0ff */
[----:B0-----:R-:W-:Y:S01]  /*1f030*/  IMAD R0, R2, UR5, RZ ;  /* 0x0000000502007c24 */ /* 0x001fe2000f8e02ff */
[----:B------:R-:W-:-:S02]  /*1f040*/  IADD3 R141, P6, R188, 0x8000, RZ ;  /* 0x00008000bc8d7810 */ /* 0x000fc40007fde0ff */
[C---:B------:R-:W-:Y:S02]  /*1f050*/  IADD3 R143, P1, R188.reuse, 0x8020, RZ ;  /* 0x00008020bc8f7810 */ /* 0x040fe40007f3e0ff */
[C---:B------:R-:W-:Y:S02]  /*1f060*/  IADD3 R21, P5, R188.reuse, 0x4060, RZ ;  /* 0x00004060bc157810 */ /* 0x040fe40007fbe0ff */
[C---:B------:R-:W-:Y:S01]  /*1f070*/  LOP3.LUT R155, R188.reuse, 0x380, RZ, 0xc0, !PT ;  /* 0x00000380bc9b7812 */ /* 0x040fe200078ec0ff */
[----:B------:R-:W-:Y:S01]  /*1f080*/  USHF.R.S32.HI UR12, URZ, 0x1f, UR42 ;  /* 0x0000001f3f0c7899 */ /* 0x000fe2000801142a */
[----:B------:R-:W-:Y:S01]  /*1f090*/  ISETP.GE.OR P2, PT, R19, R0, P0 ;  /* 0x000000001300720c */ /* 0x000fe20000746670 */
[----:B------:R-:W-:Y:S01]  /*1f0a0*/  ULDC.64 UR8, c[0x0][0xc90] ;  /* 0x0003240000087ab9 */ /* 0x000fe20000000a00 */
[----:B------:R-:W-:Y:S01]  /*1f0b0*/  IADD3 R145, P3, R188, 0x8040, RZ ;  /* 0x00008040bc917810 */ /* 0x000fe20007f7e0ff */
[----:B------:R-:W-:Y:S01]  /*1f0c0*/  USHF.R.S32.HI UR13, URZ, 0x1f, UR38 ;  /* 0x0000001f3f0d7899 */ /* 0x000fe20008011426 */
[----:B------:R-:W-:-:S09]  /*1f0d0*/  ULDC.64 UR10, c[0x0][0xc98] ;  /* 0x00032600000a7ab9 */ /* 0x000fd20000000a00 */
[----:B------:R-:W4:Y:S01]  /*1f0e0*/  @!P2 LDL R3, [R1+0x440] ;  /* 0x000440000103a983 */ /* 0x000f220000100800 */
[----:B------:R-:W-:Y:S02]  /*1f0f0*/  LOP3.LUT R140, R141, 0x380, RZ, 0xc0, !PT ;  /* 0x000003808d8c7812 */ /* 0x000fe400078ec0ff */
[----:B------:R-:W-:Y:S02]  /*1f100*/  LOP3.LUT R142, R143, 0x380, RZ, 0xc0, !PT ;  /* 0x000003808f8e7812 */ /* 0x000fe400078ec0ff */
[----:B------:R-:W-:Y:S02]  /*1f110*/  SHF.R.U64 R140, R140, 0x3, RZ ;  /* 0x000000038c8c7819 */ /* 0x000fe400000012ff */
[----:B------:R-:W-:Y:S02]  /*1f120*/  SHF.R.U64 R146, R142, 0x3, RZ ;  /* 0x000000038e927819 */ /* 0x000fe400000012ff */
[----:B------:R-:W-:Y:S01]  /*1f130*/  LOP3.LUT R142, R140, R141, RZ, 0x3c, !PT ;  /* 0x0000008d8c8e7212 */ /* 0x000fe200078e3cff */
[----:B------:R-:W-:Y:S01]  /*1f140*/  IMAD.X R141, RZ, RZ, R189, P1 ;  /* 0x000000ffff8d7224 */ /* 0x000fe200008e06bd */
[----:B------:R-:W-:-:S04]  /*1f150*/  IADD3 R149, P1, R188, 0xc040, RZ ;  /* 0x0000c040bc957810 */ /* 0x000fc80007f3e0ff */
[----:B------:R-:W-:-:S04]  /*1f160*/  LOP3.LUT R148, R149, 0x380, RZ, 0xc0, !PT ;  /* 0x0000038095947812 */ /* 0x000fc800078ec0ff */
[----:B------:R-:W-:Y:S02]  /*1f170*/  SHF.R.U64 R148, R148, 0x3, RZ ;  /* 0x0000000394947819 */ /* 0x000fe400000012ff */
[----:B------:R-:W-:Y:S02]  /*1f180*/  LOP3.LUT R20, R21, 0x380, RZ, 0xc0, !PT ;  /* 0x0000038015147812 */ /* 0x000fe400078ec0ff */
[----:B------:R-:W-:Y:S01]  /*1f190*/  LOP3.LUT R148, R148, R149, RZ, 0x3c, !PT ;  /* 0x0000009594947212 */ /* 0x000fe200078e3cff */
[----:B------:R-:W-:Y:S01]  /*1f1a0*/  IMAD.X R149, RZ, RZ, R189, P1 ;  /* 0x000000ffff957224 */ /* 0x000fe200008e06bd */
[----:B------:R-:W-:Y:S02]  /*1f1b0*/  ISETP.NE.AND P1, PT, R2, 0x1, PT ;  /* 0x000000010200780c */ /* 0x000fe40003f25270 */
[----:B------:R-:W-:Y:S02]  /*1f1c0*/  SHF.R.U64 R155, R155, 0x3, RZ ;  /* 0x000000039b9b7819 */ /* 0x000fe400000012ff */
[----:B------:R-:W-:-:S02]  /*1f1d0*/  SHF.R.U64 R20, R20, 0x3, RZ ;  /* 0x0000000314147819 */ /* 0x000fc400000012ff */
[----:B------:R-:W-:Y:S01]  /*1f1e0*/  LOP3.LUT R154, R155, R188, RZ, 0x3c, !PT ;  /* 0x000000bc9b9a7212 */ /* 0x000fe200078e3cff */
[--C-:B------:R-:W-:Y:S01]  /*1f1f0*/  IMAD.MOV.U32 R155, RZ, RZ, R189.reuse ;  /* 0x000000ffff9b7224 */ /* 0x100fe200078e00bd */
[----:B------:R-:W-:Y:S01]  /*1f200*/  LOP3.LUT R20, R20, R21, RZ, 0x3c, !PT ;  /* 0x0000001514147212 */ /* 0x000fe200078e3cff */
[----:B------:R-:W-:-:S03]  /*1f210*/  IMAD.X R21, RZ, RZ, R189, P5 ;  /* 0x000000ffff157224 */ /* 0x000fc600028e06bd */
[----:B------:R-:W-:Y:S02]  /*1f220*/  MOV R155, R154 ;  /* 0x0000009a009b7202 */ /* 0x000fe40000000f00 */
[----:B------:R-:W-:Y:S02]  /*1f230*/  MOV R154, R20 ;  /* 0x00000014009a7202 */ /* 0x000fe40000000f00 */
[----:B------:R-:W0:Y:S01]  /*1f240*/  @P1 LDC R21, c[0x0][0xcec] ;  /* 0x00033b00ff151b82 */ /* 0x000e220000000800 */
[----:B------:R-:W-:Y:S02]  /*1f250*/  UIMAD UR5, UR12, UR8, URZ ;  /* 0x000000080c0572a4 */ /* 0x000fe4000f8e023f */
[----:B------:R-:W-:Y:S02]  /*1f260*/  UIMAD.WIDE.U32 UR6, UR42, UR8, URZ ;  /* 0x000000082a0672a5 */ /* 0x000fe4000f8e003f */
[----:B------:R-:W-:Y:S01]  /*1f270*/  UIMAD UR5, UR42, UR9, UR5 ;  /* 0x000000092a0572a4 */ /* 0x000fe2000f8e0205 */
[----:B------:R-:W-:Y:S01]  /*1f280*/  LOP3.LUT R144, R145, 0x380, RZ, 0xc0, !PT ;  /* 0x0000038091907812 */ /* 0x000fe200078ec0ff */
[----:B------:R-:W-:-:S02]  /*1f290*/  UIMAD UR8, UR13, UR10, URZ ;  /* 0x0000000a0d0872a4 */ /* 0x000fc4000f8e023f */
[----:B------:R-:W-:Y:S01]  /*1f2a0*/  UIADD3 UR7, UR7, UR5, URZ ;  /* 0x0000000507077290 */ /* 0x000fe2000fffe03f */
[----:B------:R-:W-:Y:S01]  /*1f2b0*/  SHF.R.U64 R144, R144, 0x3, RZ ;  /* 0x0000000390907819 */ /* 0x000fe200000012ff */
[----:B------:R-:W-:Y:S02]  /*1f2c0*/  UIMAD UR8, UR38, UR11, UR8 ;  /* 0x0000000b260872a4 */ /* 0x000fe4000f8e0208 */
[----:B------:R-:W-:Y:S01]  /*1f2d0*/  UIMAD.WIDE.U32 UR6, UR38, UR10, UR6 ;  /* 0x0000000a260672a5 */ /* 0x000fe2000f8e0006 */
[----:B------:R-:W-:Y:S01]  /*1f2e0*/  LOP3.LUT R140, R146, R143, RZ, 0x3c, !PT ;  /* 0x0000008f928c7212 */ /* 0x000fe200078e3cff */
[--C-:B------:R-:W-:Y:S01]  /*1f2f0*/  IMAD.X R143, RZ, RZ, R189.reuse, P6 ;  /* 0x000000ffff8f7224 */ /* 0x100fe200030e06bd */
[----:B------:R-:W-:Y:S02]  /*1f300*/  LOP3.LUT R152, R144, R145, RZ, 0x3c, !PT ;  /* 0x0000009190987212 */ /* 0x000fe400078e3cff */
[C---:B------:R-:W-:Y:S01]  /*1f310*/  IADD3 R151, P4, R188.reuse, 0x8060, RZ ;  /* 0x00008060bc977810 */ /* 0x040fe20007f9e0ff */
[----:B------:R-:W-:Y:S01]  /*1f320*/  IMAD.X R153, RZ, RZ, R189, P3 ;  /* 0x000000ffff997224 */ /* 0x000fe200018e06bd */
[C---:B------:R-:W-:Y:S01]  /*1f330*/  IADD3 R145, P5, R188.reuse, 0xc000, RZ ;  /* 0x0000c000bc917810 */ /* 0x040fe20007fbe0ff */
[----:B------:R-:W-:Y:S01]  /*1f340*/  VIADD R19, R19, 0x8 ;  /* 0x0000000813137836 */ /* 0x000fe20000000000 */
[----:B------:R-:W-:Y:S01]  /*1f350*/  IADD3 R147, P6, R188, 0xc020, RZ ;  /* 0x0000c020bc937810 */ /* 0x000fe20007fde0ff */
[----:B------:R-:W-:Y:S01]  /*1f360*/  ULDC.64 UR10, c[0x0][0xbf0] ;  /* 0x0002fc00000a7ab9 */ /* 0x000fe20000000a00 */
[----:B------:R-:W-:-:S02]  /*1f370*/  LOP3.LUT R150, R151, 0x380, RZ, 0xc0, !PT ;  /* 0x0000038097967812 */ /* 0x000fc400078ec0ff */
[----:B------:R-:W-:Y:S02]  /*1f380*/  LOP3.LUT R144, R145, 0x380, RZ, 0xc0, !PT ;  /* 0x0000038091907812 */ /* 0x000fe400078ec0ff */
[----:B------:R-:W-:Y:S02]  /*1f390*/  LOP3.LUT R146, R147, 0x380, RZ, 0xc0, !PT ;  /* 0x0000038093927812 */ /* 0x000fe400078ec0ff */
        /* <DEDUP_REMOVED lines=9> */
[----:B------:R-:W-:-:S02]  /*1f430*/  MOV R142, R142 ;  /* 0x0000008e008e7202 */ /* 0x000fc40000000f00 */
[----:B------:R-:W-:Y:S02]  /*1f440*/  MOV R140, R140 ;  /* 0x0000008c008c7202 */ /* 0x000fe40000000f00 */
[----:B------:R-:W-:Y:S02]  /*1f450*/  MOV R152, R152 ;  /* 0x0000009800987202 */ /* 0x000fe40000000f00 */
[----:B------:R-:W-:Y:S02]  /*1f460*/  MOV R20, R150 ;  /* 0x0000009600147202 */ /* 0x000fe40000000f00 */
[----:B------:R-:W-:Y:S02]  /*1f470*/  MOV R144, R144 ;  /* 0x0000009000907202 */ /* 0x000fe40000000f00 */
[----:B------:R-:W-:Y:S02]  /*1f480*/  MOV R146, R146 ;  /* 0x0000009200927202 */ /* 0x000fe40000000f00 */
[----:B--2---:R-:W-:-:S02]  /*1f490*/  F2FP.F16.F32.PACK_AB R96, R97, R96 ;  /* 0x000000606160723e */ /* 0x004fc400000000ff */
[----:B------:R-:W-:Y:S02]  /*1f4a0*/  F2FP.F16.F32.PACK_AB R97, R99, R98 ;  /* 0x000000626361723e */ /* 0x000fe400000000ff */
[----:B---3--:R-:W-:Y:S02]  /*1f4b0*/  F2FP.F16.F32.PACK_AB R98, R93, R92 ;  /* 0x0000005c5d62723e */ /* 0x008fe400000000ff */
[----:B------:R-:W1:Y:S01]  /*1f4c0*/  @P1 LDC R93, c[0x0][0xcf0] ;  /* 0x00033c00ff5d1b82 */ /* 0x000e620000000800 */
[----:B----4-:R-:W-:Y:S02]  /*1f4d0*/  F2FP.F16.F32.PACK_AB R88, R89, R88 ;  /* 0x000000585958723e */ /* 0x010fe400000000ff */
[----:B------:R-:W-:Y:S02]  /*1f4e0*/  F2FP.F16.F32.PACK_AB R89, R91, R90 ;  /* 0x0000005a5b59723e */ /* 0x000fe400000000ff */
[----:B------:R-:W-:Y:S01]  /*1f4f0*/  F2FP.F16.F32.PACK_AB R90, R85, R84 ;  /* 0x00000054555a723e */ /* 0x000fe200000000ff */
[----:B------:R-:W-:Y:S01]  /*1f500*/  VIADD R84, R236, UR39 ;  /* 0x00000027ec547c36 */ /* 0x000fe20008000000 */
[----:B------:R-:W-:-:S02]  /*1f510*/  F2FP.F16.F32.PACK_AB R80, R81, R80 ;  /* 0x000000505150723e */ /* 0x000fc400000000ff */
[----:B------:R-:W-:Y:S02]  /*1f520*/  F2FP.F16.F32.PACK_AB R81, R83, R82 ;  /* 0x000000525351723e */ /* 0x000fe400000000ff */
[----:B------:R-:W-:Y:S01]  /*1f530*/  F2FP.F16.F32.PACK_AB R82, R77, R76 ;  /* 0x0000004c4d52723e */ /* 0x000fe200000000ff */
[----:B0-----:R-:W-:-:S04]  /*1f540*/  @P1 IMAD.HI.U32 R76, R84, R21, RZ ;  /* 0x00000015544c1227 */ /* 0x001fc800078e00ff */
[----:B------:R-:W-:Y:S01]  /*1f550*/  IMAD.MOV.U32 R21, RZ, RZ, R84 ;  /* 0x000000ffff157224 */ /* 0x000fe200078e0054 */
[----:B-1----:R-:W-:Y:S02]  /*1f560*/  @P1 SHF.R.U32.HI R21, RZ, R93, R76 ;  /* 0x0000005dff151219 */ /* 0x002fe4000001164c */
[----:B------:R-:W-:-:S03]  /*1f570*/  F2FP.F16.F32.PACK_AB R72, R73, R72 ;  /* 0x000000484948723e */ /* 0x000fc600000000ff */
[--C-:B------:R-:W-:Y:S01]  /*1f580*/  IMAD.MOV R77, RZ, RZ, -R21.reuse ;  /* 0x000000ffff4d7224 */ /* 0x100fe200078e0a15 */
[----:B------:R-:W-:Y:S02]  /*1f590*/  F2FP.F16.F32.PACK_AB R73, R75, R74 ;  /* 0x0000004a4b49723e */ /* 0x000fe400000000ff */
[----:B------:R-:W-:Y:S01]  /*1f5a0*/  F2FP.F16.F32.PACK_AB R75, R59, R58 ;  /* 0x0000003a3b4b723e */ /* 0x000fe200000000ff */
[----:B------:R-:W-:Y:S01]  /*1f5b0*/  IMAD R59, R2, R77, R84 ;  /* 0x0000004d023b7224 */ /* 0x000fe200078e0254 */
[----:B------:R-:W-:Y:S01]  /*1f5c0*/  F2FP.F16.F32.PACK_AB R74, R57, R56 ;  /* 0x00000038394a723e */ /* 0x000fe200000000ff */
[----:B------:R-:W-:Y:S01]  /*1f5d0*/  IMAD.U32 R58, RZ, RZ, UR8 ;  /* 0x00000008ff3a7e24 */ /* 0x000fe2000f8e00ff */
[----:B------:R-:W-:Y:S01]  /*1f5e0*/  SHF.R.S32.HI R57, RZ, 0x1f, R21 ;  /* 0x0000001fff397819 */ /* 0x000fe20000011415 */
[----:B------:R-:W-:Y:S01]  /*1f5f0*/  ULDC.64 UR8, c[0x0][0xbe8] ;  /* 0x0002fa0000087ab9 */ /* 0x000fe20000000a00 */
[----:B------:R-:W-:Y:S02]  /*1f600*/  IADD3 R56, P3, R21, UR6, RZ ;  /* 0x0000000615387c10 */ /* 0x000fe4000ff7e0ff */
[----:B------:R-:W-:-:S02]  /*1f610*/  F2FP.F16.F32.PACK_AB R136, R137, R136 ;  /* 0x000000888988723e */ /* 0x000fc400000000ff */
[----:B------:R-:W-:Y:S02]  /*1f620*/  SHF.R.S32.HI R21, RZ, 0x1f, R59 ;  /* 0x0000001fff157819 */ /* 0x000fe4000001143b */
[----:B------:R-:W-:Y:S02]  /*1f630*/  F2FP.F16.F32.PACK_AB R137, R139, R138 ;  /* 0x0000008a8b89723e */ /* 0x000fe400000000ff */
[----:B------:R-:W-:Y:S02]  /*1f640*/  F2FP.F16.F32.PACK_AB R128, R129, R128 ;  /* 0x000000808180723e */ /* 0x000fe400000000ff */
[----:B------:R-:W-:Y:S02]  /*1f650*/  F2FP.F16.F32.PACK_AB R138, R133, R132 ;  /* 0x00000084858a723e */ /* 0x000fe400000000ff */
[----:B------:R-:W-:Y:S01]  /*1f660*/  F2FP.F16.F32.PACK_AB R139, R135, R134 ;  /* 0x00000086878b723e */ /* 0x000fe200000000ff */
[----:B------:R-:W-:Y:S01]  /*1f670*/  BAR.SYNC.DEFER_BLOCKING 0x1, 0x100 ;  /* 0x0044000000007b1d */ /* 0x000fe20000010000 */
[----:B------:R-:W-:-:S02]  /*1f680*/  F2FP.F16.F32.PACK_AB R129, R131, R130 ;  /* 0x000000828381723e */ /* 0x000fc400000000ff */
[----:B------:R-:W-:Y:S02]  /*1f690*/  F2FP.F16.F32.PACK_AB R120, R121, R120 ;  /* 0x000000787978723e */ /* 0x000fe400000000ff */
[----:B------:R-:W-:Y:S01]  /*1f6a0*/  IADD3.X R57, R57, UR7, R58, P3, !PT ;  /* 0x0000000739397c10 */ /* 0x000fe20009ffe43a */
[----:B------:R-:W-:Y:S01]  /*1f6b0*/  ULDC.64 UR6, c[0x0][0xc88] ;  /* 0x0003220000067ab9 */ /* 0x000fe20000000a00 */
[----:B------:R-:W-:Y:S02]  /*1f6c0*/  F2FP.F16.F32.PACK_AB R130, R125, R124 ;  /* 0x0000007c7d82723e */ /* 0x000fe400000000ff */
[----:B------:R-:W-:Y:S02]  /*1f6d0*/  F2FP.F16.F32.PACK_AB R131, R127, R126 ;  /* 0x0000007e7f83723e */ /* 0x000fe400000000ff */
[----:B------:R-:W-:Y:S02]  /*1f6e0*/  F2FP.F16.F32.PACK_AB R121, R123, R122 ;  /* 0x0000007a7b79723e */ /* 0x000fe400000000ff */
[----:B------:R-:W-:Y:S01]  /*1f6f0*/  F2FP.F16.F32.PACK_AB R112, R113, R112 ;  /* 0x000000707170723e */ /* 0x000fe200000000ff */
[----:B------:R-:W-:Y:S01]  /*1f700*/  IMAD R58, R21, UR6, RZ ;  /* 0x00000006153a7c24 */ /* 0x000fe2000f8e02ff */
[----:B------:R-:W-:-:S02]  /*1f710*/  F2FP.F16.F32.PACK_AB R122, R117, R116 ;  /* 0x00000074757a723e */ /* 0x000fc400000000ff */
[----:B------:R-:W-:Y:S02]  /*1f720*/  F2FP.F16.F32.PACK_AB R123, R119, R118 ;  /* 0x00000076777b723e */ /* 0x000fe400000000ff */
[----:B------:R-:W-:Y:S02]  /*1f730*/  F2FP.F16.F32.PACK_AB R113, R115, R114 ;  /* 0x000000727371723e */ /* 0x000fe400000000ff */
        /* <DEDUP_REMOVED lines=8> */
[----:B------:R-:W-:Y:S01]  /*1f7c0*/  F2FP.F16.F32.PACK_AB R99, R95, R94 ;  /* 0x0000005e5f63723e */ /* 0x000fe200000000ff */
[----:B------:R-:W-:Y:S01]  /*1f7d0*/  IMAD.WIDE.U32 R56, R59, UR6, R56 ;  /* 0x000000063b387c25 */ /* 0x000fe2000f8e0038 */
[----:B------:R-:W-:Y:S01]  /*1f7e0*/  F2FP.F16.F32.PACK_AB R91, R87, R86 ;  /* 0x00000056575b723e */ /* 0x000fe200000000ff */
[----:B------:R-:W-:Y:S01]  /*1f7f0*/  STSM.16.M88.4 [R234], R120 ;  /* 0x00000078ea007844 */ /* 0x000fe20000000200 */
[----:B------:R-:W-:Y:S01]  /*1f800*/  F2FP.F16.F32.PACK_AB R83, R79, R78 ;  /* 0x0000004e4f53723e */ /* 0x000fe200000000ff */
[----:B------:R-:W-:Y:S01]  /*1f810*/  IMAD R21, R59, UR7, R58 ;  /* 0x000000073b157c24 */ /* 0x000fe2000f8e023a */
[----:B------:R-:W-:Y:S01]  /*1f820*/  F2FP.F16.F32.PACK_AB R52, R53, R52 ;  /* 0x000000343534723e */ /* 0x000fe200000000ff */
[----:B------:R-:W-:Y:S01]  /*1f830*/  STSM.16.M88.4 [R233], R112 ;  /* 0x00000070e9007844 */ /* 0x000fe20000000200 */
[----:B------:R-:W-:Y:S01]  /*1f840*/  F2FP.F16.F32.PACK_AB R53, R55, R54 ;  /* 0x000000363735723e */ /* 0x000fe200000000ff */
[----:B------:R-:W-:Y:S01]  /*1f850*/  ULDC.64 UR6, c[0x0][0xc50] ;  /* 0x0003140000067ab9 */ /* 0x000fe20000000a00 */
        /* <DEDUP_REMOVED lines=8> */
[----:B------:R-:W-:Y:S01]  /*1f8e0*/  F2FP.F16.F32.PACK_AB R66, R61, R60 ;  /* 0x0000003c3d42723e */ /* 0x000fe200000000ff */
[----:B------:R-:W-:Y:S01]  /*1f8f0*/  IMAD.IADD R21, R57, 0x1, R21 ;  /* 0x0000000139157824 */ /* 0x000fe200078e0215 */
[----:B------:R-:W-:Y:S02]  /*1f900*/  F2FP.F16.F32.PACK_AB R67, R63, R62 ;  /* 0x0000003e3f43723e */ /* 0x000fe400000000ff */
[----:B------:R-:W-:Y:S01]  /*1f910*/  F2FP.F16.F32.PACK_AB R49, R51, R50 ;  /* 0x000000323331723e */ /* 0x000fe200000000ff */
[----:B------:R-:W-:Y:S01]  /*1f920*/  STSM.16.M88.4 [R154], R80 ;  /* 0x000000509a007844 */ /* 0x000fe20000000200 */
[----:B------:R-:W-:-:S02]  /*1f930*/  F2FP.F16.F32.PACK_AB R50, R45, R44 ;  /* 0x0000002c2d32723e */ /* 0x000fc400000000ff */
[----:B------:R-:W-:Y:S02]  /*1f940*/  F2FP.F16.F32.PACK_AB R51, R47, R46 ;  /* 0x0000002e2f33723e */ /* 0x000fe400000000ff */
[----:B------:R-:W-:Y:S01]  /*1f950*/  F2FP.F16.F32.PACK_AB R36, R37, R36 ;  /* 0x000000242524723e */ /* 0x000fe200000000ff */
[----:B------:R-:W-:Y:S01]  /*1f960*/  STSM.16.M88.4 [R142], R72 ;  /* 0x000000488e007844 */ /* 0x000fe20000000200 */
[----:B------:R-:W-:Y:S02]  /*1f970*/  LEA R58, P3, R56, UR6, 0x2 ;  /* 0x00000006383a7c11 */ /* 0x000fe4000f8610ff */
[----:B------:R-:W-:Y:S02]  /*1f980*/  F2FP.F16.F32.PACK_AB R44, R5, R4 ;  /* 0x00000004052c723e */ /* 0x000fe400000000ff */
        /* <DEDUP_REMOVED lines=14> */
[----:B------:R-:W-:Y:S01]  /*1fa70*/  F2FP.F16.F32.PACK_AB R13, R15, R14 ;  /* 0x0000000e0f0d723e */ /* 0x000fe200000000ff */
[----:B------:R-:W-:Y:S01]  /*1fa80*/  STSM.16.M88.4 [R20], R48 ;  /* 0x0000003014007844 */ /* 0x000fe20000000200 */
[----:B------:R-:W-:-:S02]  /*1fa90*/  F2FP.F16.F32.PACK_AB R14, R9, R8 ;  /* 0x00000008090e723e */ /* 0x000fc400000000ff */
[----:B------:R-:W-:Y:S01]  /*1faa0*/  F2FP.F16.F32.PACK_AB R15, R11, R10 ;  /* 0x0000000a0b0f723e */ /* 0x000fe200000000ff */
[----:B------:R-:W-:Y:S01]  /*1fab0*/  STSM.16.M88.4 [R144], R44 ;  /* 0x0000002c90007844 */ /* 0x000fe20000000200 */
[----:B------:R-:W-:-:S03]  /*1fac0*/  LEA.HI.X R21, R56, UR7, R21, 0x2, P3 ;  /* 0x0000000738157c11 */ /* 0x000fc600098f1415 */
[----:B------:R-:W-:Y:S04]  /*1fad0*/  STSM.16.M88.4 [R146], R36 ;  /* 0x0000002492007844 */ /* 0x000fe80000000200 */
[----:B------:R-:W-:Y:S04]  /*1fae0*/  STSM.16.M88.4 [R148], R28 ;  /* 0x0000001c94007844 */ /* 0x000fe80000000200 */
[----:B------:R-:W-:Y:S04]  /*1faf0*/  STSM.16.M88.4 [R228], R12 ;  /* 0x0000000ce4007844 */ /* 0x000fe80000000200 */
[----:B------:R-:W-:Y:S04]  /*1fb00*/  SHFL.IDX PT, R56, R58, RZ, 0x1c1f ;  /* 0x001c1fff3a387589 */ /* 0x000fe800000e0000 */
[----:B------:R-:W0:Y:S01]  /*1fb10*/  SHFL.IDX PT, R57, R21, RZ, 0x1c1f ;  /* 0x001c1fff15397589 */ /* 0x000e2200000e0000 */
[----:B------:R-:W-:Y:S01]  /*1fb20*/  BAR.SYNC.DEFER_BLOCKING 0x1, 0x100 ;  /* 0x0044000000007b1d */ /* 0x000fe20000010000 */
[----:B------:R-:W-:-:S05]  /*1fb30*/  ISETP.GE.OR P0, PT, R19, R0, P0 ;  /* 0x000000001300720c */ /* 0x000fca0000706670 */
[----:B0-----:R0:W-:Y:S08]  /*1fb40*/  @!P2 ST.E desc[UR48][R56.64], R3 ;  /* 0x000000033800a985 */ /* 0x0011f0000c101930 */
[----:B------:R-:W2:Y:S01]  /*1fb50*/  @!P0 LDL R19, [R1+0x444] ;  /* 0x0004440001138983 */ /* 0x000ea20000100800 */
[----:B------:R-:W-:Y:S02]  /*1fb60*/  IMAD R4, R210, 0x40, R194 ;  /* 0x00000040d2047824 */ /* 0x000fe400078e02c2 */
[----:B------:R-:W-:-:S04]  /*1fb70*/  IMAD.MOV.U32 R5, RZ, RZ, 0x2 ;  /* 0x00000002ff057424 */ /* 0x000fc800078e00ff */
[----:B------:R-:W-:-:S03]  /*1fb80*/  IMAD.WIDE R4, R4, R5, UR36 ;  /* 0x0000002404047e25 */ /* 0x000fc6000f8e0205 */
[----:B------:R-:W-:-:S04]  /*1fb90*/  IADD3 R33, P6, R4, 0x5000, RZ ;  /* 0x0000500004217810 */ /* 0x000fc80007fde0ff */
[----:B------:R-:W-:-:S04]  /*1fba0*/  LOP3.LUT R32, R33, 0x380, RZ, 0xc0, !PT ;  /* 0x0000038021207812 */ /* 0x000fc800078ec0ff */
[----:B------:R-:W-:-:S04]  /*1fbb0*/  SHF.R.U64 R32, R32, 0x3, RZ ;  /* 0x0000000320207819 */ /* 0x000fc800000012ff */
[----:B------:R-:W-:Y:S01]  /*1fbc0*/  LOP3.LUT R32, R32, R33, RZ, 0x3c, !PT ;  /* 0x0000002120207212 */ /* 0x000fe200078e3cff */
[----:B------:R-:W-:Y:S01]  /*1fbd0*/  IMAD.X R33, RZ, RZ, R5, P6 ;  /* 0x000000ffff217224 */ /* 0x000fe200030e0605 */
[C---:B------:R-:W-:Y:S02]  /*1fbe0*/  IADD3 R53, P6, R4.reuse, 0xa000, RZ ;  /* 0x0000a00004357810 */ /* 0x040fe40007fde0ff */
[----:B------:R-:W-:Y:S02]  /*1fbf0*/  IADD3 R7, P3, R4, 0x2000, RZ ;  /* 0x0000200004077810 */ /* 0x000fe40007f7e0ff */
[----:B------:R-:W-:Y:S02]  /*1fc00*/  LOP3.LUT R52, R53, 0x380, RZ, 0xc0, !PT ;  /* 0x0000038035347812 */ /* 0x000fe400078ec0ff */
[----:B------:R-:W-:Y:S01]  /*1fc10*/  LOP3.LUT R6, R7, 0x380, RZ, 0xc0, !PT ;  /* 0x0000038007067812 */ /* 0x000fe200078ec0ff */
[----:B------:R-:W-:Y:S01]  /*1fc20*/  SHFL.IDX PT, R20, R58, 0x1, 0x1c1f ;  /* 0x003c1f003a147f89 */ /* 0x000fe200000e0000 */
[----:B------:R-:W-:-:S02]  /*1fc30*/  SHF.R.U64 R52, R52, 0x3, RZ ;  /* 0x0000000334347819 */ /* 0x000fc400000012ff */
[----:B------:R-:W-:Y:S01]  /*1fc40*/  SHF.R.U64 R6, R6, 0x3, RZ ;  /* 0x0000000306067819 */ /* 0x000fe200000012ff */
[----:B------:R-:W2:Y:S01]  /*1fc50*/  SHFL.IDX PT, R21, R21, 0x1, 0x1c1f ;  /* 0x003c1f0015157f89 */ /* 0x000ea200000e0000 */
[----:B------:R-:W-:Y:S01]  /*1fc60*/  LOP3.LUT R52, R52, R53, RZ, 0x3c, !PT ;  /* 0x0000003534347212 */ /* 0x000fe200078e3cff */
[----:B------:R-:W-:Y:S01]  /*1fc70*/  IMAD.X R53, RZ, RZ, R5, P6 ;  /* 0x000000ffff357224 */ /* 0x000fe200030e0605 */
[----:B------:R-:W-:Y:S02]  /*1fc80*/  LOP3.LUT R12, R6, R7, RZ, 0x3c, !PT ;  /* 0x00000007060c7212 */ /* 0x000fe400078e3cff */
[----:B------:R-:W-:-:S04]  /*1fc90*/  IADD3 R6, P6, R4, 0xf000, RZ ;  /* 0x0000f00004067810 */ /* 0x000fc80007fde0ff */
[----:B0-----:R-:W-:Y:S02]  /*1fca0*/  LOP3.LUT R3, R6, 0x380, RZ, 0xc0, !PT ;  /* 0x0000038006037812 */ /* 0x001fe400078ec0ff */
[C---:B------:R-:W-:Y:S02]  /*1fcb0*/  IADD3 R9, P2, R4.reuse, 0x1000, RZ ;  /* 0x0000100004097810 */ /* 0x040fe40007f5e0ff */
[----:B------:R-:W-:Y:S02]  /*1fcc0*/  SHF.R.U64 R3, R3, 0x3, RZ ;  /* 0x0000000303037819 */ /* 0x000fe400000012ff */
[C---:B------:R-:W-:Y:S02]  /*1fcd0*/  IADD3 R25, P4, R4.reuse, 0x3000, RZ ;  /* 0x0000300004197810 */ /* 0x040fe40007f9e0ff */
[----:B------:R-:W-:Y:S02]  /*1fce0*/  IADD3 R29, P5, R4, 0x4000, RZ ;  /* 0x00004000041d7810 */ /* 0x000fe40007fbe0ff */
[----:B------:R-:W-:-:S02]  /*1fcf0*/  LOP3.LUT R8, R9, 0x380, RZ, 0xc0, !PT ;  /* 0x0000038009087812 */ /* 0x000fc400078ec0ff */
[----:B------:R-:W-:Y:S02]  /*1fd00*/  LOP3.LUT R24, R25, 0x380, RZ, 0xc0, !PT ;  /* 0x0000038019187812 */ /* 0x000fe400078ec0ff */
[----:B------:R-:W-:Y:S02]  /*1fd10*/  LOP3.LUT R28, R29, 0x380, RZ, 0xc0, !PT ;  /* 0x000003801d1c7812 */ /* 0x000fe400078ec0ff */
[----:B------:R-:W-:Y:S02]  /*1fd20*/  LOP3.LUT R72, R3, R6, RZ, 0x3c, !PT ;  /* 0x0000000603487212 */ /* 0x000fe400078e3cff */
[----:B------:R-:W0:Y:S01]  /*1fd30*/  @P1 LDC R3, c[0x0][0xcec] ;  /* 0x00033b00ff031b82 */ /* 0x000e220000000800 */
[----:B------:R-:W-:Y:S02]  /*1fd40*/  SHF.R.U64 R8, R8, 0x3, RZ ;  /* 0x0000000308087819 */ /* 0x000fe400000012ff */
[----:B------:R-:W-:Y:S02]  /*1fd50*/  SHF.R.U64 R24, R24, 0x3, RZ ;  /* 0x0000000318187819 */ /* 0x000fe400000012ff */
[----:B------:R-:W-:Y:S01]  /*1fd60*/  SHF.R.U64 R28, R28, 0x3, RZ ;  /* 0x000000031c1c7819 */ /* 0x000fe200000012ff */
        /* <DEDUP_REMOVED lines=10> */
[----:B------:R-:W-:Y:S02]  /*1fe10*/  IADD3 R49, P5, R4, 0x9000, RZ ;  /* 0x0000900004317810 */ /* 0x000fe40007fbe0ff */
[----:B------:R-:W-:Y:S02]  /*1fe20*/  LOP3.LUT R36, R37, 0x380, RZ, 0xc0, !PT ;  /* 0x0000038025247812 */ /* 0x000fe400078ec0ff */
[----:B------:R-:W-:Y:S02]  /*1fe30*/  LOP3.LUT R40, R41, 0x380, RZ, 0xc0, !PT ;  /* 0x0000038029287812 */ /* 0x000fe400078ec0ff */
[----:B------:R-:W-:-:S02]  /*1fe40*/  LOP3.LUT R44, R45, 0x380, RZ, 0xc0, !PT ;  /* 0x000003802d2c7812 */ /* 0x000fc400078ec0ff */
[----:B------:R-:W-:Y:S01]  /*1fe50*/  LOP3.LUT R48, R49, 0x380, RZ, 0xc0, !PT ;  /* 0x0000038031307812 */ /* 0x000fe200078ec0ff */
[----:B------:R-:W-:Y:S01]  /*1fe60*/  UIMAD UR5, UR12, UR8, URZ ;  /* 0x000000080c0572a4 */ /* 0x000fe2000f8e023f */
[----:B------:R-:W-:Y:S02]  /*1fe70*/  SHF.R.U64 R36, R36, 0x3, RZ ;  /* 0x0000000324247819 */ /* 0x000fe400000012ff */
[----:B------:R-:W-:Y:S02]  /*1fe80*/  SHF.R.U64 R40, R40, 0x3, RZ ;  /* 0x0000000328287819 */ /* 0x000fe400000012ff */
[----:B------:R-:W-:Y:S02]  /*1fe90*/  SHF.R.U64 R44, R44, 0x3, RZ ;  /* 0x000000032c2c7819 */ /* 0x000fe400000012ff */
[----:B------:R-:W-:Y:S01]  /*1fea0*/  SHF.R.U64 R48, R48, 0x3, RZ ;  /* 0x0000000330307819 */ /* 0x000fe200000012ff */
[----:B------:R-:W-:Y:S01]  /*1feb0*/  VIADD R78, R211, UR39 ;  /* 0x00000027d34e7c36 */ /* 0x000fe20008000000 */
[----:B------:R-:W-:Y:S01]  /*1fec0*/  LOP3.LUT R36, R36, R37, RZ, 0x3c, !PT ;  /* 0x0000002524247212 */ /* 0x000fe200078e3cff */
[----:B------:R-:W-:Y:S01]  /*1fed0*/  UIMAD.WIDE.U32 UR6, UR42, UR8, URZ ;  /* 0x000000082a0672a5 */ /* 0x000fe2000f8e003f */
[----:B------:R-:W-:Y:S01]  /*1fee0*/  LOP3.LUT R40, R40, R41, RZ, 0x3c, !PT ;  /* 0x0000002928287212 */ /* 0x000fe200078e3cff */
[----:B------:R-:W-:Y:S01]  /*1fef0*/  UIMAD UR5, UR42, UR9, UR5 ;  /* 0x000000092a0572a4 */ /* 0x000fe2000f8e0205 */
[----:B------:R-:W-:Y:S01]  /*1ff00*/  LOP3.LUT R44, R44, R45, RZ, 0x3c, !PT ;  /* 0x0000002d2c2c7212 */ /* 0x000fe200078e3cff */
[--C-:B------:R-:W-:Y:S01]  /*1ff10*/  IMAD.X R37, RZ, RZ, R5.reuse, P2 ;  /* 0x000000ffff257224 */ /* 0x100fe200010e0605 */
[----:B------:R-:W-:Y:S01]  /*1ff20*/  LOP3.LUT R48, R48, R49, RZ, 0x3c, !PT ;  /* 0x0000003130307212 */ /* 0x000fe200078e3cff */
[--C-:B------:R-:W-:Y:S01]  /*1ff30*/  IMAD.X R41, RZ, RZ, R5.reuse, P3 ;  /* 0x000000ffff297224 */ /* 0x100fe200018e0605 */
[C---:B------:R-:W-:Y:S01]  /*1ff40*/  IADD3 R57, P2, R4.reuse, 0xb000, RZ ;  /* 0x0000b00004397810 */ /* 0x040fe20007f5e0ff */
[--C-:B------:R-:W-:Y:S01]  /*1ff50*/  IMAD.X R45, RZ, RZ, R5.reuse, P4 ;  /* 0x000000ffff2d7224 */ /* 0x100fe200020e0605 */
[C---:B------:R-:W-:Y:S01]  /*1ff60*/  IADD3 R61, P3, R4.reuse, 0xc000, RZ ;  /* 0x0000c000043d7810 */ /* 0x040fe20007f7e0ff */
[----:B------:R-:W-:Y:S01]  /*1ff70*/  IMAD.X R49, RZ, RZ, R5, P5 ;  /* 0x000000ffff317224 */ /* 0x000fe200028e0605 */
[----:B------:R-:W-:Y:S01]  /*1ff80*/  IADD3 R65, P4, R4, 0xd000, RZ ;  /* 0x0000d00004417810 */ /* 0x000fe20007f9e0ff */
[----:B0-----:R-:W-:Y:S01]  /*1ff90*/  @P1 IMAD.HI.U32 R3, R78, R3, RZ ;  /* 0x000000034e031227 */ /* 0x001fe200078e00ff */
[----:B------:R-:W-:Y:S01]  /*1ffa0*/  IADD3 R69, P5, R4, 0xe000, RZ ;  /* 0x0000e00004457810 */ /* 0x000fe20007fbe0ff */
[----:B------:R-:W-:-:S02]  /*1ffb0*/  UIMAD UR8, UR13, UR10, URZ ;  /* 0x0000000a0d0872a4 */ /* 0x000fc4000f8e023f */
[----:B------:R-:W-:Y:S01]  /*1ffc0*/  UIADD3 UR7, UR7, UR5, URZ ;  /* 0x0000000507077290 */ /* 0x000fe2000fffe03f */
[----:B------:R-:W-:Y:S02]  /*1ffd0*/  LOP3.LUT R56, R57, 0x380, RZ, 0xc0, !PT ;  /* 0x0000038039387812 */ /* 0x000fe400078ec0ff */
[----:B------:R-:W-:Y:S02]  /*1ffe0*/  LOP3.LUT R60, R61, 0x380, RZ, 0xc0, !PT ;  /* 0x000003803d3c7812 */ /* 0x000fe400078ec0ff */
[----:B------:R-:W-:Y:S02]  /*1fff0*/  LOP3.LUT R64, R65, 0x380, RZ, 0xc0, !PT ;  /* 0x0000038041407812 */ /* 0x000fe400078ec0ff */
[----:B------:R-:W-:Y:S01]  /*20000*/  LOP3.LUT R68, R69, 0x380, RZ, 0xc0, !PT ;  /* 0x0000038045447812 */ /* 0x000fe200078ec0ff */
[----:B------:R-:W-:Y:S01]  /*20010*/  UIMAD UR5, UR38, UR11, UR8 ;  /* 0x0000000b260572a4 */ /* 0x000fe2000f8e0208 */
[----:B------:R-:W-:Y:S01]  /*20020*/  LOP3.LUT R7, R4, 0x380, RZ, 0xc0, !PT ;  /* 0x0000038004077812 */ /* 0x000fe200078ec0ff */
[----:B------:R-:W-:Y:S01]  /*20030*/  UIMAD.WIDE.U32 UR6, UR38, UR10, UR6 ;  /* 0x0000000a260672a5 */ /* 0x000fe2000f8e0006 */
[----:B------:R-:W-:Y:S01]  /*20040*/  SHF.R.U64 R56, R56, 0x3, RZ ;  /* 0x0000000338387819 */ /* 0x000fe200000012ff */
[----:B------:R-:W-:Y:S01]  /*20050*/  IMAD.X R73, RZ, RZ, R5, P6 ;  /* 0x000000ffff497224 */ /* 0x000fe200030e0605 */
[----:B------:R-:W-:-:S02]  /*20060*/  SHF.R.U64 R60, R60, 0x3, RZ ;  /* 0x000000033c3c7819 */ /* 0x000fc400000012ff */
[----:B------:R-:W-:Y:S02]  /*20070*/  SHF.R.U64 R64, R64, 0x3, RZ ;  /* 0x0000000340407819 */ /* 0x000fe400000012ff */
[----:B------:R-:W-:Y:S01]  /*20080*/  SHF.R.U64 R68, R68, 0x3, RZ ;  /* 0x0000000344447819 */ /* 0x000fe200000012ff */
[----:B------:R-:W-:Y:S01]  /*20090*/  UIADD3 UR5, UR7, UR5, URZ ;  /* 0x0000000507057290 */ /* 0x000fe2000fffe03f */
[----:B------:R-:W-:Y:S01]  /*200a0*/  SHF.R.U64 R7, R7, 0x3, RZ ;  /* 0x0000000307077819 */ /* 0x000fe200000012ff */
[----:B------:R-:W-:Y:S01]  /*200b0*/  ULDC.64 UR8, c[0x0][0xbe0] ;  /* 0x0002f80000087ab9 */ /* 0x000fe20000000a00 */
        /* <DEDUP_REMOVED lines=9> */
[----:B------:R-:W-:-:S05]  /*20150*/  VIADD R81, R210, UR39 ;  /* 0x00000027d2517c36 */ /* 0x000fca0008000000 */
[----:B------:R-:W-:Y:S01]  /*20160*/  ISETP.GE.AND P2, PT, R81, R0, PT ;  /* 0x000000005100720c */ /* 0x000fe20003f46270 */
[----:B------:R-:W-:Y:S01]  /*20170*/  BSSY B1, `(.L_x_11188) ;  /* 0x000004a000017945 */ /* 0x000fe20003800000 */
[----:B--2---:R0:W-:Y:S04]  /*20180*/  @!P0 ST.E desc[UR48][R20.64], R19 ;  /* 0x0000001314008985 */ /* 0x0041e8000c101930 */
[----:B------:R-:W5:Y:S04]  /*20190*/  LD.E.128 R4, desc[UR48][R4.64] ;  /* 0x0000003004047980 */ /* 0x000f68000c101d00 */
[----:B------:R-:W5:Y:S01]  /*201a0*/  LD.E.128 R8, desc[UR48][R8.64] ;  /* 0x0000003008087980 */ /* 0x000f62000c101d00 */
[----:B0-----:R-:W0:Y:S01]  /*201b0*/  @P1 LDC R20, c[0x0][0xcf0] ;  /* 0x00033c00ff141b82 */ /* 0x001e220000000800 */
[----:B------:R-:W-:-:S02]  /*201c0*/  IMAD.MOV.U32 R19, RZ, RZ, R78 ;  /* 0x000000ffff137224 */ /* 0x000fc400078e004e */
[----:B------:R-:W5:Y:S01]  /*201d0*/  LD.E.128 R12, desc[UR48][R12.64] ;  /* 0x000000300c0c7980 */ /* 0x000f62000c101d00 */
[----:B------:R-:W-:-:S03]  /*201e0*/  IMAD.U32 R21, RZ, RZ, UR7 ;  /* 0x00000007ff157e24 */ /* 0x000fc6000f8e00ff */
[----:B------:R-:W5:Y:S04]  /*201f0*/  LD.E.128 R24, desc[UR48][R24.64] ;  /* 0x0000003018187980 */ /* 0x000f68000c101d00 */
[----:B------:R-:W5:Y:S04]  /*20200*/  LD.E.128 R28, desc[UR48][R28.64] ;  /* 0x000000301c1c7980 */ /* 0x000f68000c101d00 */
[----:B------:R-:W5:Y:S04]  /*20210*/  LD.E.128 R32, desc[UR48][R32.64] ;  /* 0x0000003020207980 */ /* 0x000f68000c101d00 */
[----:B------:R-:W5:Y:S04]  /*20220*/  LD.E.128 R36, desc[UR48][R36.64] ;  /* 0x0000003024247980 */ /* 0x000f68000c101d00 */
[----:B------:R-:W5:Y:S01]  /*20230*/  LD.E.128 R40, desc[UR48][R40.64] ;  /* 0x0000003028287980 */ /* 0x000f62000c101d00 */
[----:B0-----:R-:W-:Y:S01]  /*20240*/  @P1 SHF.R.U32.HI R19, RZ, R20, R3 ;  /* 0x00000014ff131219 */ /* 0x001fe20000011603 */
[----:B------:R-:W-:-:S02]  /*20250*/  IMAD.U32 R20, RZ, RZ, UR6 ;  /* 0x00000006ff147e24 */ /* 0x000fc4000f8e00ff */
[----:B------:R-:W5:Y:S01]  /*20260*/  LD.E.128 R44, desc[UR48][R44.64] ;  /* 0x000000302c2c7980 */ /* 0x000f62000c101d00 */
[----:B------:R-:W-:Y:S01]  /*20270*/  IMAD.U32 R3, RZ, RZ, UR5 ;  /* 0x00000005ff037e24 */ /* 0x000fe2000f8e00ff */
[--C-:B------:R-:W-:Y:S01]  /*20280*/  SHF.R.S32.HI R76, RZ, 0x1f, R19.reuse ;  /* 0x0000001fff4c7819 */ /* 0x100fe20000011413 */
[----:B------:R-:W-:Y:S01]  /*20290*/  IMAD.MOV R77, RZ, RZ, -R19 ;  /* 0x000000ffff4d7224 */ /* 0x000fe200078e0a13 */
[----:B------:R-:W5:Y:S01]  /*202a0*/  LD.E.128 R48, desc[UR48][R48.64] ;  /* 0x0000003030307980 */ /* 0x000f62000c101d00 */
[----:B------:R-:W-:Y:S02]  /*202b0*/  ULDC.64 UR6, c[0x0][0xbd8] ;  /* 0x0002f60000067ab9 */ /* 0x000fe40000000a00 */
[----:B------:R-:W-:Y:S01]  /*202c0*/  IMAD R21, R2, R77, R78 ;  /* 0x0000004d02157224 */ /* 0x000fe200078e024e */
[----:B------:R-:W5:Y:S01]  /*202d0*/  LD.E.128 R52, desc[UR48][R52.64] ;  /* 0x0000003034347980 */ /* 0x000f62000c101d00 */
[----:B------:R-:W-:Y:S02]  /*202e0*/  IMAD R76, R76, UR8, RZ ;  /* 0x000000084c4c7c24 */ /* 0x000fe4000f8e02ff */
[----:B------:R-:W-:Y:S01]  /*202f0*/  IMAD.MOV.U32 R2, RZ, RZ, R20 ;  /* 0x000000ffff027224 */ /* 0x000fe200078e0014 */
[----:B------:R-:W5:Y:S01]  /*20300*/  LD.E.128 R56, desc[UR48][R56.64] ;  /* 0x0000003038387980 */ /* 0x000f62000c101d00 */
[----:B------:R-:W-:-:S02]  /*20310*/  IMAD R77, R19, UR9, R76 ;  /* 0x00000009134d7c24 */ /* 0x000fc4000f8e024c */
[----:B------:R-:W-:Y:S01]  /*20320*/  IMAD.WIDE.U32 R2, R19, UR8, R2 ;  /* 0x0000000813027c25 */ /* 0x000fe2000f8e0002 */
[----:B------:R-:W5:Y:S01]  /*20330*/  LD.E.128 R60, desc[UR48][R60.64] ;  /* 0x000000303c3c7980 */ /* 0x000f62000c101d00 */
[----:B------:R-:W-:-:S03]  /*20340*/  SHF.R.S32.HI R19, RZ, 0x1f, R21 ;  /* 0x0000001fff137819 */ /* 0x000fc60000011415 */
        /* <DEDUP_REMOVED lines=11> */
[----:B------:R-:W-:Y:S01]  /*20400*/  VIADD R19, R81, 0x20 ;  /* 0x0000002051137836 */ /* 0x000fe20000000000 */
[----:B------:R-:W-:Y:S01]  /*20410*/  UIADD3 UR5, UR44, 0x32420, URZ ;  /* 0x000324202c057890 */ /* 0x000fe2000fffe03f */
[C---:B------:R-:W-:Y:S02]  /*20420*/  IMAD R77, R21.reuse, UR7, R20 ;  /* 0x00000007154d7c24 */ /* 0x040fe4000f8e0214 */
[----:B------:R-:W-:Y:S01]  /*20430*/  IMAD.WIDE.U32 R2, R21, UR6, R2 ;  /* 0x0000000615027c25 */ /* 0x000fe2000f8e0002 */
[----:B------:R-:W-:Y:S01]  /*20440*/  ISETP.GE.AND P1, PT, R19, R0, PT ;  /* 0x000000001300720c */ /* 0x000fe20003f26270 */
[----:B------:R-:W-:Y:S02]  /*20450*/  ULDC.64 UR6, c[0x0][0xb80] ;  /* 0x0002e00000067ab9 */ /* 0x000fe40000000a00 */
[----:B------:R-:W-:Y:S01]  /*20460*/  VIADD R19, R81, 0x40 ;  /* 0x0000004051137836 */ /* 0x000fe20000000000 */
[----:B------:R-:W-:Y:S01]  /*20470*/  LEA R80, P3, R2, UR6, 0x1 ;  /* 0x0000000602507c11 */ /* 0x000fe2000f8608ff */
[----:B------:R-:W-:Y:S01]  /*20480*/  IMAD.IADD R3, R3, 0x1, R77 ;  /* 0x0000000103037824 */ /* 0x000fe200078e024d */
[----:B------:R-:W-:-:S02]  /*20490*/  UPRMT UR5, URZ, 0x654, UR5 ;  /* 0x000006543f057896 */ /* 0x000fc40008000005 */
[----:B------:R-:W-:Y:S02]  /*204a0*/  ISETP.GE.AND P0, PT, R19, R0, PT ;  /* 0x000000001300720c */ /* 0x000fe40003f06270 */
[----:B------:R-:W-:Y:S01]  /*204b0*/  LEA.HI.X R19, R2, UR7, R3, 0x1, P3 ;  /* 0x0000000702137c11 */ /* 0x000fe200098f0c03 */
[----:B0-----:R0:W1:Y:S04]  /*204c0*/  SHFL.IDX PT, R78, R80, RZ, 0x181f ;  /* 0x00181fff504e7589 */ /* 0x00106800000e0000 */
[----:B------:R0:W2:Y:S01]  /*204d0*/  SHFL.IDX PT, R79, R19, RZ, 0x181f ;  /* 0x00181fff134f7589 */ /* 0x0000a200000e0000 */
[----:B------:R-:W-:Y:S01]  /*204e0*/  SYNCS.ARRIVE.TRANS64.RED.A1T0 RZ, [UR5], RZ ;  /* 0x000000ffffff79a7 */ /* 0x000fe20008100405 */
        /* <DEDUP_REMOVED lines=18> */
.L_x_11189:
[----:B------:R-:W-:Y:S05]  /*20610*/  BSYNC B1 ;  /* 0x0000000000017941 */ /* 0x000fea0003800000 */
.L_x_11188:
[----:B---3--:R3:W4:Y:S01]  /*20620*/  SHFL.IDX PT, R21, R19, 0x1, 0x181f ;  /* 0x00381f0013157f89 */ /* 0x00872200000e0000 */
        /* <DEDUP_REMOVED lines=9> */
[-C--:B-----5:R-:W-:Y:S02]  /*206c0*/  @!P3 LEA R4, P5, R196, R20.reuse, 0x1 ;  /* 0x00000014c404b211 */ /* 0x0a0fe400078a08ff */
[-C--:B----4-:R-:W-:Y:S02]  /*206d0*/  @!P4 LEA.HI.X R3, R194, R21.reuse, R203, 0x1, P6 ;  /* 0x00000015c203c211 */ /* 0x090fe400030f0ccb */
[-C--:B------:R-:W-:Y:S02]  /*206e0*/  @!P2 LEA R6, P6, R195, R20.reuse, 0x1 ;  /* 0x00000014c306a211 */ /* 0x080fe400078c08ff */
        /* <DEDUP_REMOVED lines=8> */
.L_x_11191:
[----:B------:R-:W-:Y:S05]  /*20770*/  BSYNC B1 ;  /* 0x0000000000017941 */ /* 0x000fea0003800000 */
.L_x_11190:
[----:B0----5:R0:W0:Y:S01]  /*20780*/  SHFL.IDX PT, R9, R19, 0x2, 0x181f ;  /* 0x00581f0013097f89 */ /* 0x02102200000e0000 */
        /* <DEDUP_REMOVED lines=9> */
[-C--:B------:R-:W-:Y:S02]  /*20820*/  @!P2 LEA R4, P5, R196, R8.reuse, 0x1 ;  /* 0x00000008c404a211 */ /* 0x080fe400078a08ff */
[-C--:B------:R-:W-:Y:S02]  /*20830*/  @!P1 LEA R6, P4, R195, R8.reuse, 0x1 ;  /* 0x00000008c3069211 */ /* 0x080fe400078808ff */
[-C--:B------:R-:W-:Y:S02]  /*20840*/  @!P3 LEA.HI.X R3, R194, R9.reuse, R203, 0x1, P6 ;  /* 0x00000009c203b211 */ /* 0x080fe400030f0ccb */
        /* <DEDUP_REMOVED lines=8> */
.L_x_11193:
[----:B------:R-:W-:Y:S05]  /*208d0*/  BSYNC B1 ;  /* 0x0000000000017941 */ /* 0x000fea0003800000 */
.L_x_11192:
[----:B0-----:R-:W-:Y:S01]  /*208e0*/  VIADD R3, R81, 0x60 ;  /* 0x0000006051037836 */ /* 0x001fe20000000000 */
[----:B---3--:R-:W0:Y:S04]  /*208f0*/  SHFL.IDX PT, R19, R19, 0x3, 0x181f ;  /* 0x00781f0013137f89 */ /* 0x008e2800000e0000 */
[----:B------:R-:W-:Y:S01]  /*20900*/  ISETP.GE.AND P0, PT, R3, R0, PT ;  /* 0x000000000300720c */ /* 0x000fe20003f06270 */
[----:B------:R-:W3:-:S12]  /*20910*/  SHFL.IDX PT, R80, R80, 0x3, 0x181f ;  /* 0x00781f0050507f89 */ /* 0x000ed800000e0000 */
[----:B------:R-:W-:Y:S05]  /*20920*/  @P0 BRA `(.L_x_11194) ;  /* 0x0000000c001c0947 */ /* 0x000fea0003800000 */
[----:B------:R-:W-:Y:S02]  /*20930*/  ULDC UR5, c[0x0][0xbc8] ;  /* 0x0002f20000057ab9 */ /* 0x000fe40000000800 */
[----:B------:R-:W-:Y:S02]  /*20940*/  ISETP.GE.AND P3, PT, R194, UR5, PT ;  /* 0x00000005c2007c0c */ /* 0x000fe4000bf66270 */
[----:B------:R-:W-:Y:S02]  /*20950*/  ISETP.GE.AND P4, PT, R196, UR5, PT ;  /* 0x00000005c4007c0c */ /* 0x000fe4000bf86270 */
[----:B------:R-:W-:-:S09]  /*20960*/  ISETP.GE.AND P5, PT, R195, UR5, PT ;  /* 0x00000005c3007c0c */ /* 0x000fd2000bfa6270 */
[-C--:B---3--:R-:W-:Y:S02]  /*20970*/  @!P3 LEA R2, P0, R194, R80.reuse, 0x1 ;  /* 0x00000050c202b211 */ /* 0x088fe400078008ff */
[-C--:B------:R-:W-:Y:S02]  /*20980*/  @!P4 LEA R4, P1, R196, R80.reuse, 0x1 ;  /* 0x00000050c404c211 */ /* 0x080fe400078208ff */
[C---:B------:R-:W-:Y:S02]  /*20990*/  @!P5 LEA R6, P2, R195.reuse, R80, 0x1 ;  /* 0x00000050c306d211 */ /* 0x040fe400078408ff */
[-C--:B0-----:R-:W-:Y:S02]  /*209a0*/  @!P3 LEA.HI.X R3, R194, R19.reuse, R203, 0x1, P0 ;  /* 0x00000013c203b211 */ /* 0x081fe400000f0ccb */
        /* <DEDUP_REMOVED lines=11> */
.L_x_11187:
[----:B0-----:R-:W0:Y:S01]  /*20a60*/  LDC R6, c[0x0][0xce8] ;  /* 0x00033a00ff067b82 */ /* 0x001e220000000800 */
[----:B------:R-:W-:Y:S01]  /*20a70*/  ISETP.GE.AND P0, PT, R206, 0x80, PT ;  /* 0x00000080ce00780c */ /* 0x000fe20003f06270 */
[----:B------:R-:W-:Y:S01]  /*20a80*/  USHF.R.S32.HI UR8, URZ, 0x1f, UR42 ;  /* 0x0000001f3f087899 */ /* 0x000fe2000801142a */
[----:B------:R-:W-:Y:S01]  /*20a90*/  BSSY B1, `(.L_x_11195) ;  /* 0x000002e000017945 */ /* 0x000fe20003800000 */
        /* <DEDUP_REMOVED lines=45> */
.L_x_11196:
[----:B------:R-:W-:Y:S05]  /*20d70*/  BSYNC B1 ;  /* 0x0000000000017941 */ /* 0x000fea0003800000 */
.L_x_11195:
[----:B------:R-:W-:Y:S01]  /*20d80*/  ULDC.64 UR10, c[0x0][0xbe8] ;  /* 0x0002fa00000a7ab9 */ /* 0x000fe20000000a00 */
[----:B--2---:R-:W-:Y:S01]  /*20d90*/  VIADD R4, R211, UR39 ;  /* 0x00000027d3047c36 */ /* 0x004fe20008000000 */
[----:B------:R-:W-:Y:S01]  /*20da0*/  UIMAD UR5, UR8, UR10, URZ ;  /* 0x0000000a080572a4 */ /* 0x000fe2000f8e023f */
[----:B------:R-:W-:Y:S01]  /*20db0*/  VIADD R8, R210, UR39 ;  /* 0x00000027d2087c36 */ /* 0x000fe20008000000 */
[----:B------:R-:W-:Y:S01]  /*20dc0*/  UIMAD.WIDE.U32 UR6, UR42, UR10, URZ ;  /* 0x0000000a2a0672a5 */ /* 0x000fe2000f8e003f */
[----:B0-----:R-:W-:Y:S01]  /*20dd0*/  @P1 IMAD.HI.U32 R0, R4, R9, RZ ;  /* 0x0000000904001227 */ /* 0x001fe200078e00ff */
[----:B------:R-:W-:Y:S01]  /*20de0*/  UIMAD UR5, UR42, UR11, UR5 ;  /* 0x0000000b2a0572a4 */ /* 0x000fe2000f8e0205 */
[----:B------:R-:W-:Y:S02]  /*20df0*/  BSSY B1, `(.L_x_11197) ;  /* 0x0000038000017945 */ /* 0x000fe40003800000 */
[----:B------:R-:W-:Y:S01]  /*20e00*/  ULDC.64 UR10, c[0x0][0xbf0] ;  /* 0x0002fc00000a7ab9 */ /* 0x000fe20000000a00 */
[----:B------:R-:W-:Y:S01]  /*20e10*/  UIADD3 UR7, UR7, UR5, URZ ;  /* 0x0000000507077290 */ /* 0x000fe2000fffe03f */
[----:B------:R-:W-:Y:S01]  /*20e20*/  IMAD.MOV.U32 R5, RZ, RZ, R4 ;  /* 0x000000ffff057224 */ /* 0x000fe200078e0004 */
[----:B------:R-:W-:Y:S01]  /*20e30*/  UIMAD UR5, UR9, UR10, URZ ;  /* 0x0000000a090572a4 */ /* 0x000fe2000f8e023f */
[----:B-1----:R-:W-:Y:S01]  /*20e40*/  @P1 SHF.R.U32.HI R5, RZ, R11, R0 ;  /* 0x0000000bff051219 */ /* 0x002fe20000011600 */
[----:B------:R-:W-:-:S02]  /*20e50*/  UIMAD.WIDE.U32 UR6, UR38, UR10, UR6 ;  /* 0x0000000a260672a5 */ /* 0x000fc4000f8e0006 */
[----:B------:R-:W-:Y:S01]  /*20e60*/  UIMAD UR5, UR38, UR11, UR5 ;  /* 0x0000000b260572a4 */ /* 0x000fe2000f8e0205 */
[--C-:B------:R-:W-:Y:S01]  /*20e70*/  SHF.R.S32.HI R0, RZ, 0x1f, R5.reuse ;  /* 0x0000001fff007819 */ /* 0x100fe20000011405 */
[----:B------:R-:W-:Y:S01]  /*20e80*/  IMAD.MOV R7, RZ, RZ, -R5 ;  /* 0x000000ffff077224 */ /* 0x000fe200078e0a05 */
[----:B------:R-:W-:Y:S01]  /*20e90*/  ULDC.64 UR8, c[0x0][0xbe0] ;  /* 0x0002f80000087ab9 */ /* 0x000fe20000000a00 */
[----:B------:R-:W-:Y:S02]  /*20ea0*/  UIADD3 UR5, UR7, UR5, URZ ;  /* 0x0000000507057290 */ /* 0x000fe4000fffe03f */
[----:B------:R-:W-:Y:S02]  /*20eb0*/  IMAD.U32 R3, RZ, RZ, UR7 ;  /* 0x00000007ff037e24 */ /* 0x000fe4000f8e00ff */
[----:B------:R-:W-:Y:S02]  /*20ec0*/  IMAD R0, R0, UR8, RZ ;  /* 0x0000000800007c24 */ /* 0x000fe4000f8e02ff */
[----:B------:R-:W-:-:S02]  /*20ed0*/  IMAD R7, R6, R7, R4 ;  /* 0x0000000706077224 */ /* 0x000fc400078e0204 */
        /* <DEDUP_REMOVED lines=41> */
.L_x_11198:
[----:B------:R-:W-:Y:S05]  /*21170*/  BSYNC B1 ;  /* 0x0000000000017941 */ /* 0x000fea0003800000 */
.L_x_11197:
        /* <DEDUP_REMOVED lines=10> */
[----:B------:R-:W-:Y:S02]  /*21220*/  @!P3 LEA R10, P5, R196, R2, 0x1 ;  /* 0x00000002c40ab211 */ /* 0x000fe400078a08ff */
        /* <DEDUP_REMOVED lines=10> */
.L_x_11200:
[----:B------:R-:W-:Y:S05]  /*212d0*/  BSYNC B1 ;  /* 0x0000000000017941 */ /* 0x000fea0003800000 */
.L_x_11199:
        /* <DEDUP_REMOVED lines=10> */
[-C--:B------:R-:W-:Y:S02]  /*21380*/  @!P2 LEA R10, P5, R196, R2.reuse, 0x1 ;  /* 0x00000002c40aa211 */ /* 0x080fe400078a08ff */
        /* <DEDUP_REMOVED lines=10> */
.L_x_11202:
[----:B------:R-:W-:Y:S05]  /*21430*/  BSYNC B1 ;  /* 0x0000000000017941 */ /* 0x000fea0003800000 */
.L_x_11201:
        /* <DEDUP_REMOVED lines=11> */
[-C--:B------:R-:W-:Y:S02]  /*214f0*/  @!P2 LEA R6, P5, R196, R2.reuse, 0x1 ;  /* 0x00000002c406a211 */ /* 0x080fe400078a08ff */
        /* <DEDUP_REMOVED lines=10> */
.L_x_11194:
[----:B------:R-:W-:Y:S05]  /*215a0*/  BSYNC B0 ;  /* 0x0000000000007941 */ /* 0x000fea0003800000 */
.L_x_11186:
[----:B------:R-:W-:Y:S02]  /*215b0*/  ULDC UR5, c[0x0][0xd38] ;  /* 0x00034e0000057ab9 */ /* 0x000fe40000000800 */
[----:B------:R-:W-:-:S06]  /*215c0*/  UISETP.GE.AND UP0, UPT, UR4, UR5, UPT ;  /* 0x000000050400728c */ /* 0x000fcc000bf06270 */
[----:B------:R-:W-:-:S13]  /*215d0*/  PLOP3.LUT P0, PT, PT, PT, UP0, 0x80, 0x0 ;  /* 0x000000000000781c */ /* 0x000fda0003f0f008 */
[----:B------:R-:W-:Y:S05]  /*215e0*/  @!P0 BRA `(.L_x_11203) ;  /* 0xfffffdfc00208947 */ /* 0x000fea000383ffff */
[----:B------:R-:W-:Y:S05]  /*215f0*/  EXIT ;  /* 0x000000000000794d */ /* 0x000fea0003800000 */
.L_x_11079:
[----:B------:R-:W-:-:S08]  /*21600*/  NOP ;  /* 0x0000000000007918 */ /* 0x000fd00000000000 */
[----:B----4-:R-:W0:-:S00]  /*21610*/  USETMAXREG.DEALLOC.CTAPOOL 0x18 ;  /* 0x00000018000079c8 */ /* 0x010e0000080e0500 */
[----:B0-----:R-:W2:Y:S01]  /*21620*/  LDL.LU R2, [R1+0x46c] ;  /* 0x00046c0001027983 */ /* 0x001ea20000300800 */
[----:B------:R-:W-:-:S05]  /*21630*/  LOP3.LUT R0, R0, 0x3, RZ, 0xc0, !PT ;  /* 0x0000000300007812 */ /* 0x000fca00078ec0ff */
[----:B------:R-:W0:Y:S01]  /*21640*/  S2UR UR6, SR_CTAID.X ;  /* 0x00000000000679c3 */ /* 0x000e220000002500 */
[----:B------:R-:W-:Y:S01]  /*21650*/  IMAD.MOV.U32 R18, RZ, RZ, RZ ;  /* 0x000000ffff127224 */ /* 0x000fe200078e00ff */
[----:B------:R-:W-:Y:S04]  /*21660*/  STL [R1+0x498], RZ ;  /* 0x000498ff01007387 */ /* 0x000fe80000100800 */
[----:B------:R-:W1:Y:S02]  /*21670*/  SHFL.IDX PT, R0, R0, RZ, 0x1f ;  /* 0x00001fff00007589 */ /* 0x000e6400000e0000 */
[----:B-1----:R-:W-:Y:S02]  /*21680*/  ISETP.NE.AND P0, PT, R0, RZ, PT ;  /* 0x000000ff0000720c */ /* 0x002fe40003f05270 */
[----:B------:R-:W0:Y:S11]  /*21690*/  LDC R0, c[0x0][0xd38] ;  /* 0x00034e00ff007b82 */ /* 0x000e360000000800 */
[----:B------:R-:W-:Y:S06]  /*216a0*/  @P0 BAR.ARV 0x4, 0x180 ;  /* 0x0106000000000b1d */ /* 0x000fec0000002000 */
[----:B--2---:R-:W-:-:S04]  /*216b0*/  LOP3.LUT R2, R2, 0xffffff7f, RZ, 0xc0, !PT ;  /* 0xffffff7f02027812 */ /* 0x004fc800078ec0ff */
[----:B------:R-:W-:Y:S02]  /*216c0*/  @P0 LOP3.LUT R2, R2, 0x80, RZ, 0xfc, !PT ;  /* 0x0000008002020812 */ /* 0x000fe400078efcff */
[----:B0-----:R-:W-:Y:S01]  /*216d0*/  ISETP.LE.AND P0, PT, R0, UR6, PT ;  /* 0x0000000600007c0c */ /* 0x001fe2000bf03270 */
[----:B------:R-:W-:Y:S02]  /*216e0*/  IMAD.MOV.U32 R0, RZ, RZ, 0x1 ;  /* 0x00000001ff007424 */ /* 0x000fe400078e00ff */
[----:B------:R0:W-:Y:S04]  /*216f0*/  STL [R1+0x46c], R2 ;  /* 0x00046c0201007387 */ /* 0x0001e80000100800 */
[----:B------:R0:W-:Y:S06]  /*21700*/  STL [R1+0x464], R0 ;  /* 0x0004640001007387 */ /* 0x0001ec0000100800 */
[----:B------:R-:W-:Y:S05]  /*21710*/  @P0 BRA `(.L_x_11204) ;  /* 0x0000005000e80947 */ /* 0x000fea0003800000 */
[----:B------:R-:W1:Y:S01]  /*21720*/  S2R R5, SR_TID.X ;  /* 0x0000000000057919 */ /* 0x000e620000002100 */
[----:B------:R-:W2:Y:S01]  /*21730*/  S2UR UR5, SR_CgaCtaId ;  /* 0x00000000000579c3 */ /* 0x000ea20000008800 */
[----:B------:R-:W-:Y:S01]  /*21740*/  UMOV UR4, 0x400 ;  /* 0x0000040000047882 */ /* 0x000fe20000000000 */
[----:B------:R-:W-:Y:S01]  /*21750*/  IMAD.MOV.U32 R18, RZ, RZ, RZ ;  /* 0x000000ffff127224 */ /* 0x000fe200078e00ff */
[----:B------:R-:W-:Y:S01]  /*21760*/  STL [R1+0x498], RZ ;  /* 0x000498ff01007387 */ /* 0x000fe20000100800 */
        /* <DEDUP_REMOVED lines=17> */
[----:B------:R-:W-:Y:S04]  /*21880*/  STL [R1+0x460], R4 ;  /* 0x0004600401007387 */ /* 0x000fe80000100800 */
[----:B------:R0:W-:Y:S04]  /*21890*/  STL [R1+0x474], R3 ;  /* 0x0004740301007387 */ /* 0x0001e80000100800 */
[----:B------:R1:W-:Y:S01]  /*218a0*/  STL [R1+0x464], R2 ;  /* 0x0004640201007387 */ /* 0x0003e20000100800 */
[----:B0-----:R-:W-:-:S02]  /*218b0*/  LOP3.LUT R3, R0, 0x40, RZ, 0xfc, !PT ;  /* 0x0000004000037812 */ /* 0x001fc400078efcff */
[C---:B-1----:R-:W-:Y:S02]  /*218c0*/  LOP3.LUT R2, R0.reuse, 0x80, RZ, 0xfc, !PT ;  /* 0x0000008000027812 */ /* 0x042fe400078efcff */
[----:B------:R-:W-:-:S07]  /*218d0*/  LOP3.LUT R0, R0, 0xc0, RZ, 0xfc, !PT ;  /* 0x000000c000007812 */ /* 0x000fce00078efcff */
.L_x_11306:
        /* <DEDUP_REMOVED lines=14> */
[----:B01-34-:R-:W-:Y:S05]  /*219c0*/  @!P0 BRA `(.L_x_11205) ;  /* 0x0000000000208947 */ /* 0x01bfea0003800000 */
        /* <DEDUP_REMOVED lines=8> */
.L_x_11205:
[----:B------:R-:W-:Y:S01]  /*21a50*/  ULDC UR9, c[0x0][0xd54] ;  /* 0x0003550000097ab9 */ /* 0x000fe20000000800 */
[----:B------:R-:W-:Y:S01]  /*21a60*/  UMOV UR6, UR8 ;  /* 0x0000000800067c82 */ /* 0x000fe20008000000 */
[----:B------:R-:W-:-:S11]  /*21a70*/  UISETP.NE.AND UP0, UPT, UR9, 0x1, UPT ;  /* 0x000000010900788c */ /* 0x000fd6000bf05270 */
[----:B------:R-:W-:Y:S02]  /*21a80*/  @UP0 ULDC.64 UR10, c[0x0][0xd58] ;  /* 0x00035600000a0ab9 */ /* 0x000fe40000000a00 */
[----:B------:R-:W-:-:S04]  /*21a90*/  UIMAD.WIDE.U32 UR4, UR8, UR10, URZ ;  /* 0x0000000a080472a5 */ /* 0x000fc8000f8e003f */
[----:B------:R-:W-:-:S04]  /*21aa0*/  @UP0 USHF.R.U32.HI UR6, URZ, UR11, UR5 ;  /* 0x0000000b3f060299 */ /* 0x000fc80008011605 */
[----:B------:R-:W-:-:S12]  /*21ab0*/  UIMAD UR4, UR6, UR9, URZ ;  /* 0x00000009060472a4 */ /* 0x000fd8000f8e023f */
.L_x_11206:
        /* <DEDUP_REMOVED lines=48> */
.L_x_11208:
[----:B------:R-:W-:-:S11]  /*21dc0*/  UISETP.NE.AND UP0, UPT, UR5, 0x1, UPT ;  /* 0x000000010500788c */ /* 0x000fd6000bf05270 */
[----:B------:R-:W-:Y:S02]  /*21dd0*/  @UP0 ULDC.64 UR12, c[0x0][0xae0] ;  /* 0x0002b800000c0ab9 */ /* 0x000fe40000000a00 */
[----:B------:R-:W-:-:S04]  /*21de0*/  UIMAD.WIDE.U32 UR8, UR10, UR12, URZ ;  /* 0x0000000c0a0872a5 */ /* 0x000fc8000f8e003f */
[----:B------:R-:W-:-:S12]  /*21df0*/  @UP0 USHF.R.U32.HI UR10, URZ, UR13, UR9 ;  /* 0x0000000d3f0a0299 */ /* 0x000fd80008011609 */
.L_x_11209:
[----:B------:R-:W-:-:S04]  /*21e00*/  UIMAD UR10, UR10, UR5, UR5 ;  /* 0x000000050a0a72a4 */ /* 0x000fc8000f8e0205 */
[----:B------:R-:W-:-:S04]  /*21e10*/  UISETP.LT.AND UP0, UPT, UR4, UR10, UPT ;  /* 0x0000000a0400728c */ /* 0x000fc8000bf01270 */
[----:B------:R-:W-:-:S12]  /*21e20*/  USEL UR4, UR4, UR10, UP0 ;  /* 0x0000000a04047287 */ /* 0x000fd80008000000 */
.L_x_11207:
        /* <DEDUP_REMOVED lines=31> */
.L_x_11211:
[----:B------:R-:W-:-:S11]  /*22020*/  UISETP.NE.AND UP0, UPT, UR5, 0x1, UPT ;  /* 0x000000010500788c */ /* 0x000fd6000bf05270 */
[----:B------:R-:W-:Y:S02]  /*22030*/  @UP0 ULDC.64 UR10, c[0x0][0xae0] ;  /* 0x0002b800000a0ab9 */ /* 0x000fe40000000a00 */
[----:B------:R-:W-:-:S04]  /*22040*/  UIMAD.WIDE.U32 UR6, UR4, UR10, URZ ;  /* 0x0000000a040672a5 */ /* 0x000fc8000f8e003f */
[----:B------:R-:W-:-:S12]  /*22050*/  @UP0 USHF.R.U32.HI UR4, URZ, UR11, UR7 ;  /* 0x0000000b3f040299 */ /* 0x000fd80008011607 */
.L_x_11212:
[----:B------:R-:W-:-:S04]  /*22060*/  UIMAD UR4, UR4, UR5, URZ ;  /* 0x00000005040472a4 */ /* 0x000fc8000f8e023f */
[----:B------:R-:W-:-:S04]  /*22070*/  UISETP.LT.AND UP0, UPT, UR8, UR4, UPT ;  /* 0x000000040800728c */ /* 0x000fc8000bf01270 */
[----:B------:R-:W-:-:S12]  /*22080*/  USEL UR8, UR8, UR4, !UP0 ;  /* 0x0000000408087287 */ /* 0x000fd8000c000000 */
.L_x_11210:
        /* <DEDUP_REMOVED lines=27> */
.L_x_11214:
        /* <DEDUP_REMOVED lines=20> */
.L_x_11217:
[----:B------:R-:W-:Y:S05]  /*22380*/  BSYNC B6 ;  /* 0x0000000000067941 */ /* 0x000fea0003800000 */
.L_x_11216:
        /* <DEDUP_REMOVED lines=20> */
.L_x_11220:
        /* <DEDUP_REMOVED lines=15> */
.L_x_11219:
[----:B------:R-:W-:Y:S05]  /*225c0*/  BSYNC B6 ;  /* 0x0000000000067941 */ /* 0x000fea0003800000 */
.L_x_11218:
[----:B------:R-:W-:Y:S01]  /*225d0*/  ULDC.64 UR4, c[0x0][0xaf0] ;  /* 0x0002bc0000047ab9 */ /* 0x000fe20000000a00 */
[----:B------:R-:W2:Y:S01]  /*225e0*/  LDL.LU R4, [R1+0x46c] ;  /* 0x00046c0001047983 */ /* 0x000ea20000300800 */
[----:B------:R-:W-:Y:S01]  /*225f0*/  UISETP.NE.U32.AND UP0, UPT, UR4, URZ, UPT ;  /* 0x0000003f0400728c */ /* 0x000fe2000bf05070 */
[----:B------:R-:W-:-:S03]  /*22600*/  IMAD.U32 R19, RZ, RZ, UR43 ;  /* 0x0000002bff137e24 */ /* 0x000fc6000f8e00ff */
        /* <DEDUP_REMOVED lines=17> */
[----:B------:R-:W-:-:S05]  /*22720*/  @P1 LOP3.LUT R4, R4, 0x1, RZ, 0xfc, !PT ;  /* 0x0000000104041812 */ /* 0x000fca00078efcff */
[----:B------:R0:W-:Y:S01]  /*22730*/  STL [R1+0x46c], R4 ;  /* 0x00046c0401007387 */ /* 0x0001e20000100800 */
[----:B---3--:R-:W-:Y:S02]  /*22740*/  SHF.R.S32.HI R7, RZ, 0x1f, R19 ;  /* 0x0000001fff077819 */ /* 0x008fe40000011413 */
[----:B------:R-:W-:-:S03]  /*22750*/  SEL R16, R19, RZ, !P1 ;  /* 0x000000ff13107207 */ /* 0x000fc60004800000 */
[----:B------:R0:W-:Y:S01]  /*22760*/  STL [R1+0x468], R7 ;  /* 0x0004680701007387 */ /* 0x0001e20000100800 */
[----:B------:R-:W-:Y:S05]  /*22770*/  BRA.DIV UR4, `(.L_x_11221) ;  /* 0x0000004a04647947 */ /* 0x000fea000b800000 */
[----:B------:R1:W2:Y:S02]  /*22780*/  SHFL.IDX PT, R14, R5, RZ, 0x1f ;  /* 0x00001fff050e7589 */ /* 0x0002a400000e0000 */
.L_x_11322:
[----:B------:R-:W-:Y:S01]  /*22790*/  PLOP3.LUT P2, PT, PT, PT, PT, 0x8, 0x0 ;  /* 0x000000000000781c */ /* 0x000fe20003f4e170 */
[----:B------:R3:W-:Y:S01]  /*227a0*/  STL [R1+0x47c], R0 ;  /* 0x00047c0001007387 */ /* 0x0007e20000100800 */
        /* <DEDUP_REMOVED lines=8> */
.L_x_11325:
[----:B------:R-:W-:Y:S05]  /*22830*/  @!P6 BRA `(.L_x_11222) ;  /* 0x0000000000e8e947 */ /* 0x000fea0003800000 */
[----:B------:R-:W-:Y:S01]  /*22840*/  IMAD.MOV.U32 R16, RZ, RZ, R19 ;  /* 0x000000ffff107224 */ /* 0x000fe200078e0013 */
[----:B------:R-:W-:Y:S06]  /*22850*/  @!P1 BRA `(.L_x_11224) ;  /* 0x00000000004c9947 */ /* 0x000fec0003800000 */
[----:B------:R-:W0:Y:S01]  /*22860*/  LDC R6, c[0x0][0x43c] ;  /* 0x00010f00ff067b82 */ /* 0x000e220000000800 */
[----:B------:R-:W-:Y:S01]  /*22870*/  IMAD.MOV.U32 R8, RZ, RZ, R0 ;  /* 0x000000ffff087224 */ /* 0x000fe200078e0000 */
[----:B------:R-:W-:Y:S01]  /*22880*/  ULDC.64 UR4, c[0x0][0x428] ;  /* 0x00010a0000047ab9 */ /* 0x000fe20000000a00 */
[----:B0-----:R-:W-:-:S13]  /*22890*/  ISETP.NE.AND P0, PT, R6, 0x1, PT ;  /* 0x000000010600780c */ /* 0x001fda0003f05270 */
[----:B-1-3--:R-:W0:Y:S02]  /*228a0*/  @P0 LDC.64 R4, c[0x0][0x440] ;  /* 0x00011000ff040b82 */ /* 0x00ae240000000a00 */
        /* <DEDUP_REMOVED lines=14> */
.L_x_11224:
[----:B0-----:R-:W2:Y:S01]  /*22990*/  LDL R2, [R1+0x464] ;  /* 0x0004640001027983 */ /* 0x001ea20000100800 */
[----:B---3--:R-:W-:Y:S01]  /*229a0*/  IMAD R0, R18, 0x8, R17 ;  /* 0x0000000812007824 */ /* 0x008fe200078e0211 */
[----:B--2---:R-:W-:-:S04]  /*229b0*/  SHF.L.U32 R2, R2, 0x1f, RZ ;  /* 0x0000001f02027819 */ /* 0x004fc800000006ff */
[----:B------:R-:W0:Y:S02]  /*229c0*/  SYNCS.PHASECHK.TRANS64.TRYWAIT P0, [R0+URZ+0x32440], R2 ;  /* 0x03244002000075a7 */ /* 0x000e24000800017f */
[----:B0-----:R-:W-:Y:S05]  /*229d0*/  @!P0 BRA `(.L_x_11225) ;  /* 0x00000048000c8947 */ /* 0x001fea0003800000 */
.L_x_11326:
        /* <DEDUP_REMOVED lines=11> */
.L_x_11226:
[----:B------:R-:W2:Y:S04]  /*22a90*/  LDL R3, [R1+0x47c] ;  /* 0x00047c0001037983 */ /* 0x000ea80000100800 */
[----:B0-----:R-:W3:Y:S01]  /*22aa0*/  LDL.LU R2, [R1+0x46c] ;  /* 0x00046c0001027983 */ /* 0x001ee20000300800 */
[----:B------:R-:W-:Y:S01]  /*22ab0*/  R2UR UR33, R0 ;  /* 0x00000000002172ca */ /* 0x000fe200000e0000 */
[----:B------:R-:W-:Y:S01]  /*22ac0*/  IMAD R0, R18, 0x3000, R17 ;  /* 0x0000300012007824 */ /* 0x000fe200078e0211 */
[----:B------:R-:W-:Y:S01]  /*22ad0*/  PLOP3.LUT P0, PT, PT, PT, PT, 0x80, 0x0 ;  /* 0x000000000000781c */ /* 0x000fe20003f0f070 */
[----:B------:R-:W-:Y:S01]  /*22ae0*/  UIADD3 UR4, UP0, UR46, 0x370, URZ ;  /* 0x000003702e047890 */ /* 0x000fe2000ff1e03f */
[----:B-----5:R-:W-:Y:S01]  /*22af0*/  R2UR UR37, R16 ;  /* 0x00000000102572ca */ /* 0x020fe200000e0000 */
[----:B------:R-:W-:Y:S01]  /*22b00*/  UMOV UR6, 0x0 ;  /* 0x0000000000067882 */ /* 0x000fe20000000000 */
[----:B------:R-:W-:Y:S01]  /*22b10*/  R2UR UR32, R0 ;  /* 0x00000000002072ca */ /* 0x000fe200000e0000 */
[----:B------:R-:W-:Y:S01]  /*22b20*/  UIADD3.X UR5, URZ, UR47, URZ, UP0, !UPT ;  /* 0x0000002f3f057290 */ /* 0x000fe200087fe43f */
[----:B------:R-:W-:Y:S01]  /*22b30*/  UMOV UR7, 0x14f00000 ;  /* 0x14f0000000077882 */ /* 0x000fe20000000000 */
[----:B------:R-:W-:-:S04]  /*22b40*/  UMOV UR34, URZ ;  /* 0x0000003f00227c82 */ /* 0x000fc80008000000 */
[----:B------:R-:W-:-:S06]  /*22b50*/  UIADD3 UR33, UR33, 0x32430, URZ ;  /* 0x0003243021217890 */ /* 0x000fcc000fffe03f */
[----:B------:R-:W-:Y:S01]  /*22b60*/  UIADD3 UR32, UR32, 0x1c400, URZ ;  /* 0x0001c40020207890 */ /* 0x000fe2000fffe03f */
[----:B--2---:R-:W-:Y:S02]  /*22b70*/  R2UR UR35, R3 ;  /* 0x00000000032372ca */ /* 0x004fe400000e0000 */
[----:B---3--:R-:W-:-:S04]  /*22b80*/  LOP3.LUT R2, R2, 0xfffffffd, RZ, 0xc0, !PT ;  /* 0xfffffffd02027812 */ /* 0x008fc800078ec0ff */
[----:B------:R-:W-:-:S07]  /*22b90*/  @P0 LOP3.LUT R2, R2, 0x2, RZ, 0xfc, !PT ;  /* 0x0000000202020812 */ /* 0x000fce00078efcff */
[----:B------:R-:W-:Y:S01]  /*22ba0*/  UIMAD UR35, UR35, 0x60, URZ ;  /* 0x00000060232378a4 */ /* 0x000fe2000f8e023f */
[----:B------:R0:W-:Y:S08]  /*22bb0*/  STL [R1+0x46c], R2 ;  /* 0x00046c0201007387 */ /* 0x0001f00000100800 */
[----:B------:R0:W-:Y:S01]  /*22bc0*/  UTMALDG.4D [UR32], [UR4], desc[UR6] ;  /* 0x00000620040075b4 */ /* 0x0001e20008019000 */
[----:B------:R-:W-:-:S02]  /*22bd0*/  NOP ;  /* 0x0000000000007918 */ /* 0x000fc40000000000 */
.L_x_11222:
[----:B------:R-:W-:Y:S05]  /*22be0*/  WARPSYNC.ALL ;  /* 0x0000000000007948 */ /* 0x000fea0003800000 */
[----:B---3--:R-:W-:Y:S01]  /*22bf0*/  VIADD R0, R17, 0x18400 ;  /* 0x0001840011007836 */ /* 0x008fe20000000000 */
[----:B------:R-:W-:Y:S01]  /*22c00*/  BAR.SYNC.DEFER_BLOCKING 0x8, 0x180 ;  /* 0x0206000000007b1d */ /* 0x000fe20000010000 */
[----:B------:R-:W-:Y:S02]  /*22c10*/  USHF.R.S32.HI UR44, URZ, 0x1f, UR36 ;  /* 0x0000001f3f2c7899 */ /* 0x000fe40008011424 */
[----:B0-----:R-:W-:Y:S01]  /*22c20*/  USHF.R.S32.HI UR37, URZ, 0x1f, UR43 ;  /* 0x0000001f3f257899 */ /* 0x001fe2000801142b */
[----:B------:R-:W-:-:S02]  /*22c30*/  LOP3.LUT P0, RZ, R0, 0x3ff, RZ, 0xc0, !PT ;  /* 0x000003ff00ff7812 */ /* 0x000fc4000780c0ff */
[----:B------:R-:W-:Y:S11]  /*22c40*/  BSSY B6, `(.L_x_11227) ;  /* 0x0000012000067945 */ /* 0x000ff60003800000 */
[----:B------:R-:W-:Y:S05]  /*22c50*/  @!P0 BRA `(.L_x_11228) ;  /* 0x0000000000408947 */ /* 0x000fea0003800000 */
[----:B------:R-:W-:Y:S01]  /*22c60*/  MOV R2, 0x0 ;  /* 0x0000000000027802 */ /* 0x000fe20000000f00 */
[----:B------:R-:W-:Y:S01]  /*22c70*/  ULDC.64 UR6, c[0x4][0x118] ;  /* 0x0100460000067ab9 */ /* 0x000fe20000000a00 */
[----:B------:R-:W-:Y:S01]  /*22c80*/  ULDC.64 UR8, c[0x4][0x120] ;  /* 0x0100480000087ab9 */ /* 0x000fe20000000a00 */
[----:B------:R-:W-:Y:S01]  /*22c90*/  ULDC.64 UR4, c[0x4][0x20] ;  /* 0x0100080000047ab9 */ /* 0x000fe20000000a00 */
[----:B------:R-:W-:Y:S02]  /*22ca0*/  IMAD.U32 R4, RZ, RZ, UR6 ;  /* 0x00000006ff047e24 */ /* 0x000fe4000f8e00ff */
[----:B------:R-:W0:Y:S01]  /*22cb0*/  LDC.64 R2, c[0x4][R2] ;  /* 0x0100000002027b82 */ /* 0x000e220000000a00 */
[----:B-1----:R-:W-:Y:S02]  /*22cc0*/  IMAD.U32 R5, RZ, RZ, UR7 ;  /* 0x00000007ff057e24 */ /* 0x002fe4000f8e00ff */
        /* <DEDUP_REMOVED lines=9> */
.L_x_11228:
[----:B------:R-:W-:Y:S05]  /*22d60*/  BSYNC B6 ;  /* 0x0000000000067941 */ /* 0x000fea0003800000 */
.L_x_11227:
[----:B------:R0:W5:Y:S01]  /*22d70*/  LDL R8, [R1+0x460] ;  /* 0x0004600001087983 */ /* 0x0001620000100800 */
[----:B------:R-:W2:Y:S01]  /*22d80*/  LDC R6, c[0x0][0x448] ;  /* 0x00011200ff067b82 */ /* 0x000ea20000000800 */
[----:B------:R-:W-:Y:S01]  /*22d90*/  ULDC.64 UR8, c[0x0][0x2d8] ;  /* 0x0000b60000087ab9 */ /* 0x000fe20000000a00 */
[----:B------:R-:W3:Y:S01]  /*22da0*/  S2R R2, SR_TID.X ;  /* 0x0000000000027919 */ /* 0x000ee20000002100 */
[----:B------:R-:W-:Y:S02]  /*22db0*/  UIMAD UR6, UR44, UR8, URZ ;  /* 0x000000082c0672a4 */ /* 0x000fe4000f8e023f */
[----:B------:R-:W-:Y:S01]  /*22dc0*/  UIMAD.WIDE.U32 UR4, UR36, UR8, URZ ;  /* 0x00000008240472a5 */ /* 0x000fe2000f8e003f */
[----:B------:R-:W4:Y:S01]  /*22dd0*/  S2R R0, SR_TID.X ;  /* 0x0000000000007919 */ /* 0x000f220000002100 */
[----:B------:R-:W-:-:S03]  /*22de0*/  UIMAD UR6, UR36, UR9, UR6 ;  /* 0x00000009240672a4 */ /* 0x000fc6000f8e0206 */
[----:B------:R-:W-:Y:S01]  /*22df0*/  ULDC.64 UR8, c[0x0][0x2e0] ;  /* 0x0000b80000087ab9 */ /* 0x000fe20000000a00 */
[----:B------:R-:W-:Y:S02]  /*22e00*/  UIADD3 UR5, UR5, UR6, URZ ;  /* 0x0000000605057290 */ /* 0x000fe4000fffe03f */
[----:B------:R-:W-:Y:S02]  /*22e10*/  UIMAD UR6, UR37, UR8, URZ ;  /* 0x00000008250672a4 */ /* 0x000fe4000f8e023f */
[----:B------:R-:W-:Y:S02]  /*22e20*/  UIMAD.WIDE.U32 UR4, UR43, UR8, UR4 ;  /* 0x000000082b0472a5 */ /* 0x000fe4000f8e0004 */
[----:B------:R-:W-:-:S04]  /*22e30*/  UIMAD UR6, UR43, UR9, UR6 ;  /* 0x000000092b0672a4 */ /* 0x000fc8000f8e0206 */
[----:B------:R-:W-:Y:S02]  /*22e40*/  UIADD3 UR6, UR5, UR6, URZ ;  /* 0x0000000605067290 */ /* 0x000fe4000fffe03f */
[----:B-1----:R-:W-:Y:S01]  /*22e50*/  IMAD.U32 R5, RZ, RZ, UR5 ;  /* 0x00000005ff057e24 */ /* 0x002fe2000f8e00ff */
[----:B--2---:R-:W-:Y:S02]  /*22e60*/  ISETP.NE.AND P0, PT, R6, 0x1, PT ;  /* 0x000000010600780c */ /* 0x004fe40003f05270 */
[----:B---3--:R-:W-:-:S11]  /*22e70*/  LOP3.LUT R4, R2, 0x7f, RZ, 0xc0, !PT ;  /* 0x0000007f02047812 */ /* 0x008fd600078ec0ff */
[----:B------:R-:W1:Y:S01]  /*22e80*/  @P0 LDC R3, c[0x0][0x44c] ;  /* 0x00011300ff030b82 */ /* 0x000e620000000800 */
[----:B----4-:R-:W-:Y:S01]  /*22e90*/  IMAD.SHL.U32 R0, R0, 0x10, RZ ;  /* 0x0000001000007824 */ /* 0x010fe200078e00ff */
[----:B------:R-:W-:-:S04]  /*22ea0*/  SHF.R.U32.HI R4, RZ, 0x3, R4 ;  /* 0x00000003ff047819 */ /* 0x000fc80000011604 */
[----:B------:R-:W-:Y:S02]  /*22eb0*/  LOP3.LUT R0, R4, 0x70, R0, 0xf8, !PT ;  /* 0x0000007004007812 */ /* 0x000fe400078ef800 */
[----:B------:R-:W2:Y:S01]  /*22ec0*/  @P0 LDC R2, c[0x0][0x450] ;  /* 0x00011400ff020b82 */ /* 0x000ea20000000800 */
[----:B------:R-:W-:Y:S01]  /*22ed0*/  IMAD.U32 R4, RZ, RZ, UR4 ;  /* 0x00000004ff047e24 */ /* 0x000fe2000f8e00ff */
[----:B------:R-:W-:Y:S01]  /*22ee0*/  ULDC.64 UR4, c[0x0][0x2d0] ;  /* 0x0000b40000047ab9 */ /* 0x000fe20000000a00 */
[----:B------:R-:W-:-:S04]  /*22ef0*/  VIADD R7, R0, UR40 ;  /* 0x0000002800077c36 */ /* 0x000fc80008000000 */
[----:B------:R-:W-:Y:S01]  /*22f00*/  IMAD.MOV.U32 R0, RZ, RZ, R7 ;  /* 0x000000ffff007224 */ /* 0x000fe200078e0007 */
[----:B------:R3:W-:Y:S01]  /*22f10*/  STL [R1+0x478], R7 ;  /* 0x0004780701007387 */ /* 0x0007e20000100800 */
[----:B-1----:R-:W-:-:S05]  /*22f20*/  @P0 IMAD.HI.U32 R3, R7, R3, RZ ;  /* 0x0000000307030227 */ /* 0x002fca00078e00ff */
[----:B--2---:R-:W-:Y:S01]  /*22f30*/  @P0 SHF.R.U32.HI R0, RZ, R2, R3 ;  /* 0x00000002ff000219 */ /* 0x004fe20000011603 */
        /* <DEDUP_REMOVED lines=11> */
[----:B---3--:R-:W1:Y:S03]  /*22ff0*/  S2R R7, SR_TID.X ;  /* 0x0000000000077919 */ /* 0x008e660000002100 */
[----:B------:R-:W-:Y:S01]  /*23000*/  SHF.R.S32.HI R4, RZ, 0x1f, R0 ;  /* 0x0000001fff047819 */ /* 0x000fe20000011400 */
[----:B------:R-:W-:-:S04]  /*23010*/  IMAD.WIDE.U32 R2, R0, UR4, R2 ;  /* 0x0000000400027c25 */ /* 0x000fc8000f8e0002 */
[----:B------:R-:W-:Y:S01]  /*23020*/  IMAD R4, R4, UR4, RZ ;  /* 0x0000000404047c24 */ /* 0x000fe2000f8e02ff */
[----:B------:R-:W-:-:S03]  /*23030*/  ULDC UR4, c[0x0][0x2b8] ;  /* 0x0000ae0000047ab9 */ /* 0x000fc60000000800 */
[----:B------:R-:W-:Y:S01]  /*23040*/  IMAD R4, R0, UR5, R4 ;  /* 0x0000000500047c24 */ /* 0x000fe2000f8e0204 */
[----:B------:R-:W-:-:S03]  /*23050*/  LEA R0, P1, R2, UR6, 0x1 ;  /* 0x0000000602007c11 */ /* 0x000fc6000f8208ff */
[----:B------:R-:W-:Y:S02]  /*23060*/  IMAD.IADD R3, R3, 0x1, R4 ;  /* 0x0000000103037824 */ /* 0x000fe400078e0204 */
[----:B-1----:R-:W-:-:S05]  /*23070*/  IMAD.SHL.U32 R9, R7, 0x8, RZ ;  /* 0x0000000807097824 */ /* 0x002fca00078e00ff */
[----:B------:R-:W-:Y:S02]  /*23080*/  LOP3.LUT R9, R9, 0x38, RZ, 0xc0, !PT ;  /* 0x0000003809097812 */ /* 0x000fe400078ec0ff */
[----:B------:R-:W-:Y:S02]  /*23090*/  LOP3.LUT R7, R7, 0x7f, RZ, 0xc0, !PT ;  /* 0x0000007f07077812 */ /* 0x000fe400078ec0ff */
[----:B------:R-:W-:Y:S01]  /*230a0*/  ISETP.GE.AND P0, PT, R9, UR4, PT ;  /* 0x0000000409007c0c */ /* 0x000fe2000bf06270 */
[----:B------:R-:W-:Y:S01]  /*230b0*/  UMOV UR4, 0xffffffff ;  /* 0xffffffff00047882 */ /* 0x000fe20000000000 */
[----:B------:R-:W-:Y:S02]  /*230c0*/  LEA.HI.X R3, R2, UR7, R3, 0x1, P1 ;  /* 0x0000000702037c11 */ /* 0x000fe400088f0c03 */
[----:B------:R-:W-:Y:S01]  /*230d0*/  SHF.R.U32.HI R10, RZ, 0x3, R7 ;  /* 0x00000003ff0a7819 */ /* 0x000fe20000011607 */
[----:B0-----:R-:W-:Y:S08]  /*230e0*/  BRA.DIV UR4, `(.L_x_11229) ;  /* 0x00000042045c7947 */ /* 0x001ff0000b800000 */
[----:B------:R-:W0:Y:S01]  /*230f0*/  SHFL.IDX PT, R5, R0, RZ, 0x181f ;  /* 0x00181fff00057589 */ /* 0x000e2200000e0000 */
[----:B------:R-:W-:Y:S01]  /*23100*/  ULDC UR4, c[0x0][0x288] ;  /* 0x0000a20000047ab9 */ /* 0x000fe20000000800 */
[----:B------:R-:W-:Y:S02]  /*23110*/  VIADD R10, R10, UR40 ;  /* 0x000000280a0a7c36 */ /* 0x000fe40008000000 */
[----:B------:R-:W1:Y:S01]  /*23120*/  SHFL.IDX PT, R4, R3, RZ, 0x181f ;  /* 0x00181fff03047589 */ /* 0x000e6200000e0000 */
[----:B------:R-:W-:Y:S02]  /*23130*/  IMAD R2, R6, UR4, RZ ;  /* 0x0000000406027c24 */ /* 0x000fe4000f8e02ff */
[C---:B------:R-:W-:Y:S01]  /*23140*/  VIADD R11, R10.reuse, 0x10 ;  /* 0x000000100a0b7836 */ /* 0x040fe20000000000 */
[----:B------:R-:W2:Y:S02]  /*23150*/  SHFL.IDX PT, R6, R0, 0x1, 0x181f ;  /* 0x00381f0000067f89 */ /* 0x000ea400000e0000 */
[----:B------:R-:W-:-:S02]  /*23160*/  ISETP.GE.AND P3, PT, R10, R2, PT ;  /* 0x000000020a00720c */ /* 0x000fc40003f66270 */
[----:B------:R-:W3:Y:S01]  /*23170*/  SHFL.IDX PT, R7, R3, 0x1, 0x181f ;  /* 0x00381f0003077f89 */ /* 0x000ee200000e0000 */
[----:B------:R-:W-:-:S03]  /*23180*/  ISETP.GE.AND P1, PT, R11, R2, PT ;  /* 0x000000020b00720c */ /* 0x000fc60003f26270 */
[----:B------:R4:W-:Y:S04]  /*23190*/  STL [R1+0x480], R11 ;  /* 0x0004800b01007387 */ /* 0x0009e80000100800 */
[----:B------:R-:W-:Y:S03]  /*231a0*/  STL [R1+0x470], R10 ;  /* 0x0004700a01007387 */ /* 0x000fe60000100800 */
[----:B0-----:R-:W-:Y:S01]  /*231b0*/  @!P3 LEA R5, P2, R9, R5, 0x1 ;  /* 0x000000050905b211 */ /* 0x001fe200078408ff */
[----:B----4-:R-:W-:-:S04]  /*231c0*/  VIADD R11, R10, 0x20 ;  /* 0x000000200a0b7836 */ /* 0x010fc80000000000 */
[----:B-1----:R-:W-:Y:S01]  /*231d0*/  @!P3 IMAD.X R4, RZ, RZ, R4, P2 ;  /* 0x000000ffff04b224 */ /* 0x002fe200010e0604 */
[----:B------:R-:W-:Y:S04]  /*231e0*/  STL [R1+0x484], R11 ;  /* 0x0004840b01007387 */ /* 0x000fe80000100800 */
[----:B------:R-:W-:-:S04]  /*231f0*/  @!P3 LOP3.LUT R5, R5, R4, RZ, 0x3c, !PT ;  /* 0x000000040505b212 */ /* 0x000fc800078e3cff */
[----:B------:R-:W-:-:S04]  /*23200*/  @!P3 LOP3.LUT R4, R5, R4, RZ, 0x3c, !PT ;  /* 0x000000040504b212 */ /* 0x000fc800078e3cff */
[----:B------:R-:W-:-:S05]  /*23210*/  @!P3 LOP3.LUT R5, R5, R4, RZ, 0x3c, !PT ;  /* 0x000000040505b212 */ /* 0x000fca00078e3cff */
[----:B-----5:R2:W-:Y:S02]  /*23220*/  @!P3 LDGSTS.E.BYPASS.LTC128B.128 [R8+0x18400], desc[UR48][R4.64], !P0 ;  /* 0x184000000408bfae */ /* 0x0205e4000c101d70 */
[----:B--2---:R-:W-:Y:S02]  /*23230*/  @!P1 LEA R4, P2, R9, R6, 0x1 ;  /* 0x0000000609049211 */ /* 0x004fe400078408ff */
[----:B------:R-:W-:Y:S03]  /*23240*/  SHFL.IDX PT, R6, R3, 0x3, 0x181f ;  /* 0x00781f0003067f89 */ /* 0x000fe600000e0000 */
[----:B---3--:R-:W-:Y:S02]  /*23250*/  @!P1 IMAD.X R5, RZ, RZ, R7, P2 ;  /* 0x000000ffff059224 */ /* 0x008fe400010e0607 */
[----:B------:R-:W-:-:S03]  /*23260*/  VIADD R7, R10, 0x30 ;  /* 0x000000300a077836 */ /* 0x000fc60000000000 */
[----:B------:R0:W-:Y:S01]  /*23270*/  @!P1 LDGSTS.E.BYPASS.LTC128B.128 [R8+0x18c00], desc[UR48][R4.64], !P0 ;  /* 0x18c0000004089fae */ /* 0x0001e2000c101d70 */
[----:B------:R-:W-:-:S03]  /*23280*/  ISETP.GE.AND P1, PT, R11, R2, PT ;  /* 0x000000020b00720c */ /* 0x000fc60003f26270 */
[----:B------:R-:W-:Y:S04]  /*23290*/  STL [R1+0x488], R7 ;  /* 0x0004880701007387 */ /* 0x000fe80000100800 */
[----:B0-----:R-:W0:Y:S04]  /*232a0*/  SHFL.IDX PT, R5, R0, 0x2, 0x181f ;  /* 0x00581f0000057f89 */ /* 0x001e2800000e0000 */
[----:B------:R-:W1:Y:S02]  /*232b0*/  SHFL.IDX PT, R4, R3, 0x2, 0x181f ;  /* 0x00581f0003047f89 */ /* 0x000e6400000e0000 */
[----:B0-----:R-:W-:-:S05]  /*232c0*/  @!P1 LEA R5, P2, R9, R5, 0x1 ;  /* 0x0000000509059211 */ /* 0x001fca00078408ff */
[----:B-1----:R-:W-:-:S05]  /*232d0*/  @!P1 IMAD.X R4, RZ, RZ, R4, P2 ;  /* 0x000000ffff049224 */ /* 0x002fca00010e0604 */
        /* <DEDUP_REMOVED lines=33> */
[-C--:B------:R-:W-:Y:S01]  /*234f0*/  @!P1 LOP3.LUT R5, R5, R4.reuse, RZ, 0x3c, !PT ;  /* 0x0000000405059212 */ /* 0x080fe200078e3cff */
[----:B------:R-:W-:Y:S03]  /*23500*/  SHFL.IDX PT, R3, R3, 0x7, 0x181f ;  /* 0x00f81f0003037f89 */ /* 0x000fe600000e0000 */
        /* <DEDUP_REMOVED lines=11> */
[----:B-1----:R2:W-:Y:S02]  /*235c0*/  @!P1 LDGSTS.E.BYPASS.LTC128B.128 [R8+0x1b400], desc[UR48][R4.64], !P0 ;  /* 0x1b40000004089fae */ /* 0x0025e4000c101d70 */
.L_x_11343:
[----:B0-2---:R-:W2:Y:S02]  /*235d0*/  LDL R4, [R1+0x470] ;  /* 0x0004700001047983 */ /* 0x005ea40000100800 */
        /* <DEDUP_REMOVED lines=11> */
.L_x_11230:
        /* <DEDUP_REMOVED lines=35> */
.L_x_11232:
[----:B------:R-:W-:Y:S05]  /*238c0*/  BSYNC B6 ;  /* 0x0000000000067941 */ /* 0x000fea0003800000 */
.L_x_11231:
[----:B0-----:R-:W2:Y:S01]  /*238d0*/  LDL.LU.64 R4, [R1+0x4a0] ;  /* 0x0004a00001047983 */ /* 0x001ea20000300a00 */
[----:B------:R-:W0:Y:S01]  /*238e0*/  LDC R8, c[0x0][0x448] ;  /* 0x00011200ff087b82 */ /* 0x000e220000000800 */
[----:B------:R-:W-:Y:S02]  /*238f0*/  ULDC.64 UR8, c[0x0][0x3e0] ;  /* 0x0000f80000087ab9 */ /* 0x000fe40000000a00 */
[----:B------:R-:W3:Y:S04]  /*23900*/  LDL.LU R2, [R1+0x4a8] ;  /* 0x0004a80001027983 */ /* 0x000ee80000300800 */
[----:B------:R-:W4:Y:S01]  /*23910*/  LDL.LU R3, [R1+0x478] ;  /* 0x0004780001037983 */ /* 0x000f220000300800 */
[----:B------:R-:W-:Y:S01]  /*23920*/  UIMAD UR6, UR37, UR8, URZ ;  /* 0x00000008250672a4 */ /* 0x000fe2000f8e023f */
[----:B------:R-:W1:Y:S03]  /*23930*/  S2R R10, SR_TID.X ;  /* 0x00000000000a7919 */ /* 0x000e660000002100 */
[----:B------:R-:W-:Y:S01]  /*23940*/  UIMAD UR6, UR43, UR9, UR6 ;  /* 0x000000092b0672a4 */ /* 0x000fe2000f8e0206 */
[----:B0-----:R-:W-:-:S13]  /*23950*/  ISETP.NE.AND P0, PT, R8, 0x1, PT ;  /* 0x000000010800780c */ /* 0x001fda0003f05270 */
[----:B------:R-:W4:Y:S01]  /*23960*/  @P0 LDC R0, c[0x0][0x44c] ;  /* 0x00011300ff000b82 */ /* 0x000f220000000800 */
[C---:B-1----:R-:W-:Y:S02]  /*23970*/  IMAD.SHL.U32 R9, R10.reuse, 0x8, RZ ;  /* 0x000000080a097824 */ /* 0x042fe400078e00ff */
[----:B------:R-:W-:-:S03]  /*23980*/  IMAD.SHL.U32 R10, R10, 0x8, RZ ;  /* 0x000000080a0a7824 */ /* 0x000fc600078e00ff */
[----:B------:R-:W-:Y:S02]  /*23990*/  LOP3.LUT R9, R9, 0x38, RZ, 0xc0, !PT ;  /* 0x0000003809097812 */ /* 0x000fe400078ec0ff */
[----:B------:R-:W-:-:S04]  /*239a0*/  LOP3.LUT R10, R10, 0x38, RZ, 0xc0, !PT ;  /* 0x000000380a0a7812 */ /* 0x000fc800078ec0ff */
[C---:B------:R-:W-:Y:S02]  /*239b0*/  LOP3.LUT R12, R10.reuse, 0x40, RZ, 0xfc, !PT ;  /* 0x000000400a0c7812 */ /* 0x040fe400078efcff */
[C---:B------:R-:W-:Y:S02]  /*239c0*/  LOP3.LUT R11, R10.reuse, 0x80, RZ, 0xfc, !PT ;  /* 0x000000800a0b7812 */ /* 0x040fe400078efcff */
[----:B------:R-:W-:Y:S02]  /*239d0*/  LOP3.LUT R10, R10, 0xc0, RZ, 0xfc, !PT ;  /* 0x000000c00a0a7812 */ /* 0x000fe400078efcff */
[----:B--2---:R-:W-:Y:S02]  /*239e0*/  R2UR UR5, R5 ;  /* 0x00000000050572ca */ /* 0x004fe400000e0000 */
[----:B------:R-:W-:Y:S02]  /*239f0*/  R2UR UR4, R4 ;  /* 0x00000000040472ca */ /* 0x000fe400000e0000 */
[----:B---3--:R-:W-:-:S02]  /*23a00*/  R2UR UR5, R2 ;  /* 0x00000000020572ca */ /* 0x008fc400000e0000 */
[----:B------:R-:W0:Y:S01]  /*23a10*/  @P0 LDC R2, c[0x0][0x450] ;  /* 0x00011400ff020b82 */ /* 0x000e220000000800 */
[----:B----4-:R-:W-:-:S04]  /*23a20*/  @P0 IMAD.HI.U32 R0, R3, R0, RZ ;  /* 0x0000000003000227 */ /* 0x010fc800078e00ff */
[----:B------:R-:W-:-:S06]  /*23a30*/  IMAD.MOV.U32 R4, RZ, RZ, R3 ;  /* 0x000000ffff047224 */ /* 0x000fcc00078e0003 */
[----:B------:R-:W-:-:S04]  /*23a40*/  UIMAD.WIDE.U32 UR4, UR43, UR8, UR4 ;  /* 0x000000082b0472a5 */ /* 0x000fc8000f8e0004 */
[----:B------:R-:W-:Y:S02]  /*23a50*/  UIADD3 UR6, UR5, UR6, URZ ;  /* 0x0000000605067290 */ /* 0x000fe4000fffe03f */
[----:B------:R-:W-:Y:S02]  /*23a60*/  IMAD.U32 R6, RZ, RZ, UR4 ;  /* 0x00000004ff067e24 */ /* 0x000fe4000f8e00ff */
[----:B------:R-:W-:Y:S01]  /*23a70*/  IMAD.U32 R7, RZ, RZ, UR5 ;  /* 0x00000005ff077e24 */ /* 0x000fe2000f8e00ff */
[----:B------:R-:W-:Y:S01]  /*23a80*/  ULDC.64 UR4, c[0x0][0x3d0] ;  /* 0x0000f40000047ab9 */ /* 0x000fe20000000a00 */
        /* <DEDUP_REMOVED lines=17> */
[----:B------:R-:W-:Y:S01]  /*23ba0*/  IMAD.IADD R0, R3, 0x1, R0 ;  /* 0x0000000103007824 */ /* 0x000fe200078e0200 */
[----:B------:R-:W-:Y:S02]  /*23bb0*/  ULDC UR4, c[0x0][0x3b8] ;  /* 0x0000ee0000047ab9 */ /* 0x000fe40000000800 */
[----:B------:R-:W-:Y:S02]  /*23bc0*/  ISETP.GE.AND P1, PT, R12, UR4, PT ;  /* 0x000000040c007c0c */ /* 0x000fe4000bf26270 */
[----:B------:R-:W-:Y:S02]  /*23bd0*/  LEA.HI.X R4, R2, UR5, R0, 0x1, P0 ;  /* 0x0000000502047c11 */ /* 0x000fe400080f0c00 */
[----:B------:R-:W-:-:S02]  /*23be0*/  ISETP.GE.AND P0, PT, R9, UR4, PT ;  /* 0x0000000409007c0c */ /* 0x000fc4000bf06270 */
[----:B------:R-:W-:Y:S02]  /*23bf0*/  ISETP.GE.AND P2, PT, R11, UR4, PT ;  /* 0x000000040b007c0c */ /* 0x000fe4000bf46270 */
[----:B------:R-:W-:Y:S01]  /*23c00*/  ISETP.GE.AND P3, PT, R10, UR4, PT ;  /* 0x000000040a007c0c */ /* 0x000fe2000bf66270 */
[----:B------:R-:W-:-:S03]  /*23c10*/  UMOV UR4, 0xffffffff ;  /* 0xffffffff00047882 */ /* 0x000fc60000000000 */
[----:B------:R-:W-:Y:S09]  /*23c20*/  BRA.DIV UR4, `(.L_x_11233) ;  /* 0x0000004204447947 */ /* 0x000ff2000b800000 */
[----:B------:R-:W2:Y:S01]  /*23c30*/  LDL.LU R10, [R1+0x470] ;  /* 0x00047000010a7983 */ /* 0x000ea20000300800 */
[----:B------:R-:W-:-:S03]  /*23c40*/  ULDC UR4, c[0x0][0x288] ;  /* 0x0000a20000047ab9 */ /* 0x000fc60000000800 */
[----:B------:R-:W3:Y:S04]  /*23c50*/  LDL.LU R3, [R1+0x480] ;  /* 0x0004800001037983 */ /* 0x000ee80000300800 */
[----:B------:R-:W4:Y:S04]  /*23c60*/  LDL R7, [R1+0x460] ;  /* 0x0004600001077983 */ /* 0x000f280000100800 */
[----:B------:R-:W5:Y:S01]  /*23c70*/  LDL.LU R11, [R1+0x484] ;  /* 0x00048400010b7983 */ /* 0x000f620000300800 */
[----:B------:R-:W-:-:S03]  /*23c80*/  IMAD R0, R8, UR4, RZ ;  /* 0x0000000408007c24 */ /* 0x000fc6000f8e02ff */
[----:B------:R-:W-:Y:S04]  /*23c90*/  SHFL.IDX PT, R2, R4, RZ, 0x181f ;  /* 0x00181fff04027589 */ /* 0x000fe800000e0000 */
[----:B------:R-:W5:Y:S04]  /*23ca0*/  LDL.LU R12, [R1+0x48c] ;  /* 0x00048c00010c7983 */ /* 0x000f680000300800 */
[----:B------:R-:W-:Y:S01]  /*23cb0*/  SHFL.IDX PT, R6, R4, 0x1, 0x181f ;  /* 0x00381f0004067f89 */ /* 0x000fe200000e0000 */
[----:B--2---:R-:W-:-:S03]  /*23cc0*/  ISETP.GE.AND P5, PT, R10, R0, PT ;  /* 0x000000000a00720c */ /* 0x004fc60003fa6270 */
[----:B------:R-:W2:Y:S01]  /*23cd0*/  LDL.LU R10, [R1+0x488] ;  /* 0x00048800010a7983 */ /* 0x000ea20000300800 */
[----:B---3--:R-:W-:-:S03]  /*23ce0*/  ISETP.GE.AND P4, PT, R3, R0, PT ;  /* 0x000000000300720c */ /* 0x008fc60003f86270 */
[----:B------:R-:W0:Y:S06]  /*23cf0*/  SHFL.IDX PT, R3, R5, RZ, 0x181f ;  /* 0x00181fff05037589 */ /* 0x000e2c00000e0000 */
[----:B0-----:R-:W-:-:S05]  /*23d00*/  @!P5 LEA R3, P6, R9, R3, 0x1 ;  /* 0x000000030903d211 */ /* 0x001fca00078c08ff */
[----:B------:R-:W-:-:S05]  /*23d10*/  @!P5 IMAD.X R2, RZ, RZ, R2, P6 ;  /* 0x000000ffff02d224 */ /* 0x000fca00030e0602 */
[----:B------:R-:W-:-:S04]  /*23d20*/  @!P5 LOP3.LUT R3, R3, R2, RZ, 0x3c, !PT ;  /* 0x000000020303d212 */ /* 0x000fc800078e3cff */
[----:B------:R-:W-:-:S04]  /*23d30*/  @!P5 LOP3.LUT R2, R3, R2, RZ, 0x3c, !PT ;  /* 0x000000020302d212 */ /* 0x000fc800078e3cff */
[----:B------:R-:W-:-:S05]  /*23d40*/  @!P5 LOP3.LUT R3, R3, R2, RZ, 0x3c, !PT ;  /* 0x000000020303d212 */ /* 0x000fca00078e3cff */
[----:B----4-:R-:W-:Y:S04]  /*23d50*/  @!P5 LDGSTS.E.BYPASS.LTC128B.128 [R7+0x22400], desc[UR48][R2.64], !P0 ;  /* 0x224000000207dfae */ /* 0x010fe8000c101d70 */
        /* <DEDUP_REMOVED lines=10> */
[----:B-----5:R-:W-:-:S03]  /*23e00*/  ISETP.GE.AND P4, PT, R11, R0, PT ;  /* 0x000000000b00720c */ /* 0x020fc60003f86270 */
[----:B------:R-:W3:Y:S04]  /*23e10*/  LDL.LU R11, [R1+0x490] ;  /* 0x00049000010b7983 */ /* 0x000ee80000300800 */
        /* <DEDUP_REMOVED lines=47> */
.L_x_11361:
[----:B------:R-:W3:Y:S01]  /*24110*/  LDL.LU R3, [R1+0x49c] ;  /* 0x00049c0001037983 */ /* 0x000ee20000300800 */
[----:B------:R-:W-:Y:S01]  /*24120*/  BSSY B0, `(.L_x_11234) ;  /* 0x000000d000007945 */ /* 0x000fe20003800000 */
[----:B---3--:R-:W-:-:S13]  /*24130*/  ISETP.GE.AND P4, PT, R3, R0, PT ;  /* 0x000000000300720c */ /* 0x008fda0003f86270 */
[----:B------:R-:W-:Y:S05]  /*24140*/  @P4 BRA `(.L_x_11235) ;  /* 0x0000000000284947 */ /* 0x000fea0003800000 */
[----:B-1----:R-:W3:Y:S01]  /*24150*/  LDL R4, [R1+0x460] ;  /* 0x0004600001047983 */ /* 0x002ee20000100800 */
        /* <DEDUP_REMOVED lines=9> */
.L_x_11235:
[----:B------:R-:W-:Y:S05]  /*241f0*/  BSYNC B0 ;  /* 0x0000000000007941 */ /* 0x000fea0003800000 */
.L_x_11234:
[----:B------:R-:W-:Y:S01]  /*24200*/  NOP ;  /* 0x0000000000007918 */ /* 0x000fe20000000000 */
[----:B------:R-:W-:-:S13]  /*24210*/  PLOP3.LUT P0, PT, PT, PT, PT, 0x80, 0x0 ;  /* 0x000000000000781c */ /* 0x000fda0003f0f070 */
.L_x_11236:
[----:B------:R-:W-:Y:S02]  /*24220*/  PLOP3.LUT P1, PT, P1, P0, PT, 0xa2, 0x0 ;  /* 0x000000000000781c */ /* 0x000fe40000f21472 */
[----:B------:R-:W-:-:S08]  /*24230*/  @P0 R2UR P1, UR4, R17 ;  /* 0x00000000110402ca */ /* 0x000fd00000020000 */
[----:B------:R-:W-:-:S05]  /*24240*/  @P0 PLOP3.LUT P0, PT, P1, PT, PT, 0x80, 0x0 ;  /* 0x000000000000081c */ /* 0x000fca0000f0f070 */
[----:B------:R-:W-:Y:S01]  /*24250*/  @!P1 SYNCS.ARRIVE.TRANS64.RED.A0T1 RZ, [UR4+0x32410], RZ ;  /* 0x032410ffffff99a7 */ /* 0x000fe20008200404 */
[----:B------:R-:W-:Y:S07]  /*24260*/  @!P1 ARRIVES.LDGSTSBAR.64.TRANSCNT [UR4+0x32410] ;  /* 0x03241000ff0099b0 */ /* 0x000fee0008000a84 */
[----:B------:R-:W-:Y:S05]  /*24270*/  @P0 BRA.U.ANY `(.L_x_11236) ;  /* 0xfffffffd00e80947 */ /* 0x000fea000393ffff */
[----:B0--3--:R-:W3:Y:S02]  /*24280*/  LDL.LU R2, [R1+0x498] ;  /* 0x0004980001027983 */ /* 0x009ee40000300800 */
        /* <DEDUP_REMOVED lines=11> */
.L_x_11362:
[----:B------:R-:W-:Y:S05]  /*24340*/  BSYNC B0 ;  /* 0x0000000000007941 */ /* 0x000fea0003800000 */
.L_x_11237:
[----:B------:R-:W3:Y:S01]  /*24350*/  LDL R2, [R1+0x46c] ;  /* 0x00046c0001027983 */ /* 0x000ee20000100800 */
[----:B------:R-:W-:Y:S01]  /*24360*/  BSSY B0, `(.L_x_11239) ;  /* 0x0000059000007945 */ /* 0x000fe20003800000 */
[----:B---3--:R-:W-:-:S13]  /*24370*/  LOP3.LUT P0, RZ, R2, 0x2, RZ, 0xc0, !PT ;  /* 0x0000000202ff7812 */ /* 0x008fda000780c0ff */
[----:B------:R-:W-:Y:S05]  /*24380*/  @!P0 BRA `(.L_x_11240) ;  /* 0x0000000400588947 */ /* 0x000fea0003800000 */
[----:B-1----:R-:W0:Y:S01]  /*24390*/  LDL R4, [R1+0x464] ;  /* 0x0004640001047983 */ /* 0x002e220000100800 */
[----:B------:R-:W1:Y:S02]  /*243a0*/  S2R R2, SR_TID.X ;  /* 0x0000000000027919 */ /* 0x000e640000002100 */
[----:B-1----:R-:W-:Y:S01]  /*243b0*/  LOP3.LUT R3, R2, 0x7f, RZ, 0xc0, !PT ;  /* 0x0000007f02037812 */ /* 0x002fe200078ec0ff */
[----:B------:R-:W-:Y:S01]  /*243c0*/  IMAD R2, R18, 0x8, R17 ;  /* 0x0000000812027824 */ /* 0x000fe200078e0211 */
[----:B------:R-:W-:Y:S02]  /*243d0*/  BSSY B1, `(.L_x_11241) ;  /* 0x0000005000017945 */ /* 0x000fe40003800000 */
[----:B------:R-:W-:Y:S02]  /*243e0*/  ISETP.NE.AND P1, PT, R3, RZ, PT ;  /* 0x000000ff0300720c */ /* 0x000fe40003f25270 */
[----:B0-----:R-:W-:-:S04]  /*243f0*/  SHF.L.U32 R0, R4, 0x1f, RZ ;  /* 0x0000001f04007819 */ /* 0x001fc800000006ff */
[----:B------:R-:W0:Y:S02]  /*24400*/  SYNCS.PHASECHK.TRANS64.TRYWAIT P0, [R2+URZ+0x32460], R0 ;  /* 0x03246000020075a7 */ /* 0x000e24000800017f */
[----:B0-----:R-:W-:Y:S05]  /*24410*/  @!P0 BRA `(.L_x_11242) ;  /* 0x0000004400b48947 */ /* 0x001fea0003800000 */
.L_x_11363:
[----:B------:R-:W-:Y:S05]  /*24420*/  BSYNC B1 ;  /* 0x0000000000017941 */ /* 0x000fea0003800000 */
.L_x_11241:
        /* <DEDUP_REMOVED lines=9> */
.L_x_11244:
[----:B------:R-:W-:Y:S05]  /*244c0*/  BSYNC B1 ;  /* 0x0000000000017941 */ /* 0x000fea0003800000 */
.L_x_11243:
[----:B------:R-:W3:Y:S01]  /*244d0*/  LDL.LU R3, [R1+0x47c] ;  /* 0x00047c0001037983 */ /* 0x000ee20000300800 */
[----:B0-----:R-:W-:Y:S01]  /*244e0*/  IMAD R0, R18, 0xc000, R17 ;  /* 0x0000c00012007824 */ /* 0x001fe200078e0211 */
        /* <DEDUP_REMOVED lines=8> */
[----:B---3--:R-:W-:-:S09]  /*24570*/  IMAD R3, R3, 0x60, RZ ;  /* 0x0000006003037824 */ /* 0x008fd200078e02ff */
.L_x_11245:
        /* <DEDUP_REMOVED lines=15> */
.L_x_11246:
        /* <DEDUP_REMOVED lines=15> */
.L_x_11247:
        /* <DEDUP_REMOVED lines=15> */
.L_x_11248:
        /* <DEDUP_REMOVED lines=9> */
[----:B---3--:R-:W-:Y:S05]  /*248e0*/  @P0 BRA.U.ANY `(.L_x_11248) ;  /* 0xfffffffd00d80947 */ /* 0x008fea000393ffff */
.L_x_11240:
[----:B------:R-:W-:Y:S05]  /*248f0*/  BSYNC B0 ;  /* 0x0000000000007941 */ /* 0x000fea0003800000 */
.L_x_11239:
[----:B------:R-:W-:-:S04]  /*24900*/  UIADD3 UR4, UR39, -0x2, URZ ;  /* 0xfffffffe27047890 */ /* 0x000fc8000fffe03f */
[----:B------:R-:W-:-:S06]  /*24910*/  UISETP.GE.AND UP0, UPT, UR4, UR38, UPT ;  /* 0x000000260400728c */ /* 0x000fcc000bf06270 */
[----:B------:R-:W-:-:S13]  /*24920*/  PLOP3.LUT P0, PT, PT, PT, UP0, 0x80, 0x0 ;  /* 0x000000000000781c */ /* 0x000fda0003f0f008 */
[----:B------:R-:W-:Y:S05]  /*24930*/  @!P0 BRA `(.L_x_11249) ;  /* 0x0000001c00808947 */ /* 0x000fea0003800000 */
[----:B------:R-:W-:Y:S01]  /*24940*/  IMAD R3, RZ, RZ, -UR39 ;  /* 0x80000027ff037e24 */ /* 0x000fe2000f8e02ff */
[----:B--2---:R-:W-:-:S04]  /*24950*/  LOP3.LUT R6, RZ, UR38, RZ, 0x33, !PT ;  /* 0x00000026ff067c12 */ /* 0x004fc8000f8e33ff */
[----:B------:R-:W-:-:S05]  /*24960*/  VIADDMNMX R6, R3, 0x1, R6, !PT ;  /* 0x0000000103067846 */ /* 0x000fca0007800106 */
[----:B0-----:R-:W-:-:S05]  /*24970*/  VIADD R0, R6, UR39 ;  /* 0x0000002706007c36 */ /* 0x001fca0008000000 */
[----:B------:R-:W-:-:S04]  /*24980*/  LOP3.LUT R0, R0, 0x1, RZ, 0xc0, !PT ;  /* 0x0000000100007812 */ /* 0x000fc800078ec0ff */
[----:B------:R-:W-:Y:S01]  /*24990*/  ISETP.NE.U32.AND P0, PT, R0, 0x1, PT ;  /* 0x000000010000780c */ /* 0x000fe20003f05070 */
[----:B------:R-:W-:-:S12]  /*249a0*/  IMAD.U32 R0, RZ, RZ, UR4 ;  /* 0x00000004ff007e24 */ /* 0x000fd8000f8e00ff */
[----:B------:R-:W-:Y:S05]  /*249b0*/  @P0 BRA `(.L_x_11250) ;  /* 0x00000008006c0947 */ /* 0x000fea0003800000 */
[----:B------:R-:W2:Y:S04]  /*249c0*/  LDL.LU R8, [R1+0x464] ;  /* 0x0004640001087983 */ /* 0x000ea80000300800 */
[----:B-1----:R-:W3:Y:S01]  /*249d0*/  LDL R4, [R1+0x46c] ;  /* 0x00046c0001047983 */ /* 0x002ee20000100800 */
[----:B------:R-:W-:-:S05]  /*249e0*/  VIADD R18, R18, 0x1 ;  /* 0x0000000112127836 */ /* 0x000fca0000000000 */
[----:B------:R-:W-:-:S04]  /*249f0*/  ISETP.NE.AND P0, PT, R18, 0x2, PT ;  /* 0x000000021200780c */ /* 0x000fc80003f05270 */
[----:B------:R-:W-:Y:S01]  /*24a00*/  SEL R2, RZ, 0x1, P0 ;  /* 0x00000001ff027807 */ /* 0x000fe20000000000 */
[----:B------:R-:W-:Y:S01]  /*24a10*/  BSSY B0, `(.L_x_11251) ;  /* 0x0000093000007945 */ /* 0x000fe20003800000 */
[----:B------:R-:W-:Y:S02]  /*24a20*/  SEL R18, R18, RZ, P0 ;  /* 0x000000ff12127207 */ /* 0x000fe40000000000 */
[----:B--2---:R-:W-:-:S05]  /*24a30*/  LOP3.LUT R8, R8, R2, RZ, 0x3c, !PT ;  /* 0x0000000208087212 */ /* 0x004fca00078e3cff */
[----:B------:R0:W-:Y:S01]  /*24a40*/  STL [R1+0x464], R8 ;  /* 0x0004640801007387 */ /* 0x0001e20000100800 */
[----:B---3--:R-:W-:-:S13]  /*24a50*/  LOP3.LUT P2, RZ, R4, 0x2, RZ, 0xc0, !PT ;  /* 0x0000000204ff7812 */ /* 0x008fda000784c0ff */
[----:B0-----:R-:W-:Y:S05]  /*24a60*/  @!P2 BRA `(.L_x_11252) ;  /* 0x000000080034a947 */ /* 0x001fea0003800000 */
[----:B------:R-:W-:-:S13]  /*24a70*/  LOP3.LUT P2, RZ, R4, 0x1, RZ, 0xc0, !PT ;  /* 0x0000000104ff7812 */ /* 0x000fda000784c0ff */
[----:B------:R-:W-:Y:S05]  /*24a80*/  @!P2 BRA `(.L_x_11253) ;  /* 0x00000000004ca947 */ /* 0x000fea0003800000 */
[----:B------:R-:W2:Y:S01]  /*24a90*/  LDL R7, [R1+0x468] ;  /* 0x0004680001077983 */ /* 0x000ea20000100800 */
[----:B------:R-:W0:Y:S01]  /*24aa0*/  LDC R5, c[0x0][0x43c] ;  /* 0x00010f00ff057b82 */ /* 0x000e220000000800 */
[----:B------:R-:W-:Y:S01]  /*24ab0*/  IMAD.MOV.U32 R4, RZ, RZ, R0 ;  /* 0x000000ffff047224 */ /* 0x000fe200078e0000 */
[----:B------:R-:W-:Y:S01]  /*24ac0*/  ULDC.64 UR4, c[0x0][0x428] ;  /* 0x00010a0000047ab9 */ /* 0x000fe20000000a00 */
[----:B0-----:R-:W-:-:S13]  /*24ad0*/  ISETP.NE.AND P0, PT, R5, 0x1, PT ;  /* 0x000000010500780c */ /* 0x001fda0003f05270 */
[----:B------:R-:W0:Y:S02]  /*24ae0*/  @P0 LDC.64 R2, c[0x0][0x440] ;  /* 0x00011000ff020b82 */ /* 0x000e240000000a00 */
[----:B0-----:R-:W-:-:S05]  /*24af0*/  @P0 IMAD.HI.U32 R2, R0, R2, RZ ;  /* 0x0000000200020227 */ /* 0x001fca00078e00ff */
[----:B------:R-:W-:-:S05]  /*24b00*/  @P0 SHF.R.U32.HI R4, RZ, R3, R2 ;  /* 0x00000003ff040219 */ /* 0x000fca0000011602 */
[----:B------:R-:W-:-:S04]  /*24b10*/  IMAD.MOV R2, RZ, RZ, -R4 ;  /* 0x000000ffff027224 */ /* 0x000fc800078e0a04 */
[----:B------:R-:W-:Y:S01]  /*24b20*/  IMAD R0, R5, R2, R0 ;  /* 0x0000000205007224 */ /* 0x000fe200078e0200 */
[--C-:B------:R-:W-:Y:S01]  /*24b30*/  SHF.R.S32.HI R5, RZ, 0x1f, R4.reuse ;  /* 0x0000001fff057819 */ /* 0x100fe20000011404 */
[----:B------:R-:W0:Y:S02]  /*24b40*/  LDC.64 R2, c[0x0][0x418] ;  /* 0x00010600ff027b82 */ /* 0x000e240000000a00 */
[----:B------:R-:W-:-:S03]  /*24b50*/  IMAD.WIDE.U32 R4, R19, UR4, R4 ;  /* 0x0000000413047c25 */ /* 0x000fc6000f8e0004 */
[----:B0-----:R-:W-:Y:S01]  /*24b60*/  LEA R2, P0, R4, R2, 0x2 ;  /* 0x0000000204027211 */ /* 0x001fe200078010ff */
[----:B--2---:R-:W-:-:S04]  /*24b70*/  IMAD R7, R7, UR4, RZ ;  /* 0x0000000407077c24 */ /* 0x004fc8000f8e02ff */
[----:B------:R-:W-:-:S04]  /*24b80*/  IMAD R7, R19, UR5, R7 ;  /* 0x0000000513077c24 */ /* 0x000fc8000f8e0207 */
[----:B------:R-:W-:-:S05]  /*24b90*/  IMAD.IADD R7, R7, 0x1, R5 ;  /* 0x0000000107077824 */ /* 0x000fca00078e0205 */
[----:B------:R-:W-:-:S05]  /*24ba0*/  LEA.HI.X R3, R4, R3, R7, 0x2, P0 ;  /* 0x0000000304037211 */ /* 0x000fca00000f1407 */
[----:B------:R0:W5:Y:S02]  /*24bb0*/  LDG.E R16, desc[UR48][R2.64] ;  /* 0x0000003002107981 */ /* 0x000164000c1e1900 */
.L_x_11253:
[----:B0-----:R-:W0:Y:S01]  /*24bc0*/  S2R R2, SR_TID.X ;  /* 0x0000000000027919 */ /* 0x001e220000002100 */
[----:B------:R-:W-:Y:S01]  /*24bd0*/  IMAD R3, R18, 0x8, R17 ;  /* 0x0000000812037824 */ /* 0x000fe200078e0211 */
[----:B------:R-:W-:Y:S01]  /*24be0*/  BSSY B1, `(.L_x_11254) ;  /* 0x0000006000017945 */ /* 0x000fe20003800000 */
[----:B0-----:R-:W-:Y:S02]  /*24bf0*/  LOP3.LUT R4, R2, 0x7f, RZ, 0xc0, !PT ;  /* 0x0000007f02047812 */ /* 0x001fe400078ec0ff */
[----:B------:R-:W-:Y:S02]  /*24c00*/  SHF.L.U32 R2, R8, 0x1f, RZ ;  /* 0x0000001f08027819 */ /* 0x000fe400000006ff */
[----:B------:R-:W-:Y:S02]  /*24c10*/  ISETP.NE.AND P1, PT, R4, RZ, PT ;  /* 0x000000ff0400720c */ /* 0x000fe40003f25270 */
[----:B------:R-:W0:Y:S02]  /*24c20*/  SYNCS.PHASECHK.TRANS64.TRYWAIT P0, [R3+URZ+0x32440], R2 ;  /* 0x03244002030075a7 */ /* 0x000e24000800017f */
[----:B0-----:R-:W-:Y:S09]  /*24c30*/  @!P0 BRA `(.L_x_11255) ;  /* 0x0000003c00c08947 */ /* 0x001ff20003800000 */
.L_x_11364:
[----:B------:R-:W-:Y:S05]  /*24c40*/  BSYNC B1 ;  /* 0x0000000000017941 */ /* 0x000fea0003800000 */
.L_x_11254:
        /* <DEDUP_REMOVED lines=9> */
.L_x_11257:
[----:B------:R-:W-:Y:S05]  /*24ce0*/  BSYNC B1 ;  /* 0x0000000000017941 */ /* 0x000fea0003800000 */
.L_x_11256:
        /* <DEDUP_REMOVED lines=11> */
.L_x_11258:
        /* <DEDUP_REMOVED lines=13> */
.L_x_11365:
[----:B------:R-:W-:Y:S05]  /*24e70*/  BSYNC B1 ;  /* 0x0000000000017941 */ /* 0x000fea0003800000 */
.L_x_11259:
        /* <DEDUP_REMOVED lines=11> */
.L_x_11262:
[----:B------:R-:W-:Y:S05]  /*24f30*/  BSYNC B1 ;  /* 0x0000000000017941 */ /* 0x000fea0003800000 */
.L_x_11261:
        /* <DEDUP_REMOVED lines=9> */
.L_x_11263:
        /* <DEDUP_REMOVED lines=15> */
.L_x_11264:
        /* <DEDUP_REMOVED lines=15> */
.L_x_11265:
        /* <DEDUP_REMOVED lines=15> */
.L_x_11266:
        /* <DEDUP_REMOVED lines=10> */
.L_x_11252:
[----:B------:R-:W-:Y:S05]  /*25340*/  BSYNC B0 ;  /* 0x0000000000007941 */ /* 0x000fea0003800000 */
.L_x_11251:
[----:B------:R-:W-:-:S06]  /*25350*/  UIADD3 UR4, UR39, -0x3, URZ ;  /* 0xfffffffd27047890 */ /* 0x000fcc000fffe03f */
[----:B------:R-:W-:-:S07]  /*25360*/  IMAD.U32 R0, RZ, RZ, UR4 ;  /* 0x00000004ff007e24 */ /* 0x000fce000f8e00ff */
.L_x_11250:
[----:B------:R-:W-:Y:S01]  /*25370*/  ULOP3.LUT UR4, URZ, UR39, URZ, 0x33, !UPT ;  /* 0x000000273f047292 */ /* 0x000fe2000f8e333f */
[----:B------:R-:W-:Y:S01]  /*25380*/  VIADD R6, R6, 0xfffffffe ;  /* 0xfffffffe06067836 */ /* 0x000fe20000000000 */
[----:B------:R-:W-:Y:S04]  /*25390*/  BSSY B0, `(.L_x_11249) ;  /* 0x000013a000007945 */ /* 0x000fe80003800000 */
[----:B------:R-:W-:-:S13]  /*253a0*/  ISETP.NE.AND P0, PT, R6, UR4, PT ;  /* 0x0000000406007c0c */ /* 0x000fda000bf05270 */
[----:B------:R-:W-:Y:S05]  /*253b0*/  @!P0 BRA `(.L_x_11267) ;  /* 0x0000001000dc8947 */ /* 0x000fea0003800000 */
.L_x_11300:
[----:B------:R-:W2:Y:S04]  /*253c0*/  LDL R2, [R1+0x46c] ;  /* 0x00046c0001027983 */ /* 0x000ea80000100800 */
[----:B------:R-:W3:Y:S01]  /*253d0*/  LDL.LU R3, [R1+0x464] ;  /* 0x0004640001037983 */ /* 0x000ee20000300800 */
        /* <DEDUP_REMOVED lines=12> */
[----:B-1----:R-:W2:Y:S01]  /*254a0*/  LDL R5, [R1+0x468] ;  /* 0x0004680001057983 */ /* 0x002ea20000100800 */
        /* <DEDUP_REMOVED lines=18> */
.L_x_11270:
[----:B------:R-:W2:Y:S01]  /*255d0*/  S2R R2, SR_TID.X ;  /* 0x0000000000027919 */ /* 0x000ea20000002100 */
[----:B01----:R-:W-:Y:S01]  /*255e0*/  IMAD R4, R6, 0x8, R17 ;  /* 0x0000000806047824 */ /* 0x003fe200078e0211 */
[----:B------:R-:W-:Y:S01]  /*255f0*/  BSSY B2, `(.L_x_11271) ;  /* 0x0000006000027945 */ /* 0x000fe20003800000 */
[----:B--2---:R-:W-:Y:S02]  /*25600*/  LOP3.LUT R3, R2, 0x7f, RZ, 0xc0, !PT ;  /* 0x0000007f02037812 */ /* 0x004fe400078ec0ff */
[----:B------:R-:W-:Y:S02]  /*25610*/  SHF.L.U32 R2, R7, 0x1f, RZ ;  /* 0x0000001f07027819 */ /* 0x000fe400000006ff */
[----:B------:R-:W-:Y:S02]  /*25620*/  ISETP.NE.AND P1, PT, R3, RZ, PT ;  /* 0x000000ff0300720c */ /* 0x000fe40003f25270 */
[----:B------:R-:W0:Y:S02]  /*25630*/  SYNCS.PHASECHK.TRANS64.TRYWAIT P0, [R4+URZ+0x32440], R2 ;  /* 0x03244002040075a7 */ /* 0x000e24000800017f */
[----:B0-----:R-:W-:Y:S09]  /*25640*/  @!P0 BRA `(.L_x_11272) ;  /* 0x0000003400648947 */ /* 0x001ff20003800000 */
.L_x_11366:
[----:B------:R-:W-:Y:S05]  /*25650*/  BSYNC B2 ;  /* 0x0000000000027941 */ /* 0x000fea0003800000 */
.L_x_11271:
        /* <DEDUP_REMOVED lines=9> */
.L_x_11274:
[----:B------:R-:W-:Y:S05]  /*256f0*/  BSYNC B2 ;  /* 0x0000000000027941 */ /* 0x000fea0003800000 */
.L_x_11273:
        /* <DEDUP_REMOVED lines=11> */
.L_x_11275:
        /* <DEDUP_REMOVED lines=13> */
.L_x_11367:
[----:B------:R-:W-:Y:S05]  /*25880*/  BSYNC B2 ;  /* 0x0000000000027941 */ /* 0x000fea0003800000 */
.L_x_11276:
        /* <DEDUP_REMOVED lines=11> */
.L_x_11279:
[----:B------:R-:W-:Y:S05]  /*25940*/  BSYNC B2 ;  /* 0x0000000000027941 */ /* 0x000fea0003800000 */
.L_x_11278:
        /* <DEDUP_REMOVED lines=9> */
.L_x_11280:
        /* <DEDUP_REMOVED lines=15> */
.L_x_11281:
        /* <DEDUP_REMOVED lines=15> */
.L_x_11282:
        /* <DEDUP_REMOVED lines=15> */
.L_x_11283:
        /* <DEDUP_REMOVED lines=10> */
.L_x_11269:
[----:B------:R-:W-:Y:S05]  /*25d50*/  BSYNC B1 ;  /* 0x0000000000017941 */ /* 0x000fea0003800000 */
.L_x_11268:
[----:B------:R-:W2:Y:S01]  /*25d60*/  LDL R3, [R1+0x46c] ;  /* 0x00046c0001037983 */ /* 0x000ea20000100800 */
[----:B------:R-:W-:Y:S01]  /*25d70*/  VIADD R6, R6, 0x1 ;  /* 0x0000000106067836 */ /* 0x000fe20000000000 */
[----:B------:R-:W-:Y:S04]  /*25d80*/  BSSY B1, `(.L_x_11284) ;  /* 0x0000097000017945 */ /* 0x000fe80003800000 */
[----:B------:R-:W-:-:S04]  /*25d90*/  ISETP.NE.AND P0, PT, R6, 0x2, PT ;  /* 0x000000020600780c */ /* 0x000fc80003f05270 */
[----:B------:R-:W-:Y:S02]  /*25da0*/  SEL R2, RZ, 0x1, P0 ;  /* 0x00000001ff027807 */ /* 0x000fe40000000000 */
[----:B------:R-:W-:Y:S01]  /*25db0*/  SEL R18, R6, RZ, P0 ;  /* 0x000000ff06127207 */ /* 0x000fe20000000000 */
[----:B------:R-:W-:Y:S01]  /*25dc0*/  VIADD R6, R0, 0xffffffff ;  /* 0xffffffff00067836 */ /* 0x000fe20000000000 */
[----:B------:R-:W-:-:S05]  /*25dd0*/  LOP3.LUT R8, R7, R2, RZ, 0x3c, !PT ;  /* 0x0000000207087212 */ /* 0x000fca00078e3cff */
[----:B------:R0:W-:Y:S01]  /*25de0*/  STL [R1+0x464], R8 ;  /* 0x0004640801007387 */ /* 0x0001e20000100800 */
[----:B--2---:R-:W-:-:S13]  /*25df0*/  LOP3.LUT P2, RZ, R3, 0x2, RZ, 0xc0, !PT ;  /* 0x0000000203ff7812 */ /* 0x004fda000784c0ff */
[----:B0-----:R-:W-:Y:S05]  /*25e00*/  @!P2 BRA `(.L_x_11285) ;  /* 0x000000080038a947 */ /* 0x001fea0003800000 */
[----:B------:R-:W-:Y:S01]  /*25e10*/  LOP3.LUT P2, RZ, R3, 0x1, RZ, 0xc0, !PT ;  /* 0x0000000103ff7812 */ /* 0x000fe2000784c0ff */
[----:B------:R-:W-:-:S12]  /*25e20*/  IMAD.MOV.U32 R7, RZ, RZ, R6 ;  /* 0x000000ffff077224 */ /* 0x000fd800078e0006 */
        /* <DEDUP_REMOVED lines=20> */
.L_x_11286:
        /* <DEDUP_REMOVED lines=8> */
.L_x_11368:
[----:B------:R-:W-:Y:S05]  /*25ff0*/  BSYNC B2 ;  /* 0x0000000000027941 */ /* 0x000fea0003800000 */
.L_x_11287:
        /* <DEDUP_REMOVED lines=9> */
.L_x_11290:
[----:B------:R-:W-:Y:S05]  /*26090*/  BSYNC B2 ;  /* 0x0000000000027941 */ /* 0x000fea0003800000 */
.L_x_11289:
        /* <DEDUP_REMOVED lines=11> */
.L_x_11291:
        /* <DEDUP_REMOVED lines=13> */
.L_x_11369:
[----:B------:R-:W-:Y:S05]  /*26220*/  BSYNC B2 ;  /* 0x0000000000027941 */ /* 0x000fea0003800000 */
.L_x_11292:
        /* <DEDUP_REMOVED lines=11> */
.L_x_11295:
[----:B------:R-:W-:Y:S05]  /*262e0*/  BSYNC B2 ;  /* 0x0000000000027941 */ /* 0x000fea0003800000 */
.L_x_11294:
        /* <DEDUP_REMOVED lines=9> */
.L_x_11296:
        /* <DEDUP_REMOVED lines=15> */
.L_x_11297:
        /* <DEDUP_REMOVED lines=15> */
.L_x_11298:
        /* <DEDUP_REMOVED lines=15> */
.L_x_11299:
        /* <DEDUP_REMOVED lines=10> */
.L_x_11285:
[----:B------:R-:W-:Y:S05]  /*266f0*/  BSYNC B1 ;  /* 0x0000000000017941 */ /* 0x000fea0003800000 */
.L_x_11284:
[----:B------:R-:W-:Y:S01]  /*26700*/  ISETP.GT.AND P0, PT, R6, UR38, PT ;  /* 0x0000002606007c0c */ /* 0x000fe2000bf04270 */
[----:B------:R-:W-:-:S12]  /*26710*/  VIADD R0, R0, 0xfffffffe ;  /* 0xfffffffe00007836 */ /* 0x000fd80000000000 */
[----:B------:R-:W-:Y:S05]  /*26720*/  @P0 BRA `(.L_x_11300) ;  /* 0xffffffec00240947 */ /* 0x000fea000383ffff */
.L_x_11267:
[----:B------:R-:W-:Y:S05]  /*26730*/  BSYNC B0 ;  /* 0x0000000000007941 */ /* 0x000fea0003800000 */
.L_x_11249:
[----:B------:R-:W3:Y:S01]  /*26740*/  LDL.LU R2, [R1+0x464] ;  /* 0x0004640001027983 */ /* 0x000ee20000300800 */
[----:B0-----:R-:W0:Y:S01]  /*26750*/  S2R R0, SR_TID.X ;  /* 0x0000000000007919 */ /* 0x001e220000002100 */
[----:B------:R-:W-:-:S05]  /*26760*/  VIADD R18, R18, 0x1 ;  /* 0x0000000112127836 */ /* 0x000fca0000000000 */
[----:B------:R-:W-:Y:S02]  /*26770*/  ISETP.NE.AND P0, PT, R18, 0x2, PT ;  /* 0x000000021200780c */ /* 0x000fe40003f05270 */
[----:B0-----:R-:W-:-:S04]  /*26780*/  LOP3.LUT R0, R0, 0x7f, RZ, 0xc0, !PT ;  /* 0x0000007f00007812 */ /* 0x001fc800078ec0ff */
[----:B------:R-:W-:Y:S02]  /*26790*/  ISETP.NE.AND P2, PT, R0, RZ, PT ;  /* 0x000000ff0000720c */ /* 0x000fe40003f45270 */
[----:B------:R-:W-:Y:S01]  /*267a0*/  SEL R0, RZ, 0x1, P0 ;  /* 0x00000001ff007807 */ /* 0x000fe20000000000 */
[----:B------:R-:W-:Y:S03]  /*267b0*/  BSSY B0, `(.L_x_11301) ;  /* 0x0000011000007945 */ /* 0x000fe60003800000 */
[----:B---3--:R-:W-:-:S05]  /*267c0*/  LOP3.LUT R2, R2, R0, RZ, 0x3c, !PT ;  /* 0x0000000002027212 */ /* 0x008fca00078e3cff */
[----:B------:R0:W-:Y:S02]  /*267d0*/  STL [R1+0x464], R2 ;  /* 0x0004640201007387 */ /* 0x0001e40000100800 */
[----:B------:R-:W-:Y:S05]  /*267e0*/  @P2 BRA `(.L_x_11302) ;  /* 0x0000000000342947 */ /* 0x000fea0003800000 */
[----:B-1----:R-:W1:Y:S01]  /*267f0*/  S2R R5, SR_LANEID ;  /* 0x0000000000057919 */ /* 0x002e620000000000 */
[----:B------:R-:W-:Y:S01]  /*26800*/  VOTEU.ANY UR4, UPT, PT ;  /* 0x0000000000047886 */ /* 0x000fe200038e0100 */
[----:B0-----:R-:W0:Y:S01]  /*26810*/  LDC.64 R2, c[0x0][0xd80] ;  /* 0x00036000ff027b82 */ /* 0x001e220000000a00 */
[----:B------:R-:W1:Y:S02]  /*26820*/  FLO.U32 R0, UR4 ;  /* 0x0000000400007d00 */ /* 0x000e6400080e0000 */
[----:B-1----:R-:W-:-:S06]  /*26830*/  ISETP.EQ.U32.AND P1, PT, R0, R5, PT ;  /* 0x000000050000720c */ /* 0x002fcc0003f22070 */
[----:B------:R-:W0:Y:S07]  /*26840*/  POPC R5, UR4 ;  /* 0x0000000400057d09 */ /* 0x000e2e0008000000 */
[----:B0-----:R-:W3:Y:S01]  /*26850*/  @P1 ATOMG.E.ADD.STRONG.GPU PT, R3, desc[UR48][R2.64], R5 ;  /* 0x00000005020319a8 */ /* 0x001ee200081ee1f0 */
[----:B------:R-:W0:Y:S02]  /*26860*/  S2R R4, SR_LTMASK ;  /* 0x0000000000047919 */ /* 0x000e240000003900 */
[----:B0-----:R-:W-:-:S04]  /*26870*/  LOP3.LUT R4, R4, UR4, RZ, 0xc0, !PT ;  /* 0x0000000404047c12 */ /* 0x001fc8000f8ec0ff */
[----:B------:R-:W0:Y:S01]  /*26880*/  POPC R7, R4 ;  /* 0x0000000400077309 */ /* 0x000e220000000000 */
[----:B---3--:R-:W0:Y:S02]  /*26890*/  SHFL.IDX PT, R0, R3, R0, 0x1f ;  /* 0x00001f0003007589 */ /* 0x008e2400000e0000 */
[----:B0-----:R-:W-:-:S05]  /*268a0*/  IADD3 R0, R0, UR42, R7 ;  /* 0x0000002a00007c10 */ /* 0x001fca000fffe007 */
[----:B------:R3:W-:Y:S02]  /*268b0*/  STL [R1+0x474], R0 ;  /* 0x0004740001007387 */ /* 0x0007e40000100800 */
.L_x_11302:
[----:B------:R-:W-:Y:S05]  /*268c0*/  BSYNC B0 ;  /* 0x0000000000007941 */ /* 0x000fea0003800000 */
.L_x_11301:
[----:B------:R-:W-:-:S07]  /*268d0*/  SEL R18, R18, RZ, P0 ;  /* 0x000000ff12127207 */ /* 0x000fce0000000000 */
.L_x_11215:
[----:B------:R-:W-:Y:S05]  /*268e0*/  BSYNC B7 ;  /* 0x0000000000077941 */ /* 0x000fea0003800000 */
.L_x_11213:
[----:B---34-:R-:W3:Y:S04]  /*268f0*/  LDL R0, [R1+0x46c] ;  /* 0x00046c0001007983 */ /* 0x018ee80000100800 */
[----:B0-----:R0:W5:Y:S01]  /*26900*/  LDL R2, [R1+0x474] ;  /* 0x0004740001027983 */ /* 0x0011620000100800 */
[----:B---3--:R-:W-:-:S13]  /*26910*/  LOP3.LUT P0, RZ, R0, 0x80, RZ, 0xc0, !PT ;  /* 0x0000008000ff7812 */ /* 0x008fda000780c0ff */
        /* <DEDUP_REMOVED lines=11> */
.L_x_11303:
[----:B------:R-:W-:-:S03]  /*269d0*/  UMOV UR4, 0xffffffff ;  /* 0xffffffff00047882 */ /* 0x000fc60000000000 */
[----:B------:R-:W-:Y:S05]  /*269e0*/  BRA.DIV UR4, `(.L_x_11305) ;  /* 0x0000002204cc7947 */ /* 0x000fea000b800000 */
[----:B-----5:R0:W3:Y:S02]  /*269f0*/  SHFL.IDX PT, R14, R2, RZ, 0x1f ;  /* 0x00001fff020e7589 */ /* 0x0200e400000e0000 */
.L_x_11372:
[----:B------:R-:W4:Y:S01]  /*26a00*/  @!P2 S2R R3, SR_CgaCtaId ;  /* 0x000000000003a919 */ /* 0x000f220000008800 */
[----:B------:R-:W-:Y:S05]  /*26a10*/  WARPSYNC.ALL ;  /* 0x0000000000007948 */ /* 0x000fea0003800000 */
[----:B------:R-:W-:Y:S01]  /*26a20*/  BAR.SYNC.DEFER_BLOCKING 0x4, 0x180 ;  /* 0x0106000000007b1d */ /* 0x000fe20000010000 */
[----:B------:R-:W-:-:S05]  /*26a30*/  @!P2 MOV R0, 0x400 ;  /* 0x000004000000a802 */ /* 0x000fca0000000f00 */
[----:B---3--:R3:W-:Y:S01]  /*26a40*/  STL [R1+0x474], R14 ;  /* 0x0004740e01007387 */ /* 0x0087e20000100800 */
[----:B----4-:R-:W-:-:S05]  /*26a50*/  @!P2 LEA R17, R3, R0, 0x18 ;  /* 0x000000000311a211 */ /* 0x010fca00078ec0ff */
[----:B------:R3:W-:Y:S01]  /*26a60*/  @!P2 STS [R17+0x324d0], R2 ;  /* 0x0324d0021100a388 */ /* 0x0007e20000000800 */
[----:B------:R-:W-:Y:S06]  /*26a70*/  BAR.ARV 0x5, 0x180 ;  /* 0x0146000000007b1d */ /* 0x000fec0000002000 */
.L_x_11304:
[----:B------:R-:W5:Y:S01]  /*26a80*/  LDL R0, [R1+0x474] ;  /* 0x0004740001007983 */ /* 0x000f620000100800 */
[----:B------:R-:W-:Y:S02]  /*26a90*/  ULDC UR4, c[0x0][0xd38] ;  /* 0x00034e0000047ab9 */ /* 0x000fe40000000800 */
[----:B-----5:R-:W-:-:S13]  /*26aa0*/  ISETP.GE.AND P0, PT, R0, UR4, PT ;  /* 0x0000000400007c0c */ /* 0x020fda000bf06270 */
[----:B------:R-:W-:Y:S05]  /*26ab0*/  @!P0 BRA `(.L_x_11306) ;  /* 0xffffffac00888947 */ /* 0x000fea000383ffff */
.L_x_11204:
[----:B0-----:R-:W5:Y:S01]  /*26ac0*/  LDL.LU R0, [R1+0x498] ;  /* 0x0004980001007983 */ /* 0x001f620000300800 */
[----:B------:R-:W-:Y:S01]  /*26ad0*/  BSSY B0, `(.L_x_11307) ;  /* 0x000000b000007945 */ /* 0x000fe20003800000 */
[----:B-1----:R-:W0:Y:S01]  /*26ae0*/  S2R R5, SR_CgaCtaId ;  /* 0x0000000000057919 */ /* 0x002e220000008800 */
[----:B-----5:R-:W-:-:S05]  /*26af0*/  VIADD R0, R0, 0x1 ;  /* 0x0000000100007836 */ /* 0x020fca0000000000 */
[----:B---34-:R-:W-:-:S04]  /*26b00*/  LEA.HI R2, R0, R0, RZ, 0x1 ;  /* 0x0000000000027211 */ /* 0x018fc800078f08ff */
[----:B------:R-:W-:-:S05]  /*26b10*/  LOP3.LUT R3, R2, 0xfffffffe, RZ, 0xc0, !PT ;  /* 0xfffffffe02037812 */ /* 0x000fca00078ec0ff */
[----:B------:R-:W-:Y:S01]  /*26b20*/  IMAD.IADD R3, R0, 0x1, -R3 ;  /* 0x0000000100037824 */ /* 0x000fe200078e0a03 */
[----:B------:R-:W-:-:S04]  /*26b30*/  MOV R0, 0x400 ;  /* 0x0000040000007802 */ /* 0x000fc80000000f00 */
[----:B0-----:R-:W-:Y:S02]  /*26b40*/  LEA R0, R5, R0, 0x18 ;  /* 0x0000000005007211 */ /* 0x001fe400078ec0ff */
[----:B------:R-:W-:-:S04]  /*26b50*/  SHF.L.U32 R3, R3, 0x1f, RZ ;  /* 0x0000001f03037819 */ /* 0x000fc800000006ff */
[----:B------:R-:W0:Y:S02]  /*26b60*/  SYNCS.PHASECHK.TRANS64.TRYWAIT P0, [R0+URZ+0x32420], R3 ;  /* 0x03242003000075a7 */ /* 0x000e24000800017f */
[----:B0-----:R-:W-:Y:S05]  /*26b70*/  @!P0 BRA `(.L_x_11308) ;  /* 0x0000002000908947 */ /* 0x001fea0003800000 */
.L_x_11373:
[----:B------:R-:W-:Y:S05]  /*26b80*/  BSYNC B0 ;  /* 0x0000000000007941 */ /* 0x000fea0003800000 */
.L_x_11307:
[----:B------:R-:W-:-:S03]  /*26b90*/  UMOV UR4, 0xffffffff ;  /* 0xffffffff00047882 */ /* 0x000fc60000000000 */
[----:B------:R-:W-:Y:S05]  /*26ba0*/  BRA.DIV UR4, `(.L_x_11309) ;  /* 0x0000002204987947 */ /* 0x000fea000b800000 */
[----:B------:R-:W1:Y:S02]  /*26bb0*/  S2R R2, SR_TID.X ;  /* 0x0000000000027919 */ /* 0x000e640000002100 */
[----:B-1----:R-:W-:-:S04]  /*26bc0*/  SHF.R.U32.HI R2, RZ, 0x5, R2 ;  /* 0x00000005ff027819 */ /* 0x002fc80000011602 */
[----:B------:R-:W-:-:S05]  /*26bd0*/  LOP3.LUT R2, R2, 0x3, RZ, 0xc0, !PT ;  /* 0x0000000302027812 */ /* 0x000fca00078ec0ff */
[----:B------:R1:W3:Y:S02]  /*26be0*/  SHFL.IDX PT, R14, R2, RZ, 0x1f ;  /* 0x00001fff020e7589 */ /* 0x0002e400000e0000 */
.L_x_11376:
[----:B---3--:R-:W-:Y:S01]  /*26bf0*/  ISETP.NE.AND P0, PT, R14, RZ, PT ;  /* 0x000000ff0e00720c */ /* 0x008fe20003f05270 */
[----:B------:R-:W-:-:S12]  /*26c00*/  BSSY B0, `(.L_x_11310) ;  /* 0x0000025000007945 */ /* 0x000fd80003800000 */
[----:B------:R-:W-:Y:S05]  /*26c10*/  @P0 BRA `(.L_x_11311) ;  /* 0x00000000008c0947 */ /* 0x000fea0003800000 */
[----:B------:R-:W-:-:S03]  /*26c20*/  UMOV UR4, 0xffffffff ;  /* 0xffffffff00047882 */ /* 0x000fc60000000000 */
[----:B------:R-:W-:Y:S05]  /*26c30*/  BRA.DIV UR4, `(.L_x_11312) ;  /* 0x0000002204a87947 */ /* 0x000fea000b800000 */
[----:B------:R-:W-:-:S13]  /*26c40*/  ELECT P6, URZ, PT ;  /* 0x00000000003f782f */ /* 0x000fda00038c0000 */
.L_x_11379:
[----:B------:R-:W-:Y:S05]  /*26c50*/  @!P6 BRA `(.L_x_11311) ;  /* 0x00000000007ce947 */ /* 0x000fea0003800000 */
[----:B------:R-:W-:-:S06]  /*26c60*/  ULOP3.LUT UR4, UR41, 0x2, URZ, 0xfc, !UPT ;  /* 0x0000000229047892 */ /* 0x000fcc000f8efc3f */
[----:B-1----:R-:W-:-:S05]  /*26c70*/  IMAD.U32 R2, RZ, RZ, UR4 ;  /* 0x00000004ff027e24 */ /* 0x002fca000f8e00ff */
[----:B------:R-:W-:-:S13]  /*26c80*/  ISETP.NE.AND P2, PT, R2, 0x3, PT ;  /* 0x000000030200780c */ /* 0x000fda0003f45270 */
[----:B------:R-:W-:Y:S05]  /*26c90*/  @!P2 BRA `(.L_x_11313) ;  /* 0x000000000004a947 */ /* 0x000fea0003800000 */
[----:B------:R-:W-:Y:S01]  /*26ca0*/  BPT.TRAP 0x1 ;  /* 0x000000040000795c */ /* 0x000fe20000300000 */
.L_x_11313:
[----:B------:R-:W3:Y:S01]  /*26cb0*/  LDL.LU R7, [R1+0x464] ;  /* 0x0004640001077983 */ /* 0x000ee20000300800 */
[----:B0-----:R-:W-:Y:S02]  /*26cc0*/  VIADD R3, R0, 0x32440 ;  /* 0x0003244000037836 */ /* 0x001fe40000000000 */
[C---:B------:R-:W-:Y:S02]  /*26cd0*/  VIADD R2, R18.reuse, 0x1 ;  /* 0x0000000112027836 */ /* 0x040fe40000000000 */
[----:B--2---:R-:W-:-:S03]  /*26ce0*/  IMAD R6, R18, 0x8, R3 ;  /* 0x0000000812067824 */ /* 0x004fc600078e0203 */
        /* <DEDUP_REMOVED lines=9> */
.L_x_11380:
[----:B------:R-:W1:Y:S02]  /*26d80*/  SYNCS.PHASECHK.TRANS64.TRYWAIT P0, [R3+URZ], R2 ;  /* 0x00000002030075a7 */ /* 0x000e64000800017f */
[----:B-1----:R-:W-:Y:S05]  /*26d90*/  @!P0 BRA `(.L_x_11315) ;  /* 0x0000002000848947 */ /* 0x002fea0003800000 */
.L_x_11381:
[----:B------:R-:W-:Y:S05]  /*26da0*/  @!P2 BRA `(.L_x_11316) ;  /* 0x000000000004a947 */ /* 0x000fea0003800000 */
[----:B------:R-:W-:Y:S01]  /*26db0*/  BPT.TRAP 0x1 ;  /* 0x000000040000795c */ /* 0x000fe20000300000 */
.L_x_11316:
[----:B-1----:R-:W-:-:S04]  /*26dc0*/  VIADD R3, R0, 0x32460 ;  /* 0x0003246000037836 */ /* 0x002fc80000000000 */
[----:B------:R-:W-:-:S04]  /*26dd0*/  IMAD R18, R18, 0x8, R3 ;  /* 0x0000000812127824 */ /* 0x000fc800078e0203 */
[----:B------:R-:W1:Y:S02]  /*26de0*/  SYNCS.PHASECHK.TRANS64.TRYWAIT P0, [R18+URZ], R5 ;  /* 0x00000005120075a7 */ /* 0x000e64000800017f */
[----:B-1----:R-:W-:Y:S05]  /*26df0*/  @!P0 BRA `(.L_x_11317) ;  /* 0x0000002000808947 */ /* 0x002fea0003800000 */
.L_x_11382:
[----:B------:R-:W-:-:S07]  /*26e00*/  IMAD R3, R4, 0x8, R3 ;  /* 0x0000000804037824 */ /* 0x000fce00078e0203 */
.L_x_11318:
[----:B--2---:R2:W3:Y:S02]  /*26e10*/  SYNCS.PHASECHK.TRANS64.TRYWAIT P0, [R3+URZ], R2 ;  /* 0x00000002030075a7 */ /* 0x0044e4000800017f */
[----:B---3--:R-:W-:Y:S05]  /*26e20*/  @!P0 NANOSLEEP.SYNCS 0x989680 ;  /* 0x009896800000895d */ /* 0x008fea0003900000 */
[----:B------:R-:W3:Y:S02]  /*26e30*/  @!P0 SYNCS.PHASECHK.TRANS64 P0, [R3+URZ], R2 ;  /* 0x00000002030085a7 */ /* 0x000ee4000800007f */
[----:B---3--:R-:W-:Y:S05]  /*26e40*/  @!P0 BRA `(.L_x_11318) ;  /* 0xfffffffc00f08947 */ /* 0x008fea000383ffff */
.L_x_11311:
[----:B------:R-:W-:Y:S05]  /*26e50*/  BSYNC B0 ;  /* 0x0000000000007941 */ /* 0x000fea0003800000 */
.L_x_11310:
[----:B------:R-:W-:Y:S05]  /*26e60*/  EXIT ;  /* 0x000000000000794d */ /* 0x000fea0003800000 */
.L_x_11092:
[----:B0-----:R-:W-:-:S04]  /*26e70*/  IMAD.U32 R9, RZ, RZ, UR44 ;  /* 0x0000002cff097e24 */ /* 0x001fc8000f8e00ff */
[----:B------:R0:W1:Y:S03]  /*26e80*/  SYNCS.PHASECHK.TRANS64.TRYWAIT P0, [R9+URZ+0x32400], R0 ;  /* 0x03240000090075a7 */ /* 0x000066000800017f */
[----:B-1----:R-:W-:Y:S05]  /*26e90*/  @!P0 NANOSLEEP.SYNCS 0x989680 ;  /* 0x009896800000895d */ /* 0x002fea0003900000 */
[----:B------:R-:W1:Y:S02]  /*26ea0*/  @!P0 SYNCS.PHASECHK.TRANS64 P0, [R9+URZ+0x32400], R0 ;  /* 0x03240000090085a7 */ /* 0x000e64000800007f */
[----:B-1----:R-:W-:Y:S05]  /*26eb0*/  @!P0 BRA `(.L_x_11092) ;  /* 0xfffffffc00ec8947 */ /* 0x002fea000383ffff */
[----:B------:R-:W-:Y:S05]  /*26ec0*/  BRA `(.L_x_11319) ;  /* 0xfffffdb800487947 */ /* 0x000fea000383ffff */
.L_x_11099:
[----:B-1----:R1:W2:Y:S02]  /*26ed0*/  SYNCS.PHASECHK.TRANS64.TRYWAIT P0, [R12+URZ], R13 ;  /* 0x0000000d0c0075a7 */ /* 0x0022a4000800017f */
[----:B--2---:R-:W-:Y:S05]  /*26ee0*/  @!P0 NANOSLEEP.SYNCS 0x989680 ;  /* 0x009896800000895d */ /* 0x004fea0003900000 */
[----:B------:R-:W2:Y:S02]  /*26ef0*/  @!P0 SYNCS.PHASECHK.TRANS64 P0, [R12+URZ], R13 ;  /* 0x0000000d0c0085a7 */ /* 0x000ea4000800007f */
[----:B--2---:R-:W-:Y:S05]  /*26f00*/  @!P0 BRA `(.L_x_11099) ;  /* 0xfffffffc00f08947 */ /* 0x004fea000383ffff */
[----:B------:R-:W-:Y:S05]  /*26f10*/  BRA `(.L_x_11098) ;  /* 0xfffffdbc00647947 */ /* 0x000fea000383ffff */
.L_x_11101:
[----:B0-----:R-:W-:-:S04]  /*26f20*/  IMAD.U32 R9, RZ, RZ, UR44 ;  /* 0x0000002cff097e24 */ /* 0x001fc8000f8e00ff */
[----:B------:R0:W1:Y:S03]  /*26f30*/  SYNCS.PHASECHK.TRANS64.TRYWAIT P0, [R9+URZ+0x32410], R8 ;  /* 0x03241008090075a7 */ /* 0x000066000800017f */
[----:B-1----:R-:W-:Y:S05]  /*26f40*/  @!P0 NANOSLEEP.SYNCS 0x989680 ;  /* 0x009896800000895d */ /* 0x002fea0003900000 */
[----:B------:R-:W1:Y:S02]  /*26f50*/  @!P0 SYNCS.PHASECHK.TRANS64 P0, [R9+URZ+0x32410], R8 ;  /* 0x03241008090085a7 */ /* 0x000e64000800007f */
[----:B-1----:R-:W-:Y:S05]  /*26f60*/  @!P0 BRA `(.L_x_11101) ;  /* 0xfffffffc00ec8947 */ /* 0x002fea000383ffff */
[----:B------:R-:W-:Y:S05]  /*26f70*/  BRA `(.L_x_11320) ;  /* 0xfffffdc000387947 */ /* 0x000fea000383ffff */
.L_x_11108:
[----:B-1----:R1:W2:Y:S02]  /*26f80*/  SYNCS.PHASECHK.TRANS64.TRYWAIT P0, [R8+URZ], R9 ;  /* 0x00000009080075a7 */ /* 0x0022a4000800017f */
[----:B--2---:R-:W-:Y:S05]  /*26f90*/  @!P0 NANOSLEEP.SYNCS 0x989680 ;  /* 0x009896800000895d */ /* 0x004fea0003900000 */
[----:B------:R-:W2:Y:S02]  /*26fa0*/  @!P0 SYNCS.PHASECHK.TRANS64 P0, [R8+URZ], R9 ;  /* 0x00000009080085a7 */ /* 0x000ea4000800007f */
[----:B--2---:R-:W-:Y:S05]  /*26fb0*/  @!P0 BRA `(.L_x_11108) ;  /* 0xfffffffc00f08947 */ /* 0x004fea000383ffff */
[----:B------:R-:W-:Y:S05]  /*26fc0*/  BRA `(.L_x_11107) ;  /* 0xfffffdc0007c7947 */ /* 0x000fea000383ffff */
.L_x_11143:
[----:B0-----:R0:W1:Y:S02]  /*26fd0*/  SYNCS.PHASECHK.TRANS64.TRYWAIT P2, [R0+URZ], R3 ;  /* 0x00000003000075a7 */ /* 0x001064000804017f */
[----:B-1----:R-:W-:Y:S05]  /*26fe0*/  @!P2 NANOSLEEP.SYNCS 0x989680 ;  /* 0x009896800000a95d */ /* 0x002fea0003900000 */
[----:B------:R-:W1:Y:S02]  /*26ff0*/  @!P2 SYNCS.PHASECHK.TRANS64 P2, [R0+URZ], R3 ;  /* 0x000000030000a5a7 */ /* 0x000e64000804007f */
[----:B-1----:R-:W-:Y:S05]  /*27000*/  @!P2 BRA `(.L_x_11143) ;  /* 0xfffffffc00f0a947 */ /* 0x002fea000383ffff */
[----:B------:R-:W-:Y:S05]  /*27010*/  BRA `(.L_x_11142) ;  /* 0xfffffe2800547947 */ /* 0x000fea000383ffff */
.L_x_11150:
[----:B-1----:R1:W2:Y:S02]  /*27020*/  SYNCS.PHASECHK.TRANS64.TRYWAIT P2, [R4+URZ], R5 ;  /* 0x00000005040075a7 */ /* 0x0022a4000804017f */
[----:B--2---:R-:W-:Y:S05]  /*27030*/  @!P2 NANOSLEEP.SYNCS 0x989680 ;  /* 0x009896800000a95d */ /* 0x004fea0003900000 */
[----:B------:R-:W2:Y:S02]  /*27040*/  @!P2 SYNCS.PHASECHK.TRANS64 P2, [R4+URZ], R5 ;  /* 0x000000050400a5a7 */ /* 0x000ea4000804007f */
[----:B--2---:R-:W-:Y:S05]  /*27050*/  @!P2 BRA `(.L_x_11150) ;  /* 0xfffffffc00f0a947 */ /* 0x004fea000383ffff */
[----:B------:R-:W-:Y:S05]  /*27060*/  BRA `(.L_x_11149) ;  /* 0xfffffe2c00787947 */ /* 0x000fea000383ffff */
.L_x_11161:
[----:B-1----:R1:W2:Y:S02]  /*27070*/  SYNCS.PHASECHK.TRANS64.TRYWAIT P1, [R0+URZ], R7 ;  /* 0x00000007000075a7 */ /* 0x0022a4000802017f */
[----:B--2---:R-:W-:Y:S05]  /*27080*/  @!P1 NANOSLEEP.SYNCS 0x989680 ;  /* 0x009896800000995d */ /* 0x004fea0003900000 */
[----:B------:R-:W2:Y:S02]  /*27090*/  @!P1 SYNCS.PHASECHK.TRANS64 P1, [R0+URZ], R7 ;  /* 0x00000007000095a7 */ /* 0x000ea4000802007f */
[----:B--2---:R-:W-:Y:S05]  /*270a0*/  @!P1 BRA `(.L_x_11161) ;  /* 0xfffffffc00f09947 */ /* 0x004fea000383ffff */
[----:B------:R-:W-:Y:S05]  /*270b0*/  BRA `(.L_x_11160) ;  /* 0xfffffec0000c7947 */ /* 0x000fea000383ffff */
.L_x_11168:
[----:B-1----:R1:W2:Y:S02]  /*270c0*/  SYNCS.PHASECHK.TRANS64.TRYWAIT P1, [R4+URZ], R5 ;  /* 0x00000005040075a7 */ /* 0x0022a4000802017f */
[----:B--2---:R-:W-:Y:S05]  /*270d0*/  @!P1 NANOSLEEP.SYNCS 0x989680 ;  /* 0x009896800000995d */ /* 0x004fea0003900000 */
[----:B------:R-:W2:Y:S02]  /*270e0*/  @!P1 SYNCS.PHASECHK.TRANS64 P1, [R4+URZ], R5 ;  /* 0x00000005040095a7 */ /* 0x000ea4000802007f */
[----:B--2---:R-:W-:Y:S05]  /*270f0*/  @!P1 BRA `(.L_x_11168) ;  /* 0xfffffffc00f09947 */ /* 0x004fea000383ffff */
[----:B------:R-:W-:Y:S05]  /*27100*/  BRA `(.L_x_11167) ;  /* 0xfffffec400307947 */ /* 0x000fea000383ffff */
.L_x_11221:
[----:B------:R-:W-:Y:S02]  /*27110*/  IMAD.MOV.U32 R13, RZ, RZ, R5 ;  /* 0x000000ffff0d7224 */ /* 0x000fe400078e0005 */
[----:B------:R-:W-:Y:S02]  /*27120*/  IMAD.MOV.U32 R12, RZ, RZ, RZ ;  /* 0x000000ffff0c7224 */ /* 0x000fe400078e00ff */
[----:B------:R-:W-:Y:S02]  /*27130*/  IMAD.MOV.U32 R11, RZ, RZ, 0x1f ;  /* 0x0000001fff0b7424 */ /* 0x000fe400078e00ff */
[----:B------:R-:W-:-:S07]  /*27140*/  IMAD.MOV.U32 R15, RZ, RZ, -0x1 ;  /* 0xffffffffff0f7424 */ /* 0x000fce00078e00ff */
[----:B0-----:R-:W-:Y:S05]  /*27150*/  WARPSYNC.COLLECTIVE R15, `(.L_x_11321) ;  /* 0x000000000f087348 */ /* 0x001fea0003c00000 */
[----:B------:R1:W2:Y:S02]  /*27160*/  SHFL.IDX P6, R14, R13, R12, R11 ;  /* 0x0000000c0d0e7389 */ /* 0x0002a400000c000b */
[----:B012---:R-:W-:Y:S01]  /*27170*/  ENDCOLLECTIVE ;  /* 0x000000000000791b */ /* 0x007fe20003800000 */
.L_x_11321:
[----:B------:R-:W-:Y:S05]  /*27180*/  BRA `(.L_x_11322) ;  /* 0xffffffb400807947 */ /* 0x000fea000383ffff */
.L_x_11223:
[----:B------:R-:W-:Y:S01]  /*27190*/  BSSY B0, `(.L_x_11323) ;  /* 0x0000006000007945 */ /* 0x000fe20003800000 */
[----:B------:R-:W-:-:S07]  /*271a0*/  IMAD.MOV.U32 R15, RZ, RZ, -0x1 ;  /* 0xffffffffff0f7424 */ /* 0x000fce00078e00ff */
[----:B-1-3--:R-:W-:Y:S05]  /*271b0*/  WARPSYNC.COLLECTIVE R15, `(.L_x_11324) ;  /* 0x000000000f0c7348 */ /* 0x00afea0003c00000 */
[----:B------:R-:W-:Y:S02]  /*271c0*/  ELECT P6, UR62, PT ;  /* 0x00000000003e782f */ /* 0x000fe400038c0000 */
[----:B------:R-:W-:Y:S01]  /*271d0*/  MOV R14, UR62 ;  /* 0x0000003e000e7c02 */ /* 0x000fe20008000f00 */
[----:B-1-3--:R-:W-:Y:S10]  /*271e0*/  ENDCOLLECTIVE ;  /* 0x000000000000791b */ /* 0x00aff40003800000 */
.L_x_11324:
[----:B------:R-:W-:Y:S05]  /*271f0*/  BSYNC B0 ;  /* 0x0000000000007941 */ /* 0x000fea0003800000 */
.L_x_11323:
[----:B------:R-:W-:Y:S05]  /*27200*/  BRA `(.L_x_11325) ;  /* 0xffffffb400887947 */ /* 0x000fea000383ffff */
.L_x_11225:
[----:B0-----:R0:W2:Y:S02]  /*27210*/  SYNCS.PHASECHK.TRANS64.TRYWAIT P0, [R0+URZ+0x32440], R2 ;  /* 0x03244002000075a7 */ /* 0x0010a4000800017f */
[----:B--2---:R-:W-:Y:S05]  /*27220*/  @!P0 NANOSLEEP.SYNCS 0x989680 ;  /* 0x009896800000895d */ /* 0x004fea0003900000 */
[----:B------:R-:W2:Y:S02]  /*27230*/  @!P0 SYNCS.PHASECHK.TRANS64 P0, [R0+URZ+0x32440], R2 ;  /* 0x03244002000085a7 */ /* 0x000ea4000800007f */
[----:B--2---:R-:W-:Y:S05]  /*27240*/  @!P0 BRA `(.L_x_11225) ;  /* 0xfffffffc00f08947 */ /* 0x004fea000383ffff */
[----:B------:R-:W-:Y:S05]  /*27250*/  BRA `(.L_x_11326) ;  /* 0xffffffb400e07947 */ /* 0x000fea000383ffff */
.L_x_11229:
        /* <DEDUP_REMOVED lines=8> */
.L_x_11327:
[----:B------:R0:W-:Y:S01]  /*272e0*/  STL [R1+0x470], R10 ;  /* 0x0004700a01007387 */ /* 0x0001e20000100800 */
[----:B------:R-:W-:Y:S02]  /*272f0*/  IMAD.MOV.U32 R13, RZ, RZ, R0 ;  /* 0x000000ffff0d7224 */ /* 0x000fe400078e0000 */
[----:B------:R-:W-:-:S07]  /*27300*/  IMAD.MOV.U32 R4, RZ, RZ, R14 ;  /* 0x000000ffff047224 */ /* 0x000fce00078e000e */
[----:B0-----:R-:W-:Y:S05]  /*27310*/  WARPSYNC.COLLECTIVE R15, `(.L_x_11328) ;  /* 0x000000000f087348 */ /* 0x001fea0003c00000 */
[----:B------:R1:W2:Y:S02]  /*27320*/  SHFL.IDX P6, R14, R13, R12, R11 ;  /* 0x0000000c0d0e7389 */ /* 0x0002a400000c000b */
[----:B012---:R-:W-:Y:S01]  /*27330*/  ENDCOLLECTIVE ;  /* 0x000000000000791b */ /* 0x007fe20003800000 */
.L_x_11328:
        /* <DEDUP_REMOVED lines=9> */
.L_x_11329:
        /* <DEDUP_REMOVED lines=10> */
.L_x_11330:
        /* <DEDUP_REMOVED lines=8> */
[----:B------:R0:W-:Y:S01]  /*274f0*/  STL [R1+0x480], R5 ;  /* 0x0004800501007387 */ /* 0x0001e20000100800 */
[----:B------:R-:W-:-:S11]  /*27500*/  IMAD.MOV.U32 R6, RZ, RZ, R14 ;  /* 0x000000ffff067224 */ /* 0x000fd600078e000e */
[----:B0-----:R-:W-:Y:S05]  /*27510*/  WARPSYNC.COLLECTIVE R15, `(.L_x_11331) ;  /* 0x000000000f087348 */ /* 0x001fea0003c00000 */
[----:B------:R1:W2:Y:S02]  /*27520*/  SHFL.IDX P6, R14, R13, R12, R11 ;  /* 0x0000000c0d0e7389 */ /* 0x0002a400000c000b */
[----:B012---:R-:W-:Y:S01]  /*27530*/  ENDCOLLECTIVE ;  /* 0x000000000000791b */ /* 0x007fe20003800000 */
.L_x_11331:
[----:B------:R-:W-:Y:S01]  /*27540*/  @!P1 LEA R4, P2, R9, R6, 0x1 ;  /* 0x0000000609049211 */ /* 0x000fe200078408ff */
[----:B------:R-:W-:-:S04]  /*27550*/  VIADD R6, R10, 0x20 ;  /* 0x000000200a067836 */ /* 0x000fc80000000000 */
[----:B------:R-:W-:Y:S01]  /*27560*/  @!P1 IMAD.X R5, RZ, RZ, R7, P2 ;  /* 0x000000ffff059224 */ /* 0x000fe200010e0607 */
[----:B------:R0:W-:Y:S01]  /*27570*/  STL [R1+0x484], R6 ;  /* 0x0004840601007387 */ /* 0x0001e20000100800 */
[----:B------:R-:W-:Y:S02]  /*27580*/  IMAD.MOV.U32 R13, RZ, RZ, R0 ;  /* 0x000000ffff0d7224 */ /* 0x000fe400078e0000 */
[----:B------:R-:W-:Y:S01]  /*27590*/  VIADD R7, R10, 0x30 ;  /* 0x000000300a077836 */ /* 0x000fe20000000000 */
[----:B------:R-:W-:Y:S01]  /*275a0*/  @!PT LDS RZ, [RZ] ;  /* 0x00000000fffff984 */ /* 0x000fe20000000800 */
[----:B------:R-:W-:Y:S01]  /*275b0*/  @!PT LDS RZ, [RZ] ;  /* 0x00000000fffff984 */ /* 0x000fe20000000800 */
[----:B------:R-:W-:Y:S01]  /*275c0*/  @!PT LDS RZ, [RZ] ;  /* 0x00000000fffff984 */ /* 0x000fe20000000800 */
[----:B------:R1:W-:Y:S01]  /*275d0*/  @!P1 LDGSTS.E.BYPASS.LTC128B.128 [R8+0x18c00], desc[UR48][R4.64], !P0 ;  /* 0x18c0000004089fae */ /* 0x0003e2000c101d70 */
[----:B------:R-:W-:-:S03]  /*275e0*/  ISETP.GE.AND P1, PT, R6, R2, PT ;  /* 0x000000020600720c */ /* 0x000fc60003f26270 */
[----:B------:R0:W-:Y:S01]  /*275f0*/  STL [R1+0x488], R7 ;  /* 0x0004880701007387 */ /* 0x0001e20000100800 */
[----:B-1----:R-:W-:-:S09]  /*27600*/  IMAD.MOV.U32 R4, RZ, RZ, R14 ;  /* 0x000000ffff047224 */ /* 0x002fd200078e000e */
[----:B0-----:R-:W-:Y:S05]  /*27610*/  WARPSYNC.COLLECTIVE R15, `(.L_x_11332) ;  /* 0x000000000f087348 */ /* 0x001fea0003c00000 */
[----:B------:R1:W2:Y:S02]  /*27620*/  SHFL.IDX P6, R14, R13, R12, R11 ;  /* 0x0000000c0d0e7389 */ /* 0x0002a400000c000b */
[----:B012---:R-:W-:Y:S01]  /*27630*/  ENDCOLLECTIVE ;  /* 0x000000000000791b */ /* 0x007fe20003800000 */
.L_x_11332:
[----:B------:R-:W-:Y:S02]  /*27640*/  IMAD.MOV.U32 R13, RZ, RZ, R3 ;  /* 0x000000ffff0d7224 */ /* 0x000fe400078e0003 */
[----:B------:R-:W-:Y:S02]  /*27650*/  IMAD.MOV.U32 R12, RZ, RZ, 0x3 ;  /* 0x00000003ff0c7424 */ /* 0x000fe400078e00ff */
[----:B------:R-:W-:-:S07]  /*27660*/  IMAD.MOV.U32 R5, RZ, RZ, R14 ;  /* 0x000000ffff057224 */ /* 0x000fce00078e000e */
[----:B------:R-:W-:Y:S05]  /*27670*/  WARPSYNC.COLLECTIVE R15, `(.L_x_11333) ;  /* 0x000000000f087348 */ /* 0x000fea0003c00000 */
[----:B------:R0:W1:Y:S02]  /*27680*/  SHFL.IDX P6, R14, R13, R12, R11 ;  /* 0x0000000c0d0e7389 */ /* 0x00006400000c000b */
[----:B01----:R-:W-:Y:S01]  /*27690*/  ENDCOLLECTIVE ;  /* 0x000000000000791b */ /* 0x003fe20003800000 */
.L_x_11333:
        /* <DEDUP_REMOVED lines=10> */
.L_x_11334:
        /* <DEDUP_REMOVED lines=13> */
.L_x_11335:
        /* <DEDUP_REMOVED lines=10> */
.L_x_11336:
        /* <DEDUP_REMOVED lines=13> */
.L_x_11337:
        /* <DEDUP_REMOVED lines=10> */
.L_x_11338:
        /* <DEDUP_REMOVED lines=13> */
.L_x_11339:
        /* <DEDUP_REMOVED lines=10> */
.L_x_11340:
        /* <DEDUP_REMOVED lines=11> */
.L_x_11341:
        /* <DEDUP_REMOVED lines=10> */
.L_x_11342:
[----:B------:R-:W-:Y:S01]  /*27ce0*/  @!PT LDS RZ, [RZ] ;  /* 0x00000000fffff984 */ /* 0x000fe20000000800 */
[----:B------:R-:W-:Y:S01]  /*27cf0*/  @!PT LDS RZ, [RZ] ;  /* 0x00000000fffff984 */ /* 0x000fe20000000800 */
[----:B------:R-:W-:Y:S01]  /*27d00*/  @!PT LDS RZ, [RZ] ;  /* 0x00000000fffff984 */ /* 0x000fe20000000800 */
[----:B------:R0:W-:Y:S01]  /*27d10*/  @!P1 LDGSTS.E.BYPASS.LTC128B.128 [R8+0x1b400], desc[UR48][R4.64], !P0 ;  /* 0x1b40000004089fae */ /* 0x0001e2000c101d70 */
[----:B------:R-:W-:Y:S01]  /*27d20*/  IMAD.MOV.U32 R0, RZ, RZ, R14 ;  /* 0x000000ffff007224 */ /* 0x000fe200078e000e */
[----:B------:R-:W-:Y:S06]  /*27d30*/  BRA `(.L_x_11343) ;  /* 0xffffffb800247947 */ /* 0x000fec000383ffff */
.L_x_11233:
        /* <DEDUP_REMOVED lines=8> */
.L_x_11345:
[----:B------:R-:W-:Y:S05]  /*27dc0*/  BSYNC B0 ;  /* 0x0000000000007941 */ /* 0x000fea0003800000 */
.L_x_11344:
[----:B------:R-:W-:Y:S01]  /*27dd0*/  IMAD.MOV.U32 R13, RZ, RZ, R5 ;  /* 0x000000ffff0d7224 */ /* 0x000fe200078e0005 */
[----:B------:R0:W5:Y:S01]  /*27de0*/  LDL.LU R10, [R1+0x46c] ;  /* 0x00046c00010a7983 */ /* 0x0001620000300800 */
[----:B------:R-:W-:Y:S02]  /*27df0*/  IMAD.MOV.U32 R12, RZ, RZ, RZ ;  /* 0x000000ffff0c7224 */ /* 0x000fe400078e00ff */
[----:B------:R-:W-:Y:S01]  /*27e00*/  IMAD.MOV.U32 R11, RZ, RZ, 0x181f ;  /* 0x0000181fff0b7424 */ /* 0x000fe200078e00ff */
[----:B------:R0:W5:Y:S01]  /*27e10*/  LDL.LU R7, [R1+0x488] ;  /* 0x0004880001077983 */ /* 0x0001620000300800 */
[----:B------:R-:W-:Y:S02]  /*27e20*/  IMAD.MOV.U32 R15, RZ, RZ, -0x1 ;  /* 0xffffffffff0f7424 */ /* 0x000fe400078e00ff */
[----:B------:R-:W-:Y:S01]  /*27e30*/  IMAD.MOV.U32 R2, RZ, RZ, R14 ;  /* 0x000000ffff027224 */ /* 0x000fe200078e000e */
[----:B------:R0:W5:Y:S06]  /*27e40*/  LDL.LU R6, [R1+0x494] ;  /* 0x0004940001067983 */ /* 0x00016c0000300800 */
[----:B0----5:R-:W-:Y:S05]  /*27e50*/  WARPSYNC.COLLECTIVE R15, `(.L_x_11346) ;  /* 0x000000000f087348 */ /* 0x021fea0003c00000 */
[----:B------:R1:W2:Y:S02]  /*27e60*/  SHFL.IDX P6, R14, R13, R12, R11 ;  /* 0x0000000c0d0e7389 */ /* 0x0002a400000c000b */
[----:B012--5:R-:W-:Y:S01]  /*27e70*/  ENDCOLLECTIVE ;  /* 0x000000000000791b */ /* 0x027fe20003800000 */
.L_x_11346:
[----:B------:R-:W-:Y:S01]  /*27e80*/  ULDC UR4, c[0x0][0x288] ;  /* 0x0000a20000047ab9 */ /* 0x000fe20000000800 */
[----:B------:R-:W2:Y:S04]  /*27e90*/  LDL.LU R13, [R1+0x480] ;  /* 0x00048000010d7983 */ /* 0x000ea80000300800 */
[----:B------:R-:W3:Y:S04]  /*27ea0*/  LDL.LU R12, [R1+0x484] ;  /* 0x00048400010c7983 */ /* 0x000ee80000300800 */
[----:B------:R-:W4:Y:S01]  /*27eb0*/  LDL.LU R11, [R1+0x48c] ;  /* 0x00048c00010b7983 */ /* 0x000f220000300800 */
[----:B------:R-:W-:-:S03]  /*27ec0*/  IMAD.MOV.U32 R3, RZ, RZ, R14 ;  /* 0x000000ffff037224 */ /* 0x000fc600078e000e */
[----:B------:R-:W4:Y:S04]  /*27ed0*/  LDL.LU R15, [R1+0x490] ;  /* 0x00049000010f7983 */ /* 0x000f280000300800 */
[----:B------:R-:W4:Y:S01]  /*27ee0*/  LDL.LU R14, [R1+0x470] ;  /* 0x00047000010e7983 */ /* 0x000f220000300800 */
[----:B------:R-:W-:Y:S01]  /*27ef0*/  IMAD R0, R8, UR4, RZ ;  /* 0x0000000408007c24 */ /* 0x000fe2000f8e02ff */
[----:B------:R-:W-:-:S04]  /*27f00*/  LOP3.LUT R10, R10, 0xffffffbf, RZ, 0xc0, !PT ;  /* 0xffffffbf0a0a7812 */ /* 0x000fc800078ec0ff */
[----:B--2---:R-:W-:-:S13]  /*27f10*/  ISETP.GE.AND P6, PT, R13, R0, PT ;  /* 0x000000000d00720c */ /* 0x004fda0003fc6270 */
[----:B------:R-:W-:Y:S02]  /*27f20*/  @P6 LOP3.LUT R10, R10, 0x40, RZ, 0xfc, !PT ;  /* 0x000000400a0a6812 */ /* 0x000fe400078efcff */
[-C--:B------:R-:W-:Y:S02]  /*27f30*/  ISETP.GE.AND P6, PT, R7, R0.reuse, PT ;  /* 0x000000000700720c */ /* 0x080fe40003fc6270 */
[----:B------:R0:W5:Y:S01]  /*27f40*/  LDL R7, [R1+0x460] ;  /* 0x0004600001077983 */ /* 0x0001620000100800 */
[----:B---3--:R-:W-:Y:S02]  /*27f50*/  ISETP.GE.AND P5, PT, R12, R0, PT ;  /* 0x000000000c00720c */ /* 0x008fe40003fa6270 */
[----:B------:R-:W-:-:S11]  /*27f60*/  LOP3.LUT R10, R10, 0xffffffdf, RZ, 0xc0, !PT ;  /* 0xffffffdf0a0a7812 */ /* 0x000fd600078ec0ff */
[----:B------:R-:W-:Y:S02]  /*27f70*/  @P5 LOP3.LUT R10, R10, 0x20, RZ, 0xfc, !PT ;  /* 0x000000200a0a5812 */ /* 0x000fe400078efcff */
[----:B----4-:R-:W-:Y:S02]  /*27f80*/  ISETP.GE.AND P5, PT, R11, R0, PT ;  /* 0x000000000b00720c */ /* 0x010fe40003fa6270 */
[----:B------:R-:W-:-:S04]  /*27f90*/  LOP3.LUT R10, R10, 0xffffffef, RZ, 0xc0, !PT ;  /* 0xffffffef0a0a7812 */ /* 0x000fc800078ec0ff */
[----:B------:R-:W-:-:S04]  /*27fa0*/  @P6 LOP3.LUT R10, R10, 0x10, RZ, 0xfc, !PT ;  /* 0x000000100a0a6812 */ /* 0x000fc800078efcff */
[----:B------:R-:W-:Y:S02]  /*27fb0*/  LOP3.LUT R10, R10, 0xfffffff7, RZ, 0xc0, !PT ;  /* 0xfffffff70a0a7812 */ /* 0x000fe400078ec0ff */
[-C--:B------:R-:W-:Y:S02]  /*27fc0*/  ISETP.GE.AND P6, PT, R15, R0.reuse, PT ;  /* 0x000000000f00720c */ /* 0x080fe40003fc6270 */
[----:B------:R-:W-:Y:S02]  /*27fd0*/  ISETP.GE.AND P4, PT, R14, R0, PT ;  /* 0x000000000e00720c */ /* 0x000fe40003f86270 */
[----:B------:R-:W-:-:S04]  /*27fe0*/  @P5 LOP3.LUT R10, R10, 0x8, RZ, 0xfc, !PT ;  /* 0x000000080a0a5812 */ /* 0x000fc800078efcff */
[----:B------:R-:W-:-:S04]  /*27ff0*/  LOP3.LUT R10, R10, 0xffdfffff, RZ, 0xc0, !PT ;  /* 0xffdfffff0a0a7812 */ /* 0x000fc800078ec0ff */
[----:B------:R-:W-:-:S04]  /*28000*/  LOP3.LUT R10, R10, 0xfffffffb, RZ, 0xc0, !PT ;  /* 0xfffffffb0a0a7812 */ /* 0x000fc800078ec0ff */
[----:B------:R-:W-:Y:S02]  /*28010*/  @P6 LOP3.LUT R10, R10, 0x4, RZ, 0xfc, !PT ;  /* 0x000000040a0a6812 */ /* 0x000fe400078efcff */
[----:B------:R-:W-:Y:S01]  /*28020*/  @!P4 LEA R3, P6, R9, R3, 0x1 ;  /* 0x000000030903c211 */ /* 0x000fe200078c08ff */
[----:B------:R-:W-:Y:S02]  /*28030*/  IMAD.MOV.U32 R13, RZ, RZ, R4 ;  /* 0x000000ffff0d7224 */ /* 0x000fe400078e0004 */
[----:B------:R-:W-:Y:S02]  /*28040*/  IMAD.MOV.U32 R12, RZ, RZ, 0x1 ;  /* 0x00000001ff0c7424 */ /* 0x000fe400078e00ff */
[----:B------:R-:W-:Y:S02]  /*28050*/  IMAD.MOV.U32 R11, RZ, RZ, 0x181f ;  /* 0x0000181fff0b7424 */ /* 0x000fe400078e00ff */
[----:B------:R-:W-:Y:S02]  /*28060*/  IMAD.MOV.U32 R15, RZ, RZ, -0x1 ;  /* 0xffffffffff0f7424 */ /* 0x000fe400078e00ff */
[----:B0-----:R-:W-:-:S07]  /*28070*/  @!P4 IMAD.X R2, RZ, RZ, R2, P6 ;  /* 0x000000ffff02c224 */ /* 0x001fce00030e0602 */
[----:B-----5:R-:W-:Y:S05]  /*28080*/  WARPSYNC.COLLECTIVE R15, `(.L_x_11347) ;  /* 0x000000000f087348 */ /* 0x020fea0003c00000 */
[----:B------:R0:W1:Y:S02]  /*28090*/  SHFL.IDX P6, R14, R13, R12, R11 ;  /* 0x0000000c0d0e7389 */ /* 0x00006400000c000b */
[----:B01---5:R-:W-:Y:S01]  /*280a0*/  ENDCOLLECTIVE ;  /* 0x000000000000791b */ /* 0x023fe20003800000 */
.L_x_11347:
[----:B------:R-:W-:Y:S02]  /*280b0*/  ISETP.GE.AND P5, PT, R6, R0, PT ;  /* 0x000000000600720c */ /* 0x000fe40003fa6270 */
[----:B------:R-:W-:Y:S01]  /*280c0*/  @!P4 LOP3.LUT R3, R3, R2, RZ, 0x3c, !PT ;  /* 0x000000020303c212 */ /* 0x000fe200078e3cff */
[----:B------:R-:W-:-:S03]  /*280d0*/  IMAD.MOV.U32 R13, RZ, RZ, R5 ;  /* 0x000000ffff0d7224 */ /* 0x000fc600078e0005 */
[----:B------:R-:W-:Y:S01]  /*280e0*/  @!P4 LOP3.LUT R2, R3, R2, RZ, 0x3c, !PT ;  /* 0x000000020302c212 */ /* 0x000fe200078e3cff */
[----:B------:R-:W-:-:S07]  /*280f0*/  IMAD.MOV.U32 R6, RZ, RZ, R14 ;  /* 0x000000ffff067224 */ /* 0x000fce00078e000e */
[----:B------:R-:W-:Y:S05]  /*28100*/  WARPSYNC.COLLECTIVE R15, `(.L_x_11348) ;  /* 0x000000000f087348 */ /* 0x000fea0003c00000 */
[----:B------:R0:W1:Y:S02]  /*28110*/  SHFL.IDX P6, R14, R13, R12, R11 ;  /* 0x0000000c0d0e7389 */ /* 0x00006400000c000b */
[----:B01----:R-:W-:Y:S01]  /*28120*/  ENDCOLLECTIVE ;  /* 0x000000000000791b */ /* 0x003fe20003800000 */
.L_x_11348:
[----:B------:R-:W-:Y:S02]  /*28130*/  @!P4 LOP3.LUT R3, R3, R2, RZ, 0x3c, !PT ;  /* 0x000000020303c212 */ /* 0x000fe400078e3cff */
[----:B------:R-:W-:Y:S01]  /*28140*/  @P5 LOP3.LUT R10, R10, 0x200000, RZ, 0xfc, !PT ;  /* 0x002000000a0a5812 */ /* 0x000fe200078efcff */
[----:B------:R-:W-:Y:S02]  /*28150*/  IMAD.MOV.U32 R13, RZ, RZ, R4 ;  /* 0x000000ffff0d7224 */ /* 0x000fe400078e0004 */
[----:B------:R-:W-:Y:S01]  /*28160*/  IMAD.MOV.U32 R12, RZ, RZ, 0x2 ;  /* 0x00000002ff0c7424 */ /* 0x000fe200078e00ff */
[C---:B------:R-:W-:Y:S01]  /*28170*/  LOP3.LUT P5, RZ, R10.reuse, 0x20, RZ, 0xc0, !PT ;  /* 0x000000200aff7812 */ /* 0x040fe200078ac0ff */
        /* <DEDUP_REMOVED lines=8> */
[----:B0-----:R-:W-:-:S12]  /*28200*/  IMAD.MOV.U32 R2, RZ, RZ, R14 ;  /* 0x000000ffff027224 */ /* 0x001fd800078e000e */
[----:B------:R-:W-:-:S05]  /*28210*/  @!P4 LEA R2, P6, R9, R2, 0x1 ;  /* 0x000000020902c211 */ /* 0x000fca00078c08ff */
[----:B------:R-:W-:-:S05]  /*28220*/  @!P4 IMAD.X R3, RZ, RZ, R6, P6 ;  /* 0x000000ffff03c224 */ /* 0x000fca00030e0606 */
[----:B------:R0:W-:Y:S03]  /*28230*/  @!P4 LDGSTS.E.BYPASS.LTC128B.128 [R7+0x22c00], desc[UR48][R2.64], !P0 ;  /* 0x22c000000207cfae */ /* 0x0001e6000c101d70 */
[----:B0-----:R-:W-:Y:S05]  /*28240*/  WARPSYNC.COLLECTIVE R15, `(.L_x_11349) ;  /* 0x000000000f087348 */ /* 0x001fea0003c00000 */
[----:B------:R1:W2:Y:S02]  /*28250*/  SHFL.IDX P6, R14, R13, R12, R11 ;  /* 0x0000000c0d0e7389 */ /* 0x0002a400000c000b */
[----:B012---:R-:W-:Y:S01]  /*28260*/  ENDCOLLECTIVE ;  /* 0x000000000000791b */ /* 0x007fe20003800000 */
.L_x_11349:
        /* <DEDUP_REMOVED lines=11> */
.L_x_11350:
[----:B------:R-:W-:-:S05]  /*28320*/  IMAD.MOV.U32 R2, RZ, RZ, R14 ;  /* 0x000000ffff027224 */ /* 0x000fca00078e000e */
[----:B------:R-:W-:Y:S01]  /*28330*/  @!P5 LEA R2, P6, R9, R2, 0x1 ;  /* 0x000000020902d211 */ /* 0x000fe200078c08ff */
[----:B------:R-:W-:Y:S02]  /*28340*/  IMAD.MOV.U32 R13, RZ, RZ, R4 ;  /* 0x000000ffff0d7224 */ /* 0x000fe400078e0004 */
[----:B------:R-:W-:Y:S02]  /*28350*/  IMAD.MOV.U32 R12, RZ, RZ, 0x3 ;  /* 0x00000003ff0c7424 */ /* 0x000fe400078e00ff */
[----:B------:R-:W-:Y:S01]  /*28360*/  @!P5 IMAD.X R3, RZ, RZ, R6, P6 ;  /* 0x000000ffff03d224 */ /* 0x000fe200030e0606 */
[----:B------:R-:W-:-:S04]  /*28370*/  LOP3.LUT P4, RZ, R10, 0x10, RZ, 0xc0, !PT ;  /* 0x000000100aff7812 */ /* 0x000fc8000788c0ff */
[----:B------:R-:W-:Y:S01]  /*28380*/  @!PT LDS RZ, [RZ] ;  /* 0x00000000fffff984 */ /* 0x000fe20000000800 */
[----:B------:R-:W-:Y:S01]  /*28390*/  @!PT LDS RZ, [RZ] ;  /* 0x00000000fffff984 */ /* 0x000fe20000000800 */
[----:B------:R-:W-:Y:S01]  /*283a0*/  @!PT LDS RZ, [RZ] ;  /* 0x00000000fffff984 */ /* 0x000fe20000000800 */
[----:B------:R0:W-:Y:S09]  /*283b0*/  @!P5 LDGSTS.E.BYPASS.LTC128B.128 [R7+0x23400], desc[UR48][R2.64], !P0 ;  /* 0x234000000207dfae */ /* 0x0001f2000c101d70 */
[----:B0-----:R-:W-:Y:S05]  /*283c0*/  WARPSYNC.COLLECTIVE R15, `(.L_x_11351) ;  /* 0x000000000f087348 */ /* 0x001fea0003c00000 */
[----:B------:R1:W2:Y:S02]  /*283d0*/  SHFL.IDX P6, R14, R13, R12, R11 ;  /* 0x0000000c0d0e7389 */ /* 0x0002a400000c000b */
[----:B012---:R-:W-:Y:S01]  /*283e0*/  ENDCOLLECTIVE ;  /* 0x000000000000791b */ /* 0x007fe20003800000 */
.L_x_11351:
        /* <DEDUP_REMOVED lines=11> */
.L_x_11352:
        /* <DEDUP_REMOVED lines=13> */
.L_x_11353:
        /* <DEDUP_REMOVED lines=11> */
.L_x_11354:
[----:B------:R-:W-:-:S05]  /*28620*/  IMAD.MOV.U32 R2, RZ, RZ, R14 ;  /* 0x000000ffff027224 */ /* 0x000fca00078e000e */
[----:B------:R-:W-:-:S05]  /*28630*/  @!P5 LEA R2, P6, R9, R2, 0x1 ;  /* 0x000000020902d211 */ /* 0x000fca00078c08ff */
[----:B------:R-:W-:Y:S01]  /*28640*/  @!P5 IMAD.X R3, RZ, RZ, R6, P6 ;  /* 0x000000ffff03d224 */ /* 0x000fe200030e0606 */
[----:B------:R-:W-:Y:S01]  /*28650*/  LOP3.LUT P6, RZ, R10, 0x8, RZ, 0xc0, !PT ;  /* 0x000000080aff7812 */ /* 0x000fe200078cc0ff */
[----:B------:R-:W-:Y:S02]  /*28660*/  IMAD.MOV.U32 R13, RZ, RZ, R4 ;  /* 0x000000ffff0d7224 */ /* 0x000fe400078e0004 */
[----:B------:R-:W-:-:S10]  /*28670*/  IMAD.MOV.U32 R12, RZ, RZ, 0x5 ;  /* 0x00000005ff0c7424 */ /* 0x000fd400078e00ff */
        /* <DEDUP_REMOVED lines=10> */
.L_x_11355:
[----:B------:R-:W-:Y:S02]  /*28720*/  IMAD.MOV.U32 R13, RZ, RZ, R5 ;  /* 0x000000ffff0d7224 */ /* 0x000fe400078e0005 */
[----:B------:R-:W-:-:S07]  /*28730*/  IMAD.MOV.U32 R6, RZ, RZ, R14 ;  /* 0x000000ffff067224 */ /* 0x000fce00078e000e */
[----:B------:R-:W-:Y:S05]  /*28740*/  WARPSYNC.COLLECTIVE R15, `(.L_x_11356) ;  /* 0x000000000f087348 */ /* 0x000fea0003c00000 */
[----:B------:R0:W1:Y:S02]  /*28750*/  SHFL.IDX P6, R14, R13, R12, R11 ;  /* 0x0000000c0d0e7389 */ /* 0x00006400000c000b */
[----:B01----:R-:W-:Y:S01]  /*28760*/  ENDCOLLECTIVE ;  /* 0x000000000000791b */ /* 0x003fe20003800000 */
.L_x_11356:
[----:B------:R-:W-:Y:S01]  /*28770*/  LOP3.LUT P4, RZ, R10, 0x4, RZ, 0xc0, !PT ;  /* 0x000000040aff7812 */ /* 0x000fe2000788c0ff */
[----:B------:R-:W-:-:S12]  /*28780*/  IMAD.MOV.U32 R2, RZ, RZ, R14 ;  /* 0x000000ffff027224 */ /* 0x000fd800078e000e */
        /* <DEDUP_REMOVED lines=12> */
.L_x_11357:
        /* <DEDUP_REMOVED lines=11> */
.L_x_11358:
[----:B------:R-:W-:-:S05]  /*28900*/  IMAD.MOV.U32 R2, RZ, RZ, R14 ;  /* 0x000000ffff027224 */ /* 0x000fca00078e000e */
[----:B------:R-:W-:Y:S01]  /*28910*/  @!P5 LEA R2, P6, R9, R2, 0x1 ;  /* 0x000000020902d211 */ /* 0x000fe200078c08ff */
[----:B------:R-:W-:Y:S02]  /*28920*/  IMAD.MOV.U32 R13, RZ, RZ, R4 ;  /* 0x000000ffff0d7224 */ /* 0x000fe400078e0004 */
[----:B------:R-:W-:Y:S02]  /*28930*/  IMAD.MOV.U32 R12, RZ, RZ, 0x7 ;  /* 0x00000007ff0c7424 */ /* 0x000fe400078e00ff */
[----:B------:R-:W-:Y:S01]  /*28940*/  @!P5 IMAD.X R3, RZ, RZ, R6, P6 ;  /* 0x000000ffff03d224 */ /* 0x000fe200030e0606 */
[----:B------:R0:W-:Y:S04]  /*28950*/  STL [R1+0x46c], R10 ;  /* 0x00046c0a01007387 */ /* 0x0001e80000100800 */
[----:B------:R-:W-:Y:S01]  /*28960*/  @!PT LDS RZ, [RZ] ;  /* 0x00000000fffff984 */ /* 0x000fe20000000800 */
[----:B------:R-:W-:Y:S01]  /*28970*/  @!PT LDS RZ, [RZ] ;  /* 0x00000000fffff984 */ /* 0x000fe20000000800 */
[----:B------:R-:W-:Y:S01]  /*28980*/  @!PT LDS RZ, [RZ] ;  /* 0x00000000fffff984 */ /* 0x000fe20000000800 */
[----:B------:R0:W-:Y:S03]  /*28990*/  @!P5 LDGSTS.E.BYPASS.LTC128B.128 [R7+0x25400], desc[UR48][R2.64], !P0 ;  /* 0x254000000207dfae */ /* 0x0001e6000c101d70 */
[----:B0-----:R-:W-:Y:S05]  /*289a0*/  WARPSYNC.COLLECTIVE R15, `(.L_x_11359) ;  /* 0x000000000f087348 */ /* 0x001fea0003c00000 */
[----:B------:R1:W2:Y:S02]  /*289b0*/  SHFL.IDX P6, R14, R13, R12, R11 ;  /* 0x0000000c0d0e7389 */ /* 0x0002a400000c000b */
[----:B012---:R-:W-:Y:S01]  /*289c0*/  ENDCOLLECTIVE ;  /* 0x000000000000791b */ /* 0x007fe20003800000 */
.L_x_11359:
        /* <DEDUP_REMOVED lines=11> */
.L_x_11360:
[----:B------:R-:W-:Y:S01]  /*28a80*/  IMAD.MOV.U32 R2, RZ, RZ, R14 ;  /* 0x000000ffff027224 */ /* 0x000fe200078e000e */
[----:B------:R-:W-:Y:S06]  /*28a90*/  BRA `(.L_x_11361) ;  /* 0xffffffb4009c7947 */ /* 0x000fec000383ffff */
.L_x_11238:
[----:B0-----:R0:W3:Y:S02]  /*28aa0*/  SYNCS.PHASECHK.TRANS64.TRYWAIT P0, [R17+URZ+0x32420], R0 ;  /* 0x03242000110075a7 */ /* 0x0010e4000800017f */
[----:B---3--:R-:W-:Y:S05]  /*28ab0*/  @!P0 NANOSLEEP.SYNCS 0x989680 ;  /* 0x009896800000895d */ /* 0x008fea0003900000 */
[----:B------:R-:W3:Y:S02]  /*28ac0*/  @!P0 SYNCS.PHASECHK.TRANS64 P0, [R17+URZ+0x32420], R0 ;  /* 0x03242000110085a7 */ /* 0x000ee4000800007f */
[----:B---3--:R-:W-:Y:S05]  /*28ad0*/  @!P0 BRA `(.L_x_11238) ;  /* 0xfffffffc00f08947 */ /* 0x008fea000383ffff */
[----:B------:R-:W-:Y:S05]  /*28ae0*/  BRA `(.L_x_11362) ;  /* 0xffffffb800147947 */ /* 0x000fea000383ffff */
.L_x_11242:
[----:B0-----:R0:W1:Y:S02]  /*28af0*/  SYNCS.PHASECHK.TRANS64.TRYWAIT P0, [R2+URZ+0x32460], R0 ;  /* 0x03246000020075a7 */ /* 0x001064000800017f */
[----:B-1----:R-:W-:Y:S05]  /*28b00*/  @!P0 NANOSLEEP.SYNCS 0x989680 ;  /* 0x009896800000895d */ /* 0x002fea0003900000 */
[----:B------:R-:W1:Y:S02]  /*28b10*/  @!P0 SYNCS.PHASECHK.TRANS64 P0, [R2+URZ+0x32460], R0 ;  /* 0x03246000020085a7 */ /* 0x000e64000800007f */
[----:B-1----:R-:W-:Y:S05]  /*28b20*/  @!P0 BRA `(.L_x_11242) ;  /* 0xfffffffc00f08947 */ /* 0x002fea000383ffff */
[----:B------:R-:W-:Y:S05]  /*28b30*/  BRA `(.L_x_11363) ;  /* 0xffffffb800387947 */ /* 0x000fea000383ffff */
.L_x_11255:
[----:B0-----:R0:W1:Y:S02]  /*28b40*/  SYNCS.PHASECHK.TRANS64.TRYWAIT P0, [R3+URZ+0x32440], R2 ;  /* 0x03244002030075a7 */ /* 0x001064000800017f */
[----:B-1----:R-:W-:Y:S05]  /*28b50*/  @!P0 NANOSLEEP.SYNCS 0x989680 ;  /* 0x009896800000895d */ /* 0x002fea0003900000 */
[----:B------:R-:W1:Y:S02]  /*28b60*/  @!P0 SYNCS.PHASECHK.TRANS64 P0, [R3+URZ+0x32440], R2 ;  /* 0x03244002030085a7 */ /* 0x000e64000800007f */
[----:B-1----:R-:W-:Y:S05]  /*28b70*/  @!P0 BRA `(.L_x_11255) ;  /* 0xfffffffc00f08947 */ /* 0x002fea000383ffff */
[----:B------:R-:W-:Y:S05]  /*28b80*/  BRA `(.L_x_11364) ;  /* 0xffffffc0002c7947 */ /* 0x000fea000383ffff */
.L_x_11260:
[----:B-1----:R1:W2:Y:S02]  /*28b90*/  SYNCS.PHASECHK.TRANS64.TRYWAIT P0, [R3+URZ+0x32460], R2 ;  /* 0x03246002030075a7 */ /* 0x0022a4000800017f */
[----:B--2---:R-:W-:Y:S05]  /*28ba0*/  @!P0 NANOSLEEP.SYNCS 0x989680 ;  /* 0x009896800000895d */ /* 0x004fea0003900000 */
[----:B------:R-:W2:Y:S02]  /*28bb0*/  @!P0 SYNCS.PHASECHK.TRANS64 P0, [R3+URZ+0x32460], R2 ;  /* 0x03246002030085a7 */ /* 0x000ea4000800007f */
[----:B--2---:R-:W-:Y:S05]  /*28bc0*/  @!P0 BRA `(.L_x_11260) ;  /* 0xfffffffc00f08947 */ /* 0x004fea000383ffff */
[----:B------:R-:W-:Y:S05]  /*28bd0*/  BRA `(.L_x_11365) ;  /* 0xffffffc000a47947 */ /* 0x000fea000383ffff */
.L_x_11272:
[----:B0-----:R0:W1:Y:S02]  /*28be0*/  SYNCS.PHASECHK.TRANS64.TRYWAIT P0, [R4+URZ+0x32440], R2 ;  /* 0x03244002040075a7 */ /* 0x001064000800017f */
[----:B-1----:R-:W-:Y:S05]  /*28bf0*/  @!P0 NANOSLEEP.SYNCS 0x989680 ;  /* 0x009896800000895d */ /* 0x002fea0003900000 */
[----:B------:R-:W1:Y:S02]  /*28c00*/  @!P0 SYNCS.PHASECHK.TRANS64 P0, [R4+URZ+0x32440], R2 ;  /* 0x03244002040085a7 */ /* 0x000e64000800007f */
[----:B-1----:R-:W-:Y:S05]  /*28c10*/  @!P0 BRA `(.L_x_11272) ;  /* 0xfffffffc00f08947 */ /* 0x002fea000383ffff */
[----:B------:R-:W-:Y:S05]  /*28c20*/  BRA `(.L_x_11366) ;  /* 0xffffffc800887947 */ /* 0x000fea000383ffff */
.L_x_11277:
[----:B-1----:R1:W2:Y:S02]  /*28c30*/  SYNCS.PHASECHK.TRANS64.TRYWAIT P0, [R4+URZ+0x32460], R2 ;  /* 0x03246002040075a7 */ /* 0x0022a4000800017f */
[----:B--2---:R-:W-:Y:S05]  /*28c40*/  @!P0 NANOSLEEP.SYNCS 0x989680 ;  /* 0x009896800000895d */ /* 0x004fea0003900000 */
[----:B------:R-:W2:Y:S02]  /*28c50*/  @!P0 SYNCS.PHASECHK.TRANS64 P0, [R4+URZ+0x32460], R2 ;  /* 0x03246002040085a7 */ /* 0x000ea4000800007f */
[----:B--2---:R-:W-:Y:S05]  /*28c60*/  @!P0 BRA `(.L_x_11277) ;  /* 0xfffffffc00f08947 */ /* 0x004fea000383ffff */
[----:B------:R-:W-:Y:S05]  /*28c70*/  BRA `(.L_x_11367) ;  /* 0xffffffcc00007947 */ /* 0x000fea000383ffff */
.L_x_11288:
[----:B0-----:R0:W1:Y:S02]  /*28c80*/  SYNCS.PHASECHK.TRANS64.TRYWAIT P0, [R4+URZ+0x32440], R2 ;  /* 0x03244002040075a7 */ /* 0x001064000800017f */
[----:B-1----:R-:W-:Y:S05]  /*28c90*/  @!P0 NANOSLEEP.SYNCS 0x989680 ;  /* 0x009896800000895d */ /* 0x002fea0003900000 */
[----:B------:R-:W1:Y:S02]  /*28ca0*/  @!P0 SYNCS.PHASECHK.TRANS64 P0, [R4+URZ+0x32440], R2 ;  /* 0x03244002040085a7 */ /* 0x000e64000800007f */
[----:B-1----:R-:W-:Y:S05]  /*28cb0*/  @!P0 BRA `(.L_x_11288) ;  /* 0xfffffffc00f08947 */ /* 0x002fea000383ffff */
[----:B------:R-:W-:Y:S05]  /*28cc0*/  BRA `(.L_x_11368) ;  /* 0xffffffd000c87947 */ /* 0x000fea000383ffff */
.L_x_11293:
[----:B-1----:R1:W2:Y:S02]  /*28cd0*/  SYNCS.PHASECHK.TRANS64.TRYWAIT P0, [R4+URZ+0x32460], R2 ;  /* 0x03246002040075a7 */ /* 0x0022a4000800017f */
[----:B--2---:R-:W-:Y:S05]  /*28ce0*/  @!P0 NANOSLEEP.SYNCS 0x989680 ;  /* 0x009896800000895d */ /* 0x004fea0003900000 */
[----:B------:R-:W2:Y:S02]  /*28cf0*/  @!P0 SYNCS.PHASECHK.TRANS64 P0, [R4+URZ+0x32460], R2 ;  /* 0x03246002040085a7 */ /* 0x000ea4000800007f */
[----:B--2---:R-:W-:Y:S05]  /*28d00*/  @!P0 BRA `(.L_x_11293) ;  /* 0xfffffffc00f08947 */ /* 0x004fea000383ffff */
[----:B------:R-:W-:Y:S05]  /*28d10*/  BRA `(.L_x_11369) ;  /* 0xffffffd400407947 */ /* 0x000fea000383ffff */
.L_x_11305:
        /* <DEDUP_REMOVED lines=8> */
.L_x_11371:
[----:B------:R-:W-:Y:S05]  /*28da0*/  BSYNC B0 ;  /* 0x0000000000007941 */ /* 0x000fea0003800000 */
.L_x_11370:
[----:B------:R-:W-:Y:S05]  /*28db0*/  BRA `(.L_x_11372) ;  /* 0xffffffdc00107947 */ /* 0x000fea000383ffff */
.L_x_11308:
[----:B0-----:R0:W1:Y:S02]  /*28dc0*/  SYNCS.PHASECHK.TRANS64.TRYWAIT P0, [R0+URZ+0x32420], R3 ;  /* 0x03242003000075a7 */ /* 0x001064000800017f */
[----:B-1----:R-:W-:Y:S05]  /*28dd0*/  @!P0 NANOSLEEP.SYNCS 0x989680 ;  /* 0x009896800000895d */ /* 0x002fea0003900000 */
[----:B------:R-:W1:Y:S02]  /*28de0*/  @!P0 SYNCS.PHASECHK.TRANS64 P0, [R0+URZ+0x32420], R3 ;  /* 0x03242003000085a7 */ /* 0x000e64000800007f */
[----:B-1----:R-:W-:Y:S05]  /*28df0*/  @!P0 BRA `(.L_x_11308) ;  /* 0xfffffffc00f08947 */ /* 0x002fea000383ffff */
[----:B------:R-:W-:Y:S05]  /*28e00*/  BRA `(.L_x_11373) ;  /* 0xffffffdc005c7947 */ /* 0x000fea000383ffff */
.L_x_11309:
        /* <DEDUP_REMOVED lines=11> */
.L_x_11375:
[----:B------:R-:W-:Y:S05]  /*28ec0*/  BSYNC B0 ;  /* 0x0000000000007941 */ /* 0x000fea0003800000 */
.L_x_11374:
[----:B------:R-:W-:Y:S05]  /*28ed0*/  BRA `(.L_x_11376) ;  /* 0xffffffdc00447947 */ /* 0x000fea000383ffff */
.L_x_11312:
[----:B------:R-:W-:Y:S01]  /*28ee0*/  BSSY B1, `(.L_x_11377) ;  /* 0x0000006000017945 */ /* 0x000fe20003800000 */
[----:B------:R-:W-:-:S07]  /*28ef0*/  IMAD.MOV.U32 R15, RZ, RZ, -0x1 ;  /* 0xffffffffff0f7424 */ /* 0x000fce00078e00ff */
[----:B012---:R-:W-:Y:S05]  /*28f00*/  WARPSYNC.COLLECTIVE R15, `(.L_x_11378) ;  /* 0x000000000f0c7348 */ /* 0x007fea0003c00000 */
[----:B------:R-:W-:Y:S02]  /*28f10*/  ELECT P6, UR62, PT ;  /* 0x00000000003e782f */ /* 0x000fe400038c0000 */
[----:B------:R-:W-:Y:S01]  /*28f20*/  MOV R14, UR62 ;  /* 0x0000003e000e7c02 */ /* 0x000fe20008000f00 */
[----:B012---:R-:W-:Y:S10]  /*28f30*/  ENDCOLLECTIVE ;  /* 0x000000000000791b */ /* 0x007ff40003800000 */
.L_x_11378:
[----:B------:R-:W-:Y:S05]  /*28f40*/  BSYNC B1 ;  /* 0x0000000000017941 */ /* 0x000fea0003800000 */
.L_x_11377:
[----:B------:R-:W-:Y:S05]  /*28f50*/  BRA `(.L_x_11379) ;  /* 0xffffffdc003c7947 */ /* 0x000fea000383ffff */
.L_x_11314:
[----:B0-----:R0:W1:Y:S02]  /*28f60*/  SYNCS.PHASECHK.TRANS64.TRYWAIT P0, [R6+URZ], R5 ;  /* 0x00000005060075a7 */ /* 0x001064000800017f */
[----:B-1----:R-:W-:Y:S05]  /*28f70*/  @!P0 NANOSLEEP.SYNCS 0x989680 ;  /* 0x009896800000895d */ /* 0x002fea0003900000 */
[----:B------:R-:W1:Y:S02]  /*28f80*/  @!P0 SYNCS.PHASECHK.TRANS64 P0, [R6+URZ], R5 ;  /* 0x00000005060085a7 */ /* 0x000e64000800007f */
[----:B-1----:R-:W-:Y:S05]  /*28f90*/  @!P0 BRA `(.L_x_11314) ;  /* 0xfffffffc00f08947 */ /* 0x002fea000383ffff */
[----:B------:R-:W-:Y:S05]  /*28fa0*/  BRA `(.L_x_11380) ;  /* 0xffffffdc00747947 */ /* 0x000fea000383ffff */
.L_x_11315:
[----:B-1----:R1:W2:Y:S02]  /*28fb0*/  SYNCS.PHASECHK.TRANS64.TRYWAIT P0, [R3+URZ], R2 ;  /* 0x00000002030075a7 */ /* 0x0022a4000800017f */
[----:B--2---:R-:W-:Y:S05]  /*28fc0*/  @!P0 NANOSLEEP.SYNCS 0x989680 ;  /* 0x009896800000895d */ /* 0x004fea0003900000 */
[----:B------:R-:W2:Y:S02]  /*28fd0*/  @!P0 SYNCS.PHASECHK.TRANS64 P0, [R3+URZ], R2 ;  /* 0x00000002030085a7 */ /* 0x000ea4000800007f */
[----:B--2---:R-:W-:Y:S05]  /*28fe0*/  @!P0 BRA `(.L_x_11315) ;  /* 0xfffffffc00f08947 */ /* 0x004fea000383ffff */
[----:B------:R-:W-:Y:S05]  /*28ff0*/  BRA `(.L_x_11381) ;  /* 0xffffffdc00687947 */ /* 0x000fea000383ffff */
.L_x_11317:
[----:B-1----:R1:W2:Y:S02]  /*29000*/  SYNCS.PHASECHK.TRANS64.TRYWAIT P0, [R18+URZ], R5 ;  /* 0x00000005120075a7 */ /* 0x0022a4000800017f */
[----:B--2---:R-:W-:Y:S05]  /*29010*/  @!P0 NANOSLEEP.SYNCS 0x989680 ;  /* 0x009896800000895d */ /* 0x004fea0003900000 */
[----:B------:R-:W2:Y:S02]  /*29020*/  @!P0 SYNCS.PHASECHK.TRANS64 P0, [R18+URZ], R5 ;  /* 0x00000005120085a7 */ /* 0x000ea4000800007f */
[----:B--2---:R-:W-:Y:S05]  /*29030*/  @!P0 BRA `(.L_x_11317) ;  /* 0xfffffffc00f08947 */ /* 0x004fea000383ffff */
[----:B------:R-:W-:Y:S05]  /*29040*/  BRA `(.L_x_11382) ;  /* 0xffffffdc006c7947 */ /* 0x000fea000383ffff */
        .type           $_ZN7cutlass13device_kernelIN5flash11enable_sm90INS1_16FlashAttnFwdSm90INS1_25CollectiveMainloopFwdSm90ILi2EN4cute5tupleIJNS5_1CILi1EEES8_S8_EEENS6_IJNS7_ILi128EEENS7_ILi96EEENS7_ILi64EEEEEELi256ENS_6half_tEfNS_4arch4Sm90ELb0ELb1ELb0ELb0ELb0ELb0ELb1ELb1ELb0ELb1ELb0ELb0EEENS1_21CollectiveEpilogueFwdINS6_IJSA_NS7_ILi256EEESB_EEES9_SE_SG_Li256ELb0ELb1ELb0ELb0EEENS1_30DynamicPersistentTileSchedulerILi256ELi128ELb0ELb1ELb1EEEEEEEEEvNT_6ParamsE$_ZZN5flash25CollectiveMainloopFwdSm90ILi2EN4cute5tupleIJNS1_1CILi1EEES4_S4_EEENS2_IJNS3_ILi128EEENS3_ILi96EEENS3_ILi64EEEEEELi256EN7cutlass6half_tEfNSA_4arch4Sm90ELb0ELb1ELb0ELb0ELb0ELb0ELb1ELb1ELb0ELb1ELb0ELb0EE3mmaINS_16FlashAttnFwdSm90ISE_NS_21CollectiveEpilogueFwdINS2_IJS6_NS3_ILi256EEES7_EEES5_SB_SD_Li256ELb0ELb1ELb0ELb0EEENS_30DynamicPersistentTileSchedulerILi256ELi128ELb0ELb1ELb1EEEE13SharedStorageENS1_6TensorINS1_11ArrayEngineIfLm128EEENS1_6LayoutINS2_IJNS2_IJNS3_ILi2EEEST_NS3_ILi32EEEEEES4_S4_EEENS2_IJNS2_IJS4_ST_NS3_ILi4EEEEEENS3_ILi0EEESZ_EEEEEEENS_7SoftmaxILi2ELi0EEEEEbRKNSE_6ParamsENSA_25PipelineTmaAsyncNoClusterILi2ENSA_16PipelineTmaAsyncILi2EEEEES1B_RNSA_13PipelineStateILj2EEERT0_RT1_iRiRKNS_16SeqlenInfoQKNewKILb0ELb0EEENS2_IJiiiiEEERT_ENKUliT_T0_T1_E_clIZSF_ISO_S12_S14_EbS17_S1B_S1B_S1E_S1G_S1I_iS1J_S1N_S1O_S1Q_EUlRS1R_iE1_NS3_ILb0EEENS3_ILb1EEEEEDaiS1R_S1S_S1T_,@function
        .size           $_ZN7cutlass13device_kernelIN5flash11enable_sm90INS1_16FlashAttnFwdSm90INS1_25CollectiveMainloopFwdSm90ILi2EN4cute5tupleIJNS5_1CILi1EEES8_S8_EEENS6_IJNS7_ILi128EEENS7_ILi96EEENS7_ILi64EEEEEELi256ENS_6half_tEfNS_4arch4Sm90ELb0ELb1ELb0ELb0ELb0ELb0ELb1ELb1ELb0ELb1ELb0ELb0EEENS1_21CollectiveEpilogueFwdINS6_IJSA_NS7_ILi256EEESB_EEES9_SE_SG_Li256ELb0ELb1ELb0ELb0EEENS1_30DynamicPersistentTileSchedulerILi256ELi128ELb0ELb1ELb1EEEEEEEEEvNT_6ParamsE$_ZZN5flash25CollectiveMainloopFwdSm90ILi2EN4cute5tupleIJNS1_1CILi1EEES4_S4_EEENS2_IJNS3_ILi128EEENS3_ILi96EEENS3_ILi64EEEEEELi256EN7cutlass6half_tEfNSA_4arch4Sm90ELb0ELb1ELb0ELb0ELb0ELb0ELb1ELb1ELb0ELb1ELb0ELb0EE3mmaINS_16FlashAttnFwdSm90ISE_NS_21CollectiveEpilogueFwdINS2_IJS6_NS3_ILi256EEES7_EEES5_SB_SD_Li256ELb0ELb1ELb0ELb0EEENS_30DynamicPersistentTileSchedulerILi256ELi128ELb0ELb1ELb1EEEE13SharedStorageENS1_6TensorINS1_11ArrayEngineIfLm128EEENS1_6LayoutINS2_IJNS2_IJNS3_ILi2EEEST_NS3_ILi32EEEEEES4_S4_EEENS2_IJNS2_IJS4_ST_NS3_ILi4EEEEEENS3_ILi0EEESZ_EEEEEEENS_7SoftmaxILi2ELi0EEEEEbRKNSE_6ParamsENSA_25PipelineTmaAsyncNoClusterILi2ENSA_16PipelineTmaAsyncILi2EEEEES1B_RNSA_13PipelineStateILj2EEERT0_RT1_iRiRKNS_16SeqlenInfoQKNewKILb0ELb0EEENS2_IJiiiiEEERT_ENKUliT_T0_T1_E_clIZSF_ISO_S12_S14_EbS17_S1B_S1B_S1E_S1G_S1I_iS1J_S1N_S1O_S1Q_EUlRS1R_iE1_NS3_ILb0EEENS3_ILb1EEEEEDaiS1R_S1S_S1T_,(.L_x_15141 - $_ZN7cutlass13device_kernelIN5flash11enable_sm90INS1_16FlashAttnFwdSm90INS1_25CollectiveMainloopFwdSm90ILi2EN4cute5tupleIJNS5_1CILi1EEES8_S8_EEENS6_IJNS7_ILi128EEENS7_ILi96EEENS7_ILi64EEEEEELi256ENS_6half_tEfNS_4arch4Sm90ELb0ELb1ELb0ELb0ELb0ELb0ELb1ELb1ELb0ELb1ELb0ELb0EEENS1_21CollectiveEpilogueFwdINS6_IJSA_NS7_ILi256EEESB_EEES9_SE_SG_Li256ELb0ELb1ELb0ELb0EEENS1_30DynamicPersistentTileSchedulerILi256ELi128ELb0ELb1ELb1EEEEEEEEEvNT_6ParamsE$_ZZN5flash25CollectiveMainloopFwdSm90ILi2EN4cute5tupleIJNS1_1CILi1EEES4_S4_EEENS2_IJNS3_ILi128EEENS3_ILi96EEENS3_ILi64EEEEEELi256EN7cutlass6half_tEfNSA_4arch4Sm90ELb0ELb1ELb0ELb0ELb0ELb0ELb1ELb1ELb0ELb1ELb0ELb0EE3mmaINS_16FlashAttnFwdSm90ISE_NS_21CollectiveEpilogueFwdINS2_IJS6_NS3_ILi256EEES7_EEES5_SB_SD_Li256ELb0ELb1ELb0ELb0EEENS_30DynamicPersistentTileSchedulerILi256ELi128ELb0ELb1ELb1EEEE13SharedStorageENS1_6TensorINS1_11ArrayEngineIfLm128EEENS1_6LayoutINS2_IJNS2_IJNS3_ILi2EEEST_NS3_ILi32EEEEEES4_S4_EEENS2_IJNS2_IJS4_ST_NS3_ILi4EEEEEENS3_ILi0EEESZ_EEEEEEENS_7SoftmaxILi2ELi0EEEEEbRKNSE_6ParamsENSA_25PipelineTmaAsyncNoClusterILi2ENSA_16PipelineTmaAsyncILi2EEEEES1B_RNSA_13PipelineStateILj2EEERT0_RT1_iRiRKNS_16SeqlenInfoQKNewKILb0ELb0EEENS2_IJiiiiEEERT_ENKUliT_T0_T1_E_clIZSF_ISO_S12_S14_EbS17_S1B_S1B_S1E_S1G_S1I_iS1J_S1N_S1O_S1Q_EUlRS1R_iE1_NS3_ILb0EEENS3_ILb1EEEEEDaiS1R_S1S_S1T_)
$_ZN7cutlass13device_kernelIN5flash11enable_sm90INS1_16FlashAttnFwdSm90INS1_25CollectiveMainloopFwdSm90ILi2EN4cute5tupleIJNS5_1CILi1EEES8_S8_EEENS6_IJNS7_ILi128EEENS7_ILi96EEENS7_ILi64EEEEEELi256ENS_6half_tEfNS_4arch4Sm90ELb0ELb1ELb0ELb0ELb0ELb0ELb1ELb1ELb0ELb1ELb0ELb0EEENS1_21CollectiveEpilogueFwdINS6_IJSA_NS7_ILi256EEESB_EEES9_SE_SG_Li256ELb0ELb1ELb0ELb0EEENS1_30DynamicPersistentTileSchedulerILi256ELi128ELb0ELb1ELb1EEEEEEEEEvNT_6ParamsE$_ZZN5flash25CollectiveMainloopFwdSm90ILi2EN4cute5tupleIJNS1_1CILi1EEES4_S4_EEENS2_IJNS3_ILi128EEENS3_ILi96EEENS3_ILi64EEEEEELi256EN7cutlass6half_tEfNSA_4arch4Sm90ELb0ELb1ELb0ELb0ELb0ELb0ELb1ELb1ELb0ELb1ELb0ELb0EE3mmaINS_16FlashAttnFwdSm90ISE_NS_21CollectiveEpilogueFwdINS2_IJS6_NS3_ILi256EEES7_EEES5_SB_SD_Li256ELb0ELb1ELb0ELb0EEENS_30DynamicPersistentTileSchedulerILi256ELi128ELb0ELb1ELb1EEEE13SharedStorageENS1_6TensorINS1_11ArrayEngineIfLm128EEENS1_6LayoutINS2_IJNS2_IJNS3_ILi2EEEST_NS3_ILi32EEEEEES4_S4_EEENS2_IJNS2_IJS4_ST_NS3_ILi4EEEEEENS3_ILi0EEESZ_EEEEEEENS_7SoftmaxILi2ELi0EEEEEbRKNSE_6ParamsENSA_25PipelineTmaAsyncNoClusterILi2ENSA_16PipelineTmaAsyncILi2EEEEES1B_RNSA_13PipelineStateILj2EEERT0_RT1_iRiRKNS_16SeqlenInfoQKNewKILb0ELb0EEENS2_IJiiiiEEERT_ENKUliT_T0_T1_E_clIZSF_ISO_S12_S14_EbS17_S1B_S1B_S1E_S1G_S1I_iS1J_S1N_S1O_S1Q_EUlRS1R_iE1_NS3_ILb0EEENS3_ILb1EEEEEDaiS1R_S1S_S1T_:
[----:B------:R-:W-:Y:S05]  /*29050*/  YIELD ;  /* 0x0000000000007946 */ /* 0x000fea0003800000 */
[----:B------:R-:W-:Y:S02]  /*29060*/  ULDC UR4, c[0x0][0x20] ;  /* 0x0000080000047ab9 */ /* 0x000fe40000000800 */
[----:B------:R-:W-:-:S05]  /*29070*/  VIADD R0, R0, -UR4 ;  /* 0x8000000400007c36 */ /* 0x000fca0008000000 */
[----:B------:R-:W2:Y:S01]  /*29080*/  LDL.64 R2, [R0] ;  /* 0x0000000000027983 */ /* 0x000ea20000100a00 */
[----:B------:R-:W0:Y:S02]  /*29090*/  LDC.64 R4, c[0x0][0x208] ;  /* 0x00008200ff047b82 */ /* 0x000e240000000a00 */
[----:B0-----:R-:W-:Y:S02]  /*290a0*/  R2UR UR4, R4 ;  /* 0x00000000040472ca */ /* 0x001fe400000e0000 */
[----:B------:R-:W-:-:S13]  /*290b0*/  R2UR UR5, R5 ;  /* 0x00000000050572ca */ /* 0x000fda00000e0000 */
[----:B--2---:R-:W2:Y:S01]  /*290c0*/  LD.E R6, desc[UR4][R2.64] ;  /* 0x0000000402067980 */ /* 0x004ea2000c101900 */
[----:B------:R-:W-:Y:S02]  /*290d0*/  R2UR UR4, R4 ;  /* 0x00000000040472ca */ /* 0x000fe400000e0000 */
[----:B------:R-:W-:Y:S01]  /*290e0*/  R2UR UR5, R5 ;  /* 0x00000000050572ca */ /* 0x000fe200000e0000 */
[----:B--2---:R-:W-:-:S12]  /*290f0*/  VIADD R11, R6, 0x1 ;  /* 0x00000001060b7836 */ /* 0x004fd80000000000 */
[----:B------:R-:W2:Y:S01]  /*29100*/  LD.E R6, desc[UR4][R2.64+0x8] ;  /* 0x0000080402067980 */ /* 0x000ea2000c101900 */
[----:B------:R-:W-:-:S13]  /*29110*/  ISETP.NE.AND P1, PT, R11, 0x2, PT ;  /* 0x000000020b00780c */ /* 0x000fda0003f25270 */
[----:B------:R-:W-:Y:S02]  /*29120*/  @!P1 R2UR UR6, R4 ;  /* 0x00000000040692ca */ /* 0x000fe400000e0000 */
[----:B------:R-:W-:-:S13]  /*29130*/  @!P1 R2UR UR7, R5 ;  /* 0x00000000050792ca */ /* 0x000fda00000e0000 */
[----:B------:R-:W3:Y:S01]  /*29140*/  @!P1 LD.E R7, desc[UR6][R2.64+0x4] ;  /* 0x0000040602079980 */ /* 0x000ee2000c101900 */
[C---:B------:R-:W-:Y:S02]  /*29150*/  R2UR UR4, R4.reuse ;  /* 0x00000000040472ca */ /* 0x040fe400000e0000 */
[C---:B------:R-:W-:Y:S02]  /*29160*/  R2UR UR5, R5.reuse ;  /* 0x00000000050572ca */ /* 0x040fe400000e0000 */
[C---:B------:R-:W-:Y:S02]  /*29170*/  R2UR UR6, R4.reuse ;  /* 0x00000000040672ca */ /* 0x040fe400000e0000 */
[C---:B------:R-:W-:Y:S02]  /*29180*/  R2UR UR7, R5.reuse ;  /* 0x00000000050772ca */ /* 0x040fe400000e0000 */
[----:B------:R-:W-:Y:S02]  /*29190*/  @!P1 R2UR UR8, R4 ;  /* 0x00000000040892ca */ /* 0x000fe400000e0000 */
[----:B------:R-:W-:-:S02]  /*291a0*/  @!P1 R2UR UR9, R5 ;  /* 0x00000000050992ca */ /* 0x000fc400000e0000 */
[----:B------:R-:W-:Y:S02]  /*291b0*/  @!P1 R2UR UR10, R4 ;  /* 0x00000000040a92ca */ /* 0x000fe400000e0000 */
[----:B------:R-:W-:Y:S01]  /*291c0*/  @!P1 R2UR UR11, R5 ;  /* 0x00000000050b92ca */ /* 0x000fe200000e0000 */
[----:B------:R0:W-:Y:S08]  /*291d0*/  ST.E desc[UR4][R2.64], R11 ;  /* 0x0000000b02007985 */ /* 0x0001f0000c101904 */
[----:B------:R1:W-:Y:S01]  /*291e0*/  @!P1 ST.E desc[UR8][R2.64], RZ ;  /* 0x000000ff02009985 */ /* 0x0003e2000c101908 */
[----:B--2---:R-:W-:-:S05]  /*291f0*/  VIADD R13, R6, 0x1 ;  /* 0x00000001060d7836 */ /* 0x004fca0000000000 */
[----:B------:R1:W-:Y:S01]  /*29200*/  ST.E desc[UR6][R2.64+0x8], R13 ;  /* 0x0000080d02007985 */ /* 0x0003e2000c101906 */
[----:B---3--:R-:W-:-:S05]  /*29210*/  @!P1 LOP3.LUT R15, R7, 0x1, RZ, 0x3c, !PT ;  /* 0x00000001070f9812 */ /* 0x008fca00078e3cff */
[----:B------:R1:W-:Y:S04]  /*29220*/  @!P1 ST.E desc[UR10][R2.64+0x4], R15 ;  /* 0x0000040f02009985 */ /* 0x0003e8000c10190a */
[----:B------:R-:W2:Y:S01]  /*29230*/  LDL.64 R8, [R0+0x18] ;  /* 0x0000180000087983 */ /* 0x000ea20000100a00 */
[----:B------:R-:W-:Y:S02]  /*29240*/  R2UR UR4, R4 ;  /* 0x00000000040472ca */ /* 0x000fe400000e0000 */
[----:B------:R-:W-:Y:S01]  /*29250*/  R2UR UR5, R5 ;  /* 0x00000000050572ca */ /* 0x000fe200000e0000 */
[----:B------:R-:W3:-:S12]  /*29260*/  LDL.64 R6, [R0] ;  /* 0x0000000000067983 */ /* 0x000ed80000100a00 */
[----:B--2---:R-:W2:Y:S01]  /*29270*/  LD.E R14, desc[UR4][R8.64+0x1c] ;  /* 0x00001c04080e7980 */ /* 0x004ea2000c101900 */
[C---:B------:R-:W-:Y:S02]  /*29280*/  R2UR UR4, R4.reuse ;  /* 0x00000000040472ca */ /* 0x040fe400000e0000 */
[C---:B------:R-:W-:Y:S02]  /*29290*/  R2UR UR5, R5.reuse ;  /* 0x00000000050572ca */ /* 0x040fe400000e0000 */
[----:B------:R-:W-:Y:S02]  /*292a0*/  R2UR UR6, R4 ;  /* 0x00000000040672ca */ /* 0x000fe400000e0000 */
[----:B------:R-:W-:Y:S01]  /*292b0*/  R2UR UR7, R5 ;  /* 0x00000000050772ca */ /* 0x000fe200000e0000 */
[----:B------:R-:W-:Y:S01]  /*292c0*/  BSSY B3, `(.L_x_11383) ;  /* 0x0000008000037945 */ /* 0x000fe20003800000 */
[----:B------:R-:W-:-:S07]  /*292d0*/  IMAD.MOV.U32 R19, RZ, RZ, R164 ;  /* 0x000000ffff137224 */ /* 0x000fce00078e00a4 */
[----:B---3--:R1:W5:Y:S04]  /*292e0*/  LD.E R12, desc[UR4][R6.64] ;  /* 0x00000004060c7980 */ /* 0x008368000c101900 */
[----:B0-----:R1:W5:Y:S01]  /*292f0*/  LD.E R11, desc[UR6][R6.64+0x4] ;  /* 0x00000406060b7980 */ /* 0x001362000c101900 */
[----:B--2---:R-:W-:-:S04]  /*29300*/  LOP3.LUT R14, R14, 0x1, RZ, 0xfc, !PT ;  /* 0x000000010e0e7812 */ /* 0x004fc800078efcff */
[----:B------:R-:W-:-:S13]  /*29310*/  ISETP.NE.AND P1, PT, R14, 0x3, PT ;  /* 0x000000030e00780c */ /* 0x000fda0003f25270 */
[----:B-1----:R-:W-:Y:S05]  /*29320*/  @!P1 BRA `(.L_x_11384) ;  /* 0x0000000000049947 */ /* 0x002fea0003800000 */
[----:B------:R-:W-:Y:S01]  /*29330*/  BPT.TRAP 0x1 ;  /* 0x000000040000795c */ /* 0x000fe20000300000 */
.L_x_11384:
[----:B------:R-:W-:Y:S05]  /*29340*/  BSYNC B3 ;  /* 0x0000000000037941 */ /* 0x000fea0003800000 */
.L_x_11383:
[----:B------:R-:W-:Y:S02]  /*29350*/  R2UR UR4, R4 ;  /* 0x00000000040472ca */ /* 0x000fe400000e0000 */
[----:B------:R-:W-:-:S13]  /*29360*/  R2UR UR5, R5 ;  /* 0x00000000050572ca */ /* 0x000fda00000e0000 */
[----:B------:R-:W2:Y:S01]  /*29370*/  LD.E.64 R2, desc[UR4][R8.64+0x8] ;  /* 0x0000080408027980 */ /* 0x000ea2000c101b00 */
[----:B-----5:R-:W-:Y:S02]  /*29380*/  SHF.L.U32 R13, R11, 0x1f, RZ ;  /* 0x0000001f0b0d7819 */ /* 0x020fe400000006ff */
[----:B--2---:R-:W-:-:S05]  /*29390*/  MOV R3, R2 ;  /* 0x0000000200037202 */ /* 0x004fca0000000f00 */
[----:B------:R-:W-:-:S04]  /*293a0*/  IMAD R12, R12, 0x8, R3 ;  /* 0x000000080c0c7824 */ /* 0x000fc800078e0203 */
[----:B------:R0:W1:Y:S01]  /*293b0*/  SYNCS.PHASECHK.TRANS64.TRYWAIT P1, [R12+URZ], R13 ;  /* 0x0000000d0c0075a7 */ /* 0x000062000802017f */
[----:B------:R-:W2:Y:S01]  /*293c0*/  LD.E R11, desc[UR4][R8.64+0x1c] ;  /* 0x00001c04080b7980 */ /* 0x000ea2000c101900 */
[----:B------:R-:W-:Y:S02]  /*293d0*/  R2UR UR6, R4 ;  /* 0x00000000040672ca */ /* 0x000fe400000e0000 */
[----:B------:R-:W-:Y:S01]  /*293e0*/  R2UR UR7, R5 ;  /* 0x00000000050772ca */ /* 0x000fe200000e0000 */
[----:B------:R0:W5:Y:S01]  /*293f0*/  LD.E R2, desc[UR4][R6.64] ;  /* 0x0000000406027980 */ /* 0x000162000c101900 */
[----:B------:R-:W-:Y:S11]  /*29400*/  BSSY B3, `(.L_x_11385) ;  /* 0x0000006000037945 */ /* 0x000ff60003800000 */
[----:B------:R0:W5:Y:S01]  /*29410*/  LD.E R3, desc[UR6][R6.64+0x4] ;  /* 0x0000040606037980 */ /* 0x000162000c101900 */
[----:B--2---:R-:W-:-:S04]  /*29420*/  LOP3.LUT R11, R11, 0x1, RZ, 0xfc, !PT ;  /* 0x000000010b0b7812 */ /* 0x004fc800078efcff */
[----:B------:R-:W-:-:S13]  /*29430*/  ISETP.NE.AND P2, PT, R11, 0x3, PT ;  /* 0x000000030b00780c */ /* 0x000fda0003f45270 */
[----:B01----:R-:W-:Y:S05]  /*29440*/  @!P2 BRA `(.L_x_11386) ;  /* 0x000000000004a947 */ /* 0x003fea0003800000 */
[----:B------:R-:W-:Y:S01]  /*29450*/  BPT.TRAP 0x1 ;  /* 0x000000040000795c */ /* 0x000fe20000300000 */
.L_x_11386:
[----:B------:R-:W-:Y:S05]  /*29460*/  BSYNC B3 ;  /* 0x0000000000037941 */ /* 0x000fea0003800000 */
.L_x_11385:
[----:B------:R-:W-:Y:S04]  /*29470*/  BSSY B3, `(.L_x_11387) ;  /* 0x000000a000037945 */ /* 0x000fe80003800000 */
[----:B------:R-:W-:Y:S05]  /*29480*/  @P1 BRA `(.L_x_11388) ;  /* 0x0000000000201947 */ /* 0x000fea0003800000 */
[----:B------:R-:W-:Y:S02]  /*29490*/  R2UR UR4, R4 ;  /* 0x00000000040472ca */ /* 0x000fe400000e0000 */
[----:B------:R-:W-:-:S13]  /*294a0*/  R2UR UR5, R5 ;  /* 0x00000000050572ca */ /* 0x000fda00000e0000 */
[----:B------:R-:W2:Y:S01]  /*294b0*/  LD.E.64 R8, desc[UR4][R8.64+0x8] ;  /* 0x0000080408087980 */ /* 0x000ea2000c101b00 */
[----:B-----5:R-:W-:Y:S02]  /*294c0*/  SHF.L.U32 R3, R3, 0x1f, RZ ;  /* 0x0000001f03037819 */ /* 0x020fe400000006ff */
[----:B--2---:R-:W-:-:S05]  /*294d0*/  MOV R7, R8 ;  /* 0x0000000800077202 */ /* 0x004fca0000000f00 */
[----:B------:R-:W-:-:S04]  /*294e0*/  IMAD R2, R2, 0x8, R7 ;  /* 0x0000000802027824 */ /* 0x000fc800078e0207 */
[----:B------:R-:W0:Y:S02]  /*294f0*/  SYNCS.PHASECHK.TRANS64.TRYWAIT P1, [R2+URZ], R3 ;  /* 0x00000003020075a7 */ /* 0x000e24000802017f */
[----:B0-----:R-:W-:Y:S05]  /*29500*/  @!P1 BRA `(.L_x_11389) ;  /* 0x000001b000609947 */ /* 0x001fea0003800000 */
.L_x_11388:
[----:B------:R-:W-:Y:S05]  /*29510*/  BSYNC B3 ;  /* 0x0000000000037941 */ /* 0x000fea0003800000 */
.L_x_11387:
[----:B------:R-:W2:Y:S04]  /*29520*/  LDL.64 R8, [R0] ;  /* 0x0000000000087983 */ /* 0x000ea80000100a00 */
[----:B------:R-:W3:Y:S01]  /*29530*/  LDL.64 R6, [R0+0x28] ;  /* 0x0000280000067983 */ /* 0x000ee20000100a00 */
[C---:B------:R-:W-:Y:S02]  /*29540*/  R2UR UR6, R4.reuse ;  /* 0x00000000040672ca */ /* 0x040fe400000e0000 */
[C---:B------:R-:W-:Y:S01]  /*29550*/  R2UR UR7, R5.reuse ;  /* 0x00000000050772ca */ /* 0x040fe200000e0000 */
[----:B0----5:R-:W4:Y:S01]  /*29560*/  LDL.64 R2, [R0+0x20] ;  /* 0x0000200000027983 */ /* 0x021f220000100a00 */
[C---:B------:R-:W-:Y:S02]  /*29570*/  R2UR UR4, R4.reuse ;  /* 0x00000000040472ca */ /* 0x040fe400000e0000 */
[----:B------:R-:W-:Y:S01]  /*29580*/  R2UR UR5, R5 ;  /* 0x00000000050572ca */ /* 0x000fe200000e0000 */
[----:B------:R-:W4:Y:S08]  /*29590*/  LDL.64 R12, [R0+0x8] ;  /* 0x00000800000c7983 */ /* 0x000f300000100a00 */
[----:B--2---:R-:W2:Y:S04]  /*295a0*/  LD.E R9, desc[UR6][R8.64] ;  /* 0x0000000608097980 */ /* 0x004ea8000c101900 */
[----:B---3--:R-:W2:Y:S01]  /*295b0*/  LD.E.64 R14, desc[UR4][R6.64] ;  /* 0x00000004060e7980 */ /* 0x008ea2000c101b00 */
[----:B------:R-:W-:Y:S05]  /*295c0*/  WARPSYNC.ALL ;  /* 0x0000000000007948 */ /* 0x000fea0003800000 */
[----:B------:R-:W-:-:S02]  /*295d0*/  R2UR UR4, R4 ;  /* 0x00000000040472ca */ /* 0x000fc400000e0000 */
[C---:B------:R-:W-:Y:S02]  /*295e0*/  R2UR UR5, R5.reuse ;  /* 0x00000000050572ca */ /* 0x040fe400000e0000 */
[----:B------:R-:W-:Y:S02]  /*295f0*/  R2UR UR6, R4 ;  /* 0x00000000040672ca */ /* 0x000fe400000e0000 */
[----:B------:R-:W-:-:S09]  /*29600*/  R2UR UR7, R5 ;  /* 0x00000000050772ca */ /* 0x000fd200000e0000 */
[----:B----4-:R0:W-:Y:S04]  /*29610*/  ST.E desc[UR4][R12.64], RZ ;  /* 0x000000ff0c007985 */ /* 0x0101e8000c101904 */
[----:B------:R-:W3:Y:S01]  /*29620*/  LD.E.64 R6, desc[UR6][R2.64] ;  /* 0x0000000602067980 */ /* 0x000ee2000c101b00 */
[----:B--2---:R-:W-:Y:S01]  /*29630*/  IMAD R8, R9, 0x300, R14 ;  /* 0x0000030009087824 */ /* 0x004fe200078e020e */
[----:B------:R-:W-:Y:S01]  /*29640*/  WARPGROUP.ARRIVE ;  /* 0x00000000000079c5 */ /* 0x000fe20000000000 */
[----:B------:R-:W-:Y:S01]  /*29650*/  IMAD.MOV.U32 R9, RZ, RZ, R15 ;  /* 0x000000ffff097224 */ /* 0x000fe200078e000f */
[----:B------:R-:W-:Y:S01]  /*29660*/  R2UR UR8, R4 ;  /* 0x00000000040872ca */ /* 0x000fe200000e0000 */
[----:B------:R-:W-:Y:S01]  /*29670*/  IMAD.MOV.U32 R199, RZ, RZ, 0x1 ;  /* 0x00000001ffc77424 */ /* 0x000fe200078e00ff */
[----:B------:R-:W-:-:S02]  /*29680*/  R2UR UR6, R8 ;  /* 0x00000000080672ca */ /* 0x000fc400000e0000 */
[----:B------:R-:W-:Y:S02]  /*29690*/  R2UR UR7, R9 ;  /* 0x00000000090772ca */ /* 0x000fe400000e0000 */
[C---:B------:R-:W-:Y:S02]  /*296a0*/  R2UR UR9, R5.reuse ;  /* 0x00000000050972ca */ /* 0x040fe400000e0000 */
[----:B------:R-:W-:Y:S02]  /*296b0*/  R2UR UR10, R4 ;  /* 0x00000000040a72ca */ /* 0x000fe400000e0000 */
[----:B------:R-:W-:Y:S02]  /*296c0*/  R2UR UR11, R5 ;  /* 0x00000000050b72ca */ /* 0x000fe400000e0000 */
[----:B---3--:R-:W-:Y:S02]  /*296d0*/  R2UR UR4, R6 ;  /* 0x00000000060472ca */ /* 0x008fe400000e0000 */
[----:B------:R-:W-:-:S13]  /*296e0*/  R2UR UR5, R7 ;  /* 0x00000000070572ca */ /* 0x000fda00000e0000 */
[----:B------:R-:W-:Y:S03]  /*296f0*/  HGMMA.64x96x16.F32 R24, gdesc[UR4], RZ, !UPT, gsb0 ;  /* 0x01600000041879f0 */ /* 0x000fe6000c0008ff */
[----:B------:R-:W-:Y:S02]  /*29700*/  WARPGROUP.DEPBAR.LE gsb0, 0x0 ;  /* 0x00008000000079c5 */ /* 0x000fe40000010000 */
[----:B------:R0:W-:Y:S04]  /*29710*/  ST.E desc[UR8][R12.64], R199 ;  /* 0x000000c70c007985 */ /* 0x0001e8000c101908 */
[----:B------:R-:W2:Y:S01]  /*29720*/  LD.E.64 R6, desc[UR10][R2.64] ;  /* 0x0000000a02067980 */ /* 0x000ea2000c101b00 */
[----:B------:R-:W-:Y:S01]  /*29730*/  VIADD R14, R8, 0x2 ;  /* 0x00000002080e7836 */ /* 0x000fe20000000000 */
[----:B------:R-:W-:Y:S01]  /*29740*/  R2UR UR7, R15 ;  /* 0x000000000f0772ca */ /* 0x000fe200000e0000 */
[----:B------:R-:W-:Y:S01]  /*29750*/  WARPGROUP.ARRIVE ;  /* 0x00000000000079c5 */ /* 0x000fe20000000000 */
[----:B------:R-:W-:-:S02]  /*29760*/  R2UR UR8, R4 ;  /* 0x00000000040872ca */ /* 0x000fc400000e0000 */
[----:B------:R-:W-:Y:S02]  /*29770*/  R2UR UR6, R14 ;  /* 0x000000000e0672ca */ /* 0x000fe400000e0000 */
[C---:B------:R-:W-:Y:S02]  /*29780*/  R2UR UR9, R5.reuse ;  /* 0x00000000050972ca */ /* 0x040fe400000e0000 */
[----:B------:R-:W-:Y:S02]  /*29790*/  R2UR UR10, R4 ;  /* 0x00000000040a72ca */ /* 0x000fe400000e0000 */
[----:B------:R-:W-:Y:S01]  /*297a0*/  R2UR UR11, R5 ;  /* 0x00000000050b72ca */ /* 0x000fe200000e0000 */
[----:B--2---:R-:W-:Y:S01]  /*297b0*/  VIADD R6, R6, 0x2 ;  /* 0x0000000206067836 */ /* 0x004fe20000000000 */
[----:B------:R-:W-:-:S04]  /*297c0*/  R2UR UR5, R7 ;  /* 0x00000000070572ca */ /* 0x000fc800000e0000 */
[----:B------:R-:W-:-:S13]  /*297d0*/  R2UR UR4, R6 ;  /* 0x00000000060472ca */ /* 0x000fda00000e0000 */
[----:B------:R-:W-:Y:S03]  /*297e0*/  HGMMA.64x96x16.F32 R24, gdesc[UR4], R24, gsb0 ;  /* 0x01600000041879f0 */ /* 0x000fe60008000818 */
        /* <DEDUP_REMOVED lines=19> */
[----:B------:R-:W-:Y:S01]  /*29920*/  WARPGROUP.ARRIVE ;  /* 0x00000000000079c5 */ /* 0x000fe20000000000 */
[----:B------:R-:W-:Y:S01]  /*29930*/  IMAD.MOV.U32 R9, RZ, RZ, R15 ;  /* 0x000000ffff097224 */ /* 0x000fe200078e000f */
[----:B------:R-:W-:-:S02]  /*29940*/  R2UR UR8, R4 ;  /* 0x00000000040872ca */ /* 0x000fc400000e0000 */
[----:B------:R-:W-:Y:S02]  /*29950*/  R2UR UR6, R8 ;  /* 0x00000000080672ca */ /* 0x000fe400000e0000 */
        /* <DEDUP_REMOVED lines=8> */
[----:B------:R-:W2:Y:S01]  /*299e0*/  LDL.64 R6, [R0+0x40] ;  /* 0x0000400000067983 */ /* 0x000ea20000100a00 */
[----:B------:R-:W-:-:S02]  /*299f0*/  R2UR UR4, R4 ;  /* 0x00000000040472ca */ /* 0x000fc400000e0000 */
[----:B------:R-:W-:Y:S01]  /*29a00*/  R2UR UR5, R5 ;  /* 0x00000000050572ca */ /* 0x000fe200000e0000 */
[----:B------:R-:W3:-:S12]  /*29a10*/  LDL.64 R2, [R0] ;  /* 0x0000000000027983 */ /* 0x000ed80000100a00 */
[----:B--2---:R-:W2:Y:S01]  /*29a20*/  LD.E R8, desc[UR4][R6.64+0x1c] ;  /* 0x00001c0406087980 */ /* 0x004ea2000c101900 */
[C---:B------:R-:W-:Y:S02]  /*29a30*/  R2UR UR4, R4.reuse ;  /* 0x00000000040472ca */ /* 0x040fe400000e0000 */
[C---:B------:R-:W-:Y:S02]  /*29a40*/  R2UR UR5, R5.reuse ;  /* 0x00000000050572ca */ /* 0x040fe400000e0000 */
[----:B------:R-:W-:Y:S02]  /*29a50*/  R2UR UR6, R4 ;  /* 0x00000000040672ca */ /* 0x000fe400000e0000 */
[----:B------:R-:W-:Y:S01]  /*29a60*/  R2UR UR7, R5 ;  /* 0x00000000050772ca */ /* 0x000fe200000e0000 */
[----:B------:R-:W-:Y:S08]  /*29a70*/  BSSY B3, `(.L_x_11390) ;  /* 0x0000007000037945 */ /* 0x000ff00003800000 */
[----:B---3--:R0:W5:Y:S04]  /*29a80*/  LD.E R11, desc[UR4][R2.64] ;  /* 0x00000004020b7980 */ /* 0x008168000c101900 */
[----:B------:R0:W5:Y:S01]  /*29a90*/  LD.E R14, desc[UR6][R2.64+0x4] ;  /* 0x00000406020e7980 */ /* 0x000162000c101900 */
[----:B--2---:R-:W-:-:S04]  /*29aa0*/  LOP3.LUT R8, R8, 0x1, RZ, 0xfc, !PT ;  /* 0x0000000108087812 */ /* 0x004fc800078efcff */
[----:B------:R-:W-:-:S13]  /*29ab0*/  ISETP.NE.AND P1, PT, R8, 0x3, PT ;  /* 0x000000030800780c */ /* 0x000fda0003f25270 */
[----:B0-----:R-:W-:Y:S05]  /*29ac0*/  @!P1 BRA `(.L_x_11391) ;  /* 0x0000000000049947 */ /* 0x001fea0003800000 */
[----:B------:R-:W-:Y:S01]  /*29ad0*/  BPT.TRAP 0x1 ;  /* 0x000000040000795c */ /* 0x000fe20000300000 */
.L_x_11391:
[----:B------:R-:W-:Y:S05]  /*29ae0*/  BSYNC B3 ;  /* 0x0000000000037941 */ /* 0x000fea0003800000 */
.L_x_11390:
        /* <DEDUP_REMOVED lines=17> */
.L_x_11393:
[----:B------:R-:W-:Y:S05]  /*29c00*/  BSYNC B3 ;  /* 0x0000000000037941 */ /* 0x000fea0003800000 */
.L_x_11392:
        /* <DEDUP_REMOVED lines=10> */
.L_x_11395:
[----:B------:R-:W-:Y:S05]  /*29cb0*/  BSYNC B3 ;  /* 0x0000000000037941 */ /* 0x000fea0003800000 */
.L_x_11394:
[----:B------:R-:W2:Y:S04]  /*29cc0*/  LDL.64 R14, [R0] ;  /* 0x00000000000e7983 */ /* 0x000ea80000100a00 */
[----:B------:R-:W3:Y:S04]  /*29cd0*/  LDL.64 R12, [R0+0x58] ;  /* 0x00005800000c7983 */ /* 0x000ee80000100a00 */
[----:B------:R-:W4:Y:S04]  /*29ce0*/  LDL.64 R2, [R0+0x48] ;  /* 0x0000480000027983 */ /* 0x000f280000100a00 */
[----:B0----5:R-:W4:Y:S01]  /*29cf0*/  LDL.64 R8, [R0+0x50] ;  /* 0x0000500000087983 */ /* 0x021f220000100a00 */
[----:B------:R-:W-:-:S02]  /*29d00*/  R2UR UR6, R4 ;  /* 0x00000000040672ca */ /* 0x000fc400000e0000 */
[C---:B------:R-:W-:Y:S01]  /*29d10*/  R2UR UR7, R5.reuse ;  /* 0x00000000050772ca */ /* 0x040fe200000e0000 */
[----:B------:R-:W4:Y:S01]  /*29d20*/  LDL R73, [R1+0x460] ;  /* 0x0004600001497983 */ /* 0x000f220000100800 */
[C---:B------:R-:W-:Y:S02]  /*29d30*/  R2UR UR4, R4.reuse ;  /* 0x00000000040472ca */ /* 0x040fe400000e0000 */
[----:B------:R-:W-:Y:S01]  /*29d40*/  R2UR UR5, R5 ;  /* 0x00000000050572ca */ /* 0x000fe200000e0000 */
[----:B------:R-:W4:Y:S04]  /*29d50*/  LDL R72, [R1+0x464] ;  /* 0x0004640001487983 */ /* 0x000f280000100800 */
[----:B------:R-:W4:Y:S04]  /*29d60*/  LDL.LU R74, [R1+0x46c] ;  /* 0x00046c00014a7983 */ /* 0x000f280000300800 */
[----:B--2---:R-:W2:Y:S04]  /*29d70*/  LD.E R15, desc[UR6][R14.64] ;  /* 0x000000060e0f7980 */ /* 0x004ea8000c101900 */
[----:B---3--:R-:W2:Y:S01]  /*29d80*/  LD.E.64 R6, desc[UR4][R12.64] ;  /* 0x000000040c067980 */ /* 0x008ea2000c101b00 */
[----:B------:R-:W-:Y:S05]  /*29d90*/  WARPSYNC.ALL ;  /* 0x0000000000007948 */ /* 0x000fea0003800000 */
[----:B------:R-:W-:-:S02]  /*29da0*/  R2UR UR6, R4 ;  /* 0x00000000040672ca */ /* 0x000fc400000e0000 */
[C---:B------:R-:W-:Y:S02]  /*29db0*/  R2UR UR7, R5.reuse ;  /* 0x00000000050772ca */ /* 0x040fe400000e0000 */
[----:B------:R-:W-:Y:S02]  /*29dc0*/  R2UR UR4, R4 ;  /* 0x00000000040472ca */ /* 0x000fe400000e0000 */
[----:B------:R-:W-:-:S09]  /*29dd0*/  R2UR UR5, R5 ;  /* 0x00000000050572ca */ /* 0x000fd200000e0000 */
[----:B----4-:R-:W3:Y:S04]  /*29de0*/  LD.E R11, desc[UR6][R2.64] ;  /* 0x00000006020b7980 */ /* 0x010ee8000c101900 */
[----:B------:R-:W4:Y:S01]  /*29df0*/  LD.E.64 R20, desc[UR4][R8.64] ;  /* 0x0000000408147980 */ /* 0x000f22000c101b00 */
[----:B------:R-:W-:Y:S01]  /*29e00*/  WARPGROUP.ARRIVE ;  /* 0x00000000000079c5 */ /* 0x000fe20000000000 */
[C---:B------:R-:W-:Y:S02]  /*29e10*/  R2UR UR8, R4.reuse ;  /* 0x00000000040872ca */ /* 0x040fe400000e0000 */
[----:B------:R-:W-:Y:S02]  /*29e20*/  R2UR UR9, R5 ;  /* 0x00000000050972ca */ /* 0x000fe400000e0000 */
[----:B------:R-:W-:-:S02]  /*29e30*/  R2UR UR10, R4 ;  /* 0x00000000040a72ca */ /* 0x000fc400000e0000 */
[----:B------:R-:W-:Y:S01]  /*29e40*/  R2UR UR11, R5 ;  /* 0x00000000050b72ca */ /* 0x000fe200000e0000 */
[----:B--2---:R-:W-:Y:S01]  /*29e50*/  IMAD R6, R15, 0xc00, R6 ;  /* 0x00000c000f067824 */ /* 0x004fe200078e0206 */
[----:B------:R-:W-:-:S04]  /*29e60*/  R2UR UR7, R7 ;  /* 0x00000000070772ca */ /* 0x000fc800000e0000 */
[----:B------:R-:W-:Y:S02]  /*29e70*/  R2UR UR6, R6 ;  /* 0x00000000060672ca */ /* 0x000fe400000e0000 */
[----:B---3--:R-:W-:Y:S02]  /*29e80*/  ISETP.NE.U32.AND P1, PT, R11, RZ, PT ;  /* 0x000000ff0b00720c */ /* 0x008fe40003f25070 */
[----:B----4-:R-:W-:Y:S02]  /*29e90*/  R2UR UR4, R20 ;  /* 0x00000000140472ca */ /* 0x010fe400000e0000 */
[----:B------:R-:W-:-:S09]  /*29ea0*/  R2UR UR5, R21 ;  /* 0x00000000150572ca */ /* 0x000fd200000e0000 */
[----:B------:R-:W-:-:S05]  /*29eb0*/  VOTEU.ANY UP0, P1 ;  /* 0x00000000003f7886 */ /* 0x000fca0000800100 */
[----:B------:R-:W-:Y:S03]  /*29ec0*/  HGMMA.64x96x16.F32 R24, gdesc[UR4], R24, UP0, gsb0 ;  /* 0x01600000041879f0 */ /* 0x000fe6000b800818 */
[----:B------:R-:W-:Y:S02]  /*29ed0*/  WARPGROUP.DEPBAR.LE gsb0, 0x0 ;  /* 0x00008000000079c5 */ /* 0x000fe40000010000 */
[----:B------:R-:W-:Y:S04]  /*29ee0*/  ST.E desc[UR8][R2.64], R199 ;  /* 0x000000c702007985 */ /* 0x000fe8000c101908 */
[----:B------:R-:W2:Y:S01]  /*29ef0*/  LD.E.64 R12, desc[UR10][R8.64] ;  /* 0x0000000a080c7980 */ /* 0x000ea2000c101b00 */
[----:B------:R-:W-:-:S02]  /*29f00*/  VIADD R14, R6, 0x2 ;  /* 0x00000002060e7836 */ /* 0x000fc40000000000 */
[----:B------:R-:W-:-:S03]  /*29f10*/  IMAD.MOV.U32 R15, RZ, RZ, R7 ;  /* 0x000000ffff0f7224 */ /* 0x000fc600078e0007 */
[----:B------:R-:W-:Y:S02]  /*29f20*/  R2UR UR6, R14 ;  /* 0x000000000e0672ca */ /* 0x000fe400000e0000 */
[----:B------:R-:W-:Y:S01]  /*29f30*/  R2UR UR7, R15 ;  /* 0x000000000f0772ca */ /* 0x000fe200000e0000 */
[----:B------:R-:W-:Y:S01]  /*29f40*/  WARPGROUP.ARRIVE ;  /* 0x00000000000079c5 */ /* 0x000fe20000000000 */
[C---:B------:R-:W-:Y:S02]  /*29f50*/  R2UR UR8, R4.reuse ;  /* 0x00000000040872ca */ /* 0x040fe400000e0000 */
        /* <DEDUP_REMOVED lines=222> */
[----:B------:R-:W-:-:S06]  /*2ad40*/  WARPGROUP.ARRIVE ;  /* 0x00000000000079c5 */ /* 0x000fcc0000000000 */
[----:B------:R-:W0:Y:S01]  /*2ad50*/  S2R R207, SR_TID.X ;  /* 0x0000000000cf7919 */ /* 0x000e220000002100 */
[----:B------:R-:W-:Y:S02]  /*2ad60*/  R2UR UR8, R4 ;  /* 0x00000000040872ca */ /* 0x000fe400000e0000 */
[----:B------:R-:W-:Y:S02]  /*2ad70*/  R2UR UR9, R5 ;  /* 0x00000000050972ca */ /* 0x000fe400000e0000 */
[----:B0-----:R-:W-:Y:S01]  /*2ad80*/  LOP3.LUT P2, RZ, R207, 0x7f, RZ, 0xc0, !PT ;  /* 0x0000007fcfff7812 */ /* 0x001fe2000784c0ff */
[----:B--2---:R-:W-:Y:S02]  /*2ad90*/  VIADD R6, R8, 0xc06 ;  /* 0x00000c0608067836 */ /* 0x004fe40000000000 */
[----:B------:R-:W-:-:S03]  /*2ada0*/  IMAD.MOV.U32 R7, RZ, RZ, R9 ;  /* 0x000000ffff077224 */ /* 0x000fc600078e0009 */
[----:B------:R-:W-:Y:S02]  /*2adb0*/  R2UR UR4, R6 ;  /* 0x00000000060472ca */ /* 0x000fe400000e0000 */
[----:B------:R-:W-:-:S13]  /*2adc0*/  R2UR UR5, R7 ;  /* 0x00000000070572ca */ /* 0x000fda00000e0000 */
[----:B------:R-:W-:Y:S03]  /*2add0*/  HGMMA.64x96x16.F32 R24, gdesc[UR4], R24, gsb0 ;  /* 0x01600000041879f0 */ /* 0x000fe60008000818 */
[----:B------:R-:W-:Y:S02]  /*2ade0*/  WARPGROUP.DEPBAR.LE gsb0, 0x0 ;  /* 0x00008000000079c5 */ /* 0x000fe40000010000 */
[----:B------:R0:W-:Y:S04]  /*2adf0*/  ST.E desc[UR8][R2.64], R199 ;  /* 0x000000c702007985 */ /* 0x0001e8000c101908 */
[----:B------:R-:W2:Y:S04]  /*2ae00*/  @!P2 LDL.64 R6, [R0+0x18] ;  /* 0x000018000006a983 */ /* 0x000ea80000100a00 */
[----:B------:R-:W3:Y:S01]  /*2ae10*/  @!P2 LDL.64 R8, [R0] ;  /* 0x000000000008a983 */ /* 0x000ee20000100a00 */
[----:B------:R-:W-:-:S02]  /*2ae20*/  @!P2 R2UR UR4, R4 ;  /* 0x000000000404a2ca */ /* 0x000fc400000e0000 */
[C---:B------:R-:W-:Y:S02]  /*2ae30*/  @!P2 R2UR UR5, R5.reuse ;  /* 0x000000000505a2ca */ /* 0x040fe400000e0000 */
[----:B------:R-:W-:Y:S02]  /*2ae40*/  SHF.R.U32.HI R11, RZ, 0x7, R207 ;  /* 0x00000007ff0b7819 */ /* 0x000fe400000116cf */
[----:B------:R-:W-:Y:S02]  /*2ae50*/  @!P2 R2UR UR6, R4 ;  /* 0x000000000406a2ca */ /* 0x000fe400000e0000 */
[----:B------:R-:W-:Y:S02]  /*2ae60*/  @!P2 R2UR UR7, R5 ;  /* 0x000000000507a2ca */ /* 0x000fe400000e0000 */
[----:B------:R-:W-:-:S05]  /*2ae70*/  IADD3 R11, -R11, 0xb, RZ ;  /* 0x0000000b0b0b7810 */ /* 0x000fca0007ffe1ff */
[----:B------:R1:W-:Y:S06]  /*2ae80*/  BAR.ARV R11, 0x100 ;  /* 0x0004000b0000751d */ /* 0x0003ec0000002000 */
[----:B--2---:R-:W0:Y:S04]  /*2ae90*/  @!P2 LD.E.64 R6, desc[UR4][R6.64+0x30] ;  /* 0x000030040606a980 */ /* 0x004e28000c101b00 */
[----:B---3--:R-:W2:Y:S01]  /*2aea0*/  @!P2 LD.E R8, desc[UR6][R8.64] ;  /* 0x000000060808a980 */ /* 0x008ea2000c101900 */
[----:B------:R-:W-:-:S02]  /*2aeb0*/  R2UR UR4, R4 ;  /* 0x00000000040472ca */ /* 0x000fc400000e0000 */
[----:B------:R-:W-:Y:S02]  /*2aec0*/  R2UR UR5, R5 ;  /* 0x00000000050572ca */ /* 0x000fe400000e0000 */
[----:B0-----:R-:W-:-:S05]  /*2aed0*/  @!P2 MOV R3, R6 ;  /* 0x000000060003a202 */ /* 0x001fca0000000f00 */
[----:B--2---:R-:W-:-:S05]  /*2aee0*/  @!P2 IMAD R2, R8, 0x8, R3 ;  /* 0x000000080802a824 */ /* 0x004fca00078e0203 */
[----:B------:R-:W-:-:S04]  /*2aef0*/  @!P2 PRMT R2, RZ, 0x654, R2 ;  /* 0x00000654ff02a816 */ /* 0x000fc80000000002 */
[----:B------:R0:W-:Y:S02]  /*2af00*/  @!P2 SYNCS.ARRIVE.TRANS64.RED.A1T0 RZ, [R2+URZ], RZ ;  /* 0x000000ff02ffa9a7 */ /* 0x0001e4000810043f */
[----:B0-----:R-:W2:Y:S01]  /*2af10*/  LD.E R2, desc[UR4][R18.64+0x24] ;  /* 0x0000240412027980 */ /* 0x001ea2000c101900 */
[----:B------:R-:W-:Y:S02]  /*2af20*/  R2UR UR4, R4 ;  /* 0x00000000040472ca */ /* 0x000fe400000e0000 */
[----:B------:R-:W-:-:S13]  /*2af30*/  R2UR UR5, R5 ;  /* 0x00000000050572ca */ /* 0x000fda00000e0000 */
[----:B------:R-:W3:Y:S01]  /*2af40*/  LD.E R12, desc[UR4][R18.64] ;  /* 0x00000004120c7980 */ /* 0x000ee2000c101900 */
[C---:B------:R-:W-:Y:S02]  /*2af50*/  R2UR UR4, R4.reuse ;  /* 0x00000000040472ca */ /* 0x040fe400000e0000 */
[C---:B------:R-:W-:Y:S01]  /*2af60*/  R2UR UR5, R5.reuse ;  /* 0x00000000050572ca */ /* 0x040fe200000e0000 */
[----:B------:R-:W-:Y:S01]  /*2af70*/  IMAD.MOV.U32 R3, RZ, RZ, R73 ;  /* 0x000000ffff037224 */ /* 0x000fe200078e0049 */
[C---:B------:R-:W-:Y:S02]  /*2af80*/  R2UR UR14, R4.reuse ;  /* 0x00000000040e72ca */ /* 0x040fe400000e0000 */
[C---:B------:R-:W-:Y:S02]  /*2af90*/  R2UR UR15, R5.reuse ;  /* 0x00000000050f72ca */ /* 0x040fe400000e0000 */
[----:B------:R-:W-:Y:S02]  /*2afa0*/  R2UR UR10, R4 ;  /* 0x00000000040a72ca */ /* 0x000fe400000e0000 */
[----:B------:R-:W-:-:S02]  /*2afb0*/  R2UR UR11, R5 ;  /* 0x00000000050b72ca */ /* 0x000fc400000e0000 */
[----:B------:R-:W-:Y:S02]  /*2afc0*/  LOP3.LUT R74, R74, 0xfff7ffff, RZ, 0xc0, !PT ;  /* 0xfff7ffff4a4a7812 */ /* 0x000fe400078ec0ff */
[----:B------:R-:W-:Y:S02]  /*2afd0*/  R2UR UR8, R4 ;  /* 0x00000000040872ca */ /* 0x000fe400000e0000 */
[C---:B------:R-:W-:Y:S02]  /*2afe0*/  R2UR UR9, R5.reuse ;  /* 0x00000000050972ca */ /* 0x040fe400000e0000 */
[----:B------:R-:W-:Y:S01]  /*2aff0*/  @P2 LOP3.LUT R74, R74, 0x80000, RZ, 0xfc, !PT ;  /* 0x000800004a4a2812 */ /* 0x000fe200078efcff */
[----:B------:R-:W4:Y:S01]  /*2b000*/  LD.E R76, desc[UR14][R18.64+0x18] ;  /* 0x0000180e124c7980 */ /* 0x000f22000c101900 */
[----:B------:R-:W-:Y:S02]  /*2b010*/  R2UR UR12, R4 ;  /* 0x00000000040c72ca */ /* 0x000fe400000e0000 */
[----:B------:R-:W-:Y:S01]  /*2b020*/  R2UR UR13, R5 ;  /* 0x00000000050d72ca */ /* 0x000fe200000e0000 */
[----:B------:R0:W-:Y:S06]  /*2b030*/  STL [R1+0x46c], R74 ;  /* 0x00046c4a01007387 */ /* 0x0001ec0000100800 */
[----:B------:R-:W4:Y:S04]  /*2b040*/  LD.E R73, desc[UR8][R18.64+0x10] ;  /* 0x0000100812497980 */ /* 0x000f28000c101900 */
[----:B0-----:R-:W4:Y:S04]  /*2b050*/  LD.E R74, desc[UR10][R18.64+0xc] ;  /* 0x00000c0a124a7980 */ /* 0x001f28000c101900 */
[----:B------:R-:W4:Y:S01]  /*2b060*/  LD.E R75, desc[UR12][R18.64+0x14] ;  /* 0x0000140c124b7980 */ /* 0x000f22000c101900 */
[----:B--2---:R-:W-:Y:S01]  /*2b070*/  ISETP.NE.AND P1, PT, R2, 0x1, PT ;  /* 0x000000010200780c */ /* 0x004fe20003f25270 */
[----:B------:R-:W-:-:S05]  /*2b080*/  IMAD.MOV.U32 R2, RZ, RZ, R72 ;  /* 0x000000ffff027224 */ /* 0x000fca00078e0048 */
[----:B-1----:R3:W2:Y:S07]  /*2b090*/  LD.E R11, desc[UR4][R2.64] ;  /* 0x00000004020b7980 */ /* 0x0026ae000c101900 */
[C---:B------:R-:W-:Y:S02]  /*2b0a0*/  @P1 R2UR UR4, R4.reuse ;  /* 0x00000000040412ca */ /* 0x040fe400000e0000 */
[----:B------:R-:W-:Y:S02]  /*2b0b0*/  @P1 R2UR UR5, R5 ;  /* 0x00000000050512ca */ /* 0x000fe400000e0000 */
[----:B------:R-:W-:-:S02]  /*2b0c0*/  @P1 R2UR UR6, R4 ;  /* 0x00000000040612ca */ /* 0x000fc400000e0000 */
[----:B------:R-:W-:-:S09]  /*2b0d0*/  @P1 R2UR UR7, R5 ;  /* 0x00000000050712ca */ /* 0x000fd200000e0000 */
[----:B------:R-:W2:Y:S04]  /*2b0e0*/  @P1 LD.E R20, desc[UR4][R18.64+0x28] ;  /* 0x0000280412141980 */ /* 0x000ea8000c101900 */
[----:B------:R-:W2:Y:S01]  /*2b0f0*/  @P1 LD.E R15, desc[UR6][R18.64+0x2c] ;  /* 0x00002c06120f1980 */ /* 0x000ea2000c101900 */
[C---:B------:R-:W-:Y:S02]  /*2b100*/  R2UR UR4, R4.reuse ;  /* 0x00000000040472ca */ /* 0x040fe400000e0000 */
[C---:B------:R-:W-:Y:S02]  /*2b110*/  R2UR UR5, R5.reuse ;  /* 0x00000000050572ca */ /* 0x040fe400000e0000 */
[----:B------:R-:W-:Y:S02]  /*2b120*/  R2UR UR6, R4 ;  /* 0x00000000040672ca */ /* 0x000fe400000e0000 */
[----:B------:R-:W-:-:S09]  /*2b130*/  R2UR UR7, R5 ;  /* 0x00000000050772ca */ /* 0x000fd200000e0000 */
[----:B------:R-:W2:Y:S04]  /*2b140*/  LD.E R72, desc[UR4][R18.64+0x8] ;  /* 0x0000080412487980 */ /* 0x000ea8000c101900 */
[----:B------:R-:W2:Y:S01]  /*2b150*/  LD.E R21, desc[UR6][R18.64+0x4] ;  /* 0x0000040612157980 */ /* 0x000ea2000c101900 */
[----:B---3--:R-:W-:-:S04]  /*2b160*/  SHF.R.S32.HI R3, RZ, 0x1f, R12 ;  /* 0x0000001fff037819 */ /* 0x008fc8000001140c */
[----:B------:R-:W-:-:S04]  /*2b170*/  LEA.HI R2, R3, R12, RZ, 0x7 ;  /* 0x0000000c03027211 */ /* 0x000fc800078f38ff */
[----:B------:R-:W-:-:S05]  /*2b180*/  LOP3.LUT R7, R2, 0xffffff80, RZ, 0xc0, !PT ;  /* 0xffffff8002077812 */ /* 0x000fca00078ec0ff */
[----:B------:R-:W-:-:S05]  /*2b190*/  IMAD.IADD R7, R12, 0x1, -R7 ;  /* 0x000000010c077824 */ /* 0x000fca00078e0a07 */
[----:B------:R-:W-:Y:S02]  /*2b1a0*/  SHF.R.S32.HI R6, RZ, 0x1f, R7 ;  /* 0x0000001fff067819 */ /* 0x000fe40000011407 */
[----:B------:R-:W-:Y:S02]  /*2b1b0*/  LEA.HI R13, R3, R12, RZ, 0x2 ;  /* 0x0000000c030d7211 */ /* 0x000fe400078f10ff */
[CC--:B------:R-:W-:Y:S02]  /*2b1c0*/  LEA.HI R8, R6.reuse, R7.reuse, RZ, 0x2 ;  /* 0x0000000706087211 */ /* 0x0c0fe400078f10ff */
[----:B------:R-:W-:Y:S02]  /*2b1d0*/  LEA.HI R6, R6, R7, RZ, 0x5 ;  /* 0x0000000706067211 */ /* 0x000fe400078f28ff */
[--C-:B------:R-:W-:Y:S02]  /*2b1e0*/  SHF.R.S32.HI R9, RZ, 0x2, R8.reuse ;  /* 0x00000002ff097819 */ /* 0x100fe40000011408 */
[----:B------:R-:W-:-:S02]  /*2b1f0*/  SHF.R.S32.HI R14, RZ, 0x1f, R8 ;  /* 0x0000001fff0e7819 */ /* 0x000fc40000011408 */
[----:B------:R-:W-:Y:S02]  /*2b200*/  LOP3.LUT R13, R13, 0xfffffffc, RZ, 0xc0, !PT ;  /* 0xfffffffc0d0d7812 */ /* 0x000fe400078ec0ff */
[----:B------:R-:W-:Y:S02]  /*2b210*/  SHF.R.S32.HI R3, RZ, 0x7, R2 ;  /* 0x00000007ff037819 */ /* 0x000fe40000011402 */
[----:B------:R-:W-:Y:S01]  /*2b220*/  LEA.HI R14, R14, R9, RZ, 0x3 ;  /* 0x000000090e0e7211 */ /* 0x000fe200078f18ff */
[----:B------:R-:W-:Y:S01]  /*2b230*/  IMAD.IADD R13, R12, 0x1, -R13 ;  /* 0x000000010c0d7824 */ /* 0x000fe200078e0a0d */
[----:B------:R-:W-:Y:S02]  /*2b240*/  SHF.R.S32.HI R6, RZ, 0x5, R6 ;  /* 0x00000005ff067819 */ /* 0x000fe40000011406 */
[----:B------:R-:W-:Y:S02]  /*2b250*/  LEA.HI R2, R2, R3, RZ, 0x1 ;  /* 0x0000000302027211 */ /* 0x000fe400078f08ff */
[----:B------:R-:W-:-:S02]  /*2b260*/  LOP3.LUT R14, R14, 0xfffffff8, RZ, 0xc0, !PT ;  /* 0xfffffff80e0e7812 */ /* 0x000fc400078ec0ff */
[----:B------:R-:W-:-:S03]  /*2b270*/  LOP3.LUT R2, R2, 0x3fffffe, RZ, 0xc0, !PT ;  /* 0x03fffffe02027812 */ /* 0x000fc600078ec0ff */
[----:B------:R-:W-:Y:S02]  /*2b280*/  IMAD.IADD R14, R9, 0x1, -R14 ;  /* 0x00000001090e7824 */ /* 0x000fe400078e0a0e */
[----:B------:R-:W-:Y:S01]  /*2b290*/  IMAD.IADD R2, R3, 0x1, -R2 ;  /* 0x0000000103027824 */ /* 0x000fe200078e0a02 */
[----:B------:R-:W-:Y:S01]  /*2b2a0*/  LOP3.LUT R8, R8, 0x7ffffffc, RZ, 0xc0, !PT ;  /* 0x7ffffffc08087812 */ /* 0x000fe200078ec0ff */
[----:B------:R-:W-:-:S04]  /*2b2b0*/  IMAD.MOV.U32 R9, RZ, RZ, -0x60 ;  /* 0xffffffa0ff097424 */ /* 0x000fc800078e00ff */
[----:B------:R-:W-:Y:S02]  /*2b2c0*/  IMAD.IADD R8, R7, 0x1, -R8 ;  /* 0x0000000107087824 */ /* 0x000fe400078e0a08 */
[----:B------:R-:W-:Y:S01]  /*2b2d0*/  IMAD R7, R10, R9, 0x1 ;  /* 0x000000010a077424 */ /* 0x000fe200078e0209 */
[----:B----4-:R-:W-:-:S03]  /*2b2e0*/  ISETP.GE.AND P2, PT, R76, 0x1, PT ;  /* 0x000000014c00780c */ /* 0x010fc60003f46270 */
[----:B------:R-:W-:Y:S01]  /*2b2f0*/  IMAD R7, R8, -0x2, R7 ;  /* 0xfffffffe08077824 */ /* 0x000fe200078e0207 */
[----:B------:R-:W-:Y:S01]  /*2b300*/  LOP3.LUT R9, RZ, R74, RZ, 0x33, !PT ;  /* 0x0000004aff097212 */ /* 0x000fe200078e33ff */
[----:B------:R-:W-:Y:S01]  /*2b310*/  BSSY B3, `(.L_x_11397) ;  /* 0x0000034000037945 */ /* 0x000fe20003800000 */
[----:B------:R-:W-:Y:S02]  /*2b320*/  IMAD R75, R10, -0x60, R75 ;  /* 0xffffffa00a4b7824 */ /* 0x000fe400078e024b */
[----:B------:R-:W-:Y:S02]  /*2b330*/  VIADD R12, R7, 0xffffffff ;  /* 0xffffffff070c7836 */ /* 0x000fe40000000000 */
[----:B--2---:R-:W-:Y:S01]  /*2b340*/  IMAD R11, R11, 0x8, R6 ;  /* 0x000000080b0b7824 */ /* 0x004fe200078e0206 */
[----:B------:R-:W-:-:S03]  /*2b350*/  LEA.HI R6, R13, R13, RZ, 0x1 ;  /* 0x0000000d0d067211 */ /* 0x000fc600078f08ff */
[----:B------:R-:W-:Y:S01]  /*2b360*/  IMAD.U32 R3, R11, 0x10, R14 ;  /* 0x000000100b037824 */ /* 0x000fe200078e000e */
[----:B------:R-:W-:-:S03]  /*2b370*/  LOP3.LUT R6, R6, 0x1ffffffe, RZ, 0xc0, !PT ;  /* 0x1ffffffe06067812 */ /* 0x000fc600078ec0ff */
[----:B------:R-:W-:Y:S02]  /*2b380*/  IMAD R3, R2, 0x40, R3 ;  /* 0x0000004002037824 */ /* 0x000fe400078e0203 */
[----:B------:R-:W-:-:S04]  /*2b390*/  IMAD.IADD R6, R13, 0x1, -R6 ;  /* 0x000000010d067824 */ /* 0x000fc800078e0a06 */
[----:B------:R-:W-:-:S04]  /*2b3a0*/  IMAD R3, R6, 0x8, R3 ;  /* 0x0000000806037824 */ /* 0x000fc800078e0203 */
[----:B------:R-:W-:-:S05]  /*2b3b0*/  @P1 IMAD.HI.U32 R20, R3, R20, RZ ;  /* 0x0000001403141227 */ /* 0x000fca00078e00ff */
[----:B------:R-:W-:-:S05]  /*2b3c0*/  @P1 SHF.R.U32.HI R3, RZ, R15, R20 ;  /* 0x0000000fff031219 */ /* 0x000fca0000011614 */
[----:B------:R-:W0:Y:S01]  /*2b3d0*/  SHFL.IDX PT, R6, R3, RZ, 0x1c1f ;  /* 0x001c1fff03067589 */ /* 0x000e2200000e0000 */
[----:B------:R-:W-:-:S05]  /*2b3e0*/  IADD3 R2, -R21, R7, R72 ;  /* 0x0000000715027210 */ /* 0x000fca0007ffe148 */
[C---:B------:R-:W-:Y:S02]  /*2b3f0*/  IMAD.IADD R73, R2.reuse, 0x1, R73 ;  /* 0x0000000102497824 */ /* 0x040fe400078e0249 */
[----:B------:R-:W-:Y:S02]  /*2b400*/  IMAD.IADD R8, R2, 0x1, R9 ;  /* 0x0000000102087824 */ /* 0x000fe400078e0209 */
[--C-:B0-----:R-:W-:Y:S02]  /*2b410*/  IMAD.IADD R7, R73, 0x1, R6.reuse ;  /* 0x0000000149077824 */ /* 0x101fe400078e0206 */
[----:B------:R-:W-:Y:S01]  /*2b420*/  IMAD.IADD R2, R8, 0x1, R6 ;  /* 0x0000000108027824 */ /* 0x000fe200078e0206 */
[----:B------:R-:W-:Y:S06]  /*2b430*/  @!P2 BRA `(.L_x_11398) ;  /* 0x000000000084a947 */ /* 0x000fec0003800000 */
        /* <DEDUP_REMOVED lines=8> */
[C---:B------:R-:W-:Y:S02]  /*2b4c0*/  R2UR UR4, R4.reuse ;  /* 0x00000000040472ca */ /* 0x040fe400000e0000 */
[C---:B------:R-:W-:Y:S02]  /*2b4d0*/  R2UR UR5, R5.reuse ;  /* 0x00000000050572ca */ /* 0x040fe400000e0000 */
[----:B------:R-:W-:Y:S02]  /*2b4e0*/  R2UR UR6, R4 ;  /* 0x00000000040672ca */ /* 0x000fe400000e0000 */
[----:B------:R-:W-:-:S09]  /*2b4f0*/  R2UR UR7, R5 ;  /* 0x00000000050772ca */ /* 0x000fd200000e0000 */
[----:B------:R-:W2:Y:S04]  /*2b500*/  LD.E R6, desc[UR4][R18.64+0x1c] ;  /* 0x00001c0412067980 */ /* 0x000ea8000c101900 */
[----:B------:R-:W3:Y:S01]  /*2b510*/  LD.E R11, desc[UR6][R18.64+0x20] ;  /* 0x00002006120b7980 */ /* 0x000ee2000c101900 */
[----:B--2---:R-:W-:-:S05]  /*2b520*/  IMAD.HI.U32 R6, R9, R6, RZ ;  /* 0x0000000609067227 */ /* 0x004fca00078e00ff */
[----:B---3--:R-:W-:-:S07]  /*2b530*/  SHF.R.U32.HI R9, RZ, R11, R6 ;  /* 0x0000000bff097219 */ /* 0x008fce0000011606 */
.L_x_11402:
[----:B------:R-:W-:Y:S05]  /*2b540*/  BSYNC B5 ;  /* 0x0000000000057941 */ /* 0x000fea0003800000 */
.L_x_11401:
[----:B------:R-:W-:Y:S01]  /*2b550*/  LOP3.LUT R9, RZ, R9, RZ, 0x33, !PT ;  /* 0x00000009ff097212 */ /* 0x000fe200078e33ff */
[----:B------:R-:W-:Y:S06]  /*2b560*/  BRA `(.L_x_11403) ;  /* 0x0000000000287947 */ /* 0x000fec0003800000 */
.L_x_11400:
[----:B------:R-:W-:-:S13]  /*2b570*/  ISETP.NE.AND P1, PT, R76, 0x1, PT ;  /* 0x000000014c00780c */ /* 0x000fda0003f25270 */
        /* <DEDUP_REMOVED lines=9> */
.L_x_11403:
[----:B------:R-:W-:Y:S05]  /*2b610*/  BSYNC B4 ;  /* 0x0000000000047941 */ /* 0x000fea0003800000 */
.L_x_11399:
[----:B------:R-:W-:-:S05]  /*2b620*/  IMAD R9, R76, R9, R12 ;  /* 0x000000094c097224 */ /* 0x000fca00078e020c */
[----:B------:R-:W-:Y:S02]  /*2b630*/  VIMNMX R2, R2, R9, !PT ;  /* 0x0000000902027248 */ /* 0x000fe40007fe0100 */
[----:B------:R-:W-:-:S07]  /*2b640*/  VIADDMNMX R7, R9, R76, R7, PT ;  /* 0x0000004c09077246 */ /* 0x000fce0003800107 */
.L_x_11398:
[----:B------:R-:W-:Y:S05]  /*2b650*/  BSYNC B3 ;  /* 0x0000000000037941 */ /* 0x000fea0003800000 */
.L_x_11397:
[C---:B------:R-:W-:Y:S01]  /*2b660*/  ISETP.GE.AND P2, PT, R75.reuse, 0x9, PT ;  /* 0x000000094b00780c */ /* 0x040fe20003f46270 */
[----:B------:R-:W0:Y:S01]  /*2b670*/  SHFL.IDX PT, R3, R3, 0x1, 0x1c1f ;  /* 0x003c1f0003037f89 */ /* 0x000e2200000e0000 */
[----:B------:R-:W-:Y:S01]  /*2b680*/  ISETP.GE.AND P1, PT, R75, 0x2, PT ;  /* 0x000000024b00780c */ /* 0x000fe20003f26270 */
[----:B------:R-:W-:Y:S01]  /*2b690*/  BSSY B3, `(.L_x_11404) ;  /* 0x0000097000037945 */ /* 0x000fe20003800000 */
        /* <DEDUP_REMOVED lines=10> */
[----:B------:R-:W-:Y:S01]  /*2b740*/  FSEL R29, R29, -INF , !P3 ;  /* 0xff8000001d1d7808 */ /* 0x000fe20005800000 */
[--C-:B0-----:R-:W-:Y:S01]  /*2b750*/  IMAD.IADD R9, R73, 0x1, R3.reuse ;  /* 0x0000000149097824 */ /* 0x101fe200078e0203 */
[----:B------:R-:W-:Y:S01]  /*2b760*/  ISETP.GT.AND P3, PT, R2, 0x10, !P4 ;  /* 0x000000100200780c */ /* 0x000fe20006764270 */
[----:B------:R-:W-:Y:S01]  /*2b770*/  IMAD.IADD R8, R8, 0x1, R3 ;  /* 0x0000000108087824 */ /* 0x000fe200078e0203 */
        /* <DEDUP_REMOVED lines=119> */
.L_x_11409:
[----:B------:R-:W-:Y:S05]  /*2bef0*/  BSYNC B5 ;  /* 0x0000000000057941 */ /* 0x000fea0003800000 */
.L_x_11408:
[----:B------:R-:W-:Y:S01]  /*2bf00*/  LOP3.LUT R21, RZ, R21, RZ, 0x33, !PT ;  /* 0x00000015ff157212 */ /* 0x000fe200078e33ff */
[----:B------:R-:W-:Y:S06]  /*2bf10*/  BRA `(.L_x_11410) ;  /* 0x0000000000287947 */ /* 0x000fec0003800000 */
.L_x_11407:
        /* <DEDUP_REMOVED lines=10> */
.L_x_11410:
[----:B------:R-:W-:Y:S05]  /*2bfc0*/  BSYNC B4 ;  /* 0x0000000000047941 */ /* 0x000fea0003800000 */
.L_x_11406:
[----:B------:R-:W-:-:S05]  /*2bfd0*/  IMAD R21, R76, R21, R12 ;  /* 0x000000154c157224 */ /* 0x000fca00078e020c */
[----:B------:R-:W-:Y:S02]  /*2bfe0*/  VIADDMNMX R9, R21, R76, R9, PT ;  /* 0x0000004c15097246 */ /* 0x000fe40003800109 */
[----:B------:R-:W-:-:S07]  /*2bff0*/  VIMNMX R8, R8, R21, !PT ;  /* 0x0000001508087248 */ /* 0x000fce0007fe0100 */
.L_x_11405:
[----:B------:R-:W-:Y:S05]  /*2c000*/  BSYNC B3 ;  /* 0x0000000000037941 */ /* 0x000fea0003800000 */
.L_x_11404:
[----:B------:R-:W2:Y:S01]  /*2c010*/  LDL.64 R6, [R0+0x70] ;  /* 0x0000700000067983 */ /* 0x000ea20000100a00 */
[----:B------:R-:W-:Y:S02]  /*2c020*/  R2UR UR4, R4 ;  /* 0x00000000040472ca */ /* 0x000fe400000e0000 */
[----:B------:R-:W-:Y:S02]  /*2c030*/  R2UR UR5, R5 ;  /* 0x00000000050572ca */ /* 0x000fe400000e0000 */
[C---:B------:R-:W-:Y:S02]  /*2c040*/  ISETP.GT.AND P1, PT, R8.reuse, 0x1, !P1 ;  /* 0x000000010800780c */ /* 0x040fe40004f24270 */
[----:B------:R-:W-:Y:S02]  /*2c050*/  ISETP.GT.AND P2, PT, R8, 0x8, !P2 ;  /* 0x000000080800780c */ /* 0x000fe40005744270 */
[C---:B------:R-:W-:Y:S02]  /*2c060*/  ISETP.LT.OR P1, PT, R9.reuse, 0x2, P1 ;  /* 0x000000020900780c */ /* 0x040fe40000f21670 */
[----:B------:R-:W-:-:S02]  /*2c070*/  ISETP.LT.OR P2, PT, R9, 0x9, P2 ;  /* 0x000000090900780c */ /* 0x000fc40001741670 */
[----:B------:R-:W-:Y:S02]  /*2c080*/  FSEL R27, R27, -INF , !P1 ;  /* 0xff8000001b1b7808 */ /* 0x000fe40004800000 */
[----:B------:R-:W-:Y:S02]  /*2c090*/  ISETP.NE.AND P1, PT, R14, RZ, PT ;  /* 0x000000ff0e00720c */ /* 0x000fe40003f25270 */
[----:B------:R-:W-:Y:S02]  /*2c0a0*/  FSEL R30, R30, -INF , !P2 ;  /* 0xff8000001e1e7808 */ /* 0x000fe40005000000 */
[----:B------:R-:W-:Y:S02]  /*2c0b0*/  ISETP.GT.AND P1, PT, R8, 0x9, !P1 ;  /* 0x000000090800780c */ /* 0x000fe40004f24270 */
[----:B------:R-:W-:Y:S02]  /*2c0c0*/  ISETP.NE.AND P2, PT, R77, RZ, PT ;  /* 0x000000ff4d00720c */ /* 0x000fe40003f45270 */
[----:B------:R-:W-:-:S02]  /*2c0d0*/  ISETP.LT.OR P1, PT, R9, 0xa, P1 ;  /* 0x0000000a0900780c */ /* 0x000fc40000f21670 */
[----:B------:R-:W-:Y:S02]  /*2c0e0*/  ISETP.NE.AND P6, PT, R78, RZ, PT ;  /* 0x000000ff4e00720c */ /* 0x000fe40003fc5270 */
        /* <DEDUP_REMOVED lines=63> */
[----:B------:R-:W-:-:S04]  /*2c4e0*/  ISETP.LT.OR P1, PT, R9, 0x1, P1 ;  /* 0x000000010900780c */ /* 0x000fc80000f21670 */
[----:B------:R-:W-:Y:S01]  /*2c4f0*/  FSEL R26, R26, -INF , !P1 ;  /* 0xff8000001a1a7808 */ /* 0x000fe20004800000 */
[----:B--2---:R-:W2:Y:S01]  /*2c500*/  LD.E.64 R2, desc[UR4][R6.64] ;  /* 0x0000000406027980 */ /* 0x004ea2000c101b00 */
[C---:B------:R-:W-:Y:S02]  /*2c510*/  ISETP.GT.AND P1, PT, R8.reuse, 0x49, !P2 ;  /* 0x000000490800780c */ /* 0x040fe40005724270 */
[C---:B------:R-:W-:Y:S01]  /*2c520*/  ISETP.GT.AND P3, PT, R8.reuse, 0x50, !P3 ;  /* 0x000000500800780c */ /* 0x040fe20005f64270 */
[----:B------:R-:W3:Y:S01]  /*2c530*/  LD.E R19, desc[UR4][R6.64+0x10] ;  /* 0x0000100406137980 */ /* 0x000ee2000c101900 */
[C---:B------:R-:W-:Y:S02]  /*2c540*/  ISETP.GT.AND P4, PT, R8.reuse, 0x51, !P4 ;  /* 0x000000510800780c */ /* 0x040fe40006784270 */
[C---:B------:R-:W-:Y:S02]  /*2c550*/  ISETP.GT.AND P5, PT, R8.reuse, 0x58, !P5 ;  /* 0x000000580800780c */ /* 0x040fe40006fa4270 */
[----:B------:R-:W-:-:S02]  /*2c560*/  ISETP.GT.AND P2, PT, R8, 0x59, !P6 ;  /* 0x000000590800780c */ /* 0x000fc40007744270 */
[C---:B------:R-:W-:Y:S02]  /*2c570*/  ISETP.LT.OR P1, PT, R9.reuse, 0x4a, P1 ;  /* 0x0000004a0900780c */ /* 0x040fe40000f21670 */
[----:B------:R-:W-:Y:S02]  /*2c580*/  ISETP.LT.OR P3, PT, R9, 0x51, P3 ;  /* 0x000000510900780c */ /* 0x000fe40001f61670 */
[----:B------:R-:W-:Y:S02]  /*2c590*/  FSEL R63, R63, -INF , !P1 ;  /* 0xff8000003f3f7808 */ /* 0x000fe40004800000 */
[C---:B------:R-:W-:Y:S02]  /*2c5a0*/  ISETP.LT.OR P4, PT, R9.reuse, 0x52, P4 ;  /* 0x000000520900780c */ /* 0x040fe40002781670 */
[----:B------:R-:W-:Y:S02]  /*2c5b0*/  FSEL R66, R66, -INF , !P3 ;  /* 0xff80000042427808 */ /* 0x000fe40005800000 */
[----:B------:R-:W-:-:S02]  /*2c5c0*/  ISETP.LT.OR P5, PT, R9, 0x59, P5 ;  /* 0x000000590900780c */ /* 0x000fc40002fa1670 */
[----:B------:R-:W-:Y:S02]  /*2c5d0*/  ISETP.LT.OR P2, PT, R9, 0x5a, P2 ;  /* 0x0000005a0900780c */ /* 0x000fe40001741670 */
[----:B------:R-:W-:Y:S02]  /*2c5e0*/  FSEL R67, R67, -INF , !P4 ;  /* 0xff80000043437808 */ /* 0x000fe40006000000 */
[----:B------:R-:W-:Y:S02]  /*2c5f0*/  FSEL R70, R70, -INF , !P5 ;  /* 0xff80000046467808 */ /* 0x000fe40006800000 */
[----:B------:R-:W-:Y:S02]  /*2c600*/  R2UR UR6, R4 ;  /* 0x00000000040672ca */ /* 0x000fe400000e0000 */
[----:B------:R-:W-:Y:S02]  /*2c610*/  R2UR UR7, R5 ;  /* 0x00000000050772ca */ /* 0x000fe400000e0000 */
[----:B------:R-:W-:-:S11]  /*2c620*/  FSEL R71, R71, -INF , !P2 ;  /* 0xff80000047477808 */ /* 0x000fd60005000000 */
[----:B------:R-:W4:Y:S01]  /*2c630*/  LD.E R20, desc[UR6][R6.64+0x14] ;  /* 0x0000140606147980 */ /* 0x000f22000c101900 */
[----:B--2---:R-:W-:Y:S02]  /*2c640*/  FMNMX.FTZ R12, R11, R2, !PT ;  /* 0x000000020b0c7209 */ /* 0x004fe40007810000 */
        /* <DEDUP_REMOVED lines=46> */
[----:B------:R-:W-:-:S03]  /*2c930*/  FMNMX.FTZ R9, R71, R12, !PT ;  /* 0x0000000c47097209 */ /* 0x000fc60007810000 */
[----:B------:R-:W0:Y:S04]  /*2c940*/  SHFL.BFLY PT, R13, R8, 0x2, 0x1f ;  /* 0x0c401f00080d7f89 */ /* 0x000e2800000e0000 */
[----:B------:R-:W-:Y:S04]  /*2c950*/  ST.E.64 desc[UR4][R6.64], R8 ;  /* 0x0000000806007985 */ /* 0x000fe8000c101b04 */
[----:B------:R-:W2:Y:S01]  /*2c960*/  LD.E R21, desc[UR6][R6.64+0x4] ;  /* 0x0000040606157980 */ /* 0x000ea2000c101900 */
[----:B0-----:R-:W-:-:S05]  /*2c970*/  FMNMX.FTZ R13, R8, R13, !PT ;  /* 0x0000000d080d7209 */ /* 0x001fca0007810000 */
[----:B------:R-:W0:Y:S02]  /*2c980*/  SHFL.BFLY PT, R12, R13, 0x1, 0x1f ;  /* 0x0c201f000d0c7f89 */ /* 0x000e2400000e0000 */
[----:B0-----:R-:W-:Y:S02]  /*2c990*/  FMNMX.FTZ R15, R13, R12, !PT ;  /* 0x0000000c0d0f7209 */ /* 0x001fe40007810000 */
[----:B------:R-:W5:Y:S04]  /*2c9a0*/  LD.E R12, desc[UR4][R6.64+0x20] ;  /* 0x00002004060c7980 */ /* 0x000f68000c101900 */
[----:B------:R-:W-:Y:S04]  /*2c9b0*/  ST.E desc[UR4][R6.64], R15 ;  /* 0x0000000f06007985 */ /* 0x000fe8000c101904 */
[----:B------:R-:W3:Y:S01]  /*2c9c0*/  LD.E R14, desc[UR6][R6.64] ;  /* 0x00000006060e7980 */ /* 0x000ee2000c101900 */
[----:B------:R-:W-:-:S02]  /*2c9d0*/  R2UR UR8, R4 ;  /* 0x00000000040872ca */ /* 0x000fc400000e0000 */
[----:B------:R-:W-:Y:S01]  /*2c9e0*/  R2UR UR9, R5 ;  /* 0x00000000050972ca */ /* 0x000fe200000e0000 */
[----:B--2---:R-:W0:Y:S02]  /*2c9f0*/  SHFL.BFLY PT, R8, R21, 0x2, 0x1f ;  /* 0x0c401f0015087f89 */ /* 0x004e2400000e0000 */
[----:B0-----:R-:W-:-:S05]  /*2ca00*/  FMNMX.FTZ R9, R8, R21, !PT ;  /* 0x0000001508097209 */ /* 0x001fca0007810000 */
[----:B------:R-:W0:Y:S02]  /*2ca10*/  SHFL.BFLY PT, R8, R9, 0x1, 0x1f ;  /* 0x0c201f0009087f89 */ /* 0x000e2400000e0000 */
[----:B0-----:R-:W-:Y:S02]  /*2ca20*/  FMNMX.FTZ R13, R9, R8, !PT ;  /* 0x00000008090d7209 */ /* 0x001fe40007810000 */
[C---:B---3--:R-:W-:Y:S02]  /*2ca30*/  FSETP.NEU.FTZ.AND P1, PT, R14.reuse, -INF , PT ;  /* 0xff8000000e00780b */ /* 0x048fe40003f3d000 */
[C---:B------:R-:W-:Y:S02]  /*2ca40*/  FSETP.NEU.FTZ.AND P2, PT, R13.reuse, -INF , PT ;  /* 0xff8000000d00780b */ /* 0x040fe40003f5d000 */
[----:B------:R-:W-:Y:S02]  /*2ca50*/  FSEL R15, R14, RZ, P1 ;  /* 0x000000ff0e0f7208 */ /* 0x000fe40000800000 */
[----:B------:R-:W-:-:S03]  /*2ca60*/  FSEL R8, R13, RZ, P2 ;  /* 0x000000ff0d087208 */ /* 0x000fc60001000000 */
[----:B------:R-:W-:Y:S02]  /*2ca70*/  FADD.FTZ R15, R2, -R15 ;  /* 0x8000000f020f7221 */ /* 0x000fe40000010000 */
[----:B------:R-:W-:Y:S02]  /*2ca80*/  FADD.FTZ R3, R3, -R8 ;  /* 0x8000000803037221 */ /* 0x000fe40000010000 */
[----:B-----5:R-:W-:Y:S02]  /*2ca90*/  FMUL.FTZ R8, R15, R12 ;  /* 0x0000000c0f087220 */ /* 0x020fe40000410000 */
[----:B------:R-:W-:-:S04]  /*2caa0*/  FMUL.FTZ R12, R12, R3 ;  /* 0x000000030c0c7220 */ /* 0x000fc80000410000 */
[----:B------:R-:W0:Y:S08]  /*2cab0*/  MUFU.EX2 R8, R8 ;  /* 0x0000000800087308 */ /* 0x000e300000000800 */
[----:B------:R-:W4:Y:S01]  /*2cac0*/  MUFU.EX2 R9, R12 ;  /* 0x0000000c00097308 */ /* 0x000f220000000800 */
[----:B------:R-:W-:Y:S01]  /*2cad0*/  ST.E desc[UR4][R6.64+0x4], R13 ;  /* 0x0000040d06007985 */ /* 0x000fe2000c101904 */
[----:B0-----:R-:W-:Y:S01]  /*2cae0*/  FMUL.FTZ R19, R8, R19 ;  /* 0x0000001308137220 */ /* 0x001fe20000410000 */
[----:B----4-:R-:W-:-:S04]  /*2caf0*/  FMUL.FTZ R15, R9, R20 ;  /* 0x00000014090f7220 */ /* 0x010fc80000410000 */
[----:B------:R-:W-:Y:S04]  /*2cb00*/  ST.E desc[UR6][R6.64+0x10], R19 ;  /* 0x0000101306007985 */ /* 0x000fe8000c101906 */
[----:B------:R0:W-:Y:S04]  /*2cb10*/  ST.E desc[UR8][R6.64+0x14], R15 ;  /* 0x0000140f06007985 */ /* 0x0001e8000c101908 */
[----:B------:R-:W2:Y:S04]  /*2cb20*/  LDL.64 R2, [R0+0x70] ;  /* 0x0000700000027983 */ /* 0x000ea80000100a00 */
[----:B--2---:R-:W0:Y:S04]  /*2cb30*/  LD.E R14, desc[UR6][R2.64+0x20] ;  /* 0x00002006020e7980 */ /* 0x004e28000c101900 */
[----:B------:R-:W0:Y:S04]  /*2cb40*/  LD.E R12, desc[UR4][R2.64] ;  /* 0x00000004020c7980 */ /* 0x000e28000c101900 */
[----:B------:R-:W2:Y:S04]  /*2cb50*/  LD.E R21, desc[UR8][R2.64+0x4] ;  /* 0x0000040802157980 */ /* 0x000ea8000c101900 */
[----:B------:R-:W3:Y:S04]  /*2cb60*/  LD.E R73, desc[UR4][R2.64+0x10] ;  /* 0x0000100402497980 */ /* 0x000ee8000c101900 */
[----:B------:R-:W4:Y:S01]  /*2cb70*/  LD.E R75, desc[UR6][R2.64+0x14] ;  /* 0x00001406024b7980 */ /* 0x000f22000c101900 */
[C---:B0-----:R-:W-:Y:S01]  /*2cb80*/  FMUL.FTZ R6, R12.reuse, R14 ;  /* 0x0000000e0c067220 */ /* 0x041fe20000410000 */
[----:B------:R-:W-:-:S02]  /*2cb90*/  FSETP.NEU.FTZ.AND P1, PT, R12, -INF , PT ;  /* 0xff8000000c00780b */ /* 0x000fc40003f3d000 */
[----:B--2---:R-:W-:Y:S01]  /*2cba0*/  FSETP.NEU.FTZ.AND P2, PT, R21, -INF , PT ;  /* 0xff8000001500780b */ /* 0x004fe20003f5d000 */
[----:B------:R-:W-:Y:S01]  /*2cbb0*/  FMUL.FTZ R21, R14, R21 ;  /* 0x000000150e157220 */ /* 0x000fe20000410000 */
[----:B------:R-:W-:-:S04]  /*2cbc0*/  FSEL R7, R6, RZ, P1 ;  /* 0x000000ff06077208 */ /* 0x000fc80000800000 */
[----:B------:R-:W-:Y:S01]  /*2cbd0*/  FSEL R13, R21, RZ, P2 ;  /* 0x000000ff150d7208 */ /* 0x000fe20001000000 */
[-CC-:B------:R-:W-:Y:S01]  /*2cbe0*/  FFMA.FTZ R152, R11, R14.reuse, -R7.reuse ;  /* 0x0000000e0b987223 */ /* 0x180fe20000010807 */
[----:B------:R-:W-:-:S03]  /*2cbf0*/  FFMA.FTZ R153, R25, R14, -R7 ;  /* 0x0000000e19997223 */ /* 0x000fc60000010807 */
[-CC-:B------:R-:W-:Y:S01]  /*2cc00*/  FFMA.FTZ R158, R26, R14.reuse, -R13.reuse ;  /* 0x0000000e1a9e7223 */ /* 0x180fe2000001080d */
[-C--:B------:R-:W-:Y:S01]  /*2cc10*/  FFMA.FTZ R216, R27, R14.reuse, -R13 ;  /* 0x0000000e1bd87223 */ /* 0x080fe2000001080d */
[----:B------:R-:W3:Y:S01]  /*2cc20*/  MUFU.EX2 R152, R152 ;  /* 0x0000009800987308 */ /* 0x000ee20000000800 */
[-C--:B------:R-:W-:Y:S01]  /*2cc30*/  FFMA.FTZ R217, R28, R14.reuse, -R7 ;  /* 0x0000000e1cd97223 */ /* 0x080fe20000010807 */
[-C--:B------:R-:W-:Y:S01]  /*2cc40*/  FFMA.FTZ R155, R30, R14.reuse, -R13 ;  /* 0x0000000e1e9b7223 */ /* 0x080fe2000001080d */
[----:B------:R-:W-:-:S05]  /*2cc50*/  FFMA.FTZ R154, R29, R14, -R7 ;  /* 0x0000000e1d9a7223 */ /* 0x000fca0000010807 */
[----:B------:R-:W4:Y:S01]  /*2cc60*/  MUFU.EX2 R158, R158 ;  /* 0x0000009e009e7308 */ /* 0x000f220000000800 */
[-C--:B------:R-:W-:Y:S01]  /*2cc70*/  FFMA.FTZ R157, R31, R14.reuse, -R13 ;  /* 0x0000000e1f9d7223 */ /* 0x080fe2000001080d */
[----:B------:R-:W-:-:S06]  /*2cc80*/  FFMA.FTZ R156, R32, R14, -R7 ;  /* 0x0000000e209c7223 */ /* 0x000fcc0000010807 */
[----:B------:R-:W0:Y:S08]  /*2cc90*/  MUFU.EX2 R153, R153 ;  /* 0x0000009900997308 */ /* 0x000e300000000800 */
[----:B------:R-:W1:Y:S01]  /*2cca0*/  MUFU.EX2 R216, R216 ;  /* 0x000000d800d87308 */ /* 0x000e620000000800 */
[-C--:B------:R-:W-:Y:S01]  /*2ccb0*/  FFMA.FTZ R34, R34, R14.reuse, -R13 ;  /* 0x0000000e22227223 */ /* 0x080fe2000001080d */
[----:B------:R-:W-:-:S06]  /*2ccc0*/  FFMA.FTZ R21, R33, R14, -R7 ;  /* 0x0000000e21157223 */ /* 0x000fcc0000010807 */
[----:B------:R-:W2:Y:S01]  /*2ccd0*/  MUFU.EX2 R217, R217 ;  /* 0x000000d900d97308 */ /* 0x000ea20000000800 */
[----:B------:R-:W-:-:S07]  /*2cce0*/  FFMA.FTZ R12, R35, R14, -R13 ;  /* 0x0000000e230c7223 */ /* 0x000fce000001080d */
[----:B------:R-:W5:Y:S01]  /*2ccf0*/  MUFU.EX2 R155, R155 ;  /* 0x0000009b009b7308 */ /* 0x000f620000000800 */
[-CC-:B------:R-:W-:Y:S01]  /*2cd00*/  FFMA.FTZ R160, R38, R14.reuse, -R13.reuse ;  /* 0x0000000e26a07223 */ /* 0x180fe2000001080d */
[-CC-:B------:R-:W-:Y:S01]  /*2cd10*/  FFMA.FTZ R159, R39, R14.reuse, -R13.reuse ;  /* 0x0000000e279f7223 */ /* 0x180fe2000001080d */
[-CC-:B------:R-:W-:Y:S01]  /*2cd20*/  FFMA.FTZ R11, R42, R14.reuse, -R13.reuse ;  /* 0x0000000e2a0b7223 */ /* 0x180fe2000001080d */
[----:B------:R-:W-:-:S04]  /*2cd30*/  FFMA.FTZ R170, R43, R14, -R13 ;  /* 0x0000000e2baa7223 */ /* 0x000fc8000001080d */
[----:B------:R-:W5:Y:S01]  /*2cd40*/  MUFU.EX2 R154, R154 ;  /* 0x0000009a009a7308 */ /* 0x000f620000000800 */
[-CC-:B------:R-:W-:Y:S01]  /*2cd50*/  FFMA.FTZ R172, R46, R14.reuse, -R13.reuse ;  /* 0x0000000e2eac7223 */ /* 0x180fe2000001080d */
[-CC-:B------:R-:W-:Y:S01]  /*2cd60*/  FFMA.FTZ R171, R47, R14.reuse, -R13.reuse ;  /* 0x0000000e2fab7223 */ /* 0x180fe2000001080d */
[-CC-:B------:R-:W-:Y:S01]  /*2cd70*/  FFMA.FTZ R178, R50, R14.reuse, -R13.reuse ;  /* 0x0000000e32b27223 */ /* 0x180fe2000001080d */
[-CC-:B------:R-:W-:Y:S01]  /*2cd80*/  FFMA.FTZ R177, R51, R14.reuse, -R13.reuse ;  /* 0x0000000e33b17223 */ /* 0x180fe2000001080d */
[----:B------:R-:W-:-:S03]  /*2cd90*/  FFMA.FTZ R180, R54, R14, -R13 ;  /* 0x0000000e36b47223 */ /* 0x000fc6000001080d */
[----:B------:R-:W5:Y:S01]  /*2cda0*/  MUFU.EX2 R157, R157 ;  /* 0x0000009d009d7308 */ /* 0x000f620000000800 */
        /* <DEDUP_REMOVED lines=9> */
[----:B------:R-:W5:Y:S01]  /*2ce40*/  MUFU.EX2 R156, R156 ;  /* 0x0000009c009c7308 */ /* 0x000f620000000800 */
[----:B---3--:R-:W-:Y:S01]  /*2ce50*/  FADD.FTZ R6, R152, R73 ;  /* 0x0000004998067221 */ /* 0x008fe20000010000 */
[----:B------:R-:W-:Y:S01]  /*2ce60*/  FFMA.FTZ R20, R36, R14, -R7 ;  /* 0x0000000e24147223 */ /* 0x000fe20000010807 */
[----:B----4-:R-:W-:-:S05]  /*2ce70*/  FADD.FTZ R75, R158, R75 ;  /* 0x0000004b9e4b7221 */ /* 0x010fca0000010000 */
[----:B------:R-:W3:Y:S01]  /*2ce80*/  MUFU.EX2 R13, R34 ;  /* 0x00000022000d7308 */ /* 0x000ee20000000800 */
[----:B0-----:R-:W-:Y:S01]  /*2ce90*/  FADD.FTZ R6, R153, R6 ;  /* 0x0000000699067221 */ /* 0x001fe20000010000 */
[----:B-1----:R-:W-:Y:S01]  /*2cea0*/  FADD.FTZ R24, R216, R75 ;  /* 0x0000004bd8187221 */ /* 0x002fe20000010000 */
[-CC-:B------:R-:W-:Y:S01]  /*2ceb0*/  FFMA.FTZ R37, R37, R14.reuse, -R7.reuse ;  /* 0x0000000e25257223 */ /* 0x180fe20000010807 */
[----:B------:R-:W-:-:S04]  /*2cec0*/  FFMA.FTZ R167, R40, R14, -R7 ;  /* 0x0000000e28a77223 */ /* 0x000fc80000010807 */
[----:B------:R-:W0:Y:S01]  /*2ced0*/  MUFU.EX2 R21, R21 ;  /* 0x0000001500157308 */ /* 0x000e220000000800 */
[-CC-:B------:R-:W-:Y:S01]  /*2cee0*/  FFMA.FTZ R166, R41, R14.reuse, -R7.reuse ;  /* 0x0000000e29a67223 */ /* 0x180fe20000010807 */
[-CC-:B------:R-:W-:Y:S01]  /*2cef0*/  FFMA.FTZ R169, R44, R14.reuse, -R7.reuse ;  /* 0x0000000e2ca97223 */ /* 0x180fe20000010807 */
[-CC-:B------:R-:W-:Y:S01]  /*2cf00*/  FFMA.FTZ R168, R45, R14.reuse, -R7.reuse ;  /* 0x0000000e2da87223 */ /* 0x180fe20000010807 */
[-CC-:B------:R-:W-:Y:S01]  /*2cf10*/  FFMA.FTZ R174, R48, R14.reuse, -R7.reuse ;  /* 0x0000000e30ae7223 */ /* 0x180fe20000010807 */
[----:B------:R-:W-:-:S03]  /*2cf20*/  FFMA.FTZ R173, R49, R14, -R7 ;  /* 0x0000000e31ad7223 */ /* 0x000fc60000010807 */
        /* <DEDUP_REMOVED lines=12> */
[----:B--2---:R-:W-:Y:S01]  /*2cff0*/  FADD.FTZ R7, R217, R6 ;  /* 0x00000006d9077221 */ /* 0x004fe20000010000 */
[----:B-----5:R-:W-:-:S06]  /*2d000*/  FADD.FTZ R24, R155, R24 ;  /* 0x000000189b187221 */ /* 0x020fcc0000010000 */
[----:B------:R-:W2:Y:S01]  /*2d010*/  MUFU.EX2 R160, R160 ;  /* 0x000000a000a07308 */ /* 0x000ea20000000800 */
[----:B------:R-:W-:Y:S01]  /*2d020*/  FADD.FTZ R7, R154, R7 ;  /* 0x000000079a077221 */ /* 0x000fe20000010000 */
[----:B------:R-:W-:-:S06]  /*2d030*/  FADD.FTZ R24, R157, R24 ;  /* 0x000000189d187221 */ /* 0x000fcc0000010000 */
[----:B------:R-:W5:Y:S01]  /*2d040*/  MUFU.EX2 R14, R37 ;  /* 0x00000025000e7308 */ /* 0x000f620000000800 */
[----:B------:R-:W-:Y:S01]  /*2d050*/  FADD.FTZ R6, R156, R7 ;  /* 0x000000079c067221 */ /* 0x000fe20000010000 */
[----:B---3--:R-:W-:-:S06]  /*2d060*/  FADD.FTZ R7, R13, R24 ;  /* 0x000000180d077221 */ /* 0x008fcc0000010000 */
[----:B------:R-:W3:Y:S01]  /*2d070*/  MUFU.EX2 R159, R159 ;  /* 0x0000009f009f7308 */ /* 0x000ee20000000800 */
[----:B0-----:R-:W-:Y:S01]  /*2d080*/  FADD.FTZ R25, R21, R6 ;  /* 0x0000000615197221 */ /* 0x001fe20000010000 */
[----:B-1----:R-:W-:-:S06]  /*2d090*/  FADD.FTZ R7, R12, R7 ;  /* 0x000000070c077221 */ /* 0x002fcc0000010000 */
[----:B------:R-:W0:Y:S08]  /*2d0a0*/  MUFU.EX2 R167, R167 ;  /* 0x000000a700a77308 */ /* 0x000e300000000800 */
[----:B------:R-:W1:Y:S01]  /*2d0b0*/  MUFU.EX2 R11, R11 ;  /* 0x0000000b000b7308 */ /* 0x000e620000000800 */
[----:B----4-:R-:W-:Y:S01]  /*2d0c0*/  FADD.FTZ R25, R20, R25 ;  /* 0x0000001914197221 */ /* 0x010fe20000010000 */
[----:B--2---:R-:W-:-:S06]  /*2d0d0*/  FADD.FTZ R6, R160, R7 ;  /* 0x00000007a0067221 */ /* 0x004fcc0000010000 */
[----:B------:R-:W2:Y:S08]  /*2d0e0*/  MUFU.EX2 R166, R166 ;  /* 0x000000a600a67308 */ /* 0x000eb00000000800 */
[----:B------:R-:W4:Y:S01]  /*2d0f0*/  MUFU.EX2 R170, R170 ;  /* 0x000000aa00aa7308 */ /* 0x000f220000000800 */
[----:B-----5:R-:W-:Y:S01]  /*2d100*/  FADD.FTZ R24, R14, R25 ;  /* 0x000000190e187221 */ /* 0x020fe20000010000 */
[----:B---3--:R-:W-:-:S06]  /*2d110*/  FADD.FTZ R6, R159, R6 ;  /* 0x000000069f067221 */ /* 0x008fcc0000010000 */
[----:B------:R-:W3:Y:S08]  /*2d120*/  MUFU.EX2 R169, R169 ;  /* 0x000000a900a97308 */ /* 0x000ef00000000800 */
[----:B------:R-:W5:Y:S01]  /*2d130*/  MUFU.EX2 R172, R172 ;  /* 0x000000ac00ac7308 */ /* 0x000f620000000800 */
[----:B0-----:R-:W-:Y:S01]  /*2d140*/  FADD.FTZ R7, R167, R24 ;  /* 0x00000018a7077221 */ /* 0x001fe20000010000 */
[----:B-1----:R-:W-:-:S06]  /*2d150*/  FADD.FTZ R25, R11, R6 ;  /* 0x000000060b197221 */ /* 0x002fcc0000010000 */
[----:B------:R-:W0:Y:S08]  /*2d160*/  MUFU.EX2 R168, R168 ;  /* 0x000000a800a87308 */ /* 0x000e300000000800 */
[----:B------:R-:W1:Y:S01]  /*2d170*/  MUFU.EX2 R171, R171 ;  /* 0x000000ab00ab7308 */ /* 0x000e620000000800 */
[----:B--2---:R-:W-:Y:S01]  /*2d180*/  FADD.FTZ R6, R166, R7 ;  /* 0x00000007a6067221 */ /* 0x004fe20000010000 */
[----:B----4-:R-:W-:-:S06]  /*2d190*/  FADD.FTZ R25, R170, R25 ;  /* 0x00000019aa197221 */ /* 0x010fcc0000010000 */
[----:B------:R-:W2:Y:S08]  /*2d1a0*/  MUFU.EX2 R174, R174 ;  /* 0x000000ae00ae7308 */ /* 0x000eb00000000800 */
[----:B------:R-:W4:Y:S01]  /*2d1b0*/  MUFU.EX2 R178, R178 ;  /* 0x000000b200b27308 */ /* 0x000f220000000800 */
[----:B---3--:R-:W-:Y:S01]  /*2d1c0*/  FADD.FTZ R7, R169, R6 ;  /* 0x00000006a9077221 */ /* 0x008fe20000010000 */
[----:B-----5:R-:W-:-:S06]  /*2d1d0*/  FADD.FTZ R6, R172, R25 ;  /* 0x00000019ac067221 */ /* 0x020fcc0000010000 */
        /* <DEDUP_REMOVED lines=43> */
[----:B----4-:R-:W-:-:S03]  /*2d490*/  FADD.FTZ R25, R163, R24 ;  /* 0x00000018a3197221 */ /* 0x010fc60000010000 */
[----:B---3--:R-:W-:Y:S01]  /*2d4a0*/  FADD.FTZ R6, R190, R7 ;  /* 0x00000007be067221 */ /* 0x008fe20000010000 */
[----:B-----5:R-:W-:-:S03]  /*2d4b0*/  FADD.FTZ R24, R162, R25 ;  /* 0x00000019a2187221 */ /* 0x020fc60000010000 */
[----:B0-----:R-:W-:Y:S01]  /*2d4c0*/  FADD.FTZ R25, R187, R6 ;  /* 0x00000006bb197221 */ /* 0x001fe20000010000 */
[----:B-1----:R-:W-:-:S04]  /*2d4d0*/  FADD.FTZ R27, R161, R24 ;  /* 0x00000018a11b7221 */ /* 0x002fc80000010000 */
[----:B------:R0:W-:Y:S04]  /*2d4e0*/  ST.E desc[UR4][R2.64+0x10], R25 ;  /* 0x0000101902007985 */ /* 0x0001e8000c101904 */
[----:B------:R1:W-:Y:S04]  /*2d4f0*/  ST.E desc[UR6][R2.64+0x14], R27 ;  /* 0x0000141b02007985 */ /* 0x0003e8000c101906 */
[----:B------:R-:W0:Y:S01]  /*2d500*/  LDL.64 R6, [R0+0x80] ;  /* 0x0000800000067983 */ /* 0x000e220000100a00 */
[----:B------:R-:W-:Y:S02]  /*2d510*/  R2UR UR10, R4 ;  /* 0x00000000040a72ca */ /* 0x000fe400000e0000 */
[----:B------:R-:W-:-:S02]  /*2d520*/  R2UR UR11, R5 ;  /* 0x00000000050b72ca */ /* 0x000fc400000e0000 */
[C---:B------:R-:W-:Y:S02]  /*2d530*/  R2UR UR12, R4.reuse ;  /* 0x00000000040c72ca */ /* 0x040fe400000e0000 */
[----:B------:R-:W-:Y:S01]  /*2d540*/  R2UR UR13, R5 ;  /* 0x00000000050d72ca */ /* 0x000fe200000e0000 */
[----:B0-----:R-:W2:Y:S08]  /*2d550*/  LD.E R25, desc[UR8][R6.64+0x10] ;  /* 0x0000100806197980 */ /* 0x001eb0000c101900 */
[----:B-1----:R-:W3:Y:S04]  /*2d560*/  LD.E R3, desc[UR10][R6.64+0x14] ;  /* 0x0000140a06037980 */ /* 0x002ee8000c101900 */
[----:B------:R-:W4:Y:S01]  /*2d570*/  LD.E R27, desc[UR12][R6.64+0x20] ;  /* 0x0000200c061b7980 */ /* 0x000f22000c101900 */
[----:B------:R-:W-:-:S02]  /*2d580*/  R2UR UR18, R4 ;  /* 0x00000000041272ca */ /* 0x000fc400000e0000 */
[C---:B------:R-:W-:Y:S01]  /*2d590*/  R2UR UR19, R5.reuse ;  /* 0x00000000051372ca */ /* 0x040fe200000e0000 */
[----:B------:R-:W5:Y:S01]  /*2d5a0*/  LD.E R2, desc[UR6][R6.64+0x8] ;  /* 0x0000080606027980 */ /* 0x000f62000c101900 */
[C---:B------:R-:W-:Y:S02]  /*2d5b0*/  R2UR UR14, R4.reuse ;  /* 0x00000000040e72ca */ /* 0x040fe400000e0000 */
[C---:B------:R-:W-:Y:S01]  /*2d5c0*/  R2UR UR15, R5.reuse ;  /* 0x00000000050f72ca */ /* 0x040fe200000e0000 */
[----:B------:R-:W5:Y:S01]  /*2d5d0*/  LD.E R29, desc[UR4][R6.64] ;  /* 0x00000004061d7980 */ /* 0x000f62000c101900 */
[----:B------:R-:W-:Y:S02]  /*2d5e0*/  R2UR UR16, R4 ;  /* 0x00000000041072ca */ /* 0x000fe400000e0000 */
[----:B------:R-:W-:Y:S01]  /*2d5f0*/  R2UR UR17, R5 ;  /* 0x00000000051172ca */ /* 0x000fe200000e0000 */
        /* <DEDUP_REMOVED lines=38> */
[----:B--2---:R-:W-:-:S05]  /*2d860*/  FMUL.FTZ R25, R8, R25 ;  /* 0x0000001908197220 */ /* 0x004fca0000410000 */
[----:B------:R0:W-:Y:S04]  /*2d870*/  ST.E desc[UR8][R6.64+0x10], R25 ;  /* 0x0000101906007985 */ /* 0x0001e8000c101908 */
[----:B0-----:R-:W2:Y:S01]  /*2d880*/  LD.E R25, desc[UR6][R6.64+0x154] ;  /* 0x0001540606197980 */ /* 0x001ea2000c101900 */
[C---:B---3--:R-:W-:Y:S01]  /*2d890*/  FMUL.FTZ R3, R8.reuse, R3 ;  /* 0x0000000308037220 */ /* 0x048fe20000410000 */
[----:B----4-:R-:W-:-:S04]  /*2d8a0*/  FMUL.FTZ R27, R8, R27 ;  /* 0x0000001b081b7220 */ /* 0x010fc80000410000 */
[----:B------:R0:W-:Y:S04]  /*2d8b0*/  ST.E desc[UR10][R6.64+0x14], R3 ;  /* 0x0000140306007985 */ /* 0x0001e8000c10190a */
[----:B------:R1:W-:Y:S04]  /*2d8c0*/  ST.E desc[UR12][R6.64+0x20], R27 ;  /* 0x0000201b06007985 */ /* 0x0003e8000c10190c */
[----:B0-----:R-:W3:Y:S04]  /*2d8d0*/  LD.E R3, desc[UR18][R6.64+0x150] ;  /* 0x0001501206037980 */ /* 0x001ee8000c101900 */
[----:B-1----:R-:W4:Y:S01]  /*2d8e0*/  LD.E R27, desc[UR6][R6.64+0x160] ;  /* 0x00016006061b7980 */ /* 0x002f22000c101900 */
        /* <DEDUP_REMOVED lines=55> */
[----:B------:R5:W-:Y:S02]  /*2dc60*/  ST.E desc[UR4][R6.64+0x1e4], R25 ;  /* 0x0001e41906007985 */ /* 0x000be4000c101904 */
[----:B-----5:R-:W-:Y:S02]  /*2dc70*/  FMUL.FTZ R25, R9, R2 ;  /* 0x0000000209197220 */ /* 0x020fe40000410000 */
[----:B------:R-:W2:Y:S01]  /*2dc80*/  LD.E R2, desc[UR6][R6.64+0xc] ;  /* 0x00000c0606027980 */ /* 0x000ea2000c101900 */
[C---:B---3--:R-:W-:Y:S01]  /*2dc90*/  FMUL.FTZ R3, R8.reuse, R3 ;  /* 0x0000000308037220 */ /* 0x048fe20000410000 */
[----:B----4-:R-:W-:-:S04]  /*2dca0*/  FMUL.FTZ R27, R8, R27 ;  /* 0x0000001b081b7220 */ /* 0x010fc80000410000 */
[----:B------:R0:W-:Y:S04]  /*2dcb0*/  ST.E desc[UR4][R6.64+0x1e0], R3 ;  /* 0x0001e00306007985 */ /* 0x0001e8000c101904 */
[----:B------:R2:W-:Y:S04]  /*2dcc0*/  ST.E desc[UR4][R6.64+0x1f0], R27 ;  /* 0x0001f01b06007985 */ /* 0x0005e8000c101904 */
[----:B0-----:R-:W3:Y:S01]  /*2dcd0*/  LD.E R3, desc[UR6][R6.64+0x1f4] ;  /* 0x0001f40606037980 */ /* 0x001ee2000c101900 */
[----:B--2---:R-:W-:-:S03]  /*2dce0*/  FMUL.FTZ R27, R9, R2 ;  /* 0x00000002091b7220 */ /* 0x004fc60000410000 */
[----:B------:R-:W2:Y:S01]  /*2dcf0*/  LD.E R2, desc[UR6][R6.64+0x18] ;  /* 0x0000180606027980 */ /* 0x000ea2000c101900 */
[----:B---3--:R-:W-:-:S05]  /*2dd00*/  FMUL.FTZ R3, R8, R3 ;  /* 0x0000000308037220 */ /* 0x008fca0000410000 */
[----:B------:R2:W-:Y:S02]  /*2dd10*/  ST.E desc[UR4][R6.64+0x1f4], R3 ;  /* 0x0001f40306007985 */ /* 0x0005e4000c101904 */
[C---:B--2---:R-:W-:Y:S02]  /*2dd20*/  FMUL.FTZ R3, R9.reuse, R2 ;  /* 0x0000000209037220 */ /* 0x044fe40000410000 */
[----:B------:R-:W2:Y:S04]  /*2dd30*/  LD.E R2, desc[UR6][R6.64+0x1c] ;  /* 0x00001c0606027980 */ /* 0x000ea8000c101900 */
[----:B------:R2:W-:Y:S02]  /*2dd40*/  ST.E desc[UR4][R6.64+0x8], R25 ;  /* 0x0000081906007985 */ /* 0x0005e4000c101904 */
[----:B--2---:R-:W-:-:S02]  /*2dd50*/  FMUL.FTZ R25, R9, R2 ;  /* 0x0000000209197220 */ /* 0x004fc40000410000 */
[----:B------:R-:W2:Y:S04]  /*2dd60*/  LD.E R2, desc[UR6][R6.64+0x28] ;  /* 0x0000280606027980 */ /* 0x000ea8000c101900 */
        /* <DEDUP_REMOVED lines=44> */
[----:B------:R-:W2:Y:S01]  /*2e030*/  LD.E R2, desc[UR6][R6.64+0x9c] ;  /* 0x00009c0606027980 */ /* 0x000ea2000c101900 */
        /* <DEDUP_REMOVED lines=80> */
[----:B------:R1:W-:Y:S01]  /*2e540*/  ST.E desc[UR4][R6.64+0x98], R25 ;  /* 0x0000981906007985 */ /* 0x0003e2000c101904 */
[----:B--2---:R-:W-:-:S05]  /*2e550*/  FMUL.FTZ R27, R9, R2 ;  /* 0x00000002091b7220 */ /* 0x004fca0000410000 */
[----:B------:R2:W-:Y:S04]  /*2e560*/  ST.E desc[UR4][R6.64+0x9c], R27 ;  /* 0x00009c1b06007985 */ /* 0x0005e8000c101904 */
[----:B------:R-:W0:Y:S02]  /*2e570*/  LD.E R2, desc[UR6][R6.64+0xa8] ;  /* 0x0000a80606027980 */ /* 0x000e24000c101900 */
[----:B0-----:R-:W-:-:S05]  /*2e580*/  FMUL.FTZ R3, R9, R2 ;  /* 0x0000000209037220 */ /* 0x001fca0000410000 */
[----:B------:R0:W-:Y:S04]  /*2e590*/  ST.E desc[UR4][R6.64+0xa8], R3 ;  /* 0x0000a80306007985 */ /* 0x0001e8000c101904 */
[----:B------:R-:W1:Y:S02]  /*2e5a0*/  LD.E R2, desc[UR6][R6.64+0xac] ;  /* 0x0000ac0606027980 */ /* 0x000e64000c101900 */
[----:B-1----:R-:W-:-:S05]  /*2e5b0*/  FMUL.FTZ R25, R9, R2 ;  /* 0x0000000209197220 */ /* 0x002fca0000410000 */
[----:B------:R1:W-:Y:S04]  /*2e5c0*/  ST.E desc[UR4][R6.64+0xac], R25 ;  /* 0x0000ac1906007985 */ /* 0x0003e8000c101904 */
[----:B------:R-:W2:Y:S02]  /*2e5d0*/  LD.E R2, desc[UR6][R6.64+0xb8] ;  /* 0x0000b80606027980 */ /* 0x000ea4000c101900 */
        /* <DEDUP_REMOVED lines=115> */
[----:B------:R-:W-:Y:S04]  /*2ed10*/  ST.E desc[UR4][R6.64+0x1e8], R25 ;  /* 0x0001e81906007985 */ /* 0x000fe8000c101904 */
[----:B------:R-:W2:Y:S02]  /*2ed20*/  LD.E R2, desc[UR6][R6.64+0x1ec] ;  /* 0x0001ec0606027980 */ /* 0x000ea4000c101900 */
[----:B--2---:R-:W-:-:S05]  /*2ed30*/  FMUL.FTZ R27, R9, R2 ;  /* 0x00000002091b7220 */ /* 0x004fca0000410000 */
[----:B------:R1:W-:Y:S04]  /*2ed40*/  ST.E desc[UR4][R6.64+0x1ec], R27 ;  /* 0x0001ec1b06007985 */ /* 0x0003e8000c101904 */
[----:B------:R-:W2:Y:S02]  /*2ed50*/  LD.E R2, desc[UR6][R6.64+0x1f8] ;  /* 0x0001f80606027980 */ /* 0x000ea4000c101900 */
[----:B--2---:R-:W-:-:S05]  /*2ed60*/  FMUL.FTZ R29, R9, R2 ;  /* 0x00000002091d7220 */ /* 0x004fca0000410000 */
[----:B------:R-:W-:Y:S04]  /*2ed70*/  ST.E desc[UR4][R6.64+0x1f8], R29 ;  /* 0x0001f81d06007985 */ /* 0x000fe8000c101904 */
[----:B------:R-:W2:Y:S01]  /*2ed80*/  LD.E R2, desc[UR6][R6.64+0x1fc] ;  /* 0x0001fc0606027980 */ /* 0x000ea2000c101900 */
[----:B------:R-:W-:Y:S01]  /*2ed90*/  LEA.HI R28, R207, 0x8, RZ, 0x19 ;  /* 0x00000008cf1c7811 */ /* 0x000fe200078fc8ff */
[----:B--2---:R-:W-:-:S05]  /*2eda0*/  FMUL.FTZ R9, R9, R2 ;  /* 0x0000000209097220 */ /* 0x004fca0000410000 */
[----:B------:R2:W-:Y:S04]  /*2edb0*/  ST.E desc[UR4][R6.64+0x1fc], R9 ;  /* 0x0001fc0906007985 */ /* 0x0005e8000c101904 */
[----:B0-----:R-:W3:Y:S01]  /*2edc0*/  LDL.64 R2, [R0+0x80] ;  /* 0x0000800000027983 */ /* 0x001ee20000100a00 */
[----:B------:R0:W-:Y:S06]  /*2edd0*/  BAR.SYNC.DEFER_BLOCKING R28, 0x100 ;  /* 0x0004001c0000751d */ /* 0x0001ec0000010000 */
[----:B-1----:R-:W4:Y:S04]  /*2ede0*/  LDL.64 R26, [R0] ;  /* 0x00000000001a7983 */ /* 0x002f280000100a00 */
[----:B------:R-:W5:Y:S04]  /*2edf0*/  LDL.64 R24, [R0+0x98] ;  /* 0x0000980000187983 */ /* 0x000f680000100a00 */
[----:B--2---:R-:W2:Y:S04]  /*2ee00*/  LDL.64 R8, [R0+0x88] ;  /* 0x0000880000087983 */ /* 0x004ea80000100a00 */
[----:B---3--:R-:W3:Y:S04]  /*2ee10*/  LD.E R29, desc[UR4][R2.64] ;  /* 0x00000004021d7980 */ /* 0x008ee8000c101900 */
[----:B----4-:R-:W4:Y:S04]  /*2ee20*/  LD.E R219, desc[UR6][R26.64] ;  /* 0x000000061adb7980 */ /* 0x010f28000c101900 */
[----:B-----5:R-:W4:Y:S04]  /*2ee30*/  LD.E.64 R6, desc[UR4][R24.64] ;  /* 0x0000000418067980 */ /* 0x020f28000c101b00 */
[----:B---3--:R1:W-:Y:S04]  /*2ee40*/  ST.E desc[UR8][R2.64], R29 ;  /* 0x0000001d02007985 */ /* 0x0083e8000c101908 */
[----:B------:R-:W3:Y:S04]  /*2ee50*/  LD.E R31, desc[UR10][R2.64+0x4] ;  /* 0x0000040a021f7980 */ /* 0x000ee8000c101900 */
[----:B---3--:R3:W-:Y:S04]  /*2ee60*/  ST.E desc[UR4][R2.64+0x4], R31 ;  /* 0x0000041f02007985 */ /* 0x0087e8000c101904 */
[----:B------:R-:W5:Y:S04]  /*2ee70*/  LD.E R33, desc[UR6][R2.64+0x8] ;  /* 0x0000080602217980 */ /* 0x000f68000c101900 */
[----:B-----5:R-:W-:Y:S04]  /*2ee80*/  ST.E desc[UR4][R2.64+0x8], R33 ;  /* 0x0000082102007985 */ /* 0x020fe8000c101904 */
[----:B------:R-:W5:Y:S04]  /*2ee90*/  LD.E R27, desc[UR6][R2.64+0xc] ;  /* 0x00000c06021b7980 */ /* 0x000f68000c101900 */
[----:B-----5:R5:W-:Y:S04]  /*2eea0*/  ST.E desc[UR4][R2.64+0xc], R27 ;  /* 0x00000c1b02007985 */ /* 0x020be8000c101904 */
[----:B------:R-:W2:Y:S04]  /*2eeb0*/  LD.E R25, desc[UR6][R2.64+0x10] ;  /* 0x0000100602197980 */ /* 0x000ea8000c101900 */
[----:B--2---:R2:W-:Y:S04]  /*2eec0*/  ST.E desc[UR4][R2.64+0x10], R25 ;  /* 0x0000101902007985 */ /* 0x0045e8000c101904 */
[----:B-1----:R-:W4:Y:S04]  /*2eed0*/  LD.E R29, desc[UR6][R2.64+0x14] ;  /* 0x00001406021d7980 */ /* 0x002f28000c101900 */
[----:B----4-:R1:W-:Y:S04]  /*2eee0*/  ST.E desc[UR4][R2.64+0x14], R29 ;  /* 0x0000141d02007985 */ /* 0x0103e8000c101904 */
[----:B---3--:R-:W3:Y:S04]  /*2eef0*/  LD.E R31, desc[UR6][R2.64+0x18] ;  /* 0x00001806021f7980 */ /* 0x008ee8000c101900 */
[----:B---3--:R3:W-:Y:S04]  /*2ef00*/  ST.E desc[UR4][R2.64+0x18], R31 ;  /* 0x0000181f02007985 */ /* 0x0087e8000c101904 */
[----:B-----5:R-:W4:Y:S04]  /*2ef10*/  LD.E R27, desc[UR6][R2.64+0x1c] ;  /* 0x00001c06021b7980 */ /* 0x020f28000c101900 */
[----:B----4-:R4:W-:Y:S04]  /*2ef20*/  ST.E desc[UR4][R2.64+0x1c], R27 ;  /* 0x00001c1b02007985 */ /* 0x0109e8000c101904 */
[----:B--2---:R-:W2:Y:S04]  /*2ef30*/  LD.E R25, desc[UR6][R2.64+0x20] ;  /* 0x0000200602197980 */ /* 0x004ea8000c101900 */
[----:B--2---:R2:W-:Y:S04]  /*2ef40*/  ST.E desc[UR4][R2.64+0x20], R25 ;  /* 0x0000201902007985 */ /* 0x0045e8000c101904 */
[----:B-1----:R-:W5:Y:S04]  /*2ef50*/  LD.E R29, desc[UR6][R2.64+0x24] ;  /* 0x00002406021d7980 */ /* 0x002f68000c101900 */
[----:B-----5:R1:W-:Y:S04]  /*2ef60*/  ST.E desc[UR4][R2.64+0x24], R29 ;  /* 0x0000241d02007985 */ /* 0x0203e8000c101904 */
[----:B---3--:R-:W3:Y:S04]  /*2ef70*/  LD.E R31, desc[UR6][R2.64+0x28] ;  /* 0x00002806021f7980 */ /* 0x008ee8000c101900 */
[----:B---3--:R3:W-:Y:S04]  /*2ef80*/  ST.E desc[UR4][R2.64+0x28], R31 ;  /* 0x0000281f02007985 */ /* 0x0087e8000c101904 */
[----:B----4-:R-:W4:Y:S04]  /*2ef90*/  LD.E R27, desc[UR6][R2.64+0x2c] ;  /* 0x00002c06021b7980 */ /* 0x010f28000c101900 */
        /* <DEDUP_REMOVED lines=228> */
[----:B-----5:R-:W-:Y:S04]  /*2fde0*/  ST.E desc[UR4][R2.64+0x1f4], R29 ;  /* 0x0001f41d02007985 */ /* 0x020fe8000c101904 */
[----:B---3--:R-:W3:Y:S01]  /*2fdf0*/  LD.E R31, desc[UR6][R2.64+0x1f8] ;  /* 0x0001f806021f7980 */ /* 0x008ee2000c101900 */
[----:B------:R-:W-:-:S02]  /*2fe00*/  R2UR UR28, R4 ;  /* 0x00000000041c72ca */ /* 0x000fc400000e0000 */
[C---:B------:R-:W-:Y:S01]  /*2fe10*/  R2UR UR29, R5.reuse ;  /* 0x00000000051d72ca */ /* 0x040fe200000e0000 */
[----:B---3--:R-:W-:Y:S04]  /*2fe20*/  ST.E desc[UR4][R2.64+0x1f8], R31 ;  /* 0x0001f81f02007985 */ /* 0x008fe8000c101904 */
[----:B----4-:R-:W3:Y:S01]  /*2fe30*/  LD.E R27, desc[UR6][R2.64+0x1fc] ;  /* 0x0001fc06021b7980 */ /* 0x010ee2000c101900 */
[C---:B------:R-:W-:Y:S02]  /*2fe40*/  R2UR UR30, R4.reuse ;  /* 0x00000000041e72ca */ /* 0x040fe400000e0000 */
[----:B------:R-:W-:Y:S02]  /*2fe50*/  R2UR UR31, R5 ;  /* 0x00000000051f72ca */ /* 0x000fe400000e0000 */
[----:B------:R-:W-:-:S02]  /*2fe60*/  R2UR UR32, R4 ;  /* 0x00000000042072ca */ /* 0x000fc400000e0000 */
[C---:B------:R-:W-:Y:S02]  /*2fe70*/  R2UR UR33, R5.reuse ;  /* 0x00000000052172ca */ /* 0x040fe400000e0000 */
[C---:B------:R-:W-:Y:S02]  /*2fe80*/  R2UR UR34, R4.reuse ;  /* 0x00000000042272ca */ /* 0x040fe400000e0000 */
[C---:B------:R-:W-:Y:S02]  /*2fe90*/  R2UR UR35, R5.reuse ;  /* 0x00000000052372ca */ /* 0x040fe400000e0000 */
        /* <DEDUP_REMOVED lines=22> */
[----:B------:R-:W-:Y:S02]  /*30000*/  R2UR UR26, R4 ;  /* 0x00000000041a72ca */ /* 0x000fe400000e0000 */
[----:B------:R-:W-:Y:S01]  /*30010*/  R2UR UR27, R5 ;  /* 0x00000000051b72ca */ /* 0x000fe200000e0000 */
[----:B---3--:R1:W-:Y:S04]  /*30020*/  ST.E desc[UR4][R2.64+0x1fc], R27 ;  /* 0x0001fc1b02007985 */ /* 0x0083e8000c101904 */
[----:B------:R-:W3:Y:S04]  /*30030*/  LD.E R218, desc[UR28][R8.64] ;  /* 0x0000001c08da7980 */ /* 0x000ee8000c101900 */
[----:B------:R-:W4:Y:S04]  /*30040*/  LD.E R24, desc[UR30][R2.64] ;  /* 0x0000001e02187980 */ /* 0x000f28000c101900 */
[----:B--2---:R-:W4:Y:S04]  /*30050*/  LD.E R25, desc[UR32][R2.64+0x4] ;  /* 0x0000042002197980 */ /* 0x004f28000c101900 */
[----:B------:R-:W4:Y:S04]  /*30060*/  LD.E R26, desc[UR34][R2.64+0x8] ;  /* 0x00000822021a7980 */ /* 0x000f28000c101900 */
[----:B-1----:R-:W4:Y:S04]  /*30070*/  LD.E R27, desc[UR44][R2.64+0xc] ;  /* 0x00000c2c021b7980 */ /* 0x002f28000c101900 */
[----:B0-----:R-:W4:Y:S04]  /*30080*/  LD.E R28, desc[UR46][R2.64+0x10] ;  /* 0x0000102e021c7980 */ /* 0x001f28000c101900 */
        /* <DEDUP_REMOVED lines=122> */
[----:B------:R-:W4:Y:S01]  /*30830*/  LD.E R151, desc[UR54][R2.64+0x1fc] ;  /* 0x0001fc3602977980 */ /* 0x000f22000c101900 */
[----:B------:R-:W-:Y:S01]  /*30840*/  IMAD R6, R219, 0xc00, R6 ;  /* 0x00000c00db067824 */ /* 0x000fe200078e0206 */
[----:B---3--:R-:W-:-:S02]  /*30850*/  ISETP.NE.U32.AND P1, PT, R218, RZ, PT ;  /* 0x000000ffda00720c */ /* 0x008fc40003f25070 */
[----:B------:R-:W-:Y:S02]  /*30860*/  R2UR UR7, R7 ;  /* 0x00000000070772ca */ /* 0x000fe400000e0000 */
[----:B------:R-:W-:Y:S02]  /*30870*/  R2UR UR6, R6 ;  /* 0x00000000060672ca */ /* 0x000fe400000e0000 */
[----:B------:R-:W-:Y:S02]  /*30880*/  F2FP.F16.F32.PACK_AB R152, R153, R152 ;  /* 0x000000989998723e */ /* 0x000fe400000000ff */
[----:B------:R-:W-:Y:S02]  /*30890*/  F2FP.F16.F32.PACK_AB R154, R154, R217 ;  /* 0x000000d99a9a723e */ /* 0x000fe400000000ff */
[----:B------:R-:W-:Y:S02]  /*308a0*/  F2FP.F16.F32.PACK_AB R153, R216, R158 ;  /* 0x0000009ed899723e */ /* 0x000fe400000000ff */
[----:B------:R-:W-:Y:S01]  /*308b0*/  F2FP.F16.F32.PACK_AB R155, R157, R155 ;  /* 0x0000009b9d9b723e */ /* 0x000fe200000000ff */
[----:B------:R-:W-:Y:S01]  /*308c0*/  VOTEU.ANY UP0, P1 ;  /* 0x00000000003f7886 */ /* 0x000fe20000800100 */
        /* <DEDUP_REMOVED lines=19> */
[----:B------:R-:W-:Y:S01]  /*30a00*/  R2UR UR25, R5 ;  /* 0x00000000051972ca */ /* 0x000fe200000e0000 */
[----:B----4-:R-:W-:-:S06]  /*30a10*/  WARPGROUP.ARRIVE ;  /* 0x00000000000079c5 */ /* 0x010fcc0000000000 */
[----:B------:R-:W-:Y:S01]  /*30a20*/  HGMMA.64x256x16.F32 R24, R152, gdesc[UR4].tnspB, R24, UP0, gsb0 ;  /* 0x43e0000498187df0 */ /* 0x000fe2000b800818 */
        /* <DEDUP_REMOVED lines=15> */
[----:B------:R-:W-:Y:S02]  /*30b20*/  R2UR UR51, R5 ;  /* 0x00000000053372ca */ /* 0x000fe400000e0000 */
[C---:B------:R-:W-:Y:S01]  /*30b30*/  R2UR UR52, R4.reuse ;  /* 0x00000000043472ca */ /* 0x040fe200000e0000 */
[----:B------:R-:W-:Y:S02]  /*30b40*/  WARPGROUP.DEPBAR.LE gsb0, 0x0 ;  /* 0x00008000000079c5 */ /* 0x000fe40000010000 */
[----:B------:R0:W-:Y:S01]  /*30b50*/  ST.E desc[UR4][R2.64], R24 ;  /* 0x0000001802007985 */ /* 0x0001e2000c101904 */
[----:B------:R-:W-:-:S02]  /*30b60*/  R2UR UR4, R4 ;  /* 0x00000000040472ca */ /* 0x000fc400000e0000 */
[C---:B------:R-:W-:Y:S01]  /*30b70*/  R2UR UR5, R5.reuse ;  /* 0x00000000050572ca */ /* 0x040fe200000e0000 */
[----:B------:R1:W-:Y:S01]  /*30b80*/  ST.E desc[UR6][R2.64+0x4], R25 ;  /* 0x0000041902007985 */ /* 0x0003e2000c101906 */
[----:B------:R-:W-:Y:S02]  /*30b90*/  R2UR UR6, R4 ;  /* 0x00000000040672ca */ /* 0x000fe400000e0000 */
[----:B------:R-:W-:-:S09]  /*30ba0*/  R2UR UR7, R5 ;  /* 0x00000000050772ca */ /* 0x000fd200000e0000 */
[----:B------:R2:W-:Y:S01]  /*30bb0*/  ST.E desc[UR4][R2.64+0x8], R26 ;  /* 0x0000081a02007985 */ /* 0x0005e2000c101904 */
[C---:B------:R-:W-:Y:S02]  /*30bc0*/  R2UR UR4, R4.reuse ;  /* 0x00000000040472ca */ /* 0x040fe400000e0000 */
[C---:B------:R-:W-:Y:S01]  /*30bd0*/  R2UR UR5, R5.reuse ;  /* 0x00000000050572ca */ /* 0x040fe200000e0000 */
[----:B------:R3:W-:Y:S01]  /*30be0*/  ST.E desc[UR6][R2.64+0xc], R27 ;  /* 0x00000c1b02007985 */ /* 0x0007e2000c101906 */
[C---:B------:R-:W-:Y:S02]  /*30bf0*/  R2UR UR6, R4.reuse ;  /* 0x00000000040672ca */ /* 0x040fe400000e0000 */
[C---:B------:R-:W-:Y:S01]  /*30c00*/  R2UR UR7, R5.reuse ;  /* 0x00000000050772ca */ /* 0x040fe200000e0000 */
[----:B------:R4:W-:Y:S01]  /*30c10*/  ST.E desc[UR8][R2.64+0x10], R28 ;  /* 0x0000101c02007985 */ /* 0x0009e2000c101908 */
[C---:B------:R-:W-:Y:S02]  /*30c20*/  R2UR UR8, R4.reuse ;  /* 0x00000000040872ca */ /* 0x040fe400000e0000 */
[----:B------:R-:W-:Y:S01]  /*30c30*/  R2UR UR9, R5 ;  /* 0x00000000050972ca */ /* 0x000fe200000e0000 */
[----:B------:R5:W-:Y:S01]  /*30c40*/  ST.E desc[UR10][R2.64+0x14], R29 ;  /* 0x0000141d02007985 */ /* 0x000be2000c10190a */
[----:B------:R-:W-:-:S02]  /*30c50*/  R2UR UR10, R4 ;  /* 0x00000000040a72ca */ /* 0x000fc400000e0000 */
        /* <DEDUP_REMOVED lines=21> */
[----:B------:R-:W-:Y:S01]  /*30db0*/  R2UR UR7, R5 ;  /* 0x00000000050772ca */ /* 0x000fe200000e0000 */
[----:B------:R5:W-:Y:S04]  /*30dc0*/  ST.E desc[UR8][R2.64+0x34], R37 ;  /* 0x0000342502007985 */ /* 0x000be8000c101908 */
[----:B------:R5:W-:Y:S04]  /*30dd0*/  ST.E desc[UR10][R2.64+0x38], R38 ;  /* 0x0000382602007985 */ /* 0x000be8000c10190a */
[----:B------:R5:W-:Y:S01]  /*30de0*/  ST.E desc[UR12][R2.64+0x3c], R39 ;  /* 0x00003c2702007985 */ /* 0x000be2000c10190c */
[----:B------:R-:W-:-:S03]  /*30df0*/  R2UR UR8, R4 ;  /* 0x00000000040872ca */ /* 0x000fc600000e0000 */
[----:B------:R5:W-:Y:S01]  /*30e00*/  ST.E desc[UR14][R2.64+0x40], R40 ;  /* 0x0000402802007985 */ /* 0x000be2000c10190e */
[----:B------:R-:W-:-:S03]  /*30e10*/  R2UR UR9, R5 ;  /* 0x00000000050972ca */ /* 0x000fc600000e0000 */
[----:B------:R5:W-:Y:S04]  /*30e20*/  ST.E desc[UR16][R2.64+0x44], R41 ;  /* 0x0000442902007985 */ /* 0x000be8000c101910 */
[----:B------:R5:W-:Y:S04]  /*30e30*/  ST.E desc[UR18][R2.64+0x48], R42 ;  /* 0x0000482a02007985 */ /* 0x000be8000c101912 */
[----:B------:R5:W-:Y:S04]  /*30e40*/  ST.E desc[UR20][R2.64+0x4c], R43 ;  /* 0x00004c2b02007985 */ /* 0x000be8000c101914 */
[----:B------:R5:W-:Y:S04]  /*30e50*/  ST.E desc[UR22][R2.64+0x50], R44 ;  /* 0x0000502c02007985 */ /* 0x000be8000c101916 */
[----:B------:R5:W-:Y:S01]  /*30e60*/  ST.E desc[UR24][R2.64+0x54], R45 ;  /* 0x0000542d02007985 */ /* 0x000be2000c101918 */
[----:B------:R-:W-:-:S03]  /*30e70*/  R2UR UR10, R4 ;  /* 0x00000000040a72ca */ /* 0x000fc600000e0000 */
[----:B------:R5:W-:Y:S01]  /*30e80*/  ST.E desc[UR4][R2.64+0x58], R46 ;  /* 0x0000582e02007985 */ /* 0x000be2000c101904 */
[C---:B------:R-:W-:Y:S02]  /*30e90*/  R2UR UR4, R4.reuse ;  /* 0x00000000040472ca */ /* 0x040fe400000e0000 */
[C---:B------:R-:W-:Y:S01]  /*30ea0*/  R2UR UR5, R5.reuse ;  /* 0x00000000050572ca */ /* 0x040fe200000e0000 */
[----:B------:R5:W-:Y:S01]  /*30eb0*/  ST.E desc[UR6][R2.64+0x5c], R47 ;  /* 0x00005c2f02007985 */ /* 0x000be2000c101906 */
        /* <DEDUP_REMOVED lines=12> */
[C---:B------:R-:W-:Y:S01]  /*30f80*/  R2UR UR21, R5.reuse ;  /* 0x00000000051572ca */ /* 0x040fe200000e0000 */
[----:B------:R5:W-:Y:S01]  /*30f90*/  ST.E desc[UR8][R2.64+0x60], R48 ;  /* 0x0000603002007985 */ /* 0x000be2000c101908 */
        /* <DEDUP_REMOVED lines=8> */
[----:B------:R-:W-:Y:S01]  /*31020*/  R2UR UR5, R5 ;  /* 0x00000000050572ca */ /* 0x000fe200000e0000 */
[----:B------:R5:W-:Y:S04]  /*31030*/  ST.E desc[UR6][R2.64+0x68], R50 ;  /* 0x0000683202007985 */ /* 0x000be8000c101906 */
[----:B------:R5:W-:Y:S04]  /*31040*/  ST.E desc[UR10][R2.64+0x6c], R51 ;  /* 0x00006c3302007985 */ /* 0x000be8000c10190a */
[----:B------:R5:W-:Y:S04]  /*31050*/  ST.E desc[UR12][R2.64+0x70], R52 ;  /* 0x0000703402007985 */ /* 0x000be8000c10190c */
        /* <DEDUP_REMOVED lines=8> */
[----:B------:R5:W-:Y:S01]  /*310e0*/  ST.E desc[UR8][R2.64+0x8c], R59 ;  /* 0x00008c3b02007985 */ /* 0x000be2000c101908 */
[C---:B------:R-:W-:Y:S02]  /*310f0*/  R2UR UR8, R4.reuse ;  /* 0x00000000040872ca */ /* 0x040fe400000e0000 */
[----:B------:R-:W-:Y:S01]  /*31100*/  R2UR UR9, R5 ;  /* 0x00000000050972ca */ /* 0x000fe200000e0000 */
[----:B------:R5:W-:Y:S01]  /*31110*/  ST.E desc[UR4][R2.64+0x90], R60 ;  /* 0x0000903c02007985 */ /* 0x000be2000c101904 */
        /* <DEDUP_REMOVED lines=13> */
[C---:B------:R-:W-:Y:S01]  /*311f0*/  R2UR UR21, R5.reuse ;  /* 0x00000000051572ca */ /* 0x040fe200000e0000 */
[----:B------:R5:W-:Y:S01]  /*31200*/  ST.E desc[UR6][R2.64+0x94], R61 ;  /* 0x0000943d02007985 */ /* 0x000be2000c101906 */
        /* <DEDUP_REMOVED lines=245> */
[C---:B------:R-:W-:Y:S02]  /*32160*/  R2UR UR54, R4.reuse ;  /* 0x00000000043672ca */ /* 0x040fe400000e0000 */
[----:B------:R-:W-:Y:S01]  /*32170*/  R2UR UR55, R5 ;  /* 0x00000000053772ca */ /* 0x000fe200000e0000 */
        /* <DEDUP_REMOVED lines=12> */
[----:B------:R-:W-:Y:S01]  /*32240*/  ST.E desc[UR28][R8.64], R199 ;  /* 0x000000c708007985 */ /* 0x000fe2000c10191c */
[C---:B------:R-:W-:Y:S02]  /*32250*/  R2UR UR58, R4.reuse ;  /* 0x00000000043a72ca */ /* 0x040fe400000e0000 */
[C---:B------:R-:W-:Y:S01]  /*32260*/  R2UR UR59, R5.reuse ;  /* 0x00000000053b72ca */ /* 0x040fe200000e0000 */
[----:B0-----:R-:W5:Y:S01]  /*32270*/  LD.E R24, desc[UR30][R2.64] ;  /* 0x0000001e02187980 */ /* 0x001f62000c101900 */
[C---:B------:R-:W-:Y:S02]  /*32280*/  R2UR UR56, R4.reuse ;  /* 0x00000000043872ca */ /* 0x040fe400000e0000 */
[C---:B------:R-:W-:Y:S01]  /*32290*/  R2UR UR57, R5.reuse ;  /* 0x00000000053972ca */ /* 0x040fe200000e0000 */
[----:B-1----:R-:W5:Y:S01]  /*322a0*/  LD.E R25, desc[UR32][R2.64+0x4] ;  /* 0x0000042002197980 */ /* 0x002f62000c101900 */
[C---:B------:R-:W-:Y:S02]  /*322b0*/  R2UR UR4, R4.reuse ;  /* 0x00000000040472ca */ /* 0x040fe400000e0000 */
[----:B------:R-:W-:Y:S01]  /*322c0*/  R2UR UR5, R5 ;  /* 0x00000000050572ca */ /* 0x000fe200000e0000 */
[----:B--2---:R-:W2:Y:S01]  /*322d0*/  LD.E R26, desc[UR34][R2.64+0x8] ;  /* 0x00000822021a7980 */ /* 0x004ea2000c101900 */
[----:B------:R-:W-:-:S02]  /*322e0*/  R2UR UR6, R4 ;  /* 0x00000000040672ca */ /* 0x000fc400000e0000 */
[C---:B------:R-:W-:Y:S01]  /*322f0*/  R2UR UR7, R5.reuse ;  /* 0x00000000050772ca */ /* 0x040fe200000e0000 */
[----:B---3--:R-:W2:Y:S01]  /*32300*/  LD.E R27, desc[UR44][R2.64+0xc] ;  /* 0x00000c2c021b7980 */ /* 0x008ea2000c101900 */
[C---:B------:R-:W-:Y:S02]  /*32310*/  R2UR UR8, R4.reuse ;  /* 0x00000000040872ca */ /* 0x040fe400000e0000 */
[C---:B------:R-:W-:Y:S01]  /*32320*/  R2UR UR9, R5.reuse ;  /* 0x00000000050972ca */ /* 0x040fe200000e0000 */
[----:B----4-:R-:W2:Y:S01]  /*32330*/  LD.E R28, desc[UR46][R2.64+0x10] ;  /* 0x0000102e021c7980 */ /* 0x010ea2000c101900 */
[C---:B------:R-:W-:Y:S02]  /*32340*/  R2UR UR10, R4.reuse ;  /* 0x00000000040a72ca */ /* 0x040fe400000e0000 */
[----:B------:R-:W-:Y:S01]  /*32350*/  R2UR UR11, R5 ;  /* 0x00000000050b72ca */ /* 0x000fe200000e0000 */
[----:B-----5:R-:W2:Y:S01]  /*32360*/  LD.E R29, desc[UR50][R2.64+0x14] ;  /* 0x00001432021d7980 */ /* 0x020ea2000c101900 */
[----:B------:R-:W-:-:S02]  /*32370*/  R2UR UR12, R4 ;  /* 0x00000000040c72ca */ /* 0x000fc400000e0000 */
[C---:B------:R-:W-:Y:S01]  /*32380*/  R2UR UR13, R5.reuse ;  /* 0x00000000050d72ca */ /* 0x040fe200000e0000 */
[----:B------:R-:W2:Y:S01]  /*32390*/  LD.E R30, desc[UR52][R2.64+0x18] ;  /* 0x00001834021e7980 */ /* 0x000ea2000c101900 */
[C---:B------:R-:W-:Y:S02]  /*323a0*/  R2UR UR14, R4.reuse ;  /* 0x00000000040e72ca */ /* 0x040fe400000e0000 */
[C---:B------:R-:W-:Y:S01]  /*323b0*/  R2UR UR15, R5.reuse ;  /* 0x00000000050f72ca */ /* 0x040fe200000e0000 */
[----:B------:R-:W2:Y:S01]  /*323c0*/  LD.E R31, desc[UR54][R2.64+0x1c] ;  /* 0x00001c36021f7980 */ /* 0x000ea2000c101900 */
[C---:B------:R-:W-:Y:S02]  /*323d0*/  R2UR UR16, R4.reuse ;  /* 0x00000000041072ca */ /* 0x040fe400000e0000 */
[----:B------:R-:W-:Y:S01]  /*323e0*/  R2UR UR17, R5 ;  /* 0x00000000051172ca */ /* 0x000fe200000e0000 */
[----:B------:R-:W2:Y:S01]  /*323f0*/  LD.E R32, desc[UR60][R2.64+0x20] ;  /* 0x0000203c02207980 */ /* 0x000ea2000c101900 */
        /* <DEDUP_REMOVED lines=327> */
[----:B------:R-:W-:Y:S02]  /*33870*/  R2UR UR54, R4 ;  /* 0x00000000043672ca */ /* 0x000fe400000e0000 */
[----:B------:R-:W-:Y:S01]  /*33880*/  R2UR UR55, R5 ;  /* 0x00000000053772ca */ /* 0x000fe200000e0000 */
        /* <DEDUP_REMOVED lines=10> */
[----:B------:R-:W-:-:S02]  /*33930*/  VIADD R152, R6, 0x80 ;  /* 0x0000008006987836 */ /* 0x000fc40000000000 */
[----:B------:R-:W-:-:S03]  /*33940*/  IMAD.MOV.U32 R153, RZ, RZ, R7 ;  /* 0x000000ffff997224 */ /* 0x000fc600078e0007 */
[----:B------:R-:W-:Y:S02]  /*33950*/  R2UR UR6, R152 ;  /* 0x00000000980672ca */ /* 0x000fe400000e0000 */
[----:B------:R-:W-:Y:S02]  /*33960*/  R2UR UR7, R153 ;  /* 0x00000000990772ca */ /* 0x000fe400000e0000 */
[----:B------:R-:W-:Y:S02]  /*33970*/  F2FP.F16.F32.PACK_AB R156, R21, R156 ;  /* 0x0000009c159c723e */ /* 0x000fe400000000ff */
[----:B------:R-:W-:Y:S02]  /*33980*/  F2FP.F16.F32.PACK_AB R158, R14, R20 ;  /* 0x000000140e9e723e */ /* 0x000fe400000000ff */
[----:B------:R-:W-:Y:S02]  /*33990*/  F2FP.F16.F32.PACK_AB R157, R12, R13 ;  /* 0x0000000d0c9d723e */ /* 0x000fe400000000ff */
[----:B------:R-:W-:-:S02]  /*339a0*/  F2FP.F16.F32.PACK_AB R159, R159, R160 ;  /* 0x000000a09f9f723e */ /* 0x000fc400000000ff */
        /* <DEDUP_REMOVED lines=18> */
[----:B------:R-:W-:Y:S02]  /*33ad0*/  R2UR UR24, R4 ;  /* 0x00000000041872ca */ /* 0x000fe400000e0000 */
[----:B------:R-:W-:Y:S01]  /*33ae0*/  R2UR UR25, R5 ;  /* 0x00000000051972ca */ /* 0x000fe200000e0000 */
[----:B--2---:R-:W-:-:S06]  /*33af0*/  WARPGROUP.ARRIVE ;  /* 0x00000000000079c5 */ /* 0x004fcc0000000000 */
[----:B------:R-:W-:Y:S01]  /*33b00*/  HGMMA.64x256x16.F32 R24, R156, gdesc[UR4].tnspB, R24, gsb0 ;  /* 0x43e000049c187df0 */ /* 0x000fe20008000818 */
        /* <DEDUP_REMOVED lines=19> */
[C---:B------:R-:W-:Y:S01]  /*33c40*/  R2UR UR55, R5.reuse ;  /* 0x00000000053772ca */ /* 0x040fe200000e0000 */
[----:B------:R-:W-:Y:S02]  /*33c50*/  WARPGROUP.DEPBAR.LE gsb0, 0x0 ;  /* 0x00008000000079c5 */ /* 0x000fe40000010000 */
        /* <DEDUP_REMOVED lines=2670> */
[----:B------:R5:W-:Y:S04]  /*3e340*/  ST.E desc[UR6][R2.64+0x1b4], R133 ;  /* 0x0001b48502007985 */ /* 0x000be8000c101906 */
[----:B------:R5:W-:Y:S04]  /*3e350*/  ST.E desc[UR8][R2.64+0x1b8], R134 ;  /* 0x0001b88602007985 */ /* 0x000be8000c101908 */
[----:B------:R5:W-:Y:S04]  /*3e360*/  ST.E desc[UR4][R2.64+0x1bc], R135 ;  /* 0x0001bc8702007985 */ /* 0x000be8000c101904 */
[----:B------:R5:W-:Y:S01]  /*3e370*/  ST.E desc[UR10][R2.64+0x1c0], R136 ;  /* 0x0001c08802007985 */ /* 0x000be2000c10190a */
[----:B------:R-:W-:-:S03]  /*3e380*/  R2UR UR6, R4 ;  /* 0x00000000040672ca */ /* 0x000fc600000e0000 */
[----:B------:R5:W-:Y:S01]  /*3e390*/  ST.E desc[UR12][R2.64+0x1c4], R137 ;  /* 0x0001c48902007985 */ /* 0x000be2000c10190c */
[----:B------:R-:W-:-:S03]  /*3e3a0*/  R2UR UR7, R5 ;  /* 0x00000000050772ca */ /* 0x000fc600000e0000 */
[----:B------:R5:W-:Y:S01]  /*3e3b0*/  ST.E desc[UR14][R2.64+0x1c8], R138 ;  /* 0x0001c88a02007985 */ /* 0x000be2000c10190e */
[----:B------:R-:W-:-:S03]  /*3e3c0*/  R2UR UR8, R4 ;  /* 0x00000000040872ca */ /* 0x000fc600000e0000 */
[----:B------:R5:W-:Y:S01]  /*3e3d0*/  ST.E desc[UR16][R2.64+0x1cc], R139 ;  /* 0x0001cc8b02007985 */ /* 0x000be2000c101910 */
[----:B------:R-:W-:-:S03]  /*3e3e0*/  R2UR UR9, R5 ;  /* 0x00000000050972ca */ /* 0x000fc600000e0000 */
        /* <DEDUP_REMOVED lines=13> */
[----:B------:R-:W-:-:S03]  /*3e4c0*/  R2UR UR51, R5 ;  /* 0x00000000053372ca */ /* 0x000fc600000e0000 */
[----:B------:R5:W-:Y:S01]  /*3e4d0*/  ST.E desc[UR28][R2.64+0x1e4], R145 ;  /* 0x0001e49102007985 */ /* 0x000be2000c10191c */
[C---:B------:R-:W-:Y:S02]  /*3e4e0*/  R2UR UR28, R4.reuse ;  /* 0x00000000041c72ca */ /* 0x040fe400000e0000 */
[C---:B------:R-:W-:Y:S02]  /*3e4f0*/  R2UR UR29, R5.reuse ;  /* 0x00000000051d72ca */ /* 0x040fe400000e0000 */
[C---:B------:R-:W-:Y:S02]  /*3e500*/  R2UR UR52, R4.reuse ;  /* 0x00000000043472ca */ /* 0x040fe400000e0000 */
[C---:B------:R-:W-:Y:S02]  /*3e510*/  R2UR UR53, R5.reuse ;  /* 0x00000000053572ca */ /* 0x040fe400000e0000 */
[C---:B------:R-:W-:Y:S02]  /*3e520*/  R2UR UR54, R4.reuse ;  /* 0x00000000043672ca */ /* 0x040fe400000e0000 */
[----:B------:R-:W-:Y:S01]  /*3e530*/  R2UR UR55, R5 ;  /* 0x00000000053772ca */ /* 0x000fe200000e0000 */
[----:B------:R-:W-:Y:S04]  /*3e540*/  ST.E desc[UR6][R2.64+0x1ec], R147 ;  /* 0x0001ec9302007985 */ /* 0x000fe8000c101906 */
[----:B------:R-:W-:Y:S04]  /*3e550*/  ST.E desc[UR8][R2.64+0x1f0], R148 ;  /* 0x0001f09402007985 */ /* 0x000fe8000c101908 */
[----:B------:R-:W-:Y:S04]  /*3e560*/  ST.E desc[UR10][R2.64+0x1f4], R149 ;  /* 0x0001f49502007985 */ /* 0x000fe8000c10190a */
[----:B------:R-:W-:Y:S04]  /*3e570*/  ST.E desc[UR12][R2.64+0x1f8], R150 ;  /* 0x0001f89602007985 */ /* 0x000fe8000c10190c */
[----:B------:R-:W-:Y:S01]  /*3e580*/  ST.E desc[UR14][R2.64+0x1fc], R151 ;  /* 0x0001fc9702007985 */ /* 0x000fe2000c10190e */
        /* <DEDUP_REMOVED lines=370> */
[----:B------:R-:W-:Y:S01]  /*3fcb0*/  VIADD R6, R6, 0x280 ;  /* 0x0000028006067836 */ /* 0x000fe20000000000 */
[----:B------:R-:W-:-:S04]  /*3fcc0*/  R2UR UR7, R7 ;  /* 0x00000000070772ca */ /* 0x000fc800000e0000 */
[----:B------:R-:W-:Y:S02]  /*3fcd0*/  R2UR UR6, R6 ;  /* 0x00000000060672ca */ /* 0x000fe400000e0000 */
[----:B------:R-:W-:Y:S02]  /*3fce0*/  F2FP.F16.F32.PACK_AB R152, R191, R192 ;  /* 0x000000c0bf98723e */ /* 0x000fe400000000ff */
[----:B------:R-:W-:Y:S02]  /*3fcf0*/  F2FP.F16.F32.PACK_AB R154, R187, R190 ;  /* 0x000000bebb9a723e */ /* 0x000fe400000000ff */
[----:B------:R-:W-:Y:S02]  /*3fd00*/  F2FP.F16.F32.PACK_AB R153, R163, R165 ;  /* 0x000000a5a399723e */ /* 0x000fe400000000ff */
[----:B------:R-:W-:Y:S02]  /*3fd10*/  F2FP.F16.F32.PACK_AB R155, R161, R162 ;  /* 0x000000a2a19b723e */ /* 0x000fe400000000ff */
        /* <DEDUP_REMOVED lines=27> */
[----:B------:R-:W-:Y:S01]  /*3fed0*/  R2UR UR29, R5 ;  /* 0x00000000051d72ca */ /* 0x000fe200000e0000 */
[----:B------:R-:W-:-:S02]  /*3fee0*/  WARPGROUP.DEPBAR.LE gsb0, 0x0 ;  /* 0x00008000000079c5 */ /* 0x000fc40000010000 */
[----:B------:R-:W-:Y:S01]  /*3fef0*/  ST.E desc[UR4][R2.64], R24 ;  /* 0x0000001802007985 */ /* 0x000fe2000c101904 */
[C---:B------:R-:W-:Y:S02]  /*3ff00*/  R2UR UR4, R4.reuse ;  /* 0x00000000040472ca */ /* 0x040fe400000e0000 */
[C---:B------:R-:W-:Y:S01]  /*3ff10*/  R2UR UR5, R5.reuse ;  /* 0x00000000050572ca */ /* 0x040fe200000e0000 */
[----:B------:R-:W-:Y:S01]  /*3ff20*/  ST.E desc[UR6][R2.64+0x4], R25 ;  /* 0x0000041902007985 */ /* 0x000fe2000c101906 */
[C---:B------:R-:W-:Y:S02]  /*3ff30*/  R2UR UR6, R4.reuse ;  /* 0x00000000040672ca */ /* 0x040fe400000e0000 */
[----:B------:R-:W-:Y:S01]  /*3ff40*/  R2UR UR7, R5 ;  /* 0x00000000050772ca */ /* 0x000fe200000e0000 */
[----:B------:R-:W-:Y:S04]  /*3ff50*/  ST.E desc[UR8][R2.64+0x8], R26 ;  /* 0x0000081a02007985 */ /* 0x000fe8000c101908 */
[----:B------:R-:W-:Y:S04]  /*3ff60*/  ST.E desc[UR10][R2.64+0xc], R27 ;  /* 0x00000c1b02007985 */ /* 0x000fe8000c10190a */
[----:B------:R-:W-:Y:S01]  /*3ff70*/  ST.E desc[UR12][R2.64+0x10], R28 ;  /* 0x0000101c02007985 */ /* 0x000fe2000c10190c */
[----:B------:R-:W-:-:S03]  /*3ff80*/  R2UR UR8, R4 ;  /* 0x00000000040872ca */ /* 0x000fc600000e0000 */
[----:B------:R-:W-:Y:S01]  /*3ff90*/  ST.E desc[UR14][R2.64+0x14], R29 ;  /* 0x0000141d02007985 */ /* 0x000fe2000c10190e */
[----:B------:R-:W-:-:S03]  /*3ffa0*/  R2UR UR9, R5 ;  /* 0x00000000050972ca */ /* 0x000fc600000e0000 */
[----:B------:R-:W-:Y:S04]  /*3ffb0*/  ST.E desc[UR16][R2.64+0x18], R30 ;  /* 0x0000181e02007985 */ /* 0x000fe8000c101910 */
[----:B------:R-:W-:Y:S04]  /*3ffc0*/  ST.E desc[UR18][R2.64+0x1c], R31 ;  /* 0x00001c1f02007985 */ /* 0x000fe8000c101912 */
[----:B------:R-:W-:Y:S04]  /*3ffd0*/  ST.E desc[UR20][R2.64+0x20], R32 ;  /* 0x0000202002007985 */ /* 0x000fe8000c101914 */
[----:B------:R-:W-:Y:S04]  /*3ffe0*/  ST.E desc[UR22][R2.64+0x24], R33 ;  /* 0x0000242102007985 */ /* 0x000fe8000c101916 */
[----:B------:R-:W-:Y:S01]  /*3fff0*/  ST.E desc[UR24][R2.64+0x28], R34 ;  /* 0x0000282202007985 */ /* 0x000fe2000c101918 */
[----:B------:R-:W-:-:S03]  /*40000*/  R2UR UR10, R4 ;  /* 0x00000000040a72ca */ /* 0x000fc600000e0000 */
[----:B------:R-:W-:Y:S01]  /*40010*/  ST.E desc[UR4][R2.64+0x2c], R35 ;  /* 0x00002c2302007985 */ /* 0x000fe2000c101904 */
[C---:B------:R-:W-:Y:S02]  /*40020*/  R2UR UR4, R4.reuse ;  /* 0x00000000040472ca */ /* 0x040fe400000e0000 */
[C---:B------:R-:W-:Y:S01]  /*40030*/  R2UR UR5, R5.reuse ;  /* 0x00000000050572ca */ /* 0x040fe200000e0000 */
[----:B------:R-:W-:Y:S01]  /*40040*/  ST.E desc[UR6][R2.64+0x30], R36 ;  /* 0x0000302402007985 */ /* 0x000fe2000c101906 */
        /* <DEDUP_REMOVED lines=13> */
[----:B------:R-:W-:Y:S01]  /*40120*/  ST.E desc[UR8][R2.64+0x34], R37 ;  /* 0x0000342502007985 */ /* 0x000fe2000c101908 */
        /* <DEDUP_REMOVED lines=8> */
[----:B------:R-:W-:Y:S01]  /*401b0*/  R2UR UR5, R5 ;  /* 0x00000000050572ca */ /* 0x000fe200000e0000 */
[----:B------:R-:W-:Y:S04]  /*401c0*/  ST.E desc[UR6][R2.64+0x3c], R39 ;  /* 0x00003c2702007985 */ /* 0x000fe8000c101906 */
[----:B------:R-:W-:Y:S04]  /*401d0*/  ST.E desc[UR10][R2.64+0x40], R40 ;  /* 0x0000402802007985 */ /* 0x000fe8000c10190a */
[----:B------:R-:W-:Y:S04]  /*401e0*/  ST.E desc[UR12][R2.64+0x44], R41 ;  /* 0x0000442902007985 */ /* 0x000fe8000c10190c */
        /* <DEDUP_REMOVED lines=8> */
[----:B------:R-:W-:Y:S01]  /*40270*/  ST.E desc[UR8][R2.64+0x60], R48 ;  /* 0x0000603002007985 */ /* 0x000fe2000c101908 */
[C---:B------:R-:W-:Y:S02]  /*40280*/  R2UR UR8, R4.reuse ;  /* 0x00000000040872ca */ /* 0x040fe400000e0000 */
[----:B------:R-:W-:Y:S01]  /*40290*/  R2UR UR9, R5 ;  /* 0x00000000050972ca */ /* 0x000fe200000e0000 */
[----:B------:R-:W-:Y:S01]  /*402a0*/  ST.E desc[UR4][R2.64+0x64], R49 ;  /* 0x0000643102007985 */ /* 0x000fe2000c101904 */
        /* <DEDUP_REMOVED lines=14> */
[----:B------:R-:W-:Y:S01]  /*40390*/  ST.E desc[UR6][R2.64+0x68], R50 ;  /* 0x0000683202007985 */ /* 0x000fe2000c101906 */
        /* <DEDUP_REMOVED lines=288> */
[----:B------:R-:W2:Y:S01]  /*415a0*/  LD.E R7, desc[UR28][R2.64] ;  /* 0x0000001c02077980 */ /* 0x000ea2000c101900 */
[----:B------:R-:W-:-:S02]  /*415b0*/  R2UR UR4, R4 ;  /* 0x00000000040472ca */ /* 0x000fc400000e0000 */
[C---:B------:R-:W-:Y:S02]  /*415c0*/  R2UR UR5, R5.reuse ;  /* 0x00000000050572ca */ /* 0x040fe400000e0000 */
[----:B------:R-:W-:Y:S02]  /*415d0*/  R2UR UR6, R4 ;  /* 0x00000000040672ca */ /* 0x000fe400000e0000 */
[----:B------:R-:W-:-:S09]  /*415e0*/  R2UR UR7, R5 ;  /* 0x00000000050772ca */ /* 0x000fd200000e0000 */
[----:B--2---:R1:W-:Y:S04]  /*415f0*/  ST.E desc[UR4][R2.64], R7 ;  /* 0x0000000702007985 */ /* 0x0043e8000c101904 */
[----:B------:R-:W2:Y:S01]  /*41600*/  LD.E R11, desc[UR6][R2.64+0x4] ;  /* 0x00000406020b7980 */ /* 0x000ea2000c101900 */
[C---:B------:R-:W-:Y:S02]  /*41610*/  R2UR UR4, R4.reuse ;  /* 0x00000000040472ca */ /* 0x040fe400000e0000 */
[C---:B------:R-:W-:Y:S02]  /*41620*/  R2UR UR5, R5.reuse ;  /* 0x00000000050572ca */ /* 0x040fe400000e0000 */
[----:B------:R-:W-:Y:S02]  /*41630*/  R2UR UR6, R4 ;  /* 0x00000000040672ca */ /* 0x000fe400000e0000 */
[----:B------:R-:W-:-:S09]  /*41640*/  R2UR UR7, R5 ;  /* 0x00000000050772ca */ /* 0x000fd200000e0000 */
[----:B--2---:R2:W-:Y:S04]  /*41650*/  ST.E desc[UR4][R2.64+0x4], R11 ;  /* 0x0000040b02007985 */ /* 0x0045e8000c101904 */
[----:B------:R-:W3:Y:S01]  /*41660*/  LD.E R13, desc[UR6][R2.64+0x8] ;  /* 0x00000806020d7980 */ /* 0x000ee2000c101900 */
[C---:B------:R-:W-:Y:S02]  /*41670*/  R2UR UR4, R4.reuse ;  /* 0x00000000040472ca */ /* 0x040fe400000e0000 */
[C---:B------:R-:W-:Y:S02]  /*41680*/  R2UR UR5, R5.reuse ;  /* 0x00000000050572ca */ /* 0x040fe400000e0000 */
[----:B------:R-:W-:Y:S02]  /*41690*/  R2UR UR6, R4 ;  /* 0x00000000040672ca */ /* 0x000fe400000e0000 */
[----:B------:R-:W-:-:S09]  /*416a0*/  R2UR UR7, R5 ;  /* 0x00000000050772ca */ /* 0x000fd200000e0000 */
[----:B---3--:R3:W-:Y:S04]  /*416b0*/  ST.E desc[UR4][R2.64+0x8], R13 ;  /* 0x0000080d02007985 */ /* 0x0087e8000c101904 */
[----:B0-----:R-:W4:Y:S01]  /*416c0*/  LD.E R9, desc[UR6][R2.64+0xc] ;  /* 0x00000c0602097980 */ /* 0x001f22000c101900 */
[C---:B------:R-:W-:Y:S02]  /*416d0*/  R2UR UR4, R4.reuse ;  /* 0x00000000040472ca */ /* 0x040fe400000e0000 */
[C---:B------:R-:W-:Y:S02]  /*416e0*/  R2UR UR5, R5.reuse ;  /* 0x00000000050572ca */ /* 0x040fe400000e0000 */
[----:B------:R-:W-:Y:S02]  /*416f0*/  R2UR UR6, R4 ;  /* 0x00000000040672ca */ /* 0x000fe400000e0000 */
[----:B------:R-:W-:-:S09]  /*41700*/  R2UR UR7, R5 ;  /* 0x00000000050772ca */ /* 0x000fd200000e0000 */
[----:B----4-:R0:W-:Y:S04]  /*41710*/  ST.E desc[UR4][R2.64+0xc], R9 ;  /* 0x00000c0902007985 */ /* 0x0101e8000c101904 */
[----:B-1----:R-:W4:Y:S01]  /*41720*/  LD.E R7, desc[UR6][R2.64+0x10] ;  /* 0x0000100602077980 */ /* 0x002f22000c101900 */
[C---:B------:R-:W-:Y:S02]  /*41730*/  R2UR UR4, R4.reuse ;  /* 0x00000000040472ca */ /* 0x040fe400000e0000 */
[C---:B------:R-:W-:Y:S02]  /*41740*/  R2UR UR5, R5.reuse ;  /* 0x00000000050572ca */ /* 0x040fe400000e0000 */
[----:B------:R-:W-:Y:S02]  /*41750*/  R2UR UR6, R4 ;  /* 0x00000000040672ca */ /* 0x000fe400000e0000 */
[----:B------:R-:W-:-:S09]  /*41760*/  R2UR UR7, R5 ;  /* 0x00000000050772ca */ /* 0x000fd200000e0000 */
[----:B----4-:R1:W-:Y:S04]  /*41770*/  ST.E desc[UR4][R2.64+0x10], R7 ;  /* 0x0000100702007985 */ /* 0x0103e8000c101904 */
[----:B--2---:R-:W2:Y:S01]  /*41780*/  LD.E R11, desc[UR6][R2.64+0x14] ;  /* 0x00001406020b7980 */ /* 0x004ea2000c101900 */
[C---:B------:R-:W-:Y:S02]  /*41790*/  R2UR UR4, R4.reuse ;  /* 0x00000000040472ca */ /* 0x040fe400000e0000 */
[C---:B------:R-:W-:Y:S02]  /*417a0*/  R2UR UR5, R5.reuse ;  /* 0x00000000050572ca */ /* 0x040fe400000e0000 */
[----:B------:R-:W-:Y:S02]  /*417b0*/  R2UR UR6, R4 ;  /* 0x00000000040672ca */ /* 0x000fe400000e0000 */
[----:B------:R-:W-:-:S09]  /*417c0*/  R2UR UR7, R5 ;  /* 0x00000000050772ca */ /* 0x000fd200000e0000 */
[----:B--2---:R2:W-:Y:S04]  /*417d0*/  ST.E desc[UR4][R2.64+0x14], R11 ;  /* 0x0000140b02007985 */ /* 0x0045e8000c101904 */
[----:B---3--:R-:W3:Y:S01]  /*417e0*/  LD.E R13, desc[UR6][R2.64+0x18] ;  /* 0x00001806020d7980 */ /* 0x008ee2000c101900 */
        /* <DEDUP_REMOVED lines=719> */
[----:B---3--:R-:W2:Y:S01]  /*444e0*/  LD.E R13, desc[UR6][R2.64+0x1f8] ;  /* 0x0001f806020d7980 */ /* 0x008ea2000c101900 */
[C---:B------:R-:W-:Y:S02]  /*444f0*/  R2UR UR4, R4.reuse ;  /* 0x00000000040472ca */ /* 0x040fe400000e0000 */
[C---:B------:R-:W-:Y:S02]  /*44500*/  R2UR UR5, R5.reuse ;  /* 0x00000000050572ca */ /* 0x040fe400000e0000 */
[----:B------:R-:W-:Y:S02]  /*44510*/  R2UR UR6, R4 ;  /* 0x00000000040672ca */ /* 0x000fe400000e0000 */
[----:B------:R-:W-:-:S02]  /*44520*/  R2UR UR7, R5 ;  /* 0x00000000050772ca */ /* 0x000fc400000e0000 */
[----:B------:R-:W-:-:S07]  /*44530*/  LOP3.LUT P6, RZ, R207, 0x7f, RZ, 0xc0, !PT ;  /* 0x0000007fcfff7812 */ /* 0x000fce00078cc0ff */
[----:B--2---:R1:W-:Y:S04]  /*44540*/  ST.E desc[UR4][R2.64+0x1f8], R13 ;  /* 0x0001f80d02007985 */ /* 0x0043e8000c101904 */
[----:B0-----:R-:W2:Y:S01]  /*44550*/  LD.E R9, desc[UR6][R2.64+0x1fc] ;  /* 0x0001fc0602097980 */ /* 0x001ea2000c101900 */
[----:B------:R-:W-:Y:S02]  /*44560*/  R2UR UR4, R4 ;  /* 0x00000000040472ca */ /* 0x000fe400000e0000 */
[----:B------:R-:W-:-:S13]  /*44570*/  R2UR UR5, R5 ;  /* 0x00000000050572ca */ /* 0x000fda00000e0000 */
[----:B--2---:R1:W-:Y:S01]  /*44580*/  ST.E desc[UR4][R2.64+0x1fc], R9 ;  /* 0x0001fc0902007985 */ /* 0x0043e2000c101904 */
[----:B------:R-:W-:Y:S05]  /*44590*/  @P6 BRA `(.L_x_11411) ;  /* 0x0000000000306947 */ /* 0x000fea0003800000 */
[----:B-1----:R-:W2:Y:S04]  /*445a0*/  LDL.64 R2, [R0+0x40] ;  /* 0x0000400000027983 */ /* 0x002ea80000100a00 */
[----:B------:R-:W3:Y:S01]  /*445b0*/  LDL.64 R6, [R0] ;  /* 0x0000000000067983 */ /* 0x000ee20000100a00 */
[C---:B------:R-:W-:Y:S02]  /*445c0*/  R2UR UR4, R4.reuse ;  /* 0x00000000040472ca */ /* 0x040fe400000e0000 */
[C---:B------:R-:W-:Y:S02]  /*445d0*/  R2UR UR5, R5.reuse ;  /* 0x00000000050572ca */ /* 0x040fe400000e0000 */
[----:B------:R-:W-:Y:S02]  /*445e0*/  R2UR UR6, R4 ;  /* 0x00000000040672ca */ /* 0x000fe400000e0000 */
[----:B------:R-:W-:-:S09]  /*445f0*/  R2UR UR7, R5 ;  /* 0x00000000050772ca */ /* 0x000fd200000e0000 */
[----:B--2---:R-:W2:Y:S04]  /*44600*/  LD.E.64 R2, desc[UR4][R2.64+0x30] ;  /* 0x0000300402027980 */ /* 0x004ea8000c101b00 */
[----:B---3--:R-:W3:Y:S01]  /*44610*/  LD.E R6, desc[UR6][R6.64] ;  /* 0x0000000606067980 */ /* 0x008ee2000c101900 */
[----:B--2---:R-:W-:-:S05]  /*44620*/  MOV R5, R2 ;  /* 0x0000000200057202 */ /* 0x004fca0000000f00 */
[----:B---3--:R-:W-:-:S05]  /*44630*/  IMAD R4, R6, 0x8, R5 ;  /* 0x0000000806047824 */ /* 0x008fca00078e0205 */
[----:B------:R-:W-:-:S04]  /*44640*/  PRMT R4, RZ, 0x654, R4 ;  /* 0x00000654ff047816 */ /* 0x000fc80000000004 */
[----:B------:R0:W-:Y:S03]  /*44650*/  SYNCS.ARRIVE.TRANS64.RED.A1T0 RZ, [R4+URZ], RZ ;  /* 0x000000ff04ff79a7 */ /* 0x0001e6000810043f */
.L_x_11411:
[----:B-1----:R-:W-:Y:S02]  /*44660*/  IMAD.MOV.U32 R2, RZ, RZ, R215 ;  /* 0x000000ffff027224 */ /* 0x002fe400078e00d7 */
[----:B------:R-:W-:-:S04]  /*44670*/  IMAD.MOV.U32 R3, RZ, RZ, 0x0 ;  /* 0x00000000ff037424 */ /* 0x000fc800078e00ff */
[----:B0-----:R-:W-:Y:S05]  /*44680*/  RET.REL.NODEC R2 `(_ZN7cutlass13device_kernelIN5flash11enable_sm90INS1_16FlashAttnFwdSm90INS1_25CollectiveMainloopFwdSm90ILi2EN4cute5tupleIJNS5_1CILi1EEES8_S8_EEENS6_IJNS7_ILi128EEENS7_ILi96EEENS7_ILi64EEEEEELi256ENS_6half_tEfNS_4arch4Sm90ELb0ELb1ELb0ELb0ELb0ELb0ELb1ELb1ELb0ELb1ELb0ELb0EEENS1_21CollectiveEpilogueFwdINS6_IJSA_NS7_ILi256EEESB_EEES9_SE_SG_Li256ELb0ELb1ELb0ELb0EEENS1_30DynamicPersistentTileSchedulerILi256ELi128ELb0ELb1ELb1EEEEEEEEEvNT_6ParamsE) ;  /* 0xfffffbb8025c7950 */ /* 0x001fea0003c3ffff */
.L_x_11389:
[----:B0-----:R0:W1:Y:S02]  /*44690*/  SYNCS.PHASECHK.TRANS64.TRYWAIT P1, [R2+URZ], R3 ;  /* 0x00000003020075a7 */ /* 0x001064000802017f */
[----:B-1----:R-:W-:Y:S05]  /*446a0*/  @!P1 NANOSLEEP.SYNCS 0x989680 ;  /* 0x009896800000995d */ /* 0x002fea0003900000 */
[----:B------:R-:W1:Y:S02]  /*446b0*/  @!P1 SYNCS.PHASECHK.TRANS64 P1, [R2+URZ], R3 ;  /* 0x00000003020095a7 */ /* 0x000e64000802007f */
[----:B-1----:R-:W-:Y:S05]  /*446c0*/  @!P1 BRA `(.L_x_11389) ;  /* 0xfffffffc00f09947 */ /* 0x002fea000383ffff */
[----:B------:R-:W-:Y:S05]  /*446d0*/  BRA `(.L_x_11388) ;  /* 0xfffffe4c008c7947 */ /* 0x000fea000383ffff */
.L_x_11396:
[----:B0-----:R0:W1:Y:S02]  /*446e0*/  SYNCS.PHASECHK.TRANS64.TRYWAIT P1, [R8+URZ], R9 ;  /* 0x00000009080075a7 */ /* 0x001064000802017f */
[----:B-1----:R-:W-:Y:S05]  /*446f0*/  @!P1 NANOSLEEP.SYNCS 0x989680 ;  /* 0x009896800000995d */ /* 0x002fea0003900000 */
[----:B------:R-:W1:Y:S02]  /*44700*/  @!P1 SYNCS.PHASECHK.TRANS64 P1, [R8+URZ], R9 ;  /* 0x00000009080095a7 */ /* 0x000e64000802007f */
[----:B-1----:R-:W-:Y:S05]  /*44710*/  @!P1 BRA `(.L_x_11396) ;  /* 0xfffffffc00f09947 */ /* 0x002fea000383ffff */
[----:B------:R-:W-:Y:S05]  /*44720*/  BRA `(.L_x_11395) ;  /* 0xfffffe5400607947 */ /* 0x000fea000383ffff */
.L_x_11412:
        /* <DEDUP_REMOVED lines=13> */
.L_x_15141:


//--------------------- .text._ZN7cutlass13device_kernelIN5flash11enable_sm90INS1_16FlashAttnFwdSm90INS1_25CollectiveMainloopFwdSm90ILi2EN4cute5tupleIJNS5_1CILi1EEES8_S8_EEENS6_IJNS7_ILi128EEENS7_ILi96EEENS7_ILi64EEEEEELi256ENS_6half_tEfNS_4arch4Sm90ELb0ELb1ELb0ELb1ELb0ELb0ELb0ELb1ELb0ELb1ELb0ELb0EEENS1_21CollectiveEpilogueFwdINS6_IJSA_NS7_ILi256EEESB_EEES9_SE_SG_Li256ELb1ELb1ELb0ELb0EEENS1_36VarlenDynamicPersistentTileSchedulerILi128ELi96ELi256ELi128ELb0ELb1ELb1ELb1ELb0ELb1EEEEEEEEEvNT_6ParamsE --------------------------
	.section	.text._ZN7cutlass13device_kernelIN5flash11enable_sm90INS1_16FlashAttnFwdSm90INS1_25CollectiveMainloopFwdSm90ILi2EN4cute5tupleIJNS5_1CILi1EEES8_S8_EEENS6_IJNS7_ILi128EEENS7_ILi96EEENS7_ILi64EEEEEELi256ENS_6half_tEfNS_4arch4Sm90ELb0ELb1ELb0ELb1ELb0ELb0ELb0ELb1ELb0ELb1ELb0ELb0EEENS1_21CollectiveEpilogueFwdINS6_IJSA_NS7_ILi256EEESB_EEES9_SE_SG_Li256ELb1ELb1ELb0ELb0EEENS1_36VarlenDynamicPersistentTileSchedulerILi128ELi96ELi256ELi128ELb0ELb1ELb1ELb1ELb0ELb1EEEEEEEEEvNT_6ParamsE,"ax",@progbits
	.align	128
.text._ZN7cutlass13device_kernelIN5flash11enable_sm90INS1_16FlashAttnFwdSm90INS1_25CollectiveMainloopFwdSm90ILi2EN4cute5tupleIJNS5_1CILi1EEES8_S8_EEENS6_IJNS7_ILi128EEENS7_ILi96EEENS7_ILi64EEEEEELi256ENS_6half_tEfNS_4arch4Sm90ELb0ELb1ELb0ELb1ELb0ELb0ELb0ELb1ELb0ELb1ELb0ELb0EEENS1_21CollectiveEpilogueFwdINS6_IJSA_NS7_ILi256EEESB_EEES9_SE_SG_Li256ELb1ELb1ELb0ELb0EEENS1_36VarlenDynamicPersistentTileSchedulerILi128ELi96ELi256ELi128ELb0ELb1ELb1ELb1ELb0ELb1EEEEEEEEEvNT_6ParamsE:
        .type           _ZN7cutlass13device_kernelIN5flash11enable_sm90INS1_16FlashAttnFwdSm90INS1_25CollectiveMainloopFwdSm90ILi2EN4cute5tupleIJNS5_1CILi1EEES8_S8_EEENS6_IJNS7_ILi128EEENS7_ILi96EEENS7_ILi64EEEEEELi256ENS_6half_tEfNS_4arch4Sm90ELb0ELb1ELb0ELb1ELb0ELb0ELb0ELb1ELb0ELb1ELb0ELb0EEENS1_21CollectiveEpilogueFwdINS6_IJSA_NS7_ILi256EEESB_EEES9_SE_SG_Li256ELb1ELb1ELb0ELb0EEENS1_36VarlenDynamicPersistentTileSchedulerILi128ELi96ELi256ELi128ELb0ELb1ELb1ELb1ELb0ELb1EEEEEEEEEvNT_6ParamsE,@function
        .size           _ZN7cutlass13device_kernelIN5flash11enable_sm90INS1_16FlashAttnFwdSm90INS1_25CollectiveMainloopFwdSm90ILi2EN4cute5tupleIJNS5_1CILi1EEES8_S8_EEENS6_IJNS7_ILi128EEENS7_ILi96EEENS7_ILi64EEEEEELi256ENS_6half_tEfNS_4arch4Sm90ELb0ELb1ELb0ELb1ELb0ELb0ELb0ELb1ELb0ELb1ELb0ELb0EEENS1_21CollectiveEpilogueFwdINS6_IJSA_NS7_ILi256EEESB_EEES9_SE_SG_Li256ELb1ELb1ELb0ELb0EEENS1_36VarlenDynamicPersistentTileSchedulerILi128ELi96ELi256ELi128ELb0ELb1ELb1ELb1ELb0ELb1EEEEEEEEEvNT_6ParamsE,(.L_x_15143 - _ZN7cutlass13device_kernelIN5flash11enable_sm90INS1_16FlashAttnFwdSm90INS1_25CollectiveMainloopFwdSm90ILi2EN4cute5tupleIJNS5_1CILi1EEES8_S8_EEENS6_IJNS7_ILi128EEENS7_ILi96EEENS7_ILi64EEEEEELi256ENS_6half_tEfNS_4arch4Sm90ELb0ELb1ELb0ELb1ELb0ELb0ELb0ELb1ELb0ELb1ELb0ELb0EEENS1_21CollectiveEpilogueFwdINS6_IJSA_NS7_ILi256EEESB_EEES9_SE_SG_Li256ELb1ELb1ELb0ELb0EEENS1_36VarlenDynamicPersistentTileSchedulerILi128ELi96ELi256ELi128ELb0ELb1ELb1ELb1ELb0ELb1EEEEEEEEEvNT_6ParamsE)
        .other          _ZN7cutlass13device_kernelIN5flash11enable_sm90INS1_16FlashAttnFwdSm90INS1_25CollectiveMainloopFwdSm90ILi2EN4cute5tupleIJNS5_1CILi1EEES8_S8_EEENS6_IJNS7_ILi128EEENS7_ILi96EEENS7_ILi64EEEEEELi256ENS_6half_tEfNS_4arch4Sm90ELb0ELb1ELb0ELb1ELb0ELb0ELb0ELb1ELb0ELb1ELb0ELb0EEENS1_21CollectiveEpilogueFwdINS6_IJSA_NS7_ILi256EEESB_EEES9_SE_SG_Li256ELb1ELb1ELb0ELb0EEENS1_36VarlenDynamicPersistentTileSchedulerILi128ELi96ELi256ELi128ELb0ELb1ELb1ELb1ELb0ELb1EEEEEEEEEvNT_6ParamsE,@"STO_CUDA_ENTRY STV_DEFAULT"
_ZN7cutlass13device_kernelIN5flash11enable_sm90INS1_16FlashAttnFwdSm90INS1_25CollectiveMainloopFwdSm90ILi2EN4cute5tupleIJNS5_1CILi1EEES8_S8_EEENS6_IJNS7_ILi128EEENS7_ILi96EEENS7_ILi64EEEEEELi256ENS_6half_tEfNS_4arch4Sm90ELb0ELb1ELb0ELb1ELb0ELb0ELb0ELb1ELb0ELb1ELb0ELb0EEENS1_21CollectiveEpilogueFwdINS6_IJSA_NS7_ILi256EEESB_EEES9_SE_SG_Li256ELb1ELb1ELb0ELb0EEENS1_36VarlenDynamicPersistentTileSchedulerILi128ELi96ELi256ELi128ELb0ELb1ELb1ELb1ELb0ELb1EEEEEEEEEvNT_6ParamsE:
        /* <DEDUP_REMOVED lines=18> */
.L_x_11414:
[----:B------:R-:W-:Y:S05]  /*0120*/  BSYNC B0 ;  /* 0x0000000000007941 */ /* 0x000fea0003800000 */
.L_x_11413:
        /* <DEDUP_REMOVED lines=41> */
.L_x_11415:
        /* <DEDUP_REMOVED lines=22> */
.L_x_11416:
        /* <DEDUP_REMOVED lines=18> */
.L_x_11417:
        /* <DEDUP_REMOVED lines=22> */
.L_x_11418:
        /* <DEDUP_REMOVED lines=22> */
.L_x_11419:
[----:B------:R-:W-:Y:S01]  /*0900*/  PLOP3.LUT P0, PT, PT, PT, UP0, 0x80, 0x0 ;  /* 0x000000000000781c */ /* 0x000fe20003f0f008 */
[----:B------:R-:W-:Y:S01]  /*0910*/  UMOV UR36, 0x1 ;  /* 0x0000000100247882 */ /* 0x000fe20000000000 */
[----:B------:R-:W-:Y:S01]  /*0920*/  NOP ;  /* 0x0000000000007918 */ /* 0x000fe20000000000 */
[----:B------:R-:W-:Y:S01]  /*0930*/  USEL UR36, UR36, 0x2, !UP0 ;  /* 0x0000000224247887 */ /* 0x000fe2000c000000 */
[----:B------:R-:W-:Y:S01]  /*0940*/  ULDC.64 UR40, c[0x0][0x208] ;  /* 0x0000820000287ab9 */ /* 0x000fe20000000a00 */
[----:B012-4-:R-:W-:Y:S08]  /*0950*/  BAR.SYNC.DEFER_BLOCKING 0x0 ;  /* 0x0000000000007b1d */ /* 0x017ff00000010000 */
[----:B------:R-:W-:Y:S05]  /*0960*/  @!P0 BRA `(.L_x_11420) ;  /* 0x000000f400648947 */ /* 0x000fea0003800000 */
.L_x_11421:
        /* <DEDUP_REMOVED lines=23> */
[----:B------:R-:W-:Y:S01]  /*0ae0*/  R2UR UR6, R11 ;  /* 0x000000000b0672ca */ /* 0x000fe200000e0000 */
        /* <DEDUP_REMOVED lines=55> */
.L_x_11521:
[----:B------:R-:W-:Y:S01]  /*0e60*/  ULDC.64 UR8, c[0x0][0xa28] ;  /* 0x00028a0000087ab9 */ /* 0x000fe20000000a00 */
[----:B------:R-:W-:Y:S01]  /*0e70*/  IMAD.MOV.U32 R0, RZ, RZ, RZ ;  /* 0x000000ffff007224 */ /* 0x000fe200078e00ff */
        /* <DEDUP_REMOVED lines=10> */
[----:B01--4-:R-:W-:Y:S02]  /*0f20*/  IMAD.U32 R2, RZ, RZ, UR8 ;  /* 0x00000008ff027e24 */ /* 0x013fe4000f8e00ff */
[----:B------:R-:W-:Y:S01]  /*0f30*/  IMAD.U32 R3, RZ, RZ, UR9 ;  /* 0x00000009ff037e24 */ /* 0x000fe2000f8e00ff */
[----:B------:R-:W-:Y:S01]  /*0f40*/  @UP1 UIMAD.WIDE UR8, UR6, 0x4, UR10 ;  /* 0x00000004060818a5 */ /* 0x000fe2000f8e020a */
[----:B------:R-:W-:Y:S02]  /*0f50*/  ULDC UR4, c[0x0][0x288] ;  /* 0x0000a20000047ab9 */ /* 0x000fe40000000800 */
[----:B---3--:R-:W-:Y:S01]  /*0f60*/  IMAD.U32 R16, RZ, RZ, UR4 ;  /* 0x00000004ff107e24 */ /* 0x008fe2000f8e00ff */
[----:B------:R0:W5:Y:S02]  /*0f70*/  @P0 LDG.E R0, desc[UR40][R2.64] ;  /* 0x0000002802000981 */ /* 0x000164000c1e1900 */
[----:B--2---:R-:W-:Y:S01]  /*0f80*/  IMAD.U32 R4, RZ, RZ, UR8 ;  /* 0x00000008ff047e24 */ /* 0x004fe2000f8e00ff */
[----:B------:R-:W-:Y:S01]  /*0f90*/  ULDC UR4, c[0x0][0x424] ;  /* 0x0001090000047ab9 */ /* 0x000fe20000000800 */
[----:B------:R-:W-:Y:S01]  /*0fa0*/  IMAD.U32 R5, RZ, RZ, UR9 ;  /* 0x00000009ff057e24 */ /* 0x000fe2000f8e00ff */
[----:B------:R-:W-:-:S04]  /*0fb0*/  ULDC.64 UR8, c[0x0][0x418] ;  /* 0x0001060000087ab9 */ /* 0x000fc80000000a00 */
[----:B------:R0:W5:Y:S01]  /*0fc0*/  @P2 LDG.E R16, desc[UR40][R4.64] ;  /* 0x0000002804102981 */ /* 0x000162000c1e1900 */
[----:B------:R-:W-:Y:S01]  /*0fd0*/  UISETP.NE.U32.AND UP0, UPT, UR8, URZ, UPT ;  /* 0x0000003f0800728c */ /* 0x000fe2000bf05070 */
[----:B------:R-:W-:-:S03]  /*0fe0*/  UMOV UR45, UR7 ;  /* 0x00000007002d7c82 */ /* 0x000fc60008000000 */
[----:B------:R-:W-:-:S03]  /*0ff0*/  UISETP.NE.AND.EX UP0, UPT, UR9, URZ, UPT, UP0 ;  /* 0x0000003f0900728c */ /* 0x000fc6000bf05300 */
        /* <DEDUP_REMOVED lines=18> */
.L_x_11422:
[----:B------:R-:W-:Y:S01]  /*1120*/  IMAD.U32 R17, RZ, RZ, UR4 ;  /* 0x00000004ff117e24 */ /* 0x000fe2000f8e00ff */
[----:B------:R-:W-:Y:S01]  /*1130*/  UMOV UR44, UR6 ;  /* 0x00000006002c7c82 */ /* 0x000fe20008000000 */
[----:B------:R-:W-:Y:S05]  /*1140*/  @!P1 BRA `(.L_x_11423) ;  /* 0x0000000000189947 */ /* 0x000fea0003800000 */
[----:B------:R-:W-:Y:S02]  /*1150*/  ULDC.64 UR8, c[0x0][0xa20] ;  /* 0x0002880000087ab9 */ /* 0x000fe40000000a00 */
[----:B------:R-:W-:-:S06]  /*1160*/  UIMAD.WIDE UR6, UR6, 0x4, UR8 ;  /* 0x00000004060678a5 */ /* 0x000fcc000f8e0208 */
[----:B------:R-:W-:Y:S02]  /*1170*/  IMAD.U32 R2, RZ, RZ, UR6 ;  /* 0x00000006ff027e24 */ /* 0x000fe4000f8e00ff */
[----:B------:R-:W-:-:S05]  /*1180*/  IMAD.U32 R3, RZ, RZ, UR7 ;  /* 0x00000007ff037e24 */ /* 0x000fca000f8e00ff */
[----:B------:R0:W5:Y:S01]  /*1190*/  LDG.E R17, desc[UR40][R2.64] ;  /* 0x0000002802117981 */ /* 0x000162000c1e1900 */
[----:B------:R-:W-:Y:S05]  /*11a0*/  BRA `(.L_x_11424) ;  /* 0x00000000002c7947 */ /* 0x000fea0003800000 */
.L_x_11423:
        /* <DEDUP_REMOVED lines=11> */
.L_x_11424:
[----:B0-----:R-:W0:Y:S01]  /*1260*/  LDC R2, c[0x0][0x448] ;  /* 0x00011200ff027b82 */ /* 0x001e220000000800 */
[----:B------:R-:W-:Y:S01]  /*1270*/  USHF.L.U32 UR43, UR5, 0x7, URZ ;  /* 0x00000007052b7899 */ /* 0x000fe2000800063f */
[----:B-----5:R-:W-:-:S03]  /*1280*/  IMAD.IADD R17, R17, 0x1, -R0 ;  /* 0x0000000111117824 */ /* 0x020fc600078e0a00 */
[----:B------:R-:W-:Y:S02]  /*1290*/  UIADD3 UR4, UR43, 0x7f, URZ ;  /* 0x0000007f2b047890 */ /* 0x000fe4000fffe03f */
[----:B------:R-:W-:Y:S01]  /*12a0*/  IADD3 R3, R17, 0x1, -R16 ;  /* 0x0000000111037810 */ /* 0x000fe20007ffe810 */
[----:B------:R-:W1:Y:S03]  /*12b0*/  LDC.64 R6, c[0x0][0x9e0] ;  /* 0x00027800ff067b82 */ /* 0x000e660000000a00 */
[----:B------:R-:W-:Y:S01]  /*12c0*/  IMAD.U32 R0, RZ, RZ, UR4 ;  /* 0x00000004ff007e24 */ /* 0x000fe2000f8e00ff */
[----:B0-----:R-:W-:Y:S02]  /*12d0*/  ISETP.NE.AND P1, PT, R2, 0x1, PT ;  /* 0x000000010200780c */ /* 0x001fe40003f25270 */
        /* <DEDUP_REMOVED lines=18> */
.L_x_11426:
[----:B------:R-:W-:-:S13]  /*1400*/  ISETP.NE.AND P0, PT, R7, 0x1, PT ;  /* 0x000000010700780c */ /* 0x000fda0003f05270 */
[----:B------:R-:W0:Y:S02]  /*1410*/  @P0 LDC.64 R4, c[0x0][0x9e8] ;  /* 0x00027a00ff040b82 */ /* 0x000e240000000a00 */
[----:B0-----:R-:W-:-:S05]  /*1420*/  @P0 IMAD.HI.U32 R4, R2, R4, RZ ;  /* 0x0000000402040227 */ /* 0x001fca00078e00ff */
[----:B------:R-:W-:-:S07]  /*1430*/  @P0 SHF.R.U32.HI R2, RZ, R5, R4 ;  /* 0x00000005ff020219 */ /* 0x000fce0000011604 */
.L_x_11427:
[----:B------:R-:W-:-:S05]  /*1440*/  IMAD R3, R2, R7, R7 ;  /* 0x0000000702037224 */ /* 0x000fca00078e0207 */
[----:B------:R-:W-:-:S07]  /*1450*/  VIMNMX R0, R0, R3, PT ;  /* 0x0000000300007248 */ /* 0x000fce0003fe0100 */
.L_x_11425:
[----:B------:R-:W0:Y:S01]  /*1460*/  @P1 LDC R4, c[0x0][0x44c] ;  /* 0x00011300ff041b82 */ /* 0x000e220000000800 */
[----:B------:R-:W-:Y:S01]  /*1470*/  IMAD.U32 R3, RZ, RZ, UR43 ;  /* 0x0000002bff037e24 */ /* 0x000fe2000f8e00ff */
[----:B------:R-:W-:Y:S01]  /*1480*/  ULDC UR4, c[0x0][0x9dc] ;  /* 0x0002770000047ab9 */ /* 0x000fe20000000800 */
[----:B------:R-:W-:Y:S02]  /*1490*/  VIADD R2, R0, 0x5f ;  /* 0x0000005f00027836 */ /* 0x000fe40000000000 */
[----:B------:R-:W-:Y:S02]  /*14a0*/  VIADD R0, R17, 0x5f ;  /* 0x0000005f11007836 */ /* 0x000fe40000000000 */
[----:B------:R-:W-:Y:S01]  /*14b0*/  IMAD.HI R2, R2, 0x2aaaaaab, RZ ;  /* 0x2aaaaaab02027827 */ /* 0x000fe200078e02ff */
[----:B------:R-:W1:Y:S03]  /*14c0*/  @P1 LDC R5, c[0x0][0x450] ;  /* 0x00011400ff051b82 */ /* 0x000e660000000800 */
[----:B------:R-:W-:-:S04]  /*14d0*/  IMAD.HI R0, R0, 0x2aaaaaab, RZ ;  /* 0x2aaaaaab00007827 */ /* 0x000fc800078e02ff */
[----:B0-----:R-:W-:-:S05]  /*14e0*/  @P1 IMAD.HI.U32 R4, R4, UR43, RZ ;  /* 0x0000002b04041c27 */ /* 0x001fca000f8e00ff */
[----:B-1----:R-:W-:Y:S02]  /*14f0*/  @P1 SHF.R.U32.HI R3, RZ, R5, R4 ;  /* 0x00000005ff031219 */ /* 0x002fe40000011604 */
[----:B------:R-:W-:Y:S02]  /*1500*/  SHF.R.U32.HI R5, RZ, 0x1f, R2 ;  /* 0x0000001fff057819 */ /* 0x000fe40000011602 */
[----:B------:R-:W-:Y:S02]  /*1510*/  IADD3 R4, R3, R17, -R16 ;  /* 0x0000001103047210 */ /* 0x000fe40007ffe810 */
        /* <DEDUP_REMOVED lines=16> */
.L_x_11429:
[----:B------:R-:W-:-:S13]  /*1620*/  ISETP.NE.AND P0, PT, R7, 0x1, PT ;  /* 0x000000010700780c */ /* 0x000fda0003f05270 */
[----:B------:R-:W0:Y:S02]  /*1630*/  @P0 LDC.64 R2, c[0x0][0x9e8] ;  /* 0x00027a00ff020b82 */ /* 0x000e240000000a00 */
[----:B0-----:R-:W-:-:S05]  /*1640*/  @P0 IMAD.HI.U32 R0, R4, R2, RZ ;  /* 0x0000000204000227 */ /* 0x001fca00078e00ff */
[----:B------:R-:W-:-:S07]  /*1650*/  @P0 SHF.R.U32.HI R4, RZ, R3, R0 ;  /* 0x00000003ff040219 */ /* 0x000fce0000011600 */
.L_x_11430:
[----:B------:R-:W-:-:S05]  /*1660*/  IMAD R4, R4, R7, RZ ;  /* 0x0000000704047224 */ /* 0x000fca00078e02ff */
[----:B------:R-:W-:-:S13]  /*1670*/  R2UR UR5, R4 ;  /* 0x00000000040572ca */ /* 0x000fda00000e0000 */
[----:B------:R-:W-:-:S04]  /*1680*/  UISETP.LT.AND UP0, UPT, UR4, UR5, UPT ;  /* 0x000000050400728c */ /* 0x000fc8000bf01270 */
[----:B------:R-:W-:-:S12]  /*1690*/  USEL UR4, UR4, UR5, !UP0 ;  /* 0x0000000504047287 */ /* 0x000fd8000c000000 */
.L_x_11428:
[----:B------:R-:W-:Y:S01]  /*16a0*/  UIMAD.WIDE UR4, UR4, 0x2aaaaaab, URZ ;  /* 0x2aaaaaab040478a5 */ /* 0x000fe2000f8e023f */
[----:B------:R-:W-:Y:S01]  /*16b0*/  PLOP3.LUT P0, PT, PT, PT, PT, 0x80, 0x0 ;  /* 0x000000000000781c */ /* 0x000fe20003f0f070 */
[----:B------:R-:W-:Y:S01]  /*16c0*/  IMAD.MOV.U32 R3, RZ, RZ, RZ ;  /* 0x000000ffff037224 */ /* 0x000fe200078e00ff */
[----:B------:R-:W-:Y:S01]  /*16d0*/  CS2R R8, SRZ ;  /* 0x0000000000087805 */ /* 0x000fe2000001ff00 */
[----:B------:R-:W-:Y:S01]  /*16e0*/  USHF.R.U32.HI UR4, URZ, 0x1f, UR5 ;  /* 0x0000001f3f047899 */ /* 0x000fe20008011605 */
[----:B------:R-:W-:Y:S01]  /*16f0*/  IMAD.MOV.U32 R0, RZ, RZ, RZ ;  /* 0x000000ffff007224 */ /* 0x000fe200078e00ff */
[----:B------:R-:W-:Y:S01]  /*1700*/  CS2R R148, SRZ ;  /* 0x0000000000947805 */ /* 0x000fe2000001ff00 */
[----:B------:R-:W-:Y:S01]  /*1710*/  IMAD.MOV.U32 R150, RZ, RZ, RZ ;  /* 0x000000ffff967224 */ /* 0x000fe200078e00ff */
[----:B------:R-:W-:Y:S01]  /*1720*/  ULEA.HI.SX32 UR4, UR5, UR4, 0x1c ;  /* 0x0000000405047291 */ /* 0x000fe2000f8fe23f */
[----:B------:R-:W-:Y:S02]  /*1730*/  CS2R R146, SRZ ;  /* 0x0000000000927805 */ /* 0x000fe4000001ff00 */
        /* <DEDUP_REMOVED lines=96> */
.L_x_11432:
        /* <DEDUP_REMOVED lines=13> */
.L_x_11654:
[----:B------:R-:W-:Y:S01]  /*1e10*/  IMAD.U32 R0, RZ, RZ, UR46 ;  /* 0x0000002eff007e24 */ /* 0x000fe2000f8e00ff */
[----:B------:R-:W-:Y:S05]  /*1e20*/  WARPSYNC.ALL ;  /* 0x0000000000007948 */ /* 0x000fea0003800000 */
[----:B------:R1:W-:Y:S01]  /*1e30*/  BAR.SYNC.DEFER_BLOCKING R9, 0x100 ;  /* 0x000400090000751d */ /* 0x0003e20000010000 */
[----:B------:R-:W-:-:S13]  /*1e40*/  ISETP.NE.AND P0, PT, R0, 0x3, PT ;  /* 0x000000030000780c */ /* 0x000fda0003f05270 */
[----:B-1----:R-:W-:Y:S05]  /*1e50*/  @!P0 BRA `(.L_x_11434) ;  /* 0x0000000000048947 */ /* 0x002fea0003800000 */
[----:B------:R-:W-:Y:S01]  /*1e60*/  BPT.TRAP 0x1 ;  /* 0x000000040000795c */ /* 0x000fe20000300000 */
.L_x_11434:
[----:B------:R-:W-:Y:S02]  /*1e70*/  IMAD.U32 R10, RZ, RZ, UR38 ;  /* 0x00000026ff0a7e24 */ /* 0x000fe4000f8e00ff */
[----:B------:R-:W-:-:S03]  /*1e80*/  IMAD.U32 R5, RZ, RZ, UR37 ;  /* 0x00000025ff057e24 */ /* 0x000fc6000f8e00ff */
[----:B------:R-:W-:Y:S01]  /*1e90*/  SHF.L.U32 R10, R10, 0x1f, RZ ;  /* 0x0000001f0a0a7819 */ /* 0x000fe200000006ff */
[----:B------:R-:W-:-:S04]  /*1ea0*/  IMAD R5, R5, 0x8, R8 ;  /* 0x0000000805057824 */ /* 0x000fc800078e0208 */
[----:B------:R1:W2:Y:S01]  /*1eb0*/  SYNCS.PHASECHK.TRANS64.TRYWAIT P1, [R5+URZ+0x22830], R10 ;  /* 0x0228300a050075a7 */ /* 0x0002a2000802017f */
[----:B------:R-:W-:Y:S05]  /*1ec0*/  @!P0 BRA `(.L_x_11435) ;  /* 0x0000000000048947 */ /* 0x000fea0003800000 */
[----:B------:R-:W-:Y:S01]  /*1ed0*/  BPT.TRAP 0x1 ;  /* 0x000000040000795c */ /* 0x000fe20000300000 */
.L_x_11435:
[----:B--2---:R-:W-:Y:S05]  /*1ee0*/  @P1 BRA `(.L_x_11436) ;  /* 0x0000000000081947 */ /* 0x004fea0003800000 */
[----:B------:R-:W2:Y:S02]  /*1ef0*/  SYNCS.PHASECHK.TRANS64.TRYWAIT P1, [R5+URZ+0x22830], R10 ;  /* 0x0228300a050075a7 */ /* 0x000ea4000802017f */
[----:B--2---:R-:W-:Y:S05]  /*1f00*/  @!P1 BRA `(.L_x_11437) ;  /* 0x00000144005c9947 */ /* 0x004fea0003800000 */
.L_x_11436:
[----:B------:R-:W-:Y:S01]  /*1f10*/  R2UR UR4, R8 ;  /* 0x00000000080472ca */ /* 0x000fe200000e0000 */
[----:B------:R-:W-:Y:S01]  /*1f20*/  ULOP3.LUT UR16, UR47, 0x10000, URZ, 0xfc, !UPT ;  /* 0x000100002f107892 */ /* 0x000fe2000f8efc3f */
[----:B------:R-:W-:Y:S01]  /*1f30*/  WARPGROUP.ARRIVE ;  /* 0x00000000000079c5 */ /* 0x000fe20000000000 */
[----:B------:R-:W-:Y:S01]  /*1f40*/  UMOV UR17, 0x40000040 ;  /* 0x4000004000117882 */ /* 0x000fe20000000000 */
[----:B------:R-:W-:Y:S01]  /*1f50*/  UMOV UR19, 0x40000040 ;  /* 0x4000004000137882 */ /* 0x000fe20000000000 */
[----:B------:R-:W3:Y:S01]  /*1f60*/  LDL.LU R11, [R1] ;  /* 0x00000000010b7983 */ /* 0x000ee20000300800 */
[----:B------:R-:W-:Y:S01]  /*1f70*/  UMOV UR5, 0x40000040 ;  /* 0x4000004000057882 */ /* 0x000fe20000000000 */
[----:B------:R-:W-:Y:S01]  /*1f80*/  UMOV UR7, 0x40000040 ;  /* 0x4000004000077882 */ /* 0x000fe20000000000 */
[----:B------:R-:W-:Y:S01]  /*1f90*/  UIADD3 UR8, UR16, 0x4, URZ ;  /* 0x0000000410087890 */ /* 0x000fe2000fffe03f */
[----:B------:R-:W4:Y:S01]  /*1fa0*/  LDC R7, c[0x0][0x448] ;  /* 0x00011200ff077b82 */ /* 0x000f220000000800 */
[----:B------:R-:W-:Y:S01]  /*1fb0*/  UMOV UR9, 0x40000040 ;  /* 0x4000004000097882 */ /* 0x000fe20000000000 */
[----:B------:R-:W-:Y:S01]  /*1fc0*/  UMOV UR11, 0x40000040 ;  /* 0x40000040000b7882 */ /* 0x000fe20000000000 */
[----:B------:R-:W-:Y:S01]  /*1fd0*/  UIADD3 UR12, UR16, 0x6, URZ ;  /* 0x00000006100c7890 */ /* 0x000fe2000fffe03f */
[----:B------:R-:W5:Y:S01]  /*1fe0*/  S2R R2, SR_TID.X ;  /* 0x0000000000027919 */ /* 0x000f620000002100 */
[----:B------:R-:W-:Y:S01]  /*1ff0*/  UIADD3 UR4, UR4, 0x1c400, URZ ;  /* 0x0001c40004047890 */ /* 0x000fe2000fffe03f */
[----:B------:R-:W-:Y:S01]  /*2000*/  VIADD R0, R22, UR43 ;  /* 0x0000002b16007c36 */ /* 0x000fe20008000000 */
[----:B------:R-:W-:Y:S01]  /*2010*/  UMOV UR13, 0x40000040 ;  /* 0x40000040000d7882 */ /* 0x000fe20000000000 */
[----:B------:R-:W-:Y:S01]  /*2020*/  UMOV UR15, 0x40000040 ;  /* 0x40000040000f7882 */ /* 0x000fe20000000000 */
[----:B------:R-:W-:Y:S01]  /*2030*/  USHF.R.U32.HI UR4, URZ, 0x4, UR4 ;  /* 0x000000043f047899 */ /* 0x000fe20008011604 */
[----:B------:R-:W-:-:S02]  /*2040*/  IMAD.MOV.U32 R6, RZ, RZ, R0 ;  /* 0x000000ffff067224 */ /* 0x000fc400078e0000 */
[----:B------:R-:W-:Y:S01]  /*2050*/  IMAD.MOV.U32 R13, RZ, RZ, -0x60 ;  /* 0xffffffa0ff0d7424 */ /* 0x000fe200078e00ff */
[----:B------:R-:W-:-:S03]  /*2060*/  ULOP3.LUT UR4, UR4, 0x3fff, URZ, 0xc0, !UPT ;  /* 0x00003fff04047892 */ /* 0x000fc6000f8ec03f */
[----:B------:R-:W-:Y:S01]  /*2070*/  IMAD R15, R176, R13, 0x60 ;  /* 0x00000060b00f7424 */ /* 0x000fe200078e020d */
[----:B------:R-:W-:Y:S02]  /*2080*/  ULOP3.LUT UR20, UR4, 0x10000, URZ, 0xfc, !UPT ;  /* 0x0001000004147892 */ /* 0x000fe4000f8efc3f */
[----:B------:R-:W-:Y:S01]  /*2090*/  UIADD3 UR4, UR16, 0x2, URZ ;  /* 0x0000000210047890 */ /* 0x000fe2000fffe03f */
[----:B------:R-:W-:Y:S01]  /*20a0*/  IMAD R14, R18, -0x2, R15 ;  /* 0xfffffffe120e7824 */ /* 0x000fe200078e020f */
[----:B------:R-:W-:Y:S01]  /*20b0*/  UIMAD UR18, UR37, 0x300, UR20 ;  /* 0x00000300251278a4 */ /* 0x000fe2000f8e0214 */
[----:B----4-:R-:W-:-:S03]  /*20c0*/  ISETP.NE.AND P2, PT, R7, 0x1, PT ;  /* 0x000000010700780c */ /* 0x010fc60003f45270 */
[----:B------:R-:W-:Y:S02]  /*20d0*/  UIADD3 UR6, UR18, 0x2, URZ ;  /* 0x0000000212067890 */ /* 0x000fe4000fffe03f */
[----:B------:R-:W-:Y:S02]  /*20e0*/  UIADD3 UR10, UR18, 0x4, URZ ;  /* 0x00000004120a7890 */ /* 0x000fe4000fffe03f */
[----:B------:R-:W-:Y:S02]  /*20f0*/  UIADD3 UR14, UR18, 0x6, URZ ;  /* 0x00000006120e7890 */ /* 0x000fe4000fffe03f */
[----:B------:R-:W-:Y:S01]  /*2100*/  HGMMA.64x96x16.F32 R24, gdesc[UR16], RZ, !UPT, gsb0 ;  /* 0x01600000101879f0 */ /* 0x000fe2000c0008ff */
[----:B-----5:R-:W-:-:S03]  /*2110*/  LOP3.LUT P1, RZ, R2, 0x7f, RZ, 0xc0, !PT ;  /* 0x0000007f02ff7812 */ /* 0x020fc6000782c0ff */
[----:B0-----:R-:W0:Y:S08]  /*2120*/  @P2 LDC R3, c[0x0][0x44c] ;  /* 0x00011300ff032b82 */ /* 0x001e300000000800 */
[----:B------:R-:W4:Y:S01]  /*2130*/  @P2 LDC R4, c[0x0][0x450] ;  /* 0x00011400ff042b82 */ /* 0x000f220000000800 */
[----:B0-----:R-:W-:-:S04]  /*2140*/  @P2 IMAD.HI.U32 R3, R0, R3, RZ ;  /* 0x0000000300032227 */ /* 0x001fc800078e00ff */
[----:B------:R-:W-:Y:S01]  /*2150*/  @!P1 VIADD R0, R5, 0x22840 ;  /* 0x0002284005009836 */ /* 0x000fe20000000000 */
[----:B----4-:R-:W-:-:S04]  /*2160*/  @P2 SHF.R.U32.HI R6, RZ, R4, R3 ;  /* 0x00000004ff062219 */ /* 0x010fc80000011603 */
[----:B------:R-:W-:Y:S01]  /*2170*/  @!P1 PRMT R0, RZ, 0x654, R0 ;  /* 0x00000654ff009816 */ /* 0x000fe20000000000 */
[----:B------:R-:W0:Y:S01]  /*2180*/  SHFL.IDX PT, R20, R6, RZ, 0x1c1f ;  /* 0x001c1fff06147589 */ /* 0x000e2200000e0000 */
[----:B------:R-:W-:Y:S02]  /*2190*/  WARPGROUP.DEPBAR.LE gsb0, 0x0 ;  /* 0x00008000000079c5 */ /* 0x000fe40000010000 */
[----:B------:R-:W-:-:S06]  /*21a0*/  WARPGROUP.ARRIVE ;  /* 0x00000000000079c5 */ /* 0x000fcc0000000000 */
[----:B------:R-:W-:Y:S01]  /*21b0*/  HGMMA.64x96x16.F32 R24, gdesc[UR4], R24, gsb0 ;  /* 0x01600000041879f0 */ /* 0x000fe20008000818 */
[----:B------:R-:W-:Y:S02]  /*21c0*/  ULDC UR7, c[0x0][0x9dc] ;  /* 0x0002770000077ab9 */ /* 0x000fe40000000800 */
[----:B------:R-:W-:Y:S01]  /*21d0*/  ULOP3.LUT UR6, URZ, UR7, URZ, 0x33, !UPT ;  /* 0x000000073f067292 */ /* 0x000fe2000f8e333f */
[----:B------:R-:W-:Y:S02]  /*21e0*/  WARPGROUP.DEPBAR.LE gsb0, 0x0 ;  /* 0x00008000000079c5 */ /* 0x000fe40000010000 */
[----:B------:R-:W-:-:S06]  /*21f0*/  WARPGROUP.ARRIVE ;  /* 0x00000000000079c5 */ /* 0x000fcc0000000000 */
[----:B------:R-:W-:Y:S01]  /*2200*/  HGMMA.64x96x16.F32 R24, gdesc[UR8], R24, gsb0 ;  /* 0x01600000081879f0 */ /* 0x000fe20008000818 */
[----:B---3--:R-:W-:-:S04]  /*2210*/  LOP3.LUT R11, R11, 0xffefffff, RZ, 0xc0, !PT ;  /* 0xffefffff0b0b7812 */ /* 0x008fc800078ec0ff */
[----:B------:R-:W-:-:S04]  /*2220*/  @P2 LOP3.LUT R11, R11, 0x100000, RZ, 0xfc, !PT ;  /* 0x001000000b0b2812 */ /* 0x000fc800078efcff */
[----:B------:R-:W-:-:S04]  /*2230*/  LOP3.LUT R11, R11, 0xfff7ffff, RZ, 0xc0, !PT ;  /* 0xfff7ffff0b0b7812 */ /* 0x000fc800078ec0ff */
[----:B------:R-:W-:-:S05]  /*2240*/  @P1 LOP3.LUT R11, R11, 0x80000, RZ, 0xfc, !PT ;  /* 0x000800000b0b1812 */ /* 0x000fca00078efcff */
[----:B------:R3:W-:Y:S02]  /*2250*/  STL [R1], R11 ;  /* 0x0000000b01007387 */ /* 0x0007e40000100800 */
[----:B---3--:R-:W-:Y:S01]  /*2260*/  SHF.R.U32.HI R11, RZ, 0x7, R2 ;  /* 0x00000007ff0b7819 */ /* 0x008fe20000011602 */
[----:B------:R-:W-:-:S03]  /*2270*/  IMAD R2, R176, -0x60, R17 ;  /* 0xffffffa0b0027824 */ /* 0x000fc600078e0211 */
[----:B------:R-:W-:Y:S01]  /*2280*/  IADD3 R4, -R11, 0xb, RZ ;  /* 0x0000000b0b047810 */ /* 0x000fe20007ffe1ff */
[----:B------:R-:W-:-:S04]  /*2290*/  VIADD R3, R2, 0x61 ;  /* 0x0000006102037836 */ /* 0x000fc80000000000 */
[----:B------:R-:W-:Y:S02]  /*22a0*/  IMAD R11, R18, -0x2, R3 ;  /* 0xfffffffe120b7824 */ /* 0x000fe400078e0203 */
[----:B------:R-:W-:Y:S02]  /*22b0*/  VIADD R3, R2, 0x60 ;  /* 0x0000006002037836 */ /* 0x000fe40000000000 */
[----:B------:R-:W-:Y:S02]  /*22c0*/  IMAD.IADD R11, R11, 0x1, -R16 ;  /* 0x000000010b0b7824 */ /* 0x000fe400078e0a10 */
[----:B------:R-:W-:Y:S01]  /*22d0*/  IMAD R12, R18, -0x2, R3 ;  /* 0xfffffffe120c7824 */ /* 0x000fe200078e0203 */
[----:B------:R-:W-:Y:S02]  /*22e0*/  WARPGROUP.DEPBAR.LE gsb0, 0x0 ;  /* 0x00008000000079c5 */ /* 0x000fe40000010000 */
[----:B------:R-:W-:-:S06]  /*22f0*/  WARPGROUP.ARRIVE ;  /* 0x00000000000079c5 */ /* 0x000fcc0000000000 */
[----:B------:R-:W-:Y:S01]  /*2300*/  HGMMA.64x96x16.F32 R24, gdesc[UR12], R24, gsb0 ;  /* 0x016000000c1879f0 */ /* 0x000fe20008000818 */
[----:B------:R-:W-:Y:S02]  /*2310*/  ULDC.64 UR14, c[0x0][0x9e0] ;  /* 0x00027800000e7ab9 */ /* 0x000fe40000000a00 */
[----:B------:R-:W-:Y:S01]  /*2320*/  UISETP.GE.AND UP0, UPT, UR15, 0x1, UPT ;  /* 0x000000010f00788c */ /* 0x000fe2000bf06270 */
[C---:B------:R-:W-:Y:S02]  /*2330*/  VIADD R13, R11.reuse, UR14 ;  /* 0x0000000e0b0d7c36 */ /* 0x040fe40008000000 */
[----:B------:R-:W-:-:S04]  /*2340*/  VIADD R11, R11, UR6 ;  /* 0x000000060b0b7c36 */ /* 0x000fc80008000000 */
[----:B0-----:R-:W-:Y:S01]  /*2350*/  IMAD.IADD R2, R11, 0x1, R20 ;  /* 0x000000010b027824 */ /* 0x001fe200078e0214 */
[----:B------:R-:W-:Y:S02]  /*2360*/  WARPGROUP.DEPBAR.LE gsb0, 0x0 ;  /* 0x00008000000079c5 */ /* 0x000fe40000010000 */
[----:B------:R0:W-:Y:S06]  /*2370*/  BAR.ARV R4, 0x100 ;  /* 0x000400040000751d */ /* 0x0001ec0000002000 */
[----:B------:R3:W-:Y:S01]  /*2380*/  @!P1 SYNCS.ARRIVE.TRANS64.RED.A1T0 RZ, [R0+URZ], RZ ;  /* 0x000000ff00ff99a7 */ /* 0x0007e2000810043f */
[----:B------:R-:W-:-:S02]  /*2390*/  PLOP3.LUT P1, PT, PT, PT, UP0, 0x40, 0x0 ;  /* 0x000000000000781c */ /* 0x000fc40003f2e808 */
[----:B---3--:R-:W-:-:S11]  /*23a0*/  VIADDMNMX R0, R20, R13, R12, PT ;  /* 0x0000000d14007246 */ /* 0x008fd6000380010c */
[----:B0-----:R-:W-:Y:S05]  /*23b0*/  @P1 BRA `(.L_x_11438) ;  /* 0x0000000000541947 */ /* 0x001fea0003800000 */
        /* <DEDUP_REMOVED lines=12> */
.L_x_11440:
[----:B------:R-:W-:-:S06]  /*2480*/  UISETP.NE.AND UP1, UPT, UR15, 0x1, UPT ;  /* 0x000000010f00788c */ /* 0x000fcc000bf25270 */
[----:B------:R-:W-:-:S05]  /*2490*/  PLOP3.LUT P1, PT, PT, PT, UP1, 0x80, 0x0 ;  /* 0x000000000000781c */ /* 0x000fca0003f2f018 */
[----:B------:R-:W-:-:S08]  /*24a0*/  @UP1 ULDC.64 UR10, c[0x0][0x9e8] ;  /* 0x00027a00000a1ab9 */ /* 0x000fd00000000a00 */
[----:B------:R-:W-:-:S05]  /*24b0*/  @P1 IMAD.HI.U32 R20, R3, UR10, RZ ;  /* 0x0000000a03141c27 */ /* 0x000fca000f8e00ff */
[----:B------:R-:W-:-:S07]  /*24c0*/  @P1 SHF.R.U32.HI R3, RZ, UR11, R20 ;  /* 0x0000000bff031c19 */ /* 0x000fce0008011614 */
.L_x_11441:
[----:B------:R-:W-:Y:S05]  /*24d0*/  BSYNC B0 ;  /* 0x0000000000007941 */ /* 0x000fea0003800000 */
.L_x_11439:
[----:B------:R-:W-:-:S05]  /*24e0*/  IMAD R3, R3, UR15, R14 ;  /* 0x0000000f03037c24 */ /* 0x000fca000f8e020e */
[----:B------:R-:W-:Y:S02]  /*24f0*/  VIMNMX R2, R2, R3, !PT ;  /* 0x0000000302027248 */ /* 0x000fe40007fe0100 */
[----:B------:R-:W-:-:S07]  /*2500*/  VIADDMNMX R0, R3, UR15, R0, PT ;  /* 0x0000000f03007c46 */ /* 0x000fce000b800100 */
.L_x_11438:
        /* <DEDUP_REMOVED lines=133> */
.L_x_11444:
[----:B------:R-:W-:-:S06]  /*2d60*/  UISETP.NE.AND UP1, UPT, UR15, 0x1, UPT ;  /* 0x000000010f00788c */ /* 0x000fcc000bf25270 */
[----:B------:R-:W-:-:S05]  /*2d70*/  PLOP3.LUT P4, PT, PT, PT, UP1, 0x80, 0x0 ;  /* 0x000000000000781c */ /* 0x000fca0003f8f018 */
[----:B------:R-:W-:-:S08]  /*2d80*/  @UP1 ULDC.64 UR10, c[0x0][0x9e8] ;  /* 0x00027a00000a1ab9 */ /* 0x000fd00000000a00 */
[----:B------:R-:W-:Y:S01]  /*2d90*/  @P4 IMAD.HI.U32 R6, R2, UR10, RZ ;  /* 0x0000000a02064c27 */ /* 0x000fe2000f8e00ff */
[----:B------:R-:W-:-:S13]  /*2da0*/  PLOP3.LUT P4, PT, PT, PT, UP1, 0x80, 0x0 ;  /* 0x000000000000781c */ /* 0x000fda0003f8f018 */
[----:B------:R-:W-:-:S07]  /*2db0*/  @P4 SHF.R.U32.HI R2, RZ, UR11, R6 ;  /* 0x0000000bff024c19 */ /* 0x000fce0008011606 */
.L_x_11445:
[----:B------:R-:W-:Y:S05]  /*2dc0*/  BSYNC B0 ;  /* 0x0000000000007941 */ /* 0x000fea0003800000 */
.L_x_11443:
[----:B------:R-:W-:-:S05]  /*2dd0*/  IMAD R2, R2, UR15, R14 ;  /* 0x0000000f02027c24 */ /* 0x000fca000f8e020e */
[----:B------:R-:W-:Y:S02]  /*2de0*/  VIMNMX R3, R3, R2, !PT ;  /* 0x0000000203037248 */ /* 0x000fe40007fe0100 */
[----:B------:R-:W-:-:S07]  /*2df0*/  VIADDMNMX R0, R2, UR15, R0, PT ;  /* 0x0000000f02007c46 */ /* 0x000fce000b800100 */
.L_x_11442:
[----:B------:R-:W-:Y:S01]  /*2e00*/  ISETP.GT.AND P1, PT, R3, 0x1, !P1 ;  /* 0x000000010300780c */ /* 0x000fe20004f24270 */
[----:B------:R-:W-:Y:S01]  /*2e10*/  ULDC UR6, c[0x0][0x988] ;  /* 0x0002620000067ab9 */ /* 0x000fe20000000800 */
[----:B------:R-:W-:Y:S02]  /*2e20*/  FMNMX.FTZ R2, R24, R20, !PT ;  /* 0x0000001418027209 */ /* 0x000fe40007810000 */
[----:B------:R-:W-:Y:S02]  /*2e30*/  ISETP.LT.OR P1, PT, R0, 0x2, P1 ;  /* 0x000000020000780c */ /* 0x000fe40000f21670 */
        /* <DEDUP_REMOVED lines=11> */
[C---:B------:R-:W-:Y:S02]  /*2ef0*/  ISETP.GT.AND P1, PT, R3.reuse, 0x10, !P1 ;  /* 0x000000100300780c */ /* 0x040fe40004f24270 */
[----:B------:R-:W-:Y:S02]  /*2f00*/  FMNMX.FTZ R2, R76, R2, !PT ;  /* 0x000000024c027209 */ /* 0x000fe40007810000 */
[----:B------:R-:W-:Y:S02]  /*2f10*/  ISETP.LT.OR P1, PT, R0, 0x11, P1 ;  /* 0x000000110000780c */ /* 0x000fe40000f21670 */
[----:B------:R-:W-:-:S02]  /*2f20*/  ISETP.GT.AND P6, PT, R3, 0x8, !P6 ;  /* 0x000000080300780c */ /* 0x000fc400077c4270 */
[----:B------:R-:W-:Y:S02]  /*2f30*/  FSEL R34, R34, -INF , !P1 ;  /* 0xff80000022227808 */ /* 0x000fe40004800000 */
[----:B------:R-:W-:Y:S02]  /*2f40*/  ISETP.NE.AND P1, PT, R29, RZ, PT ;  /* 0x000000ff1d00720c */ /* 0x000fe40003f25270 */
[----:B------:R-:W-:Y:S02]  /*2f50*/  FMNMX.FTZ R2, R40, R2, !PT ;  /* 0x0000000228027209 */ /* 0x000fe40007810000 */
[----:B------:R-:W-:Y:S02]  /*2f60*/  ISETP.LT.OR P6, PT, R0, 0x9, P6 ;  /* 0x000000090000780c */ /* 0x000fe400037c1670 */
[----:B------:R-:W-:Y:S02]  /*2f70*/  ISETP.GT.AND P1, PT, R3, 0x11, !P1 ;  /* 0x000000110300780c */ /* 0x000fe40004f24270 */
[----:B------:R-:W-:-:S02]  /*2f80*/  FMNMX.FTZ R2, R78, R2, !PT ;  /* 0x000000024e027209 */ /* 0x000fc40007810000 */
[----:B------:R-:W-:Y:S02]  /*2f90*/  FSEL R30, R30, -INF , !P6 ;  /* 0xff8000001e1e7808 */ /* 0x000fe40007000000 */
[----:B------:R-:W-:Y:S02]  /*2fa0*/  ISETP.LT.OR P1, PT, R0, 0x12, P1 ;  /* 0x000000120000780c */ /* 0x000fe40000f21670 */
[----:B------:R-:W-:Y:S02]  /*2fb0*/  ISETP.NE.AND P6, PT, R33, RZ, PT ;  /* 0x000000ff2100720c */ /* 0x000fe40003fc5270 */
[----:B------:R-:W-:Y:S02]  /*2fc0*/  FMNMX.FTZ R2, R44, R2, !PT ;  /* 0x000000022c027209 */ /* 0x000fe40007810000 */
[----:B------:R-:W-:Y:S02]  /*2fd0*/  FSEL R35, R35, -INF , !P1 ;  /* 0xff80000023237808 */ /* 0x000fe40004800000 */
[----:B------:R-:W-:-:S02]  /*2fe0*/  ISETP.GT.AND P1, PT, R3, 0x18, !P6 ;  /* 0x000000180300780c */ /* 0x000fc40007724270 */
[----:B------:R-:W-:Y:S02]  /*2ff0*/  FMNMX.FTZ R2, R80, R2, !PT ;  /* 0x0000000250027209 */ /* 0x000fe40007810000 */
[----:B------:R-:W-:Y:S02]  /*3000*/  ISETP.LT.OR P1, PT, R0, 0x19, P1 ;  /* 0x000000190000780c */ /* 0x000fe40000f21670 */
[----:B------:R-:W-:Y:S02]  /*3010*/  FMNMX.FTZ R2, R48, R2, !PT ;  /* 0x0000000230027209 */ /* 0x000fe40007810000 */
[----:B------:R-:W-:Y:S02]  /*3020*/  ISETP.NE.AND P4, PT, R73, RZ, PT ;  /* 0x000000ff4900720c */ /* 0x000fe40003f85270 */
[----:B------:R-:W-:Y:S02]  /*3030*/  FSEL R38, R38, -INF , !P1 ;  /* 0xff80000026267808 */ /* 0x000fe40004800000 */
[----:B------:R-:W-:-:S02]  /*3040*/  FMNMX.FTZ R2, R82, R2, !PT ;  /* 0x0000000252027209 */ /* 0x000fc40007810000 */
[----:B------:R-:W-:Y:S02]  /*3050*/  ISETP.GT.AND P1, PT, R3, 0x19, !P4 ;  /* 0x000000190300780c */ /* 0x000fe40006724270 */
        /* <DEDUP_REMOVED lines=23> */
[----:B------:R-:W-:Y:S01]  /*31d0*/  ISETP.GT.AND P5, PT, R3, RZ, !P5 ;  /* 0x000000ff0300720c */ /* 0x000fe20006fa4270 */
[----:B------:R-:W0:Y:S01]  /*31e0*/  SHFL.BFLY PT, R2, R11, 0x2, 0x1f ;  /* 0x0c401f000b027f89 */ /* 0x000e2200000e0000 */
[----:B------:R-:W-:Y:S02]  /*31f0*/  FSEL R46, R46, -INF , !P1 ;  /* 0xff8000002e2e7808 */ /* 0x000fe40004800000 */
[----:B------:R-:W-:Y:S02]  /*3200*/  ISETP.NE.AND P1, PT, R77, RZ, PT ;  /* 0x000000ff4d00720c */ /* 0x000fe40003f25270 */
[----:B------:R-:W-:Y:S02]  /*3210*/  ISETP.LT.OR P5, PT, R0, 0x1, P5 ;  /* 0x000000010000780c */ /* 0x000fe40002fa1670 */
[----:B------:R-:W-:Y:S02]  /*3220*/  ISETP.GT.AND P1, PT, R3, 0x29, !P1 ;  /* 0x000000290300780c */ /* 0x000fe40004f24270 */
[----:B------:R-:W-:-:S02]  /*3230*/  FSEL R26, R26, -INF , !P5 ;  /* 0xff8000001a1a7808 */ /* 0x000fc40006800000 */
[----:B------:R-:W-:Y:S02]  /*3240*/  ISETP.LT.OR P1, PT, R0, 0x2a, P1 ;  /* 0x0000002a0000780c */ /* 0x000fe40000f21670 */
[----:B------:R-:W-:Y:S02]  /*3250*/  ISETP.NE.AND P6, PT, R83, RZ, PT ;  /* 0x000000ff5300720c */ /* 0x000fe40003fc5270 */
[----:B------:R-:W-:Y:S02]  /*3260*/  FSEL R47, R47, -INF , !P1 ;  /* 0xff8000002f2f7808 */ /* 0x000fe40004800000 */
[----:B------:R-:W-:Y:S02]  /*3270*/  ISETP.NE.AND P1, PT, R45, RZ, PT ;  /* 0x000000ff2d00720c */ /* 0x000fe40003f25270 */
[----:B------:R-:W-:Y:S02]  /*3280*/  ISETP.NE.AND P4, PT, R57, RZ, PT ;  /* 0x000000ff3900720c */ /* 0x000fe40003f85270 */
[----:B------:R-:W-:-:S02]  /*3290*/  ISETP.GT.AND P1, PT, R3, 0x30, !P1 ;  /* 0x000000300300780c */ /* 0x000fc40004f24270 */
[----:B------:R-:W-:Y:S02]  /*32a0*/  ISETP.GT.AND P2, PT, R3, 0x51, !P2 ;  /* 0x000000510300780c */ /* 0x000fe40005744270 */
[----:B0-----:R-:W-:Y:S02]  /*32b0*/  FMNMX.FTZ R6, R11, R2, !PT ;  /* 0x000000020b067209 */ /* 0x001fe40007810000 */
[----:B------:R-:W-:Y:S02]  /*32c0*/  ISETP.LT.OR P1, PT, R0, 0x31, P1 ;  /* 0x000000310000780c */ /* 0x000fe40000f21670 */
[----:B------:R-:W-:Y:S01]  /*32d0*/  FMNMX.FTZ R11, R26, R27, !PT ;  /* 0x0000001b1a0b7209 */ /* 0x000fe20007810000 */
[----:B------:R-:W0:Y:S01]  /*32e0*/  SHFL.BFLY PT, R13, R6, 0x1, 0x1f ;  /* 0x0c201f00060d7f89 */ /* 0x000e2200000e0000 */
[----:B------:R-:W-:Y:S02]  /*32f0*/  FSEL R50, R50, -INF , !P1 ;  /* 0xff80000032327808 */ /* 0x000fe40004800000 */
[----:B------:R-:W-:-:S02]  /*3300*/  ISETP.NE.AND P1, PT, R79, RZ, PT ;  /* 0x000000ff4f00720c */ /* 0x000fc40003f25270 */
[C---:B------:R-:W-:Y:S02]  /*3310*/  ISETP.GT.AND P3, PT, R3.reuse, 0x58, !P3 ;  /* 0x000000580300780c */ /* 0x040fe40005f64270 */
[----:B------:R-:W-:Y:S02]  /*3320*/  ISETP.GT.AND P1, PT, R3, 0x31, !P1 ;  /* 0x000000310300780c */ /* 0x000fe40004f24270 */
[C---:B------:R-:W-:Y:S02]  /*3330*/  ISETP.LT.OR P2, PT, R0.reuse, 0x52, P2 ;  /* 0x000000520000780c */ /* 0x040fe40001741670 */
[C---:B------:R-:W-:Y:S02]  /*3340*/  ISETP.LT.OR P1, PT, R0.reuse, 0x32, P1 ;  /* 0x000000320000780c */ /* 0x040fe40000f21670 */
[----:B------:R-:W-:Y:S02]  /*3350*/  ISETP.LT.OR P3, PT, R0, 0x59, P3 ;  /* 0x000000590000780c */ /* 0x000fe40001f61670 */
[----:B------:R-:W-:-:S02]  /*3360*/  FSEL R51, R51, -INF , !P1 ;  /* 0xff80000033337808 */ /* 0x000fc40004800000 */
[----:B------:R-:W-:Y:S02]  /*3370*/  ISETP.NE.AND P1, PT, R49, RZ, PT ;  /* 0x000000ff3100720c */ /* 0x000fe40003f25270 */
[----:B------:R-:W-:Y:S02]  /*3380*/  FSEL R67, R67, -INF , !P2 ;  /* 0xff80000043437808 */ /* 0x000fe40005000000 */
[----:B------:R-:W-:Y:S02]  /*3390*/  ISETP.GT.AND P1, PT, R3, 0x38, !P1 ;  /* 0x000000380300780c */ /* 0x000fe40004f24270 */
[----:B------:R-:W-:Y:S02]  /*33a0*/  FSEL R70, R70, -INF , !P3 ;  /* 0xff80000046467808 */ /* 0x000fe40005800000 */
[----:B------:R-:W-:Y:S02]  /*33b0*/  ISETP.LT.OR P1, PT, R0, 0x39, P1 ;  /* 0x000000390000780c */ /* 0x000fe40000f21670 */
[----:B0-----:R-:W-:-:S02]  /*33c0*/  FMNMX.FTZ R2, R6, R13, !PT ;  /* 0x0000000d06027209 */ /* 0x001fc40007810000 */
[----:B------:R-:W-:Y:S02]  /*33d0*/  FMNMX.FTZ R6, R30, R11, !PT ;  /* 0x0000000b1e067209 */ /* 0x000fe40007810000 */
[----:B------:R-:W-:Y:S01]  /*33e0*/  FSEL R54, R54, -INF , !P1 ;  /* 0xff80000036367808 */ /* 0x000fe20004800000 */
[----:B------:R-:W-:Y:S01]  /*33f0*/  FMUL.FTZ R12, R2, UR6 ;  /* 0x00000006020c7c20 */ /* 0x000fe20008410000 */
        /* <DEDUP_REMOVED lines=19> */
[----:B------:R-:W-:Y:S02]  /*3530*/  FMNMX.FTZ R11, R47, R6, !PT ;  /* 0x000000062f0b7209 */ /* 0x000fe40007810000 */
[----:B------:R-:W-:Y:S02]  /*3540*/  ISETP.GT.AND P1, PT, R3, 0x48, !P4 ;  /* 0x000000480300780c */ /* 0x000fe40006724270 */
[----:B------:R-:W-:-:S02]  /*3550*/  FMNMX.FTZ R6, R50, R11, !PT ;  /* 0x0000000b32067209 */ /* 0x000fc40007810000 */
[----:B------:R-:W-:Y:S02]  /*3560*/  ISETP.LT.OR P1, PT, R0, 0x49, P1 ;  /* 0x000000490000780c */ /* 0x000fe40000f21670 */
[----:B------:R-:W-:Y:S02]  /*3570*/  FMNMX.FTZ R11, R51, R6, !PT ;  /* 0x00000006330b7209 */ /* 0x000fe40007810000 */
[----:B------:R-:W-:Y:S02]  /*3580*/  FSEL R62, R62, -INF , !P1 ;  /* 0xff8000003e3e7808 */ /* 0x000fe40004800000 */
[----:B------:R-:W-:Y:S02]  /*3590*/  FSETP.NEU.FTZ.AND P1, PT, R2, -INF , PT ;  /* 0xff8000000200780b */ /* 0x000fe40003f3d000 */
[----:B------:R-:W-:Y:S02]  /*35a0*/  ISETP.NE.AND P4, PT, R85, RZ, PT ;  /* 0x000000ff5500720c */ /* 0x000fe40003f85270 */
[----:B------:R-:W-:-:S02]  /*35b0*/  FMNMX.FTZ R6, R54, R11, !PT ;  /* 0x0000000b36067209 */ /* 0x000fc40007810000 */
[----:B------:R-:W-:Y:S02]  /*35c0*/  FSEL R13, R12, RZ, P1 ;  /* 0x000000ff0c0d7208 */ /* 0x000fe40000800000 */
[----:B------:R-:W-:Y:S02]  /*35d0*/  ISETP.GT.AND P1, PT, R3, 0x49, !P4 ;  /* 0x000000490300780c */ /* 0x000fe40006724270 */
[----:B------:R-:W-:Y:S01]  /*35e0*/  FMNMX.FTZ R11, R55, R6, !PT ;  /* 0x00000006370b7209 */ /* 0x000fe20007810000 */
[--C-:B------:R-:W-:Y:S01]  /*35f0*/  FFMA.FTZ R12, R24, UR6, -R13.reuse ;  /* 0x00000006180c7c23 */ /* 0x100fe2000801080d */
[----:B------:R-:W-:Y:S01]  /*3600*/  ISETP.LT.OR P1, PT, R0, 0x4a, P1 ;  /* 0x0000004a0000780c */ /* 0x000fe20000f21670 */
[--C-:B------:R-:W-:Y:S01]  /*3610*/  FFMA.FTZ R14, R20, UR6, -R13.reuse ;  /* 0x00000006140e7c23 */ /* 0x100fe2000801080d */
[----:B------:R-:W-:Y:S01]  /*3620*/  ISETP.NE.AND P6, PT, R61, RZ, PT ;  /* 0x000000ff3d00720c */ /* 0x000fe20003fc5270 */
[--C-:B------:R-:W-:Y:S01]  /*3630*/  FFMA.FTZ R20, R28, UR6, -R13.reuse ;  /* 0x000000061c147c23 */ /* 0x100fe2000801080d */
[----:B------:R-:W-:Y:S01]  /*3640*/  FMNMX.FTZ R6, R58, R11, !PT ;  /* 0x0000000b3a067209 */ /* 0x000fe20007810000 */
[----:B------:R-:W-:Y:S01]  /*3650*/  MUFU.EX2 R12, R12 ;  /* 0x0000000c000c7308 */ /* 0x000fe20000000800 */
[----:B------:R-:W-:Y:S01]  /*3660*/  FSEL R63, R63, -INF , !P1 ;  /* 0xff8000003f3f7808 */ /* 0x000fe20004800000 */
[--C-:B------:R-:W-:Y:S01]  /*3670*/  FFMA.FTZ R21, R72, UR6, -R13.reuse ;  /* 0x0000000648157c23 */ /* 0x100fe2000801080d */
[----:B------:R-:W-:Y:S01]  /*3680*/  ISETP.GT.AND P1, PT, R3, 0x50, !P6 ;  /* 0x000000500300780c */ /* 0x000fe20007724270 */
[--C-:B------:R-:W-:Y:S01]  /*3690*/  FFMA.FTZ R24, R32, UR6, -R13.reuse ;  /* 0x0000000620187c23 */ /* 0x100fe2000801080d */
[----:B------:R-:W-:Y:S01]  /*36a0*/  FMNMX.FTZ R11, R59, R6, !PT ;  /* 0x000000063b0b7209 */ /* 0x000fe20007810000 */
[--C-:B------:R-:W-:Y:S01]  /*36b0*/  FFMA.FTZ R28, R36, UR6, -R13.reuse ;  /* 0x00000006241c7c23 */ /* 0x100fe2000801080d */
[----:B------:R-:W-:Y:S01]  /*36c0*/  ISETP.NE.AND P4, PT, R15, RZ, PT ;  /* 0x000000ff0f00720c */ /* 0x000fe20003f85270 */
[----:B------:R-:W-:Y:S01]  /*36d0*/  MUFU.EX2 R20, R20 ;  /* 0x0000001400147308 */ /* 0x000fe20000000800 */
[----:B------:R-:W-:Y:S01]  /*36e0*/  ISETP.LT.OR P1, PT, R0, 0x51, P1 ;  /* 0x000000510000780c */ /* 0x000fe20000f21670 */
[--C-:B------:R-:W-:Y:S01]  /*36f0*/  FFMA.FTZ R36, R48, UR6, -R13.reuse ;  /* 0x0000000630247c23 */ /* 0x100fe2000801080d */
[----:B------:R-:W-:Y:S01]  /*3700*/  FMNMX.FTZ R6, R62, R11, !PT ;  /* 0x0000000b3e067209 */ /* 0x000fe20007810000 */
[--C-:B------:R-:W-:Y:S01]  /*3710*/  FFMA.FTZ R48, R88, UR6, -R13.reuse ;  /* 0x0000000658307c23 */ /* 0x100fe2000801080d */
[----:B------:R-:W-:Y:S01]  /*3720*/  ISETP.GT.AND P4, PT, R3, 0x59, !P4 ;  /* 0x000000590300780c */ /* 0x000fe20006784270 */
[--C-:B------:R-:W-:Y:S01]  /*3730*/  FFMA.FTZ R29, R76, UR6, -R13.reuse ;  /* 0x000000064c1d7c23 */ /* 0x100fe2000801080d */
[----:B------:R-:W-:Y:S01]  /*3740*/  FSEL R66, R66, -INF , !P1 ;  /* 0xff80000042427808 */ /* 0x000fe20004800000 */
[----:B------:R0:W3:Y:S01]  /*3750*/  MUFU.EX2 R15, R14 ;  /* 0x0000000e000f7308 */ /* 0x0000e20000000800 */
[----:B------:R-:W-:Y:S01]  /*3760*/  FMNMX.FTZ R3, R63, R6, !PT ;  /* 0x000000063f037209 */ /* 0x000fe20007810000 */
[--C-:B------:R-:W-:Y:S01]  /*3770*/  FFMA.FTZ R11, R78, UR6, -R13.reuse ;  /* 0x000000064e0b7c23 */ /* 0x100fe2000801080d */
[----:B------:R-:W-:Y:S01]  /*3780*/  ISETP.LT.OR P4, PT, R0, 0x5a, P4 ;  /* 0x0000005a0000780c */ /* 0x000fe20002781670 */
[--C-:B------:R-:W-:Y:S01]  /*3790*/  FFMA.FTZ R32, R80, UR6, -R13.reuse ;  /* 0x0000000650207c23 */ /* 0x100fe2000801080d */
[----:B------:R-:W-:Y:S01]  /*37a0*/  FMNMX.FTZ R6, R66, R3, !PT ;  /* 0x0000000342067209 */ /* 0x000fe20007810000 */
[--C-:B------:R-:W-:Y:S01]  /*37b0*/  FFMA.FTZ R37, R82, UR6, -R13.reuse ;  /* 0x0000000652257c23 */ /* 0x100fe2000801080d */
[----:B------:R-:W-:Y:S01]  /*37c0*/  FSEL R71, R71, -INF , !P4 ;  /* 0xff80000047477808 */ /* 0x000fe20006000000 */
[----:B------:R-:W4:Y:S01]  /*37d0*/  MUFU.EX2 R21, R21 ;  /* 0x0000001500157308 */ /* 0x000f220000000800 */
[----:B------:R-:W-:Y:S01]  /*37e0*/  FMNMX.FTZ R3, R67, R6, !PT ;  /* 0x0000000643037209 */ /* 0x000fe20007810000 */
[--C-:B------:R-:W-:Y:S01]  /*37f0*/  FFMA.FTZ R6, R44, UR6, -R13.reuse ;  /* 0x000000062c067c23 */ /* 0x100fe2000801080d */
[--C-:B0-----:R-:W-:Y:S01]  /*3800*/  FFMA.FTZ R14, R74, UR6, -R13.reuse ;  /* 0x000000064a0e7c23 */ /* 0x101fe2000801080d */
[--C-:B------:R-:W-:Y:S01]  /*3810*/  FFMA.FTZ R44, R56, UR6, -R13.reuse ;  /* 0x00000006382c7c23 */ /* 0x100fe2000801080d */
[----:B------:R-:W-:Y:S01]  /*3820*/  FMNMX.FTZ R0, R70, R3, !PT ;  /* 0x0000000346007209 */ /* 0x000fe20007810000 */
[--C-:B------:R-:W-:Y:S01]  /*3830*/  FFMA.FTZ R41, R84, UR6, -R13.reuse ;  /* 0x0000000654297c23 */ /* 0x100fe2000801080d */
[--C-:B------:R-:W-:Y:S01]  /*3840*/  FFMA.FTZ R53, R90, UR6, -R13.reuse ;  /* 0x000000065a357c23 */ /* 0x100fe2000801080d */
[----:B------:R-:W-:Y:S01]  /*3850*/  MUFU.EX2 R162, R6 ;  /* 0x0000000600a27308 */ /* 0x000fe20000000800 */
[----:B------:R-:W-:Y:S01]  /*3860*/  FMNMX.FTZ R0, R71, R0, !PT ;  /* 0x0000000047007209 */ /* 0x000fe20007810000 */
[----:B------:R-:W-:Y:S01]  /*3870*/  FFMA.FTZ R68, R68, UR6, -R13 ;  /* 0x0000000644447c23 */ /* 0x000fe2000801080d */
[----:B---3--:R-:W-:-:S03]  /*3880*/  F2FP.F16.F32.PACK_AB R152, R15, R12 ;  /* 0x0000000c0f98723e */ /* 0x008fc600000000ff */
[----:B------:R-:W0:Y:S02]  /*3890*/  SHFL.BFLY PT, R3, R0, 0x2, 0x1f ;  /* 0x0c401f0000037f89 */ /* 0x000e2400000e0000 */
[----:B------:R-:W-:Y:S01]  /*38a0*/  MUFU.EX2 R24, R24 ;  /* 0x0000001800187308 */ /* 0x000fe20000000800 */
[----:B----4-:R-:W-:-:S07]  /*38b0*/  F2FP.F16.F32.PACK_AB R154, R21, R20 ;  /* 0x00000014159a723e */ /* 0x010fce00000000ff */
[----:B------:R3:W4:Y:S08]  /*38c0*/  MUFU.EX2 R25, R14 ;  /* 0x0000000e00197308 */ /* 0x0007300000000800 */
[----:B------:R-:W-:Y:S01]  /*38d0*/  MUFU.EX2 R28, R28 ;  /* 0x0000001c001c7308 */ /* 0x000fe20000000800 */
[--C-:B---3--:R-:W-:Y:S01]  /*38e0*/  FFMA.FTZ R14, R40, UR6, -R13.reuse ;  /* 0x00000006280e7c23 */ /* 0x108fe2000801080d */
[--C-:B------:R-:W-:Y:S01]  /*38f0*/  FFMA.FTZ R40, R52, UR6, -R13.reuse ;  /* 0x0000000634287c23 */ /* 0x100fe2000801080d */
[--C-:B------:R-:W-:Y:S01]  /*3900*/  FFMA.FTZ R52, R64, UR6, -R13.reuse ;  /* 0x0000000640347c23 */ /* 0x100fe2000801080d */
[----:B0-----:R-:W-:Y:S01]  /*3910*/  FMNMX.FTZ R3, R0, R3, !PT ;  /* 0x0000000300037209 */ /* 0x001fe20007810000 */
[----:B------:R-:W-:-:S03]  /*3920*/  FFMA.FTZ R0, R86, UR6, -R13 ;  /* 0x0000000656007c23 */ /* 0x000fc6000801080d */
[----:B------:R-:W-:Y:S01]  /*3930*/  MUFU.EX2 R49, R48 ;  /* 0x0000003000317308 */ /* 0x000fe20000000800 */
[----:B----4-:R-:W-:Y:S01]  /*3940*/  F2FP.F16.F32.PACK_AB R156, R25, R24 ;  /* 0x00000018199c723e */ /* 0x010fe200000000ff */
[----:B------:R-:W0:Y:S06]  /*3950*/  SHFL.BFLY PT, R6, R3, 0x1, 0x1f ;  /* 0x0c201f0003067f89 */ /* 0x000e2c00000e0000 */
[----:B------:R3:W-:Y:S08]  /*3960*/  MUFU.EX2 R45, R0 ;  /* 0x00000000002d7308 */ /* 0x0007f00000000800 */
[----:B------:R-:W4:Y:S08]  /*3970*/  MUFU.EX2 R29, R29 ;  /* 0x0000001d001d7308 */ /* 0x000f300000000800 */
[----:B------:R-:W5:Y:S01]  /*3980*/  MUFU.EX2 R14, R14 ;  /* 0x0000000e000e7308 */ /* 0x000f620000000800 */
[----:B0-----:R-:W-:Y:S01]  /*3990*/  FMNMX.FTZ R6, R3, R6, !PT ;  /* 0x0000000603067209 */ /* 0x001fe20007810000 */
[----:B------:R-:W-:-:S03]  /*39a0*/  FADD.FTZ R3, R12, R15 ;  /* 0x0000000f0c037221 */ /* 0x000fc60000010000 */
[C---:B------:R-:W-:Y:S01]  /*39b0*/  FSETP.NEU.FTZ.AND P1, PT, R6.reuse, -INF , PT ;  /* 0xff8000000600780b */ /* 0x040fe20003f3d000 */
[----:B---3--:R-:W-:Y:S01]  /*39c0*/  FMUL.FTZ R0, R6, UR6 ;  /* 0x0000000606007c20 */ /* 0x008fe20008410000 */
[----:B------:R-:W-:Y:S01]  /*39d0*/  FADD.FTZ R48, R20, R3 ;  /* 0x0000000314307221 */ /* 0x000fe20000010000 */
[----:B------:R-:W0:Y:S01]  /*39e0*/  MUFU.EX2 R11, R11 ;  /* 0x0000000b000b7308 */ /* 0x000e220000000800 */
[----:B----4-:R-:W-:Y:S02]  /*39f0*/  F2FP.F16.F32.PACK_AB R158, R29, R28 ;  /* 0x0000001c1d9e723e */ /* 0x010fe400000000ff */
        /* <DEDUP_REMOVED lines=17> */
[--C-:B------:R-:W-:Y:S01]  /*3b10*/  FFMA.FTZ R47, R47, UR6, -R0.reuse ;  /* 0x000000062f2f7c23 */ /* 0x100fe20008010800 */
[----:B------:R-:W-:Y:S01]  /*3b20*/  FADD.FTZ R56, R28, R57 ;  /* 0x000000391c387221 */ /* 0x000fe20000010000 */
[--C-:B------:R-:W-:Y:S01]  /*3b30*/  FFMA.FTZ R50, R50, UR6, -R0.reuse ;  /* 0x0000000632327c23 */ /* 0x100fe20008010800 */
[--C-:B------:R-:W-:Y:S01]  /*3b40*/  FFMA.FTZ R51, R51, UR6, -R0.reuse ;  /* 0x0000000633337c23 */ /* 0x100fe20008010800 */
[----:B------:R-:W-:Y:S01]  /*3b50*/  FFMA.FTZ R54, R54, UR6, -R0 ;  /* 0x0000000636367c23 */ /* 0x000fe20008010800 */
[----:B------:R-:W-:Y:S01]  /*3b60*/  FADD.FTZ R57, R29, R56 ;  /* 0x000000381d397221 */ /* 0x000fe20000010000 */
[--C-:B------:R-:W-:Y:S01]  /*3b70*/  FFMA.FTZ R55, R55, UR6, -R0.reuse ;  /* 0x0000000637377c23 */ /* 0x100fe20008010800 */
[----:B------:R-:W4:Y:S01]  /*3b80*/  MUFU.EX2 R30, R30 ;  /* 0x0000001e001e7308 */ /* 0x000f220000000800 */
[--C-:B------:R-:W-:Y:S01]  /*3b90*/  FFMA.FTZ R58, R58, UR6, -R0.reuse ;  /* 0x000000063a3a7c23 */ /* 0x100fe20008010800 */
[----:B-----5:R-:W-:Y:S01]  /*3ba0*/  FADD.FTZ R56, R14, R57 ;  /* 0x000000390e387221 */ /* 0x020fe20000010000 */
[--C-:B------:R-:W-:Y:S01]  /*3bb0*/  FFMA.FTZ R59, R59, UR6, -R0.reuse ;  /* 0x000000063b3b7c23 */ /* 0x100fe20008010800 */
[--C-:B------:R-:W-:Y:S01]  /*3bc0*/  FFMA.FTZ R62, R62, UR6, -R0.reuse ;  /* 0x000000063e3e7c23 */ /* 0x100fe20008010800 */
[----:B------:R-:W-:Y:S01]  /*3bd0*/  FFMA.FTZ R63, R63, UR6, -R0 ;  /* 0x000000063f3f7c23 */ /* 0x000fe20008010800 */
[----:B0-----:R-:W-:Y:S01]  /*3be0*/  FADD.FTZ R57, R11, R56 ;  /* 0x000000380b397221 */ /* 0x001fe20000010000 */
[--C-:B------:R-:W-:Y:S01]  /*3bf0*/  FFMA.FTZ R66, R66, UR6, -R0.reuse ;  /* 0x0000000642427c23 */ /* 0x100fe20008010800 */
[----:B------:R-:W0:Y:S01]  /*3c00*/  MUFU.EX2 R31, R31 ;  /* 0x0000001f001f7308 */ /* 0x000e220000000800 */
[----:B---3--:R-:W-:Y:S01]  /*3c10*/  FADD.FTZ R3, R26, R27 ;  /* 0x0000001b1a037221 */ /* 0x008fe20000010000 */
[----:B------:R-:W-:Y:S01]  /*3c20*/  FADD.FTZ R56, R162, R57 ;  /* 0x00000039a2387221 */ /* 0x000fe20000010000 */
[--C-:B------:R-:W-:Y:S01]  /*3c30*/  FFMA.FTZ R67, R67, UR6, -R0.reuse ;  /* 0x0000000643437c23 */ /* 0x100fe20008010800 */
[----:B------:R-:W-:Y:S01]  /*3c40*/  F2FP.F16.F32.PACK_AB R160, R11, R14 ;  /* 0x0000000e0ba0723e */ /* 0x000fe200000000ff */
[--C-:B------:R-:W-:Y:S01]  /*3c50*/  FFMA.FTZ R70, R70, UR6, -R0.reuse ;  /* 0x0000000646467c23 */ /* 0x100fe20008010800 */
[----:B------:R-:W-:Y:S01]  /*3c60*/  FFMA.FTZ R0, R71, UR6, -R0 ;  /* 0x0000000647007c23 */ /* 0x000fe20008010800 */
[----:B------:R-:W-:Y:S01]  /*3c70*/  F2FP.F16.F32.PACK_AB R153, R27, R26 ;  /* 0x0000001a1b99723e */ /* 0x000fe200000000ff */
[----:B------:R-:W3:Y:S01]  /*3c80*/  MUFU.EX2 R34, R34 ;  /* 0x0000002200227308 */ /* 0x000ee20000000800 */
[----:B----4-:R-:W-:-:S07]  /*3c90*/  FADD.FTZ R48, R30, R3 ;  /* 0x000000031e307221 */ /* 0x010fce0000010000 */
[----:B------:R-:W4:Y:S01]  /*3ca0*/  MUFU.EX2 R35, R35 ;  /* 0x0000002300237308 */ /* 0x000f220000000800 */
[C---:B0-----:R-:W-:Y:S01]  /*3cb0*/  FADD.FTZ R3, R31.reuse, R48 ;  /* 0x000000301f037221 */ /* 0x041fe20000010000 */
[----:B------:R-:W-:-:S06]  /*3cc0*/  F2FP.F16.F32.PACK_AB R155, R31, R30 ;  /* 0x0000001e1f9b723e */ /* 0x000fcc00000000ff */
[----:B------:R-:W0:Y:S01]  /*3cd0*/  MUFU.EX2 R38, R38 ;  /* 0x0000002600267308 */ /* 0x000e220000000800 */
[----:B---3--:R-:W-:-:S07]  /*3ce0*/  FADD.FTZ R48, R34, R3 ;  /* 0x0000000322307221 */ /* 0x008fce0000010000 */
[----:B------:R-:W3:Y:S01]  /*3cf0*/  MUFU.EX2 R39, R39 ;  /* 0x0000002700277308 */ /* 0x000ee20000000800 */
[C---:B----4-:R-:W-:Y:S01]  /*3d00*/  FADD.FTZ R3, R35.reuse, R48 ;  /* 0x0000003023037221 */ /* 0x050fe20000010000 */
[----:B------:R-:W-:-:S06]  /*3d10*/  F2FP.F16.F32.PACK_AB R157, R35, R34 ;  /* 0x00000022239d723e */ /* 0x000fcc00000000ff */
[----:B------:R4:W5:Y:S01]  /*3d20*/  MUFU.EX2 R33, R32 ;  /* 0x0000002000217308 */ /* 0x0009620000000800 */
[----:B0-----:R-:W-:-:S07]  /*3d30*/  FADD.FTZ R48, R38, R3 ;  /* 0x0000000326307221 */ /* 0x001fce0000010000 */
[----:B------:R-:W0:Y:S01]  /*3d40*/  MUFU.EX2 R42, R42 ;  /* 0x0000002a002a7308 */ /* 0x000e220000000800 */
[C---:B---3--:R-:W-:Y:S01]  /*3d50*/  FADD.FTZ R3, R39.reuse, R48 ;  /* 0x0000003027037221 */ /* 0x048fe20000010000 */
[--C-:B----4-:R-:W-:Y:S01]  /*3d60*/  FFMA.FTZ R32, R60, UR6, -R13.reuse ;  /* 0x000000063c207c23 */ /* 0x110fe2000801080d */
[----:B------:R-:W-:Y:S01]  /*3d70*/  FFMA.FTZ R13, R92, UR6, -R13 ;  /* 0x000000065c0d7c23 */ /* 0x000fe2000801080d */
[----:B------:R-:W-:-:S04]  /*3d80*/  F2FP.F16.F32.PACK_AB R159, R39, R38 ;  /* 0x00000026279f723e */ /* 0x000fc800000000ff */
[----:B------:R-:W3:Y:S01]  /*3d90*/  MUFU.EX2 R36, R36 ;  /* 0x0000002400247308 */ /* 0x000ee20000000800 */
[C---:B-----5:R-:W-:Y:S01]  /*3da0*/  FADD.FTZ R57, R33.reuse, R56 ;  /* 0x0000003821397221 */ /* 0x060fe20000010000 */
[----:B------:R-:W-:-:S06]  /*3db0*/  F2FP.F16.F32.PACK_AB R162, R33, R162 ;  /* 0x000000a221a2723e */ /* 0x000fcc00000000ff */
[----:B------:R-:W4:Y:S01]  /*3dc0*/  MUFU.EX2 R43, R43 ;  /* 0x0000002b002b7308 */ /* 0x000f220000000800 */
[----:B0-----:R-:W-:-:S07]  /*3dd0*/  FADD.FTZ R48, R42, R3 ;  /* 0x000000032a307221 */ /* 0x001fce0000010000 */
[----:B------:R-:W0:Y:S01]  /*3de0*/  MUFU.EX2 R37, R37 ;  /* 0x0000002500257308 */ /* 0x000e220000000800 */
[----:B---3--:R-:W-:-:S07]  /*3df0*/  FADD.FTZ R56, R36, R57 ;  /* 0x0000003924387221 */ /* 0x008fce0000010000 */
[----:B------:R-:W3:Y:S01]  /*3e00*/  MUFU.EX2 R46, R46 ;  /* 0x0000002e002e7308 */ /* 0x000ee20000000800 */
[C---:B----4-:R-:W-:Y:S01]  /*3e10*/  FADD.FTZ R3, R43.reuse, R48 ;  /* 0x000000302b037221 */ /* 0x050fe20000010000 */
[----:B------:R-:W-:-:S06]  /*3e20*/  F2FP.F16.F32.PACK_AB R161, R43, R42 ;  /* 0x0000002a2ba1723e */ /* 0x000fcc00000000ff */
[----:B------:R-:W4:Y:S01]  /*3e30*/  MUFU.EX2 R40, R40 ;  /* 0x0000002800287308 */ /* 0x000f220000000800 */
[C---:B0-----:R-:W-:Y:S01]  /*3e40*/  FADD.FTZ R57, R37.reuse, R56 ;  /* 0x0000003825397221 */ /* 0x041fe20000010000 */
[----:B------:R-:W-:-:S06]  /*3e50*/  F2FP.F16.F32.PACK_AB R164, R37, R36 ;  /* 0x0000002425a4723e */ /* 0x000fcc00000000ff */
[----:B------:R-:W0:Y:S01]  /*3e60*/  MUFU.EX2 R47, R47 ;  /* 0x0000002f002f7308 */ /* 0x000e220000000800 */
[----:B---3--:R-:W-:-:S07]  /*3e70*/  FADD.FTZ R48, R46, R3 ;  /* 0x000000032e307221 */ /* 0x008fce0000010000 */
[----:B------:R-:W3:Y:S01]  /*3e80*/  MUFU.EX2 R41, R41 ;  /* 0x0000002900297308 */ /* 0x000ee20000000800 */
[----:B----4-:R-:W-:-:S07]  /*3e90*/  FADD.FTZ R56, R40, R57 ;  /* 0x0000003928387221 */ /* 0x010fce0000010000 */
[----:B------:R-:W4:Y:S01]  /*3ea0*/  MUFU.EX2 R50, R50 ;  /* 0x0000003200327308 */ /* 0x000f220000000800 */
[C---:B0-----:R-:W-:Y:S01]  /*3eb0*/  FADD.FTZ R3, R47.reuse, R48 ;  /* 0x000000302f037221 */ /* 0x041fe20000010000 */
[----:B------:R-:W-:-:S06]  /*3ec0*/  F2FP.F16.F32.PACK_AB R163, R47, R46 ;  /* 0x0000002e2fa3723e */ /* 0x000fcc00000000ff */
[----:B------:R-:W0:Y:S01]  /*3ed0*/  MUFU.EX2 R44, R44 ;  /* 0x0000002c002c7308 */ /* 0x000e220000000800 */
[C---:B---3--:R-:W-:Y:S01]  /*3ee0*/  FADD.FTZ R57, R41.reuse, R56 ;  /* 0x0000003829397221 */ /* 0x048fe20000010000 */
[----:B------:R-:W-:-:S06]  /*3ef0*/  F2FP.F16.F32.PACK_AB R166, R41, R40 ;  /* 0x0000002829a6723e */ /* 0x000fcc00000000ff */
[----:B------:R-:W3:Y:S01]  /*3f00*/  MUFU.EX2 R51, R51 ;  /* 0x0000003300337308 */ /* 0x000ee20000000800 */
[----:B----4-:R-:W-:-:S07]  /*3f10*/  FADD.FTZ R12, R50, R3 ;  /* 0x00000003320c7221 */ /* 0x010fce0000010000 */
[----:B------:R-:W4:Y:S01]  /*3f20*/  MUFU.EX2 R54, R54 ;  /* 0x0000003600367308 */ /* 0x000f220000000800 */
[----:B0-----:R-:W-:Y:S01]  /*3f30*/  FADD.FTZ R48, R44, R57 ;  /* 0x000000392c307221 */ /* 0x001fe20000010000 */
[----:B------:R-:W-:-:S03]  /*3f40*/  F2FP.F16.F32.PACK_AB R168, R45, R44 ;  /* 0x0000002c2da8723e */ /* 0x000fc600000000ff */
[----:B------:R-:W-:-:S03]  /*3f50*/  FADD.FTZ R15, R45, R48 ;  /* 0x000000302d0f7221 */ /* 0x000fc60000010000 */
        /* <DEDUP_REMOVED lines=15> */
[----:B0-----:R-:W-:-:S07]  /*4050*/  FADD.FTZ R14, R52, R11 ;  /* 0x0000000b340e7221 */ /* 0x001fce0000010000 */
[----:B------:R-:W0:Y:S01]  /*4060*/  MUFU.EX2 R62, R62 ;  /* 0x0000003e003e7308 */ /* 0x000e220000000800 */
[C---:B---3--:R-:W-:Y:S01]  /*4070*/  FADD.FTZ R3, R59.reuse, R12 ;  /* 0x0000000c3b037221 */ /* 0x048fe20000010000 */
[----:B------:R-:W-:-:S06]  /*4080*/  F2FP.F16.F32.PACK_AB R169, R59, R58 ;  /* 0x0000003a3ba9723e */ /* 0x000fcc00000000ff */
[----:B------:R-:W3:Y:S01]  /*4090*/  MUFU.EX2 R68, R68 ;  /* 0x0000004400447308 */ /* 0x000ee20000000800 */
[C---:B----4-:R-:W-:Y:S01]  /*40a0*/  FADD.FTZ R11, R53.reuse, R14 ;  /* 0x0000000e350b7221 */ /* 0x050fe20000010000 */
        /* <DEDUP_REMOVED lines=9> */
[----:B0-----:R-:W-:-:S07]  /*4140*/  FADD.FTZ R12, R66, R11 ;  /* 0x0000000b420c7221 */ /* 0x001fce0000010000 */
[----:B------:R4:W0:Y:S01]  /*4150*/  MUFU.EX2 R175, R0 ;  /* 0x0000000000af7308 */ /* 0x0008220000000800 */
[C---:B---3--:R-:W-:Y:S01]  /*4160*/  FADD.FTZ R11, R67.reuse, R12 ;  /* 0x0000000c430b7221 */ /* 0x048fe20000010000 */
[----:B------:R-:W-:-:S06]  /*4170*/  F2FP.F16.F32.PACK_AB R173, R67, R66 ;  /* 0x0000004243ad723e */ /* 0x000fcc00000000ff */
[----:B------:R-:W3:Y:S01]  /*4180*/  MUFU.EX2 R13, R13 ;  /* 0x0000000d000d7308 */ /* 0x000ee20000000800 */
[----:B----4-:R-:W-:-:S04]  /*4190*/  FADD.FTZ R0, R70, R11 ;  /* 0x0000000b46007221 */ /* 0x010fc80000010000 */
[C---:B0-----:R-:W-:Y:S01]  /*41a0*/  FADD.FTZ R0, R175.reuse, R0 ;  /* 0x00000000af007221 */ /* 0x041fe20000010000 */
[----:B------:R-:W-:Y:S01]  /*41b0*/  F2FP.F16.F32.PACK_AB R175, R175, R70 ;  /* 0x00000046afaf723e */ /* 0x000fe200000000ff */
[C---:B---3--:R-:W-:Y:S01]  /*41c0*/  FADD.FTZ R3, R13.reuse, R14 ;  /* 0x0000000e0d037221 */ /* 0x048fe20000010000 */
[----:B------:R-:W-:Y:S01]  /*41d0*/  F2FP.F16.F32.PACK_AB R174, R13, R68 ;  /* 0x000000440dae723e */ /* 0x000fe200000000ff */
[----:B------:R-:W-:Y:S06]  /*41e0*/  @!P0 BRA `(.L_x_11446) ;  /* 0x0000000000048947 */ /* 0x000fec0003800000 */
[----:B------:R-:W-:Y:S01]  /*41f0*/  BPT.TRAP 0x1 ;  /* 0x000000040000795c */ /* 0x000fe20000300000 */
.L_x_11446:
[----:B------:R0:W3:Y:S01]  /*4200*/  SYNCS.PHASECHK.TRANS64.TRYWAIT P1, [R5+URZ+0x22850], R10 ;  /* 0x0228500a050075a7 */ /* 0x0000e2000802017f */
[----:B------:R-:W-:Y:S05]  /*4210*/  @!P0 BRA `(.L_x_11447) ;  /* 0x0000000000048947 */ /* 0x000fea0003800000 */
[----:B------:R-:W-:Y:S01]  /*4220*/  BPT.TRAP 0x1 ;  /* 0x000000040000795c */ /* 0x000fe20000300000 */
.L_x_11447:
[----:B---3--:R-:W-:Y:S05]  /*4230*/  @P1 BRA `(.L_x_11448) ;  /* 0x0000000000081947 */ /* 0x008fea0003800000 */
[----:B------:R-:W3:Y:S02]  /*4240*/  SYNCS.PHASECHK.TRANS64.TRYWAIT P1, [R5+URZ+0x22850], R10 ;  /* 0x0228500a050075a7 */ /* 0x000ee4000802017f */
[----:B---3--:R-:W-:Y:S05]  /*4250*/  @!P1 BRA `(.L_x_11449) ;  /* 0x00000120009c9947 */ /* 0x008fea0003800000 */
.L_x_11448:
[----:B------:R-:W-:Y:S01]  /*4260*/  R2UR UR10, R8 ;  /* 0x00000000080a72ca */ /* 0x000fe200000e0000 */
[----:B------:R4:W-:Y:S01]  /*4270*/  BAR.SYNC.DEFER_BLOCKING R9, 0x100 ;  /* 0x000400090000751d */ /* 0x0009e20000010000 */
[----:B------:R-:W-:-:S05]  /*4280*/  ISETP.NE.AND P2, PT, R7, 0x1, PT ;  /* 0x000000010700780c */ /* 0x000fca0003f45270 */
[----:B------:R-:W-:Y:S01]  /*4290*/  UMOV UR11, 0x40000040 ;  /* 0x40000040000b7882 */ /* 0x000fe20000000000 */
[----:B------:R-:W5:Y:S05]  /*42a0*/  S2R R11, SR_TID.X ;  /* 0x00000000000b7919 */ /* 0x000f6a0000002100 */
[----:B------:R-:W-:Y:S02]  /*42b0*/  UIADD3 UR10, UR10, 0x400, URZ ;  /* 0x000004000a0a7890 */ /* 0x000fe4000fffe03f */
[----:B------:R-:W4:Y:S02]  /*42c0*/  @P2 LDC R8, c[0x0][0x44c] ;  /* 0x00011300ff082b82 */ /* 0x000f240000000800 */
[----:B------:R-:W-:-:S04]  /*42d0*/  USHF.R.U32.HI UR10, URZ, 0x4, UR10 ;  /* 0x000000043f0a7899 */ /* 0x000fc8000801160a */
[----:B------:R-:W-:Y:S02]  /*42e0*/  ULOP3.LUT UR10, UR10, 0x3fff, URZ, 0xc0, !UPT ;  /* 0x00003fff0a0a7892 */ /* 0x000fe4000f8ec03f */
[----:B0123--:R-:W0:Y:S02]  /*42f0*/  @P2 LDC R10, c[0x0][0x450] ;  /* 0x00011400ff0a2b82 */ /* 0x00fe240000000800 */
[----:B------:R-:W-:Y:S01]  /*4300*/  ULOP3.LUT UR21, UR10, 0x3000000, URZ, 0xfc, !UPT ;  /* 0x030000000a157892 */ /* 0x000fe2000f8efc3f */
[----:B------:R-:W-:-:S03]  /*4310*/  WARPGROUP.ARRIVE ;  /* 0x00000000000079c5 */ /* 0x000fc60000000000 */
[----:B------:R-:W-:-:S07]  /*4320*/  UIMAD UR18, UR37, 0xc00, UR21 ;  /* 0x00000c00251278a4 */ /* 0x000fce000f8e0215 */
[----:B------:R-:W-:Y:S02]  /*4330*/  UMOV UR10, UR18 ;  /* 0x00000012000a7c82 */ /* 0x000fe40008000000 */
[----:B------:R-:W-:Y:S01]  /*4340*/  HGMMA.64x256x16.F32 R24, R152, gdesc[UR8].tnspB, RZ, !UPT, gsb0 ;  /* 0x43e0000898187df0 */ /* 0x000fe2000c0008ff */
[----:B------:R-:W-:Y:S01]  /*4350*/  UIADD3 UR10, UR18, 0x80, URZ ;  /* 0x00000080120a7890 */ /* 0x000fe2000fffe03f */
[----:B----4-:R-:W-:Y:S01]  /*4360*/  @P2 IMAD.HI.U32 R9, R8, UR43, RZ ;  /* 0x0000002b08092c27 */ /* 0x010fe2000f8e00ff */
[----:B------:R-:W-:Y:S01]  /*4370*/  UMOV UR11, 0x40000040 ;  /* 0x40000040000b7882 */ /* 0x000fe20000000000 */
[----:B-----5:R-:W-:Y:S02]  /*4380*/  LOP3.LUT P1, RZ, R11, 0x7f, RZ, 0xc0, !PT ;  /* 0x0000007f0bff7812 */ /* 0x020fe4000782c0ff */
[----:B------:R-:W-:Y:S01]  /*4390*/  IMAD.U32 R8, RZ, RZ, UR43 ;  /* 0x0000002bff087e24 */ /* 0x000fe2000f8e00ff */
[----:B0-----:R-:W-:-:S04]  /*43a0*/  @P2 SHF.R.U32.HI R8, RZ, R10, R9 ;  /* 0x0000000aff082219 */ /* 0x001fc80000011609 */
[----:B------:R-:W-:-:S06]  /*43b0*/  IADD3 R8, R8, R17, -R16 ;  /* 0x0000001108087210 */ /* 0x000fcc0007ffe810 */
        /* <DEDUP_REMOVED lines=47> */
.L_x_11451:
[----:B------:R-:W-:-:S11]  /*46b0*/  UISETP.NE.AND UP1, UPT, UR15, 0x1, UPT ;  /* 0x000000010f00788c */ /* 0x000fd6000bf25270 */
[----:B------:R-:W-:Y:S02]  /*46c0*/  @UP1 ULDC.64 UR22, c[0x0][0x9e8] ;  /* 0x00027a0000161ab9 */ /* 0x000fe40000000a00 */
[----:B------:R-:W-:-:S04]  /*46d0*/  UIMAD.WIDE.U32 UR10, UR18, UR22, URZ ;  /* 0x00000016120a72a5 */ /* 0x000fc8000f8e003f */
[----:B------:R-:W-:-:S12]  /*46e0*/  @UP1 USHF.R.U32.HI UR18, URZ, UR23, UR11 ;  /* 0x000000173f121299 */ /* 0x000fd8000801160b */
.L_x_11452:
[----:B------:R-:W-:-:S04]  /*46f0*/  UIMAD UR15, UR18, UR15, UR15 ;  /* 0x0000000f120f72a4 */ /* 0x000fc8000f8e020f */
[----:B------:R-:W-:-:S04]  /*4700*/  UISETP.LT.AND UP1, UPT, UR14, UR15, UPT ;  /* 0x0000000f0e00728c */ /* 0x000fc8000bf21270 */
[----:B------:R-:W-:-:S12]  /*4710*/  USEL UR14, UR14, UR15, UP1 ;  /* 0x0000000f0e0e7287 */ /* 0x000fd80008800000 */
.L_x_11450:
        /* <DEDUP_REMOVED lines=11> */
.L_x_11470:
[----:B------:R-:W-:-:S04]  /*47d0*/  UIADD3 UR37, UR37, 0x1, URZ ;  /* 0x0000000125257890 */ /* 0x000fc8000fffe03f */
[----:B------:R-:W-:-:S04]  /*47e0*/  UISETP.NE.AND UP1, UPT, UR37, 0x2, UPT ;  /* 0x000000022500788c */ /* 0x000fc8000bf25270 */
[----:B------:R-:W-:Y:S02]  /*47f0*/  USEL UR6, URZ, 0x1, UP1 ;  /* 0x000000013f067887 */ /* 0x000fe40008800000 */
[----:B------:R-:W-:Y:S02]  /*4800*/  USEL UR37, UR37, URZ, UP1 ;  /* 0x0000003f25257287 */ /* 0x000fe40008800000 */
[----:B------:R-:W-:Y:S01]  /*4810*/  ULOP3.LUT UR38, UR38, UR6, URZ, 0x3c, !UPT ;  /* 0x0000000626267292 */ /* 0x000fe2000f8e3c3f */
[----:B01----:R-:W-:Y:S11]  /*4820*/  @!P0 BRA `(.L_x_11454) ;  /* 0x0000000000048947 */ /* 0x003ff60003800000 */
[----:B------:R-:W-:Y:S01]  /*4830*/  BPT.TRAP 0x1 ;  /* 0x000000040000795c */ /* 0x000fe20000300000 */
.L_x_11454:
        /* <DEDUP_REMOVED lines=9> */
.L_x_11455:
[----:B-1----:R-:W-:Y:S05]  /*48d0*/  @P1 BRA `(.L_x_11456) ;  /* 0x0000000000081947 */ /* 0x002fea0003800000 */
[----:B------:R-:W1:Y:S02]  /*48e0*/  SYNCS.PHASECHK.TRANS64.TRYWAIT P1, [UR27+0x22830], R10 ;  /* 0x0228300aff0075a7 */ /* 0x000e64000802015b */
[----:B-1----:R-:W-:Y:S05]  /*48f0*/  @!P1 BRA `(.L_x_11457) ;  /* 0x0000011c00089947 */ /* 0x002fea0003800000 */
.L_x_11456:
        /* <DEDUP_REMOVED lines=13> */
[----:B------:R-:W-:-:S02]  /*49d0*/  IMAD.U32 R11, RZ, RZ, UR27 ;  /* 0x0000001bff0b7e24 */ /* 0x000fc4000f8e00ff */
[----:B------:R-:W-:-:S03]  /*49e0*/  IMAD R13, R5, -0x60, RZ ;  /* 0xffffffa0050d7824 */ /* 0x000fc600078e02ff */
[----:B------:R-:W3:Y:S08]  /*49f0*/  @P2 LDC R4, c[0x0][0x44c] ;  /* 0x00011300ff042b82 */ /* 0x000ef00000000800 */
[----:B-1----:R-:W1:Y:S01]  /*4a00*/  @P2 LDC R9, c[0x0][0x450] ;  /* 0x00011400ff092b82 */ /* 0x002e620000000800 */
[----:B--2---:R-:W-:Y:S02]  /*4a10*/  LOP3.LUT P1, RZ, R8, 0x7f, RZ, 0xc0, !PT ;  /* 0x0000007f08ff7812 */ /* 0x004fe4000782c0ff */
[----:B------:R-:W-:Y:S01]  /*4a20*/  SHF.R.U32.HI R12, RZ, 0x7, R8 ;  /* 0x00000007ff0c7819 */ /* 0x000fe20000011608 */
[----:B---3--:R-:W-:-:S05]  /*4a30*/  @P2 IMAD.HI.U32 R4, R21, R4, RZ ;  /* 0x0000000415042227 */ /* 0x008fca00078e00ff */
[----:B-1----:R-:W-:Y:S01]  /*4a40*/  @P2 SHF.R.U32.HI R21, RZ, R9, R4 ;  /* 0x00000009ff152219 */ /* 0x002fe20000011604 */
[----:B------:R-:W-:Y:S01]  /*4a50*/  VIADD R9, R13, 0x1 ;  /* 0x000000010d097836 */ /* 0x000fe20000000000 */
[----:B------:R-:W-:-:S03]  /*4a60*/  IADD3 R4, -R12, 0xb, RZ ;  /* 0x0000000b0c047810 */ /* 0x000fc60007ffe1ff */
[----:B------:R-:W-:Y:S01]  /*4a70*/  @!P1 VIADD R8, R11, 0x22840 ;  /* 0x000228400b089836 */ /* 0x000fe20000000000 */
[----:B------:R-:W1:Y:S01]  /*4a80*/  SHFL.IDX PT, R213, R21, RZ, 0x1c1f ;  /* 0x001c1fff15d57589 */ /* 0x000e6200000e0000 */
[----:B------:R-:W-:-:S03]  /*4a90*/  IMAD R9, R18, -0x2, R9 ;  /* 0xfffffffe12097824 */ /* 0x000fc600078e0209 */
[----:B------:R-:W-:Y:S02]  /*4aa0*/  @!P1 PRMT R8, RZ, 0x654, R8 ;  /* 0x00000654ff089816 */ /* 0x000fe40000000008 */
[----:B------:R-:W-:-:S05]  /*4ab0*/  IADD3 R9, -R16, R9, R17 ;  /* 0x0000000910097210 */ /* 0x000fca0007ffe111 */
        /* <DEDUP_REMOVED lines=20> */
[----:B------:R-:W-:Y:S01]  /*4c00*/  IADD3 R213, -R16, R17, R213 ;  /* 0x0000001110d57210 */ /* 0x000fe20007ffe1d5 */
        /* <DEDUP_REMOVED lines=11> */
.L_x_11460:
[----:B------:R-:W-:-:S05]  /*4cc0*/  IMAD.U32 R214, RZ, RZ, UR25 ;  /* 0x00000019ffd67e24 */ /* 0x000fca000f8e00ff */
[----:B------:R-:W-:-:S13]  /*4cd0*/  ISETP.NE.AND P1, PT, R214, 0x1, PT ;  /* 0x00000001d600780c */ /* 0x000fda0003f25270 */
[----:B------:R-:W1:Y:S02]  /*4ce0*/  @P1 LDC.64 R8, c[0x0][0x9e8] ;  /* 0x00027a00ff081b82 */ /* 0x000e640000000a00 */
[----:B-1----:R-:W-:-:S05]  /*4cf0*/  @P1 IMAD.HI.U32 R8, R213, R8, RZ ;  /* 0x00000008d5081227 */ /* 0x002fca00078e00ff */
[----:B------:R-:W-:-:S07]  /*4d00*/  @P1 SHF.R.U32.HI R213, RZ, R9, R8 ;  /* 0x00000009ffd51219 */ /* 0x000fce0000011608 */
.L_x_11461:
[----:B------:R-:W-:Y:S05]  /*4d10*/  BSYNC B0 ;  /* 0x0000000000007941 */ /* 0x000fea0003800000 */
.L_x_11459:
[----:B------:R-:W-:-:S04]  /*4d20*/  IMAD R8, R18, -0x2, R13 ;  /* 0xfffffffe12087824 */ /* 0x000fc800078e020d */
[----:B------:R-:W-:-:S05]  /*4d30*/  IMAD R213, R213, R214, R8 ;  /* 0x000000d6d5d57224 */ /* 0x000fca00078e0208 */
[----:B------:R-:W-:Y:S02]  /*4d40*/  VIADDMNMX R14, R213, R214, R14, PT ;  /* 0x000000d6d50e7246 */ /* 0x000fe4000380010e */
[----:B------:R-:W-:-:S07]  /*4d50*/  VIMNMX R12, R12, R213, !PT ;  /* 0x000000d50c0c7248 */ /* 0x000fce0007fe0100 */
.L_x_11458:
[----:B------:R-:W2:Y:S01]  /*4d60*/  LDL.LU R214, [R1] ;  /* 0x0000000001d67983 */ /* 0x000ea20000300800 */
[C---:B------:R-:W-:Y:S02]  /*4d70*/  ISETP.GE.AND P2, PT, R13.reuse, 0x1, PT ;  /* 0x000000010d00780c */ /* 0x040fe40003f46270 */
[C---:B------:R-:W-:Y:S01]  /*4d80*/  ISETP.GE.AND P1, PT, R13.reuse, 0x2, PT ;  /* 0x000000020d00780c */ /* 0x040fe20003f26270 */
[----:B------:R-:W1:Y:S01]  /*4d90*/  SHFL.IDX PT, R21, R21, 0x1, 0x1c1f ;  /* 0x003c1f0015157f89 */ /* 0x000e6200000e0000 */
[----:B------:R-:W-:Y:S02]  /*4da0*/  ISETP.GT.AND P3, PT, R12, RZ, !P2 ;  /* 0x000000ff0c00720c */ /* 0x000fe40005764270 */
[----:B------:R-:W-:Y:S02]  /*4db0*/  ISETP.GE.AND P4, PT, R13, 0x9, PT ;  /* 0x000000090d00780c */ /* 0x000fe40003f86270 */
[----:B------:R-:W-:-:S04]  /*4dc0*/  ISETP.LT.OR P3, PT, R14, 0x1, P3 ;  /* 0x000000010e00780c */ /* 0x000fc80001f61670 */
[----:B------:R-:W-:Y:S02]  /*4dd0*/  FSEL R213, R152, -INF , !P3 ;  /* 0xff80000098d57808 */ /* 0x000fe40005800000 */
[----:B------:R-:W-:Y:S01]  /*4de0*/  ISETP.GE.AND P3, PT, R13, 0xa, PT ;  /* 0x0000000a0d00780c */ /* 0x000fe20003f66270 */
[--C-:B-1----:R-:W-:Y:S02]  /*4df0*/  IMAD.IADD R20, R20, 0x1, R21.reuse ;  /* 0x0000000114147824 */ /* 0x102fe400078e0215 */
[----:B------:R-:W-:Y:S01]  /*4e00*/  IMAD.IADD R15, R15, 0x1, R21 ;  /* 0x000000010f0f7824 */ /* 0x000fe200078e0215 */
[----:B--2---:R-:W-:-:S04]  /*4e10*/  LOP3.LUT R214, R214, 0xfffbffff, RZ, 0xc0, !PT ;  /* 0xfffbffffd6d67812 */ /* 0x004fc800078ec0ff */
[----:B------:R-:W-:Y:S02]  /*4e20*/  @P2 LOP3.LUT R214, R214, 0x40000, RZ, 0xfc, !PT ;  /* 0x00040000d6d62812 */ /* 0x000fe400078efcff */
[----:B------:R-:W-:Y:S02]  /*4e30*/  ISETP.GT.AND P2, PT, R12, 0x1, !P1 ;  /* 0x000000010c00780c */ /* 0x000fe40004f44270 */
[----:B------:R-:W-:Y:S02]  /*4e40*/  LOP3.LUT R214, R214, 0xfffffffd, RZ, 0xc0, !PT ;  /* 0xfffffffdd6d67812 */ /* 0x000fe400078ec0ff */
[----:B------:R-:W-:Y:S02]  /*4e50*/  ISETP.LT.OR P2, PT, R14, 0x2, P2 ;  /* 0x000000020e00780c */ /* 0x000fe40001741670 */
[----:B------:R-:W-:Y:S02]  /*4e60*/  @P4 LOP3.LUT R214, R214, 0x2, RZ, 0xfc, !PT ;  /* 0x00000002d6d64812 */ /* 0x000fe400078efcff */
[----:B------:R-:W-:-:S02]  /*4e70*/  FSEL R153, R153, -INF , !P2 ;  /* 0xff80000099997808 */ /* 0x000fc40005000000 */
[----:B------:R-:W-:Y:S02]  /*4e80*/  ISETP.GT.AND P2, PT, R12, 0x8, !P4 ;  /* 0x000000080c00780c */ /* 0x000fe40006744270 */
[----:B------:R-:W-:Y:S02]  /*4e90*/  LOP3.LUT R214, R214, 0xfffffffb, RZ, 0xc0, !PT ;  /* 0xfffffffbd6d67812 */ /* 0x000fe400078ec0ff */
[----:B------:R-:W-:Y:S02]  /*4ea0*/  ISETP.LT.OR P2, PT, R14, 0x9, P2 ;  /* 0x000000090e00780c */ /* 0x000fe40001741670 */
[----:B------:R-:W-:Y:S02]  /*4eb0*/  @P3 LOP3.LUT R214, R214, 0x4, RZ, 0xfc, !PT ;  /* 0x00000004d6d63812 */ /* 0x000fe400078efcff */
[----:B------:R-:W-:Y:S02]  /*4ec0*/  FSEL R156, R156, -INF , !P2 ;  /* 0xff8000009c9c7808 */ /* 0x000fe40005000000 */
[----:B------:R-:W-:-:S02]  /*4ed0*/  ISETP.GT.AND P2, PT, R12, 0x9, !P3 ;  /* 0x000000090c00780c */ /* 0x000fc40005f44270 */
[----:B------:R-:W-:Y:S02]  /*4ee0*/  ISETP.GE.AND P3, PT, R13, 0x11, PT ;  /* 0x000000110d00780c */ /* 0x000fe40003f66270 */
[----:B------:R-:W-:Y:S02]  /*4ef0*/  ISETP.LT.OR P2, PT, R14, 0xa, P2 ;  /* 0x0000000a0e00780c */ /* 0x000fe40001741670 */
[----:B------:R-:W-:Y:S02]  /*4f00*/  LOP3.LUT R214, R214, 0xfffffff7, RZ, 0xc0, !PT ;  /* 0xfffffff7d6d67812 */ /* 0x000fe400078ec0ff */
        /* <DEDUP_REMOVED lines=108> */
[----:B------:R-:W-:-:S03]  /*55d0*/  ISETP.GT.AND P6, PT, R12, 0x59, !P6 ;  /* 0x000000590c00780c */ /* 0x000fc600077c4270 */
[----:B------:R1:W-:Y:S01]  /*55e0*/  STL [R1], R214 ;  /* 0x000000d601007387 */ /* 0x0003e20000100800 */
[----:B------:R-:W-:-:S04]  /*55f0*/  ISETP.LT.OR P6, PT, R14, 0x5a, P6 ;  /* 0x0000005a0e00780c */ /* 0x000fc800037c1670 */
[----:B------:R-:W-:Y:S02]  /*5600*/  FSEL R197, R197, -INF , !P6 ;  /* 0xff800000c5c57808 */ /* 0x000fe40007000000 */
        /* <DEDUP_REMOVED lines=14> */
.L_x_11464:
[----:B------:R-:W-:-:S05]  /*56f0*/  IMAD.U32 R12, RZ, RZ, UR25 ;  /* 0x00000019ff0c7e24 */ /* 0x000fca000f8e00ff */
[----:B------:R-:W-:-:S13]  /*5700*/  ISETP.NE.AND P6, PT, R12, 0x1, PT ;  /* 0x000000010c00780c */ /* 0x000fda0003fc5270 */
[----:B------:R-:W1:Y:S02]  /*5710*/  @P6 LDC.64 R8, c[0x0][0x9e8] ;  /* 0x00027a00ff086b82 */ /* 0x000e640000000a00 */
[----:B-1----:R-:W-:-:S05]  /*5720*/  @P6 IMAD.HI.U32 R8, R21, R8, RZ ;  /* 0x0000000815086227 */ /* 0x002fca00078e00ff */
[----:B------:R-:W-:-:S07]  /*5730*/  @P6 SHF.R.U32.HI R21, RZ, R9, R8 ;  /* 0x00000009ff156219 */ /* 0x000fce0000011608 */
.L_x_11465:
[----:B------:R-:W-:Y:S05]  /*5740*/  BSYNC B0 ;  /* 0x0000000000007941 */ /* 0x000fea0003800000 */
.L_x_11463:
[----:B------:R-:W-:-:S04]  /*5750*/  IMAD R13, R18, -0x2, R13 ;  /* 0xfffffffe120d7824 */ /* 0x000fc800078e020d */
[----:B------:R-:W-:-:S05]  /*5760*/  IMAD R21, R21, R12, R13 ;  /* 0x0000000c15157224 */ /* 0x000fca00078e020d */
[----:B------:R-:W-:Y:S02]  /*5770*/  VIADDMNMX R20, R21, R12, R20, PT ;  /* 0x0000000c15147246 */ /* 0x000fe40003800114 */
[----:B------:R-:W-:-:S07]  /*5780*/  VIMNMX R15, R15, R21, !PT ;  /* 0x000000150f0f7248 */ /* 0x000fce0007fe0100 */
.L_x_11462:
        /* <DEDUP_REMOVED lines=128> */
[--C-:B------:R-:W-:Y:S01]  /*5f90*/  FFMA.FTZ R160, R165, UR6, -R12.reuse ;  /* 0x00000006a5a07c23 */ /* 0x100fe2000801080c */
[----:B------:R-:W-:Y:S01]  /*5fa0*/  FMNMX.FTZ R21, R159, R14, !PT ;  /* 0x0000000e9f157209 */ /* 0x000fe20007810000 */
[--C-:B------:R-:W-:Y:S01]  /*5fb0*/  FFMA.FTZ R152, R213, UR6, -R12.reuse ;  /* 0x00000006d5987c23 */ /* 0x100fe2000801080c */
[----:B------:R-:W-:Y:S01]  /*5fc0*/  FSEL R199, R199, -INF , !P2 ;  /* 0xff800000c7c77808 */ /* 0x000fe20005000000 */
        /* <DEDUP_REMOVED lines=11> */
[----:B------:R-:W-:-:S02]  /*6080*/  FFMA.FTZ R184, R193, UR6, -R12 ;  /* 0x00000006c1b87c23 */ /* 0x000fc4000801080c */
[----:B------:R-:W-:-:S03]  /*6090*/  FMNMX.FTZ R153, R167, R14, !PT ;  /* 0x0000000ea7997209 */ /* 0x000fc60007810000 */
[----:B------:R-:W-:Y:S01]  /*60a0*/  MUFU.EX2 R154, R154 ;  /* 0x0000009a009a7308 */ /* 0x000fe20000000800 */
[----:B------:R-:W-:Y:S01]  /*60b0*/  FMNMX.FTZ R14, R170, R153, !PT ;  /* 0x00000099aa0e7209 */ /* 0x000fe20007810000 */
[----:B------:R-:W-:-:S03]  /*60c0*/  FFMA.FTZ R153, R161, UR6, -R12 ;  /* 0x00000006a1997c23 */ /* 0x000fc6000801080c */
[----:B------:R-:W-:-:S03]  /*60d0*/  FMNMX.FTZ R157, R171, R14, !PT ;  /* 0x0000000eab9d7209 */ /* 0x000fc60007810000 */
[----:B------:R-:W-:Y:S01]  /*60e0*/  MUFU.EX2 R21, R21 ;  /* 0x0000001500157308 */ /* 0x000fe20000000800 */
[----:B------:R-:W-:Y:S01]  /*60f0*/  FMNMX.FTZ R14, R174, R157, !PT ;  /* 0x0000009dae0e7209 */ /* 0x000fe20007810000 */
[--C-:B------:R-:W-:Y:S01]  /*6100*/  FFMA.FTZ R157, R164, UR6, -R12.reuse ;  /* 0x00000006a49d7c23 */ /* 0x100fe2000801080c */
[--C-:B------:R-:W-:Y:S01]  /*6110*/  FFMA.FTZ R164, R169, UR6, -R12.reuse ;  /* 0x00000006a9a47c23 */ /* 0x100fe2000801080c */
[--C-:B------:R-:W-:Y:S01]  /*6120*/  FFMA.FTZ R169, R180, UR6, -R12.reuse ;  /* 0x00000006b4a97c23 */ /* 0x100fe2000801080c */
[----:B------:R-:W-:Y:S01]  /*6130*/  FMNMX.FTZ R161, R175, R14, !PT ;  /* 0x0000000eafa17209 */ /* 0x000fe20007810000 */
[----:B------:R-:W-:Y:S01]  /*6140*/  FFMA.FTZ R180, R189, UR6, -R12 ;  /* 0x00000006bdb47c23 */ /* 0x000fe2000801080c */
[----:B------:R-:W-:Y:S01]  /*6150*/  FSEL R189, R8, RZ, P1 ;  /* 0x000000ff08bd7208 */ /* 0x000fe20000800000 */
[----:B------:R-:W-:Y:S01]  /*6160*/  MUFU.EX2 R156, R156 ;  /* 0x0000009c009c7308 */ /* 0x000fe20000000800 */
[----:B------:R-:W-:-:S03]  /*6170*/  FMNMX.FTZ R14, R178, R161, !PT ;  /* 0x000000a1b20e7209 */ /* 0x000fc60007810000 */
[----:B------:R-:W-:Y:S01]  /*6180*/  FADD.FTZ R189, -R189, R2 ;  /* 0x00000002bdbd7221 */ /* 0x000fe20000010100 */
[----:B------:R-:W-:-:S03]  /*6190*/  FMNMX.FTZ R161, R179, R14, !PT ;  /* 0x0000000eb3a17209 */ /* 0x000fc60007810000 */
[----:B------:R-:W-:Y:S01]  /*61a0*/  MUFU.EX2 R153, R153 ;  /* 0x0000009900997308 */ /* 0x000fe20000000800 */
[----:B------:R-:W-:Y:S01]  /*61b0*/  FMNMX.FTZ R14, R182, R161, !PT ;  /* 0x000000a1b60e7209 */ /* 0x000fe20007810000 */
[--C-:B------:R-:W-:Y:S01]  /*61c0*/  FFMA.FTZ R161, R168, UR6, -R12.reuse ;  /* 0x00000006a8a17c23 */ /* 0x100fe2000801080c */
[----:B------:R-:W-:Y:S02]  /*61d0*/  FFMA.FTZ R168, R177, UR6, -R12 ;  /* 0x00000006b1a87c23 */ /* 0x000fe4000801080c */
        /* <DEDUP_REMOVED lines=12> */
[--C-:B------:R-:W-:Y:S01]  /*62a0*/  FFMA.FTZ R165, R176, UR6, -R12.reuse ;  /* 0x00000006b0a57c23 */ /* 0x100fe2000801080c */
[----:B------:R-:W-:Y:S02]  /*62b0*/  FFMA.FTZ R176, R185, UR6, -R12 ;  /* 0x00000006b9b07c23 */ /* 0x000fe4000801080c */
[----:B------:R-:W-:-:S03]  /*62c0*/  FMNMX.FTZ R14, R199, R14, !PT ;  /* 0x0000000ec70e7209 */ /* 0x000fc60007810000 */
[----:B------:R-:W-:Y:S02]  /*62d0*/  MUFU.EX2 R15, R15 ;  /* 0x0000000f000f7308 */ /* 0x000fe40000000800 */
[----:B------:R-:W1:Y:S06]  /*62e0*/  SHFL.BFLY PT, R177, R14, 0x2, 0x1f ;  /* 0x0c401f000eb17f89 */ /* 0x000e6c00000e0000 */
[----:B------:R-:W-:Y:S08]  /*62f0*/  MUFU.EX2 R20, R20 ;  /* 0x0000001400147308 */ /* 0x000ff00000000800 */
[----:B------:R-:W-:Y:S08]  /*6300*/  MUFU.EX2 R165, R165 ;  /* 0x000000a500a57308 */ /* 0x000ff00000000800 */
[----:B------:R-:W-:Y:S01]  /*6310*/  MUFU.EX2 R168, R168 ;  /* 0x000000a800a87308 */ /* 0x000fe20000000800 */
[----:B-1----:R-:W-:Y:S01]  /*6320*/  FMNMX.FTZ R185, R14, R177, !PT ;  /* 0x000000b10eb97209 */ /* 0x002fe20007810000 */
[--C-:B------:R-:W-:Y:S01]  /*6330*/  FFMA.FTZ R177, R188, UR6, -R12.reuse ;  /* 0x00000006bcb17c23 */ /* 0x100fe2000801080c */
[----:B------:R-:W-:-:S03]  /*6340*/  FFMA.FTZ R188, R196, UR6, -R12 ;  /* 0x00000006c4bc7c23 */ /* 0x000fc6000801080c */
[----:B------:R-:W1:Y:S02]  /*6350*/  SHFL.BFLY PT, R14, R185, 0x1, 0x1f ;  /* 0x0c201f00b90e7f89 */ /* 0x000e6400000e0000 */
[----:B------:R-:W-:Y:S08]  /*6360*/  MUFU.EX2 R2, R188 ;  /* 0x000000bc00027308 */ /* 0x000ff00000000800 */
[----:B------:R-:W-:Y:S08]  /*6370*/  MUFU.EX2 R169, R169 ;  /* 0x000000a900a97308 */ /* 0x000ff00000000800 */
[----:B------:R-:W-:Y:S01]  /*6380*/  MUFU.EX2 R172, R172 ;  /* 0x000000ac00ac7308 */ /* 0x000fe20000000800 */
[----:B-1----:R-:W-:Y:S01]  /*6390*/  FMNMX.FTZ R14, R185, R14, !PT ;  /* 0x0000000eb90e7209 */ /* 0x002fe20007810000 */
[----:B------:R-:W-:Y:S01]  /*63a0*/  FMUL.FTZ R185, R189, UR6 ;  /* 0x00000006bdb97c20 */ /* 0x000fe20008410000 */
[----:B------:R-:W-:-:S05]  /*63b0*/  FFMA.FTZ R189, R197, UR6, -R12 ;  /* 0x00000006c5bd7c23 */ /* 0x000fca000801080c */
[----:B------:R-:W-:Y:S01]  /*63c0*/  MUFU.EX2 R173, R173 ;  /* 0x000000ad00ad7308 */ /* 0x000fe20000000800 */
[C---:B------:R-:W-:Y:S01]  /*63d0*/  FSETP.NEU.FTZ.AND P1, PT, R14.reuse, -INF , PT ;  /* 0xff8000000e00780b */ /* 0x040fe20003f3d000 */
[----:B------:R-:W-:-:S05]  /*63e0*/  FMUL.FTZ R196, R14, UR6 ;  /* 0x000000060ec47c20 */ /* 0x000fca0008410000 */
[----:B------:R-:W-:Y:S01]  /*63f0*/  FSEL R196, R196, RZ, P1 ;  /* 0x000000ffc4c47208 */ /* 0x000fe20000800000 */
[----:B------:R-:W1:Y:S04]  /*6400*/  MUFU.EX2 R185, R185 ;  /* 0x000000b900b97308 */ /* 0x000e680000000800 */
        /* <DEDUP_REMOVED lines=13> */
[----:B-1----:R-:W-:Y:S01]  /*64e0*/  FFMA.FTZ R188, R185, R3, R152 ;  /* 0x00000003b9bc7223 */ /* 0x002fe20000010098 */
[C---:B------:R-:W-:Y:S01]  /*64f0*/  F2FP.F16.F32.PACK_AB R152, R13.reuse, R152 ;  /* 0x000000980d98723e */ /* 0x040fe200000000ff */
[----:B------:R-:W-:Y:S01]  /*6500*/  FFMA.FTZ R186, R186, UR6, -R196 ;  /* 0x00000006baba7c23 */ /* 0x000fe200080108c4 */
[----:B------:R-:W-:Y:S01]  /*6510*/  F2FP.F16.F32.PACK_AB R166, R172, R169 ;  /* 0x000000a9aca6723e */ /* 0x000fe200000000ff */
[----:B------:R-:W-:Y:S01]  /*6520*/  FADD.FTZ R3, R13, R188 ;  /* 0x000000bc0d037221 */ /* 0x000fe20000010000 */
[--C-:B------:R-:W-:Y:S01]  /*6530*/  FFMA.FTZ R188, R159, UR6, -R196.reuse ;  /* 0x000000069fbc7c23 */ /* 0x100fe200080108c4 */
[--C-:B------:R-:W-:Y:S01]  /*6540*/  FFMA.FTZ R159, R162, UR6, -R196.reuse ;  /* 0x00000006a29f7c23 */ /* 0x100fe200080108c4 */
[----:B------:R-:W1:Y:S01]  /*6550*/  MUFU.EX2 R180, R180 ;  /* 0x000000b400b47308 */ /* 0x000e620000000800 */
[----:B------:R-:W-:Y:S01]  /*6560*/  FADD.FTZ R158, R154, R3 ;  /* 0x000000039a9e7221 */ /* 0x000fe20000010000 */
[----:B------:R-:W-:Y:S01]  /*6570*/  F2FP.F16.F32.PACK_AB R154, R21, R154 ;  /* 0x0000009a159a723e */ /* 0x000fe200000000ff */
[--C-:B------:R-:W-:Y:S01]  /*6580*/  FFMA.FTZ R187, R187, UR6, -R196.reuse ;  /* 0x00000006bbbb7c23 */ /* 0x100fe200080108c4 */
[----:B------:R-:W-:Y:S01]  /*6590*/  FFMA.FTZ R191, R191, UR6, -R196 ;  /* 0x00000006bfbf7c23 */ /* 0x000fe200080108c4 */
[----:B------:R-:W-:Y:S01]  /*65a0*/  FADD.FTZ R3, R21, R158 ;  /* 0x0000009e15037221 */ /* 0x000fe20000010000 */
[--C-:B------:R-:W-:Y:S01]  /*65b0*/  FFMA.FTZ R194, R194, UR6, -R196.reuse ;  /* 0x00000006c2c27c23 */ /* 0x100fe200080108c4 */
[--C-:B------:R-:W-:Y:S01]  /*65c0*/  FFMA.FTZ R195, R195, UR6, -R196.reuse ;  /* 0x00000006c3c37c23 */ /* 0x100fe200080108c4 */
[----:B------:R-:W-:Y:S01]  /*65d0*/  MUFU.EX2 R181, R181 ;  /* 0x000000b500b57308 */ /* 0x000fe20000000800 */
[----:B------:R-:W-:Y:S01]  /*65e0*/  FADD.FTZ R158, R156, R3 ;  /* 0x000000039c9e7221 */ /* 0x000fe20000010000 */
[----:B------:R-:W-:Y:S01]  /*65f0*/  FFMA.FTZ R198, R198, UR6, -R196 ;  /* 0x00000006c6c67c23 */ /* 0x000fe200080108c4 */
[C---:B------:R-:W-:Y:S01]  /*6600*/  F2FP.F16.F32.PACK_AB R156, R153.reuse, R156 ;  /* 0x0000009c999c723e */ /* 0x040fe200000000ff */
[-C--:B------:R-:W-:Y:S01]  /*6610*/  FMUL.FTZ R24, R24, R185.reuse ;  /* 0x000000b918187220 */ /* 0x080fe20000410000 */
[----:B------:R-:W-:Y:S01]  /*6620*/  FADD.FTZ R158, R153, R158 ;  /* 0x0000009e999e7221 */ /* 0x000fe20000010000 */
[-C--:B------:R-:W-:Y:S01]  /*6630*/  FMUL.FTZ R25, R25, R185.reuse ;  /* 0x000000b919197220 */ /* 0x080fe20000410000 */
[-C--:B------:R-:W-:Y:S01]  /*6640*/  FMUL.FTZ R28, R28, R185.reuse ;  /* 0x000000b91c1c7220 */ /* 0x080fe20000410000 */
[----:B------:R-:W-:Y:S01]  /*6650*/  MUFU.EX2 R9, R9 ;  /* 0x0000000900097308 */ /* 0x000fe20000000800 */
[----:B------:R-:W-:Y:S01]  /*6660*/  FADD.FTZ R3, R157, R158 ;  /* 0x0000009e9d037221 */ /* 0x000fe20000010000 */
[-C--:B------:R-:W-:Y:S01]  /*6670*/  FMUL.FTZ R29, R29, R185.reuse ;  /* 0x000000b91d1d7220 */ /* 0x080fe20000410000 */
[-C--:B------:R-:W-:Y:S01]  /*6680*/  FMUL.FTZ R32, R32, R185.reuse ;  /* 0x000000b920207220 */ /* 0x080fe20000410000 */
[-C--:B------:R-:W-:Y:S01]  /*6690*/  FMUL.FTZ R33, R33, R185.reuse ;  /* 0x000000b921217220 */ /* 0x080fe20000410000 */
[----:B------:R-:W-:Y:S01]  /*66a0*/  FADD.FTZ R158, R160, R3 ;  /* 0x00000003a09e7221 */ /* 0x000fe20000010000 */
[-C--:B------:R-:W-:Y:S01]  /*66b0*/  FMUL.FTZ R36, R36, R185.reuse ;  /* 0x000000b924247220 */ /* 0x080fe20000410000 */
[-C--:B------:R-:W-:Y:S01]  /*66c0*/  FMUL.FTZ R37, R37, R185.reuse ;  /* 0x000000b925257220 */ /* 0x080fe20000410000 */
[----:B------:R-:W2:Y:S01]  /*66d0*/  MUFU.EX2 R12, R12 ;  /* 0x0000000c000c7308 */ /* 0x000ea20000000800 */
[----:B------:R-:W-:Y:S01]  /*66e0*/  FADD.FTZ R3, R161, R158 ;  /* 0x0000009ea1037221 */ /* 0x000fe20000010000 */
[-C--:B------:R-:W-:Y:S01]  /*66f0*/  FMUL.FTZ R40, R40, R185.reuse ;  /* 0x000000b928287220 */ /* 0x080fe20000410000 */
[-C--:B------:R-:W-:Y:S01]  /*6700*/  FMUL.FTZ R41, R41, R185.reuse ;  /* 0x000000b929297220 */ /* 0x080fe20000410000 */
[-C--:B------:R-:W-:Y:S01]  /*6710*/  FMUL.FTZ R44, R44, R185.reuse ;  /* 0x000000b92c2c7220 */ /* 0x080fe20000410000 */
[----:B------:R-:W-:Y:S01]  /*6720*/  FADD.FTZ R158, R164, R3 ;  /* 0x00000003a49e7221 */ /* 0x000fe20000010000 */
[----:B------:R-:W-:Y:S01]  /*6730*/  FSEL R3, R14, RZ, P1 ;  /* 0x000000ff0e037208 */ /* 0x000fe20000800000 */
[-C--:B------:R-:W-:Y:S01]  /*6740*/  FMUL.FTZ R45, R45, R185.reuse ;  /* 0x000000b92d2d7220 */ /* 0x080fe20000410000 */
[----:B------:R-:W-:Y:S01]  /*6750*/  MUFU.EX2 R155, R155 ;  /* 0x0000009b009b7308 */ /* 0x000fe20000000800 */
[----:B------:R-:W-:Y:S01]  /*6760*/  FADD.FTZ R193, R15, R158 ;  /* 0x0000009e0fc17221 */ /* 0x000fe20000010000 */
[----:B------:R-:W-:Y:S01]  /*6770*/  FMUL.FTZ R48, R48, R185 ;  /* 0x000000b930307220 */ /* 0x000fe20000410000 */
[----:B------:R-:W-:Y:S01]  /*6780*/  FADD.FTZ R3, -R3, R6 ;  /* 0x0000000603037221 */ /* 0x000fe20000010100 */
[--C-:B------:R-:W-:Y:S01]  /*6790*/  FFMA.FTZ R6, R167, UR6, -R196.reuse ;  /* 0x00000006a7067c23 */ /* 0x100fe200080108c4 */
[----:B------:R-:W-:Y:S01]  /*67a0*/  FADD.FTZ R158, R20, R193 ;  /* 0x000000c1149e7221 */ /* 0x000fe20000010000 */
[----:B------:R-:W-:Y:S01]  /*67b0*/  FFMA.FTZ R167, R170, UR6, -R196 ;  /* 0x00000006aaa77c23 */ /* 0x000fe200080108c4 */
[----:B-1----:R-:W-:Y:S01]  /*67c0*/  F2FP.F16.F32.PACK_AB R170, R180, R177 ;  /* 0x000000b1b4aa723e */ /* 0x002fe200000000ff */
[----:B------:R-:W-:Y:S01]  /*67d0*/  MUFU.EX2 R188, R188 ;  /* 0x000000bc00bc7308 */ /* 0x000fe20000000800 */
[----:B------:R-:W-:Y:S01]  /*67e0*/  FADD.FTZ R193, R165, R158 ;  /* 0x0000009ea5c17221 */ /* 0x000fe20000010000 */
[----:B------:R-:W-:Y:S01]  /*67f0*/  FFMA.FTZ R158, R171, UR6, -R196 ;  /* 0x00000006ab9e7c23 */ /* 0x000fe200080108c4 */
[----:B--2---:R-:W-:Y:S01]  /*6800*/  F2FP.F16.F32.PACK_AB R153, R12, R9 ;  /* 0x000000090c99723e */ /* 0x004fe200000000ff */
        /* <DEDUP_REMOVED lines=10> */
[--C-:B------:R-:W-:Y:S01]  /*68b0*/  FFMA.FTZ R171, R190, UR6, -R196.reuse ;  /* 0x00000006beab7c23 */ /* 0x100fe200080108c4 */
[----:B------:R-:W-:Y:S01]  /*68c0*/  FFMA.FTZ R196, R199, UR6, -R196 ;  /* 0x00000006c7c47c23 */ /* 0x000fe200080108c4 */
[----:B------:R1:W-:Y:S01]  /*68d0*/  MUFU.EX2 R190, R158 ;  /* 0x0000009e00be7308 */ /* 0x0003e20000000800 */
[----:B------:R-:W-:Y:S01]  /*68e0*/  FADD.FTZ R193, R173, R162 ;  /* 0x000000a2adc17221 */ /* 0x000fe20000010000 */
[-C--:B------:R-:W-:Y:S01]  /*68f0*/  FMUL.FTZ R61, R61, R185.reuse ;  /* 0x000000b93d3d7220 */ /* 0x080fe20000410000 */
[-C--:B------:R-:W-:Y:S01]  /*6900*/  FMUL.FTZ R64, R64, R185.reuse ;  /* 0x000000b940407220 */ /* 0x080fe20000410000 */
[-C--:B------:R-:W-:Y:S01]  /*6910*/  FMUL.FTZ R65, R65, R185.reuse ;  /* 0x000000b941417220 */ /* 0x080fe20000410000 */
[----:B------:R-:W-:Y:S01]  /*6920*/  FADD.FTZ R162, R176, R193 ;  /* 0x000000c1b0a27221 */ /* 0x000fe20000010000 */
[-C--:B------:R-:W-:Y:S01]  /*6930*/  FMUL.FTZ R68, R68, R185.reuse ;  /* 0x000000b944447220 */ /* 0x080fe20000410000 */
[----:B------:R-:W-:Y:S01]  /*6940*/  FMUL.FTZ R69, R69, R185 ;  /* 0x000000b945457220 */ /* 0x000fe20000410000 */
[----:B------:R-:W2:Y:S01]  /*6950*/  MUFU.EX2 R192, R192 ;  /* 0x000000c000c07308 */ /* 0x000ea20000000800 */
[----:B-1----:R-:W-:Y:S01]  /*6960*/  F2FP.F16.F32.PACK_AB R158, R160, R157 ;  /* 0x0000009da09e723e */ /* 0x002fe200000000ff */
[----:B------:R-:W-:Y:S01]  /*6970*/  FADD.FTZ R193, R177, R162 ;  /* 0x000000a2b1c17221 */ /* 0x000fe20000010000 */
[----:B------:R-:W-:Y:S01]  /*6980*/  F2FP.F16.F32.PACK_AB R160, R164, R161 ;  /* 0x000000a1a4a0723e */ /* 0x000fe200000000ff */
[----:B------:R-:W-:Y:S01]  /*6990*/  FMUL.FTZ R72, R72, R185 ;  /* 0x000000b948487220 */ /* 0x000fe20000410000 */
[----:B------:R-:W-:Y:S01]  /*69a0*/  F2FP.F16.F32.PACK_AB R164, R168, R165 ;  /* 0x000000a5a8a4723e */ /* 0x000fe200000000ff */
[----:B------:R-:W-:Y:S01]  /*69b0*/  FADD.FTZ R162, R180, R193 ;  /* 0x000000c1b4a27221 */ /* 0x000fe20000010000 */
[----:B------:R-:W-:Y:S01]  /*69c0*/  F2FP.F16.F32.PACK_AB R168, R176, R173 ;  /* 0x000000adb0a8723e */ /* 0x000fe200000000ff */
[----:B------:R-:W-:Y:S01]  /*69d0*/  FMUL.FTZ R176, R3, UR6 ;  /* 0x0000000603b07c20 */ /* 0x000fe20008410000 */
[----:B------:R-:W-:Y:S01]  /*69e0*/  MUFU.EX2 R163, R163 ;  /* 0x000000a300a37308 */ /* 0x000fe20000000800 */
[----:B------:R-:W-:Y:S01]  /*69f0*/  FADD.FTZ R21, R181, R162 ;  /* 0x000000a2b5157221 */ /* 0x000fe20000010000 */
[----:B------:R-:W-:Y:S01]  /*6a00*/  F2FP.F16.F32.PACK_AB R162, R20, R15 ;  /* 0x0000000f14a2723e */ /* 0x000fe200000000ff */
[-C--:B------:R-:W-:Y:S01]  /*6a10*/  FMUL.FTZ R73, R73, R185.reuse ;  /* 0x000000b949497220 */ /* 0x080fe20000410000 */
[-C--:B------:R-:W-:Y:S01]  /*6a20*/  FMUL.FTZ R76, R76, R185.reuse ;  /* 0x000000b94c4c7220 */ /* 0x080fe20000410000 */
[-C--:B------:R-:W-:Y:S01]  /*6a30*/  FMUL.FTZ R77, R77, R185.reuse ;  /* 0x000000b94d4d7220 */ /* 0x080fe20000410000 */
[-C--:B------:R-:W-:Y:S01]  /*6a40*/  FMUL.FTZ R80, R80, R185.reuse ;  /* 0x000000b950507220 */ /* 0x080fe20000410000 */
[----:B------:R-:W-:Y:S01]  /*6a50*/  FMUL.FTZ R81, R81, R185 ;  /* 0x000000b951517220 */ /* 0x000fe20000410000 */
[----:B------:R-:W1:Y:S01]  /*6a60*/  MUFU.EX2 R176, R176 ;  /* 0x000000b000b07308 */ /* 0x000e620000000800 */
[----:B--2---:R-:W-:Y:S01]  /*6a70*/  F2FP.F16.F32.PACK_AB R157, R192, R159 ;  /* 0x0000009fc09d723e */ /* 0x004fe200000000ff */
        /* <DEDUP_REMOVED lines=15> */
[----:B-1----:R-:W-:Y:S01]  /*6b70*/  FFMA.FTZ R15, R176, R0, R9 ;  /* 0x00000000b00f7223 */ /* 0x002fe20000010009 */
[-C--:B------:R-:W-:Y:S01]  /*6b80*/  FMUL.FTZ R109, R109, R185.reuse ;  /* 0x000000b96d6d7220 */ /* 0x080fe20000410000 */
[-C--:B------:R-:W-:Y:S01]  /*6b90*/  FMUL.FTZ R112, R112, R185.reuse ;  /* 0x000000b970707220 */ /* 0x080fe20000410000 */
[-C--:B------:R-:W-:Y:S01]  /*6ba0*/  FMUL.FTZ R113, R113, R185.reuse ;  /* 0x000000b971717220 */ /* 0x080fe20000410000 */
[----:B------:R-:W-:Y:S01]  /*6bb0*/  FADD.FTZ R0, R12, R15 ;  /* 0x0000000f0c007221 */ /* 0x000fe20000010000 */
[-C--:B------:R-:W-:Y:S01]  /*6bc0*/  FMUL.FTZ R116, R116, R185.reuse ;  /* 0x000000b974747220 */ /* 0x080fe20000410000 */
[----:B------:R-:W-:Y:S01]  /*6bd0*/  FMUL.FTZ R117, R117, R185 ;  /* 0x000000b975757220 */ /* 0x000fe20000410000 */
[----:B------:R-:W1:Y:S01]  /*6be0*/  MUFU.EX2 R167, R167 ;  /* 0x000000a700a77308 */ /* 0x000e620000000800 */
[----:B------:R-:W-:Y:S01]  /*6bf0*/  FADD.FTZ R15, R155, R0 ;  /* 0x000000009b0f7221 */ /* 0x000fe20000010000 */
[C---:B--2---:R-:W-:Y:S01]  /*6c00*/  FADD.FTZ R21, R184.reuse, R21 ;  /* 0x00000015b8157221 */ /* 0x044fe20000010000 */
[----:B------:R-:W-:Y:S01]  /*6c10*/  F2FP.F16.F32.PACK_AB R172, R184, R181 ;  /* 0x000000b5b8ac723e */ /* 0x000fe200000000ff */
[-C--:B------:R-:W-:Y:S01]  /*6c20*/  FMUL.FTZ R120, R120, R185.reuse ;  /* 0x000000b978787220 */ /* 0x080fe20000410000 */
[----:B------:R-:W-:Y:S01]  /*6c30*/  FADD.FTZ R0, R188, R15 ;  /* 0x0000000fbc007221 */ /* 0x000fe20000010000 */
[-C--:B------:R-:W-:Y:S01]  /*6c40*/  FMUL.FTZ R121, R121, R185.reuse ;  /* 0x000000b979797220 */ /* 0x080fe20000410000 */
[----:B------:R-:W-:Y:S01]  /*6c50*/  FMUL.FTZ R124, R124, R185 ;  /* 0x000000b97c7c7220 */ /* 0x000fe20000410000 */
[----:B------:R-:W2:Y:S01]  /*6c60*/  MUFU.EX2 R189, R189 ;  /* 0x000000bd00bd7308 */ /* 0x000ea20000000800 */
[----:B------:R-:W-:Y:S01]  /*6c70*/  FADD.FTZ R15, R159, R0 ;  /* 0x000000009f0f7221 */ /* 0x000fe20000010000 */
[----:B---3--:R-:W-:Y:S01]  /*6c80*/  F2FP.F16.F32.PACK_AB R159, R6, R163 ;  /* 0x000000a3069f723e */ /* 0x008fe200000000ff */
[-C--:B------:R-:W-:Y:S01]  /*6c90*/  FMUL.FTZ R125, R125, R185.reuse ;  /* 0x000000b97d7d7220 */ /* 0x080fe20000410000 */
[-C--:B------:R-:W-:Y:S01]  /*6ca0*/  FMUL.FTZ R128, R128, R185.reuse ;  /* 0x000000b980807220 */ /* 0x080fe20000410000 */
[----:B------:R-:W-:Y:S01]  /*6cb0*/  FADD.FTZ R0, R192, R15 ;  /* 0x0000000fc0007221 */ /* 0x000fe20000010000 */
[-C--:B------:R-:W-:Y:S01]  /*6cc0*/  FMUL.FTZ R129, R129, R185.reuse ;  /* 0x000000b981817220 */ /* 0x080fe20000410000 */
[----:B------:R-:W-:Y:S01]  /*6cd0*/  FMUL.FTZ R132, R132, R185 ;  /* 0x000000b984847220 */ /* 0x000fe20000410000 */
[----:B------:R3:W-:Y:S01]  /*6ce0*/  MUFU.EX2 R13, R174 ;  /* 0x000000ae000d7308 */ /* 0x0007e20000000800 */
[----:B------:R-:W-:Y:S01]  /*6cf0*/  FADD.FTZ R15, R163, R0 ;  /* 0x00000000a30f7221 */ /* 0x000fe20000010000 */
        /* <DEDUP_REMOVED lines=11> */
[C---:B--2---:R-:W-:Y:S01]  /*6db0*/  FADD.FTZ R3, R189.reuse, R174 ;  /* 0x000000aebd037221 */ /* 0x044fe20000010000 */
[----:B------:R-:W-:Y:S01]  /*6dc0*/  F2FP.F16.F32.PACK_AB R174, R189, R2 ;  /* 0x00000002bdae723e */ /* 0x000fe200000000ff */
        /* <DEDUP_REMOVED lines=11> */
[----:B-1----:R-:W-:Y:S01]  /*6e80*/  F2FP.F16.F32.PACK_AB R163, R20, R13 ;  /* 0x0000000d14a3723e */ /* 0x002fe200000000ff */
[-C--:B------:R-:W-:Y:S01]  /*6e90*/  FMUL.FTZ R38, R38, R176.reuse ;  /* 0x000000b026267220 */ /* 0x080fe20000410000 */
[-C--:B------:R-:W-:Y:S01]  /*6ea0*/  FMUL.FTZ R39, R39, R176.reuse ;  /* 0x000000b027277220 */ /* 0x080fe20000410000 */
        /* <DEDUP_REMOVED lines=16> */
[----:B---3--:R-:W-:Y:S01]  /*6fb0*/  FADD.FTZ R15, R165, R180 ;  /* 0x000000b4a50f7221 */ /* 0x008fe20000010000 */
[----:B----4-:R-:W-:Y:S01]  /*6fc0*/  F2FP.F16.F32.PACK_AB R165, R2, R165 ;  /* 0x000000a502a5723e */ /* 0x010fe200000000ff */
[-C--:B------:R-:W-:Y:S01]  /*6fd0*/  FMUL.FTZ R62, R62, R176.reuse ;  /* 0x000000b03e3e7220 */ /* 0x080fe20000410000 */
[----:B------:R-:W3:Y:S01]  /*6fe0*/  MUFU.EX2 R169, R186 ;  /* 0x000000ba00a97308 */ /* 0x000ee20000000800 */
        /* <DEDUP_REMOVED lines=65> */
[----:B------:R-:W-:-:S03]  /*7400*/  FMUL.FTZ R151, R151, R176 ;  /* 0x000000b097977220 */ /* 0x000fc60000410000 */
[C---:B-1----:R-:W-:Y:S01]  /*7410*/  FADD.FTZ R0, R196.reuse, R9 ;  /* 0x00000009c4007221 */ /* 0x042fe20000010000 */
[----:B------:R-:W-:Y:S01]  /*7420*/  F2FP.F16.F32.PACK_AB R175, R196, R175 ;  /* 0x000000afc4af723e */ /* 0x000fe200000000ff */
[----:B------:R-:W-:Y:S06]  /*7430*/  @!P0 BRA `(.L_x_11466) ;  /* 0x0000000000048947 */ /* 0x000fec0003800000 */
[----:B------:R-:W-:Y:S01]  /*7440*/  BPT.TRAP 0x1 ;  /* 0x000000040000795c */ /* 0x000fe20000300000 */
.L_x_11466:
[----:B------:R1:W2:Y:S01]  /*7450*/  SYNCS.PHASECHK.TRANS64.TRYWAIT P1, [UR27+0x22850], R10 ;  /* 0x0228500aff0075a7 */ /* 0x0002a2000802015b */
[----:B------:R-:W-:Y:S05]  /*7460*/  @!P0 BRA `(.L_x_11467) ;  /* 0x0000000000048947 */ /* 0x000fea0003800000 */
[----:B------:R-:W-:Y:S01]  /*7470*/  BPT.TRAP 0x1 ;  /* 0x000000040000795c */ /* 0x000fe20000300000 */
.L_x_11467:
[----:B--2---:R-:W-:Y:S05]  /*7480*/  @P1 BRA `(.L_x_11468) ;  /* 0x0000000000081947 */ /* 0x004fea0003800000 */
[----:B------:R-:W2:Y:S02]  /*7490*/  SYNCS.PHASECHK.TRANS64.TRYWAIT P1, [UR27+0x22850], R10 ;  /* 0x0228500aff0075a7 */ /* 0x000ea4000802015b */
[----:B--2---:R-:W-:Y:S05]  /*74a0*/  @!P1 BRA `(.L_x_11469) ;  /* 0x000000f000349947 */ /* 0x004fea0003800000 */
.L_x_11468:
        /* <DEDUP_REMOVED lines=52> */
.L_x_11453:
        /* <DEDUP_REMOVED lines=25> */
.L_x_11472:
[----:B------:R-:W-:-:S11]  /*7980*/  UISETP.NE.AND UP2, UPT, UR15, 0x1, UPT ;  /* 0x000000010f00788c */ /* 0x000fd6000bf45270 */
[----:B------:R-:W-:Y:S02]  /*7990*/  @UP2 ULDC.64 UR18, c[0x0][0x9e8] ;  /* 0x00027a0000122ab9 */ /* 0x000fe40000000a00 */
[----:B------:R-:W-:-:S04]  /*79a0*/  UIMAD.WIDE.U32 UR10, UR14, UR18, URZ ;  /* 0x000000120e0a72a5 */ /* 0x000fc8000f8e003f */
[----:B------:R-:W-:-:S12]  /*79b0*/  @UP2 USHF.R.U32.HI UR14, URZ, UR19, UR11 ;  /* 0x000000133f0e2299 */ /* 0x000fd8000801160b */
.L_x_11473:
[----:B------:R-:W-:-:S04]  /*79c0*/  UIMAD UR14, UR14, UR15, URZ ;  /* 0x0000000f0e0e72a4 */ /* 0x000fc8000f8e023f */
[----:B------:R-:W-:-:S04]  /*79d0*/  UISETP.LT.AND UP2, UPT, UR7, UR14, UPT ;  /* 0x0000000e0700728c */ /* 0x000fc8000bf41270 */
[----:B------:R-:W-:-:S12]  /*79e0*/  USEL UR7, UR7, UR14, !UP2 ;  /* 0x0000000e07077287 */ /* 0x000fd8000d000000 */
.L_x_11471:
        /* <DEDUP_REMOVED lines=10> */
[----:B------:R-:W-:Y:S02]  /*7a90*/  IMAD.MOV.U32 R9, RZ, RZ, R2 ;  /* 0x000000ffff097224 */ /* 0x000fe400078e0002 */
[----:B------:R-:W-:-:S07]  /*7aa0*/  IMAD.MOV.U32 R7, RZ, RZ, R5 ;  /* 0x000000ffff077224 */ /* 0x000fce00078e0005 */
.L_x_11483:
[----:B------:R-:W-:Y:S01]  /*7ab0*/  UIADD3 UR37, UR37, 0x1, URZ ;  /* 0x0000000125257890 */ /* 0x000fe2000fffe03f */
[C---:B------:R-:W-:Y:S01]  /*7ac0*/  ISETP.GT.AND P1, PT, R7.reuse, UR22, PT ;  /* 0x0000001607007c0c */ /* 0x040fe2000bf24270 */
[----:B------:R-:W-:Y:S02]  /*7ad0*/  VIADD R7, R7, 0xffffffff ;  /* 0xffffffff07077836 */ /* 0x000fe40000000000 */
[----:B------:R-:W-:-:S04]  /*7ae0*/  UISETP.NE.AND UP2, UPT, UR37, 0x2, UPT ;  /* 0x000000022500788c */ /* 0x000fc8000bf45270 */
[----:B------:R-:W-:Y:S02]  /*7af0*/  USEL UR6, URZ, 0x1, UP2 ;  /* 0x000000013f067887 */ /* 0x000fe40009000000 */
[----:B------:R-:W-:Y:S02]  /*7b00*/  USEL UR37, UR37, URZ, UP2 ;  /* 0x0000003f25257287 */ /* 0x000fe40009000000 */
[----:B------:R-:W-:Y:S01]  /*7b10*/  ULOP3.LUT UR38, UR38, UR6, URZ, 0x3c, !UPT ;  /* 0x0000000626267292 */ /* 0x000fe2000f8e3c3f */
[----:B--2---:R-:W-:Y:S11]  /*7b20*/  @!P0 BRA `(.L_x_11475) ;  /* 0x0000000000048947 */ /* 0x004ff60003800000 */
[----:B------:R-:W-:Y:S01]  /*7b30*/  BPT.TRAP 0x1 ;  /* 0x000000040000795c */ /* 0x000fe20000300000 */
.L_x_11475:
[----:B------:R-:W2:Y:S01]  /*7b40*/  S2UR UR7, SR_CgaCtaId ;  /* 0x00000000000779c3 */ /* 0x000ea20000008800 */
[----:B------:R-:W-:Y:S01]  /*7b50*/  UMOV UR6, 0x400 ;  /* 0x0000040000067882 */ /* 0x000fe20000000000 */
[----:B------:R-:W-:-:S05]  /*7b60*/  IMAD.U32 R5, RZ, RZ, UR38 ;  /* 0x00000026ff057e24 */ /* 0x000fca000f8e00ff */
[----:B------:R-:W-:Y:S01]  /*7b70*/  SHF.L.U32 R5, R5, 0x1f, RZ ;  /* 0x0000001f05057819 */ /* 0x000fe200000006ff */
[----:B--2---:R-:W-:-:S04]  /*7b80*/  ULEA UR6, UR7, UR6, 0x18 ;  /* 0x0000000607067291 */ /* 0x004fc8000f8ec03f */
[----:B------:R-:W-:-:S09]  /*7b90*/  ULEA UR24, UR37, UR6, 0x3 ;  /* 0x0000000625187291 */ /* 0x000fd2000f8e183f */
[----:B------:R2:W3:Y:S01]  /*7ba0*/  SYNCS.PHASECHK.TRANS64.TRYWAIT P2, [UR24+0x22830], R5 ;  /* 0x02283005ff0075a7 */ /* 0x0004e20008040158 */
[----:B------:R-:W-:Y:S05]  /*7bb0*/  @!P0 BRA `(.L_x_11476) ;  /* 0x0000000000048947 */ /* 0x000fea0003800000 */
[----:B------:R-:W-:Y:S01]  /*7bc0*/  BPT.TRAP 0x1 ;  /* 0x000000040000795c */ /* 0x000fe20000300000 */
.L_x_11476:
[----:B---3--:R-:W-:Y:S05]  /*7bd0*/  @P2 BRA `(.L_x_11477) ;  /* 0x0000000000082947 */ /* 0x008fea0003800000 */
[----:B------:R-:W3:Y:S02]  /*7be0*/  SYNCS.PHASECHK.TRANS64.TRYWAIT P2, [UR24+0x22830], R5 ;  /* 0x02283005ff0075a7 */ /* 0x000ee40008040158 */
[----:B---3--:R-:W-:Y:S05]  /*7bf0*/  @!P2 BRA `(.L_x_11478) ;  /* 0x000000e80074a947 */ /* 0x008fea0003800000 */
.L_x_11477:
[----:B------:R-:W-:Y:S01]  /*7c00*/  UIMAD UR18, UR37, 0x300, UR20 ;  /* 0x00000300251278a4 */ /* 0x000fe2000f8e0214 */
[----:B------:R-:W-:Y:S01]  /*7c10*/  WARPGROUP.ARRIVE ;  /* 0x00000000000079c5 */ /* 0x000fe20000000000 */
[----:B------:R-:W-:Y:S01]  /*7c20*/  UMOV UR19, 0x40000040 ;  /* 0x4000004000137882 */ /* 0x000fe20000000000 */
[----:B------:R-:W-:Y:S01]  /*7c30*/  UMOV UR7, 0x40000040 ;  /* 0x4000004000077882 */ /* 0x000fe20000000000 */
[----:B------:R-:W-:-:S03]  /*7c40*/  UIADD3 UR6, UR18, 0x2, URZ ;  /* 0x0000000212067890 */ /* 0x000fc6000fffe03f */
[----:B------:R-:W4:Y:S01]  /*7c50*/  S2R R215, SR_TID.X ;  /* 0x0000000000d77919 */ /* 0x000f220000002100 */
[----:B------:R-:W-:Y:S01]  /*7c60*/  UIADD3 UR10, UR18, 0x4, URZ ;  /* 0x00000004120a7890 */ /* 0x000fe2000fffe03f */
[----:B------:R-:W-:Y:S01]  /*7c70*/  UMOV UR11, 0x40000040 ;  /* 0x40000040000b7882 */ /* 0x000fe20000000000 */
[----:B------:R-:W-:Y:S01]  /*7c80*/  HGMMA.64x96x16.F32 R152, gdesc[UR16], RZ, !UPT, gsb0 ;  /* 0x01600000109879f0 */ /* 0x000fe2000c0008ff */
[----:B------:R-:W-:Y:S01]  /*7c90*/  UIADD3 UR14, UR18, 0x6, URZ ;  /* 0x00000006120e7890 */ /* 0x000fe2000fffe03f */
[----:B------:R-:W-:Y:S01]  /*7ca0*/  UMOV UR15, 0x40000040 ;  /* 0x40000040000f7882 */ /* 0x000fe20000000000 */
[----:B----4-:R-:W-:Y:S02]  /*7cb0*/  LOP3.LUT P2, RZ, R215, 0x7f, RZ, 0xc0, !PT ;  /* 0x0000007fd7ff7812 */ /* 0x010fe4000784c0ff */
        /* <DEDUP_REMOVED lines=12> */
[----:B---3--:R-:W-:Y:S02]  /*7d80*/  FMNMX.FTZ R2, R152, R9, !PT ;  /* 0x0000000998027209 */ /* 0x008fe40007810000 */
        /* <DEDUP_REMOVED lines=23> */
[----:B01----:R-:W-:-:S05]  /*7f00*/  FMNMX.FTZ R10, R197, R2, !PT ;  /* 0x00000002c50a7209 */ /* 0x003fca0007810000 */
[----:B------:R-:W0:Y:S02]  /*7f10*/  SHFL.BFLY PT, R11, R10, 0x2, 0x1f ;  /* 0x0c401f000a0b7f89 */ /* 0x000e2400000e0000 */
[----:B0-----:R-:W-:-:S05]  /*7f20*/  FMNMX.FTZ R12, R10, R11, !PT ;  /* 0x0000000b0a0c7209 */ /* 0x001fca0007810000 */
[----:B------:R-:W0:Y:S02]  /*7f30*/  SHFL.BFLY PT, R11, R12, 0x1, 0x1f ;  /* 0x0c201f000c0b7f89 */ /* 0x000e2400000e0000 */
[----:B0-----:R-:W-:Y:S02]  /*7f40*/  FMNMX.FTZ R2, R12, R11, !PT ;  /* 0x0000000b0c027209 */ /* 0x001fe40007810000 */
        /* <DEDUP_REMOVED lines=27> */
[----:B------:R-:W0:Y:S03]  /*8100*/  MUFU.EX2 R8, R8 ;  /* 0x0000000800087308 */ /* 0x000e260000000800 */
[----:B------:R-:W-:Y:S01]  /*8110*/  FMNMX.FTZ R6, R174, R13, !PT ;  /* 0x0000000dae067209 */ /* 0x000fe20007810000 */
[--C-:B------:R-:W-:Y:S01]  /*8120*/  FFMA.FTZ R13, R161, UR6, -R4.reuse ;  /* 0x00000006a10d7c23 */ /* 0x100fe20008010804 */
[--C-:B------:R-:W-:Y:S01]  /*8130*/  FFMA.FTZ R161, R181, UR6, -R4.reuse ;  /* 0x00000006b5a17c23 */ /* 0x100fe20008010804 */
[----:B------:R-:W-:Y:S01]  /*8140*/  FFMA.FTZ R181, R197, UR6, -R4 ;  /* 0x00000006c5b57c23 */ /* 0x000fe20008010804 */
[----:B------:R-:W-:Y:S01]  /*8150*/  FMNMX.FTZ R15, R175, R6, !PT ;  /* 0x00000006af0f7209 */ /* 0x000fe20007810000 */
[----:B------:R-:W1:Y:S03]  /*8160*/  MUFU.EX2 R9, R9 ;  /* 0x0000000900097308 */ /* 0x000e660000000800 */
[----:B------:R-:W-:-:S04]  /*8170*/  FMNMX.FTZ R6, R178, R15, !PT ;  /* 0x0000000fb2067209 */ /* 0x000fc80007810000 */
[----:B------:R-:W-:Y:S01]  /*8180*/  FMNMX.FTZ R15, R179, R6, !PT ;  /* 0x00000006b30f7209 */ /* 0x000fe20007810000 */
[----:B------:R-:W3:Y:S01]  /*8190*/  MUFU.EX2 R152, R152 ;  /* 0x0000009800987308 */ /* 0x000ee20000000800 */
[-C--:B0-----:R-:W-:Y:S01]  /*81a0*/  FMUL.FTZ R24, R24, R8.reuse ;  /* 0x0000000818187220 */ /* 0x081fe20000410000 */
[-C--:B------:R-:W-:Y:S01]  /*81b0*/  FMUL.FTZ R25, R25, R8.reuse ;  /* 0x0000000819197220 */ /* 0x080fe20000410000 */
[----:B------:R-:W-:Y:S01]  /*81c0*/  FMNMX.FTZ R6, R182, R15, !PT ;  /* 0x0000000fb6067209 */ /* 0x000fe20007810000 */
[--C-:B------:R-:W-:Y:S01]  /*81d0*/  FFMA.FTZ R15, R165, UR6, -R4.reuse ;  /* 0x00000006a50f7c23 */ /* 0x100fe20008010804 */
[-C--:B------:R-:W-:Y:S01]  /*81e0*/  FMUL.FTZ R28, R28, R8.reuse ;  /* 0x000000081c1c7220 */ /* 0x080fe20000410000 */
[----:B------:R-:W-:Y:S01]  /*81f0*/  FMUL.FTZ R29, R29, R8 ;  /* 0x000000081d1d7220 */ /* 0x000fe20000410000 */
[----:B------:R-:W-:Y:S01]  /*8200*/  FMNMX.FTZ R21, R183, R6, !PT ;  /* 0x00000006b7157209 */ /* 0x000fe20007810000 */
[----:B------:R-:W-:Y:S01]  /*8210*/  MUFU.EX2 R10, R10 ;  /* 0x0000000a000a7308 */ /* 0x000fe20000000800 */
[----:B-1----:R-:W-:Y:S01]  /*8220*/  FFMA.FTZ R3, R8, R3, R9 ;  /* 0x0000000308037223 */ /* 0x002fe20000010009 */
        /* <DEDUP_REMOVED lines=35> */
[----:B------:R-:W0:Y:S01]  /*8460*/  SHFL.BFLY PT, R165, R6, 0x2, 0x1f ;  /* 0x0c401f0006a57f89 */ /* 0x000e2200000e0000 */
        /* <DEDUP_REMOVED lines=23> */
[----:B0-----:R-:W-:Y:S01]  /*85e0*/  FMNMX.FTZ R177, R6, R165, !PT ;  /* 0x000000a506b17209 */ /* 0x001fe20007810000 */
[----:B------:R-:W-:Y:S01]  /*85f0*/  FFMA.FTZ R165, R185, UR6, -R4 ;  /* 0x00000006b9a57c23 */ /* 0x000fe20008010804 */
        /* <DEDUP_REMOVED lines=46> */
[----:B------:R-:W1:Y:S01]  /*88e0*/  MUFU.EX2 R184, R184 ;  /* 0x000000b800b87308 */ /* 0x000e620000000800 */
[----:B0-----:R-:W-:Y:S01]  /*88f0*/  IADD3 R4, -R215, 0xb, RZ ;  /* 0x0000000bd7047810 */ /* 0x001fe20007ffe1ff */
        /* <DEDUP_REMOVED lines=10> */
[----:B-1----:R-:W-:Y:S01]  /*89a0*/  FFMA.FTZ R0, R177, R0, R184 ;  /* 0x00000000b1007223 */ /* 0x002fe200000100b8 */
[--C-:B------:R-:W-:Y:S01]  /*89b0*/  FFMA.FTZ R183, R186, UR6, -R189.reuse ;  /* 0x00000006bab77c23 */ /* 0x100fe200080108bd */
[----:B------:R-:W-:Y:S01]  /*89c0*/  FFMA.FTZ R186, R187, UR6, -R189 ;  /* 0x00000006bbba7c23 */ /* 0x000fe200080108bd */
[----:B------:R-:W1:Y:S01]  /*89d0*/  MUFU.EX2 R185, R185 ;  /* 0x000000b900b97308 */ /* 0x000e620000000800 */
        /* <DEDUP_REMOVED lines=16> */
[----:B-1----:R-:W-:Y:S01]  /*8ae0*/  FADD.FTZ R9, R185, R0 ;  /* 0x00000000b9097221 */ /* 0x002fe20000010000 */
[----:B------:R-:W-:Y:S01]  /*8af0*/  FADD.FTZ R154, R12, R3 ;  /* 0x000000030c9a7221 */ /* 0x000fe20000010000 */
[-C--:B------:R-:W-:Y:S01]  /*8b00*/  FMUL.FTZ R27, R27, R177.reuse ;  /* 0x000000b11b1b7220 */ /* 0x080fe20000410000 */
[-C--:B------:R-:W-:Y:S01]  /*8b10*/  FMUL.FTZ R30, R30, R177.reuse ;  /* 0x000000b11e1e7220 */ /* 0x080fe20000410000 */
[-C--:B------:R-:W-:Y:S01]  /*8b20*/  FMUL.FTZ R31, R31, R177.reuse ;  /* 0x000000b11f1f7220 */ /* 0x080fe20000410000 */
[----:B------:R-:W-:Y:S01]  /*8b30*/  FADD.FTZ R3, R15, R154 ;  /* 0x0000009a0f037221 */ /* 0x000fe20000010000 */
[-C--:B------:R-:W-:Y:S01]  /*8b40*/  FMUL.FTZ R34, R34, R177.reuse ;  /* 0x000000b122227220 */ /* 0x080fe20000410000 */
[----:B------:R-:W1:Y:S01]  /*8b50*/  MUFU.EX2 R192, R192 ;  /* 0x000000c000c07308 */ /* 0x000e620000000800 */
        /* <DEDUP_REMOVED lines=16> */
[----:B-1----:R-:W-:Y:S01]  /*8c60*/  FADD.FTZ R0, R192, R9 ;  /* 0x00000009c0007221 */ /* 0x002fe20000010000 */
[----:B------:R-:W-:Y:S01]  /*8c70*/  FADD.FTZ R154, R164, R3 ;  /* 0x00000003a49a7221 */ /* 0x000fe20000010000 */
[----:B------:R-:W-:Y:S01]  /*8c80*/  F2FP.F16.F32.PACK_AB R164, R157, R164 ;  /* 0x000000a49da4723e */ /* 0x000fe200000000ff */
[-C--:B------:R-:W-:Y:S01]  /*8c90*/  FMUL.FTZ R47, R47, R177.reuse ;  /* 0x000000b12f2f7220 */ /* 0x080fe20000410000 */
[----:B------:R-:W-:Y:S01]  /*8ca0*/  FMUL.FTZ R50, R50, R177 ;  /* 0x000000b132327220 */ /* 0x000fe20000410000 */
[----:B------:R-:W-:Y:S01]  /*8cb0*/  FADD.FTZ R3, R157, R154 ;  /* 0x0000009a9d037221 */ /* 0x000fe20000010000 */
[----:B------:R-:W-:Y:S01]  /*8cc0*/  F2FP.F16.F32.PACK_AB R157, R192, R159 ;  /* 0x0000009fc09d723e */ /* 0x000fe200000000ff */
[----:B------:R-:W1:Y:S01]  /*8cd0*/  MUFU.EX2 R167, R167 ;  /* 0x000000a700a77308 */ /* 0x000e620000000800 */
        /* <DEDUP_REMOVED lines=80> */
[----:B-1----:R-:W-:-:S07]  /*91e0*/  FADD.FTZ R154, R168, R3 ;  /* 0x00000003a89a7221 */ /* 0x002fce0000010000 */
[----:B------:R-:W1:Y:S01]  /*91f0*/  MUFU.EX2 R186, R186 ;  /* 0x000000ba00ba7308 */ /* 0x000e620000000800 */
[----:B----4-:R-:W-:-:S07]  /*9200*/  FADD.FTZ R9, R183, R0 ;  /* 0x00000000b7097221 */ /* 0x010fce0000010000 */
[----:B------:R-:W4:Y:S01]  /*9210*/  MUFU.EX2 R169, R169 ;  /* 0x000000a900a97308 */ /* 0x000f220000000800 */
[C---:B---3--:R-:W-:Y:S01]  /*9220*/  FADD.FTZ R154, R165.reuse, R154 ;  /* 0x0000009aa59a7221 */ /* 0x048fe20000010000 */
[----:B------:R-:W-:Y:S02]  /*9230*/  F2FP.F16.F32.PACK_AB R168, R165, R168 ;  /* 0x000000a8a5a8723e */ /* 0x000fe400000000ff */
[----:B------:R-:W-:-:S04]  /*9240*/  F2FP.F16.F32.PACK_AB R165, R218, R175 ;  /* 0x000000afdaa5723e */ /* 0x000fc800000000ff */
[----:B------:R-:W3:Y:S01]  /*9250*/  MUFU.EX2 R187, R187 ;  /* 0x000000bb00bb7308 */ /* 0x000ee20000000800 */
[----:B-1----:R-:W-:-:S07]  /*9260*/  FADD.FTZ R0, R186, R9 ;  /* 0x00000009ba007221 */ /* 0x002fce0000010000 */
[----:B------:R-:W1:Y:S01]  /*9270*/  MUFU.EX2 R172, R172 ;  /* 0x000000ac00ac7308 */ /* 0x000e620000000800 */
[----:B----4-:R-:W-:Y:S01]  /*9280*/  FADD.FTZ R3, R169, R154 ;  /* 0x0000009aa9037221 */ /* 0x010fe20000010000 */
[----:B------:R-:W-:-:S06]  /*9290*/  F2FP.F16.F32.PACK_AB R154, R11, R10 ;  /* 0x0000000a0b9a723e */ /* 0x000fcc00000000ff */
[----:B------:R-:W4:Y:S01]  /*92a0*/  MUFU.EX2 R190, R190 ;  /* 0x000000be00be7308 */ /* 0x000f220000000800 */
[----:B---3--:R-:W-:-:S07]  /*92b0*/  FADD.FTZ R9, R187, R0 ;  /* 0x00000000bb097221 */ /* 0x008fce0000010000 */
[----:B------:R-:W3:Y:S01]  /*92c0*/  MUFU.EX2 R173, R173 ;  /* 0x000000ad00ad7308 */ /* 0x000ee20000000800 */
[C---:B-1----:R-:W-:Y:S01]  /*92d0*/  FADD.FTZ R158, R172.reuse, R3 ;  /* 0x00000003ac9e7221 */ /* 0x042fe20000010000 */
[----:B------:R-:W-:Y:S02]  /*92e0*/  F2FP.F16.F32.PACK_AB R170, R172, R169 ;  /* 0x000000a9acaa723e */ /* 0x000fe400000000ff */
[----:B------:R-:W-:-:S04]  /*92f0*/  F2FP.F16.F32.PACK_AB R169, R186, R183 ;  /* 0x000000b7baa9723e */ /* 0x000fc800000000ff */
[----:B------:R-:W1:Y:S01]  /*9300*/  MUFU.EX2 R189, R194 ;  /* 0x000000c200bd7308 */ /* 0x000e620000000800 */
[C---:B----4-:R-:W-:Y:S01]  /*9310*/  FADD.FTZ R0, R190.reuse, R9 ;  /* 0x00000009be007221 */ /* 0x050fe20000010000 */
[----:B------:R-:W-:-:S06]  /*9320*/  F2FP.F16.F32.PACK_AB R171, R190, R187 ;  /* 0x000000bbbeab723e */ /* 0x000fcc00000000ff */
[----:B------:R-:W4:Y:S01]  /*9330*/  MUFU.EX2 R176, R176 ;  /* 0x000000b000b07308 */ /* 0x000f220000000800 */
[----:B---3--:R-:W-:Y:S01]  /*9340*/  FADD.FTZ R3, R173, R158 ;  /* 0x0000009ead037221 */ /* 0x008fe20000010000 */
[----:B------:R-:W-:-:S06]  /*9350*/  F2FP.F16.F32.PACK_AB R158, R15, R12 ;  /* 0x0000000c0f9e723e */ /* 0x000fcc00000000ff */
[----:B------:R-:W3:Y:S01]  /*9360*/  MUFU.EX2 R8, R195 ;  /* 0x000000c300087308 */ /* 0x000ee20000000800 */
[----:B-1----:R-:W-:-:S07]  /*9370*/  FADD.FTZ R9, R189, R0 ;  /* 0x00000000bd097221 */ /* 0x002fce0000010000 */
[----:B------:R-:W1:Y:S01]  /*9380*/  MUFU.EX2 R180, R180 ;  /* 0x000000b400b47308 */ /* 0x000e620000000800 */
[C---:B----4-:R-:W-:Y:S01]  /*9390*/  FADD.FTZ R3, R176.reuse, R3 ;  /* 0x00000003b0037221 */ /* 0x050fe20000010000 */
[----:B------:R-:W-:-:S06]  /*93a0*/  F2FP.F16.F32.PACK_AB R172, R176, R173 ;  /* 0x000000adb0ac723e */ /* 0x000fcc00000000ff */
[----:B------:R-:W4:Y:S01]  /*93b0*/  MUFU.EX2 R198, R198 ;  /* 0x000000c600c67308 */ /* 0x000f220000000800 */
[C---:B---3--:R-:W-:Y:S01]  /*93c0*/  FADD.FTZ R9, R8.reuse, R9 ;  /* 0x0000000908097221 */ /* 0x048fe20000010000 */
[----:B------:R-:W-:-:S06]  /*93d0*/  F2FP.F16.F32.PACK_AB R173, R8, R189 ;  /* 0x000000bd08ad723e */ /* 0x000fcc00000000ff */
[----:B------:R-:W3:Y:S01]  /*93e0*/  MUFU.EX2 R181, R181 ;  /* 0x000000b500b57308 */ /* 0x000ee20000000800 */
[----:B-1----:R-:W-:-:S07]  /*93f0*/  FADD.FTZ R10, R180, R3 ;  /* 0x00000003b40a7221 */ /* 0x002fce0000010000 */
[----:B------:R-:W1:Y:S01]  /*9400*/  MUFU.EX2 R199, R199 ;  /* 0x000000c700c77308 */ /* 0x000e620000000800 */
[----:B----4-:R-:W-:Y:S01]  /*9410*/  FADD.FTZ R0, R198, R9 ;  /* 0x00000009c6007221 */ /* 0x010fe20000010000 */
[C---:B---3--:R-:W-:Y:S01]  /*9420*/  FADD.FTZ R3, R181.reuse, R10 ;  /* 0x0000000ab5037221 */ /* 0x048fe20000010000 */
[----:B------:R-:W-:Y:S02]  /*9430*/  F2FP.F16.F32.PACK_AB R174, R181, R180 ;  /* 0x000000b4b5ae723e */ /* 0x000fe400000000ff */
[C---:B-1----:R-:W-:Y:S01]  /*9440*/  FADD.FTZ R0, R199.reuse, R0 ;  /* 0x00000000c7007221 */ /* 0x042fe20000010000 */
[----:B------:R-:W-:Y:S01]  /*9450*/  F2FP.F16.F32.PACK_AB R175, R199, R198 ;  /* 0x000000c6c7af723e */ /* 0x000fe200000000ff */
[----:B0-----:R-:W-:Y:S06]  /*9460*/  @!P0 BRA `(.L_x_11479) ;  /* 0x0000000000048947 */ /* 0x001fec0003800000 */
[----:B------:R-:W-:Y:S01]  /*9470*/  BPT.TRAP 0x1 ;  /* 0x000000040000795c */ /* 0x000fe20000300000 */
.L_x_11479:
[----:B------:R0:W1:Y:S01]  /*9480*/  SYNCS.PHASECHK.TRANS64.TRYWAIT P2, [UR24+0x22850], R5 ;  /* 0x02285005ff0075a7 */ /* 0x0000620008040158 */
[----:B------:R-:W-:Y:S05]  /*9490*/  @!P0 BRA `(.L_x_11480) ;  /* 0x0000000000048947 */ /* 0x000fea0003800000 */
[----:B------:R-:W-:Y:S01]  /*94a0*/  BPT.TRAP 0x1 ;  /* 0x000000040000795c */ /* 0x000fe20000300000 */
.L_x_11480:
[----:B-1----:R-:W-:Y:S05]  /*94b0*/  @P2 BRA `(.L_x_11481) ;  /* 0x0000000000082947 */ /* 0x002fea0003800000 */
[----:B------:R-:W1:Y:S02]  /*94c0*/  SYNCS.PHASECHK.TRANS64.TRYWAIT P2, [UR24+0x22850], R5 ;  /* 0x02285005ff0075a7 */ /* 0x000e640008040158 */
[----:B-1----:R-:W-:Y:S05]  /*94d0*/  @!P2 BRA `(.L_x_11482) ;  /* 0x000000d00054a947 */ /* 0x002fea0003800000 */
.L_x_11481:
        /* <DEDUP_REMOVED lines=47> */
[----:B--2---:R-:W-:-:S07]  /*97d0*/  IMAD.MOV.U32 R5, RZ, RZ, R7 ;  /* 0x000000ffff057224 */ /* 0x004fce00078e0007 */
.L_x_11474:
[----:B------:R-:W-:-:S13]  /*97e0*/  ISETP.GE.AND P1, PT, R5, UR42, PT ;  /* 0x0000002a05007c0c */ /* 0x000fda000bf26270 */
[----:B------:R-:W-:Y:S05]  /*97f0*/  @!P1 BRA `(.L_x_11484) ;  /* 0x0000002c00c09947 */ /* 0x000fea0003800000 */
[----:B------:R-:W-:Y:S01]  /*9800*/  IMAD.MOV.U32 R12, RZ, RZ, R6 ;  /* 0x000000ffff0c7224 */ /* 0x000fe200078e0006 */
[----:B------:R-:W-:Y:S01]  /*9810*/  ULDC UR25, c[0x0][0x9e4] ;  /* 0x0002790000197ab9 */ /* 0x000fe20000000800 */
[----:B------:R-:W-:Y:S01]  /*9820*/  IMAD.MOV.U32 R9, RZ, RZ, R2 ;  /* 0x000000ffff097224 */ /* 0x000fe200078e0002 */
[----:B------:R-:W-:Y:S01]  /*9830*/  ULDC UR24, c[0x0][0x9dc] ;  /* 0x0002770000187ab9 */ /* 0x000fe20000000800 */
[----:B------:R-:W-:Y:S01]  /*9840*/  ULDC UR22, c[0x0][0x988] ;  /* 0x0002620000167ab9 */ /* 0x000fe20000000800 */
[----:B------:R-:W-:-:S05]  /*9850*/  ULDC UR23, c[0x0][0x9e0] ;  /* 0x0002780000177ab9 */ /* 0x000fca0000000800 */
.L_x_11501:
[----:B------:R-:W-:-:S04]  /*9860*/  UIADD3 UR37, UR37, 0x1, URZ ;  /* 0x0000000125257890 */ /* 0x000fc8000fffe03f */
[----:B------:R-:W-:-:S04]  /*9870*/  UISETP.NE.AND UP2, UPT, UR37, 0x2, UPT ;  /* 0x000000022500788c */ /* 0x000fc8000bf45270 */
[----:B------:R-:W-:Y:S02]  /*9880*/  USEL UR6, URZ, 0x1, UP2 ;  /* 0x000000013f067887 */ /* 0x000fe40009000000 */
[----:B------:R-:W-:Y:S02]  /*9890*/  USEL UR37, UR37, URZ, UP2 ;  /* 0x0000003f25257287 */ /* 0x000fe40009000000 */
[----:B------:R-:W-:Y:S01]  /*98a0*/  ULOP3.LUT UR38, UR38, UR6, URZ, 0x3c, !UPT ;  /* 0x0000000626267292 */ /* 0x000fe2000f8e3c3f */
[----:B------:R-:W-:Y:S11]  /*98b0*/  @!P0 BRA `(.L_x_11485) ;  /* 0x0000000000048947 */ /* 0x000ff60003800000 */
[----:B------:R-:W-:Y:S01]  /*98c0*/  BPT.TRAP 0x1 ;  /* 0x000000040000795c */ /* 0x000fe20000300000 */
.L_x_11485:
        /* <DEDUP_REMOVED lines=9> */
.L_x_11486:
[----:B---3--:R-:W-:Y:S05]  /*9960*/  @P1 BRA `(.L_x_11487) ;  /* 0x0000000000081947 */ /* 0x008fea0003800000 */
[----:B------:R-:W3:Y:S02]  /*9970*/  SYNCS.PHASECHK.TRANS64.TRYWAIT P1, [UR26+0x22830], R7 ;  /* 0x02283007ff0075a7 */ /* 0x000ee4000802015a */
[----:B---3--:R-:W-:Y:S05]  /*9980*/  @!P1 BRA `(.L_x_11488) ;  /* 0x000000cc003c9947 */ /* 0x008fea0003800000 */
.L_x_11487:
[----:B------:R-:W-:Y:S01]  /*9990*/  UIMAD UR18, UR37, 0x300, UR20 ;  /* 0x00000300251278a4 */ /* 0x000fe2000f8e0214 */
[----:B------:R-:W-:Y:S01]  /*99a0*/  WARPGROUP.ARRIVE ;  /* 0x00000000000079c5 */ /* 0x000fe20000000000 */
[----:B------:R-:W-:Y:S01]  /*99b0*/  UMOV UR19, 0x40000040 ;  /* 0x4000004000137882 */ /* 0x000fe20000000000 */
[----:B------:R-:W-:Y:S01]  /*99c0*/  UMOV UR7, 0x40000040 ;  /* 0x4000004000077882 */ /* 0x000fe20000000000 */
[----:B------:R-:W-:-:S03]  /*99d0*/  UIADD3 UR6, UR18, 0x2, URZ ;  /* 0x0000000212067890 */ /* 0x000fc6000fffe03f */
[----:B------:R-:W4:Y:S01]  /*99e0*/  S2R R4, SR_TID.X ;  /* 0x0000000000047919 */ /* 0x000f220000002100 */
        /* <DEDUP_REMOVED lines=12> */
[----:B------:R-:W-:-:S05]  /*9ab0*/  IADD3 R11, -R16, R11, R17 ;  /* 0x0000000b100b7210 */ /* 0x000fca0007ffe111 */
[----:B------:R-:W-:Y:S01]  /*9ac0*/  VIADD R15, R11, UR23 ;  /* 0x000000170b0f7c36 */ /* 0x000fe20008000000 */
[----:B----4-:R-:W-:Y:S02]  /*9ad0*/  LOP3.LUT P3, RZ, R4, 0x7f, RZ, 0xc0, !PT ;  /* 0x0000007f04ff7812 */ /* 0x010fe4000786c0ff */
[----:B------:R-:W-:-:S04]  /*9ae0*/  SHF.R.U32.HI R4, RZ, 0x7, R4 ;  /* 0x00000007ff047819 */ /* 0x000fc80000011604 */
[----:B------:R-:W-:Y:S01]  /*9af0*/  IADD3 R4, -R4, 0xb, RZ ;  /* 0x0000000b04047810 */ /* 0x000fe20007ffe1ff */
[----:B------:R-:W-:Y:S02]  /*9b00*/  WARPGROUP.DEPBAR.LE gsb0, 0x0 ;  /* 0x00008000000079c5 */ /* 0x000fe40000010000 */
[----:B------:R-:W-:-:S06]  /*9b10*/  WARPGROUP.ARRIVE ;  /* 0x00000000000079c5 */ /* 0x000fcc0000000000 */
[----:B------:R-:W-:Y:S01]  /*9b20*/  HGMMA.64x96x16.F32 R152, gdesc[UR4], R152, gsb0 ;  /* 0x01600000049879f0 */ /* 0x000fe20008000898 */
[----:B------:R-:W-:Y:S02]  /*9b30*/  @UP0 ULDC UR6, c[0x0][0x44c] ;  /* 0x0001130000060ab9 */ /* 0x000fe40000000800 */
[----:B---3--:R-:W-:Y:S01]  /*9b40*/  @P1 IMAD.HI.U32 R2, R20, UR6, RZ ;  /* 0x0000000614021c27 */ /* 0x008fe2000f8e00ff */
[----:B------:R-:W-:Y:S01]  /*9b50*/  @UP0 ULDC UR6, c[0x0][0x450] ;  /* 0x0001140000060ab9 */ /* 0x000fe20000000800 */
[----:B------:R-:W-:-:S03]  /*9b60*/  PLOP3.LUT P1, PT, PT, PT, UP1, 0x40, 0x0 ;  /* 0x000000000000781c */ /* 0x000fc60003f2e818 */
[----:B------:R-:W-:Y:S01]  /*9b70*/  @P2 SHF.R.U32.HI R20, RZ, UR6, R2 ;  /* 0x00000006ff142c19 */ /* 0x000fe20008011602 */
[----:B------:R-:W-:Y:S01]  /*9b80*/  @!P3 VIADD R2, R8, 0x22840 ;  /* 0x000228400802b836 */ /* 0x000fe20000000000 */
[----:B------:R-:W-:-:S03]  /*9b90*/  ULOP3.LUT UR6, URZ, UR24, URZ, 0x33, !UPT ;  /* 0x000000183f067292 */ /* 0x000fc6000f8e333f */
[----:B------:R-:W3:Y:S01]  /*9ba0*/  SHFL.IDX PT, R21, R20, RZ, 0x1c1f ;  /* 0x001c1fff14157589 */ /* 0x000ee200000e0000 */
[----:B------:R-:W-:Y:S02]  /*9bb0*/  @!P3 PRMT R2, RZ, 0x654, R2 ;  /* 0x00000654ff02b816 */ /* 0x000fe40000000002 */
[----:B------:R-:W-:Y:S02]  /*9bc0*/  VIADD R14, R11, UR6 ;  /* 0x000000060b0e7c36 */ /* 0x000fe40008000000 */
[----:B---3--:R-:W-:Y:S01]  /*9bd0*/  IMAD.IADD R6, R21, 0x1, R15 ;  /* 0x0000000115067824 */ /* 0x008fe200078e020f */
        /* <DEDUP_REMOVED lines=9> */
[----:B----4-:R-:W-:Y:S01]  /*9c70*/  IMAD.IADD R2, R21, 0x1, R14 ;  /* 0x0000000115027824 */ /* 0x010fe200078e020e */
[----:B---3--:R-:W-:Y:S06]  /*9c80*/  @P1 BRA `(.L_x_11489) ;  /* 0x0000000000581947 */ /* 0x008fec0003800000 */
[----:B------:R-:W-:Y:S01]  /*9c90*/  IADD3 R21, -R16, R17, R21 ;  /* 0x0000001110157210 */ /* 0x000fe20007ffe115 */
[----:B------:R-:W-:Y:S03]  /*9ca0*/  BSSY B0, `(.L_x_11490) ;  /* 0x0000010000007945 */ /* 0x000fe60003800000 */
[----:B------:R-:W-:-:S13]  /*9cb0*/  ISETP.GT.AND P1, PT, R21, -0x1, PT ;  /* 0xffffffff1500780c */ /* 0x000fda0003f24270 */
[----:B------:R-:W-:Y:S05]  /*9cc0*/  @P1 BRA `(.L_x_11491) ;  /* 0x0000000000201947 */ /* 0x000fea0003800000 */
[----:B------:R-:W-:Y:S01]  /*9cd0*/  IMAD.U32 R213, RZ, RZ, UR25 ;  /* 0x00000019ffd57e24 */ /* 0x000fe2000f8e00ff */
[----:B------:R-:W-:-:S04]  /*9ce0*/  LOP3.LUT R21, RZ, R21, RZ, 0x33, !PT ;  /* 0x00000015ff157212 */ /* 0x000fc800078e33ff */
[----:B------:R-:W-:-:S13]  /*9cf0*/  ISETP.NE.AND P1, PT, R213, 0x1, PT ;  /* 0x00000001d500780c */ /* 0x000fda0003f25270 */
[----:B01----:R-:W0:Y:S02]  /*9d00*/  @P1 LDC.64 R10, c[0x0][0x9e8] ;  /* 0x00027a00ff0a1b82 */ /* 0x003e240000000a00 */
[----:B0-----:R-:W-:-:S05]  /*9d10*/  @P1 IMAD.HI.U32 R10, R21, R10, RZ ;  /* 0x0000000a150a1227 */ /* 0x001fca00078e00ff */
[----:B------:R-:W-:-:S04]  /*9d20*/  @P1 SHF.R.U32.HI R21, RZ, R11, R10 ;  /* 0x0000000bff151219 */ /* 0x000fc8000001160a */
[----:B------:R-:W-:Y:S01]  /*9d30*/  LOP3.LUT R21, RZ, R21, RZ, 0x33, !PT ;  /* 0x00000015ff157212 */ /* 0x000fe200078e33ff */
[----:B------:R-:W-:Y:S06]  /*9d40*/  BRA `(.L_x_11492) ;  /* 0x0000000000147947 */ /* 0x000fec0003800000 */
.L_x_11491:
[----:B------:R-:W-:-:S05]  /*9d50*/  IMAD.U32 R213, RZ, RZ, UR25 ;  /* 0x00000019ffd57e24 */ /* 0x000fca000f8e00ff */
[----:B------:R-:W-:-:S13]  /*9d60*/  ISETP.NE.AND P1, PT, R213, 0x1, PT ;  /* 0x00000001d500780c */ /* 0x000fda0003f25270 */
[----:B01----:R-:W0:Y:S02]  /*9d70*/  @P1 LDC.64 R10, c[0x0][0x9e8] ;  /* 0x00027a00ff0a1b82 */ /* 0x003e240000000a00 */
[----:B0-----:R-:W-:-:S05]  /*9d80*/  @P1 IMAD.HI.U32 R10, R21, R10, RZ ;  /* 0x0000000a150a1227 */ /* 0x001fca00078e00ff */
[----:B------:R-:W-:-:S07]  /*9d90*/  @P1 SHF.R.U32.HI R21, RZ, R11, R10 ;  /* 0x0000000bff151219 */ /* 0x000fce000001160a */
.L_x_11492:
[----:B------:R-:W-:Y:S05]  /*9da0*/  BSYNC B0 ;  /* 0x0000000000007941 */ /* 0x000fea0003800000 */
.L_x_11490:
[----:B------:R-:W-:-:S04]  /*9db0*/  IMAD R10, R18, -0x2, R13 ;  /* 0xfffffffe120a7824 */ /* 0x000fc800078e020d */
[----:B------:R-:W-:-:S05]  /*9dc0*/  IMAD R21, R21, R213, R10 ;  /* 0x000000d515157224 */ /* 0x000fca00078e020a */
[----:B------:R-:W-:Y:S02]  /*9dd0*/  VIADDMNMX R6, R21, R213, R6, PT ;  /* 0x000000d515067246 */ /* 0x000fe40003800106 */
[----:B------:R-:W-:-:S07]  /*9de0*/  VIMNMX R2, R2, R21, !PT ;  /* 0x0000001502027248 */ /* 0x000fce0007fe0100 */
.L_x_11489:
[C---:B------:R-:W-:Y:S01]  /*9df0*/  ISETP.GE.AND P1, PT, R13.reuse, 0x1, PT ;  /* 0x000000010d00780c */ /* 0x040fe20003f26270 */
[----:B------:R-:W3:Y:S01]  /*9e00*/  SHFL.IDX PT, R20, R20, 0x1, 0x1c1f ;  /* 0x003c1f0014147f89 */ /* 0x000ee200000e0000 */
[C---:B------:R-:W-:Y:S02]  /*9e10*/  ISETP.GE.AND P4, PT, R13.reuse, 0x9, PT ;  /* 0x000000090d00780c */ /* 0x040fe40003f86270 */
[----:B------:R-:W-:Y:S02]  /*9e20*/  ISETP.GT.AND P2, PT, R2, RZ, !P1 ;  /* 0x000000ff0200720c */ /* 0x000fe40004f44270 */
[----:B------:R-:W-:Y:S02]  /*9e30*/  P2R R21, PR, RZ, 0x2 ;  /* 0x00000002ff157803 */ /* 0x000fe40000000000 */
[----:B------:R-:W-:Y:S02]  /*9e40*/  ISETP.LT.OR P2, PT, R6, 0x1, P2 ;  /* 0x000000010600780c */ /* 0x000fe40001741670 */
[----:B------:R-:W-:-:S02]  /*9e50*/  ISETP.GE.AND P1, PT, R13, 0x2, PT ;  /* 0x000000020d00780c */ /* 0x000fc40003f26270 */
[----:B------:R-:W-:Y:S02]  /*9e60*/  FSEL R152, R152, -INF , !P2 ;  /* 0xff80000098987808 */ /* 0x000fe40005000000 */
[----:B------:R-:W-:Y:S02]  /*9e70*/  ISETP.GT.AND P2, PT, R2, 0x8, !P4 ;  /* 0x000000080200780c */ /* 0x000fe40006744270 */
[----:B------:R-:W-:Y:S02]  /*9e80*/  P2R R213, PR, RZ, 0x10 ;  /* 0x00000010ffd57803 */ /* 0x000fe40000000000 */
[----:B------:R-:W-:Y:S02]  /*9e90*/  ISETP.LT.OR P2, PT, R6, 0x9, P2 ;  /* 0x000000090600780c */ /* 0x000fe40001741670 */
[----:B------:R-:W-:Y:S02]  /*9ea0*/  ISETP.GT.AND P3, PT, R2, 0x1, !P1 ;  /* 0x000000010200780c */ /* 0x000fe40004f64270 */
[----:B------:R-:W-:-:S02]  /*9eb0*/  ISETP.GE.AND P4, PT, R13, 0xa, PT ;  /* 0x0000000a0d00780c */ /* 0x000fc40003f86270 */
[----:B------:R-:W-:Y:S01]  /*9ec0*/  FSEL R156, R156, -INF , !P2 ;  /* 0xff8000009c9c7808 */ /* 0x000fe20005000000 */
[--C-:B---3--:R-:W-:Y:S01]  /*9ed0*/  IMAD.IADD R15, R15, 0x1, R20.reuse ;  /* 0x000000010f0f7824 */ /* 0x108fe200078e0214 */
[----:B------:R-:W-:Y:S01]  /*9ee0*/  ISETP.LT.OR P3, PT, R6, 0x2, P3 ;  /* 0x000000020600780c */ /* 0x000fe20001f61670 */
[----:B------:R-:W-:Y:S01]  /*9ef0*/  IMAD.IADD R14, R14, 0x1, R20 ;  /* 0x000000010e0e7824 */ /* 0x000fe200078e0214 */
        /* <DEDUP_REMOVED lines=98> */
[----:B------:R-:W-:-:S04]  /*a520*/  ISETP.GT.AND P6, PT, R2, 0x59, !P6 ;  /* 0x000000590200780c */ /* 0x000fc800077c4270 */
[----:B------:R-:W-:-:S04]  /*a530*/  ISETP.LT.OR P6, PT, R6, 0x5a, P6 ;  /* 0x0000005a0600780c */ /* 0x000fc800037c1670 */
[----:B------:R-:W-:Y:S02]  /*a540*/  FSEL R197, R197, -INF , !P6 ;  /* 0xff800000c5c57808 */ /* 0x000fe40007000000 */
[----:B------:R-:W-:-:S13]  /*a550*/  PLOP3.LUT P6, PT, PT, PT, UP1, 0x40, 0x0 ;  /* 0x000000000000781c */ /* 0x000fda0003fce818 */
[----:B------:R-:W-:Y:S05]  /*a560*/  @P6 BRA `(.L_x_11493) ;  /* 0x0000000000586947 */ /* 0x000fea0003800000 */
        /* <DEDUP_REMOVED lines=12> */
.L_x_11495:
[----:B------:R-:W-:-:S05]  /*a630*/  IMAD.U32 R2, RZ, RZ, UR25 ;  /* 0x00000019ff027e24 */ /* 0x000fca000f8e00ff */
[----:B------:R-:W-:-:S13]  /*a640*/  ISETP.NE.AND P6, PT, R2, 0x1, PT ;  /* 0x000000010200780c */ /* 0x000fda0003fc5270 */
[----:B01----:R-:W0:Y:S02]  /*a650*/  @P6 LDC.64 R10, c[0x0][0x9e8] ;  /* 0x00027a00ff0a6b82 */ /* 0x003e240000000a00 */
[----:B0-----:R-:W-:-:S05]  /*a660*/  @P6 IMAD.HI.U32 R10, R231, R10, RZ ;  /* 0x0000000ae70a6227 */ /* 0x001fca00078e00ff */
[----:B------:R-:W-:-:S07]  /*a670*/  @P6 SHF.R.U32.HI R231, RZ, R11, R10 ;  /* 0x0000000bffe76219 */ /* 0x000fce000001160a */
.L_x_11496:
[----:B------:R-:W-:Y:S05]  /*a680*/  BSYNC B0 ;  /* 0x0000000000007941 */ /* 0x000fea0003800000 */
.L_x_11494:
[----:B------:R-:W-:-:S04]  /*a690*/  IMAD R13, R18, -0x2, R13 ;  /* 0xfffffffe120d7824 */ /* 0x000fc800078e020d */
[----:B------:R-:W-:-:S05]  /*a6a0*/  IMAD R231, R231, R2, R13 ;  /* 0x00000002e7e77224 */ /* 0x000fca00078e020d */
[----:B------:R-:W-:Y:S02]  /*a6b0*/  VIADDMNMX R15, R231, R2, R15, PT ;  /* 0x00000002e70f7246 */ /* 0x000fe4000380010f */
[----:B------:R-:W-:-:S07]  /*a6c0*/  VIMNMX R14, R14, R231, !PT ;  /* 0x000000e70e0e7248 */ /* 0x000fce0007fe0100 */
.L_x_11493:
[----:B------:R-:W-:Y:S01]  /*a6d0*/  ISETP.GT.AND P1, PT, R14, 0x1, !P1 ;  /* 0x000000010e00780c */ /* 0x000fe20004f24270 */
[----:B------:R-:W-:Y:S01]  /*a6e0*/  UMOV UR6, UR22 ;  /* 0x0000001600067c82 */ /* 0x000fe20008000000 */
[----:B------:R-:W-:Y:S02]  /*a6f0*/  ISETP.NE.AND P6, PT, R218, RZ, PT ;  /* 0x000000ffda00720c */ /* 0x000fe40003fc5270 */
        /* <DEDUP_REMOVED lines=58> */
[----:B------:R-:W3:Y:S01]  /*aaa0*/  SHFL.BFLY PT, R11, R6, 0x2, 0x1f ;  /* 0x0c401f00060b7f89 */ /* 0x000ee200000e0000 */
        /* <DEDUP_REMOVED lines=8> */
[C---:B------:R-:W-:Y:S02]  /*ab30*/  ISETP.GT.AND P1, PT, R14.reuse, 0x29, !P1 ;  /* 0x000000290e00780c */ /* 0x040fe40004f24270 */
[----:B------:R-:W-:Y:S02]  /*ab40*/  FSEL R191, R191, -INF , !P2 ;  /* 0xff800000bfbf7808 */ /* 0x000fe40005000000 */
[----:B------:R-:W-:Y:S02]  /*ab50*/  ISETP.LT.OR P1, PT, R15, 0x2a, P1 ;  /* 0x0000002a0f00780c */ /* 0x000fe40000f21670 */
[----:B------:R-:W-:Y:S02]  /*ab60*/  ISETP.GT.AND P4, PT, R14, 0x51, !P4 ;  /* 0x000000510e00780c */ /* 0x000fe40006784270 */
[----:B------:R-:W-:-:S02]  /*ab70*/  FSEL R175, R175, -INF , !P1 ;  /* 0xff800000afaf7808 */ /* 0x000fc40004800000 */
[----:B------:R-:W-:Y:S02]  /*ab80*/  ISETP.NE.AND P1, PT, R223, RZ, PT ;  /* 0x000000ffdf00720c */ /* 0x000fe40003f25270 */
[----:B---3--:R-:W-:Y:S02]  /*ab90*/  FMNMX.FTZ R13, R6, R11, !PT ;  /* 0x0000000b060d7209 */ /* 0x008fe40007810000 */
[C---:B------:R-:W-:Y:S02]  /*aba0*/  ISETP.GT.AND P1, PT, R14.reuse, 0x30, !P1 ;  /* 0x000000300e00780c */ /* 0x040fe40004f24270 */
[C---:B------:R-:W-:Y:S01]  /*abb0*/  ISETP.LT.OR P3, PT, R15.reuse, 0x51, P3 ;  /* 0x000000510f00780c */ /* 0x040fe20001f61670 */
[----:B------:R-:W3:Y:S01]  /*abc0*/  SHFL.BFLY PT, R2, R13, 0x1, 0x1f ;  /* 0x0c201f000d027f89 */ /* 0x000ee200000e0000 */
[----:B------:R-:W-:Y:S02]  /*abd0*/  ISETP.LT.OR P1, PT, R15, 0x31, P1 ;  /* 0x000000310f00780c */ /* 0x000fe40000f21670 */
[----:B------:R-:W-:-:S02]  /*abe0*/  ISETP.GT.AND P5, PT, R14, 0x58, !P5 ;  /* 0x000000580e00780c */ /* 0x000fc40006fa4270 */
[----:B------:R-:W-:Y:S02]  /*abf0*/  FSEL R178, R178, -INF , !P1 ;  /* 0xff800000b2b27808 */ /* 0x000fe40004800000 */
[----:B------:R-:W-:Y:S02]  /*ac00*/  ISETP.NE.AND P1, PT, R224, RZ, PT ;  /* 0x000000ffe000720c */ /* 0x000fe40003f25270 */
[C---:B------:R-:W-:Y:S02]  /*ac10*/  ISETP.LT.OR P4, PT, R15.reuse, 0x52, P4 ;  /* 0x000000520f00780c */ /* 0x040fe40002781670 */
[----:B------:R-:W-:Y:S02]  /*ac20*/  ISETP.GT.AND P1, PT, R14, 0x31, !P1 ;  /* 0x000000310e00780c */ /* 0x000fe40004f24270 */
[----:B------:R-:W-:Y:S02]  /*ac30*/  FSEL R194, R194, -INF , !P3 ;  /* 0xff800000c2c27808 */ /* 0x000fe40005800000 */
[----:B------:R-:W-:-:S02]  /*ac40*/  ISETP.LT.OR P1, PT, R15, 0x32, P1 ;  /* 0x000000320f00780c */ /* 0x000fc40000f21670 */
[----:B------:R-:W-:Y:S02]  /*ac50*/  ISETP.LT.OR P5, PT, R15, 0x59, P5 ;  /* 0x000000590f00780c */ /* 0x000fe40002fa1670 */
[----:B------:R-:W-:Y:S02]  /*ac60*/  FSEL R179, R179, -INF , !P1 ;  /* 0xff800000b3b37808 */ /* 0x000fe40004800000 */
[----:B------:R-:W-:Y:S02]  /*ac70*/  ISETP.NE.AND P1, PT, R225, RZ, PT ;  /* 0x000000ffe100720c */ /* 0x000fe40003f25270 */
[----:B------:R-:W-:Y:S02]  /*ac80*/  FSEL R195, R195, -INF , !P4 ;  /* 0xff800000c3c37808 */ /* 0x000fe40006000000 */
[----:B------:R-:W-:Y:S02]  /*ac90*/  ISETP.GT.AND P1, PT, R14, 0x38, !P1 ;  /* 0x000000380e00780c */ /* 0x000fe40004f24270 */
[----:B---3--:R-:W-:-:S02]  /*aca0*/  FMNMX.FTZ R2, R13, R2, !PT ;  /* 0x000000020d027209 */ /* 0x008fc40007810000 */
[----:B------:R-:W-:Y:S02]  /*acb0*/  ISETP.LT.OR P1, PT, R15, 0x39, P1 ;  /* 0x000000390f00780c */ /* 0x000fe40000f21670 */
[----:B------:R-:W-:Y:S01]  /*acc0*/  FSEL R198, R198, -INF , !P5 ;  /* 0xff800000c6c67808 */ /* 0x000fe20006800000 */
[----:B01----:R-:W-:Y:S01]  /*acd0*/  FMUL.FTZ R10, R2, UR6 ;  /* 0x00000006020a7c20 */ /* 0x003fe20008410000 */
        /* <DEDUP_REMOVED lines=63> */
[----:B------:R-:W-:Y:S01]  /*b0d0*/  FMUL.FTZ R25, R25, R9 ;  /* 0x0000000919197220 */ /* 0x000fe20000410000 */
[----:B------:R-:W-:Y:S01]  /*b0e0*/  FMNMX.FTZ R6, R178, R157, !PT ;  /* 0x0000009db2067209 */ /* 0x000fe20007810000 */
[--C-:B------:R-:W-:Y:S01]  /*b0f0*/  FFMA.FTZ R157, R165, UR6, -R10.reuse ;  /* 0x00000006a59d7c23 */ /* 0x100fe2000801080a */
[-C--:B------:R-:W-:Y:S01]  /*b100*/  FMUL.FTZ R28, R28, R9.reuse ;  /* 0x000000091c1c7220 */ /* 0x080fe20000410000 */
[-C--:B------:R-:W-:Y:S01]  /*b110*/  FMUL.FTZ R29, R29, R9.reuse ;  /* 0x000000091d1d7220 */ /* 0x080fe20000410000 */
[----:B------:R-:W-:Y:S01]  /*b120*/  FMNMX.FTZ R161, R179, R6, !PT ;  /* 0x00000006b3a17209 */ /* 0x000fe20007810000 */
[----:B------:R-:W0:Y:S01]  /*b130*/  MUFU.EX2 R21, R21 ;  /* 0x0000001500157308 */ /* 0x000e220000000800 */
        /* <DEDUP_REMOVED lines=23> */
[----:B------:R-:W2:Y:S01]  /*b2b0*/  MUFU.EX2 R153, R153 ;  /* 0x0000009900997308 */ /* 0x000ea20000000800 */
[----:B-----5:R-:W-:Y:S01]  /*b2c0*/  FFMA.FTZ R188, R9, R3, R152 ;  /* 0x0000000309bc7223 */ /* 0x020fe20000010098 */
[C---:B-1----:R-:W-:Y:S01]  /*b2d0*/  F2FP.F16.F32.PACK_AB R152, R13.reuse, R152 ;  /* 0x000000980d98723e */ /* 0x042fe200000000ff */
[----:B------:R-:W-:Y:S01]  /*b2e0*/  FMUL.FTZ R56, R56, R9 ;  /* 0x0000000938387220 */ /* 0x000fe20000410000 */
[----:B------:R-:W-:Y:S01]  /*b2f0*/  FMNMX.FTZ R6, R194, R165, !PT ;  /* 0x000000a5c2067209 */ /* 0x000fe20007810000 */
[----:B------:R-:W-:Y:S01]  /*b300*/  FADD.FTZ R3, R13, R188 ;  /* 0x000000bc0d037221 */ /* 0x000fe20000010000 */
[-C--:B------:R-:W-:Y:S01]  /*b310*/  FMUL.FTZ R57, R57, R9.reuse ;  /* 0x0000000939397220 */ /* 0x080fe20000410000 */
[-C--:B------:R-:W-:Y:S01]  /*b320*/  FMUL.FTZ R60, R60, R9.reuse ;  /* 0x000000093c3c7220 */ /* 0x080fe20000410000 */
[----:B------:R-:W-:Y:S01]  /*b330*/  FMNMX.FTZ R165, R195, R6, !PT ;  /* 0x00000006c3a57209 */ /* 0x000fe20007810000 */
[----:B------:R-:W1:Y:S01]  /*b340*/  MUFU.EX2 R20, R20 ;  /* 0x0000001400147308 */ /* 0x000e620000000800 */
[-C--:B------:R-:W-:Y:S01]  /*b350*/  FMUL.FTZ R61, R61, R9.reuse ;  /* 0x000000093d3d7220 */ /* 0x080fe20000410000 */
[----:B------:R-:W-:Y:S01]  /*b360*/  FMUL.FTZ R64, R64, R9 ;  /* 0x0000000940407220 */ /* 0x000fe20000410000 */
[----:B------:R-:W-:Y:S01]  /*b370*/  FMNMX.FTZ R6, R198, R165, !PT ;  /* 0x000000a5c6067209 */ /* 0x000fe20007810000 */
[--C-:B------:R-:W-:Y:S01]  /*b380*/  FFMA.FTZ R165, R177, UR6, -R10.reuse ;  /* 0x00000006b1a57c23 */ /* 0x100fe2000801080a */
[-C--:B------:R-:W-:Y:S01]  /*b390*/  FMUL.FTZ R65, R65, R9.reuse ;  /* 0x0000000941417220 */ /* 0x080fe20000410000 */
[-C--:B------:R-:W-:Y:S01]  /*b3a0*/  FMUL.FTZ R68, R68, R9.reuse ;  /* 0x0000000944447220 */ /* 0x080fe20000410000 */
[----:B------:R-:W-:Y:S01]  /*b3b0*/  FMNMX.FTZ R6, R199, R6, !PT ;  /* 0x00000006c7067209 */ /* 0x000fe20007810000 */
[----:B------:R-:W5:Y:S01]  /*b3c0*/  MUFU.EX2 R157, R157 ;  /* 0x0000009d009d7308 */ /* 0x000f620000000800 */
        /* <DEDUP_REMOVED lines=28> */
[----:B------:R-:W-:Y:S01]  /*b590*/  FFMA.FTZ R177, R189, UR6, -R10 ;  /* 0x00000006bdb17c23 */ /* 0x000fe2000801080a */
[-C--:B------:R-:W-:Y:S01]  /*b5a0*/  FMUL.FTZ R116, R116, R9.reuse ;  /* 0x0000000974747220 */ /* 0x080fe20000410000 */
[-C--:B------:R-:W-:Y:S01]  /*b5b0*/  FMUL.FTZ R117, R117, R9.reuse ;  /* 0x0000000975757220 */ /* 0x080fe20000410000 */
[----:B------:R-:W-:Y:S01]  /*b5c0*/  MUFU.EX2 R15, R15 ;  /* 0x0000000f000f7308 */ /* 0x000fe20000000800 */
        /* <DEDUP_REMOVED lines=20> */
[----:B---3--:R-:W-:Y:S01]  /*b710*/  FMNMX.FTZ R6, R185, R6, !PT ;  /* 0x00000006b9067209 */ /* 0x008fe20007810000 */
[----:B------:R-:W-:-:S03]  /*b720*/  FFMA.FTZ R185, R197, UR6, -R10 ;  /* 0x00000006c5b97c23 */ /* 0x000fc6000801080a */
[C---:B------:R-:W-:Y:S01]  /*b730*/  FSETP.NEU.FTZ.AND P1, PT, R6.reuse, -INF , PT ;  /* 0xff8000000600780b */ /* 0x040fe20003f3d000 */
[----:B------:R-:W-:Y:S02]  /*b740*/  FMUL.FTZ R196, R6, UR6 ;  /* 0x0000000606c47c20 */ /* 0x000fe40008410000 */
[----:B------:R-:W3:Y:S03]  /*b750*/  MUFU.EX2 R169, R169 ;  /* 0x000000a900a97308 */ /* 0x000ee60000000800 */
[----:B------:R-:W-:-:S05]  /*b760*/  FSEL R196, R196, RZ, P1 ;  /* 0x000000ffc4c47208 */ /* 0x000fca0000800000 */
[--C-:B------:R-:W-:Y:S01]  /*b770*/  FFMA.FTZ R10, R155, UR6, -R196.reuse ;  /* 0x000000069b0a7c23 */ /* 0x100fe200080108c4 */
[--C-:B------:R-:W-:Y:S01]  /*b780*/  FFMA.FTZ R155, R158, UR6, -R196.reuse ;  /* 0x000000069e9b7c23 */ /* 0x100fe200080108c4 */
[----:B------:R-:W-:Y:S01]  /*b790*/  FADD.FTZ R158, R154, R3 ;  /* 0x000000039a9e7221 */ /* 0x000fe20000010000 */
[--C-:B------:R-:W-:Y:S01]  /*b7a0*/  FFMA.FTZ R188, R159, UR6, -R196.reuse ;  /* 0x000000069fbc7c23 */ /* 0x100fe200080108c4 */
[----:B------:R-:W-:Y:S01]  /*b7b0*/  MUFU.EX2 R172, R172 ;  /* 0x000000ac00ac7308 */ /* 0x000fe20000000800 */
[----:B------:R-:W-:Y:S01]  /*b7c0*/  FFMA.FTZ R159, R162, UR6, -R196 ;  /* 0x00000006a29f7c23 */ /* 0x000fe200080108c4 */
[C---:B0-----:R-:W-:Y:S01]  /*b7d0*/  FADD.FTZ R3, R21.reuse, R158 ;  /* 0x0000009e15037221 */ /* 0x041fe20000010000 */
[----:B------:R-:W-:Y:S01]  /*b7e0*/  F2FP.F16.F32.PACK_AB R154, R21, R154 ;  /* 0x0000009a159a723e */ /* 0x000fe200000000ff */
[--C-:B------:R-:W-:Y:S01]  /*b7f0*/  FFMA.FTZ R11, R11, UR6, -R196.reuse ;  /* 0x000000060b0b7c23 */ /* 0x100fe200080108c4 */
[--C-:B------:R-:W-:Y:S01]  /*b800*/  FFMA.FTZ R174, R174, UR6, -R196.reuse ;  /* 0x00000006aeae7c23 */ /* 0x100fe200080108c4 */
[----:B----4-:R-:W-:Y:S01]  /*b810*/  FADD.FTZ R158, R156, R3 ;  /* 0x000000039c9e7221 */ /* 0x010fe20000010000 */
[--C-:B------:R-:W-:Y:S01]  /*b820*/  FFMA.FTZ R192, R163, UR6, -R196.reuse ;  /* 0x00000006a3c07c23 */ /* 0x100fe200080108c4 */
[----:B------:R-:W-:Y:S01]  /*b830*/  MUFU.EX2 R173, R173 ;  /* 0x000000ad00ad7308 */ /* 0x000fe20000000800 */
[----:B------:R-:W-:Y:S01]  /*b840*/  FFMA.FTZ R163, R166, UR6, -R196 ;  /* 0x00000006a6a37c23 */ /* 0x000fe200080108c4 */
[----:B--2---:R-:W-:Y:S01]  /*b850*/  FADD.FTZ R3, R153, R158 ;  /* 0x0000009e99037221 */ /* 0x004fe20000010000 */
[--C-:B------:R-:W-:Y:S01]  /*b860*/  FFMA.FTZ R175, R175, UR6, -R196.reuse ;  /* 0x00000006afaf7c23 */ /* 0x100fe200080108c4 */
[--C-:B------:R-:W-:Y:S01]  /*b870*/  FFMA.FTZ R178, R178, UR6, -R196.reuse ;  /* 0x00000006b2b27c23 */ /* 0x100fe200080108c4 */
[--C-:B------:R-:W-:Y:S01]  /*b880*/  FFMA.FTZ R179, R179, UR6, -R196.reuse ;  /* 0x00000006b3b37c23 */ /* 0x100fe200080108c4 */
[----:B-1----:R-:W-:Y:S01]  /*b890*/  FADD.FTZ R158, R20, R3 ;  /* 0x00000003149e7221 */ /* 0x002fe20000010000 */
[--C-:B------:R-:W-:Y:S01]  /*b8a0*/  FFMA.FTZ R182, R182, UR6, -R196.reuse ;  /* 0x00000006b6b67c23 */ /* 0x100fe200080108c4 */
[----:B------:R-:W-:Y:S01]  /*b8b0*/  MUFU.EX2 R176, R176 ;  /* 0x000000b000b07308 */ /* 0x000fe20000000800 */
[----:B------:R-:W-:Y:S01]  /*b8c0*/  FFMA.FTZ R183, R183, UR6, -R196 ;  /* 0x00000006b7b77c23 */ /* 0x000fe200080108c4 */
[----:B-----5:R-:W-:Y:S01]  /*b8d0*/  FADD.FTZ R3, R157, R158 ;  /* 0x0000009e9d037221 */ /* 0x020fe20000010000 */
[----:B---3--:R-:W-:Y:S01]  /*b8e0*/  F2FP.F16.F32.PACK_AB R166, R169, R168 ;  /* 0x000000a8a9a6723e */ /* 0x008fe200000000ff */
        /* <DEDUP_REMOVED lines=16> */
[----:B------:R-:W-:Y:S01]  /*b9f0*/  FFMA.FTZ R198, R198, UR6, -R196 ;  /* 0x00000006c6c67c23 */ /* 0x000fe200080108c4 */
[----:B------:R-:W-:Y:S01]  /*ba00*/  F2FP.F16.F32.PACK_AB R156, R153, R156 ;  /* 0x0000009c999c723e */ /* 0x000fe200000000ff */
[----:B------:R-:W-:Y:S01]  /*ba10*/  FADD.FTZ R162, R164, R189 ;  /* 0x000000bda4a27221 */ /* 0x000fe20000010000 */
[----:B------:R-:W-:Y:S01]  /*ba20*/  F2FP.F16.F32.PACK_AB R164, R165, R164 ;  /* 0x000000a4a5a4723e */ /* 0x000fe200000000ff */
[----:B------:R-:W1:Y:S01]  /*ba30*/  MUFU.EX2 R181, R181 ;  /* 0x000000b500b57308 */ /* 0x000e620000000800 */
[----:B0-----:R-:W-:Y:S01]  /*ba40*/  F2FP.F16.F32.PACK_AB R170, R177, R176 ;  /* 0x000000b0b1aa723e */ /* 0x001fe200000000ff */
[----:B------:R-:W-:Y:S01]  /*ba50*/  FADD.FTZ R171, R165, R162 ;  /* 0x000000a2a5ab7221 */ /* 0x000fe20000010000 */
[----:B------:R-:W-:-:S03]  /*ba60*/  F2FP.F16.F32.PACK_AB R160, R161, R160 ;  /* 0x000000a0a1a0723e */ /* 0x000fc600000000ff */
[----:B------:R-:W-:Y:S01]  /*ba70*/  FADD.FTZ R162, R168, R171 ;  /* 0x000000aba8a27221 */ /* 0x000fe20000010000 */
[----:B------:R-:W-:Y:S01]  /*ba80*/  FFMA.FTZ R171, R186, UR6, -R196 ;  /* 0x00000006baab7c23 */ /* 0x000fe200080108c4 */
[----:B------:R-:W-:Y:S01]  /*ba90*/  MUFU.EX2 R11, R11 ;  /* 0x0000000b000b7308 */ /* 0x000fe20000000800 */
[----:B------:R-:W-:Y:S01]  /*baa0*/  F2FP.F16.F32.PACK_AB R168, R173, R172 ;  /* 0x000000acada8723e */ /* 0x000fe200000000ff */
[----:B------:R-:W-:Y:S01]  /*bab0*/  FADD.FTZ R189, R169, R162 ;  /* 0x000000a2a9bd7221 */ /* 0x000fe20000010000 */
[----:B------:R-:W-:-:S03]  /*bac0*/  FFMA.FTZ R196, R199, UR6, -R196 ;  /* 0x00000006c7c47c23 */ /* 0x000fc600080108c4 */
[----:B------:R-:W-:Y:S02]  /*bad0*/  FADD.FTZ R162, R172, R189 ;  /* 0x000000bdaca27221 */ /* 0x000fe40000010000 */
[----:B------:R0:W-:Y:S01]  /*bae0*/  MUFU.EX2 R186, R158 ;  /* 0x0000009e00ba7308 */ /* 0x0001e20000000800 */
[----:B-1----:R-:W-:Y:S01]  /*baf0*/  F2FP.F16.F32.PACK_AB R172, R181, R180 ;  /* 0x000000b4b5ac723e */ /* 0x002fe200000000ff */
[----:B------:R-:W-:-:S04]  /*bb00*/  FADD.FTZ R189, R173, R162 ;  /* 0x000000a2adbd7221 */ /* 0x000fc80000010000 */
[----:B------:R-:W-:Y:S02]  /*bb10*/  FADD.FTZ R162, R176, R189 ;  /* 0x000000bdb0a27221 */ /* 0x000fe40000010000 */
[----:B------:R-:W1:Y:S01]  /*bb20*/  MUFU.EX2 R10, R10 ;  /* 0x0000000a000a7308 */ /* 0x000e620000000800 */
[----:B0-----:R-:W-:Y:S01]  /*bb30*/  F2FP.F16.F32.PACK_AB R158, R157, R20 ;  /* 0x000000149d9e723e */ /* 0x001fe200000000ff */
[----:B------:R-:W-:Y:S01]  /*bb40*/  FADD.FTZ R21, R177, R162 ;  /* 0x000000a2b1157221 */ /* 0x000fe20000010000 */
[----:B------:R-:W-:-:S03]  /*bb50*/  F2FP.F16.F32.PACK_AB R162, R15, R14 ;  /* 0x0000000e0fa2723e */ /* 0x000fc600000000ff */
[----:B------:R-:W-:Y:S02]  /*bb60*/  FADD.FTZ R20, R180, R21 ;  /* 0x00000015b4147221 */ /* 0x000fe40000010000 */
[----:B------:R-:W-:Y:S02]  /*bb70*/  MUFU.EX2 R155, R155 ;  /* 0x0000009b009b7308 */ /* 0x000fe40000000800 */
[----:B------:R-:W-:Y:S01]  /*bb80*/  FADD.FTZ R15, R181, R20 ;  /* 0x00000014b50f7221 */ /* 0x000fe20000010000 */
[----:B------:R-:W-:-:S05]  /*bb90*/  FMUL.FTZ R20, R3, UR6 ;  /* 0x0000000603147c20 */ /* 0x000fca0008410000 */
[----:B------:R-:W-:Y:S01]  /*bba0*/  MUFU.EX2 R188, R188 ;  /* 0x000000bc00bc7308 */ /* 0x000fe20000000800 */
[----:B-1----:R-:W-:-:S07]  /*bbb0*/  F2FP.F16.F32.PACK_AB R153, R10, R11 ;  /* 0x0000000b0a99723e */ /* 0x002fce00000000ff */
        /* <DEDUP_REMOVED lines=50> */
[----:B------:R2:W3:Y:S01]  /*bee0*/  MUFU.EX2 R165, R178 ;  /* 0x000000b200a57308 */ /* 0x0004e20000000800 */
        /* <DEDUP_REMOVED lines=29> */
[C---:B0-----:R-:W-:Y:S01]  /*c0c0*/  F2FP.F16.F32.PACK_AB R165, R176.reuse, R165 ;  /* 0x000000a5b0a5723e */ /* 0x041fe200000000ff */
        /* <DEDUP_REMOVED lines=23> */
[----:B------:R-:W-:-:S02]  /*c240*/  FMUL.FTZ R151, R151, R20 ;  /* 0x0000001497977220 */ /* 0x000fc40000410000 */
        /* <DEDUP_REMOVED lines=20> */
.L_x_11497:
[----:B------:R0:W1:Y:S01]  /*c390*/  SYNCS.PHASECHK.TRANS64.TRYWAIT P1, [UR26+0x22850], R7 ;  /* 0x02285007ff0075a7 */ /* 0x000062000802015a */
[----:B------:R-:W-:Y:S05]  /*c3a0*/  @!P0 BRA `(.L_x_11498) ;  /* 0x0000000000048947 */ /* 0x000fea0003800000 */
[----:B------:R-:W-:Y:S01]  /*c3b0*/  BPT.TRAP 0x1 ;  /* 0x000000040000795c */ /* 0x000fe20000300000 */
.L_x_11498:
[----:B-1----:R-:W-:Y:S05]  /*c3c0*/  @P1 BRA `(.L_x_11499) ;  /* 0x0000000000081947 */ /* 0x002fea0003800000 */
[----:B------:R-:W1:Y:S02]  /*c3d0*/  SYNCS.PHASECHK.TRANS64.TRYWAIT P1, [UR26+0x22850], R7 ;  /* 0x02285007ff0075a7 */ /* 0x000e64000802015a */
[----:B-1----:R-:W-:Y:S05]  /*c3e0*/  @!P1 BRA `(.L_x_11500) ;  /* 0x000000a000bc9947 */ /* 0x002fea0003800000 */
.L_x_11499:
        /* <DEDUP_REMOVED lines=49> */
.L_x_11484:
[----:B------:R-:W2:Y:S01]  /*c700*/  SHFL.BFLY PT, R8, R3, 0x2, 0x1f ;  /* 0x0c401f0003087f89 */ /* 0x000ea200000e0000 */
[----:B------:R-:W-:Y:S01]  /*c710*/  UIADD3 UR37, UR37, 0x1, URZ ;  /* 0x0000000125257890 */ /* 0x000fe2000fffe03f */
[----:B------:R-:W-:Y:S01]  /*c720*/  IMAD.U32 R12, RZ, RZ, UR6 ;  /* 0x00000006ff0c7e24 */ /* 0x000fe2000f8e00ff */
[----:B------:R3:W-:Y:S06]  /*c730*/  BAR.ARV R4, 0x100 ;  /* 0x000400040000751d */ /* 0x0007ec0000002000 */
[----:B------:R-:W-:Y:S02]  /*c740*/  UISETP.NE.AND UP0, UPT, UR37, 0x2, UPT ;  /* 0x000000022500788c */ /* 0x000fe4000bf05270 */
[----:B------:R-:W-:Y:S06]  /*c750*/  BAR.ARV 0x8, 0x180 ;  /* 0x0206000000007b1d */ /* 0x000fec0000002000 */
[----:B------:R-:W-:Y:S01]  /*c760*/  USEL UR4, URZ, 0x1, UP0 ;  /* 0x000000013f047887 */ /* 0x000fe20008000000 */
[----:B------:R-:W-:Y:S01]  /*c770*/  PLOP3.LUT P0, PT, PT, PT, PT, 0x8, 0x0 ;  /* 0x000000000000781c */ /* 0x000fe20003f0e170 */
[----:B------:R-:W4:Y:S01]  /*c780*/  SHFL.BFLY PT, R7, R0, 0x2, 0x1f ;  /* 0x0c401f0000077f89 */ /* 0x000f2200000e0000 */
[----:B------:R-:W-:-:S02]  /*c790*/  UIADD3 UR39, UR39, 0x1, URZ ;  /* 0x0000000127277890 */ /* 0x000fc4000fffe03f */
[----:B------:R-:W-:Y:S01]  /*c7a0*/  USEL UR37, UR37, URZ, UP0 ;  /* 0x0000003f25257287 */ /* 0x000fe20008000000 */
[----:B--2---:R-:W-:Y:S01]  /*c7b0*/  FADD.FTZ R8, R8, R3 ;  /* 0x0000000308087221 */ /* 0x004fe20000010000 */
[----:B------:R-:W-:Y:S01]  /*c7c0*/  IMAD.MOV.U32 R3, RZ, RZ, -0x800000 ;  /* 0xff800000ff037424 */ /* 0x000fe200078e00ff */
[----:B------:R-:W-:-:S03]  /*c7d0*/  ULOP3.LUT UR38, UR38, UR4, URZ, 0x3c, !UPT ;  /* 0x0000000426267292 */ /* 0x000fc6000f8e3c3f */
[----:B------:R-:W2:Y:S01]  /*c7e0*/  SHFL.BFLY PT, R5, R8, 0x1, 0x1f ;  /* 0x0c201f0008057f89 */ /* 0x000ea200000e0000 */
[----:B----4-:R-:W-:Y:S01]  /*c7f0*/  FADD.FTZ R7, R7, R0 ;  /* 0x0000000007077221 */ /* 0x010fe20000010000 */
[----:B------:R-:W-:-:S04]  /*c800*/  IMAD.MOV.U32 R0, RZ, RZ, RZ ;  /* 0x000000ffff007224 */ /* 0x000fc800078e00ff */
[----:B01----:R-:W0:Y:S01]  /*c810*/  SHFL.BFLY PT, R10, R7, 0x1, 0x1f ;  /* 0x0c201f00070a7f89 */ /* 0x003e2200000e0000 */
[----:B--2---:R-:W-:Y:S01]  /*c820*/  FADD.FTZ R9, R8, R5 ;  /* 0x0000000508097221 */ /* 0x004fe20000010000 */
[----:B------:R-:W-:Y:S02]  /*c830*/  IMAD.MOV.U32 R5, RZ, RZ, RZ ;  /* 0x000000ffff057224 */ /* 0x000fe400078e00ff */
[----:B------:R-:W-:Y:S02]  /*c840*/  IMAD.MOV.U32 R8, RZ, RZ, -0x800000 ;  /* 0xff800000ff087424 */ /* 0x000fe400078e00ff */
[----:B------:R-:W-:-:S13]  /*c850*/  FSETP.NE.FTZ.AND P1, PT, R9, RZ, PT ;  /* 0x000000ff0900720b */ /* 0x000fda0003f35000 */
[----:B------:R-:W1:Y:S01]  /*c860*/  @P1 MUFU.RCP R5, R9 ;  /* 0x0000000900051308 */ /* 0x000e620000001000 */
[----:B0-----:R-:W-:-:S05]  /*c870*/  FADD.FTZ R11, R7, R10 ;  /* 0x0000000a070b7221 */ /* 0x001fca0000010000 */
[----:B------:R-:W-:Y:S02]  /*c880*/  FSETP.NE.FTZ.AND P2, PT, R11, RZ, PT ;  /* 0x000000ff0b00720b */ /* 0x000fe40003f55000 */
[----:B---3--:R-:W0:Y:S01]  /*c890*/  @P1 MUFU.LG2 R4, R9 ;  /* 0x0000000900041308 */ /* 0x008e220000000c00 */
[-C--:B-1----:R-:W-:Y:S01]  /*c8a0*/  FMUL.FTZ R24, R24, R5.reuse ;  /* 0x0000000518187220 */ /* 0x082fe20000410000 */
[-C--:B------:R-:W-:Y:S01]  /*c8b0*/  FMUL.FTZ R25, R25, R5.reuse ;  /* 0x0000000519197220 */ /* 0x080fe20000410000 */
[----:B------:R-:W-:-:S08]  /*c8c0*/  FMUL.FTZ R28, R28, R5 ;  /* 0x000000051c1c7220 */ /* 0x000fd00000410000 */
        /* <DEDUP_REMOVED lines=8> */
[----:B------:R-:W2:Y:S01]  /*c950*/  @P2 MUFU.RCP R0, R11 ;  /* 0x0000000b00002308 */ /* 0x000ea20000001000 */
        /* <DEDUP_REMOVED lines=55> */
[----:B------:R-:W-:Y:S01]  /*ccd0*/  @P2 FMUL.FTZ R12, R12, 0.69314718246459960938 ;  /* 0x3f3172180c0c2820 */ /* 0x000fe20000410000 */
[----:B0-----:R-:W-:Y:S01]  /*cce0*/  @P1 FMUL.FTZ R4, R4, 0.69314718246459960938 ;  /* 0x3f31721804041820 */ /* 0x001fe20000410000 */
[----:B-1----:R-:W-:Y:S01]  /*ccf0*/  @P2 FMUL.FTZ R7, R7, 0.69314718246459960938 ;  /* 0x3f31721807072820 */ /* 0x002fe20000410000 */
[----:B------:R-:W-:Y:S01]  /*cd00*/  @P1 FMUL.FTZ R5, R5, 0.69314718246459960938 ;  /* 0x3f31721805051820 */ /* 0x000fe20000410000 */
        /* <DEDUP_REMOVED lines=66> */
.L_x_11431:
[----:B------:R-:W0:Y:S01]  /*d130*/  S2R R5, SR_CgaCtaId ;  /* 0x0000000000057919 */ /* 0x000e220000008800 */
[----:B------:R-:W-:Y:S01]  /*d140*/  MOV R2, 0x400 ;  /* 0x0000040000027802 */ /* 0x000fe20000000f00 */
[----:B------:R-:W-:Y:S01]  /*d150*/  BSSY B0, `(.L_x_11502) ;  /* 0x00002d5000007945 */ /* 0x000fe20003800000 */
[----:B------:R-:W-:Y:S02]  /*d160*/  BAR.SYNC.DEFER_BLOCKING 0x5, 0x180 ;  /* 0x0146000000007b1d */ /* 0x000fe40000010000 */
[----:B0-----:R-:W-:-:S05]  /*d170*/  LEA R2, R5, R2, 0x18 ;  /* 0x0000000205027211 */ /* 0x001fca00078ec0ff */
[----:B------:R-:W0:Y:S02]  /*d180*/  LDS.128 R4, [R2+0x228d0] ;  /* 0x0228d00002047984 */ /* 0x000e240000000c00 */
[----:B0-----:R-:W-:Y:S02]  /*d190*/  R2UR UR5, R5 ;  /* 0x00000000050572ca */ /* 0x001fe400000e0000 */
[----:B------:R-:W-:Y:S02]  /*d1a0*/  R2UR UR7, R6 ;  /* 0x00000000060772ca */ /* 0x000fe400000e0000 */
        /* <DEDUP_REMOVED lines=53> */
[----:B------:R-:W-:Y:S02]  /*d500*/  LOP3.LUT R16, R175, 0x380, RZ, 0xc0, !PT ;  /* 0x00000380af107812 */ /* 0x000fe400078ec0ff */
[----:B------:R-:W-:-:S02]  /*d510*/  IADD3 R193, P6, R106, 0xc000, RZ ;  /* 0x0000c0006ac17810 */ /* 0x000fc40007fde0ff */
[----:B------:R-:W-:Y:S02]  /*d520*/  SHF.R.U64 R7, R7, 0x3, RZ ;  /* 0x0000000307077819 */ /* 0x000fe400000012ff */
[----:B------:R-:W-:Y:S01]  /*d530*/  LOP3.LUT R20, R177, 0x380, RZ, 0xc0, !PT ;  /* 0x00000380b1147812 */ /* 0x000fe200078ec0ff */
[--C-:B------:R-:W-:Y:S01]  /*d540*/  IMAD.X R99, RZ, RZ, R107.reuse, P6 ;  /* 0x000000ffff637224 */ /* 0x100fe200030e066b */
        /* <DEDUP_REMOVED lines=11> */
[----:B------:R-:W-:Y:S01]  /*d600*/  IADD3 R170, P2, R106, 0xc040, RZ ;  /* 0x0000c0406aaa7810 */ /* 0x000fe20007f5e0ff */
[--C-:B------:R-:W-:Y:S01]  /*d610*/  IMAD.X R95, RZ, RZ, R107.reuse, P3 ;  /* 0x000000ffff5f7224 */ /* 0x100fe200018e066b */
[----:B------:R-:W-:Y:S01]  /*d620*/  SHF.R.U64 R16, R16, 0x3, RZ ;  /* 0x0000000310107819 */ /* 0x000fe200000012ff */
[----:B------:R-:W-:Y:S01]  /*d630*/  IMAD.X R103, RZ, RZ, R107, P5 ;  /* 0x000000ffff677224 */ /* 0x000fe200028e066b */
[----:B------:R-:W-:-:S02]  /*d640*/  LOP3.LUT R46, R183, 0x380, RZ, 0xc0, !PT ;  /* 0x00000380b72e7812 */ /* 0x000fc400078ec0ff */
[----:B------:R-:W-:Y:S01]  /*d650*/  LOP3.LUT R106, R7, R106, RZ, 0x3c, !PT ;  /* 0x0000006a076a7212 */ /* 0x000fe200078e3cff */
[----:B------:R-:W-:Y:S01]  /*d660*/  IMAD.X R7, RZ, RZ, R107, P2 ;  /* 0x000000ffff077224 */ /* 0x000fe200010e066b */
[----:B------:R-:W-:Y:S02]  /*d670*/  SHF.R.U64 R20, R20, 0x3, RZ ;  /* 0x0000000314147819 */ /* 0x000fe400000012ff */
[----:B------:R-:W-:Y:S02]  /*d680*/  LOP3.LUT R54, R185, 0x380, RZ, 0xc0, !PT ;  /* 0x00000380b9367812 */ /* 0x000fe400078ec0ff */
[----:B------:R-:W-:Y:S02]  /*d690*/  LOP3.LUT R98, R193, 0x380, RZ, 0xc0, !PT ;  /* 0x00000380c1627812 */ /* 0x000fe400078ec0ff */
[----:B------:R-:W-:Y:S02]  /*d6a0*/  SHF.R.U64 R28, R163, 0x3, RZ ;  /* 0x00000003a31c7819 */ /* 0x000fe400000012ff */
[----:B------:R-:W-:-:S02]  /*d6b0*/  LOP3.LUT R12, R12, R171, RZ, 0x3c, !PT ;  /* 0x000000ab0c0c7212 */ /* 0x000fc400078e3cff */
[----:B------:R-:W-:Y:S02]  /*d6c0*/  SHF.R.U64 R30, R30, 0x3, RZ ;  /* 0x000000031e1e7819 */ /* 0x000fe400000012ff */
[----:B------:R-:W-:Y:S02]  /*d6d0*/  LOP3.LUT R62, R187, 0x380, RZ, 0xc0, !PT ;  /* 0x00000380bb3e7812 */ /* 0x000fe400078ec0ff */
[----:B------:R-:W-:Y:S02]  /*d6e0*/  LOP3.LUT R14, R14, R173, RZ, 0x3c, !PT ;  /* 0x000000ad0e0e7212 */ /* 0x000fe400078e3cff */
[----:B------:R-:W-:Y:S02]  /*d6f0*/  SHF.R.U64 R38, R38, 0x3, RZ ;  /* 0x0000000326267819 */ /* 0x000fe400000012ff */
[----:B------:R-:W-:Y:S02]  /*d700*/  LOP3.LUT R70, R189, 0x380, RZ, 0xc0, !PT ;  /* 0x00000380bd467812 */ /* 0x000fe400078ec0ff */
[----:B------:R-:W-:-:S02]  /*d710*/  LOP3.LUT R16, R16, R175, RZ, 0x3c, !PT ;  /* 0x000000af10107212 */ /* 0x000fc400078e3cff */
[----:B------:R-:W-:Y:S02]  /*d720*/  SHF.R.U64 R46, R46, 0x3, RZ ;  /* 0x000000032e2e7819 */ /* 0x000fe400000012ff */
[----:B------:R-:W-:Y:S02]  /*d730*/  LOP3.LUT R94, R191, 0x380, RZ, 0xc0, !PT ;  /* 0x00000380bf5e7812 */ /* 0x000fe400078ec0ff */
[----:B------:R-:W-:Y:S02]  /*d740*/  LOP3.LUT R20, R20, R177, RZ, 0x3c, !PT ;  /* 0x000000b114147212 */ /* 0x000fe400078e3cff */
[----:B------:R-:W-:Y:S02]  /*d750*/  SHF.R.U64 R54, R54, 0x3, RZ ;  /* 0x0000000336367819 */ /* 0x000fe400000012ff */
[----:B------:R-:W-:Y:S02]  /*d760*/  SHF.R.U64 R98, R98, 0x3, RZ ;  /* 0x0000000362627819 */ /* 0x000fe400000012ff */
[----:B------:R-:W-:Y:S01]  /*d770*/  MOV R106, R106 ;  /* 0x0000006a006a7202 */ /* 0x000fe20000000f00 */
[----:B------:R-:W-:Y:S01]  /*d780*/  BAR.SYNC.DEFER_BLOCKING 0x1, 0x100 ;  /* 0x0044000000007b1d */ /* 0x000fe20000010000 */
[----:B------:R-:W-:-:S02]  /*d790*/  LOP3.LUT R102, R6, 0x380, RZ, 0xc0, !PT ;  /* 0x0000038006667812 */ /* 0x000fc400078ec0ff */
[----:B------:R-:W-:Y:S02]  /*d7a0*/  LOP3.LUT R10, R28, R151, RZ, 0x3c, !PT ;  /* 0x000000971c0a7212 */ /* 0x000fe400078e3cff */
[----:B------:R-:W-:Y:S02]  /*d7b0*/  LOP3.LUT R30, R30, R179, RZ, 0x3c, !PT ;  /* 0x000000b31e1e7212 */ /* 0x000fe400078e3cff */
[----:B------:R-:W-:Y:S02]  /*d7c0*/  SHF.R.U64 R62, R62, 0x3, RZ ;  /* 0x000000033e3e7819 */ /* 0x000fe400000012ff */
[----:B------:R-:W-:Y:S02]  /*d7d0*/  LOP3.LUT R107, R170, 0x380, RZ, 0xc0, !PT ;  /* 0x00000380aa6b7812 */ /* 0x000fe400078ec0ff */
[----:B------:R-:W-:Y:S02]  /*d7e0*/  MOV R28, R12 ;  /* 0x0000000c001c7202 */ /* 0x000fe40000000f00 */
[----:B------:R-:W-:-:S02]  /*d7f0*/  LOP3.LUT R38, R38, R181, RZ, 0x3c, !PT ;  /* 0x000000b526267212 */ /* 0x000fc400078e3cff */
[----:B------:R-:W-:Y:S02]  /*d800*/  SHF.R.U64 R70, R70, 0x3, RZ ;  /* 0x0000000346467819 */ /* 0x000fe400000012ff */
[----:B------:R-:W-:Y:S02]  /*d810*/  MOV R14, R14 ;  /* 0x0000000e000e7202 */ /* 0x000fe40000000f00 */
[----:B------:R-:W-:Y:S02]  /*d820*/  LOP3.LUT R46, R46, R183, RZ, 0x3c, !PT ;  /* 0x000000b72e2e7212 */ /* 0x000fe400078e3cff */
[----:B------:R-:W-:Y:S02]  /*d830*/  SHF.R.U64 R94, R94, 0x3, RZ ;  /* 0x000000035e5e7819 */ /* 0x000fe400000012ff */
[----:B------:R-:W-:Y:S01]  /*d840*/  MOV R16, R16 ;  /* 0x0000001000107202 */ /* 0x000fe20000000f00 */
[----:B------:R0:W-:Y:S01]  /*d850*/  STSM.16.M88.4 [R106], R24 ;  /* 0x000000186a007844 */ /* 0x0001e20000000200 */
[----:B------:R-:W-:-:S02]  /*d860*/  LOP3.LUT R54, R54, R185, RZ, 0x3c, !PT ;  /* 0x000000b936367212 */ /* 0x000fc400078e3cff */
[----:B------:R-:W-:Y:S01]  /*d870*/  LOP3.LUT R98, R98, R193, RZ, 0x3c, !PT ;  /* 0x000000c162627212 */ /* 0x000fe200078e3cff */
[----:B------:R-:W-:Y:S01]  /*d880*/  STSM.16.M88.4 [R28], R32 ;  /* 0x000000201c007844 */ /* 0x000fe20000000200 */
[----:B------:R-:W-:Y:S02]  /*d890*/  SHF.R.U64 R29, R102, 0x3, RZ ;  /* 0x00000003661d7819 */ /* 0x000fe400000012ff */
[----:B------:R-:W-:Y:S01]  /*d8a0*/  MOV R20, R20 ;  /* 0x0000001400147202 */ /* 0x000fe20000000f00 */
[----:B------:R1:W-:Y:S01]  /*d8b0*/  STSM.16.M88.4 [R14], R40 ;  /* 0x000000280e007844 */ /* 0x0003e20000000200 */
[----:B------:R-:W-:Y:S02]  /*d8c0*/  F2FP.F16.F32.PACK_AB R59, R155, R59 ;  /* 0x0000003b9b3b723e */ /* 0x000fe400000000ff */
[----:B------:R-:W-:Y:S01]  /*d8d0*/  F2FP.F16.F32.PACK_AB R65, R154, R66 ;  /* 0x000000429a41723e */ /* 0x000fe200000000ff */
[----:B------:R-:W-:Y:S01]  /*d8e0*/  STSM.16.M88.4 [R16], R48 ;  /* 0x0000003010007844 */ /* 0x000fe20000000200 */
[----:B------:R-:W-:-:S02]  /*d8f0*/  F2FP.F16.F32.PACK_AB R72, R73, R72 ;  /* 0x000000484948723e */ /* 0x000fc400000000ff */
[----:B------:R-:W-:Y:S01]  /*d900*/  LOP3.LUT R62, R62, R187, RZ, 0x3c, !PT ;  /* 0x000000bb3e3e7212 */ /* 0x000fe200078e3cff */
[----:B------:R-:W-:Y:S01]  /*d910*/  STSM.16.M88.4 [R20], R56 ;  /* 0x0000003814007844 */ /* 0x000fe20000000200 */
[----:B------:R-:W-:Y:S02]  /*d920*/  SHF.R.U64 R107, R107, 0x3, RZ ;  /* 0x000000036b6b7819 */ /* 0x000fe400000012ff */
[----:B------:R-:W-:Y:S02]  /*d930*/  MOV R30, R30 ;  /* 0x0000001e001e7202 */ /* 0x000fe40000000f00 */
        /* <DEDUP_REMOVED lines=20> */
[----:B------:R-:W-:Y:S01]  /*da80*/  ULDC UR10, c[0x0][0xa88] ;  /* 0x0002a200000a7ab9 */ /* 0x000fe20000000800 */
[----:B------:R-:W-:Y:S01]  /*da90*/  LOP3.LUT R94, R94, R191, RZ, 0x3c, !PT ;  /* 0x000000bf5e5e7212 */ /* 0x000fe200078e3cff */
[----:B------:R-:W-:Y:S01]  /*daa0*/  UMOV UR4, URZ ;  /* 0x0000003f00047c82 */ /* 0x000fe20008000000 */
[----:B------:R-:W-:Y:S01]  /*dab0*/  MOV R46, R46 ;  /* 0x0000002e002e7202 */ /* 0x000fe20000000f00 */
[----:B------:R-:W2:Y:S01]  /*dac0*/  LDC R77, c[0x0][0xbe8] ;  /* 0x0002fa00ff4d7b82 */ /* 0x000ea20000000800 */
[----:B------:R-:W-:-:S02]  /*dad0*/  F2FP.F16.F32.PACK_AB R82, R85, R84 ;  /* 0x000000545552723e */ /* 0x000fc400000000ff */
[----:B------:R-:W-:Y:S02]  /*dae0*/  LOP3.LUT R102, R29, R6, RZ, 0x3c, !PT ;  /* 0x000000061d667212 */ /* 0x000fe400078e3cff */
[----:B------:R-:W-:Y:S01]  /*daf0*/  MOV R54, R54 ;  /* 0x0000003600367202 */ /* 0x000fe20000000f00 */
[----:B------:R-:W-:Y:S01]  /*db00*/  STSM.16.M88.4 [R46], R80 ;  /* 0x000000502e007844 */ /* 0x000fe20000000200 */
[----:B------:R-:W-:Y:S02]  /*db10*/  MOV R13, R98 ;  /* 0x00000062000d7202 */ /* 0x000fe40000000f00 */
[----:B------:R-:W-:Y:S02]  /*db20*/  F2FP.F16.F32.PACK_AB R84, R89, R88 ;  /* 0x000000585954723e */ /* 0x000fe400000000ff */
[----:B------:R-:W-:Y:S02]  /*db30*/  F2FP.F16.F32.PACK_AB R85, R91, R90 ;  /* 0x0000005a5b55723e */ /* 0x000fe400000000ff */
[----:B------:R-:W-:-:S02]  /*db40*/  F2FP.F16.F32.PACK_AB R86, R93, R92 ;  /* 0x0000005c5d56723e */ /* 0x000fc400000000ff */
[----:B------:R-:W-:Y:S02]  /*db50*/  LOP3.LUT R6, R107, R170, RZ, 0x3c, !PT ;  /* 0x000000aa6b067212 */ /* 0x000fe400078e3cff */
[----:B------:R-:W-:Y:S01]  /*db60*/  MOV R62, R62 ;  /* 0x0000003e003e7202 */ /* 0x000fe20000000f00 */
[----:B------:R-:W-:Y:S01]  /*db70*/  STSM.16.M88.4 [R54], R84 ;  /* 0x0000005436007844 */ /* 0x000fe20000000200 */
[----:B------:R-:W-:Y:S02]  /*db80*/  F2FP.F16.F32.PACK_AB R97, R165, R164 ;  /* 0x000000a4a561723e */ /* 0x000fe400000000ff */
[----:B------:R-:W-:Y:S02]  /*db90*/  F2FP.F16.F32.PACK_AB R98, R101, R100 ;  /* 0x000000646562723e */ /* 0x000fe400000000ff */
[----:B------:R-:W-:Y:S02]  /*dba0*/  F2FP.F16.F32.PACK_AB R99, R167, R166 ;  /* 0x000000a6a763723e */ /* 0x000fe400000000ff */
[----:B------:R-:W-:-:S02]  /*dbb0*/  MOV R70, R70 ;  /* 0x0000004600467202 */ /* 0x000fc40000000f00 */
[----:B------:R-:W-:Y:S01]  /*dbc0*/  F2FP.F16.F32.PACK_AB R105, R169, R168 ;  /* 0x000000a8a969723e */ /* 0x000fe200000000ff */
[----:B------:R-:W-:Y:S01]  /*dbd0*/  STSM.16.M88.4 [R62], R96 ;  /* 0x000000603e007844 */ /* 0x000fe20000000200 */
[----:B0-----:R-:W-:Y:S02]  /*dbe0*/  F2FP.F16.F32.PACK_AB R106, R109, R108 ;  /* 0x0000006c6d6a723e */ /* 0x001fe400000000ff */
[----:B------:R-:W-:Y:S02]  /*dbf0*/  F2FP.F16.F32.PACK_AB R107, R111, R110 ;  /* 0x0000006e6f6b723e */ /* 0x000fe400000000ff */
[----:B------:R-:W-:Y:S02]  /*dc00*/  F2FP.F16.F32.PACK_AB R113, R115, R114 ;  /* 0x000000727371723e */ /* 0x000fe400000000ff */
[----:B------:R-:W-:Y:S01]  /*dc10*/  MOV R94, R94 ;  /* 0x0000005e005e7202 */ /* 0x000fe20000000f00 */
[----:B------:R-:W-:Y:S01]  /*dc20*/  STSM.16.M88.4 [R70], R104 ;  /* 0x0000006846007844 */ /* 0x000fe20000000200 */
[----:B------:R-:W-:-:S02]  /*dc30*/  F2FP.F16.F32.PACK_AB R114, R117, R116 ;  /* 0x000000747572723e */ /* 0x000fc400000000ff */
[----:B------:R-:W-:Y:S02]  /*dc40*/  F2FP.F16.F32.PACK_AB R115, R119, R118 ;  /* 0x000000767773723e */ /* 0x000fe400000000ff */
        /* <DEDUP_REMOVED lines=12> */
[----:B------:R-:W-:Y:S01]  /*dd10*/  F2FP.F16.F32.PACK_AB R138, R141, R140 ;  /* 0x0000008c8d8a723e */ /* 0x000fe200000000ff */
[----:B------:R-:W-:Y:S01]  /*dd20*/  IMAD.U32 R6, RZ, RZ, UR8 ;  /* 0x00000008ff067e24 */ /* 0x000fe2000f8e00ff */
[----:B------:R-:W-:Y:S01]  /*dd30*/  F2FP.F16.F32.PACK_AB R139, R143, R142 ;  /* 0x0000008e8f8b723e */ /* 0x000fe200000000ff */
[----:B------:R-:W-:Y:S01]  /*dd40*/  IMAD.U32 R7, RZ, RZ, UR9 ;  /* 0x00000009ff077e24 */ /* 0x000fe2000f8e00ff */
[----:B------:R-:W-:Y:S01]  /*dd50*/  F2FP.F16.F32.PACK_AB R145, R147, R146 ;  /* 0x000000929391723e */ /* 0x000fe200000000ff */
[----:B------:R-:W-:Y:S01]  /*dd60*/  ULDC.64 UR8, c[0x0][0xc08] ;  /* 0x0003020000087ab9 */ /* 0x000fe20000000a00 */
[----:B------:R-:W-:Y:S01]  /*dd70*/  MOV R10, R10 ;  /* 0x0000000a000a7202 */ /* 0x000fe20000000f00 */
[----:B------:R-:W-:Y:S01]  /*dd80*/  STSM.16.M88.4 [R12], R136 ;  /* 0x000000880c007844 */ /* 0x000fe20000000200 */
[----:B------:R-:W-:-:S02]  /*dd90*/  F2FP.F16.F32.PACK_AB R146, R149, R148 ;  /* 0x000000949592723e */ /* 0x000fc400000000ff */
[----:B------:R-:W-:Y:S02]  /*dda0*/  F2FP.F16.F32.PACK_AB R147, R0, R150 ;  /* 0x000000960093723e */ /* 0x000fe400000000ff */
[----:B------:R-:W-:-:S03]  /*ddb0*/  PLOP3.LUT P0, PT, PT, PT, UP0, 0x80, 0x0 ;  /* 0x000000000000781c */ /* 0x000fc60003f0f008 */
[----:B------:R0:W-:Y:S01]  /*ddc0*/  STSM.16.M88.4 [R10], R144 ;  /* 0x000000900a007844 */ /* 0x0001e20000000200 */
[----:B------:R-:W-:Y:S09]  /*ddd0*/  BAR.SYNC.DEFER_BLOCKING 0x1, 0x100 ;  /* 0x0044000000007b1d */ /* 0x000ff20000010000 */
[----:B------:R-:W3:Y:S01]  /*dde0*/  @P0 LDG.E R0, desc[UR40][R6.64] ;  /* 0x0000002806000981 */ /* 0x000ee2000c1e1900 */
[----:B------:R-:W-:Y:S01]  /*ddf0*/  UISETP.NE.U32.AND UP1, UPT, UR8, URZ, UPT ;  /* 0x0000003f0800728c */ /* 0x000fe2000bf25070 */
[----:B--2---:R-:W-:-:S03]  /*de00*/  ISETP.NE.AND P1, PT, R77, 0x1, PT ;  /* 0x000000014d00780c */ /* 0x004fc60003f25270 */
[----:B------:R-:W-:-:S06]  /*de10*/  UISETP.NE.AND.EX UP1, UPT, UR9, URZ, UPT, UP1 ;  /* 0x0000003f0900728c */ /* 0x000fcc000bf25310 */
[----:B------:R-:W-:-:S04]  /*de20*/  PLOP3.LUT P2, PT, PT, PT, UP1, 0x80, 0x0 ;  /* 0x000000000000781c */ /* 0x000fc80003f4f018 */
[----:B------:R-:W2:Y:S01]  /*de30*/  @P1 LDC R9, c[0x0][0xbec] ;  /* 0x0002fb00ff091b82 */ /* 0x000ea20000000800 */
[----:B------:R-:W-:Y:S02]  /*de40*/  @UP1 ULDC.64 UR8, c[0x0][0xc08] ;  /* 0x0003020000081ab9 */ /* 0x000fe40000000a00 */
[----:B------:R-:W-:-:S05]  /*de50*/  @UP1 UIMAD.WIDE UR8, UR44, 0x4, UR8 ;  /* 0x000000042c0818a5 */ /* 0x000fca000f8e0208 */
[----:B-1----:R-:W1:Y:S01]  /*de60*/  @P1 LDC R14, c[0x0][0xbf0] ;  /* 0x0002fc00ff0e1b82 */ /* 0x002e620000000800 */
[----:B0-----:R-:W-:Y:S02]  /*de70*/  IMAD.U32 R10, RZ, RZ, UR8 ;  /* 0x00000008ff0a7e24 */ /* 0x001fe4000f8e00ff */
[----:B------:R-:W-:Y:S01]  /*de80*/  IMAD.U32 R11, RZ, RZ, UR9 ;  /* 0x00000009ff0b7e24 */ /* 0x000fe2000f8e00ff */
[----:B---3--:R-:W-:Y:S01]  /*de90*/  @P0 R2UR UR4, R0 ;  /* 0x00000000000402ca */ /* 0x008fe200000e0000 */
[----:B------:R-:W-:-:S06]  /*dea0*/  IMAD.U32 R0, RZ, RZ, UR10 ;  /* 0x0000000aff007e24 */ /* 0x000fcc000f8e00ff */
[----:B------:R0:W5:Y:S01]  /*deb0*/  @P2 LDG.E R0, desc[UR40][R10.64] ;  /* 0x000000280a002981 */ /* 0x000162000c1e1900 */
[----:B-12---:R-:W-:Y:S07]  /*dec0*/  @P2 BRA `(.L_x_11504) ;  /* 0x0000000000102947 */ /* 0x006fee0003800000 */
[----:B------:R-:W-:Y:S05]  /*ded0*/  @!P0 BRA `(.L_x_11504) ;  /* 0x00000000000c8947 */ /* 0x000fea0003800000 */
[----:B0-----:R-:W2:Y:S04]  /*dee0*/  LDG.E R11, desc[UR40][R6.64] ;  /* 0x00000028060b7981 */ /* 0x001ea8000c1e1900 */
[----:B-----5:R-:W2:Y:S02]  /*def0*/  LDG.E R0, desc[UR40][R6.64+0x4] ;  /* 0x0000042806007981 */ /* 0x020ea4000c1e1900 */
[----:B--2---:R-:W-:-:S07]  /*df00*/  IMAD.IADD R0, R0, 0x1, -R11 ;  /* 0x0000000100007824 */ /* 0x004fce00078e0a0b */
.L_x_11504:
[----:B------:R-:W-:Y:S01]  /*df10*/  USHF.R.S32.HI UR9, URZ, 0x1f, UR4 ;  /* 0x0000001f3f097899 */ /* 0x000fe20008011404 */
[----:B------:R-:W-:Y:S01]  /*df20*/  VIADD R12, R22, UR43 ;  /* 0x0000002b160c7c36 */ /* 0x000fe20008000000 */
[----:B------:R-:W-:Y:S01]  /*df30*/  USHF.R.S32.HI UR16, URZ, 0x1f, UR45 ;  /* 0x0000001f3f107899 */ /* 0x000fe2000801142d */
[----:B------:R-:W-:Y:S01]  /*df40*/  VIADD R26, R206, UR43 ;  /* 0x0000002bce1a7c36 */ /* 0x000fe20008000000 */
[----:B------:R-:W-:Y:S01]  /*df50*/  ULDC.64 UR14, c[0x0][0xb90] ;  /* 0x0002e400000e7ab9 */ /* 0x000fe20000000a00 */
[----:B------:R-:W-:Y:S01]  /*df60*/  UMOV UR8, UR4 ;  /* 0x0000000400087c82 */ /* 0x000fe20008000000 */
[----:B------:R-:W-:Y:S01]  /*df70*/  UIMAD UR12, UR16, UR14, URZ ;  /* 0x0000000e100c72a4 */ /* 0x000fe2000f8e023f */
[----:B------:R-:W-:Y:S01]  /*df80*/  @P1 IMAD.HI.U32 R7, R12, R9, RZ ;  /* 0x000000090c071227 */ /* 0x000fe200078e00ff */
[----:B------:R-:W-:Y:S02]  /*df90*/  UIMAD.WIDE.U32 UR10, UR45, UR14, UR8 ;  /* 0x0000000e2d0a72a5 */ /* 0x000fe4000f8e0008 */
[----:B------:R-:W-:Y:S01]  /*dfa0*/  USHF.R.S32.HI UR8, URZ, 0x1f, UR44 ;  /* 0x0000001f3f087899 */ /* 0x000fe2000801142c */
[----:B------:R-:W-:Y:S01]  /*dfb0*/  IMAD.MOV.U32 R6, RZ, RZ, R12 ;  /* 0x000000ffff067224 */ /* 0x000fe200078e000c */
[----:B------:R-:W-:Y:S01]  /*dfc0*/  UIMAD UR12, UR45, UR15, UR12 ;  /* 0x0000000f2d0c72a4 */ /* 0x000fe2000f8e020c */
[----:B------:R-:W-:Y:S01]  /*dfd0*/  @P1 SHF.R.U32.HI R6, RZ, R14, R7 ;  /* 0x0000000eff061219 */ /* 0x000fe20000011607 */
[----:B------:R-:W-:Y:S01]  /*dfe0*/  USEL UR18, UR8, URZ, !UP0 ;  /* 0x0000003f08127287 */ /* 0x000fe2000c000000 */
[----:B------:R-:W-:Y:S01]  /*dff0*/  IMAD R7, R203, 0x40, R19 ;  /* 0x00000040cb077824 */ /* 0x000fe200078e0213 */
[----:B------:R-:W-:Y:S01]  /*e000*/  ULDC.64 UR14, c[0x0][0xb98] ;  /* 0x0002e600000e7ab9 */ /* 0x000fe20000000a00 */
[----:B------:R-:W-:Y:S01]  /*e010*/  USEL UR17, UR44, URZ, !UP0 ;  /* 0x0000003f2c117287 */ /* 0x000fe2000c000000 */
[----:B0-----:R-:W-:Y:S01]  /*e020*/  IMAD.MOV R10, RZ, RZ, -R6 ;  /* 0x000000ffff0a7224 */ /* 0x001fe200078e0a06 */
[----:B------:R-:W-:Y:S01]  /*e030*/  UIMAD UR8, UR18, UR14, URZ ;  /* 0x0000000e120872a4 */ /* 0x000fe2000f8e023f */
[----:B------:R-:W-:Y:S01]  /*e040*/  IMAD.WIDE R4, R7, 0x2, R4 ;  /* 0x0000000207047825 */ /* 0x000fe200078e0204 */
[----:B------:R-:W-:Y:S01]  /*e050*/  UIADD3 UR11, UR11, UR12, URZ ;  /* 0x0000000c0b0b7290 */ /* 0x000fe2000fffe03f */
[----:B------:R-:W-:Y:S01]  /*e060*/  SHF.R.S32.HI R7, RZ, 0x1f, R6 ;  /* 0x0000001fff077819 */ /* 0x000fe20000011406 */
[----:B------:R-:W-:Y:S01]  /*e070*/  UIMAD UR8, UR17, UR15, UR8 ;  /* 0x0000000f110872a4 */ /* 0x000fe2000f8e0208 */
[----:B------:R-:W-:Y:S01]  /*e080*/  IMAD R9, R77, R10, R12 ;  /* 0x0000000a4d097224 */ /* 0x000fe200078e020c */
[----:B------:R-:W-:Y:S01]  /*e090*/  UIMAD.WIDE.U32 UR10, UR17, UR14, UR10 ;  /* 0x0000000e110a72a5 */ /* 0x000fe2000f8e000a */
[----:B------:R-:W-:Y:S01]  /*e0a0*/  IADD3 R33, P2, R4, 0x5000, RZ ;  /* 0x0000500004217810 */ /* 0x000fe20007f5e0ff */
[----:B-----5:R-:W-:Y:S01]  /*e0b0*/  IMAD R79, R0, R77, RZ ;  /* 0x0000004d004f7224 */ /* 0x020fe200078e02ff */
[----:B------:R-:W-:Y:S01]  /*e0c0*/  IADD3 R53, P3, R4, 0x4000, RZ ;  /* 0x0000400004357810 */ /* 0x000fe20007f7e0ff */
[----:B------:R-:W-:Y:S01]  /*e0d0*/  IMAD.U32 R12, RZ, RZ, UR8 ;  /* 0x00000008ff0c7e24 */ /* 0x000fe2000f8e00ff */
[----:B------:R-:W-:Y:S01]  /*e0e0*/  SHF.R.S32.HI R10, RZ, 0x1f, R9 ;  /* 0x0000001fff0a7819 */ /* 0x000fe20000011409 */
[----:B------:R-:W-:Y:S01]  /*e0f0*/  ULDC.64 UR12, c[0x0][0xaa0] ;  /* 0x0002a800000c7ab9 */ /* 0x000fe20000000a00 */
[----:B------:R-:W-:-:S02]  /*e100*/  IADD3 R6, P0, R6, UR10, RZ ;  /* 0x0000000a06067c10 */ /* 0x000fc4000ff1e0ff */
[----:B------:R-:W-:Y:S02]  /*e110*/  LOP3.LUT R32, R33, 0x380, RZ, 0xc0, !PT ;  /* 0x0000038021207812 */ /* 0x000fe400078ec0ff */
[----:B------:R-:W-:Y:S01]  /*e120*/  IADD3.X R7, R7, UR11, R12, P0, !PT ;  /* 0x0000000b07077c10 */ /* 0x000fe200087fe40c */
[----:B------:R-:W-:Y:S01]  /*e130*/  ULDC.64 UR10, c[0x0][0xb88] ;  /* 0x0002e200000a7ab9 */ /* 0x000fe20000000a00 */
[----:B------:R-:W-:Y:S01]  /*e140*/  SHF.R.U64 R32, R32, 0x3, RZ ;  /* 0x0000000320207819 */ /* 0x000fe200000012ff */
[----:B------:R-:W-:Y:S01]  /*e150*/  IMAD R10, R10, UR10, RZ ;  /* 0x0000000a0a0a7c24 */ /* 0x000fe2000f8e02ff */
[----:B------:R-:W-:Y:S01]  /*e160*/  LOP3.LUT R52, R53, 0x380, RZ, 0xc0, !PT ;  /* 0x0000038035347812 */ /* 0x000fe200078ec0ff */
[C---:B------:R-:W-:Y:S01]  /*e170*/  IMAD.WIDE.U32 R6, R9.reuse, UR10, R6 ;  /* 0x0000000a09067c25 */ /* 0x040fe2000f8e0006 */
[----:B------:R-:W-:Y:S02]  /*e180*/  LOP3.LUT R32, R32, R33, RZ, 0x3c, !PT ;  /* 0x0000002120207212 */ /* 0x000fe400078e3cff */
[----:B------:R-:W-:Y:S01]  /*e190*/  SHF.R.U64 R52, R52, 0x3, RZ ;  /* 0x0000000334347819 */ /* 0x000fe200000012ff */
[----:B------:R-:W-:Y:S01]  /*e1a0*/  IMAD R11, R9, UR11, R10 ;  /* 0x0000000b090b7c24 */ /* 0x000fe2000f8e020a */
[----:B------:R-:W-:Y:S01]  /*e1b0*/  ULDC.64 UR10, c[0x0][0xb50] ;  /* 0x0002d400000a7ab9 */ /* 0x000fe20000000a00 */
[----:B------:R-:W-:Y:S01]  /*e1c0*/  IMAD.X R33, RZ, RZ, R5, P2 ;  /* 0x000000ffff217224 */ /* 0x000fe200010e0605 */
[----:B------:R-:W-:Y:S01]  /*e1d0*/  LEA R14, P0, R6, UR10, 0x2 ;  /* 0x0000000a060e7c11 */ /* 0x000fe2000f8010ff */
[----:B------:R-:W-:Y:S01]  /*e1e0*/  IMAD.IADD R7, R7, 0x1, R11 ;  /* 0x0000000107077824 */ /* 0x000fe200078e020b */
[----:B------:R-:W-:-:S02]  /*e1f0*/  IADD3 R11, P2, R4, 0xb000, RZ ;  /* 0x0000b000040b7810 */ /* 0x000fc40007f5e0ff */
[----:B------:R-:W-:Y:S01]  /*e200*/  LOP3.LUT R52, R52, R53, RZ, 0x3c, !PT ;  /* 0x0000003534347212 */ /* 0x000fe200078e3cff */
[----:B------:R-:W-:Y:S01]  /*e210*/  SHFL.IDX PT, R16, R14, RZ, 0x1c1f ;  /* 0x001c1fff0e107589 */ /* 0x000fe200000e0000 */
[----:B------:R-:W-:Y:S01]  /*e220*/  LEA.HI.X R15, R6, UR11, R7, 0x2, P0 ;  /* 0x0000000b060f7c11 */ /* 0x000fe200080f1407 */
[----:B------:R-:W-:Y:S01]  /*e230*/  IMAD.X R53, RZ, RZ, R5, P3 ;  /* 0x000000ffff357224 */ /* 0x000fe200018e0605 */
[----:B------:R-:W-:Y:S01]  /*e240*/  IADD3 R29, P0, R4, 0x3000, RZ ;  /* 0x00003000041d7810 */ /* 0x000fe20007f1e0ff */
[----:B------:R-:W-:Y:S01]  /*e250*/  SHFL.IDX PT, R20, R14, 0x1, 0x1c1f ;  /* 0x003c1f000e147f89 */ /* 0x000fe200000e0000 */
[----:B------:R-:W-:Y:S01]  /*e260*/  LOP3.LUT R10, R11, 0x380, RZ, 0xc0, !PT ;  /* 0x000003800b0a7812 */ /* 0x000fe200078ec0ff */
[----:B------:R-:W-:Y:S01]  /*e270*/  VIADD R6, R26, 0x8 ;  /* 0x000000081a067836 */ /* 0x000fe20000000000 */
[----:B------:R-:W-:Y:S01]  /*e280*/  LOP3.LUT R28, R29, 0x380, RZ, 0xc0, !PT ;  /* 0x000003801d1c7812 */ /* 0x000fe200078ec0ff */
[----:B------:R-:W0:Y:S01]  /*e290*/  SHFL.IDX PT, R17, R15, RZ, 0x1c1f ;  /* 0x001c1fff0f117589 */ /* 0x000e2200000e0000 */
[----:B------:R-:W-:-:S02]  /*e2a0*/  SHF.R.U64 R10, R10, 0x3, RZ ;  /* 0x000000030a0a7819 */ /* 0x000fc400000012ff */
[----:B------:R-:W-:Y:S01]  /*e2b0*/  SHF.R.U64 R28, R28, 0x3, RZ ;  /* 0x000000031c1c7819 */ /* 0x000fe200000012ff */
[----:B------:R-:W1:Y:S01]  /*e2c0*/  SHFL.IDX PT, R21, R15, 0x1, 0x1c1f ;  /* 0x003c1f000f157f89 */ /* 0x000e6200000e0000 */
[----:B------:R-:W-:Y:S01]  /*e2d0*/  LOP3.LUT R10, R10, R11, RZ, 0x3c, !PT ;  /* 0x0000000b0a0a7212 */ /* 0x000fe200078e3cff */
[--C-:B------:R-:W-:Y:S01]  /*e2e0*/  IMAD.X R11, RZ, RZ, R5.reuse, P2 ;  /* 0x000000ffff0b7224 */ /* 0x100fe200010e0605 */
[----:B------:R-:W-:Y:S01]  /*e2f0*/  LOP3.LUT R28, R28, R29, RZ, 0x3c, !PT ;  /* 0x0000001d1c1c7212 */ /* 0x000fe200078e3cff */
[----:B------:R-:W-:Y:S01]  /*e300*/  IMAD.X R29, RZ, RZ, R5, P0 ;  /* 0x000000ffff1d7224 */ /* 0x000fe200000e0605 */
[C---:B------:R-:W-:Y:S02]  /*e310*/  IADD3 R57, P0, R4.reuse, 0x9000, RZ ;  /* 0x0000900004397810 */ /* 0x040fe40007f1e0ff */
[----:B------:R-:W-:Y:S02]  /*e320*/  IADD3 R45, P3, R4, 0xa000, RZ ;  /* 0x0000a000042d7810 */ /* 0x000fe40007f7e0ff */
[----:B------:R-:W-:-:S02]  /*e330*/  LOP3.LUT R56, R57, 0x380, RZ, 0xc0, !PT ;  /* 0x0000038039387812 */ /* 0x000fc400078ec0ff */
[----:B------:R-:W-:Y:S02]  /*e340*/  LOP3.LUT R44, R45, 0x380, RZ, 0xc0, !PT ;  /* 0x000003802d2c7812 */ /* 0x000fe400078ec0ff */
[----:B------:R-:W-:Y:S02]  /*e350*/  SHF.R.U64 R56, R56, 0x3, RZ ;  /* 0x0000000338387819 */ /* 0x000fe400000012ff */
[----:B------:R-:W-:Y:S02]  /*e360*/  IADD3 R13, P5, R4, 0x1000, RZ ;  /* 0x00001000040d7810 */ /* 0x000fe40007fbe0ff */
[----:B------:R-:W-:Y:S01]  /*e370*/  LOP3.LUT R56, R56, R57, RZ, 0x3c, !PT ;  /* 0x0000003938387212 */ /* 0x000fe200078e3cff */
[----:B------:R-:W-:Y:S01]  /*e380*/  IMAD.X R57, RZ, RZ, R5, P0 ;  /* 0x000000ffff397224 */ /* 0x000fe200000e0605 */
[----:B------:R-:W-:Y:S02]  /*e390*/  LOP3.LUT P0, RZ, R204, 0x3, RZ, 0xc0, !PT ;  /* 0x00000003ccff7812 */ /* 0x000fe4000780c0ff */
[----:B------:R-:W-:-:S02]  /*e3a0*/  IADD3 R25, P4, R4, 0x2000, RZ ;  /* 0x0000200004197810 */ /* 0x000fc40007f9e0ff */
[----:B------:R-:W-:Y:S02]  /*e3b0*/  ISETP.GE.OR P2, PT, R26, R79, P0 ;  /* 0x0000004f1a00720c */ /* 0x000fe40000746670 */
[----:B------:R-:W-:Y:S02]  /*e3c0*/  SHF.R.U64 R44, R44, 0x3, RZ ;  /* 0x000000032c2c7819 */ /* 0x000fe400000012ff */
[----:B------:R-:W-:Y:S02]  /*e3d0*/  LOP3.LUT R12, R13, 0x380, RZ, 0xc0, !PT ;  /* 0x000003800d0c7812 */ /* 0x000fe400078ec0ff */
[----:B------:R-:W-:Y:S02]  /*e3e0*/  LOP3.LUT R24, R25, 0x380, RZ, 0xc0, !PT ;  /* 0x0000038019187812 */ /* 0x000fe400078ec0ff */
[----:B------:R-:W-:Y:S01]  /*e3f0*/  LOP3.LUT R44, R44, R45, RZ, 0x3c, !PT ;  /* 0x0000002d2c2c7212 */ /* 0x000fe200078e3cff */
[----:B------:R-:W-:Y:S01]  /*e400*/  IMAD.X R45, RZ, RZ, R5, P3 ;  /* 0x000000ffff2d7224 */ /* 0x000fe200018e0605 */
[----:B------:R-:W-:-:S02]  /*e410*/  SHF.R.U64 R12, R12, 0x3, RZ ;  /* 0x000000030c0c7819 */ /* 0x000fc400000012ff */
[----:B------:R-:W-:Y:S01]  /*e420*/  SHF.R.U64 R24, R24, 0x3, RZ ;  /* 0x0000000318187819 */ /* 0x000fe200000012ff */
[----:B0-----:R0:W-:Y:S01]  /*e430*/  @!P2 ST.E desc[UR40][R16.64], R8 ;  /* 0x000000081000a985 */ /* 0x0011e2000c101928 */
[----:B------:R-:W-:Y:S02]  /*e440*/  IADD3 R7, P3, R4, 0xf000, RZ ;  /* 0x0000f00004077810 */ /* 0x000fe40007f7e0ff */
[----:B------:R-:W-:Y:S01]  /*e450*/  LOP3.LUT R12, R12, R13, RZ, 0x3c, !PT ;  /* 0x0000000d0c0c7212 */ /* 0x000fe200078e3cff */
[--C-:B------:R-:W-:Y:S01]  /*e460*/  IMAD.X R13, RZ, RZ, R5.reuse, P5 ;  /* 0x000000ffff0d7224 */ /* 0x100fe200028e0605 */
[----:B------:R-:W-:Y:S01]  /*e470*/  LOP3.LUT R24, R24, R25, RZ, 0x3c, !PT ;  /* 0x0000001918187212 */ /* 0x000fe200078e3cff */
[--C-:B------:R-:W-:Y:S01]  /*e480*/  IMAD.X R25, RZ, RZ, R5.reuse, P4 ;  /* 0x000000ffff197224 */ /* 0x100fe200020e0605 */
[----:B------:R-:W-:Y:S01]  /*e490*/  ISETP.GE.OR P0, PT, R6, R79, P0 ;  /* 0x0000004f0600720c */ /* 0x000fe20000706670 */
[----:B------:R-:W-:Y:S01]  /*e4a0*/  UIMAD UR10, UR9, UR12, URZ ;  /* 0x0000000c090a72a4 */ /* 0x000fe2000f8e023f */
[----:B------:R-:W-:Y:S01]  /*e4b0*/  LOP3.LUT R0, R7, 0x380, RZ, 0xc0, !PT ;  /* 0x0000038007007812 */ /* 0x000fe200078ec0ff */
[----:B------:R-:W-:Y:S01]  /*e4c0*/  IMAD.X R49, RZ, RZ, R5, P3 ;  /* 0x000000ffff317224 */ /* 0x000fe200018e0605 */
[C---:B------:R-:W-:Y:S01]  /*e4d0*/  IADD3 R37, P6, R4.reuse, 0x6000, RZ ;  /* 0x0000600004257810 */ /* 0x040fe20007fde0ff */
[----:B0-----:R-:W0:Y:S01]  /*e4e0*/  @P1 LDC R16, c[0x0][0xbec] ;  /* 0x0002fb00ff101b82 */ /* 0x001e220000000800 */
[----:B------:R-:W-:-:S02]  /*e4f0*/  IADD3 R41, P5, R4, 0x7000, RZ ;  /* 0x0000700004297810 */ /* 0x000fc40007fbe0ff */
[----:B------:R-:W-:Y:S02]  /*e500*/  IADD3 R65, P4, R4, 0x8000, RZ ;  /* 0x0000800004417810 */ /* 0x000fe40007f9e0ff */
[----:B------:R-:W-:Y:S02]  /*e510*/  SHF.R.U64 R0, R0, 0x3, RZ ;  /* 0x0000000300007819 */ /* 0x000fe400000012ff */
[----:B------:R-:W-:Y:S01]  /*e520*/  LOP3.LUT R9, R4, 0x380, RZ, 0xc0, !PT ;  /* 0x0000038004097812 */ /* 0x000fe200078ec0ff */
[----:B------:R-:W2:Y:S01]  /*e530*/  @P1 LDC R17, c[0x0][0xbf0] ;  /* 0x0002fc00ff111b82 */ /* 0x000ea20000000800 */
[----:B------:R-:W-:Y:S01]  /*e540*/  LOP3.LUT R36, R37, 0x380, RZ, 0xc0, !PT ;  /* 0x0000038025247812 */ /* 0x000fe200078ec0ff */
[----:B------:R-:W-:Y:S01]  /*e550*/  UIMAD.WIDE.U32 UR8, UR4, UR12, URZ ;  /* 0x0000000c040872a5 */ /* 0x000fe2000f8e003f */
[----:B------:R-:W-:Y:S01]  /*e560*/  LOP3.LUT R40, R41, 0x380, RZ, 0xc0, !PT ;  /* 0x0000038029287812 */ /* 0x000fe200078ec0ff */
[----:B------:R-:W-:Y:S01]  /*e570*/  UIMAD UR10, UR4, UR13, UR10 ;  /* 0x0000000d040a72a4 */ /* 0x000fe2000f8e020a */
[----:B------:R-:W-:Y:S01]  /*e580*/  LOP3.LUT R64, R65, 0x380, RZ, 0xc0, !PT ;  /* 0x0000038041407812 */ /* 0x000fe200078ec0ff */
[----:B-1----:R1:W-:Y:S01]  /*e590*/  @!P0 ST.E desc[UR40][R20.64], R3 ;  /* 0x0000000314008985 */ /* 0x0023e2000c101928 */
[----:B------:R-:W-:Y:S01]  /*e5a0*/  LOP3.LUT R48, R0, R7, RZ, 0x3c, !PT ;  /* 0x0000000700307212 */ /* 0x000fe200078e3cff */
[----:B------:R-:W-:Y:S01]  /*e5b0*/  ULDC.64 UR12, c[0x0][0xae8] ;  /* 0x0002ba00000c7ab9 */ /* 0x000fe20000000a00 */
[----:B------:R-:W-:Y:S01]  /*e5c0*/  SHF.R.U64 R36, R36, 0x3, RZ ;  /* 0x0000000324247819 */ /* 0x000fe200000012ff */
[----:B------:R-:W-:Y:S01]  /*e5d0*/  IMAD R0, R202, 0x20, R203 ;  /* 0x00000020ca007824 */ /* 0x000fe200078e02cb */
[----:B------:R-:W-:Y:S01]  /*e5e0*/  SHF.R.U64 R40, R40, 0x3, RZ ;  /* 0x0000000328287819 */ /* 0x000fe200000012ff */
[----:B------:R-:W-:Y:S01]  /*e5f0*/  UIADD3 UR9, UR9, UR10, URZ ;  /* 0x0000000a09097290 */ /* 0x000fe2000fffe03f */
[----:B------:R-:W-:Y:S01]  /*e600*/  SHF.R.U64 R64, R64, 0x3, RZ ;  /* 0x0000000340407819 */ /* 0x000fe200000012ff */
[----:B------:R-:W-:Y:S01]  /*e610*/  UIMAD UR4, UR16, UR12, URZ ;  /* 0x0000000c100472a4 */ /* 0x000fe2000f8e023f */
[----:B------:R-:W-:Y:S01]  /*e620*/  LOP3.LUT R36, R36, R37, RZ, 0x3c, !PT ;  /* 0x0000002524247212 */ /* 0x000fe200078e3cff */
[--C-:B------:R-:W-:Y:S01]  /*e630*/  IMAD.X R37, RZ, RZ, R5.reuse, P6 ;  /* 0x000000ffff257224 */ /* 0x100fe200030e0605 */
[----:B------:R-:W-:Y:S01]  /*e640*/  LOP3.LUT R40, R40, R41, RZ, 0x3c, !PT ;  /* 0x0000002928287212 */ /* 0x000fe200078e3cff */
[----:B-1----:R-:W-:Y:S01]  /*e650*/  VIADD R21, R0, UR43 ;  /* 0x0000002b00157c36 */ /* 0x002fe20008000000 */
[----:B------:R-:W-:Y:S01]  /*e660*/  LOP3.LUT R64, R64, R65, RZ, 0x3c, !PT ;  /* 0x0000004140407212 */ /* 0x000fe200078e3cff */
[--C-:B------:R-:W-:Y:S01]  /*e670*/  IMAD.X R41, RZ, RZ, R5.reuse, P5 ;  /* 0x000000ffff297224 */ /* 0x100fe200028e0605 */
[----:B------:R-:W-:Y:S01]  /*e680*/  UIMAD UR4, UR45, UR13, UR4 ;  /* 0x0000000d2d0472a4 */ /* 0x000fe2000f8e0204 */
[----:B------:R-:W-:Y:S01]  /*e690*/  IMAD.X R65, RZ, RZ, R5, P4 ;  /* 0x000000ffff417224 */ /* 0x000fe200020e0605 */
[----:B------:R-:W-:Y:S01]  /*e6a0*/  UIMAD.WIDE.U32 UR8, UR45, UR12, UR8 ;  /* 0x0000000c2d0872a5 */ /* 0x000fe2000f8e0008 */
[C---:B------:R-:W-:Y:S01]  /*e6b0*/  IADD3 R73, P6, R4.reuse, 0xc000, RZ ;  /* 0x0000c00004497810 */ /* 0x040fe20007fde0ff */
[----:B------:R-:W-:Y:S01]  /*e6c0*/  ULDC.64 UR10, c[0x0][0xaf0] ;  /* 0x0002bc00000a7ab9 */ /* 0x000fe20000000a00 */
[C---:B------:R-:W-:Y:S01]  /*e6d0*/  IADD3 R69, P5, R4.reuse, 0xd000, RZ ;  /* 0x0000d00004457810 */ /* 0x040fe20007fbe0ff */
[----:B0-----:R-:W-:Y:S01]  /*e6e0*/  @P1 IMAD.HI.U32 R0, R21, R16, RZ ;  /* 0x0000001015001227 */ /* 0x001fe200078e00ff */
[----:B------:R-:W-:Y:S01]  /*e6f0*/  IADD3 R61, P4, R4, 0xe000, RZ ;  /* 0x0000e000043d7810 */ /* 0x000fe20007f9e0ff */
[----:B------:R-:W-:Y:S01]  /*e700*/  UIADD3 UR9, UR9, UR4, URZ ;  /* 0x0000000409097290 */ /* 0x000fe2000fffe03f */
[----:B------:R-:W-:Y:S01]  /*e710*/  LOP3.LUT R72, R73, 0x380, RZ, 0xc0, !PT ;  /* 0x0000038049487812 */ /* 0x000fe200078ec0ff */
[----:B------:R-:W-:Y:S01]  /*e720*/  UIMAD UR4, UR18, UR10, URZ ;  /* 0x0000000a120472a4 */ /* 0x000fe2000f8e023f */
[----:B------:R-:W-:Y:S01]  /*e730*/  LOP3.LUT R68, R69, 0x380, RZ, 0xc0, !PT ;  /* 0x0000038045447812 */ /* 0x000fe200078ec0ff */
[----:B------:R-:W-:Y:S01]  /*e740*/  IMAD.MOV.U32 R3, RZ, RZ, R21 ;  /* 0x000000ffff037224 */ /* 0x000fe200078e0015 */
[----:B------:R-:W-:Y:S01]  /*e750*/  LOP3.LUT R60, R61, 0x380, RZ, 0xc0, !PT ;  /* 0x000003803d3c7812 */ /* 0x000fe200078ec0ff */
[----:B------:R-:W-:Y:S01]  /*e760*/  UIMAD UR4, UR17, UR11, UR4 ;  /* 0x0000000b110472a4 */ /* 0x000fe2000f8e0204 */
[----:B--2---:R-:W-:Y:S01]  /*e770*/  @P1 SHF.R.U32.HI R3, RZ, R17, R0 ;  /* 0x00000011ff031219 */ /* 0x004fe20000011600 */
[----:B------:R-:W-:Y:S01]  /*e780*/  UIMAD.WIDE.U32 UR8, UR17, UR10, UR8 ;  /* 0x0000000a110872a5 */ /* 0x000fe2000f8e0008 */
[----:B------:R-:W-:Y:S01]  /*e790*/  SHF.R.U64 R72, R72, 0x3, RZ ;  /* 0x0000000348487819 */ /* 0x000fe200000012ff */
[----:B------:R-:W5:Y:S01]  /*e7a0*/  LD.E.128 R12, desc[UR40][R12.64] ;  /* 0x000000280c0c7980 */ /* 0x000f62000c101d00 */
[----:B------:R-:W-:-:S02]  /*e7b0*/  SHF.R.U64 R68, R68, 0x3, RZ ;  /* 0x0000000344447819 */ /* 0x000fc400000012ff */
[----:B------:R-:W-:Y:S02]  /*e7c0*/  SHF.R.U64 R60, R60, 0x3, RZ ;  /* 0x000000033c3c7819 */ /* 0x000fe400000012ff */
[----:B------:R-:W-:Y:S01]  /*e7d0*/  SHF.R.U64 R9, R9, 0x3, RZ ;  /* 0x0000000309097819 */ /* 0x000fe200000012ff */
[----:B------:R-:W-:Y:S01]  /*e7e0*/  UIADD3 UR4, UR9, UR4, URZ ;  /* 0x0000000409047290 */ /* 0x000fe2000fffe03f */
[--C-:B------:R-:W-:Y:S01]  /*e7f0*/  SHF.R.S32.HI R0, RZ, 0x1f, R3.reuse ;  /* 0x0000001fff007819 */ /* 0x100fe20000011403 */
[----:B------:R-:W-:Y:S01]  /*e800*/  IMAD.MOV R20, RZ, RZ, -R3 ;  /* 0x000000ffff147224 */ /* 0x000fe200078e0a03 */
[----:B------:R-:W-:Y:S01]  /*e810*/  LOP3.LUT R72, R72, R73, RZ, 0x3c, !PT ;  /* 0x0000004948487212 */ /* 0x000fe200078e3cff */
[--C-:B------:R-:W-:Y:S01]  /*e820*/  IMAD.X R73, RZ, RZ, R5.reuse, P6 ;  /* 0x000000ffff497224 */ /* 0x100fe200030e0605 */
[----:B------:R-:W-:Y:S01]  /*e830*/  LOP3.LUT R68, R68, R69, RZ, 0x3c, !PT ;  /* 0x0000004544447212 */ /* 0x000fe200078e3cff */
[--C-:B------:R-:W-:Y:S01]  /*e840*/  IMAD.X R69, RZ, RZ, R5.reuse, P5 ;  /* 0x000000ffff457224 */ /* 0x100fe200028e0605 */
[----:B------:R-:W-:Y:S01]  /*e850*/  LOP3.LUT R60, R60, R61, RZ, 0x3c, !PT ;  /* 0x0000003d3c3c7212 */ /* 0x000fe200078e3cff */
[----:B------:R-:W-:Y:S01]  /*e860*/  IMAD.X R61, RZ, RZ, R5, P4 ;  /* 0x000000ffff3d7224 */ /* 0x000fe200020e0605 */
[----:B------:R-:W-:Y:S01]  /*e870*/  LOP3.LUT R4, R9, R4, RZ, 0x3c, !PT ;  /* 0x0000000409047212 */ /* 0x000fe200078e3cff */
[----:B------:R-:W-:Y:S01]  /*e880*/  ULDC.64 UR10, c[0x0][0xae0] ;  /* 0x0002b800000a7ab9 */ /* 0x000fe20000000a00 */
[----:B------:R-:W-:Y:S01]  /*e890*/  IMAD R21, R77, R20, R21 ;  /* 0x000000144d157224 */ /* 0x000fe200078e0215 */
[----:B------:R-:W5:Y:S01]  /*e8a0*/  LD.E.128 R24, desc[UR40][R24.64] ;  /* 0x0000002818187980 */ /* 0x000f62000c101d00 */
[----:B------:R-:W-:-:S02]  /*e8b0*/  IMAD R0, R0, UR10, RZ ;  /* 0x0000000a00007c24 */ /* 0x000fc4000f8e02ff */
[----:B------:R-:W-:Y:S01]  /*e8c0*/  IMAD.U32 R17, RZ, RZ, UR9 ;  /* 0x00000009ff117e24 */ /* 0x000fe2000f8e00ff */
[----:B------:R-:W5:Y:S01]  /*e8d0*/  LD.E.128 R4, desc[UR40][R4.64] ;  /* 0x0000002804047980 */ /* 0x000f62000c101d00 */
[----:B------:R-:W-:Y:S01]  /*e8e0*/  IMAD.U32 R16, RZ, RZ, UR8 ;  /* 0x00000008ff107e24 */ /* 0x000fe2000f8e00ff */
[----:B------:R-:W-:Y:S01]  /*e8f0*/  ULDC.64 UR8, c[0x0][0xad8] ;  /* 0x0002b60000087ab9 */ /* 0x000fe20000000a00 */
        /* <DEDUP_REMOVED lines=46> */
[----:B------:R-:W-:Y:S02]  /*ebe0*/  ISETP.GE.AND P4, PT, R200, UR4, PT ;  /* 0x00000004c8007c0c */ /* 0x000fe4000bf86270 */
[----:B------:R-:W-:Y:S02]  /*ebf0*/  ISETP.GE.AND P3, PT, R23, UR4, PT ;  /* 0x0000000417007c0c */ /* 0x000fe4000bf66270 */
[----:B------:R-:W-:-:S07]  /*ec00*/  ISETP.GE.AND P2, PT, R201, UR4, PT ;  /* 0x00000004c9007c0c */ /* 0x000fce000bf46270 */
[----:B01----:R-:W-:-:S04]  /*ec10*/  @!P5 LEA R2, P6, R19, R76, 0x1 ;  /* 0x0000004c1302d211 */ /* 0x003fc800078c08ff */
        /* <DEDUP_REMOVED lines=11> */
.L_x_11506:
[----:B------:R-:W-:Y:S05]  /*ecd0*/  BSYNC B1 ;  /* 0x0000000000017941 */ /* 0x000fea0003800000 */
.L_x_11505:
[----:B--2---:R2:W4:Y:S01]  /*ece0*/  SHFL.IDX PT, R0, R80, 0x1, 0x181f ;  /* 0x00381f0050007f89 */ /* 0x00452200000e0000 */
        /* <DEDUP_REMOVED lines=8> */
[CC--:B0--3--:R-:W-:Y:S02]  /*ed70*/  @!P4 LEA R2, P6, R19.reuse, R16.reuse, 0x1 ;  /* 0x000000101302c211 */ /* 0x0c9fe400078c08ff */
[C---:B-----5:R-:W-:Y:S02]  /*ed80*/  @!P3 LEA R4, P5, R200.reuse, R16, 0x1 ;  /* 0x00000010c804b211 */ /* 0x060fe400078a08ff */
        /* <DEDUP_REMOVED lines=10> */
.L_x_11508:
[----:B------:R-:W-:Y:S05]  /*ee30*/  BSYNC B1 ;  /* 0x0000000000017941 */ /* 0x000fea0003800000 */
.L_x_11507:
[----:B----4-:R4:W1:Y:S01]  /*ee40*/  SHFL.IDX PT, R0, R80, 0x2, 0x181f ;  /* 0x00581f0050007f89 */ /* 0x01086200000e0000 */
[----:B------:R-:W-:Y:S03]  /*ee50*/  BSSY B1, `(.L_x_11509) ;  /* 0x0000014000017945 */ /* 0x000fe60003800000 */
[----:B0----5:R4:W0:Y:S01]  /*ee60*/  SHFL.IDX PT, R12, R78, 0x2, 0x181f ;  /* 0x00581f004e0c7f89 */ /* 0x02182200000e0000 */
        /* <DEDUP_REMOVED lines=18> */
.L_x_11510:
[----:B------:R-:W-:Y:S05]  /*ef90*/  BSYNC B1 ;  /* 0x0000000000017941 */ /* 0x000fea0003800000 */
.L_x_11509:
[----:B-1----:R-:W-:Y:S01]  /*efa0*/  VIADD R0, R82, 0x60 ;  /* 0x0000006052007836 */ /* 0x002fe20000000000 */
[----:B--2-4-:R-:W1:Y:S04]  /*efb0*/  SHFL.IDX PT, R80, R80, 0x3, 0x181f ;  /* 0x00781f0050507f89 */ /* 0x014e6800000e0000 */
[----:B------:R-:W-:Y:S01]  /*efc0*/  ISETP.GE.AND P0, PT, R0, R79, PT ;  /* 0x0000004f0000720c */ /* 0x000fe20003f06270 */
[----:B------:R-:W2:-:S12]  /*efd0*/  SHFL.IDX PT, R78, R78, 0x3, 0x181f ;  /* 0x00781f004e4e7f89 */ /* 0x000e9800000e0000 */
[----:B------:R-:W-:Y:S05]  /*efe0*/  @P0 BRA `(.L_x_11511) ;  /* 0x0000000c00ac0947 */ /* 0x000fea0003800000 */
[----:B------:R-:W-:Y:S02]  /*eff0*/  ULDC UR4, c[0x0][0xac8] ;  /* 0x0002b20000047ab9 */ /* 0x000fe40000000800 */
[----:B------:R-:W-:Y:S02]  /*f000*/  ISETP.GE.AND P3, PT, R19, UR4, PT ;  /* 0x0000000413007c0c */ /* 0x000fe4000bf66270 */
[----:B------:R-:W-:Y:S02]  /*f010*/  ISETP.GE.AND P4, PT, R200, UR4, PT ;  /* 0x00000004c8007c0c */ /* 0x000fe4000bf86270 */
[----:B------:R-:W-:-:S09]  /*f020*/  ISETP.GE.AND P5, PT, R23, UR4, PT ;  /* 0x0000000417007c0c */ /* 0x000fd2000bfa6270 */
[-C--:B0-2---:R-:W-:Y:S02]  /*f030*/  @!P3 LEA R2, P0, R19, R78.reuse, 0x1 ;  /* 0x0000004e1302b211 */ /* 0x085fe400078008ff */
[CC--:B------:R-:W-:Y:S02]  /*f040*/  @!P4 LEA R4, P1, R200.reuse, R78.reuse, 0x1 ;  /* 0x0000004ec804c211 */ /* 0x0c0fe400078208ff */
[----:B------:R-:W-:Y:S02]  /*f050*/  @!P5 LEA R6, P2, R23, R78, 0x1 ;  /* 0x0000004e1706d211 */ /* 0x000fe400078408ff */
[-C--:B-1----:R-:W-:Y:S02]  /*f060*/  @!P3 LEA.HI.X R3, R19, R80.reuse, R211, 0x1, P0 ;  /* 0x000000501303b211 */ /* 0x082fe400000f0cd3 */
        /* <DEDUP_REMOVED lines=11> */
.L_x_11503:
        /* <DEDUP_REMOVED lines=21> */
[----:B0-----:R-:W-:Y:S01]  /*f270*/  ISETP.NE.AND P0, PT, R11, 0x1, PT ;  /* 0x000000010b00780c */ /* 0x001fe20003f05270 */
[----:B------:R-:W-:Y:S01]  /*f280*/  UMOV UR4, URZ ;  /* 0x0000003f00047c82 */ /* 0x000fe20008000000 */
[----:B------:R-:W-:Y:S01]  /*f290*/  USHF.R.S32.HI UR12, URZ, 0x1f, UR45 ;  /* 0x0000001f3f0c7899 */ /* 0x000fe2000801142d */
[----:B------:R-:W-:-:S10]  /*f2a0*/  ISETP.GE.AND P1, PT, R212, 0x80, PT ;  /* 0x00000080d400780c */ /* 0x000fd40003f26270 */
[----:B------:R-:W0:Y:S01]  /*f2b0*/  @P0 LDC R9, c[0x0][0xbec] ;  /* 0x0002fb00ff090b82 */ /* 0x000e220000000800 */
[----:B--2---:R-:W-:Y:S01]  /*f2c0*/  @P2 R2UR UR4, R6 ;  /* 0x00000000060422ca */ /* 0x004fe200000e0000 */
[----:B01----:R-:W-:-:S14]  /*f2d0*/  @P3 BRA `(.L_x_11512) ;  /* 0x0000000000103947 */ /* 0x003fdc0003800000 */
[----:B------:R-:W-:Y:S05]  /*f2e0*/  @!P2 BRA `(.L_x_11512) ;  /* 0x00000000000ca947 */ /* 0x000fea0003800000 */
[----:B------:R-:W2:Y:S04]  /*f2f0*/  LDG.E R5, desc[UR40][R2.64] ;  /* 0x0000002802057981 */ /* 0x000ea8000c1e1900 */
[----:B-----5:R-:W2:Y:S02]  /*f300*/  LDG.E R0, desc[UR40][R2.64+0x4] ;  /* 0x0000042802007981 */ /* 0x020ea4000c1e1900 */
[----:B--2---:R-:W-:-:S07]  /*f310*/  IMAD.IADD R0, R0, 0x1, -R5 ;  /* 0x0000000100007824 */ /* 0x004fce00078e0a05 */
.L_x_11512:
        /* <DEDUP_REMOVED lines=31> */
[----:B------:R-:W-:-:S03]  /*f510*/  IMAD.U32 R6, RZ, RZ, UR10 ;  /* 0x0000000aff067e24 */ /* 0x000fc6000f8e00ff */
[--C-:B------:R-:W-:Y:S01]  /*f520*/  SHF.R.S32.HI R3, RZ, 0x1f, R2.reuse ;  /* 0x0000001fff037819 */ /* 0x100fe20000011402 */
[----:B------:R-:W-:Y:S01]  /*f530*/  IMAD.MOV R5, RZ, RZ, -R2 ;  /* 0x000000ffff057224 */ /* 0x000fe200078e0a02 */
[----:B------:R-:W-:-:S03]  /*f540*/  IADD3 R2, P1, R2, UR8, RZ ;  /* 0x0000000802027c10 */ /* 0x000fc6000ff3e0ff */
[----:B------:R-:W-:Y:S01]  /*f550*/  IMAD R5, R7, R5, R4 ;  /* 0x0000000507057224 */ /* 0x000fe200078e0204 */
[----:B------:R-:W-:Y:S01]  /*f560*/  IADD3.X R3, R3, UR9, R6, P1, !PT ;  /* 0x0000000903037c10 */ /* 0x000fe20008ffe406 */
[----:B------:R-:W-:-:S03]  /*f570*/  ULDC.64 UR8, c[0x0][0xb50] ;  /* 0x0002d40000087ab9 */ /* 0x000fc60000000a00 */
[----:B------:R-:W-:Y:S01]  /*f580*/  SHF.R.S32.HI R4, RZ, 0x1f, R5 ;  /* 0x0000001fff047819 */ /* 0x000fe20000011405 */
[----:B------:R-:W-:-:S04]  /*f590*/  IMAD.WIDE.U32 R2, R5, UR16, R2 ;  /* 0x0000001005027c25 */ /* 0x000fc8000f8e0002 */
[----:B------:R-:W-:-:S04]  /*f5a0*/  IMAD R4, R4, UR16, RZ ;  /* 0x0000001004047c24 */ /* 0x000fc8000f8e02ff */
[----:B------:R-:W-:Y:S01]  /*f5b0*/  IMAD R7, R5, UR17, R4 ;  /* 0x0000001105077c24 */ /* 0x000fe2000f8e0204 */
[----:B------:R-:W-:-:S03]  /*f5c0*/  LEA R4, P1, R2, UR8, 0x2 ;  /* 0x0000000802047c11 */ /* 0x000fc6000f8210ff */
[----:B------:R-:W-:-:S05]  /*f5d0*/  IMAD.IADD R3, R3, 0x1, R7 ;  /* 0x0000000103037824 */ /* 0x000fca00078e0207 */
[----:B------:R-:W-:Y:S01]  /*f5e0*/  LEA.HI.X R5, R2, UR9, R3, 0x2, P1 ;  /* 0x0000000902057c11 */ /* 0x000fe200088f1403 */
[----:B------:R-:W-:-:S05]  /*f5f0*/  IMAD.MOV.U32 R3, RZ, RZ, -0x800000 ;  /* 0xff800000ff037424 */ /* 0x000fca00078e00ff */
[----:B------:R0:W-:Y:S02]  /*f600*/  STG.E desc[UR40][R4.64], R3 ;  /* 0x0000000304007986 */ /* 0x0001e4000c101928 */
.L_x_11514:
[----:B------:R-:W-:Y:S05]  /*f610*/  BSYNC B1 ;  /* 0x0000000000017941 */ /* 0x000fea0003800000 */
.L_x_11513:
[----:B0-----:R-:W0:Y:S01]  /*f620*/  @P0 LDC R3, c[0x0][0xbf0] ;  /* 0x0002fc00ff030b82 */ /* 0x001e220000000800 */
[----:B------:R-:W-:Y:S01]  /*f630*/  ULDC.64 UR16, c[0x0][0xaa0] ;  /* 0x0002a80000107ab9 */ /* 0x000fe20000000a00 */
[----:B------:R-:W-:Y:S01]  /*f640*/  IMAD R2, R202, 0x20, R203 ;  /* 0x00000020ca027824 */ /* 0x000fe200078e02cb */
[----:B------:R-:W-:Y:S01]  /*f650*/  UIMAD UR10, UR11, UR16, URZ ;  /* 0x000000100b0a72a4 */ /* 0x000fe2000f8e023f */
[----:B------:R-:W-:Y:S01]  /*f660*/  VIADD R8, R203, UR43 ;  /* 0x0000002bcb087c36 */ /* 0x000fe20008000000 */
[----:B------:R-:W-:Y:S01]  /*f670*/  UIMAD.WIDE.U32 UR8, UR4, UR16, URZ ;  /* 0x00000010040872a5 */ /* 0x000fe2000f8e003f */
[----:B------:R-:W-:Y:S01]  /*f680*/  VIADD R6, R2, UR43 ;  /* 0x0000002b02067c36 */ /* 0x000fe20008000000 */
[----:B------:R-:W-:Y:S01]  /*f690*/  UIMAD UR10, UR4, UR17, UR10 ;  /* 0x00000011040a72a4 */ /* 0x000fe2000f8e020a */
[----:B------:R-:W-:Y:S02]  /*f6a0*/  BSSY B1, `(.L_x_11515) ;  /* 0x000003d000017945 */ /* 0x000fe40003800000 */
        /* <DEDUP_REMOVED lines=10> */
[----:B0-----:R-:W-:Y:S01]  /*f750*/  @P0 SHF.R.U32.HI R5, RZ, R3, R2 ;  /* 0x00000003ff050219 */ /* 0x001fe20000011602 */
        /* <DEDUP_REMOVED lines=49> */
.L_x_11516:
[----:B------:R-:W-:Y:S05]  /*fa70*/  BSYNC B1 ;  /* 0x0000000000017941 */ /* 0x000fea0003800000 */
.L_x_11515:
        /* <DEDUP_REMOVED lines=21> */
.L_x_11518:
[----:B------:R-:W-:Y:S05]  /*fbd0*/  BSYNC B1 ;  /* 0x0000000000017941 */ /* 0x000fea0003800000 */
.L_x_11517:
        /* <DEDUP_REMOVED lines=21> */
.L_x_11520:
[----:B------:R-:W-:Y:S05]  /*fd30*/  BSYNC B1 ;  /* 0x0000000000017941 */ /* 0x000fea0003800000 */
.L_x_11519:
[----:B0-----:R-:W-:Y:S01]  /*fd40*/  VIADD R0, R8, 0x60 ;  /* 0x0000006008007836 */ /* 0x001fe20000000000 */
[----:B---3--:R0:W3:Y:S04]  /*fd50*/  SHFL.IDX PT, R6, R5, 0x3, 0x181f ;  /* 0x00781f0005067f89 */ /* 0x0080e800000e0000 */
        /* <DEDUP_REMOVED lines=20> */
.L_x_11511:
[----:B------:R-:W-:Y:S05]  /*fea0*/  BSYNC B0 ;  /* 0x0000000000007941 */ /* 0x000fea0003800000 */
.L_x_11502:
[----:B------:R-:W-:Y:S02]  /*feb0*/  ULDC UR4, c[0x0][0xc3c] ;  /* 0x00030f0000047ab9 */ /* 0x000fe40000000800 */
[----:B------:R-:W-:-:S06]  /*fec0*/  UISETP.GE.AND UP0, UPT, UR6, UR4, UPT ;  /* 0x000000040600728c */ /* 0x000fcc000bf06270 */
[----:B------:R-:W-:-:S13]  /*fed0*/  PLOP3.LUT P0, PT, PT, PT, UP0, 0x80, 0x0 ;  /* 0x000000000000781c */ /* 0x000fda0003f0f008 */
[----:B------:R-:W-:Y:S05]  /*fee0*/  @!P0 BRA `(.L_x_11521) ;  /* 0xffffff0c00dc8947 */ /* 0x000fea000383ffff */
[----:B------:R-:W-:Y:S05]  /*fef0*/  EXIT ;  /* 0x000000000000794d */ /* 0x000fea0003800000 */
.L_x_11420:
[----:B------:R-:W-:-:S08]  /*ff00*/  NOP ;  /* 0x0000000000007918 */ /* 0x000fd00000000000 */
[----:B------:R-:W0:-:S00]  /*ff10*/  USETMAXREG.DEALLOC.CTAPOOL 0x18 ;  /* 0x00000018000079c8 */ /* 0x000e0000080e0500 */
[----:B0-----:R-:W2:Y:S01]  /*ff20*/  LDL.LU R2, [R1] ;  /* 0x0000000001027983 */ /* 0x001ea20000300800 */
[----:B------:R-:W-:Y:S01]  /*ff30*/  LOP3.LUT R0, R0, 0x3, RZ, 0xc0, !PT ;  /* 0x0000000300007812 */ /* 0x000fe200078ec0ff */
[----:B------:R-:W-:-:S05]  /*ff40*/  IMAD.MOV.U32 R4, RZ, RZ, RZ ;  /* 0x000000ffff047224 */ /* 0x000fca00078e00ff */
[----:B------:R-:W0:Y:S02]  /*ff50*/  SHFL.IDX PT, R0, R0, RZ, 0x1f ;  /* 0x00001fff00007589 */ /* 0x000e2400000e0000 */
[----:B0-----:R-:W-:Y:S02]  /*ff60*/  ISETP.NE.AND P0, PT, R0, RZ, PT ;  /* 0x000000ff0000720c */ /* 0x001fe40003f05270 */
[----:B--2---:R-:W-:-:S11]  /*ff70*/  LOP3.LUT R2, R2, 0xfffffffd, RZ, 0xc0, !PT ;  /* 0xfffffffd02027812 */ /* 0x004fd600078ec0ff */
[----:B------:R-:W-:-:S05]  /*ff80*/  @P0 LOP3.LUT R2, R2, 0x2, RZ, 0xfc, !PT ;  /* 0x0000000202020812 */ /* 0x000fca00078efcff */
[----:B------:R0:W-:Y:S01]  /*ff90*/  STL [R1], R2 ;  /* 0x0000000201007387 */ /* 0x0001e20000100800 */
        /* <DEDUP_REMOVED lines=8> */
.L_x_11522:
        /* <DEDUP_REMOVED lines=42> */
.L_x_11528:
        /* <DEDUP_REMOVED lines=12> */
.L_x_11527:
[----:B------:R-:W-:Y:S05]  /*10380*/  BSYNC B0 ;  /* 0x0000000000007941 */ /* 0x000fea0003800000 */
.L_x_11526:
        /* <DEDUP_REMOVED lines=21> */
.L_x_11524:
        /* <DEDUP_REMOVED lines=20> */
.L_x_11529:
        /* <DEDUP_REMOVED lines=56> */
.L_x_11525:
[----:B------:R-:W-:Y:S02]  /*109a0*/  IMAD.MOV.U32 R17, RZ, RZ, RZ ;  /* 0x000000ffff117224 */ /* 0x000fe400078e00ff */
[----:B------:R-:W-:Y:S02]  /*109b0*/  IMAD.U32 R16, RZ, RZ, UR6 ;  /* 0x00000006ff107e24 */ /* 0x000fe4000f8e00ff */
[----:B------:R-:W-:-:S07]  /*109c0*/  IMAD.MOV.U32 R18, RZ, RZ, RZ ;  /* 0x000000ffff127224 */ /* 0x000fce00078e00ff */
.L_x_11530:
[----:B------:R-:W-:-:S13]  /*109d0*/  ISETP.NE.AND P0, PT, R0, RZ, PT ;  /* 0x000000ff0000720c */ /* 0x000fda0003f05270 */
[----:B------:R-:W1:Y:S01]  /*109e0*/  @!P0 S2R R3, SR_CgaCtaId ;  /* 0x0000000000038919 */ /* 0x000e620000008800 */
[----:B------:R-:W-:-:S04]  /*109f0*/  @!P0 MOV R0, 0x400 ;  /* 0x0000040000008802 */ /* 0x000fc80000000f00 */
[----:B-1----:R-:W-:-:S05]  /*10a00*/  @!P0 LEA R0, R3, R0, 0x18 ;  /* 0x0000000003008211 */ /* 0x002fca00078ec0ff */
[----:B------:R1:W-:Y:S01]  /*10a10*/  @!P0 STS.128 [R0+0x228d0], R16 ;  /* 0x0228d01000008388 */ /* 0x0003e20000000c00 */
[----:B------:R-:W-:Y:S06]  /*10a20*/  BAR.ARV 0x5, 0x180 ;  /* 0x0146000000007b1d */ /* 0x000fec0000002000 */
.L_x_11523:
        /* <DEDUP_REMOVED lines=31> */
.L_x_11641:
        /* <DEDUP_REMOVED lines=45> */
.L_x_11532:
        /* <DEDUP_REMOVED lines=10> */
.L_x_11533:
[----:B------:R-:W-:Y:S05]  /*10f90*/  @!P1 BRA `(.L_x_11534) ;  /* 0x00000000000c9947 */ /* 0x000fea0003800000 */
[----:B------:R-:W2:Y:S04]  /*10fa0*/  LDG.E R6, desc[UR40][R2.64] ;  /* 0x0000002802067981 */ /* 0x000ea8000c1e1900 */
[----:B------:R-:W2:Y:S02]  /*10fb0*/  LDG.E R2, desc[UR40][R2.64+0x4] ;  /* 0x0000042802027981 */ /* 0x000ea4000c1e1900 */
[----:B--2---:R-:W-:-:S07]  /*10fc0*/  IMAD.IADD R6, R2, 0x1, -R6 ;  /* 0x0000000102067824 */ /* 0x004fce00078e0a06 */
.L_x_11534:
        /* <DEDUP_REMOVED lines=28> */
.L_x_11537:
[----:B------:R-:W-:-:S13]  /*11190*/  ISETP.NE.AND P0, PT, R3, 0x1, PT ;  /* 0x000000010300780c */ /* 0x000fda0003f05270 */
[----:B------:R-:W2:Y:S02]  /*111a0*/  @P0 LDC.64 R4, c[0x0][0x9e8] ;  /* 0x00027a00ff040b82 */ /* 0x000ea40000000a00 */
[----:B--2---:R-:W-:-:S05]  /*111b0*/  @P0 IMAD.HI.U32 R4, R7, R4, RZ ;  /* 0x0000000407040227 */ /* 0x004fca00078e00ff */
[----:B------:R-:W-:-:S07]  /*111c0*/  @P0 SHF.R.U32.HI R7, RZ, R5, R4 ;  /* 0x00000005ff070219 */ /* 0x000fce0000011604 */
.L_x_11538:
[----:B------:R-:W-:Y:S05]  /*111d0*/  BSYNC B0 ;  /* 0x0000000000007941 */ /* 0x000fea0003800000 */
.L_x_11536:
[----:B------:R-:W-:-:S05]  /*111e0*/  IMAD R7, R7, R3, R3 ;  /* 0x0000000307077224 */ /* 0x000fca00078e0203 */
[----:B------:R-:W-:-:S07]  /*111f0*/  VIMNMX R2, R2, R7, PT ;  /* 0x0000000702027248 */ /* 0x000fce0003fe0100 */
.L_x_11535:
        /* <DEDUP_REMOVED lines=29> */
.L_x_11541:
[----:B------:R-:W-:-:S13]  /*113d0*/  ISETP.NE.AND P0, PT, R3, 0x1, PT ;  /* 0x000000010300780c */ /* 0x000fda0003f05270 */
[----:B------:R-:W3:Y:S02]  /*113e0*/  @P0 LDC.64 R4, c[0x0][0x9e8] ;  /* 0x00027a00ff040b82 */ /* 0x000ee40000000a00 */
[----:B---3--:R-:W-:-:S05]  /*113f0*/  @P0 IMAD.HI.U32 R4, R2, R4, RZ ;  /* 0x0000000402040227 */ /* 0x008fca00078e00ff */
[----:B------:R-:W-:-:S07]  /*11400*/  @P0 SHF.R.U32.HI R2, RZ, R5, R4 ;  /* 0x00000005ff020219 */ /* 0x000fce0000011604 */
.L_x_11542:
[----:B------:R-:W-:Y:S05]  /*11410*/  BSYNC B0 ;  /* 0x0000000000007941 */ /* 0x000fea0003800000 */
.L_x_11540:
[----:B------:R-:W-:-:S05]  /*11420*/  IMAD R2, R2, R3, RZ ;  /* 0x0000000302027224 */ /* 0x000fca00078e02ff */
[----:B------:R-:W-:-:S07]  /*11430*/  VIMNMX R0, R0, R2, !PT ;  /* 0x0000000200007248 */ /* 0x000fce0007fe0100 */
.L_x_11539:
        /* <DEDUP_REMOVED lines=25> */
.L_x_11544:
        /* <DEDUP_REMOVED lines=21> */
.L_x_11547:
[----:B------:R-:W-:Y:S05]  /*11720*/  BSYNC B6 ;  /* 0x0000000000067941 */ /* 0x000fea0003800000 */
.L_x_11546:
        /* <DEDUP_REMOVED lines=20> */
.L_x_11550:
        /* <DEDUP_REMOVED lines=15> */
.L_x_11549:
[----:B------:R-:W-:Y:S05]  /*11960*/  BSYNC B6 ;  /* 0x0000000000067941 */ /* 0x000fea0003800000 */
.L_x_11548:
        /* <DEDUP_REMOVED lines=23> */
.L_x_11657:
[----:B---3--:R-:W3:Y:S01]  /*11ae0*/  LDL.LU R4, [R1] ;  /* 0x0000000001047983 */ /* 0x008ee20000300800 */
[----:B------:R-:W-:Y:S02]  /*11af0*/  PLOP3.LUT P1, PT, PT, PT, PT, 0x8, 0x0 ;  /* 0x000000000000781c */ /* 0x000fe40003f2e170 */
[----:B----4-:R-:W-:Y:S01]  /*11b00*/  ISETP.NE.AND P0, PT, R14, RZ, PT ;  /* 0x000000ff0e00720c */ /* 0x010fe20003f05270 */
[----:B------:R4:W-:Y:S01]  /*11b10*/  STL [R1+0x28], R0 ;  /* 0x0000280001007387 */ /* 0x0009e20000100800 */
[----:B---3--:R-:W-:-:S09]  /*11b20*/  LOP3.LUT R4, R4, 0xfffffffe, RZ, 0xc0, !PT ;  /* 0xfffffffe04047812 */ /* 0x008fd200078ec0ff */
[----:B------:R-:W-:-:S05]  /*11b30*/  @P1 LOP3.LUT R4, R4, 0x1, RZ, 0xfc, !PT ;  /* 0x0000000104041812 */ /* 0x000fca00078efcff */
[----:B------:R4:W-:Y:S01]  /*11b40*/  STL [R1], R4 ;  /* 0x0000000401007387 */ /* 0x0009e20000100800 */
[----:B------:R-:W-:Y:S05]  /*11b50*/  @P0 BRA `(.L_x_11552) ;  /* 0x00000004001c0947 */ /* 0x000fea0003800000 */
[----:B------:R-:W-:-:S03]  /*11b60*/  UMOV UR4, 0xffffffff ;  /* 0xffffffff00047882 */ /* 0x000fc60000000000 */
[----:B------:R-:W-:Y:S05]  /*11b70*/  BRA.DIV UR4, `(.L_x_11553) ;  /* 0x0000004e04207947 */ /* 0x000fea000b800000 */
[----:B------:R-:W-:-:S13]  /*11b80*/  ELECT P6, URZ, PT ;  /* 0x00000000003f782f */ /* 0x000fda00038c0000 */
.L_x_11660:
        /* <DEDUP_REMOVED lines=24> */
.L_x_11554:
[----:B--2---:R-:W2:Y:S04]  /*11d10*/  LDL R7, [R1+0x4] ;  /* 0x0000040001077983 */ /* 0x004ea80000100800 */
[----:B----4-:R-:W2:Y:S04]  /*11d20*/  LDL R0, [R1+0x8] ;  /* 0x0000080001007983 */ /* 0x010ea80000100800 */
[----:B---3--:R-:W3:Y:S01]  /*11d30*/  LDL R2, [R1+0x10] ;  /* 0x0000100001027983 */ /* 0x008ee20000100800 */
[----:B--2---:R-:W-:Y:S01]  /*11d40*/  IMAD R0, R0, 0x8, R7 ;  /* 0x0000000800007824 */ /* 0x004fe200078e0207 */
[----:B---3--:R-:W-:-:S04]  /*11d50*/  SHF.L.U32 R2, R2, 0x1f, RZ ;  /* 0x0000001f02027819 */ /* 0x008fc800000006ff */
[----:B------:R-:W2:Y:S02]  /*11d60*/  SYNCS.PHASECHK.TRANS64.TRYWAIT P0, [R0+URZ+0x22840], R2 ;  /* 0x02284002000075a7 */ /* 0x000ea4000800017f */
[----:B--2---:R-:W-:Y:S05]  /*11d70*/  @!P0 BRA `(.L_x_11555) ;  /* 0x0000004800c08947 */ /* 0x004fea0003800000 */
.L_x_11661:
        /* <DEDUP_REMOVED lines=11> */
.L_x_11556:
[----:B------:R-:W3:Y:S04]  /*11e30*/  LDL R6, [R1+0x4] ;  /* 0x0000040001067983 */ /* 0x000ee80000100800 */
[----:B------:R-:W3:Y:S04]  /*11e40*/  LDL R5, [R1+0x8] ;  /* 0x0000080001057983 */ /* 0x000ee80000100800 */
[----:B------:R-:W4:Y:S04]  /*11e50*/  LDL R4, [R1+0x28] ;  /* 0x0000280001047983 */ /* 0x000f280000100800 */
[----:B------:R-:W4:Y:S04]  /*11e60*/  LDL R3, [R1+0x18] ;  /* 0x0000180001037983 */ /* 0x000f280000100800 */
[----:B--2---:R-:W2:Y:S01]  /*11e70*/  LDL.LU R2, [R1] ;  /* 0x0000000001027983 */ /* 0x004ea20000300800 */
[----:B------:R-:W-:Y:S01]  /*11e80*/  R2UR UR9, R0 ;  /* 0x00000000000972ca */ /* 0x000fe200000e0000 */
[----:B------:R-:W-:Y:S01]  /*11e90*/  UIADD3 UR6, UP0, UR38, 0x370, URZ ;  /* 0x0000037026067890 */ /* 0x000fe2000ff1e03f */
[----:B------:R-:W-:Y:S01]  /*11ea0*/  PLOP3.LUT P0, PT, PT, PT, PT, 0x80, 0x0 ;  /* 0x000000000000781c */ /* 0x000fe20003f0f070 */
[----:B------:R-:W-:Y:S01]  /*11eb0*/  UMOV UR5, 0x14f00000 ;  /* 0x14f0000000057882 */ /* 0x000fe20000000000 */
[----:B------:R-:W-:Y:S01]  /*11ec0*/  R2UR UR12, R18 ;  /* 0x00000000120c72ca */ /* 0x000fe200000e0000 */
[----:B------:R-:W-:Y:S01]  /*11ed0*/  UIADD3.X UR7, URZ, UR39, URZ, UP0, !UPT ;  /* 0x000000273f077290 */ /* 0x000fe200087fe43f */
[----:B-----5:R-:W-:Y:S01]  /*11ee0*/  R2UR UR13, R17 ;  /* 0x00000000110d72ca */ /* 0x020fe200000e0000 */
[----:B------:R-:W-:-:S06]  /*11ef0*/  UMOV UR10, URZ ;  /* 0x0000003f000a7c82 */ /* 0x000fcc0008000000 */
        /* <DEDUP_REMOVED lines=9> */
[----:B------:R3:W-:Y:S02]  /*11f90*/  STL [R1], R2 ;  /* 0x0000000201007387 */ /* 0x0007e40000100800 */
[----:B------:R-:W-:-:S06]  /*11fa0*/  UMOV UR4, 0x0 ;  /* 0x0000000000047882 */ /* 0x000fcc0000000000 */
[----:B------:R3:W-:Y:S01]  /*11fb0*/  UTMALDG.4D [UR8], [UR6], desc[UR4] ;  /* 0x00000408060075b4 */ /* 0x0007e20008019000 */
[----:B------:R-:W-:Y:S02]  /*11fc0*/  NOP ;  /* 0x0000000000007918 */ /* 0x000fe40000000000 */
.L_x_11552:
[----:B----4-:R-:W4:Y:S04]  /*11fd0*/  LDL R0, [R1+0x4] ;  /* 0x0000040001007983 */ /* 0x010f280000100800 */
        /* <DEDUP_REMOVED lines=31> */
.L_x_11558:
[----:B------:R-:W-:Y:S05]  /*121d0*/  BSYNC B6 ;  /* 0x0000000000067941 */ /* 0x000fea0003800000 */
.L_x_11557:
        /* <DEDUP_REMOVED lines=26> */
[----:B--2---:R-:W-:-:S13]  /*12380*/  ISETP.NE.AND P0, PT, R7, 0x1, PT ;  /* 0x000000010700780c */ /* 0x004fda0003f05270 */
[----:B------:R-:W0:Y:S08]  /*12390*/  @P0 LDC R5, c[0x0][0x44c] ;  /* 0x00011300ff050b82 */ /* 0x000e300000000800 */
[----:B------:R-:W1:Y:S01]  /*123a0*/  @P0 LDC R6, c[0x0][0x450] ;  /* 0x00011400ff060b82 */ /* 0x000e620000000800 */
[----:B------:R-:W-:Y:S02]  /*123b0*/  IMAD R4, R4, UR4, RZ ;  /* 0x0000000404047c24 */ /* 0x000fe4000f8e02ff */
[----:B------:R-:W-:-:S04]  /*123c0*/  IMAD.WIDE.U32 R2, R0, UR4, R2 ;  /* 0x0000000400027c25 */ /* 0x000fc8000f8e0002 */
[----:B------:R-:W-:Y:S01]  /*123d0*/  IMAD R0, R0, UR5, R4 ;  /* 0x0000000500007c24 */ /* 0x000fe2000f8e0204 */
[----:B------:R-:W-:Y:S01]  /*123e0*/  ULDC.64 UR4, c[0x0][0x2d0] ;  /* 0x0000b40000047ab9 */ /* 0x000fe20000000a00 */
[----:B----4-:R-:W-:Y:S02]  /*123f0*/  IMAD.IADD R4, R8, 0x1, R12 ;  /* 0x0000000108047824 */ /* 0x010fe400078e020c */
[----:B------:R-:W-:Y:S02]  /*12400*/  IMAD.IADD R3, R3, 0x1, R0 ;  /* 0x0000000103037824 */ /* 0x000fe400078e0200 */
[----:B0-----:R-:W-:Y:S01]  /*12410*/  @P0 IMAD.HI.U32 R5, R4, R5, RZ ;  /* 0x0000000504050227 */ /* 0x001fe200078e00ff */
[----:B------:R-:W0:Y:S03]  /*12420*/  S2R R8, SR_TID.X ;  /* 0x0000000000087919 */ /* 0x000e260000002100 */
        /* <DEDUP_REMOVED lines=95> */
.L_x_11678:
        /* <DEDUP_REMOVED lines=11> */
.L_x_11560:
        /* <DEDUP_REMOVED lines=19> */
.L_x_11679:
[----:B------:R-:W-:Y:S05]  /*12c00*/  BSYNC B0 ;  /* 0x0000000000007941 */ /* 0x000fea0003800000 */
.L_x_11561:
[----:B0-----:R-:W2:Y:S01]  /*12c10*/  LDL R2, [R1] ;  /* 0x0000000001027983 */ /* 0x001ea20000100800 */
        /* <DEDUP_REMOVED lines=15> */
.L_x_11680:
[----:B------:R-:W-:Y:S05]  /*12d10*/  BSYNC B1 ;  /* 0x0000000000017941 */ /* 0x000fea0003800000 */
.L_x_11565:
        /* <DEDUP_REMOVED lines=9> */
.L_x_11568:
[----:B------:R-:W-:Y:S05]  /*12db0*/  BSYNC B1 ;  /* 0x0000000000017941 */ /* 0x000fea0003800000 */
.L_x_11567:
[----:B------:R-:W2:Y:S04]  /*12dc0*/  LDL R5, [R1+0x4] ;  /* 0x0000040001057983 */ /* 0x000ea80000100800 */
[----:B0-----:R-:W2:Y:S04]  /*12dd0*/  LDL R0, [R1+0x8] ;  /* 0x0000080001007983 */ /* 0x001ea80000100800 */
[----:B------:R-:W3:Y:S04]  /*12de0*/  LDL R4, [R1+0x18] ;  /* 0x0000180001047983 */ /* 0x000ee80000100800 */
[----:B------:R-:W3:Y:S01]  /*12df0*/  LDL.LU R3, [R1+0x28] ;  /* 0x0000280001037983 */ /* 0x000ee20000300800 */
        /* <DEDUP_REMOVED lines=10> */
.L_x_11569:
        /* <DEDUP_REMOVED lines=15> */
.L_x_11570:
        /* <DEDUP_REMOVED lines=15> */
.L_x_11571:
        /* <DEDUP_REMOVED lines=15> */
.L_x_11572:
        /* <DEDUP_REMOVED lines=10> */
.L_x_11564:
[----:B------:R-:W-:Y:S05]  /*13210*/  BSYNC B0 ;  /* 0x0000000000007941 */ /* 0x000fea0003800000 */
.L_x_11563:
        /* <DEDUP_REMOVED lines=14> */
[----:B------:R-:W2:Y:S04]  /*13300*/  LDL R5, [R1] ;  /* 0x0000000001057983 */ /* 0x000ea80000100800 */
        /* <DEDUP_REMOVED lines=35> */
.L_x_11579:
[----:B------:R-:W2:Y:S01]  /*13540*/  LDL R2, [R1+0x4] ;  /* 0x0000040001027983 */ /* 0x000ea20000100800 */
        /* <DEDUP_REMOVED lines=8> */
.L_x_11681:
[----:B------:R-:W-:Y:S05]  /*135d0*/  BSYNC B3 ;  /* 0x0000000000037941 */ /* 0x000fea0003800000 */
.L_x_11580:
        /* <DEDUP_REMOVED lines=9> */
.L_x_11583:
[----:B------:R-:W-:Y:S05]  /*13670*/  BSYNC B3 ;  /* 0x0000000000037941 */ /* 0x000fea0003800000 */
.L_x_11582:
        /* <DEDUP_REMOVED lines=14> */
.L_x_11584:
        /* <DEDUP_REMOVED lines=13> */
.L_x_11682:
[----:B------:R-:W-:Y:S05]  /*13830*/  BSYNC B3 ;  /* 0x0000000000037941 */ /* 0x000fea0003800000 */
.L_x_11585:
        /* <DEDUP_REMOVED lines=11> */
.L_x_11588:
[----:B------:R-:W-:Y:S05]  /*138f0*/  BSYNC B3 ;  /* 0x0000000000037941 */ /* 0x000fea0003800000 */
.L_x_11587:
        /* <DEDUP_REMOVED lines=11> */
.L_x_11589:
        /* <DEDUP_REMOVED lines=15> */
.L_x_11590:
        /* <DEDUP_REMOVED lines=15> */
.L_x_11591:
        /* <DEDUP_REMOVED lines=15> */
.L_x_11592:
        /* <DEDUP_REMOVED lines=10> */
.L_x_11578:
[----:B------:R-:W-:Y:S05]  /*13d20*/  BSYNC B1 ;  /* 0x0000000000017941 */ /* 0x000fea0003800000 */
.L_x_11577:
[----:B------:R-:W2:Y:S02]  /*13d30*/  LDL R4, [R1+0x20] ;  /* 0x0000200001047983 */ /* 0x000ea40000100800 */
[----:B--2---:R-:W-:-:S07]  /*13d40*/  VIADD R0, R4, 0xfffffffd ;  /* 0xfffffffd04007836 */ /* 0x004fce0000000000 */
.L_x_11576:
[----:B------:R-:W-:Y:S05]  /*13d50*/  BSYNC B2 ;  /* 0x0000000000027941 */ /* 0x000fea0003800000 */
.L_x_11575:
[----:B------:R-:W2:Y:S01]  /*13d60*/  LDL.LU R2, [R1+0x20] ;  /* 0x0000200001027983 */ /* 0x000ea20000300800 */
[----:B------:R-:W-:Y:S01]  /*13d70*/  VIADD R6, R6, 0xfffffffe ;  /* 0xfffffffe06067836 */ /* 0x000fe20000000000 */
[----:B--2---:R-:W-:-:S04]  /*13d80*/  LOP3.LUT R2, RZ, R2, RZ, 0x33, !PT ;  /* 0x00000002ff027212 */ /* 0x004fc800078e33ff */
[----:B------:R-:W-:-:S13]  /*13d90*/  ISETP.NE.AND P0, PT, R6, R2, PT ;  /* 0x000000020600720c */ /* 0x000fda0003f05270 */
[----:B------:R-:W-:Y:S05]  /*13da0*/  @!P0 BRA `(.L_x_11574) ;  /* 0x0000001400208947 */ /* 0x000fea0003800000 */
.L_x_11625:
[----:B------:R-:W2:Y:S04]  /*13db0*/  LDL R4, [R1] ;  /* 0x0000000001047983 */ /* 0x000ea80000100800 */
        /* <DEDUP_REMOVED lines=35> */
.L_x_11595:
[----:B------:R-:W2:Y:S01]  /*13ff0*/  LDL R2, [R1+0x4] ;  /* 0x0000040001027983 */ /* 0x000ea20000100800 */
        /* <DEDUP_REMOVED lines=8> */
.L_x_11683:
[----:B------:R-:W-:Y:S05]  /*14080*/  BSYNC B2 ;  /* 0x0000000000027941 */ /* 0x000fea0003800000 */
.L_x_11596:
        /* <DEDUP_REMOVED lines=9> */
.L_x_11599:
[----:B------:R-:W-:Y:S05]  /*14120*/  BSYNC B2 ;  /* 0x0000000000027941 */ /* 0x000fea0003800000 */
.L_x_11598:
        /* <DEDUP_REMOVED lines=13> */
.L_x_11600:
        /* <DEDUP_REMOVED lines=13> */
.L_x_11684:
[----:B------:R-:W-:Y:S05]  /*142d0*/  BSYNC B2 ;  /* 0x0000000000027941 */ /* 0x000fea0003800000 */
.L_x_11601:
        /* <DEDUP_REMOVED lines=11> */
.L_x_11604:
[----:B------:R-:W-:Y:S05]  /*14390*/  BSYNC B2 ;  /* 0x0000000000027941 */ /* 0x000fea0003800000 */
.L_x_11603:
        /* <DEDUP_REMOVED lines=10> */
.L_x_11605:
        /* <DEDUP_REMOVED lines=15> */
.L_x_11606:
        /* <DEDUP_REMOVED lines=15> */
.L_x_11607:
        /* <DEDUP_REMOVED lines=15> */
.L_x_11608:
        /* <DEDUP_REMOVED lines=10> */
.L_x_11594:
[----:B------:R-:W-:Y:S05]  /*147b0*/  BSYNC B1 ;  /* 0x0000000000017941 */ /* 0x000fea0003800000 */
.L_x_11593:
[----:B------:R-:W2:Y:S01]  /*147c0*/  LDL R5, [R1] ;  /* 0x0000000001057983 */ /* 0x000ea20000100800 */
        /* <DEDUP_REMOVED lines=35> */
.L_x_11611:
[----:B------:R-:W2:Y:S01]  /*14a00*/  LDL R2, [R1+0x4] ;  /* 0x0000040001027983 */ /* 0x000ea20000100800 */
        /* <DEDUP_REMOVED lines=8> */
.L_x_11685:
[----:B------:R-:W-:Y:S05]  /*14a90*/  BSYNC B2 ;  /* 0x0000000000027941 */ /* 0x000fea0003800000 */
.L_x_11612:
        /* <DEDUP_REMOVED lines=9> */
.L_x_11615:
[----:B------:R-:W-:Y:S05]  /*14b30*/  BSYNC B2 ;  /* 0x0000000000027941 */ /* 0x000fea0003800000 */
.L_x_11614:
        /* <DEDUP_REMOVED lines=14> */
.L_x_11616:
        /* <DEDUP_REMOVED lines=13> */
.L_x_11686:
[----:B------:R-:W-:Y:S05]  /*14cf0*/  BSYNC B2 ;  /* 0x0000000000027941 */ /* 0x000fea0003800000 */
.L_x_11617:
        /* <DEDUP_REMOVED lines=11> */
.L_x_11620:
[----:B------:R-:W-:Y:S05]  /*14db0*/  BSYNC B2 ;  /* 0x0000000000027941 */ /* 0x000fea0003800000 */
.L_x_11619:
        /* <DEDUP_REMOVED lines=11> */
.L_x_11621:
        /* <DEDUP_REMOVED lines=15> */
.L_x_11622:
        /* <DEDUP_REMOVED lines=15> */
.L_x_11623:
        /* <DEDUP_REMOVED lines=15> */
.L_x_11624:
        /* <DEDUP_REMOVED lines=10> */
.L_x_11610:
[----:B------:R-:W-:Y:S05]  /*151e0*/  BSYNC B1 ;  /* 0x0000000000017941 */ /* 0x000fea0003800000 */
.L_x_11609:
[----:B------:R-:W2:Y:S01]  /*151f0*/  LDL R5, [R1+0x1c] ;  /* 0x00001c0001057983 */ /* 0x000ea20000100800 */
[----:B------:R-:W-:Y:S01]  /*15200*/  VIADD R0, R0, 0xfffffffe ;  /* 0xfffffffe00007836 */ /* 0x000fe20000000000 */
[----:B--2---:R-:W-:-:S13]  /*15210*/  ISETP.GT.AND P0, PT, R6, R5, PT ;  /* 0x000000050600720c */ /* 0x004fda0003f04270 */
[----:B------:R-:W-:Y:S05]  /*15220*/  @P0 BRA `(.L_x_11625) ;  /* 0xffffffe800e00947 */ /* 0x000fea000383ffff */
.L_x_11574:
[----:B------:R-:W-:Y:S05]  /*15230*/  BSYNC B0 ;  /* 0x0000000000007941 */ /* 0x000fea0003800000 */
.L_x_11573:
        /* <DEDUP_REMOVED lines=24> */
.L_x_11627:
[----:B------:R-:W-:Y:S05]  /*153c0*/  BSYNC B0 ;  /* 0x0000000000007941 */ /* 0x000fea0003800000 */
.L_x_11626:
[----:B------:R-:W-:-:S05]  /*153d0*/  SEL R0, R0, RZ, P0 ;  /* 0x000000ff00007207 */ /* 0x000fca0000000000 */
[----:B------:R3:W-:Y:S02]  /*153e0*/  STL [R1+0x8], R0 ;  /* 0x0000080001007387 */ /* 0x0007e40000100800 */
.L_x_11545:
[----:B------:R-:W-:Y:S05]  /*153f0*/  BSYNC B7 ;  /* 0x0000000000077941 */ /* 0x000fea0003800000 */
.L_x_11543:
[----:B---3--:R-:W3:Y:S02]  /*15400*/  LDL R0, [R1] ;  /* 0x0000000001007983 */ /* 0x008ee40000100800 */
        /* <DEDUP_REMOVED lines=12> */
.L_x_11628:
        /* <DEDUP_REMOVED lines=16> */
[----:B-1----:R-:W-:Y:S02]  /*155d0*/  IMAD.MOV.U32 R2, RZ, RZ, RZ ;  /* 0x000000ffff027224 */ /* 0x002fe400078e00ff */
[----:B---3--:R-:W-:Y:S01]  /*155e0*/  @!P1 IMAD.MOV.U32 R2, RZ, RZ, R3 ;  /* 0x000000ffff029224 */ /* 0x008fe200078e0003 */
[----:B------:R-:W-:-:S04]  /*155f0*/  ISETP.NE.AND P1, PT, R4, RZ, PT ;  /* 0x000000ff0400720c */ /* 0x000fc80003f25270 */
[----:B------:R-:W1:Y:S02]  /*15600*/  SHFL.UP PT, R14, R2, 0x1, RZ ;  /* 0x04200000020e7989 */ /* 0x000e6400000e00ff */
[----:B-1----:R-:W-:-:S05]  /*15610*/  SEL R5, R14, RZ, P1 ;  /* 0x000000ff0e057207 */ /* 0x002fca0000800000 */
[----:B------:R-:W-:Y:S02]  /*15620*/  IMAD.IADD R3, R2, 0x1, R5 ;  /* 0x0000000102037824 */ /* 0x000fe400078e0205 */
[----:B------:R-:W-:Y:S04]  /*15630*/  SHFL.IDX PT, R5, R16, 0x1, 0x1f ;  /* 0x00201f0010057f89 */ /* 0x000fe800000e0000 */
        /* <DEDUP_REMOVED lines=13> */
.L_x_11696:
[----:B------:R-:W-:Y:S02]  /*15710*/  ULDC UR4, c[0x0][0xc38] ;  /* 0x00030e0000047ab9 */ /* 0x000fe40000000800 */
[----:B------:R-:W-:-:S04]  /*15720*/  IMAD.U32 R4, RZ, RZ, UR4 ;  /* 0x00000004ff047e24 */ /* 0x000fc8000f8e00ff */
[----:B---3--:R-:W-:-:S04]  /*15730*/  IMAD R14, R14, R4, RZ ;  /* 0x000000040e0e7224 */ /* 0x008fc800078e02ff */
[----:B------:R-:W-:-:S05]  /*15740*/  IMAD.IADD R5, R5, 0x1, R14 ;  /* 0x0000000105057824 */ /* 0x000fca00078e020e */
[----:B------:R-:W-:-:S13]  /*15750*/  ISETP.GT.AND P6, PT, R5, R0, PT ;  /* 0x000000000500720c */ /* 0x000fda0003fc4270 */
[----:B------:R-:W-:Y:S05]  /*15760*/  @P6 BRA `(.L_x_11631) ;  /* 0x00000000009c6947 */ /* 0x000fea0003800000 */
.L_x_11636:
[----:B------:R-:W3:Y:S01]  /*15770*/  LDC R4, c[0x0][0xc3c] ;  /* 0x00030f00ff047b82 */ /* 0x000ee20000000800 */
[----:B------:R-:W-:-:S05]  /*15780*/  VIADD R19, R19, 0x1f ;  /* 0x0000001f13137836 */ /* 0x000fca0000000000 */
[----:B---3--:R-:W-:-:S13]  /*15790*/  ISETP.GE.AND P6, PT, R19, R4, PT ;  /* 0x000000041300720c */ /* 0x008fda0003fc6270 */
[----:B0-----:R-:W-:Y:S05]  /*157a0*/  @P6 BRA `(.L_x_11632) ;  /* 0x0000000400d06947 */ /* 0x001fea0003800000 */
[----:B------:R-:W3:Y:S01]  /*157b0*/  S2R R2, SR_TID.X ;  /* 0x0000000000027919 */ /* 0x000ee20000002100 */
[----:B------:R-:W-:Y:S01]  /*157c0*/  BSSY B0, `(.L_x_11633) ;  /* 0x0000009000007945 */ /* 0x000fe20003800000 */
[----:B---3--:R-:W-:-:S05]  /*157d0*/  LOP3.LUT R2, R2, 0x1f, RZ, 0xc0, !PT ;  /* 0x0000001f02027812 */ /* 0x008fca00078ec0ff */
[----:B0-2---:R-:W-:Y:S02]  /*157e0*/  IMAD.IADD R7, R19, 0x1, R2 ;  /* 0x0000000113077824 */ /* 0x005fe400078e0202 */
[----:B------:R-:W-:-:S03]  /*157f0*/  IMAD.MOV.U32 R2, RZ, RZ, RZ ;  /* 0x000000ffff027224 */ /* 0x000fc600078e00ff */
[----:B------:R-:W-:-:S13]  /*15800*/  ISETP.GE.OR P6, PT, R7, R4, !P0 ;  /* 0x000000040700720c */ /* 0x000fda00047c6670 */
[----:B------:R-:W-:Y:S05]  /*15810*/  @P6 BRA `(.L_x_11634) ;  /* 0x00000000000c6947 */ /* 0x000fea0003800000 */
[----:B-1----:R-:W0:Y:S02]  /*15820*/  LDC.64 R2, c[0x0][0xc80] ;  /* 0x00032000ff027b82 */ /* 0x002e240000000a00 */
[----:B0-----:R-:W-:-:S06]  /*15830*/  IMAD.WIDE R2, R7, 0x4, R2 ;  /* 0x0000000407027825 */ /* 0x001fcc00078e0202 */
[----:B------:R0:W5:Y:S02]  /*15840*/  LDG.E R2, desc[UR40][R2.64] ;  /* 0x0000002802027981 */ /* 0x000164000c1e1900 */
.L_x_11634:
[----:B------:R-:W-:Y:S05]  /*15850*/  BSYNC B0 ;  /* 0x0000000000007941 */ /* 0x000fea0003800000 */
.L_x_11633:
[----:B------:R-:W-:-:S03]  /*15860*/  UMOV UR4, 0xffffffff ;  /* 0xffffffff00047882 */ /* 0x000fc60000000000 */
[----:B------:R-:W-:Y:S05]  /*15870*/  BRA.DIV UR4, `(.L_x_11635) ;  /* 0x0000002204707947 */ /* 0x000fea000b800000 */
[----:B-----5:R-:W2:Y:S02]  /*15880*/  SHFL.UP PT, R14, R2, 0x1, RZ ;  /* 0x04200000020e7989 */ /* 0x020ea400000e00ff */
[----:B--2---:R-:W-:-:S05]  /*15890*/  SEL R13, R14, RZ, P1 ;  /* 0x000000ff0e0d7207 */ /* 0x004fca0000800000 */
[----:B------:R-:W-:-:S05]  /*158a0*/  IMAD.IADD R13, R2, 0x1, R13 ;  /* 0x00000001020d7824 */ /* 0x000fca00078e020d */
[----:B------:R-:W2:Y:S02]  /*158b0*/  SHFL.UP PT, R14, R13, 0x2, RZ ;  /* 0x044000000d0e7989 */ /* 0x000ea400000e00ff */
[----:B--2---:R-:W-:-:S05]  /*158c0*/  SEL R4, R14, RZ, P2 ;  /* 0x000000ff0e047207 */ /* 0x004fca0001000000 */
[----:B------:R-:W-:-:S05]  /*158d0*/  IMAD.IADD R4, R13, 0x1, R4 ;  /* 0x000000010d047824 */ /* 0x000fca00078e0204 */
[----:B------:R-:W0:Y:S02]  /*158e0*/  SHFL.UP PT, R14, R4, 0x4, RZ ;  /* 0x04800000040e7989 */ /* 0x000e2400000e00ff */
[----:B01----:R-:W-:-:S05]  /*158f0*/  SEL R3, R14, RZ, P3 ;  /* 0x000000ff0e037207 */ /* 0x003fca0001800000 */
        /* <DEDUP_REMOVED lines=8> */
.L_x_11704:
[----:B------:R-:W-:Y:S02]  /*15980*/  ULDC UR4, c[0x0][0xc38] ;  /* 0x00030e0000047ab9 */ /* 0x000fe40000000800 */
[----:B------:R-:W-:-:S04]  /*15990*/  IMAD.U32 R4, RZ, RZ, UR4 ;  /* 0x00000004ff047e24 */ /* 0x000fc8000f8e00ff */
[----:B-1----:R-:W-:-:S04]  /*159a0*/  IMAD R14, R14, R4, RZ ;  /* 0x000000040e0e7224 */ /* 0x002fc800078e02ff */
[----:B------:R-:W-:-:S05]  /*159b0*/  IMAD.IADD R5, R14, 0x1, R5 ;  /* 0x000000010e057824 */ /* 0x000fca00078e0205 */
[----:B------:R-:W-:-:S13]  /*159c0*/  ISETP.GT.AND P6, PT, R5, R0, PT ;  /* 0x000000000500720c */ /* 0x000fda0003fc4270 */
[----:B------:R-:W-:Y:S05]  /*159d0*/  @!P6 BRA `(.L_x_11636) ;  /* 0xfffffffc0064e947 */ /* 0x000fea000383ffff */
.L_x_11631:
        /* <DEDUP_REMOVED lines=8> */
.L_x_11708:
[----:B------:R-:W-:Y:S01]  /*15a60*/  ISETP.NE.AND P0, PT, R5, RZ, PT ;  /* 0x000000ff0500720c */ /* 0x000fe20003f05270 */
[----:B------:R-:W-:-:S12]  /*15a70*/  IMAD.MOV.U32 R5, RZ, RZ, RZ ;  /* 0x000000ffff057224 */ /* 0x000fd800078e00ff */
[----:B------:R-:W-:Y:S05]  /*15a80*/  @!P0 BRA `(.L_x_11638) ;  /* 0x0000000000108947 */ /* 0x000fea0003800000 */
[----:B------:R-:W-:Y:S01]  /*15a90*/  UMOV UR4, 0xffffffff ;  /* 0xffffffff00047882 */ /* 0x000fe20000000000 */
[----:B------:R-:W-:Y:S02]  /*15aa0*/  VIADD R12, R6, 0xffffffff ;  /* 0xffffffff060c7836 */ /* 0x000fe40000000000 */
[----:B------:R-:W-:Y:S05]  /*15ab0*/  BRA.DIV UR4, `(.L_x_11639) ;  /* 0x0000002204e47947 */ /* 0x000fea000b800000 */
[----:B------:R0:W0:Y:S02]  /*15ac0*/  SHFL.IDX PT, R5, R3, R12, 0x1f ;  /* 0x00001f0c03057589 */ /* 0x00002400000e0000 */
.L_x_11638:
[----:B01-3--:R-:W0:Y:S01]  /*15ad0*/  LDC.64 R2, c[0x0][0xc90] ;  /* 0x00032400ff027b82 */ /* 0x00be220000000a00 */
[----:B------:R-:W-:-:S04]  /*15ae0*/  IMAD.IADD R19, R6, 0x1, R19 ;  /* 0x0000000106137824 */ /* 0x000fc800078e0213 */
[----:B0-----:R-:W-:-:S05]  /*15af0*/  IMAD.WIDE R2, R19, 0x4, R2 ;  /* 0x0000000413027825 */ /* 0x001fca00078e0202 */
[----:B--2---:R-:W4:Y:S01]  /*15b00*/  LDG.E R7, desc[UR40][R2.64] ;  /* 0x0000002802077981 */ /* 0x004f22000c1e1900 */
[----:B------:R-:W-:-:S04]  /*15b10*/  IMAD R16, R5, R4, R16 ;  /* 0x0000000405107224 */ /* 0x000fc800078e0210 */
[----:B------:R-:W-:Y:S02]  /*15b20*/  IMAD.IADD R0, R0, 0x1, -R16 ;  /* 0x0000000100007824 */ /* 0x000fe400078e0a10 */
[----:B----4-:R-:W-:-:S05]  /*15b30*/  IMAD R6, R17, R7, RZ ;  /* 0x0000000711067224 */ /* 0x010fca00078e02ff */
        /* <DEDUP_REMOVED lines=59> */
.L_x_11632:
[----:B------:R-:W-:Y:S01]  /*15ef0*/  UMOV UR4, URZ ;  /* 0x0000003f00047c82 */ /* 0x000fe20008000000 */
[----:B------:R-:W-:Y:S01]  /*15f00*/  UMOV UR5, URZ ;  /* 0x0000003f00057c82 */ /* 0x000fe20008000000 */
[----:B------:R-:W-:Y:S01]  /*15f10*/  ULDC UR6, c[0x0][0xc3c] ;  /* 0x00030f0000067ab9 */ /* 0x000fe20000000800 */
[----:B------:R-:W-:Y:S02]  /*15f20*/  IMAD.MOV.U32 R16, RZ, RZ, R0 ;  /* 0x000000ffff107224 */ /* 0x000fe400078e0000 */
[----:B------:R-:W-:Y:S02]  /*15f30*/  IMAD.U32 R17, RZ, RZ, UR4 ;  /* 0x00000004ff117e24 */ /* 0x000fe4000f8e00ff */
[----:B------:R-:W-:Y:S02]  /*15f40*/  IMAD.U32 R18, RZ, RZ, UR5 ;  /* 0x00000005ff127e24 */ /* 0x000fe4000f8e00ff */
[----:B------:R-:W-:-:S07]  /*15f50*/  IMAD.U32 R19, RZ, RZ, UR6 ;  /* 0x00000006ff137e24 */ /* 0x000fce000f8e00ff */
.L_x_11640:
[----:B------:R3:W4:Y:S01]  /*15f60*/  LDL R2, [R1+0x4] ;  /* 0x0000040001027983 */ /* 0x0007220000100800 */
[----:B------:R-:W0:Y:S01]  /*15f70*/  S2R R0, SR_TID.X ;  /* 0x0000000000007919 */ /* 0x000e220000002100 */
[----:B------:R-:W-:Y:S05]  /*15f80*/  WARPSYNC.ALL ;  /* 0x0000000000007948 */ /* 0x000fea0003800000 */
[----:B0-----:R-:W-:Y:S01]  /*15f90*/  LOP3.LUT R0, R0, 0x1f, RZ, 0xc0, !PT ;  /* 0x0000001f00007812 */ /* 0x001fe200078ec0ff */
[----:B------:R-:W-:Y:S03]  /*15fa0*/  BAR.SYNC.DEFER_BLOCKING 0x4, 0x180 ;  /* 0x0106000000007b1d */ /* 0x000fe60000010000 */
[----:B------:R-:W-:-:S13]  /*15fb0*/  ISETP.NE.AND P0, PT, R0, RZ, PT ;  /* 0x000000ff0000720c */ /* 0x000fda0003f05270 */
[----:B-1----:R-:W4:Y:S01]  /*15fc0*/  @!P0 S2R R3, SR_CgaCtaId ;  /* 0x0000000000038919 */ /* 0x002f220000008800 */
[----:B------:R-:W-:-:S04]  /*15fd0*/  @!P0 MOV R0, 0x400 ;  /* 0x0000040000008802 */ /* 0x000fc80000000f00 */
[----:B----4-:R-:W-:-:S05]  /*15fe0*/  @!P0 LEA R2, R3, R0, 0x18 ;  /* 0x0000000003028211 */ /* 0x010fca00078ec0ff */
[----:B------:R3:W-:Y:S04]  /*15ff0*/  @!P0 STS.128 [R2+0x228d0], R16 ;  /* 0x0228d01002008388 */ /* 0x0007e80000000c00 */
[----:B------:R3:W-:Y:S01]  /*16000*/  @!P0 STL [R1+0x4], R2 ;  /* 0x0000040201008387 */ /* 0x0007e20000100800 */
[----:B------:R-:W-:Y:S06]  /*16010*/  BAR.ARV 0x5, 0x180 ;  /* 0x0146000000007b1d */ /* 0x000fec0000002000 */
.L_x_11629:
[----:B------:R-:W-:Y:S02]  /*16020*/  ULDC UR4, c[0x0][0xc3c] ;  /* 0x00030f0000047ab9 */ /* 0x000fe40000000800 */
[----:B----4-:R-:W-:-:S13]  /*16030*/  ISETP.GE.AND P0, PT, R19, UR4, PT ;  /* 0x0000000413007c0c */ /* 0x010fda000bf06270 */
[----:B------:R-:W-:Y:S05]  /*16040*/  @!P0 BRA `(.L_x_11641) ;  /* 0xffffffa800f48947 */ /* 0x000fea000383ffff */
[----:B------:R-:W-:Y:S05]  /*16050*/  BSYNC B8 ;  /* 0x0000000000087941 */ /* 0x000fea0003800000 */
.L_x_11531:
        /* <DEDUP_REMOVED lines=12> */
.L_x_11711:
[----:B------:R-:W-:Y:S05]  /*16120*/  BSYNC B0 ;  /* 0x0000000000007941 */ /* 0x000fea0003800000 */
.L_x_11642:
[----:B------:R-:W-:-:S03]  /*16130*/  UMOV UR4, 0xffffffff ;  /* 0xffffffff00047882 */ /* 0x000fc60000000000 */
[----:B------:R-:W-:Y:S05]  /*16140*/  BRA.DIV UR4, `(.L_x_11644) ;  /* 0x0000001e047c7947 */ /* 0x000fea000b800000 */
[----:B------:R-:W1:Y:S02]  /*16150*/  S2R R2, SR_TID.X ;  /* 0x0000000000027919 */ /* 0x000e640000002100 */
[----:B-1----:R-:W-:-:S04]  /*16160*/  SHF.R.U32.HI R2, RZ, 0x5, R2 ;  /* 0x00000005ff027819 */ /* 0x002fc80000011602 */
[----:B------:R-:W-:-:S05]  /*16170*/  LOP3.LUT R2, R2, 0x3, RZ, 0xc0, !PT ;  /* 0x0000000302027812 */ /* 0x000fca00078ec0ff */
[----:B------:R1:W3:Y:S02]  /*16180*/  SHFL.IDX PT, R14, R2, RZ, 0x1f ;  /* 0x00001fff020e7589 */ /* 0x0002e400000e0000 */
.L_x_11714:
[----:B---3--:R-:W-:Y:S01]  /*16190*/  ISETP.NE.AND P0, PT, R14, RZ, PT ;  /* 0x000000ff0e00720c */ /* 0x008fe20003f05270 */
[----:B------:R-:W-:-:S12]  /*161a0*/  BSSY B0, `(.L_x_11645) ;  /* 0x0000027000007945 */ /* 0x000fd80003800000 */
[----:B------:R-:W-:Y:S05]  /*161b0*/  @P0 BRA `(.L_x_11646) ;  /* 0x0000000000940947 */ /* 0x000fea0003800000 */
[----:B------:R-:W-:-:S03]  /*161c0*/  UMOV UR4, 0xffffffff ;  /* 0xffffffff00047882 */ /* 0x000fc60000000000 */
[----:B------:R-:W-:Y:S05]  /*161d0*/  BRA.DIV UR4, `(.L_x_11647) ;  /* 0x0000001e048c7947 */ /* 0x000fea000b800000 */
[----:B------:R-:W-:-:S13]  /*161e0*/  ELECT P6, URZ, PT ;  /* 0x00000000003f782f */ /* 0x000fda00038c0000 */
.L_x_11717:
[----:B------:R-:W-:Y:S05]  /*161f0*/  @!P6 BRA `(.L_x_11646) ;  /* 0x000000000084e947 */ /* 0x000fea0003800000 */
[----:B------:R-:W-:-:S06]  /*16200*/  ULOP3.LUT UR4, UR36, 0x2, URZ, 0xfc, !UPT ;  /* 0x0000000224047892 */ /* 0x000fcc000f8efc3f */
[----:B-1----:R-:W-:-:S05]  /*16210*/  IMAD.U32 R2, RZ, RZ, UR4 ;  /* 0x00000004ff027e24 */ /* 0x002fca000f8e00ff */
[----:B------:R-:W-:-:S13]  /*16220*/  ISETP.NE.AND P2, PT, R2, 0x3, PT ;  /* 0x000000030200780c */ /* 0x000fda0003f45270 */
[----:B------:R-:W-:Y:S05]  /*16230*/  @!P2 BRA `(.L_x_11648) ;  /* 0x000000000004a947 */ /* 0x000fea0003800000 */
[----:B------:R-:W-:Y:S01]  /*16240*/  BPT.TRAP 0x1 ;  /* 0x000000040000795c */ /* 0x000fe20000300000 */
.L_x_11648:
        /* <DEDUP_REMOVED lines=14> */
.L_x_11718:
[----:B------:R-:W1:Y:S02]  /*16330*/  SYNCS.PHASECHK.TRANS64.TRYWAIT P0, [R7+URZ], R2 ;  /* 0x00000002070075a7 */ /* 0x000e64000800017f */
[----:B-1----:R-:W-:Y:S05]  /*16340*/  @!P0 BRA `(.L_x_11650) ;  /* 0x0000001c00648947 */ /* 0x002fea0003800000 */
.L_x_11719:
[----:B------:R-:W-:Y:S05]  /*16350*/  @!P2 BRA `(.L_x_11651) ;  /* 0x000000000004a947 */ /* 0x000fea0003800000 */
[----:B------:R-:W-:Y:S01]  /*16360*/  BPT.TRAP 0x1 ;  /* 0x000000040000795c */ /* 0x000fe20000300000 */
.L_x_11651:
[----:B------:R-:W2:Y:S01]  /*16370*/  LDL.LU R4, [R1+0x8] ;  /* 0x0000080001047983 */ /* 0x000ea20000300800 */
[----:B------:R-:W-:-:S04]  /*16380*/  VIADD R0, R0, 0x22860 ;  /* 0x0002286000007836 */ /* 0x000fc80000000000 */
[----:B--2---:R-:W-:-:S04]  /*16390*/  IMAD R4, R4, 0x8, R0 ;  /* 0x0000000804047824 */ /* 0x004fc800078e0200 */
[----:B------:R-:W2:Y:S02]  /*163a0*/  SYNCS.PHASECHK.TRANS64.TRYWAIT P0, [R4+URZ], R5 ;  /* 0x00000005040075a7 */ /* 0x000ea4000800017f */
[----:B--2---:R-:W-:Y:S05]  /*163b0*/  @!P0 BRA `(.L_x_11652) ;  /* 0x0000001c005c8947 */ /* 0x004fea0003800000 */
.L_x_11720:
[----:B------:R-:W-:-:S07]  /*163c0*/  IMAD R3, R3, 0x8, R0 ;  /* 0x0000000803037824 */ /* 0x000fce00078e0200 */
.L_x_11653:
[----:B---3--:R3:W4:Y:S02]  /*163d0*/  SYNCS.PHASECHK.TRANS64.TRYWAIT P0, [R3+URZ], R2 ;  /* 0x00000002030075a7 */ /* 0x008724000800017f */
[----:B----4-:R-:W-:Y:S05]  /*163e0*/  @!P0 NANOSLEEP.SYNCS 0x989680 ;  /* 0x009896800000895d */ /* 0x010fea0003900000 */
[----:B------:R-:W4:Y:S02]  /*163f0*/  @!P0 SYNCS.PHASECHK.TRANS64 P0, [R3+URZ], R2 ;  /* 0x00000002030085a7 */ /* 0x000f24000800007f */
[----:B----4-:R-:W-:Y:S05]  /*16400*/  @!P0 BRA `(.L_x_11653) ;  /* 0xfffffffc00f08947 */ /* 0x010fea000383ffff */
.L_x_11646:
[----:B------:R-:W-:Y:S05]  /*16410*/  BSYNC B0 ;  /* 0x0000000000007941 */ /* 0x000fea0003800000 */
.L_x_11645:
[----:B------:R-:W-:Y:S05]  /*16420*/  EXIT ;  /* 0x000000000000794d */ /* 0x000fea0003800000 */
.L_x_11433:
[----:B0-----:R0:W1:Y:S02]  /*16430*/  SYNCS.PHASECHK.TRANS64.TRYWAIT P0, [R8+URZ+0x22800], R3 ;  /* 0x02280003080075a7 */ /* 0x001064000800017f */
[----:B-1----:R-:W-:Y:S05]  /*16440*/  @!P0 NANOSLEEP.SYNCS 0x989680 ;  /* 0x009896800000895d */ /* 0x002fea0003900000 */
[----:B------:R-:W1:Y:S02]  /*16450*/  @!P0 SYNCS.PHASECHK.TRANS64 P0, [R8+URZ+0x22800], R3 ;  /* 0x02280003080085a7 */ /* 0x000e64000800007f */
[----:B-1----:R-:W-:Y:S05]  /*16460*/  @!P0 BRA `(.L_x_11433) ;  /* 0xfffffffc00f08947 */ /* 0x002fea000383ffff */
[----:B------:R-:W-:Y:S05]  /*16470*/  BRA `(.L_x_11654) ;  /* 0xfffffeb800647947 */ /* 0x000fea000383ffff */
.L_x_11437:
[----:B--2---:R2:W3:Y:S02]  /*16480*/  SYNCS.PHASECHK.TRANS64.TRYWAIT P1, [R5+URZ+0x22830], R10 ;  /* 0x0228300a050075a7 */ /* 0x0044e4000802017f */
[----:B---3--:R-:W-:Y:S05]  /*16490*/  @!P1 NANOSLEEP.SYNCS 0x989680 ;  /* 0x009896800000995d */ /* 0x008fea0003900000 */
[----:B------:R-:W3:Y:S02]  /*164a0*/  @!P1 SYNCS.PHASECHK.TRANS64 P1, [R5+URZ+0x22830], R10 ;  /* 0x0228300a050095a7 */ /* 0x000ee4000802007f */
[----:B---3--:R-:W-:Y:S05]  /*164b0*/  @!P1 BRA `(.L_x_11437) ;  /* 0xfffffffc00f09947 */ /* 0x008fea000383ffff */
[----:B------:R-:W-:Y:S05]  /*164c0*/  BRA `(.L_x_11436) ;  /* 0xfffffeb800907947 */ /* 0x000fea000383ffff */
.L_x_11449:
[----:B---3--:R3:W4:Y:S02]  /*164d0*/  SYNCS.PHASECHK.TRANS64.TRYWAIT P1, [R5+URZ+0x22850], R10 ;  /* 0x0228500a050075a7 */ /* 0x008724000802017f */
[----:B----4-:R-:W-:Y:S05]  /*164e0*/  @!P1 NANOSLEEP.SYNCS 0x989680 ;  /* 0x009896800000995d */ /* 0x010fea0003900000 */
[----:B------:R-:W4:Y:S02]  /*164f0*/  @!P1 SYNCS.PHASECHK.TRANS64 P1, [R5+URZ+0x22850], R10 ;  /* 0x0228500a050095a7 */ /* 0x000f24000802007f */
[----:B----4-:R-:W-:Y:S05]  /*16500*/  @!P1 BRA `(.L_x_11449) ;  /* 0xfffffffc00f09947 */ /* 0x010fea000383ffff */
[----:B------:R-:W-:Y:S05]  /*16510*/  BRA `(.L_x_11448) ;  /* 0xfffffedc00507947 */ /* 0x000fea000383ffff */
.L_x_11457:
[----:B-1----:R-:W-:-:S04]  /*16520*/  IMAD.U32 R9, RZ, RZ, UR27 ;  /* 0x0000001bff097e24 */ /* 0x002fc8000f8e00ff */
[----:B------:R1:W2:Y:S03]  /*16530*/  SYNCS.PHASECHK.TRANS64.TRYWAIT P1, [R9+URZ+0x22830], R10 ;  /* 0x0228300a090075a7 */ /* 0x0002a6000802017f */
[----:B--2---:R-:W-:Y:S05]  /*16540*/  @!P1 NANOSLEEP.SYNCS 0x989680 ;  /* 0x009896800000995d */ /* 0x004fea0003900000 */
[----:B------:R-:W2:Y:S02]  /*16550*/  @!P1 SYNCS.PHASECHK.TRANS64 P1, [R9+URZ+0x22830], R10 ;  /* 0x0228300a090095a7 */ /* 0x000ea4000802007f */
[----:B--2---:R-:W-:Y:S05]  /*16560*/  @!P1 BRA `(.L_x_11457) ;  /* 0xfffffffc00ec9947 */ /* 0x004fea000383ffff */
[----:B------:R-:W-:Y:S05]  /*16570*/  BRA `(.L_x_11456) ;  /* 0xfffffee000e07947 */ /* 0x000fea000383ffff */
.L_x_11469:
[----:B--2---:R2:W3:Y:S02]  /*16580*/  SYNCS.PHASECHK.TRANS64.TRYWAIT P1, [R11+URZ+0x22850], R10 ;  /* 0x0228500a0b0075a7 */ /* 0x0044e4000802017f */
[----:B---3--:R-:W-:Y:S05]  /*16590*/  @!P1 NANOSLEEP.SYNCS 0x989680 ;  /* 0x009896800000995d */ /* 0x008fea0003900000 */
[----:B------:R-:W3:Y:S02]  /*165a0*/  @!P1 SYNCS.PHASECHK.TRANS64 P1, [R11+URZ+0x22850], R10 ;  /* 0x0228500a0b0095a7 */ /* 0x000ee4000802007f */
[----:B---3--:R-:W-:Y:S05]  /*165b0*/  @!P1 BRA `(.L_x_11469) ;  /* 0xfffffffc00f09947 */ /* 0x008fea000383ffff */
[----:B------:R-:W-:Y:S05]  /*165c0*/  BRA `(.L_x_11468) ;  /* 0xffffff0c00b87947 */ /* 0x000fea000383ffff */
.L_x_11478:
[----:B---3--:R-:W-:-:S04]  /*165d0*/  IMAD.U32 R2, RZ, RZ, UR24 ;  /* 0x00000018ff027e24 */ /* 0x008fc8000f8e00ff */
[----:B------:R3:W4:Y:S03]  /*165e0*/  SYNCS.PHASECHK.TRANS64.TRYWAIT P2, [R2+URZ+0x22830], R5 ;  /* 0x02283005020075a7 */ /* 0x000726000804017f */
[----:B----4-:R-:W-:Y:S05]  /*165f0*/  @!P2 NANOSLEEP.SYNCS 0x989680 ;  /* 0x009896800000a95d */ /* 0x010fea0003900000 */
[----:B------:R-:W4:Y:S02]  /*16600*/  @!P2 SYNCS.PHASECHK.TRANS64 P2, [R2+URZ+0x22830], R5 ;  /* 0x022830050200a5a7 */ /* 0x000f24000804007f */
[----:B----4-:R-:W-:Y:S05]  /*16610*/  @!P2 BRA `(.L_x_11478) ;  /* 0xfffffffc00eca947 */ /* 0x010fea000383ffff */
[----:B------:R-:W-:Y:S05]  /*16620*/  BRA `(.L_x_11477) ;  /* 0xffffff1400747947 */ /* 0x000fea000383ffff */
.L_x_11482:
[----:B-1----:R1:W3:Y:S02]  /*16630*/  SYNCS.PHASECHK.TRANS64.TRYWAIT P2, [R178+URZ+0x22850], R5 ;  /* 0x02285005b20075a7 */ /* 0x0022e4000804017f */
[----:B---3--:R-:W-:Y:S05]  /*16640*/  @!P2 NANOSLEEP.SYNCS 0x989680 ;  /* 0x009896800000a95d */ /* 0x008fea0003900000 */
[----:B------:R-:W3:Y:S02]  /*16650*/  @!P2 SYNCS.PHASECHK.TRANS64 P2, [R178+URZ+0x22850], R5 ;  /* 0x02285005b200a5a7 */ /* 0x000ee4000804007f */
[----:B---3--:R-:W-:Y:S05]  /*16660*/  @!P2 BRA `(.L_x_11482) ;  /* 0xfffffffc00f0a947 */ /* 0x008fea000383ffff */
[----:B------:R-:W-:Y:S05]  /*16670*/  BRA `(.L_x_11481) ;  /* 0xffffff2c00987947 */ /* 0x000fea000383ffff */
.L_x_11488:
[----:B---3--:R-:W-:-:S04]  /*16680*/  IMAD.U32 R2, RZ, RZ, UR26 ;  /* 0x0000001aff027e24 */ /* 0x008fc8000f8e00ff */
[----:B------:R3:W4:Y:S03]  /*16690*/  SYNCS.PHASECHK.TRANS64.TRYWAIT P1, [R2+URZ+0x22830], R7 ;  /* 0x02283007020075a7 */ /* 0x000726000802017f */
[----:B----4-:R-:W-:Y:S05]  /*166a0*/  @!P1 NANOSLEEP.SYNCS 0x989680 ;  /* 0x009896800000995d */ /* 0x010fea0003900000 */
[----:B------:R-:W4:Y:S02]  /*166b0*/  @!P1 SYNCS.PHASECHK.TRANS64 P1, [R2+URZ+0x22830], R7 ;  /* 0x02283007020095a7 */ /* 0x000f24000802007f */
[----:B----4-:R-:W-:Y:S05]  /*166c0*/  @!P1 BRA `(.L_x_11488) ;  /* 0xfffffffc00ec9947 */ /* 0x010fea000383ffff */
[----:B------:R-:W-:Y:S05]  /*166d0*/  BRA `(.L_x_11487) ;  /* 0xffffff3000ac7947 */ /* 0x000fea000383ffff */
.L_x_11500:
[----:B-1----:R1:W2:Y:S02]  /*166e0*/  SYNCS.PHASECHK.TRANS64.TRYWAIT P1, [R8+URZ+0x22850], R7 ;  /* 0x02285007080075a7 */ /* 0x0022a4000802017f */
[----:B--2---:R-:W-:Y:S05]  /*166f0*/  @!P1 NANOSLEEP.SYNCS 0x989680 ;  /* 0x009896800000995d */ /* 0x004fea0003900000 */
[----:B------:R-:W2:Y:S02]  /*16700*/  @!P1 SYNCS.PHASECHK.TRANS64 P1, [R8+URZ+0x22850], R7 ;  /* 0x02285007080095a7 */ /* 0x000ea4000802007f */
[----:B--2---:R-:W-:Y:S05]  /*16710*/  @!P1 BRA `(.L_x_11500) ;  /* 0xfffffffc00f09947 */ /* 0x004fea000383ffff */
[----:B------:R-:W-:Y:S05]  /*16720*/  BRA `(.L_x_11499) ;  /* 0xffffff5c00307947 */ /* 0x000fea000383ffff */
.L_x_11551:
        /* <DEDUP_REMOVED lines=11> */
.L_x_11656:
[----:B------:R-:W-:Y:S05]  /*167e0*/  BSYNC B0 ;  /* 0x0000000000007941 */ /* 0x000fea0003800000 */
.L_x_11655:
[----:B------:R-:W-:Y:S05]  /*167f0*/  BRA `(.L_x_11657) ;  /* 0xffffffb000b87947 */ /* 0x000fea000383ffff */
.L_x_11553:
[----:B------:R-:W-:Y:S01]  /*16800*/  BSSY B0, `(.L_x_11658) ;  /* 0x0000006000007945 */ /* 0x000fe20003800000 */
[----:B------:R-:W-:-:S07]  /*16810*/  IMAD.MOV.U32 R15, RZ, RZ, -0x1 ;  /* 0xffffffffff0f7424 */ /* 0x000fce00078e00ff */
[----:B012-4-:R-:W-:Y:S05]  /*16820*/  WARPSYNC.COLLECTIVE R15, `(.L_x_11659) ;  /* 0x000000000f0c7348 */ /* 0x017fea0003c00000 */
[----:B------:R-:W-:Y:S02]  /*16830*/  ELECT P6, UR62, PT ;  /* 0x00000000003e782f */ /* 0x000fe400038c0000 */
[----:B------:R-:W-:Y:S01]  /*16840*/  MOV R14, UR62 ;  /* 0x0000003e000e7c02 */ /* 0x000fe20008000f00 */
[----:B012-4-:R-:W-:Y:S10]  /*16850*/  ENDCOLLECTIVE ;  /* 0x000000000000791b */ /* 0x017ff40003800000 */
.L_x_11659:
[----:B------:R-:W-:Y:S05]  /*16860*/  BSYNC B0 ;  /* 0x0000000000007941 */ /* 0x000fea0003800000 */
.L_x_11658:
[----:B------:R-:W-:Y:S05]  /*16870*/  BRA `(.L_x_11660) ;  /* 0xffffffb000c47947 */ /* 0x000fea000383ffff */
.L_x_11555:
[----:B--2---:R2:W3:Y:S02]  /*16880*/  SYNCS.PHASECHK.TRANS64.TRYWAIT P0, [R0+URZ+0x22840], R2 ;  /* 0x02284002000075a7 */ /* 0x0044e4000800017f */
[----:B---3--:R-:W-:Y:S05]  /*16890*/  @!P0 NANOSLEEP.SYNCS 0x989680 ;  /* 0x009896800000895d */ /* 0x008fea0003900000 */
[----:B------:R-:W3:Y:S02]  /*168a0*/  @!P0 SYNCS.PHASECHK.TRANS64 P0, [R0+URZ+0x22840], R2 ;  /* 0x02284002000085a7 */ /* 0x000ee4000800007f */
[----:B---3--:R-:W-:Y:S05]  /*168b0*/  @!P0 BRA `(.L_x_11555) ;  /* 0xfffffffc00f08947 */ /* 0x008fea000383ffff */
[----:B------:R-:W-:Y:S05]  /*168c0*/  BRA `(.L_x_11661) ;  /* 0xffffffb4002c7947 */ /* 0x000fea000383ffff */
.L_x_11559:
        /* <DEDUP_REMOVED lines=13> */
.L_x_11662:
[----:B------:R-:W-:Y:S02]  /*169a0*/  IMAD.MOV.U32 R13, RZ, RZ, R0 ;  /* 0x000000ffff0d7224 */ /* 0x000fe400078e0000 */
[----:B------:R-:W-:-:S07]  /*169b0*/  IMAD.MOV.U32 R6, RZ, RZ, R14 ;  /* 0x000000ffff067224 */ /* 0x000fce00078e000e */
[----:B------:R-:W-:Y:S05]  /*169c0*/  WARPSYNC.COLLECTIVE R15, `(.L_x_11663) ;  /* 0x000000000f087348 */ /* 0x000fea0003c00000 */
[----:B------:R0:W1:Y:S02]  /*169d0*/  SHFL.IDX P6, R14, R13, R12, R11 ;  /* 0x0000000c0d0e7389 */ /* 0x00006400000c000b */
[----:B01----:R-:W-:Y:S01]  /*169e0*/  ENDCOLLECTIVE ;  /* 0x000000000000791b */ /* 0x003fe20003800000 */
.L_x_11663:
[----:B------:R-:W-:Y:S02]  /*169f0*/  IMAD.MOV.U32 R13, RZ, RZ, R2 ;  /* 0x000000ffff0d7224 */ /* 0x000fe400078e0002 */
[----:B------:R-:W-:Y:S02]  /*16a00*/  IMAD.MOV.U32 R12, RZ, RZ, 0x1 ;  /* 0x00000001ff0c7424 */ /* 0x000fe400078e00ff */
[----:B------:R-:W-:-:S07]  /*16a10*/  IMAD.MOV.U32 R7, RZ, RZ, R14 ;  /* 0x000000ffff077224 */ /* 0x000fce00078e000e */
[----:B------:R-:W-:Y:S05]  /*16a20*/  WARPSYNC.COLLECTIVE R15, `(.L_x_11664) ;  /* 0x000000000f087348 */ /* 0x000fea0003c00000 */
[----:B------:R0:W1:Y:S02]  /*16a30*/  SHFL.IDX P6, R14, R13, R12, R11 ;  /* 0x0000000c0d0e7389 */ /* 0x00006400000c000b */
[----:B01----:R-:W-:Y:S01]  /*16a40*/  ENDCOLLECTIVE ;  /* 0x000000000000791b */ /* 0x003fe20003800000 */
.L_x_11664:
        /* <DEDUP_REMOVED lines=15> */
.L_x_11665:
[----:B------:R-:W-:Y:S02]  /*16b40*/  IMAD.MOV.U32 R13, RZ, RZ, R2 ;  /* 0x000000ffff0d7224 */ /* 0x000fe400078e0002 */
[----:B------:R-:W-:Y:S02]  /*16b50*/  IMAD.MOV.U32 R12, RZ, RZ, 0x2 ;  /* 0x00000002ff0c7424 */ /* 0x000fe400078e00ff */
[----:B------:R-:W-:-:S07]  /*16b60*/  IMAD.MOV.U32 R5, RZ, RZ, R14 ;  /* 0x000000ffff057224 */ /* 0x000fce00078e000e */
[----:B------:R-:W-:Y:S05]  /*16b70*/  WARPSYNC.COLLECTIVE R15, `(.L_x_11666) ;  /* 0x000000000f087348 */ /* 0x000fea0003c00000 */
[----:B------:R0:W1:Y:S02]  /*16b80*/  SHFL.IDX P6, R14, R13, R12, R11 ;  /* 0x0000000c0d0e7389 */ /* 0x00006400000c000b */
[----:B01----:R-:W-:Y:S01]  /*16b90*/  ENDCOLLECTIVE ;  /* 0x000000000000791b */ /* 0x003fe20003800000 */
.L_x_11666:
        /* <DEDUP_REMOVED lines=15> */
.L_x_11667:
[----:B------:R-:W-:Y:S02]  /*16c90*/  IMAD.MOV.U32 R13, RZ, RZ, R2 ;  /* 0x000000ffff0d7224 */ /* 0x000fe400078e0002 */
[----:B------:R-:W-:Y:S02]  /*16ca0*/  IMAD.MOV.U32 R12, RZ, RZ, 0x3 ;  /* 0x00000003ff0c7424 */ /* 0x000fe400078e00ff */
[----:B------:R-:W-:-:S07]  /*16cb0*/  IMAD.MOV.U32 R5, RZ, RZ, R14 ;  /* 0x000000ffff057224 */ /* 0x000fce00078e000e */
[----:B------:R-:W-:Y:S05]  /*16cc0*/  WARPSYNC.COLLECTIVE R15, `(.L_x_11668) ;  /* 0x000000000f087348 */ /* 0x000fea0003c00000 */
[----:B------:R0:W1:Y:S02]  /*16cd0*/  SHFL.IDX P6, R14, R13, R12, R11 ;  /* 0x0000000c0d0e7389 */ /* 0x00006400000c000b */
[----:B01----:R-:W-:Y:S01]  /*16ce0*/  ENDCOLLECTIVE ;  /* 0x000000000000791b */ /* 0x003fe20003800000 */
.L_x_11668:
        /* <DEDUP_REMOVED lines=15> */
.L_x_11669:
[----:B------:R-:W-:Y:S02]  /*16de0*/  IMAD.MOV.U32 R13, RZ, RZ, R2 ;  /* 0x000000ffff0d7224 */ /* 0x000fe400078e0002 */
[----:B------:R-:W-:Y:S02]  /*16df0*/  IMAD.MOV.U32 R12, RZ, RZ, 0x4 ;  /* 0x00000004ff0c7424 */ /* 0x000fe400078e00ff */
[----:B------:R-:W-:-:S07]  /*16e00*/  IMAD.MOV.U32 R5, RZ, RZ, R14 ;  /* 0x000000ffff057224 */ /* 0x000fce00078e000e */
[----:B------:R-:W-:Y:S05]  /*16e10*/  WARPSYNC.COLLECTIVE R15, `(.L_x_11670) ;  /* 0x000000000f087348 */ /* 0x000fea0003c00000 */
[----:B------:R0:W1:Y:S02]  /*16e20*/  SHFL.IDX P6, R14, R13, R12, R11 ;  /* 0x0000000c0d0e7389 */ /* 0x00006400000c000b */
[----:B01----:R-:W-:Y:S01]  /*16e30*/  ENDCOLLECTIVE ;  /* 0x000000000000791b */ /* 0x003fe20003800000 */
.L_x_11670:
        /* <DEDUP_REMOVED lines=15> */
.L_x_11671:
[----:B------:R-:W-:Y:S02]  /*16f30*/  IMAD.MOV.U32 R13, RZ, RZ, R2 ;  /* 0x000000ffff0d7224 */ /* 0x000fe400078e0002 */
[----:B------:R-:W-:Y:S02]  /*16f40*/  IMAD.MOV.U32 R12, RZ, RZ, 0x5 ;  /* 0x00000005ff0c7424 */ /* 0x000fe400078e00ff */
[----:B------:R-:W-:-:S07]  /*16f50*/  IMAD.MOV.U32 R5, RZ, RZ, R14 ;  /* 0x000000ffff057224 */ /* 0x000fce00078e000e */
[----:B------:R-:W-:Y:S05]  /*16f60*/  WARPSYNC.COLLECTIVE R15, `(.L_x_11672) ;  /* 0x000000000f087348 */ /* 0x000fea0003c00000 */
[----:B------:R0:W1:Y:S02]  /*16f70*/  SHFL.IDX P6, R14, R13, R12, R11 ;  /* 0x0000000c0d0e7389 */ /* 0x00006400000c000b */
[----:B01----:R-:W-:Y:S01]  /*16f80*/  ENDCOLLECTIVE ;  /* 0x000000000000791b */ /* 0x003fe20003800000 */
.L_x_11672:
        /* <DEDUP_REMOVED lines=15> */
.L_x_11673:
[----:B------:R-:W-:Y:S02]  /*17080*/  IMAD.MOV.U32 R13, RZ, RZ, R2 ;  /* 0x000000ffff0d7224 */ /* 0x000fe400078e0002 */
[----:B------:R-:W-:Y:S02]  /*17090*/  IMAD.MOV.U32 R12, RZ, RZ, 0x6 ;  /* 0x00000006ff0c7424 */ /* 0x000fe400078e00ff */
[----:B------:R-:W-:-:S07]  /*170a0*/  IMAD.MOV.U32 R5, RZ, RZ, R14 ;  /* 0x000000ffff057224 */ /* 0x000fce00078e000e */
[----:B------:R-:W-:Y:S05]  /*170b0*/  WARPSYNC.COLLECTIVE R15, `(.L_x_11674) ;  /* 0x000000000f087348 */ /* 0x000fea0003c00000 */
[----:B------:R0:W1:Y:S02]  /*170c0*/  SHFL.IDX P6, R14, R13, R12, R11 ;  /* 0x0000000c0d0e7389 */ /* 0x00006400000c000b */
[----:B01----:R-:W-:Y:S01]  /*170d0*/  ENDCOLLECTIVE ;  /* 0x000000000000791b */ /* 0x003fe20003800000 */
.L_x_11674:
        /* <DEDUP_REMOVED lines=13> */
.L_x_11675:
        /* <DEDUP_REMOVED lines=8> */
.L_x_11676:
        /* <DEDUP_REMOVED lines=13> */
.L_x_11677:
[----:B------:R-:W-:Y:S01]  /*17300*/  IMAD.MOV.U32 R0, RZ, RZ, R14 ;  /* 0x000000ffff007224 */ /* 0x000fe200078e000e */
[----:B------:R-:W-:Y:S06]  /*17310*/  BRA `(.L_x_11678) ;  /* 0xffffffb400c07947 */ /* 0x000fec000383ffff */
.L_x_11562:
[----:B0-----:R-:W2:Y:S02]  /*17320*/  LDL R2, [R1+0x4] ;  /* 0x0000040001027983 */ /* 0x001ea40000100800 */
[----:B--2---:R0:W1:Y:S02]  /*17330*/  SYNCS.PHASECHK.TRANS64.TRYWAIT P0, [R2+URZ+0x22820], R0 ;  /* 0x02282000020075a7 */ /* 0x004064000800017f */
[----:B-1----:R-:W-:Y:S05]  /*17340*/  @!P0 NANOSLEEP.SYNCS 0x989680 ;  /* 0x009896800000895d */ /* 0x002fea0003900000 */
[----:B------:R-:W1:Y:S02]  /*17350*/  @!P0 SYNCS.PHASECHK.TRANS64 P0, [R2+URZ+0x22820], R0 ;  /* 0x02282000020085a7 */ /* 0x000e64000800007f */
[----:B-1----:R-:W-:Y:S05]  /*17360*/  @!P0 BRA `(.L_x_11562) ;  /* 0xfffffffc00ec8947 */ /* 0x002fea000383ffff */
[----:B------:R-:W-:Y:S05]  /*17370*/  BRA `(.L_x_11679) ;  /* 0xffffffb800207947 */ /* 0x000fea000383ffff */
.L_x_11566:
[----:B0-----:R0:W1:Y:S02]  /*17380*/  SYNCS.PHASECHK.TRANS64.TRYWAIT P0, [R2+URZ+0x22860], R0 ;  /* 0x02286000020075a7 */ /* 0x001064000800017f */
[----:B-1----:R-:W-:Y:S05]  /*17390*/  @!P0 NANOSLEEP.SYNCS 0x989680 ;  /* 0x009896800000895d */ /* 0x002fea0003900000 */
[----:B------:R-:W1:Y:S02]  /*173a0*/  @!P0 SYNCS.PHASECHK.TRANS64 P0, [R2+URZ+0x22860], R0 ;  /* 0x02286000020085a7 */ /* 0x000e64000800007f */
[----:B-1----:R-:W-:Y:S05]  /*173b0*/  @!P0 BRA `(.L_x_11566) ;  /* 0xfffffffc00f08947 */ /* 0x002fea000383ffff */
[----:B------:R-:W-:Y:S05]  /*173c0*/  BRA `(.L_x_11680) ;  /* 0xffffffb800507947 */ /* 0x000fea000383ffff */
.L_x_11581:
[----:B-1----:R1:W2:Y:S02]  /*173d0*/  SYNCS.PHASECHK.TRANS64.TRYWAIT P0, [R3+URZ+0x22840], R2 ;  /* 0x02284002030075a7 */ /* 0x0022a4000800017f */
[----:B--2---:R-:W-:Y:S05]  /*173e0*/  @!P0 NANOSLEEP.SYNCS 0x989680 ;  /* 0x009896800000895d */ /* 0x004fea0003900000 */
[----:B------:R-:W2:Y:S02]  /*173f0*/  @!P0 SYNCS.PHASECHK.TRANS64 P0, [R3+URZ+0x22840], R2 ;  /* 0x02284002030085a7 */ /* 0x000ea4000800007f */
[----:B--2---:R-:W-:Y:S05]  /*17400*/  @!P0 BRA `(.L_x_11581) ;  /* 0xfffffffc00f08947 */ /* 0x004fea000383ffff */
[----:B------:R-:W-:Y:S05]  /*17410*/  BRA `(.L_x_11681) ;  /* 0xffffffc0006c7947 */ /* 0x000fea000383ffff */
.L_x_11586:
[----:B0-----:R0:W2:Y:S02]  /*17420*/  SYNCS.PHASECHK.TRANS64.TRYWAIT P0, [R3+URZ+0x22860], R2 ;  /* 0x02286002030075a7 */ /* 0x0010a4000800017f */
[----:B--2---:R-:W-:Y:S05]  /*17430*/  @!P0 NANOSLEEP.SYNCS 0x989680 ;  /* 0x009896800000895d */ /* 0x004fea0003900000 */
[----:B------:R-:W2:Y:S02]  /*17440*/  @!P0 SYNCS.PHASECHK.TRANS64 P0, [R3+URZ+0x22860], R2 ;  /* 0x02286002030085a7 */ /* 0x000ea4000800007f */
[----:B--2---:R-:W-:Y:S05]  /*17450*/  @!P0 BRA `(.L_x_11586) ;  /* 0xfffffffc00f08947 */ /* 0x004fea000383ffff */
[----:B------:R-:W-:Y:S05]  /*17460*/  BRA `(.L_x_11682) ;  /* 0xffffffc000f07947 */ /* 0x000fea000383ffff */
.L_x_11597:
[----:B0-----:R0:W1:Y:S02]  /*17470*/  SYNCS.PHASECHK.TRANS64.TRYWAIT P0, [R2+URZ+0x22840], R3 ;  /* 0x02284003020075a7 */ /* 0x001064000800017f */
[----:B-1----:R-:W-:Y:S05]  /*17480*/  @!P0 NANOSLEEP.SYNCS 0x989680 ;  /* 0x009896800000895d */ /* 0x002fea0003900000 */
[----:B------:R-:W1:Y:S02]  /*17490*/  @!P0 SYNCS.PHASECHK.TRANS64 P0, [R2+URZ+0x22840], R3 ;  /* 0x02284003020085a7 */ /* 0x000e64000800007f */
[----:B-1----:R-:W-:Y:S05]  /*174a0*/  @!P0 BRA `(.L_x_11597) ;  /* 0xfffffffc00f08947 */ /* 0x002fea000383ffff */
[----:B------:R-:W-:Y:S05]  /*174b0*/  BRA `(.L_x_11683) ;  /* 0xffffffc800f07947 */ /* 0x000fea000383ffff */
.L_x_11602:
[----:B-1----:R1:W2:Y:S02]  /*174c0*/  SYNCS.PHASECHK.TRANS64.TRYWAIT P0, [R2+URZ+0x22860], R3 ;  /* 0x02286003020075a7 */ /* 0x0022a4000800017f */
[----:B--2---:R-:W-:Y:S05]  /*174d0*/  @!P0 NANOSLEEP.SYNCS 0x989680 ;  /* 0x009896800000895d */ /* 0x004fea0003900000 */
[----:B------:R-:W2:Y:S02]  /*174e0*/  @!P0 SYNCS.PHASECHK.TRANS64 P0, [R2+URZ+0x22860], R3 ;  /* 0x02286003020085a7 */ /* 0x000ea4000800007f */
[----:B--2---:R-:W-:Y:S05]  /*174f0*/  @!P0 BRA `(.L_x_11602) ;  /* 0xfffffffc00f08947 */ /* 0x004fea000383ffff */
[----:B------:R-:W-:Y:S05]  /*17500*/  BRA `(.L_x_11684) ;  /* 0xffffffcc00707947 */ /* 0x000fea000383ffff */
.L_x_11613:
[----:B0-----:R0:W1:Y:S02]  /*17510*/  SYNCS.PHASECHK.TRANS64.TRYWAIT P0, [R3+URZ+0x22840], R2 ;  /* 0x02284002030075a7 */ /* 0x001064000800017f */
[----:B-1----:R-:W-:Y:S05]  /*17520*/  @!P0 NANOSLEEP.SYNCS 0x989680 ;  /* 0x009896800000895d */ /* 0x002fea0003900000 */
[----:B------:R-:W1:Y:S02]  /*17530*/  @!P0 SYNCS.PHASECHK.TRANS64 P0, [R3+URZ+0x22840], R2 ;  /* 0x02284002030085a7 */ /* 0x000e64000800007f */
[----:B-1----:R-:W-:Y:S05]  /*17540*/  @!P0 BRA `(.L_x_11613) ;  /* 0xfffffffc00f08947 */ /* 0x002fea000383ffff */
[----:B------:R-:W-:Y:S05]  /*17550*/  BRA `(.L_x_11685) ;  /* 0xffffffd4004c7947 */ /* 0x000fea000383ffff */
.L_x_11618:
[----:B-1----:R1:W2:Y:S02]  /*17560*/  SYNCS.PHASECHK.TRANS64.TRYWAIT P0, [R3+URZ+0x22860], R2 ;  /* 0x02286002030075a7 */ /* 0x0022a4000800017f */
[----:B--2---:R-:W-:Y:S05]  /*17570*/  @!P0 NANOSLEEP.SYNCS 0x989680 ;  /* 0x009896800000895d */ /* 0x004fea0003900000 */
[----:B------:R-:W2:Y:S02]  /*17580*/  @!P0 SYNCS.PHASECHK.TRANS64 P0, [R3+URZ+0x22860], R2 ;  /* 0x02286002030085a7 */ /* 0x000ea4000800007f */
[----:B--2---:R-:W-:Y:S05]  /*17590*/  @!P0 BRA `(.L_x_11618) ;  /* 0xfffffffc00f08947 */ /* 0x004fea000383ffff */
[----:B------:R-:W-:Y:S05]  /*175a0*/  BRA `(.L_x_11686) ;  /* 0xffffffd400d07947 */ /* 0x000fea000383ffff */
.L_x_11630:
[----:B------:R-:W-:Y:S01]  /*175b0*/  BSSY B0, `(.L_x_11687) ;  /* 0x0000008000007945 */ /* 0x000fe20003800000 */
[----:B------:R-:W-:Y:S02]  /*175c0*/  IMAD.MOV.U32 R13, RZ, RZ, R16 ;  /* 0x000000ffff0d7224 */ /* 0x000fe400078e0010 */
[----:B------:R-:W-:Y:S02]  /*175d0*/  IMAD.MOV.U32 R12, RZ, RZ, RZ ;  /* 0x000000ffff0c7224 */ /* 0x000fe400078e00ff */
[----:B------:R-:W-:Y:S02]  /*175e0*/  IMAD.MOV.U32 R11, RZ, RZ, 0x1f ;  /* 0x0000001fff0b7424 */ /* 0x000fe400078e00ff */
[----:B------:R-:W-:-:S07]  /*175f0*/  IMAD.MOV.U32 R15, RZ, RZ, -0x1 ;  /* 0xffffffffff0f7424 */ /* 0x000fce00078e00ff */
[----:B012--5:R-:W-:Y:S05]  /*17600*/  WARPSYNC.COLLECTIVE R15, `(.L_x_11688) ;  /* 0x000000000f087348 */ /* 0x027fea0003c00000 */
[----:B------:R3:W4:Y:S02]  /*17610*/  SHFL.IDX P6, R14, R13, R12, R11 ;  /* 0x0000000c0d0e7389 */ /* 0x00072400000c000b */
[----:B012345:R-:W-:Y:S01]  /*17620*/  ENDCOLLECTIVE ;  /* 0x000000000000791b */ /* 0x03ffe20003800000 */
.L_x_11688:
[----:B------:R-:W-:Y:S05]  /*17630*/  BSYNC B0 ;  /* 0x0000000000007941 */ /* 0x000fea0003800000 */
.L_x_11687:
        /* <DEDUP_REMOVED lines=9> */
.L_x_11689:
        /* <DEDUP_REMOVED lines=18> */
.L_x_11690:
[----:B------:R-:W-:Y:S01]  /*177f0*/  IMAD.MOV.U32 R12, RZ, RZ, 0x2 ;  /* 0x00000002ff0c7424 */ /* 0x000fe200078e00ff */
[----:B------:R-:W-:-:S05]  /*17800*/  SEL R7, R14, RZ, P1 ;  /* 0x000000ff0e077207 */ /* 0x000fca0000800000 */
[----:B------:R-:W-:-:S04]  /*17810*/  IMAD.IADD R3, R2, 0x1, R7 ;  /* 0x0000000102037824 */ /* 0x000fc800078e0207 */
[----:B------:R-:W-:-:S07]  /*17820*/  IMAD.MOV.U32 R13, RZ, RZ, R3 ;  /* 0x000000ffff0d7224 */ /* 0x000fce00078e0003 */
[----:B------:R-:W-:Y:S05]  /*17830*/  WARPSYNC.COLLECTIVE R15, `(.L_x_11691) ;  /* 0x000000000f087348 */ /* 0x000fea0003c00000 */
[----:B------:R0:W1:Y:S02]  /*17840*/  SHFL.UP P6, R14, R13, R12, R11 ;  /* 0x0400000c0d0e7389 */ /* 0x00006400000c000b */
[----:B01----:R-:W-:Y:S01]  /*17850*/  ENDCOLLECTIVE ;  /* 0x000000000000791b */ /* 0x003fe20003800000 */
.L_x_11691:
[----:B------:R-:W-:Y:S01]  /*17860*/  IMAD.MOV.U32 R12, RZ, RZ, 0x4 ;  /* 0x00000004ff0c7424 */ /* 0x000fe200078e00ff */
[----:B------:R-:W-:-:S05]  /*17870*/  SEL R14, R14, RZ, P2 ;  /* 0x000000ff0e0e7207 */ /* 0x000fca0001000000 */
[----:B------:R-:W-:-:S04]  /*17880*/  IMAD.IADD R3, R3, 0x1, R14 ;  /* 0x0000000103037824 */ /* 0x000fc800078e020e */
[----:B------:R-:W-:-:S07]  /*17890*/  IMAD.MOV.U32 R13, RZ, RZ, R3 ;  /* 0x000000ffff0d7224 */ /* 0x000fce00078e0003 */
[----:B------:R-:W-:Y:S05]  /*178a0*/  WARPSYNC.COLLECTIVE R15, `(.L_x_11692) ;  /* 0x000000000f087348 */ /* 0x000fea0003c00000 */
[----:B------:R0:W1:Y:S02]  /*178b0*/  SHFL.UP P6, R14, R13, R12, R11 ;  /* 0x0400000c0d0e7389 */ /* 0x00006400000c000b */
[----:B01----:R-:W-:Y:S01]  /*178c0*/  ENDCOLLECTIVE ;  /* 0x000000000000791b */ /* 0x003fe20003800000 */
.L_x_11692:
[----:B------:R-:W-:Y:S01]  /*178d0*/  IMAD.MOV.U32 R12, RZ, RZ, 0x8 ;  /* 0x00000008ff0c7424 */ /* 0x000fe200078e00ff */
[----:B------:R-:W-:-:S05]  /*178e0*/  SEL R14, R14, RZ, P3 ;  /* 0x000000ff0e0e7207 */ /* 0x000fca0001800000 */
[----:B------:R-:W-:-:S04]  /*178f0*/  IMAD.IADD R3, R3, 0x1, R14 ;  /* 0x0000000103037824 */ /* 0x000fc800078e020e */
[----:B------:R-:W-:-:S07]  /*17900*/  IMAD.MOV.U32 R13, RZ, RZ, R3 ;  /* 0x000000ffff0d7224 */ /* 0x000fce00078e0003 */
[----:B------:R-:W-:Y:S05]  /*17910*/  WARPSYNC.COLLECTIVE R15, `(.L_x_11693) ;  /* 0x000000000f087348 */ /* 0x000fea0003c00000 */
[----:B------:R0:W1:Y:S02]  /*17920*/  SHFL.UP P6, R14, R13, R12, R11 ;  /* 0x0400000c0d0e7389 */ /* 0x00006400000c000b */
[----:B01----:R-:W-:Y:S01]  /*17930*/  ENDCOLLECTIVE ;  /* 0x000000000000791b */ /* 0x003fe20003800000 */
.L_x_11693:
[----:B------:R-:W-:Y:S01]  /*17940*/  IMAD.MOV.U32 R12, RZ, RZ, 0x10 ;  /* 0x00000010ff0c7424 */ /* 0x000fe200078e00ff */
[----:B------:R-:W-:-:S05]  /*17950*/  SEL R14, R14, RZ, P4 ;  /* 0x000000ff0e0e7207 */ /* 0x000fca0002000000 */
[----:B------:R-:W-:-:S04]  /*17960*/  IMAD.IADD R3, R3, 0x1, R14 ;  /* 0x0000000103037824 */ /* 0x000fc800078e020e */
[----:B------:R-:W-:-:S07]  /*17970*/  IMAD.MOV.U32 R13, RZ, RZ, R3 ;  /* 0x000000ffff0d7224 */ /* 0x000fce00078e0003 */
[----:B------:R-:W-:Y:S05]  /*17980*/  WARPSYNC.COLLECTIVE R15, `(.L_x_11694) ;  /* 0x000000000f087348 */ /* 0x000fea0003c00000 */
[----:B------:R0:W1:Y:S02]  /*17990*/  SHFL.UP P6, R14, R13, R12, R11 ;  /* 0x0400000c0d0e7389 */ /* 0x00006400000c000b */
[----:B01----:R-:W-:Y:S01]  /*179a0*/  ENDCOLLECTIVE ;  /* 0x000000000000791b */ /* 0x003fe20003800000 */
.L_x_11694:
        /* <DEDUP_REMOVED lines=8> */
.L_x_11695:
[----:B------:R-:W-:Y:S05]  /*17a30*/  BRA `(.L_x_11696) ;  /* 0xffffffdc00347947 */ /* 0x000fea000383ffff */
.L_x_11635:
[----:B------:R-:W-:Y:S01]  /*17a40*/  BSSY B0, `(.L_x_11697) ;  /* 0x0000008000007945 */ /* 0x000fe20003800000 */
[----:B-----5:R-:W-:Y:S02]  /*17a50*/  IMAD.MOV.U32 R13, RZ, RZ, R2 ;  /* 0x000000ffff0d7224 */ /* 0x020fe400078e0002 */
[----:B------:R-:W-:Y:S02]  /*17a60*/  IMAD.MOV.U32 R12, RZ, RZ, 0x1 ;  /* 0x00000001ff0c7424 */ /* 0x000fe400078e00ff */
[----:B------:R-:W-:Y:S02]  /*17a70*/  IMAD.MOV.U32 R11, RZ, RZ, RZ ;  /* 0x000000ffff0b7224 */ /* 0x000fe400078e00ff */
[----:B------:R-:W-:-:S07]  /*17a80*/  IMAD.MOV.U32 R15, RZ, RZ, -0x1 ;  /* 0xffffffffff0f7424 */ /* 0x000fce00078e00ff */
[----:B01----:R-:W-:Y:S05]  /*17a90*/  WARPSYNC.COLLECTIVE R15, `(.L_x_11698) ;  /* 0x000000000f087348 */ /* 0x003fea0003c00000 */
[----:B------:R2:W3:Y:S02]  /*17aa0*/  SHFL.UP P6, R14, R13, R12, R11 ;  /* 0x0400000c0d0e7389 */ /* 0x0004e400000c000b */
[----:B0123--:R-:W-:Y:S01]  /*17ab0*/  ENDCOLLECTIVE ;  /* 0x000000000000791b */ /* 0x00ffe20003800000 */
.L_x_11698:
[----:B------:R-:W-:Y:S05]  /*17ac0*/  BSYNC B0 ;  /* 0x0000000000007941 */ /* 0x000fea0003800000 */
.L_x_11697:
        /* <DEDUP_REMOVED lines=8> */
.L_x_11699:
[----:B------:R-:W-:Y:S01]  /*17b50*/  IMAD.MOV.U32 R12, RZ, RZ, 0x4 ;  /* 0x00000004ff0c7424 */ /* 0x000fe200078e00ff */
[----:B------:R-:W-:-:S05]  /*17b60*/  SEL R4, R14, RZ, P2 ;  /* 0x000000ff0e047207 */ /* 0x000fca0001000000 */
[----:B------:R-:W-:-:S04]  /*17b70*/  IMAD.IADD R4, R13, 0x1, R4 ;  /* 0x000000010d047824 */ /* 0x000fc800078e0204 */
[----:B------:R-:W-:-:S07]  /*17b80*/  IMAD.MOV.U32 R13, RZ, RZ, R4 ;  /* 0x000000ffff0d7224 */ /* 0x000fce00078e0004 */
[----:B------:R-:W-:Y:S05]  /*17b90*/  WARPSYNC.COLLECTIVE R15, `(.L_x_11700) ;  /* 0x000000000f087348 */ /* 0x000fea0003c00000 */
[----:B------:R0:W1:Y:S02]  /*17ba0*/  SHFL.UP P6, R14, R13, R12, R11 ;  /* 0x0400000c0d0e7389 */ /* 0x00006400000c000b */
[----:B01----:R-:W-:Y:S01]  /*17bb0*/  ENDCOLLECTIVE ;  /* 0x000000000000791b */ /* 0x003fe20003800000 */
.L_x_11700:
[----:B------:R-:W-:Y:S01]  /*17bc0*/  IMAD.MOV.U32 R12, RZ, RZ, 0x8 ;  /* 0x00000008ff0c7424 */ /* 0x000fe200078e00ff */
[----:B------:R-:W-:-:S05]  /*17bd0*/  SEL R3, R14, RZ, P3 ;  /* 0x000000ff0e037207 */ /* 0x000fca0001800000 */
[----:B------:R-:W-:-:S04]  /*17be0*/  IMAD.IADD R6, R4, 0x1, R3 ;  /* 0x0000000104067824 */ /* 0x000fc800078e0203 */
[----:B------:R-:W-:-:S07]  /*17bf0*/  IMAD.MOV.U32 R13, RZ, RZ, R6 ;  /* 0x000000ffff0d7224 */ /* 0x000fce00078e0006 */
[----:B------:R-:W-:Y:S05]  /*17c00*/  WARPSYNC.COLLECTIVE R15, `(.L_x_11701) ;  /* 0x000000000f087348 */ /* 0x000fea0003c00000 */
[----:B------:R0:W1:Y:S02]  /*17c10*/  SHFL.UP P6, R14, R13, R12, R11 ;  /* 0x0400000c0d0e7389 */ /* 0x00006400000c000b */
[----:B01----:R-:W-:Y:S01]  /*17c20*/  ENDCOLLECTIVE ;  /* 0x000000000000791b */ /* 0x003fe20003800000 */
.L_x_11701:
[----:B------:R-:W-:Y:S01]  /*17c30*/  IMAD.MOV.U32 R12, RZ, RZ, 0x10 ;  /* 0x00000010ff0c7424 */ /* 0x000fe200078e00ff */
[----:B------:R-:W-:-:S05]  /*17c40*/  SEL R7, R14, RZ, P4 ;  /* 0x000000ff0e077207 */ /* 0x000fca0002000000 */
[----:B------:R-:W-:-:S04]  /*17c50*/  IMAD.IADD R7, R6, 0x1, R7 ;  /* 0x0000000106077824 */ /* 0x000fc800078e0207 */
[----:B------:R-:W-:-:S07]  /*17c60*/  IMAD.MOV.U32 R13, RZ, RZ, R7 ;  /* 0x000000ffff0d7224 */ /* 0x000fce00078e0007 */
[----:B------:R-:W-:Y:S05]  /*17c70*/  WARPSYNC.COLLECTIVE R15, `(.L_x_11702) ;  /* 0x000000000f087348 */ /* 0x000fea0003c00000 */
[----:B------:R0:W1:Y:S02]  /*17c80*/  SHFL.UP P6, R14, R13, R12, R11 ;  /* 0x0400000c0d0e7389 */ /* 0x00006400000c000b */
[----:B01----:R-:W-:Y:S01]  /*17c90*/  ENDCOLLECTIVE ;  /* 0x000000000000791b */ /* 0x003fe20003800000 */
.L_x_11702:
        /* <DEDUP_REMOVED lines=8> */
.L_x_11703:
[----:B------:R-:W-:Y:S05]  /*17d20*/  BRA `(.L_x_11704) ;  /* 0xffffffdc00147947 */ /* 0x000fea000383ffff */
.L_x_11637:
[----:B------:R-:W-:Y:S01]  /*17d30*/  BSSY B0, `(.L_x_11705) ;  /* 0x0000006000007945 */ /* 0x000fe20003800000 */
[----:B------:R-:W-:Y:S01]  /*17d40*/  PLOP3.LUT P6, PT, P6, PT, PT, 0x8, 0x0 ;  /* 0x000000000000781c */ /* 0x000fe200037ce170 */
[----:B------:R-:W-:-:S12]  /*17d50*/  IMAD.MOV.U32 R15, RZ, RZ, -0x1 ;  /* 0xffffffffff0f7424 */ /* 0x000fd800078e00ff */
[----:B012--5:R-:W-:Y:S05]  /*17d60*/  WARPSYNC.COLLECTIVE R15, `(.L_x_11706) ;  /* 0x000000000f087348 */ /* 0x027fea0003c00000 */
[----:B------:R-:W-:Y:S01]  /*17d70*/  VOTE.ANY R14, PT, P6 ;  /* 0x00000000000e7806 */ /* 0x000fe200030e0100 */
[----:B012--5:R-:W-:Y:S06]  /*17d80*/  ENDCOLLECTIVE ;  /* 0x000000000000791b */ /* 0x027fec0003800000 */
.L_x_11706:
[----:B------:R-:W-:Y:S05]  /*17d90*/  BSYNC B0 ;  /* 0x0000000000007941 */ /* 0x000fea0003800000 */
.L_x_11705:
        /* <DEDUP_REMOVED lines=9> */
.L_x_11707:
[----:B------:R-:W-:Y:S01]  /*17e30*/  IMAD.MOV.U32 R17, RZ, RZ, R14 ;  /* 0x000000ffff117224 */ /* 0x000fe200078e000e */
[----:B------:R-:W-:Y:S06]  /*17e40*/  BRA `(.L_x_11708) ;  /* 0xffffffdc00047947 */ /* 0x000fec000383ffff */
.L_x_11639:
[----:B------:R-:W-:Y:S01]  /*17e50*/  BSSY B0, `(.L_x_11709) ;  /* 0x0000007000007945 */ /* 0x000fe20003800000 */
[----:B------:R-:W-:Y:S02]  /*17e60*/  IMAD.MOV.U32 R13, RZ, RZ, R3 ;  /* 0x000000ffff0d7224 */ /* 0x000fe400078e0003 */
[----:B------:R-:W-:Y:S02]  /*17e70*/  IMAD.MOV.U32 R11, RZ, RZ, 0x1f ;  /* 0x0000001fff0b7424 */ /* 0x000fe400078e00ff */
[----:B------:R-:W-:-:S07]  /*17e80*/  IMAD.MOV.U32 R15, RZ, RZ, -0x1 ;  /* 0xffffffffff0f7424 */ /* 0x000fce00078e00ff */
[----:B012345:R-:W-:Y:S05]  /*17e90*/  WARPSYNC.COLLECTIVE R15, `(.L_x_11710) ;  /* 0x000000000f087348 */ /* 0x03ffea0003c00000 */
[----:B------:R0:W0:Y:S02]  /*17ea0*/  SHFL.IDX P6, R14, R13, R12, R11 ;  /* 0x0000000c0d0e7389 */ /* 0x00002400000c000b */
[----:B012345:R-:W-:Y:S01]  /*17eb0*/  ENDCOLLECTIVE ;  /* 0x000000000000791b */ /* 0x03ffe20003800000 */
.L_x_11710:
[----:B------:R-:W-:Y:S05]  /*17ec0*/  BSYNC B0 ;  /* 0x0000000000007941 */ /* 0x000fea0003800000 */
.L_x_11709:
[----:B------:R-:W-:Y:S01]  /*17ed0*/  IMAD.MOV.U32 R5, RZ, RZ, R14 ;  /* 0x000000ffff057224 */ /* 0x000fe200078e000e */
[----:B------:R-:W-:Y:S06]  /*17ee0*/  BRA `(.L_x_11638) ;  /* 0xffffffd800f87947 */ /* 0x000fec000383ffff */
.L_x_11643:
[----:B0-----:R0:W1:Y:S02]  /*17ef0*/  SYNCS.PHASECHK.TRANS64.TRYWAIT P0, [R0+URZ+0x22820], R3 ;  /* 0x02282003000075a7 */ /* 0x001064000800017f */
[----:B-1----:R-:W-:Y:S05]  /*17f00*/  @!P0 NANOSLEEP.SYNCS 0x989680 ;  /* 0x009896800000895d */ /* 0x002fea0003900000 */
[----:B------:R-:W1:Y:S02]  /*17f10*/  @!P0 SYNCS.PHASECHK.TRANS64 P0, [R0+URZ+0x22820], R3 ;  /* 0x02282003000085a7 */ /* 0x000e64000800007f */
[----:B-1----:R-:W-:Y:S05]  /*17f20*/  @!P0 BRA `(.L_x_11643) ;  /* 0xfffffffc00f08947 */ /* 0x002fea000383ffff */
[----:B------:R-:W-:Y:S05]  /*17f30*/  BRA `(.L_x_11711) ;  /* 0xffffffe000787947 */ /* 0x000fea000383ffff */
.L_x_11644:
        /* <DEDUP_REMOVED lines=8> */
[----:B0-2--5:R-:W-:Y:S05]  /*17fc0*/  WARPSYNC.COLLECTIVE R15, `(.L_x_11713) ;  /* 0x000000000f087348 */ /* 0x025fea0003c00000 */
[----:B------:R1:W3:Y:S02]  /*17fd0*/  SHFL.IDX P6, R14, R13, R12, R11 ;  /* 0x0000000c0d0e7389 */ /* 0x0002e400000c000b */
[----:B0123-5:R-:W-:Y:S01]  /*17fe0*/  ENDCOLLECTIVE ;  /* 0x000000000000791b */ /* 0x02ffe20003800000 */
.L_x_11713:
[----:B------:R-:W-:Y:S05]  /*17ff0*/  BSYNC B0 ;  /* 0x0000000000007941 */ /* 0x000fea0003800000 */
.L_x_11712:
[----:B------:R-:W-:Y:S05]  /*18000*/  BRA `(.L_x_11714) ;  /* 0xffffffe000607947 */ /* 0x000fea000383ffff */
.L_x_11647:
[----:B------:R-:W-:Y:S01]  /*18010*/  BSSY B1, `(.L_x_11715) ;  /* 0x0000006000017945 */ /* 0x000fe20003800000 */
[----:B------:R-:W-:-:S07]  /*18020*/  IMAD.MOV.U32 R15, RZ, RZ, -0x1 ;  /* 0xffffffffff0f7424 */ /* 0x000fce00078e00ff */
[----:B012--5:R-:W-:Y:S05]  /*18030*/  WARPSYNC.COLLECTIVE R15, `(.L_x_11716) ;  /* 0x000000000f0c7348 */ /* 0x027fea0003c00000 */
[----:B------:R-:W-:Y:S02]  /*18040*/  ELECT P6, UR62, PT ;  /* 0x00000000003e782f */ /* 0x000fe400038c0000 */
[----:B------:R-:W-:Y:S01]  /*18050*/  MOV R14, UR62 ;  /* 0x0000003e000e7c02 */ /* 0x000fe20008000f00 */
[----:B012--5:R-:W-:Y:S10]  /*18060*/  ENDCOLLECTIVE ;  /* 0x000000000000791b */ /* 0x027ff40003800000 */
.L_x_11716:
[----:B------:R-:W-:Y:S05]  /*18070*/  BSYNC B1 ;  /* 0x0000000000017941 */ /* 0x000fea0003800000 */
.L_x_11715:
[----:B------:R-:W-:Y:S05]  /*18080*/  BRA `(.L_x_11717) ;  /* 0xffffffe000587947 */ /* 0x000fea000383ffff */
.L_x_11649:
[----:B0-----:R0:W1:Y:S02]  /*18090*/  SYNCS.PHASECHK.TRANS64.TRYWAIT P0, [R6+URZ], R5 ;  /* 0x00000005060075a7 */ /* 0x001064000800017f */
[----:B-1----:R-:W-:Y:S05]  /*180a0*/  @!P0 NANOSLEEP.SYNCS 0x989680 ;  /* 0x009896800000895d */ /* 0x002fea0003900000 */
[----:B------:R-:W1:Y:S02]  /*180b0*/  @!P0 SYNCS.PHASECHK.TRANS64 P0, [R6+URZ], R5 ;  /* 0x00000005060085a7 */ /* 0x000e64000800007f */
[----:B-1----:R-:W-:Y:S05]  /*180c0*/  @!P0 BRA `(.L_x_11649) ;  /* 0xfffffffc00f08947 */ /* 0x002fea000383ffff */
[----:B------:R-:W-:Y:S05]  /*180d0*/  BRA `(.L_x_11718) ;  /* 0xffffffe000947947 */ /* 0x000fea000383ffff */
.L_x_11650:
[----:B-1----:R1:W2:Y:S02]  /*180e0*/  SYNCS.PHASECHK.TRANS64.TRYWAIT P0, [R7+URZ], R2 ;  /* 0x00000002070075a7 */ /* 0x0022a4000800017f */
[----:B--2---:R-:W-:Y:S05]  /*180f0*/  @!P0 NANOSLEEP.SYNCS 0x989680 ;  /* 0x009896800000895d */ /* 0x004fea0003900000 */
[----:B------:R-:W2:Y:S02]  /*18100*/  @!P0 SYNCS.PHASECHK.TRANS64 P0, [R7+URZ], R2 ;  /* 0x00000002070085a7 */ /* 0x000ea4000800007f */
[----:B--2---:R-:W-:Y:S05]  /*18110*/  @!P0 BRA `(.L_x_11650) ;  /* 0xfffffffc00f08947 */ /* 0x004fea000383ffff */
[----:B------:R-:W-:Y:S05]  /*18120*/  BRA `(.L_x_11719) ;  /* 0xffffffe000887947 */ /* 0x000fea000383ffff */
.L_x_11652:
[----:B--2---:R2:W3:Y:S02]  /*18130*/  SYNCS.PHASECHK.TRANS64.TRYWAIT P0, [R4+URZ], R5 ;  /* 0x00000005040075a7 */ /* 0x0044e4000800017f */
[----:B---3--:R-:W-:Y:S05]  /*18140*/  @!P0 NANOSLEEP.SYNCS 0x989680 ;  /* 0x009896800000895d */ /* 0x008fea0003900000 */
[----:B------:R-:W3:Y:S02]  /*18150*/  @!P0 SYNCS.PHASECHK.TRANS64 P0, [R4+URZ], R5 ;  /* 0x00000005040085a7 */ /* 0x000ee4000800007f */
[----:B---3--:R-:W-:Y:S05]  /*18160*/  @!P0 BRA `(.L_x_11652) ;  /* 0xfffffffc00f08947 */ /* 0x008fea000383ffff */
[----:B------:R-:W-:Y:S05]  /*18170*/  BRA `(.L_x_11720) ;  /* 0xffffffe000907947 */ /* 0x000fea000383ffff */
.L_x_11721:
        /* <DEDUP_REMOVED lines=16> */
.L_x_15143:


//--------------------- .text._ZN7cutlass13device_kernelIN5flash11enable_sm90INS1_16FlashAttnFwdSm90INS1_25CollectiveMainloopFwdSm90ILi2EN4cute5tupleIJNS5_1CILi1EEES8_S8_EEENS6_IJNS7_ILi128EEENS7_ILi96EEENS7_ILi64EEEEEELi256ENS_6half_tEfNS_4arch4Sm90ELb0ELb1ELb0ELb1ELb0ELb1ELb0ELb1ELb0ELb1ELb0ELb0EEENS1_21CollectiveEpilogueFwdINS6_IJSA_NS7_ILi256EEESB_EEES9_SE_SG_Li256ELb1ELb1ELb0ELb0EEENS1_36VarlenDynamicPersistentTileSchedulerILi128ELi96ELi256ELi128ELb0ELb1ELb1ELb1ELb0ELb1EEEEEEEEEvNT_6ParamsE --------------------------
	.section	.text._ZN7cutlass13device_kernelIN5flash11enable_sm90INS1_16FlashAttnFwdSm90INS1_25CollectiveMainloopFwdSm90ILi2EN4cute5tupleIJNS5_1CILi1EEES8_S8_EEENS6_IJNS7_ILi128EEENS7_ILi96EEENS7_ILi64EEEEEELi256ENS_6half_tEfNS_4arch4Sm90ELb0ELb1ELb0ELb1ELb0ELb1ELb0ELb1ELb0ELb1ELb0ELb0EEENS1_21CollectiveEpilogueFwdINS6_IJSA_NS7_ILi256EEESB_EEES9_SE_SG_Li256ELb1ELb1ELb0ELb0EEENS1_36VarlenDynamicPersistentTileSchedulerILi128ELi96ELi256ELi128ELb0ELb1ELb1ELb1ELb0ELb1EEEEEEEEEvNT_6ParamsE,"ax",@progbits
	.align	128
.text._ZN7cutlass13device_kernelIN5flash11enable_sm90INS1_16FlashAttnFwdSm90INS1_25CollectiveMainloopFwdSm90ILi2EN4cute5tupleIJNS5_1CILi1EEES8_S8_EEENS6_IJNS7_ILi128EEENS7_ILi96EEENS7_ILi64EEEEEELi256ENS_6half_tEfNS_4arch4Sm90ELb0ELb1ELb0ELb1ELb0ELb1ELb0ELb1ELb0ELb1ELb0ELb0EEENS1_21CollectiveEpilogueFwdINS6_IJSA_NS7_ILi256EEESB_EEES9_SE_SG_Li256ELb1ELb1ELb0ELb0EEENS1_36VarlenDynamicPersistentTileSchedulerILi128ELi96ELi256ELi128ELb0ELb1ELb1ELb1ELb0ELb1EEEEEEEEEvNT_6ParamsE:
        .type           _ZN7cutlass13device_kernelIN5flash11enable_sm90INS1_16FlashAttnFwdSm90INS1_25CollectiveMainloopFwdSm90ILi2EN4cute5tupleIJNS5_1CILi1EEES8_S8_EEENS6_IJNS7_ILi128EEENS7_ILi96EEENS7_ILi64EEEEEELi256ENS_6half_tEfNS_4arch4Sm90ELb0ELb1ELb0ELb1ELb0ELb1ELb0ELb1ELb0ELb1ELb0ELb0EEENS1_21CollectiveEpilogueFwdINS6_IJSA_NS7_ILi256EEESB_EEES9_SE_SG_Li256ELb1ELb1ELb0ELb0EEENS1_36VarlenDynamicPersistentTileSchedulerILi128ELi96ELi256ELi128ELb0ELb1ELb1ELb1ELb0ELb1EEEEEEEEEvNT_6ParamsE,@function
        .size           _ZN7cutlass13device_kernelIN5flash11enable_sm90INS1_16FlashAttnFwdSm90INS1_25CollectiveMainloopFwdSm90ILi2EN4cute5tupleIJNS5_1CILi1EEES8_S8_EEENS6_IJNS7_ILi128EEENS7_ILi96EEENS7_ILi64EEEEEELi256ENS_6half_tEfNS_4arch4Sm90ELb0ELb1ELb0ELb1ELb0ELb1ELb0ELb1ELb0ELb1ELb0ELb0EEENS1_21CollectiveEpilogueFwdINS6_IJSA_NS7_ILi256EEESB_EEES9_SE_SG_Li256ELb1ELb1ELb0ELb0EEENS1_36VarlenDynamicPersistentTileSchedulerILi128ELi96ELi256ELi128ELb0ELb1ELb1ELb1ELb0ELb1EEEEEEEEEvNT_6ParamsE,(.L_x_15144 - _ZN7cutlass13device_kernelIN5flash11enable_sm90INS1_16FlashAttnFwdSm90INS1_25CollectiveMainloopFwdSm90ILi2EN4cute5tupleIJNS5_1CILi1EEES8_S8_EEENS6_IJNS7_ILi128EEENS7_ILi96EEENS7_ILi64EEEEEELi256ENS_6half_tEfNS_4arch4Sm90ELb0ELb1ELb0ELb1ELb0ELb1ELb0ELb1ELb0ELb1ELb0ELb0EEENS1_21CollectiveEpilogueFwdINS6_IJSA_NS7_ILi256EEESB_EEES9_SE_SG_Li256ELb1ELb1ELb0ELb0EEENS1_36VarlenDynamicPersistentTileSchedulerILi128ELi96ELi256ELi128ELb0ELb1ELb1ELb1ELb0ELb1EEEEEEEEEvNT_6ParamsE)
        .other          _ZN7cutlass13device_kernelIN5flash11enable_sm90INS1_16FlashAttnFwdSm90INS1_25CollectiveMainloopFwdSm90ILi2EN4cute5tupleIJNS5_1CILi1EEES8_S8_EEENS6_IJNS7_ILi128EEENS7_ILi96EEENS7_ILi64EEEEEELi256ENS_6half_tEfNS_4arch4Sm90ELb0ELb1ELb0ELb1ELb0ELb1ELb0ELb1ELb0ELb1ELb0ELb0EEENS1_21CollectiveEpilogueFwdINS6_IJSA_NS7_ILi256EEESB_EEES9_SE_SG_Li256ELb1ELb1ELb0ELb0EEENS1_36VarlenDynamicPersistentTileSchedulerILi128ELi96ELi256ELi128ELb0ELb1ELb1ELb1ELb0ELb1EEEEEEEEEvNT_6ParamsE,@"STO_CUDA_ENTRY STV_DEFAULT"
_ZN7cutlass13device_kernelIN5flash11enable_sm90INS1_16FlashAttnFwdSm90INS1_25CollectiveMainloopFwdSm90ILi2EN4cute5tupleIJNS5_1CILi1EEES8_S8_EEENS6_IJNS7_ILi128EEENS7_ILi96EEENS7_ILi64EEEEEELi256ENS_6half_tEfNS_4arch4Sm90ELb0ELb1ELb0ELb1ELb0ELb1ELb0ELb1ELb0ELb1ELb0ELb0EEENS1_21CollectiveEpilogueFwdINS6_IJSA_NS7_ILi256EEESB_EEES9_SE_SG_Li256ELb1ELb1ELb0ELb0EEENS1_36VarlenDynamicPersistentTileSchedulerILi128ELi96ELi256ELi128ELb0ELb1ELb1ELb1ELb0ELb1EEEEEEEEEvNT_6ParamsE:
        /* <DEDUP_REMOVED lines=23> */
.L_x_11723:
[----:B------:R-:W-:Y:S05]  /*0170*/  BSYNC B0 ;  /* 0x0000000000007941 */ /* 0x000fea0003800000 */
.L_x_11722:
        /* <DEDUP_REMOVED lines=40> */
.L_x_11724:
        /* <DEDUP_REMOVED lines=22> */
.L_x_11725:
        /* <DEDUP_REMOVED lines=18> */
.L_x_11726:
        /* <DEDUP_REMOVED lines=22> */
.L_x_11727:
        /* <DEDUP_REMOVED lines=22> */
.L_x_11728:
        /* <DEDUP_REMOVED lines=9> */
.L_x_11731:
[----:B------:R-:W-:-:S08]  /*09d0*/  NOP ;  /* 0x0000000000007918 */ /* 0x000fd00000000000 */
[----:B------:R-:W0:Y:S02]  /*09e0*/  USETMAXREG.TRY_ALLOC.CTAPOOL UP0, 0xf0 ;  /* 0x000000f0000079c8 */ /* 0x000e240008000600 */
[----:B0-----:R-:W-:-:S13]  /*09f0*/  PLOP3.LUT P0, PT, PT, PT, UP0, 0x80, 0x0 ;  /* 0x000000000000781c */ /* 0x001fda0003f0f008 */
[----:B------:R-:W-:Y:S05]  /*0a00*/  @!P0 BRA `(.L_x_11731) ;  /* 0xfffffffc00f08947 */ /* 0x000fea000383ffff */
[----:B------:R-:W3:Y:S01]  /*0a10*/  LDL.LU R0, [R1] ;  /* 0x0000000001007983 */ /* 0x000ee20000300800 */
[----:B--2---:R-:W-:Y:S01]  /*0a20*/  SHF.R.U32.HI R2, RZ, 0x7, R4 ;  /* 0x00000007ff027819 */ /* 0x004fe20000011604 */
[----:B------:R-:W0:Y:S01]  /*0a30*/  S2UR UR5, SR_CgaCtaId ;  /* 0x00000000000579c3 */ /* 0x000e220000008800 */
[----:B------:R-:W-:-:S07]  /*0a40*/  UMOV UR4, 0x400 ;  /* 0x0000040000047882 */ /* 0x000fce0000000000 */
[----:B------:R-:W-:Y:S06]  /*0a50*/  BAR.ARV 0x8, 0x180 ;  /* 0x0206000000007b1d */ /* 0x000fec0000002000 */
[----:B------:R-:W-:-:S13]  /*0a60*/  ISETP.NE.AND P0, PT, R2, 0x1, PT ;  /* 0x000000010200780c */ /* 0x000fda0003f05270 */
[----:B------:R-:W-:Y:S06]  /*0a70*/  @!P0 BAR.ARV 0x9, 0x100 ;  /* 0x0244000000008b1d */ /* 0x000fec0000002000 */
[----:B0-----:R-:W-:Y:S02]  /*0a80*/  ULEA UR4, UR5, UR4, 0x18 ;  /* 0x0000000405047291 */ /* 0x001fe4000f8ec03f */
[----:B------:R-:W-:Y:S04]  /*0a90*/  BAR.SYNC.DEFER_BLOCKING 0x5, 0x180 ;  /* 0x0146000000007b1d */ /* 0x000fe80000010000 */
[----:B------:R-:W-:-:S02]  /*0aa0*/  IMAD.U32 R16, RZ, RZ, UR4 ;  /* 0x00000004ff107e24 */ /* 0x000fc4000f8e00ff */
[----:B------:R-:W-:-:S03]  /*0ab0*/  ULDC UR4, c[0x0][0xc3c] ;  /* 0x00030f0000047ab9 */ /* 0x000fc60000000800 */
[----:B------:R-:W0:Y:S01]  /*0ac0*/  LDS.128 R88, [R16+0x228d0] ;  /* 0x0228d00010587984 */ /* 0x000e220000000c00 */
[----:B------:R-:W-:Y:S06]  /*0ad0*/  BAR.ARV 0x4, 0x180 ;  /* 0x0106000000007b1d */ /* 0x000fec0000002000 */
[----:B---3--:R-:W-:-:S04]  /*0ae0*/  LOP3.LUT R0, R0, 0xffbfffff, RZ, 0xc0, !PT ;  /* 0xffbfffff00007812 */ /* 0x008fc800078ec0ff */
[----:B------:R-:W-:Y:S02]  /*0af0*/  @P0 LOP3.LUT R0, R0, 0x400000, RZ, 0xfc, !PT ;  /* 0x0040000000000812 */ /* 0x000fe400078efcff */
[----:B0-----:R-:W-:-:S03]  /*0b00*/  ISETP.GE.AND P0, PT, R91, UR4, PT ;  /* 0x000000045b007c0c */ /* 0x001fc6000bf06270 */
[----:B------:R0:W-:Y:S10]  /*0b10*/  STL [R1], R0 ;  /* 0x0000000001007387 */ /* 0x0001f40000100800 */
[----:B0-----:R-:W-:Y:S05]  /*0b20*/  @P0 BRA `(.L_x_11732) ;  /* 0x000001ec009c0947 */ /* 0x001fea0003800000 */
[----:B------:R-:W2:Y:S01]  /*0b30*/  LDL.LU R12, [R1+0x50] ;  /* 0x00005000010c7983 */ /* 0x000ea20000300800 */
[----:B------:R-:W-:Y:S02]  /*0b40*/  VIADD R11, R4, 0xffffff80 ;  /* 0xffffff80040b7836 */ /* 0x000fe40000000000 */
[----:B------:R-:W-:Y:S02]  /*0b50*/  IMAD.MOV.U32 R235, RZ, RZ, RZ ;  /* 0x000000ffffeb7224 */ /* 0x000fe400078e00ff */
[----:B------:R-:W-:Y:S01]  /*0b60*/  IMAD.MOV.U32 R17, RZ, RZ, RZ ;  /* 0x000000ffff117224 */ /* 0x000fe200078e00ff */
[----:B------:R-:W-:Y:S01]  /*0b70*/  SHF.R.S32.HI R0, RZ, 0x1f, R11 ;  /* 0x0000001fff007819 */ /* 0x000fe2000001140b */
[----:B------:R-:W-:Y:S02]  /*0b80*/  IMAD.MOV.U32 R208, RZ, RZ, RZ ;  /* 0x000000ffffd07224 */ /* 0x000fe400078e00ff */
[----:B------:R-:W-:Y:S01]  /*0b90*/  IMAD.MOV.U32 R19, RZ, RZ, RZ ;  /* 0x000000ffff137224 */ /* 0x000fe200078e00ff */
[----:B------:R-:W-:-:S02]  /*0ba0*/  LEA.HI R2, R0, R11, RZ, 0x7 ;  /* 0x0000000b00027211 */ /* 0x000fc400078f38ff */
[----:B------:R-:W-:Y:S02]  /*0bb0*/  LEA.HI R220, R0, R11, RZ, 0x5 ;  /* 0x0000000b00dc7211 */ /* 0x000fe400078f28ff */
[----:B------:R-:W-:Y:S02]  /*0bc0*/  LOP3.LUT R3, R2, 0xffffff80, RZ, 0xc0, !PT ;  /* 0xffffff8002037812 */ /* 0x000fe400078ec0ff */
[----:B------:R-:W-:Y:S02]  /*0bd0*/  SHF.R.S32.HI R220, RZ, 0x5, R220 ;  /* 0x00000005ffdc7819 */ /* 0x000fe400000114dc */
[----:B------:R-:W-:Y:S01]  /*0be0*/  SHF.R.S32.HI R13, RZ, 0x7, R2 ;  /* 0x00000007ff0d7819 */ /* 0x000fe20000011402 */
[----:B------:R-:W-:-:S03]  /*0bf0*/  IMAD.IADD R10, R11, 0x1, -R3 ;  /* 0x000000010b0a7824 */ /* 0x000fc600078e0a03 */
[----:B------:R-:W-:Y:S02]  /*0c00*/  LEA.HI R2, R2, R13, RZ, 0x1 ;  /* 0x0000000d02027211 */ /* 0x000fe400078f08ff */
[----:B------:R-:W-:Y:S02]  /*0c10*/  SHF.R.S32.HI R5, RZ, 0x1f, R10 ;  /* 0x0000001fff057819 */ /* 0x000fe4000001140a */
[----:B------:R-:W-:Y:S02]  /*0c20*/  LOP3.LUT R2, R2, 0x3fffffe, RZ, 0xc0, !PT ;  /* 0x03fffffe02027812 */ /* 0x000fe400078ec0ff */
[CC--:B------:R-:W-:Y:S02]  /*0c30*/  LEA.HI R7, R5.reuse, R10.reuse, RZ, 0x2 ;  /* 0x0000000a05077211 */ /* 0x0c0fe400078f10ff */
[----:B------:R-:W-:Y:S01]  /*0c40*/  LEA.HI R8, R5, R10, RZ, 0x5 ;  /* 0x0000000a05087211 */ /* 0x000fe200078f28ff */
[----:B------:R-:W-:Y:S01]  /*0c50*/  IMAD.IADD R2, R13, 0x1, -R2 ;  /* 0x000000010d027824 */ /* 0x000fe200078e0a02 */
[----:B------:R-:W-:-:S02]  /*0c60*/  SHF.R.S32.HI R4, RZ, 0x2, R7 ;  /* 0x00000002ff047819 */ /* 0x000fc40000011407 */
[----:B------:R-:W-:Y:S02]  /*0c70*/  SHF.R.S32.HI R3, RZ, 0x1f, R7 ;  /* 0x0000001fff037819 */ /* 0x000fe40000011407 */
[----:B------:R-:W-:Y:S02]  /*0c80*/  SHF.R.S32.HI R8, RZ, 0x5, R8 ;  /* 0x00000005ff087819 */ /* 0x000fe40000011408 */
[----:B------:R-:W-:Y:S02]  /*0c90*/  LEA.HI R6, R3, R4, RZ, 0x3 ;  /* 0x0000000403067211 */ /* 0x000fe400078f18ff */
[----:B------:R-:W-:Y:S02]  /*0ca0*/  LEA.HI R3, R0, R11, RZ, 0x4 ;  /* 0x0000000b00037211 */ /* 0x000fe400078f20ff */
[----:B------:R-:W-:Y:S02]  /*0cb0*/  LOP3.LUT R9, R6, 0xfffffff8, RZ, 0xc0, !PT ;  /* 0xfffffff806097812 */ /* 0x000fe400078ec0ff */
[----:B------:R-:W-:-:S02]  /*0cc0*/  SHF.R.S32.HI R6, RZ, 0x4, R3 ;  /* 0x00000004ff067819 */ /* 0x000fc40000011403 */
[----:B------:R-:W-:Y:S01]  /*0cd0*/  LOP3.LUT R206, R7, 0x7ffffffc, RZ, 0xc0, !PT ;  /* 0x7ffffffc07ce7812 */ /* 0x000fe200078ec0ff */
[----:B------:R-:W-:Y:S01]  /*0ce0*/  IMAD.IADD R9, R4, 0x1, -R9 ;  /* 0x0000000104097824 */ /* 0x000fe200078e0a09 */
[C---:B------:R-:W-:Y:S02]  /*0cf0*/  LOP3.LUT R4, R3.reuse, 0x3fffff0, RZ, 0xc0, !PT ;  /* 0x03fffff003047812 */ /* 0x040fe400078ec0ff */
[----:B------:R-:W-:Y:S01]  /*0d00*/  LEA.HI R3, R3, R6, RZ, 0x1 ;  /* 0x0000000603037211 */ /* 0x000fe200078f08ff */
[----:B------:R-:W-:Y:S02]  /*0d10*/  IMAD R9, R8, 0x10, R9 ;  /* 0x0000001008097824 */ /* 0x000fe400078e0209 */
[----:B------:R-:W-:Y:S01]  /*0d20*/  IMAD.IADD R206, R10, 0x1, -R206 ;  /* 0x000000010ace7824 */ /* 0x000fe200078e0ace */
[----:B------:R-:W-:Y:S01]  /*0d30*/  LOP3.LUT R5, R3, 0x1ffffffe, RZ, 0xc0, !PT ;  /* 0x1ffffffe03057812 */ /* 0x000fe200078ec0ff */
[----:B------:R-:W-:Y:S02]  /*0d40*/  IMAD.IADD R3, R11, 0x1, -R4 ;  /* 0x000000010b037824 */ /* 0x000fe400078e0a04 */
[----:B------:R-:W-:-:S02]  /*0d50*/  IMAD R8, R2, 0x40, R9 ;  /* 0x0000004002087824 */ /* 0x000fc400078e0209 */
[----:B------:R-:W-:Y:S01]  /*0d60*/  IMAD R4, R220, 0x10, R3 ;  /* 0x00000010dc047824 */ /* 0x000fe200078e0203 */
[-C--:B------:R-:W-:Y:S01]  /*0d70*/  LEA.HI R3, R0, R11.reuse, RZ, 0x2 ;  /* 0x0000000b00037211 */ /* 0x080fe200078f10ff */
[----:B------:R-:W-:Y:S01]  /*0d80*/  IMAD.IADD R5, R6, 0x1, -R5 ;  /* 0x0000000106057824 */ /* 0x000fe200078e0a05 */
[----:B------:R-:W-:Y:S01]  /*0d90*/  LEA.HI R0, R0, R11, RZ, 0x3 ;  /* 0x0000000b00007211 */ /* 0x000fe200078f18ff */
[----:B------:R0:W-:Y:S01]  /*0da0*/  STL [R1+0x18], R8 ;  /* 0x0000180801007387 */ /* 0x0001e20000100800 */
[----:B------:R-:W-:Y:S01]  /*0db0*/  SHF.R.S32.HI R18, RZ, 0x2, R3 ;  /* 0x00000002ff127819 */ /* 0x000fe20000011403 */
[----:B------:R-:W-:Y:S01]  /*0dc0*/  IMAD R6, R4, 0x8, R5 ;  /* 0x0000000804067824 */ /* 0x000fe200078e0205 */
[----:B------:R-:W-:Y:S01]  /*0dd0*/  LOP3.LUT R225, R0, 0xfffffff8, RZ, 0xc0, !PT ;  /* 0xfffffff800e17812 */ /* 0x000fe200078ec0ff */
[----:B------:R-:W-:Y:S01]  /*0de0*/  IMAD.MOV.U32 R2, RZ, RZ, RZ ;  /* 0x000000ffff027224 */ /* 0x000fe200078e00ff */
[----:B------:R-:W-:Y:S01]  /*0df0*/  SHF.R.S32.HI R5, RZ, 0x1f, R3 ;  /* 0x0000001fff057819 */ /* 0x000fe20000011403 */
[----:B------:R-:W-:Y:S01]  /*0e00*/  VIADD R232, R18, 0x40 ;  /* 0x0000004012e87836 */ /* 0x000fe20000000000 */
[----:B------:R-:W-:Y:S01]  /*0e10*/  LOP3.LUT R233, R3, 0xfffffffc, RZ, 0xc0, !PT ;  /* 0xfffffffc03e97812 */ /* 0x000fe200078ec0ff */
[----:B------:R-:W-:Y:S01]  /*0e20*/  IMAD.IADD R225, R11, 0x1, -R225 ;  /* 0x000000010be17824 */ /* 0x000fe200078e0ae1 */
[----:B------:R-:W-:Y:S01]  /*0e30*/  LEA.HI R5, R5, R18, RZ, 0x3 ;  /* 0x0000001205057211 */ /* 0x000fe200078f18ff */
[----:B------:R-:W-:Y:S01]  /*0e40*/  IMAD.SHL.U32 R218, R232, 0x40, RZ ;  /* 0x00000040e8da7824 */ /* 0x000fe200078e00ff */
[----:B------:R-:W-:Y:S01]  /*0e50*/  SHF.R.S32.HI R9, RZ, 0x1f, R232 ;  /* 0x0000001fff097819 */ /* 0x000fe200000114e8 */
[----:B------:R-:W-:Y:S01]  /*0e60*/  IMAD.IADD R233, R11, 0x1, -R233 ;  /* 0x000000010be97824 */ /* 0x000fe200078e0ae9 */
[----:B------:R-:W-:Y:S01]  /*0e70*/  LOP3.LUT R5, R5, 0xfffffff8, RZ, 0xc0, !PT ;  /* 0xfffffff805057812 */ /* 0x000fe200078ec0ff */
[----:B------:R-:W-:Y:S01]  /*0e80*/  IMAD.SHL.U32 R214, R225, 0x8, RZ ;  /* 0x00000008e1d67824 */ /* 0x000fe200078e00ff */
[----:B------:R-:W-:Y:S01]  /*0e90*/  LEA.HI R9, R9, R232, RZ, 0x3 ;  /* 0x000000e809097211 */ /* 0x000fe200078f18ff */
[----:B------:R-:W-:Y:S01]  /*0ea0*/  IMAD.SHL.U32 R3, R233, 0x8, RZ ;  /* 0x00000008e9037824 */ /* 0x000fe200078e00ff */
[----:B------:R-:W-:Y:S01]  /*0eb0*/  LOP3.LUT R218, R218, 0x1c0, RZ, 0xc0, !PT ;  /* 0x000001c0dada7812 */ /* 0x000fe200078ec0ff */
[----:B------:R-:W-:Y:S01]  /*0ec0*/  VIADD R223, R214, 0x40 ;  /* 0x00000040d6df7836 */ /* 0x000fe20000000000 */
[----:B------:R-:W-:Y:S01]  /*0ed0*/  SHF.R.S32.HI R4, RZ, 0x1f, R214 ;  /* 0x0000001fff047819 */ /* 0x000fe200000114d6 */
[----:B------:R-:W-:Y:S01]  /*0ee0*/  IMAD.SHL.U32 R9, R9, 0x40, RZ ;  /* 0x0000004009097824 */ /* 0x000fe200078e00ff */
[----:B------:R-:W-:Y:S01]  /*0ef0*/  LOP3.LUT R4, R218, 0x38, R3, 0xf8, !PT ;  /* 0x00000038da047812 */ /* 0x000fe200078ef803 */
[----:B------:R-:W-:Y:S01]  /*0f00*/  IMAD.IADD R237, R18, 0x1, -R5 ;  /* 0x0000000112ed7824 */ /* 0x000fe200078e0a05 */
[----:B------:R-:W-:Y:S01]  /*0f10*/  SHF.R.U32.HI R5, RZ, 0x3, R218 ;  /* 0x00000003ff057819 */ /* 0x000fe200000116da */
[C---:B------:R-:W-:Y:S01]  /*0f20*/  VIADD R222, R214.reuse, 0x80 ;  /* 0x00000080d6de7836 */ /* 0x040fe20000000000 */
[----:B------:R-:W-:Y:S01]  /*0f30*/  LOP3.LUT R221, R9, 0xfffffe00, RZ, 0xc0, !PT ;  /* 0xfffffe0009dd7812 */ /* 0x000fe200078ec0ff */
[----:B------:R-:W-:Y:S01]  /*0f40*/  VIADD R224, R214, 0xc0 ;  /* 0x000000c0d6e07836 */ /* 0x000fe20000000000 */
[----:B------:R-:W-:Y:S01]  /*0f50*/  SHF.R.S32.HI R3, RZ, 0x1f, R223 ;  /* 0x0000001fff037819 */ /* 0x000fe200000114df */
[----:B------:R-:W-:Y:S01]  /*0f60*/  IMAD.SHL.U32 R22, R233, 0x4, RZ ;  /* 0x00000004e9167824 */ /* 0x000fe200078e00ff */
[----:B------:R-:W-:Y:S01]  /*0f70*/  LOP3.LUT R3, R221, R4, R5, 0xf6, !PT ;  /* 0x00000004dd037212 */ /* 0x000fe200078ef605 */
[----:B------:R-:W-:Y:S01]  /*0f80*/  IMAD.SHL.U32 R4, R6, 0x8, RZ ;  /* 0x0000000806047824 */ /* 0x000fe200078e00ff */
[----:B------:R-:W-:Y:S01]  /*0f90*/  SHF.R.S32.HI R236, RZ, 0x3, R0 ;  /* 0x00000003ffec7819 */ /* 0x000fe20000011400 */
[----:B------:R-:W-:Y:S01]  /*0fa0*/  VIADD R209, R22, 0x10 ;  /* 0x0000001016d17836 */ /* 0x000fe20000000000 */
[----:B------:R-:W-:Y:S01]  /*0fb0*/  LEA.HI R0, R233, R233, RZ, 0x1 ;  /* 0x000000e9e9007211 */ /* 0x000fe200078f08ff */
[----:B------:R-:W-:Y:S01]  /*0fc0*/  IMAD R3, R3, 0x2, R16 ;  /* 0x0000000203037824 */ /* 0x000fe200078e0210 */
[----:B------:R0:W-:Y:S01]  /*0fd0*/  STL [R1+0x1c], R4 ;  /* 0x00001c0401007387 */ /* 0x0001e20000100800 */
[----:B------:R-:W-:-:S02]  /*0fe0*/  SHF.R.S32.HI R7, RZ, 0x1f, R222 ;  /* 0x0000001fff077819 */ /* 0x000fc400000114de */
[----:B------:R-:W-:Y:S01]  /*0ff0*/  LOP3.LUT R0, R0, 0x1ffffffe, RZ, 0xc0, !PT ;  /* 0x1ffffffe00007812 */ /* 0x000fe200078ec0ff */
[----:B------:R0:W-:Y:S01]  /*1000*/  STL [R1+0xc], R3 ;  /* 0x00000c0301007387 */ /* 0x0001e20000100800 */
[----:B------:R-:W-:-:S03]  /*1010*/  SHF.R.S32.HI R5, RZ, 0x1f, R224 ;  /* 0x0000001fff057819 */ /* 0x000fc600000114e0 */
[----:B------:R-:W-:-:S04]  /*1020*/  IMAD.IADD R0, R233, 0x1, -R0 ;  /* 0x00000001e9007824 */ /* 0x000fc800078e0a00 */
[----:B------:R-:W-:Y:S01]  /*1030*/  IMAD R215, R0, 0x8, R8 ;  /* 0x0000000800d77824 */ /* 0x000fe200078e0208 */
[----:B0-2---:R-:W-:-:S07]  /*1040*/  LOP3.LUT R207, R12, 0x1, RZ, 0xfc, !PT ;  /* 0x000000010ccf7812 */ /* 0x005fce00078efcff */
.L_x_11938:
[----:B------:R-:W-:Y:S05]  /*1050*/  YIELD ;  /* 0x0000000000007946 */ /* 0x000fea0003800000 */
[----:B------:R-:W-:Y:S01]  /*1060*/  ULDC.64 UR4, c[0x0][0xa28] ;  /* 0x00028a0000047ab9 */ /* 0x000fe20000000a00 */
[----:B0-----:R-:W0:Y:S01]  /*1070*/  LDC.64 R6, c[0x0][0xa08] ;  /* 0x00028200ff067b82 */ /* 0x001e220000000a00 */
[----:B------:R-:W-:Y:S01]  /*1080*/  ISETP.NE.U32.AND P1, PT, RZ, UR4, PT ;  /* 0x00000004ff007c0c */ /* 0x000fe2000bf25070 */
[----:B------:R-:W-:Y:S02]  /*1090*/  IMAD.MOV.U32 R0, RZ, RZ, RZ ;  /* 0x000000ffff007224 */ /* 0x000fe400078e00ff */
[----:B------:R-:W-:Y:S01]  /*10a0*/  IMAD.MOV.U32 R32, RZ, RZ, RZ ;  /* 0x000000ffff207224 */ /* 0x000fe200078e00ff */
[----:B------:R-:W-:Y:S01]  /*10b0*/  ISETP.NE.AND.EX P1, PT, RZ, UR5, PT, P1 ;  /* 0x00000005ff007c0c */ /* 0x000fe2000bf25310 */
[----:B------:R-:W-:-:S02]  /*10c0*/  ULDC.64 UR4, c[0x0][0xa18] ;  /* 0x0002860000047ab9 */ /* 0x000fc40000000a00 */
[----:B------:R-:W-:-:S04]  /*10d0*/  ISETP.NE.U32.AND P2, PT, RZ, UR4, PT ;  /* 0x00000004ff007c0c */ /* 0x000fc8000bf45070 */
[----:B------:R-:W-:Y:S01]  /*10e0*/  ISETP.NE.AND.EX P2, PT, RZ, UR5, PT, P2 ;  /* 0x00000005ff007c0c */ /* 0x000fe2000bf45320 */
[----:B------:R-:W-:Y:S02]  /*10f0*/  ULDC.64 UR4, c[0x0][0xa08] ;  /* 0x0002820000047ab9 */ /* 0x000fe40000000a00 */
[----:B------:R-:W-:-:S03]  /*1100*/  ISETP.NE.U32.AND P0, PT, RZ, UR4, PT ;  /* 0x00000004ff007c0c */ /* 0x000fc6000bf05070 */
[----:B-1----:R-:W1:Y:S01]  /*1110*/  @P1 LDC.64 R4, c[0x0][0xa28] ;  /* 0x00028a00ff041b82 */ /* 0x002e620000000a00 */
        /* <DEDUP_REMOVED lines=20> */
[----:B--2-4-:R-:W-:Y:S06]  /*1260*/  @P2 BRA `(.L_x_11733) ;  /* 0x0000000000242947 */ /* 0x014fec0003800000 */
        /* <DEDUP_REMOVED lines=9> */
.L_x_11733:
[----:B------:R-:W-:Y:S01]  /*1300*/  ULDC.64 UR4, c[0x0][0xa20] ;  /* 0x0002880000047ab9 */ /* 0x000fe20000000a00 */
[----:B------:R-:W-:Y:S01]  /*1310*/  IMAD.MOV.U32 R230, RZ, RZ, R90 ;  /* 0x000000ffffe67224 */ /* 0x000fe200078e005a */
[----:B------:R-:W-:Y:S01]  /*1320*/  ISETP.NE.U32.AND P1, PT, RZ, UR4, PT ;  /* 0x00000004ff007c0c */ /* 0x000fe2000bf25070 */
[----:B------:R-:W-:-:S03]  /*1330*/  IMAD.MOV.U32 R231, RZ, RZ, R91 ;  /* 0x000000ffffe77224 */ /* 0x000fc600078e005b */
[----:B------:R-:W-:-:S13]  /*1340*/  ISETP.NE.AND.EX P1, PT, RZ, UR5, PT, P1 ;  /* 0x00000005ff007c0c */ /* 0x000fda000bf25310 */
[----:B------:R-:W-:Y:S05]  /*1350*/  @!P1 BRA `(.L_x_11734) ;  /* 0x0000000000109947 */ /* 0x000fea0003800000 */
[----:B------:R-:W0:Y:S02]  /*1360*/  LDC.64 R4, c[0x0][0xa20] ;  /* 0x00028800ff047b82 */ /* 0x000e240000000a00 */
[----:B0-----:R-:W-:-:S05]  /*1370*/  IMAD.WIDE R4, R91, 0x4, R4 ;  /* 0x000000045b047825 */ /* 0x001fca00078e0204 */
[----:B------:R0:W5:Y:S01]  /*1380*/  LDG.E R31, desc[UR40][R4.64] ;  /* 0x00000028041f7981 */ /* 0x000162000c1e1900 */
[----:B------:R-:W-:Y:S05]  /*1390*/  BRA `(.L_x_11735) ;  /* 0x0000000000107947 */ /* 0x000fea0003800000 */
.L_x_11734:
[----:B------:R-:W-:Y:S05]  /*13a0*/  @!P0 BRA `(.L_x_11735) ;  /* 0x00000000000c8947 */ /* 0x000fea0003800000 */
[----:B------:R-:W2:Y:S04]  /*13b0*/  LDG.E R4, desc[UR40][R10.64] ;  /* 0x000000280a047981 */ /* 0x000ea8000c1e1900 */
[----:B------:R-:W2:Y:S02]  /*13c0*/  LDG.E R31, desc[UR40][R10.64+0x4] ;  /* 0x000004280a1f7981 */ /* 0x000ea4000c1e1900 */
[----:B--2---:R-:W-:-:S07]  /*13d0*/  IMAD.IADD R31, R31, 0x1, -R4 ;  /* 0x000000011f1f7824 */ /* 0x004fce00078e0a04 */
.L_x_11735:
        /* <DEDUP_REMOVED lines=18> */
[----:B--2---:R-:W-:-:S11]  /*1500*/  ISETP.GE.AND P2, PT, R15, 0x1, PT ;  /* 0x000000010f00780c */ /* 0x004fd60003f46270 */
[----:B------:R-:W1:Y:S08]  /*1510*/  @P1 LDC R10, c[0x0][0x44c] ;  /* 0x00011300ff0a1b82 */ /* 0x000e700000000800 */
[----:B------:R-:W2:Y:S01]  /*1520*/  @P1 LDC R12, c[0x0][0x450] ;  /* 0x00011400ff0c1b82 */ /* 0x000ea20000000800 */
[----:B----4-:R-:W-:Y:S02]  /*1530*/  @P0 IMAD.IADD R24, R8, 0x1, -R3 ;  /* 0x0000000108180824 */ /* 0x010fe400078e0a03 */
[----:B------:R-:W-:-:S02]  /*1540*/  IMAD.IADD R8, R31, 0x1, -R0 ;  /* 0x000000011f087824 */ /* 0x000fc400078e0a00 */
[----:B------:R-:W-:Y:S02]  /*1550*/  VIADD R3, R210, 0x7f ;  /* 0x0000007fd2037836 */ /* 0x000fe40000000000 */
[----:B------:R-:W-:Y:S02]  /*1560*/  IMAD.IADD R205, R8, 0x1, R24 ;  /* 0x0000000108cd7824 */ /* 0x000fe400078e0218 */
[----:B-1----:R-:W-:-:S04]  /*1570*/  @P1 IMAD.HI.U32 R5, R3, R10, RZ ;  /* 0x0000000a03051227 */ /* 0x002fc800078e00ff */
[C---:B------:R-:W-:Y:S02]  /*1580*/  VIADD R0, R205.reuse, 0x5f ;  /* 0x0000005fcd007836 */ /* 0x040fe40000000000 */
[----:B------:R-:W-:Y:S01]  /*1590*/  IMAD.MOV.U32 R4, RZ, RZ, R3 ;  /* 0x000000ffff047224 */ /* 0x000fe200078e0003 */
[----:B--2---:R-:W-:Y:S01]  /*15a0*/  @P1 SHF.R.U32.HI R4, RZ, R12, R5 ;  /* 0x0000000cff041219 */ /* 0x004fe20000011605 */
[----:B------:R-:W-:Y:S01]  /*15b0*/  IMAD.HI R0, R0, 0x2aaaaaab, RZ ;  /* 0x2aaaaaab00007827 */ /* 0x000fe200078e02ff */
[----:B------:R-:W-:-:S04]  /*15c0*/  IADD3 R5, R205, 0x1, -R204 ;  /* 0x00000001cd057810 */ /* 0x000fc80007ffe8cc */
[----:B------:R-:W-:Y:S01]  /*15d0*/  SHF.R.U32.HI R3, RZ, 0x1f, R0 ;  /* 0x0000001fff037819 */ /* 0x000fe20000011600 */
[----:B0-----:R-:W-:-:S03]  /*15e0*/  IMAD.IADD R7, R5, 0x1, R4 ;  /* 0x0000000105077824 */ /* 0x001fc600078e0204 */
[----:B------:R-:W-:Y:S01]  /*15f0*/  LEA.HI.SX32 R178, R0, R3, 0x1c ;  /* 0x0000000300b27211 */ /* 0x000fe200078fe2ff */
        /* <DEDUP_REMOVED lines=13> */
.L_x_11738:
[----:B------:R-:W-:-:S13]  /*16d0*/  ISETP.NE.AND P0, PT, R15, 0x1, PT ;  /* 0x000000010f00780c */ /* 0x000fda0003f05270 */
[----:B------:R-:W0:Y:S02]  /*16e0*/  @P0 LDC.64 R4, c[0x0][0x9e8] ;  /* 0x00027a00ff040b82 */ /* 0x000e240000000a00 */
[----:B0-----:R-:W-:-:S05]  /*16f0*/  @P0 IMAD.HI.U32 R4, R3, R4, RZ ;  /* 0x0000000403040227 */ /* 0x001fca00078e00ff */
[----:B------:R-:W-:-:S07]  /*1700*/  @P0 SHF.R.U32.HI R3, RZ, R5, R4 ;  /* 0x00000005ff030219 */ /* 0x000fce0000011604 */
.L_x_11739:
[----:B------:R-:W-:Y:S05]  /*1710*/  BSYNC B0 ;  /* 0x0000000000007941 */ /* 0x000fea0003800000 */
.L_x_11737:
[----:B------:R-:W-:-:S05]  /*1720*/  IMAD R3, R3, R15, R15 ;  /* 0x0000000f03037224 */ /* 0x000fca00078e020f */
[----:B------:R-:W-:-:S07]  /*1730*/  VIMNMX R0, R0, R3, PT ;  /* 0x0000000300007248 */ /* 0x000fce0003fe0100 */
.L_x_11736:
        /* <DEDUP_REMOVED lines=19> */
.L_x_11742:
[----:B------:R-:W-:-:S13]  /*1870*/  ISETP.NE.AND P0, PT, R15, 0x1, PT ;  /* 0x000000010f00780c */ /* 0x000fda0003f05270 */
[----:B------:R-:W0:Y:S02]  /*1880*/  @P0 LDC.64 R6, c[0x0][0x9e8] ;  /* 0x00027a00ff060b82 */ /* 0x000e240000000a00 */
[----:B0-----:R-:W-:-:S05]  /*1890*/  @P0 IMAD.HI.U32 R6, R3, R6, RZ ;  /* 0x0000000603060227 */ /* 0x001fca00078e00ff */
[----:B------:R-:W-:-:S07]  /*18a0*/  @P0 SHF.R.U32.HI R3, RZ, R7, R6 ;  /* 0x00000007ff030219 */ /* 0x000fce0000011606 */
.L_x_11743:
[----:B------:R-:W-:Y:S05]  /*18b0*/  BSYNC B0 ;  /* 0x0000000000007941 */ /* 0x000fea0003800000 */
.L_x_11741:
[----:B------:R-:W-:-:S05]  /*18c0*/  IMAD R3, R3, R15, RZ ;  /* 0x0000000f03037224 */ /* 0x000fca00078e02ff */
[----:B------:R-:W-:-:S07]  /*18d0*/  VIMNMX R4, R4, R3, !PT ;  /* 0x0000000304047248 */ /* 0x000fce0007fe0100 */
.L_x_11740:
        /* <DEDUP_REMOVED lines=44> */
.L_x_11746:
[----:B------:R-:W-:Y:S05]  /*1ba0*/  BSYNC B6 ;  /* 0x0000000000067941 */ /* 0x000fea0003800000 */
.L_x_11745:
        /* <DEDUP_REMOVED lines=20> */
.L_x_11748:
[----:B------:R-:W-:Y:S05]  /*1cf0*/  BSYNC B6 ;  /* 0x0000000000067941 */ /* 0x000fea0003800000 */
.L_x_11747:
[----:B------:R-:W-:Y:S01]  /*1d00*/  ULDC.64 UR4, c[0x0][0x9f8] ;  /* 0x00027e0000047ab9 */ /* 0x000fe20000000a00 */
[----:B------:R-:W0:Y:S01]  /*1d10*/  S2R R38, SR_TID.X ;  /* 0x0000000000267919 */ /* 0x000e220000002100 */
[----:B------:R-:W-:Y:S01]  /*1d20*/  ISETP.NE.U32.AND P0, PT, RZ, UR4, PT ;  /* 0x00000004ff007c0c */ /* 0x000fe2000bf05070 */
[----:B------:R-:W1:Y:S01]  /*1d30*/  LDC.64 R10, c[0x0][0x300] ;  /* 0x0000c000ff0a7b82 */ /* 0x000e620000000a00 */
[----:B------:R-:W-:Y:S01]  /*1d40*/  IMAD.IADD R63, R32, 0x1, R31 ;  /* 0x00000001203f7824 */ /* 0x000fe200078e021f */
[----:B------:R-:W-:Y:S01]  /*1d50*/  ULDC.64 UR6, c[0x0][0xa08] ;  /* 0x0002820000067ab9 */ /* 0x000fe20000000a00 */
[----:B------:R-:W-:Y:S01]  /*1d60*/  ISETP.NE.AND.EX P0, PT, RZ, UR5, PT, P0 ;  /* 0x00000005ff007c0c */ /* 0x000fe2000bf05300 */
[----:B------:R-:W-:Y:S01]  /*1d70*/  ULDC.64 UR4, c[0x0][0x308] ;  /* 0x0000c20000047ab9 */ /* 0x000fe20000000a00 */
[----:B------:R-:W-:Y:S02]  /*1d80*/  SHF.R.S32.HI R12, RZ, 0x1f, R90 ;  /* 0x0000001fff0c7819 */ /* 0x000fe4000001145a */
[----:B------:R-:W-:Y:S01]  /*1d90*/  SHF.R.S32.HI R64, RZ, 0x1f, R18 ;  /* 0x0000001fff407819 */ /* 0x000fe20000011412 */
[----:B------:R-:W2:Y:S08]  /*1da0*/  LDC.64 R82, c[0x0][0x408] ;  /* 0x00010200ff527b82 */ /* 0x000eb00000000a00 */
[----:B------:R-:W3:Y:S08]  /*1db0*/  @P0 LDC.64 R4, c[0x0][0x9f8] ;  /* 0x00027e00ff040b82 */ /* 0x000ef00000000a00 */
[----:B------:R-:W4:Y:S08]  /*1dc0*/  LDC.64 R60, c[0x0][0x3f8] ;  /* 0x0000fe00ff3c7b82 */ /* 0x000f300000000a00 */
[----:B------:R-:W4:Y:S01]  /*1dd0*/  LDC R41, c[0x0][0x3f4] ;  /* 0x0000fd00ff297b82 */ /* 0x000f220000000800 */
[----:B---3--:R-:W-:-:S05]  /*1de0*/  @P0 IMAD.WIDE R4, R91, 0x4, R4 ;  /* 0x000000045b040825 */ /* 0x008fca00078e0204 */
[----:B------:R3:W4:Y:S01]  /*1df0*/  @P0 LDG.E R91, desc[UR40][R4.64] ;  /* 0x00000028045b0981 */ /* 0x000722000c1e1900 */
[----:B------:R-:W-:Y:S01]  /*1e00*/  SHF.R.S32.HI R43, RZ, 0x1f, R63 ;  /* 0x0000001fff2b7819 */ /* 0x000fe2000001143f */
[-C--:B-1----:R-:W-:Y:S01]  /*1e10*/  IMAD.WIDE.U32 R6, R63, R10.reuse, RZ ;  /* 0x0000000a3f067225 */ /* 0x082fe200078e00ff */
[----:B------:R-:W-:Y:S02]  /*1e20*/  ISETP.NE.U32.AND P0, PT, RZ, UR6, PT ;  /* 0x00000006ff007c0c */ /* 0x000fe4000bf05070 */
[----:B0-----:R-:W-:Y:S01]  /*1e30*/  SHF.R.U32.HI R38, RZ, 0x7, R38 ;  /* 0x00000007ff267819 */ /* 0x001fe20000011626 */
[----:B------:R-:W-:Y:S01]  /*1e40*/  IMAD R0, R43, R10, RZ ;  /* 0x0000000a2b007224 */ /* 0x000fe200078e02ff */
[----:B------:R-:W-:Y:S01]  /*1e50*/  ISETP.NE.AND.EX P0, PT, RZ, UR7, PT, P0 ;  /* 0x00000007ff007c0c */ /* 0x000fe2000bf05300 */
[----:B------:R-:W-:Y:S01]  /*1e60*/  IMAD.SHL.U32 R73, R237, 0x40, RZ ;  /* 0x00000040ed497824 */ /* 0x000fe200078e00ff */
[----:B------:R-:W-:Y:S01]  /*1e70*/  ISETP.NE.AND P6, PT, R38, 0x1, PT ;  /* 0x000000012600780c */ /* 0x000fe20003fc5270 */
[----:B------:R-:W-:Y:S01]  /*1e80*/  IMAD R3, R63, R11, R0 ;  /* 0x0000000b3f037224 */ /* 0x000fe200078e0200 */
[----:B------:R-:W-:Y:S01]  /*1e90*/  SHF.R.S32.HI R23, RZ, 0x1f, R22 ;  /* 0x0000001fff177819 */ /* 0x000fe20000011416 */
[----:B---3--:R-:W-:Y:S01]  /*1ea0*/  IMAD.SHL.U32 R4, R233, 0x8, RZ ;  /* 0x00000008e9047824 */ /* 0x008fe200078e00ff */
[----:B------:R-:W-:Y:S01]  /*1eb0*/  LOP3.LUT R73, R73, 0x1c0, RZ, 0xc0, !PT ;  /* 0x000001c049497812 */ /* 0x000fe200078ec0ff */
[----:B------:R-:W-:Y:S01]  /*1ec0*/  IMAD.IADD R7, R7, 0x1, R3 ;  /* 0x0000000107077824 */ /* 0x000fe200078e0203 */
[----:B------:R-:W-:Y:S01]  /*1ed0*/  SHF.L.U64.HI R69, R10, 0x6, R11 ;  /* 0x000000060a457819 */ /* 0x000fe2000001020b */
[----:B------:R-:W-:Y:S01]  /*1ee0*/  IMAD R3, R12, UR4, RZ ;  /* 0x000000040c037c24 */ /* 0x000fe2000f8e02ff */
[----:B------:R-:W-:Y:S01]  /*1ef0*/  SHF.R.S32.HI R5, RZ, 0x1f, R4 ;  /* 0x0000001fff057819 */ /* 0x000fe20000011404 */
[----:B------:R-:W-:Y:S01]  /*1f00*/  IMAD.WIDE.U32 R6, R90, UR4, R6 ;  /* 0x000000045a067c25 */ /* 0x000fe2000f8e0006 */
[----:B------:R-:W-:-:S02]  /*1f10*/  SHF.R.U32.HI R76, RZ, 0x3, R73 ;  /* 0x00000003ff4c7819 */ /* 0x000fc40000011649 */
[----:B--2---:R-:W-:Y:S01]  /*1f20*/  SHF.L.U64.HI R71, R82, 0x6, R83 ;  /* 0x0000000652477819 */ /* 0x004fe20000010253 */
[----:B------:R-:W-:Y:S01]  /*1f30*/  IMAD R3, R90, UR5, R3 ;  /* 0x000000055a037c24 */ /* 0x000fe2000f8e0203 */
[----:B------:R-:W-:Y:S01]  /*1f40*/  ULDC.64 UR4, c[0x0][0x310] ;  /* 0x0000c40000047ab9 */ /* 0x000fe20000000a00 */
[----:B------:R-:W-:Y:S01]  /*1f50*/  VIADD R31, R4, 0x20 ;  /* 0x00000020041f7836 */ /* 0x000fe20000000000 */
[----:B----4-:R-:W-:Y:S01]  /*1f60*/  SHF.L.U64.HI R74, R60, 0x6, R61 ;  /* 0x000000063c4a7819 */ /* 0x010fe2000001023d */
[----:B------:R-:W-:Y:S01]  /*1f70*/  IMAD.IADD R7, R7, 0x1, R3 ;  /* 0x0000000107077824 */ /* 0x000fe200078e0203 */
[----:B------:R-:W-:Y:S01]  /*1f80*/  SHF.R.S32.HI R77, RZ, 0x1f, R232 ;  /* 0x0000001fff4d7819 */ /* 0x000fe200000114e8 */
[----:B------:R-:W-:-:S04]  /*1f90*/  IMAD.WIDE.U32 R8, R18, R10, R4 ;  /* 0x0000000a12087225 */ /* 0x000fc800078e0004 */
[C---:B------:R-:W-:Y:S02]  /*1fa0*/  VIADD R13, R4.reuse, 0xc0 ;  /* 0x000000c0040d7836 */ /* 0x040fe40000000000 */
[C---:B------:R-:W-:Y:S02]  /*1fb0*/  VIADD R65, R4.reuse, 0x40 ;  /* 0x0000004004417836 */ /* 0x040fe40000000000 */
[C---:B------:R-:W-:Y:S02]  /*1fc0*/  VIADD R66, R4.reuse, 0x60 ;  /* 0x0000006004427836 */ /* 0x040fe40000000000 */
[C---:B------:R-:W-:Y:S02]  /*1fd0*/  VIADD R14, R4.reuse, 0xe0 ;  /* 0x000000e0040e7836 */ /* 0x040fe40000000000 */
[C---:B------:R-:W-:Y:S02]  /*1fe0*/  VIADD R67, R4.reuse, 0x80 ;  /* 0x0000008004437836 */ /* 0x040fe40000000000 */
[----:B------:R-:W-:-:S02]  /*1ff0*/  VIADD R68, R4, 0xa0 ;  /* 0x000000a004447836 */ /* 0x000fc40000000000 */
[----:B------:R-:W-:-:S04]  /*2000*/  IMAD.WIDE.U32 R32, R18, R82, R4 ;  /* 0x0000005212207225 */ /* 0x000fc800078e0004 */
[----:B------:R-:W-:Y:S02]  /*2010*/  IMAD.MOV.U32 R79, RZ, RZ, 0x20 ;  /* 0x00000020ff4f7424 */ /* 0x000fe400078e00ff */
[----:B------:R-:W-:Y:S01]  /*2020*/  VIADD R78, R38, 0x8 ;  /* 0x00000008264e7836 */ /* 0x000fe20000000000 */
[----:B------:R-:W-:Y:S01]  /*2030*/  SHF.R.U32.HI R38, RZ, 0x3, R218 ;  /* 0x00000003ff267819 */ /* 0x000fe200000116da */
[----:B------:R-:W-:Y:S02]  /*2040*/  IMAD.SHL.U32 R70, R10, 0x40, RZ ;  /* 0x000000400a467824 */ /* 0x000fe400078e00ff */
[----:B------:R-:W-:Y:S02]  /*2050*/  IMAD R39, R61, 0x60, RZ ;  /* 0x000000603d277824 */ /* 0x000fe400078e02ff */
[----:B------:R-:W-:Y:S02]  /*2060*/  IMAD.SHL.U32 R75, R60, 0x40, RZ ;  /* 0x000000403c4b7824 */ /* 0x000fe400078e00ff */
[----:B------:R-:W-:-:S02]  /*2070*/  IMAD.SHL.U32 R72, R82, 0x40, RZ ;  /* 0x0000004052487824 */ /* 0x000fc400078e00ff */
[----:B------:R-:W-:Y:S01]  /*2080*/  IMAD.SHL.U32 R80, R41, 0x2, RZ ;  /* 0x0000000229507824 */ /* 0x000fe200078e00ff */
[----:B------:R-:W-:Y:S02]  /*2090*/  SHF.R.S32.HI R0, RZ, 0x1f, R91 ;  /* 0x0000001fff007819 */ /* 0x000fe4000001145b */
[----:B------:R-:W-:Y:S02]  /*20a0*/  SEL R91, R91, RZ, !P0 ;  /* 0x000000ff5b5b7207 */ /* 0x000fe40004000000 */
[----:B------:R-:W-:-:S03]  /*20b0*/  SEL R20, R0, RZ, !P0 ;  /* 0x000000ff00147207 */ /* 0x000fc60004000000 */
[----:B------:R-:W-:-:S04]  /*20c0*/  IMAD.WIDE.U32 R6, R91, UR4, R6 ;  /* 0x000000045b067c25 */ /* 0x000fc8000f8e0006 */
[----:B------:R-:W-:Y:S01]  /*20d0*/  IMAD R0, R20, UR4, RZ ;  /* 0x0000000414007c24 */ /* 0x000fe2000f8e02ff */
[----:B------:R-:W-:-:S03]  /*20e0*/  IADD3 R3, P0, R6, R8, RZ ;  /* 0x0000000806037210 */ /* 0x000fc60007f1e0ff */
[----:B------:R-:W-:Y:S01]  /*20f0*/  IMAD R29, R91, UR5, R0 ;  /* 0x000000055b1d7c24 */ /* 0x000fe2000f8e0200 */
[----:B------:R-:W-:Y:S05]  /*2100*/  @!P6 WARPSYNC.ALL ;  /* 0x000000000000e948 */ /* 0x000fea0003800000 */
[----:B------:R-:W-:Y:S01]  /*2110*/  IMAD R0, R64, R10, RZ ;  /* 0x0000000a40007224 */ /* 0x000fe200078e02ff */
[----:B------:R-:W-:Y:S01]  /*2120*/  ULDC UR4, c[0x0][0x320] ;  /* 0x0000c80000047ab9 */ /* 0x000fe20000000800 */
[----:B------:R-:W-:Y:S01]  /*2130*/  IMAD.IADD R29, R7, 0x1, R29 ;  /* 0x00000001071d7824 */ /* 0x000fe200078e021d */
[----:B------:R-:W-:Y:S01]  /*2140*/  @!P6 BAR.SYNC.DEFER_BLOCKING 0x9, 0x100 ;  /* 0x024400000000eb1d */ /* 0x000fe20000010000 */
[----:B------:R-:W-:Y:S01]  /*2150*/  ISETP.GE.AND P2, PT, R31, UR4, PT ;  /* 0x000000041f007c0c */ /* 0x000fe2000bf46270 */
[----:B------:R-:W-:Y:S01]  /*2160*/  IMAD R0, R18, R11, R0 ;  /* 0x0000000b12007224 */ /* 0x000fe200078e0200 */
[----:B------:R-:W-:-:S02]  /*2170*/  ISETP.GE.AND P1, PT, R4, UR4, PT ;  /* 0x0000000404007c0c */ /* 0x000fc4000bf26270 */
[----:B------:R-:W-:Y:S01]  /*2180*/  SEL R8, RZ, 0xffffffff, P2 ;  /* 0xffffffffff087807 */ /* 0x000fe20001000000 */
[----:B------:R-:W-:Y:S01]  /*2190*/  ULDC.64 UR6, c[0x0][0x330] ;  /* 0x0000cc0000067ab9 */ /* 0x000fe20000000a00 */
[----:B------:R-:W-:Y:S01]  /*21a0*/  IADD3.X R0, R29, R9, R0, P0, !PT ;  /* 0x000000091d007210 */ /* 0x000fe200007fe400 */
[----:B------:R-:W-:Y:S01]  /*21b0*/  IMAD R9, R12, UR6, RZ ;  /* 0x000000060c097c24 */ /* 0x000fe2000f8e02ff */
[----:B------:R-:W-:Y:S01]  /*21c0*/  ISETP.GE.AND P0, PT, R13, UR4, PT ;  /* 0x000000040d007c0c */ /* 0x000fe2000bf06270 */
[----:B------:R-:W-:Y:S01]  /*21d0*/  IMAD.SHL.U32 R13, R8, 0x2, RZ ;  /* 0x00000002080d7824 */ /* 0x000fe200078e00ff */
[----:B------:R-:W-:Y:S01]  /*21e0*/  SEL R12, RZ, 0x1, P1 ;  /* 0x00000001ff0c7807 */ /* 0x000fe20000800000 */
[C---:B------:R-:W-:Y:S01]  /*21f0*/  IMAD R15, R90.reuse, UR7, R9 ;  /* 0x000000075a0f7c24 */ /* 0x040fe2000f8e0209 */
[----:B------:R-:W-:Y:S01]  /*2200*/  ISETP.GE.AND P1, PT, R65, UR4, PT ;  /* 0x0000000441007c0c */ /* 0x000fe2000bf26270 */
[----:B------:R-:W-:Y:S01]  /*2210*/  IMAD.WIDE.U32 R8, R90, UR6, R4 ;  /* 0x000000065a087c25 */ /* 0x000fe2000f8e0004 */
[----:B------:R-:W-:-:S02]  /*2220*/  ISETP.GE.AND P2, PT, R66, UR4, PT ;  /* 0x0000000442007c0c */ /* 0x000fc4000bf46270 */
[----:B------:R-:W-:Y:S01]  /*2230*/  ISETP.GE.AND P3, PT, R14, UR4, PT ;  /* 0x000000040e007c0c */ /* 0x000fe2000bf66270 */
[----:B------:R-:W-:Y:S01]  /*2240*/  IMAD.IADD R9, R9, 0x1, R15 ;  /* 0x0000000109097824 */ /* 0x000fe200078e020f */
[----:B------:R-:W-:Y:S02]  /*2250*/  LOP3.LUT R12, R13, 0x2, R12, 0xe2, !PT ;  /* 0x000000020d0c7812 */ /* 0x000fe400078ee20c */
[----:B------:R-:W-:Y:S02]  /*2260*/  SEL R13, RZ, 0x4, P1 ;  /* 0x00000004ff0d7807 */ /* 0x000fe40000800000 */
[----:B------:R-:W-:Y:S02]  /*2270*/  SEL R14, RZ, 0x8, P2 ;  /* 0x00000008ff0e7807 */ /* 0x000fe40001000000 */
[----:B------:R-:W-:Y:S02]  /*2280*/  ISETP.GE.AND P1, PT, R67, UR4, PT ;  /* 0x0000000443007c0c */ /* 0x000fe4000bf26270 */
[----:B------:R-:W-:Y:S01]  /*2290*/  ISETP.GE.AND P2, PT, R68, UR4, PT ;  /* 0x0000000444007c0c */ /* 0x000fe2000bf46270 */
[----:B------:R-:W-:Y:S01]  /*22a0*/  ULDC.64 UR4, c[0x0][0x338] ;  /* 0x0000ce0000047ab9 */ /* 0x000fe20000000a00 */
[----:B------:R-:W-:Y:S01]  /*22b0*/  LOP3.LUT R12, R14, R12, R13, 0xfe, !PT ;  /* 0x0000000c0e0c7212 */ /* 0x000fe200078efe0d */
[----:B------:R-:W-:Y:S01]  /*22c0*/  IMAD R15, R20, UR4, RZ ;  /* 0x00000004140f7c24 */ /* 0x000fe2000f8e02ff */
[----:B------:R-:W-:Y:S01]  /*22d0*/  SEL R13, RZ, 0x10, P1 ;  /* 0x00000010ff0d7807 */ /* 0x000fe20000800000 */
[----:B------:R-:W-:Y:S01]  /*22e0*/  IMAD R20, R64, R60, RZ ;  /* 0x0000003c40147224 */ /* 0x000fe200078e02ff */
[----:B------:R-:W-:Y:S01]  /*22f0*/  SEL R14, RZ, 0x20, P2 ;  /* 0x00000020ff0e7807 */ /* 0x000fe20001000000 */
[----:B------:R-:W-:Y:S01]  /*2300*/  IMAD R95, R91, UR5, R15 ;  /* 0x000000055b5f7c24 */ /* 0x000fe2000f8e020f */
[----:B------:R-:W-:Y:S01]  /*2310*/  LOP3.LUT P1, RZ, R237, 0x4, RZ, 0xc0, !PT ;  /* 0x00000004edff7812 */ /* 0x000fe2000782c0ff */
[----:B------:R-:W-:Y:S01]  /*2320*/  IMAD R59, R18, R61, R20 ;  /* 0x0000003d123b7224 */ /* 0x000fe200078e0214 */
[----:B------:R-:W-:Y:S01]  /*2330*/  LOP3.LUT R13, R14, R12, R13, 0xfe, !PT ;  /* 0x0000000c0e0d7212 */ /* 0x000fe200078efe0d */
[----:B------:R-:W-:Y:S01]  /*2340*/  IMAD.WIDE.U32 R14, R18, R82, R22 ;  /* 0x00000052120e7225 */ /* 0x000fe200078e0016 */
[----:B------:R-:W-:-:S02]  /*2350*/  SEL R12, RZ, 0x40, P0 ;  /* 0x00000040ff0c7807 */ /* 0x000fc40000000000 */
[----:B------:R-:W-:Y:S01]  /*2360*/  ISETP.GE.AND P0, PT, R4, R41, PT ;  /* 0x000000290400720c */ /* 0x000fe20003f06270 */
[----:B------:R-:W-:Y:S01]  /*2370*/  IMAD.WIDE.U32 R20, R18, R60, R4 ;  /* 0x0000003c12147225 */ /* 0x000fe200078e0004 */
[----:B------:R-:W-:Y:S02]  /*2380*/  LOP3.LUT R97, R13, R12, RZ, 0xfc, !PT ;  /* 0x0000000c0d617212 */ /* 0x000fe400078efcff */
[----:B------:R-:W-:Y:S01]  /*2390*/  SEL R35, R41, RZ, P0 ;  /* 0x000000ff29237207 */ /* 0x000fe20000000000 */
[----:B------:R-:W-:Y:S01]  /*23a0*/  IMAD R12, R64, R82, RZ ;  /* 0x00000052400c7224 */ /* 0x000fe200078e02ff */
[C---:B------:R-:W-:Y:S01]  /*23b0*/  IADD3 R62, P2, R18.reuse, R63, RZ ;  /* 0x0000003f123e7210 */ /* 0x040fe20007f5e0ff */
[----:B------:R-:W-:Y:S01]  /*23c0*/  IMAD.MOV.U32 R58, RZ, RZ, R20 ;  /* 0x000000ffff3a7224 */ /* 0x000fe200078e0014 */
[----:B------:R-:W-:Y:S01]  /*23d0*/  SEL R79, R79, 0xffffffe0, !P1 ;  /* 0xffffffe04f4f7807 */ /* 0x000fe20004800000 */
[C---:B------:R-:W-:Y:S01]  /*23e0*/  IMAD R37, R18.reuse, R83, R12 ;  /* 0x0000005312257224 */ /* 0x040fe200078e020c */
[----:B------:R-:W-:Y:S01]  /*23f0*/  SEL R96, RZ, 0xffffff80, P3 ;  /* 0xffffff80ff607807 */ /* 0x000fe20001800000 */
[----:B------:R-:W-:-:S03]  /*2400*/  IMAD.WIDE.U32 R12, R18, R60, R22 ;  /* 0x0000003c120c7225 */ /* 0x000fc600078e0016 */
[----:B------:R-:W-:Y:S01]  /*2410*/  LOP3.LUT R96, R97, 0x80, R96, 0xc8, !PT ;  /* 0x0000008061607812 */ /* 0x000fe200078ec860 */
[----:B------:R-:W-:Y:S01]  /*2420*/  IMAD.IADD R57, R13, 0x1, R59 ;  /* 0x000000010d397824 */ /* 0x000fe200078e023b */
[----:B-----5:R-:W-:Y:S01]  /*2430*/  SHF.R.S32.HI R13, RZ, 0x1f, R30 ;  /* 0x0000001fff0d7819 */ /* 0x020fe2000001141e */
[----:B------:R-:W-:Y:S01]  /*2440*/  IMAD.MOV.U32 R56, RZ, RZ, R12 ;  /* 0x000000ffff387224 */ /* 0x000fe200078e000c */
[----:B------:R-:W-:Y:S01]  /*2450*/  LOP3.LUT R97, R97, 0x40, RZ, 0xc0, !PT ;  /* 0x0000004061617812 */ /* 0x000fe200078ec0ff */
[----:B------:R-:W-:Y:S02]  /*2460*/  IMAD.IADD R15, R15, 0x1, R37 ;  /* 0x000000010f0f7824 */ /* 0x000fe400078e0225 */
[----:B------:R-:W-:Y:S02]  /*2470*/  IMAD R12, R13, R82, RZ ;  /* 0x000000520d0c7224 */ /* 0x000fe400078e02ff */
[----:B------:R-:W-:Y:S02]  /*2480*/  IMAD.IADD R33, R37, 0x1, R33 ;  /* 0x0000000125217824 */ /* 0x000fe400078e0221 */
[----:B------:R-:W-:-:S02]  /*2490*/  IMAD.IADD R35, R4, 0x1, R35 ;  /* 0x0000000104237824 */ /* 0x000fc400078e0223 */
[C---:B------:R-:W-:Y:S02]  /*24a0*/  IMAD R37, R30.reuse, R83, R12 ;  /* 0x000000531e257224 */ /* 0x040fe400078e020c */
[----:B------:R-:W-:Y:S01]  /*24b0*/  IMAD R36, R13, R60, RZ ;  /* 0x0000003c0d247224 */ /* 0x000fe200078e02ff */
[----:B------:R-:W-:Y:S01]  /*24c0*/  SHF.R.S32.HI R34, RZ, 0x1f, R35 ;  /* 0x0000001fff227819 */ /* 0x000fe20000011423 */
[----:B------:R-:W-:-:S03]  /*24d0*/  IMAD.WIDE.U32 R12, R30, R82, R14 ;  /* 0x000000521e0c7225 */ /* 0x000fc600078e000e */
[----:B------:R-:W-:Y:S01]  /*24e0*/  LEA.HI R34, R34, R35, RZ, 0x3 ;  /* 0x0000002322227211 */ /* 0x000fe200078f18ff */
[----:B------:R-:W-:Y:S01]  /*24f0*/  IMAD.WIDE.U32 R14, R30, R82, R32 ;  /* 0x000000521e0e7225 */ /* 0x000fe200078e0020 */
[----:B------:R-:W-:Y:S02]  /*2500*/  LOP3.LUT R33, R73, 0x18, R4, 0xf8, !PT ;  /* 0x0000001849217812 */ /* 0x000fe400078ef804 */
[----:B------:R-:W-:Y:S01]  /*2510*/  SHF.R.S32.HI R88, RZ, 0x3, R34 ;  /* 0x00000003ff587819 */ /* 0x000fe20000011422 */
[----:B------:R-:W-:Y:S01]  /*2520*/  IMAD.IADD R59, R59, 0x1, R21 ;  /* 0x000000013b3b7824 */ /* 0x000fe200078e0215 */
[-C--:B------:R-:W-:Y:S01]  /*2530*/  LOP3.LUT R33, R33, R76.reuse, RZ, 0x3c, !PT ;  /* 0x0000004c21217212 */ /* 0x080fe200078e3cff */
[----:B------:R-:W-:Y:S01]  /*2540*/  IMAD.WIDE.U32 R8, R91, UR4, R8 ;  /* 0x000000045b087c25 */ /* 0x000fe2000f8e0008 */
[----:B------:R-:W-:Y:S01]  /*2550*/  LOP3.LUT R89, R34, 0xfffffff8, RZ, 0xc0, !PT ;  /* 0xfffffff822597812 */ /* 0x000fe200078ec0ff */
[----:B------:R-:W-:Y:S02]  /*2560*/  ULDC UR4, c[0x0][0x2f4] ;  /* 0x0000bd0000047ab9 */ /* 0x000fe40000000800 */
[----:B------:R-:W-:Y:S01]  /*2570*/  IMAD R81, R220, 0x200, R33 ;  /* 0x00000200dc517824 */ /* 0x000fe200078e0221 */
[--C-:B------:R-:W-:Y:S01]  /*2580*/  LOP3.LUT R33, R73, 0x38, R34.reuse, 0xf8, !PT ;  /* 0x0000003849217812 */ /* 0x100fe200078ef822 */
[----:B------:R-:W-:Y:S01]  /*2590*/  IMAD R35, R11, 0x60, RZ ;  /* 0x000000600b237824 */ /* 0x000fe200078e02ff */
[----:B------:R-:W-:Y:S01]  /*25a0*/  LOP3.LUT R34, R218, 0x38, R34, 0xf8, !PT ;  /* 0x00000038da227812 */ /* 0x000fe200078ef822 */
[C---:B------:R-:W-:Y:S01]  /*25b0*/  IMAD R91, R30.reuse, R61, R36 ;  /* 0x0000003d1e5b7224 */ /* 0x040fe200078e0224 */
[----:B------:R-:W-:Y:S01]  /*25c0*/  LOP3.LUT R33, R33, R76, RZ, 0x3c, !PT ;  /* 0x0000004c21217212 */ /* 0x000fe200078e3cff */
[----:B------:R-:W-:Y:S01]  /*25d0*/  IMAD.WIDE.U32 R56, R30, R60, R56 ;  /* 0x0000003c1e387225 */ /* 0x000fe200078e0038 */
[----:B------:R-:W-:-:S02]  /*25e0*/  LOP3.LUT R34, R34, R38, RZ, 0x3c, !PT ;  /* 0x0000002622227212 */ /* 0x000fc400078e3cff */
[----:B------:R-:W-:Y:S01]  /*25f0*/  SHF.R.S32.HI R92, RZ, 0x1f, R89 ;  /* 0x0000001fff5c7819 */ /* 0x000fe20000011459 */
[----:B------:R-:W-:Y:S01]  /*2600*/  IMAD.WIDE.U32 R58, R30, R60, R58 ;  /* 0x0000003c1e3a7225 */ /* 0x000fe200078e003a */
[----:B------:R-:W-:-:S03]  /*2610*/  ISETP.GE.AND P1, PT, R4, UR4, PT ;  /* 0x0000000404007c0c */ /* 0x000fc6000bf26270 */
[----:B------:R-:W-:-:S04]  /*2620*/  IMAD.WIDE.U32 R10, R10, 0x60, RZ ;  /* 0x000000600a0a7825 */ /* 0x000fc800078e00ff */
[----:B------:R-:W-:Y:S02]  /*2630*/  IMAD R83, R83, 0x60, RZ ;  /* 0x0000006053537824 */ /* 0x000fe400078e02ff */
        /* <DEDUP_REMOVED lines=12> */
[----:B------:R-:W-:Y:S02]  /*2700*/  IMAD R93, R220, 0x200, R33 ;  /* 0x00000200dc5d7824 */ /* 0x000fe400078e0221 */
[----:B------:R-:W-:Y:S02]  /*2710*/  IMAD.IADD R94, R221, 0x1, R34 ;  /* 0x00000001dd5e7824 */ /* 0x000fe400078e0222 */
[----:B------:R-:W-:-:S07]  /*2720*/  IMAD.IADD R95, R9, 0x1, R95 ;  /* 0x00000001095f7824 */ /* 0x000fce00078e025f */
.L_x_11796:
        /* <DEDUP_REMOVED lines=9> */
[----:B------:R-:W-:-:S03]  /*27c0*/  IADD3 R33, P5, R3, R104, RZ ;  /* 0x0000006803217210 */ /* 0x000fc60007fbe0ff */
[----:B------:R-:W-:Y:S01]  /*27d0*/  IMAD.IADD R109, R105, 0x1, R27 ;  /* 0x00000001696d7824 */ /* 0x000fe200078e021b */
[----:B------:R-:W-:-:S03]  /*27e0*/  IADD3 R27, P3, P4, R3, R104, R70 ;  /* 0x00000068031b7210 */ /* 0x000fc60007c7e046 */
[----:B------:R-:W-:Y:S01]  /*27f0*/  IMAD.X R34, R109, 0x1, R0, P5 ;  /* 0x000000016d227824 */ /* 0x000fe200028e0600 */
[----:B------:R-:W-:Y:S02]  /*2800*/  IADD3.X R32, R0, R109, R69, P3, P4 ;  /* 0x0000006d00207210 */ /* 0x000fe40001fe8445 */
[-C--:B0-----:R-:W-:Y:S02]  /*2810*/  LEA R40, P3, R27, R100.reuse, 0x1 ;  /* 0x000000641b287211 */ /* 0x081fe400078608ff */
[----:B------:R-:W-:Y:S02]  /*2820*/  LEA R42, P5, R33, R100, 0x1 ;  /* 0x00000064212a7211 */ /* 0x000fe400078a08ff */
[-C--:B------:R-:W-:Y:S01]  /*2830*/  LEA.HI.X R41, R27, R101.reuse, R32, 0x1, P3 ;  /* 0x000000651b297211 */ /* 0x080fe200018f0c20 */
[----:B------:R-:W-:Y:S01]  /*2840*/  IMAD R27, R17, 0x1800, R81 ;  /* 0x00001800111b7824 */ /* 0x000fe200078e0251 */
[----:B-1----:R-:W-:Y:S02]  /*2850*/  ISETP.GE.AND P3, PT, R107, 0x1, PT ;  /* 0x000000016b00780c */ /* 0x002fe40003f66270 */
[----:B------:R-:W-:Y:S01]  /*2860*/  LEA.HI.X R43, R33, R101, R34, 0x1, P5 ;  /* 0x00000065212b7211 */ /* 0x000fe200028f0c22 */
[----:B------:R-:W-:Y:S01]  /*2870*/  IMAD R33, R17, 0x1800, R85 ;  /* 0x0000180011217824 */ /* 0x000fe200078e0255 */
[----:B------:R-:W-:Y:S01]  /*2880*/  ISETP.GT.AND P4, PT, R45, R28, PT ;  /* 0x0000001c2d00720c */ /* 0x000fe20003f84270 */
[----:B------:R-:W-:-:S02]  /*2890*/  IMAD R106, R27, 0x2, R26 ;  /* 0x000000021b6a7824 */ /* 0x000fc400078e021a */
[----:B------:R-:W-:Y:S01]  /*28a0*/  IMAD R102, R33, 0x2, R26 ;  /* 0x0000000221667824 */ /* 0x000fe200078e021a */
[----:B------:R-:W-:Y:S01]  /*28b0*/  P2R R99, PR, RZ, 0x10 ;  /* 0x00000010ff637803 */ /* 0x000fe20000000000 */
[----:B------:R-:W-:-:S04]  /*28c0*/  IMAD.MOV.U32 R27, RZ, RZ, R45 ;  /* 0x000000ffff1b7224 */ /* 0x000fc800078e002d */
        /* <DEDUP_REMOVED lines=42> */
.L_x_11753:
[----:B------:R-:W-:Y:S05]  /*2b70*/  BSYNC B1 ;  /* 0x0000000000017941 */ /* 0x000fea0003800000 */
.L_x_11752:
[----:B------:R-:W-:Y:S01]  /*2b80*/  ISETP.GE.AND P5, PT, R232, R103, PT ;  /* 0x00000067e800720c */ /* 0x000fe20003fa6270 */
[----:B------:R-:W-:Y:S01]  /*2b90*/  BSSY B1, `(.L_x_11754) ;  /* 0x000001b000017945 */ /* 0x000fe20003800000 */
[----:B------:R-:W-:Y:S02]  /*2ba0*/  CS2R R46, SRZ ;  /* 0x00000000002e7805 */ /* 0x000fe4000001ff00 */
[----:B0-----:R-:W-:Y:S01]  /*2bb0*/  CS2R R38, SRZ ;  /* 0x0000000000267805 */ /* 0x001fe2000001ff00 */
        /* <DEDUP_REMOVED lines=24> */
.L_x_11755:
[----:B------:R-:W-:Y:S05]  /*2d40*/  BSYNC B1 ;  /* 0x0000000000017941 */ /* 0x000fea0003800000 */
.L_x_11754:
        /* <DEDUP_REMOVED lines=27> */
.L_x_11756:
[----:B------:R-:W-:Y:S01]  /*2f00*/  IMAD R98, R17, 0x8, R16 ;  /* 0x0000000811627824 */ /* 0x000fe200078e0210 */
[----:B------:R-:W-:Y:S01]  /*2f10*/  SHF.L.U32 R111, R208, 0x1f, RZ ;  /* 0x0000001fd06f7819 */ /* 0x000fe200000006ff */
[----:B------:R-:W-:Y:S03]  /*2f20*/  BSSY B1, `(.L_x_11757) ;  /* 0x0000003000017945 */ /* 0x000fe60003800000 */
[----:B------:R-:W0:Y:S02]  /*2f30*/  SYNCS.PHASECHK.TRANS64.TRYWAIT P6, [R98+URZ+0x22890], R111 ;  /* 0x0228906f620075a7 */ /* 0x000e2400080c017f */
[----:B0-----:R-:W-:Y:S05]  /*2f40*/  @!P6 BRA `(.L_x_11758) ;  /* 0x000001c8009ce947 */ /* 0x001fea0003800000 */
.L_x_12115:
[----:B------:R-:W-:Y:S05]  /*2f50*/  BSYNC B1 ;  /* 0x0000000000017941 */ /* 0x000fea0003800000 */
.L_x_11757:
        /* <DEDUP_REMOVED lines=49> */
.L_x_11764:
[----:B------:R-:W-:Y:S05]  /*3270*/  BSYNC B3 ;  /* 0x0000000000037941 */ /* 0x000fea0003800000 */
.L_x_11763:
[----:B--2---:R1:W-:Y:S02]  /*3280*/  STG.E.128 desc[UR40][R42.64], R32 ;  /* 0x000000202a007986 */ /* 0x0043e4000c101d28 */
.L_x_11762:
[----:B------:R-:W-:Y:S05]  /*3290*/  BSYNC B2 ;  /* 0x0000000000027941 */ /* 0x000fea0003800000 */
.L_x_11761:
[----:B------:R-:W-:Y:S05]  /*32a0*/  @P2 BRA `(.L_x_11760) ;  /* 0x0000000000bc2947 */ /* 0x000fea0003800000 */
[----:B-1----:R1:W2:Y:S01]  /*32b0*/  LDS.128 R32, [R102] ;  /* 0x0000000066207984 */ /* 0x0022a20000000c00 */
        /* <DEDUP_REMOVED lines=44> */
.L_x_11766:
[----:B------:R-:W-:Y:S05]  /*3580*/  BSYNC B2 ;  /* 0x0000000000027941 */ /* 0x000fea0003800000 */
.L_x_11765:
[----:B--2---:R2:W-:Y:S02]  /*3590*/  STG.E.128 desc[UR40][R42.64+0x40], R32 ;  /* 0x000040202a007986 */ /* 0x0045e4000c101d28 */
.L_x_11760:
[----:B------:R-:W-:Y:S05]  /*35a0*/  BSYNC B1 ;  /* 0x0000000000017941 */ /* 0x000fea0003800000 */
.L_x_11759:
        /* <DEDUP_REMOVED lines=17> */
[----:B------:R-:W-:-:S02]  /*36c0*/  HADD2.F32 R43, -RZ, R35.H1_H1 ;  /* 0x30000023ff2b7230 */ /* 0x000fc40000004100 */
[----:B------:R-:W-:Y:S02]  /*36d0*/  HADD2.F32 R44, -RZ, R49.H0_H0 ;  /* 0x20000031ff2c7230 */ /* 0x000fe40000004100 */
[----:B------:R-:W-:Y:S01]  /*36e0*/  FMUL.FTZ R45, R33, R45 ;  /* 0x0000002d212d7220 */ /* 0x000fe20000410000 */
[----:B------:R-:W-:Y:S02]  /*36f0*/  HADD2.F32 R35, -RZ, R35.H0_H0 ;  /* 0x20000023ff237230 */ /* 0x000fe40000004100 */
[----:B------:R-:W-:Y:S01]  /*3700*/  FMUL.FTZ R52, R43, R48 ;  /* 0x000000302b347220 */ /* 0x000fe20000410000 */
[----:B------:R-:W-:Y:S02]  /*3710*/  HADD2.F32 R46, -RZ, R46.H0_H0 ;  /* 0x2000002eff2e7230 */ /* 0x000fe40000004100 */
[-C--:B------:R-:W-:Y:S01]  /*3720*/  FFMA.FTZ R50, R33, R44.reuse, -R50 ;  /* 0x0000002c21327223 */ /* 0x080fe20000010832 */
[----:B------:R-:W-:Y:S01]  /*3730*/  FFMA.FTZ R49, R34, R44, R45 ;  /* 0x0000002c22317223 */ /* 0x000fe2000001002d */
[----:B------:R-:W-:Y:S01]  /*3740*/  FMUL.FTZ R48, R35, R48 ;  /* 0x0000003023307220 */ /* 0x000fe20000410000 */
[----:B------:R-:W-:-:S02]  /*3750*/  HADD2.F32 R45, -RZ, R104.H1_H1 ;  /* 0x30000068ff2d7230 */ /* 0x000fc40000004100 */
[-C--:B------:R-:W-:Y:S01]  /*3760*/  FFMA.FTZ R52, R35, R46.reuse, -R52 ;  /* 0x0000002e23347223 */ /* 0x080fe20000010834 */
[--C-:B------:R-:W-:Y:S02]  /*3770*/  HADD2.F32 R35, -RZ, R105.reuse.H1_H1 ;  /* 0x30000069ff237230 */ /* 0x100fe40000004100 */
        /* <DEDUP_REMOVED lines=19> */
.L_x_11771:
[----:B------:R-:W-:Y:S05]  /*38b0*/  BSYNC B2 ;  /* 0x0000000000027941 */ /* 0x000fea0003800000 */
.L_x_11770:
[----:B--2---:R3:W-:Y:S02]  /*38c0*/  STG.E.128 desc[UR40][R40.64], R32 ;  /* 0x0000002028007986 */ /* 0x0047e4000c101d28 */
.L_x_11769:
[----:B------:R-:W-:Y:S05]  /*38d0*/  BSYNC B1 ;  /* 0x0000000000017941 */ /* 0x000fea0003800000 */
.L_x_11768:
[----:B------:R-:W-:Y:S05]  /*38e0*/  @P2 BRA `(.L_x_11767) ;  /* 0x0000001800302947 */ /* 0x000fea0003800000 */
[----:B-123--:R1:W2:Y:S01]  /*38f0*/  LDS.128 R32, [R102+0x2000] ;  /* 0x0020000066207984 */ /* 0x00e2a20000000c00 */
        /* <DEDUP_REMOVED lines=44> */
.L_x_11773:
[----:B------:R-:W-:Y:S05]  /*3bc0*/  BSYNC B1 ;  /* 0x0000000000017941 */ /* 0x000fea0003800000 */
.L_x_11772:
[----:B--2---:R4:W-:Y:S01]  /*3bd0*/  STG.E.128 desc[UR40][R40.64+0x40], R32 ;  /* 0x0000402028007986 */ /* 0x0049e2000c101d28 */
[----:B------:R-:W-:Y:S05]  /*3be0*/  BRA `(.L_x_11767) ;  /* 0x0000001400707947 */ /* 0x000fea0003800000 */
.L_x_11751:
        /* <DEDUP_REMOVED lines=18> */
[----:B------:R-:W-:Y:S02]  /*3d10*/  CS2R R34, SRZ ;  /* 0x0000000000227805 */ /* 0x000fe4000001ff00 */
[----:B------:R-:W-:-:S05]  /*3d20*/  @!P4 IADD3 R32, P5, R14, R32, RZ ;  /* 0x000000200e20c210 */ /* 0x000fca0007fbe0ff */
[----:B------:R-:W-:Y:S01]  /*3d30*/  @!P4 IMAD.X R33, R111, 0x1, R90, P5 ;  /* 0x000000016f21c824 */ /* 0x000fe200028e065a */
[----:B---3--:R-:W-:-:S04]  /*3d40*/  @!P4 LEA R50, P5, R32, R50, 0x1 ;  /* 0x000000322032c211 */ /* 0x008fc800078a08ff */
[----:B------:R-:W-:Y:S02]  /*3d50*/  @!P4 LEA.HI.X R51, R32, R51, R33, 0x1, P5 ;  /* 0x000000332033c211 */ /* 0x000fe400028f0c21 */
[----:B------:R-:W-:-:S03]  /*3d60*/  CS2R R32, SRZ ;  /* 0x0000000000207805 */ /* 0x000fc6000001ff00 */
[----:B------:R2:W3:Y:S04]  /*3d70*/  @!P4 LDG.E.128 R36, desc[UR40][R50.64] ;  /* 0x000000283224c981 */ /* 0x0004e8000c1e1d00 */
[----:B------:R-:W4:Y:S01]  /*3d80*/  @!P4 LDG.E.128 R32, desc[UR40][R48.64] ;  /* 0x000000283020c981 */ /* 0x000f22000c1e1d00 */
[C---:B0-----:R-:W-:Y:S02]  /*3d90*/  @!P3 LEA R52, P4, R40.reuse, R52, 0x1 ;  /* 0x000000342834b211 */ /* 0x041fe400078808ff */
[----:B------:R-:W-:Y:S02]  /*3da0*/  CS2R R42, SRZ ;  /* 0x00000000002a7805 */ /* 0x000fe4000001ff00 */
[----:B------:R-:W-:Y:S02]  /*3db0*/  @!P3 LEA.HI.X R53, R40, R53, R41, 0x1, P4 ;  /* 0x000000352835b211 */ /* 0x000fe400020f0c29 */
[----:B------:R-:W-:-:S02]  /*3dc0*/  CS2R R40, SRZ ;  /* 0x0000000000287805 */ /* 0x000fc4000001ff00 */
[----:B-1----:R-:W-:-:S04]  /*3dd0*/  @!P3 LEA R54, P4, R46, R44, 0x1 ;  /* 0x0000002c2e36b211 */ /* 0x002fc800078808ff */
[----:B------:R-:W-:Y:S01]  /*3de0*/  @!P3 LEA.HI.X R55, R46, R45, R47, 0x1, P4 ;  /* 0x0000002d2e37b211 */ /* 0x000fe200020f0c2f */
[----:B------:R-:W5:Y:S01]  /*3df0*/  @!P3 LDG.E.128 R40, desc[UR40][R52.64] ;  /* 0x000000283428b981 */ /* 0x000f62000c1e1d00 */
[----:B------:R-:W-:Y:S02]  /*3e00*/  CS2R R46, SRZ ;  /* 0x00000000002e7805 */ /* 0x000fe4000001ff00 */
[----:B------:R-:W-:-:S06]  /*3e10*/  CS2R R44, SRZ ;  /* 0x00000000002c7805 */ /* 0x000fcc000001ff00 */
[----:B------:R-:W5:Y:S01]  /*3e20*/  @!P3 LDG.E.128 R44, desc[UR40][R54.64] ;  /* 0x00000028362cb981 */ /* 0x000f62000c1e1d00 */
[----:B------:R-:W-:Y:S02]  /*3e30*/  ISETP.NE.AND P3, PT, R207, 0x3, PT ;  /* 0x00000003cf00780c */ /* 0x000fe40003f65270 */
[----:B------:R-:W-:Y:S01]  /*3e40*/  ISETP.GE.AND P4, PT, R4, R107, PT ;  /* 0x0000006b0400720c */ /* 0x000fe20003f86270 */
[----:B----4-:R-:W-:Y:S02]  /*3e50*/  IMAD.MOV.U32 R48, RZ, RZ, R34 ;  /* 0x000000ffff307224 */ /* 0x010fe400078e0022 */
[----:B------:R-:W-:Y:S02]  /*3e60*/  IMAD.MOV.U32 R49, RZ, RZ, R35 ;  /* 0x000000ffff317224 */ /* 0x000fe400078e0023 */
[----:B--2---:R-:W-:Y:S02]  /*3e70*/  IMAD.MOV.U32 R50, RZ, RZ, R32 ;  /* 0x000000ffff327224 */ /* 0x004fe400078e0020 */
        /* <DEDUP_REMOVED lines=21> */
[----:B------:R-:W-:Y:S02]  /*3fd0*/  IMAD.MOV.U32 R50, RZ, RZ, R44 ;  /* 0x000000ffff327224 */ /* 0x000fe400078e002c */
[----:B------:R-:W-:Y:S01]  /*3fe0*/  IMAD.MOV.U32 R51, RZ, RZ, R45 ;  /* 0x000000ffff337224 */ /* 0x000fe200078e002d */
[----:B------:R-:W-:-:S04]  /*3ff0*/  PRMT R117, R48, 0x5410, R49 ;  /* 0x0000541030757816 */ /* 0x000fc80000000031 */
[----:B------:R-:W-:Y:S01]  /*4000*/  PRMT R118, R50, 0x5410, R51 ;  /* 0x0000541032767816 */ /* 0x000fe20000000033 */
[----:B------:R-:W-:Y:S06]  /*4010*/  @!P3 BRA `(.L_x_11774) ;  /* 0x000000000004b947 */ /* 0x000fec0003800000 */
[----:B------:R-:W-:Y:S01]  /*4020*/  BPT.TRAP 0x1 ;  /* 0x000000040000795c */ /* 0x000fe20000300000 */
.L_x_11774:
        /* <DEDUP_REMOVED lines=9> */
.L_x_12116:
[----:B------:R-:W-:Y:S05]  /*40c0*/  BSYNC B1 ;  /* 0x0000000000017941 */ /* 0x000fea0003800000 */
.L_x_11775:
        /* <DEDUP_REMOVED lines=16> */
[----:B------:R-:W-:-:S05]  /*41d0*/  LOP3.LUT R49, R49, R76, RZ, 0x3c, !PT ;  /* 0x0000004c31317212 */ /* 0x000fca00078e3cff */
[----:B------:R-:W-:Y:S02]  /*41e0*/  IMAD R48, R220, 0x200, R49 ;  /* 0x00000200dc307824 */ /* 0x000fe400078e0231 */
        /* <DEDUP_REMOVED lines=16> */
[----:B------:R-:W-:Y:S01]  /*42f0*/  HADD2.F32 R35, -RZ, R122.H1_H1 ;  /* 0x3000007aff237230 */ /* 0x000fe20000004100 */
[--C-:B------:R-:W-:Y:S01]  /*4300*/  SHF.R.U64 R127, R38, 0x10, R39.reuse ;  /* 0x00000010267f7819 */ /* 0x100fe20000001227 */
[----:B------:R-:W-:Y:S01]  /*4310*/  HADD2.F32 R38, -RZ, R36.H0_H0 ;  /* 0x20000024ff267230 */ /* 0x000fe20000004100 */
[----:B------:R-:W-:Y:S01]  /*4320*/  SHF.R.U32.HI R39, RZ, 0x10, R39 ;  /* 0x00000010ff277819 */ /* 0x000fe20000011627 */
[----:B------:R-:W-:-:S02]  /*4330*/  HADD2.F32 R49, -RZ, R49.H1_H1 ;  /* 0x30000031ff317230 */ /* 0x000fc40000004100 */
[-C--:B------:R-:W-:Y:S01]  /*4340*/  FMUL.FTZ R37, R33, R35.reuse ;  /* 0x0000002321257220 */ /* 0x080fe20000410000 */
[----:B------:R-:W-:Y:S02]  /*4350*/  HADD2.F32 R34, -RZ, R122.H0_H0 ;  /* 0x2000007aff227230 */ /* 0x000fe40000004100 */
        /* <DEDUP_REMOVED lines=8> */
[----:B------:R-:W-:Y:S02]  /*43e0*/  HADD2.F32 R32, -RZ, R51.H0_H0 ;  /* 0x20000033ff207230 */ /* 0x000fe40000004100 */
[----:B------:R-:W-:Y:S01]  /*43f0*/  FFMA.FTZ R124, R49, R36, -R124 ;  /* 0x00000024317c7223 */ /* 0x000fe2000001087c */
[----:B------:R-:W-:Y:S02]  /*4400*/  HADD2.F32 R35, -RZ, R125.H1_H1 ;  /* 0x3000007dff237230 */ /* 0x000fe40000004100 */
[----:B------:R-:W-:Y:S01]  /*4410*/  HADD2.F32 R55, -RZ, R55.H1_H1 ;  /* 0x30000037ff377230 */ /* 0x000fe20000004100 */
[----:B------:R-:W-:Y:S01]  /*4420*/  F2FP.F16.F32.PACK_AB R53, R53, R122 ;  /* 0x0000007a3535723e */ /* 0x000fe200000000ff */
[----:B------:R-:W-:Y:S02]  /*4430*/  HADD2.F32 R38, -RZ, R39.H0_H0 ;  /* 0x20000027ff267230 */ /* 0x000fe40000004100 */
[----:B------:R-:W-:Y:S01]  /*4440*/  FMUL.FTZ R126, R32, R35 ;  /* 0x00000023207e7220 */ /* 0x000fe20000410000 */
[----:B------:R-:W-:-:S02]  /*4450*/  HADD2.F32 R51, -RZ, R51.H1_H1 ;  /* 0x30000033ff337230 */ /* 0x000fc40000004100 */
[----:B------:R-:W-:Y:S01]  /*4460*/  FMUL.FTZ R37, R33, R35 ;  /* 0x0000002321257220 */ /* 0x000fe20000410000 */
[----:B------:R-:W-:Y:S02]  /*4470*/  HADD2.F32 R34, -RZ, R125.H0_H0 ;  /* 0x2000007dff227230 */ /* 0x000fe40000004100 */
[-C--:B------:R-:W-:Y:S01]  /*4480*/  FMUL.FTZ R128, R55, R38.reuse ;  /* 0x0000002637807220 */ /* 0x080fe20000410000 */
[----:B------:R-:W-:Y:S02]  /*4490*/  HADD2.F32 R36, -RZ, R123.H0_H0 ;  /* 0x2000007bff247230 */ /* 0x000fe40000004100 */
[----:B------:R-:W-:Y:S01]  /*44a0*/  FMUL.FTZ R130, R51, R38 ;  /* 0x0000002633827220 */ /* 0x000fe20000410000 */
[----:B------:R-:W-:Y:S02]  /*44b0*/  HADD2.F32 R35, -RZ, R132.H0_H0 ;  /* 0x20000084ff237230 */ /* 0x000fe40000004100 */
[-C--:B------:R-:W-:Y:S01]  /*44c0*/  FFMA.FTZ R126, R33, R34.reuse, R126 ;  /* 0x00000022217e7223 */ /* 0x080fe2000001007e */
[----:B------:R-:W-:Y:S01]  /*44d0*/  FFMA.FTZ R38, R32, R34, -R37 ;  /* 0x0000002220267223 */ /* 0x000fe20000010825 */
[-C--:B------:R-:W-:Y:S01]  /*44e0*/  FFMA.FTZ R123, R51, R36.reuse, -R128 ;  /* 0x00000024337b7223 */ /* 0x080fe20000010880 */
[----:B------:R-:W-:Y:S01]  /*44f0*/  FFMA.FTZ R125, R55, R36, R130 ;  /* 0x00000024377d7223 */ /* 0x000fe20000010082 */
[----:B------:R-:W-:Y:S01]  /*4500*/  HADD2.F32 R36, -RZ, R133.H1_H1 ;  /* 0x30000085ff247230 */ /* 0x000fe20000004100 */
[----:B------:R-:W-:Y:S01]  /*4510*/  F2FP.F16.F32.PACK_AB R121, R124, R121 ;  /* 0x000000797c79723e */ /* 0x000fe200000000ff */
[----:B------:R-:W-:Y:S01]  /*4520*/  HADD2.F32 R33, -RZ, R52.H0_H0 ;  /* 0x20000034ff217230 */ /* 0x000fe20000004100 */
[----:B------:R-:W-:Y:S01]  /*4530*/  F2FP.F16.F32.PACK_AB R38, R123, R38 ;  /* 0x000000267b26723e */ /* 0x000fe200000000ff */
[----:B------:R-:W-:-:S02]  /*4540*/  HADD2.F32 R37, -RZ, R129.H0_H0 ;  /* 0x20000081ff257230 */ /* 0x000fc40000004100 */
[----:B------:R-:W-:Y:S02]  /*4550*/  HADD2.F32 R32, -RZ, R48.H0_H0 ;  /* 0x20000030ff207230 */ /* 0x000fe40000004100 */
[-C--:B------:R-:W-:Y:S01]  /*4560*/  FMUL.FTZ R39, R33, R36.reuse ;  /* 0x0000002421277220 */ /* 0x080fe20000410000 */
[----:B------:R-:W-:Y:S02]  /*4570*/  HADD2.F32 R52, -RZ, R52.H1_H1 ;  /* 0x30000034ff347230 */ /* 0x000fe40000004100 */
[----:B------:R-:W-:Y:S02]  /*4580*/  HADD2.F32 R48, -RZ, R48.H1_H1 ;  /* 0x30000030ff307230 */ /* 0x000fe40000004100 */
[----:B------:R-:W-:Y:S01]  /*4590*/  FMUL.FTZ R36, R32, R36 ;  /* 0x0000002420247220 */ /* 0x000fe20000410000 */
[----:B------:R-:W-:Y:S02]  /*45a0*/  HADD2.F32 R34, -RZ, R133.H0_H0 ;  /* 0x20000085ff227230 */ /* 0x000fe40000004100 */
[-C--:B------:R-:W-:Y:S01]  /*45b0*/  FMUL.FTZ R49, R52, R37.reuse ;  /* 0x0000002534317220 */ /* 0x080fe20000410000 */
[----:B------:R-:W-:-:S02]  /*45c0*/  FMUL.FTZ R37, R48, R37 ;  /* 0x0000002530257220 */ /* 0x000fc40000410000 */
[-C--:B------:R-:W-:Y:S01]  /*45d0*/  FFMA.FTZ R39, R32, R34.reuse, -R39 ;  /* 0x0000002220277223 */ /* 0x080fe20000010827 */
[----:B------:R-:W-:Y:S01]  /*45e0*/  FFMA.FTZ R36, R33, R34, R36 ;  /* 0x0000002221247223 */ /* 0x000fe20000010024 */
[-C--:B------:R-:W-:Y:S01]  /*45f0*/  FFMA.FTZ R48, R48, R35.reuse, -R49 ;  /* 0x0000002330307223 */ /* 0x080fe20000010831 */
[----:B------:R-:W-:Y:S01]  /*4600*/  FFMA.FTZ R49, R52, R35, R37 ;  /* 0x0000002334317223 */ /* 0x000fe20000010025 */
[----:B------:R-:W-:Y:S02]  /*4610*/  HADD2.F32 R34, -RZ, R120.H0_H0 ;  /* 0x20000078ff227230 */ /* 0x000fe40000004100 */
[----:B------:R-:W-:Y:S01]  /*4620*/  HADD2.F32 R33, -RZ, R54.H0_H0 ;  /* 0x20000036ff217230 */ /* 0x000fe20000004100 */
[----:B------:R-:W-:Y:S01]  /*4630*/  F2FP.F16.F32.PACK_AB R48, R48, R39 ;  /* 0x000000273030723e */ /* 0x000fe200000000ff */
[----:B------:R-:W-:Y:S01]  /*4640*/  HADD2.F32 R120, -RZ, R120.H1_H1 ;  /* 0x30000078ff787230 */ /* 0x000fe20000004100 */
[----:B------:R-:W-:Y:S01]  /*4650*/  F2FP.F16.F32.PACK_AB R52, R49, R36 ;  /* 0x000000243134723e */ /* 0x000fe200000000ff */
[----:B------:R-:W-:-:S02]  /*4660*/  HADD2.F32 R37, -RZ, R127.H0_H0 ;  /* 0x2000007fff257230 */ /* 0x000fc40000004100 */
[----:B------:R-:W-:Y:S02]  /*4670*/  HADD2.F32 R32, -RZ, R50.H0_H0 ;  /* 0x20000032ff207230 */ /* 0x000fe40000004100 */
[CC--:B------:R-:W-:Y:S01]  /*4680*/  FMUL.FTZ R51, R33.reuse, R120.reuse ;  /* 0x0000007821337220 */ /* 0x0c0fe20000410000 */
[----:B------:R-:W-:Y:S02]  /*4690*/  HADD2.F32 R54, -RZ, R54.H1_H1 ;  /* 0x30000036ff367230 */ /* 0x000fe40000004100 */
[----:B------:R-:W-:Y:S02]  /*46a0*/  HADD2.F32 R50, -RZ, R50.H1_H1 ;  /* 0x30000032ff327230 */ /* 0x000fe40000004100 */
[----:B------:R-:W-:Y:S01]  /*46b0*/  FMUL.FTZ R120, R32, R120 ;  /* 0x0000007820787220 */ /* 0x000fe20000410000 */
[----:B------:R-:W-:Y:S02]  /*46c0*/  HADD2.F32 R35, -RZ, R131.H0_H0 ;  /* 0x20000083ff237230 */ /* 0x000fe40000004100 */
[-C--:B------:R-:W-:Y:S01]  /*46d0*/  FMUL.FTZ R55, R54, R37.reuse ;  /* 0x0000002536377220 */ /* 0x080fe20000410000 */
[-C--:B------:R-:W-:Y:S01]  /*46e0*/  FFMA.FTZ R51, R32, R34.reuse, -R51 ;  /* 0x0000002220337223 */ /* 0x080fe20000010833 */
[C---:B------:R-:W-:Y:S01]  /*46f0*/  FMUL.FTZ R37, R50.reuse, R37 ;  /* 0x0000002532257220 */ /* 0x040fe20000410000 */
[----:B------:R-:W-:Y:S01]  /*4700*/  FFMA.FTZ R120, R33, R34, R120 ;  /* 0x0000002221787223 */ /* 0x000fe20000010078 */
[-C--:B------:R-:W-:Y:S01]  /*4710*/  FFMA.FTZ R50, R50, R35.reuse, -R55 ;  /* 0x0000002332327223 */ /* 0x080fe20000010837 */
[----:B------:R-:W-:Y:S01]  /*4720*/  F2FP.F16.F32.PACK_AB R55, R125, R126 ;  /* 0x0000007e7d37723e */ /* 0x000fe200000000ff */
[----:B------:R-:W-:Y:S01]  /*4730*/  FFMA.FTZ R37, R54, R35, R37 ;  /* 0x0000002336257223 */ /* 0x000fe20000010025 */
[----:B------:R-:W-:-:S02]  /*4740*/  IMAD.MOV.U32 R49, RZ, RZ, R121 ;  /* 0x000000ffff317224 */ /* 0x000fc400078e0079 */
[----:B------:R-:W-:Y:S01]  /*4750*/  F2FP.F16.F32.PACK_AB R50, R50, R51 ;  /* 0x000000333232723e */ /* 0x000fe200000000ff */
[----:B------:R-:W-:Y:S01]  /*4760*/  IMAD.MOV.U32 R51, RZ, RZ, R38 ;  /* 0x000000ffff337224 */ /* 0x000fe200078e0026 */
[----:B------:R-:W-:-:S07]  /*4770*/  F2FP.F16.F32.PACK_AB R54, R37, R120 ;  /* 0x000000782536723e */ /* 0x000fce00000000ff */
.L_x_11780:
[----:B------:R-:W-:Y:S05]  /*4780*/  BSYNC B2 ;  /* 0x0000000000027941 */ /* 0x000fea0003800000 */
.L_x_11779:
        /* <DEDUP_REMOVED lines=12> */
.L_x_11778:
[----:B------:R-:W-:Y:S05]  /*4850*/  BSYNC B1 ;  /* 0x0000000000017941 */ /* 0x000fea0003800000 */
.L_x_11777:
        /* <DEDUP_REMOVED lines=12> */
[----:B------:R-:W-:Y:S01]  /*4920*/  LEA.HI.X R49, R32, R101, R33, 0x1, P5 ;  /* 0x0000006520317211 */ /* 0x000fe200028f0c21 */
[----:B------:R-:W-:Y:S01]  /*4930*/  IMAD R33, R17, 0x1800, R94 ;  /* 0x0000180011217824 */ /* 0x000fe200078e025e */
[----:B------:R-:W-:-:S03]  /*4940*/  SHF.R.S32.HI R32, RZ, 0x1f, R115 ;  /* 0x0000001fff207819 */ /* 0x000fc60000011473 */
[----:B------:R-:W-:Y:S01]  /*4950*/  IMAD R33, R33, 0x2, R16 ;  /* 0x0000000221217824 */ /* 0x000fe200078e0210 */
[----:B------:R-:W-:-:S04]  /*4960*/  LEA.HI R115, R32, R115, RZ, 0x4 ;  /* 0x0000007320737211 */ /* 0x000fc800078f20ff */
[----:B------:R-:W-:-:S05]  /*4970*/  LEA.HI.SX32 R51, R115, R88, 0x1c ;  /* 0x0000005873337211 */ /* 0x000fca00078fe2ff */
[----:B------:R-:W-:-:S05]  /*4980*/  IMAD.SHL.U32 R51, R51, 0x8, RZ ;  /* 0x0000000833337824 */ /* 0x000fca00078e00ff */
[----:B------:R-:W-:-:S04]  /*4990*/  LOP3.LUT R32, R218, 0x38, R51, 0xf8, !PT ;  /* 0x00000038da207812 */ /* 0x000fc800078ef833 */
[----:B------:R-:W-:-:S05]  /*49a0*/  LOP3.LUT R32, R32, R34, RZ, 0x3c, !PT ;  /* 0x0000002220207212 */ /* 0x000fca00078e3cff */
[----:B------:R-:W-:-:S04]  /*49b0*/  IMAD.IADD R32, R221, 0x1, R32 ;  /* 0x00000001dd207824 */ /* 0x000fc800078e0220 */
        /* <DEDUP_REMOVED lines=91> */
.L_x_11782:
[----:B------:R-:W-:Y:S05]  /*4f70*/  BSYNC B1 ;  /* 0x0000000000017941 */ /* 0x000fea0003800000 */
.L_x_11781:
[----:B-1----:R1:W-:Y:S01]  /*4f80*/  STG.E.128 desc[UR40][R48.64], R32 ;  /* 0x0000002030007986 */ /* 0x0023e2000c101d28 */
[----:B------:R-:W-:-:S13]  /*4f90*/  ISETP.GE.AND P4, PT, R51, R113, PT ;  /* 0x000000713300720c */ /* 0x000fda0003f86270 */
[----:B------:R-:W-:Y:S05]  /*4fa0*/  @P4 BRA `(.L_x_11767) ;  /* 0x0000000000804947 */ /* 0x000fea0003800000 */
[--C-:B-1----:R-:W-:Y:S02]  /*4fb0*/  SHF.R.S32.HI R32, RZ, 0x1f, R51.reuse ;  /* 0x0000001fff207819 */ /* 0x102fe40000011433 */
[----:B------:R-:W-:-:S04]  /*4fc0*/  IADD3 R51, P4, P5, R6, R104, R51 ;  /* 0x0000006806337210 */ /* 0x000fc80007d9e033 */
[----:B------:R-:W-:Y:S02]  /*4fd0*/  IADD3.X R50, R29, R50, R32, P4, P5 ;  /* 0x000000321d327210 */ /* 0x000fe400027ea420 */
[----:B------:R-:W-:-:S04]  /*4fe0*/  LEA R100, P4, R51, R100, 0x1 ;  /* 0x0000006433647211 */ /* 0x000fc800078808ff */
[----:B------:R-:W-:-:S05]  /*4ff0*/  LEA.HI.X R101, R51, R101, R50, 0x1, P4 ;  /* 0x0000006533657211 */ /* 0x000fca00020f0c32 */
[----:B--2---:R1:W-:Y:S01]  /*5000*/  STG.E.128 desc[UR40][R100.64], R36 ;  /* 0x0000002464007986 */ /* 0x0043e2000c101d28 */
[----:B------:R-:W-:Y:S05]  /*5010*/  BRA `(.L_x_11767) ;  /* 0x0000000000647947 */ /* 0x000fea0003800000 */
.L_x_11750:
[----:B------:R-:W-:-:S13]  /*5020*/  ISETP.NE.AND P3, PT, R207, 0x3, PT ;  /* 0x00000003cf00780c */ /* 0x000fda0003f65270 */
[----:B------:R-:W-:Y:S05]  /*5030*/  @!P3 BRA `(.L_x_11783) ;  /* 0x000000000004b947 */ /* 0x000fea0003800000 */
[----:B------:R-:W-:Y:S01]  /*5040*/  BPT.TRAP 0x1 ;  /* 0x000000040000795c */ /* 0x000fe20000300000 */
.L_x_11783:
[----:B------:R-:W-:Y:S01]  /*5050*/  IMAD R98, R17, 0x8, R16 ;  /* 0x0000000811627824 */ /* 0x000fe200078e0210 */
[----:B------:R-:W-:Y:S01]  /*5060*/  SHF.L.U32 R111, R208, 0x1f, RZ ;  /* 0x0000001fd06f7819 */ /* 0x000fe200000006ff */
[----:B------:R-:W-:Y:S01]  /*5070*/  IMAD R103, R27, -0x60, R24 ;  /* 0xffffffa01b677824 */ /* 0x000fe200078e0218 */
[----:B------:R-:W-:Y:S02]  /*5080*/  BSSY B1, `(.L_x_11784) ;  /* 0x0000004000017945 */ /* 0x000fe40003800000 */
[----:B------:R-:W0:Y:S02]  /*5090*/  SYNCS.PHASECHK.TRANS64.TRYWAIT P4, [R98+URZ+0x22890], R111 ;  /* 0x0228906f620075a7 */ /* 0x000e24000808017f */
[----:B------:R-:W-:Y:S01]  /*50a0*/  VIMNMX R103, R103, 0x60, PT ;  /* 0x0000006067677848 */ /* 0x000fe20003fe0100 */
[----:B0-----:R-:W-:Y:S06]  /*50b0*/  @!P4 BRA `(.L_x_11785) ;  /* 0x000001a80068c947 */ /* 0x001fec0003800000 */
.L_x_12117:
[----:B------:R-:W-:Y:S05]  /*50c0*/  BSYNC B1 ;  /* 0x0000000000017941 */ /* 0x000fea0003800000 */
.L_x_11784:
        /* <DEDUP_REMOVED lines=8> */
.L_x_11787:
[----:B------:R-:W-:Y:S05]  /*5150*/  BSYNC B1 ;  /* 0x0000000000017941 */ /* 0x000fea0003800000 */
.L_x_11786:
[----:B------:R-:W-:Y:S05]  /*5160*/  @P4 BRA `(.L_x_11767) ;  /* 0x0000000000104947 */ /* 0x000fea0003800000 */
[----:B-1----:R-:W1:Y:S04]  /*5170*/  @!P1 LDS.128 R32, [R106+0x2000] ;  /* 0x002000006a209984 */ /* 0x002e680000000c00 */
[----:B------:R-:W2:Y:S04]  /*5180*/  @!P2 LDS.128 R36, [R102+0x2000] ;  /* 0x002000006624a984 */ /* 0x000ea80000000c00 */
[----:B-1----:R1:W-:Y:S04]  /*5190*/  @!P1 STG.E.128 desc[UR40][R40.64], R32 ;  /* 0x0000002028009986 */ /* 0x0023e8000c101d28 */
[----:B--2---:R1:W-:Y:S02]  /*51a0*/  @!P2 STG.E.128 desc[UR40][R40.64+0x40], R36 ;  /* 0x000040242800a986 */ /* 0x0043e4000c101d28 */
.L_x_11767:
[----:B------:R-:W-:Y:S05]  /*51b0*/  BSYNC B0 ;  /* 0x0000000000007941 */ /* 0x000fea0003800000 */
.L_x_11749:
        /* <DEDUP_REMOVED lines=17> */
.L_x_11789:
[----:B------:R-:W-:Y:S05]  /*52d0*/  BSYNC B0 ;  /* 0x0000000000007941 */ /* 0x000fea0003800000 */
.L_x_11788:
[----:B------:R-:W2:Y:S01]  /*52e0*/  SYNCS.PHASECHK.TRANS64.TRYWAIT P3, [R98+URZ+0x228b0], R111 ;  /* 0x0228b06f620075a7 */ /* 0x000ea2000806017f */
[----:B------:R-:W-:Y:S01]  /*52f0*/  ULDC UR51, c[0x0][0x320] ;  /* 0x0000c80000337ab9 */ /* 0x000fe20000000800 */
[----:B------:R-:W-:Y:S01]  /*5300*/  ULDC.64 UR48, c[0x0][0x328] ;  /* 0x0000ca0000307ab9 */ /* 0x000fe20000000a00 */
[----:B------:R-:W-:Y:S01]  /*5310*/  ULDC.64 UR46, c[0x0][0x318] ;  /* 0x0000c600002e7ab9 */ /* 0x000fe20000000a00 */
[----:B------:R-:W-:Y:S01]  /*5320*/  BSSY B0, `(.L_x_11790) ;  /* 0x0000003000007945 */ /* 0x000fe20003800000 */
[----:B-1----:R-:W-:-:S03]  /*5330*/  IMAD R32, R17, 0x6000, R81 ;  /* 0x0000600011207824 */ /* 0x002fc600078e0251 */
[----:B--2---:R-:W-:Y:S05]  /*5340*/  @!P3 BRA `(.L_x_11791) ;  /* 0x000001a400d8b947 */ /* 0x004fea0003800000 */
.L_x_12118:
[----:B------:R-:W-:Y:S05]  /*5350*/  BSYNC B0 ;  /* 0x0000000000007941 */ /* 0x000fea0003800000 */
.L_x_11790:
[----:B------:R-:W-:Y:S01]  /*5360*/  ISETP.GE.AND P3, PT, R18, R103, PT ;  /* 0x000000671200720c */ /* 0x000fe20003f66270 */
[----:B------:R-:W-:Y:S01]  /*5370*/  IMAD.IADD R34, R79, 0x1, R32 ;  /* 0x000000014f227824 */ /* 0x000fe200078e0220 */
[----:B------:R-:W-:Y:S01]  /*5380*/  BSSY B0, `(.L_x_11792) ;  /* 0x0000025000007945 */ /* 0x000fe20003800000 */
[----:B------:R-:W-:Y:S02]  /*5390*/  IMAD R40, R32, 0x2, R25 ;  /* 0x0000000220287824 */ /* 0x000fe400078e0219 */
[----:B------:R-:W-:-:S04]  /*53a0*/  IMAD.WIDE R36, R27, 0x60, R62 ;  /* 0x000000601b247825 */ /* 0x000fc800078e023e */
[----:B------:R-:W-:-:S04]  /*53b0*/  IMAD R41, R34, 0x2, R25 ;  /* 0x0000000222297824 */ /* 0x000fc800078e0219 */
[----:B------:R-:W-:Y:S05]  /*53c0*/  @P3 BRA `(.L_x_11793) ;  /* 0x0000000000803947 */ /* 0x000fea0003800000 */
[----:B------:R-:W-:Y:S02]  /*53d0*/  IMAD R35, R37, UR48, RZ ;  /* 0x0000003025237c24 */ /* 0x000fe4000f8e02ff */
        /* <DEDUP_REMOVED lines=31> */
.L_x_11793:
[----:B------:R-:W-:Y:S05]  /*55d0*/  BSYNC B0 ;  /* 0x0000000000007941 */ /* 0x000fea0003800000 */
.L_x_11792:
        /* <DEDUP_REMOVED lines=37> */
.L_x_11795:
[----:B------:R-:W-:Y:S05]  /*5830*/  BSYNC B0 ;  /* 0x0000000000007941 */ /* 0x000fea0003800000 */
.L_x_11794:
        /* <DEDUP_REMOVED lines=22> */
.L_x_11744:
[----:B------:R-:W0:Y:S01]  /*59a0*/  LDC R0, c[0x0][0x448] ;  /* 0x00011200ff007b82 */ /* 0x000e220000000800 */
[----:B------:R-:W-:-:S07]  /*59b0*/  IADD3 R5, R205, 0x1, -R204 ;  /* 0x00000001cd057810 */ /* 0x000fce0007ffe8cc */
        /* <DEDUP_REMOVED lines=8> */
[----:B------:R-:W-:Y:S01]  /*5a40*/  IMAD.IADD R5, R5, 0x1, R0 ;  /* 0x0000000105057824 */ /* 0x000fe200078e0200 */
[----:B------:R-:W-:Y:S06]  /*5a50*/  @P0 BRA `(.L_x_11797) ;  /* 0x00000000000c0947 */ /* 0x000fec0003800000 */
[----:B------:R-:W0:Y:S01]  /*5a60*/  FENCE.VIEW.ASYNC.G ;  /* 0x00000000000073c6 */ /* 0x000e220000000100 */
[----:B------:R-:W-:Y:S05]  /*5a70*/  WARPSYNC.ALL ;  /* 0x0000000000007948 */ /* 0x000fea0003800000 */
[----:B0-----:R-:W-:Y:S06]  /*5a80*/  BAR.ARV 0xc, 0x180 ;  /* 0x0306000000007b1d */ /* 0x001fec0000002000 */
.L_x_11797:
        /* <DEDUP_REMOVED lines=13> */
.L_x_11800:
[----:B------:R-:W-:-:S13]  /*5b60*/  ISETP.NE.AND P0, PT, R7, 0x1, PT ;  /* 0x000000010700780c */ /* 0x000fda0003f05270 */
[----:B------:R-:W0:Y:S02]  /*5b70*/  @P0 LDC.64 R4, c[0x0][0x9e8] ;  /* 0x00027a00ff040b82 */ /* 0x000e240000000a00 */
[----:B0-----:R-:W-:-:S05]  /*5b80*/  @P0 IMAD.HI.U32 R4, R3, R4, RZ ;  /* 0x0000000403040227 */ /* 0x001fca00078e00ff */
[----:B------:R-:W-:-:S07]  /*5b90*/  @P0 SHF.R.U32.HI R3, RZ, R5, R4 ;  /* 0x00000005ff030219 */ /* 0x000fce0000011604 */
.L_x_11801:
[----:B------:R-:W-:Y:S05]  /*5ba0*/  BSYNC B0 ;  /* 0x0000000000007941 */ /* 0x000fea0003800000 */
.L_x_11799:
[----:B------:R-:W-:-:S05]  /*5bb0*/  IMAD R3, R3, R7, R7 ;  /* 0x0000000703037224 */ /* 0x000fca00078e0207 */
[----:B------:R-:W-:-:S07]  /*5bc0*/  VIMNMX R0, R0, R3, PT ;  /* 0x0000000300007248 */ /* 0x000fce0003fe0100 */
.L_x_11798:
[----:B------:R-:W0:Y:S01]  /*5bd0*/  @P1 LDC R3, c[0x0][0x44c] ;  /* 0x00011300ff031b82 */ /* 0x000e220000000800 */
[----:B------:R-:W-:Y:S01]  /*5be0*/  VIADD R0, R0, 0x5f ;  /* 0x0000005f00007836 */ /* 0x000fe20000000000 */
[----:B------:R-:W-:Y:S01]  /*5bf0*/  ULDC UR4, c[0x0][0x9dc] ;  /* 0x0002770000047ab9 */ /* 0x000fe20000000800 */
[----:B------:R-:W-:Y:S02]  /*5c00*/  IMAD.MOV.U32 R4, RZ, RZ, R210 ;  /* 0x000000ffff047224 */ /* 0x000fe400078e00d2 */
[----:B------:R-:W-:-:S03]  /*5c10*/  IMAD.HI R0, R0, 0x2aaaaaab, RZ ;  /* 0x2aaaaaab00007827 */ /* 0x000fc600078e02ff */
[----:B------:R-:W1:Y:S01]  /*5c20*/  @P1 LDC R6, c[0x0][0x450] ;  /* 0x00011400ff061b82 */ /* 0x000e620000000800 */
[----:B0-----:R-:W-:Y:S01]  /*5c30*/  @P1 IMAD.HI.U32 R5, R210, R3, RZ ;  /* 0x00000003d2051227 */ /* 0x001fe200078e00ff */
[----:B------:R-:W-:-:S04]  /*5c40*/  SHF.R.U32.HI R3, RZ, 0x1f, R0 ;  /* 0x0000001fff037819 */ /* 0x000fc80000011600 */
[----:B------:R-:W-:Y:S02]  /*5c50*/  LEA.HI.SX32 R3, R0, R3, 0x1c ;  /* 0x0000000300037211 */ /* 0x000fe400078fe2ff */
[----:B-1----:R-:W-:Y:S02]  /*5c60*/  @P1 SHF.R.U32.HI R4, RZ, R6, R5 ;  /* 0x00000006ff041219 */ /* 0x002fe40000011605 */
[----:B------:R-:W-:Y:S02]  /*5c70*/  VIMNMX R178, R178, R3, PT ;  /* 0x00000003b2b27248 */ /* 0x000fe40003fe0100 */
        /* <DEDUP_REMOVED lines=13> */
.L_x_11804:
[----:B------:R-:W-:-:S13]  /*5d50*/  ISETP.NE.AND P0, PT, R7, 0x1, PT ;  /* 0x000000010700780c */ /* 0x000fda0003f05270 */
[----:B------:R-:W0:Y:S02]  /*5d60*/  @P0 LDC.64 R4, c[0x0][0x9e8] ;  /* 0x00027a00ff040b82 */ /* 0x000e240000000a00 */
[----:B0-----:R-:W-:-:S05]  /*5d70*/  @P0 IMAD.HI.U32 R4, R0, R4, RZ ;  /* 0x0000000400040227 */ /* 0x001fca00078e00ff */
[----:B------:R-:W-:-:S07]  /*5d80*/  @P0 SHF.R.U32.HI R0, RZ, R5, R4 ;  /* 0x00000005ff000219 */ /* 0x000fce0000011604 */
.L_x_11805:
[----:B------:R-:W-:Y:S05]  /*5d90*/  BSYNC B0 ;  /* 0x0000000000007941 */ /* 0x000fea0003800000 */
.L_x_11803:
[----:B------:R-:W-:-:S05]  /*5da0*/  IMAD R0, R0, R7, RZ ;  /* 0x0000000700007224 */ /* 0x000fca00078e02ff */
[----:B------:R-:W-:-:S07]  /*5db0*/  VIMNMX R3, R3, R0, !PT ;  /* 0x0000000003037248 */ /* 0x000fce0007fe0100 */
.L_x_11802:
[----:B------:R-:W-:Y:S01]  /*5dc0*/  IMAD.HI R3, R3, 0x2aaaaaab, RZ ;  /* 0x2aaaaaab03037827 */ /* 0x000fe200078e02ff */
[----:B------:R-:W-:Y:S02]  /*5dd0*/  PLOP3.LUT P0, PT, PT, PT, PT, 0x80, 0x0 ;  /* 0x000000000000781c */ /* 0x000fe40003f0f070 */
[----:B------:R-:W-:Y:S02]  /*5de0*/  CS2R R4, SRZ ;  /* 0x0000000000047805 */ /* 0x000fe4000001ff00 */
[----:B------:R-:W-:Y:S01]  /*5df0*/  CS2R R148, SRZ ;  /* 0x0000000000947805 */ /* 0x000fe2000001ff00 */
[----:B------:R-:W-:Y:S01]  /*5e00*/  IMAD.MOV.U32 R6, RZ, RZ, RZ ;  /* 0x000000ffff067224 */ /* 0x000fe200078e00ff */
[----:B------:R-:W-:Y:S01]  /*5e10*/  SHF.R.U32.HI R0, RZ, 0x1f, R3 ;  /* 0x0000001fff007819 */ /* 0x000fe20000011603 */
[----:B------:R-:W-:Y:S01]  /*5e20*/  IMAD.MOV.U32 R150, RZ, RZ, RZ ;  /* 0x000000ffff967224 */ /* 0x000fe200078e00ff */
[----:B------:R-:W-:Y:S02]  /*5e30*/  CS2R R146, SRZ ;  /* 0x0000000000927805 */ /* 0x000fe4000001ff00 */
[----:B------:R-:W-:-:S02]  /*5e40*/  CS2R R144, SRZ ;  /* 0x0000000000907805 */ /* 0x000fc4000001ff00 */
[----:B------:R-:W-:Y:S01]  /*5e50*/  LEA.HI.SX32 R0, R3, R0, 0x1c ;  /* 0x0000000003007211 */ /* 0x000fe200078fe2ff */
[----:B------:R-:W-:Y:S01]  /*5e60*/  IMAD.MOV.U32 R3, RZ, RZ, RZ ;  /* 0x000000ffff037224 */ /* 0x000fe200078e00ff */
[----:B------:R-:W-:Y:S02]  /*5e70*/  CS2R R142, SRZ ;  /* 0x00000000008e7805 */ /* 0x000fe4000001ff00 */
[----:B------:R-:W-:Y:S02]  /*5e80*/  CS2R R140, SRZ ;  /* 0x00000000008c7805 */ /* 0x000fe4000001ff00 */
[----:B------:R-:W-:Y:S02]  /*5e90*/  VIMNMX R219, RZ, R0, !PT ;  /* 0x00000000ffdb7248 */ /* 0x000fe40007fe0100 */
[----:B------:R-:W-:Y:S02]  /*5ea0*/  CS2R R138, SRZ ;  /* 0x00000000008a7805 */ /* 0x000fe4000001ff00 */
[----:B------:R-:W-:-:S02]  /*5eb0*/  CS2R R136, SRZ ;  /* 0x0000000000887805 */ /* 0x000fc4000001ff00 */
[----:B------:R-:W-:Y:S02]  /*5ec0*/  CS2R R162, SRZ ;  /* 0x0000000000a27805 */ /* 0x000fe4000001ff00 */
[----:B------:R-:W-:Y:S02]  /*5ed0*/  ISETP.GT.AND P1, PT, R178, R219, PT ;  /* 0x000000dbb200720c */ /* 0x000fe40003f24270 */
        /* <DEDUP_REMOVED lines=56> */
[----:B------:R-:W-:-:S03]  /*6260*/  UMOV UR4, 0xffffffff ;  /* 0xffffffff00047882 */ /* 0x000fc60000000000 */
[----:B------:R-:W-:Y:S05]  /*6270*/  BRA.DIV UR4, `(.L_x_11807) ;  /* 0x0000019a04207947 */ /* 0x000fea000b800000 */
[----:B------:R-:W0:Y:S02]  /*6280*/  S2R R3, SR_TID.X ;  /* 0x0000000000037919 */ /* 0x000e240000002100 */
[----:B0-----:R-:W-:-:S05]  /*6290*/  VIADD R3, R3, 0xffffff80 ;  /* 0xffffff8003037836 */ /* 0x001fca0000000000 */
[----:B------:R-:W-:-:S04]  /*62a0*/  SHF.R.S32.HI R0, RZ, 0x1f, R3 ;  /* 0x0000001fff007819 */ /* 0x000fc80000011403 */
[----:B------:R-:W-:-:S04]  /*62b0*/  LEA.HI R0, R0, R3, RZ, 0x7 ;  /* 0x0000000300007211 */ /* 0x000fc800078f38ff */
[----:B------:R-:W-:-:S05]  /*62c0*/  SHF.R.S32.HI R0, RZ, 0x7, R0 ;  /* 0x00000007ff007819 */ /* 0x000fca0000011400 */
[----:B------:R0:W1:Y:S02]  /*62d0*/  SHFL.IDX PT, R14, R0, RZ, 0x1f ;  /* 0x00001fff000e7589 */ /* 0x00006400000e0000 */
.L_x_12121:
[----:B01----:R-:W-:Y:S01]  /*62e0*/  LEA.HI R0, R14, R14, RZ, 0x1 ;  /* 0x0000000e0e007211 */ /* 0x003fe200078f08ff */
[----:B------:R-:W-:Y:S01]  /*62f0*/  VIADD R24, R16, 0x18400 ;  /* 0x0001840010187836 */ /* 0x000fe20000000000 */
[----:B------:R-:W-:Y:S02]  /*6300*/  BSSY B6, `(.L_x_11808) ;  /* 0x0000018000067945 */ /* 0x000fe40003800000 */
[----:B------:R-:W-:Y:S02]  /*6310*/  LOP3.LUT R3, R0, 0x1e, RZ, 0xc0, !PT ;  /* 0x0000001e00037812 */ /* 0x000fe400078ec0ff */
[----:B------:R-:W-:-:S03]  /*6320*/  LOP3.LUT P0, RZ, R24, 0x1bf, RZ, 0xc0, !PT ;  /* 0x000001bf18ff7812 */ /* 0x000fc6000780c0ff */
[----:B------:R-:W-:-:S04]  /*6330*/  IMAD.IADD R3, R14, 0x1, -R3 ;  /* 0x000000010e037824 */ /* 0x000fc800078e0a03 */
[----:B------:R-:W-:-:S05]  /*6340*/  IMAD R3, R3, 0x2000, R24 ;  /* 0x0000200003037824 */ /* 0x000fca00078e0218 */
[----:B------:R-:W-:-:S04]  /*6350*/  SHF.R.U32.HI R3, RZ, 0x4, R3 ;  /* 0x00000004ff037819 */ /* 0x000fc80000011603 */
        /* <DEDUP_REMOVED lines=18> */
.L_x_11809:
[----:B------:R-:W-:Y:S05]  /*6480*/  BSYNC B6 ;  /* 0x0000000000067941 */ /* 0x000fea0003800000 */
.L_x_11808:
        /* <DEDUP_REMOVED lines=12> */
.L_x_11813:
[----:B-1----:R1:W2:Y:S02]  /*6550*/  SYNCS.PHASECHK.TRANS64.TRYWAIT P0, [R16+URZ+0x22800], R3 ;  /* 0x02280003100075a7 */ /* 0x0022a4000800017f */
[----:B--2---:R-:W-:Y:S05]  /*6560*/  @!P0 NANOSLEEP.SYNCS 0x989680 ;  /* 0x009896800000895d */ /* 0x004fea0003900000 */
[----:B------:R-:W2:Y:S02]  /*6570*/  @!P0 SYNCS.PHASECHK.TRANS64 P0, [R16+URZ+0x22800], R3 ;  /* 0x02280003100085a7 */ /* 0x000ea4000800007f */
[----:B--2---:R-:W-:Y:S05]  /*6580*/  @!P0 BRA `(.L_x_11813) ;  /* 0xfffffffc00f08947 */ /* 0x004fea000383ffff */
.L_x_11812:
[----:B------:R-:W-:Y:S05]  /*6590*/  BSYNC B0 ;  /* 0x0000000000007941 */ /* 0x000fea0003800000 */
.L_x_11811:
[----:B------:R-:W-:Y:S05]  /*65a0*/  BRA `(.L_x_11814) ;  /* 0x0000002800d87947 */ /* 0x000fea0003800000 */
.L_x_11810:
[----:B------:R-:W-:Y:S01]  /*65b0*/  LOP3.LUT P0, RZ, R24, 0x3ff, RZ, 0xc0, !PT ;  /* 0x000003ff18ff7812 */ /* 0x000fe2000780c0ff */
[----:B------:R-:W-:Y:S01]  /*65c0*/  ULDC.64 UR4, c[0x0][0x3f8] ;  /* 0x0000fe0000047ab9 */ /* 0x000fe20000000a00 */
[----:B-----5:R-:W-:Y:S01]  /*65d0*/  SHF.R.S32.HI R0, RZ, 0x1f, R30 ;  /* 0x0000001fff007819 */ /* 0x020fe2000001141e */
[----:B------:R-:W-:Y:S01]  /*65e0*/  ULDC.64 UR6, c[0x0][0x408] ;  /* 0x0001020000067ab9 */ /* 0x000fe20000000a00 */
[----:B------:R-:W-:Y:S01]  /*65f0*/  IMAD.WIDE.U32 R24, R30, UR4, RZ ;  /* 0x000000041e187c25 */ /* 0x000fe2000f8e00ff */
[----:B------:R-:W-:Y:S03]  /*6600*/  BSSY B6, `(.L_x_11815) ;  /* 0x0000019000067945 */ /* 0x000fe60003800000 */
        /* <DEDUP_REMOVED lines=24> */
.L_x_11816:
[----:B------:R-:W-:Y:S05]  /*6790*/  BSYNC B6 ;  /* 0x0000000000067941 */ /* 0x000fea0003800000 */
.L_x_11815:
[----:B------:R-:W-:Y:S01]  /*67a0*/  ULDC.U8 UR4, c[0x0][0x410] ;  /* 0x0001040000047ab9 */ /* 0x000fe20000000000 */
[----:B------:R-:W-:Y:S01]  /*67b0*/  BSSY B0, `(.L_x_11817) ;  /* 0x000028d000007945 */ /* 0x000fe20003800000 */
[----:B------:R-:W-:Y:S01]  /*67c0*/  ISETP.NE.AND P0, PT, RZ, UR4, PT ;  /* 0x00000004ff007c0c */ /* 0x000fe2000bf05270 */
[----:B------:R-:W-:Y:S02]  /*67d0*/  IMAD.SHL.U32 R30, R233, 0x8, RZ ;  /* 0x00000008e91e7824 */ /* 0x000fe400078e00ff */
[----:B------:R-:W-:-:S10]  /*67e0*/  IMAD.IADD R42, R18, 0x1, R210 ;  /* 0x00000001122a7824 */ /* 0x000fd400078e02d2 */
[----:B------:R-:W-:Y:S05]  /*67f0*/  @!P0 BRA `(.L_x_11818) ;  /* 0x00000014004c8947 */ /* 0x000fea0003800000 */
[----:B------:R-:W0:Y:S01]  /*6800*/  LDC R37, c[0x0][0x448] ;  /* 0x00011200ff257b82 */ /* 0x000e220000000800 */
[----:B------:R-:W-:Y:S01]  /*6810*/  IMAD R3, R233, 0x40, R42 ;  /* 0x00000040e9037824 */ /* 0x000fe200078e022a */
[----:B------:R-:W-:Y:S01]  /*6820*/  ULDC.64 UR4, c[0x0][0x3f8] ;  /* 0x0000fe0000047ab9 */ /* 0x000fe20000000a00 */
[----:B------:R-:W-:Y:S01]  /*6830*/  ULDC.64 UR6, c[0x0][0x408] ;  /* 0x0001020000067ab9 */ /* 0x000fe20000000a00 */
[----:B------:R-:W-:Y:S01]  /*6840*/  IMAD.MOV.U32 R6, RZ, RZ, R24 ;  /* 0x000000ffff067224 */ /* 0x000fe200078e0018 */
[----:B------:R-:W-:Y:S01]  /*6850*/  SHF.R.S32.HI R40, RZ, 0x1f, R209 ;  /* 0x0000001fff287819 */ /* 0x000fe200000114d1 */
        /* <DEDUP_REMOVED lines=29> */
.L_x_12127:
        /* <DEDUP_REMOVED lines=9> */
[----:B--2---:R-:W-:Y:S01]  /*6ac0*/  IMAD.MOV.U32 R10, RZ, RZ, R0 ;  /* 0x000000ffff0a7224 */ /* 0x004fe200078e0000 */
[----:B------:R-:W-:Y:S01]  /*6ad0*/  ISETP.GE.AND P3, PT, R209, UR4, PT ;  /* 0x00000004d1007c0c */ /* 0x000fe2000bf66270 */
[----:B-1----:R-:W-:Y:S01]  /*6ae0*/  IMAD.MOV.U32 R11, RZ, RZ, R3 ;  /* 0x000000ffff0b7224 */ /* 0x002fe200078e0003 */
[----:B------:R-:W-:Y:S01]  /*6af0*/  ISETP.GE.AND P2, PT, R22, UR4, PT ;  /* 0x0000000416007c0c */ /* 0x000fe2000bf46270 */
[----:B---3--:R-:W-:Y:S01]  /*6b00*/  IMAD.MOV.U32 R15, RZ, RZ, R5 ;  /* 0x000000ffff0f7224 */ /* 0x008fe200078e0005 */
[----:B------:R-:W-:-:S09]  /*6b10*/  CS2R R28, SRZ ;  /* 0x00000000001c7805 */ /* 0x000fd2000001ff00 */
[C---:B------:R-:W-:Y:S01]  /*6b20*/  @!P3 IMAD.SHL.U32 R35, R209.reuse, 0x2, RZ ;  /* 0x00000002d123b824 */ /* 0x040fe200078e00ff */
[----:B------:R-:W-:Y:S02]  /*6b30*/  @!P3 SHF.L.U64.HI R20, R209, 0x1, R40 ;  /* 0x00000001d114b819 */ /* 0x000fe40000010228 */
[----:B------:R-:W-:Y:S02]  /*6b40*/  CS2R R32, SRZ ;  /* 0x0000000000207805 */ /* 0x000fe4000001ff00 */
[----:B------:R-:W-:Y:S01]  /*6b50*/  CS2R R24, SRZ ;  /* 0x0000000000187805 */ /* 0x000fe2000001ff00 */
[----:B------:R-:W-:Y:S01]  /*6b60*/  @!P2 IMAD.WIDE R10, R22, 0x2, R10 ;  /* 0x00000002160aa825 */ /* 0x000fe200078e020a */
[-C--:B------:R-:W-:Y:S02]  /*6b70*/  @!P3 IADD3 R26, P0, R0, R35.reuse, RZ ;  /* 0x00000023001ab210 */ /* 0x080fe40007f1e0ff */
[----:B----4-:R-:W-:Y:S01]  /*6b80*/  @!P3 IADD3 R34, P1, R14, R35, RZ ;  /* 0x000000230e22b210 */ /* 0x010fe20007f3e0ff */
        /* <DEDUP_REMOVED lines=8> */
.L_x_11821:
[----:B------:R-:W-:Y:S05]  /*6c10*/  BSYNC B1 ;  /* 0x0000000000017941 */ /* 0x000fea0003800000 */
.L_x_11820:
[----:B--2--5:R-:W-:Y:S01]  /*6c20*/  IMAD.MOV.U32 R0, RZ, RZ, R20 ;  /* 0x000000ffff007224 */ /* 0x024fe200078e0014 */
[----:B------:R-:W-:Y:S01]  /*6c30*/  UMOV UR4, 0xffffffff ;  /* 0xffffffff00047882 */ /* 0x000fe20000000000 */
[----:B-1----:R-:W-:Y:S01]  /*6c40*/  IMAD.MOV.U32 R3, RZ, RZ, R21 ;  /* 0x000000ffff037224 */ /* 0x002fe200078e0015 */
[----:B------:R-:W-:Y:S01]  /*6c50*/  CS2R R26, SRZ ;  /* 0x00000000001a7805 */ /* 0x000fe2000001ff00 */
[----:B---3--:R-:W-:Y:S02]  /*6c60*/  IMAD.MOV.U32 R5, RZ, RZ, R32 ;  /* 0x000000ffff057224 */ /* 0x008fe400078e0020 */
        /* <DEDUP_REMOVED lines=14> */
.L_x_12133:
        /* <DEDUP_REMOVED lines=17> */
[----:B------:R-:W-:Y:S01]  /*6e60*/  IMAD.MOV.U32 R15, RZ, RZ, R5 ;  /* 0x000000ffff0f7224 */ /* 0x000fe200078e0005 */
        /* <DEDUP_REMOVED lines=16> */
.L_x_11824:
[----:B------:R-:W-:Y:S05]  /*6f70*/  BSYNC B1 ;  /* 0x0000000000017941 */ /* 0x000fea0003800000 */
.L_x_11823:
[----:B------:R-:W1:Y:S01]  /*6f80*/  SYNCS.PHASECHK.TRANS64.TRYWAIT P0, [R16+URZ+0x22800], R31 ;  /* 0x0228001f100075a7 */ /* 0x000e62000800017f */
[----:B--2---:R-:W-:Y:S01]  /*6f90*/  LOP3.LUT R3, R38, 0x1c0, RZ, 0xc0, !PT ;  /* 0x000001c026037812 */ /* 0x004fe200078ec0ff */
[----:B---3-5:R-:W-:Y:S01]  /*6fa0*/  IMAD.MOV.U32 R0, RZ, RZ, R26 ;  /* 0x000000ffff007224 */ /* 0x028fe200078e001a */
[----:B------:R-:W-:Y:S01]  /*6fb0*/  VIADDMNMX R41, R37, -R210, 0x80, PT ;  /* 0x0000008025297446 */ /* 0x000fe200038009d2 */
[----:B0-----:R-:W-:Y:S01]  /*6fc0*/  IMAD.MOV.U32 R4, RZ, RZ, R8 ;  /* 0x000000ffff047224 */ /* 0x001fe200078e0008 */
[----:B------:R-:W-:Y:S01]  /*6fd0*/  LOP3.LUT R30, R3, 0x18, R30, 0xf8, !PT ;  /* 0x00000018031e7812 */ /* 0x000fe200078ef81e */
[----:B------:R-:W-:Y:S01]  /*6fe0*/  IMAD.MOV.U32 R5, RZ, RZ, R9 ;  /* 0x000000ffff057224 */ /* 0x000fe200078e0009 */
[----:B------:R-:W-:Y:S01]  /*6ff0*/  SHF.R.U32.HI R3, RZ, 0x3, R3 ;  /* 0x00000003ff037819 */ /* 0x000fe20000011603 */
[----:B------:R-:W-:Y:S01]  /*7000*/  IMAD.MOV.U32 R6, RZ, RZ, R12 ;  /* 0x000000ffff067224 */ /* 0x000fe200078e000c */
[----:B------:R-:W-:Y:S01]  /*7010*/  PRMT R42, R0, 0x7610, R42 ;  /* 0x00007610002a7816 */ /* 0x000fe2000000002a */
[----:B------:R-:W-:Y:S01]  /*7020*/  IMAD.MOV.U32 R0, RZ, RZ, R27 ;  /* 0x000000ffff007224 */ /* 0x000fe200078e001b */
[----:B------:R-:W-:Y:S01]  /*7030*/  LOP3.LUT R3, R30, R3, RZ, 0x3c, !PT ;  /* 0x000000031e037212 */ /* 0x000fe200078e3cff */
[----:B------:R-:W-:Y:S01]  /*7040*/  BSSY B1, `(.L_x_11825) ;  /* 0x0000010000017945 */ /* 0x000fe20003800000 */
[----:B------:R-:W-:Y:S01]  /*7050*/  PRMT R47, R4, 0x5410, R5 ;  /* 0x00005410042f7816 */ /* 0x000fe20000000005 */
[----:B------:R-:W-:Y:S01]  /*7060*/  IMAD.MOV.U32 R4, RZ, RZ, R10 ;  /* 0x000000ffff047224 */ /* 0x000fe200078e000a */
[----:B------:R-:W-:Y:S01]  /*7070*/  PRMT R42, R42, 0x5410, R0 ;  /* 0x000054102a2a7816 */ /* 0x000fe20000000000 */
[----:B------:R-:W-:Y:S01]  /*7080*/  IMAD R3, R220, 0x200, R3 ;  /* 0x00000200dc037824 */ /* 0x000fe200078e0203 */
[----:B------:R-:W-:Y:S01]  /*7090*/  PRMT R48, R6, 0x7610, R48 ;  /* 0x0000761006307816 */ /* 0x000fe20000000030 */
[----:B------:R-:W-:Y:S01]  /*70a0*/  IMAD.MOV.U32 R0, RZ, RZ, R13 ;  /* 0x000000ffff007224 */ /* 0x000fe200078e000d */
[----:B------:R-:W-:Y:S01]  /*70b0*/  PRMT R49, R4, 0x7610, R49 ;  /* 0x0000761004317816 */ /* 0x000fe20000000031 */
[----:B------:R-:W-:Y:S01]  /*70c0*/  IMAD R3, R3, 0x2, R16 ;  /* 0x0000000203037824 */ /* 0x000fe200078e0210 */
[----:B------:R-:W-:Y:S01]  /*70d0*/  LOP3.LUT P2, RZ, R237, 0x4, RZ, 0xc0, !PT ;  /* 0x00000004edff7812 */ /* 0x000fe2000784c0ff */
[----:B------:R-:W-:Y:S01]  /*70e0*/  IMAD.MOV.U32 R5, RZ, RZ, R11 ;  /* 0x000000ffff057224 */ /* 0x000fe200078e000b */
[----:B------:R-:W-:Y:S01]  /*70f0*/  PRMT R48, R48, 0x5410, R0 ;  /* 0x0000541030307816 */ /* 0x000fe20000000000 */
[C---:B------:R-:W-:Y:S01]  /*7100*/  VIADD R4, R3.reuse, 0x18400 ;  /* 0x0001840003047836 */ /* 0x040fe20000000000 */
[----:B------:R-:W-:Y:S01]  /*7110*/  ISETP.GE.AND P1, PT, R18, R41, PT ;  /* 0x000000291200720c */ /* 0x000fe20003f26270 */
[----:B------:R-:W-:Y:S01]  /*7120*/  VIADD R0, R3, 0x18440 ;  /* 0x0001844003007836 */ /* 0x000fe20000000000 */
[----:B-1----:R-:W-:Y:S11]  /*7130*/  @!P0 BRA `(.L_x_11826) ;  /* 0x0000018c008c8947 */ /* 0x002ff60003800000 */
.L_x_12134:
[----:B------:R-:W-:Y:S05]  /*7140*/  BSYNC B1 ;  /* 0x0000000000017941 */ /* 0x000fea0003800000 */
.L_x_11825:
        /* <DEDUP_REMOVED lines=10> */
[----:B0-----:R-:W-:Y:S01]  /*71f0*/  SHF.R.U32.HI R31, RZ, 0x10, R29 ;  /* 0x00000010ff1f7819 */ /* 0x001fe2000001161d */
[----:B------:R-:W-:Y:S01]  /*7200*/  HADD2.F32 R30, -RZ, R45.H0_H0 ;  /* 0x2000002dff1e7230 */ /* 0x000fe20000004100 */
[--C-:B------:R-:W-:Y:S01]  /*7210*/  SHF.R.U64 R37, R32, 0x10, R33.reuse ;  /* 0x0000001020257819 */ /* 0x100fe20000001221 */
[----:B------:R-:W-:Y:S01]  /*7220*/  HADD2.F32 R32, -RZ, R44.H0_H0 ;  /* 0x2000002cff207230 */ /* 0x000fe20000004100 */
[----:B------:R-:W-:Y:S01]  /*7230*/  SHF.R.U32.HI R33, RZ, 0x10, R33 ;  /* 0x00000010ff217819 */ /* 0x000fe20000011621 */
[----:B------:R-:W-:Y:S01]  /*7240*/  HADD2.F32 R31, -RZ, R31.H0_H0 ;  /* 0x2000001fff1f7230 */ /* 0x000fe20000004100 */
[----:B------:R-:W-:-:S03]  /*7250*/  SHF.R.U64 R39, R28, 0x10, R29 ;  /* 0x000000101c277819 */ /* 0x000fc6000000121d */
[----:B------:R-:W-:Y:S02]  /*7260*/  HADD2.F32 R33, -RZ, R33.H0_H0 ;  /* 0x20000021ff217230 */ /* 0x000fe40000004100 */
[--C-:B-1----:R-:W-:Y:S02]  /*7270*/  HADD2.F32 R28, -RZ, R7.reuse.H0_H0 ;  /* 0x20000007ff1c7230 */ /* 0x102fe40000004100 */
[----:B------:R-:W-:Y:S02]  /*7280*/  HADD2.F32 R29, -RZ, R7.H1_H1 ;  /* 0x30000007ff1d7230 */ /* 0x000fe40000004100 */
[--C-:B------:R-:W-:Y:S02]  /*7290*/  HADD2.F32 R7, -RZ, R4.reuse.H0_H0 ;  /* 0x20000004ff077230 */ /* 0x100fe40000004100 */
[----:B------:R-:W-:Y:S02]  /*72a0*/  HADD2.F32 R4, -RZ, R4.H1_H1 ;  /* 0x30000004ff047230 */ /* 0x000fe40000004100 */
[C---:B------:R-:W-:Y:S01]  /*72b0*/  FMUL.FTZ R38, R29.reuse, R31 ;  /* 0x0000001f1d267220 */ /* 0x040fe20000410000 */
[----:B------:R-:W-:Y:S01]  /*72c0*/  FMUL.FTZ R35, R29, R33 ;  /* 0x000000211d237220 */ /* 0x000fe20000410000 */
[----:B----4-:R-:W-:-:S02]  /*72d0*/  HADD2.F32 R14, -RZ, R6.H0_H0 ;  /* 0x20000006ff0e7230 */ /* 0x010fc40000004100 */
[----:B------:R-:W-:Y:S01]  /*72e0*/  FMUL.FTZ R34, R4, R32 ;  /* 0x0000002004227220 */ /* 0x000fe20000410000 */
[----:B------:R-:W-:Y:S01]  /*72f0*/  FFMA.FTZ R40, R28, R33, R38 ;  /* 0x000000211c287223 */ /* 0x000fe20000010026 */
[----:B------:R-:W-:Y:S02]  /*7300*/  HADD2.F32 R15, -RZ, R6.H1_H1 ;  /* 0x30000006ff0f7230 */ /* 0x000fe40000004100 */
[-C--:B------:R-:W-:Y:S01]  /*7310*/  FMUL.FTZ R38, R4, R30.reuse ;  /* 0x0000001e04267220 */ /* 0x080fe20000410000 */
[C---:B------:R-:W-:Y:S01]  /*7320*/  FFMA.FTZ R34, R7.reuse, R30, -R34 ;  /* 0x0000001e07227223 */ /* 0x040fe20000010822 */
[--C-:B------:R-:W-:Y:S02]  /*7330*/  HADD2.F32 R6, -RZ, R5.reuse.H0_H0 ;  /* 0x20000005ff067230 */ /* 0x100fe40000004100 */
[----:B------:R-:W-:Y:S01]  /*7340*/  FFMA.FTZ R35, R28, R31, -R35 ;  /* 0x0000001f1c237223 */ /* 0x000fe20000010823 */
        /* <DEDUP_REMOVED lines=8> */
[C---:B------:R-:W-:Y:S01]  /*73d0*/  FFMA.FTZ R33, R14.reuse, R28, -R33 ;  /* 0x0000001c0e217223 */ /* 0x040fe20000010821 */
[C---:B------:R-:W-:Y:S01]  /*73e0*/  FMUL.FTZ R7, R5.reuse, R29 ;  /* 0x0000001d05077220 */ /* 0x040fe20000410000 */
[----:B------:R-:W-:Y:S01]  /*73f0*/  FMUL.FTZ R32, R5, R4 ;  /* 0x0000000405207220 */ /* 0x000fe20000410000 */
[----:B------:R-:W-:-:S02]  /*7400*/  FFMA.FTZ R14, R14, R30, R15 ;  /* 0x0000001e0e0e7223 */ /* 0x000fc4000001000f */
[----:B------:R-:W-:Y:S01]  /*7410*/  FFMA.FTZ R5, R6, R4, -R7 ;  /* 0x0000000406057223 */ /* 0x000fe20000010807 */
[----:B------:R-:W-:Y:S01]  /*7420*/  F2FP.F16.F32.PACK_AB R7, R40, R35 ;  /* 0x000000232807723e */ /* 0x000fe200000000ff */
[----:B------:R-:W-:Y:S01]  /*7430*/  FFMA.FTZ R32, R6, R29, R32 ;  /* 0x0000001d06207223 */ /* 0x000fe20000010020 */
[----:B------:R-:W-:Y:S02]  /*7440*/  F2FP.F16.F32.PACK_AB R4, R31, R34 ;  /* 0x000000221f04723e */ /* 0x000fe400000000ff */
[----:B------:R-:W-:Y:S02]  /*7450*/  F2FP.F16.F32.PACK_AB R6, R14, R33 ;  /* 0x000000210e06723e */ /* 0x000fe400000000ff */
[----:B------:R-:W-:-:S05]  /*7460*/  F2FP.F16.F32.PACK_AB R5, R32, R5 ;  /* 0x000000052005723e */ /* 0x000fca00000000ff */
[----:B------:R1:W-:Y:S02]  /*7470*/  STS.128 [R3+0x18400], R4 ;  /* 0x0184000403007388 */ /* 0x0003e40000000c00 */
.L_x_11830:
[----:B------:R-:W-:Y:S05]  /*7480*/  BSYNC B2 ;  /* 0x0000000000027941 */ /* 0x000fea0003800000 */
.L_x_11829:
[----:B------:R-:W-:Y:S05]  /*7490*/  @P1 BRA `(.L_x_11828) ;  /* 0x0000000000a81947 */ /* 0x000fea0003800000 */
[----:B-1----:R-:W1:Y:S01]  /*74a0*/  LDS.128 R4, [R0] ;  /* 0x0000000000047984 */ /* 0x002e620000000c00 */
[--C-:B------:R-:W-:Y:S01]  /*74b0*/  SHF.R.U64 R35, R24, 0x10, R25.reuse ;  /* 0x0000001018237819 */ /* 0x100fe20000001219 */
[----:B------:R-:W-:Y:S01]  /*74c0*/  HADD2.F32 R28, -RZ, R43.H0_H0 ;  /* 0x2000002bff1c7230 */ /* 0x000fe20000004100 */
[----:B------:R-:W-:Y:S01]  /*74d0*/  SHF.R.U32.HI R25, RZ, 0x10, R25 ;  /* 0x00000010ff197819 */ /* 0x000fe20000011619 */
[----:B------:R-:W-:Y:S01]  /*74e0*/  HADD2.F32 R24, -RZ, R46.H0_H0 ;  /* 0x2000002eff187230 */ /* 0x000fe20000004100 */
[--C-:B------:R-:W-:Y:S02]  /*74f0*/  SHF.R.U32.HI R29, RZ, 0x10, R21.reuse ;  /* 0x00000010ff1d7819 */ /* 0x100fe40000011615 */
        /* <DEDUP_REMOVED lines=8> */
[----:B0-----:R-:W-:Y:S01]  /*7580*/  FMUL.FTZ R31, R21, R29 ;  /* 0x0000001d151f7220 */ /* 0x001fe20000410000 */
[----:B----4-:R-:W-:-:S02]  /*7590*/  HADD2.F32 R14, -RZ, R6.H0_H0 ;  /* 0x20000006ff0e7230 */ /* 0x010fc40000004100 */
[----:B------:R-:W-:Y:S01]  /*75a0*/  FMUL.FTZ R30, R4, R28 ;  /* 0x0000001c041e7220 */ /* 0x000fe20000410000 */
[----:B------:R-:W-:Y:S01]  /*75b0*/  FFMA.FTZ R34, R20, R29, R32 ;  /* 0x0000001d14227223 */ /* 0x000fe20000010020 */
[----:B------:R-:W-:Y:S02]  /*75c0*/  HADD2.F32 R15, -RZ, R6.H1_H1 ;  /* 0x30000006ff0f7230 */ /* 0x000fe40000004100 */
[-C--:B------:R-:W-:Y:S01]  /*75d0*/  FMUL.FTZ R32, R4, R24.reuse ;  /* 0x0000001804207220 */ /* 0x080fe20000410000 */
[C---:B------:R-:W-:Y:S01]  /*75e0*/  FFMA.FTZ R30, R7.reuse, R24, -R30 ;  /* 0x00000018071e7223 */ /* 0x040fe2000001081e */
[----:B------:R-:W-:Y:S02]  /*75f0*/  HADD2.F32 R6, -RZ, R5.H0_H0 ;  /* 0x20000005ff067230 */ /* 0x000fe40000004100 */
        /* <DEDUP_REMOVED lines=19> */
[----:B------:R2:W-:Y:S02]  /*7730*/  STS.128 [R0], R4 ;  /* 0x0000000400007388 */ /* 0x0005e40000000c00 */
.L_x_11828:
[----:B------:R-:W-:Y:S05]  /*7740*/  BSYNC B1 ;  /* 0x0000000000017941 */ /* 0x000fea0003800000 */
.L_x_11827:
[----:B------:R-:W-:-:S13]  /*7750*/  ISETP.GE.AND P0, PT, R232, R41, PT ;  /* 0x00000029e800720c */ /* 0x000fda0003f06270 */
[----:B------:R-:W-:Y:S05]  /*7760*/  @P0 BRA `(.L_x_11831) ;  /* 0x0000001800440947 */ /* 0x000fea0003800000 */
[----:B-12---:R-:W1:Y:S01]  /*7770*/  LDC R4, c[0x0][0x3f4] ;  /* 0x0000fd00ff047b82 */ /* 0x006e620000000800 */
[----:B------:R-:W-:Y:S01]  /*7780*/  BSSY B1, `(.L_x_11832) ;  /* 0x000002e000017945 */ /* 0x000fe20003800000 */
[-C--:B-1----:R-:W-:Y:S02]  /*7790*/  ISETP.GE.AND P0, PT, R22, R4.reuse, PT ;  /* 0x000000041600720c */ /* 0x082fe40003f06270 */
[----:B------:R-:W-:-:S11]  /*77a0*/  ISETP.GE.AND P1, PT, R209, R4, PT ;  /* 0x00000004d100720c */ /* 0x000fd60003f26270 */
[----:B------:R-:W-:Y:S05]  /*77b0*/  @P0 BRA `(.L_x_11833) ;  /* 0x0000000000a80947 */ /* 0x000fea0003800000 */
[----:B------:R-:W4:Y:S01]  /*77c0*/  LDS.128 R4, [R3+0x1a400] ;  /* 0x01a4000003047984 */ /* 0x000f220000000c00 */
[----:B------:R-:W-:Y:S01]  /*77d0*/  SHF.R.U32.HI R21, RZ, 0x10, R13 ;  /* 0x00000010ff157819 */ /* 0x000fe2000001160d */
[----:B------:R-:W-:Y:S01]  /*77e0*/  HADD2.F32 R24, -RZ, R42.H0_H0 ;  /* 0x2000002aff187230 */ /* 0x000fe20000004100 */
[--C-:B------:R-:W-:Y:S01]  /*77f0*/  SHF.R.U32.HI R25, RZ, 0x10, R27.reuse ;  /* 0x00000010ff197819 */ /* 0x100fe2000001161b */
[----:B------:R-:W-:Y:S01]  /*7800*/  HADD2.F32 R20, -RZ, R48.H0_H0 ;  /* 0x20000030ff147230 */ /* 0x000fe20000004100 */
[----:B------:R-:W-:Y:S01]  /*7810*/  SHF.R.U64 R29, R26, 0x10, R27 ;  /* 0x000000101a1d7819 */ /* 0x000fe2000000121b */
[----:B------:R-:W-:Y:S01]  /*7820*/  HADD2.F32 R21, -RZ, R21.H0_H0 ;  /* 0x20000015ff157230 */ /* 0x000fe20000004100 */
[----:B0-----:R-:W-:Y:S01]  /*7830*/  SHF.R.U64 R31, R12, 0x10, R13 ;  /* 0x000000100c1f7819 */ /* 0x001fe2000000120d */
[----:B------:R-:W-:Y:S02]  /*7840*/  HADD2.F32 R25, -RZ, R25.H0_H0 ;  /* 0x20000019ff197230 */ /* 0x000fe40000004100 */
[----:B----4-:R-:W-:-:S02]  /*7850*/  HADD2.F32 R14, -RZ, R7.H0_H0 ;  /* 0x20000007ff0e7230 */ /* 0x010fc40000004100 */
[----:B------:R-:W-:Y:S02]  /*7860*/  HADD2.F32 R15, -RZ, R7.H1_H1 ;  /* 0x30000007ff0f7230 */ /* 0x000fe40000004100 */
[--C-:B------:R-:W-:Y:S02]  /*7870*/  HADD2.F32 R7, -RZ, R4.reuse.H0_H0 ;  /* 0x20000004ff077230 */ /* 0x100fe40000004100 */
[----:B------:R-:W-:Y:S02]  /*7880*/  HADD2.F32 R4, -RZ, R4.H1_H1 ;  /* 0x30000004ff047230 */ /* 0x000fe40000004100 */
[C---:B------:R-:W-:Y:S01]  /*7890*/  FMUL.FTZ R28, R15.reuse, R21 ;  /* 0x000000150f1c7220 */ /* 0x040fe20000410000 */
[-C--:B------:R-:W-:Y:S01]  /*78a0*/  FMUL.FTZ R27, R15, R25.reuse ;  /* 0x000000190f1b7220 */ /* 0x080fe20000410000 */
[--C-:B------:R-:W-:Y:S02]  /*78b0*/  HADD2.F32 R12, -RZ, R6.reuse.H0_H0 ;  /* 0x20000006ff0c7230 */ /* 0x100fe40000004100 */
[----:B------:R-:W-:Y:S01]  /*78c0*/  FMUL.FTZ R26, R4, R24 ;  /* 0x00000018041a7220 */ /* 0x000fe20000410000 */
[----:B------:R-:W-:Y:S01]  /*78d0*/  FFMA.FTZ R30, R14, R25, R28 ;  /* 0x000000190e1e7223 */ /* 0x000fe2000001001c */
[----:B------:R-:W-:-:S02]  /*78e0*/  HADD2.F32 R13, -RZ, R6.H1_H1 ;  /* 0x30000006ff0d7230 */ /* 0x000fc40000004100 */
[-C--:B------:R-:W-:Y:S01]  /*78f0*/  FMUL.FTZ R28, R4, R20.reuse ;  /* 0x00000014041c7220 */ /* 0x080fe20000410000 */
[C---:B------:R-:W-:Y:S01]  /*7900*/  FFMA.FTZ R26, R7.reuse, R20, -R26 ;  /* 0x00000014071a7223 */ /* 0x040fe2000001081a */
[--C-:B------:R-:W-:Y:S02]  /*7910*/  HADD2.F32 R6, -RZ, R5.reuse.H0_H0 ;  /* 0x20000005ff067230 */ /* 0x100fe40000004100 */
[----:B------:R-:W-:Y:S01]  /*7920*/  FFMA.FTZ R27, R14, R21, -R27 ;  /* 0x000000150e1b7223 */ /* 0x000fe2000001081b */
[----:B------:R-:W-:Y:S02]  /*7930*/  HADD2.F32 R20, -RZ, R42.H1_H1 ;  /* 0x3000002aff147230 */ /* 0x000fe40000004100 */
[----:B------:R-:W-:Y:S01]  /*7940*/  FFMA.FTZ R21, R7, R24, R28 ;  /* 0x0000001807157223 */ /* 0x000fe2000001001c */
[----:B------:R-:W-:Y:S02]  /*7950*/  HADD2.F32 R5, -RZ, R5.H1_H1 ;  /* 0x30000005ff057230 */ /* 0x000fe40000004100 */
[----:B------:R-:W-:-:S02]  /*7960*/  HADD2.F32 R14, -RZ, R48.H1_H1 ;  /* 0x30000030ff0e7230 */ /* 0x000fc40000004100 */
[C---:B------:R-:W-:Y:S01]  /*7970*/  FMUL.FTZ R25, R13.reuse, R20 ;  /* 0x000000140d197220 */ /* 0x040fe20000410000 */
[----:B------:R-:W-:Y:S02]  /*7980*/  HADD2.F32 R15, -RZ, R29.H0_H0 ;  /* 0x2000001dff0f7230 */ /* 0x000fe40000004100 */
[----:B------:R-:W-:Y:S02]  /*7990*/  HADD2.F32 R4, -RZ, R31.H0_H0 ;  /* 0x2000001fff047230 */ /* 0x000fe40000004100 */
[-C--:B------:R-:W-:Y:S01]  /*79a0*/  FMUL.FTZ R13, R13, R14.reuse ;  /* 0x0000000e0d0d7220 */ /* 0x080fe20000410000 */
[C---:B------:R-:W-:Y:S01]  /*79b0*/  FFMA.FTZ R25, R12.reuse, R14, -R25 ;  /* 0x0000000e0c197223 */ /* 0x040fe20000010819 */
[C---:B------:R-:W-:Y:S01]  /*79c0*/  FMUL.FTZ R7, R5.reuse, R15 ;  /* 0x0000000f05077220 */ /* 0x040fe20000410000 */
[----:B------:R-:W-:Y:S01]  /*79d0*/  FMUL.FTZ R24, R5, R4 ;  /* 0x0000000405187220 */ /* 0x000fe20000410000 */
[----:B------:R-:W-:Y:S02]  /*79e0*/  FFMA.FTZ R12, R12, R20, R13 ;  /* 0x000000140c0c7223 */ /* 0x000fe4000001000d */
[----:B------:R-:W-:Y:S01]  /*79f0*/  FFMA.FTZ R5, R6, R4, -R7 ;  /* 0x0000000406057223 */ /* 0x000fe20000010807 */
[----:B------:R-:W-:Y:S01]  /*7a00*/  F2FP.F16.F32.PACK_AB R7, R30, R27 ;  /* 0x0000001b1e07723e */ /* 0x000fe200000000ff */
[----:B------:R-:W-:Y:S01]  /*7a10*/  FFMA.FTZ R24, R6, R15, R24 ;  /* 0x0000000f06187223 */ /* 0x000fe20000010018 */
[----:B------:R-:W-:-:S02]  /*7a20*/  F2FP.F16.F32.PACK_AB R4, R21, R26 ;  /* 0x0000001a1504723e */ /* 0x000fc400000000ff */
[----:B------:R-:W-:Y:S02]  /*7a30*/  F2FP.F16.F32.PACK_AB R6, R12, R25 ;  /* 0x000000190c06723e */ /* 0x000fe400000000ff */
[----:B------:R-:W-:-:S05]  /*7a40*/  F2FP.F16.F32.PACK_AB R5, R24, R5 ;  /* 0x000000051805723e */ /* 0x000fca00000000ff */
[----:B------:R1:W-:Y:S02]  /*7a50*/  STS.128 [R3+0x1a400], R4 ;  /* 0x01a4000403007388 */ /* 0x0003e40000000c00 */
.L_x_11833:
[----:B------:R-:W-:Y:S05]  /*7a60*/  BSYNC B1 ;  /* 0x0000000000017941 */ /* 0x000fea0003800000 */
.L_x_11832:
[----:B------:R-:W-:Y:S05]  /*7a70*/  @P1 BRA `(.L_x_11831) ;  /* 0x0000001400801947 */ /* 0x000fea0003800000 */
[----:B-1----:R-:W1:Y:S01]  /*7a80*/  LDS.128 R4, [R0+0x2000] ;  /* 0x0020000000047984 */ /* 0x002e620000000c00 */
[----:B------:R-:W-:Y:S01]  /*7a90*/  SHF.R.U32.HI R12, RZ, 0x10, R11 ;  /* 0x00000010ff0c7819 */ /* 0x000fe2000001160b */
[----:B------:R-:W-:Y:S01]  /*7aa0*/  HADD2.F32 R13, -RZ, R47.H0_H0 ;  /* 0x2000002fff0d7230 */ /* 0x000fe20000004100 */
[----:B----4-:R-:W-:Y:S02]  /*7ab0*/  SHF.R.U32.HI R14, RZ, 0x10, R9 ;  /* 0x00000010ff0e7819 */ /* 0x010fe40000011609 */
        /* <DEDUP_REMOVED lines=15> */
[----:B------:R-:W-:Y:S01]  /*7bb0*/  FFMA.FTZ R15, R9, R14, R15 ;  /* 0x0000000e090f7223 */ /* 0x000fe2000001000f */
[--C-:B------:R-:W-:Y:S02]  /*7bc0*/  HADD2.F32 R6, -RZ, R5.reuse.H0_H0 ;  /* 0x20000005ff067230 */ /* 0x100fe40000004100 */
[-C--:B------:R-:W-:Y:S01]  /*7bd0*/  FMUL.FTZ R14, R4, R11.reuse ;  /* 0x0000000b040e7220 */ /* 0x080fe20000410000 */
[----:B------:R-:W-:Y:S01]  /*7be0*/  FFMA.FTZ R12, R3, R11, -R10 ;  /* 0x0000000b030c7223 */ /* 0x000fe2000001080a */
[----:B------:R-:W-:Y:S01]  /*7bf0*/  HADD2.F32 R5, -RZ, R5.H1_H1 ;  /* 0x30000005ff057230 */ /* 0x000fe20000004100 */
[----:B------:R-:W-:Y:S01]  /*7c00*/  F2FP.F16.F32.PACK_AB R15, R15, R20 ;  /* 0x000000140f0f723e */ /* 0x000fe200000000ff */
[----:B------:R-:W-:-:S02]  /*7c10*/  HADD2.F32 R11, -RZ, R47.H1_H1 ;  /* 0x3000002fff0b7230 */ /* 0x000fc40000004100 */
[----:B------:R-:W-:Y:S01]  /*7c20*/  FFMA.FTZ R3, R3, R13, R14 ;  /* 0x0000000d03037223 */ /* 0x000fe2000001000e */
[----:B------:R-:W-:Y:S02]  /*7c30*/  HADD2.F32 R10, -RZ, R21.H0_H0 ;  /* 0x20000015ff0a7230 */ /* 0x000fe40000004100 */
[----:B------:R-:W-:Y:S02]  /*7c40*/  HADD2.F32 R9, -RZ, R49.H1_H1 ;  /* 0x30000031ff097230 */ /* 0x000fe40000004100 */
[C---:B------:R-:W-:Y:S01]  /*7c50*/  FMUL.FTZ R14, R8.reuse, R11 ;  /* 0x0000000b080e7220 */ /* 0x040fe20000410000 */
[----:B------:R-:W-:Y:S02]  /*7c60*/  HADD2.F32 R4, -RZ, R24.H0_H0 ;  /* 0x20000018ff047230 */ /* 0x000fe40000004100 */
[----:B------:R-:W-:Y:S01]  /*7c70*/  FMUL.FTZ R13, R5, R10 ;  /* 0x0000000a050d7220 */ /* 0x000fe20000410000 */
[----:B------:R-:W-:Y:S01]  /*7c80*/  F2FP.F16.F32.PACK_AB R12, R3, R12 ;  /* 0x0000000c030c723e */ /* 0x000fe200000000ff */
[-C--:B------:R-:W-:Y:S01]  /*7c90*/  FMUL.FTZ R8, R8, R9.reuse ;  /* 0x0000000908087220 */ /* 0x080fe20000410000 */
[----:B------:R-:W-:Y:S01]  /*7ca0*/  FFMA.FTZ R14, R7, R9, -R14 ;  /* 0x00000009070e7223 */ /* 0x000fe2000001080e */
[-C--:B------:R-:W-:Y:S01]  /*7cb0*/  FMUL.FTZ R5, R5, R4.reuse ;  /* 0x0000000405057220 */ /* 0x080fe20000410000 */
[----:B------:R-:W-:Y:S01]  /*7cc0*/  FFMA.FTZ R13, R6, R4, -R13 ;  /* 0x00000004060d7223 */ /* 0x000fe2000001080d */
[----:B------:R-:W-:-:S02]  /*7cd0*/  FFMA.FTZ R7, R7, R11, R8 ;  /* 0x0000000b07077223 */ /* 0x000fc40000010008 */
[----:B------:R-:W-:-:S03]  /*7ce0*/  FFMA.FTZ R6, R6, R10, R5 ;  /* 0x0000000a06067223 */ /* 0x000fc60000010005 */
[----:B------:R-:W-:Y:S02]  /*7cf0*/  F2FP.F16.F32.PACK_AB R14, R7, R14 ;  /* 0x0000000e070e723e */ /* 0x000fe400000000ff */
[----:B------:R-:W-:-:S05]  /*7d00*/  F2FP.F16.F32.PACK_AB R13, R6, R13 ;  /* 0x0000000d060d723e */ /* 0x000fca00000000ff */
[----:B------:R1:W-:Y:S01]  /*7d10*/  STS.128 [R0+0x2000], R12 ;  /* 0x0020000c00007388 */ /* 0x0003e20000000c00 */
[----:B------:R-:W-:Y:S05]  /*7d20*/  BRA `(.L_x_11831) ;  /* 0x0000001000d47947 */ /* 0x000fea0003800000 */
.L_x_11818:
[----:B------:R-:W0:Y:S01]  /*7d30*/  LDC R9, c[0x0][0x448] ;  /* 0x00011200ff097b82 */ /* 0x000e220000000800 */
[----:B------:R-:W-:Y:S01]  /*7d40*/  IMAD R3, R233, 0x40, R42 ;  /* 0x00000040e9037824 */ /* 0x000fe200078e022a */
[----:B------:R-:W-:Y:S01]  /*7d50*/  ULDC.64 UR4, c[0x0][0x3f8] ;  /* 0x0000fe0000047ab9 */ /* 0x000fe20000000a00 */
[----:B------:R-:W-:Y:S01]  /*7d60*/  ULDC.64 UR6, c[0x0][0x408] ;  /* 0x0001020000067ab9 */ /* 0x000fe20000000a00 */
[----:B------:R-:W-:Y:S01]  /*7d70*/  IMAD.MOV.U32 R20, RZ, RZ, R24 ;  /* 0x000000ffff147224 */ /* 0x000fe200078e0018 */
[----:B------:R-:W-:Y:S01]  /*7d80*/  SHF.R.S32.HI R43, RZ, 0x1f, R30 ;  /* 0x0000001fff2b7819 */ /* 0x000fe2000001141e */
        /* <DEDUP_REMOVED lines=25> */
[----:B------:R-:W0:Y:S01]  /*7f20*/  LDC R37, c[0x0][0x3f4] ;  /* 0x0000fd00ff257b82 */ /* 0x000e220000000800 */
[----:B------:R-:W1:Y:S01]  /*7f30*/  SHFL.IDX PT, R3, R10, RZ, 0x1c1f ;  /* 0x001c1fff0a037589 */ /* 0x000e6200000e0000 */
[----:B------:R-:W-:-:S03]  /*7f40*/  IMAD R31, R204, R9, RZ ;  /* 0x00000009cc1f7224 */ /* 0x000fc600078e02ff */
[----:B------:R-:W2:Y:S04]  /*7f50*/  SHFL.IDX PT, R0, R20, RZ, 0x1c1f ;  /* 0x001c1fff14007589 */ /* 0x000ea800000e0000 */
[----:B------:R-:W3:Y:S04]  /*7f60*/  SHFL.IDX PT, R14, R28, RZ, 0x1c1f ;  /* 0x001c1fff1c0e7589 */ /* 0x000ee800000e0000 */
[----:B------:R-:W4:Y:S01]  /*7f70*/  SHFL.IDX PT, R8, R29, RZ, 0x1c1f ;  /* 0x001c1fff1d087589 */ /* 0x000f2200000e0000 */
[----:B0-----:R-:W-:-:S04]  /*7f80*/  ISETP.GE.AND P0, PT, R30, R37, PT ;  /* 0x000000251e00720c */ /* 0x001fc80003f06270 */
[----:B------:R-:W-:-:S13]  /*7f90*/  ISETP.GE.OR P1, PT, R42, R31, P0 ;  /* 0x0000001f2a00720c */ /* 0x000fda0000726670 */
[C---:B------:R-:W-:Y:S01]  /*7fa0*/  @!P1 IMAD.SHL.U32 R9, R30.reuse, 0x2, RZ ;  /* 0x000000021e099824 */ /* 0x040fe200078e00ff */
[----:B------:R-:W-:-:S04]  /*7fb0*/  @!P1 SHF.L.U64.HI R21, R30, 0x1, R43 ;  /* 0x000000011e159819 */ /* 0x000fc8000001022b */
[----:B-1----:R-:W-:-:S05]  /*7fc0*/  @!P1 IADD3 R4, P2, R3, R9, RZ ;  /* 0x0000000903049210 */ /* 0x002fca0007f5e0ff */
[----:B--2---:R-:W-:-:S06]  /*7fd0*/  @!P1 IMAD.X R5, R0, 0x1, R21, P2 ;  /* 0x0000000100059824 */ /* 0x004fcc00010e0615 */
[----:B------:R-:W2:Y:S01]  /*7fe0*/  @!P1 LD.E.128 R4, desc[UR40][R4.64] ;  /* 0x0000002804049980 */ /* 0x000ea2000c101d00 */
[----:B---3--:R-:W-:-:S05]  /*7ff0*/  @!P1 IADD3 R14, P2, R14, R9, RZ ;  /* 0x000000090e0e9210 */ /* 0x008fca0007f5e0ff */
[----:B----4-:R-:W-:-:S04]  /*8000*/  @!P1 IMAD.X R3, R8, 0x1, R21, P2 ;  /* 0x0000000108039824 */ /* 0x010fc800010e0615 */
[----:B------:R-:W-:-:S05]  /*8010*/  @!P1 IMAD.MOV.U32 R15, RZ, RZ, R3 ;  /* 0x000000ffff0f9224 */ /* 0x000fca00078e0003 */
[----:B------:R0:W3:Y:S01]  /*8020*/  @!P1 LD.E.128 R24, desc[UR40][R14.64] ;  /* 0x000000280e189980 */ /* 0x0000e2000c101d00 */
[----:B------:R-:W-:Y:S02]  /*8030*/  CS2R R40, SRZ ;  /* 0x0000000000287805 */ /* 0x000fe4000001ff00 */
[----:B------:R-:W-:Y:S01]  /*8040*/  CS2R R38, SRZ ;  /* 0x0000000000267805 */ /* 0x000fe2000001ff00 */
[----:B------:R-:W1:Y:S04]  /*8050*/  SHFL.IDX PT, R8, R29, 0x1, 0x1c1f ;  /* 0x003c1f001d087f89 */ /* 0x000e6800000e0000 */
[----:B0-----:R-:W0:Y:S01]  /*8060*/  SHFL.IDX PT, R14, R28, 0x1, 0x1c1f ;  /* 0x003c1f001c0e7f89 */ /* 0x001e2200000e0000 */
[----:B--2---:R-:W-:Y:S02]  /*8070*/  @!P1 IMAD.MOV.U32 R40, RZ, RZ, R4 ;  /* 0x000000ffff289224 */ /* 0x004fe400078e0004 */
[----:B------:R-:W-:Y:S01]  /*8080*/  @!P1 IMAD.MOV.U32 R41, RZ, RZ, R5 ;  /* 0x000000ffff299224 */ /* 0x000fe200078e0005 */
[----:B------:R-:W-:Y:S01]  /*8090*/  CS2R R4, SRZ ;  /* 0x0000000000047805 */ /* 0x000fe2000001ff00 */
[----:B------:R-:W-:-:S02]  /*80a0*/  IMAD.MOV.U32 R0, RZ, RZ, R40 ;  /* 0x000000ffff007224 */ /* 0x000fc400078e0028 */
[----:B------:R-:W-:Y:S02]  /*80b0*/  IMAD.MOV.U32 R3, RZ, RZ, R41 ;  /* 0x000000ffff037224 */ /* 0x000fe400078e0029 */
[----:B------:R-:W-:Y:S02]  /*80c0*/  @!P1 IMAD.MOV.U32 R38, RZ, RZ, R6 ;  /* 0x000000ffff269224 */ /* 0x000fe400078e0006 */
[----:B------:R-:W-:Y:S01]  /*80d0*/  @!P1 IMAD.MOV.U32 R39, RZ, RZ, R7 ;  /* 0x000000ffff279224 */ /* 0x000fe200078e0007 */
[----:B------:R-:W-:Y:S02]  /*80e0*/  PRMT R53, R0, 0x5410, R3 ;  /* 0x0000541000357816 */ /* 0x000fe40000000003 */
[----:B------:R-:W-:Y:S01]  /*80f0*/  CS2R R6, SRZ ;  /* 0x0000000000067805 */ /* 0x000fe2000001ff00 */
[----:B------:R-:W2:Y:S01]  /*8100*/  SHFL.IDX PT, R0, R20, 0x1, 0x1c1f ;  /* 0x003c1f0014007f89 */ /* 0x000ea200000e0000 */
[----:B------:R-:W-:Y:S02]  /*8110*/  IMAD.MOV.U32 R9, RZ, RZ, R38 ;  /* 0x000000ffff097224 */ /* 0x000fe400078e0026 */
[----:B------:R-:W-:Y:S01]  /*8120*/  IMAD.MOV.U32 R11, RZ, RZ, R39 ;  /* 0x000000ffff0b7224 */ /* 0x000fe200078e0027 */
[----:B------:R4:W0:Y:S01]  /*8130*/  SHFL.IDX PT, R3, R10, 0x1, 0x1c1f ;  /* 0x003c1f000a037f89 */ /* 0x00082200000e0000 */
[----:B---3--:R-:W-:-:S02]  /*8140*/  @!P1 IMAD.MOV.U32 R6, RZ, RZ, R24 ;  /* 0x000000ffff069224 */ /* 0x008fc400078e0018 */
[----:B------:R-:W-:Y:S01]  /*8150*/  @!P1 IMAD.MOV.U32 R7, RZ, RZ, R25 ;  /* 0x000000ffff079224 */ /* 0x000fe200078e0019 */
[----:B------:R-:W-:Y:S01]  /*8160*/  PRMT R9, R9, 0x5410, R11 ;  /* 0x0000541009097816 */ /* 0x000fe2000000000b */
[----:B------:R-:W-:Y:S01]  /*8170*/  @!P1 IMAD.MOV.U32 R4, RZ, RZ, R26 ;  /* 0x000000ffff049224 */ /* 0x000fe200078e001a */
[----:B------:R-:W-:Y:S01]  /*8180*/  CS2R R24, SRZ ;  /* 0x0000000000187805 */ /* 0x000fe2000001ff00 */
[----:B------:R-:W-:Y:S02]  /*8190*/  @!P1 IMAD.MOV.U32 R5, RZ, RZ, R27 ;  /* 0x000000ffff059224 */ /* 0x000fe400078e001b */
[----:B----4-:R-:W-:Y:S02]  /*81a0*/  IMAD.MOV.U32 R10, RZ, RZ, R6 ;  /* 0x000000ffff0a7224 */ /* 0x010fe400078e0006 */
[----:B------:R-:W-:Y:S02]  /*81b0*/  IMAD.MOV.U32 R11, RZ, RZ, R7 ;  /* 0x000000ffff0b7224 */ /* 0x000fe400078e0007 */
[----:B------:R-:W-:-:S02]  /*81c0*/  IMAD.MOV.U32 R12, RZ, RZ, R4 ;  /* 0x000000ffff0c7224 */ /* 0x000fc400078e0004 */
[----:B------:R-:W-:Y:S01]  /*81d0*/  IMAD.MOV.U32 R13, RZ, RZ, R5 ;  /* 0x000000ffff0d7224 */ /* 0x000fe200078e0005 */
[----:B------:R-:W-:-:S04]  /*81e0*/  PRMT R48, R10, 0x5410, R11 ;  /* 0x000054100a307816 */ /* 0x000fc8000000000b */
[----:B-12---:R-:W-:-:S07]  /*81f0*/  PRMT R52, R12, 0x5410, R13 ;  /* 0x000054100c347816 */ /* 0x006fce000000000d */
.L_x_12144:
[----:B------:R-:W-:Y:S01]  /*8200*/  VIADD R42, R42, 0x40 ;  /* 0x000000402a2a7836 */ /* 0x000fe20000000000 */
[----:B------:R-:W-:Y:S01]  /*8210*/  LEA.HI R10, R235, R235, RZ, 0x1 ;  /* 0x000000ebeb0a7211 */ /* 0x000fe200078f08ff */
[----:B------:R-:W-:Y:S01]  /*8220*/  BSSY B1, `(.L_x_11835) ;  /* 0x0000015000017945 */ /* 0x000fe20003800000 */
[----:B------:R-:W-:Y:S02]  /*8230*/  CS2R R26, SRZ ;  /* 0x00000000001a7805 */ /* 0x000fe4000001ff00 */
[----:B------:R-:W-:Y:S02]  /*8240*/  CS2R R32, SRZ ;  /* 0x0000000000207805 */ /* 0x000fe4000001ff00 */
[----:B------:R-:W-:Y:S02]  /*8250*/  ISETP.GE.AND P1, PT, R42, R31, PT ;  /* 0x0000001f2a00720c */ /* 0x000fe40003f26270 */
[----:B------:R-:W-:Y:S02]  /*8260*/  CS2R R34, SRZ ;  /* 0x0000000000227805 */ /* 0x000fe4000001ff00 */
[----:B------:R-:W-:-:S05]  /*8270*/  LOP3.LUT R10, R10, 0xfffffffe, RZ, 0xc0, !PT ;  /* 0xfffffffe0a0a7812 */ /* 0x000fca00078ec0ff */
[----:B------:R-:W-:-:S05]  /*8280*/  IMAD.IADD R10, R235, 0x1, -R10 ;  /* 0x00000001eb0a7824 */ /* 0x000fca00078e0a0a */
[----:B------:R-:W-:Y:S01]  /*8290*/  SHF.L.U32 R11, R10, 0x1f, RZ ;  /* 0x0000001f0a0b7819 */ /* 0x000fe200000006ff */
[----:B------:R-:W-:Y:S06]  /*82a0*/  @P1 BRA `(.L_x_11836) ;  /* 0x0000000000301947 */ /* 0x000fec0003800000 */
[----:B------:R-:W-:Y:S02]  /*82b0*/  CS2R R26, SRZ ;  /* 0x00000000001a7805 */ /* 0x000fe4000001ff00 */
[----:B------:R-:W-:Y:S02]  /*82c0*/  CS2R R32, SRZ ;  /* 0x0000000000207805 */ /* 0x000fe4000001ff00 */
[----:B------:R-:W-:Y:S01]  /*82d0*/  CS2R R34, SRZ ;  /* 0x0000000000227805 */ /* 0x000fe2000001ff00 */
[----:B------:R-:W-:Y:S06]  /*82e0*/  @P0 BRA `(.L_x_11836) ;  /* 0x0000000000200947 */ /* 0x000fec0003800000 */
[C---:B------:R-:W-:Y:S01]  /*82f0*/  IMAD.SHL.U32 R15, R30.reuse, 0x2, RZ ;  /* 0x000000021e0f7824 */ /* 0x040fe200078e00ff */
[----:B------:R-:W-:-:S04]  /*8300*/  SHF.L.U64.HI R13, R30, 0x1, R43 ;  /* 0x000000011e0d7819 */ /* 0x000fc8000001022b */
[-C--:B0-----:R-:W-:Y:S02]  /*8310*/  IADD3 R32, P1, R3, R15.reuse, RZ ;  /* 0x0000000f03207210 */ /* 0x081fe40007f3e0ff */
[----:B------:R-:W-:-:S03]  /*8320*/  IADD3 R14, P2, R14, R15, RZ ;  /* 0x0000000f0e0e7210 */ /* 0x000fc60007f5e0ff */
[--C-:B------:R-:W-:Y:S02]  /*8330*/  IMAD.X R33, R0, 0x1, R13.reuse, P1 ;  /* 0x0000000100217824 */ /* 0x100fe400008e060d */
[----:B------:R-:W-:-:S04]  /*8340*/  IMAD.X R15, R8, 0x1, R13, P2 ;  /* 0x00000001080f7824 */ /* 0x000fc800010e060d */
[----:B------:R-:W5:Y:S04]  /*8350*/  LD.E.128 R32, desc[UR40][R32.64] ;  /* 0x0000002820207980 */ /* 0x000f68000c101d00 */
[----:B------:R1:W5:Y:S02]  /*8360*/  LD.E.128 R24, desc[UR40][R14.64] ;  /* 0x000000280e187980 */ /* 0x000364000c101d00 */
.L_x_11836:
[----:B------:R-:W-:Y:S05]  /*8370*/  BSYNC B1 ;  /* 0x0000000000017941 */ /* 0x000fea0003800000 */
.L_x_11835:
[----:B------:R-:W2:Y:S01]  /*8380*/  SYNCS.PHASECHK.TRANS64.TRYWAIT P1, [R16+URZ+0x22800], R11 ;  /* 0x0228000b100075a7 */ /* 0x000ea2000802017f */
[----:B-----5:R-:W-:Y:S01]  /*8390*/  IMAD.MOV.U32 R0, RZ, RZ, R24 ;  /* 0x000000ffff007224 */ /* 0x020fe200078e0018 */
[----:B------:R-:W-:Y:S01]  /*83a0*/  VIADDMNMX R31, R31, -R210, 0x80, PT ;  /* 0x000000801f1f7446 */ /* 0x000fe200038009d2 */
[----:B0-----:R-:W-:Y:S01]  /*83b0*/  IMAD.MOV.U32 R3, RZ, RZ, R25 ;  /* 0x000000ffff037224 */ /* 0x001fe200078e0019 */
[----:B------:R-:W-:Y:S01]  /*83c0*/  BSSY B1, `(.L_x_11837) ;  /* 0x000000c000017945 */ /* 0x000fe20003800000 */
[----:B------:R-:W-:Y:S01]  /*83d0*/  IMAD.MOV.U32 R8, RZ, RZ, R32 ;  /* 0x000000ffff087224 */ /* 0x000fe200078e0020 */
[-C--:B------:R-:W-:Y:S01]  /*83e0*/  ISETP.GE.OR P2, PT, R18, R31.reuse, P0 ;  /* 0x0000001f1200720c */ /* 0x080fe20000746670 */
[----:B------:R-:W-:Y:S01]  /*83f0*/  IMAD.MOV.U32 R10, RZ, RZ, R33 ;  /* 0x000000ffff0a7224 */ /* 0x000fe200078e0021 */
[----:B------:R-:W-:Y:S01]  /*8400*/  PRMT R54, R0, 0x5410, R3 ;  /* 0x0000541000367816 */ /* 0x000fe20000000003 */
[----:B------:R-:W-:Y:S01]  /*8410*/  IMAD.MOV.U32 R0, RZ, RZ, R26 ;  /* 0x000000ffff007224 */ /* 0x000fe200078e001a */
[----:B------:R-:W-:Y:S01]  /*8420*/  ISETP.GE.OR P0, PT, R232, R31, P0 ;  /* 0x0000001fe800720c */ /* 0x000fe20000706670 */
[----:B------:R-:W-:Y:S01]  /*8430*/  IMAD.MOV.U32 R3, RZ, RZ, R27 ;  /* 0x000000ffff037224 */ /* 0x000fe200078e001b */
[----:B------:R-:W-:-:S04]  /*8440*/  PRMT R56, R8, 0x5410, R10 ;  /* 0x0000541008387816 */ /* 0x000fc8000000000a */
[----:B------:R-:W-:Y:S01]  /*8450*/  PRMT R55, R0, 0x5410, R3 ;  /* 0x0000541000377816 */ /* 0x000fe20000000003 */
[----:B------:R-:W-:Y:S01]  /*8460*/  IMAD.IADD R0, R30, 0x1, R37 ;  /* 0x000000011e007824 */ /* 0x000fe200078e0225 */
[----:B--2---:R-:W-:Y:S06]  /*8470*/  @!P1 BRA `(.L_x_11838) ;  /* 0x00000180002c9947 */ /* 0x004fec0003800000 */
.L_x_12145:
[----:B------:R-:W-:Y:S05]  /*8480*/  BSYNC B1 ;  /* 0x0000000000017941 */ /* 0x000fea0003800000 */
.L_x_11837:
[----:B------:R-:W-:Y:S01]  /*8490*/  BSSY B1, `(.L_x_11839) ;  /* 0x0000063000017945 */ /* 0x000fe20003800000 */
[----:B------:R-:W-:Y:S01]  /*84a0*/  IMAD.MOV.U32 R57, RZ, RZ, R34 ;  /* 0x000000ffff397224 */ /* 0x000fe200078e0022 */
[----:B------:R-:W-:Y:S01]  /*84b0*/  LOP3.LUT R3, R0, 0x38, RZ, 0xc0, !PT ;  /* 0x0000003800037812 */ /* 0x000fe200078ec0ff */
[----:B------:R-:W-:Y:S01]  /*84c0*/  IMAD.MOV.U32 R58, RZ, RZ, R35 ;  /* 0x000000ffff3a7224 */ /* 0x000fe200078e0023 */
[----:B------:R-:W-:Y:S06]  /*84d0*/  @P2 BRA `(.L_x_11840) ;  /* 0x0000000400782947 */ /* 0x000fec0003800000 */
[----:B------:R-:W-:Y:S01]  /*84e0*/  IMAD.SHL.U32 R0, R237, 0x40, RZ ;  /* 0x00000040ed007824 */ /* 0x000fe200078e00ff */
[----:B------:R-:W-:Y:S01]  /*84f0*/  SHF.R.U32.HI R20, RZ, 0x10, R7 ;  /* 0x00000010ff147819 */ /* 0x000fe20000011607 */
[----:B------:R-:W-:Y:S01]  /*8500*/  HADD2.F32 R21, -RZ, R53.H1_H1 ;  /* 0x30000035ff157230 */ /* 0x000fe20000004100 */
[--C-:B------:R-:W-:Y:S01]  /*8510*/  SHF.R.U64 R51, R40, 0x10, R41.reuse ;  /* 0x0000001028337819 */ /* 0x100fe20000001229 */
[----:B------:R-:W-:Y:S01]  /*8520*/  HADD2.F32 R37, -RZ, R48.H1_H1 ;  /* 0x30000030ff257230 */ /* 0x000fe20000004100 */
[----:B------:R-:W-:Y:S01]  /*8530*/  LOP3.LUT R0, R0, 0x1c0, RZ, 0xc0, !PT ;  /* 0x000001c000007812 */ /* 0x000fe200078ec0ff */
[----:B------:R-:W-:Y:S01]  /*8540*/  HADD2.F32 R20, -RZ, R20.H0_H0 ;  /* 0x20000014ff147230 */ /* 0x000fe20000004100 */
[----:B------:R-:W-:Y:S02]  /*8550*/  SHF.R.U32.HI R40, RZ, 0x10, R41 ;  /* 0x00000010ff287819 */ /* 0x000fe40000011629 */
[----:B------:R-:W-:Y:S02]  /*8560*/  LOP3.LUT R30, R0, 0x38, R30, 0xf8, !PT ;  /* 0x00000038001e7812 */ /* 0x000fe400078ef81e */
[----:B------:R-:W-:-:S02]  /*8570*/  SHF.R.U32.HI R13, RZ, 0x3, R0 ;  /* 0x00000003ff0d7819 */ /* 0x000fc40000011600 */
[----:B------:R-:W-:Y:S02]  /*8580*/  SHF.R.U64 R47, R4, 0x10, R5 ;  /* 0x00000010042f7819 */ /* 0x000fe40000001205 */
[----:B0-----:R-:W-:Y:S02]  /*8590*/  LOP3.LUT R11, R30, R13, RZ, 0x3c, !PT ;  /* 0x0000000d1e0b7212 */ /* 0x001fe400078e3cff */
[--C-:B------:R-:W-:Y:S02]  /*85a0*/  SHF.R.U64 R50, R38, 0x10, R39.reuse ;  /* 0x0000001026327819 */ /* 0x100fe40000001227 */
[----:B------:R-:W-:Y:S01]  /*85b0*/  SHF.R.U32.HI R46, RZ, 0x10, R39 ;  /* 0x00000010ff2e7819 */ /* 0x000fe20000011627 */
[----:B------:R-:W-:Y:S01]  /*85c0*/  IMAD R11, R220, 0x200, R11 ;  /* 0x00000200dc0b7824 */ /* 0x000fe200078e020b */
[----:B------:R-:W-:Y:S02]  /*85d0*/  SHF.R.U32.HI R44, RZ, 0x10, R5 ;  /* 0x00000010ff2c7819 */ /* 0x000fe40000011605 */
[----:B------:R-:W-:Y:S01]  /*85e0*/  SHF.R.U64 R49, R6, 0x10, R7 ;  /* 0x0000001006317819 */ /* 0x000fe20000001207 */
[----:B------:R-:W-:Y:S01]  /*85f0*/  IMAD R43, R11, 0x2, R16 ;  /* 0x000000020b2b7824 */ /* 0x000fe200078e0210 */
[----:B------:R-:W-:-:S04]  /*8600*/  LOP3.LUT R11, R13, R3, R0, 0x1e, !PT ;  /* 0x000000030d0b7212 */ /* 0x000fc800078e1e00 */
[----:B-1----:R-:W0:Y:S01]  /*8610*/  LDS.128 R12, [R43+0x18400] ;  /* 0x018400002b0c7984 */ /* 0x002e220000000c00 */
        /* <DEDUP_REMOVED lines=18> */
[-C--:B------:R-:W-:Y:S01]  /*8740*/  FFMA.FTZ R40, R13, R8.reuse, -R38 ;  /* 0x000000080d287223 */ /* 0x080fe20000010826 */
[----:B------:R-:W-:Y:S02]  /*8750*/  HADD2.F32 R4, -RZ, R9.H1_H1 ;  /* 0x30000009ff047230 */ /* 0x000fe40000004100 */
[----:B------:R-:W-:Y:S01]  /*8760*/  FMUL.FTZ R42, R29, R8 ;  /* 0x000000081d2a7220 */ /* 0x000fe20000410000 */
[----:B------:R-:W-:Y:S02]  /*8770*/  HADD2.F32 R31, -RZ, R31.H1_H1 ;  /* 0x3000001fff1f7230 */ /* 0x000fe40000004100 */
[C---:B------:R-:W-:Y:S01]  /*8780*/  FMUL.FTZ R29, R11.reuse, R21 ;  /* 0x000000150b1d7220 */ /* 0x040fe20000410000 */
[----:B------:R-:W-:Y:S02]  /*8790*/  HADD2.F32 R38, -RZ, R44.H0_H0 ;  /* 0x2000002cff267230 */ /* 0x000fe40000004100 */
[----:B------:R-:W-:Y:S01]  /*87a0*/  FMUL.FTZ R44, R11, R4 ;  /* 0x000000040b2c7220 */ /* 0x000fe20000410000 */
[----:B------:R-:W-:Y:S01]  /*87b0*/  FFMA.FTZ R42, R13, R20, R42 ;  /* 0x000000140d2a7223 */ /* 0x000fe2000001002a */
[----:B------:R-:W-:-:S02]  /*87c0*/  HADD2.F32 R8, -RZ, R46.H0_H0 ;  /* 0x2000002eff087230 */ /* 0x000fc40000004100 */
[C---:B------:R-:W-:Y:S01]  /*87d0*/  FFMA.FTZ R37, R6.reuse, R4, -R29 ;  /* 0x0000000406257223 */ /* 0x040fe2000001081d */
[C---:B------:R-:W-:Y:S01]  /*87e0*/  FMUL.FTZ R20, R31.reuse, R38 ;  /* 0x000000261f147220 */ /* 0x040fe20000410000 */
[----:B------:R-:W-:Y:S01]  /*87f0*/  FFMA.FTZ R44, R6, R21, R44 ;  /* 0x00000015062c7223 */ /* 0x000fe2000001002c */
[----:B------:R-:W-:Y:S02]  /*8800*/  HADD2.F32 R7, -RZ, R28.H0_H0 ;  /* 0x2000001cff077230 */ /* 0x000fe40000004100 */
[----:B------:R-:W-:Y:S02]  /*8810*/  HADD2.F32 R6, -RZ, R48.H0_H0 ;  /* 0x20000030ff067230 */ /* 0x000fe40000004100 */
[-C--:B------:R-:W-:Y:S01]  /*8820*/  FMUL.FTZ R48, R31, R8.reuse ;  /* 0x000000081f307220 */ /* 0x080fe20000410000 */
[----:B------:R-:W-:Y:S02]  /*8830*/  HADD2.F32 R4, -RZ, R53.H0_H0 ;  /* 0x20000035ff047230 */ /* 0x000fe40000004100 */
[----:B------:R-:W-:Y:S01]  /*8840*/  FFMA.FTZ R46, R15, R8, -R20 ;  /* 0x000000080f2e7223 */ /* 0x000fe20000010814 */
[----:B------:R-:W-:-:S02]  /*8850*/  HADD2.F32 R10, -RZ, R30.H0_H0 ;  /* 0x2000001eff0a7230 */ /* 0x000fc40000004100 */
[C---:B------:R-:W-:Y:S01]  /*8860*/  FMUL.FTZ R11, R7.reuse, R6 ;  /* 0x00000006070b7220 */ /* 0x040fe20000410000 */
[----:B------:R-:W-:Y:S02]  /*8870*/  HADD2.F32 R8, -RZ, R52.H0_H0 ;  /* 0x20000034ff087230 */ /* 0x000fe40000004100 */
[-C--:B------:R-:W-:Y:S01]  /*8880*/  FMUL.FTZ R7, R7, R4.reuse ;  /* 0x0000000407077220 */ /* 0x080fe20000410000 */
[----:B------:R-:W-:Y:S02]  /*8890*/  HADD2.F32 R5, -RZ, R14.H0_H0 ;  /* 0x2000000eff057230 */ /* 0x000fe40000004100 */
[----:B------:R-:W-:Y:S01]  /*88a0*/  FFMA.FTZ R4, R0, R4, -R11 ;  /* 0x0000000400047223 */ /* 0x000fe2000001080b */
[----:B------:R-:W-:Y:S02]  /*88b0*/  HADD2.F32 R9, -RZ, R9.H0_H0 ;  /* 0x20000009ff097230 */ /* 0x000fe40000004100 */
[----:B------:R-:W-:Y:S01]  /*88c0*/  FMUL.FTZ R20, R10, R8 ;  /* 0x000000080a147220 */ /* 0x000fe20000410000 */
[----:B------:R-:W-:Y:S01]  /*88d0*/  FFMA.FTZ R0, R0, R6, R7 ;  /* 0x0000000600007223 */ /* 0x000fe20000010007 */
[----:B------:R-:W-:-:S02]  /*88e0*/  HADD2.F32 R28, -RZ, R28.H1_H1 ;  /* 0x3000001cff1c7230 */ /* 0x000fc40000004100 */
[----:B------:R-:W-:Y:S01]  /*88f0*/  FFMA.FTZ R31, R15, R38, R48 ;  /* 0x000000260f1f7223 */ /* 0x000fe20000010030 */
[----:B------:R-:W-:Y:S02]  /*8900*/  HADD2.F32 R30, -RZ, R30.H1_H1 ;  /* 0x3000001eff1e7230 */ /* 0x000fe40000004100 */
[-C--:B------:R-:W-:Y:S01]  /*8910*/  FMUL.FTZ R10, R10, R9.reuse ;  /* 0x000000090a0a7220 */ /* 0x080fe20000410000 */
[C---:B------:R-:W-:Y:S01]  /*8920*/  FFMA.FTZ R6, R5.reuse, R9, -R20 ;  /* 0x0000000905067223 */ /* 0x040fe20000010814 */
[----:B------:R-:W-:Y:S02]  /*8930*/  HADD2.F32 R11, -RZ, R49.H0_H0 ;  /* 0x20000031ff0b7230 */ /* 0x000fe40000004100 */
        /* <DEDUP_REMOVED lines=24> */
.L_x_11840:
[----:B------:R-:W-:Y:S05]  /*8ac0*/  BSYNC B1 ;  /* 0x0000000000017941 */ /* 0x000fea0003800000 */
.L_x_11839:
[----:B------:R-:W-:Y:S01]  /*8ad0*/  PRMT R40, R57, 0x5410, R58 ;  /* 0x0000541039287816 */ /* 0x000fe2000000003a */
[----:B------:R-:W-:Y:S06]  /*8ae0*/  @P0 BRA `(.L_x_11831) ;  /* 0x0000000400640947 */ /* 0x000fec0003800000 */
[----:B------:R-:W3:Y:S01]  /*8af0*/  LDL R41, [R1+0xc] ;  /* 0x00000c0001297983 */ /* 0x000ee20000100800 */
[----:B------:R-:W-:-:S04]  /*8b00*/  SHF.R.U32.HI R0, RZ, 0x3, R218 ;  /* 0x00000003ff007819 */ /* 0x000fc800000116da */
[----:B------:R-:W-:-:S05]  /*8b10*/  LOP3.LUT R0, R0, R3, R218, 0x1e, !PT ;  /* 0x0000000300007212 */ /* 0x000fca00078e1eda */
[----:B------:R-:W-:-:S04]  /*8b20*/  IMAD.IADD R3, R221, 0x1, R0 ;  /* 0x00000001dd037824 */ /* 0x000fc800078e0200 */
[----:B------:R-:W-:-:S05]  /*8b30*/  IMAD R3, R3, 0x2, R16 ;  /* 0x0000000203037824 */ /* 0x000fca00078e0210 */
[----:B0-2---:R-:W1:Y:S01]  /*8b40*/  LDS.128 R8, [R3+0x18400] ;  /* 0x0184000003087984 */ /* 0x005e620000000c00 */
[--C-:B------:R-:W-:Y:S02]  /*8b50*/  SHF.R.U64 R38, R34, 0x10, R35.reuse ;  /* 0x0000001022267819 */ /* 0x100fe40000001223 */
[----:B------:R-:W-:Y:S02]  /*8b60*/  SHF.R.U32.HI R34, RZ, 0x10, R35 ;  /* 0x00000010ff227819 */ /* 0x000fe40000011623 */
[----:B------:R-:W-:Y:S01]  /*8b70*/  SHF.R.U64 R35, R26, 0x10, R27 ;  /* 0x000000101a237819 */ /* 0x000fe2000000121b */
[----:B------:R-:W-:Y:S01]  /*8b80*/  HADD2.F32 R26, -RZ, R54.H1_H1 ;  /* 0x30000036ff1a7230 */ /* 0x000fe20000004100 */
[--C-:B------:R-:W-:Y:S02]  /*8b90*/  SHF.R.U32.HI R28, RZ, 0x10, R25.reuse ;  /* 0x00000010ff1c7819 */ /* 0x100fe40000011619 */
[----:B------:R-:W-:Y:S01]  /*8ba0*/  SHF.R.U64 R37, R24, 0x10, R25 ;  /* 0x0000001018257819 */ /* 0x000fe20000001219 */
[----:B------:R-:W-:Y:S01]  /*8bb0*/  HADD2.F32 R25, -RZ, R56.H1_H1 ;  /* 0x30000038ff197230 */ /* 0x000fe20000004100 */
[----:B------:R-:W-:-:S02]  /*8bc0*/  SHF.R.U64 R39, R32, 0x10, R33 ;  /* 0x0000001020277819 */ /* 0x000fc40000001221 */
[----:B------:R-:W-:Y:S02]  /*8bd0*/  SHF.R.U32.HI R32, RZ, 0x10, R33 ;  /* 0x00000010ff207819 */ /* 0x000fe40000011621 */
[----:B------:R-:W-:Y:S01]  /*8be0*/  SHF.R.U32.HI R33, RZ, 0x10, R27 ;  /* 0x00000010ff217819 */ /* 0x000fe2000001161b */
[----:B------:R-:W-:Y:S02]  /*8bf0*/  HADD2.F32 R27, -RZ, R28.H0_H0 ;  /* 0x2000001cff1b7230 */ /* 0x000fe40000004100 */
[--C-:B-1----:R-:W-:Y:S02]  /*8c00*/  HADD2.F32 R15, -RZ, R9.reuse.H0_H0 ;  /* 0x20000009ff0f7230 */ /* 0x102fe40000004100 */
[----:B------:R-:W-:-:S03]  /*8c10*/  HADD2.F32 R20, -RZ, R9.H1_H1 ;  /* 0x30000009ff147230 */ /* 0x000fc60000004100 */
[C---:B------:R-:W-:Y:S01]  /*8c20*/  FMUL.FTZ R29, R15.reuse, R26 ;  /* 0x0000001a0f1d7220 */ /* 0x040fe20000410000 */
[----:B------:R-:W-:Y:S01]  /*8c30*/  FMUL.FTZ R31, R15, R25 ;  /* 0x000000190f1f7220 */ /* 0x000fe20000410000 */
[----:B------:R-:W-:Y:S02]  /*8c40*/  HADD2.F32 R15, -RZ, R32.H0_H0 ;  /* 0x20000020ff0f7230 */ /* 0x000fe40000004100 */
[C---:B------:R-:W-:Y:S01]  /*8c50*/  FMUL.FTZ R28, R20.reuse, R27 ;  /* 0x0000001b141c7220 */ /* 0x040fe20000410000 */
[----:B------:R-:W-:Y:S02]  /*8c60*/  HADD2.F32 R9, -RZ, R8.H0_H0 ;  /* 0x20000008ff097230 */ /* 0x000fe40000004100 */
[----:B------:R-:W-:Y:S01]  /*8c70*/  FMUL.FTZ R30, R20, R15 ;  /* 0x0000000f141e7220 */ /* 0x000fe20000410000 */
[----:B------:R-:W-:Y:S02]  /*8c80*/  HADD2.F32 R21, -RZ, R10.H0_H0 ;  /* 0x2000000aff157230 */ /* 0x000fe40000004100 */
[----:B------:R-:W-:-:S02]  /*8c90*/  HADD2.F32 R20, -RZ, R55.H0_H0 ;  /* 0x20000037ff147230 */ /* 0x000fc40000004100 */
[--C-:B------:R-:W-:Y:S02]  /*8ca0*/  HADD2.F32 R24, -RZ, R11.reuse.H0_H0 ;  /* 0x2000000bff187230 */ /* 0x100fe40000004100 */
[----:B------:R-:W-:Y:S02]  /*8cb0*/  HADD2.F32 R11, -RZ, R11.H1_H1 ;  /* 0x3000000bff0b7230 */ /* 0x000fe40000004100 */
[----:B------:R-:W-:Y:S02]  /*8cc0*/  HADD2.F32 R8, -RZ, R8.H1_H1 ;  /* 0x30000008ff087230 */ /* 0x000fe40000004100 */
[----:B------:R-:W-:Y:S01]  /*8cd0*/  HADD2.F32 R10, -RZ, R10.H1_H1 ;  /* 0x3000000aff0a7230 */ /* 0x000fe20000004100 */
[----:B---3--:R-:W0:Y:S02]  /*8ce0*/  LDS.128 R4, [R41+0x18400] ;  /* 0x0184000029047984 */ /* 0x008e240000000c00 */
[--C-:B0-----:R-:W-:Y:S02]  /*8cf0*/  HADD2.F32 R12, -RZ, R5.reuse.H0_H0 ;  /* 0x20000005ff0c7230 */ /* 0x101fe40000004100 */
[----:B------:R-:W-:-:S03]  /*8d00*/  HADD2.F32 R5, -RZ, R5.H1_H1 ;  /* 0x30000005ff057230 */ /* 0x000fc60000004100 */
[C---:B------:R-:W-:Y:S01]  /*8d10*/  FFMA.FTZ R29, R12.reuse, R25, -R29 ;  /* 0x000000190c1d7223 */ /* 0x040fe2000001081d */
[----:B------:R-:W-:Y:S02]  /*8d20*/  HADD2.F32 R25, -RZ, R54.H0_H0 ;  /* 0x20000036ff197230 */ /* 0x000fe40000004100 */
[----:B------:R-:W-:Y:S01]  /*8d30*/  FFMA.FTZ R31, R12, R26, R31 ;  /* 0x0000001a0c1f7223 */ /* 0x000fe2000001001f */
[----:B------:R-:W-:Y:S02]  /*8d40*/  HADD2.F32 R12, -RZ, R56.H0_H0 ;  /* 0x20000038ff0c7230 */ /* 0x000fe40000004100 */
[----:B------:R-:W-:Y:S01]  /*8d50*/  FFMA.FTZ R28, R5, R15, -R28 ;  /* 0x0000000f051c7223 */ /* 0x000fe2000001081c */
[----:B------:R-:W-:Y:S02]  /*8d60*/  HADD2.F32 R0, -RZ, R4.H0_H0 ;  /* 0x20000004ff007230 */ /* 0x000fe40000004100 */
[C---:B------:R-:W-:Y:S01]  /*8d70*/  FMUL.FTZ R15, R9.reuse, R25 ;  /* 0x00000019090f7220 */ /* 0x040fe20000410000 */
[----:B------:R-:W-:-:S03]  /*8d80*/  FMUL.FTZ R26, R9, R12 ;  /* 0x0000000c091a7220 */ /* 0x000fc60000410000 */
        /* <DEDUP_REMOVED lines=9> */
[----:B------:R-:W-:Y:S02]  /*8e20*/  HADD2.F32 R14, -RZ, R7.H0_H0 ;  /* 0x20000007ff0e7230 */ /* 0x000fe40000004100 */
[C---:B------:R-:W-:Y:S01]  /*8e30*/  FFMA.FTZ R25, R13.reuse, R12, -R0 ;  /* 0x0000000c0d197223 */ /* 0x040fe20000010800 */
[C---:B------:R-:W-:Y:S01]  /*8e40*/  FMUL.FTZ R21, R24.reuse, R9 ;  /* 0x0000000918157220 */ /* 0x040fe20000410000 */
[----:B------:R-:W-:Y:S02]  /*8e50*/  HADD2.F32 R12, -RZ, R33.H0_H0 ;  /* 0x20000021ff0c7230 */ /* 0x000fe40000004100 */
[-C--:B------:R-:W-:Y:S01]  /*8e60*/  FMUL.FTZ R24, R24, R5.reuse ;  /* 0x0000000518187220 */ /* 0x080fe20000410000 */
[----:B------:R-:W-:Y:S02]  /*8e70*/  HADD2.F32 R0, -RZ, R34.H0_H0 ;  /* 0x20000022ff007230 */ /* 0x000fe40000004100 */
[----:B------:R-:W-:Y:S01]  /*8e80*/  FFMA.FTZ R32, R13, R20, R32 ;  /* 0x000000140d207223 */ /* 0x000fe20000010020 */
[C---:B------:R-:W-:Y:S01]  /*8e90*/  FFMA.FTZ R20, R14.reuse, R5, -R21 ;  /* 0x000000050e147223 */ /* 0x040fe20000010815 */
[----:B------:R-:W-:Y:S01]  /*8ea0*/  FFMA.FTZ R24, R14, R9, R24 ;  /* 0x000000090e187223 */ /* 0x000fe20000010018 */
[----:B------:R-:W-:-:S02]  /*8eb0*/  HADD2.F32 R7, -RZ, R7.H1_H1 ;  /* 0x30000007ff077230 */ /* 0x000fc40000004100 */
[C---:B------:R-:W-:Y:S01]  /*8ec0*/  FMUL.FTZ R34, R11.reuse, R12 ;  /* 0x0000000c0b227220 */ /* 0x040fe20000410000 */
[-C--:B------:R-:W-:Y:S01]  /*8ed0*/  FMUL.FTZ R14, R11, R0.reuse ;  /* 0x000000000b0e7220 */ /* 0x080fe20000410000 */
[----:B------:R-:W-:Y:S02]  /*8ee0*/  HADD2.F32 R11, -RZ, R37.H0_H0 ;  /* 0x20000025ff0b7230 */ /* 0x000fe40000004100 */
[----:B------:R-:W-:Y:S02]  /*8ef0*/  HADD2.F32 R13, -RZ, R35.H0_H0 ;  /* 0x20000023ff0d7230 */ /* 0x000fe40000004100 */
[----:B------:R-:W-:Y:S02]  /*8f00*/  HADD2.F32 R5, -RZ, R39.H0_H0 ;  /* 0x20000027ff057230 */ /* 0x000fe40000004100 */
[----:B------:R-:W-:Y:S02]  /*8f10*/  HADD2.F32 R9, -RZ, R38.H0_H0 ;  /* 0x20000026ff097230 */ /* 0x000fe40000004100 */
[----:B------:R-:W-:Y:S01]  /*8f20*/  FFMA.FTZ R33, R7, R0, -R34 ;  /* 0x0000000007217223 */ /* 0x000fe20000010822 */
[----:B------:R-:W-:-:S02]  /*8f30*/  HADD2.F32 R4, -RZ, R4.H1_H1 ;  /* 0x30000004ff047230 */ /* 0x000fc40000004100 */
[----:B------:R-:W-:Y:S01]  /*8f40*/  FFMA.FTZ R35, R7, R12, R14 ;  /* 0x0000000c07237223 */ /* 0x000fe2000001000e */
[----:B------:R-:W-:Y:S02]  /*8f50*/  HADD2.F32 R6, -RZ, R6.H1_H1 ;  /* 0x30000006ff067230 */ /* 0x000fe40000004100 */
        /* <DEDUP_REMOVED lines=18> */
.L_x_11831:
[----:B------:R-:W-:Y:S05]  /*9080*/  BSYNC B0 ;  /* 0x0000000000007941 */ /* 0x000fea0003800000 */
.L_x_11817:
        /* <DEDUP_REMOVED lines=8> */
.L_x_11814:
[----:B-12---:R-:W1:Y:S01]  /*9110*/  S2R R0, SR_TID.X ;  /* 0x0000000000007919 */ /* 0x006e620000002100 */
[----:B------:R-:W-:Y:S01]  /*9120*/  ISETP.NE.AND P0, PT, R207, 0x3, PT ;  /* 0x00000003cf00780c */ /* 0x000fe20003f05270 */
[----:B------:R-:W-:Y:S05]  /*9130*/  WARPSYNC.ALL ;  /* 0x0000000000007948 */ /* 0x000fea0003800000 */
[----:B-1----:R-:W-:-:S05]  /*9140*/  SHF.R.U32.HI R0, RZ, 0x7, R0 ;  /* 0x00000007ff007819 */ /* 0x002fca0000011600 */
[----:B------:R-:W-:-:S05]  /*9150*/  VIADD R179, R0, 0x8 ;  /* 0x0000000800b37836 */ /* 0x000fca0000000000 */
[----:B------:R1:W-:Y:S06]  /*9160*/  BAR.SYNC.DEFER_BLOCKING R179, 0x100 ;  /* 0x000400b30000751d */ /* 0x0003ec0000010000 */
[----:B------:R-:W-:Y:S05]  /*9170*/  @!P0 BRA `(.L_x_11841) ;  /* 0x0000000000048947 */ /* 0x000fea0003800000 */
[----:B------:R-:W-:Y:S01]  /*9180*/  BPT.TRAP 0x1 ;  /* 0x000000040000795c */ /* 0x000fe20000300000 */
.L_x_11841:
[----:B---3--:R-:W-:Y:S01]  /*9190*/  IMAD R6, R2, 0x8, R16 ;  /* 0x0000000802067824 */ /* 0x008fe200078e0210 */
[----:B0-----:R-:W-:-:S04]  /*91a0*/  SHF.L.U32 R11, R19, 0x1f, RZ ;  /* 0x0000001f130b7819 */ /* 0x001fc800000006ff */
[----:B------:R0:W2:Y:S01]  /*91b0*/  SYNCS.PHASECHK.TRANS64.TRYWAIT P2, [R6+URZ+0x22830], R11 ;  /* 0x0228300b060075a7 */ /* 0x0000a2000804017f */
[----:B------:R-:W-:Y:S05]  /*91c0*/  @!P0 BRA `(.L_x_11842) ;  /* 0x0000000000048947 */ /* 0x000fea0003800000 */
[----:B------:R-:W-:Y:S01]  /*91d0*/  BPT.TRAP 0x1 ;  /* 0x000000040000795c */ /* 0x000fe20000300000 */
.L_x_11842:
[----:B------:R-:W3:Y:S01]  /*91e0*/  S2R R3, SR_TID.X ;  /* 0x0000000000037919 */ /* 0x000ee20000002100 */
[----:B------:R-:W-:-:S05]  /*91f0*/  VIADD R0, R16, 0x1c400 ;  /* 0x0001c40010007836 */ /* 0x000fca0000000000 */
[----:B------:R-:W-:-:S04]  /*9200*/  SHF.R.U32.HI R0, RZ, 0x4, R0 ;  /* 0x00000004ff007819 */ /* 0x000fc80000011600 */
[----:B------:R-:W-:Y:S02]  /*9210*/  LOP3.LUT R0, R0, 0x3fff, RZ, 0xc0, !PT ;  /* 0x00003fff00007812 */ /* 0x000fe400078ec0ff */
[----:B---3--:R-:W-:-:S04]  /*9220*/  LOP3.LUT R3, R3, 0x7f, RZ, 0xc0, !PT ;  /* 0x0000007f03037812 */ /* 0x008fc800078ec0ff */
[----:B------:R-:W-:Y:S01]  /*9230*/  ISETP.NE.AND P1, PT, R3, RZ, PT ;  /* 0x000000ff0300720c */ /* 0x000fe20003f25270 */
[----:B--2---:R-:W-:-:S12]  /*9240*/  @P2 BRA `(.L_x_11843) ;  /* 0x0000000000082947 */ /* 0x004fd80003800000 */
[----:B------:R-:W2:Y:S02]  /*9250*/  SYNCS.PHASECHK.TRANS64.TRYWAIT P2, [R6+URZ+0x22830], R11 ;  /* 0x0228300b060075a7 */ /* 0x000ea4000804017f */
[----:B--2---:R-:W-:Y:S05]  /*9260*/  @!P2 BRA `(.L_x_11844) ;  /* 0x0000017000c4a947 */ /* 0x004fea0003800000 */
.L_x_11843:
[----:B------:R-:W-:Y:S05]  /*9270*/  WARPSYNC.ALL ;  /* 0x0000000000007948 */ /* 0x000fea0003800000 */
[----:B------:R-:W-:-:S05]  /*9280*/  LOP3.LUT R211, R0, 0x10000, RZ, 0xfc, !PT ;  /* 0x0001000000d37812 */ /* 0x000fca00078efcff */
[----:B------:R-:W-:Y:S01]  /*9290*/  IMAD R4, R2, 0x300, R211 ;  /* 0x0000030002047824 */ /* 0x000fe200078e02d3 */
[----:B------:R-:W-:Y:S01]  /*92a0*/  LOP3.LUT R8, R36, 0x10000, RZ, 0xfc, !PT ;  /* 0x0001000024087812 */ /* 0x000fe200078efcff */
[----:B------:R-:W-:Y:S01]  /*92b0*/  IMAD.MOV.U32 R5, RZ, RZ, 0x40000040 ;  /* 0x40000040ff057424 */ /* 0x000fe200078e00ff */
[----:B------:R-:W3:Y:S01]  /*92c0*/  LDL.LU R76, [R1] ;  /* 0x00000000014c7983 */ /* 0x000ee20000300800 */
[----:B------:R-:W-:Y:S01]  /*92d0*/  IMAD.MOV.U32 R9, RZ, RZ, 0x40000040 ;  /* 0x40000040ff097424 */ /* 0x000fe200078e00ff */
[C---:B------:R-:W-:Y:S01]  /*92e0*/  R2UR UR6, R4.reuse ;  /* 0x00000000040672ca */ /* 0x040fe200000e0000 */
[----:B-----5:R-:W-:Y:S01]  /*92f0*/  WARPGROUP.ARRIVE ;  /* 0x00000000000079c5 */ /* 0x020fe20000000000 */
[----:B------:R-:W-:Y:S01]  /*9300*/  R2UR UR7, R5 ;  /* 0x00000000050772ca */ /* 0x000fe200000e0000 */
[----:B------:R-:W-:Y:S01]  /*9310*/  VIADD R12, R4, 0x2 ;  /* 0x00000002040c7836 */ /* 0x000fe20000000000 */
[C---:B------:R-:W-:Y:S01]  /*9320*/  R2UR UR4, R8.reuse ;  /* 0x00000000080472ca */ /* 0x040fe200000e0000 */
[C---:B------:R-:W-:Y:S01]  /*9330*/  VIADD R20, R8.reuse, 0x2 ;  /* 0x0000000208147836 */ /* 0x040fe20000000000 */
[----:B------:R-:W-:Y:S01]  /*9340*/  R2UR UR5, R9 ;  /* 0x00000000090572ca */ /* 0x000fe200000e0000 */
[----:B------:R-:W-:Y:S01]  /*9350*/  IMAD.MOV.U32 R13, RZ, RZ, 0x40000040 ;  /* 0x40000040ff0d7424 */ /* 0x000fe200078e00ff */
[----:B------:R-:W0:Y:S01]  /*9360*/  LDC R0, c[0x0][0x448] ;  /* 0x00011200ff007b82 */ /* 0x000e220000000800 */
[----:B------:R-:W-:Y:S01]  /*9370*/  IMAD.MOV.U32 R21, RZ, RZ, 0x40000040 ;  /* 0x40000040ff157424 */ /* 0x000fe200078e00ff */
[----:B------:R-:W1:Y:S01]  /*9380*/  S2R R7, SR_TID.X ;  /* 0x0000000000077919 */ /* 0x000e620000002100 */
[----:B----4-:R-:W-:-:S02]  /*9390*/  VIADD R14, R8, 0x4 ;  /* 0x00000004080e7836 */ /* 0x010fc40000000000 */
[----:B------:R-:W-:Y:S02]  /*93a0*/  IMAD.MOV.U32 R15, RZ, RZ, 0x40000040 ;  /* 0x40000040ff0f7424 */ /* 0x000fe400078e00ff */
[----:B------:R-:W-:Y:S01]  /*93b0*/  IMAD.MOV.U32 R5, RZ, RZ, 0x40000040 ;  /* 0x40000040ff057424 */ /* 0x000fe200078e00ff */
[----:B------:R-:W4:Y:S01]  /*93c0*/  LDC.64 R176, c[0x0][0x9e0] ;  /* 0x00027800ffb07b82 */ /* 0x000f220000000a00 */
[----:B------:R-:W-:Y:S02]  /*93d0*/  IMAD R3, R178, -0x60, R205 ;  /* 0xffffffa0b2037824 */ /* 0x000fe400078e02cd */
[----:B------:R-:W-:Y:S01]  /*93e0*/  HGMMA.64x96x16.F32 R24, gdesc[UR4], RZ, !UPT, gsb0 ;  /* 0x01600000041879f0 */ /* 0x000fe2000c0008ff */
[----:B------:R-:W-:Y:S01]  /*93f0*/  R2UR UR6, R12 ;  /* 0x000000000c0672ca */ /* 0x000fe200000e0000 */
[----:B------:R-:W-:Y:S01]  /*9400*/  VIADD R12, R4, 0x4 ;  /* 0x00000004040c7836 */ /* 0x000fe20000000000 */
[----:B------:R-:W-:Y:S01]  /*9410*/  R2UR UR7, R13 ;  /* 0x000000000d0772ca */ /* 0x000fe200000e0000 */
[----:B------:R-:W-:Y:S01]  /*9420*/  IMAD.MOV.U32 R13, RZ, RZ, 0x40000040 ;  /* 0x40000040ff0d7424 */ /* 0x000fe200078e00ff */
[----:B------:R-:W-:Y:S01]  /*9430*/  R2UR UR4, R20 ;  /* 0x00000000140472ca */ /* 0x000fe200000e0000 */
[----:B------:R-:W-:Y:S01]  /*9440*/  VIADD R4, R4, 0x6 ;  /* 0x0000000604047836 */ /* 0x000fe20000000000 */
[----:B------:R-:W-:Y:S01]  /*9450*/  R2UR UR5, R21 ;  /* 0x00000000150572ca */ /* 0x000fe200000e0000 */
[----:B------:R-:W-:-:S04]  /*9460*/  IMAD.MOV.U32 R73, RZ, RZ, -0x60 ;  /* 0xffffffa0ff497424 */ /* 0x000fc800078e00ff */
[----:B------:R-:W-:Y:S01]  /*9470*/  IMAD R77, R178, R73, 0x60 ;  /* 0x00000060b24d7424 */ /* 0x000fe200078e0249 */
[----:B0-----:R-:W-:Y:S01]  /*9480*/  ISETP.NE.AND P2, PT, R0, 0x1, PT ;  /* 0x000000010000780c */ /* 0x001fe20003f45270 */
[----:B------:R-:W-:Y:S01]  /*9490*/  IMAD.IADD R0, R215, 0x1, R210 ;  /* 0x00000001d7007824 */ /* 0x000fe200078e02d2 */
[----:B-1----:R-:W-:-:S11]  /*94a0*/  SHF.R.U32.HI R7, RZ, 0x7, R7 ;  /* 0x00000007ff077819 */ /* 0x002fd60000011607 */
[----:B------:R-:W0:Y:S01]  /*94b0*/  @P2 LDC R10, c[0x0][0x450] ;  /* 0x00011400ff0a2b82 */ /* 0x000e220000000800 */
[----:B------:R-:W-:Y:S02]  /*94c0*/  WARPGROUP.DEPBAR.LE gsb0, 0x0 ;  /* 0x00008000000079c5 */ /* 0x000fe40000010000 */
[----:B------:R-:W-:-:S06]  /*94d0*/  WARPGROUP.ARRIVE ;  /* 0x00000000000079c5 */ /* 0x000fcc0000000000 */
[----:B------:R-:W-:Y:S01]  /*94e0*/  HGMMA.64x96x16.F32 R24, gdesc[UR4], R24, gsb0 ;  /* 0x01600000041879f0 */ /* 0x000fe20008000818 */
        /* <DEDUP_REMOVED lines=8> */
[----:B------:R-:W-:Y:S01]  /*9570*/  HGMMA.64x96x16.F32 R24, gdesc[UR4], R24, gsb0 ;  /* 0x01600000041879f0 */ /* 0x000fe20008000818 */
[----:B------:R-:W-:Y:S01]  /*9580*/  R2UR UR6, R4 ;  /* 0x00000000040672ca */ /* 0x000fe200000e0000 */
[----:B------:R-:W-:Y:S01]  /*9590*/  IMAD.MOV.U32 R4, RZ, RZ, R0 ;  /* 0x000000ffff047224 */ /* 0x000fe200078e0000 */
[----:B------:R-:W-:Y:S02]  /*95a0*/  R2UR UR7, R5 ;  /* 0x00000000050772ca */ /* 0x000fe400000e0000 */
[----:B------:R-:W-:Y:S01]  /*95b0*/  R2UR UR4, R12 ;  /* 0x000000000c0472ca */ /* 0x000fe200000e0000 */
[----:B------:R-:W1:Y:S01]  /*95c0*/  @P2 LDC R5, c[0x0][0x44c] ;  /* 0x00011300ff052b82 */ /* 0x000e620000000800 */
[----:B------:R-:W-:Y:S01]  /*95d0*/  R2UR UR5, R13 ;  /* 0x000000000d0572ca */ /* 0x000fe200000e0000 */
[----:B-1----:R-:W-:-:S04]  /*95e0*/  @P2 IMAD.HI.U32 R5, R0, R5, RZ ;  /* 0x0000000500052227 */ /* 0x002fc800078e00ff */
[----:B------:R-:W-:Y:S01]  /*95f0*/  @!P1 VIADD R0, R6, 0x22840 ;  /* 0x0002284006009836 */ /* 0x000fe20000000000 */
[----:B0-----:R-:W-:Y:S02]  /*9600*/  @P2 SHF.R.U32.HI R4, RZ, R10, R5 ;  /* 0x0000000aff042219 */ /* 0x001fe40000011605 */
[----:B------:R-:W-:Y:S01]  /*9610*/  IADD3 R5, -R7, 0xb, RZ ;  /* 0x0000000b07057810 */ /* 0x000fe20007ffe1ff */
[C---:B------:R-:W-:Y:S01]  /*9620*/  VIADD R7, R3.reuse, 0x61 ;  /* 0x0000006103077836 */ /* 0x040fe20000000000 */
[----:B------:R-:W-:Y:S01]  /*9630*/  @!P1 PRMT R0, RZ, 0x654, R0 ;  /* 0x00000654ff009816 */ /* 0x000fe20000000000 */
[----:B------:R-:W0:Y:S01]  /*9640*/  SHFL.IDX PT, R72, R4, RZ, 0x1c1f ;  /* 0x001c1fff04487589 */ /* 0x000e2200000e0000 */
[----:B------:R-:W-:Y:S02]  /*9650*/  VIADD R3, R3, 0x60 ;  /* 0x0000006003037836 */ /* 0x000fe40000000000 */
[C---:B------:R-:W-:Y:S02]  /*9660*/  IMAD R7, R206.reuse, -0x2, R7 ;  /* 0xfffffffece077824 */ /* 0x040fe400078e0207 */
[----:B------:R-:W-:-:S02]  /*9670*/  IMAD R73, R206, -0x2, R3 ;  /* 0xfffffffece497824 */ /* 0x000fc400078e0203 */
[----:B------:R-:W-:-:S04]  /*9680*/  IMAD.IADD R7, R7, 0x1, -R204 ;  /* 0x0000000107077824 */ /* 0x000fc800078e0acc */
[----:B----4-:R-:W-:Y:S01]  /*9690*/  IMAD.IADD R74, R7, 0x1, R176 ;  /* 0x00000001074a7824 */ /* 0x010fe200078e02b0 */
[----:B---3--:R-:W-:-:S04]  /*96a0*/  LOP3.LUT R76, R76, 0xffdfffff, RZ, 0xc0, !PT ;  /* 0xffdfffff4c4c7812 */ /* 0x008fc800078ec0ff */
[----:B------:R-:W-:Y:S02]  /*96b0*/  @P2 LOP3.LUT R76, R76, 0x200000, RZ, 0xfc, !PT ;  /* 0x002000004c4c2812 */ /* 0x000fe400078efcff */
[----:B------:R-:W-:Y:S02]  /*96c0*/  ISETP.GE.AND P2, PT, R177, 0x1, PT ;  /* 0x00000001b100780c */ /* 0x000fe40003f46270 */
[----:B------:R-:W-:-:S11]  /*96d0*/  LOP3.LUT R76, R76, 0xffefffff, RZ, 0xc0, !PT ;  /* 0xffefffff4c4c7812 */ /* 0x000fd600078ec0ff */
[----:B------:R-:W-:-:S05]  /*96e0*/  @P2 LOP3.LUT R76, R76, 0x100000, RZ, 0xfc, !PT ;  /* 0x001000004c4c2812 */ /* 0x000fca00078efcff */
[----:B------:R1:W-:Y:S02]  /*96f0*/  STL [R1], R76 ;  /* 0x0000004c01007387 */ /* 0x0003e40000100800 */
[----:B-1----:R-:W-:Y:S01]  /*9700*/  IMAD R76, R206, -0x2, R77 ;  /* 0xfffffffece4c7824 */ /* 0x002fe200078e024d */
[----:B------:R-:W-:Y:S02]  /*9710*/  WARPGROUP.DEPBAR.LE gsb0, 0x0 ;  /* 0x00008000000079c5 */ /* 0x000fe40000010000 */
[----:B------:R-:W-:-:S06]  /*9720*/  WARPGROUP.ARRIVE ;  /* 0x00000000000079c5 */ /* 0x000fcc0000000000 */
[----:B------:R-:W-:Y:S01]  /*9730*/  HGMMA.64x96x16.F32 R24, gdesc[UR4], R24, gsb0 ;  /* 0x01600000041879f0 */ /* 0x000fe20008000818 */
[----:B------:R-:W-:Y:S02]  /*9740*/  ULDC UR4, c[0x0][0x9dc] ;  /* 0x0002770000047ab9 */ /* 0x000fe40000000800 */
[----:B------:R-:W-:Y:S01]  /*9750*/  IMAD.U32 R200, RZ, RZ, UR4 ;  /* 0x00000004ffc87e24 */ /* 0x000fe2000f8e00ff */
[----:B------:R-:W-:Y:S02]  /*9760*/  WARPGROUP.DEPBAR.LE gsb0, 0x0 ;  /* 0x00008000000079c5 */ /* 0x000fe40000010000 */
[----:B------:R1:W-:Y:S06]  /*9770*/  BAR.ARV R5, 0x100 ;  /* 0x000400050000751d */ /* 0x0003ec0000002000 */
[----:B------:R3:W-:Y:S02]  /*9780*/  @!P1 SYNCS.ARRIVE.TRANS64.RED.A1T0 RZ, [R0+URZ], RZ ;  /* 0x000000ff00ff99a7 */ /* 0x0007e4000810043f */
[----:B---3--:R-:W-:-:S05]  /*9790*/  LOP3.LUT R0, RZ, R200, RZ, 0x33, !PT ;  /* 0x000000c8ff007212 */ /* 0x008fca00078e33ff */
[----:B------:R-:W-:Y:S01]  /*97a0*/  IMAD.IADD R75, R7, 0x1, R0 ;  /* 0x00000001074b7824 */ /* 0x000fe200078e0200 */
[----:B0-----:R-:W-:-:S03]  /*97b0*/  VIADDMNMX R0, R72, R74, R73, PT ;  /* 0x0000004a48007246 */ /* 0x001fc60003800149 */
[----:B------:R-:W-:Y:S01]  /*97c0*/  IMAD.IADD R10, R75, 0x1, R72 ;  /* 0x000000014b0a7824 */ /* 0x000fe200078e0248 */
        /* <DEDUP_REMOVED lines=12> */
.L_x_11847:
[----:B------:R-:W-:-:S13]  /*9890*/  ISETP.NE.AND P2, PT, R177, 0x1, PT ;  /* 0x00000001b100780c */ /* 0x000fda0003f45270 */
[----:B------:R-:W0:Y:S02]  /*98a0*/  @P2 LDC.64 R78, c[0x0][0x9e8] ;  /* 0x00027a00ff4e2b82 */ /* 0x000e240000000a00 */
[----:B0-----:R-:W-:-:S05]  /*98b0*/  @P2 IMAD.HI.U32 R72, R3, R78, RZ ;  /* 0x0000004e03482227 */ /* 0x001fca00078e00ff */
[----:B------:R-:W-:-:S07]  /*98c0*/  @P2 SHF.R.U32.HI R3, RZ, R79, R72 ;  /* 0x0000004fff032219 */ /* 0x000fce0000011648 */
.L_x_11848:
[----:B------:R-:W-:Y:S05]  /*98d0*/  BSYNC B0 ;  /* 0x0000000000007941 */ /* 0x000fea0003800000 */
.L_x_11846:
[----:B------:R-:W-:-:S05]  /*98e0*/  IMAD R3, R3, R177, R76 ;  /* 0x000000b103037224 */ /* 0x000fca00078e024c */
[----:B------:R-:W-:Y:S02]  /*98f0*/  VIMNMX R10, R10, R3, !PT ;  /* 0x000000030a0a7248 */ /* 0x000fe40007fe0100 */
[----:B------:R-:W-:-:S07]  /*9900*/  VIADDMNMX R0, R3, R177, R0, PT ;  /* 0x000000b103007246 */ /* 0x000fce0003800100 */
.L_x_11845:
[C---:B------:R-:W-:Y:S02]  /*9910*/  ISETP.GE.AND P2, PT, R77.reuse, 0x2, PT ;  /* 0x000000024d00780c */ /* 0x040fe40003f46270 */
[C---:B------:R-:W-:Y:S02]  /*9920*/  ISETP.GE.AND P6, PT, R77.reuse, 0x9, PT ;  /* 0x000000094d00780c */ /* 0x040fe40003fc6270 */
        /* <DEDUP_REMOVED lines=130> */
.L_x_11851:
[----:B------:R-:W-:-:S13]  /*a150*/  ISETP.NE.AND P5, PT, R177, 0x1, PT ;  /* 0x00000001b100780c */ /* 0x000fda0003fa5270 */
[----:B------:R-:W0:Y:S02]  /*a160*/  @P5 LDC.64 R32, c[0x0][0x9e8] ;  /* 0x00027a00ff205b82 */ /* 0x000e240000000a00 */
[----:B0-----:R-:W-:-:S05]  /*a170*/  @P5 IMAD.HI.U32 R32, R0, R32, RZ ;  /* 0x0000002000205227 */ /* 0x001fca00078e00ff */
[----:B------:R-:W-:-:S07]  /*a180*/  @P5 SHF.R.U32.HI R0, RZ, R33, R32 ;  /* 0x00000021ff005219 */ /* 0x000fce0000011620 */
.L_x_11852:
[----:B------:R-:W-:Y:S05]  /*a190*/  BSYNC B0 ;  /* 0x0000000000007941 */ /* 0x000fea0003800000 */
.L_x_11850:
[----:B------:R-:W-:-:S05]  /*a1a0*/  IMAD R33, R0, R177, R76 ;  /* 0x000000b100217224 */ /* 0x000fca00078e024c */
[----:B------:R-:W-:Y:S02]  /*a1b0*/  VIMNMX R28, R28, R33, !PT ;  /* 0x000000211c1c7248 */ /* 0x000fe40007fe0100 */
[----:B------:R-:W-:-:S07]  /*a1c0*/  VIADDMNMX R24, R33, R177, R24, PT ;  /* 0x000000b121187246 */ /* 0x000fce0003800118 */
.L_x_11849:
[----:B------:R-:W-:Y:S01]  /*a1d0*/  ISETP.GT.AND P2, PT, R28, 0x1, !P2 ;  /* 0x000000011c00780c */ /* 0x000fe20005744270 */
[----:B------:R-:W-:Y:S01]  /*a1e0*/  ULDC UR4, c[0x0][0x988] ;  /* 0x0002620000047ab9 */ /* 0x000fe20000000800 */
[----:B------:R-:W-:Y:S01]  /*a1f0*/  FMNMX.FTZ R0, R85, R109, !PT ;  /* 0x0000006d55007209 */ /* 0x000fe20007810000 */
[----:B------:R-:W-:Y:S01]  /*a200*/  IMAD.U32 R10, RZ, RZ, UR4 ;  /* 0x00000004ff0a7e24 */ /* 0x000fe2000f8e00ff */
        /* <DEDUP_REMOVED lines=8> */
[----:B------:R-:W-:Y:S02]  /*a290*/  ISETP.GT.AND P6, PT, R28, 0x8, !P6 ;  /* 0x000000081c00780c */ /* 0x000fe400077c4270 */
[----:B------:R-:W-:-:S02]  /*a2a0*/  FSEL R31, R31, -INF , !P2 ;  /* 0xff8000001f1f7808 */ /* 0x000fc40005000000 */
[----:B------:R-:W-:Y:S02]  /*a2b0*/  ISETP.NE.AND P2, PT, R78, RZ, PT ;  /* 0x000000ff4e00720c */ /* 0x000fe40003f45270 */
[----:B------:R-:W-:Y:S02]  /*a2c0*/  FMNMX.FTZ R0, R87, R0, !PT ;  /* 0x0000000057007209 */ /* 0x000fe40007810000 */
[----:B------:R-:W-:Y:S02]  /*a2d0*/  ISETP.GT.AND P2, PT, R28, 0x10, !P2 ;  /* 0x000000101c00780c */ /* 0x000fe40005744270 */
[C---:B------:R-:W-:Y:S02]  /*a2e0*/  ISETP.LT.OR P6, PT, R24.reuse, 0x9, P6 ;  /* 0x000000091800780c */ /* 0x040fe400037c1670 */
[----:B------:R-:W-:Y:S02]  /*a2f0*/  ISETP.LT.OR P2, PT, R24, 0x11, P2 ;  /* 0x000000111800780c */ /* 0x000fe40001741670 */
[----:B------:R-:W-:-:S02]  /*a300*/  FMNMX.FTZ R0, R105, R0, !PT ;  /* 0x0000000069007209 */ /* 0x000fc40007810000 */
[----:B------:R-:W-:Y:S02]  /*a310*/  FSEL R37, R34, -INF , !P2 ;  /* 0xff80000022257808 */ /* 0x000fe40005000000 */
[----:B------:R-:W-:Y:S02]  /*a320*/  ISETP.NE.AND P2, PT, R79, RZ, PT ;  /* 0x000000ff4f00720c */ /* 0x000fe40003f45270 */
[----:B------:R-:W-:Y:S02]  /*a330*/  FSEL R33, R30, -INF , !P6 ;  /* 0xff8000001e217808 */ /* 0x000fe40007000000 */
        /* <DEDUP_REMOVED lines=8> */
[----:B------:R-:W-:-:S02]  /*a3c0*/  ISETP.NE.AND P5, PT, R40, RZ, PT ;  /* 0x000000ff2800720c */ /* 0x000fc40003fa5270 */
        /* <DEDUP_REMOVED lines=39> */
[----:B------:R-:W-:Y:S01]  /*a640*/  ISETP.GT.AND P4, PT, R28, RZ, !P4 ;  /* 0x000000ff1c00720c */ /* 0x000fe20006784270 */
[----:B------:R-:W0:Y:S01]  /*a650*/  SHFL.BFLY PT, R83, R4, 0x2, 0x1f ;  /* 0x0c401f0004537f89 */ /* 0x000e2200000e0000 */
        /* <DEDUP_REMOVED lines=10> */
[----:B------:R-:W-:Y:S02]  /*a700*/  ISETP.GT.AND P2, PT, R28, 0x38, !P2 ;  /* 0x000000381c00780c */ /* 0x000fe40005744270 */
[C---:B------:R-:W-:Y:S02]  /*a710*/  ISETP.LT.OR P3, PT, R24.reuse, 0x59, P3 ;  /* 0x000000591800780c */ /* 0x040fe40001f61670 */
[----:B------:R-:W-:Y:S02]  /*a720*/  ISETP.LT.OR P2, PT, R24, 0x39, P2 ;  /* 0x000000391800780c */ /* 0x000fe40001741670 */
[----:B0-----:R-:W-:-:S02]  /*a730*/  FMNMX.FTZ R83, R4, R83, !PT ;  /* 0x0000005304537209 */ /* 0x001fc40007810000 */
[----:B------:R-:W-:Y:S02]  /*a740*/  FSEL R75, R54, -INF , !P2 ;  /* 0xff800000364b7808 */ /* 0x000fe40005000000 */
[----:B------:R-:W-:Y:S01]  /*a750*/  ISETP.NE.AND P2, PT, R52, RZ, PT ;  /* 0x000000ff3400720c */ /* 0x000fe20003f45270 */
[----:B------:R-:W0:Y:S01]  /*a760*/  SHFL.BFLY PT, R0, R83, 0x1, 0x1f ;  /* 0x0c201f0053007f89 */ /* 0x000e2200000e0000 */
        /* <DEDUP_REMOVED lines=27> */
[----:B------:R-:W-:-:S02]  /*a920*/  ISETP.GT.AND P2, PT, R28, 0x49, !P6 ;  /* 0x000000491c00780c */ /* 0x000fc40007744270 */
[----:B------:R-:W-:Y:S02]  /*a930*/  FMNMX.FTZ R4, R51, R4, !PT ;  /* 0x0000000433047209 */ /* 0x000fe40007810000 */
[----:B------:R-:W-:Y:S02]  /*a940*/  ISETP.LT.OR P2, PT, R24, 0x4a, P2 ;  /* 0x0000004a1800780c */ /* 0x000fe40001741670 */
[----:B------:R-:W-:Y:S02]  /*a950*/  FMNMX.FTZ R4, R75, R4, !PT ;  /* 0x000000044b047209 */ /* 0x000fe40007810000 */
[----:B------:R-:W-:Y:S02]  /*a960*/  FSEL R63, R63, -INF , !P2 ;  /* 0xff8000003f3f7808 */ /* 0x000fe40005000000 */
[----:B------:R-:W-:Y:S02]  /*a970*/  ISETP.GT.AND P2, PT, R28, 0x50, !P5 ;  /* 0x000000501c00780c */ /* 0x000fe40006f44270 */
[----:B0-----:R-:W-:-:S02]  /*a980*/  FMNMX.FTZ R0, R83, R0, !PT ;  /* 0x0000000053007209 */ /* 0x001fc40007810000 */
[----:B------:R-:W-:Y:S02]  /*a990*/  FMNMX.FTZ R4, R55, R4, !PT ;  /* 0x0000000437047209 */ /* 0x000fe40007810000 */
[----:B------:R-:W-:Y:S01]  /*a9a0*/  ISETP.LT.OR P2, PT, R24, 0x51, P2 ;  /* 0x000000511800780c */ /* 0x000fe20001741670 */
[----:B------:R-:W-:Y:S01]  /*a9b0*/  FMUL.FTZ R30, R0, R10 ;  /* 0x0000000a001e7220 */ /* 0x000fe20000410000 */
[----:B------:R-:W-:Y:S02]  /*a9c0*/  FMNMX.FTZ R4, R77, R4, !PT ;  /* 0x000000044d047209 */ /* 0x000fe40007810000 */
[----:B------:R-:W-:Y:S02]  /*a9d0*/  FSEL R81, R66, -INF , !P2 ;  /* 0xff80000042517808 */ /* 0x000fe40005000000 */
[----:B------:R-:W-:Y:S02]  /*a9e0*/  FSETP.NEU.FTZ.AND P2, PT, R0, -INF , PT ;  /* 0xff8000000000780b */ /* 0x000fe40003f5d000 */
[----:B------:R-:W-:-:S02]  /*a9f0*/  ISETP.NE.AND P5, PT, R64, RZ, PT ;  /* 0x000000ff4000720c */ /* 0x000fc40003fa5270 */
[----:B------:R-:W-:Y:S02]  /*aa00*/  FMNMX.FTZ R4, R59, R4, !PT ;  /* 0x000000043b047209 */ /* 0x000fe40007810000 */
[----:B------:R-:W-:Y:S02]  /*aa10*/  FSEL R30, R30, RZ, P2 ;  /* 0x000000ff1e1e7208 */ /* 0x000fe40001000000 */
[----:B------:R-:W-:Y:S02]  /*aa20*/  ISETP.GT.AND P2, PT, R28, 0x51, !P5 ;  /* 0x000000511c00780c */ /* 0x000fe40006f44270 */
[----:B------:R-:W-:Y:S01]  /*aa30*/  FMNMX.FTZ R4, R79, R4, !PT ;  /* 0x000000044f047209 */ /* 0x000fe20007810000 */
[-CC-:B------:R-:W-:Y:S01]  /*aa40*/  FFMA.FTZ R160, R103, R10.reuse, -R30.reuse ;  /* 0x0000000a67a07223 */ /* 0x180fe2000001081e */
[----:B------:R-:W-:Y:S01]  /*aa50*/  ISETP.LT.OR P2, PT, R24, 0x52, P2 ;  /* 0x000000521800780c */ /* 0x000fe20001741670 */
[-CC-:B------:R-:W-:Y:S01]  /*aa60*/  FFMA.FTZ R152, R85, R10.reuse, -R30.reuse ;  /* 0x0000000a55987223 */ /* 0x180fe2000001081e */
[----:B------:R-:W-:Y:S01]  /*aa70*/  ISETP.NE.AND P5, PT, R68, RZ, PT ;  /* 0x000000ff4400720c */ /* 0x000fe20003fa5270 */
[--C-:B------:R-:W-:Y:S01]  /*aa80*/  FFMA.FTZ R83, R109, R10, -R30.reuse ;  /* 0x0000000a6d537223 */ /* 0x100fe2000001081e */
[----:B------:R-:W-:Y:S01]  /*aa90*/  FMNMX.FTZ R4, R63, R4, !PT ;  /* 0x000000043f047209 */ /* 0x000fe20007810000 */
[-CC-:B------:R-:W-:Y:S01]  /*aaa0*/  FFMA.FTZ R154, R111, R10.reuse, -R30.reuse ;  /* 0x0000000a6f9a7223 */ /* 0x180fe2000001081e */
[----:B------:R-:W-:Y:S01]  /*aab0*/  FSEL R67, R67, -INF , !P2 ;  /* 0xff80000043437808 */ /* 0x000fe20005000000 */
[----:B------:R-:W-:Y:S01]  /*aac0*/  MUFU.EX2 R152, R152 ;  /* 0x0000009800987308 */ /* 0x000fe20000000800 */
[----:B------:R-:W-:Y:S01]  /*aad0*/  ISETP.GT.AND P2, PT, R28, 0x59, !P5 ;  /* 0x000000591c00780c */ /* 0x000fe20006f44270 */
[--C-:B------:R-:W-:Y:S01]  /*aae0*/  FFMA.FTZ R28, R101, R10, -R30.reuse ;  /* 0x0000000a651c7223 */ /* 0x100fe2000001081e */
[----:B------:R-:W-:Y:S01]  /*aaf0*/  FMNMX.FTZ R4, R81, R4, !PT ;  /* 0x0000000451047209 */ /* 0x000fe20007810000 */
[-CC-:B------:R-:W-:Y:S01]  /*ab00*/  FFMA.FTZ R85, R113, R10.reuse, -R30.reuse ;  /* 0x0000000a71557223 */ /* 0x180fe2000001081e */
[----:B------:R-:W-:Y:S01]  /*ab10*/  ISETP.LT.OR P2, PT, R24, 0x5a, P2 ;  /* 0x0000005a1800780c */ /* 0x000fe20001741670 */
[--C-:B------:R-:W-:Y:S01]  /*ab20*/  FFMA.FTZ R24, R97, R10, -R30.reuse ;  /* 0x0000000a61187223 */ /* 0x100fe2000001081e */
[----:B------:R-:W-:Y:S01]  /*ab30*/  FSEL R101, R70, -INF , !P3 ;  /* 0xff80000046657808 */ /* 0x000fe20005800000 */
[----:B------:R0:W-:Y:S01]  /*ab40*/  MUFU.EX2 R103, R28 ;  /* 0x0000001c00677308 */ /* 0x0001e20000000800 */
[----:B------:R-:W-:Y:S01]  /*ab50*/  FMNMX.FTZ R4, R67, R4, !PT ;  /* 0x0000000443047209 */ /* 0x000fe20007810000 */
[-CC-:B------:R-:W-:Y:S01]  /*ab60*/  FFMA.FTZ R156, R107, R10.reuse, -R30.reuse ;  /* 0x0000000a6b9c7223 */ /* 0x180fe2000001081e */
[----:B------:R-:W-:Y:S01]  /*ab70*/  FSEL R71, R71, -INF , !P2 ;  /* 0xff80000047477808 */ /* 0x000fe20005000000 */
[--C-:B------:R-:W-:Y:S01]  /*ab80*/  FFMA.FTZ R87, R87, R10, -R30.reuse ;  /* 0x0000000a57577223 */ /* 0x100fe2000001081e */
[----:B------:R-:W-:Y:S01]  /*ab90*/  FMNMX.FTZ R4, R101, R4, !PT ;  /* 0x0000000465047209 */ /* 0x000fe20007810000 */
[-CC-:B------:R-:W-:Y:S01]  /*aba0*/  FFMA.FTZ R158, R105, R10.reuse, -R30.reuse ;  /* 0x0000000a699e7223 */ /* 0x180fe2000001081e */
[--C-:B------:R-:W-:Y:S01]  /*abb0*/  FFMA.FTZ R89, R89, R10, -R30.reuse ;  /* 0x0000000a59597223 */ /* 0x100fe2000001081e */
[----:B------:R-:W-:Y:S01]  /*abc0*/  MUFU.EX2 R83, R83 ;  /* 0x0000005300537308 */ /* 0x000fe20000000800 */
[----:B------:R-:W-:Y:S01]  /*abd0*/  FMNMX.FTZ R4, R71, R4, !PT ;  /* 0x0000000447047209 */ /* 0x000fe20007810000 */
[-CC-:B0-----:R-:W-:Y:S01]  /*abe0*/  FFMA.FTZ R28, R7, R10.reuse, -R30.reuse ;  /* 0x0000000a071c7223 */ /* 0x181fe2000001081e */
[-CC-:B------:R-:W-:Y:S01]  /*abf0*/  FFMA.FTZ R99, R99, R10.reuse, -R30.reuse ;  /* 0x0000000a63637223 */ /* 0x180fe2000001081e */
[-CC-:B------:R-:W-:Y:S01]  /*ac00*/  FFMA.FTZ R95, R95, R10.reuse, -R30.reuse ;  /* 0x0000000a5f5f7223 */ /* 0x180fe2000001081e */
[-CC-:B------:R-:W-:Y:S01]  /*ac10*/  FFMA.FTZ R93, R93, R10.reuse, -R30.reuse ;  /* 0x0000000a5d5d7223 */ /* 0x180fe2000001081e */
[----:B------:R-:W0:Y:S01]  /*ac20*/  SHFL.BFLY PT, R97, R4, 0x2, 0x1f ;  /* 0x0c401f0004617f89 */ /* 0x000e2200000e0000 */
        /* <DEDUP_REMOVED lines=10> */
[----:B------:R-:W-:-:S07]  /*acd0*/  FFMA.FTZ R30, R69, R10, -R30 ;  /* 0x0000000a451e7223 */ /* 0x000fce000001081e */
[----:B------:R-:W-:Y:S01]  /*ace0*/  MUFU.EX2 R156, R156 ;  /* 0x0000009c009c7308 */ /* 0x000fe20000000800 */
[----:B0-----:R-:W-:-:S07]  /*acf0*/  FMNMX.FTZ R97, R4, R97, !PT ;  /* 0x0000006104617209 */ /* 0x001fce0007810000 */
[----:B------:R-:W-:Y:S01]  /*ad00*/  MUFU.EX2 R87, R87 ;  /* 0x0000005700577308 */ /* 0x000fe20000000800 */
[----:B------:R-:W0:Y:S07]  /*ad10*/  SHFL.BFLY PT, R4, R97, 0x1, 0x1f ;  /* 0x0c201f0061047f89 */ /* 0x000e2e00000e0000 */
[----:B------:R-:W-:Y:S08]  /*ad20*/  MUFU.EX2 R158, R158 ;  /* 0x0000009e009e7308 */ /* 0x000ff00000000800 */
[----:B------:R-:W-:Y:S08]  /*ad30*/  MUFU.EX2 R89, R89 ;  /* 0x0000005900597308 */ /* 0x000ff00000000800 */
[----:B------:R-:W-:Y:S01]  /*ad40*/  MUFU.EX2 R160, R160 ;  /* 0x000000a000a07308 */ /* 0x000fe20000000800 */
[----:B0-----:R-:W-:-:S04]  /*ad50*/  FMNMX.FTZ R7, R97, R4, !PT ;  /* 0x0000000461077209 */ /* 0x001fc80007810000 */
[C---:B------:R-:W-:Y:S01]  /*ad60*/  FSETP.NEU.FTZ.AND P2, PT, R7.reuse, -INF , PT ;  /* 0xff8000000700780b */ /* 0x040fe20003f5d000 */
[----:B------:R-:W-:Y:S02]  /*ad70*/  FMUL.FTZ R4, R7, R10 ;  /* 0x0000000a07047220 */ /* 0x000fe40000410000 */
[----:B------:R-:W-:Y:S03]  /*ad80*/  MUFU.EX2 R99, R99 ;  /* 0x0000006300637308 */ /* 0x000fe60000000800 */
[----:B------:R-:W-:-:S05]  /*ad90*/  FSEL R4, R4, RZ, P2 ;  /* 0x000000ff04047208 */ /* 0x000fca0001000000 */
        /* <DEDUP_REMOVED lines=27> */
[----:B------:R-:W-:Y:S01]  /*af50*/  FFMA.FTZ R71, R71, R10, -R4 ;  /* 0x0000000a47477223 */ /* 0x000fe20000010804 */
[----:B0-----:R-:W-:-:S04]  /*af60*/  F2FP.F16.F32.PACK_AB R162, R24, R99 ;  /* 0x0000006318a2723e */ /* 0x001fc800000000ff */
[----:B------:R-:W0:Y:S01]  /*af70*/  MUFU.EX2 R33, R33 ;  /* 0x0000002100217308 */ /* 0x000e220000000800 */
[----:B---3--:R-:W-:Y:S01]  /*af80*/  FADD.FTZ R31, R152, R83 ;  /* 0x00000053981f7221 */ /* 0x008fe20000010000 */
[----:B-1----:R-:W-:Y:S02]  /*af90*/  F2FP.F16.F32.PACK_AB R153, R27, R26 ;  /* 0x0000001a1b99723e */ /* 0x002fe400000000ff */
[----:B------:R-:W-:Y:S01]  /*afa0*/  F2FP.F16.F32.PACK_AB R152, R83, R152 ;  /* 0x000000985398723e */ /* 0x000fe200000000ff */
[----:B------:R-:W-:Y:S01]  /*afb0*/  FADD.FTZ R44, R154, R31 ;  /* 0x0000001f9a2c7221 */ /* 0x000fe20000010000 */
[C---:B------:R-:W-:Y:S02]  /*afc0*/  F2FP.F16.F32.PACK_AB R154, R85.reuse, R154 ;  /* 0x0000009a559a723e */ /* 0x040fe400000000ff */
[----:B------:R-:W1:Y:S01]  /*afd0*/  MUFU.EX2 R37, R37 ;  /* 0x0000002500257308 */ /* 0x000e620000000800 */
[----:B------:R-:W-:Y:S01]  /*afe0*/  FADD.FTZ R31, R85, R44 ;  /* 0x0000002c551f7221 */ /* 0x000fe20000010000 */
[----:B------:R-:W-:-:S03]  /*aff0*/  FADD.FTZ R44, R26, R27 ;  /* 0x0000001b1a2c7221 */ /* 0x000fc60000010000 */
[----:B------:R-:W-:Y:S01]  /*b000*/  FADD.FTZ R46, R156, R31 ;  /* 0x0000001f9c2e7221 */ /* 0x000fe20000010000 */
[----:B------:R-:W-:Y:S02]  /*b010*/  F2FP.F16.F32.PACK_AB R156, R87, R156 ;  /* 0x0000009c579c723e */ /* 0x000fe400000000ff */
[----:B------:R3:W4:Y:S01]  /*b020*/  MUFU.EX2 R34, R35 ;  /* 0x0000002300227308 */ /* 0x0007220000000800 */
[----:B0-----:R-:W-:Y:S01]  /*b030*/  FADD.FTZ R31, R33, R44 ;  /* 0x0000002c211f7221 */ /* 0x001fe20000010000 */
[----:B------:R-:W-:-:S06]  /*b040*/  F2FP.F16.F32.PACK_AB R155, R32, R33 ;  /* 0x00000021209b723e */ /* 0x000fcc00000000ff */
[----:B------:R-:W0:Y:S01]  /*b050*/  MUFU.EX2 R41, R41 ;  /* 0x0000002900297308 */ /* 0x000e220000000800 */
[----:B---3--:R-:W-:Y:S01]  /*b060*/  FADD.FTZ R35, R87, R46 ;  /* 0x0000002e57237221 */ /* 0x008fe20000010000 */
[----:B------:R-:W-:-:S03]  /*b070*/  FADD.FTZ R46, R32, R31 ;  /* 0x0000001f202e7221 */ /* 0x000fc60000010000 */
[----:B------:R-:W-:Y:S01]  /*b080*/  FADD.FTZ R48, R158, R35 ;  /* 0x000000239e307221 */ /* 0x000fe20000010000 */
[----:B-1----:R-:W-:Y:S01]  /*b090*/  FADD.FTZ R31, R37, R46 ;  /* 0x0000002e251f7221 */ /* 0x002fe20000010000 */
[C---:B------:R-:W-:Y:S01]  /*b0a0*/  F2FP.F16.F32.PACK_AB R158, R89.reuse, R158 ;  /* 0x0000009e599e723e */ /* 0x040fe200000000ff */
[----:B------:R-:W1:Y:S01]  /*b0b0*/  MUFU.EX2 R36, R39 ;  /* 0x0000002700247308 */ /* 0x000e620000000800 */
[----:B------:R-:W-:Y:S01]  /*b0c0*/  FADD.FTZ R35, R89, R48 ;  /* 0x0000003059237221 */ /* 0x000fe20000010000 */
[C---:B----4-:R-:W-:Y:S01]  /*b0d0*/  FADD.FTZ R46, R34.reuse, R31 ;  /* 0x0000001f222e7221 */ /* 0x050fe20000010000 */
[----:B------:R-:W-:Y:S02]  /*b0e0*/  F2FP.F16.F32.PACK_AB R157, R34, R37 ;  /* 0x00000025229d723e */ /* 0x000fe400000000ff */
[----:B------:R-:W-:Y:S01]  /*b0f0*/  FADD.FTZ R48, R160, R35 ;  /* 0x00000023a0307221 */ /* 0x000fe20000010000 */
[C---:B------:R-:W-:Y:S02]  /*b100*/  F2FP.F16.F32.PACK_AB R160, R103.reuse, R160 ;  /* 0x000000a067a0723e */ /* 0x040fe400000000ff */
[----:B------:R-:W3:Y:S01]  /*b110*/  MUFU.EX2 R45, R45 ;  /* 0x0000002d002d7308 */ /* 0x000ee20000000800 */
[----:B------:R-:W-:Y:S01]  /*b120*/  FADD.FTZ R48, R103, R48 ;  /* 0x0000003067307221 */ /* 0x000fe20000010000 */
[----:B0-----:R-:W-:-:S03]  /*b130*/  FADD.FTZ R31, R41, R46 ;  /* 0x0000002e291f7221 */ /* 0x001fc60000010000 */
[----:B------:R-:W-:-:S03]  /*b140*/  FADD.FTZ R35, R99, R48 ;  /* 0x0000003063237221 */ /* 0x000fc60000010000 */
[----:B------:R-:W0:Y:S01]  /*b150*/  MUFU.EX2 R95, R95 ;  /* 0x0000005f005f7308 */ /* 0x000e220000000800 */
[----:B-1----:R-:W-:Y:S01]  /*b160*/  FADD.FTZ R48, R36, R31 ;  /* 0x0000001f24307221 */ /* 0x002fe20000010000 */
[----:B------:R-:W-:Y:S01]  /*b170*/  FADD.FTZ R50, R24, R35 ;  /* 0x0000002318327221 */ /* 0x000fe20000010000 */
[----:B------:R-:W-:-:S05]  /*b180*/  F2FP.F16.F32.PACK_AB R159, R36, R41 ;  /* 0x00000029249f723e */ /* 0x000fca00000000ff */
[----:B------:R-:W1:Y:S01]  /*b190*/  MUFU.EX2 R38, R43 ;  /* 0x0000002b00267308 */ /* 0x000e620000000800 */
[----:B---3--:R-:W-:-:S07]  /*b1a0*/  FADD.FTZ R31, R45, R48 ;  /* 0x000000302d1f7221 */ /* 0x008fce0000010000 */
[----:B------:R-:W3:Y:S01]  /*b1b0*/  MUFU.EX2 R164, R93 ;  /* 0x0000005d00a47308 */ /* 0x000ee20000000800 */
[----:B0-----:R-:W-:-:S07]  /*b1c0*/  FADD.FTZ R35, R95, R50 ;  /* 0x000000325f237221 */ /* 0x001fce0000010000 */
[----:B------:R-:W0:Y:S01]  /*b1d0*/  MUFU.EX2 R49, R49 ;  /* 0x0000003100317308 */ /* 0x000e220000000800 */
[C---:B-1----:R-:W-:Y:S01]  /*b1e0*/  FADD.FTZ R48, R38.reuse, R31 ;  /* 0x0000001f26307221 */ /* 0x042fe20000010000 */
[----:B------:R-:W-:-:S06]  /*b1f0*/  F2FP.F16.F32.PACK_AB R161, R38, R45 ;  /* 0x0000002d26a1723e */ /* 0x000fcc00000000ff */
[----:B------:R-:W1:Y:S01]  /*b200*/  MUFU.EX2 R91, R91 ;  /* 0x0000005b005b7308 */ /* 0x000e620000000800 */
[C---:B---3--:R-:W-:Y:S01]  /*b210*/  FADD.FTZ R50, R164.reuse, R35 ;  /* 0x00000023a4327221 */ /* 0x048fe20000010000 */
[----:B------:R-:W-:-:S06]  /*b220*/  F2FP.F16.F32.PACK_AB R164, R164, R95 ;  /* 0x0000005fa4a4723e */ /* 0x000fcc00000000ff */
[----:B------:R-:W3:Y:S01]  /*b230*/  MUFU.EX2 R40, R47 ;  /* 0x0000002f00287308 */ /* 0x000ee20000000800 */
[----:B0-----:R-:W-:-:S07]  /*b240*/  FADD.FTZ R31, R49, R48 ;  /* 0x00000030311f7221 */ /* 0x001fce0000010000 */
[----:B------:R-:W0:Y:S01]  /*b250*/  MUFU.EX2 R166, R53 ;  /* 0x0000003500a67308 */ /* 0x000e220000000800 */
[----:B-1----:R-:W-:-:S07]  /*b260*/  FADD.FTZ R35, R91, R50 ;  /* 0x000000325b237221 */ /* 0x002fce0000010000 */
[----:B------:R-:W1:Y:S01]  /*b270*/  MUFU.EX2 R73, R73 ;  /* 0x0000004900497308 */ /* 0x000e620000000800 */
[C---:B---3--:R-:W-:Y:S01]  /*b280*/  FADD.FTZ R50, R40.reuse, R31 ;  /* 0x0000001f28327221 */ /* 0x048fe20000010000 */
[----:B------:R-:W-:-:S06]  /*b290*/  F2FP.F16.F32.PACK_AB R163, R40, R49 ;  /* 0x0000003128a3723e */ /* 0x000fcc00000000ff */
[----:B------:R-:W3:Y:S01]  /*b2a0*/  MUFU.EX2 R3, R3 ;  /* 0x0000000300037308 */ /* 0x000ee20000000800 */
[C---:B0-----:R-:W-:Y:S01]  /*b2b0*/  FADD.FTZ R52, R166.reuse, R35 ;  /* 0x00000023a6347221 */ /* 0x041fe20000010000 */
[----:B------:R-:W-:-:S06]  /*b2c0*/  F2FP.F16.F32.PACK_AB R166, R166, R91 ;  /* 0x0000005ba6a6723e */ /* 0x000fcc00000000ff */
[----:B------:R-:W0:Y:S01]  /*b2d0*/  MUFU.EX2 R42, R51 ;  /* 0x00000033002a7308 */ /* 0x000e220000000800 */
[----:B-1----:R-:W-:-:S07]  /*b2e0*/  FADD.FTZ R31, R73, R50 ;  /* 0x00000032491f7221 */ /* 0x002fce0000010000 */
[----:B------:R-:W1:Y:S01]  /*b2f0*/  MUFU.EX2 R168, R57 ;  /* 0x0000003900a87308 */ /* 0x000e620000000800 */
[----:B---3--:R-:W-:-:S07]  /*b300*/  FADD.FTZ R35, R3, R52 ;  /* 0x0000003403237221 */ /* 0x008fce0000010000 */
[----:B------:R-:W3:Y:S01]  /*b310*/  MUFU.EX2 R75, R75 ;  /* 0x0000004b004b7308 */ /* 0x000ee20000000800 */
[C---:B0-----:R-:W-:Y:S01]  /*b320*/  FADD.FTZ R4, R42.reuse, R31 ;  /* 0x0000001f2a047221 */ /* 0x041fe20000010000 */
[----:B------:R-:W-:-:S06]  /*b330*/  F2FP.F16.F32.PACK_AB R165, R42, R73 ;  /* 0x000000492aa5723e */ /* 0x000fcc00000000ff */
[----:B------:R-:W0:Y:S01]  /*b340*/  MUFU.EX2 R28, R28 ;  /* 0x0000001c001c7308 */ /* 0x000e220000000800 */
[C---:B-1----:R-:W-:Y:S01]  /*b350*/  FADD.FTZ R35, R168.reuse, R35 ;  /* 0x00000023a8237221 */ /* 0x042fe20000010000 */
[----:B------:R-:W-:-:S06]  /*b360*/  F2FP.F16.F32.PACK_AB R168, R168, R3 ;  /* 0x00000003a8a8723e */ /* 0x000fcc00000000ff */
        /* <DEDUP_REMOVED lines=28> */
[----:B-1----:R-:W-:-:S07]  /*b530*/  FADD.FTZ R3, R81, R28 ;  /* 0x0000001c51037221 */ /* 0x002fce0000010000 */
[----:B------:R-:W1:Y:S01]  /*b540*/  MUFU.EX2 R30, R30 ;  /* 0x0000001e001e7308 */ /* 0x000e620000000800 */
[C---:B---3--:R-:W-:Y:S01]  /*b550*/  FADD.FTZ R26, R50.reuse, R3 ;  /* 0x00000003321a7221 */ /* 0x048fe20000010000 */
[----:B------:R-:W-:-:S06]  /*b560*/  F2FP.F16.F32.PACK_AB R173, R50, R81 ;  /* 0x0000005132ad723e */ /* 0x000fcc00000000ff */
[----:B------:R-:W3:Y:S01]  /*b570*/  MUFU.EX2 R24, R71 ;  /* 0x0000004700187308 */ /* 0x000ee20000000800 */
[----:B0-----:R-:W-:Y:S01]  /*b580*/  FADD.FTZ R3, R101, R26 ;  /* 0x0000001a65037221 */ /* 0x001fe20000010000 */
[C---:B-1----:R-:W-:Y:S01]  /*b590*/  FADD.FTZ R4, R30.reuse, R31 ;  /* 0x0000001f1e047221 */ /* 0x042fe20000010000 */
[----:B------:R-:W-:Y:S02]  /*b5a0*/  F2FP.F16.F32.PACK_AB R174, R30, R29 ;  /* 0x0000001d1eae723e */ /* 0x000fe400000000ff */
[C---:B---3--:R-:W-:Y:S01]  /*b5b0*/  FADD.FTZ R3, R24.reuse, R3 ;  /* 0x0000000318037221 */ /* 0x048fe20000010000 */
[----:B------:R-:W-:Y:S01]  /*b5c0*/  F2FP.F16.F32.PACK_AB R175, R24, R101 ;  /* 0x0000006518af723e */ /* 0x000fe200000000ff */
[----:B------:R-:W-:Y:S06]  /*b5d0*/  @!P0 BRA `(.L_x_11853) ;  /* 0x0000000000048947 */ /* 0x000fec0003800000 */
[----:B------:R-:W-:Y:S01]  /*b5e0*/  BPT.TRAP 0x1 ;  /* 0x000000040000795c */ /* 0x000fe20000300000 */
.L_x_11853:
[----:B------:R0:W1:Y:S01]  /*b5f0*/  SYNCS.PHASECHK.TRANS64.TRYWAIT P2, [R6+URZ+0x22850], R11 ;  /* 0x0228500b060075a7 */ /* 0x000062000804017f */
[----:B------:R-:W-:Y:S05]  /*b600*/  @!P0 BRA `(.L_x_11854) ;  /* 0x0000000000048947 */ /* 0x000fea0003800000 */
[----:B------:R-:W-:Y:S01]  /*b610*/  BPT.TRAP 0x1 ;  /* 0x000000040000795c */ /* 0x000fe20000300000 */
.L_x_11854:
[----:B------:R-:W-:Y:S04]  /*b620*/  BSSY B0, `(.L_x_11855) ;  /* 0x0000004000007945 */ /* 0x000fe80003800000 */
[----:B-1----:R-:W-:Y:S05]  /*b630*/  @P2 BRA `(.L_x_11856) ;  /* 0x0000000000082947 */ /* 0x002fea0003800000 */
[----:B------:R-:W1:Y:S02]  /*b640*/  SYNCS.PHASECHK.TRANS64.TRYWAIT P2, [R6+URZ+0x22850], R11 ;  /* 0x0228500b060075a7 */ /* 0x000e64000804017f */
[----:B-1----:R-:W-:Y:S05]  /*b650*/  @!P2 BRA `(.L_x_11857) ;  /* 0x0000014c00dca947 */ /* 0x002fea0003800000 */
.L_x_11856:
[----:B------:R-:W-:Y:S05]  /*b660*/  BSYNC B0 ;  /* 0x0000000000007941 */ /* 0x000fea0003800000 */
.L_x_11855:
[----:B------:R-:W-:Y:S05]  /*b670*/  WARPSYNC.ALL ;  /* 0x0000000000007948 */ /* 0x000fea0003800000 */
[----:B012---:R-:W-:Y:S01]  /*b680*/  VIADD R11, R16, 0x400 ;  /* 0x00000400100b7836 */ /* 0x007fe20000000000 */
[----:B------:R0:W-:Y:S01]  /*b690*/  BAR.SYNC.DEFER_BLOCKING R179, 0x100 ;  /* 0x000400b30000751d */ /* 0x0001e20000010000 */
[----:B------:R-:W-:Y:S02]  /*b6a0*/  IMAD.MOV.U32 R181, RZ, RZ, 0x40000040 ;  /* 0x40000040ffb57424 */ /* 0x000fe400078e00ff */
[----:B------:R-:W-:Y:S01]  /*b6b0*/  @!P1 VIADD R6, R6, 0x22860 ;  /* 0x0002286006069836 */ /* 0x000fe20000000000 */
[----:B------:R-:W-:-:S02]  /*b6c0*/  SHF.R.U32.HI R11, RZ, 0x4, R11 ;  /* 0x00000004ff0b7819 */ /* 0x000fc4000001160b */
[----:B------:R-:W-:Y:S01]  /*b6d0*/  R2UR UR7, R181 ;  /* 0x00000000b50772ca */ /* 0x000fe200000e0000 */
[----:B------:R-:W-:Y:S01]  /*b6e0*/  IMAD.MOV.U32 R181, RZ, RZ, 0x40000040 ;  /* 0x40000040ffb57424 */ /* 0x000fe200078e00ff */
[----:B------:R-:W-:Y:S01]  /*b6f0*/  LOP3.LUT R11, R11, 0x3fff, RZ, 0xc0, !PT ;  /* 0x00003fff0b0b7812 */ /* 0x000fe200078ec0ff */
[----:B------:R-:W1:Y:S01]  /*b700*/  LDC R182, c[0x0][0x448] ;  /* 0x00011200ffb67b82 */ /* 0x000e620000000800 */
[----:B------:R-:W-:Y:S02]  /*b710*/  @!P1 PRMT R6, RZ, 0x654, R6 ;  /* 0x00000654ff069816 */ /* 0x000fe40000000006 */
[----:B------:R-:W-:-:S05]  /*b720*/  LOP3.LUT R11, R11, 0x3000000, RZ, 0xfc, !PT ;  /* 0x030000000b0b7812 */ /* 0x000fca00078efcff */
[----:B------:R-:W-:-:S05]  /*b730*/  IMAD R180, R2, 0xc00, R11 ;  /* 0x00000c0002b47824 */ /* 0x000fca00078e020b */
[----:B------:R-:W-:Y:S01]  /*b740*/  R2UR UR6, R180 ;  /* 0x00000000b40672ca */ /* 0x000fe200000e0000 */
[----:B------:R-:W-:Y:S01]  /*b750*/  WARPGROUP.ARRIVE ;  /* 0x00000000000079c5 */ /* 0x000fe20000000000 */
[----:B-1----:R-:W-:-:S11]  /*b760*/  ISETP.NE.AND P2, PT, R182, 0x1, PT ;  /* 0x00000001b600780c */ /* 0x002fd60003f45270 */
[----:B------:R-:W-:Y:S03]  /*b770*/  HGMMA.64x256x16.F32 R24, R152, gdesc[UR4].tnspB, RZ, !UPT, gsb0 ;  /* 0x43e0000498187df0 */ /* 0x000fe6000c0008ff */
        /* <DEDUP_REMOVED lines=28> */
[----:B------:R-:W1:Y:S08]  /*b940*/  @P2 LDC R152, c[0x0][0x450] ;  /* 0x00011400ff982b82 */ /* 0x000e700000000800 */
[----:B------:R-:W2:Y:S02]  /*b950*/  @P2 LDC R153, c[0x0][0x44c] ;  /* 0x00011300ff992b82 */ /* 0x000ea40000000800 */
[----:B--2---:R-:W-:Y:S01]  /*b960*/  @P2 IMAD.HI.U32 R153, R210, R153, RZ ;  /* 0x00000099d2992227 */ /* 0x004fe200078e00ff */
[----:B------:R-:W-:-:S02]  /*b970*/  WARPGROUP.DEPBAR.LE gsb0, 0x0 ;  /* 0x00008000000079c5 */ /* 0x000fc40000010000 */
[----:B------:R-:W-:-:S11]  /*b980*/  WARPGROUP.ARRIVE ;  /* 0x00000000000079c5 */ /* 0x000fd60000000000 */
        /* <DEDUP_REMOVED lines=8> */
[----:B------:R2:W-:Y:S02]  /*ba10*/  @!P1 SYNCS.ARRIVE.TRANS64.RED.A1T0 RZ, [R6+URZ], RZ ;  /* 0x000000ff06ff99a7 */ /* 0x0005e4000810043f */
[----:B--2---:R-:W-:Y:S01]  /*ba20*/  IMAD.MOV.U32 R6, RZ, RZ, R210 ;  /* 0x000000ffff067224 */ /* 0x004fe200078e00d2 */
[----:B-1----:R-:W-:Y:S02]  /*ba30*/  @P2 SHF.R.U32.HI R6, RZ, R152, R153 ;  /* 0x00000098ff062219 */ /* 0x002fe40000011699 */
[----:B------:R-:W-:-:S02]  /*ba40*/  ISETP.GE.AND P2, PT, R177, 0x1, PT ;  /* 0x00000001b100780c */ /* 0x000fc40003f46270 */
[----:B------:R-:W-:Y:S01]  /*ba50*/  IADD3 R155, R6, R205, -R204 ;  /* 0x000000cd069b7210 */ /* 0x000fe20007ffe8cc */
[----:B------:R-:W-:-:S04]  /*ba60*/  VIADD R6, R178, 0xfffffffe ;  /* 0xfffffffeb2067836 */ /* 0x000fc80000000000 */
[----:B------:R-:W-:-:S06]  /*ba70*/  IMAD.IADD R176, R155, 0x1, R176 ;  /* 0x000000019bb07824 */ /* 0x000fcc00078e02b0 */
[----:B0-----:R-:W-:Y:S05]  /*ba80*/  @!P2 BRA `(.L_x_11858) ;  /* 0x000000000048a947 */ /* 0x001fea0003800000 */
        /* <DEDUP_REMOVED lines=11> */
.L_x_11860:
[----:B------:R-:W-:-:S13]  /*bb40*/  ISETP.NE.AND P2, PT, R177, 0x1, PT ;  /* 0x00000001b100780c */ /* 0x000fda0003f45270 */
[----:B------:R-:W0:Y:S02]  /*bb50*/  @P2 LDC.64 R152, c[0x0][0x9e8] ;  /* 0x00027a00ff982b82 */ /* 0x000e240000000a00 */
[----:B0-----:R-:W-:-:S05]  /*bb60*/  @P2 IMAD.HI.U32 R152, R154, R152, RZ ;  /* 0x000000989a982227 */ /* 0x001fca00078e00ff */
[----:B------:R-:W-:-:S07]  /*bb70*/  @P2 SHF.R.U32.HI R154, RZ, R153, R152 ;  /* 0x00000099ff9a2219 */ /* 0x000fce0000011698 */
.L_x_11861:
[----:B------:R-:W-:Y:S05]  /*bb80*/  BSYNC B0 ;  /* 0x0000000000007941 */ /* 0x000fea0003800000 */
.L_x_11859:
[----:B------:R-:W-:-:S05]  /*bb90*/  IMAD R177, R154, R177, R177 ;  /* 0x000000b19ab17224 */ /* 0x000fca00078e02b1 */
[----:B------:R-:W-:-:S07]  /*bba0*/  VIMNMX R176, R176, R177, PT ;  /* 0x000000b1b0b07248 */ /* 0x000fce0003fe0100 */
.L_x_11858:
        /* <DEDUP_REMOVED lines=11> */
[----:B------:R-:W-:-:S02]  /*bc60*/  ULDC UR44, c[0x0][0x9e0] ;  /* 0x00027800002c7ab9 */ /* 0x000fc40000000800 */
[----:B------:R-:W-:-:S04]  /*bc70*/  VIMNMX R203, R219, R176, !PT ;  /* 0x000000b0dbcb7248 */ /* 0x000fc80007fe0100 */
[----:B------:R-:W-:-:S13]  /*bc80*/  ISETP.GE.AND P2, PT, R6, R203, PT ;  /* 0x000000cb0600720c */ /* 0x000fda0003f46270 */
[----:B------:R-:W-:Y:S05]  /*bc90*/  @!P2 BRA `(.L_x_11862) ;  /* 0x000000300078a947 */ /* 0x000fea0003800000 */
.L_x_11880:
[----:B------:R-:W-:Y:S01]  /*bca0*/  VIADD R2, R2, 0x1 ;  /* 0x0000000102027836 */ /* 0x000fe20000000000 */
[----:B------:R-:W-:Y:S05]  /*bcb0*/  YIELD ;  /* 0x0000000000007946 */ /* 0x000fea0003800000 */
[----:B------:R-:W-:-:S04]  /*bcc0*/  ISETP.NE.AND P2, PT, R2, 0x2, PT ;  /* 0x000000020200780c */ /* 0x000fc80003f45270 */
[----:B------:R-:W-:Y:S02]  /*bcd0*/  SEL R10, RZ, 0x1, P2 ;  /* 0x00000001ff0a7807 */ /* 0x000fe40001000000 */
[----:B------:R-:W-:Y:S02]  /*bce0*/  SEL R2, R2, RZ, P2 ;  /* 0x000000ff02027207 */ /* 0x000fe40001000000 */
[----:B------:R-:W-:Y:S01]  /*bcf0*/  LOP3.LUT R19, R19, R10, RZ, 0x3c, !PT ;  /* 0x0000000a13137212 */ /* 0x000fe200078e3cff */
[----:B0-----:R-:W-:Y:S06]  /*bd00*/  @!P0 BRA `(.L_x_11863) ;  /* 0x0000000000048947 */ /* 0x001fec0003800000 */
[----:B------:R-:W-:Y:S01]  /*bd10*/  BPT.TRAP 0x1 ;  /* 0x000000040000795c */ /* 0x000fe20000300000 */
.L_x_11863:
[----:B------:R-:W-:Y:S01]  /*bd20*/  IMAD R201, R2, 0x8, R16 ;  /* 0x0000000802c97824 */ /* 0x000fe200078e0210 */
[----:B------:R-:W-:-:S04]  /*bd30*/  SHF.L.U32 R202, R19, 0x1f, RZ ;  /* 0x0000001f13ca7819 */ /* 0x000fc800000006ff */
[----:B------:R0:W1:Y:S01]  /*bd40*/  SYNCS.PHASECHK.TRANS64.TRYWAIT P2, [R201+URZ+0x22830], R202 ;  /* 0x022830cac90075a7 */ /* 0x000062000804017f */
[----:B------:R-:W-:Y:S05]  /*bd50*/  @!P0 BRA `(.L_x_11864) ;  /* 0x0000000000048947 */ /* 0x000fea0003800000 */
[----:B------:R-:W-:Y:S01]  /*bd60*/  BPT.TRAP 0x1 ;  /* 0x000000040000795c */ /* 0x000fe20000300000 */
.L_x_11864:
[----:B------:R-:W-:Y:S02]  /*bd70*/  IMAD R212, R2, 0x300, R211 ;  /* 0x0000030002d47824 */ /* 0x000fe400078e02d3 */
[----:B------:R-:W-:Y:S01]  /*bd80*/  IMAD.MOV.U32 R213, RZ, RZ, 0x40000040 ;  /* 0x40000040ffd57424 */ /* 0x000fe200078e00ff */
[----:B-1----:R-:W-:Y:S06]  /*bd90*/  @P2 BRA `(.L_x_11865) ;  /* 0x0000000000082947 */ /* 0x002fec0003800000 */
[----:B------:R-:W1:Y:S02]  /*bda0*/  SYNCS.PHASECHK.TRANS64.TRYWAIT P2, [R201+URZ+0x22830], R202 ;  /* 0x022830cac90075a7 */ /* 0x000e64000804017f */
[----:B-1----:R-:W-:Y:S05]  /*bdb0*/  @!P2 BRA `(.L_x_11866) ;  /* 0x000001480018a947 */ /* 0x002fea0003800000 */
.L_x_11865:
[----:B------:R-:W-:Y:S05]  /*bdc0*/  WARPSYNC.ALL ;  /* 0x0000000000007948 */ /* 0x000fea0003800000 */
[----:B------:R-:W-:Y:S01]  /*bdd0*/  R2UR UR6, R212 ;  /* 0x00000000d40672ca */ /* 0x000fe200000e0000 */
[----:B------:R-:W2:Y:S01]  /*bde0*/  LDL R5, [R1] ;  /* 0x0000000001057983 */ /* 0x000ea20000100800 */
[----:B------:R-:W-:Y:S01]  /*bdf0*/  R2UR UR7, R213 ;  /* 0x00000000d50772ca */ /* 0x000fe200000e0000 */
[----:B------:R-:W-:Y:S01]  /*be00*/  WARPGROUP.ARRIVE ;  /* 0x00000000000079c5 */ /* 0x000fe20000000000 */
[----:B------:R-:W-:Y:S01]  /*be10*/  R2UR UR4, R8 ;  /* 0x00000000080472ca */ /* 0x000fe200000e0000 */
[----:B------:R-:W-:Y:S01]  /*be20*/  VIADD R216, R212, 0x2 ;  /* 0x00000002d4d87836 */ /* 0x000fe20000000000 */
[----:B------:R-:W-:Y:S01]  /*be30*/  R2UR UR5, R9 ;  /* 0x00000000090572ca */ /* 0x000fe200000e0000 */
[----:B------:R-:W-:-:S02]  /*be40*/  IMAD.MOV.U32 R217, RZ, RZ, 0x40000040 ;  /* 0x40000040ffd97424 */ /* 0x000fc400078e00ff */
[----:B------:R-:W3:Y:S01]  /*be50*/  S2R R200, SR_TID.X ;  /* 0x0000000000c87919 */ /* 0x000ee20000002100 */
[----:B------:R-:W-:Y:S02]  /*be60*/  IMAD.MOV.U32 R213, RZ, RZ, 0x40000040 ;  /* 0x40000040ffd57424 */ /* 0x000fe400078e00ff */
[----:B------:R-:W-:-:S07]  /*be70*/  IMAD.IADD R228, R215, 0x1, R210 ;  /* 0x00000001d7e47824 */ /* 0x000fce00078e02d2 */
[----:B------:R-:W-:Y:S01]  /*be80*/  HGMMA.64x96x16.F32 R152, gdesc[UR4], RZ, !UPT, gsb0 ;  /* 0x01600000049879f0 */ /* 0x000fe2000c0008ff */
[----:B------:R-:W-:Y:S01]  /*be90*/  R2UR UR6, R216 ;  /* 0x00000000d80672ca */ /* 0x000fe200000e0000 */
[----:B------:R-:W-:Y:S01]  /*bea0*/  VIADD R216, R212, 0x4 ;  /* 0x00000004d4d87836 */ /* 0x000fe20000000000 */
[----:B------:R-:W-:Y:S01]  /*beb0*/  R2UR UR7, R217 ;  /* 0x00000000d90772ca */ /* 0x000fe200000e0000 */
[----:B------:R-:W-:Y:S01]  /*bec0*/  IMAD.MOV.U32 R217, RZ, RZ, 0x40000040 ;  /* 0x40000040ffd97424 */ /* 0x000fe200078e00ff */
[----:B------:R-:W-:Y:S01]  /*bed0*/  R2UR UR4, R20 ;  /* 0x00000000140472ca */ /* 0x000fe200000e0000 */
[----:B------:R-:W-:Y:S01]  /*bee0*/  VIADD R212, R212, 0x6 ;  /* 0x00000006d4d47836 */ /* 0x000fe20000000000 */
[----:B------:R-:W-:Y:S02]  /*bef0*/  R2UR UR5, R21 ;  /* 0x00000000150572ca */ /* 0x000fe400000e0000 */
[----:B---3--:R-:W-:Y:S01]  /*bf00*/  SHF.R.U32.HI R200, RZ, 0x7, R200 ;  /* 0x00000007ffc87819 */ /* 0x008fe200000116c8 */
[----:B------:R-:W-:-:S02]  /*bf10*/  WARPGROUP.DEPBAR.LE gsb0, 0x0 ;  /* 0x00008000000079c5 */ /* 0x000fc40000010000 */
[----:B------:R-:W-:-:S08]  /*bf20*/  WARPGROUP.ARRIVE ;  /* 0x00000000000079c5 */ /* 0x000fd00000000000 */
        /* <DEDUP_REMOVED lines=12> */
[----:B--2---:R-:W-:Y:S02]  /*bff0*/  LOP3.LUT P2, RZ, R5, 0x100000, RZ, 0xc0, !PT ;  /* 0x0010000005ff7812 */ /* 0x004fe4000784c0ff */
[----:B------:R-:W2:Y:S02]  /*c000*/  LDC R5, c[0x0][0x448] ;  /* 0x00011200ff057b82 */ /* 0x000ea40000000800 */
[----:B--2---:R-:W-:-:S13]  /*c010*/  ISETP.NE.AND P3, PT, R5, 0x1, PT ;  /* 0x000000010500780c */ /* 0x004fda0003f65270 */
[----:B------:R-:W2:Y:S01]  /*c020*/  @P3 LDC R10, c[0x0][0x44c] ;  /* 0x00011300ff0a3b82 */ /* 0x000ea20000000800 */
[----:B------:R-:W-:Y:S02]  /*c030*/  WARPGROUP.DEPBAR.LE gsb0, 0x0 ;  /* 0x00008000000079c5 */ /* 0x000fe40000010000 */
[----:B------:R-:W-:-:S05]  /*c040*/  WARPGROUP.ARRIVE ;  /* 0x00000000000079c5 */ /* 0x000fca0000000000 */
[----:B------:R-:W3:Y:S01]  /*c050*/  @P3 LDC R5, c[0x0][0x450] ;  /* 0x00011400ff053b82 */ /* 0x000ee20000000800 */
[----:B------:R-:W-:Y:S01]  /*c060*/  HGMMA.64x96x16.F32 R152, gdesc[UR4], R152, gsb0 ;  /* 0x01600000049879f0 */ /* 0x000fe20008000898 */
[----:B--2---:R-:W-:-:S05]  /*c070*/  @P3 IMAD.HI.U32 R10, R228, R10, RZ ;  /* 0x0000000ae40a3227 */ /* 0x004fca00078e00ff */
[----:B---3--:R-:W-:Y:S01]  /*c080*/  @P3 SHF.R.U32.HI R228, RZ, R5, R10 ;  /* 0x00000005ffe43219 */ /* 0x008fe2000001160a */
[----:B------:R-:W-:Y:S01]  /*c090*/  @!P1 VIADD R10, R201, 0x22840 ;  /* 0x00022840c90a9836 */ /* 0x000fe20000000000 */
[----:B------:R-:W-:Y:S01]  /*c0a0*/  IADD3 R5, -R200, 0xb, RZ ;  /* 0x0000000bc8057810 */ /* 0x000fe20007ffe1ff */
[----:B------:R-:W-:Y:S02]  /*c0b0*/  IMAD.U32 R200, RZ, RZ, UR43 ;  /* 0x0000002bffc87e24 */ /* 0x000fe4000f8e00ff */
[----:B------:R-:W2:Y:S01]  /*c0c0*/  SHFL.IDX PT, R229, R228, RZ, 0x1c1f ;  /* 0x001c1fffe4e57589 */ /* 0x000ea200000e0000 */
[----:B------:R-:W-:Y:S02]  /*c0d0*/  @!P1 PRMT R10, RZ, 0x654, R10 ;  /* 0x00000654ff0a9816 */ /* 0x000fe4000000000a */
[----:B------:R-:W-:Y:S01]  /*c0e0*/  LOP3.LUT R227, RZ, R200, RZ, 0x33, !PT ;  /* 0x000000c8ffe37212 */ /* 0x000fe200078e33ff */
[----:B------:R-:W-:Y:S02]  /*c0f0*/  WARPGROUP.DEPBAR.LE gsb0, 0x0 ;  /* 0x00008000000079c5 */ /* 0x000fe40000010000 */
[----:B------:R3:W-:Y:S06]  /*c100*/  BAR.ARV R5, 0x100 ;  /* 0x000400050000751d */ /* 0x0007ec0000002000 */
[----:B------:R4:W-:Y:S02]  /*c110*/  @!P1 SYNCS.ARRIVE.TRANS64.RED.A1T0 RZ, [R10+URZ], RZ ;  /* 0x000000ff0aff99a7 */ /* 0x0009e4000810043f */
[----:B----4-:R-:W-:-:S04]  /*c120*/  IMAD R10, R6, -0x60, RZ ;  /* 0xffffffa0060a7824 */ /* 0x010fc800078e02ff */
[----:B------:R-:W-:-:S04]  /*c130*/  VIADD R226, R10, 0x1 ;  /* 0x000000010ae27836 */ /* 0x000fc80000000000 */
[----:B------:R-:W-:-:S05]  /*c140*/  IMAD R226, R206, -0x2, R226 ;  /* 0xfffffffecee27824 */ /* 0x000fca00078e02e2 */
[----:B------:R-:W-:-:S05]  /*c150*/  IADD3 R226, -R204, R226, R205 ;  /* 0x000000e2cce27210 */ /* 0x000fca0007ffe1cd */
[----:B------:R-:W-:Y:S02]  /*c160*/  IMAD.IADD R227, R227, 0x1, R226 ;  /* 0x00000001e3e37824 */ /* 0x000fe400078e02e2 */
[----:B------:R-:W-:Y:S02]  /*c170*/  VIADD R226, R226, UR50 ;  /* 0x00000032e2e27c36 */ /* 0x000fe40008000000 */
[C---:B--2---:R-:W-:Y:S02]  /*c180*/  IMAD.IADD R216, R229.reuse, 0x1, R227 ;  /* 0x00000001e5d87824 */ /* 0x044fe400078e02e3 */
[----:B------:R-:W-:Y:S01]  /*c190*/  IMAD.IADD R217, R229, 0x1, R226 ;  /* 0x00000001e5d97824 */ /* 0x000fe200078e02e2 */
[----:B---3--:R-:W-:Y:S06]  /*c1a0*/  @!P2 BRA `(.L_x_11867) ;  /* 0x000000000058a947 */ /* 0x008fec0003800000 */
        /* <DEDUP_REMOVED lines=12> */
.L_x_11869:
[----:B------:R-:W-:-:S05]  /*c270*/  IMAD.U32 R234, RZ, RZ, UR42 ;  /* 0x0000002affea7e24 */ /* 0x000fca000f8e00ff */
[----:B------:R-:W-:-:S13]  /*c280*/  ISETP.NE.AND P2, PT, R234, 0x1, PT ;  /* 0x00000001ea00780c */ /* 0x000fda0003f45270 */
[----:B------:R-:W2:Y:S02]  /*c290*/  @P2 LDC.64 R212, c[0x0][0x9e8] ;  /* 0x00027a00ffd42b82 */ /* 0x000ea40000000a00 */
[----:B--2---:R-:W-:-:S05]  /*c2a0*/  @P2 IMAD.HI.U32 R212, R229, R212, RZ ;  /* 0x000000d4e5d42227 */ /* 0x004fca00078e00ff */
[----:B------:R-:W-:-:S07]  /*c2b0*/  @P2 SHF.R.U32.HI R229, RZ, R213, R212 ;  /* 0x000000d5ffe52219 */ /* 0x000fce00000116d4 */
.L_x_11870:
[----:B------:R-:W-:Y:S05]  /*c2c0*/  BSYNC B0 ;  /* 0x0000000000007941 */ /* 0x000fea0003800000 */
.L_x_11868:
[----:B------:R-:W-:-:S04]  /*c2d0*/  IMAD R212, R206, -0x2, R10 ;  /* 0xfffffffeced47824 */ /* 0x000fc800078e020a */
[----:B------:R-:W-:-:S05]  /*c2e0*/  IMAD R212, R229, R234, R212 ;  /* 0x000000eae5d47224 */ /* 0x000fca00078e02d4 */
[----:B------:R-:W-:Y:S02]  /*c2f0*/  VIMNMX R216, R216, R212, !PT ;  /* 0x000000d4d8d87248 */ /* 0x000fe40007fe0100 */
[----:B------:R-:W-:-:S07]  /*c300*/  VIADDMNMX R217, R212, R234, R217, PT ;  /* 0x000000ead4d97246 */ /* 0x000fce00038001d9 */
.L_x_11867:
[----:B------:R-:W2:Y:S01]  /*c310*/  LDL.LU R229, [R1] ;  /* 0x0000000001e57983 */ /* 0x000ea20000300800 */
[C---:B------:R-:W-:Y:S02]  /*c320*/  ISETP.GE.AND P2, PT, R10.reuse, 0x1, PT ;  /* 0x000000010a00780c */ /* 0x040fe40003f46270 */
[----:B------:R-:W-:Y:S02]  /*c330*/  ISETP.GE.AND P4, PT, R10, 0x9, PT ;  /* 0x000000090a00780c */ /* 0x000fe40003f86270 */
[----:B--2---:R-:W-:-:S09]  /*c340*/  LOP3.LUT R229, R229, 0xfff7ffff, RZ, 0xc0, !PT ;  /* 0xfff7ffffe5e57812 */ /* 0x004fd200078ec0ff */
[----:B------:R-:W-:Y:S02]  /*c350*/  @P2 LOP3.LUT R229, R229, 0x80000, RZ, 0xfc, !PT ;  /* 0x00080000e5e52812 */ /* 0x000fe400078efcff */
[----:B------:R-:W-:Y:S02]  /*c360*/  ISETP.GT.AND P2, PT, R216, RZ, !P2 ;  /* 0x000000ffd800720c */ /* 0x000fe40005744270 */
[----:B------:R-:W-:Y:S02]  /*c370*/  LOP3.LUT R229, R229, 0xfffffffd, RZ, 0xc0, !PT ;  /* 0xfffffffde5e57812 */ /* 0x000fe400078ec0ff */
[----:B------:R-:W-:Y:S02]  /*c380*/  ISETP.LT.OR P2, PT, R217, 0x1, P2 ;  /* 0x00000001d900780c */ /* 0x000fe40001741670 */
[----:B------:R-:W-:Y:S02]  /*c390*/  @P4 LOP3.LUT R229, R229, 0x2, RZ, 0xfc, !PT ;  /* 0x00000002e5e54812 */ /* 0x000fe400078efcff */
[----:B------:R-:W-:-:S02]  /*c3a0*/  FSEL R212, R152, -INF , !P2 ;  /* 0xff80000098d47808 */ /* 0x000fc40005000000 */
[----:B------:R-:W-:Y:S02]  /*c3b0*/  ISETP.GE.AND P2, PT, R10, 0x2, PT ;  /* 0x000000020a00780c */ /* 0x000fe40003f46270 */
[----:B------:R-:W-:Y:S02]  /*c3c0*/  LOP3.LUT R229, R229, 0xfffffffb, RZ, 0xc0, !PT ;  /* 0xfffffffbe5e57812 */ /* 0x000fe400078ec0ff */
[----:B------:R-:W-:-:S04]  /*c3d0*/  ISETP.GT.AND P3, PT, R216, 0x1, !P2 ;  /* 0x00000001d800780c */ /* 0x000fc80005764270 */
[----:B------:R-:W-:-:S04]  /*c3e0*/  ISETP.LT.OR P3, PT, R217, 0x2, P3 ;  /* 0x00000002d900780c */ /* 0x000fc80001f61670 */
[----:B------:R-:W-:Y:S02]  /*c3f0*/  FSEL R213, R153, -INF , !P3 ;  /* 0xff80000099d57808 */ /* 0x000fe40005800000 */
[----:B------:R-:W-:Y:S02]  /*c400*/  ISETP.GT.AND P3, PT, R216, 0x8, !P4 ;  /* 0x00000008d800780c */ /* 0x000fe40006764270 */
[----:B------:R-:W-:Y:S02]  /*c410*/  ISETP.GE.AND P4, PT, R10, 0xa, PT ;  /* 0x0000000a0a00780c */ /* 0x000fe40003f86270 */
[----:B------:R-:W-:-:S04]  /*c420*/  ISETP.LT.OR P3, PT, R217, 0x9, P3 ;  /* 0x00000009d900780c */ /* 0x000fc80001f61670 */
        /* <DEDUP_REMOVED lines=116> */
[----:B------:R-:W-:Y:S02]  /*cb70*/  ISETP.GT.AND P6, PT, R216, 0x59, !P6 ;  /* 0x00000059d800780c */ /* 0x000fe400077c4270 */
[----:B------:R-:W2:Y:S02]  /*cb80*/  SHFL.IDX PT, R216, R228, 0x1, 0x1c1f ;  /* 0x003c1f00e4d87f89 */ /* 0x000ea400000e0000 */
[----:B------:R-:W-:Y:S02]  /*cb90*/  ISETP.LT.OR P6, PT, R217, 0x5a, P6 ;  /* 0x0000005ad900780c */ /* 0x000fe400037c1670 */
[----:B------:R3:W-:Y:S02]  /*cba0*/  STL [R1], R229 ;  /* 0x000000e501007387 */ /* 0x0007e40000100800 */
[----:B------:R-:W-:-:S02]  /*cbb0*/  FSEL R197, R197, -INF , !P6 ;  /* 0xff800000c5c57808 */ /* 0x000fc40007000000 */
[----:B------:R-:W-:Y:S01]  /*cbc0*/  LOP3.LUT P6, RZ, R229, 0x100000, RZ, 0xc0, !PT ;  /* 0x00100000e5ff7812 */ /* 0x000fe200078cc0ff */
[--C-:B--2---:R-:W-:Y:S02]  /*cbd0*/  IMAD.IADD R226, R226, 0x1, R216.reuse ;  /* 0x00000001e2e27824 */ /* 0x104fe400078e02d8 */
[----:B------:R-:W-:-:S10]  /*cbe0*/  IMAD.IADD R227, R227, 0x1, R216 ;  /* 0x00000001e3e37824 */ /* 0x000fd400078e02d8 */
[----:B---3--:R-:W-:Y:S05]  /*cbf0*/  @!P6 BRA `(.L_x_11871) ;  /* 0x000000000058e947 */ /* 0x008fea0003800000 */
        /* <DEDUP_REMOVED lines=12> */
.L_x_11873:
[----:B------:R-:W-:-:S05]  /*ccc0*/  IMAD.U32 R217, RZ, RZ, UR42 ;  /* 0x0000002affd97e24 */ /* 0x000fca000f8e00ff */
[----:B------:R-:W-:-:S13]  /*ccd0*/  ISETP.NE.AND P6, PT, R217, 0x1, PT ;  /* 0x00000001d900780c */ /* 0x000fda0003fc5270 */
[----:B------:R-:W2:Y:S02]  /*cce0*/  @P6 LDC.64 R152, c[0x0][0x9e8] ;  /* 0x00027a00ff986b82 */ /* 0x000ea40000000a00 */
[----:B--2---:R-:W-:-:S05]  /*ccf0*/  @P6 IMAD.HI.U32 R152, R216, R152, RZ ;  /* 0x00000098d8986227 */ /* 0x004fca00078e00ff */
[----:B------:R-:W-:-:S07]  /*cd00*/  @P6 SHF.R.U32.HI R216, RZ, R153, R152 ;  /* 0x00000099ffd86219 */ /* 0x000fce0000011698 */
.L_x_11874:
[----:B------:R-:W-:Y:S05]  /*cd10*/  BSYNC B0 ;  /* 0x0000000000007941 */ /* 0x000fea0003800000 */
.L_x_11872:
[----:B------:R-:W-:-:S04]  /*cd20*/  IMAD R10, R206, -0x2, R10 ;  /* 0xfffffffece0a7824 */ /* 0x000fc800078e020a */
[----:B------:R-:W-:-:S05]  /*cd30*/  IMAD R10, R216, R217, R10 ;  /* 0x000000d9d80a7224 */ /* 0x000fca00078e020a */
[----:B------:R-:W-:Y:S02]  /*cd40*/  VIMNMX R227, R227, R10, !PT ;  /* 0x0000000ae3e37248 */ /* 0x000fe40007fe0100 */
[----:B------:R-:W-:-:S07]  /*cd50*/  VIADDMNMX R226, R10, R217, R226, PT ;  /* 0x000000d90ae27246 */ /* 0x000fce00038001e2 */
.L_x_11871:
[----:B------:R-:W-:Y:S02]  /*cd60*/  ISETP.GT.AND P2, PT, R227, 0x1, !P2 ;  /* 0x00000001e300780c */ /* 0x000fe40005744270 */
[----:B------:R-:W-:Y:S02]  /*cd70*/  FMNMX.FTZ R10, R212, R0, !PT ;  /* 0x00000000d40a7209 */ /* 0x000fe40007810000 */
[----:B------:R-:W-:Y:S02]  /*cd80*/  ISETP.LT.OR P2, PT, R226, 0x2, P2 ;  /* 0x00000002e200780c */ /* 0x000fe40001741670 */
[----:B------:R-:W-:Y:S02]  /*cd90*/  LOP3.LUT P6, RZ, R229, 0x8000, RZ, 0xc0, !PT ;  /* 0x00008000e5ff7812 */ /* 0x000fe400078cc0ff */
        /* <DEDUP_REMOVED lines=56> */
[----:B------:R-:W2:Y:S01]  /*d120*/  SHFL.BFLY PT, R152, R10, 0x2, 0x1f ;  /* 0x0c401f000a987f89 */ /* 0x000ea200000e0000 */
[----:B------:R-:W-:-:S02]  /*d130*/  LOP3.LUT P6, RZ, R229, 0x10, RZ, 0xc0, !PT ;  /* 0x00000010e5ff7812 */ /* 0x000fc400078cc0ff */
[C---:B------:R-:W-:Y:S02]  /*d140*/  ISETP.GT.AND P2, PT, R227.reuse, 0x28, !P2 ;  /* 0x00000028e300780c */ /* 0x040fe40005744270 */
[----:B------:R-:W-:Y:S02]  /*d150*/  ISETP.GT.AND P3, PT, R227, 0x50, !P3 ;  /* 0x00000050e300780c */ /* 0x000fe40005f64270 */
[C---:B------:R-:W-:Y:S02]  /*d160*/  ISETP.LT.OR P2, PT, R226.reuse, 0x29, P2 ;  /* 0x00000029e200780c */ /* 0x040fe40001741670 */
[----:B------:R-:W-:Y:S02]  /*d170*/  ISETP.LT.OR P3, PT, R226, 0x51, P3 ;  /* 0x00000051e200780c */ /* 0x000fe40001f61670 */
[----:B------:R-:W-:Y:S02]  /*d180*/  FSEL R174, R174, -INF , !P2 ;  /* 0xff800000aeae7808 */ /* 0x000fe40005000000 */
[----:B------:R-:W-:-:S02]  /*d190*/  LOP3.LUT P2, RZ, R229, 0x1000, RZ, 0xc0, !PT ;  /* 0x00001000e5ff7812 */ /* 0x000fc4000784c0ff */
[----:B------:R-:W-:Y:S02]  /*d1a0*/  FSEL R194, R194, -INF , !P3 ;  /* 0xff800000c2c27808 */ /* 0x000fe40005800000 */
[----:B------:R-:W-:Y:S02]  /*d1b0*/  ISETP.GT.AND P2, PT, R227, 0x29, !P2 ;  /* 0x00000029e300780c */ /* 0x000fe40005744270 */
[----:B------:R-:W-:Y:S02]  /*d1c0*/  LOP3.LUT P3, RZ, R229, 0x80000, RZ, 0xc0, !PT ;  /* 0x00080000e5ff7812 */ /* 0x000fe4000786c0ff */
[----:B------:R-:W-:Y:S02]  /*d1d0*/  ISETP.LT.OR P2, PT, R226, 0x2a, P2 ;  /* 0x0000002ae200780c */ /* 0x000fe40001741670 */
[----:B------:R-:W-:Y:S02]  /*d1e0*/  ISETP.GT.AND P4, PT, R227, 0x51, !P4 ;  /* 0x00000051e300780c */ /* 0x000fe40006784270 */
[----:B------:R-:W-:-:S02]  /*d1f0*/  FSEL R175, R175, -INF , !P2 ;  /* 0xff800000afaf7808 */ /* 0x000fc40005000000 */
[----:B------:R-:W-:Y:S02]  /*d200*/  LOP3.LUT P2, RZ, R229, 0x800, RZ, 0xc0, !PT ;  /* 0x00000800e5ff7812 */ /* 0x000fe4000784c0ff */
[----:B--2---:R-:W-:Y:S02]  /*d210*/  FMNMX.FTZ R152, R10, R152, !PT ;  /* 0x000000980a987209 */ /* 0x004fe40007810000 */
[C---:B------:R-:W-:Y:S02]  /*d220*/  ISETP.GT.AND P2, PT, R227.reuse, 0x30, !P2 ;  /* 0x00000030e300780c */ /* 0x040fe40005744270 */
[C---:B------:R-:W-:Y:S02]  /*d230*/  ISETP.LT.OR P4, PT, R226.reuse, 0x52, P4 ;  /* 0x00000052e200780c */ /* 0x040fe40002781670 */
[----:B------:R-:W-:Y:S02]  /*d240*/  ISETP.LT.OR P2, PT, R226, 0x31, P2 ;  /* 0x00000031e200780c */ /* 0x000fe40001741670 */
[----:B------:R-:W-:-:S02]  /*d250*/  ISETP.GT.AND P5, PT, R227, 0x58, !P5 ;  /* 0x00000058e300780c */ /* 0x000fc40006fa4270 */
[----:B------:R-:W-:Y:S02]  /*d260*/  FSEL R153, R178, -INF , !P2 ;  /* 0xff800000b2997808 */ /* 0x000fe40005000000 */
[----:B------:R-:W-:Y:S01]  /*d270*/  LOP3.LUT P2, RZ, R229, 0x400, RZ, 0xc0, !PT ;  /* 0x00000400e5ff7812 */ /* 0x000fe2000784c0ff */
[----:B------:R-:W2:Y:S01]  /*d280*/  SHFL.BFLY PT, R178, R152, 0x1, 0x1f ;  /* 0x0c201f0098b27f89 */ /* 0x000ea200000e0000 */
[----:B------:R-:W-:Y:S02]  /*d290*/  FSEL R195, R195, -INF , !P4 ;  /* 0xff800000c3c37808 */ /* 0x000fe40006000000 */
[----:B------:R-:W-:Y:S02]  /*d2a0*/  ISETP.GT.AND P2, PT, R227, 0x31, !P2 ;  /* 0x00000031e300780c */ /* 0x000fe40005744270 */
[C---:B------:R-:W-:Y:S02]  /*d2b0*/  ISETP.LT.OR P5, PT, R226.reuse, 0x59, P5 ;  /* 0x00000059e200780c */ /* 0x040fe40002fa1670 */
[----:B------:R-:W-:-:S02]  /*d2c0*/  ISETP.LT.OR P2, PT, R226, 0x32, P2 ;  /* 0x00000032e200780c */ /* 0x000fc40001741670 */
[----:B------:R-:W-:Y:S02]  /*d2d0*/  FSEL R198, R198, -INF , !P5 ;  /* 0xff800000c6c67808 */ /* 0x000fe40006800000 */
[----:B------:R-:W-:Y:S02]  /*d2e0*/  FSEL R179, R179, -INF , !P2 ;  /* 0xff800000b3b37808 */ /* 0x000fe40005000000 */
[----:B------:R-:W-:-:S04]  /*d2f0*/  LOP3.LUT P2, RZ, R229, 0x200, RZ, 0xc0, !PT ;  /* 0x00000200e5ff7812 */ /* 0x000fc8000784c0ff */
[----:B------:R-:W-:-:S04]  /*d300*/  ISETP.GT.AND P2, PT, R227, 0x38, !P2 ;  /* 0x00000038e300780c */ /* 0x000fc80005744270 */
[----:B------:R-:W-:Y:S02]  /*d310*/  ISETP.LT.OR P2, PT, R226, 0x39, P2 ;  /* 0x00000039e200780c */ /* 0x000fe40001741670 */
[----:B--2---:R-:W-:Y:S02]  /*d320*/  FMNMX.FTZ R178, R152, R178, !PT ;  /* 0x000000b298b27209 */ /* 0x004fe40007810000 */
        /* <DEDUP_REMOVED lines=21> */
[----:B------:R-:W-:-:S04]  /*d480*/  FSETP.NEU.FTZ.AND P2, PT, R178, -INF , PT ;  /* 0xff800000b200780b */ /* 0x000fc80003f5d000 */
[----:B------:R-:W-:-:S05]  /*d490*/  FSEL R10, R178, RZ, P2 ;  /* 0x000000ffb20a7208 */ /* 0x000fca0001000000 */
[----:B------:R-:W-:Y:S01]  /*d4a0*/  FADD.FTZ R0, -R10, R0 ;  /* 0x000000000a007221 */ /* 0x000fe20000010100 */
[----:B------:R-:W-:-:S04]  /*d4b0*/  IMAD.U32 R10, RZ, RZ, UR39 ;  /* 0x00000027ff0a7e24 */ /* 0x000fc8000f8e00ff */
[-C--:B------:R-:W-:Y:S01]  /*d4c0*/  FMUL.FTZ R217, R178, R10.reuse ;  /* 0x0000000ab2d97220 */ /* 0x080fe20000410000 */
[----:B------:R-:W-:-:S04]  /*d4d0*/  FMUL.FTZ R0, R0, R10 ;  /* 0x0000000a00007220 */ /* 0x000fc80000410000 */
[----:B------:R-:W-:Y:S02]  /*d4e0*/  FSEL R217, R217, RZ, P2 ;  /* 0x000000ffd9d97208 */ /* 0x000fe40001000000 */
[----:B------:R-:W-:Y:S01]  /*d4f0*/  ISETP.GT.AND P2, PT, R227, RZ, !P3 ;  /* 0x000000ffe300720c */ /* 0x000fe20005f44270 */
[----:B------:R-:W-:Y:S02]  /*d500*/  MUFU.EX2 R0, R0 ;  /* 0x0000000000007308 */ /* 0x000fe40000000800 */
[-CC-:B------:R-:W-:Y:S01]  /*d510*/  FFMA.FTZ R212, R212, R10.reuse, -R217.reuse ;  /* 0x0000000ad4d47223 */ /* 0x180fe200000108d9 */
[----:B------:R-:W-:Y:S01]  /*d520*/  ISETP.LT.OR P2, PT, R226, 0x1, P2 ;  /* 0x00000001e200780c */ /* 0x000fe20001741670 */
[-CC-:B------:R-:W-:Y:S01]  /*d530*/  FFMA.FTZ R213, R213, R10.reuse, -R217.reuse ;  /* 0x0000000ad5d57223 */ /* 0x180fe200000108d9 */
[-CC-:B------:R-:W-:Y:S01]  /*d540*/  FFMA.FTZ R156, R156, R10.reuse, -R217.reuse ;  /* 0x0000000a9c9c7223 */ /* 0x180fe200000108d9 */
[-CC-:B------:R-:W-:Y:S01]  /*d550*/  FFMA.FTZ R157, R157, R10.reuse, -R217.reuse ;  /* 0x0000000a9d9d7223 */ /* 0x180fe200000108d9 */
[----:B------:R-:W-:Y:S01]  /*d560*/  FSEL R154, R154, -INF , !P2 ;  /* 0xff8000009a9a7808 */ /* 0x000fe20005000000 */
[----:B------:R2:W3:Y:S01]  /*d570*/  MUFU.EX2 R152, R212 ;  /* 0x000000d400987308 */ /* 0x0004e20000000800 */
[----:B------:R-:W-:Y:S01]  /*d580*/  ISETP.GT.AND P2, PT, R227, 0x59, !P6 ;  /* 0x00000059e300780c */ /* 0x000fe20007744270 */
[-CC-:B------:R-:W-:Y:S01]  /*d590*/  FFMA.FTZ R160, R160, R10.reuse, -R217.reuse ;  /* 0x0000000aa0a07223 */ /* 0x180fe200000108d9 */
[-CC-:B------:R-:W-:Y:S01]  /*d5a0*/  FFMA.FTZ R161, R161, R10.reuse, -R217.reuse ;  /* 0x0000000aa1a17223 */ /* 0x180fe200000108d9 */
[-CC-:B------:R-:W-:Y:S01]  /*d5b0*/  FFMA.FTZ R164, R164, R10.reuse, -R217.reuse ;  /* 0x0000000aa4a47223 */ /* 0x180fe200000108d9 */
[----:B------:R-:W-:Y:S01]  /*d5c0*/  ISETP.LT.OR P2, PT, R226, 0x5a, P2 ;  /* 0x0000005ae200780c */ /* 0x000fe20001741670 */
[-CC-:B------:R-:W-:Y:S01]  /*d5d0*/  FFMA.FTZ R165, R165, R10.reuse, -R217.reuse ;  /* 0x0000000aa5a57223 */ /* 0x180fe200000108d9 */
[-CC-:B------:R-:W-:Y:S01]  /*d5e0*/  FFMA.FTZ R168, R168, R10.reuse, -R217.reuse ;  /* 0x0000000aa8a87223 */ /* 0x180fe200000108d9 */
[----:B------:R-:W4:Y:S01]  /*d5f0*/  MUFU.EX2 R213, R213 ;  /* 0x000000d500d57308 */ /* 0x000f220000000800 */
[----:B--2---:R-:W-:Y:S01]  /*d600*/  FMNMX.FTZ R212, R154, R7, !PT ;  /* 0x000000079ad47209 */ /* 0x004fe20007810000 */
[-CC-:B------:R-:W-:Y:S01]  /*d610*/  FFMA.FTZ R169, R169, R10.reuse, -R217.reuse ;  /* 0x0000000aa9a97223 */ /* 0x180fe200000108d9 */
[----:B------:R-:W-:Y:S01]  /*d620*/  FSEL R199, R199, -INF , !P2 ;  /* 0xff800000c7c77808 */ /* 0x000fe20005000000 */
[--C-:B------:R-:W-:Y:S01]  /*d630*/  FFMA.FTZ R172, R172, R10, -R217.reuse ;  /* 0x0000000aacac7223 */ /* 0x100fe200000108d9 */
[----:B------:R-:W-:Y:S01]  /*d640*/  FMNMX.FTZ R212, R155, R212, !PT ;  /* 0x000000d49bd47209 */ /* 0x000fe20007810000 */
[-CC-:B------:R-:W-:Y:S01]  /*d650*/  FFMA.FTZ R173, R173, R10.reuse, -R217.reuse ;  /* 0x0000000aadad7223 */ /* 0x180fe200000108d9 */
[--C-:B------:R-:W-:Y:S01]  /*d660*/  FFMA.FTZ R176, R176, R10, -R217.reuse ;  /* 0x0000000ab0b07223 */ /* 0x100fe200000108d9 */
[----:B------:R-:W2:Y:S01]  /*d670*/  MUFU.EX2 R156, R156 ;  /* 0x0000009c009c7308 */ /* 0x000ea20000000800 */
[----:B------:R-:W-:Y:S01]  /*d680*/  FMNMX.FTZ R212, R158, R212, !PT ;  /* 0x000000d49ed47209 */ /* 0x000fe20007810000 */
[----:B---3--:R-:W-:Y:S01]  /*d690*/  FFMA.FTZ R4, R0, R4, R152 ;  /* 0x0000000400047223 */ /* 0x008fe20000010098 */
[-CC-:B------:R-:W-:Y:S01]  /*d6a0*/  FFMA.FTZ R177, R177, R10.reuse, -R217.reuse ;  /* 0x0000000ab1b17223 */ /* 0x180fe200000108d9 */
[--C-:B------:R-:W-:Y:S01]  /*d6b0*/  FFMA.FTZ R180, R180, R10, -R217.reuse ;  /* 0x0000000ab4b47223 */ /* 0x100fe200000108d9 */
[----:B------:R-:W-:Y:S01]  /*d6c0*/  FMNMX.FTZ R212, R159, R212, !PT ;  /* 0x000000d49fd47209 */ /* 0x000fe20007810000 */
[-CC-:B------:R-:W-:Y:S01]  /*d6d0*/  FFMA.FTZ R181, R181, R10.reuse, -R217.reuse ;  /* 0x0000000ab5b57223 */ /* 0x180fe200000108d9 */
[--C-:B------:R-:W-:Y:S01]  /*d6e0*/  FFMA.FTZ R184, R184, R10, -R217.reuse ;  /* 0x0000000ab8b87223 */ /* 0x100fe200000108d9 */
[----:B------:R-:W3:Y:S01]  /*d6f0*/  MUFU.EX2 R157, R157 ;  /* 0x0000009d009d7308 */ /* 0x000ee20000000800 */
[----:B------:R-:W-:Y:S01]  /*d700*/  FMNMX.FTZ R212, R162, R212, !PT ;  /* 0x000000d4a2d47209 */ /* 0x000fe20007810000 */
[C---:B----4-:R-:W-:Y:S01]  /*d710*/  FADD.FTZ R4, R213.reuse, R4 ;  /* 0x00000004d5047221 */ /* 0x050fe20000010000 */
[----:B------:R-:W-:Y:S01]  /*d720*/  F2FP.F16.F32.PACK_AB R152, R213, R152 ;  /* 0x00000098d598723e */ /* 0x000fe200000000ff */
[--C-:B------:R-:W-:Y:S01]  /*d730*/  FFMA.FTZ R185, R185, R10, -R217.reuse ;  /* 0x0000000ab9b97223 */ /* 0x100fe200000108d9 */
[----:B------:R-:W-:Y:S01]  /*d740*/  FMNMX.FTZ R212, R163, R212, !PT ;  /* 0x000000d4a3d47209 */ /* 0x000fe20007810000 */
[-CC-:B------:R-:W-:Y:S01]  /*d750*/  FFMA.FTZ R188, R188, R10.reuse, -R217.reuse ;  /* 0x0000000abcbc7223 */ /* 0x180fe200000108d9 */
[--C-:B------:R-:W-:Y:S01]  /*d760*/  FFMA.FTZ R189, R189, R10, -R217.reuse ;  /* 0x0000000abdbd7223 */ /* 0x100fe200000108d9 */
[----:B------:R-:W4:Y:S01]  /*d770*/  MUFU.EX2 R160, R160 ;  /* 0x000000a000a07308 */ /* 0x000f220000000800 */
[----:B------:R-:W-:Y:S01]  /*d780*/  FMNMX.FTZ R212, R166, R212, !PT ;  /* 0x000000d4a6d47209 */ /* 0x000fe20007810000 */
[----:B--2---:R-:W-:Y:S01]  /*d790*/  FADD.FTZ R4, R156, R4 ;  /* 0x000000049c047221 */ /* 0x004fe20000010000 */
[-CC-:B------:R-:W-:Y:S01]  /*d7a0*/  FFMA.FTZ R192, R192, R10.reuse, -R217.reuse ;  /* 0x0000000ac0c07223 */ /* 0x180fe200000108d9 */
[--C-:B------:R-:W-:Y:S01]  /*d7b0*/  FFMA.FTZ R193, R193, R10, -R217.reuse ;  /* 0x0000000ac1c17223 */ /* 0x100fe200000108d9 */
[----:B------:R-:W-:Y:S01]  /*d7c0*/  FMNMX.FTZ R212, R167, R212, !PT ;  /* 0x000000d4a7d47209 */ /* 0x000fe20007810000 */
[-CC-:B------:R-:W-:Y:S01]  /*d7d0*/  FFMA.FTZ R196, R196, R10.reuse, -R217.reuse ;  /* 0x0000000ac4c47223 */ /* 0x180fe200000108d9 */
[----:B------:R-:W-:Y:S01]  /*d7e0*/  FFMA.FTZ R197, R197, R10, -R217 ;  /* 0x0000000ac5c57223 */ /* 0x000fe200000108d9 */
[----:B------:R-:W2:Y:S01]  /*d7f0*/  MUFU.EX2 R161, R161 ;  /* 0x000000a100a17308 */ /* 0x000ea20000000800 */
[----:B------:R-:W-:Y:S01]  /*d800*/  FMNMX.FTZ R212, R170, R212, !PT ;  /* 0x000000d4aad47209 */ /* 0x000fe20007810000 */
[----:B---3--:R-:W-:Y:S01]  /*d810*/  FADD.FTZ R4, R157, R4 ;  /* 0x000000049d047221 */ /* 0x008fe20000010000 */
[-C--:B------:R-:W-:Y:S01]  /*d820*/  FMUL.FTZ R24, R24, R0.reuse ;  /* 0x0000000018187220 */ /* 0x080fe20000410000 */
[----:B------:R-:W-:Y:S01]  /*d830*/  FMUL.FTZ R25, R25, R0 ;  /* 0x0000000019197220 */ /* 0x000fe20000410000 */
[----:B------:R-:W-:Y:S01]  /*d840*/  FMNMX.FTZ R212, R171, R212, !PT ;  /* 0x000000d4abd47209 */ /* 0x000fe20007810000 */
[-C--:B------:R-:W-:Y:S01]  /*d850*/  FMUL.FTZ R28, R28, R0.reuse ;  /* 0x000000001c1c7220 */ /* 0x080fe20000410000 */
[----:B------:R-:W-:Y:S01]  /*d860*/  FMUL.FTZ R29, R29, R0 ;  /* 0x000000001d1d7220 */ /* 0x000fe20000410000 */
[----:B------:R-:W3:Y:S01]  /*d870*/  MUFU.EX2 R164, R164 ;  /* 0x000000a400a47308 */ /* 0x000ee20000000800 */
[----:B------:R-:W-:Y:S01]  /*d880*/  FMNMX.FTZ R212, R174, R212, !PT ;  /* 0x000000d4aed47209 */ /* 0x000fe20007810000 */
[----:B----4-:R-:W-:Y:S01]  /*d890*/  FADD.FTZ R4, R160, R4 ;  /* 0x00000004a0047221 */ /* 0x010fe20000010000 */
[-C--:B------:R-:W-:Y:S01]  /*d8a0*/  FMUL.FTZ R32, R32, R0.reuse ;  /* 0x0000000020207220 */ /* 0x080fe20000410000 */
[----:B------:R-:W-:Y:S01]  /*d8b0*/  FMUL.FTZ R33, R33, R0 ;  /* 0x0000000021217220 */ /* 0x000fe20000410000 */
[----:B------:R-:W-:Y:S01]  /*d8c0*/  FMNMX.FTZ R212, R175, R212, !PT ;  /* 0x000000d4afd47209 */ /* 0x000fe20007810000 */
[-C--:B------:R-:W-:Y:S01]  /*d8d0*/  FMUL.FTZ R36, R36, R0.reuse ;  /* 0x0000000024247220 */ /* 0x080fe20000410000 */
[----:B------:R-:W-:Y:S01]  /*d8e0*/  FMUL.FTZ R37, R37, R0 ;  /* 0x0000000025257220 */ /* 0x000fe20000410000 */
[----:B------:R-:W4:Y:S01]  /*d8f0*/  MUFU.EX2 R165, R165 ;  /* 0x000000a500a57308 */ /* 0x000f220000000800 */
[----:B------:R-:W-:Y:S01]  /*d900*/  FMNMX.FTZ R212, R153, R212, !PT ;  /* 0x000000d499d47209 */ /* 0x000fe20007810000 */
[----:B--2---:R-:W-:Y:S01]  /*d910*/  FADD.FTZ R4, R161, R4 ;  /* 0x00000004a1047221 */ /* 0x004fe20000010000 */
[-C--:B------:R-:W-:Y:S01]  /*d920*/  FMUL.FTZ R40, R40, R0.reuse ;  /* 0x0000000028287220 */ /* 0x080fe20000410000 */
[----:B------:R-:W-:Y:S01]  /*d930*/  FMUL.FTZ R41, R41, R0 ;  /* 0x0000000029297220 */ /* 0x000fe20000410000 */
[----:B------:R-:W-:Y:S01]  /*d940*/  FMNMX.FTZ R212, R179, R212, !PT ;  /* 0x000000d4b3d47209 */ /* 0x000fe20007810000 */
[-C--:B------:R-:W-:Y:S01]  /*d950*/  FMUL.FTZ R44, R44, R0.reuse ;  /* 0x000000002c2c7220 */ /* 0x080fe20000410000 */
[----:B------:R-:W-:Y:S01]  /*d960*/  FMUL.FTZ R45, R45, R0 ;  /* 0x000000002d2d7220 */ /* 0x000fe20000410000 */
        /* <DEDUP_REMOVED lines=39> */
[-C--:B------:R-:W-:Y:S01]  /*dbe0*/  FMUL.FTZ R85, R85, R0.reuse ;  /* 0x0000000055557220 */ /* 0x080fe20000410000 */
[----:B------:R-:W4:Y:S01]  /*dbf0*/  MUFU.EX2 R177, R177 ;  /* 0x000000b100b17308 */ /* 0x000f220000000800 */
[----:B--2---:R-:W-:Y:S01]  /*dc00*/  FADD.FTZ R4, R173, R4 ;  /* 0x00000004ad047221 */ /* 0x004fe20000010000 */
[----:B------:R-:W2:Y:S01]  /*dc10*/  SHFL.BFLY PT, R213, R212, 0x2, 0x1f ;  /* 0x0c401f00d4d57f89 */ /* 0x000ea200000e0000 */
[-C--:B------:R-:W-:Y:S01]  /*dc20*/  FMUL.FTZ R88, R88, R0.reuse ;  /* 0x0000000058587220 */ /* 0x080fe20000410000 */
[-C--:B------:R-:W-:Y:S01]  /*dc30*/  FMUL.FTZ R89, R89, R0.reuse ;  /* 0x0000000059597220 */ /* 0x080fe20000410000 */
        /* <DEDUP_REMOVED lines=20> */
[----:B-----5:R-:W-:Y:S01]  /*dd80*/  FADD.FTZ R4, R180, R4 ;  /* 0x00000004b4047221 */ /* 0x020fe20000010000 */
[----:B--2---:R-:W-:Y:S01]  /*dd90*/  FMNMX.FTZ R212, R212, R213, !PT ;  /* 0x000000d5d4d47209 */ /* 0x004fe20007810000 */
[-C--:B------:R-:W-:Y:S01]  /*dda0*/  FMUL.FTZ R121, R121, R0.reuse ;  /* 0x0000000079797220 */ /* 0x080fe20000410000 */
[-C--:B------:R-:W-:Y:S01]  /*ddb0*/  FMUL.FTZ R124, R124, R0.reuse ;  /* 0x000000007c7c7220 */ /* 0x080fe20000410000 */
[-C--:B------:R-:W-:Y:S01]  /*ddc0*/  FMUL.FTZ R125, R125, R0.reuse ;  /* 0x000000007d7d7220 */ /* 0x080fe20000410000 */
[-C--:B------:R-:W-:Y:S01]  /*ddd0*/  FMUL.FTZ R128, R128, R0.reuse ;  /* 0x0000000080807220 */ /* 0x080fe20000410000 */
[----:B------:R-:W2:Y:S01]  /*dde0*/  SHFL.BFLY PT, R213, R212, 0x1, 0x1f ;  /* 0x0c201f00d4d57f89 */ /* 0x000ea200000e0000 */
        /* <DEDUP_REMOVED lines=14> */
[----:B------:R-:W-:-:S02]  /*ded0*/  FMUL.FTZ R149, R149, R0 ;  /* 0x0000000095957220 */ /* 0x000fc40000410000 */
[----:B------:R-:W4:Y:S01]  /*dee0*/  MUFU.EX2 R189, R189 ;  /* 0x000000bd00bd7308 */ /* 0x000f220000000800 */
[----:B-----5:R-:W-:Y:S01]  /*def0*/  FADD.FTZ R4, R185, R4 ;  /* 0x00000004b9047221 */ /* 0x020fe20000010000 */
[----:B--2---:R-:W-:-:S06]  /*df00*/  FMNMX.FTZ R176, R212, R213, !PT ;  /* 0x000000d5d4b07209 */ /* 0x004fcc0007810000 */
[----:B------:R-:W2:Y:S01]  /*df10*/  MUFU.EX2 R192, R192 ;  /* 0x000000c000c07308 */ /* 0x000ea20000000800 */
[----:B---3--:R-:W-:Y:S01]  /*df20*/  FADD.FTZ R4, R188, R4 ;  /* 0x00000004bc047221 */ /* 0x008fe20000010000 */
[C---:B------:R-:W-:Y:S01]  /*df30*/  FSETP.NEU.FTZ.AND P2, PT, R176.reuse, -INF , PT ;  /* 0xff800000b000780b */ /* 0x040fe20003f5d000 */
[----:B------:R-:W-:-:S05]  /*df40*/  FMUL.FTZ R213, R176, R10 ;  /* 0x0000000ab0d57220 */ /* 0x000fca0000410000 */
[----:B------:R-:W3:Y:S01]  /*df50*/  MUFU.EX2 R193, R193 ;  /* 0x000000c100c17308 */ /* 0x000ee20000000800 */
[----:B------:R-:W-:-:S05]  /*df60*/  FSEL R213, R213, RZ, P2 ;  /* 0x000000ffd5d57208 */ /* 0x000fca0001000000 */
[--C-:B------:R-:W-:Y:S01]  /*df70*/  FFMA.FTZ R226, R166, R10, -R213.reuse ;  /* 0x0000000aa6e27223 */ /* 0x100fe200000108d5 */
[----:B------:R-:W-:Y:S01]  /*df80*/  F2FP.F16.F32.PACK_AB R166, R181, R180 ;  /* 0x000000b4b5a6723e */ /* 0x000fe200000000ff */
        /* <DEDUP_REMOVED lines=8> */
[--C-:B------:R-:W-:Y:S01]  /*e010*/  FFMA.FTZ R163, R163, R10, -R213.reuse ;  /* 0x0000000aa3a37223 */ /* 0x100fe200000108d5 */
[----:B------:R-:W-:Y:S01]  /*e020*/  F2FP.F16.F32.PACK_AB R154, R157, R156 ;  /* 0x0000009c9d9a723e */ /* 0x000fe200000000ff */
[-C--:B------:R-:W-:Y:S01]  /*e030*/  FMUL.FTZ R7, R7, R10.reuse ;  /* 0x0000000a07077220 */ /* 0x080fe20000410000 */
[--C-:B------:R-:W-:Y:S01]  /*e040*/  FFMA.FTZ R155, R174, R10, -R213.reuse ;  /* 0x0000000aae9b7223 */ /* 0x100fe200000108d5 */
[----:B------:R-:W-:Y:S01]  /*e050*/  F2FP.F16.F32.PACK_AB R156, R161, R160 ;  /* 0x000000a0a19c723e */ /* 0x000fe200000000ff */
[-CC-:B------:R-:W-:Y:S01]  /*e060*/  FFMA.FTZ R167, R167, R10.reuse, -R213.reuse ;  /* 0x0000000aa7a77223 */ /* 0x180fe200000108d5 */
[----:B----4-:R-:W-:Y:S01]  /*e070*/  FADD.FTZ R161, R189, R4 ;  /* 0x00000004bda17221 */ /* 0x010fe20000010000 */
[----:B------:R-:W-:Y:S01]  /*e080*/  MUFU.EX2 R212, R212 ;  /* 0x000000d400d47308 */ /* 0x000fe20000000800 */
[----:B------:R-:W-:Y:S01]  /*e090*/  FFMA.FTZ R217, R170, R10, -R213 ;  /* 0x0000000aaad97223 */ /* 0x000fe200000108d5 */
[----:B------:R-:W-:Y:S01]  /*e0a0*/  F2FP.F16.F32.PACK_AB R158, R165, R164 ;  /* 0x000000a4a59e723e */ /* 0x000fe200000000ff */
[----:B--2---:R-:W-:Y:S01]  /*e0b0*/  FADD.FTZ R4, R192, R161 ;  /* 0x000000a1c0047221 */ /* 0x004fe20000010000 */
[-CC-:B------:R-:W-:Y:S01]  /*e0c0*/  FFMA.FTZ R171, R171, R10.reuse, -R213.reuse ;  /* 0x0000000aabab7223 */ /* 0x180fe200000108d5 */
[-CC-:B------:R-:W-:Y:S01]  /*e0d0*/  FFMA.FTZ R175, R175, R10.reuse, -R213.reuse ;  /* 0x0000000aafaf7223 */ /* 0x180fe200000108d5 */
[-CC-:B------:R-:W-:Y:S01]  /*e0e0*/  FFMA.FTZ R153, R153, R10.reuse, -R213.reuse ;  /* 0x0000000a99997223 */ /* 0x180fe200000108d5 */
[----:B---3--:R-:W-:Y:S01]  /*e0f0*/  FADD.FTZ R165, R193, R4 ;  /* 0x00000004c1a57221 */ /* 0x008fe20000010000 */
[----:B------:R-:W2:Y:S01]  /*e100*/  MUFU.EX2 R7, R7 ;  /* 0x0000000700077308 */ /* 0x000ea20000000800 */
[--C-:B------:R-:W-:Y:S01]  /*e110*/  FFMA.FTZ R179, R179, R10, -R213.reuse ;  /* 0x0000000ab3b37223 */ /* 0x100fe200000108d5 */
[----:B------:R-:W-:Y:S01]  /*e120*/  F2FP.F16.F32.PACK_AB R160, R169, R168 ;  /* 0x000000a8a9a0723e */ /* 0x000fe200000000ff */
        /* <DEDUP_REMOVED lines=8> */
[--C-:B------:R-:W-:Y:S01]  /*e1b0*/  FFMA.FTZ R195, R195, R10, -R213.reuse ;  /* 0x0000000ac3c37223 */ /* 0x100fe200000108d5 */
[----:B------:R-:W-:Y:S01]  /*e1c0*/  F2FP.F16.F32.PACK_AB R162, R173, R172 ;  /* 0x000000acada2723e */ /* 0x000fe200000000ff */
[-CC-:B------:R-:W-:Y:S01]  /*e1d0*/  FFMA.FTZ R198, R198, R10.reuse, -R213.reuse ;  /* 0x0000000ac6c67223 */ /* 0x180fe200000108d5 */
[----:B------:R-:W-:Y:S01]  /*e1e0*/  FFMA.FTZ R199, R199, R10, -R213 ;  /* 0x0000000ac7c77223 */ /* 0x000fe200000108d5 */
[----:B------:R-:W-:Y:S01]  /*e1f0*/  F2FP.F16.F32.PACK_AB R164, R177, R216 ;  /* 0x000000d8b1a4723e */ /* 0x000fe200000000ff */
[----:B------:R-:W4:Y:S01]  /*e200*/  MUFU.EX2 R159, R159 ;  /* 0x0000009f009f7308 */ /* 0x000f220000000800 */
[----:B--2---:R-:W-:Y:S01]  /*e210*/  FFMA.FTZ R3, R7, R3, R229 ;  /* 0x0000000307037223 */ /* 0x004fe200000100e5 */
[----:B------:R-:W-:Y:S01]  /*e220*/  F2FP.F16.F32.PACK_AB R168, R185, R184 ;  /* 0x000000b8b9a8723e */ /* 0x000fe200000000ff */
[-C--:B------:R-:W-:Y:S01]  /*e230*/  FMUL.FTZ R26, R26, R7.reuse ;  /* 0x000000071a1a7220 */ /* 0x080fe20000410000 */
[----:B------:R-:W-:Y:S01]  /*e240*/  F2FP.F16.F32.PACK_AB R170, R189, R188 ;  /* 0x000000bcbdaa723e */ /* 0x000fe200000000ff */
[----:B------:R-:W-:Y:S01]  /*e250*/  FADD.FTZ R3, R212, R3 ;  /* 0x00000003d4037221 */ /* 0x000fe20000010000 */
        /* <DEDUP_REMOVED lines=37> */
[-C--:B------:R-:W-:Y:S01]  /*e4b0*/  FMUL.FTZ R78, R78, R7.reuse ;  /* 0x000000074e4e7220 */ /* 0x080fe20000410000 */
[-C--:B------:R-:W-:Y:S01]  /*e4c0*/  FMUL.FTZ R79, R79, R7.reuse ;  /* 0x000000074f4f7220 */ /* 0x080fe20000410000 */
[-C--:B------:R-:W-:Y:S01]  /*e4d0*/  FMUL.FTZ R82, R82, R7.reuse ;  /* 0x0000000752527220 */ /* 0x080fe20000410000 */
[-C--:B------:R-:W-:Y:S01]  /*e4e0*/  FMUL.FTZ R83, R83, R7.reuse ;  /* 0x0000000753537220 */ /* 0x080fe20000410000 */
[-C--:B------:R-:W-:Y:S01]  /*e4f0*/  FMUL.FTZ R86, R86, R7.reuse ;  /* 0x0000000756567220 */ /* 0x080fe20000410000 */
[----:B------:R-:W4:Y:S01]  /*e500*/  MUFU.EX2 R167, R167 ;  /* 0x000000a700a77308 */ /* 0x000f220000000800 */
        /* <DEDUP_REMOVED lines=33> */
[----:B----4-:R-:W-:Y:S01]  /*e720*/  F2FP.F16.F32.PACK_AB R155, R159, R228 ;  /* 0x000000e49f9b723e */ /* 0x010fe200000000ff */
[-C--:B------:R-:W-:Y:S01]  /*e730*/  FMUL.FTZ R134, R134, R7.reuse ;  /* 0x0000000786867220 */ /* 0x080fe20000410000 */
[----:B------:R-:W-:Y:S01]  /*e740*/  F2FP.F16.F32.PACK_AB R159, R167, R226 ;  /* 0x000000e2a79f723e */ /* 0x000fe200000000ff */
[----:B------:R-:W-:Y:S01]  /*e750*/  FMUL.FTZ R135, R135, R7 ;  /* 0x0000000787877220 */ /* 0x000fe20000410000 */
[----:B------:R-:W-:Y:S01]  /*e760*/  F2FP.F16.F32.PACK_AB R161, R171, R161 ;  /* 0x000000a1aba1723e */ /* 0x000fe200000000ff */
[-C--:B------:R-:W-:Y:S01]  /*e770*/  FMUL.FTZ R138, R138, R7.reuse ;  /* 0x000000078a8a7220 */ /* 0x080fe20000410000 */
[----:B------:R3:W4:Y:S01]  /*e780*/  MUFU.EX2 R169, R153 ;  /* 0x0000009900a97308 */ /* 0x0007220000000800 */
[----:B-----5:R-:W-:Y:S01]  /*e790*/  FADD.FTZ R180, R165, R180 ;  /* 0x000000b4a5b47221 */ /* 0x020fe20000010000 */
[-C--:B------:R-:W-:Y:S01]  /*e7a0*/  FMUL.FTZ R139, R139, R7.reuse ;  /* 0x000000078b8b7220 */ /* 0x080fe20000410000 */
[-C--:B------:R-:W-:Y:S01]  /*e7b0*/  FMUL.FTZ R142, R142, R7.reuse ;  /* 0x000000078e8e7220 */ /* 0x080fe20000410000 */
[-C--:B------:R-:W-:Y:S01]  /*e7c0*/  FMUL.FTZ R143, R143, R7.reuse ;  /* 0x000000078f8f7220 */ /* 0x080fe20000410000 */
[-C--:B------:R-:W-:Y:S01]  /*e7d0*/  FMUL.FTZ R146, R146, R7.reuse ;  /* 0x0000000792927220 */ /* 0x080fe20000410000 */
[-C--:B------:R-:W-:Y:S01]  /*e7e0*/  FMUL.FTZ R147, R147, R7.reuse ;  /* 0x0000000793937220 */ /* 0x080fe20000410000 */
[----:B------:R-:W-:Y:S01]  /*e7f0*/  FMUL.FTZ R150, R150, R7 ;  /* 0x0000000796967220 */ /* 0x000fe20000410000 */
[----:B------:R-:W5:Y:S01]  /*e800*/  MUFU.EX2 R179, R179 ;  /* 0x000000b300b37308 */ /* 0x000f620000000800 */
[C---:B--2---:R-:W-:Y:S01]  /*e810*/  FADD.FTZ R180, R175.reuse, R180 ;  /* 0x000000b4afb47221 */ /* 0x044fe20000010000 */
[----:B------:R-:W-:Y:S01]  /*e820*/  F2FP.F16.F32.PACK_AB R163, R175, R165 ;  /* 0x000000a5afa3723e */ /* 0x000fe200000000ff */
[----:B------:R-:W-:Y:S01]  /*e830*/  FMUL.FTZ R151, R151, R7 ;  /* 0x0000000797977220 */ /* 0x000fe20000410000 */
[----:B---3--:R-:W-:-:S04]  /*e840*/  F2FP.F16.F32.PACK_AB R153, R212, R229 ;  /* 0x000000e5d499723e */ /* 0x008fc800000000ff */
[----:B------:R-:W2:Y:S01]  /*e850*/  MUFU.EX2 R182, R182 ;  /* 0x000000b600b67308 */ /* 0x000ea20000000800 */
[----:B----4-:R-:W-:-:S07]  /*e860*/  FADD.FTZ R180, R169, R180 ;  /* 0x000000b4a9b47221 */ /* 0x010fce0000010000 */
[----:B------:R-:W3:Y:S01]  /*e870*/  MUFU.EX2 R183, R183 ;  /* 0x000000b700b77308 */ /* 0x000ee20000000800 */
[C---:B-----5:R-:W-:Y:S01]  /*e880*/  FADD.FTZ R3, R179.reuse, R180 ;  /* 0x000000b4b3037221 */ /* 0x060fe20000010000 */
[----:B------:R-:W-:-:S06]  /*e890*/  F2FP.F16.F32.PACK_AB R165, R179, R169 ;  /* 0x000000a9b3a5723e */ /* 0x000fcc00000000ff */
[----:B------:R-:W4:Y:S01]  /*e8a0*/  MUFU.EX2 R186, R186 ;  /* 0x000000ba00ba7308 */ /* 0x000f220000000800 */
[----:B--2---:R-:W-:-:S07]  /*e8b0*/  FADD.FTZ R0, R182, R3 ;  /* 0x00000003b6007221 */ /* 0x004fce0000010000 */
[----:B------:R-:W2:Y:S01]  /*e8c0*/  MUFU.EX2 R187, R187 ;  /* 0x000000bb00bb7308 */ /* 0x000ea20000000800 */
[C---:B---3--:R-:W-:Y:S01]  /*e8d0*/  FADD.FTZ R3, R183.reuse, R0 ;  /* 0x00000000b7037221 */ /* 0x048fe20000010000 */
[----:B------:R-:W-:-:S06]  /*e8e0*/  F2FP.F16.F32.PACK_AB R167, R183, R182 ;  /* 0x000000b6b7a7723e */ /* 0x000fcc00000000ff */
        /* <DEDUP_REMOVED lines=11> */
[----:B--2---:R-:W-:-:S07]  /*e9a0*/  FADD.FTZ R0, R173, R0 ;  /* 0x00000000ad007221 */ /* 0x004fce0000010000 */
[----:B------:R-:W2:Y:S01]  /*e9b0*/  MUFU.EX2 R199, R199 ;  /* 0x000000c700c77308 */ /* 0x000ea20000000800 */
[C---:B---3--:R-:W-:Y:S01]  /*e9c0*/  FADD.FTZ R3, R195.reuse, R0 ;  /* 0x00000000c3037221 */ /* 0x048fe20000010000 */
[----:B------:R-:W-:-:S03]  /*e9d0*/  F2FP.F16.F32.PACK_AB R173, R195, R173 ;  /* 0x000000adc3ad723e */ /* 0x000fc600000000ff */
[----:B----4-:R-:W-:-:S04]  /*e9e0*/  FADD.FTZ R0, R198, R3 ;  /* 0x00000003c6007221 */ /* 0x010fc80000010000 */
[C---:B--2---:R-:W-:Y:S01]  /*e9f0*/  FADD.FTZ R3, R199.reuse, R0 ;  /* 0x00000000c7037221 */ /* 0x044fe20000010000 */
[----:B------:R-:W-:Y:S01]  /*ea00*/  F2FP.F16.F32.PACK_AB R175, R199, R198 ;  /* 0x000000c6c7af723e */ /* 0x000fe200000000ff */
[----:B------:R-:W-:Y:S06]  /*ea10*/  @!P0 BRA `(.L_x_11875) ;  /* 0x0000000000048947 */ /* 0x000fec0003800000 */
[----:B------:R-:W-:Y:S01]  /*ea20*/  BPT.TRAP 0x1 ;  /* 0x000000040000795c */ /* 0x000fe20000300000 */
.L_x_11875:
[----:B------:R2:W3:Y:S01]  /*ea30*/  SYNCS.PHASECHK.TRANS64.TRYWAIT P2, [R201+URZ+0x22850], R202 ;  /* 0x022850cac90075a7 */ /* 0x0004e2000804017f */
[----:B------:R-:W-:Y:S05]  /*ea40*/  @!P0 BRA `(.L_x_11876) ;  /* 0x0000000000048947 */ /* 0x000fea0003800000 */
[----:B------:R-:W-:Y:S01]  /*ea50*/  BPT.TRAP 0x1 ;  /* 0x000000040000795c */ /* 0x000fe20000300000 */
.L_x_11876:
[----:B------:R-:W-:Y:S04]  /*ea60*/  BSSY B0, `(.L_x_11877) ;  /* 0x0000004000007945 */ /* 0x000fe80003800000 */
[----:B---3--:R-:W-:Y:S05]  /*ea70*/  @P2 BRA `(.L_x_11878) ;  /* 0x0000000000082947 */ /* 0x008fea0003800000 */
[----:B------:R-:W3:Y:S02]  /*ea80*/  SYNCS.PHASECHK.TRANS64.TRYWAIT P2, [R201+URZ+0x22850], R202 ;  /* 0x022850cac90075a7 */ /* 0x000ee4000804017f */
[----:B---3--:R-:W-:Y:S05]  /*ea90*/  @!P2 BRA `(.L_x_11879) ;  /* 0x0000011800f4a947 */ /* 0x008fea0003800000 */
.L_x_11878:
[----:B------:R-:W-:Y:S05]  /*eaa0*/  BSYNC B0 ;  /* 0x0000000000007941 */ /* 0x000fea0003800000 */
.L_x_11877:
[----:B------:R-:W4:Y:S01]  /*eab0*/  S2R R0, SR_TID.X ;  /* 0x0000000000007919 */ /* 0x000f220000002100 */
[----:B------:R-:W-:Y:S05]  /*eac0*/  WARPSYNC.ALL ;  /* 0x0000000000007948 */ /* 0x000fea0003800000 */
[----:B------:R-:W-:Y:S01]  /*ead0*/  IMAD R180, R2, 0xc00, R11 ;  /* 0x00000c0002b47824 */ /* 0x000fe200078e020b */
[----:B------:R-:W-:Y:S01]  /*eae0*/  ISETP.GT.AND P2, PT, R6, R203, PT ;  /* 0x000000cb0600720c */ /* 0x000fe20003f44270 */
[----:B------:R-:W-:Y:S02]  /*eaf0*/  IMAD.MOV.U32 R181, RZ, RZ, 0x40000040 ;  /* 0x40000040ffb57424 */ /* 0x000fe400078e00ff */
[----:B0123--:R-:W-:Y:S01]  /*eb00*/  @!P1 VIADD R201, R201, 0x22860 ;  /* 0x00022860c9c99836 */ /* 0x00ffe20000000000 */
[----:B------:R-:W-:Y:S01]  /*eb10*/  R2UR UR6, R180 ;  /* 0x00000000b40672ca */ /* 0x000fe200000e0000 */
[----:B------:R-:W-:Y:S01]  /*eb20*/  VIADD R6, R6, 0xffffffff ;  /* 0xffffffff06067836 */ /* 0x000fe20000000000 */
[----:B------:R-:W-:Y:S01]  /*eb30*/  R2UR UR7, R181 ;  /* 0x00000000b50772ca */ /* 0x000fe200000e0000 */
[----:B------:R-:W-:Y:S01]  /*eb40*/  IMAD.MOV.U32 R181, RZ, RZ, 0x40000040 ;  /* 0x40000040ffb57424 */ /* 0x000fe200078e00ff */
[----:B------:R-:W-:Y:S01]  /*eb50*/  @!P1 PRMT R201, RZ, 0x654, R201 ;  /* 0x00000654ffc99816 */ /* 0x000fe200000000c9 */
[----:B------:R-:W-:Y:S01]  /*eb60*/  IMAD.MOV.U32 R7, RZ, RZ, R176 ;  /* 0x000000ffff077224 */ /* 0x000fe200078e00b0 */
[----:B----4-:R-:W-:-:S05]  /*eb70*/  SHF.R.U32.HI R0, RZ, 0x7, R0 ;  /* 0x00000007ff007819 */ /* 0x010fca0000011600 */
[----:B------:R-:W-:-:S05]  /*eb80*/  VIADD R0, R0, 0x8 ;  /* 0x0000000800007836 */ /* 0x000fca0000000000 */
[----:B------:R0:W-:Y:S02]  /*eb90*/  BAR.SYNC.DEFER_BLOCKING R0, 0x100 ;  /* 0x000400000000751d */ /* 0x0001e40000010000 */
[----:B0-----:R-:W-:-:S04]  /*eba0*/  IMAD.MOV.U32 R0, RZ, RZ, R178 ;  /* 0x000000ffff007224 */ /* 0x001fc800078e00b2 */
[----:B------:R-:W-:-:S06]  /*ebb0*/  WARPGROUP.ARRIVE ;  /* 0x00000000000079c5 */ /* 0x000fcc0000000000 */
        /* <DEDUP_REMOVED lines=42> */
[----:B------:R-:W-:Y:S02]  /*ee60*/  IMAD.MOV.U32 R7, RZ, RZ, R176 ;  /* 0x000000ffff077224 */ /* 0x000fe400078e00b0 */
[----:B------:R-:W-:-:S07]  /*ee70*/  IMAD.MOV.U32 R0, RZ, RZ, R178 ;  /* 0x000000ffff007224 */ /* 0x000fce00078e00b2 */
.L_x_11862:
[----:B------:R-:W2:Y:S01]  /*ee80*/  LDL.LU R156, [R1] ;  /* 0x00000000019c7983 */ /* 0x000ea20000300800 */
[----:B------:R-:W1:Y:S01]  /*ee90*/  LDC R234, c[0x0][0x448] ;  /* 0x00011200ffea7b82 */ /* 0x000e620000000800 */
[----:B------:R-:W-:Y:S01]  /*eea0*/  VIADD R152, R210, 0x7f ;  /* 0x0000007fd2987836 */ /* 0x000fe20000000000 */
[----:B------:R-:W-:-:S06]  /*eeb0*/  IADD3 R155, R205, 0x1, -R204 ;  /* 0x00000001cd9b7810 */ /* 0x000fcc0007ffe8cc */
[----:B------:R-:W3:Y:S01]  /*eec0*/  LDC R229, c[0x0][0x9e4] ;  /* 0x00027900ffe57b82 */ /* 0x000ee20000000800 */
[----:B-1----:R-:W-:-:S13]  /*eed0*/  ISETP.NE.AND P2, PT, R234, 0x1, PT ;  /* 0x00000001ea00780c */ /* 0x002fda0003f45270 */
[----:B------:R-:W1:Y:S08]  /*eee0*/  @P2 LDC R153, c[0x0][0x44c] ;  /* 0x00011300ff992b82 */ /* 0x000e700000000800 */
[----:B------:R-:W4:Y:S01]  /*eef0*/  @P2 LDC R154, c[0x0][0x450] ;  /* 0x00011400ff9a2b82 */ /* 0x000f220000000800 */
[----:B-1----:R-:W-:-:S05]  /*ef00*/  @P2 IMAD.HI.U32 R153, R152, R153, RZ ;  /* 0x0000009998992227 */ /* 0x002fca00078e00ff */
[----:B----4-:R-:W-:-:S05]  /*ef10*/  @P2 SHF.R.U32.HI R152, RZ, R154, R153 ;  /* 0x0000009aff982219 */ /* 0x010fca0000011699 */
[----:B------:R-:W-:-:S04]  /*ef20*/  IMAD.IADD R153, R155, 0x1, R152 ;  /* 0x000000019b997824 */ /* 0x000fc800078e0298 */
[----:B------:R-:W-:Y:S01]  /*ef30*/  IMAD.IADD R200, R153, 0x1, -R200 ;  /* 0x0000000199c87824 */ /* 0x000fe200078e0ac8 */
[----:B--2---:R-:W-:-:S04]  /*ef40*/  LOP3.LUT R156, R156, 0xffefffff, RZ, 0xc0, !PT ;  /* 0xffefffff9c9c7812 */ /* 0x004fc800078ec0ff */
[----:B------:R-:W-:Y:S02]  /*ef50*/  @P2 LOP3.LUT R156, R156, 0x100000, RZ, 0xfc, !PT ;  /* 0x001000009c9c2812 */ /* 0x000fe400078efcff */
[----:B---3--:R-:W-:Y:S02]  /*ef60*/  ISETP.GE.AND P2, PT, R229, 0x1, PT ;  /* 0x00000001e500780c */ /* 0x008fe40003f46270 */
[----:B------:R-:W-:-:S11]  /*ef70*/  LOP3.LUT R156, R156, 0xffdfffff, RZ, 0xc0, !PT ;  /* 0xffdfffff9c9c7812 */ /* 0x000fd600078ec0ff */
[----:B------:R-:W-:-:S05]  /*ef80*/  @P2 LOP3.LUT R156, R156, 0x200000, RZ, 0xfc, !PT ;  /* 0x002000009c9c2812 */ /* 0x000fca00078efcff */
[----:B------:R1:W-:Y:S01]  /*ef90*/  STL [R1], R156 ;  /* 0x0000009c01007387 */ /* 0x0003e20000100800 */
[----:B------:R-:W-:Y:S05]  /*efa0*/  @!P2 BRA `(.L_x_11881) ;  /* 0x000000000048a947 */ /* 0x000fea0003800000 */
[----:B------:R-:W-:Y:S01]  /*efb0*/  IMAD.MOV.U32 R154, RZ, RZ, R153 ;  /* 0x000000ffff9a7224 */ /* 0x000fe200078e0099 */
[----:B------:R-:W-:Y:S04]  /*efc0*/  BSSY B0, `(.L_x_11882) ;  /* 0x000000e000007945 */ /* 0x000fe80003800000 */
[----:B------:R-:W-:-:S13]  /*efd0*/  ISETP.GT.AND P2, PT, R154, -0x1, PT ;  /* 0xffffffff9a00780c */ /* 0x000fda0003f44270 */
[----:B------:R-:W-:Y:S05]  /*efe0*/  @P2 BRA `(.L_x_11883) ;  /* 0x00000000001c2947 */ /* 0x000fea0003800000 */
[----:B------:R-:W-:Y:S02]  /*eff0*/  ISETP.NE.AND P2, PT, R229, 0x1, PT ;  /* 0x00000001e500780c */ /* 0x000fe40003f45270 */
[----:B------:R-:W-:-:S11]  /*f000*/  LOP3.LUT R155, RZ, R154, RZ, 0x33, !PT ;  /* 0x0000009aff9b7212 */ /* 0x000fd600078e33ff */
[----:B------:R-:W2:Y:S02]  /*f010*/  @P2 LDC.64 R152, c[0x0][0x9e8] ;  /* 0x00027a00ff982b82 */ /* 0x000ea40000000a00 */
[----:B--2---:R-:W-:-:S05]  /*f020*/  @P2 IMAD.HI.U32 R152, R155, R152, RZ ;  /* 0x000000989b982227 */ /* 0x004fca00078e00ff */
[----:B------:R-:W-:-:S04]  /*f030*/  @P2 SHF.R.U32.HI R155, RZ, R153, R152 ;  /* 0x00000099ff9b2219 */ /* 0x000fc80000011698 */
[----:B------:R-:W-:Y:S01]  /*f040*/  LOP3.LUT R154, RZ, R155, RZ, 0x33, !PT ;  /* 0x0000009bff9a7212 */ /* 0x000fe200078e33ff */
[----:B------:R-:W-:Y:S06]  /*f050*/  BRA `(.L_x_11884) ;  /* 0x0000000000107947 */ /* 0x000fec0003800000 */
.L_x_11883:
[----:B------:R-:W-:-:S13]  /*f060*/  ISETP.NE.AND P2, PT, R229, 0x1, PT ;  /* 0x00000001e500780c */ /* 0x000fda0003f45270 */
[----:B------:R-:W2:Y:S02]  /*f070*/  @P2 LDC.64 R152, c[0x0][0x9e8] ;  /* 0x00027a00ff982b82 */ /* 0x000ea40000000a00 */
[----:B--2---:R-:W-:-:S05]  /*f080*/  @P2 IMAD.HI.U32 R152, R154, R152, RZ ;  /* 0x000000989a982227 */ /* 0x004fca00078e00ff */
[----:B------:R-:W-:-:S07]  /*f090*/  @P2 SHF.R.U32.HI R154, RZ, R153, R152 ;  /* 0x00000099ff9a2219 */ /* 0x000fce0000011698 */
.L_x_11884:
[----:B------:R-:W-:Y:S05]  /*f0a0*/  BSYNC B0 ;  /* 0x0000000000007941 */ /* 0x000fea0003800000 */
.L_x_11882:
[----:B------:R-:W-:-:S05]  /*f0b0*/  IMAD R153, R154, R229, RZ ;  /* 0x000000e59a997224 */ /* 0x000fca00078e02ff */
[----:B------:R-:W-:-:S07]  /*f0c0*/  VIMNMX R200, R200, R153, !PT ;  /* 0x00000099c8c87248 */ /* 0x000fce0007fe0100 */
.L_x_11881:
[----:B------:R-:W-:-:S04]  /*f0d0*/  VIADD R200, R200, 0x5f ;  /* 0x0000005fc8c87836 */ /* 0x000fc80000000000 */
[----:B------:R-:W-:-:S05]  /*f0e0*/  IMAD.HI R200, R200, 0x2aaaaaab, RZ ;  /* 0x2aaaaaabc8c87827 */ /* 0x000fca00078e02ff */
[----:B------:R-:W-:-:S04]  /*f0f0*/  SHF.R.U32.HI R153, RZ, 0x1f, R200 ;  /* 0x0000001fff997819 */ /* 0x000fc800000116c8 */
[----:B------:R-:W-:-:S04]  /*f100*/  LEA.HI.SX32 R212, R200, R153, 0x1c ;  /* 0x00000099c8d47211 */ /* 0x000fc800078fe2ff */
[----:B------:R-:W-:-:S04]  /*f110*/  VIMNMX R212, R219, R212, !PT ;  /* 0x000000d4dbd47248 */ /* 0x000fc80007fe0100 */
[----:B------:R-:W-:-:S13]  /*f120*/  ISETP.GE.AND P2, PT, R6, R212, PT ;  /* 0x000000d40600720c */ /* 0x000fda0003f46270 */
[----:B------:R-:W-:Y:S05]  /*f130*/  @!P2 BRA `(.L_x_11885) ;  /* 0x0000001c00bca947 */ /* 0x000fea0003800000 */
[----:B0-----:R-:W-:Y:S02]  /*f140*/  IMAD.MOV.U32 R201, RZ, RZ, R7 ;  /* 0x000000ffffc97224 */ /* 0x001fe400078e0007 */
[----:B------:R-:W-:Y:S02]  /*f150*/  IMAD.MOV.U32 R200, RZ, RZ, R0 ;  /* 0x000000ffffc87224 */ /* 0x000fe400078e0000 */
[----:B------:R-:W-:-:S07]  /*f160*/  IMAD.MOV.U32 R216, RZ, RZ, R6 ;  /* 0x000000ffffd87224 */ /* 0x000fce00078e0006 */
.L_x_11895:
[----:B------:R-:W-:Y:S01]  /*f170*/  VIADD R2, R2, 0x1 ;  /* 0x0000000102027836 */ /* 0x000fe20000000000 */
[----:B------:R-:W-:Y:S05]  /*f180*/  YIELD ;  /* 0x0000000000007946 */ /* 0x000fea0003800000 */
[----:B------:R-:W-:Y:S01]  /*f190*/  ISETP.NE.AND P3, PT, R2, 0x2, PT ;  /* 0x000000020200780c */ /* 0x000fe20003f65270 */
[----:B------:R-:W-:Y:S02]  /*f1a0*/  IMAD.MOV.U32 R5, RZ, RZ, R216 ;  /* 0x000000ffff057224 */ /* 0x000fe400078e00d8 */
[----:B------:R-:W-:Y:S01]  /*f1b0*/  VIADD R216, R216, 0xffffffff ;  /* 0xffffffffd8d87836 */ /* 0x000fe20000000000 */
[----:B------:R-:W-:-:S02]  /*f1c0*/  SEL R0, RZ, 0x1, P3 ;  /* 0x00000001ff007807 */ /* 0x000fc40001800000 */
[----:B------:R-:W-:Y:S02]  /*f1d0*/  ISETP.GT.AND P2, PT, R5, R212, PT ;  /* 0x000000d40500720c */ /* 0x000fe40003f44270 */
[----:B------:R-:W-:Y:S02]  /*f1e0*/  LOP3.LUT R19, R19, R0, RZ, 0x3c, !PT ;  /* 0x0000000013137212 */ /* 0x000fe400078e3cff */
[----:B------:R-:W-:Y:S01]  /*f1f0*/  SEL R2, R2, RZ, P3 ;  /* 0x000000ff02027207 */ /* 0x000fe20001800000 */
[----:B0-----:R-:W-:Y:S08]  /*f200*/  @!P0 BRA `(.L_x_11886) ;  /* 0x0000000000048947 */ /* 0x001ff00003800000 */
[----:B------:R-:W-:Y:S01]  /*f210*/  BPT.TRAP 0x1 ;  /* 0x000000040000795c */ /* 0x000fe20000300000 */
.L_x_11886:
[----:B------:R-:W-:Y:S01]  /*f220*/  IMAD R6, R2, 0x8, R16 ;  /* 0x0000000802067824 */ /* 0x000fe200078e0210 */
[----:B------:R-:W-:-:S04]  /*f230*/  SHF.L.U32 R213, R19, 0x1f, RZ ;  /* 0x0000001f13d57819 */ /* 0x000fc800000006ff */
[----:B------:R0:W2:Y:S01]  /*f240*/  SYNCS.PHASECHK.TRANS64.TRYWAIT P3, [R6+URZ+0x22830], R213 ;  /* 0x022830d5060075a7 */ /* 0x0000a2000806017f */
[----:B------:R-:W-:Y:S05]  /*f250*/  @!P0 BRA `(.L_x_11887) ;  /* 0x0000000000048947 */ /* 0x000fea0003800000 */
[----:B------:R-:W-:Y:S01]  /*f260*/  BPT.TRAP 0x1 ;  /* 0x000000040000795c */ /* 0x000fe20000300000 */
.L_x_11887:
[----:B-1----:R-:W-:Y:S02]  /*f270*/  IMAD R156, R2, 0x300, R211 ;  /* 0x00000300029c7824 */ /* 0x002fe400078e02d3 */
[----:B------:R-:W-:Y:S01]  /*f280*/  IMAD.MOV.U32 R157, RZ, RZ, 0x40000040 ;  /* 0x40000040ff9d7424 */ /* 0x000fe200078e00ff */
[----:B--2---:R-:W-:Y:S06]  /*f290*/  @P3 BRA `(.L_x_11888) ;  /* 0x0000000000083947 */ /* 0x004fec0003800000 */
[----:B------:R-:W1:Y:S02]  /*f2a0*/  SYNCS.PHASECHK.TRANS64.TRYWAIT P3, [R6+URZ+0x22830], R213 ;  /* 0x022830d5060075a7 */ /* 0x000e64000806017f */
[----:B-1----:R-:W-:Y:S05]  /*f2b0*/  @!P3 BRA `(.L_x_11889) ;  /* 0x000001140000b947 */ /* 0x002fea0003800000 */
.L_x_11888:
        /* <DEDUP_REMOVED lines=13> */
[----:B------:R-:W-:Y:S01]  /*f390*/  R2UR UR11, R155 ;  /* 0x000000009b0b72ca */ /* 0x000fe200000e0000 */
[----:B------:R-:W-:Y:S01]  /*f3a0*/  IMAD.U32 R10, RZ, RZ, UR38 ;  /* 0x00000026ff0a7e24 */ /* 0x000fe2000f8e00ff */
[----:B------:R-:W-:Y:S01]  /*f3b0*/  R2UR UR15, R153 ;  /* 0x00000000990f72ca */ /* 0x000fe200000e0000 */
[----:B------:R-:W2:Y:S01]  /*f3c0*/  S2R R217, SR_TID.X ;  /* 0x0000000000d97919 */ /* 0x000ea20000002100 */
[----:B------:R-:W-:-:S02]  /*f3d0*/  R2UR UR18, R156 ;  /* 0x000000009c1272ca */ /* 0x000fc400000e0000 */
[----:B------:R-:W-:Y:S02]  /*f3e0*/  R2UR UR19, R157 ;  /* 0x000000009d1372ca */ /* 0x000fe400000e0000 */
[----:B------:R-:W-:Y:S01]  /*f3f0*/  WARPGROUP.ARRIVE ;  /* 0x00000000000079c5 */ /* 0x000fe20000000000 */
[----:B------:R-:W-:Y:S02]  /*f400*/  R2UR UR8, R20 ;  /* 0x00000000140872ca */ /* 0x000fe400000e0000 */
[----:B------:R-:W-:Y:S02]  /*f410*/  R2UR UR9, R21 ;  /* 0x00000000150972ca */ /* 0x000fe400000e0000 */
[----:B------:R-:W-:Y:S01]  /*f420*/  R2UR UR12, R14 ;  /* 0x000000000e0c72ca */ /* 0x000fe200000e0000 */
[----:B------:R-:W-:Y:S01]  /*f430*/  HGMMA.64x96x16.F32 R152, gdesc[UR4], RZ, !UPT, gsb0 ;  /* 0x01600000049879f0 */ /* 0x000fe2000c0008ff */
[----:B------:R-:W-:Y:S02]  /*f440*/  R2UR UR13, R15 ;  /* 0x000000000f0d72ca */ /* 0x000fe400000e0000 */
[----:B------:R-:W-:-:S02]  /*f450*/  R2UR UR16, R12 ;  /* 0x000000000c1072ca */ /* 0x000fc400000e0000 */
[----:B------:R-:W-:Y:S02]  /*f460*/  R2UR UR17, R13 ;  /* 0x000000000d1172ca */ /* 0x000fe400000e0000 */
[----:B--2---:R-:W-:Y:S01]  /*f470*/  SHF.R.U32.HI R217, RZ, 0x7, R217 ;  /* 0x00000007ffd97819 */ /* 0x004fe200000116d9 */
        /* <DEDUP_REMOVED lines=37> */
[----:B--2---:R-:W-:-:S05]  /*f6d0*/  FMNMX.FTZ R0, R0, R5, !PT ;  /* 0x0000000500007209 */ /* 0x004fca0007810000 */
[C---:B------:R-:W-:Y:S01]  /*f6e0*/  FMUL.FTZ R5, R0.reuse, R10 ;  /* 0x0000000a00057220 */ /* 0x040fe20000410000 */
[----:B------:R-:W-:-:S03]  /*f6f0*/  FADD.FTZ R7, -R0, R200 ;  /* 0x000000c800077221 */ /* 0x000fc60000010100 */
[-CC-:B------:R-:W-:Y:S01]  /*f700*/  FFMA.FTZ R152, R152, R10.reuse, -R5.reuse ;  /* 0x0000000a98987223 */ /* 0x180fe20000010805 */
        /* <DEDUP_REMOVED lines=92> */
[----:B------:R-:W-:Y:S01]  /*fcd0*/  FFMA.FTZ R4, R7, R4, R152 ;  /* 0x0000000407047223 */ /* 0x000fe20000010098 */
[----:B------:R-:W-:Y:S01]  /*fce0*/  FMNMX.FTZ R7, R154, R201, !PT ;  /* 0x000000c99a077209 */ /* 0x000fe20007810000 */
[----:B------:R-:W2:Y:S01]  /*fcf0*/  MUFU.EX2 R157, R157 ;  /* 0x0000009d009d7308 */ /* 0x000ea20000000800 */
[C---:B---3--:R-:W-:Y:S01]  /*fd00*/  F2FP.F16.F32.PACK_AB R200, R153.reuse, R152 ;  /* 0x0000009899c8723e */ /* 0x048fe200000000ff */
[----:B------:R-:W-:Y:S01]  /*fd10*/  FADD.FTZ R4, R153, R4 ;  /* 0x0000000499047221 */ /* 0x000fe20000010000 */
[----:B------:R-:W-:-:S03]  /*fd20*/  FMNMX.FTZ R7, R155, R7, !PT ;  /* 0x000000079b077209 */ /* 0x000fc60007810000 */
[----:B----4-:R-:W-:Y:S01]  /*fd30*/  FADD.FTZ R4, R156, R4 ;  /* 0x000000049c047221 */ /* 0x010fe20000010000 */
[----:B------:R-:W-:Y:S01]  /*fd40*/  FMNMX.FTZ R7, R158, R7, !PT ;  /* 0x000000079e077209 */ /* 0x000fe20007810000 */
[----:B------:R-:W3:Y:S03]  /*fd50*/  MUFU.EX2 R152, R160 ;  /* 0x000000a000987308 */ /* 0x000ee60000000800 */
[----:B------:R-:W-:-:S04]  /*fd60*/  FMNMX.FTZ R7, R159, R7, !PT ;  /* 0x000000079f077209 */ /* 0x000fc80007810000 */
[----:B------:R-:W-:Y:S01]  /*fd70*/  FMNMX.FTZ R7, R162, R7, !PT ;  /* 0x00000007a2077209 */ /* 0x000fe20007810000 */
[----:B------:R-:W4:Y:S01]  /*fd80*/  MUFU.EX2 R161, R161 ;  /* 0x000000a100a17308 */ /* 0x000f220000000800 */
[C---:B--2---:R-:W-:Y:S01]  /*fd90*/  FADD.FTZ R4, R157.reuse, R4 ;  /* 0x000000049d047221 */ /* 0x044fe20000010000 */
[----:B------:R-:W-:Y:S02]  /*fda0*/  F2FP.F16.F32.PACK_AB R202, R157, R156 ;  /* 0x0000009c9dca723e */ /* 0x000fe400000000ff */
[----:B------:R-:W-:-:S04]  /*fdb0*/  FMNMX.FTZ R7, R163, R7, !PT ;  /* 0x00000007a3077209 */ /* 0x000fc80007810000 */
[----:B------:R-:W-:Y:S01]  /*fdc0*/  FMNMX.FTZ R7, R166, R7, !PT ;  /* 0x00000007a6077209 */ /* 0x000fe20007810000 */
[----:B------:R-:W2:Y:S01]  /*fdd0*/  MUFU.EX2 R164, R164 ;  /* 0x000000a400a47308 */ /* 0x000ea20000000800 */
[----:B---3--:R-:W-:Y:S02]  /*fde0*/  FADD.FTZ R4, R152, R4 ;  /* 0x0000000498047221 */ /* 0x008fe40000010000 */
[----:B------:R-:W-:-:S04]  /*fdf0*/  FMNMX.FTZ R7, R167, R7, !PT ;  /* 0x00000007a7077209 */ /* 0x000fc80007810000 */
[----:B------:R-:W-:Y:S01]  /*fe00*/  FMNMX.FTZ R7, R170, R7, !PT ;  /* 0x00000007aa077209 */ /* 0x000fe20007810000 */
[----:B------:R-:W3:Y:S01]  /*fe10*/  MUFU.EX2 R165, R165 ;  /* 0x000000a500a57308 */ /* 0x000ee20000000800 */
[C---:B----4-:R-:W-:Y:S01]  /*fe20*/  FADD.FTZ R4, R161.reuse, R4 ;  /* 0x00000004a1047221 */ /* 0x050fe20000010000 */
[----:B------:R-:W-:Y:S02]  /*fe30*/  F2FP.F16.F32.PACK_AB R152, R161, R152 ;  /* 0x00000098a198723e */ /* 0x000fe400000000ff */
[----:B------:R-:W-:-:S04]  /*fe40*/  FMNMX.FTZ R7, R171, R7, !PT ;  /* 0x00000007ab077209 */ /* 0x000fc80007810000 */
[----:B------:R-:W-:Y:S01]  /*fe50*/  FMNMX.FTZ R7, R174, R7, !PT ;  /* 0x00000007ae077209 */ /* 0x000fe20007810000 */
[----:B------:R-:W4:Y:S01]  /*fe60*/  MUFU.EX2 R156, R168 ;  /* 0x000000a8009c7308 */ /* 0x000f220000000800 */
[----:B--2---:R-:W-:Y:S02]  /*fe70*/  FADD.FTZ R4, R164, R4 ;  /* 0x00000004a4047221 */ /* 0x004fe40000010000 */
[----:B------:R-:W-:-:S04]  /*fe80*/  FMNMX.FTZ R7, R175, R7, !PT ;  /* 0x00000007af077209 */ /* 0x000fc80007810000 */
[----:B------:R-:W-:Y:S01]  /*fe90*/  FMNMX.FTZ R7, R178, R7, !PT ;  /* 0x00000007b2077209 */ /* 0x000fe20007810000 */
[----:B------:R-:W2:Y:S01]  /*fea0*/  MUFU.EX2 R169, R169 ;  /* 0x000000a900a97308 */ /* 0x000ea20000000800 */
[----:B---3--:R-:W-:Y:S02]  /*feb0*/  FADD.FTZ R4, R165, R4 ;  /* 0x00000004a5047221 */ /* 0x008fe40000010000 */
[----:B------:R-:W-:-:S04]  /*fec0*/  FMNMX.FTZ R7, R179, R7, !PT ;  /* 0x00000007b3077209 */ /* 0x000fc80007810000 */
[----:B------:R-:W-:Y:S01]  /*fed0*/  FMNMX.FTZ R7, R182, R7, !PT ;  /* 0x00000007b6077209 */ /* 0x000fe20007810000 */
[----:B------:R-:W3:Y:S01]  /*fee0*/  MUFU.EX2 R172, R172 ;  /* 0x000000ac00ac7308 */ /* 0x000ee20000000800 */
[----:B----4-:R-:W-:Y:S02]  /*fef0*/  FADD.FTZ R4, R156, R4 ;  /* 0x000000049c047221 */ /* 0x010fe40000010000 */
        /* <DEDUP_REMOVED lines=15> */
[----:B------:R-:W-:Y:S01]  /*fff0*/  MUFU.EX2 R168, R192 ;  /* 0x000000c000a87308 */ /* 0x000fe20000000800 */
[----:B--2---:R-:W-:Y:S02]  /*10000*/  FADD.FTZ R4, R160, R4 ;  /* 0x00000004a0047221 */ /* 0x004fe40000010000 */
[----:B------:R-:W-:-:S05]  /*10010*/  FMNMX.FTZ R7, R199, R7, !PT ;  /* 0x00000007c7077209 */ /* 0x000fca0007810000 */
[----:B------:R-:W2:Y:S01]  /*10020*/  SHFL.BFLY PT, R153, R7, 0x2, 0x1f ;  /* 0x0c401f0007997f89 */ /* 0x000ea200000e0000 */
[----:B------:R-:W4:Y:S01]  /*10030*/  MUFU.EX2 R180, R180 ;  /* 0x000000b400b47308 */ /* 0x000f220000000800 */
[C---:B---3--:R-:W-:Y:S01]  /*10040*/  FADD.FTZ R4, R177.reuse, R4 ;  /* 0x00000004b1047221 */ /* 0x048fe20000010000 */
[----:B------:R-:W-:-:S06]  /*10050*/  F2FP.F16.F32.PACK_AB R160, R177, R160 ;  /* 0x000000a0b1a0723e */ /* 0x000fcc00000000ff */
[----:B------:R-:W3:Y:S08]  /*10060*/  MUFU.EX2 R181, R181 ;  /* 0x000000b500b57308 */ /* 0x000ef00000000800 */
[----:B------:R-:W5:Y:S01]  /*10070*/  MUFU.EX2 R184, R184 ;  /* 0x000000b800b87308 */ /* 0x000f620000000800 */
[----:B----4-:R-:W-:Y:S01]  /*10080*/  FADD.FTZ R4, R180, R4 ;  /* 0x00000004b4047221 */ /* 0x010fe20000010000 */
[----:B--2---:R-:W-:-:S06]  /*10090*/  FMNMX.FTZ R7, R7, R153, !PT ;  /* 0x0000009907077209 */ /* 0x004fcc0007810000 */
[----:B------:R-:W2:Y:S01]  /*100a0*/  MUFU.EX2 R185, R185 ;  /* 0x000000b900b97308 */ /* 0x000ea20000000800 */
[----:B---3--:R-:W-:Y:S01]  /*100b0*/  FADD.FTZ R4, R181, R4 ;  /* 0x00000004b5047221 */ /* 0x008fe20000010000 */
[----:B------:R-:W3:Y:S06]  /*100c0*/  SHFL.BFLY PT, R153, R7, 0x1, 0x1f ;  /* 0x0c201f0007997f89 */ /* 0x000eec00000e0000 */
[----:B------:R-:W4:Y:S01]  /*100d0*/  MUFU.EX2 R188, R188 ;  /* 0x000000bc00bc7308 */ /* 0x000f220000000800 */
[----:B-----5:R-:W-:-:S07]  /*100e0*/  FADD.FTZ R4, R184, R4 ;  /* 0x00000004b8047221 */ /* 0x020fce0000010000 */
[----:B------:R-:W5:Y:S01]  /*100f0*/  MUFU.EX2 R189, R189 ;  /* 0x000000bd00bd7308 */ /* 0x000f620000000800 */
[----:B--2---:R-:W-:-:S07]  /*10100*/  FADD.FTZ R4, R185, R4 ;  /* 0x00000004b9047221 */ /* 0x004fce0000010000 */
[----:B------:R-:W-:Y:S01]  /*10110*/  MUFU.EX2 R193, R193 ;  /* 0x000000c100c17308 */ /* 0x000fe20000000800 */
[----:B----4-:R-:W-:Y:S01]  /*10120*/  FADD.FTZ R4, R188, R4 ;  /* 0x00000004bc047221 */ /* 0x010fe20000010000 */
[----:B---3--:R-:W-:-:S06]  /*10130*/  FMNMX.FTZ R7, R7, R153, !PT ;  /* 0x0000009907077209 */ /* 0x008fcc0007810000 */
[----:B------:R-:W-:Y:S01]  /*10140*/  MUFU.EX2 R196, R196 ;  /* 0x000000c400c47308 */ /* 0x000fe20000000800 */
[C---:B------:R-:W-:Y:S01]  /*10150*/  FADD.FTZ R157, -R7.reuse, R201 ;  /* 0x000000c9079d7221 */ /* 0x040fe20000010100 */
[-C--:B------:R-:W-:Y:S01]  /*10160*/  FMUL.FTZ R153, R7, R10.reuse ;  /* 0x0000000a07997220 */ /* 0x080fe20000410000 */
[----:B-----5:R-:W-:Y:S02]  /*10170*/  FADD.FTZ R169, R189, R4 ;  /* 0x00000004bda97221 */ /* 0x020fe40000010000 */
[-C--:B------:R-:W-:Y:S01]  /*10180*/  FMUL.FTZ R157, R157, R10.reuse ;  /* 0x0000000a9d9d7220 */ /* 0x080fe20000410000 */
        /* <DEDUP_REMOVED lines=26> */
[----:B------:R-:W-:Y:S01]  /*10330*/  FFMA.FTZ R199, R199, R10, -R153 ;  /* 0x0000000ac7c77223 */ /* 0x000fe20000010899 */
[----:B--2---:R-:W-:Y:S01]  /*10340*/  @!P1 VIADD R154, R6, 0x22840 ;  /* 0x00022840069a9836 */ /* 0x004fe20000000000 */
[----:B------:R2:W5:Y:S01]  /*10350*/  MUFU.EX2 R203, R158 ;  /* 0x0000009e00cb7308 */ /* 0x0005620000000800 */
[----:B------:R-:W-:Y:S01]  /*10360*/  FADD.FTZ R4, R168, R169 ;  /* 0x000000a9a8047221 */ /* 0x000fe20000010000 */
[-C--:B---3--:R-:W-:Y:S01]  /*10370*/  FMUL.FTZ R26, R26, R157.reuse ;  /* 0x0000009d1a1a7220 */ /* 0x088fe20000410000 */
[-C--:B------:R-:W-:Y:S01]  /*10380*/  FMUL.FTZ R27, R27, R157.reuse ;  /* 0x0000009d1b1b7220 */ /* 0x080fe20000410000 */
[----:B------:R-:W-:Y:S01]  /*10390*/  @!P1 PRMT R154, RZ, 0x654, R154 ;  /* 0x00000654ff9a9816 */ /* 0x000fe2000000009a */
[----:B------:R-:W-:Y:S01]  /*103a0*/  FADD.FTZ R169, R193, R4 ;  /* 0x00000004c1a97221 */ /* 0x000fe20000010000 */
[-C--:B------:R-:W-:Y:S01]  /*103b0*/  FMUL.FTZ R30, R30, R157.reuse ;  /* 0x0000009d1e1e7220 */ /* 0x080fe20000410000 */
[----:B------:R-:W-:Y:S01]  /*103c0*/  FMUL.FTZ R31, R31, R157 ;  /* 0x0000009d1f1f7220 */ /* 0x000fe20000410000 */
[----:B------:R-:W3:Y:S01]  /*103d0*/  MUFU.EX2 R159, R159 ;  /* 0x0000009f009f7308 */ /* 0x000ee20000000800 */
[----:B--2---:R-:W-:Y:S01]  /*103e0*/  F2FP.F16.F32.PACK_AB R158, R173, R172 ;  /* 0x000000acad9e723e */ /* 0x004fe200000000ff */
[----:B------:R-:W-:Y:S01]  /*103f0*/  FFMA.FTZ R172, R157, R3, R201 ;  /* 0x000000039dac7223 */ /* 0x000fe200000100c9 */
[----:B------:R-:W-:Y:S01]  /*10400*/  FADD.FTZ R169, R196, R169 ;  /* 0x000000a9c4a97221 */ /* 0x000fe20000010000 */
[C---:B----4-:R-:W-:Y:S01]  /*10410*/  F2FP.F16.F32.PACK_AB R201, R155.reuse, R201 ;  /* 0x000000c99bc9723e */ /* 0x050fe200000000ff */
[-C--:B------:R-:W-:Y:S01]  /*10420*/  FMUL.FTZ R34, R34, R157.reuse ;  /* 0x0000009d22227220 */ /* 0x080fe20000410000 */
[----:B------:R-:W-:Y:S01]  /*10430*/  FADD.FTZ R172, R155, R172 ;  /* 0x000000ac9bac7221 */ /* 0x000fe20000010000 */
[-C--:B------:R-:W-:Y:S01]  /*10440*/  FMUL.FTZ R35, R35, R157.reuse ;  /* 0x0000009d23237220 */ /* 0x080fe20000410000 */
[----:B------:R-:W2:Y:S01]  /*10450*/  MUFU.EX2 R153, R162 ;  /* 0x000000a200997308 */ /* 0x000ea20000000800 */
[-C--:B------:R-:W-:Y:S01]  /*10460*/  FMUL.FTZ R38, R38, R157.reuse ;  /* 0x0000009d26267220 */ /* 0x080fe20000410000 */
[----:B-----5:R-:W-:Y:S01]  /*10470*/  FADD.FTZ R172, R203, R172 ;  /* 0x000000accbac7221 */ /* 0x020fe20000010000 */
        /* <DEDUP_REMOVED lines=76> */
[-C--:B------:R-:W-:Y:S01]  /*10940*/  FMUL.FTZ R150, R150, R157.reuse ;  /* 0x0000009d96967220 */ /* 0x080fe20000410000 */
[----:B------:R4:W5:Y:S01]  /*10950*/  MUFU.EX2 R170, R5 ;  /* 0x0000000500aa7308 */ /* 0x0009620000000800 */
[----:B---3--:R-:W-:Y:S01]  /*10960*/  FADD.FTZ R172, R161, R172 ;  /* 0x000000aca1ac7221 */ /* 0x008fe20000010000 */
[----:B------:R-:W-:Y:S01]  /*10970*/  FMUL.FTZ R151, R151, R157 ;  /* 0x0000009d97977220 */ /* 0x000fe20000410000 */
[----:B------:R-:W-:-:S02]  /*10980*/  F2FP.F16.F32.PACK_AB R153, R163, R153 ;  /* 0x00000099a399723e */ /* 0x000fc400000000ff */
[----:B------:R-:W-:Y:S02]  /*10990*/  F2FP.F16.F32.PACK_AB R157, R171, R167 ;  /* 0x000000a7ab9d723e */ /* 0x000fe400000000ff */
[----:B------:R-:W-:Y:S01]  /*109a0*/  F2FP.F16.F32.PACK_AB R162, R181, R180 ;  /* 0x000000b4b5a2723e */ /* 0x000fe200000000ff */
[----:B------:R-:W3:Y:S01]  /*109b0*/  MUFU.EX2 R182, R182 ;  /* 0x000000b600b67308 */ /* 0x000ee20000000800 */
[----:B----4-:R-:W-:Y:S01]  /*109c0*/  IADD3 R5, -R217, 0xb, RZ ;  /* 0x0000000bd9057810 */ /* 0x010fe20007ffe1ff */
[----:B--2---:R-:W-:Y:S01]  /*109d0*/  FADD.FTZ R3, R179, R172 ;  /* 0x000000acb3037221 */ /* 0x004fe20000010000 */
[----:B------:R-:W-:Y:S02]  /*109e0*/  F2FP.F16.F32.PACK_AB R166, R189, R188 ;  /* 0x000000bcbda6723e */ /* 0x000fe400000000ff */
[----:B------:R-:W-:Y:S01]  /*109f0*/  F2FP.F16.F32.PACK_AB R168, R193, R168 ;  /* 0x000000a8c1a8723e */ /* 0x000fe200000000ff */
[----:B------:R2:W-:Y:S06]  /*10a00*/  BAR.ARV R5, 0x100 ;  /* 0x000400050000751d */ /* 0x0005ec0000002000 */
[----:B------:R-:W4:Y:S01]  /*10a10*/  MUFU.EX2 R183, R183 ;  /* 0x000000b700b77308 */ /* 0x000f220000000800 */
[----:B------:R0:W-:Y:S01]  /*10a20*/  @!P1 SYNCS.ARRIVE.TRANS64.RED.A1T0 RZ, [R154+URZ], RZ ;  /* 0x000000ff9aff99a7 */ /* 0x0001e2000810043f */
[C---:B-----5:R-:W-:Y:S01]  /*10a30*/  FADD.FTZ R4, R170.reuse, R169 ;  /* 0x000000a9aa047221 */ /* 0x060fe20000010000 */
[----:B------:R-:W-:Y:S01]  /*10a40*/  F2FP.F16.F32.PACK_AB R170, R170, R196 ;  /* 0x000000c4aaaa723e */ /* 0x000fe200000000ff */
[----:B---3--:R-:W-:Y:S01]  /*10a50*/  FADD.FTZ R178, R182, R3 ;  /* 0x00000003b6b27221 */ /* 0x008fe20000010000 */
[----:B------:R-:W-:-:S03]  /*10a60*/  F2FP.F16.F32.PACK_AB R161, R179, R161 ;  /* 0x000000a1b3a1723e */ /* 0x000fc600000000ff */
[----:B------:R-:W-:Y:S01]  /*10a70*/  MUFU.EX2 R187, R187 ;  /* 0x000000bb00bb7308 */ /* 0x000fe20000000800 */
[----:B0-----:R-:W-:Y:S02]  /*10a80*/  F2FP.F16.F32.PACK_AB R154, R165, R164 ;  /* 0x000000a4a59a723e */ /* 0x001fe400000000ff */
[----:B------:R-:W-:-:S05]  /*10a90*/  F2FP.F16.F32.PACK_AB R164, R185, R184 ;  /* 0x000000b8b9a4723e */ /* 0x000fca00000000ff */
[----:B------:R-:W0:Y:S01]  /*10aa0*/  MUFU.EX2 R165, R186 ;  /* 0x000000ba00a57308 */ /* 0x000e220000000800 */
[C---:B----4-:R-:W-:Y:S01]  /*10ab0*/  FADD.FTZ R178, R183.reuse, R178 ;  /* 0x000000b2b7b27221 */ /* 0x050fe20000010000 */
[----:B------:R-:W-:-:S06]  /*10ac0*/  F2FP.F16.F32.PACK_AB R163, R183, R182 ;  /* 0x000000b6b7a3723e */ /* 0x000fcc00000000ff */
[----:B------:R-:W3:Y:S08]  /*10ad0*/  MUFU.EX2 R190, R190 ;  /* 0x000000be00be7308 */ /* 0x000ef00000000800 */
[----:B------:R-:W4:Y:S01]  /*10ae0*/  MUFU.EX2 R191, R191 ;  /* 0x000000bf00bf7308 */ /* 0x000f220000000800 */
[----:B0-----:R-:W-:Y:S01]  /*10af0*/  FADD.FTZ R178, R165, R178 ;  /* 0x000000b2a5b27221 */ /* 0x001fe20000010000 */
[----:B------:R-:W-:-:S03]  /*10b00*/  F2FP.F16.F32.PACK_AB R165, R187, R165 ;  /* 0x000000a5bba5723e */ /* 0x000fc600000000ff */
[----:B------:R-:W-:-:S03]  /*10b10*/  FADD.FTZ R3, R187, R178 ;  /* 0x000000b2bb037221 */ /* 0x000fc60000010000 */
[----:B------:R-:W0:Y:S01]  /*10b20*/  MUFU.EX2 R169, R194 ;  /* 0x000000c200a97308 */ /* 0x000e220000000800 */
[----:B---3--:R-:W-:-:S07]  /*10b30*/  FADD.FTZ R176, R190, R3 ;  /* 0x00000003beb07221 */ /* 0x008fce0000010000 */
[----:B------:R-:W3:Y:S01]  /*10b40*/  MUFU.EX2 R172, R195 ;  /* 0x000000c300ac7308 */ /* 0x000ee20000000800 */
[C---:B----4-:R-:W-:Y:S01]  /*10b50*/  FADD.FTZ R176, R191.reuse, R176 ;  /* 0x000000b0bfb07221 */ /* 0x050fe20000010000 */
[----:B------:R-:W-:-:S06]  /*10b60*/  F2FP.F16.F32.PACK_AB R167, R191, R190 ;  /* 0x000000bebfa7723e */ /* 0x000fcc00000000ff */
[----:B------:R-:W4:Y:S01]  /*10b70*/  MUFU.EX2 R198, R198 ;  /* 0x000000c600c67308 */ /* 0x000f220000000800 */
[----:B0-----:R-:W-:-:S07]  /*10b80*/  FADD.FTZ R3, R169, R176 ;  /* 0x000000b0a9037221 */ /* 0x001fce0000010000 */
[----:B------:R-:W0:Y:S01]  /*10b90*/  MUFU.EX2 R199, R199 ;  /* 0x000000c700c77308 */ /* 0x000e220000000800 */
[C---:B---3--:R-:W-:Y:S01]  /*10ba0*/  FADD.FTZ R3, R172.reuse, R3 ;  /* 0x00000003ac037221 */ /* 0x048fe20000010000 */
[----:B------:R-:W-:-:S03]  /*10bb0*/  F2FP.F16.F32.PACK_AB R169, R172, R169 ;  /* 0x000000a9aca9723e */ /* 0x000fc600000000ff */
[----:B----4-:R-:W-:-:S04]  /*10bc0*/  FADD.FTZ R174, R198, R3 ;  /* 0x00000003c6ae7221 */ /* 0x010fc80000010000 */
[C---:B0-----:R-:W-:Y:S01]  /*10bd0*/  FADD.FTZ R3, R199.reuse, R174 ;  /* 0x000000aec7037221 */ /* 0x041fe20000010000 */
[----:B------:R-:W-:Y:S01]  /*10be0*/  F2FP.F16.F32.PACK_AB R171, R199, R198 ;  /* 0x000000c6c7ab723e */ /* 0x000fe200000000ff */
[----:B--2---:R-:W-:Y:S06]  /*10bf0*/  @!P0 BRA `(.L_x_11890) ;  /* 0x0000000000048947 */ /* 0x004fec0003800000 */
[----:B------:R-:W-:Y:S01]  /*10c00*/  BPT.TRAP 0x1 ;  /* 0x000000040000795c */ /* 0x000fe20000300000 */
.L_x_11890:
[----:B------:R0:W2:Y:S01]  /*10c10*/  SYNCS.PHASECHK.TRANS64.TRYWAIT P3, [R6+URZ+0x22850], R213 ;  /* 0x022850d5060075a7 */ /* 0x0000a2000806017f */
[----:B------:R-:W-:Y:S05]  /*10c20*/  @!P0 BRA `(.L_x_11891) ;  /* 0x0000000000048947 */ /* 0x000fea0003800000 */
[----:B------:R-:W-:Y:S01]  /*10c30*/  BPT.TRAP 0x1 ;  /* 0x000000040000795c */ /* 0x000fe20000300000 */
.L_x_11891:
[----:B------:R-:W-:Y:S04]  /*10c40*/  BSSY B0, `(.L_x_11892) ;  /* 0x0000004000007945 */ /* 0x000fe80003800000 */
[----:B--2---:R-:W-:Y:S05]  /*10c50*/  @P3 BRA `(.L_x_11893) ;  /* 0x0000000000083947 */ /* 0x004fea0003800000 */
[----:B------:R-:W2:Y:S02]  /*10c60*/  SYNCS.PHASECHK.TRANS64.TRYWAIT P3, [R6+URZ+0x22850], R213 ;  /* 0x022850d5060075a7 */ /* 0x000ea4000806017f */
[----:B--2---:R-:W-:Y:S05]  /*10c70*/  @!P3 BRA `(.L_x_11894) ;  /* 0x000000f800a4b947 */ /* 0x004fea0003800000 */
.L_x_11893:
[----:B------:R-:W-:Y:S05]  /*10c80*/  BSYNC B0 ;  /* 0x0000000000007941 */ /* 0x000fea0003800000 */
.L_x_11892:
[----:B------:R-:W3:Y:S01]  /*10c90*/  S2R R174, SR_TID.X ;  /* 0x0000000000ae7919 */ /* 0x000ee20000002100 */
[----:B------:R-:W-:Y:S01]  /*10ca0*/  IMAD.MOV.U32 R173, RZ, RZ, 0x40000040 ;  /* 0x40000040ffad7424 */ /* 0x000fe200078e00ff */
[----:B------:R-:W-:Y:S05]  /*10cb0*/  WARPSYNC.ALL ;  /* 0x0000000000007948 */ /* 0x000fea0003800000 */
[----:B------:R-:W-:Y:S01]  /*10cc0*/  R2UR UR7, R173 ;  /* 0x00000000ad0772ca */ /* 0x000fe200000e0000 */
[----:B------:R-:W-:Y:S02]  /*10cd0*/  IMAD R172, R2, 0xc00, R11 ;  /* 0x00000c0002ac7824 */ /* 0x000fe400078e020b */
[----:B------:R-:W-:-:S02]  /*10ce0*/  IMAD.MOV.U32 R175, RZ, RZ, 0x40000040 ;  /* 0x40000040ffaf7424 */ /* 0x000fc400078e00ff */
[----:B012---:R-:W-:Y:S01]  /*10cf0*/  @!P1 VIADD R6, R6, 0x22860 ;  /* 0x0002286006069836 */ /* 0x007fe20000000000 */
[----:B------:R-:W-:-:S04]  /*10d00*/  R2UR UR6, R172 ;  /* 0x00000000ac0672ca */ /* 0x000fc800000e0000 */
[----:B------:R-:W-:Y:S02]  /*10d10*/  @!P1 PRMT R6, RZ, 0x654, R6 ;  /* 0x00000654ff069816 */ /* 0x000fe40000000006 */
[----:B---3--:R-:W-:-:S05]  /*10d20*/  SHF.R.U32.HI R174, RZ, 0x7, R174 ;  /* 0x00000007ffae7819 */ /* 0x008fca00000116ae */
[----:B------:R-:W-:Y:S02]  /*10d30*/  VIADD R173, R174, 0x8 ;  /* 0x00000008aead7836 */ /* 0x000fe40000000000 */
[----:B------:R-:W-:-:S03]  /*10d40*/  VIADD R174, R172, 0x80 ;  /* 0x00000080acae7836 */ /* 0x000fc60000000000 */
        /* <DEDUP_REMOVED lines=45> */
[----:B0-----:R-:W-:-:S07]  /*11020*/  IMAD.MOV.U32 R6, RZ, RZ, R216 ;  /* 0x000000ffff067224 */ /* 0x001fce00078e00d8 */
.L_x_11885:
[----:B------:R-:W-:-:S13]  /*11030*/  ISETP.GE.AND P2, PT, R6, R219, PT ;  /* 0x000000db0600720c */ /* 0x000fda0003f46270 */
[----:B------:R-:W-:Y:S05]  /*11040*/  @!P2 BRA `(.L_x_11896) ;  /* 0x00000030006ca947 */ /* 0x000fea0003800000 */
[----:B------:R-:W-:Y:S02]  /*11050*/  IMAD.MOV.U32 R216, RZ, RZ, R7 ;  /* 0x000000ffffd87224 */ /* 0x000fe400078e0007 */
[----:B------:R-:W-:-:S07]  /*11060*/  IMAD.MOV.U32 R217, RZ, RZ, R0 ;  /* 0x000000ffffd97224 */ /* 0x000fce00078e0000 */
.L_x_11914:
[----:B------:R-:W-:Y:S01]  /*11070*/  VIADD R2, R2, 0x1 ;  /* 0x0000000102027836 */ /* 0x000fe20000000000 */
[----:B------:R-:W-:Y:S05]  /*11080*/  YIELD ;  /* 0x0000000000007946 */ /* 0x000fea0003800000 */
[----:B------:R-:W-:-:S04]  /*11090*/  ISETP.NE.AND P2, PT, R2, 0x2, PT ;  /* 0x000000020200780c */ /* 0x000fc80003f45270 */
[----:B------:R-:W-:Y:S02]  /*110a0*/  SEL R0, RZ, 0x1, P2 ;  /* 0x00000001ff007807 */ /* 0x000fe40001000000 */
[----:B------:R-:W-:Y:S02]  /*110b0*/  SEL R2, R2, RZ, P2 ;  /* 0x000000ff02027207 */ /* 0x000fe40001000000 */
[----:B------:R-:W-:Y:S01]  /*110c0*/  LOP3.LUT R19, R19, R0, RZ, 0x3c, !PT ;  /* 0x0000000013137212 */ /* 0x000fe200078e3cff */
[----:B--2---:R-:W-:Y:S06]  /*110d0*/  @!P0 BRA `(.L_x_11897) ;  /* 0x0000000000048947 */ /* 0x004fec0003800000 */
[----:B------:R-:W-:Y:S01]  /*110e0*/  BPT.TRAP 0x1 ;  /* 0x000000040000795c */ /* 0x000fe20000300000 */
.L_x_11897:
[----:B0-----:R-:W-:Y:S01]  /*110f0*/  IMAD R201, R2, 0x8, R16 ;  /* 0x0000000802c97824 */ /* 0x001fe200078e0210 */
[----:B------:R-:W-:-:S04]  /*11100*/  SHF.L.U32 R200, R19, 0x1f, RZ ;  /* 0x0000001f13c87819 */ /* 0x000fc800000006ff */
[----:B------:R0:W2:Y:S01]  /*11110*/  SYNCS.PHASECHK.TRANS64.TRYWAIT P2, [R201+URZ+0x22830], R200 ;  /* 0x022830c8c90075a7 */ /* 0x0000a2000804017f */
[----:B------:R-:W-:Y:S05]  /*11120*/  @!P0 BRA `(.L_x_11898) ;  /* 0x0000000000048947 */ /* 0x000fea0003800000 */
[----:B------:R-:W-:Y:S01]  /*11130*/  BPT.TRAP 0x1 ;  /* 0x000000040000795c */ /* 0x000fe20000300000 */
.L_x_11898:
[----:B------:R-:W-:Y:S02]  /*11140*/  IMAD R202, R2, 0x300, R211 ;  /* 0x0000030002ca7824 */ /* 0x000fe400078e02d3 */
[----:B------:R-:W-:Y:S01]  /*11150*/  IMAD.MOV.U32 R203, RZ, RZ, 0x40000040 ;  /* 0x40000040ffcb7424 */ /* 0x000fe200078e00ff */
[----:B--2---:R-:W-:Y:S06]  /*11160*/  @P2 BRA `(.L_x_11899) ;  /* 0x0000000000082947 */ /* 0x004fec0003800000 */
[----:B------:R-:W2:Y:S02]  /*11170*/  SYNCS.PHASECHK.TRANS64.TRYWAIT P2, [R201+URZ+0x22830], R200 ;  /* 0x022830c8c90075a7 */ /* 0x000ea4000804017f */
[----:B--2---:R-:W-:Y:S05]  /*11180*/  @!P2 BRA `(.L_x_11900) ;  /* 0x000000f40074a947 */ /* 0x004fea0003800000 */
.L_x_11899:
[----:B------:R-:W-:Y:S05]  /*11190*/  WARPSYNC.ALL ;  /* 0x0000000000007948 */ /* 0x000fea0003800000 */
[C---:B------:R-:W-:Y:S01]  /*111a0*/  R2UR UR6, R202.reuse ;  /* 0x00000000ca0672ca */ /* 0x040fe200000e0000 */
[----:B-1----:R-:W-:Y:S01]  /*111b0*/  WARPGROUP.ARRIVE ;  /* 0x00000000000079c5 */ /* 0x002fe20000000000 */
[----:B------:R-:W-:Y:S01]  /*111c0*/  R2UR UR7, R203 ;  /* 0x00000000cb0772ca */ /* 0x000fe200000e0000 */
[----:B------:R-:W-:Y:S01]  /*111d0*/  VIADD R212, R202, 0x2 ;  /* 0x00000002cad47836 */ /* 0x000fe20000000000 */
[----:B------:R-:W-:Y:S01]  /*111e0*/  R2UR UR4, R8 ;  /* 0x00000000080472ca */ /* 0x000fe200000e0000 */
[----:B------:R-:W-:Y:S01]  /*111f0*/  IMAD.MOV.U32 R213, RZ, RZ, 0x40000040 ;  /* 0x40000040ffd57424 */ /* 0x000fe200078e00ff */
[----:B------:R-:W-:Y:S01]  /*11200*/  R2UR UR5, R9 ;  /* 0x00000000090572ca */ /* 0x000fe200000e0000 */
[----:B------:R-:W-:Y:S01]  /*11210*/  IMAD.MOV.U32 R203, RZ, RZ, 0x40000040 ;  /* 0x40000040ffcb7424 */ /* 0x000fe200078e00ff */
[----:B------:R-:W-:Y:S01]  /*11220*/  ISETP.NE.AND P2, PT, R234, 0x1, PT ;  /* 0x00000001ea00780c */ /* 0x000fe20003f45270 */
[----:B------:R-:W1:Y:S01]  /*11230*/  S2R R7, SR_TID.X ;  /* 0x0000000000077919 */ /* 0x000e620000002100 */
[----:B------:R-:W-:-:S09]  /*11240*/  IMAD.IADD R227, R215, 0x1, R210 ;  /* 0x00000001d7e37824 */ /* 0x000fd200078e02d2 */
        /* <DEDUP_REMOVED lines=8> */
[----:B------:R-:W3:Y:S08]  /*112d0*/  @P2 LDC R5, c[0x0][0x44c] ;  /* 0x00011300ff052b82 */ /* 0x000ef00000000800 */
[----:B------:R-:W4:Y:S01]  /*112e0*/  @P2 LDC R0, c[0x0][0x450] ;  /* 0x00011400ff002b82 */ /* 0x000f220000000800 */
[----:B-1----:R-:W-:Y:S01]  /*112f0*/  SHF.R.U32.HI R7, RZ, 0x7, R7 ;  /* 0x00000007ff077819 */ /* 0x002fe20000011607 */
[----:B---3--:R-:W-:-:S05]  /*11300*/  @P2 IMAD.HI.U32 R5, R227, R5, RZ ;  /* 0x00000005e3052227 */ /* 0x008fca00078e00ff */
[----:B----4-:R-:W-:Y:S01]  /*11310*/  @P2 SHF.R.U32.HI R227, RZ, R0, R5 ;  /* 0x00000000ffe32219 */ /* 0x010fe20000011605 */
[----:B------:R-:W-:Y:S01]  /*11320*/  @!P1 VIADD R0, R201, 0x22840 ;  /* 0x00022840c9009836 */ /* 0x000fe20000000000 */
[----:B------:R-:W-:Y:S02]  /*11330*/  IADD3 R5, -R7, 0xb, RZ ;  /* 0x0000000b07057810 */ /* 0x000fe40007ffe1ff */
[----:B------:R-:W-:Y:S01]  /*11340*/  ISETP.GE.AND P2, PT, R229, 0x1, PT ;  /* 0x00000001e500780c */ /* 0x000fe20003f46270 */
[----:B------:R-:W1:Y:S01]  /*11350*/  SHFL.IDX PT, R7, R227, RZ, 0x1c1f ;  /* 0x001c1fffe3077589 */ /* 0x000e6200000e0000 */
[----:B------:R-:W-:Y:S01]  /*11360*/  @!P1 PRMT R0, RZ, 0x654, R0 ;  /* 0x00000654ff009816 */ /* 0x000fe20000000000 */
[----:B------:R-:W-:Y:S02]  /*11370*/  WARPGROUP.DEPBAR.LE gsb0, 0x0 ;  /* 0x00008000000079c5 */ /* 0x000fe40000010000 */
[----:B------:R-:W-:-:S06]  /*11380*/  WARPGROUP.ARRIVE ;  /* 0x00000000000079c5 */ /* 0x000fcc0000000000 */
        /* <DEDUP_REMOVED lines=15> */
[----:B------:R-:W-:Y:S02]  /*11480*/  ULOP3.LUT UR4, URZ, UR45, URZ, 0x33, !UPT ;  /* 0x0000002d3f047292 */ /* 0x000fe4000f8e333f */
[----:B------:R-:W-:Y:S02]  /*11490*/  WARPGROUP.DEPBAR.LE gsb0, 0x0 ;  /* 0x00008000000079c5 */ /* 0x000fe40000010000 */
[----:B------:R3:W-:Y:S06]  /*114a0*/  BAR.ARV R5, 0x100 ;  /* 0x000400050000751d */ /* 0x0007ec0000002000 */
[----:B------:R4:W-:Y:S02]  /*114b0*/  @!P1 SYNCS.ARRIVE.TRANS64.RED.A1T0 RZ, [R0+URZ], RZ ;  /* 0x000000ff00ff99a7 */ /* 0x0009e4000810043f */
[----:B----4-:R-:W-:-:S04]  /*114c0*/  IMAD R0, R6, -0x60, RZ ;  /* 0xffffffa006007824 */ /* 0x010fc800078e02ff */
[----:B------:R-:W-:-:S04]  /*114d0*/  VIADD R10, R0, 0x1 ;  /* 0x00000001000a7836 */ /* 0x000fc80000000000 */
[----:B------:R-:W-:-:S05]  /*114e0*/  IMAD R10, R206, -0x2, R10 ;  /* 0xfffffffece0a7824 */ /* 0x000fca00078e020a */
[----:B------:R-:W-:-:S05]  /*114f0*/  IADD3 R213, -R204, R10, R205 ;  /* 0x0000000accd57210 */ /* 0x000fca0007ffe1cd */
[C---:B------:R-:W-:Y:S02]  /*11500*/  VIADD R226, R213.reuse, UR44 ;  /* 0x0000002cd5e27c36 */ /* 0x040fe40008000000 */
[----:B------:R-:W-:Y:S02]  /*11510*/  VIADD R213, R213, UR4 ;  /* 0x00000004d5d57c36 */ /* 0x000fe40008000000 */
[C---:B-1----:R-:W-:Y:S02]  /*11520*/  IMAD.IADD R212, R7.reuse, 0x1, R226 ;  /* 0x0000000107d47824 */ /* 0x042fe400078e02e2 */
        /* <DEDUP_REMOVED lines=14> */
.L_x_11903:
[----:B------:R-:W-:-:S05]  /*11610*/  IMAD.U32 R228, RZ, RZ, UR37 ;  /* 0x00000025ffe47e24 */ /* 0x000fca000f8e00ff */
[----:B------:R-:W-:-:S13]  /*11620*/  ISETP.NE.AND P2, PT, R228, 0x1, PT ;  /* 0x00000001e400780c */ /* 0x000fda0003f45270 */
[----:B------:R-:W1:Y:S02]  /*11630*/  @P2 LDC.64 R202, c[0x0][0x9e8] ;  /* 0x00027a00ffca2b82 */ /* 0x000e640000000a00 */
[----:B-1----:R-:W-:-:S05]  /*11640*/  @P2 IMAD.HI.U32 R202, R7, R202, RZ ;  /* 0x000000ca07ca2227 */ /* 0x002fca00078e00ff */
[----:B------:R-:W-:-:S07]  /*11650*/  @P2 SHF.R.U32.HI R7, RZ, R203, R202 ;  /* 0x000000cbff072219 */ /* 0x000fce00000116ca */
.L_x_11904:
[----:B------:R-:W-:Y:S05]  /*11660*/  BSYNC B0 ;  /* 0x0000000000007941 */ /* 0x000fea0003800000 */
.L_x_11902:
[----:B------:R-:W-:-:S04]  /*11670*/  IMAD R202, R206, -0x2, R0 ;  /* 0xfffffffececa7824 */ /* 0x000fc800078e0200 */
[----:B------:R-:W-:-:S05]  /*11680*/  IMAD R202, R7, R228, R202 ;  /* 0x000000e407ca7224 */ /* 0x000fca00078e02ca */
[----:B------:R-:W-:Y:S02]  /*11690*/  VIMNMX R10, R10, R202, !PT ;  /* 0x000000ca0a0a7248 */ /* 0x000fe40007fe0100 */
[----:B------:R-:W-:-:S07]  /*116a0*/  VIADDMNMX R212, R202, R228, R212, PT ;  /* 0x000000e4cad47246 */ /* 0x000fce00038001d4 */
.L_x_11901:
[----:B------:R-:W3:Y:S01]  /*116b0*/  LDL.LU R228, [R1] ;  /* 0x0000000001e47983 */ /* 0x000ee20000300800 */
[C---:B------:R-:W-:Y:S02]  /*116c0*/  ISETP.GE.AND P2, PT, R0.reuse, 0x1, PT ;  /* 0x000000010000780c */ /* 0x040fe40003f46270 */
[----:B------:R-:W-:Y:S02]  /*116d0*/  ISETP.GE.AND P4, PT, R0, 0x9, PT ;  /* 0x000000090000780c */ /* 0x000fe40003f86270 */
[----:B---3--:R-:W-:-:S09]  /*116e0*/  LOP3.LUT R228, R228, 0xfff7ffff, RZ, 0xc0, !PT ;  /* 0xfff7ffffe4e47812 */ /* 0x008fd200078ec0ff */
        /* <DEDUP_REMOVED lines=131> */
[----:B------:R-:W1:Y:S02]  /*11f20*/  SHFL.IDX PT, R10, R227, 0x1, 0x1c1f ;  /* 0x003c1f00e30a7f89 */ /* 0x000e6400000e0000 */
[----:B------:R-:W-:Y:S02]  /*11f30*/  ISETP.LT.OR P6, PT, R212, 0x5a, P6 ;  /* 0x0000005ad400780c */ /* 0x000fe400037c1670 */
[----:B------:R3:W-:Y:S02]  /*11f40*/  STL [R1], R228 ;  /* 0x000000e401007387 */ /* 0x0007e40000100800 */
[----:B------:R-:W-:-:S02]  /*11f50*/  FSEL R197, R197, -INF , !P6 ;  /* 0xff800000c5c57808 */ /* 0x000fc40007000000 */
[----:B------:R-:W-:Y:S01]  /*11f60*/  ISETP.GE.AND P6, PT, R229, 0x1, PT ;  /* 0x00000001e500780c */ /* 0x000fe20003fc6270 */
[--C-:B-1----:R-:W-:Y:S02]  /*11f70*/  IMAD.IADD R226, R226, 0x1, R10.reuse ;  /* 0x00000001e2e27824 */ /* 0x102fe400078e020a */
        /* <DEDUP_REMOVED lines=14> */
.L_x_11907:
[----:B------:R-:W-:-:S05]  /*12060*/  IMAD.U32 R203, RZ, RZ, UR37 ;  /* 0x00000025ffcb7e24 */ /* 0x000fca000f8e00ff */
[----:B------:R-:W-:-:S13]  /*12070*/  ISETP.NE.AND P6, PT, R203, 0x1, PT ;  /* 0x00000001cb00780c */ /* 0x000fda0003fc5270 */
[----:B------:R-:W1:Y:S02]  /*12080*/  @P6 LDC.64 R152, c[0x0][0x9e8] ;  /* 0x00027a00ff986b82 */ /* 0x000e640000000a00 */
[----:B-1----:R-:W-:-:S05]  /*12090*/  @P6 IMAD.HI.U32 R152, R10, R152, RZ ;  /* 0x000000980a986227 */ /* 0x002fca00078e00ff */
[----:B------:R-:W-:-:S07]  /*120a0*/  @P6 SHF.R.U32.HI R10, RZ, R153, R152 ;  /* 0x00000099ff0a6219 */ /* 0x000fce0000011698 */
.L_x_11908:
[----:B------:R-:W-:Y:S05]  /*120b0*/  BSYNC B0 ;  /* 0x0000000000007941 */ /* 0x000fea0003800000 */
.L_x_11906:
[----:B------:R-:W-:-:S04]  /*120c0*/  IMAD R0, R206, -0x2, R0 ;  /* 0xfffffffece007824 */ /* 0x000fc800078e0200 */
[----:B------:R-:W-:-:S05]  /*120d0*/  IMAD R0, R10, R203, R0 ;  /* 0x000000cb0a007224 */ /* 0x000fca00078e0200 */
[----:B------:R-:W-:Y:S02]  /*120e0*/  VIMNMX R213, R213, R0, !PT ;  /* 0x00000000d5d57248 */ /* 0x000fe40007fe0100 */
[----:B------:R-:W-:-:S07]  /*120f0*/  VIADDMNMX R226, R0, R203, R226, PT ;  /* 0x000000cb00e27246 */ /* 0x000fce00038001e2 */
.L_x_11905:
[----:B------:R-:W-:Y:S02]  /*12100*/  ISETP.GT.AND P2, PT, R213, 0x1, !P2 ;  /* 0x00000001d500780c */ /* 0x000fe40005744270 */
[----:B------:R-:W-:Y:S02]  /*12110*/  FMNMX.FTZ R0, R7, R217, !PT ;  /* 0x000000d907007209 */ /* 0x000fe40007810000 */
[----:B------:R-:W-:Y:S02]  /*12120*/  ISETP.LT.OR P2, PT, R226, 0x2, P2 ;  /* 0x00000002e200780c */ /* 0x000fe40001741670 */
[C---:B------:R-:W-:Y:S02]  /*12130*/  LOP3.LUT P6, RZ, R228.reuse, 0x8000, RZ, 0xc0, !PT ;  /* 0x00008000e4ff7812 */ /* 0x040fe400078cc0ff */
        /* <DEDUP_REMOVED lines=65> */
[C---:B------:R-:W-:Y:S02]  /*12550*/  ISETP.GT.AND P2, PT, R213.reuse, 0x29, !P2 ;  /* 0x00000029d500780c */ /* 0x040fe40005744270 */
[----:B------:R-:W-:Y:S02]  /*12560*/  LOP3.LUT P3, RZ, R228, 0x80000, RZ, 0xc0, !PT ;  /* 0x00080000e4ff7812 */ /* 0x000fe4000786c0ff */
        /* <DEDUP_REMOVED lines=12> */
[----:B------:R-:W-:Y:S02]  /*12630*/  FSEL R195, R195, -INF , !P4 ;  /* 0xff800000c3c37808 */ /* 0x000fe40006000000 */
[----:B------:R-:W-:Y:S02]  /*12640*/  ISETP.GT.AND P2, PT, R213, 0x31, !P2 ;  /* 0x00000031d500780c */ /* 0x000fe40005744270 */
[C---:B------:R-:W-:Y:S02]  /*12650*/  ISETP.LT.OR P5, PT, R226.reuse, 0x59, P5 ;  /* 0x00000059e200780c */ /* 0x040fe40002fa1670 */
[----:B------:R-:W-:-:S02]  /*12660*/  ISETP.LT.OR P2, PT, R226, 0x32, P2 ;  /* 0x00000032e200780c */ /* 0x000fc40001741670 */
[----:B------:R-:W-:Y:S02]  /*12670*/  FSEL R198, R198, -INF , !P5 ;  /* 0xff800000c6c67808 */ /* 0x000fe40006800000 */
[----:B------:R-:W-:Y:S02]  /*12680*/  FSEL R179, R179, -INF , !P2 ;  /* 0xff800000b3b37808 */ /* 0x000fe40005000000 */
[----:B------:R-:W-:Y:S02]  /*12690*/  LOP3.LUT P2, RZ, R228, 0x200, RZ, 0xc0, !PT ;  /* 0x00000200e4ff7812 */ /* 0x000fe4000784c0ff */
[----:B-1----:R-:W-:Y:S01]  /*126a0*/  FMNMX.FTZ R0, R0, R10, !PT ;  /* 0x0000000a00007209 */ /* 0x002fe20007810000 */
[----:B------:R-:W-:Y:S01]  /*126b0*/  IMAD.U32 R10, RZ, RZ, UR36 ;  /* 0x00000024ff0a7e24 */ /* 0x000fe2000f8e00ff */
[----:B------:R-:W-:-:S03]  /*126c0*/  ISETP.GT.AND P2, PT, R213, 0x38, !P2 ;  /* 0x00000038d500780c */ /* 0x000fc60005744270 */
[----:B------:R-:W-:Y:S01]  /*126d0*/  FMUL.FTZ R153, R0, R10 ;  /* 0x0000000a00997220 */ /* 0x000fe20000410000 */
        /* <DEDUP_REMOVED lines=23> */
[----:B------:R-:W-:Y:S02]  /*12850*/  FSEL R152, R0, RZ, P2 ;  /* 0x000000ff00987208 */ /* 0x000fe40001000000 */
[----:B------:R-:W-:Y:S02]  /*12860*/  FSEL R153, R153, RZ, P2 ;  /* 0x000000ff99997208 */ /* 0x000fe40001000000 */
[----:B------:R-:W-:Y:S01]  /*12870*/  ISETP.GT.AND P2, PT, R213, RZ, !P3 ;  /* 0x000000ffd500720c */ /* 0x000fe20005f44270 */
[----:B------:R-:W-:Y:S02]  /*12880*/  FADD.FTZ R152, -R152, R217 ;  /* 0x000000d998987221 */ /* 0x000fe40000010100 */
[-CC-:B------:R-:W-:Y:S01]  /*12890*/  FFMA.FTZ R7, R7, R10.reuse, -R153.reuse ;  /* 0x0000000a07077223 */ /* 0x180fe20000010899 */
[-CC-:B------:R-:W-:Y:S01]  /*128a0*/  FFMA.FTZ R202, R202, R10.reuse, -R153.reuse ;  /* 0x0000000acaca7223 */ /* 0x180fe20000010899 */
        /* <DEDUP_REMOVED lines=24> */
[----:B------:R-:W-:-:S04]  /*12a30*/  ISETP.LT.OR P2, PT, R226, 0x1, P2 ;  /* 0x00000001e200780c */ /* 0x000fc80001741670 */
[----:B------:R-:W-:Y:S02]  /*12a40*/  FSEL R154, R154, -INF , !P2 ;  /* 0xff8000009a9a7808 */ /* 0x000fe40005000000 */
[----:B------:R-:W-:Y:S01]  /*12a50*/  ISETP.GT.AND P2, PT, R213, 0x59, !P6 ;  /* 0x00000059d500780c */ /* 0x000fe20007744270 */
[----:B------:R-:W1:Y:S03]  /*12a60*/  MUFU.EX2 R153, R152 ;  /* 0x0000009800997308 */ /* 0x000e660000000800 */
[----:B------:R-:W-:-:S04]  /*12a70*/  ISETP.LT.OR P2, PT, R226, 0x5a, P2 ;  /* 0x0000005ae200780c */ /* 0x000fc80001741670 */
[----:B------:R-:W-:Y:S01]  /*12a80*/  FSEL R199, R199, -INF , !P2 ;  /* 0xff800000c7c77808 */ /* 0x000fe20005000000 */
[----:B------:R-:W3:Y:S08]  /*12a90*/  MUFU.EX2 R152, R202 ;  /* 0x000000ca00987308 */ /* 0x000ef00000000800 */
[----:B------:R-:W4:Y:S01]  /*12aa0*/  MUFU.EX2 R156, R156 ;  /* 0x0000009c009c7308 */ /* 0x000f220000000800 */
[----:B-1----:R-:W-:Y:S01]  /*12ab0*/  FFMA.FTZ R4, R153, R4, R7 ;  /* 0x0000000499047223 */ /* 0x002fe20000010007 */
[-C--:B------:R-:W-:Y:S01]  /*12ac0*/  FMUL.FTZ R24, R24, R153.reuse ;  /* 0x0000009918187220 */ /* 0x080fe20000410000 */
[-C--:B------:R-:W-:Y:S01]  /*12ad0*/  FMUL.FTZ R25, R25, R153.reuse ;  /* 0x0000009919197220 */ /* 0x080fe20000410000 */
[-C--:B------:R-:W-:Y:S01]  /*12ae0*/  FMUL.FTZ R28, R28, R153.reuse ;  /* 0x000000991c1c7220 */ /* 0x080fe20000410000 */
[-C--:B------:R-:W-:Y:S01]  /*12af0*/  FMUL.FTZ R29, R29, R153.reuse ;  /* 0x000000991d1d7220 */ /* 0x080fe20000410000 */
[-C--:B------:R-:W-:Y:S01]  /*12b00*/  FMUL.FTZ R32, R32, R153.reuse ;  /* 0x0000009920207220 */ /* 0x080fe20000410000 */
[----:B------:R-:W-:Y:S01]  /*12b10*/  FMUL.FTZ R33, R33, R153 ;  /* 0x0000009921217220 */ /* 0x000fe20000410000 */
[----:B------:R-:W1:Y:S01]  /*12b20*/  MUFU.EX2 R157, R157 ;  /* 0x0000009d009d7308 */ /* 0x000e620000000800 */
[C---:B---3--:R-:W-:Y:S01]  /*12b30*/  FADD.FTZ R4, R152.reuse, R4 ;  /* 0x0000000498047221 */ /* 0x048fe20000010000 */
[----:B------:R-:W-:Y:S01]  /*12b40*/  F2FP.F16.F32.PACK_AB R152, R152, R7 ;  /* 0x000000079898723e */ /* 0x000fe200000000ff */
[-C--:B------:R-:W-:Y:S01]  /*12b50*/  FMUL.FTZ R36, R36, R153.reuse ;  /* 0x0000009924247220 */ /* 0x080fe20000410000 */
[----:B------:R-:W-:Y:S01]  /*12b60*/  FMNMX.FTZ R7, R154, R216, !PT ;  /* 0x000000d89a077209 */ /* 0x000fe20007810000 */
[-C--:B------:R-:W-:Y:S01]  /*12b70*/  FMUL.FTZ R37, R37, R153.reuse ;  /* 0x0000009925257220 */ /* 0x080fe20000410000 */
[-C--:B------:R-:W-:Y:S01]  /*12b80*/  FMUL.FTZ R40, R40, R153.reuse ;  /* 0x0000009928287220 */ /* 0x080fe20000410000 */
[----:B------:R-:W-:Y:S01]  /*12b90*/  FMUL.FTZ R41, R41, R153 ;  /* 0x0000009929297220 */ /* 0x000fe20000410000 */
[----:B------:R-:W-:Y:S01]  /*12ba0*/  FMNMX.FTZ R7, R155, R7, !PT ;  /* 0x000000079b077209 */ /* 0x000fe20007810000 */
[----:B------:R-:W3:Y:S01]  /*12bb0*/  MUFU.EX2 R160, R160 ;  /* 0x000000a000a07308 */ /* 0x000ee20000000800 */
[----:B----4-:R-:W-:Y:S01]  /*12bc0*/  FADD.FTZ R4, R156, R4 ;  /* 0x000000049c047221 */ /* 0x010fe20000010000 */
[----:B------:R-:W-:Y:S01]  /*12bd0*/  FMUL.FTZ R44, R44, R153 ;  /* 0x000000992c2c7220 */ /* 0x000fe20000410000 */
[----:B------:R-:W-:Y:S01]  /*12be0*/  FMNMX.FTZ R7, R158, R7, !PT ;  /* 0x000000079e077209 */ /* 0x000fe20007810000 */
[-C--:B------:R-:W-:Y:S01]  /*12bf0*/  FMUL.FTZ R45, R45, R153.reuse ;  /* 0x000000992d2d7220 */ /* 0x080fe20000410000 */
[-C--:B------:R-:W-:Y:S01]  /*12c00*/  FMUL.FTZ R48, R48, R153.reuse ;  /* 0x0000009930307220 */ /* 0x080fe20000410000 */
[----:B------:R-:W-:Y:S01]  /*12c10*/  FMUL.FTZ R49, R49, R153 ;  /* 0x0000009931317220 */ /* 0x000fe20000410000 */
[----:B------:R-:W-:Y:S01]  /*12c20*/  FMNMX.FTZ R7, R159, R7, !PT ;  /* 0x000000079f077209 */ /* 0x000fe20007810000 */
[----:B------:R-:W4:Y:S01]  /*12c30*/  MUFU.EX2 R161, R161 ;  /* 0x000000a100a17308 */ /* 0x000f220000000800 */
[----:B-1----:R-:W-:Y:S01]  /*12c40*/  FADD.FTZ R4, R157, R4 ;  /* 0x000000049d047221 */ /* 0x002fe20000010000 */
[----:B------:R-:W-:Y:S01]  /*12c50*/  FMUL.FTZ R52, R52, R153 ;  /* 0x0000009934347220 */ /* 0x000fe20000410000 */
[----:B------:R-:W-:Y:S01]  /*12c60*/  FMNMX.FTZ R7, R162, R7, !PT ;  /* 0x00000007a2077209 */ /* 0x000fe20007810000 */
[-C--:B------:R-:W-:Y:S01]  /*12c70*/  FMUL.FTZ R53, R53, R153.reuse ;  /* 0x0000009935357220 */ /* 0x080fe20000410000 */
[-C--:B------:R-:W-:Y:S01]  /*12c80*/  FMUL.FTZ R56, R56, R153.reuse ;  /* 0x0000009938387220 */ /* 0x080fe20000410000 */
[----:B------:R-:W-:Y:S01]  /*12c90*/  FMUL.FTZ R57, R57, R153 ;  /* 0x0000009939397220 */ /* 0x000fe20000410000 */
[----:B------:R-:W-:Y:S01]  /*12ca0*/  FMNMX.FTZ R7, R163, R7, !PT ;  /* 0x00000007a3077209 */ /* 0x000fe20007810000 */
[----:B------:R-:W1:Y:S01]  /*12cb0*/  MUFU.EX2 R164, R164 ;  /* 0x000000a400a47308 */ /* 0x000e620000000800 */
[----:B---3--:R-:W-:Y:S01]  /*12cc0*/  FADD.FTZ R4, R160, R4 ;  /* 0x00000004a0047221 */ /* 0x008fe20000010000 */
[----:B------:R-:W-:Y:S01]  /*12cd0*/  FMUL.FTZ R60, R60, R153 ;  /* 0x000000993c3c7220 */ /* 0x000fe20000410000 */
        /* <DEDUP_REMOVED lines=71> */
[-C--:B------:R-:W-:Y:S01]  /*13150*/  FMUL.FTZ R132, R132, R153.reuse ;  /* 0x0000009984847220 */ /* 0x080fe20000410000 */
[-C--:B------:R-:W-:Y:S01]  /*13160*/  FMUL.FTZ R133, R133, R153.reuse ;  /* 0x0000009985857220 */ /* 0x080fe20000410000 */
[----:B------:R-:W3:Y:S01]  /*13170*/  SHFL.BFLY PT, R202, R7, 0x2, 0x1f ;  /* 0x0c401f0007ca7f89 */ /* 0x000ee200000e0000 */
[-C--:B------:R-:W-:Y:S01]  /*13180*/  FMUL.FTZ R136, R136, R153.reuse ;  /* 0x0000009988887220 */ /* 0x080fe20000410000 */
[-C--:B------:R-:W-:Y:S01]  /*13190*/  FMUL.FTZ R137, R137, R153.reuse ;  /* 0x0000009989897220 */ /* 0x080fe20000410000 */
[-C--:B------:R-:W-:Y:S01]  /*131a0*/  FMUL.FTZ R140, R140, R153.reuse ;  /* 0x000000998c8c7220 */ /* 0x080fe20000410000 */
[----:B------:R-:W5:Y:S01]  /*131b0*/  MUFU.EX2 R184, R184 ;  /* 0x000000b800b87308 */ /* 0x000f620000000800 */
[----:B----4-:R-:W-:Y:S01]  /*131c0*/  FADD.FTZ R4, R180, R4 ;  /* 0x00000004b4047221 */ /* 0x010fe20000010000 */
[-C--:B------:R-:W-:Y:S01]  /*131d0*/  FMUL.FTZ R141, R141, R153.reuse ;  /* 0x000000998d8d7220 */ /* 0x080fe20000410000 */
[-C--:B------:R-:W-:Y:S01]  /*131e0*/  FMUL.FTZ R144, R144, R153.reuse ;  /* 0x0000009990907220 */ /* 0x080fe20000410000 */
[-C--:B------:R-:W-:Y:S01]  /*131f0*/  FMUL.FTZ R145, R145, R153.reuse ;  /* 0x0000009991917220 */ /* 0x080fe20000410000 */
[-C--:B------:R-:W-:Y:S01]  /*13200*/  FMUL.FTZ R148, R148, R153.reuse ;  /* 0x0000009994947220 */ /* 0x080fe20000410000 */
[----:B------:R-:W-:-:S02]  /*13210*/  FMUL.FTZ R149, R149, R153 ;  /* 0x0000009995957220 */ /* 0x000fc40000410000 */
[----:B------:R-:W4:Y:S01]  /*13220*/  MUFU.EX2 R185, R185 ;  /* 0x000000b900b97308 */ /* 0x000f220000000800 */
[----:B-1----:R-:W-:-:S07]  /*13230*/  FADD.FTZ R4, R181, R4 ;  /* 0x00000004b5047221 */ /* 0x002fce0000010000 */
[----:B------:R-:W1:Y:S01]  /*13240*/  MUFU.EX2 R188, R188 ;  /* 0x000000bc00bc7308 */ /* 0x000e620000000800 */
[----:B-----5:R-:W-:Y:S01]  /*13250*/  FADD.FTZ R4, R184, R4 ;  /* 0x00000004b8047221 */ /* 0x020fe20000010000 */
[----:B---3--:R-:W-:-:S06]  /*13260*/  FMNMX.FTZ R7, R7, R202, !PT ;  /* 0x000000ca07077209 */ /* 0x008fcc0007810000 */
[----:B------:R-:W3:Y:S01]  /*13270*/  MUFU.EX2 R189, R189 ;  /* 0x000000bd00bd7308 */ /* 0x000ee20000000800 */
[----:B------:R-:W5:Y:S07]  /*13280*/  SHFL.BFLY PT, R202, R7, 0x1, 0x1f ;  /* 0x0c201f0007ca7f89 */ /* 0x000f6e00000e0000 */
[----:B------:R-:W0:Y:S08]  /*13290*/  MUFU.EX2 R192, R192 ;  /* 0x000000c000c07308 */ /* 0x000e300000000800 */
[----:B------:R-:W2:Y:S08]  /*132a0*/  MUFU.EX2 R193, R193 ;  /* 0x000000c100c17308 */ /* 0x000eb00000000800 */
[----:B------:R-:W2:Y:S01]  /*132b0*/  MUFU.EX2 R196, R196 ;  /* 0x000000c400c47308 */ /* 0x000ea20000000800 */
[----:B-----5:R-:W-:-:S04]  /*132c0*/  FMNMX.FTZ R7, R7, R202, !PT ;  /* 0x000000ca07077209 */ /* 0x020fc80007810000 */
[C---:B------:R-:W-:Y:S01]  /*132d0*/  FSETP.NEU.FTZ.AND P2, PT, R7.reuse, -INF , PT ;  /* 0xff8000000700780b */ /* 0x040fe20003f5d000 */
[----:B------:R-:W-:-:S05]  /*132e0*/  FMUL.FTZ R203, R7, R10 ;  /* 0x0000000a07cb7220 */ /* 0x000fca0000410000 */
[----:B------:R-:W-:-:S05]  /*132f0*/  FSEL R203, R203, RZ, P2 ;  /* 0x000000ffcbcb7208 */ /* 0x000fca0001000000 */
[--C-:B------:R-:W-:Y:S01]  /*13300*/  FFMA.FTZ R227, R154, R10, -R203.reuse ;  /* 0x0000000a9ae37223 */ /* 0x100fe200000108cb */
[----:B------:R-:W-:Y:S01]  /*13310*/  F2FP.F16.F32.PACK_AB R154, R157, R156 ;  /* 0x0000009c9d9a723e */ /* 0x000fe200000000ff */
[--C-:B------:R-:W-:Y:S01]  /*13320*/  FFMA.FTZ R226, R158, R10, -R203.reuse ;  /* 0x0000000a9ee27223 */ /* 0x100fe200000108cb */
[----:B------:R-:W-:Y:S01]  /*13330*/  F2FP.F16.F32.PACK_AB R156, R161, R160 ;  /* 0x000000a0a19c723e */ /* 0x000fe200000000ff */
[--C-:B------:R-:W-:Y:S01]  /*13340*/  FFMA.FTZ R202, R155, R10, -R203.reuse ;  /* 0x0000000a9bca7223 */ /* 0x100fe200000108cb */
[----:B------:R-:W-:Y:S01]  /*13350*/  F2FP.F16.F32.PACK_AB R160, R169, R168 ;  /* 0x000000a8a9a0723e */ /* 0x000fe200000000ff */
[----:B------:R-:W-:Y:S01]  /*13360*/  MUFU.EX2 R227, R227 ;  /* 0x000000e300e37308 */ /* 0x000fe20000000800 */
[----:B------:R-:W-:Y:S01]  /*13370*/  FSEL R169, R7, RZ, P2 ;  /* 0x000000ff07a97208 */ /* 0x000fe20001000000 */
[--C-:B------:R-:W-:Y:S01]  /*13380*/  FFMA.FTZ R159, R159, R10, -R203.reuse ;  /* 0x0000000a9f9f7223 */ /* 0x100fe200000108cb */
[----:B------:R-:W-:Y:S01]  /*13390*/  F2FP.F16.F32.PACK_AB R158, R165, R164 ;  /* 0x000000a4a59e723e */ /* 0x000fe200000000ff */
[--C-:B------:R-:W-:Y:S01]  /*133a0*/  FFMA.FTZ R217, R162, R10, -R203.reuse ;  /* 0x0000000aa2d97223 */ /* 0x100fe200000108cb */
[----:B------:R-:W-:Y:S01]  /*133b0*/  F2FP.F16.F32.PACK_AB R164, R177, R176 ;  /* 0x000000b0b1a4723e */ /* 0x000fe200000000ff */
[----:B------:R-:W-:Y:S01]  /*133c0*/  FADD.FTZ R169, -R169, R216 ;  /* 0x000000d8a9a97221 */ /* 0x000fe20000010100 */
[-CC-:B------:R-:W-:Y:S01]  /*133d0*/  FFMA.FTZ R163, R163, R10.reuse, -R203.reuse ;  /* 0x0000000aa3a37223 */ /* 0x180fe200000108cb */
[----:B------:R-:W-:Y:S01]  /*133e0*/  MUFU.EX2 R202, R202 ;  /* 0x000000ca00ca7308 */ /* 0x000fe20000000800 */
[----:B----4-:R-:W-:Y:S01]  /*133f0*/  FADD.FTZ R161, R185, R4 ;  /* 0x00000004b9a17221 */ /* 0x010fe20000010000 */
[-C--:B------:R-:W-:Y:S01]  /*13400*/  FMUL.FTZ R169, R169, R10.reuse ;  /* 0x0000000aa9a97220 */ /* 0x080fe20000410000 */
[-CC-:B------:R-:W-:Y:S01]  /*13410*/  FFMA.FTZ R213, R166, R10.reuse, -R203.reuse ;  /* 0x0000000aa6d57223 */ /* 0x180fe200000108cb */
[-C--:B------:R-:W-:Y:S01]  /*13420*/  FFMA.FTZ R155, R174, R10.reuse, -R203 ;  /* 0x0000000aae9b7223 */ /* 0x080fe200000108cb */
[----:B-1----:R-:W-:Y:S01]  /*13430*/  FADD.FTZ R4, R188, R161 ;  /* 0x000000a1bc047221 */ /* 0x002fe20000010000 */
[--C-:B------:R-:W-:Y:S01]  /*13440*/  FFMA.FTZ R167, R167, R10, -R203.reuse ;  /* 0x0000000aa7a77223 */ /* 0x100fe200000108cb */
[----:B------:R-:W-:Y:S01]  /*13450*/  F2FP.F16.F32.PACK_AB R166, R181, R180 ;  /* 0x000000b4b5a6723e */ /* 0x000fe200000000ff */
[----:B------:R-:W1:Y:S01]  /*13460*/  MUFU.EX2 R176, R169 ;  /* 0x000000a900b07308 */ /* 0x000e620000000800 */
[----:B---3--:R-:W-:Y:S01]  /*13470*/  FADD.FTZ R161, R189, R4 ;  /* 0x00000004bda17221 */ /* 0x008fe20000010000 */
[-CC-:B------:R-:W-:Y:S01]  /*13480*/  FFMA.FTZ R212, R170, R10.reuse, -R203.reuse ;  /* 0x0000000aaad47223 */ /* 0x180fe200000108cb */
[-CC-:B------:R-:W-:Y:S01]  /*13490*/  FFMA.FTZ R171, R171, R10.reuse, -R203.reuse ;  /* 0x0000000aabab7223 */ /* 0x180fe200000108cb */
[-C--:B------:R-:W-:Y:S01]  /*134a0*/  FFMA.FTZ R175, R175, R10.reuse, -R203 ;  /* 0x0000000aafaf7223 */ /* 0x080fe200000108cb */
[----:B0-----:R-:W-:Y:S01]  /*134b0*/  FADD.FTZ R4, R192, R161 ;  /* 0x000000a1c0047221 */ /* 0x001fe20000010000 */
[-CC-:B------:R-:W-:Y:S01]  /*134c0*/  FFMA.FTZ R178, R178, R10.reuse, -R203.reuse ;  /* 0x0000000ab2b27223 */ /* 0x180fe200000108cb */
[-CC-:B------:R-:W-:Y:S01]  /*134d0*/  FFMA.FTZ R179, R179, R10.reuse, -R203.reuse ;  /* 0x0000000ab3b37223 */ /* 0x180fe200000108cb */
[----:B------:R-:W0:Y:S01]  /*134e0*/  MUFU.EX2 R226, R226 ;  /* 0x000000e200e27308 */ /* 0x000e220000000800 */
[----:B--2---:R-:W-:Y:S01]  /*134f0*/  FADD.FTZ R165, R193, R4 ;  /* 0x00000004c1a57221 */ /* 0x004fe20000010000 */
[-CC-:B------:R-:W-:Y:S01]  /*13500*/  FFMA.FTZ R182, R182, R10.reuse, -R203.reuse ;  /* 0x0000000ab6b67223 */ /* 0x180fe200000108cb */
[-CC-:B------:R-:W-:Y:S01]  /*13510*/  FFMA.FTZ R183, R183, R10.reuse, -R203.reuse ;  /* 0x0000000ab7b77223 */ /* 0x180fe200000108cb */
[-C--:B------:R-:W-:Y:S01]  /*13520*/  FFMA.FTZ R186, R186, R10.reuse, -R203 ;  /* 0x0000000ababa7223 */ /* 0x080fe200000108cb */
[----:B------:R-:W-:Y:S01]  /*13530*/  FADD.FTZ R165, R196, R165 ;  /* 0x000000a5c4a57221 */ /* 0x000fe20000010000 */
[-CC-:B------:R-:W-:Y:S01]  /*13540*/  FFMA.FTZ R187, R187, R10.reuse, -R203.reuse ;  /* 0x0000000abbbb7223 */ /* 0x180fe200000108cb */
[-C--:B------:R-:W-:Y:S01]  /*13550*/  FFMA.FTZ R190, R190, R10.reuse, -R203 ;  /* 0x0000000abebe7223 */ /* 0x080fe200000108cb */
[----:B------:R-:W2:Y:S01]  /*13560*/  MUFU.EX2 R159, R159 ;  /* 0x0000009f009f7308 */ /* 0x000ea20000000800 */
[----:B-1----:R-:W-:Y:S01]  /*13570*/  FFMA.FTZ R3, R176, R3, R227 ;  /* 0x00000003b0037223 */ /* 0x002fe200000100e3 */
[-CC-:B------:R-:W-:Y:S01]  /*13580*/  FFMA.FTZ R191, R191, R10.reuse, -R203.reuse ;  /* 0x0000000abfbf7223 */ /* 0x180fe200000108cb */
[-CC-:B------:R-:W-:Y:S01]  /*13590*/  FFMA.FTZ R194, R194, R10.reuse, -R203.reuse ;  /* 0x0000000ac2c27223 */ /* 0x180fe200000108cb */
[----:B------:R-:W-:Y:S01]  /*135a0*/  FFMA.FTZ R195, R195, R10, -R203 ;  /* 0x0000000ac3c37223 */ /* 0x000fe200000108cb */
[----:B------:R-:W-:Y:S01]  /*135b0*/  FADD.FTZ R3, R202, R3 ;  /* 0x00000003ca037221 */ /* 0x000fe20000010000 */
[----:B------:R-:W-:Y:S01]  /*135c0*/  F2FP.F16.F32.PACK_AB R162, R173, R172 ;  /* 0x000000acada2723e */ /* 0x000fe200000000ff */
[-C--:B------:R-:W-:Y:S01]  /*135d0*/  FFMA.FTZ R198, R198, R10.reuse, -R203 ;  /* 0x0000000ac6c67223 */ /* 0x080fe200000108cb */
[----:B------:R-:W1:Y:S01]  /*135e0*/  MUFU.EX2 R157, R217 ;  /* 0x000000d9009d7308 */ /* 0x000e620000000800 */
[----:B0-----:R-:W-:Y:S01]  /*135f0*/  FADD.FTZ R180, R226, R3 ;  /* 0x00000003e2b47221 */ /* 0x001fe20000010000 */
[----:B------:R-:W-:Y:S01]  /*13600*/  FFMA.FTZ R199, R199, R10, -R203 ;  /* 0x0000000ac7c77223 */ /* 0x000fe200000108cb */
[----:B------:R-:W-:Y:S01]  /*13610*/  F2FP.F16.F32.PACK_AB R168, R185, R184 ;  /* 0x000000b8b9a8723e */ /* 0x000fe200000000ff */
[----:B------:R-:W-:Y:S01]  /*13620*/  FMUL.FTZ R26, R26, R176 ;  /* 0x000000b01a1a7220 */ /* 0x000fe20000410000 */
[----:B------:R-:W-:Y:S01]  /*13630*/  F2FP.F16.F32.PACK_AB R170, R189, R188 ;  /* 0x000000bcbdaa723e */ /* 0x000fe200000000ff */
[----:B------:R-:W-:Y:S01]  /*13640*/  FMUL.FTZ R27, R27, R176 ;  /* 0x000000b01b1b7220 */ /* 0x000fe20000410000 */
[----:B------:R-:W-:Y:S01]  /*13650*/  F2FP.F16.F32.PACK_AB R172, R193, R192 ;  /* 0x000000c0c1ac723e */ /* 0x000fe200000000ff */
[----:B------:R-:W0:Y:S01]  /*13660*/  MUFU.EX2 R163, R163 ;  /* 0x000000a300a37308 */ /* 0x000e220000000800 */
        /* <DEDUP_REMOVED lines=16> */
[C---:B0-----:R-:W-:Y:S01]  /*13770*/  FADD.FTZ R180, R163.reuse, R180 ;  /* 0x000000b4a3b47221 */ /* 0x041fe20000010000 */
[----:B------:R-:W-:Y:S01]  /*13780*/  F2FP.F16.F32.PACK_AB R157, R163, R157 ;  /* 0x0000009da39d723e */ /* 0x000fe200000000ff */
        /* <DEDUP_REMOVED lines=29> */
[----:B------:R0:W3:Y:S01]  /*13960*/  MUFU.EX2 R165, R155 ;  /* 0x0000009b00a57308 */ /* 0x0000e20000000800 */
        /* <DEDUP_REMOVED lines=8> */
[----:B-1----:R-:W-:Y:S01]  /*139f0*/  FADD.FTZ R180, R171, R180 ;  /* 0x000000b4abb47221 */ /* 0x002fe20000010000 */
[----:B0-----:R-:W-:Y:S01]  /*13a00*/  F2FP.F16.F32.PACK_AB R155, R159, R226 ;  /* 0x000000e29f9b723e */ /* 0x001fe200000000ff */
[-C--:B------:R-:W-:Y:S01]  /*13a10*/  FMUL.FTZ R107, R107, R176.reuse ;  /* 0x000000b06b6b7220 */ /* 0x080fe20000410000 */
[----:B------:R-:W-:Y:S01]  /*13a20*/  F2FP.F16.F32.PACK_AB R159, R167, R213 ;  /* 0x000000d5a79f723e */ /* 0x000fe200000000ff */
[-C--:B------:R-:W-:Y:S01]  /*13a30*/  FMUL.FTZ R110, R110, R176.reuse ;  /* 0x000000b06e6e7220 */ /* 0x080fe20000410000 */
[----:B------:R-:W-:Y:S01]  /*13a40*/  F2FP.F16.F32.PACK_AB R161, R171, R161 ;  /* 0x000000a1aba1723e */ /* 0x000fe200000000ff */
        /* <DEDUP_REMOVED lines=26> */
[C---:B-1----:R-:W-:Y:S01]  /*13bf0*/  FADD.FTZ R3, R179.reuse, R180 ;  /* 0x000000b4b3037221 */ /* 0x042fe20000010000 */
[----:B------:R-:W-:Y:S01]  /*13c00*/  F2FP.F16.F32.PACK_AB R165, R179, R178 ;  /* 0x000000b2b3a5723e */ /* 0x000fe200000000ff */
[-C--:B------:R-:W-:Y:S01]  /*13c10*/  FMUL.FTZ R147, R147, R176.reuse ;  /* 0x000000b093937220 */ /* 0x080fe20000410000 */
[-C--:B------:R-:W-:Y:S01]  /*13c20*/  FMUL.FTZ R150, R150, R176.reuse ;  /* 0x000000b096967220 */ /* 0x080fe20000410000 */
[----:B------:R-:W-:-:S03]  /*13c30*/  FMUL.FTZ R151, R151, R176 ;  /* 0x000000b097977220 */ /* 0x000fc60000410000 */
        /* <DEDUP_REMOVED lines=25> */
.L_x_11909:
[----:B------:R0:W1:Y:S01]  /*13dd0*/  SYNCS.PHASECHK.TRANS64.TRYWAIT P2, [R201+URZ+0x22850], R200 ;  /* 0x022850c8c90075a7 */ /* 0x000062000804017f */
[----:B------:R-:W-:Y:S05]  /*13de0*/  @!P0 BRA `(.L_x_11910) ;  /* 0x0000000000048947 */ /* 0x000fea0003800000 */
[----:B------:R-:W-:Y:S01]  /*13df0*/  BPT.TRAP 0x1 ;  /* 0x000000040000795c */ /* 0x000fe20000300000 */
.L_x_11910:
[----:B------:R-:W-:Y:S04]  /*13e00*/  BSSY B0, `(.L_x_11911) ;  /* 0x0000004000007945 */ /* 0x000fe80003800000 */
[----:B-1----:R-:W-:Y:S05]  /*13e10*/  @P2 BRA `(.L_x_11912) ;  /* 0x0000000000082947 */ /* 0x002fea0003800000 */
[----:B------:R-:W1:Y:S02]  /*13e20*/  SYNCS.PHASECHK.TRANS64.TRYWAIT P2, [R201+URZ+0x22850], R200 ;  /* 0x022850c8c90075a7 */ /* 0x000e64000804017f */
[----:B-1----:R-:W-:Y:S05]  /*13e30*/  @!P2 BRA `(.L_x_11913) ;  /* 0x000000c8005ca947 */ /* 0x002fea0003800000 */
.L_x_11912:
[----:B------:R-:W-:Y:S05]  /*13e40*/  BSYNC B0 ;  /* 0x0000000000007941 */ /* 0x000fea0003800000 */
.L_x_11911:
[----:B------:R-:W2:Y:S01]  /*13e50*/  S2R R178, SR_TID.X ;  /* 0x0000000000b27919 */ /* 0x000ea20000002100 */
[----:B------:R-:W-:Y:S01]  /*13e60*/  IMAD.MOV.U32 R177, RZ, RZ, 0x40000040 ;  /* 0x40000040ffb17424 */ /* 0x000fe200078e00ff */
[----:B------:R-:W-:Y:S05]  /*13e70*/  WARPSYNC.ALL ;  /* 0x0000000000007948 */ /* 0x000fea0003800000 */
[----:B------:R-:W-:Y:S01]  /*13e80*/  R2UR UR7, R177 ;  /* 0x00000000b10772ca */ /* 0x000fe200000e0000 */
[----:B------:R-:W-:Y:S01]  /*13e90*/  IMAD R176, R2, 0xc00, R11 ;  /* 0x00000c0002b07824 */ /* 0x000fe200078e020b */
[----:B------:R-:W-:Y:S01]  /*13ea0*/  ISETP.GT.AND P2, PT, R6, R219, PT ;  /* 0x000000db0600720c */ /* 0x000fe20003f44270 */
[----:B01----:R-:W-:-:S02]  /*13eb0*/  @!P1 VIADD R201, R201, 0x22860 ;  /* 0x00022860c9c99836 */ /* 0x003fc40000000000 */
[----:B------:R-:W-:Y:S01]  /*13ec0*/  VIADD R6, R6, 0xffffffff ;  /* 0xffffffff06067836 */ /* 0x000fe20000000000 */
[----:B------:R-:W-:Y:S01]  /*13ed0*/  R2UR UR6, R176 ;  /* 0x00000000b00672ca */ /* 0x000fe200000e0000 */
[----:B------:R-:W-:Y:S01]  /*13ee0*/  IMAD.MOV.U32 R216, RZ, RZ, R7 ;  /* 0x000000ffffd87224 */ /* 0x000fe200078e0007 */
[----:B------:R-:W-:Y:S01]  /*13ef0*/  @!P1 PRMT R201, RZ, 0x654, R201 ;  /* 0x00000654ffc99816 */ /* 0x000fe200000000c9 */
[----:B------:R-:W-:Y:S01]  /*13f00*/  IMAD.MOV.U32 R217, RZ, RZ, R0 ;  /* 0x000000ffffd97224 */ /* 0x000fe200078e0000 */
[----:B--2---:R-:W-:-:S05]  /*13f10*/  SHF.R.U32.HI R178, RZ, 0x7, R178 ;  /* 0x00000007ffb27819 */ /* 0x004fca00000116b2 */
[----:B------:R-:W-:-:S05]  /*13f20*/  VIADD R177, R178, 0x8 ;  /* 0x00000008b2b17836 */ /* 0x000fca0000000000 */
[----:B------:R0:W-:Y:S02]  /*13f30*/  BAR.SYNC.DEFER_BLOCKING R177, 0x100 ;  /* 0x000400b10000751d */ /* 0x0001e40000010000 */
[----:B0-----:R-:W-:-:S04]  /*13f40*/  IMAD.MOV.U32 R177, RZ, RZ, 0x40000040 ;  /* 0x40000040ffb17424 */ /* 0x001fc800078e00ff */
        /* <DEDUP_REMOVED lines=43> */
.L_x_11896:
[----:B------:R-:W-:Y:S05]  /*14200*/  WARPSYNC.ALL ;  /* 0x0000000000007948 */ /* 0x000fea0003800000 */
[----:B------:R-:W3:Y:S01]  /*14210*/  SHFL.BFLY PT, R9, R4, 0x2, 0x1f ;  /* 0x0c401f0004097f89 */ /* 0x000ee200000e0000 */
[----:B------:R-:W-:Y:S01]  /*14220*/  VIADD R2, R2, 0x1 ;  /* 0x0000000102027836 */ /* 0x000fe20000000000 */
[----:B------:R4:W-:Y:S08]  /*14230*/  BAR.ARV R5, 0x100 ;  /* 0x000400050000751d */ /* 0x0009f00000002000 */
[----:B------:R-:W-:Y:S06]  /*14240*/  BAR.ARV 0x8, 0x180 ;  /* 0x0206000000007b1d */ /* 0x000fec0000002000 */
[C---:B------:R-:W-:Y:S01]  /*14250*/  ISETP.NE.AND P1, PT, R2.reuse, 0x2, PT ;  /* 0x000000020200780c */ /* 0x040fe20003f25270 */
[----:B----4-:R-:W-:Y:S01]  /*14260*/  IMAD.MOV.U32 R5, RZ, RZ, -0x800000 ;  /* 0xff800000ff057424 */ /* 0x010fe200078e00ff */
[----:B------:R-:W4:Y:S01]  /*14270*/  SHFL.BFLY PT, R6, R3, 0x2, 0x1f ;  /* 0x0c401f0003067f89 */ /* 0x000f2200000e0000 */
[----:B------:R-:W-:Y:S01]  /*14280*/  PLOP3.LUT P0, PT, PT, PT, PT, 0x8, 0x0 ;  /* 0x000000000000781c */ /* 0x000fe20003f0e170 */
[----:B------:R-:W-:Y:S01]  /*14290*/  VIADD R235, R235, 0x1 ;  /* 0x00000001ebeb7836 */ /* 0x000fe20000000000 */
[----:B------:R-:W-:Y:S01]  /*142a0*/  SEL R2, R2, RZ, P1 ;  /* 0x000000ff02027207 */ /* 0x000fe20000800000 */
[----:B---3--:R-:W-:Y:S01]  /*142b0*/  FADD.FTZ R11, R9, R4 ;  /* 0x00000004090b7221 */ /* 0x008fe20000010000 */
[----:B------:R-:W-:-:S04]  /*142c0*/  SEL R4, RZ, 0x1, P1 ;  /* 0x00000001ff047807 */ /* 0x000fc80000800000 */
[----:B------:R-:W3:Y:S01]  /*142d0*/  SHFL.BFLY PT, R8, R11, 0x1, 0x1f ;  /* 0x0c201f000b087f89 */ /* 0x000ee200000e0000 */
[----:B------:R-:W-:Y:S01]  /*142e0*/  LOP3.LUT R19, R19, R4, RZ, 0x3c, !PT ;  /* 0x0000000413137212 */ /* 0x000fe200078e3cff */
[----:B----4-:R-:W-:Y:S01]  /*142f0*/  FADD.FTZ R12, R6, R3 ;  /* 0x00000003060c7221 */ /* 0x010fe20000010000 */
[----:B------:R-:W-:Y:S02]  /*14300*/  IMAD.MOV.U32 R6, RZ, RZ, RZ ;  /* 0x000000ffff067224 */ /* 0x000fe400078e00ff */
[----:B------:R-:W-:Y:S02]  /*14310*/  IMAD.MOV.U32 R3, RZ, RZ, RZ ;  /* 0x000000ffff037224 */ /* 0x000fe400078e00ff */
[----:B------:R-:W4:Y:S01]  /*14320*/  SHFL.BFLY PT, R9, R12, 0x1, 0x1f ;  /* 0x0c201f000c097f89 */ /* 0x000f2200000e0000 */
[----:B---3--:R-:W-:-:S05]  /*14330*/  FADD.FTZ R8, R11, R8 ;  /* 0x000000080b087221 */ /* 0x008fca0000010000 */
[----:B------:R-:W-:-:S13]  /*14340*/  FSETP.NE.FTZ.AND P2, PT, R8, RZ, PT ;  /* 0x000000ff0800720b */ /* 0x000fda0003f55000 */
[----:B------:R-:W3:Y:S01]  /*14350*/  @P2 MUFU.LG2 R14, R8 ;  /* 0x00000008000e2308 */ /* 0x000ee20000000c00 */
[----:B----4-:R-:W-:Y:S01]  /*14360*/  FADD.FTZ R9, R12, R9 ;  /* 0x000000090c097221 */ /* 0x010fe20000010000 */
[----:B------:R-:W-:-:S04]  /*14370*/  @P2 FMUL.FTZ R12, R10, 0.69314718246459960938 ;  /* 0x3f3172180a0c2820 */ /* 0x000fc80000410000 */
[----:B------:R-:W-:Y:S02]  /*14380*/  FSETP.NE.FTZ.AND P3, PT, R9, RZ, PT ;  /* 0x000000ff0900720b */ /* 0x000fe40003f75000 */
[----:B------:R-:W4:Y:S01]  /*14390*/  @P2 MUFU.RCP R6, R8 ;  /* 0x0000000800062308 */ /* 0x000f220000001000 */
[----:B---3--:R-:W-:-:S10]  /*143a0*/  @P2 FMUL.FTZ R21, R14, 0.69314718246459960938 ;  /* 0x3f3172180e152820 */ /* 0x008fd40000410000 */
[----:B------:R-:W3:Y:S01]  /*143b0*/  @P3 MUFU.LG2 R15, R9 ;  /* 0x00000009000f3308 */ /* 0x000ee20000000c00 */
[----:B------:R-:W-:Y:S01]  /*143c0*/  @P3 FMUL.FTZ R13, R10, 0.69314718246459960938 ;  /* 0x3f3172180a0d3820 */ /* 0x000fe20000410000 */
[-C--:B----4-:R-:W-:Y:S01]  /*143d0*/  FMUL.FTZ R163, R68, R6.reuse ;  /* 0x0000000644a37220 */ /* 0x090fe20000410000 */
[-C--:B------:R-:W-:Y:S01]  /*143e0*/  FMUL.FTZ R165, R76, R6.reuse ;  /* 0x000000064ca57220 */ /* 0x080fe20000410000 */
[----:B------:R-:W-:-:S04]  /*143f0*/  FMUL.FTZ R24, R24, R6 ;  /* 0x0000000618187220 */ /* 0x000fc80000410000 */
[----:B------:R-:W4:Y:S01]  /*14400*/  @P3 MUFU.RCP R3, R9 ;  /* 0x0000000900033308 */ /* 0x000f220000001000 */
        /* <DEDUP_REMOVED lines=129> */
.L_x_11806:
[----:B------:R-:W-:Y:S05]  /*14c20*/  WARPSYNC.ALL ;  /* 0x0000000000007948 */ /* 0x000fea0003800000 */
[----:B------:R-:W1:Y:S08]  /*14c30*/  S2UR UR5, SR_CgaCtaId ;  /* 0x00000000000579c3 */ /* 0x000e700000008800 */
[----:B------:R-:W-:Y:S06]  /*14c40*/  BAR.SYNC.DEFER_BLOCKING 0x5, 0x180 ;  /* 0x0146000000007b1d */ /* 0x000fec0000010000 */
[----:B------:R-:W-:Y:S01]  /*14c50*/  UMOV UR4, 0x400 ;  /* 0x0000040000047882 */ /* 0x000fe20000000000 */
[----:B------:R-:W-:Y:S01]  /*14c60*/  BSSY B0, `(.L_x_11915) ;  /* 0x00002e4000007945 */ /* 0x000fe20003800000 */
[----:B-1----:R-:W-:-:S06]  /*14c70*/  ULEA UR4, UR5, UR4, 0x18 ;  /* 0x0000000405047291 */ /* 0x002fcc000f8ec03f */
[----:B------:R-:W-:-:S05]  /*14c80*/  IMAD.U32 R16, RZ, RZ, UR4 ;  /* 0x00000004ff107e24 */ /* 0x000fca000f8e00ff */
[----:B------:R1:W3:Y:S01]  /*14c90*/  LDS.128 R88, [R16+0x228d0] ;  /* 0x0228d00010587984 */ /* 0x0002e20000000c00 */
[----:B------:R-:W-:Y:S06]  /*14ca0*/  BAR.ARV 0x4, 0x180 ;  /* 0x0106000000007b1d */ /* 0x000fec0000002000 */
[----:B------:R-:W-:Y:S05]  /*14cb0*/  @P0 BRA `(.L_x_11916) ;  /* 0x0000001c00e00947 */ /* 0x000fea0003800000 */
[----:B------:R-:W4:Y:S01]  /*14cc0*/  LDL R0, [R1+0x1c] ;  /* 0x00001c0001007983 */ /* 0x000f220000100800 */
[----:B------:R-:W-:Y:S05]  /*14cd0*/  WARPSYNC.ALL ;  /* 0x0000000000007948 */ /* 0x000fea0003800000 */
[----:B------:R-:W0:Y:S01]  /*14ce0*/  S2R R7, SR_SWINHI ;  /* 0x0000000000077919 */ /* 0x000e220000002f00 */
        /* <DEDUP_REMOVED lines=17> */
[----:B0-----:R-:W-:Y:S02]  /*14e00*/  MOV R13, R7 ;  /* 0x00000007000d7202 */ /* 0x001fe40000000f00 */
        /* <DEDUP_REMOVED lines=24> */
[----:B------:R-:W-:Y:S01]  /*14f90*/  F2FP.F16.F32.PACK_AB R147, R3, R150 ;  /* 0x000000960393723e */ /* 0x000fe200000000ff */
[----:B------:R-:W-:Y:S01]  /*14fa0*/  BAR.SYNC.DEFER_BLOCKING 0x1, 0x100 ;  /* 0x0044000000007b1d */ /* 0x000fe20000010000 */
[----:B----4-:R-:W-:-:S03]  /*14fb0*/  IMAD.WIDE R134, R0, 0x2, R12 ;  /* 0x0000000200867825 */ /* 0x010fc600078e020c */
[C---:B------:R-:W-:Y:S02]  /*14fc0*/  IADD3 R151, P1, R134.reuse, 0x20, RZ ;  /* 0x0000002086977810 */ /* 0x040fe40007f3e0ff */
[C---:B------:R-:W-:Y:S02]  /*14fd0*/  IADD3 R181, P2, R134.reuse, 0x40, RZ ;  /* 0x0000004086b57810 */ /* 0x040fe40007f5e0ff */
[----:B------:R-:W-:Y:S01]  /*14fe0*/  IADD3 R183, P3, R134, 0x60, RZ ;  /* 0x0000006086b77810 */ /* 0x000fe20007f7e0ff */
[--C-:B------:R-:W-:Y:S01]  /*14ff0*/  IMAD.X R21, RZ, RZ, R135.reuse, P1 ;  /* 0x000000ffff157224 */ /* 0x100fe200008e0687 */
[----:B------:R-:W-:Y:S01]  /*15000*/  LOP3.LUT R20, R151, 0x380, RZ, 0xc0, !PT ;  /* 0x0000038097147812 */ /* 0x000fe200078ec0ff */
[--C-:B------:R-:W-:Y:S01]  /*15010*/  IMAD.X R31, RZ, RZ, R135.reuse, P2 ;  /* 0x000000ffff1f7224 */ /* 0x100fe200010e0687 */
[----:B-----5:R-:W-:Y:S01]  /*15020*/  LOP3.LUT R30, R181, 0x380, RZ, 0xc0, !PT ;  /* 0x00000380b51e7812 */ /* 0x020fe200078ec0ff */
[----:B------:R-:W-:Y:S01]  /*15030*/  IMAD.X R39, RZ, RZ, R135, P3 ;  /* 0x000000ffff277224 */ /* 0x000fe200018e0687 */
[----:B------:R-:W-:-:S02]  /*15040*/  LOP3.LUT R38, R183, 0x380, RZ, 0xc0, !PT ;  /* 0x00000380b7267812 */ /* 0x000fc400078ec0ff */
[----:B------:R-:W-:Y:S02]  /*15050*/  SHF.R.U64 R20, R20, 0x3, RZ ;  /* 0x0000000314147819 */ /* 0x000fe400000012ff */
[----:B------:R-:W-:Y:S02]  /*15060*/  IADD3 R86, P4, R134, 0x4000, RZ ;  /* 0x0000400086567810 */ /* 0x000fe40007f9e0ff */
[----:B------:R-:W-:Y:S02]  /*15070*/  SHF.R.U64 R30, R30, 0x3, RZ ;  /* 0x000000031e1e7819 */ /* 0x000fe400000012ff */
[----:B------:R-:W-:Y:S01]  /*15080*/  IADD3 R94, P5, R134, 0x4020, RZ ;  /* 0x00004020865e7810 */ /* 0x000fe20007fbe0ff */
[--C-:B------:R-:W-:Y:S01]  /*15090*/  IMAD.X R87, RZ, RZ, R135.reuse, P4 ;  /* 0x000000ffff577224 */ /* 0x100fe200020e0687 */
[----:B------:R-:W-:Y:S02]  /*150a0*/  SHF.R.U64 R38, R38, 0x3, RZ ;  /* 0x0000000326267819 */ /* 0x000fe400000012ff */
[----:B------:R-:W-:Y:S01]  /*150b0*/  IADD3 R98, P0, R134, 0x4040, RZ ;  /* 0x0000404086627810 */ /* 0x000fe20007f1e0ff */
[----:B------:R-:W-:Y:S01]  /*150c0*/  IMAD.X R95, RZ, RZ, R135, P5 ;  /* 0x000000ffff5f7224 */ /* 0x000fe200028e0687 */
[----:B------:R-:W-:-:S02]  /*150d0*/  LOP3.LUT R20, R20, R151, RZ, 0x3c, !PT ;  /* 0x0000009714147212 */ /* 0x000fc400078e3cff */
[----:B------:R-:W-:Y:S01]  /*150e0*/  LOP3.LUT R30, R30, R181, RZ, 0x3c, !PT ;  /* 0x000000b51e1e7212 */ /* 0x000fe200078e3cff */
[----:B------:R-:W-:Y:S01]  /*150f0*/  IMAD.X R99, RZ, RZ, R135, P0 ;  /* 0x000000ffff637224 */ /* 0x000fe200000e0687 */
[----:B------:R-:W-:Y:S02]  /*15100*/  LOP3.LUT R151, R86, 0x380, RZ, 0xc0, !PT ;  /* 0x0000038056977812 */ /* 0x000fe400078ec0ff */
[----:B------:R-:W-:Y:S02]  /*15110*/  LOP3.LUT R38, R38, R183, RZ, 0x3c, !PT ;  /* 0x000000b726267212 */ /* 0x000fe400078e3cff */
[----:B------:R-:W-:Y:S02]  /*15120*/  LOP3.LUT R181, R94, 0x380, RZ, 0xc0, !PT ;  /* 0x000003805eb57812 */ /* 0x000fe400078ec0ff */
[----:B------:R-:W-:Y:S02]  /*15130*/  LOP3.LUT R183, R98, 0x380, RZ, 0xc0, !PT ;  /* 0x0000038062b77812 */ /* 0x000fe400078ec0ff */
[----:B------:R-:W-:-:S02]  /*15140*/  IADD3 R102, P1, R134, 0x4060, RZ ;  /* 0x0000406086667810 */ /* 0x000fc40007f3e0ff */
[C---:B------:R-:W-:Y:S02]  /*15150*/  LOP3.LUT R15, R134.reuse, 0x380, RZ, 0xc0, !PT ;  /* 0x00000380860f7812 */ /* 0x040fe400078ec0ff */
[C---:B------:R-:W-:Y:S01]  /*15160*/  IADD3 R0, P0, R134.reuse, 0xc000, RZ ;  /* 0x0000c00086007810 */ /* 0x040fe20007f1e0ff */
[--C-:B------:R-:W-:Y:S01]  /*15170*/  IMAD.X R103, RZ, RZ, R135.reuse, P1 ;  /* 0x000000ffff677224 */ /* 0x100fe200008e0687 */
[----:B------:R-:W-:Y:S02]  /*15180*/  SHF.R.U64 R151, R151, 0x3, RZ ;  /* 0x0000000397977819 */ /* 0x000fe400000012ff */
[C---:B------:R-:W-:Y:S01]  /*15190*/  IADD3 R106, P2, R134.reuse, 0x8000, RZ ;  /* 0x00008000866a7810 */ /* 0x040fe20007f5e0ff */
[--C-:B------:R-:W-:Y:S01]  /*151a0*/  IMAD.X R123, RZ, RZ, R135.reuse, P0 ;  /* 0x000000ffff7b7224 */ /* 0x100fe200000e0687 */
[C---:B------:R-:W-:Y:S02]  /*151b0*/  IADD3 R110, P3, R134.reuse, 0x8020, RZ ;  /* 0x00008020866e7810 */ /* 0x040fe40007f7e0ff */
[----:B------:R-:W-:Y:S01]  /*151c0*/  SHF.R.U64 R181, R181, 0x3, RZ ;  /* 0x00000003b5b57819 */ /* 0x000fe200000012ff */
[--C-:B------:R-:W-:Y:S01]  /*151d0*/  IMAD.X R107, RZ, RZ, R135.reuse, P2 ;  /* 0x000000ffff6b7224 */ /* 0x100fe200010e0687 */
[----:B------:R-:W-:Y:S01]  /*151e0*/  SHF.R.U64 R183, R183, 0x3, RZ ;  /* 0x00000003b7b77819 */ /* 0x000fe200000012ff */
[----:B------:R-:W-:Y:S01]  /*151f0*/  IMAD.X R111, RZ, RZ, R135, P3 ;  /* 0x000000ffff6f7224 */ /* 0x000fe200018e0687 */
[----:B------:R-:W-:-:S02]  /*15200*/  IADD3 R114, P4, R134, 0x8040, RZ ;  /* 0x0000804086727810 */ /* 0x000fc40007f9e0ff */
[----:B------:R-:W-:Y:S02]  /*15210*/  LOP3.LUT R185, R102, 0x380, RZ, 0xc0, !PT ;  /* 0x0000038066b97812 */ /* 0x000fe400078ec0ff */
[----:B------:R-:W-:Y:S01]  /*15220*/  SHF.R.U64 R15, R15, 0x3, RZ ;  /* 0x000000030f0f7819 */ /* 0x000fe200000012ff */
[----:B------:R-:W-:Y:S01]  /*15230*/  IMAD.X R115, RZ, RZ, R135, P4 ;  /* 0x000000ffff737224 */ /* 0x000fe200020e0687 */
[----:B------:R-:W-:Y:S02]  /*15240*/  LOP3.LUT R86, R151, R86, RZ, 0x3c, !PT ;  /* 0x0000005697567212 */ /* 0x000fe400078e3cff */
[----:B------:R-:W-:Y:S02]  /*15250*/  LOP3.LUT R94, R181, R94, RZ, 0x3c, !PT ;  /* 0x0000005eb55e7212 */ /* 0x000fe400078e3cff */
[----:B------:R-:W-:Y:S02]  /*15260*/  LOP3.LUT R151, R106, 0x380, RZ, 0xc0, !PT ;  /* 0x000003806a977812 */ /* 0x000fe400078ec0ff */
[----:B------:R-:W-:-:S02]  /*15270*/  LOP3.LUT R98, R183, R98, RZ, 0x3c, !PT ;  /* 0x00000062b7627212 */ /* 0x000fc400078e3cff */
[----:B------:R-:W-:Y:S02]  /*15280*/  LOP3.LUT R181, R110, 0x380, RZ, 0xc0, !PT ;  /* 0x000003806eb57812 */ /* 0x000fe400078ec0ff */
[----:B------:R-:W-:Y:S02]  /*15290*/  ISETP.NE.U32.AND P0, PT, RZ, UR4, PT ;  /* 0x00000004ff007c0c */ /* 0x000fe4000bf05070 */
[C---:B------:R-:W-:Y:S02]  /*152a0*/  IADD3 R118, P5, R134.reuse, 0x8060, RZ ;  /* 0x0000806086767810 */ /* 0x040fe40007fbe0ff */
[C---:B------:R-:W-:Y:S02]  /*152b0*/  IADD3 R14, P1, R134.reuse, 0xc020, RZ ;  /* 0x0000c020860e7810 */ /* 0x040fe40007f3e0ff */
[C---:B---3--:R-:W-:Y:S01]  /*152c0*/  IADD3 R88, P2, R134.reuse, 0xc040, RZ ;  /* 0x0000c04086587810 */ /* 0x048fe20007f5e0ff */
[--C-:B------:R-:W-:Y:S01]  /*152d0*/  IMAD.X R119, RZ, RZ, R135.reuse, P5 ;  /* 0x000000ffff777224 */ /* 0x100fe200028e0687 */
        /* <DEDUP_REMOVED lines=8> */
[----:B------:R-:W-:Y:S02]  /*15360*/  SHF.R.U64 R181, R181, 0x3, RZ ;  /* 0x00000003b5b57819 */ /* 0x000fe400000012ff */
[----:B------:R-:W-:Y:S01]  /*15370*/  ISETP.NE.AND.EX P0, PT, RZ, UR5, PT, P0 ;  /* 0x00000005ff007c0c */ /* 0x000fe2000bf05300 */
[----:B------:R-:W-:Y:S01]  /*15380*/  ULDC.64 UR4, c[0x0][0xc08] ;  /* 0x0003020000047ab9 */ /* 0x000fe20000000a00 */
[----:B------:R-:W-:Y:S02]  /*15390*/  LOP3.LUT R102, R185, R102, RZ, 0x3c, !PT ;  /* 0x00000066b9667212 */ /* 0x000fe400078e3cff */
[----:B------:R-:W-:-:S02]  /*153a0*/  SHF.R.U64 R183, R183, 0x3, RZ ;  /* 0x00000003b7b77819 */ /* 0x000fc400000012ff */
[----:B------:R-:W-:Y:S02]  /*153b0*/  LOP3.LUT R185, R118, 0x380, RZ, 0xc0, !PT ;  /* 0x0000038076b97812 */ /* 0x000fe400078ec0ff */
[----:B------:R-:W-:Y:S02]  /*153c0*/  MOV R134, R134 ;  /* 0x0000008600867202 */ /* 0x000fe40000000f00 */
[----:B------:R-:W-:Y:S02]  /*153d0*/  LOP3.LUT R106, R151, R106, RZ, 0x3c, !PT ;  /* 0x0000006a976a7212 */ /* 0x000fe400078e3cff */
[----:B------:R-:W-:Y:S01]  /*153e0*/  MOV R20, R20 ;  /* 0x0000001400147202 */ /* 0x000fe20000000f00 */
[----:B------:R0:W-:Y:S01]  /*153f0*/  STSM.16.M88.4 [R134], R24 ;  /* 0x0000001886007844 */ /* 0x0001e20000000200 */
[----:B------:R-:W-:Y:S02]  /*15400*/  ISETP.NE.U32.AND P2, PT, RZ, UR4, PT ;  /* 0x00000004ff007c0c */ /* 0x000fe4000bf45070 */
[----:B------:R-:W-:Y:S01]  /*15410*/  LOP3.LUT R110, R181, R110, RZ, 0x3c, !PT ;  /* 0x0000006eb56e7212 */ /* 0x000fe200078e3cff */
[----:B------:R3:W-:Y:S01]  /*15420*/  STSM.16.M88.4 [R20], R32 ;  /* 0x0000002014007844 */ /* 0x0007e20000000200 */
[----:B------:R-:W-:-:S02]  /*15430*/  LOP3.LUT R151, R0, 0x380, RZ, 0xc0, !PT ;  /* 0x0000038000977812 */ /* 0x000fc400078ec0ff */
[----:B------:R-:W-:Y:S02]  /*15440*/  MOV R30, R30 ;  /* 0x0000001e001e7202 */ /* 0x000fe40000000f00 */
[----:B------:R-:W-:Y:S02]  /*15450*/  LOP3.LUT R114, R183, R114, RZ, 0x3c, !PT ;  /* 0x00000072b7727212 */ /* 0x000fe400078e3cff */
[----:B------:R-:W-:Y:S01]  /*15460*/  LOP3.LUT R181, R14, 0x380, RZ, 0xc0, !PT ;  /* 0x000003800eb57812 */ /* 0x000fe200078ec0ff */
[----:B------:R4:W-:Y:S01]  /*15470*/  STSM.16.M88.4 [R30], R40 ;  /* 0x000000281e007844 */ /* 0x0009e20000000200 */
[----:B------:R-:W-:Y:S02]  /*15480*/  MOV R38, R38 ;  /* 0x0000002600267202 */ /* 0x000fe40000000f00 */
[----:B------:R-:W-:Y:S02]  /*15490*/  SHF.R.U64 R185, R185, 0x3, RZ ;  /* 0x00000003b9b97819 */ /* 0x000fe400000012ff */
[----:B------:R-:W-:Y:S01]  /*154a0*/  LOP3.LUT R183, R88, 0x380, RZ, 0xc0, !PT ;  /* 0x0000038058b77812 */ /* 0x000fe200078ec0ff */
[----:B------:R2:W-:Y:S01]  /*154b0*/  STSM.16.M88.4 [R38], R48 ;  /* 0x0000003026007844 */ /* 0x0005e20000000200 */
[----:B------:R-:W-:-:S02]  /*154c0*/  LOP3.LUT R178, R7, 0x380, RZ, 0xc0, !PT ;  /* 0x0000038007b27812 */ /* 0x000fc400078ec0ff */
[----:B------:R-:W-:Y:S02]  /*154d0*/  MOV R86, R86 ;  /* 0x0000005600567202 */ /* 0x000fe40000000f00 */
[----:B------:R-:W-:Y:S02]  /*154e0*/  MOV R94, R94 ;  /* 0x0000005e005e7202 */ /* 0x000fe40000000f00 */
[----:B------:R-:W-:Y:S01]  /*154f0*/  MOV R98, R98 ;  /* 0x0000006200627202 */ /* 0x000fe20000000f00 */
[----:B------:R-:W-:Y:S01]  /*15500*/  STSM.16.M88.4 [R86], R56 ;  /* 0x0000003856007844 */ /* 0x000fe20000000200 */
[----:B------:R-:W-:Y:S02]  /*15510*/  ISETP.NE.AND.EX P2, PT, RZ, UR5, PT, P2 ;  /* 0x00000005ff007c0c */ /* 0x000fe4000bf45320 */
[----:B------:R-:W-:Y:S01]  /*15520*/  MOV R102, R102 ;  /* 0x0000006600667202 */ /* 0x000fe20000000f00 */
[----:B------:R-:W-:Y:S01]  /*15530*/  STSM.16.M88.4 [R94], R64 ;  /* 0x000000405e007844 */ /* 0x000fe20000000200 */
[----:B------:R-:W-:-:S02]  /*15540*/  SHF.R.U64 R151, R151, 0x3, RZ ;  /* 0x0000000397977819 */ /* 0x000fc400000012ff */
[----:B0-----:R-:W-:Y:S01]  /*15550*/  F2FP.F16.F32.PACK_AB R24, R81, R166 ;  /* 0x000000a65118723e */ /* 0x001fe200000000ff */
[----:B------:R0:W-:Y:S01]  /*15560*/  STSM.16.M88.4 [R98], R8 ;  /* 0x0000000862007844 */ /* 0x0001e20000000200 */
[----:B------:R-:W-:Y:S02]  /*15570*/  SHF.R.U64 R181, R181, 0x3, RZ ;  /* 0x00000003b5b57819 */ /* 0x000fe400000012ff */
[----:B------:R-:W-:Y:S02]  /*15580*/  F2FP.F16.F32.PACK_AB R25, R83, R82 ;  /* 0x000000525319723e */ /* 0x000fe400000000ff */
[----:B------:R-:W-:Y:S02]  /*15590*/  F2FP.F16.F32.PACK_AB R26, R85, R167 ;  /* 0x000000a7551a723e */ /* 0x000fe400000000ff */
[----:B------:R-:W-:Y:S02]  /*155a0*/  F2FP.F16.F32.PACK_AB R27, R54, R46 ;  /* 0x0000002e361b723e */ /* 0x000fe400000000ff */
[----:B------:R-:W-:Y:S01]  /*155b0*/  MOV R106, R106 ;  /* 0x0000006a006a7202 */ /* 0x000fe20000000f00 */
[----:B------:R-:W-:Y:S01]  /*155c0*/  ULDC UR4, c[0x0][0xa88] ;  /* 0x0002a20000047ab9 */ /* 0x000fe20000000800 */
[----:B------:R-:W-:Y:S01]  /*155d0*/  LOP3.LUT R118, R185, R118, RZ, 0x3c, !PT ;  /* 0x00000076b9767212 */ /* 0x000fe200078e3cff */
[----:B------:R1:W-:Y:S01]  /*155e0*/  STSM.16.M88.4 [R102], R24 ;  /* 0x0000001866007844 */ /* 0x0003e20000000200 */
[----:B------:R-:W-:Y:S01]  /*155f0*/  SHF.R.U64 R183, R183, 0x3, RZ ;  /* 0x00000003b7b77819 */ /* 0x000fe200000012ff */
[----:B---3--:R-:W-:Y:S01]  /*15600*/  IMAD.MOV.U32 R20, RZ, RZ, RZ ;  /* 0x000000ffff147224 */ /* 0x008fe200078e00ff */
[----:B------:R-:W-:-:S02]  /*15610*/  SHF.R.U64 R178, R178, 0x3, RZ ;  /* 0x00000003b2b27819 */ /* 0x000fc400000012ff */
[----:B----4-:R-:W-:Y:S02]  /*15620*/  F2FP.F16.F32.PACK_AB R30, R93, R169 ;  /* 0x000000a95d1e723e */ /* 0x010fe400000000ff */
[----:B------:R-:W-:Y:S02]  /*15630*/  F2FP.F16.F32.PACK_AB R31, R92, R84 ;  /* 0x000000545c1f723e */ /* 0x000fe400000000ff */
[----:B------:R-:W-:Y:S02]  /*15640*/  LOP3.LUT R122, R151, R0, RZ, 0x3c, !PT ;  /* 0x00000000977a7212 */ /* 0x000fe400078e3cff */
[----:B------:R-:W-:Y:S01]  /*15650*/  MOV R110, R110 ;  /* 0x0000006e006e7202 */ /* 0x000fe20000000f00 */
[----:B------:R3:W-:Y:S01]  /*15660*/  STSM.16.M88.4 [R106], R28 ;  /* 0x0000001c6a007844 */ /* 0x0007e20000000200 */
[----:B------:R-:W-:Y:S01]  /*15670*/  F2FP.F16.F32.PACK_AB R32, R97, R170 ;  /* 0x000000aa6120723e */ /* 0x000fe200000000ff */
[----:B------:R-:W4:Y:S01]  /*15680*/  LDC R0, c[0x0][0xbe8] ;  /* 0x0002fa00ff007b82 */ /* 0x000f220000000800 */
[----:B------:R-:W-:-:S02]  /*15690*/  F2FP.F16.F32.PACK_AB R33, R100, R96 ;  /* 0x000000606421723e */ /* 0x000fc400000000ff */
[----:B------:R-:W-:Y:S02]  /*156a0*/  F2FP.F16.F32.PACK_AB R34, R101, R171 ;  /* 0x000000ab6522723e */ /* 0x000fe400000000ff */
[----:B------:R-:W-:Y:S02]  /*156b0*/  F2FP.F16.F32.PACK_AB R35, R108, R104 ;  /* 0x000000686c23723e */ /* 0x000fe400000000ff */
[----:B------:R-:W-:Y:S02]  /*156c0*/  LOP3.LUT R126, R181, R14, RZ, 0x3c, !PT ;  /* 0x0000000eb57e7212 */ /* 0x000fe400078e3cff */
[----:B------:R-:W-:Y:S01]  /*156d0*/  MOV R114, R114 ;  /* 0x0000007200727202 */ /* 0x000fe20000000f00 */
[----:B------:R-:W-:Y:S01]  /*156e0*/  STSM.16.M88.4 [R110], R32 ;  /* 0x000000206e007844 */ /* 0x000fe20000000200 */
[----:B--2---:R-:W-:Y:S02]  /*156f0*/  F2FP.F16.F32.PACK_AB R38, R109, R173 ;  /* 0x000000ad6d26723e */ /* 0x004fe400000000ff */
[----:B------:R-:W-:-:S02]  /*15700*/  F2FP.F16.F32.PACK_AB R39, R124, R120 ;  /* 0x000000787c27723e */ /* 0x000fc400000000ff */
[----:B------:R-:W-:Y:S02]  /*15710*/  LOP3.LUT R130, R183, R88, RZ, 0x3c, !PT ;  /* 0x00000058b7827212 */ /* 0x000fe400078e3cff */
[----:B------:R-:W-:Y:S01]  /*15720*/  LOP3.LUT R14, R178, R7, RZ, 0x3c, !PT ;  /* 0x00000007b20e7212 */ /* 0x000fe200078e3cff */
[----:B------:R-:W-:Y:S01]  /*15730*/  STSM.16.M88.4 [R114], R36 ;  /* 0x0000002472007844 */ /* 0x000fe20000000200 */
[----:B------:R-:W-:Y:S02]  /*15740*/  MOV R118, R118 ;  /* 0x0000007600767202 */ /* 0x000fe40000000f00 */
[----:B0-----:R-:W-:Y:S02]  /*15750*/  F2FP.F16.F32.PACK_AB R8, R113, R174 ;  /* 0x000000ae7108723e */ /* 0x001fe400000000ff */
[----:B------:R-:W-:Y:S02]  /*15760*/  F2FP.F16.F32.PACK_AB R9, R152, R128 ;  /* 0x000000809809723e */ /* 0x000fe400000000ff */
[----:B------:R-:W-:-:S02]  /*15770*/  F2FP.F16.F32.PACK_AB R10, R117, R175 ;  /* 0x000000af750a723e */ /* 0x000fc400000000ff */
[----:B------:R-:W-:Y:S02]  /*15780*/  F2FP.F16.F32.PACK_AB R11, R154, R153 ;  /* 0x000000999a0b723e */ /* 0x000fe400000000ff */
[----:B------:R-:W-:Y:S02]  /*15790*/  MOV R122, R122 ;  /* 0x0000007a007a7202 */ /* 0x000fe40000000f00 */
[----:B-1----:R-:W-:Y:S01]  /*157a0*/  F2FP.F16.F32.PACK_AB R24, R121, R176 ;  /* 0x000000b07918723e */ /* 0x002fe200000000ff */
[----:B------:R0:W-:Y:S01]  /*157b0*/  STSM.16.M88.4 [R118], R8 ;  /* 0x0000000876007844 */ /* 0x0001e20000000200 */
[----:B------:R-:W-:Y:S02]  /*157c0*/  F2FP.F16.F32.PACK_AB R25, R156, R155 ;  /* 0x0000009b9c19723e */ /* 0x000fe400000000ff */
[----:B------:R-:W-:Y:S02]  /*157d0*/  F2FP.F16.F32.PACK_AB R26, R125, R177 ;  /* 0x000000b17d1a723e */ /* 0x000fe400000000ff */
[----:B------:R-:W-:-:S02]  /*157e0*/  F2FP.F16.F32.PACK_AB R27, R158, R157 ;  /* 0x0000009d9e1b723e */ /* 0x000fc400000000ff */
[----:B------:R-:W-:Y:S02]  /*157f0*/  MOV R126, R126 ;  /* 0x0000007e007e7202 */ /* 0x000fe40000000f00 */
[----:B---3--:R-:W-:Y:S01]  /*15800*/  F2FP.F16.F32.PACK_AB R28, R129, R179 ;  /* 0x000000b3811c723e */ /* 0x008fe200000000ff */
[----:B------:R-:W-:Y:S01]  /*15810*/  STSM.16.M88.4 [R122], R24 ;  /* 0x000000187a007844 */ /* 0x000fe20000000200 */
[----:B------:R-:W-:Y:S02]  /*15820*/  F2FP.F16.F32.PACK_AB R29, R160, R159 ;  /* 0x0000009fa01d723e */ /* 0x000fe400000000ff */
[----:B------:R-:W-:Y:S02]  /*15830*/  F2FP.F16.F32.PACK_AB R30, R133, R132 ;  /* 0x00000084851e723e */ /* 0x000fe400000000ff */
[----:B------:R-:W-:Y:S01]  /*15840*/  F2FP.F16.F32.PACK_AB R31, R162, R161 ;  /* 0x000000a1a21f723e */ /* 0x000fe200000000ff */
[----:B0-----:R-:W0:Y:S01]  /*15850*/  @P2 LDC.64 R8, c[0x0][0xc08] ;  /* 0x00030200ff082b82 */ /* 0x001e220000000a00 */
[----:B------:R-:W-:-:S02]  /*15860*/  MOV R130, R130 ;  /* 0x0000008200827202 */ /* 0x000fc40000000f00 */
[----:B------:R-:W-:Y:S01]  /*15870*/  MOV R7, R14 ;  /* 0x0000000e00077202 */ /* 0x000fe20000000f00 */
[----:B------:R-:W-:Y:S04]  /*15880*/  STSM.16.M88.4 [R126], R28 ;  /* 0x0000001c7e007844 */ /* 0x000fe80000000200 */
[----:B------:R-:W1:Y:S01]  /*15890*/  LDC.64 R14, c[0x0][0xc00] ;  /* 0x00030000ff0e7b82 */ /* 0x000e620000000a00 */
[----:B------:R-:W-:Y:S04]  /*158a0*/  STSM.16.M88.4 [R130], R136 ;  /* 0x0000008882007844 */ /* 0x000fe80000000200 */
[----:B------:R2:W-:Y:S01]  /*158b0*/  STSM.16.M88.4 [R7], R144 ;  /* 0x0000009007007844 */ /* 0x0005e20000000200 */
[----:B0-----:R-:W-:-:S04]  /*158c0*/  @P2 IMAD.WIDE R8, R231, 0x4, R8 ;  /* 0x00000004e7082825 */ /* 0x001fc800078e0208 */
[----:B--2---:R-:W-:Y:S01]  /*158d0*/  IMAD.U32 R7, RZ, RZ, UR4 ;  /* 0x00000004ff077e24 */ /* 0x004fe2000f8e00ff */
[----:B------:R-:W-:Y:S01]  /*158e0*/  BAR.SYNC.DEFER_BLOCKING 0x1, 0x100 ;  /* 0x0044000000007b1d */ /* 0x000fe20000010000 */
[----:B-1----:R-:W-:-:S05]  /*158f0*/  IMAD.WIDE R14, R231, 0x4, R14 ;  /* 0x00000004e70e7825 */ /* 0x002fca00078e020e */
[----:B------:R0:W5:Y:S01]  /*15900*/  @P0 LDG.E R20, desc[UR40][R14.64] ;  /* 0x000000280e140981 */ /* 0x000162000c1e1900 */
[----:B----4-:R-:W-:Y:S01]  /*15910*/  ISETP.NE.AND P1, PT, R0, 0x1, PT ;  /* 0x000000010000780c */ /* 0x010fe20003f25270 */
[----:B------:R-:W-:Y:S02]  /*15920*/  IMAD.IADD R10, R215, 0x1, R210 ;  /* 0x00000001d70a7824 */ /* 0x000fe400078e02d2 */
[----:B------:R0:W5:Y:S10]  /*15930*/  @P2 LDG.E R7, desc[UR40][R8.64] ;  /* 0x0000002808072981 */ /* 0x000174000c1e1900 */
[----:B------:R-:W1:Y:S08]  /*15940*/  @P1 LDC R3, c[0x0][0xbec] ;  /* 0x0002fb00ff031b82 */ /* 0x000e700000000800 */
[----:B------:R-:W2:Y:S01]  /*15950*/  @P1 LDC R4, c[0x0][0xbf0] ;  /* 0x0002fc00ff041b82 */ /* 0x000ea20000000800 */
[----:B0-----:R-:W-:Y:S05]  /*15960*/  @P2 BRA `(.L_x_11917) ;  /* 0x0000000000102947 */ /* 0x001fea0003800000 */
[----:B------:R-:W-:Y:S05]  /*15970*/  @!P0 BRA `(.L_x_11917) ;  /* 0x00000000000c8947 */ /* 0x000fea0003800000 */
[----:B------:R-:W3:Y:S04]  /*15980*/  LDG.E R8, desc[UR40][R14.64] ;  /* 0x000000280e087981 */ /* 0x000ee8000c1e1900 */
[----:B-----5:R-:W3:Y:S02]  /*15990*/  LDG.E R7, desc[UR40][R14.64+0x4] ;  /* 0x000004280e077981 */ /* 0x020ee4000c1e1900 */
[----:B---3--:R-:W-:-:S07]  /*159a0*/  IMAD.IADD R7, R7, 0x1, -R8 ;  /* 0x0000000107077824 */ /* 0x008fce00078e0a08 */
.L_x_11917:
[----:B------:R-:W3:Y:S01]  /*159b0*/  LDL R26, [R1+0x18] ;  /* 0x00001800011a7983 */ /* 0x000ee20000100800 */
[----:B------:R-:W-:Y:S01]  /*159c0*/  SHF.R.S32.HI R77, RZ, 0x1f, R230 ;  /* 0x0000001fff4d7819 */ /* 0x000fe200000114e6 */
[----:B-1----:R-:W-:Y:S01]  /*159d0*/  @P1 IMAD.HI.U32 R3, R10, R3, RZ ;  /* 0x000000030a031227 */ /* 0x002fe200078e00ff */
[----:B------:R-:W-:Y:S01]  /*159e0*/  ULDC.64 UR4, c[0x0][0xb90] ;  /* 0x0002e40000047ab9 */ /* 0x000fe20000000a00 */
[----:B-----5:R-:W-:Y:S01]  /*159f0*/  SHF.R.S32.HI R21, RZ, 0x1f, R20 ;  /* 0x0000001fff157819 */ /* 0x020fe20000011414 */
[----:B------:R-:W0:Y:S01]  /*15a00*/  S2R R31, SR_TID.X ;  /* 0x00000000001f7919 */ /* 0x000e220000002100 */
[----:B------:R-:W-:Y:S01]  /*15a10*/  IMAD R15, R77, UR4, RZ ;  /* 0x000000044d0f7c24 */ /* 0x000fe2000f8e02ff */
[----:B------:R-:W-:Y:S01]  /*15a20*/  SEL R76, R231, RZ, !P0 ;  /* 0x000000ffe74c7207 */ /* 0x000fe20004000000 */
[----:B------:R-:W-:Y:S01]  /*15a30*/  IMAD.MOV.U32 R11, RZ, RZ, R10 ;  /* 0x000000ffff0b7224 */ /* 0x000fe200078e000a */
[----:B--2---:R-:W-:Y:S01]  /*15a40*/  @P1 SHF.R.U32.HI R11, RZ, R4, R3 ;  /* 0x00000004ff0b1219 */ /* 0x004fe20000011603 */
[C---:B------:R-:W-:Y:S01]  /*15a50*/  IMAD.WIDE.U32 R8, R230.reuse, UR4, R20 ;  /* 0x00000004e6087c25 */ /* 0x040fe2000f8e0014 */
[----:B------:R-:W-:Y:S01]  /*15a60*/  SHF.R.S32.HI R3, RZ, 0x1f, R231 ;  /* 0x0000001fff037819 */ /* 0x000fe200000114e7 */
[----:B------:R-:W1:Y:S02]  /*15a70*/  @P1 LDC R85, c[0x0][0xbec] ;  /* 0x0002fb00ff551b82 */ /* 0x000e640000000800 */
[----:B------:R-:W-:Y:S01]  /*15a80*/  IMAD R15, R230, UR5, R15 ;  /* 0x00000005e60f7c24 */ /* 0x000fe2000f8e020f */
[----:B------:R-:W-:Y:S01]  /*15a90*/  SEL R3, R3, RZ, !P0 ;  /* 0x000000ff03037207 */ /* 0x000fe20004000000 */
[----:B------:R-:W-:Y:S01]  /*15aa0*/  IMAD.MOV R27, RZ, RZ, -R11 ;  /* 0x000000ffff1b7224 */ /* 0x000fe200078e0a0b */
[----:B------:R-:W-:Y:S01]  /*15ab0*/  ULDC.64 UR4, c[0x0][0xb98] ;  /* 0x0002e60000047ab9 */ /* 0x000fe20000000a00 */
[----:B------:R-:W-:-:S02]  /*15ac0*/  IMAD.IADD R9, R9, 0x1, R15 ;  /* 0x0000000109097824 */ /* 0x000fc400078e020f */
[----:B------:R-:W-:Y:S01]  /*15ad0*/  IMAD R15, R0, R27, R10 ;  /* 0x0000001b000f7224 */ /* 0x000fe200078e020a */
[----:B------:R-:W2:Y:S01]  /*15ae0*/  @P1 LDC R87, c[0x0][0xbf0] ;  /* 0x0002fc00ff571b82 */ /* 0x000ea20000000800 */
        /* <DEDUP_REMOVED lines=12> */
[----:B0-----:R-:W-:Y:S01]  /*15bb0*/  VIADD R31, R31, 0xffffff80 ;  /* 0xffffff801f1f7836 */ /* 0x001fe20000000000 */
[----:B------:R-:W-:Y:S01]  /*15bc0*/  IADD3.X R9, R25, R9, R27, P0, !PT ;  /* 0x0000000919097210 */ /* 0x000fe200007fe41b */
[----:B------:R-:W-:Y:S01]  /*15bd0*/  IMAD R25, R15, UR5, R4 ;  /* 0x000000050f197c24 */ /* 0x000fe2000f8e0204 */
[----:B------:R-:W-:Y:S01]  /*15be0*/  LOP3.LUT R36, R37, 0x380, RZ, 0xc0, !PT ;  /* 0x0000038025247812 */ /* 0x000fe200078ec0ff */
[----:B------:R-:W-:Y:S01]  /*15bf0*/  IMAD R83, R7, R0, RZ ;  /* 0x0000000007537224 */ /* 0x000fe200078e02ff */
[----:B------:R-:W-:Y:S01]  /*15c00*/  SHF.R.S32.HI R30, RZ, 0x1f, R31 ;  /* 0x0000001fff1e7819 */ /* 0x000fe2000001141f */
[----:B------:R-:W-:Y:S01]  /*15c10*/  IMAD.WIDE.U32 R8, R15, UR4, R8 ;  /* 0x000000040f087c25 */ /* 0x000fe2000f8e0008 */
[----:B------:R-:W-:Y:S01]  /*15c20*/  ULDC.64 UR4, c[0x0][0xb50] ;  /* 0x0002d40000047ab9 */ /* 0x000fe20000000a00 */
[----:B------:R-:W-:-:S02]  /*15c30*/  SHF.R.U64 R36, R36, 0x3, RZ ;  /* 0x0000000324247819 */ /* 0x000fc400000012ff */
[----:B------:R-:W-:Y:S01]  /*15c40*/  IMAD.IADD R9, R9, 0x1, R25 ;  /* 0x0000000109097824 */ /* 0x000fe200078e0219 */
[----:B------:R-:W-:Y:S01]  /*15c50*/  LEA R10, P0, R8, UR4, 0x2 ;  /* 0x00000004080a7c11 */ /* 0x000fe2000f8010ff */
[----:B------:R-:W-:Y:S01]  /*15c60*/  IMAD.X R15, RZ, RZ, R13, P2 ;  /* 0x000000ffff0f7224 */ /* 0x000fe200010e060d */
[----:B------:R-:W-:Y:S02]  /*15c70*/  IADD3 R25, P3, R12, 0x2000, RZ ;  /* 0x000020000c197810 */ /* 0x000fe40007f7e0ff */
[----:B------:R-:W-:Y:S01]  /*15c80*/  LEA.HI.X R8, R8, UR5, R9, 0x2, P0 ;  /* 0x0000000508087c11 */ /* 0x000fe200080f1409 */
[----:B------:R-:W-:Y:S01]  /*15c90*/  SHFL.IDX PT, R54, R10, RZ, 0x1c1f ;  /* 0x001c1fff0a367589 */ /* 0x000fe200000e0000 */
[----:B------:R-:W-:Y:S01]  /*15ca0*/  IADD3 R33, P0, R12, 0x4000, RZ ;  /* 0x000040000c217810 */ /* 0x000fe20007f1e0ff */
[----:B------:R-:W-:Y:S01]  /*15cb0*/  ULDC.64 UR4, c[0x0][0xaa0] ;  /* 0x0002a80000047ab9 */ /* 0x000fe20000000a00 */
[----:B------:R-:W-:Y:S01]  /*15cc0*/  LOP3.LUT R24, R25, 0x380, RZ, 0xc0, !PT ;  /* 0x0000038019187812 */ /* 0x000fe200078ec0ff */
[----:B------:R-:W0:Y:S01]  /*15cd0*/  SHFL.IDX PT, R55, R8, RZ, 0x1c1f ;  /* 0x001c1fff08377589 */ /* 0x000e2200000e0000 */
[----:B------:R-:W-:-:S02]  /*15ce0*/  LOP3.LUT R32, R33, 0x380, RZ, 0xc0, !PT ;  /* 0x0000038021207812 */ /* 0x000fc400078ec0ff */
[----:B------:R-:W-:Y:S01]  /*15cf0*/  SHF.R.U64 R24, R24, 0x3, RZ ;  /* 0x0000000318187819 */ /* 0x000fe200000012ff */
[----:B------:R-:W-:Y:S01]  /*15d00*/  SHFL.IDX PT, R58, R10, 0x1, 0x1c1f ;  /* 0x003c1f000a3a7f89 */ /* 0x000fe200000e0000 */
[----:B------:R-:W-:Y:S02]  /*15d10*/  IADD3 R41, P2, R12, 0x6000, RZ ;  /* 0x000060000c297810 */ /* 0x000fe40007f5e0ff */
[----:B------:R-:W-:Y:S01]  /*15d20*/  SHF.R.U64 R32, R32, 0x3, RZ ;  /* 0x0000000320207819 */ /* 0x000fe200000012ff */
[----:B------:R4:W1:Y:S01]  /*15d30*/  SHFL.IDX PT, R59, R8, 0x1, 0x1c1f ;  /* 0x003c1f00083b7f89 */ /* 0x00086200000e0000 */
[----:B------:R-:W-:Y:S01]  /*15d40*/  LOP3.LUT R24, R24, R25, RZ, 0x3c, !PT ;  /* 0x0000001918187212 */ /* 0x000fe200078e3cff */
[----:B------:R-:W-:Y:S01]  /*15d50*/  IMAD.X R25, RZ, RZ, R13, P3 ;  /* 0x000000ffff197224 */ /* 0x000fe200018e060d */
[----:B------:R-:W-:Y:S02]  /*15d60*/  LOP3.LUT R40, R41, 0x380, RZ, 0xc0, !PT ;  /* 0x0000038029287812 */ /* 0x000fe400078ec0ff */
[----:B------:R-:W-:-:S02]  /*15d70*/  IADD3 R45, P3, R12, 0x7000, RZ ;  /* 0x000070000c2d7810 */ /* 0x000fc40007f7e0ff */
[----:B------:R-:W-:Y:S01]  /*15d80*/  LOP3.LUT R32, R32, R33, RZ, 0x3c, !PT ;  /* 0x0000002120207212 */ /* 0x000fe200078e3cff */
[--C-:B------:R-:W-:Y:S01]  /*15d90*/  IMAD.X R33, RZ, RZ, R13.reuse, P0 ;  /* 0x000000ffff217224 */ /* 0x100fe200000e060d */
[----:B------:R-:W-:Y:S02]  /*15da0*/  SHF.R.U64 R40, R40, 0x3, RZ ;  /* 0x0000000328287819 */ /* 0x000fe400000012ff */
[----:B------:R-:W-:Y:S02]  /*15db0*/  IADD3 R53, P0, R12, 0x9000, RZ ;  /* 0x000090000c357810 */ /* 0x000fe40007f1e0ff */
[----:B------:R-:W-:Y:S02]  /*15dc0*/  LOP3.LUT R44, R45, 0x380, RZ, 0xc0, !PT ;  /* 0x000003802d2c7812 */ /* 0x000fe400078ec0ff */
[----:B------:R-:W-:Y:S02]  /*15dd0*/  LEA.HI R30, R30, R31, RZ, 0x7 ;  /* 0x0000001f1e1e7211 */ /* 0x000fe400078f38ff */
[----:B------:R-:W-:Y:S01]  /*15de0*/  LOP3.LUT R40, R40, R41, RZ, 0x3c, !PT ;  /* 0x0000002928287212 */ /* 0x000fe200078e3cff */
[----:B------:R-:W-:Y:S01]  /*15df0*/  IMAD.X R41, RZ, RZ, R13, P2 ;  /* 0x000000ffff297224 */ /* 0x000fe200010e060d */
[----:B------:R-:W-:-:S02]  /*15e00*/  LOP3.LUT R52, R53, 0x380, RZ, 0xc0, !PT ;  /* 0x0000038035347812 */ /* 0x000fc400078ec0ff */
[----:B------:R-:W-:Y:S02]  /*15e10*/  SHF.R.U64 R44, R44, 0x3, RZ ;  /* 0x000000032c2c7819 */ /* 0x000fe400000012ff */
[----:B------:R-:W-:Y:S02]  /*15e20*/  IADD3 R57, P2, R12, 0xb000, RZ ;  /* 0x0000b0000c397810 */ /* 0x000fe40007f5e0ff */
[----:B------:R-:W-:Y:S02]  /*15e30*/  LOP3.LUT R30, R30, 0xffffff80, RZ, 0xc0, !PT ;  /* 0xffffff801e1e7812 */ /* 0x000fe400078ec0ff */
[----:B------:R-:W-:Y:S02]  /*15e40*/  SHF.R.U64 R52, R52, 0x3, RZ ;  /* 0x0000000334347819 */ /* 0x000fe400000012ff */
[----:B------:R-:W-:Y:S01]  /*15e50*/  LOP3.LUT R44, R44, R45, RZ, 0x3c, !PT ;  /* 0x0000002d2c2c7212 */ /* 0x000fe200078e3cff */
[----:B------:R-:W-:Y:S01]  /*15e60*/  IMAD.X R45, RZ, RZ, R13, P3 ;  /* 0x000000ffff2d7224 */ /* 0x000fe200018e060d */
[----:B------:R-:W-:Y:S01]  /*15e70*/  LOP3.LUT R56, R57, 0x380, RZ, 0xc0, !PT ;  /* 0x0000038039387812 */ /* 0x000fe200078ec0ff */
[----:B------:R-:W-:Y:S01]  /*15e80*/  IMAD.IADD R30, R31, 0x1, -R30 ;  /* 0x000000011f1e7824 */ /* 0x000fe200078e0a1e */
[----:B------:R-:W-:-:S02]  /*15e90*/  IADD3 R61, P3, R12, 0xc000, RZ ;  /* 0x0000c0000c3d7810 */ /* 0x000fc40007f7e0ff */
[----:B------:R-:W-:Y:S01]  /*15ea0*/  LOP3.LUT R52, R52, R53, RZ, 0x3c, !PT ;  /* 0x0000003534347212 */ /* 0x000fe200078e3cff */
[--C-:B------:R-:W-:Y:S01]  /*15eb0*/  IMAD.X R53, RZ, RZ, R13.reuse, P0 ;  /* 0x000000ffff357224 */ /* 0x100fe200000e060d */
[----:B------:R-:W-:Y:S02]  /*15ec0*/  SHF.R.U64 R56, R56, 0x3, RZ ;  /* 0x0000000338387819 */ /* 0x000fe400000012ff */
[----:B------:R-:W-:Y:S02]  /*15ed0*/  LOP3.LUT R60, R61, 0x380, RZ, 0xc0, !PT ;  /* 0x000003803d3c7812 */ /* 0x000fe400078ec0ff */
[----:B------:R-:W-:Y:S02]  /*15ee0*/  LOP3.LUT P0, RZ, R30, 0x3, RZ, 0xc0, !PT ;  /* 0x000000031eff7812 */ /* 0x000fe4000780c0ff */
[----:B------:R-:W-:Y:S01]  /*15ef0*/  LOP3.LUT R56, R56, R57, RZ, 0x3c, !PT ;  /* 0x0000003938387212 */ /* 0x000fe200078e3cff */
[--C-:B------:R-:W-:Y:S01]  /*15f00*/  IMAD.X R57, RZ, RZ, R13.reuse, P2 ;  /* 0x000000ffff397224 */ /* 0x100fe200010e060d */
[----:B------:R-:W-:Y:S01]  /*15f10*/  LOP3.LUT R36, R36, R37, RZ, 0x3c, !PT ;  /* 0x0000002524247212 */ /* 0x000fe200078e3cff */
[----:B------:R-:W-:Y:S01]  /*15f20*/  IMAD.X R37, RZ, RZ, R13, P4 ;  /* 0x000000ffff257224 */ /* 0x000fe200020e060d */
[----:B------:R-:W-:-:S02]  /*15f30*/  SHF.R.U64 R60, R60, 0x3, RZ ;  /* 0x000000033c3c7819 */ /* 0x000fc400000012ff */
[C---:B------:R-:W-:Y:S02]  /*15f40*/  IADD3 R29, P5, R12.reuse, 0x3000, RZ ;  /* 0x000030000c1d7810 */ /* 0x040fe40007fbe0ff */
[----:B------:R-:W-:Y:S02]  /*15f50*/  IADD3 R79, P4, R12, 0xa000, RZ ;  /* 0x0000a0000c4f7810 */ /* 0x000fe40007f9e0ff */
[----:B------:R-:W-:Y:S01]  /*15f60*/  LOP3.LUT R60, R60, R61, RZ, 0x3c, !PT ;  /* 0x0000003d3c3c7212 */ /* 0x000fe200078e3cff */
[----:B------:R-:W-:Y:S01]  /*15f70*/  IMAD.X R61, RZ, RZ, R13, P3 ;  /* 0x000000ffff3d7224 */ /* 0x000fe200018e060d */
[----:B------:R-:W-:Y:S02]  /*15f80*/  LOP3.LUT R28, R29, 0x380, RZ, 0xc0, !PT ;  /* 0x000003801d1c7812 */ /* 0x000fe400078ec0ff */
[----:B------:R-:W-:Y:S02]  /*15f90*/  LOP3.LUT R78, R79, 0x380, RZ, 0xc0, !PT ;  /* 0x000003804f4e7812 */ /* 0x000fe400078ec0ff */
[----:B------:R-:W-:-:S02]  /*15fa0*/  IADD3 R7, P3, R12, 0xf000, RZ ;  /* 0x0000f0000c077810 */ /* 0x000fc40007f7e0ff */
[----:B------:R-:W-:Y:S02]  /*15fb0*/  SHF.R.U64 R28, R28, 0x3, RZ ;  /* 0x000000031c1c7819 */ /* 0x000fe400000012ff */
[----:B------:R-:W-:Y:S01]  /*15fc0*/  SHF.R.U64 R78, R78, 0x3, RZ ;  /* 0x000000034e4e7819 */ /* 0x000fe200000012ff */
[----:B------:R-:W-:Y:S01]  /*15fd0*/  IMAD R21, R21, UR4, RZ ;  /* 0x0000000415157c24 */ /* 0x000fe2000f8e02ff */
[----:B------:R-:W-:Y:S01]  /*15fe0*/  LOP3.LUT R28, R28, R29, RZ, 0x3c, !PT ;  /* 0x0000001d1c1c7212 */ /* 0x000fe200078e3cff */
[--C-:B------:R-:W-:Y:S01]  /*15ff0*/  IMAD.X R29, RZ, RZ, R13.reuse, P5 ;  /* 0x000000ffff1d7224 */ /* 0x100fe200028e060d */
[----:B------:R-:W-:Y:S01]  /*16000*/  LOP3.LUT R78, R78, R79, RZ, 0x3c, !PT ;  /* 0x0000004f4e4e7212 */ /* 0x000fe200078e3cff */
[----:B------:R-:W-:Y:S01]  /*16010*/  IMAD.X R79, RZ, RZ, R13, P4 ;  /* 0x000000ffff4f7224 */ /* 0x000fe200020e060d */
[----:B------:R-:W-:Y:S01]  /*16020*/  IADD3 R49, P5, R12, 0x8000, RZ ;  /* 0x000080000c317810 */ /* 0x000fe20007fbe0ff */
[----:B------:R-:W-:Y:S01]  /*16030*/  IMAD R81, R20, UR5, R21 ;  /* 0x0000000514517c24 */ /* 0x000fe2000f8e0215 */
[----:B------:R-:W-:Y:S01]  /*16040*/  IADD3 R69, P4, R12, 0xe000, RZ ;  /* 0x0000e0000c457810 */ /* 0x000fe20007f9e0ff */
[----:B------:R-:W-:Y:S01]  /*16050*/  IMAD.WIDE.U32 R20, R20, UR4, RZ ;  /* 0x0000000414147c25 */ /* 0x000fe2000f8e00ff */
[----:B------:R-:W-:Y:S01]  /*16060*/  LOP3.LUT R48, R49, 0x380, RZ, 0xc0, !PT ;  /* 0x0000038031307812 */ /* 0x000fe200078ec0ff */
[----:B------:R-:W-:Y:S01]  /*16070*/  ULDC.64 UR4, c[0x0][0xae8] ;  /* 0x0002ba0000047ab9 */ /* 0x000fe20000000a00 */
[----:B------:R-:W-:Y:S01]  /*16080*/  LOP3.LUT R68, R69, 0x380, RZ, 0xc0, !PT ;  /* 0x0000038045447812 */ /* 0x000fe200078ec0ff */
[----:B------:R-:W-:Y:S01]  /*16090*/  IMAD.IADD R21, R21, 0x1, R81 ;  /* 0x0000000115157824 */ /* 0x000fe200078e0251 */
[----:B------:R-:W-:Y:S01]  /*160a0*/  SHF.R.U64 R48, R48, 0x3, RZ ;  /* 0x0000000330307819 */ /* 0x000fe200000012ff */
[----:B------:R-:W-:Y:S01]  /*160b0*/  IMAD.X R73, RZ, RZ, R13, P3 ;  /* 0x000000ffff497224 */ /* 0x000fe200018e060d */
[----:B------:R-:W-:Y:S01]  /*160c0*/  LOP3.LUT R9, R12, 0x380, RZ, 0xc0, !PT ;  /* 0x000003800c097812 */ /* 0x000fe200078ec0ff */
[----:B------:R-:W-:Y:S01]  /*160d0*/  IMAD.WIDE.U32 R20, R230, UR4, R20 ;  /* 0x00000004e6147c25 */ /* 0x000fe2000f8e0014 */
[----:B------:R-:W-:-:S02]  /*160e0*/  LOP3.LUT R48, R48, R49, RZ, 0x3c, !PT ;  /* 0x0000003130307212 */ /* 0x000fc400078e3cff */
[----:B------:R-:W-:Y:S01]  /*160f0*/  LOP3.LUT R14, R11, 0x380, RZ, 0xc0, !PT ;  /* 0x000003800b0e7812 */ /* 0x000fe200078ec0ff */
[----:B------:R-:W-:Y:S01]  /*16100*/  IMAD.X R49, RZ, RZ, R13, P5 ;  /* 0x000000ffff317224 */ /* 0x000fe200028e060d */
[----:B------:R-:W-:Y:S02]  /*16110*/  IADD3 R65, P5, R12, 0xd000, RZ ;  /* 0x0000d0000c417810 */ /* 0x000fe40007fbe0ff */
[----:B------:R-:W-:Y:S02]  /*16120*/  SHF.R.U64 R68, R68, 0x3, RZ ;  /* 0x0000000344447819 */ /* 0x000fe400000012ff */
[----:B------:R-:W-:Y:S02]  /*16130*/  LOP3.LUT R64, R65, 0x380, RZ, 0xc0, !PT ;  /* 0x0000038041407812 */ /* 0x000fe400078ec0ff */
[----:B------:R-:W-:Y:S02]  /*16140*/  SHF.R.U64 R9, R9, 0x3, RZ ;  /* 0x0000000309097819 */ /* 0x000fe400000012ff */
[----:B------:R-:W-:-:S02]  /*16150*/  SHF.R.U64 R64, R64, 0x3, RZ ;  /* 0x0000000340407819 */ /* 0x000fc400000012ff */
[----:B------:R-:W-:Y:S02]  /*16160*/  SHF.R.U64 R14, R14, 0x3, RZ ;  /* 0x000000030e0e7819 */ /* 0x000fe400000012ff */
[----:B------:R-:W-:Y:S01]  /*16170*/  LOP3.LUT R64, R64, R65, RZ, 0x3c, !PT ;  /* 0x0000004140407212 */ /* 0x000fe200078e3cff */
[--C-:B------:R-:W-:Y:S01]  /*16180*/  IMAD.X R65, RZ, RZ, R13.reuse, P5 ;  /* 0x000000ffff417224 */ /* 0x100fe200028e060d */
[----:B------:R-:W-:Y:S01]  /*16190*/  LOP3.LUT R68, R68, R69, RZ, 0x3c, !PT ;  /* 0x0000004544447212 */ /* 0x000fe200078e3cff */
[--C-:B------:R-:W-:Y:S01]  /*161a0*/  IMAD.X R69, RZ, RZ, R13.reuse, P4 ;  /* 0x000000ffff457224 */ /* 0x100fe200020e060d */
[----:B----4-:R-:W-:Y:S01]  /*161b0*/  LOP3.LUT R8, R9, R12, RZ, 0x3c, !PT ;  /* 0x0000000c09087212 */ /* 0x010fe200078e3cff */
[----:B------:R-:W-:Y:S01]  /*161c0*/  IMAD.MOV.U32 R9, RZ, RZ, R13 ;  /* 0x000000ffff097224 */ /* 0x000fe200078e000d */
[----:B------:R-:W-:Y:S01]  /*161d0*/  LOP3.LUT R14, R14, R11, RZ, 0x3c, !PT ;  /* 0x0000000b0e0e7212 */ /* 0x000fe200078e3cff */
[----:B------:R-:W-:Y:S01]  /*161e0*/  BSSY B1, `(.L_x_11918) ;  /* 0x0000062000017945 */ /* 0x000fe20003800000 */
[----:B------:R-:W-:-:S02]  /*161f0*/  SHF.R.S32.HI R86, RZ, 0x1f, R224 ;  /* 0x0000001fff567819 */ /* 0x000fc400000114e0 */
[----:B------:R-:W-:Y:S02]  /*16200*/  SHF.R.S32.HI R88, RZ, 0x1f, R222 ;  /* 0x0000001fff587819 */ /* 0x000fe400000114de */
[----:B------:R-:W-:Y:S02]  /*16210*/  SHF.R.S32.HI R92, RZ, 0x1f, R223 ;  /* 0x0000001fff5c7819 */ /* 0x000fe400000114df */
[----:B------:R-:W-:Y:S01]  /*16220*/  SHF.R.S32.HI R93, RZ, 0x1f, R214 ;  /* 0x0000001fff5d7819 */ /* 0x000fe200000114d6 */
[----:B---3--:R-:W-:-:S05]  /*16230*/  IMAD.IADD R4, R26, 0x1, R210 ;  /* 0x000000011a047824 */ /* 0x008fca00078e02d2 */
[C---:B------:R-:W-:Y:S01]  /*16240*/  ISETP.GE.OR P2, PT, R4.reuse, R83, P0 ;  /* 0x000000530400720c */ /* 0x040fe20000746670 */
[----:B------:R-:W-:-:S05]  /*16250*/  VIADD R4, R4, 0x8 ;  /* 0x0000000804047836 */ /* 0x000fca0000000000 */
[----:B------:R-:W-:Y:S02]  /*16260*/  ISETP.GE.OR P0, PT, R4, R83, P0 ;  /* 0x000000530400720c */ /* 0x000fe40000706670 */
[----:B------:R-:W-:-:S04]  /*16270*/  LOP3.LUT R4, R7, 0x380, RZ, 0xc0, !PT ;  /* 0x0000038007047812 */ /* 0x000fc800078ec0ff */
[----:B------:R-:W-:Y:S01]  /*16280*/  SHF.R.U64 R4, R4, 0x3, RZ ;  /* 0x0000000304047819 */ /* 0x000fe200000012ff */
[----:B0-----:R-:W-:Y:S03]  /*16290*/  @!P2 ST.E desc[UR40][R54.64], R6 ;  /* 0x000000063600a985 */ /* 0x001fe6000c101928 */
[----:B------:R-:W-:-:S03]  /*162a0*/  LOP3.LUT R72, R4, R7, RZ, 0x3c, !PT ;  /* 0x0000000704487212 */ /* 0x000fc600078e3cff */
[----:B-1----:R0:W-:Y:S04]  /*162b0*/  @!P0 ST.E desc[UR40][R58.64], R5 ;  /* 0x000000053a008985 */ /* 0x0021e8000c101928 */
[----:B------:R-:W5:Y:S04]  /*162c0*/  LD.E.128 R8, desc[UR40][R8.64] ;  /* 0x0000002808087980 */ /* 0x000f68000c101d00 */
[----:B------:R-:W5:Y:S04]  /*162d0*/  LD.E.128 R12, desc[UR40][R14.64] ;  /* 0x000000280e0c7980 */ /* 0x000f68000c101d00 */
[----:B0-----:R0:W5:Y:S04]  /*162e0*/  LD.E.128 R4, desc[UR40][R78.64] ;  /* 0x000000284e047980 */ /* 0x001168000c101d00 */
[----:B------:R-:W5:Y:S04]  /*162f0*/  LD.E.128 R24, desc[UR40][R24.64] ;  /* 0x0000002818187980 */ /* 0x000f68000c101d00 */
[----:B------:R-:W5:Y:S01]  /*16300*/  LD.E.128 R28, desc[UR40][R28.64] ;  /* 0x000000281c1c7980 */ /* 0x000f62000c101d00 */
[----:B0-----:R-:W-:-:S02]  /*16310*/  IMAD R79, R77, UR4, RZ ;  /* 0x000000044d4f7c24 */ /* 0x001fc4000f8e02ff */
[----:B------:R-:W-:Y:S01]  /*16320*/  IMAD R77, R225, 0x20, R236 ;  /* 0x00000020e14d7824 */ /* 0x000fe200078e02ec */
[----:B------:R-:W5:Y:S01]  /*16330*/  LD.E.128 R32, desc[UR40][R32.64] ;  /* 0x0000002820207980 */ /* 0x000f62000c101d00 */
[----:B------:R-:W-:Y:S01]  /*16340*/  IMAD R79, R230, UR5, R79 ;  /* 0x00000005e64f7c24 */ /* 0x000fe2000f8e024f */
[----:B------:R-:W-:Y:S01]  /*16350*/  ULDC.64 UR4, c[0x0][0xaf0] ;  /* 0x0002bc0000047ab9 */ /* 0x000fe20000000a00 */
[----:B------:R-:W-:Y:S01]  /*16360*/  IMAD.IADD R80, R210, 0x1, R77 ;  /* 0x00000001d2507824 */ /* 0x000fe200078e024d */
[----:B------:R-:W5:Y:S01]  /*16370*/  LD.E.128 R36, desc[UR40][R36.64] ;  /* 0x0000002824247980 */ /* 0x000f62000c101d00 */
[----:B------:R-:W-:Y:S02]  /*16380*/  IMAD R77, R3, UR4, RZ ;  /* 0x00000004034d7c24 */ /* 0x000fe4000f8e02ff */
[----:B------:R-:W-:Y:S01]  /*16390*/  @P1 IMAD.HI.U32 R78, R80, R85, RZ ;  /* 0x00000055504e1227 */ /* 0x000fe200078e00ff */
[----:B------:R-:W5:Y:S03]  /*163a0*/  LD.E.128 R40, desc[UR40][R40.64] ;  /* 0x0000002828287980 */ /* 0x000f66000c101d00 */
[----:B------:R-:W-:Y:S01]  /*163b0*/  IMAD.IADD R21, R21, 0x1, R79 ;  /* 0x0000000115157824 */ /* 0x000fe200078e024f */
[----:B------:R-:W5:Y:S01]  /*163c0*/  LD.E.128 R44, desc[UR40][R44.64] ;  /* 0x000000282c2c7980 */ /* 0x000f62000c101d00 */
[----:B------:R-:W-:Y:S01]  /*163d0*/  IMAD.MOV.U32 R3, RZ, RZ, R80 ;  /* 0x000000ffff037224 */ /* 0x000fe200078e0050 */
[----:B--2---:R-:W-:Y:S01]  /*163e0*/  @P1 SHF.R.U32.HI R3, RZ, R87, R78 ;  /* 0x00000057ff031219 */ /* 0x004fe2000001164e */
[C---:B------:R-:W-:Y:S01]  /*163f0*/  IMAD R79, R76.reuse, UR5, R77 ;  /* 0x000000054c4f7c24 */ /* 0x040fe2000f8e024d */
[----:B------:R-:W5:Y:S01]  /*16400*/  LD.E.128 R48, desc[UR40][R48.64] ;  /* 0x0000002830307980 */ /* 0x000f62000c101d00 */
[----:B------:R-:W-:Y:S01]  /*16410*/  IMAD.WIDE.U32 R76, R76, UR4, R20 ;  /* 0x000000044c4c7c25 */ /* 0x000fe2000f8e0014 */
[----:B------:R-:W-:Y:S01]  /*16420*/  SHF.R.S32.HI R20, RZ, 0x1f, R3 ;  /* 0x0000001fff147819 */ /* 0x000fe20000011403 */
[----:B------:R-:W-:Y:S01]  /*16430*/  ULDC.64 UR4, c[0x0][0xae0] ;  /* 0x0002b80000047ab9 */ /* 0x000fe20000000a00 */
[----:B------:R-:W5:Y:S01]  /*16440*/  LD.E.128 R52, desc[UR40][R52.64] ;  /* 0x0000002834347980 */ /* 0x000f62000c101d00 */
[----:B------:R-:W-:-:S02]  /*16450*/  IMAD.IADD R77, R77, 0x1, R79 ;  /* 0x000000014d4d7824 */ /* 0x000fc400078e024f */
[----:B------:R-:W-:Y:S01]  /*16460*/  IMAD.MOV R79, RZ, RZ, -R3 ;  /* 0x000000ffff4f7224 */ /* 0x000fe200078e0a03 */
[----:B------:R-:W5:Y:S01]  /*16470*/  LD.E.128 R56, desc[UR40][R56.64] ;  /* 0x0000002838387980 */ /* 0x000f62000c101d00 */
[----:B------:R-:W-:Y:S02]  /*16480*/  IMAD R20, R20, UR4, RZ ;  /* 0x0000000414147c24 */ /* 0x000fe4000f8e02ff */
[----:B------:R-:W-:Y:S01]  /*16490*/  IMAD R79, R0, R79, R80 ;  /* 0x0000004f004f7224 */ /* 0x000fe200078e0250 */
[----:B------:R-:W5:Y:S01]  /*164a0*/  LD.E.128 R60, desc[UR40][R60.64] ;  /* 0x000000283c3c7980 */ /* 0x000f62000c101d00 */
[C---:B------:R-:W-:Y:S02]  /*164b0*/  IMAD R81, R3.reuse, UR5, R20 ;  /* 0x0000000503517c24 */ /* 0x040fe4000f8e0214 */
[----:B------:R-:W-:Y:S01]  /*164c0*/  IMAD.WIDE.U32 R20, R3, UR4, R76 ;  /* 0x0000000403147c25 */ /* 0x000fe2000f8e004c */
[----:B------:R-:W5:Y:S01]  /*164d0*/  LD.E.128 R64, desc[UR40][R64.64] ;  /* 0x0000002840407980 */ /* 0x000f62000c101d00 */
[----:B------:R-:W-:Y:S01]  /*164e0*/  SHF.R.S32.HI R3, RZ, 0x1f, R79 ;  /* 0x0000001fff037819 */ /* 0x000fe2000001144f */
[----:B------:R-:W-:-:S02]  /*164f0*/  ULDC.64 UR4, c[0x0][0xad8] ;  /* 0x0002b60000047ab9 */ /* 0x000fc40000000a00 */
        /* <DEDUP_REMOVED lines=9> */
[----:B------:R-:W-:Y:S02]  /*16590*/  IMAD.IADD R21, R21, 0x1, R81 ;  /* 0x0000000115157824 */ /* 0x000fe400078e0251 */
[----:B------:R-:W-:Y:S02]  /*165a0*/  IMAD R76, R3, UR4, RZ ;  /* 0x00000004034c7c24 */ /* 0x000fe4000f8e02ff */
[C---:B------:R-:W-:Y:S02]  /*165b0*/  VIADD R0, R210.reuse, 0x20 ;  /* 0x00000020d2007836 */ /* 0x040fe40000000000 */
[C---:B------:R-:W-:Y:S02]  /*165c0*/  IMAD R77, R79.reuse, UR5, R76 ;  /* 0x000000054f4d7c24 */ /* 0x040fe4000f8e024c */
[----:B------:R-:W-:Y:S01]  /*165d0*/  IMAD.WIDE.U32 R20, R79, UR4, R20 ;  /* 0x000000044f147c25 */ /* 0x000fe2000f8e0014 */
[-C--:B------:R-:W-:Y:S01]  /*165e0*/  ISETP.GE.AND P2, PT, R210, R83.reuse, PT ;  /* 0x00000053d200720c */ /* 0x080fe20003f46270 */
[----:B------:R-:W-:Y:S01]  /*165f0*/  ULDC.64 UR4, c[0x0][0xa80] ;  /* 0x0002a00000047ab9 */ /* 0x000fe20000000a00 */
[----:B------:R-:W-:Y:S01]  /*16600*/  ISETP.GE.AND P0, PT, R0, R83, PT ;  /* 0x000000530000720c */ /* 0x000fe20003f06270 */
[----:B------:R-:W-:Y:S01]  /*16610*/  VIADD R3, R210, 0x40 ;  /* 0x00000040d2037836 */ /* 0x000fe20000000000 */
[----:B------:R-:W-:Y:S01]  /*16620*/  LEA R82, P3, R20, UR4, 0x1 ;  /* 0x0000000414527c11 */ /* 0x000fe2000f8608ff */
[----:B------:R-:W-:-:S02]  /*16630*/  IMAD.IADD R21, R21, 0x1, R77 ;  /* 0x0000000115157824 */ /* 0x000fc400078e024d */
[----:B------:R-:W-:Y:S01]  /*16640*/  VIADD R0, R16, 0x22820 ;  /* 0x0002282010007836 */ /* 0x000fe20000000000 */
[----:B------:R-:W-:Y:S01]  /*16650*/  P2R R84, PR, RZ, 0x1 ;  /* 0x00000001ff547803 */ /* 0x000fe20000000000 */
[----:B------:R-:W-:Y:S01]  /*16660*/  VIADD R76, R210, 0x60 ;  /* 0x00000060d24c7836 */ /* 0x000fe20000000000 */
[-C--:B------:R-:W-:Y:S02]  /*16670*/  ISETP.GE.AND P0, PT, R3, R83.reuse, PT ;  /* 0x000000530300720c */ /* 0x080fe40003f06270 */
[----:B------:R-:W-:Y:S02]  /*16680*/  LEA.HI.X R3, R20, UR5, R21, 0x1, P3 ;  /* 0x0000000514037c11 */ /* 0x000fe400098f0c15 */
[----:B------:R-:W-:Y:S02]  /*16690*/  PRMT R0, RZ, 0x654, R0 ;  /* 0x00000654ff007816 */ /* 0x000fe40000000000 */
[----:B------:R-:W-:Y:S01]  /*166a0*/  ISETP.GE.AND P1, PT, R76, R83, PT ;  /* 0x000000534c00720c */ /* 0x000fe20003f26270 */
[----:B0-----:R0:W1:Y:S01]  /*166b0*/  SHFL.IDX PT, R81, R3, RZ, 0x181f ;  /* 0x00181fff03517589 */ /* 0x00106200000e0000 */
[----:B------:R0:W-:Y:S03]  /*166c0*/  SYNCS.ARRIVE.TRANS64.RED.A1T0 RZ, [R0+URZ], RZ ;  /* 0x000000ff00ff79a7 */ /* 0x0001e6000810043f */
[----:B------:R0:W2:Y:S01]  /*166d0*/  SHFL.IDX PT, R83, R82, RZ, 0x181f ;  /* 0x00181fff52537589 */ /* 0x0000a200000e0000 */
[----:B------:R-:W-:Y:S07]  /*166e0*/  @P2 BRA `(.L_x_11919) ;  /* 0x0000000000442947 */ /* 0x000fee0003800000 */
[----:B------:R-:W-:Y:S02]  /*166f0*/  ULDC UR4, c[0x0][0xac8] ;  /* 0x0002b20000047ab9 */ /* 0x000fe40000000800 */
[----:B------:R-:W-:Y:S02]  /*16700*/  ISETP.GE.AND P2, PT, R214, UR4, PT ;  /* 0x00000004d6007c0c */ /* 0x000fe4000bf46270 */
[----:B------:R-:W-:-:S11]  /*16710*/  ISETP.GE.AND P3, PT, R223, UR4, PT ;  /* 0x00000004df007c0c */ /* 0x000fd6000bf66270 */
[----:B--2---:R-:W-:-:S04]  /*16720*/  @!P2 LEA R20, P4, R214, R83, 0x1 ;  /* 0x00000053d614a211 */ /* 0x004fc800078808ff */
[----:B-1----:R-:W-:Y:S02]  /*16730*/  @!P2 LEA.HI.X R21, R214, R81, R93, 0x1, P4 ;  /* 0x00000051d615a211 */ /* 0x002fe400020f0c5d */
        /* <DEDUP_REMOVED lines=12> */
.L_x_11919:
[----:B------:R-:W-:Y:S05]  /*16800*/  BSYNC B1 ;  /* 0x0000000000017941 */ /* 0x000fea0003800000 */
.L_x_11918:
[----:B------:R-:W-:Y:S01]  /*16810*/  ISETP.NE.AND P2, PT, R84, RZ, PT ;  /* 0x000000ff5400720c */ /* 0x000fe20003f45270 */
[----:B---3-5:R3:W4:Y:S01]  /*16820*/  SHFL.IDX PT, R33, R3, 0x1, 0x181f ;  /* 0x00381f0003217f89 */ /* 0x02872200000e0000 */
[----:B------:R-:W-:Y:S03]  /*16830*/  BSSY B1, `(.L_x_11920) ;  /* 0x0000014000017945 */ /* 0x000fe60003800000 */
[----:B------:R3:W0:Y:S08]  /*16840*/  SHFL.IDX PT, R35, R82, 0x1, 0x181f ;  /* 0x00381f0052237f89 */ /* 0x00063000000e0000 */
[----:B---3--:R-:W-:Y:S05]  /*16850*/  @P2 BRA `(.L_x_11921) ;  /* 0x0000000000442947 */ /* 0x008fea0003800000 */
[----:B------:R-:W-:Y:S02]  /*16860*/  ULDC UR4, c[0x0][0xac8] ;  /* 0x0002b20000047ab9 */ /* 0x000fe40000000800 */
[----:B------:R-:W-:Y:S02]  /*16870*/  ISETP.GE.AND P2, PT, R214, UR4, PT ;  /* 0x00000004d6007c0c */ /* 0x000fe4000bf46270 */
[----:B------:R-:W-:Y:S02]  /*16880*/  ISETP.GE.AND P3, PT, R223, UR4, PT ;  /* 0x00000004df007c0c */ /* 0x000fe4000bf66270 */
[----:B------:R-:W-:-:S09]  /*16890*/  ISETP.GE.AND P4, PT, R222, UR4, PT ;  /* 0x00000004de007c0c */ /* 0x000fd2000bf86270 */
[----:B0-----:R-:W-:-:S04]  /*168a0*/  @!P2 LEA R8, P5, R214, R35, 0x1 ;  /* 0x00000023d608a211 */ /* 0x001fc800078a08ff */
        /* <DEDUP_REMOVED lines=12> */
.L_x_11921:
[----:B------:R-:W-:Y:S05]  /*16970*/  BSYNC B1 ;  /* 0x0000000000017941 */ /* 0x000fea0003800000 */
.L_x_11920:
[----:B---3--:R3:W0:Y:S01]  /*16980*/  SHFL.IDX PT, R15, R3, 0x2, 0x181f ;  /* 0x00581f00030f7f89 */ /* 0x00862200000e0000 */
        /* <DEDUP_REMOVED lines=8> */
[----:B0-----:R-:W-:-:S04]  /*16a10*/  @!P4 LEA R8, P5, R214, R21, 0x1 ;  /* 0x00000015d608c211 */ /* 0x001fc800078a08ff */
[----:B------:R-:W-:Y:S02]  /*16a20*/  @!P4 LEA.HI.X R9, R214, R15, R93, 0x1, P5 ;  /* 0x0000000fd609c211 */ /* 0x000fe400028f0c5d */
        /* <DEDUP_REMOVED lines=10> */
.L_x_11923:
[----:B------:R-:W-:Y:S05]  /*16ad0*/  BSYNC B1 ;  /* 0x0000000000017941 */ /* 0x000fea0003800000 */
.L_x_11922:
[----:B0--3--:R-:W0:Y:S04]  /*16ae0*/  SHFL.IDX PT, R3, R3, 0x3, 0x181f ;  /* 0x00781f0003037f89 */ /* 0x009e2800000e0000 */
[----:B------:R3:W0:Y:S01]  /*16af0*/  SHFL.IDX PT, R11, R82, 0x3, 0x181f ;  /* 0x00781f00520b7f89 */ /* 0x00062200000e0000 */
[----:B------:R-:W-:Y:S05]  /*16b00*/  @P1 BRA `(.L_x_11924) ;  /* 0x0000000c00e41947 */ /* 0x000fea0003800000 */
        /* <DEDUP_REMOVED lines=19> */
.L_x_11916:
[----:B------:R-:W-:Y:S01]  /*16c40*/  ULDC.64 UR4, c[0x0][0xc00] ;  /* 0x0003000000047ab9 */ /* 0x000fe20000000a00 */
[----:B------:R-:W4:Y:S01]  /*16c50*/  LDC.64 R4, c[0x0][0xc00] ;  /* 0x00030000ff047b82 */ /* 0x000f220000000a00 */
[----:B------:R-:W-:Y:S01]  /*16c60*/  ISETP.NE.U32.AND P0, PT, RZ, UR4, PT ;  /* 0x00000004ff007c0c */ /* 0x000fe2000bf05070 */
[----:B------:R-:W-:-:S03]  /*16c70*/  IMAD.MOV.U32 R0, RZ, RZ, RZ ;  /* 0x000000ffff007224 */ /* 0x000fc600078e00ff */
[----:B------:R-:W-:Y:S01]  /*16c80*/  ISETP.NE.AND.EX P0, PT, RZ, UR5, PT, P0 ;  /* 0x00000005ff007c0c */ /* 0x000fe2000bf05300 */
[----:B------:R-:W-:Y:S02]  /*16c90*/  ULDC.64 UR4, c[0x0][0xc08] ;  /* 0x0003020000047ab9 */ /* 0x000fe40000000a00 */
[----:B------:R-:W-:Y:S01]  /*16ca0*/  ISETP.NE.U32.AND P1, PT, RZ, UR4, PT ;  /* 0x00000004ff007c0c */ /* 0x000fe2000bf25070 */
[----:B------:R-:W0:Y:S03]  /*16cb0*/  LDC R25, c[0x0][0xbe8] ;  /* 0x0002fa00ff197b82 */ /* 0x000e260000000800 */
[----:B------:R-:W-:Y:S01]  /*16cc0*/  ISETP.NE.AND.EX P1, PT, RZ, UR5, PT, P1 ;  /* 0x00000005ff007c0c */ /* 0x000fe2000bf25310 */
[----:B----4-:R-:W-:-:S12]  /*16cd0*/  IMAD.WIDE R4, R231, 0x4, R4 ;  /* 0x00000004e7047825 */ /* 0x010fd800078e0204 */
[----:B------:R-:W4:Y:S01]  /*16ce0*/  @P1 LDC.64 R6, c[0x0][0xc08] ;  /* 0x00030200ff061b82 */ /* 0x000f220000000a00 */
[----:B------:R-:W-:Y:S02]  /*16cf0*/  ULDC UR4, c[0x0][0xa88] ;  /* 0x0002a20000047ab9 */ /* 0x000fe40000000800 */
[----:B------:R-:W-:Y:S01]  /*16d00*/  IMAD.U32 R8, RZ, RZ, UR4 ;  /* 0x00000004ff087e24 */ /* 0x000fe2000f8e00ff */
[----:B------:R0:W5:Y:S01]  /*16d10*/  @P0 LDG.E R0, desc[UR40][R4.64] ;  /* 0x0000002804000981 */ /* 0x000162000c1e1900 */
[----:B----4-:R-:W-:-:S05]  /*16d20*/  @P1 IMAD.WIDE R6, R231, 0x4, R6 ;  /* 0x00000004e7061825 */ /* 0x010fca00078e0206 */
[----:B------:R4:W5:Y:S01]  /*16d30*/  @P1 LDG.E R8, desc[UR40][R6.64] ;  /* 0x0000002806081981 */ /* 0x000962000c1e1900 */
[----:B0-----:R-:W-:Y:S02]  /*16d40*/  ISETP.NE.AND P2, PT, R25, 0x1, PT ;  /* 0x000000011900780c */ /* 0x001fe40003f45270 */
[----:B------:R-:W-:Y:S01]  /*16d50*/  SHF.R.S32.HI R9, RZ, 0x1f, R231 ;  /* 0x0000001fff097819 */ /* 0x000fe200000114e7 */
[----:B------:R-:W0:Y:S10]  /*16d60*/  S2R R3, SR_TID.X ;  /* 0x0000000000037919 */ /* 0x000e340000002100 */
[----:B------:R-:W1:Y:S01]  /*16d70*/  @P2 LDC R27, c[0x0][0xbec] ;  /* 0x0002fb00ff1b2b82 */ /* 0x000e620000000800 */
[----:B0-----:R-:W-:-:S05]  /*16d80*/  VIADD R3, R3, 0xffffff80 ;  /* 0xffffff8003037836 */ /* 0x001fca0000000000 */
[----:B------:R-:W-:Y:S01]  /*16d90*/  ISETP.GE.AND P3, PT, R3, 0x80, PT ;  /* 0x000000800300780c */ /* 0x000fe20003f66270 */
[----:B----4-:R-:W-:-:S12]  /*16da0*/  @P1 BRA `(.L_x_11925) ;  /* 0x0000000000101947 */ /* 0x010fd80003800000 */
[----:B------:R-:W-:Y:S05]  /*16db0*/  @!P0 BRA `(.L_x_11925) ;  /* 0x00000000000c8947 */ /* 0x000fea0003800000 */
[----:B------:R-:W4:Y:S04]  /*16dc0*/  LDG.E R3, desc[UR40][R4.64] ;  /* 0x0000002804037981 */ /* 0x000f28000c1e1900 */
[----:B-----5:R-:W4:Y:S02]  /*16dd0*/  LDG.E R8, desc[UR40][R4.64+0x4] ;  /* 0x0000042804087981 */ /* 0x020f24000c1e1900 */
[----:B----4-:R-:W-:-:S07]  /*16de0*/  IMAD.IADD R8, R8, 0x1, -R3 ;  /* 0x0000000108087824 */ /* 0x010fce00078e0a03 */
.L_x_11925:
        /* <DEDUP_REMOVED lines=29> */
[--C-:B------:R-:W-:Y:S02]  /*16fc0*/  IMAD.MOV R7, RZ, RZ, -R3.reuse ;  /* 0x000000ffff077224 */ /* 0x100fe400078e0a03 */
        /* <DEDUP_REMOVED lines=15> */
.L_x_11927:
[----:B------:R-:W-:Y:S05]  /*170c0*/  BSYNC B1 ;  /* 0x0000000000017941 */ /* 0x000fea0003800000 */
.L_x_11926:
[----:B------:R-:W4:Y:S01]  /*170d0*/  @P2 LDC R9, c[0x0][0xbf0] ;  /* 0x0002fc00ff092b82 */ /* 0x000f220000000800 */
[----:B------:R-:W-:Y:S01]  /*170e0*/  ULDC.64 UR4, c[0x0][0xaa0] ;  /* 0x0002a80000047ab9 */ /* 0x000fe20000000a00 */
[----:B0-----:R-:W-:Y:S02]  /*170f0*/  IMAD R7, R225, 0x20, R236 ;  /* 0x00000020e1077824 */ /* 0x001fe400078e02ec */
[----:B------:R-:W-:Y:S02]  /*17100*/  IMAD R3, R11, UR4, RZ ;  /* 0x000000040b037c24 */ /* 0x000fe4000f8e02ff */
[----:B------:R-:W-:-:S04]  /*17110*/  IMAD.WIDE.U32 R4, R0, UR4, RZ ;  /* 0x0000000400047c25 */ /* 0x000fc8000f8e00ff */
[----:B------:R-:W-:Y:S01]  /*17120*/  IMAD R3, R0, UR5, R3 ;  /* 0x0000000500037c24 */ /* 0x000fe2000f8e0203 */
[----:B------:R-:W-:Y:S01]  /*17130*/  ULDC.64 UR4, c[0x0][0xae8] ;  /* 0x0002ba0000047ab9 */ /* 0x000fe20000000a00 */
[----:B------:R-:W-:Y:S02]  /*17140*/  IMAD.IADD R10, R210, 0x1, R7 ;  /* 0x00000001d20a7824 */ /* 0x000fe400078e0207 */
[----:B------:R-:W-:Y:S02]  /*17150*/  IMAD.IADD R5, R5, 0x1, R3 ;  /* 0x0000000105057824 */ /* 0x000fe400078e0203 */
[----:B------:R-:W-:Y:S02]  /*17160*/  IMAD R3, R12, UR4, RZ ;  /* 0x000000040c037c24 */ /* 0x000fe4000f8e02ff */
[----:B-1----:R-:W-:-:S04]  /*17170*/  @P2 IMAD.HI.U32 R0, R10, R27, RZ ;  /* 0x0000001b0a002227 */ /* 0x002fc800078e00ff */
[C---:B------:R-:W-:Y:S02]  /*17180*/  IMAD R7, R230.reuse, UR5, R3 ;  /* 0x00000005e6077c24 */ /* 0x040fe4000f8e0203 */
        /* <DEDUP_REMOVED lines=28> */
[----:B------:R0:W1:Y:S04]  /*17350*/  SHFL.IDX PT, R3, R4, RZ, 0x181f ;  /* 0x00181fff04037589 */ /* 0x00006800000e0000 */
[----:B------:R0:W4:Y:S02]  /*17360*/  SHFL.IDX PT, R14, R0, RZ, 0x181f ;  /* 0x00181fff000e7589 */ /* 0x00012400000e0000 */
.L_x_12148:
[----:B------:R-:W-:Y:S01]  /*17370*/  IMAD R8, R8, R25, RZ ;  /* 0x0000001908087224 */ /* 0x000fe200078e02ff */
[----:B------:R-:W-:Y:S01]  /*17380*/  BSSY B1, `(.L_x_11929) ;  /* 0x0000019000017945 */ /* 0x000fe20003800000 */
[----:B------:R-:W-:-:S05]  /*17390*/  IMAD.IADD R7, R236, 0x1, R210 ;  /* 0x00000001ec077824 */ /* 0x000fca00078e02d2 */
        /* <DEDUP_REMOVED lines=11> */
[CC--:B------:R-:W-:Y:S02]  /*17450*/  @!P2 LEA R12, P4, R223.reuse, R14.reuse, 0x1 ;  /* 0x0000000edf0ca211 */ /* 0x0c0fe400078808ff */
[-C--:B-1----:R-:W-:Y:S02]  /*17460*/  @!P3 LEA.HI.X R11, R214, R3.reuse, R5, 0x1, P5 ;  /* 0x00000003d60bb211 */ /* 0x082fe400028f0c05 */
        /* <DEDUP_REMOVED lines=10> */
.L_x_11930:
[----:B------:R-:W-:Y:S05]  /*17510*/  BSYNC B1 ;  /* 0x0000000000017941 */ /* 0x000fea0003800000 */
.L_x_11929:
[----:B------:R-:W-:-:S03]  /*17520*/  UMOV UR4, 0xffffffff ;  /* 0xffffffff00047882 */ /* 0x000fc60000000000 */
[----:B------:R-:W-:Y:S05]  /*17530*/  BRA.DIV UR4, `(.L_x_11931) ;  /* 0x0000009204e47947 */ /* 0x000fea000b800000 */
[----:B-1----:R1:W0:Y:S04]  /*17540*/  SHFL.IDX PT, R3, R4, 0x1, 0x181f ;  /* 0x00381f0004037f89 */ /* 0x00222800000e0000 */
[----:B----4-:R1:W4:Y:S02]  /*17550*/  SHFL.IDX PT, R14, R0, 0x1, 0x181f ;  /* 0x00381f00000e7f89 */ /* 0x01032400000e0000 */
.L_x_12152:
        /* <DEDUP_REMOVED lines=14> */
[-C--:B0-----:R-:W-:Y:S02]  /*17640*/  @!P3 LEA.HI.X R11, R214, R3.reuse, R6, 0x1, P5 ;  /* 0x00000003d60bb211 */ /* 0x081fe400028f0c06 */
        /* <DEDUP_REMOVED lines=10> */
.L_x_11933:
[----:B------:R-:W-:Y:S05]  /*176f0*/  BSYNC B1 ;  /* 0x0000000000017941 */ /* 0x000fea0003800000 */
.L_x_11932:
[----:B------:R-:W-:-:S03]  /*17700*/  UMOV UR4, 0xffffffff ;  /* 0xffffffff00047882 */ /* 0x000fc60000000000 */
[----:B------:R-:W-:Y:S05]  /*17710*/  BRA.DIV UR4, `(.L_x_11934) ;  /* 0x0000009204b47947 */ /* 0x000fea000b800000 */
[----:B0-----:R0:W0:Y:S04]  /*17720*/  SHFL.IDX PT, R3, R4, 0x2, 0x181f ;  /* 0x00581f0004037f89 */ /* 0x00102800000e0000 */
[----:B----4-:R4:W0:Y:S02]  /*17730*/  SHFL.IDX PT, R14, R0, 0x2, 0x181f ;  /* 0x00581f00000e7f89 */ /* 0x01082400000e0000 */
.L_x_12156:
        /* <DEDUP_REMOVED lines=13> */
[CC--:B------:R-:W-:Y:S02]  /*17810*/  @!P2 LEA R12, P4, R223.reuse, R14.reuse, 0x1 ;  /* 0x0000000edf0ca211 */ /* 0x0c0fe400078808ff */
[-C--:B------:R-:W-:Y:S02]  /*17820*/  @!P3 LEA.HI.X R11, R214, R3.reuse, R6, 0x1, P5 ;  /* 0x00000003d60bb211 */ /* 0x080fe400028f0c06 */
        /* <DEDUP_REMOVED lines=10> */
.L_x_11936:
[----:B------:R-:W-:Y:S05]  /*178d0*/  BSYNC B1 ;  /* 0x0000000000017941 */ /* 0x000fea0003800000 */
.L_x_11935:
[----:B------:R-:W-:-:S03]  /*178e0*/  UMOV UR4, 0xffffffff ;  /* 0xffffffff00047882 */ /* 0x000fc60000000000 */
[----:B------:R-:W-:Y:S05]  /*178f0*/  BRA.DIV UR4, `(.L_x_11937) ;  /* 0x0000009204847947 */ /* 0x000fea000b800000 */
[----:B0-----:R0:W0:Y:S04]  /*17900*/  SHFL.IDX PT, R3, R4, 0x3, 0x181f ;  /* 0x00781f0004037f89 */ /* 0x00102800000e0000 */
[----:B------:R0:W0:Y:S02]  /*17910*/  SHFL.IDX PT, R14, R0, 0x3, 0x181f ;  /* 0x00781f00000e7f89 */ /* 0x00002400000e0000 */
.L_x_12160:
[----:B01--4-:R-:W-:-:S05]  /*17920*/  VIADD R0, R7, 0x60 ;  /* 0x0000006007007836 */ /* 0x013fca0000000000 */
        /* <DEDUP_REMOVED lines=12> */
[-C--:B------:R-:W-:Y:S02]  /*179f0*/  @!P2 LEA R6, P4, R223, R14.reuse, 0x1 ;  /* 0x0000000edf06a211 */ /* 0x080fe400078808ff */
[----:B------:R-:W-:Y:S02]  /*17a00*/  @!P3 LEA.HI.X R5, R214, R3, R9, 0x1, P5 ;  /* 0x00000003d605b211 */ /* 0x000fe400028f0c09 */
[----:B------:R-:W-:-:S02]  /*17a10*/  @!P1 LEA R8, P5, R222, R14, 0x1 ;  /* 0x0000000ede089211 */ /* 0x000fc400078a08ff */
[-C--:B------:R-:W-:Y:S01]  /*17a20*/  @!P2 LEA.HI.X R7, R223, R3.reuse, R12, 0x1, P4 ;  /* 0x00000003df07a211 */ /* 0x080fe200020f0c0c */
[----:B------:R0:W-:Y:S01]  /*17a30*/  @!P3 ST.E.128 desc[UR40][R4.64], RZ ;  /* 0x000000ff0400b985 */ /* 0x0001e2000c101d28 */
[----:B------:R-:W-:Y:S02]  /*17a40*/  @!P0 LEA R14, P4, R224, R14, 0x1 ;  /* 0x0000000ee00e8211 */ /* 0x000fe400078808ff */
[-C--:B------:R-:W-:Y:S01]  /*17a50*/  @!P1 LEA.HI.X R9, R222, R3.reuse, R11, 0x1, P5 ;  /* 0x00000003de099211 */ /* 0x080fe200028f0c0b */
[----:B------:R0:W-:Y:S01]  /*17a60*/  @!P2 ST.E.128 desc[UR40][R6.64], RZ ;  /* 0x000000ff0600a985 */ /* 0x0001e2000c101d28 */
[----:B------:R-:W-:-:S03]  /*17a70*/  @!P0 LEA.HI.X R15, R224, R3, R10, 0x1, P4 ;  /* 0x00000003e00f8211 */ /* 0x000fc600020f0c0a */
[----:B------:R0:W-:Y:S04]  /*17a80*/  @!P1 ST.E.128 desc[UR40][R8.64], RZ ;  /* 0x000000ff08009985 */ /* 0x0001e8000c101d28 */
[----:B------:R0:W-:Y:S02]  /*17a90*/  @!P0 ST.E.128 desc[UR40][R14.64], RZ ;  /* 0x000000ff0e008985 */ /* 0x0001e4000c101d28 */
.L_x_11924:
[----:B------:R-:W-:Y:S05]  /*17aa0*/  BSYNC B0 ;  /* 0x0000000000007941 */ /* 0x000fea0003800000 */
.L_x_11915:
[----:B------:R-:W-:Y:S02]  /*17ab0*/  ULDC UR4, c[0x0][0xc3c] ;  /* 0x00030f0000047ab9 */ /* 0x000fe40000000800 */
[----:B---3--:R-:W-:-:S13]  /*17ac0*/  ISETP.GE.AND P0, PT, R91, UR4, PT ;  /* 0x000000045b007c0c */ /* 0x008fda000bf06270 */
[----:B------:R-:W-:Y:S05]  /*17ad0*/  @!P0 BRA `(.L_x_11938) ;  /* 0xfffffe94005c8947 */ /* 0x000fea000383ffff */
[----:B------:R-:W-:Y:S05]  /*17ae0*/  BRA `(.L_x_11732) ;  /* 0x0000007c00ac7947 */ /* 0x000fea0003800000 */
.L_x_11730:
[----:B------:R-:W-:-:S08]  /*17af0*/  NOP ;  /* 0x0000000000007918 */ /* 0x000fd00000000000 */
[----:B--2---:R-:W0:-:S00]  /*17b00*/  USETMAXREG.DEALLOC.CTAPOOL 0x18 ;  /* 0x00000018000079c8 */ /* 0x004e0000080e0500 */
        /* <DEDUP_REMOVED lines=16> */
.L_x_11939:
        /* <DEDUP_REMOVED lines=41> */
.L_x_11945:
        /* <DEDUP_REMOVED lines=12> */
.L_x_11944:
[----:B------:R-:W-:Y:S05]  /*17f60*/  BSYNC B0 ;  /* 0x0000000000007941 */ /* 0x000fea0003800000 */
.L_x_11943:
        /* <DEDUP_REMOVED lines=21> */
.L_x_11941:
        /* <DEDUP_REMOVED lines=20> */
.L_x_11946:
        /* <DEDUP_REMOVED lines=56> */
.L_x_11942:
[----:B------:R-:W-:Y:S02]  /*18580*/  IMAD.MOV.U32 R17, RZ, RZ, RZ ;  /* 0x000000ffff117224 */ /* 0x000fe400078e00ff */
[----:B------:R-:W-:Y:S02]  /*18590*/  IMAD.U32 R16, RZ, RZ, UR6 ;  /* 0x00000006ff107e24 */ /* 0x000fe4000f8e00ff */
[----:B------:R-:W-:-:S07]  /*185a0*/  IMAD.MOV.U32 R18, RZ, RZ, RZ ;  /* 0x000000ffff127224 */ /* 0x000fce00078e00ff */
.L_x_11947:
[----:B------:R-:W-:-:S13]  /*185b0*/  ISETP.NE.AND P0, PT, R0, RZ, PT ;  /* 0x000000ff0000720c */ /* 0x000fda0003f05270 */
[----:B------:R-:W1:Y:S01]  /*185c0*/  @!P0 S2R R3, SR_CgaCtaId ;  /* 0x0000000000038919 */ /* 0x000e620000008800 */
[----:B------:R-:W-:-:S04]  /*185d0*/  @!P0 MOV R0, 0x400 ;  /* 0x0000040000008802 */ /* 0x000fc80000000f00 */
[----:B-1----:R-:W-:-:S05]  /*185e0*/  @!P0 LEA R0, R3, R0, 0x18 ;  /* 0x0000000003008211 */ /* 0x002fca00078ec0ff */
[----:B------:R2:W-:Y:S01]  /*185f0*/  @!P0 STS.128 [R0+0x228d0], R16 ;  /* 0x0228d01000008388 */ /* 0x0005e20000000c00 */
[----:B------:R-:W-:Y:S06]  /*18600*/  BAR.ARV 0x5, 0x180 ;  /* 0x0146000000007b1d */ /* 0x000fec0000002000 */
.L_x_11940:
        /* <DEDUP_REMOVED lines=32> */
.L_x_12104:
[----:B------:R-:W-:Y:S05]  /*18810*/  YIELD ;  /* 0x0000000000007946 */ /* 0x000fea0003800000 */
[----:B------:R-:W-:Y:S01]  /*18820*/  ULDC.64 UR4, c[0x0][0xa28] ;  /* 0x00028a0000047ab9 */ /* 0x000fe20000000a00 */
[----:B0-----:R-:W-:Y:S02]  /*18830*/  CS2R R6, SRZ ;  /* 0x0000000000067805 */ /* 0x001fe4000001ff00 */
[----:B------:R-:W-:Y:S01]  /*18840*/  ISETP.NE.U32.AND P0, PT, RZ, UR4, PT ;  /* 0x00000004ff007c0c */ /* 0x000fe2000bf05070 */
[----:B-1----:R-:W1:Y:S01]  /*18850*/  LDC.64 R12, c[0x0][0xa00] ;  /* 0x00028000ff0c7b82 */ /* 0x002e620000000a00 */
[----:B------:R-:W-:Y:S01]  /*18860*/  ULDC.64 UR6, c[0x0][0xa08] ;  /* 0x0002820000067ab9 */ /* 0x000fe20000000a00 */
[----:B------:R-:W-:Y:S01]  /*18870*/  ULDC.64 UR8, c[0x0][0xa10] ;  /* 0x0002840000087ab9 */ /* 0x000fe20000000a00 */
[----:B------:R-:W-:Y:S01]  /*18880*/  ISETP.NE.AND.EX P0, PT, RZ, UR5, PT, P0 ;  /* 0x00000005ff007c0c */ /* 0x000fe2000bf05300 */
[----:B------:R-:W-:-:S04]  /*18890*/  ULDC.64 UR4, c[0x0][0xa18] ;  /* 0x0002860000047ab9 */ /* 0x000fc80000000a00 */
[----:B--2---:R-:W2:Y:S08]  /*188a0*/  LDC.64 R4, c[0x0][0xa08] ;  /* 0x00028200ff047b82 */ /* 0x004eb00000000a00 */
[----:B0-----:R-:W0:Y:S02]  /*188b0*/  @P0 LDC.64 R2, c[0x0][0xa28] ;  /* 0x00028a00ff020b82 */ /* 0x001e240000000a00 */
[----:B0-----:R-:W-:-:S05]  /*188c0*/  @P0 IMAD.WIDE R2, R19, 0x4, R2 ;  /* 0x0000000413020825 */ /* 0x001fca00078e0202 */
[----:B-----5:R0:W5:Y:S01]  /*188d0*/  @P0 LDG.E R6, desc[UR40][R2.64] ;  /* 0x0000002802060981 */ /* 0x020162000c1e1900 */
[----:B------:R-:W-:Y:S01]  /*188e0*/  ISETP.NE.U32.AND P0, PT, RZ, UR4, PT ;  /* 0x00000004ff007c0c */ /* 0x000fe2000bf05070 */
[----:B-1----:R-:W-:Y:S01]  /*188f0*/  IMAD.WIDE R12, R19, 0x4, R12 ;  /* 0x00000004130c7825 */ /* 0x002fe200078e020c */
[----:B------:R-:W-:Y:S02]  /*18900*/  ISETP.NE.U32.AND P2, PT, RZ, UR6, PT ;  /* 0x00000006ff007c0c */ /* 0x000fe4000bf45070 */
[----:B------:R-:W-:Y:S01]  /*18910*/  ISETP.NE.AND.EX P0, PT, RZ, UR5, PT, P0 ;  /* 0x00000005ff007c0c */ /* 0x000fe2000bf05300 */
[----:B------:R-:W-:Y:S01]  /*18920*/  ULDC.64 UR4, c[0x0][0xa00] ;  /* 0x0002800000047ab9 */ /* 0x000fe20000000a00 */
[----:B------:R-:W-:Y:S01]  /*18930*/  ISETP.NE.U32.AND P4, PT, RZ, UR8, PT ;  /* 0x00000008ff007c0c */ /* 0x000fe2000bf85070 */
[----:B------:R-:W-:Y:S01]  /*18940*/  IMAD.MOV.U32 R8, RZ, RZ, RZ ;  /* 0x000000ffff087224 */ /* 0x000fe200078e00ff */
[----:B------:R-:W-:Y:S01]  /*18950*/  ISETP.NE.U32.AND P1, PT, RZ, UR4, PT ;  /* 0x00000004ff007c0c */ /* 0x000fe2000bf25070 */
[----:B0-----:R-:W0:Y:S01]  /*18960*/  LDC.64 R2, c[0x0][0xa10] ;  /* 0x00028400ff027b82 */ /* 0x001e220000000a00 */
[----:B------:R-:W-:-:S02]  /*18970*/  IMAD.MOV.U32 R0, RZ, RZ, RZ ;  /* 0x000000ffff007224 */ /* 0x000fc400078e00ff */
[----:B------:R-:W-:Y:S01]  /*18980*/  ISETP.NE.AND.EX P3, PT, RZ, UR5, PT, P1 ;  /* 0x00000005ff007c0c */ /* 0x000fe2000bf65310 */
[----:B--2---:R-:W-:-:S04]  /*18990*/  IMAD.WIDE R4, R19, 0x4, R4 ;  /* 0x0000000413047825 */ /* 0x004fc800078e0204 */
        /* <DEDUP_REMOVED lines=30> */
.L_x_11949:
        /* <DEDUP_REMOVED lines=10> */
.L_x_11950:
[----:B------:R-:W-:Y:S05]  /*18c20*/  @!P1 BRA `(.L_x_11951) ;  /* 0x00000000000c9947 */ /* 0x000fea0003800000 */
[----:B------:R-:W2:Y:S04]  /*18c30*/  LDG.E R7, desc[UR40][R4.64] ;  /* 0x0000002804077981 */ /* 0x000ea8000c1e1900 */
[----:B------:R-:W2:Y:S02]  /*18c40*/  LDG.E R4, desc[UR40][R4.64+0x4] ;  /* 0x0000042804047981 */ /* 0x000ea4000c1e1900 */
[----:B--2---:R-:W-:-:S07]  /*18c50*/  IMAD.IADD R7, R4, 0x1, -R7 ;  /* 0x0000000104077824 */ /* 0x004fce00078e0a07 */
.L_x_11951:
        /* <DEDUP_REMOVED lines=35> */
.L_x_11954:
[----:B------:R-:W-:-:S13]  /*18e90*/  ISETP.NE.AND P0, PT, R3, 0x1, PT ;  /* 0x000000010300780c */ /* 0x000fda0003f05270 */
[----:B------:R-:W1:Y:S02]  /*18ea0*/  @P0 LDC.64 R4, c[0x0][0x9e8] ;  /* 0x00027a00ff040b82 */ /* 0x000e640000000a00 */
[----:B-1----:R-:W-:-:S05]  /*18eb0*/  @P0 IMAD.HI.U32 R4, R2, R4, RZ ;  /* 0x0000000402040227 */ /* 0x002fca00078e00ff */
[----:B------:R-:W-:-:S07]  /*18ec0*/  @P0 SHF.R.U32.HI R2, RZ, R5, R4 ;  /* 0x00000005ff020219 */ /* 0x000fce0000011604 */
.L_x_11955:
[----:B------:R-:W-:Y:S05]  /*18ed0*/  BSYNC B0 ;  /* 0x0000000000007941 */ /* 0x000fea0003800000 */
.L_x_11953:
[----:B------:R-:W-:-:S05]  /*18ee0*/  IMAD R2, R2, R3, R3 ;  /* 0x0000000302027224 */ /* 0x000fca00078e0203 */
[----:B------:R-:W-:-:S07]  /*18ef0*/  VIMNMX R8, R8, R2, PT ;  /* 0x0000000208087248 */ /* 0x000fce0003fe0100 */
.L_x_11952:
        /* <DEDUP_REMOVED lines=20> */
.L_x_11958:
[----:B------:R-:W-:-:S13]  /*19040*/  ISETP.NE.AND P0, PT, R3, 0x1, PT ;  /* 0x000000010300780c */ /* 0x000fda0003f05270 */
[----:B------:R-:W1:Y:S02]  /*19050*/  @P0 LDC.64 R4, c[0x0][0x9e8] ;  /* 0x00027a00ff040b82 */ /* 0x000e640000000a00 */
[----:B-1----:R-:W-:-:S05]  /*19060*/  @P0 IMAD.HI.U32 R4, R2, R4, RZ ;  /* 0x0000000402040227 */ /* 0x002fca00078e00ff */
[----:B------:R-:W-:-:S07]  /*19070*/  @P0 SHF.R.U32.HI R2, RZ, R5, R4 ;  /* 0x00000005ff020219 */ /* 0x000fce0000011604 */
.L_x_11959:
[----:B------:R-:W-:Y:S05]  /*19080*/  BSYNC B0 ;  /* 0x0000000000007941 */ /* 0x000fea0003800000 */
.L_x_11957:
[----:B------:R-:W-:-:S05]  /*19090*/  IMAD R2, R2, R3, RZ ;  /* 0x0000000302027224 */ /* 0x000fca00078e02ff */
[----:B------:R-:W-:-:S07]  /*190a0*/  VIMNMX R6, R6, R2, !PT ;  /* 0x0000000206067248 */ /* 0x000fce0007fe0100 */
.L_x_11956:
[----:B------:R-:W-:Y:S01]  /*190b0*/  VIADD R8, R8, 0x5f ;  /* 0x0000005f08087836 */ /* 0x000fe20000000000 */
[----:B------:R-:W-:Y:S01]  /*190c0*/  BSSY B0, `(.L_x_11960) ;  /* 0x000014f000007945 */ /* 0x000fe20003800000 */
        /* <DEDUP_REMOVED lines=30> */
.L_x_12163:
[----:B--2---:R-:W-:Y:S02]  /*192b0*/  ISETP.NE.AND P0, PT, R14, RZ, PT ;  /* 0x000000ff0e00720c */ /* 0x004fe40003f05270 */
[----:B------:R-:W-:-:S11]  /*192c0*/  PLOP3.LUT P6, PT, PT, PT, PT, 0x8, 0x0 ;  /* 0x000000000000781c */ /* 0x000fd60003fce170 */
[----:B------:R-:W-:Y:S05]  /*192d0*/  @P0 BRA `(.L_x_11963) ;  /* 0x00000000000c0947 */ /* 0x000fea0003800000 */
[----:B------:R-:W-:-:S03]  /*192e0*/  UMOV UR4, 0xffffffff ;  /* 0xffffffff00047882 */ /* 0x000fc60000000000 */
[----:B------:R-:W-:Y:S05]  /*192f0*/  BRA.DIV UR4, `(.L_x_11964) ;  /* 0x0000007a04807947 */ /* 0x000fea000b800000 */
[----:B------:R-:W-:-:S13]  /*19300*/  ELECT P6, URZ, PT ;  /* 0x00000000003f782f */ /* 0x000fda00038c0000 */
.L_x_11963:
        /* <DEDUP_REMOVED lines=10> */
.L_x_12166:
[----:B------:R-:W-:Y:S05]  /*193b0*/  BSYNC B1 ;  /* 0x0000000000017941 */ /* 0x000fea0003800000 */
.L_x_11965:
[----:B------:R-:W-:Y:S04]  /*193c0*/  BSSY B1, `(.L_x_11967) ;  /* 0x0000082000017945 */ /* 0x000fe80003800000 */
[----:B------:R-:W-:Y:S05]  /*193d0*/  @!P6 BRA `(.L_x_11968) ;  /* 0x000000080000e947 */ /* 0x000fea0003800000 */
[----:B------:R-:W2:Y:S04]  /*193e0*/  LDL R9, [R1+0x4] ;  /* 0x0000040001097983 */ /* 0x000ea80000100800 */
        /* <DEDUP_REMOVED lines=10> */
.L_x_12167:
[----:B------:R-:W-:Y:S05]  /*19490*/  BSYNC B2 ;  /* 0x0000000000027941 */ /* 0x000fea0003800000 */
.L_x_11969:
        /* <DEDUP_REMOVED lines=9> */
.L_x_11972:
[----:B------:R-:W-:Y:S05]  /*19530*/  BSYNC B2 ;  /* 0x0000000000027941 */ /* 0x000fea0003800000 */
.L_x_11971:
        /* <DEDUP_REMOVED lines=14> */
.L_x_11973:
        /* <DEDUP_REMOVED lines=13> */
.L_x_12168:
[----:B------:R-:W-:Y:S05]  /*196f0*/  BSYNC B2 ;  /* 0x0000000000027941 */ /* 0x000fea0003800000 */
.L_x_11974:
        /* <DEDUP_REMOVED lines=11> */
.L_x_11977:
[----:B------:R-:W-:Y:S05]  /*197b0*/  BSYNC B2 ;  /* 0x0000000000027941 */ /* 0x000fea0003800000 */
.L_x_11976:
        /* <DEDUP_REMOVED lines=11> */
.L_x_11978:
        /* <DEDUP_REMOVED lines=15> */
.L_x_11979:
        /* <DEDUP_REMOVED lines=15> */
.L_x_11980:
        /* <DEDUP_REMOVED lines=15> */
.L_x_11981:
        /* <DEDUP_REMOVED lines=10> */
.L_x_11968:
[----:B------:R-:W-:Y:S05]  /*19be0*/  BSYNC B1 ;  /* 0x0000000000017941 */ /* 0x000fea0003800000 */
.L_x_11967:
[----:B------:R-:W1:Y:S04]  /*19bf0*/  LDL.LU R9, [R1+0xc] ;  /* 0x00000c0001097983 */ /* 0x000e680000300800 */
[----:B------:R-:W2:Y:S01]  /*19c00*/  LDL.LU R8, [R1+0x18] ;  /* 0x0000180001087983 */ /* 0x000ea20000300800 */
[----:B------:R-:W-:Y:S01]  /*19c10*/  VIADD R4, R4, 0xfffffffe ;  /* 0xfffffffe04047836 */ /* 0x000fe20000000000 */
[----:B------:R-:W-:-:S04]  /*19c20*/  PLOP3.LUT P0, PT, PT, PT, PT, 0x8, 0x0 ;  /* 0x000000000000781c */ /* 0x000fc80003f0e170 */
[----:B------:R-:W-:Y:S01]  /*19c30*/  ISETP.GE.AND P2, PT, R4, R3, PT ;  /* 0x000000030400720c */ /* 0x000fe20003f46270 */
[----:B-1----:R-:W-:-:S05]  /*19c40*/  VIADD R5, R9, 0x1 ;  /* 0x0000000109057836 */ /* 0x002fca0000000000 */
[----:B------:R-:W-:-:S04]  /*19c50*/  ISETP.NE.AND P1, PT, R5, 0x2, PT ;  /* 0x000000020500780c */ /* 0x000fc80003f25270 */
[----:B------:R-:W-:Y:S02]  /*19c60*/  SEL R6, RZ, 0x1, P1 ;  /* 0x00000001ff067807 */ /* 0x000fe40000800000 */
[----:B------:R-:W-:Y:S02]  /*19c70*/  SEL R5, R5, RZ, P1 ;  /* 0x000000ff05057207 */ /* 0x000fe40000800000 */
[----:B--2---:R-:W-:-:S03]  /*19c80*/  LOP3.LUT R8, R8, R6, RZ, 0x3c, !PT ;  /* 0x0000000608087212 */ /* 0x004fc600078e3cff */
[----:B------:R1:W-:Y:S04]  /*19c90*/  STL [R1+0xc], R5 ;  /* 0x00000c0501007387 */ /* 0x0003e80000100800 */
[----:B------:R1:W-:Y:S01]  /*19ca0*/  STL [R1+0x18], R8 ;  /* 0x0000180801007387 */ /* 0x0003e20000100800 */
[----:B------:R-:W-:Y:S05]  /*19cb0*/  @!P2 BRA `(.L_x_11961) ;  /* 0x00000008003ca947 */ /* 0x000fea0003800000 */
.L_x_11997:
        /* <DEDUP_REMOVED lines=14> */
.L_x_12169:
[----:B------:R-:W-:Y:S05]  /*19da0*/  BSYNC B2 ;  /* 0x0000000000027941 */ /* 0x000fea0003800000 */
.L_x_11984:
        /* <DEDUP_REMOVED lines=9> */
.L_x_11987:
[----:B------:R-:W-:Y:S05]  /*19e40*/  BSYNC B2 ;  /* 0x0000000000027941 */ /* 0x000fea0003800000 */
.L_x_11986:
        /* <DEDUP_REMOVED lines=13> */
.L_x_11988:
        /* <DEDUP_REMOVED lines=13> */
.L_x_12170:
[----:B------:R-:W-:Y:S05]  /*19ff0*/  BSYNC B2 ;  /* 0x0000000000027941 */ /* 0x000fea0003800000 */
.L_x_11989:
        /* <DEDUP_REMOVED lines=11> */
.L_x_11992:
[----:B------:R-:W-:Y:S05]  /*1a0b0*/  BSYNC B2 ;  /* 0x0000000000027941 */ /* 0x000fea0003800000 */
.L_x_11991:
        /* <DEDUP_REMOVED lines=11> */
.L_x_11993:
        /* <DEDUP_REMOVED lines=15> */
.L_x_11994:
        /* <DEDUP_REMOVED lines=15> */
.L_x_11995:
        /* <DEDUP_REMOVED lines=15> */
.L_x_11996:
        /* <DEDUP_REMOVED lines=10> */
.L_x_11983:
[----:B------:R-:W-:Y:S05]  /*1a4e0*/  BSYNC B1 ;  /* 0x0000000000017941 */ /* 0x000fea0003800000 */
.L_x_11982:
[----:B------:R-:W1:Y:S04]  /*1a4f0*/  LDL.LU R9, [R1+0xc] ;  /* 0x00000c0001097983 */ /* 0x000e680000300800 */
[----:B------:R-:W2:Y:S01]  /*1a500*/  LDL.LU R7, [R1+0x18] ;  /* 0x0000180001077983 */ /* 0x000ea20000300800 */
[C---:B------:R-:W-:Y:S01]  /*1a510*/  ISETP.GT.AND P2, PT, R4.reuse, R3, PT ;  /* 0x000000030400720c */ /* 0x040fe20003f44270 */
[----:B------:R-:W-:Y:S02]  /*1a520*/  VIADD R4, R4, 0xffffffff ;  /* 0xffffffff04047836 */ /* 0x000fe40000000000 */
[----:B-1----:R-:W-:-:S05]  /*1a530*/  VIADD R5, R9, 0x1 ;  /* 0x0000000109057836 */ /* 0x002fca0000000000 */
[----:B------:R-:W-:-:S04]  /*1a540*/  ISETP.NE.AND P1, PT, R5, 0x2, PT ;  /* 0x000000020500780c */ /* 0x000fc80003f25270 */
[----:B------:R-:W-:Y:S02]  /*1a550*/  SEL R6, RZ, 0x1, P1 ;  /* 0x00000001ff067807 */ /* 0x000fe40000800000 */
[----:B------:R-:W-:Y:S02]  /*1a560*/  SEL R5, R5, RZ, P1 ;  /* 0x000000ff05057207 */ /* 0x000fe40000800000 */
[----:B--2---:R-:W-:-:S05]  /*1a570*/  LOP3.LUT R7, R7, R6, RZ, 0x3c, !PT ;  /* 0x0000000607077212 */ /* 0x004fca00078e3cff */
[----:B------:R2:W-:Y:S04]  /*1a580*/  STL [R1+0x18], R7 ;  /* 0x0000180701007387 */ /* 0x0005e80000100800 */
[----:B------:R2:W-:Y:S01]  /*1a590*/  STL [R1+0xc], R5 ;  /* 0x00000c0501007387 */ /* 0x0005e20000100800 */
[----:B------:R-:W-:Y:S05]  /*1a5a0*/  @P2 BRA `(.L_x_11997) ;  /* 0xfffffff400c42947 */ /* 0x000fea000383ffff */
.L_x_11961:
[----:B------:R-:W-:Y:S05]  /*1a5b0*/  BSYNC B0 ;  /* 0x0000000000007941 */ /* 0x000fea0003800000 */
.L_x_11960:
[----:B--2---:R-:W2:Y:S01]  /*1a5c0*/  LDL R7, [R1+0x28] ;  /* 0x0000280001077983 */ /* 0x004ea20000100800 */
[----:B------:R-:W3:Y:S01]  /*1a5d0*/  LDC R0, c[0x0][0x448] ;  /* 0x00011200ff007b82 */ /* 0x000ee20000000800 */
[----:B------:R-:W-:Y:S07]  /*1a5e0*/  @!P0 WARPSYNC.ALL ;  /* 0x0000000000008948 */ /* 0x000fee0003800000 */
[----:B------:R-:W-:Y:S01]  /*1a5f0*/  @!P0 BAR.SYNC.DEFER_BLOCKING 0xc, 0x180 ;  /* 0x0306000000008b1d */ /* 0x000fe20000010000 */
[----:B---3--:R-:W-:-:S13]  /*1a600*/  ISETP.NE.AND P1, PT, R0, 0x1, PT ;  /* 0x000000010000780c */ /* 0x008fda0003f25270 */
[----:B------:R-:W3:Y:S08]  /*1a610*/  @P1 LDC R2, c[0x0][0x44c] ;  /* 0x00011300ff021b82 */ /* 0x000ef00000000800 */
[----:B------:R-:W4:Y:S01]  /*1a620*/  @P1 LDC R3, c[0x0][0x450] ;  /* 0x00011400ff031b82 */ /* 0x000f220000000800 */
[----:B--2---:R-:W-:-:S04]  /*1a630*/  VIADD R0, R7, 0x7f ;  /* 0x0000007f07007836 */ /* 0x004fc80000000000 */
[----:B---3--:R-:W-:-:S05]  /*1a640*/  @P1 IMAD.HI.U32 R2, R0, R2, RZ ;  /* 0x0000000200021227 */ /* 0x008fca00078e00ff */
[----:B----4-:R-:W-:Y:S02]  /*1a650*/  @P1 SHF.R.U32.HI R0, RZ, R3, R2 ;  /* 0x00000003ff001219 */ /* 0x010fe40000011602 */
[----:B------:R-:W2:Y:S03]  /*1a660*/  LDC.64 R2, c[0x0][0x9e0] ;  /* 0x00027800ff027b82 */ /* 0x000ea60000000a00 */
[----:B------:R-:W-:Y:S01]  /*1a670*/  IMAD.IADD R0, R17, 0x1, R0 ;  /* 0x0000000111007824 */ /* 0x000fe200078e0200 */
[----:B--2---:R-:W-:-:S03]  /*1a680*/  ISETP.GE.AND P2, PT, R3, 0x1, PT ;  /* 0x000000010300780c */ /* 0x004fc60003f46270 */
        /* <DEDUP_REMOVED lines=13> */
.L_x_12000:
[----:B------:R-:W-:-:S13]  /*1a760*/  ISETP.NE.AND P0, PT, R3, 0x1, PT ;  /* 0x000000010300780c */ /* 0x000fda0003f05270 */
[----:B-1----:R-:W1:Y:S02]  /*1a770*/  @P0 LDC.64 R4, c[0x0][0x9e8] ;  /* 0x00027a00ff040b82 */ /* 0x002e640000000a00 */
[----:B-1----:R-:W-:-:S05]  /*1a780*/  @P0 IMAD.HI.U32 R4, R6, R4, RZ ;  /* 0x0000000406040227 */ /* 0x002fca00078e00ff */
[----:B------:R-:W-:-:S07]  /*1a790*/  @P0 SHF.R.U32.HI R6, RZ, R5, R4 ;  /* 0x00000005ff060219 */ /* 0x000fce0000011604 */
.L_x_12001:
[----:B------:R-:W-:Y:S05]  /*1a7a0*/  BSYNC B0 ;  /* 0x0000000000007941 */ /* 0x000fea0003800000 */
.L_x_11999:
[----:B------:R-:W-:-:S05]  /*1a7b0*/  IMAD R6, R6, R3, R3 ;  /* 0x0000000306067224 */ /* 0x000fca00078e0203 */
[----:B------:R-:W-:-:S07]  /*1a7c0*/  VIMNMX R2, R2, R6, PT ;  /* 0x0000000602027248 */ /* 0x000fce0003fe0100 */
.L_x_11998:
[----:B------:R-:W-:Y:S01]  /*1a7d0*/  VIADD R0, R2, 0x5f ;  /* 0x0000005f02007836 */ /* 0x000fe20000000000 */
[----:B------:R-:W2:Y:S01]  /*1a7e0*/  @P1 LDC R4, c[0x0][0x450] ;  /* 0x00011400ff041b82 */ /* 0x000ea20000000800 */
[----:B------:R-:W-:Y:S02]  /*1a7f0*/  ULDC UR4, c[0x0][0x9dc] ;  /* 0x0002770000047ab9 */ /* 0x000fe40000000800 */
[----:B------:R-:W-:-:S05]  /*1a800*/  IMAD.HI R0, R0, 0x2aaaaaab, RZ ;  /* 0x2aaaaaab00007827 */ /* 0x000fca00078e02ff */
[----:B------:R-:W-:-:S04]  /*1a810*/  SHF.R.U32.HI R2, RZ, 0x1f, R0 ;  /* 0x0000001fff027819 */ /* 0x000fc80000011600 */
[----:B------:R-:W-:Y:S02]  /*1a820*/  LEA.HI.SX32 R2, R0, R2, 0x1c ;  /* 0x0000000200027211 */ /* 0x000fe400078fe2ff */
[----:B------:R-:W3:Y:S02]  /*1a830*/  @P1 LDC R0, c[0x0][0x44c] ;  /* 0x00011300ff001b82 */ /* 0x000ee40000000800 */
[----:B------:R-:W-:Y:S01]  /*1a840*/  VIMNMX R6, R21, R2, PT ;  /* 0x0000000215067248 */ /* 0x000fe20003fe0100 */
[----:B------:R-:W-:-:S04]  /*1a850*/  IMAD.MOV.U32 R2, RZ, RZ, R7 ;  /* 0x000000ffff027224 */ /* 0x000fc800078e0007 */
[----:B------:R4:W-:Y:S01]  /*1a860*/  STL [R1+0x2c], R6 ;  /* 0x00002c0601007387 */ /* 0x0009e20000100800 */
[----:B---3--:R-:W-:-:S05]  /*1a870*/  @P1 IMAD.HI.U32 R0, R7, R0, RZ ;  /* 0x0000000007001227 */ /* 0x008fca00078e00ff */
[----:B--2---:R-:W-:-:S05]  /*1a880*/  @P1 SHF.R.U32.HI R2, RZ, R4, R0 ;  /* 0x00000004ff021219 */ /* 0x004fca0000011600 */
[----:B------:R-:W-:-:S04]  /*1a890*/  IMAD.IADD R0, R20, 0x1, R2 ;  /* 0x0000000114007824 */ /* 0x000fc800078e0202 */
[----:B------:R-:W-:Y:S01]  /*1a8a0*/  VIADD R2, R0, -UR4 ;  /* 0x8000000400027c36 */ /* 0x000fe20008000000 */
[----:B----4-:R-:W-:Y:S06]  /*1a8b0*/  @!P2 BRA `(.L_x_12002) ;  /* 0x000000000044a947 */ /* 0x010fec0003800000 */
[----:B------:R-:W-:Y:S01]  /*1a8c0*/  ISETP.GT.AND P0, PT, R0, -0x1, PT ;  /* 0xffffffff0000780c */ /* 0x000fe20003f04270 */
[----:B------:R-:W-:-:S12]  /*1a8d0*/  BSSY B0, `(.L_x_12003) ;  /* 0x000000d000007945 */ /* 0x000fd80003800000 */
[----:B------:R-:W-:Y:S05]  /*1a8e0*/  @P0 BRA `(.L_x_12004) ;  /* 0x00000000001c0947 */ /* 0x000fea0003800000 */
[----:B------:R-:W-:Y:S02]  /*1a8f0*/  ISETP.NE.AND P0, PT, R3, 0x1, PT ;  /* 0x000000010300780c */ /* 0x000fe40003f05270 */
[----:B------:R-:W-:-:S11]  /*1a900*/  LOP3.LUT R0, RZ, R0, RZ, 0x33, !PT ;  /* 0x00000000ff007212 */ /* 0x000fd600078e33ff */
[----:B-1----:R-:W1:Y:S02]  /*1a910*/  @P0 LDC.64 R4, c[0x0][0x9e8] ;  /* 0x00027a00ff040b82 */ /* 0x002e640000000a00 */
[----:B-1----:R-:W-:-:S05]  /*1a920*/  @P0 IMAD.HI.U32 R4, R0, R4, RZ ;  /* 0x0000000400040227 */ /* 0x002fca00078e00ff */
[----:B------:R-:W-:-:S04]  /*1a930*/  @P0 SHF.R.U32.HI R0, RZ, R5, R4 ;  /* 0x00000005ff000219 */ /* 0x000fc80000011604 */
[----:B------:R-:W-:Y:S01]  /*1a940*/  LOP3.LUT R0, RZ, R0, RZ, 0x33, !PT ;  /* 0x00000000ff007212 */ /* 0x000fe200078e33ff */
[----:B------:R-:W-:Y:S06]  /*1a950*/  BRA `(.L_x_12005) ;  /* 0x0000000000107947 */ /* 0x000fec0003800000 */
.L_x_12004:
[----:B------:R-:W-:-:S13]  /*1a960*/  ISETP.NE.AND P0, PT, R3, 0x1, PT ;  /* 0x000000010300780c */ /* 0x000fda0003f05270 */
[----:B-1----:R-:W1:Y:S02]  /*1a970*/  @P0 LDC.64 R4, c[0x0][0x9e8] ;  /* 0x00027a00ff040b82 */ /* 0x002e640000000a00 */
[----:B-1----:R-:W-:-:S05]  /*1a980*/  @P0 IMAD.HI.U32 R4, R0, R4, RZ ;  /* 0x0000000400040227 */ /* 0x002fca00078e00ff */
[----:B------:R-:W-:-:S07]  /*1a990*/  @P0 SHF.R.U32.HI R0, RZ, R5, R4 ;  /* 0x00000005ff000219 */ /* 0x000fce0000011604 */
.L_x_12005:
[----:B------:R-:W-:Y:S05]  /*1a9a0*/  BSYNC B0 ;  /* 0x0000000000007941 */ /* 0x000fea0003800000 */
.L_x_12003:
[----:B------:R-:W-:-:S05]  /*1a9b0*/  IMAD R0, R0, R3, RZ ;  /* 0x0000000300007224 */ /* 0x000fca00078e02ff */
[----:B------:R-:W-:-:S07]  /*1a9c0*/  VIMNMX R2, R2, R0, !PT ;  /* 0x0000000002027248 */ /* 0x000fce0007fe0100 */
.L_x_12002:
[----:B------:R-:W-:Y:S01]  /*1a9d0*/  IMAD.HI R2, R2, 0x2aaaaaab, RZ ;  /* 0x2aaaaaab02027827 */ /* 0x000fe200078e02ff */
[----:B------:R-:W-:Y:S04]  /*1a9e0*/  BSSY B7, `(.L_x_12006) ;  /* 0x00003fa000077945 */ /* 0x000fe80003800000 */
[----:B------:R-:W-:-:S04]  /*1a9f0*/  SHF.R.U32.HI R0, RZ, 0x1f, R2 ;  /* 0x0000001fff007819 */ /* 0x000fc80000011602 */
[----:B------:R-:W-:-:S04]  /*1aa00*/  LEA.HI.SX32 R0, R2, R0, 0x1c ;  /* 0x0000000002007211 */ /* 0x000fc800078fe2ff */
[----:B------:R-:W-:-:S04]  /*1aa10*/  VIMNMX R3, RZ, R0, !PT ;  /* 0x00000000ff037248 */ /* 0x000fc80007fe0100 */
[----:B------:R-:W-:Y:S01]  /*1aa20*/  ISETP.GT.AND P0, PT, R6, R3, PT ;  /* 0x000000030600720c */ /* 0x000fe20003f04270 */
[----:B------:R2:W-:-:S12]  /*1aa30*/  STL [R1+0x24], R3 ;  /* 0x0000240301007387 */ /* 0x0005d80000100800 */
[----:B--2---:R-:W-:Y:S05]  /*1aa40*/  @P0 BRA `(.L_x_12007) ;  /* 0x0000000000440947 */ /* 0x004fea0003800000 */
[----:B------:R-:W2:Y:S02]  /*1aa50*/  S2R R3, SR_TID.X ;  /* 0x0000000000037919 */ /* 0x000ea40000002100 */
[----:B--2---:R-:W-:-:S04]  /*1aa60*/  LOP3.LUT R3, R3, 0x7f, RZ, 0xc0, !PT ;  /* 0x0000007f03037812 */ /* 0x004fc800078ec0ff */
[----:B------:R-:W-:-:S13]  /*1aa70*/  ISETP.NE.AND P0, PT, R3, RZ, PT ;  /* 0x000000ff0300720c */ /* 0x000fda0003f05270 */
[----:B------:R-:W-:Y:S05]  /*1aa80*/  @P0 BRA `(.L_x_12008) ;  /* 0x0000003c00bc0947 */ /* 0x000fea0003800000 */
[----:B------:R-:W2:Y:S01]  /*1aa90*/  S2R R3, SR_LANEID ;  /* 0x0000000000037919 */ /* 0x000ea20000000000 */
[----:B------:R-:W-:Y:S02]  /*1aaa0*/  VOTEU.ANY UR4, UPT, PT ;  /* 0x0000000000047886 */ /* 0x000fe400038e0100 */
[----:B------:R-:W2:Y:S08]  /*1aab0*/  FLO.U32 R0, UR4 ;  /* 0x0000000400007d00 */ /* 0x000eb000080e0000 */
[----:B-1----:R-:W1:Y:S01]  /*1aac0*/  POPC R5, UR4 ;  /* 0x0000000400057d09 */ /* 0x002e620008000000 */
[----:B--2---:R-:W-:-:S02]  /*1aad0*/  ISETP.EQ.U32.AND P0, PT, R0, R3, PT ;  /* 0x000000030000720c */ /* 0x004fc40003f02070 */
[----:B------:R-:W1:Y:S11]  /*1aae0*/  LDC.64 R2, c[0x0][0xc60] ;  /* 0x00031800ff027b82 */ /* 0x000e760000000a00 */
[----:B-1----:R-:W2:Y:S01]  /*1aaf0*/  @P0 ATOMG.E.ADD.STRONG.GPU PT, R3, desc[UR40][R2.64], R5 ;  /* 0x00000005020309a8 */ /* 0x002ea200081ee1e8 */
[----:B------:R-:W1:Y:S02]  /*1ab00*/  S2R R4, SR_LTMASK ;  /* 0x0000000000047919 */ /* 0x000e640000003900 */
[----:B-1----:R-:W-:-:S04]  /*1ab10*/  LOP3.LUT R4, R4, UR4, RZ, 0xc0, !PT ;  /* 0x0000000404047c12 */ /* 0x002fc8000f8ec0ff */
[----:B------:R-:W1:Y:S01]  /*1ab20*/  POPC R7, R4 ;  /* 0x0000000400077309 */ /* 0x000e620000000000 */
[----:B--2---:R-:W1:Y:S02]  /*1ab30*/  SHFL.IDX PT, R0, R3, R0, 0x1f ;  /* 0x00001f0003007589 */ /* 0x004e6400000e0000 */
[----:B-1----:R-:W-:Y:S01]  /*1ab40*/  IADD3 R16, R0, UR36, R7 ;  /* 0x0000002400107c10 */ /* 0x002fe2000fffe007 */
[----:B------:R-:W-:Y:S06]  /*1ab50*/  BRA `(.L_x_12008) ;  /* 0x0000003c00887947 */ /* 0x000fec0003800000 */
.L_x_12007:
        /* <DEDUP_REMOVED lines=11> */
[----:B-1----:R-:W-:Y:S02]  /*1ac10*/  IMAD.U32 R5, RZ, RZ, UR7 ;  /* 0x00000007ff057e24 */ /* 0x002fe4000f8e00ff */
        /* <DEDUP_REMOVED lines=8> */
[----:B--2---:R-:W-:Y:S05]  /*1aca0*/  CALL.ABS.NOINC R2 ;  /* 0x0000000002007343 */ /* 0x004fea0003c00000 */
.L_x_12010:
[----:B------:R-:W-:Y:S05]  /*1acb0*/  BSYNC B6 ;  /* 0x0000000000067941 */ /* 0x000fea0003800000 */
.L_x_12009:
        /* <DEDUP_REMOVED lines=10> */
[----:B-1----:R-:W-:Y:S02]  /*1ad60*/  IMAD.U32 R5, RZ, RZ, UR7 ;  /* 0x00000007ff057e24 */ /* 0x002fe4000f8e00ff */
[----:B------:R-:W-:Y:S02]  /*1ad70*/  IMAD.U32 R6, RZ, RZ, UR8 ;  /* 0x00000008ff067e24 */ /* 0x000fe4000f8e00ff */
[----:B------:R-:W-:-:S02]  /*1ad80*/  IMAD.U32 R7, RZ, RZ, UR9 ;  /* 0x00000009ff077e24 */ /* 0x000fc4000f8e00ff */
[----:B------:R-:W-:Y:S02]  /*1ad90*/  IMAD.U32 R10, RZ, RZ, UR4 ;  /* 0x00000004ff0a7e24 */ /* 0x000fe4000f8e00ff */
[----:B0-----:R-:W-:Y:S02]  /*1ada0*/  IMAD.U32 R11, RZ, RZ, UR5 ;  /* 0x00000005ff0b7e24 */ /* 0x001fe4000f8e00ff */
[----:B------:R-:W-:Y:S02]  /*1adb0*/  IMAD.MOV.U32 R8, RZ, RZ, 0x70 ;  /* 0x00000070ff087424 */ /* 0x000fe400078e00ff */
[----:B------:R-:W-:Y:S02]  /*1adc0*/  IMAD.MOV.U32 R12, RZ, RZ, 0x1 ;  /* 0x00000001ff0c7424 */ /* 0x000fe400078e00ff */
[----:B--2---:R-:W-:-:S07]  /*1add0*/  IMAD.MOV.U32 R13, RZ, RZ, RZ ;  /* 0x000000ffff0d7224 */ /* 0x004fce00078e00ff */
[----:B------:R-:W-:-:S07]  /*1ade0*/  LEPC R20, `(.L_x_12013) ;  /* 0x000000001014794e */ /* 0x000fce0000000000 */
[----:B---3--:R-:W-:Y:S05]  /*1adf0*/  CALL.ABS.NOINC R2 ;  /* 0x0000000002007343 */ /* 0x008fea0003c00000 */
.L_x_12013:
        /* <DEDUP_REMOVED lines=15> */
.L_x_12012:
[----:B------:R-:W-:Y:S05]  /*1aef0*/  BSYNC B6 ;  /* 0x0000000000067941 */ /* 0x000fea0003800000 */
.L_x_12011:
[----:B------:R-:W-:Y:S01]  /*1af00*/  ULDC.64 UR4, c[0x0][0x9f8] ;  /* 0x00027e0000047ab9 */ /* 0x000fe20000000a00 */
[----:B------:R-:W2:Y:S01]  /*1af10*/  LDL R17, [R1+0x2c] ;  /* 0x00002c0001117983 */ /* 0x000ea20000100800 */
[----:B------:R-:W-:Y:S01]  /*1af20*/  ISETP.NE.U32.AND P0, PT, RZ, UR4, PT ;  /* 0x00000004ff007c0c */ /* 0x000fe2000bf05070 */
[----:B------:R-:W-:-:S03]  /*1af30*/  IMAD.MOV.U32 R7, RZ, RZ, R19 ;  /* 0x000000ffff077224 */ /* 0x000fc600078e0013 */
[----:B------:R-:W-:Y:S01]  /*1af40*/  ISETP.NE.AND.EX P0, PT, RZ, UR5, PT, P0 ;  /* 0x00000005ff007c0c */ /* 0x000fe2000bf05300 */
[----:B------:R-:W-:-:S12]  /*1af50*/  ULDC.64 UR4, c[0x0][0xa08] ;  /* 0x0002820000047ab9 */ /* 0x000fd80000000a00 */
[----:B------:R-:W3:Y:S02]  /*1af60*/  @P0 LDC.64 R2, c[0x0][0x9f8] ;  /* 0x00027e00ff020b82 */ /* 0x000ee40000000a00 */
[----:B---3--:R-:W-:-:S05]  /*1af70*/  @P0 IMAD.WIDE R2, R19, 0x4, R2 ;  /* 0x0000000413020825 */ /* 0x008fca00078e0202 */
[----:B------:R3:W1:Y:S02]  /*1af80*/  @P0 LDG.E R7, desc[UR40][R2.64] ;  /* 0x0000002802070981 */ /* 0x000664000c1e1900 */
[----:B---3--:R-:W3:Y:S02]  /*1af90*/  LDC.64 R2, c[0x0][0x418] ;  /* 0x00010600ff027b82 */ /* 0x008ee40000000a00 */
[----:B---3--:R-:W-:Y:S01]  /*1afa0*/  LOP3.LUT P0, RZ, R2, UR4, RZ, 0xfc, !PT ;  /* 0x0000000402ff7c12 */ /* 0x008fe2000f80fcff */
[----:B------:R-:W-:-:S03]  /*1afb0*/  UMOV UR4, 0xffffffff ;  /* 0xffffffff00047882 */ /* 0x000fc60000000000 */
[----:B------:R-:W-:Y:S01]  /*1afc0*/  LOP3.LUT P0, RZ, R3, UR5, RZ, 0xfc, P0 ;  /* 0x0000000503ff7c12 */ /* 0x000fe2000800fcff */
[----:B--2---:R-:W-:Y:S01]  /*1afd0*/  VIADD R0, R17, 0xffffffff ;  /* 0xffffffff11007836 */ /* 0x004fe20000000000 */
[----:B-1----:R-:W-:Y:S01]  /*1afe0*/  SHF.R.S32.HI R8, RZ, 0x1f, R7 ;  /* 0x0000001fff087819 */ /* 0x002fe20000011407 */
        /* <DEDUP_REMOVED lines=8> */
.L_x_12173:
[----:B--2---:R-:W2:Y:S01]  /*1b070*/  LDL.LU R4, [R1] ;  /* 0x0000000001047983 */ /* 0x004ea20000300800 */
[----:B------:R-:W-:Y:S02]  /*1b080*/  PLOP3.LUT P1, PT, PT, PT, PT, 0x8, 0x0 ;  /* 0x000000000000781c */ /* 0x000fe40003f2e170 */
[----:B---3--:R-:W-:Y:S01]  /*1b090*/  ISETP.NE.AND P0, PT, R14, RZ, PT ;  /* 0x000000ff0e00720c */ /* 0x008fe20003f05270 */
[----:B------:R3:W-:Y:S01]  /*1b0a0*/  STL [R1+0x30], R0 ;  /* 0x0000300001007387 */ /* 0x0007e20000100800 */
[----:B--2---:R-:W-:-:S09]  /*1b0b0*/  LOP3.LUT R4, R4, 0xfffffffe, RZ, 0xc0, !PT ;  /* 0xfffffffe04047812 */ /* 0x004fd200078ec0ff */
[----:B------:R-:W-:-:S05]  /*1b0c0*/  @P1 LOP3.LUT R4, R4, 0x1, RZ, 0xfc, !PT ;  /* 0x0000000104041812 */ /* 0x000fca00078efcff */
[----:B------:R3:W-:Y:S01]  /*1b0d0*/  STL [R1], R4 ;  /* 0x0000000401007387 */ /* 0x0007e20000100800 */
[----:B------:R-:W-:Y:S05]  /*1b0e0*/  @P0 BRA `(.L_x_12015) ;  /* 0x00000004001c0947 */ /* 0x000fea0003800000 */
[----:B------:R-:W-:-:S03]  /*1b0f0*/  UMOV UR4, 0xffffffff ;  /* 0xffffffff00047882 */ /* 0x000fc60000000000 */
[----:B------:R-:W-:Y:S05]  /*1b100*/  BRA.DIV UR4, `(.L_x_12016) ;  /* 0x0000005e04b87947 */ /* 0x000fea000b800000 */
[----:B------:R-:W-:-:S13]  /*1b110*/  ELECT P6, URZ, PT ;  /* 0x00000000003f782f */ /* 0x000fda00038c0000 */
.L_x_12176:
        /* <DEDUP_REMOVED lines=24> */
.L_x_12017:
[----:B-1----:R-:W4:Y:S04]  /*1b2a0*/  LDL R7, [R1+0x4] ;  /* 0x0000040001077983 */ /* 0x002f280000100800 */
[----:B---3--:R-:W4:Y:S04]  /*1b2b0*/  LDL R0, [R1+0x8] ;  /* 0x0000080001007983 */ /* 0x008f280000100800 */
[----:B--2---:R-:W2:Y:S01]  /*1b2c0*/  LDL R2, [R1+0x14] ;  /* 0x0000140001027983 */ /* 0x004ea20000100800 */
[----:B----4-:R-:W-:Y:S01]  /*1b2d0*/  IMAD R0, R0, 0x8, R7 ;  /* 0x0000000800007824 */ /* 0x010fe200078e0207 */
[----:B--2---:R-:W-:-:S04]  /*1b2e0*/  SHF.L.U32 R2, R2, 0x1f, RZ ;  /* 0x0000001f02027819 */ /* 0x004fc800000006ff */
[----:B------:R-:W1:Y:S02]  /*1b2f0*/  SYNCS.PHASECHK.TRANS64.TRYWAIT P0, [R0+URZ+0x22840], R2 ;  /* 0x02284002000075a7 */ /* 0x000e64000800017f */
[----:B-1----:R-:W-:Y:S05]  /*1b300*/  @!P0 BRA `(.L_x_12018) ;  /* 0x0000005c00588947 */ /* 0x002fea0003800000 */
.L_x_12177:
        /* <DEDUP_REMOVED lines=11> */
.L_x_12019:
[----:B------:R-:W2:Y:S04]  /*1b3c0*/  LDL R6, [R1+0x4] ;  /* 0x0000040001067983 */ /* 0x000ea80000100800 */
[----:B------:R-:W2:Y:S04]  /*1b3d0*/  LDL R5, [R1+0x8] ;  /* 0x0000080001057983 */ /* 0x000ea80000100800 */
[----:B------:R-:W3:Y:S04]  /*1b3e0*/  LDL R4, [R1+0x30] ;  /* 0x0000300001047983 */ /* 0x000ee80000100800 */
[----:B------:R-:W4:Y:S04]  /*1b3f0*/  LDL R3, [R1+0x20] ;  /* 0x0000200001037983 */ /* 0x000f280000100800 */
[----:B-1----:R-:W4:Y:S01]  /*1b400*/  LDL.LU R2, [R1] ;  /* 0x0000000001027983 */ /* 0x002f220000300800 */
        /* <DEDUP_REMOVED lines=9> */
[----:B--2---:R-:W-:Y:S01]  /*1b4a0*/  IMAD R0, R5, 0x3000, R6 ;  /* 0x0000300005007824 */ /* 0x004fe200078e0206 */
[----:B---3--:R-:W-:-:S04]  /*1b4b0*/  R2UR UR11, R4 ;  /* 0x00000000040b72ca */ /* 0x008fc800000e0000 */
[----:B------:R-:W-:Y:S02]  /*1b4c0*/  R2UR UR8, R0 ;  /* 0x00000000000872ca */ /* 0x000fe400000e0000 */
[----:B----4-:R-:W-:Y:S02]  /*1b4d0*/  R2UR UR4, R3 ;  /* 0x00000000030472ca */ /* 0x010fe400000e0000 */
[----:B------:R-:W-:-:S04]  /*1b4e0*/  LOP3.LUT R2, R2, 0xfffffffe, RZ, 0xc0, !PT ;  /* 0xfffffffe02027812 */ /* 0x000fc800078ec0ff */
[----:B------:R-:W-:-:S05]  /*1b4f0*/  @P0 LOP3.LUT R2, R2, 0x1, RZ, 0xfc, !PT ;  /* 0x0000000102020812 */ /* 0x000fca00078efcff */
[----:B------:R-:W-:Y:S02]  /*1b500*/  UIADD3 UR8, UR8, 0x1c400, URZ ;  /* 0x0001c40008087890 */ /* 0x000fe4000fffe03f */
[----:B------:R-:W-:Y:S01]  /*1b510*/  UIMAD UR11, UR11, 0x60, UR4 ;  /* 0x000000600b0b78a4 */ /* 0x000fe2000f8e0204 */
[----:B------:R2:W-:Y:S02]  /*1b520*/  STL [R1], R2 ;  /* 0x0000000201007387 */ /* 0x0005e40000100800 */
[----:B------:R-:W-:-:S06]  /*1b530*/  UMOV UR4, 0x0 ;  /* 0x0000000000047882 */ /* 0x000fcc0000000000 */
[----:B------:R2:W-:Y:S01]  /*1b540*/  UTMALDG.4D [UR8], [UR6], desc[UR4] ;  /* 0x00000408060075b4 */ /* 0x0005e20008019000 */
[----:B------:R-:W-:Y:S02]  /*1b550*/  NOP ;  /* 0x0000000000007918 */ /* 0x000fe40000000000 */
.L_x_12015:
[----:B---3--:R-:W3:Y:S04]  /*1b560*/  LDL R4, [R1+0x4] ;  /* 0x0000040001047983 */ /* 0x008ee80000100800 */
        /* <DEDUP_REMOVED lines=19> */
[----:B--2---:R-:W-:Y:S02]  /*1b6a0*/  IMAD.U32 R4, RZ, RZ, UR4 ;  /* 0x00000004ff047e24 */ /* 0x004fe4000f8e00ff */
        /* <DEDUP_REMOVED lines=11> */
.L_x_12021:
[----:B------:R-:W-:Y:S05]  /*1b760*/  BSYNC B6 ;  /* 0x0000000000067941 */ /* 0x000fea0003800000 */
.L_x_12020:
[----:B--2---:R-:W2:Y:S01]  /*1b770*/  LDL.LU R0, [R1+0x4c] ;  /* 0x00004c0001007983 */ /* 0x004ea20000300800 */
[----:B-1----:R-:W1:Y:S01]  /*1b780*/  LDC R7, c[0x0][0x448] ;  /* 0x00011200ff077b82 */ /* 0x002e620000000800 */
[----:B------:R-:W-:Y:S01]  /*1b790*/  ULDC.64 UR4, c[0x0][0x2d8] ;  /* 0x0000b60000047ab9 */ /* 0x000fe20000000a00 */
[----:B------:R-:W-:Y:S01]  /*1b7a0*/  ULDC UR6, c[0x0][0x2b8] ;  /* 0x0000ae0000067ab9 */ /* 0x000fe20000000800 */
[----:B------:R-:W2:Y:S04]  /*1b7b0*/  LDL.LU.64 R2, [R1+0x40] ;  /* 0x0000400001027983 */ /* 0x000ea80000300a00 */
[----:B------:R-:W3:Y:S04]  /*1b7c0*/  LDL R12, [R1+0x28] ;  /* 0x00002800010c7983 */ /* 0x000ee80000100800 */
[----:B------:R4:W5:Y:S01]  /*1b7d0*/  LDL R9, [R1+0x34] ;  /* 0x0000340001097983 */ /* 0x0009620000100800 */
[----:B------:R-:W0:Y:S01]  /*1b7e0*/  S2R R5, SR_TID.X ;  /* 0x0000000000057919 */ /* 0x000e220000002100 */
[----:B------:R-:W4:Y:S01]  /*1b7f0*/  S2R R8, SR_TID.X ;  /* 0x0000000000087919 */ /* 0x000f220000002100 */
[----:B0-----:R-:W-:-:S04]  /*1b800*/  LOP3.LUT R5, R5, 0x7f, RZ, 0xc0, !PT ;  /* 0x0000007f05057812 */ /* 0x001fc800078ec0ff */
[----:B------:R-:W-:Y:S01]  /*1b810*/  SHF.R.U32.HI R5, RZ, 0x3, R5 ;  /* 0x00000003ff057819 */ /* 0x000fe20000011605 */
[----:B----4-:R-:W-:-:S05]  /*1b820*/  IMAD.SHL.U32 R8, R8, 0x10, RZ ;  /* 0x0000001008087824 */ /* 0x010fca00078e00ff */
[----:B------:R-:W-:Y:S01]  /*1b830*/  LOP3.LUT R8, R5, 0x70, R8, 0xf8, !PT ;  /* 0x0000007005087812 */ /* 0x000fe200078ef808 */
[----:B------:R-:W0:Y:S02]  /*1b840*/  S2R R10, SR_TID.X ;  /* 0x00000000000a7919 */ /* 0x000e240000002100 */
[----:B0-----:R-:W-:-:S05]  /*1b850*/  IMAD.SHL.U32 R10, R10, 0x8, RZ ;  /* 0x000000080a0a7824 */ /* 0x001fca00078e00ff */
        /* <DEDUP_REMOVED lines=118> */
.L_x_12194:
[----:B------:R3:W5:Y:S01]  /*1bfc0*/  LDL R8, [R1+0x4] ;  /* 0x0000040001087983 */ /* 0x0007620000100800 */
        /* <DEDUP_REMOVED lines=10> */
.L_x_12023:
        /* <DEDUP_REMOVED lines=19> */
.L_x_12195:
[----:B------:R-:W-:Y:S05]  /*1c1a0*/  BSYNC B0 ;  /* 0x0000000000007941 */ /* 0x000fea0003800000 */
.L_x_12024:
[----:B0-----:R-:W2:Y:S01]  /*1c1b0*/  LDL R2, [R1] ;  /* 0x0000000001027983 */ /* 0x001ea20000100800 */
        /* <DEDUP_REMOVED lines=14> */
.L_x_12196:
[----:B------:R-:W-:Y:S05]  /*1c2a0*/  BSYNC B1 ;  /* 0x0000000000017941 */ /* 0x000fea0003800000 */
.L_x_12028:
        /* <DEDUP_REMOVED lines=9> */
.L_x_12031:
[----:B------:R-:W-:Y:S05]  /*1c340*/  BSYNC B1 ;  /* 0x0000000000017941 */ /* 0x000fea0003800000 */
.L_x_12030:
        /* <DEDUP_REMOVED lines=14> */
.L_x_12032:
        /* <DEDUP_REMOVED lines=15> */
.L_x_12033:
        /* <DEDUP_REMOVED lines=15> */
.L_x_12034:
        /* <DEDUP_REMOVED lines=15> */
.L_x_12035:
        /* <DEDUP_REMOVED lines=10> */
.L_x_12027:
[----:B------:R-:W-:Y:S05]  /*1c7a0*/  BSYNC B0 ;  /* 0x0000000000007941 */ /* 0x000fea0003800000 */
.L_x_12026:
        /* <DEDUP_REMOVED lines=50> */
.L_x_12042:
[----:B------:R-:W2:Y:S01]  /*1cad0*/  LDL R2, [R1+0x4] ;  /* 0x0000040001027983 */ /* 0x000ea20000100800 */
[----:B-1----:R-:W-:Y:S01]  /*1cae0*/  SHF.L.U32 R5, R7, 0x1f, RZ ;  /* 0x0000001f07057819 */ /* 0x002fe200000006ff */
[----:B------:R-:W-:Y:S01]  /*1caf0*/  BSSY B3, `(.L_x_12043) ;  /* 0x0000007000037945 */ /* 0x000fe20003800000 */
[----:B------:R-:W1:Y:S02]  /*1cb00*/  S2R R3, SR_TID.X ;  /* 0x0000000000037919 */ /* 0x000e640000002100 */
[----:B-1----:R-:W-:-:S04]  /*1cb10*/  LOP3.LUT R3, R3, 0x7f, RZ, 0xc0, !PT ;  /* 0x0000007f03037812 */ /* 0x002fc800078ec0ff */
[----:B------:R-:W-:Y:S01]  /*1cb20*/  ISETP.NE.AND P1, PT, R3, RZ, PT ;  /* 0x000000ff0300720c */ /* 0x000fe20003f25270 */
[----:B--2---:R-:W-:-:S04]  /*1cb30*/  IMAD R2, R8, 0x8, R2 ;  /* 0x0000000808027824 */ /* 0x004fc800078e0202 */
[----:B------:R-:W1:Y:S02]  /*1cb40*/  SYNCS.PHASECHK.TRANS64.TRYWAIT P0, [R2+URZ+0x22840], R5 ;  /* 0x02284005020075a7 */ /* 0x000e64000800017f */
[----:B-1----:R-:W-:Y:S06]  /*1cb50*/  @!P0 BRA `(.L_x_12044) ;  /* 0x0000005000188947 */ /* 0x002fec0003800000 */
.L_x_12197:
[----:B------:R-:W-:Y:S05]  /*1cb60*/  BSYNC B3 ;  /* 0x0000000000037941 */ /* 0x000fea0003800000 */
.L_x_12043:
        /* <DEDUP_REMOVED lines=9> */
.L_x_12046:
[----:B------:R-:W-:Y:S05]  /*1cc00*/  BSYNC B3 ;  /* 0x0000000000037941 */ /* 0x000fea0003800000 */
.L_x_12045:
        /* <DEDUP_REMOVED lines=14> */
.L_x_12047:
        /* <DEDUP_REMOVED lines=13> */
.L_x_12198:
[----:B------:R-:W-:Y:S05]  /*1cdc0*/  BSYNC B3 ;  /* 0x0000000000037941 */ /* 0x000fea0003800000 */
.L_x_12048:
        /* <DEDUP_REMOVED lines=11> */
.L_x_12051:
[----:B------:R-:W-:Y:S05]  /*1ce80*/  BSYNC B3 ;  /* 0x0000000000037941 */ /* 0x000fea0003800000 */
.L_x_12050:
        /* <DEDUP_REMOVED lines=11> */
.L_x_12052:
        /* <DEDUP_REMOVED lines=15> */
.L_x_12053:
        /* <DEDUP_REMOVED lines=15> */
.L_x_12054:
        /* <DEDUP_REMOVED lines=15> */
.L_x_12055:
        /* <DEDUP_REMOVED lines=10> */
.L_x_12041:
[----:B------:R-:W-:Y:S05]  /*1d2b0*/  BSYNC B1 ;  /* 0x0000000000017941 */ /* 0x000fea0003800000 */
.L_x_12040:
[----:B------:R-:W2:Y:S02]  /*1d2c0*/  LDL R4, [R1+0x2c] ;  /* 0x00002c0001047983 */ /* 0x000ea40000100800 */
[----:B--2---:R-:W-:-:S07]  /*1d2d0*/  VIADD R0, R4, 0xfffffffd ;  /* 0xfffffffd04007836 */ /* 0x004fce0000000000 */
.L_x_12039:
[----:B------:R-:W-:Y:S05]  /*1d2e0*/  BSYNC B2 ;  /* 0x0000000000027941 */ /* 0x000fea0003800000 */
.L_x_12038:
[----:B------:R-:W2:Y:S01]  /*1d2f0*/  LDL.LU R2, [R1+0x2c] ;  /* 0x00002c0001027983 */ /* 0x000ea20000300800 */
[----:B------:R-:W-:Y:S01]  /*1d300*/  VIADD R6, R6, 0xfffffffe ;  /* 0xfffffffe06067836 */ /* 0x000fe20000000000 */
[----:B--2---:R-:W-:-:S04]  /*1d310*/  LOP3.LUT R2, RZ, R2, RZ, 0x33, !PT ;  /* 0x00000002ff027212 */ /* 0x004fc800078e33ff */
[----:B------:R-:W-:-:S13]  /*1d320*/  ISETP.NE.AND P0, PT, R6, R2, PT ;  /* 0x000000020600720c */ /* 0x000fda0003f05270 */
[----:B------:R-:W-:Y:S05]  /*1d330*/  @!P0 BRA `(.L_x_12037) ;  /* 0x0000001400208947 */ /* 0x000fea0003800000 */
.L_x_12088:
        /* <DEDUP_REMOVED lines=36> */
.L_x_12058:
[----:B------:R-:W2:Y:S01]  /*1d580*/  LDL R2, [R1+0x4] ;  /* 0x0000040001027983 */ /* 0x000ea20000100800 */
        /* <DEDUP_REMOVED lines=8> */
.L_x_12199:
[----:B------:R-:W-:Y:S05]  /*1d610*/  BSYNC B2 ;  /* 0x0000000000027941 */ /* 0x000fea0003800000 */
.L_x_12059:
        /* <DEDUP_REMOVED lines=9> */
.L_x_12062:
[----:B------:R-:W-:Y:S05]  /*1d6b0*/  BSYNC B2 ;  /* 0x0000000000027941 */ /* 0x000fea0003800000 */
.L_x_12061:
        /* <DEDUP_REMOVED lines=13> */
.L_x_12063:
        /* <DEDUP_REMOVED lines=13> */
.L_x_12200:
[----:B------:R-:W-:Y:S05]  /*1d860*/  BSYNC B2 ;  /* 0x0000000000027941 */ /* 0x000fea0003800000 */
.L_x_12064:
        /* <DEDUP_REMOVED lines=11> */
.L_x_12067:
[----:B------:R-:W-:Y:S05]  /*1d920*/  BSYNC B2 ;  /* 0x0000000000027941 */ /* 0x000fea0003800000 */
.L_x_12066:
        /* <DEDUP_REMOVED lines=10> */
.L_x_12068:
        /* <DEDUP_REMOVED lines=15> */
.L_x_12069:
        /* <DEDUP_REMOVED lines=15> */
.L_x_12070:
        /* <DEDUP_REMOVED lines=15> */
.L_x_12071:
        /* <DEDUP_REMOVED lines=10> */
.L_x_12057:
[----:B------:R-:W-:Y:S05]  /*1dd40*/  BSYNC B1 ;  /* 0x0000000000017941 */ /* 0x000fea0003800000 */
.L_x_12056:
        /* <DEDUP_REMOVED lines=36> */
.L_x_12074:
        /* <DEDUP_REMOVED lines=9> */
.L_x_12201:
[----:B------:R-:W-:Y:S05]  /*1e020*/  BSYNC B2 ;  /* 0x0000000000027941 */ /* 0x000fea0003800000 */
.L_x_12075:
        /* <DEDUP_REMOVED lines=9> */
.L_x_12078:
[----:B------:R-:W-:Y:S05]  /*1e0c0*/  BSYNC B2 ;  /* 0x0000000000027941 */ /* 0x000fea0003800000 */
.L_x_12077:
        /* <DEDUP_REMOVED lines=14> */
.L_x_12079:
        /* <DEDUP_REMOVED lines=13> */
.L_x_12202:
[----:B------:R-:W-:Y:S05]  /*1e280*/  BSYNC B2 ;  /* 0x0000000000027941 */ /* 0x000fea0003800000 */
.L_x_12080:
        /* <DEDUP_REMOVED lines=11> */
.L_x_12083:
[----:B------:R-:W-:Y:S05]  /*1e340*/  BSYNC B2 ;  /* 0x0000000000027941 */ /* 0x000fea0003800000 */
.L_x_12082:
        /* <DEDUP_REMOVED lines=11> */
.L_x_12084:
        /* <DEDUP_REMOVED lines=15> */
.L_x_12085:
        /* <DEDUP_REMOVED lines=15> */
.L_x_12086:
        /* <DEDUP_REMOVED lines=15> */
.L_x_12087:
        /* <DEDUP_REMOVED lines=10> */
.L_x_12073:
[----:B------:R-:W-:Y:S05]  /*1e770*/  BSYNC B1 ;  /* 0x0000000000017941 */ /* 0x000fea0003800000 */
.L_x_12072:
[----:B------:R-:W2:Y:S01]  /*1e780*/  LDL R5, [R1+0x24] ;  /* 0x0000240001057983 */ /* 0x000ea20000100800 */
[----:B------:R-:W-:Y:S01]  /*1e790*/  VIADD R0, R0, 0xfffffffe ;  /* 0xfffffffe00007836 */ /* 0x000fe20000000000 */
[----:B--2---:R-:W-:-:S13]  /*1e7a0*/  ISETP.GT.AND P0, PT, R6, R5, PT ;  /* 0x000000050600720c */ /* 0x004fda0003f04270 */
[----:B------:R-:W-:Y:S05]  /*1e7b0*/  @P0 BRA `(.L_x_12088) ;  /* 0xffffffe800e00947 */ /* 0x000fea000383ffff */
.L_x_12037:
[----:B------:R-:W-:Y:S05]  /*1e7c0*/  BSYNC B0 ;  /* 0x0000000000007941 */ /* 0x000fea0003800000 */
.L_x_12036:
        /* <DEDUP_REMOVED lines=24> */
.L_x_12090:
[----:B------:R-:W-:Y:S05]  /*1e950*/  BSYNC B0 ;  /* 0x0000000000007941 */ /* 0x000fea0003800000 */
.L_x_12089:
[----:B------:R-:W-:-:S05]  /*1e960*/  SEL R0, R0, RZ, P0 ;  /* 0x000000ff00007207 */ /* 0x000fca0000000000 */
[----:B------:R2:W-:Y:S02]  /*1e970*/  STL [R1+0x8], R0 ;  /* 0x0000080001007387 */ /* 0x0005e40000100800 */
.L_x_12008:
[----:B------:R-:W-:Y:S05]  /*1e980*/  BSYNC B7 ;  /* 0x0000000000077941 */ /* 0x000fea0003800000 */
.L_x_12006:
[----:B--2---:R-:W2:Y:S02]  /*1e990*/  LDL R0, [R1] ;  /* 0x0000000001007983 */ /* 0x004ea40000100800 */
        /* <DEDUP_REMOVED lines=12> */
.L_x_12091:
[----:B------:R-:W2:Y:S01]  /*1ea60*/  S2R R6, SR_TID.X ;  /* 0x0000000000067919 */ /* 0x000ea20000002100 */
[----:B------:R-:W-:Y:S01]  /*1ea70*/  UMOV UR4, 0xffffffff ;  /* 0xffffffff00047882 */ /* 0x000fe20000000000 */
[----:B--2---:R-:W-:-:S04]  /*1ea80*/  LOP3.LUT R6, R6, 0x1f, RZ, 0xc0, !PT ;  /* 0x0000001f06067812 */ /* 0x004fc800078ec0ff */
[----:B------:R-:W-:Y:S01]  /*1ea90*/  ISETP.NE.AND P0, PT, R6, 0x1f, PT ;  /* 0x0000001f0600780c */ /* 0x000fe20003f05270 */
[----:B------:R-:W-:-:S12]  /*1eaa0*/  BRA.DIV UR4, `(.L_x_12093) ;  /* 0x0000003204bc7947 */ /* 0x000fd8000b800000 */
[----:B-1----:R-:W-:Y:S01]  /*1eab0*/  IMAD.IADD R5, R19, 0x1, R6 ;  /* 0x0000000113057824 */ /* 0x002fe200078e0206 */
[----:B------:R-:W-:-:S04]  /*1eac0*/  ULDC UR4, c[0x0][0xc3c] ;  /* 0x00030f0000047ab9 */ /* 0x000fc80000000800 */
[----:B------:R-:W-:-:S13]  /*1ead0*/  ISETP.GE.OR P1, PT, R5, UR4, !P0 ;  /* 0x0000000405007c0c */ /* 0x000fda000c726670 */
[----:B------:R-:W1:Y:S02]  /*1eae0*/  @!P1 LDC.64 R2, c[0x0][0xc80] ;  /* 0x00032000ff029b82 */ /* 0x000e640000000a00 */
[----:B-1----:R-:W-:-:S06]  /*1eaf0*/  @!P1 IMAD.WIDE R2, R5, 0x4, R2 ;  /* 0x0000000405029825 */ /* 0x002fcc00078e0202 */
[----:B------:R1:W2:Y:S01]  /*1eb00*/  @!P1 LDG.E R2, desc[UR40][R2.64] ;  /* 0x0000002802029981 */ /* 0x0002a2000c1e1900 */
[C---:B------:R-:W-:Y:S02]  /*1eb10*/  ISETP.GE.U32.AND P2, PT, R6.reuse, 0x2, PT ;  /* 0x000000020600780c */ /* 0x040fe40003f46070 */
[C---:B------:R-:W-:Y:S01]  /*1eb20*/  ISETP.GE.U32.AND P3, PT, R6.reuse, 0x4, PT ;  /* 0x000000040600780c */ /* 0x040fe20003f66070 */
[----:B------:R-:W-:Y:S01]  /*1eb30*/  SHFL.IDX PT, R0, R16, RZ, 0x1f ;  /* 0x00001fff10007589 */ /* 0x000fe200000e0000 */
[C---:B------:R-:W-:Y:S02]  /*1eb40*/  ISETP.GE.U32.AND P4, PT, R6.reuse, 0x8, PT ;  /* 0x000000080600780c */ /* 0x040fe40003f86070 */
[C---:B------:R-:W-:Y:S01]  /*1eb50*/  ISETP.GE.U32.AND P5, PT, R6.reuse, 0x10, PT ;  /* 0x000000100600780c */ /* 0x040fe20003fa6070 */
        /* <DEDUP_REMOVED lines=17> */
[----:B------:R-:W-:Y:S02]  /*1ec70*/  IMAD.IADD R2, R2, 0x1, R5 ;  /* 0x0000000102027824 */ /* 0x000fe400078e0205 */
[----:B------:R1:W2:Y:S04]  /*1ec80*/  SHFL.IDX PT, R5, R16, 0x1, 0x1f ;  /* 0x00201f0010057f89 */ /* 0x0002a800000e0000 */
[----:B------:R1:W3:Y:S02]  /*1ec90*/  SHFL.IDX PT, R16, R2, 0x1f, 0x1f ;  /* 0x03e01f0002107f89 */ /* 0x0002e400000e0000 */
.L_x_12212:
[----:B------:R-:W-:Y:S02]  /*1eca0*/  ULDC UR4, c[0x0][0xc38] ;  /* 0x00030e0000047ab9 */ /* 0x000fe40000000800 */
[----:B------:R-:W-:-:S04]  /*1ecb0*/  IMAD.U32 R4, RZ, RZ, UR4 ;  /* 0x00000004ff047e24 */ /* 0x000fc8000f8e00ff */
[----:B-1-3--:R-:W-:-:S04]  /*1ecc0*/  IMAD R16, R16, R4, RZ ;  /* 0x0000000410107224 */ /* 0x00afc800078e02ff */
[----:B--2---:R-:W-:-:S05]  /*1ecd0*/  IMAD.IADD R5, R5, 0x1, R16 ;  /* 0x0000000105057824 */ /* 0x004fca00078e0210 */
[----:B------:R-:W-:-:S13]  /*1ece0*/  ISETP.GT.AND P6, PT, R5, R0, PT ;  /* 0x000000000500720c */ /* 0x000fda0003fc4270 */
[----:B------:R-:W-:Y:S05]  /*1ecf0*/  @P6 BRA `(.L_x_12094) ;  /* 0x00000000009c6947 */ /* 0x000fea0003800000 */
.L_x_12099:
[----:B0-----:R-:W1:Y:S01]  /*1ed00*/  LDC R2, c[0x0][0xc3c] ;  /* 0x00030f00ff027b82 */ /* 0x001e620000000800 */
        /* <DEDUP_REMOVED lines=13> */
.L_x_12097:
[----:B------:R-:W-:Y:S05]  /*1ede0*/  BSYNC B0 ;  /* 0x0000000000007941 */ /* 0x000fea0003800000 */
.L_x_12096:
[----:B------:R-:W-:-:S03]  /*1edf0*/  UMOV UR4, 0xffffffff ;  /* 0xffffffff00047882 */ /* 0x000fc60000000000 */
[----:B------:R-:W-:Y:S05]  /*1ee00*/  BRA.DIV UR4, `(.L_x_12098) ;  /* 0x00000036041c7947 */ /* 0x000fea000b800000 */
[----:B-----5:R-:W1:Y:S02]  /*1ee10*/  SHFL.UP PT, R14, R3, 0x1, RZ ;  /* 0x04200000030e7989 */ /* 0x020e6400000e00ff */
[----:B-1----:R-:W-:-:S05]  /*1ee20*/  SEL R2, R14, RZ, P1 ;  /* 0x000000ff0e027207 */ /* 0x002fca0000800000 */
        /* <DEDUP_REMOVED lines=14> */
.L_x_12220:
[----:B------:R-:W-:Y:S02]  /*1ef10*/  ULDC UR4, c[0x0][0xc38] ;  /* 0x00030e0000047ab9 */ /* 0x000fe40000000800 */
[----:B------:R-:W-:-:S04]  /*1ef20*/  IMAD.U32 R4, RZ, RZ, UR4 ;  /* 0x00000004ff047e24 */ /* 0x000fc8000f8e00ff */
[----:B-1----:R-:W-:-:S04]  /*1ef30*/  IMAD R16, R16, R4, RZ ;  /* 0x0000000410107224 */ /* 0x002fc800078e02ff */
[----:B------:R-:W-:-:S05]  /*1ef40*/  IMAD.IADD R5, R16, 0x1, R5 ;  /* 0x0000000110057824 */ /* 0x000fca00078e0205 */
[----:B------:R-:W-:-:S13]  /*1ef50*/  ISETP.GT.AND P6, PT, R5, R0, PT ;  /* 0x000000000500720c */ /* 0x000fda0003fc4270 */
[----:B------:R-:W-:Y:S05]  /*1ef60*/  @!P6 BRA `(.L_x_12099) ;  /* 0xfffffffc0064e947 */ /* 0x000fea000383ffff */
.L_x_12094:
        /* <DEDUP_REMOVED lines=8> */
.L_x_12224:
[----:B------:R-:W-:Y:S01]  /*1eff0*/  ISETP.NE.AND P0, PT, R5, RZ, PT ;  /* 0x000000ff0500720c */ /* 0x000fe20003f05270 */
[----:B------:R-:W-:-:S12]  /*1f000*/  IMAD.MOV.U32 R5, RZ, RZ, RZ ;  /* 0x000000ffff057224 */ /* 0x000fd800078e00ff */
[----:B------:R-:W-:Y:S05]  /*1f010*/  @!P0 BRA `(.L_x_12101) ;  /* 0x0000000000148947 */ /* 0x000fea0003800000 */
[----:B------:R-:W-:Y:S01]  /*1f020*/  UMOV UR4, 0xffffffff ;  /* 0xffffffff00047882 */ /* 0x000fe20000000000 */
[----:B------:R-:W-:Y:S02]  /*1f030*/  VIADD R12, R6, 0xffffffff ;  /* 0xffffffff060c7836 */ /* 0x000fe40000000000 */
[----:B------:R-:W-:Y:S05]  /*1f040*/  BRA.DIV UR4, `(.L_x_12102) ;  /* 0x0000003604987947 */ /* 0x000fea000b800000 */
[----:B0-----:R0:W3:Y:S02]  /*1f050*/  SHFL.IDX PT, R2, R2, R12, 0x1f ;  /* 0x00001f0c02027589 */ /* 0x0010e400000e0000 */
.L_x_12227:
[----:B---3--:R-:W-:-:S07]  /*1f060*/  IMAD.MOV.U32 R5, RZ, RZ, R2 ;  /* 0x000000ffff057224 */ /* 0x008fce00078e0002 */
.L_x_12101:
        /* <DEDUP_REMOVED lines=66> */
.L_x_12095:
[----:B------:R-:W-:Y:S01]  /*1f490*/  UMOV UR4, URZ ;  /* 0x0000003f00047c82 */ /* 0x000fe20008000000 */
[----:B------:R-:W-:Y:S01]  /*1f4a0*/  UMOV UR5, URZ ;  /* 0x0000003f00057c82 */ /* 0x000fe20008000000 */
[----:B------:R-:W-:Y:S01]  /*1f4b0*/  ULDC UR6, c[0x0][0xc3c] ;  /* 0x00030f0000067ab9 */ /* 0x000fe20000000800 */
[----:B------:R-:W-:Y:S02]  /*1f4c0*/  IMAD.MOV.U32 R16, RZ, RZ, R0 ;  /* 0x000000ffff107224 */ /* 0x000fe400078e0000 */
[----:B------:R-:W-:Y:S02]  /*1f4d0*/  IMAD.U32 R17, RZ, RZ, UR4 ;  /* 0x00000004ff117e24 */ /* 0x000fe4000f8e00ff */
[----:B------:R-:W-:Y:S02]  /*1f4e0*/  IMAD.U32 R18, RZ, RZ, UR5 ;  /* 0x00000005ff127e24 */ /* 0x000fe4000f8e00ff */
[----:B------:R-:W-:-:S07]  /*1f4f0*/  IMAD.U32 R19, RZ, RZ, UR6 ;  /* 0x00000006ff137e24 */ /* 0x000fce000f8e00ff */
.L_x_12103:
[----:B------:R1:W2:Y:S01]  /*1f500*/  LDL R2, [R1+0x4] ;  /* 0x0000040001027983 */ /* 0x0002a20000100800 */
[----:B------:R-:W3:Y:S01]  /*1f510*/  S2R R0, SR_TID.X ;  /* 0x0000000000007919 */ /* 0x000ee20000002100 */
[----:B------:R-:W-:Y:S05]  /*1f520*/  WARPSYNC.ALL ;  /* 0x0000000000007948 */ /* 0x000fea0003800000 */
[----:B---3--:R-:W-:Y:S01]  /*1f530*/  LOP3.LUT R0, R0, 0x1f, RZ, 0xc0, !PT ;  /* 0x0000001f00007812 */ /* 0x008fe200078ec0ff */
        /* <DEDUP_REMOVED lines=8> */
.L_x_12092:
[----:B------:R-:W-:Y:S02]  /*1f5c0*/  ULDC UR4, c[0x0][0xc3c] ;  /* 0x00030f0000047ab9 */ /* 0x000fe40000000800 */
[----:B---3--:R-:W-:-:S13]  /*1f5d0*/  ISETP.GE.AND P0, PT, R19, UR4, PT ;  /* 0x0000000413007c0c */ /* 0x008fda000bf06270 */
[----:B------:R-:W-:Y:S05]  /*1f5e0*/  @!P0 BRA `(.L_x_12104) ;  /* 0xffffff9000888947 */ /* 0x000fea000383ffff */
[----:B------:R-:W-:Y:S05]  /*1f5f0*/  BSYNC B8 ;  /* 0x0000000000087941 */ /* 0x000fea0003800000 */
.L_x_11948:
[----:B--2---:R-:W2:Y:S01]  /*1f600*/  LDL.LU R0, [R1+0x48] ;  /* 0x0000480001007983 */ /* 0x004ea20000300800 */
[----:B------:R-:W-:Y:S01]  /*1f610*/  BSSY B0, `(.L_x_12105) ;  /* 0x000000b000007945 */ /* 0x000fe20003800000 */
[----:B-1----:R-:W1:Y:S01]  /*1f620*/  S2R R5, SR_CgaCtaId ;  /* 0x0000000000057919 */ /* 0x002e620000008800 */
[----:B--2---:R-:W-:-:S05]  /*1f630*/  VIADD R0, R0, 0x1 ;  /* 0x0000000100007836 */ /* 0x004fca0000000000 */
[----:B0-----:R-:W-:-:S04]  /*1f640*/  LEA.HI R2, R0, R0, RZ, 0x1 ;  /* 0x0000000000027211 */ /* 0x001fc800078f08ff */
[----:B------:R-:W-:-:S05]  /*1f650*/  LOP3.LUT R3, R2, 0xfffffffe, RZ, 0xc0, !PT ;  /* 0xfffffffe02037812 */ /* 0x000fca00078ec0ff */
[----:B------:R-:W-:Y:S01]  /*1f660*/  IMAD.IADD R3, R0, 0x1, -R3 ;  /* 0x0000000100037824 */ /* 0x000fe200078e0a03 */
[----:B------:R-:W-:-:S04]  /*1f670*/  MOV R0, 0x400 ;  /* 0x0000040000007802 */ /* 0x000fc80000000f00 */
[----:B-1----:R-:W-:Y:S02]  /*1f680*/  LEA R0, R5, R0, 0x18 ;  /* 0x0000000005007211 */ /* 0x002fe400078ec0ff */
[----:B------:R-:W-:-:S04]  /*1f690*/  SHF.L.U32 R3, R3, 0x1f, RZ ;  /* 0x0000001f03037819 */ /* 0x000fc800000006ff */
[----:B------:R-:W0:Y:S02]  /*1f6a0*/  SYNCS.PHASECHK.TRANS64.TRYWAIT P0, [R0+URZ+0x22820], R3 ;  /* 0x02282003000075a7 */ /* 0x000e24000800017f */
[----:B0-----:R-:W-:Y:S05]  /*1f6b0*/  @!P0 BRA `(.L_x_12106) ;  /* 0x0000003000248947 */ /* 0x001fea0003800000 */
.L_x_12228:
[----:B------:R-:W-:Y:S05]  /*1f6c0*/  BSYNC B0 ;  /* 0x0000000000007941 */ /* 0x000fea0003800000 */
.L_x_12105:
[----:B------:R-:W-:-:S03]  /*1f6d0*/  UMOV UR4, 0xffffffff ;  /* 0xffffffff00047882 */ /* 0x000fc60000000000 */
[----:B------:R-:W-:Y:S05]  /*1f6e0*/  BRA.DIV UR4, `(.L_x_12107) ;  /* 0x00000032042c7947 */ /* 0x000fea000b800000 */
[----:B------:R-:W1:Y:S02]  /*1f6f0*/  S2R R2, SR_TID.X ;  /* 0x0000000000027919 */ /* 0x000e640000002100 */
[----:B-1----:R-:W-:-:S04]  /*1f700*/  SHF.R.U32.HI R2, RZ, 0x5, R2 ;  /* 0x00000005ff027819 */ /* 0x002fc80000011602 */
[----:B------:R-:W-:-:S05]  /*1f710*/  LOP3.LUT R2, R2, 0x3, RZ, 0xc0, !PT ;  /* 0x0000000302027812 */ /* 0x000fca00078ec0ff */
[----:B------:R1:W2:Y:S02]  /*1f720*/  SHFL.IDX PT, R14, R2, RZ, 0x1f ;  /* 0x00001fff020e7589 */ /* 0x0002a400000e0000 */
.L_x_12231:
[----:B--2---:R-:W-:-:S13]  /*1f730*/  ISETP.NE.AND P0, PT, R14, RZ, PT ;  /* 0x000000ff0e00720c */ /* 0x004fda0003f05270 */
[----:B------:R-:W-:Y:S05]  /*1f740*/  @P0 BRA `(.L_x_11732) ;  /* 0x0000000000940947 */ /* 0x000fea0003800000 */
[----:B------:R-:W-:-:S03]  /*1f750*/  UMOV UR4, 0xffffffff ;  /* 0xffffffff00047882 */ /* 0x000fc60000000000 */
[----:B------:R-:W-:Y:S05]  /*1f760*/  BRA.DIV UR4, `(.L_x_12108) ;  /* 0x0000003204407947 */ /* 0x000fea000b800000 */
[----:B------:R-:W-:-:S13]  /*1f770*/  ELECT P6, URZ, PT ;  /* 0x00000000003f782f */ /* 0x000fda00038c0000 */
.L_x_12234:
[----:B------:R-:W-:Y:S05]  /*1f780*/  @!P6 BRA `(.L_x_11732) ;  /* 0x000000000084e947 */ /* 0x000fea0003800000 */
[----:B-1----:R-:W2:Y:S02]  /*1f790*/  LDL.LU R2, [R1+0x50] ;  /* 0x0000500001027983 */ /* 0x002ea40000300800 */
[----:B--2---:R-:W-:-:S04]  /*1f7a0*/  LOP3.LUT R2, R2, 0x2, RZ, 0xfc, !PT ;  /* 0x0000000202027812 */ /* 0x004fc800078efcff */
[----:B------:R-:W-:-:S13]  /*1f7b0*/  ISETP.NE.AND P2, PT, R2, 0x3, PT ;  /* 0x000000030200780c */ /* 0x000fda0003f45270 */
[----:B------:R-:W-:Y:S05]  /*1f7c0*/  @!P2 BRA `(.L_x_12109) ;  /* 0x000000000004a947 */ /* 0x000fea0003800000 */
[----:B------:R-:W-:Y:S01]  /*1f7d0*/  BPT.TRAP 0x1 ;  /* 0x000000040000795c */ /* 0x000fe20000300000 */
.L_x_12109:
        /* <DEDUP_REMOVED lines=14> */
.L_x_12235:
[----:B------:R-:W1:Y:S02]  /*1f8c0*/  SYNCS.PHASECHK.TRANS64.TRYWAIT P0, [R7+URZ], R2 ;  /* 0x00000002070075a7 */ /* 0x000e64000800017f */
[----:B-1----:R-:W-:Y:S05]  /*1f8d0*/  @!P0 BRA `(.L_x_12111) ;  /* 0x0000003000188947 */ /* 0x002fea0003800000 */
.L_x_12236:
[----:B------:R-:W-:Y:S05]  /*1f8e0*/  @!P2 BRA `(.L_x_12112) ;  /* 0x000000000004a947 */ /* 0x000fea0003800000 */
[----:B------:R-:W-:Y:S01]  /*1f8f0*/  BPT.TRAP 0x1 ;  /* 0x000000040000795c */ /* 0x000fe20000300000 */
.L_x_12112:
[----:B------:R-:W2:Y:S01]  /*1f900*/  LDL.LU R4, [R1+0x8] ;  /* 0x0000080001047983 */ /* 0x000ea20000300800 */
[----:B------:R-:W-:-:S04]  /*1f910*/  VIADD R0, R0, 0x22860 ;  /* 0x0002286000007836 */ /* 0x000fc80000000000 */
[----:B--2---:R-:W-:-:S04]  /*1f920*/  IMAD R4, R4, 0x8, R0 ;  /* 0x0000000804047824 */ /* 0x004fc800078e0200 */
[----:B------:R-:W2:Y:S02]  /*1f930*/  SYNCS.PHASECHK.TRANS64.TRYWAIT P0, [R4+URZ], R5 ;  /* 0x00000005040075a7 */ /* 0x000ea4000800017f */
[----:B--2---:R-:W-:Y:S05]  /*1f940*/  @!P0 BRA `(.L_x_12113) ;  /* 0x0000003000108947 */ /* 0x004fea0003800000 */
.L_x_12237:
[----:B------:R-:W-:-:S07]  /*1f950*/  IMAD R3, R3, 0x8, R0 ;  /* 0x0000000803037824 */ /* 0x000fce00078e0200 */
.L_x_12114:
[----:B---3--:R3:W4:Y:S02]  /*1f960*/  SYNCS.PHASECHK.TRANS64.TRYWAIT P0, [R3+URZ], R2 ;  /* 0x00000002030075a7 */ /* 0x008724000800017f */
[----:B----4-:R-:W-:Y:S05]  /*1f970*/  @!P0 NANOSLEEP.SYNCS 0x989680 ;  /* 0x009896800000895d */ /* 0x010fea0003900000 */
[----:B------:R-:W4:Y:S02]  /*1f980*/  @!P0 SYNCS.PHASECHK.TRANS64 P0, [R3+URZ], R2 ;  /* 0x00000002030085a7 */ /* 0x000f24000800007f */
[----:B----4-:R-:W-:Y:S05]  /*1f990*/  @!P0 BRA `(.L_x_12114) ;  /* 0xfffffffc00f08947 */ /* 0x010fea000383ffff */
.L_x_11732:
[----:B------:R-:W-:Y:S05]  /*1f9a0*/  BSYNC B9 ;  /* 0x0000000000097941 */ /* 0x000fea0003800000 */
.L_x_11729:
[----:B------:R-:W-:Y:S05]  /*1f9b0*/  EXIT ;  /* 0x000000000000794d */ /* 0x000fea0003800000 */
.L_x_11758:
[----:B0-----:R0:W1:Y:S02]  /*1f9c0*/  SYNCS.PHASECHK.TRANS64.TRYWAIT P6, [R98+URZ+0x22890], R111 ;  /* 0x0228906f620075a7 */ /* 0x00106400080c017f */
[----:B-1----:R-:W-:Y:S05]  /*1f9d0*/  @!P6 NANOSLEEP.SYNCS 0x989680 ;  /* 0x009896800000e95d */ /* 0x002fea0003900000 */
[----:B------:R-:W1:Y:S02]  /*1f9e0*/  @!P6 SYNCS.PHASECHK.TRANS64 P6, [R98+URZ+0x22890], R111 ;  /* 0x0228906f6200e5a7 */ /* 0x000e6400080c007f */
[----:B-1----:R-:W-:Y:S05]  /*1f9f0*/  @!P6 BRA `(.L_x_11758) ;  /* 0xfffffffc00f0e947 */ /* 0x002fea000383ffff */
[----:B------:R-:W-:Y:S05]  /*1fa00*/  BRA `(.L_x_12115) ;  /* 0xfffffe3400507947 */ /* 0x000fea000383ffff */
.L_x_11776:
[----:B0-----:R0:W1:Y:S02]  /*1fa10*/  SYNCS.PHASECHK.TRANS64.TRYWAIT P5, [R98+URZ+0x22890], R111 ;  /* 0x0228906f620075a7 */ /* 0x00106400080a017f */
[----:B-1----:R-:W-:Y:S05]  /*1fa20*/  @!P5 NANOSLEEP.SYNCS 0x989680 ;  /* 0x009896800000d95d */ /* 0x002fea0003900000 */
[----:B------:R-:W1:Y:S02]  /*1fa30*/  @!P5 SYNCS.PHASECHK.TRANS64 P5, [R98+URZ+0x22890], R111 ;  /* 0x0228906f6200d5a7 */ /* 0x000e6400080a007f */
[----:B-1----:R-:W-:Y:S05]  /*1fa40*/  @!P5 BRA `(.L_x_11776) ;  /* 0xfffffffc00f0d947 */ /* 0x002fea000383ffff */
[----:B------:R-:W-:Y:S05]  /*1fa50*/  BRA `(.L_x_12116) ;  /* 0xfffffe4400987947 */ /* 0x000fea000383ffff */
.L_x_11785:
[----:B0-----:R0:W1:Y:S02]  /*1fa60*/  SYNCS.PHASECHK.TRANS64.TRYWAIT P4, [R98+URZ+0x22890], R111 ;  /* 0x0228906f620075a7 */ /* 0x001064000808017f */
[----:B-1----:R-:W-:Y:S05]  /*1fa70*/  @!P4 NANOSLEEP.SYNCS 0x989680 ;  /* 0x009896800000c95d */ /* 0x002fea0003900000 */
[----:B------:R-:W1:Y:S02]  /*1fa80*/  @!P4 SYNCS.PHASECHK.TRANS64 P4, [R98+URZ+0x22890], R111 ;  /* 0x0228906f6200c5a7 */ /* 0x000e64000808007f */
[----:B-1----:R-:W-:Y:S05]  /*1fa90*/  @!P4 BRA `(.L_x_11785) ;  /* 0xfffffffc00f0c947 */ /* 0x002fea000383ffff */
[----:B------:R-:W-:Y:S05]  /*1faa0*/  BRA `(.L_x_12117) ;  /* 0xfffffe5400847947 */ /* 0x000fea000383ffff */
.L_x_11791:
[----:B-1----:R1:W2:Y:S02]  /*1fab0*/  SYNCS.PHASECHK.TRANS64.TRYWAIT P3, [R98+URZ+0x228b0], R111 ;  /* 0x0228b06f620075a7 */ /* 0x0022a4000806017f */
[----:B--2---:R-:W-:Y:S05]  /*1fac0*/  @!P3 NANOSLEEP.SYNCS 0x989680 ;  /* 0x009896800000b95d */ /* 0x004fea0003900000 */
[----:B------:R-:W2:Y:S02]  /*1fad0*/  @!P3 SYNCS.PHASECHK.TRANS64 P3, [R98+URZ+0x228b0], R111 ;  /* 0x0228b06f6200b5a7 */ /* 0x000ea4000806007f */
[----:B--2---:R-:W-:Y:S05]  /*1fae0*/  @!P3 BRA `(.L_x_11791) ;  /* 0xfffffffc00f0b947 */ /* 0x004fea000383ffff */
[----:B------:R-:W-:Y:S05]  /*1faf0*/  BRA `(.L_x_12118) ;  /* 0xfffffe5800147947 */ /* 0x000fea000383ffff */
.L_x_11807:
[----:B------:R-:W0:Y:S01]  /*1fb00*/  S2R R12, SR_TID.X ;  /* 0x00000000000c7919 */ /* 0x000e220000002100 */
[----:B------:R-:W-:Y:S01]  /*1fb10*/  BSSY B0, `(.L_x_12119) ;  /* 0x000000c000007945 */ /* 0x000fe20003800000 */
[----:B------:R-:W-:Y:S02]  /*1fb20*/  IMAD.MOV.U32 R11, RZ, RZ, 0x1f ;  /* 0x0000001fff0b7424 */ /* 0x000fe400078e00ff */
[----:B------:R-:W-:Y:S02]  /*1fb30*/  IMAD.MOV.U32 R15, RZ, RZ, -0x1 ;  /* 0xffffffffff0f7424 */ /* 0x000fe400078e00ff */
[----:B0-----:R-:W-:-:S05]  /*1fb40*/  VIADD R12, R12, 0xffffff80 ;  /* 0xffffff800c0c7836 */ /* 0x001fca0000000000 */
[----:B------:R-:W-:-:S04]  /*1fb50*/  SHF.R.S32.HI R7, RZ, 0x1f, R12 ;  /* 0x0000001fff077819 */ /* 0x000fc8000001140c */
[----:B------:R-:W-:Y:S01]  /*1fb60*/  LEA.HI R7, R7, R12, RZ, 0x7 ;  /* 0x0000000c07077211 */ /* 0x000fe200078f38ff */
[----:B------:R-:W-:-:S03]  /*1fb70*/  IMAD.MOV.U32 R12, RZ, RZ, RZ ;  /* 0x000000ffff0c7224 */ /* 0x000fc600078e00ff */
[----:B------:R-:W-:-:S05]  /*1fb80*/  SHF.R.S32.HI R7, RZ, 0x7, R7 ;  /* 0x00000007ff077819 */ /* 0x000fca0000011407 */
[----:B------:R-:W-:-:S07]  /*1fb90*/  IMAD.MOV.U32 R13, RZ, RZ, R7 ;  /* 0x000000ffff0d7224 */ /* 0x000fce00078e0007 */
[----:B-----5:R-:W-:Y:S05]  /*1fba0*/  WARPSYNC.COLLECTIVE R15, `(.L_x_12120) ;  /* 0x000000000f087348 */ /* 0x020fea0003c00000 */
[----:B------:R0:W1:Y:S02]  /*1fbb0*/  SHFL.IDX P6, R14, R13, R12, R11 ;  /* 0x0000000c0d0e7389 */ /* 0x00006400000c000b */
[----:B01---5:R-:W-:Y:S01]  /*1fbc0*/  ENDCOLLECTIVE ;  /* 0x000000000000791b */ /* 0x023fe20003800000 */
.L_x_12120:
[----:B------:R-:W-:Y:S05]  /*1fbd0*/  BSYNC B0 ;  /* 0x0000000000007941 */ /* 0x000fea0003800000 */
.L_x_12119:
[----:B------:R-:W-:Y:S05]  /*1fbe0*/  BRA `(.L_x_12121) ;  /* 0xfffffe6400bc7947 */ /* 0x000fea000383ffff */
.L_x_11819:
        /* <DEDUP_REMOVED lines=8> */
.L_x_12123:
[----:B------:R-:W-:Y:S05]  /*1fc70*/  BSYNC B1 ;  /* 0x0000000000017941 */ /* 0x000fea0003800000 */
.L_x_12122:
        /* <DEDUP_REMOVED lines=8> */
.L_x_12124:
[----:B------:R-:W-:Y:S02]  /*1fd00*/  IMAD.MOV.U32 R13, RZ, RZ, R8 ;  /* 0x000000ffff0d7224 */ /* 0x000fe400078e0008 */
[----:B------:R-:W-:-:S07]  /*1fd10*/  IMAD.MOV.U32 R0, RZ, RZ, R14 ;  /* 0x000000ffff007224 */ /* 0x000fce00078e000e */
[----:B------:R-:W-:Y:S05]  /*1fd20*/  WARPSYNC.COLLECTIVE R15, `(.L_x_12125) ;  /* 0x000000000f087348 */ /* 0x000fea0003c00000 */
[----:B------:R0:W1:Y:S02]  /*1fd30*/  SHFL.IDX P6, R14, R13, R12, R11 ;  /* 0x0000000c0d0e7389 */ /* 0x00006400000c000b */
[----:B01----:R-:W-:Y:S01]  /*1fd40*/  ENDCOLLECTIVE ;  /* 0x000000000000791b */ /* 0x003fe20003800000 */
.L_x_12125:
[----:B------:R-:W-:Y:S02]  /*1fd50*/  IMAD.MOV.U32 R13, RZ, RZ, R7 ;  /* 0x000000ffff0d7224 */ /* 0x000fe400078e0007 */
[----:B------:R-:W-:-:S07]  /*1fd60*/  IMAD.MOV.U32 R5, RZ, RZ, R14 ;  /* 0x000000ffff057224 */ /* 0x000fce00078e000e */
[----:B------:R-:W-:Y:S05]  /*1fd70*/  WARPSYNC.COLLECTIVE R15, `(.L_x_12126) ;  /* 0x000000000f087348 */ /* 0x000fea0003c00000 */
[----:B------:R0:W1:Y:S02]  /*1fd80*/  SHFL.IDX P6, R14, R13, R12, R11 ;  /* 0x0000000c0d0e7389 */ /* 0x00006400000c000b */
[----:B01----:R-:W-:Y:S01]  /*1fd90*/  ENDCOLLECTIVE ;  /* 0x000000000000791b */ /* 0x003fe20003800000 */
.L_x_12126:
[----:B------:R-:W-:Y:S05]  /*1fda0*/  BRA `(.L_x_12127) ;  /* 0xfffffe6c00207947 */ /* 0x000fea000383ffff */
.L_x_11822:
        /* <DEDUP_REMOVED lines=8> */
.L_x_12129:
[----:B------:R-:W-:Y:S05]  /*1fe30*/  BSYNC B1 ;  /* 0x0000000000017941 */ /* 0x000fea0003800000 */
.L_x_12128:
        /* <DEDUP_REMOVED lines=8> */
.L_x_12130:
[----:B------:R-:W-:Y:S02]  /*1fec0*/  IMAD.MOV.U32 R13, RZ, RZ, R8 ;  /* 0x000000ffff0d7224 */ /* 0x000fe400078e0008 */
[----:B------:R-:W-:-:S07]  /*1fed0*/  IMAD.MOV.U32 R0, RZ, RZ, R14 ;  /* 0x000000ffff007224 */ /* 0x000fce00078e000e */
[----:B------:R-:W-:Y:S05]  /*1fee0*/  WARPSYNC.COLLECTIVE R15, `(.L_x_12131) ;  /* 0x000000000f087348 */ /* 0x000fea0003c00000 */
[----:B------:R0:W1:Y:S02]  /*1fef0*/  SHFL.IDX P6, R14, R13, R12, R11 ;  /* 0x0000000c0d0e7389 */ /* 0x00006400000c000b */
[----:B01----:R-:W-:Y:S01]  /*1ff00*/  ENDCOLLECTIVE ;  /* 0x000000000000791b */ /* 0x003fe20003800000 */
.L_x_12131:
[----:B------:R-:W-:Y:S02]  /*1ff10*/  IMAD.MOV.U32 R13, RZ, RZ, R7 ;  /* 0x000000ffff0d7224 */ /* 0x000fe400078e0007 */
[----:B------:R-:W-:-:S07]  /*1ff20*/  IMAD.MOV.U32 R5, RZ, RZ, R14 ;  /* 0x000000ffff057224 */ /* 0x000fce00078e000e */
[----:B------:R-:W-:Y:S05]  /*1ff30*/  WARPSYNC.COLLECTIVE R15, `(.L_x_12132) ;  /* 0x000000000f087348 */ /* 0x000fea0003c00000 */
[----:B------:R0:W1:Y:S02]  /*1ff40*/  SHFL.IDX P6, R14, R13, R12, R11 ;  /* 0x0000000c0d0e7389 */ /* 0x00006400000c000b */
[----:B01----:R-:W-:Y:S01]  /*1ff50*/  ENDCOLLECTIVE ;  /* 0x000000000000791b */ /* 0x003fe20003800000 */
.L_x_12132:
[----:B------:R-:W-:Y:S05]  /*1ff60*/  BRA `(.L_x_12133) ;  /* 0xfffffe6c00787947 */ /* 0x000fea000383ffff */
.L_x_11826:
[----:B0-----:R0:W1:Y:S02]  /*1ff70*/  SYNCS.PHASECHK.TRANS64.TRYWAIT P0, [R16+URZ+0x22800], R31 ;  /* 0x0228001f100075a7 */ /* 0x001064000800017f */
[----:B-1----:R-:W-:Y:S05]  /*1ff80*/  @!P0 NANOSLEEP.SYNCS 0x989680 ;  /* 0x009896800000895d */ /* 0x002fea0003900000 */
[----:B------:R-:W1:Y:S02]  /*1ff90*/  @!P0 SYNCS.PHASECHK.TRANS64 P0, [R16+URZ+0x22800], R31 ;  /* 0x0228001f100085a7 */ /* 0x000e64000800007f */
[----:B-1----:R-:W-:Y:S05]  /*1ffa0*/  @!P0 BRA `(.L_x_11826) ;  /* 0xfffffffc00f08947 */ /* 0x002fea000383ffff */
[----:B------:R-:W-:Y:S05]  /*1ffb0*/  BRA `(.L_x_12134) ;  /* 0xfffffe7000607947 */ /* 0x000fea000383ffff */
.L_x_11834:
[----:B------:R-:W0:Y:S01]  /*1ffc0*/  LDC R37, c[0x0][0x3f4] ;  /* 0x0000fd00ff257b82 */ /* 0x000e220000000800 */
        /* <DEDUP_REMOVED lines=8> */
.L_x_12136:
[----:B------:R-:W-:Y:S05]  /*20050*/  BSYNC B1 ;  /* 0x0000000000017941 */ /* 0x000fea0003800000 */
.L_x_12135:
[----:B------:R-:W-:Y:S01]  /*20060*/  IMAD.MOV.U32 R13, RZ, RZ, R10 ;  /* 0x000000ffff0d7224 */ /* 0x000fe200078e000a */
[----:B------:R-:W-:Y:S01]  /*20070*/  ISETP.GE.AND P0, PT, R30, R37, PT ;  /* 0x000000251e00720c */ /* 0x000fe20003f06270 */
[----:B------:R-:W-:Y:S02]  /*20080*/  IMAD.MOV.U32 R12, RZ, RZ, RZ ;  /* 0x000000ffff0c7224 */ /* 0x000fe400078e00ff */
[----:B------:R-:W-:Y:S02]  /*20090*/  IMAD.MOV.U32 R11, RZ, RZ, 0x1c1f ;  /* 0x00001c1fff0b7424 */ /* 0x000fe400078e00ff */
[----:B------:R-:W-:Y:S02]  /*200a0*/  IMAD.MOV.U32 R15, RZ, RZ, -0x1 ;  /* 0xffffffffff0f7424 */ /* 0x000fe400078e00ff */
[----:B------:R-:W-:Y:S02]  /*200b0*/  IMAD.MOV.U32 R0, RZ, RZ, R14 ;  /* 0x000000ffff007224 */ /* 0x000fe400078e000e */
[----:B------:R-:W-:-:S07]  /*200c0*/  IMAD R31, R204, R9, RZ ;  /* 0x00000009cc1f7224 */ /* 0x000fce00078e02ff */
[----:B------:R-:W-:Y:S05]  /*200d0*/  WARPSYNC.COLLECTIVE R15, `(.L_x_12137) ;  /* 0x000000000f087348 */ /* 0x000fea0003c00000 */
[----:B------:R0:W1:Y:S02]  /*200e0*/  SHFL.IDX P6, R14, R13, R12, R11 ;  /* 0x0000000c0d0e7389 */ /* 0x00006400000c000b */
[----:B01----:R-:W-:Y:S01]  /*200f0*/  ENDCOLLECTIVE ;  /* 0x000000000000791b */ /* 0x003fe20003800000 */
.L_x_12137:
[----:B------:R-:W-:Y:S01]  /*20100*/  ISETP.GE.OR P1, PT, R42, R31, P0 ;  /* 0x0000001f2a00720c */ /* 0x000fe20000726670 */
[----:B------:R-:W-:-:S12]  /*20110*/  IMAD.MOV.U32 R13, RZ, RZ, R29 ;  /* 0x000000ffff0d7224 */ /* 0x000fd800078e001d */
[C---:B------:R-:W-:Y:S01]  /*20120*/  @!P1 IMAD.SHL.U32 R9, R30.reuse, 0x2, RZ ;  /* 0x000000021e099824 */ /* 0x040fe200078e00ff */
[----:B------:R-:W-:Y:S01]  /*20130*/  @!P1 SHF.L.U64.HI R21, R30, 0x1, R43 ;  /* 0x000000011e159819 */ /* 0x000fe2000001022b */
[----:B------:R-:W-:-:S07]  /*20140*/  IMAD.MOV.U32 R3, RZ, RZ, R14 ;  /* 0x000000ffff037224 */ /* 0x000fce00078e000e */
[----:B------:R-:W-:Y:S05]  /*20150*/  WARPSYNC.COLLECTIVE R15, `(.L_x_12138) ;  /* 0x000000000f087348 */ /* 0x000fea0003c00000 */
[----:B------:R0:W1:Y:S02]  /*20160*/  SHFL.IDX P6, R14, R13, R12, R11 ;  /* 0x0000000c0d0e7389 */ /* 0x00006400000c000b */
[----:B01----:R-:W-:Y:S01]  /*20170*/  ENDCOLLECTIVE ;  /* 0x000000000000791b */ /* 0x003fe20003800000 */
.L_x_12138:
[----:B------:R-:W-:-:S05]  /*20180*/  @!P1 IADD3 R4, P2, R3, R9, RZ ;  /* 0x0000000903049210 */ /* 0x000fca0007f5e0ff */
[----:B------:R-:W-:-:S06]  /*20190*/  @!P1 IMAD.X R5, R0, 0x1, R21, P2 ;  /* 0x0000000100059824 */ /* 0x000fcc00010e0615 */
[----:B------:R-:W5:Y:S01]  /*201a0*/  @!P1 LD.E.128 R4, desc[UR40][R4.64] ;  /* 0x0000002804049980 */ /* 0x000f62000c101d00 */
[----:B------:R-:W-:Y:S02]  /*201b0*/  IMAD.MOV.U32 R13, RZ, RZ, R28 ;  /* 0x000000ffff0d7224 */ /* 0x000fe400078e001c */
[----:B------:R-:W-:-:S07]  /*201c0*/  IMAD.MOV.U32 R8, RZ, RZ, R14 ;  /* 0x000000ffff087224 */ /* 0x000fce00078e000e */
[----:B-----5:R-:W-:Y:S05]  /*201d0*/  WARPSYNC.COLLECTIVE R15, `(.L_x_12139) ;  /* 0x000000000f087348 */ /* 0x020fea0003c00000 */
[----:B------:R0:W1:Y:S02]  /*201e0*/  SHFL.IDX P6, R14, R13, R12, R11 ;  /* 0x0000000c0d0e7389 */ /* 0x00006400000c000b */
[----:B01---5:R-:W-:Y:S01]  /*201f0*/  ENDCOLLECTIVE ;  /* 0x000000000000791b */ /* 0x023fe20003800000 */
.L_x_12139:
[----:B------:R-:W-:-:S05]  /*20200*/  @!P1 IADD3 R14, P2, R14, R9, RZ ;  /* 0x000000090e0e9210 */ /* 0x000fca0007f5e0ff */
[----:B------:R-:W-:-:S04]  /*20210*/  @!P1 IMAD.X R3, R8, 0x1, R21, P2 ;  /* 0x0000000108039824 */ /* 0x000fc800010e0615 */
[----:B------:R-:W-:-:S05]  /*20220*/  @!P1 IMAD.MOV.U32 R15, RZ, RZ, R3 ;  /* 0x000000ffff0f9224 */ /* 0x000fca00078e0003 */
[----:B------:R0:W5:Y:S01]  /*20230*/  @!P1 LD.E.128 R24, desc[UR40][R14.64] ;  /* 0x000000280e189980 */ /* 0x000162000c101d00 */
[----:B------:R-:W-:Y:S02]  /*20240*/  IMAD.MOV.U32 R13, RZ, RZ, R20 ;  /* 0x000000ffff0d7224 */ /* 0x000fe400078e0014 */
[----:B------:R-:W-:Y:S02]  /*20250*/  IMAD.MOV.U32 R12, RZ, RZ, 0x1 ;  /* 0x00000001ff0c7424 */ /* 0x000fe400078e00ff */
[----:B0-----:R-:W-:-:S07]  /*20260*/  IMAD.MOV.U32 R15, RZ, RZ, -0x1 ;  /* 0xffffffffff0f7424 */ /* 0x001fce00078e00ff */
[----:B-----5:R-:W-:Y:S05]  /*20270*/  WARPSYNC.COLLECTIVE R15, `(.L_x_12140) ;  /* 0x000000000f087348 */ /* 0x020fea0003c00000 */
[----:B------:R0:W1:Y:S02]  /*20280*/  SHFL.IDX P6, R14, R13, R12, R11 ;  /* 0x0000000c0d0e7389 */ /* 0x00006400000c000b */
[----:B01---5:R-:W-:Y:S01]  /*20290*/  ENDCOLLECTIVE ;  /* 0x000000000000791b */ /* 0x023fe20003800000 */
.L_x_12140:
[----:B------:R-:W-:Y:S01]  /*202a0*/  CS2R R40, SRZ ;  /* 0x0000000000287805 */ /* 0x000fe2000001ff00 */
[----:B------:R-:W-:Y:S01]  /*202b0*/  IMAD.MOV.U32 R13, RZ, RZ, R10 ;  /* 0x000000ffff0d7224 */ /* 0x000fe200078e000a */
[----:B------:R-:W-:Y:S01]  /*202c0*/  CS2R R38, SRZ ;  /* 0x0000000000267805 */ /* 0x000fe2000001ff00 */
[----:B------:R-:W-:Y:S02]  /*202d0*/  @!P1 IMAD.MOV.U32 R40, RZ, RZ, R4 ;  /* 0x000000ffff289224 */ /* 0x000fe400078e0004 */
[----:B------:R-:W-:Y:S02]  /*202e0*/  @!P1 IMAD.MOV.U32 R41, RZ, RZ, R5 ;  /* 0x000000ffff299224 */ /* 0x000fe400078e0005 */
[----:B------:R-:W-:Y:S02]  /*202f0*/  IMAD.MOV.U32 R0, RZ, RZ, R40 ;  /* 0x000000ffff007224 */ /* 0x000fe400078e0028 */
[----:B------:R-:W-:-:S05]  /*20300*/  IMAD.MOV.U32 R3, RZ, RZ, R41 ;  /* 0x000000ffff037224 */ /* 0x000fca00078e0029 */
[----:B------:R-:W-:Y:S01]  /*20310*/  PRMT R53, R0, 0x5410, R3 ;  /* 0x0000541000357816 */ /* 0x000fe20000000003 */
[----:B------:R-:W-:-:S07]  /*20320*/  IMAD.MOV.U32 R0, RZ, RZ, R14 ;  /* 0x000000ffff007224 */ /* 0x000fce00078e000e */
[----:B------:R-:W-:Y:S05]  /*20330*/  WARPSYNC.COLLECTIVE R15, `(.L_x_12141) ;  /* 0x000000000f087348 */ /* 0x000fea0003c00000 */
[----:B------:R0:W1:Y:S02]  /*20340*/  SHFL.IDX P6, R14, R13, R12, R11 ;  /* 0x0000000c0d0e7389 */ /* 0x00006400000c000b */
[----:B01----:R-:W-:Y:S01]  /*20350*/  ENDCOLLECTIVE ;  /* 0x000000000000791b */ /* 0x003fe20003800000 */
.L_x_12141:
[----:B------:R-:W-:Y:S02]  /*20360*/  IMAD.MOV.U32 R13, RZ, RZ, R29 ;  /* 0x000000ffff0d7224 */ /* 0x000fe400078e001d */
[----:B------:R-:W-:-:S07]  /*20370*/  IMAD.MOV.U32 R3, RZ, RZ, R14 ;  /* 0x000000ffff037224 */ /* 0x000fce00078e000e */
[----:B------:R-:W-:Y:S05]  /*20380*/  WARPSYNC.COLLECTIVE R15, `(.L_x_12142) ;  /* 0x000000000f087348 */ /* 0x000fea0003c00000 */
[----:B------:R0:W1:Y:S02]  /*20390*/  SHFL.IDX P6, R14, R13, R12, R11 ;  /* 0x0000000c0d0e7389 */ /* 0x00006400000c000b */
[----:B01----:R-:W-:Y:S01]  /*203a0*/  ENDCOLLECTIVE ;  /* 0x000000000000791b */ /* 0x003fe20003800000 */
.L_x_12142:
[----:B------:R-:W-:Y:S02]  /*203b0*/  @!P1 IMAD.MOV.U32 R38, RZ, RZ, R6 ;  /* 0x000000ffff269224 */ /* 0x000fe400078e0006 */
[----:B------:R-:W-:Y:S01]  /*203c0*/  @!P1 IMAD.MOV.U32 R39, RZ, RZ, R7 ;  /* 0x000000ffff279224 */ /* 0x000fe200078e0007 */
[----:B------:R-:W-:Y:S01]  /*203d0*/  CS2R R6, SRZ ;  /* 0x0000000000067805 */ /* 0x000fe2000001ff00 */
[----:B------:R-:W-:Y:S01]  /*203e0*/  IMAD.MOV.U32 R10, RZ, RZ, R38 ;  /* 0x000000ffff0a7224 */ /* 0x000fe200078e0026 */
[----:B------:R-:W-:Y:S01]  /*203f0*/  CS2R R4, SRZ ;  /* 0x0000000000047805 */ /* 0x000fe2000001ff00 */
[----:B------:R-:W-:Y:S02]  /*20400*/  IMAD.MOV.U32 R21, RZ, RZ, R39 ;  /* 0x000000ffff157224 */ /* 0x000fe400078e0027 */
[----:B------:R-:W-:Y:S02]  /*20410*/  @!P1 IMAD.MOV.U32 R6, RZ, RZ, R24 ;  /* 0x000000ffff069224 */ /* 0x000fe400078e0018 */
[----:B------:R-:W-:-:S02]  /*20420*/  @!P1 IMAD.MOV.U32 R7, RZ, RZ, R25 ;  /* 0x000000ffff079224 */ /* 0x000fc400078e0019 */
[----:B------:R-:W-:Y:S02]  /*20430*/  IMAD.MOV.U32 R13, RZ, RZ, R28 ;  /* 0x000000ffff0d7224 */ /* 0x000fe400078e001c */
[----:B------:R-:W-:Y:S02]  /*20440*/  @!P1 IMAD.MOV.U32 R4, RZ, RZ, R26 ;  /* 0x000000ffff049224 */ /* 0x000fe400078e001a */
[----:B------:R-:W-:Y:S01]  /*20450*/  @!P1 IMAD.MOV.U32 R5, RZ, RZ, R27 ;  /* 0x000000ffff059224 */ /* 0x000fe200078e001b */
[----:B------:R-:W-:Y:S01]  /*20460*/  PRMT R9, R10, 0x5410, R21 ;  /* 0x000054100a097816 */ /* 0x000fe20000000015 */
[----:B------:R-:W-:Y:S02]  /*20470*/  IMAD.MOV.U32 R10, RZ, RZ, R6 ;  /* 0x000000ffff0a7224 */ /* 0x000fe400078e0006 */
[----:B------:R-:W-:-:S07]  /*20480*/  IMAD.MOV.U32 R8, RZ, RZ, R14 ;  /* 0x000000ffff087224 */ /* 0x000fce00078e000e */
[----:B------:R-:W-:Y:S05]  /*20490*/  WARPSYNC.COLLECTIVE R15, `(.L_x_12143) ;  /* 0x000000000f087348 */ /* 0x000fea0003c00000 */
[----:B------:R0:W1:Y:S02]  /*204a0*/  SHFL.IDX P6, R14, R13, R12, R11 ;  /* 0x0000000c0d0e7389 */ /* 0x00006400000c000b */
[----:B01----:R-:W-:Y:S01]  /*204b0*/  ENDCOLLECTIVE ;  /* 0x000000000000791b */ /* 0x003fe20003800000 */
.L_x_12143:
[----:B------:R-:W-:Y:S01]  /*204c0*/  CS2R R24, SRZ ;  /* 0x0000000000187805 */ /* 0x000fe2000001ff00 */
[----:B------:R-:W-:Y:S02]  /*204d0*/  IMAD.MOV.U32 R11, RZ, RZ, R7 ;  /* 0x000000ffff0b7224 */ /* 0x000fe400078e0007 */
[----:B------:R-:W-:Y:S02]  /*204e0*/  IMAD.MOV.U32 R12, RZ, RZ, R4 ;  /* 0x000000ffff0c7224 */ /* 0x000fe400078e0004 */
[----:B------:R-:W-:Y:S01]  /*204f0*/  IMAD.MOV.U32 R13, RZ, RZ, R5 ;  /* 0x000000ffff0d7224 */ /* 0x000fe200078e0005 */
[----:B------:R-:W-:-:S04]  /*20500*/  PRMT R48, R10, 0x5410, R11 ;  /* 0x000054100a307816 */ /* 0x000fc8000000000b */
[----:B------:R-:W-:Y:S01]  /*20510*/  PRMT R52, R12, 0x5410, R13 ;  /* 0x000054100c347816 */ /* 0x000fe2000000000d */
[----:B------:R-:W-:Y:S06]  /*20520*/  BRA `(.L_x_12144) ;  /* 0xfffffe7c00347947 */ /* 0x000fec000383ffff */
.L_x_11838:
[----:B0-----:R0:W2:Y:S02]  /*20530*/  SYNCS.PHASECHK.TRANS64.TRYWAIT P1, [R16+URZ+0x22800], R11 ;  /* 0x0228000b100075a7 */ /* 0x0010a4000802017f */
[----:B--2---:R-:W-:Y:S05]  /*20540*/  @!P1 NANOSLEEP.SYNCS 0x989680 ;  /* 0x009896800000995d */ /* 0x004fea0003900000 */
[----:B------:R-:W2:Y:S02]  /*20550*/  @!P1 SYNCS.PHASECHK.TRANS64 P1, [R16+URZ+0x22800], R11 ;  /* 0x0228000b100095a7 */ /* 0x000ea4000802007f */
[----:B--2---:R-:W-:Y:S05]  /*20560*/  @!P1 BRA `(.L_x_11838) ;  /* 0xfffffffc00f09947 */ /* 0x004fea000383ffff */
[----:B------:R-:W-:Y:S05]  /*20570*/  BRA `(.L_x_12145) ;  /* 0xfffffe7c00c07947 */ /* 0x000fea000383ffff */
.L_x_11844:
[----:B--2---:R2:W3:Y:S02]  /*20580*/  SYNCS.PHASECHK.TRANS64.TRYWAIT P2, [R6+URZ+0x22830], R11 ;  /* 0x0228300b060075a7 */ /* 0x0044e4000804017f */
[----:B---3--:R-:W-:Y:S05]  /*20590*/  @!P2 NANOSLEEP.SYNCS 0x989680 ;  /* 0x009896800000a95d */ /* 0x008fea0003900000 */
[----:B------:R-:W3:Y:S02]  /*205a0*/  @!P2 SYNCS.PHASECHK.TRANS64 P2, [R6+URZ+0x22830], R11 ;  /* 0x0228300b0600a5a7 */ /* 0x000ee4000804007f */
[----:B---3--:R-:W-:Y:S05]  /*205b0*/  @!P2 BRA `(.L_x_11844) ;  /* 0xfffffffc00f0a947 */ /* 0x008fea000383ffff */
[----:B------:R-:W-:Y:S05]  /*205c0*/  BRA `(.L_x_11843) ;  /* 0xfffffe8c00287947 */ /* 0x000fea000383ffff */
.L_x_11857:
[----:B-1----:R1:W3:Y:S02]  /*205d0*/  SYNCS.PHASECHK.TRANS64.TRYWAIT P2, [R6+URZ+0x22850], R11 ;  /* 0x0228500b060075a7 */ /* 0x0022e4000804017f */
[----:B---3--:R-:W-:Y:S05]  /*205e0*/  @!P2 NANOSLEEP.SYNCS 0x989680 ;  /* 0x009896800000a95d */ /* 0x008fea0003900000 */
[----:B------:R-:W3:Y:S02]  /*205f0*/  @!P2 SYNCS.PHASECHK.TRANS64 P2, [R6+URZ+0x22850], R11 ;  /* 0x0228500b0600a5a7 */ /* 0x000ee4000804007f */
[----:B---3--:R-:W-:Y:S05]  /*20600*/  @!P2 BRA `(.L_x_11857) ;  /* 0xfffffffc00f0a947 */ /* 0x008fea000383ffff */
[----:B------:R-:W-:Y:S05]  /*20610*/  BRA `(.L_x_11856) ;  /* 0xfffffeb000107947 */ /* 0x000fea000383ffff */
.L_x_11866:
[----:B-1----:R1:W2:Y:S02]  /*20620*/  SYNCS.PHASECHK.TRANS64.TRYWAIT P2, [R201+URZ+0x22830], R202 ;  /* 0x022830cac90075a7 */ /* 0x0022a4000804017f */
[----:B--2---:R-:W-:Y:S05]  /*20630*/  @!P2 NANOSLEEP.SYNCS 0x989680 ;  /* 0x009896800000a95d */ /* 0x004fea0003900000 */
[----:B------:R-:W2:Y:S02]  /*20640*/  @!P2 SYNCS.PHASECHK.TRANS64 P2, [R201+URZ+0x22830], R202 ;  /* 0x022830cac900a5a7 */ /* 0x000ea4000804007f */
[----:B--2---:R-:W-:Y:S05]  /*20650*/  @!P2 BRA `(.L_x_11866) ;  /* 0xfffffffc00f0a947 */ /* 0x004fea000383ffff */
[----:B------:R-:W-:Y:S05]  /*20660*/  BRA `(.L_x_11865) ;  /* 0xfffffeb400d47947 */ /* 0x000fea000383ffff */
.L_x_11879:
[----:B---3--:R3:W4:Y:S02]  /*20670*/  SYNCS.PHASECHK.TRANS64.TRYWAIT P2, [R201+URZ+0x22850], R202 ;  /* 0x022850cac90075a7 */ /* 0x008724000804017f */
[----:B----4-:R-:W-:Y:S05]  /*20680*/  @!P2 NANOSLEEP.SYNCS 0x989680 ;  /* 0x009896800000a95d */ /* 0x010fea0003900000 */
[----:B------:R-:W4:Y:S02]  /*20690*/  @!P2 SYNCS.PHASECHK.TRANS64 P2, [R201+URZ+0x22850], R202 ;  /* 0x022850cac900a5a7 */ /* 0x000f24000804007f */
[----:B----4-:R-:W-:Y:S05]  /*206a0*/  @!P2 BRA `(.L_x_11879) ;  /* 0xfffffffc00f0a947 */ /* 0x010fea000383ffff */
[----:B------:R-:W-:Y:S05]  /*206b0*/  BRA `(.L_x_11878) ;  /* 0xfffffee000f87947 */ /* 0x000fea000383ffff */
.L_x_11889:
[----:B-1----:R1:W2:Y:S02]  /*206c0*/  SYNCS.PHASECHK.TRANS64.TRYWAIT P3, [R6+URZ+0x22830], R213 ;  /* 0x022830d5060075a7 */ /* 0x0022a4000806017f */
[----:B--2---:R-:W-:Y:S05]  /*206d0*/  @!P3 NANOSLEEP.SYNCS 0x989680 ;  /* 0x009896800000b95d */ /* 0x004fea0003900000 */
[----:B------:R-:W2:Y:S02]  /*206e0*/  @!P3 SYNCS.PHASECHK.TRANS64 P3, [R6+URZ+0x22830], R213 ;  /* 0x022830d50600b5a7 */ /* 0x000ea4000806007f */
[----:B--2---:R-:W-:Y:S05]  /*206f0*/  @!P3 BRA `(.L_x_11889) ;  /* 0xfffffffc00f0b947 */ /* 0x004fea000383ffff */
[----:B------:R-:W-:Y:S05]  /*20700*/  BRA `(.L_x_11888) ;  /* 0xfffffee800ec7947 */ /* 0x000fea000383ffff */
.L_x_11894:
[----:B--2---:R2:W3:Y:S02]  /*20710*/  SYNCS.PHASECHK.TRANS64.TRYWAIT P3, [R6+URZ+0x22850], R213 ;  /* 0x022850d5060075a7 */ /* 0x0044e4000806017f */
[----:B---3--:R-:W-:Y:S05]  /*20720*/  @!P3 NANOSLEEP.SYNCS 0x989680 ;  /* 0x009896800000b95d */ /* 0x008fea0003900000 */
[----:B------:R-:W3:Y:S02]  /*20730*/  @!P3 SYNCS.PHASECHK.TRANS64 P3, [R6+URZ+0x22850], R213 ;  /* 0x022850d50600b5a7 */ /* 0x000ee4000806007f */
[----:B---3--:R-:W-:Y:S05]  /*20740*/  @!P3 BRA `(.L_x_11894) ;  /* 0xfffffffc00f0b947 */ /* 0x008fea000383ffff */
[----:B------:R-:W-:Y:S05]  /*20750*/  BRA `(.L_x_11893) ;  /* 0xffffff0400487947 */ /* 0x000fea000383ffff */
.L_x_11900:
[----:B--2---:R2:W3:Y:S02]  /*20760*/  SYNCS.PHASECHK.TRANS64.TRYWAIT P2, [R201+URZ+0x22830], R200 ;  /* 0x022830c8c90075a7 */ /* 0x0044e4000804017f */
[----:B---3--:R-:W-:Y:S05]  /*20770*/  @!P2 NANOSLEEP.SYNCS 0x989680 ;  /* 0x009896800000a95d */ /* 0x008fea0003900000 */
[----:B------:R-:W3:Y:S02]  /*20780*/  @!P2 SYNCS.PHASECHK.TRANS64 P2, [R201+URZ+0x22830], R200 ;  /* 0x022830c8c900a5a7 */ /* 0x000ee4000804007f */
[----:B---3--:R-:W-:Y:S05]  /*20790*/  @!P2 BRA `(.L_x_11900) ;  /* 0xfffffffc00f0a947 */ /* 0x008fea000383ffff */
[----:B------:R-:W-:Y:S05]  /*207a0*/  BRA `(.L_x_11899) ;  /* 0xffffff0800787947 */ /* 0x000fea000383ffff */
.L_x_11913:
[----:B-1----:R1:W2:Y:S02]  /*207b0*/  SYNCS.PHASECHK.TRANS64.TRYWAIT P2, [R201+URZ+0x22850], R200 ;  /* 0x022850c8c90075a7 */ /* 0x0022a4000804017f */
[----:B--2---:R-:W-:Y:S05]  /*207c0*/  @!P2 NANOSLEEP.SYNCS 0x989680 ;  /* 0x009896800000a95d */ /* 0x004fea0003900000 */
[----:B------:R-:W2:Y:S02]  /*207d0*/  @!P2 SYNCS.PHASECHK.TRANS64 P2, [R201+URZ+0x22850], R200 ;  /* 0x022850c8c900a5a7 */ /* 0x000ea4000804007f */
[----:B--2---:R-:W-:Y:S05]  /*207e0*/  @!P2 BRA `(.L_x_11913) ;  /* 0xfffffffc00f0a947 */ /* 0x004fea000383ffff */
[----:B------:R-:W-:Y:S05]  /*207f0*/  BRA `(.L_x_11912) ;  /* 0xffffff3400907947 */ /* 0x000fea000383ffff */
.L_x_11928:
[----:B------:R-:W-:Y:S02]  /*20800*/  IMAD.MOV.U32 R13, RZ, RZ, R4 ;  /* 0x000000ffff0d7224 */ /* 0x000fe400078e0004 */
[----:B------:R-:W-:Y:S02]  /*20810*/  IMAD.MOV.U32 R12, RZ, RZ, RZ ;  /* 0x000000ffff0c7224 */ /* 0x000fe400078e00ff */
[----:B------:R-:W-:Y:S02]  /*20820*/  IMAD.MOV.U32 R11, RZ, RZ, 0x181f ;  /* 0x0000181fff0b7424 */ /* 0x000fe400078e00ff */
[----:B------:R-:W-:-:S07]  /*20830*/  IMAD.MOV.U32 R15, RZ, RZ, -0x1 ;  /* 0xffffffffff0f7424 */ /* 0x000fce00078e00ff */
[----:B--23--:R-:W-:Y:S05]  /*20840*/  WARPSYNC.COLLECTIVE R15, `(.L_x_12146) ;  /* 0x000000000f087348 */ /* 0x00cfea0003c00000 */
[----:B------:R0:W1:Y:S02]  /*20850*/  SHFL.IDX P6, R14, R13, R12, R11 ;  /* 0x0000000c0d0e7389 */ /* 0x00006400000c000b */
[----:B0123--:R-:W-:Y:S01]  /*20860*/  ENDCOLLECTIVE ;  /* 0x000000000000791b */ /* 0x00ffe20003800000 */
.L_x_12146:
[----:B------:R-:W-:Y:S02]  /*20870*/  IMAD.MOV.U32 R13, RZ, RZ, R0 ;  /* 0x000000ffff0d7224 */ /* 0x000fe400078e0000 */
[----:B------:R-:W-:-:S07]  /*20880*/  IMAD.MOV.U32 R3, RZ, RZ, R14 ;  /* 0x000000ffff037224 */ /* 0x000fce00078e000e */
[----:B------:R-:W-:Y:S05]  /*20890*/  WARPSYNC.COLLECTIVE R15, `(.L_x_12147) ;  /* 0x000000000f087348 */ /* 0x000fea0003c00000 */
[----:B------:R0:W1:Y:S02]  /*208a0*/  SHFL.IDX P6, R14, R13, R12, R11 ;  /* 0x0000000c0d0e7389 */ /* 0x00006400000c000b */
[----:B01----:R-:W-:Y:S01]  /*208b0*/  ENDCOLLECTIVE ;  /* 0x000000000000791b */ /* 0x003fe20003800000 */
.L_x_12147:
[----:B------:R-:W-:Y:S05]  /*208c0*/  BRA `(.L_x_12148) ;  /* 0xffffff6800a87947 */ /* 0x000fea000383ffff */
.L_x_11931:
[----:B------:R-:W-:Y:S01]  /*208d0*/  BSSY B1, `(.L_x_12149) ;  /* 0x0000008000017945 */ /* 0x000fe20003800000 */
[----:B-1----:R-:W-:Y:S02]  /*208e0*/  IMAD.MOV.U32 R13, RZ, RZ, R4 ;  /* 0x000000ffff0d7224 */ /* 0x002fe400078e0004 */
[----:B------:R-:W-:Y:S02]  /*208f0*/  IMAD.MOV.U32 R12, RZ, RZ, 0x1 ;  /* 0x00000001ff0c7424 */ /* 0x000fe400078e00ff */
[----:B------:R-:W-:Y:S02]  /*20900*/  IMAD.MOV.U32 R11, RZ, RZ, 0x181f ;  /* 0x0000181fff0b7424 */ /* 0x000fe400078e00ff */
[----:B------:R-:W-:-:S07]  /*20910*/  IMAD.MOV.U32 R15, RZ, RZ, -0x1 ;  /* 0xffffffffff0f7424 */ /* 0x000fce00078e00ff */
[----:B0-234-:R-:W-:Y:S05]  /*20920*/  WARPSYNC.COLLECTIVE R15, `(.L_x_12150) ;  /* 0x000000000f087348 */ /* 0x01dfea0003c00000 */
[----:B----4-:R1:W4:Y:S02]  /*20930*/  SHFL.IDX P6, R14, R13, R12, R11 ;  /* 0x0000000c0d0e7389 */ /* 0x01032400000c000b */
[----:B01234-:R-:W-:Y:S01]  /*20940*/  ENDCOLLECTIVE ;  /* 0x000000000000791b */ /* 0x01ffe20003800000 */
.L_x_12150:
[----:B------:R-:W-:Y:S05]  /*20950*/  BSYNC B1 ;  /* 0x0000000000017941 */ /* 0x000fea0003800000 */
.L_x_12149:
        /* <DEDUP_REMOVED lines=8> */
.L_x_12151:
[----:B------:R-:W-:Y:S05]  /*209e0*/  BRA `(.L_x_12152) ;  /* 0xffffff6800dc7947 */ /* 0x000fea000383ffff */
.L_x_11934:
        /* <DEDUP_REMOVED lines=8> */
.L_x_12154:
[----:B------:R-:W-:Y:S05]  /*20a70*/  BSYNC B1 ;  /* 0x0000000000017941 */ /* 0x000fea0003800000 */
.L_x_12153:
        /* <DEDUP_REMOVED lines=8> */
.L_x_12155:
[----:B------:R-:W-:Y:S05]  /*20b00*/  BRA `(.L_x_12156) ;  /* 0xffffff6c000c7947 */ /* 0x000fea000383ffff */
.L_x_11937:
        /* <DEDUP_REMOVED lines=8> */
.L_x_12158:
[----:B------:R-:W-:Y:S05]  /*20b90*/  BSYNC B1 ;  /* 0x0000000000017941 */ /* 0x000fea0003800000 */
.L_x_12157:
        /* <DEDUP_REMOVED lines=8> */
.L_x_12159:
[----:B------:R-:W-:Y:S05]  /*20c20*/  BRA `(.L_x_12160) ;  /* 0xffffff6c003c7947 */ /* 0x000fea000383ffff */
.L_x_11962:
        /* <DEDUP_REMOVED lines=11> */
.L_x_12162:
[----:B------:R-:W-:Y:S05]  /*20ce0*/  BSYNC B1 ;  /* 0x0000000000017941 */ /* 0x000fea0003800000 */
.L_x_12161:
[----:B------:R-:W-:Y:S05]  /*20cf0*/  BRA `(.L_x_12163) ;  /* 0xffffff84006c7947 */ /* 0x000fea000383ffff */
.L_x_11964:
[----:B------:R-:W-:Y:S01]  /*20d00*/  BSSY B1, `(.L_x_12164) ;  /* 0x0000006000017945 */ /* 0x000fe20003800000 */
[----:B------:R-:W-:-:S07]  /*20d10*/  IMAD.MOV.U32 R15, RZ, RZ, -0x1 ;  /* 0xffffffffff0f7424 */ /* 0x000fce00078e00ff */
[----:B01----:R-:W-:Y:S05]  /*20d20*/  WARPSYNC.COLLECTIVE R15, `(.L_x_12165) ;  /* 0x000000000f0c7348 */ /* 0x003fea0003c00000 */
[----:B------:R-:W-:Y:S02]  /*20d30*/  ELECT P6, UR62, PT ;  /* 0x00000000003e782f */ /* 0x000fe400038c0000 */
[----:B------:R-:W-:Y:S01]  /*20d40*/  MOV R14, UR62 ;  /* 0x0000003e000e7c02 */ /* 0x000fe20008000f00 */
[----:B01----:R-:W-:Y:S10]  /*20d50*/  ENDCOLLECTIVE ;  /* 0x000000000000791b */ /* 0x003ff40003800000 */
.L_x_12165:
[----:B------:R-:W-:Y:S05]  /*20d60*/  BSYNC B1 ;  /* 0x0000000000017941 */ /* 0x000fea0003800000 */
.L_x_12164:
[----:B------:R-:W-:Y:S05]  /*20d70*/  BRA `(.L_x_11963) ;  /* 0xffffff8400647947 */ /* 0x000fea000383ffff */
.L_x_11966:
[----:B-1----:R-:W2:Y:S02]  /*20d80*/  LDL R6, [R1+0x4] ;  /* 0x0000040001067983 */ /* 0x002ea40000100800 */
[----:B--2---:R1:W2:Y:S02]  /*20d90*/  SYNCS.PHASECHK.TRANS64.TRYWAIT P0, [R6+URZ+0x22820], R5 ;  /* 0x02282005060075a7 */ /* 0x0042a4000800017f */
[----:B--2---:R-:W-:Y:S05]  /*20da0*/  @!P0 NANOSLEEP.SYNCS 0x989680 ;  /* 0x009896800000895d */ /* 0x004fea0003900000 */
[----:B------:R-:W2:Y:S02]  /*20db0*/  @!P0 SYNCS.PHASECHK.TRANS64 P0, [R6+URZ+0x22820], R5 ;  /* 0x02282005060085a7 */ /* 0x000ea4000800007f */
[----:B--2---:R-:W-:Y:S05]  /*20dc0*/  @!P0 BRA `(.L_x_11966) ;  /* 0xfffffffc00ec8947 */ /* 0x004fea000383ffff */
[----:B------:R-:W-:Y:S05]  /*20dd0*/  BRA `(.L_x_12166) ;  /* 0xffffff8400747947 */ /* 0x000fea000383ffff */
.L_x_11970:
[----:B-1----:R1:W2:Y:S02]  /*20de0*/  SYNCS.PHASECHK.TRANS64.TRYWAIT P0, [R6+URZ+0x228a0], R9 ;  /* 0x0228a009060075a7 */ /* 0x0022a4000800017f */
[----:B--2---:R-:W-:Y:S05]  /*20df0*/  @!P0 NANOSLEEP.SYNCS 0x989680 ;  /* 0x009896800000895d */ /* 0x004fea0003900000 */
[----:B------:R-:W2:Y:S02]  /*20e00*/  @!P0 SYNCS.PHASECHK.TRANS64 P0, [R6+URZ+0x228a0], R9 ;  /* 0x0228a009060085a7 */ /* 0x000ea4000800007f */
[----:B--2---:R-:W-:Y:S05]  /*20e10*/  @!P0 BRA `(.L_x_11970) ;  /* 0xfffffffc00f08947 */ /* 0x004fea000383ffff */
[----:B------:R-:W-:Y:S05]  /*20e20*/  BRA `(.L_x_12167) ;  /* 0xffffff8400987947 */ /* 0x000fea000383ffff */
.L_x_11975:
[----:B--2---:R2:W3:Y:S02]  /*20e30*/  SYNCS.PHASECHK.TRANS64.TRYWAIT P0, [R6+URZ+0x228c0], R9 ;  /* 0x0228c009060075a7 */ /* 0x0044e4000800017f */
[----:B---3--:R-:W-:Y:S05]  /*20e40*/  @!P0 NANOSLEEP.SYNCS 0x989680 ;  /* 0x009896800000895d */ /* 0x008fea0003900000 */
[----:B------:R-:W3:Y:S02]  /*20e50*/  @!P0 SYNCS.PHASECHK.TRANS64 P0, [R6+URZ+0x228c0], R9 ;  /* 0x0228c009060085a7 */ /* 0x000ee4000800007f */
[----:B---3--:R-:W-:Y:S05]  /*20e60*/  @!P0 BRA `(.L_x_11975) ;  /* 0xfffffffc00f08947 */ /* 0x008fea000383ffff */
[----:B------:R-:W-:Y:S05]  /*20e70*/  BRA `(.L_x_12168) ;  /* 0xffffff88001c7947 */ /* 0x000fea000383ffff */
.L_x_11985:
[----:B-1----:R1:W2:Y:S02]  /*20e80*/  SYNCS.PHASECHK.TRANS64.TRYWAIT P1, [R5+URZ+0x228a0], R6 ;  /* 0x0228a006050075a7 */ /* 0x0022a4000802017f */
[----:B--2---:R-:W-:Y:S05]  /*20e90*/  @!P1 NANOSLEEP.SYNCS 0x989680 ;  /* 0x009896800000995d */ /* 0x004fea0003900000 */
[----:B------:R-:W2:Y:S02]  /*20ea0*/  @!P1 SYNCS.PHASECHK.TRANS64 P1, [R5+URZ+0x228a0], R6 ;  /* 0x0228a006050095a7 */ /* 0x000ea4000802007f */
[----:B--2---:R-:W-:Y:S05]  /*20eb0*/  @!P1 BRA `(.L_x_11985) ;  /* 0xfffffffc00f09947 */ /* 0x004fea000383ffff */
[----:B------:R-:W-:Y:S05]  /*20ec0*/  BRA `(.L_x_12169) ;  /* 0xffffff8c00b47947 */ /* 0x000fea000383ffff */
.L_x_11990:
[----:B--2---:R2:W3:Y:S02]  /*20ed0*/  SYNCS.PHASECHK.TRANS64.TRYWAIT P1, [R5+URZ+0x228c0], R6 ;  /* 0x0228c006050075a7 */ /* 0x0044e4000802017f */
[----:B---3--:R-:W-:Y:S05]  /*20ee0*/  @!P1 NANOSLEEP.SYNCS 0x989680 ;  /* 0x009896800000995d */ /* 0x008fea0003900000 */
[----:B------:R-:W3:Y:S02]  /*20ef0*/  @!P1 SYNCS.PHASECHK.TRANS64 P1, [R5+URZ+0x228c0], R6 ;  /* 0x0228c006050095a7 */ /* 0x000ee4000802007f */
[----:B---3--:R-:W-:Y:S05]  /*20f00*/  @!P1 BRA `(.L_x_11990) ;  /* 0xfffffffc00f09947 */ /* 0x008fea000383ffff */
[----:B------:R-:W-:Y:S05]  /*20f10*/  BRA `(.L_x_12170) ;  /* 0xffffff9000347947 */ /* 0x000fea000383ffff */
.L_x_12014:
        /* <DEDUP_REMOVED lines=11> */
.L_x_12172:
[----:B------:R-:W-:Y:S05]  /*20fd0*/  BSYNC B0 ;  /* 0x0000000000007941 */ /* 0x000fea0003800000 */
.L_x_12171:
[----:B------:R-:W-:Y:S05]  /*20fe0*/  BRA `(.L_x_12173) ;  /* 0xffffffa000207947 */ /* 0x000fea000383ffff */
.L_x_12016:
[----:B------:R-:W-:Y:S01]  /*20ff0*/  BSSY B0, `(.L_x_12174) ;  /* 0x0000006000007945 */ /* 0x000fe20003800000 */
[----:B------:R-:W-:-:S07]  /*21000*/  IMAD.MOV.U32 R15, RZ, RZ, -0x1 ;  /* 0xffffffffff0f7424 */ /* 0x000fce00078e00ff */
[----:B01-3--:R-:W-:Y:S05]  /*21010*/  WARPSYNC.COLLECTIVE R15, `(.L_x_12175) ;  /* 0x000000000f0c7348 */ /* 0x00bfea0003c00000 */
[----:B------:R-:W-:Y:S02]  /*21020*/  ELECT P6, UR62, PT ;  /* 0x00000000003e782f */ /* 0x000fe400038c0000 */
[----:B------:R-:W-:Y:S01]  /*21030*/  MOV R14, UR62 ;  /* 0x0000003e000e7c02 */ /* 0x000fe20008000f00 */
[----:B01-3--:R-:W-:Y:S10]  /*21040*/  ENDCOLLECTIVE ;  /* 0x000000000000791b */ /* 0x00bff40003800000 */
.L_x_12175:
[----:B------:R-:W-:Y:S05]  /*21050*/  BSYNC B0 ;  /* 0x0000000000007941 */ /* 0x000fea0003800000 */
.L_x_12174:
[----:B------:R-:W-:Y:S05]  /*21060*/  BRA `(.L_x_12176) ;  /* 0xffffffa0002c7947 */ /* 0x000fea000383ffff */
.L_x_12018:
[----:B-1----:R1:W2:Y:S02]  /*21070*/  SYNCS.PHASECHK.TRANS64.TRYWAIT P0, [R0+URZ+0x22840], R2 ;  /* 0x02284002000075a7 */ /* 0x0022a4000800017f */
[----:B--2---:R-:W-:Y:S05]  /*21080*/  @!P0 NANOSLEEP.SYNCS 0x989680 ;  /* 0x009896800000895d */ /* 0x004fea0003900000 */
[----:B------:R-:W2:Y:S02]  /*21090*/  @!P0 SYNCS.PHASECHK.TRANS64 P0, [R0+URZ+0x22840], R2 ;  /* 0x02284002000085a7 */ /* 0x000ea4000800007f */
[----:B--2---:R-:W-:Y:S05]  /*210a0*/  @!P0 BRA `(.L_x_12018) ;  /* 0xfffffffc00f08947 */ /* 0x004fea000383ffff */
[----:B------:R-:W-:Y:S05]  /*210b0*/  BRA `(.L_x_12177) ;  /* 0xffffffa000947947 */ /* 0x000fea000383ffff */
.L_x_12022:
        /* <DEDUP_REMOVED lines=13> */
.L_x_12178:
[----:B------:R-:W-:Y:S02]  /*21190*/  IMAD.MOV.U32 R13, RZ, RZ, R4 ;  /* 0x000000ffff0d7224 */ /* 0x000fe400078e0004 */
[----:B------:R-:W-:-:S07]  /*211a0*/  IMAD.MOV.U32 R6, RZ, RZ, R14 ;  /* 0x000000ffff067224 */ /* 0x000fce00078e000e */
[----:B------:R-:W-:Y:S05]  /*211b0*/  WARPSYNC.COLLECTIVE R15, `(.L_x_12179) ;  /* 0x000000000f087348 */ /* 0x000fea0003c00000 */
[----:B------:R0:W1:Y:S02]  /*211c0*/  SHFL.IDX P6, R14, R13, R12, R11 ;  /* 0x0000000c0d0e7389 */ /* 0x00006400000c000b */
[----:B01----:R-:W-:Y:S01]  /*211d0*/  ENDCOLLECTIVE ;  /* 0x000000000000791b */ /* 0x003fe20003800000 */
.L_x_12179:
[----:B------:R-:W-:Y:S02]  /*211e0*/  IMAD.MOV.U32 R13, RZ, RZ, R3 ;  /* 0x000000ffff0d7224 */ /* 0x000fe400078e0003 */
[----:B------:R-:W-:Y:S02]  /*211f0*/  IMAD.MOV.U32 R12, RZ, RZ, 0x1 ;  /* 0x00000001ff0c7424 */ /* 0x000fe400078e00ff */
[----:B------:R-:W-:-:S07]  /*21200*/  IMAD.MOV.U32 R7, RZ, RZ, R14 ;  /* 0x000000ffff077224 */ /* 0x000fce00078e000e */
[----:B------:R-:W-:Y:S05]  /*21210*/  WARPSYNC.COLLECTIVE R15, `(.L_x_12180) ;  /* 0x000000000f087348 */ /* 0x000fea0003c00000 */
[----:B------:R0:W1:Y:S02]  /*21220*/  SHFL.IDX P6, R14, R13, R12, R11 ;  /* 0x0000000c0d0e7389 */ /* 0x00006400000c000b */
[----:B01----:R-:W-:Y:S01]  /*21230*/  ENDCOLLECTIVE ;  /* 0x000000000000791b */ /* 0x003fe20003800000 */
.L_x_12180:
        /* <DEDUP_REMOVED lines=15> */
.L_x_12181:
[----:B------:R-:W-:Y:S02]  /*21330*/  IMAD.MOV.U32 R13, RZ, RZ, R3 ;  /* 0x000000ffff0d7224 */ /* 0x000fe400078e0003 */
[----:B------:R-:W-:Y:S02]  /*21340*/  IMAD.MOV.U32 R12, RZ, RZ, 0x2 ;  /* 0x00000002ff0c7424 */ /* 0x000fe400078e00ff */
[----:B------:R-:W-:-:S07]  /*21350*/  IMAD.MOV.U32 R5, RZ, RZ, R14 ;  /* 0x000000ffff057224 */ /* 0x000fce00078e000e */
[----:B------:R-:W-:Y:S05]  /*21360*/  WARPSYNC.COLLECTIVE R15, `(.L_x_12182) ;  /* 0x000000000f087348 */ /* 0x000fea0003c00000 */
[----:B------:R0:W1:Y:S02]  /*21370*/  SHFL.IDX P6, R14, R13, R12, R11 ;  /* 0x0000000c0d0e7389 */ /* 0x00006400000c000b */
[----:B01----:R-:W-:Y:S01]  /*21380*/  ENDCOLLECTIVE ;  /* 0x000000000000791b */ /* 0x003fe20003800000 */
.L_x_12182:
        /* <DEDUP_REMOVED lines=15> */
.L_x_12183:
[----:B------:R-:W-:Y:S02]  /*21480*/  IMAD.MOV.U32 R13, RZ, RZ, R3 ;  /* 0x000000ffff0d7224 */ /* 0x000fe400078e0003 */
[----:B------:R-:W-:Y:S02]  /*21490*/  IMAD.MOV.U32 R12, RZ, RZ, 0x3 ;  /* 0x00000003ff0c7424 */ /* 0x000fe400078e00ff */
[----:B------:R-:W-:-:S07]  /*214a0*/  IMAD.MOV.U32 R5, RZ, RZ, R14 ;  /* 0x000000ffff057224 */ /* 0x000fce00078e000e */
[----:B------:R-:W-:Y:S05]  /*214b0*/  WARPSYNC.COLLECTIVE R15, `(.L_x_12184) ;  /* 0x000000000f087348 */ /* 0x000fea0003c00000 */
[----:B------:R0:W1:Y:S02]  /*214c0*/  SHFL.IDX P6, R14, R13, R12, R11 ;  /* 0x0000000c0d0e7389 */ /* 0x00006400000c000b */
[----:B01----:R-:W-:Y:S01]  /*214d0*/  ENDCOLLECTIVE ;  /* 0x000000000000791b */ /* 0x003fe20003800000 */
.L_x_12184:
        /* <DEDUP_REMOVED lines=15> */
.L_x_12185:
[----:B------:R-:W-:Y:S02]  /*215d0*/  IMAD.MOV.U32 R13, RZ, RZ, R3 ;  /* 0x000000ffff0d7224 */ /* 0x000fe400078e0003 */
[----:B------:R-:W-:Y:S02]  /*215e0*/  IMAD.MOV.U32 R12, RZ, RZ, 0x4 ;  /* 0x00000004ff0c7424 */ /* 0x000fe400078e00ff */
[----:B------:R-:W-:-:S07]  /*215f0*/  IMAD.MOV.U32 R5, RZ, RZ, R14 ;  /* 0x000000ffff057224 */ /* 0x000fce00078e000e */
[----:B------:R-:W-:Y:S05]  /*21600*/  WARPSYNC.COLLECTIVE R15, `(.L_x_12186) ;  /* 0x000000000f087348 */ /* 0x000fea0003c00000 */
[----:B------:R0:W1:Y:S02]  /*21610*/  SHFL.IDX P6, R14, R13, R12, R11 ;  /* 0x0000000c0d0e7389 */ /* 0x00006400000c000b */
[----:B01----:R-:W-:Y:S01]  /*21620*/  ENDCOLLECTIVE ;  /* 0x000000000000791b */ /* 0x003fe20003800000 */
.L_x_12186:
        /* <DEDUP_REMOVED lines=15> */
.L_x_12187:
[----:B------:R-:W-:Y:S02]  /*21720*/  IMAD.MOV.U32 R13, RZ, RZ, R3 ;  /* 0x000000ffff0d7224 */ /* 0x000fe400078e0003 */
[----:B------:R-:W-:Y:S02]  /*21730*/  IMAD.MOV.U32 R12, RZ, RZ, 0x5 ;  /* 0x00000005ff0c7424 */ /* 0x000fe400078e00ff */
[----:B------:R-:W-:-:S07]  /*21740*/  IMAD.MOV.U32 R5, RZ, RZ, R14 ;  /* 0x000000ffff057224 */ /* 0x000fce00078e000e */
[----:B------:R-:W-:Y:S05]  /*21750*/  WARPSYNC.COLLECTIVE R15, `(.L_x_12188) ;  /* 0x000000000f087348 */ /* 0x000fea0003c00000 */
[----:B------:R0:W1:Y:S02]  /*21760*/  SHFL.IDX P6, R14, R13, R12, R11 ;  /* 0x0000000c0d0e7389 */ /* 0x00006400000c000b */
[----:B01----:R-:W-:Y:S01]  /*21770*/  ENDCOLLECTIVE ;  /* 0x000000000000791b */ /* 0x003fe20003800000 */
.L_x_12188:
        /* <DEDUP_REMOVED lines=15> */
.L_x_12189:
[----:B------:R-:W-:Y:S02]  /*21870*/  IMAD.MOV.U32 R13, RZ, RZ, R3 ;  /* 0x000000ffff0d7224 */ /* 0x000fe400078e0003 */
[----:B------:R-:W-:Y:S02]  /*21880*/  IMAD.MOV.U32 R12, RZ, RZ, 0x6 ;  /* 0x00000006ff0c7424 */ /* 0x000fe400078e00ff */
[----:B------:R-:W-:-:S07]  /*21890*/  IMAD.MOV.U32 R5, RZ, RZ, R14 ;  /* 0x000000ffff057224 */ /* 0x000fce00078e000e */
[----:B------:R-:W-:Y:S05]  /*218a0*/  WARPSYNC.COLLECTIVE R15, `(.L_x_12190) ;  /* 0x000000000f087348 */ /* 0x000fea0003c00000 */
[----:B------:R0:W1:Y:S02]  /*218b0*/  SHFL.IDX P6, R14, R13, R12, R11 ;  /* 0x0000000c0d0e7389 */ /* 0x00006400000c000b */
[----:B01----:R-:W-:Y:S01]  /*218c0*/  ENDCOLLECTIVE ;  /* 0x000000000000791b */ /* 0x003fe20003800000 */
.L_x_12190:
        /* <DEDUP_REMOVED lines=13> */
.L_x_12191:
        /* <DEDUP_REMOVED lines=8> */
.L_x_12192:
        /* <DEDUP_REMOVED lines=13> */
.L_x_12193:
[----:B------:R-:W-:Y:S01]  /*21af0*/  IMAD.MOV.U32 R3, RZ, RZ, R14 ;  /* 0x000000ffff037224 */ /* 0x000fe200078e000e */
[----:B------:R-:W-:Y:S06]  /*21b00*/  BRA `(.L_x_12194) ;  /* 0xffffffa4002c7947 */ /* 0x000fec000383ffff */
.L_x_12025:
[----:B0-----:R-:W2:Y:S02]  /*21b10*/  LDL R2, [R1+0x4] ;  /* 0x0000040001027983 */ /* 0x001ea40000100800 */
[----:B--2---:R0:W1:Y:S02]  /*21b20*/  SYNCS.PHASECHK.TRANS64.TRYWAIT P0, [R2+URZ+0x22820], R0 ;  /* 0x02282000020075a7 */ /* 0x004064000800017f */
[----:B-1----:R-:W-:Y:S05]  /*21b30*/  @!P0 NANOSLEEP.SYNCS 0x989680 ;  /* 0x009896800000895d */ /* 0x002fea0003900000 */
[----:B------:R-:W1:Y:S02]  /*21b40*/  @!P0 SYNCS.PHASECHK.TRANS64 P0, [R2+URZ+0x22820], R0 ;  /* 0x02282000020085a7 */ /* 0x000e64000800007f */
[----:B-1----:R-:W-:Y:S05]  /*21b50*/  @!P0 BRA `(.L_x_12025) ;  /* 0xfffffffc00ec8947 */ /* 0x002fea000383ffff */
[----:B------:R-:W-:Y:S05]  /*21b60*/  BRA `(.L_x_12195) ;  /* 0xffffffa4008c7947 */ /* 0x000fea000383ffff */
.L_x_12029:
[----:B0-----:R0:W1:Y:S02]  /*21b70*/  SYNCS.PHASECHK.TRANS64.TRYWAIT P0, [R2+URZ+0x22860], R0 ;  /* 0x02286000020075a7 */ /* 0x001064000800017f */
[----:B-1----:R-:W-:Y:S05]  /*21b80*/  @!P0 NANOSLEEP.SYNCS 0x989680 ;  /* 0x009896800000895d */ /* 0x002fea0003900000 */
[----:B------:R-:W1:Y:S02]  /*21b90*/  @!P0 SYNCS.PHASECHK.TRANS64 P0, [R2+URZ+0x22860], R0 ;  /* 0x02286000020085a7 */ /* 0x000e64000800007f */
[----:B-1----:R-:W-:Y:S05]  /*21ba0*/  @!P0 BRA `(.L_x_12029) ;  /* 0xfffffffc00f08947 */ /* 0x002fea000383ffff */
[----:B------:R-:W-:Y:S05]  /*21bb0*/  BRA `(.L_x_12196) ;  /* 0xffffffa400b87947 */ /* 0x000fea000383ffff */
.L_x_12044:
[----:B-1----:R1:W2:Y:S02]  /*21bc0*/  SYNCS.PHASECHK.TRANS64.TRYWAIT P0, [R2+URZ+0x22840], R5 ;  /* 0x02284005020075a7 */ /* 0x0022a4000800017f */
[----:B--2---:R-:W-:Y:S05]  /*21bd0*/  @!P0 NANOSLEEP.SYNCS 0x989680 ;  /* 0x009896800000895d */ /* 0x004fea0003900000 */
[----:B------:R-:W2:Y:S02]  /*21be0*/  @!P0 SYNCS.PHASECHK.TRANS64 P0, [R2+URZ+0x22840], R5 ;  /* 0x02284005020085a7 */ /* 0x000ea4000800007f */
[----:B--2---:R-:W-:Y:S05]  /*21bf0*/  @!P0 BRA `(.L_x_12044) ;  /* 0xfffffffc00f08947 */ /* 0x004fea000383ffff */
[----:B------:R-:W-:Y:S05]  /*21c00*/  BRA `(.L_x_12197) ;  /* 0xffffffac00d47947 */ /* 0x000fea000383ffff */
.L_x_12049:
[----:B0-----:R0:W2:Y:S02]  /*21c10*/  SYNCS.PHASECHK.TRANS64.TRYWAIT P0, [R2+URZ+0x22860], R5 ;  /* 0x02286005020075a7 */ /* 0x0010a4000800017f */
[----:B--2---:R-:W-:Y:S05]  /*21c20*/  @!P0 NANOSLEEP.SYNCS 0x989680 ;  /* 0x009896800000895d */ /* 0x004fea0003900000 */
[----:B------:R-:W2:Y:S02]  /*21c30*/  @!P0 SYNCS.PHASECHK.TRANS64 P0, [R2+URZ+0x22860], R5 ;  /* 0x02286005020085a7 */ /* 0x000ea4000800007f */
[----:B--2---:R-:W-:Y:S05]  /*21c40*/  @!P0 BRA `(.L_x_12049) ;  /* 0xfffffffc00f08947 */ /* 0x004fea000383ffff */
[----:B------:R-:W-:Y:S05]  /*21c50*/  BRA `(.L_x_12198) ;  /* 0xffffffb000587947 */ /* 0x000fea000383ffff */
.L_x_12060:
[----:B0-----:R0:W1:Y:S02]  /*21c60*/  SYNCS.PHASECHK.TRANS64.TRYWAIT P0, [R3+URZ+0x22840], R2 ;  /* 0x02284002030075a7 */ /* 0x001064000800017f */
[----:B-1----:R-:W-:Y:S05]  /*21c70*/  @!P0 NANOSLEEP.SYNCS 0x989680 ;  /* 0x009896800000895d */ /* 0x002fea0003900000 */
[----:B------:R-:W1:Y:S02]  /*21c80*/  @!P0 SYNCS.PHASECHK.TRANS64 P0, [R3+URZ+0x22840], R2 ;  /* 0x02284002030085a7 */ /* 0x000e64000800007f */
[----:B-1----:R-:W-:Y:S05]  /*21c90*/  @!P0 BRA `(.L_x_12060) ;  /* 0xfffffffc00f08947 */ /* 0x002fea000383ffff */
[----:B------:R-:W-:Y:S05]  /*21ca0*/  BRA `(.L_x_12199) ;  /* 0xffffffb800587947 */ /* 0x000fea000383ffff */
.L_x_12065:
[----:B-1----:R1:W2:Y:S02]  /*21cb0*/  SYNCS.PHASECHK.TRANS64.TRYWAIT P0, [R3+URZ+0x22860], R2 ;  /* 0x02286002030075a7 */ /* 0x0022a4000800017f */
[----:B--2---:R-:W-:Y:S05]  /*21cc0*/  @!P0 NANOSLEEP.SYNCS 0x989680 ;  /* 0x009896800000895d */ /* 0x004fea0003900000 */
[----:B------:R-:W2:Y:S02]  /*21cd0*/  @!P0 SYNCS.PHASECHK.TRANS64 P0, [R3+URZ+0x22860], R2 ;  /* 0x02286002030085a7 */ /* 0x000ea4000800007f */
[----:B--2---:R-:W-:Y:S05]  /*21ce0*/  @!P0 BRA `(.L_x_12065) ;  /* 0xfffffffc00f08947 */ /* 0x004fea000383ffff */
[----:B------:R-:W-:Y:S05]  /*21cf0*/  BRA `(.L_x_12200) ;  /* 0xffffffb800d87947 */ /* 0x000fea000383ffff */
.L_x_12076:
[----:B0-----:R0:W1:Y:S02]  /*21d00*/  SYNCS.PHASECHK.TRANS64.TRYWAIT P0, [R3+URZ+0x22840], R2 ;  /* 0x02284002030075a7 */ /* 0x001064000800017f */
[----:B-1----:R-:W-:Y:S05]  /*21d10*/  @!P0 NANOSLEEP.SYNCS 0x989680 ;  /* 0x009896800000895d */ /* 0x002fea0003900000 */
[----:B------:R-:W1:Y:S02]  /*21d20*/  @!P0 SYNCS.PHASECHK.TRANS64 P0, [R3+URZ+0x22840], R2 ;  /* 0x02284002030085a7 */ /* 0x000e64000800007f */
[----:B-1----:R-:W-:Y:S05]  /*21d30*/  @!P0 BRA `(.L_x_12076) ;  /* 0xfffffffc00f08947 */ /* 0x002fea000383ffff */
[----:B------:R-:W-:Y:S05]  /*21d40*/  BRA `(.L_x_12201) ;  /* 0xffffffc000b47947 */ /* 0x000fea000383ffff */
.L_x_12081:
[----:B-1----:R1:W2:Y:S02]  /*21d50*/  SYNCS.PHASECHK.TRANS64.TRYWAIT P0, [R3+URZ+0x22860], R2 ;  /* 0x02286002030075a7 */ /* 0x0022a4000800017f */
[----:B--2---:R-:W-:Y:S05]  /*21d60*/  @!P0 NANOSLEEP.SYNCS 0x989680 ;  /* 0x009896800000895d */ /* 0x004fea0003900000 */
[----:B------:R-:W2:Y:S02]  /*21d70*/  @!P0 SYNCS.PHASECHK.TRANS64 P0, [R3+URZ+0x22860], R2 ;  /* 0x02286002030085a7 */ /* 0x000ea4000800007f */
[----:B--2---:R-:W-:Y:S05]  /*21d80*/  @!P0 BRA `(.L_x_12081) ;  /* 0xfffffffc00f08947 */ /* 0x004fea000383ffff */
[----:B------:R-:W-:Y:S05]  /*21d90*/  BRA `(.L_x_12202) ;  /* 0xffffffc400387947 */ /* 0x000fea000383ffff */
.L_x_12093:
[----:B------:R-:W-:Y:S01]  /*21da0*/  BSSY B0, `(.L_x_12203) ;  /* 0x0000008000007945 */ /* 0x000fe20003800000 */
[----:B------:R-:W-:Y:S02]  /*21db0*/  IMAD.MOV.U32 R13, RZ, RZ, R16 ;  /* 0x000000ffff0d7224 */ /* 0x000fe400078e0010 */
[----:B------:R-:W-:Y:S02]  /*21dc0*/  IMAD.MOV.U32 R12, RZ, RZ, RZ ;  /* 0x000000ffff0c7224 */ /* 0x000fe400078e00ff */
[----:B0-----:R-:W-:Y:S02]  /*21dd0*/  IMAD.MOV.U32 R11, RZ, RZ, 0x1f ;  /* 0x0000001fff0b7424 */ /* 0x001fe400078e00ff */
[----:B------:R-:W-:-:S07]  /*21de0*/  IMAD.MOV.U32 R15, RZ, RZ, -0x1 ;  /* 0xffffffffff0f7424 */ /* 0x000fce00078e00ff */
[----:B-1---5:R-:W-:Y:S05]  /*21df0*/  WARPSYNC.COLLECTIVE R15, `(.L_x_12204) ;  /* 0x000000000f087348 */ /* 0x022fea0003c00000 */
[----:B------:R0:W2:Y:S02]  /*21e00*/  SHFL.IDX P6, R14, R13, R12, R11 ;  /* 0x0000000c0d0e7389 */ /* 0x0000a400000c000b */
[----:B012--5:R-:W-:Y:S01]  /*21e10*/  ENDCOLLECTIVE ;  /* 0x000000000000791b */ /* 0x027fe20003800000 */
.L_x_12204:
[----:B------:R-:W-:Y:S05]  /*21e20*/  BSYNC B0 ;  /* 0x0000000000007941 */ /* 0x000fea0003800000 */
.L_x_12203:
        /* <DEDUP_REMOVED lines=9> */
.L_x_12205:
        /* <DEDUP_REMOVED lines=18> */
.L_x_12206:
[----:B------:R-:W-:Y:S01]  /*21fe0*/  IMAD.MOV.U32 R12, RZ, RZ, 0x2 ;  /* 0x00000002ff0c7424 */ /* 0x000fe200078e00ff */
[----:B------:R-:W-:-:S05]  /*21ff0*/  SEL R14, R14, RZ, P1 ;  /* 0x000000ff0e0e7207 */ /* 0x000fca0000800000 */
[----:B------:R-:W-:-:S04]  /*22000*/  IMAD.IADD R2, R3, 0x1, R14 ;  /* 0x0000000103027824 */ /* 0x000fc800078e020e */
[----:B------:R-:W-:-:S07]  /*22010*/  IMAD.MOV.U32 R13, RZ, RZ, R2 ;  /* 0x000000ffff0d7224 */ /* 0x000fce00078e0002 */
[----:B------:R-:W-:Y:S05]  /*22020*/  WARPSYNC.COLLECTIVE R15, `(.L_x_12207) ;  /* 0x000000000f087348 */ /* 0x000fea0003c00000 */
[----:B------:R0:W1:Y:S02]  /*22030*/  SHFL.UP P6, R14, R13, R12, R11 ;  /* 0x0400000c0d0e7389 */ /* 0x00006400000c000b */
[----:B01----:R-:W-:Y:S01]  /*22040*/  ENDCOLLECTIVE ;  /* 0x000000000000791b */ /* 0x003fe20003800000 */
.L_x_12207:
        /* <DEDUP_REMOVED lines=8> */
.L_x_12208:
        /* <DEDUP_REMOVED lines=8> */
.L_x_12209:
        /* <DEDUP_REMOVED lines=8> */
.L_x_12210:
        /* <DEDUP_REMOVED lines=9> */
.L_x_12211:
[----:B------:R-:W-:Y:S01]  /*22260*/  IMAD.MOV.U32 R16, RZ, RZ, R14 ;  /* 0x000000ffff107224 */ /* 0x000fe200078e000e */
[----:B------:R-:W-:Y:S06]  /*22270*/  BRA `(.L_x_12212) ;  /* 0xffffffc800887947 */ /* 0x000fec000383ffff */
.L_x_12098:
[----:B------:R-:W-:Y:S01]  /*22280*/  BSSY B0, `(.L_x_12213) ;  /* 0x0000008000007945 */ /* 0x000fe20003800000 */
[----:B-----5:R-:W-:Y:S02]  /*22290*/  IMAD.MOV.U32 R13, RZ, RZ, R3 ;  /* 0x000000ffff0d7224 */ /* 0x020fe400078e0003 */
[----:B------:R-:W-:Y:S02]  /*222a0*/  IMAD.MOV.U32 R12, RZ, RZ, 0x1 ;  /* 0x00000001ff0c7424 */ /* 0x000fe400078e00ff */
[----:B0-----:R-:W-:Y:S02]  /*222b0*/  IMAD.MOV.U32 R11, RZ, RZ, RZ ;  /* 0x000000ffff0b7224 */ /* 0x001fe400078e00ff */
[----:B------:R-:W-:-:S07]  /*222c0*/  IMAD.MOV.U32 R15, RZ, RZ, -0x1 ;  /* 0xffffffffff0f7424 */ /* 0x000fce00078e00ff */
[----:B-1----:R-:W-:Y:S05]  /*222d0*/  WARPSYNC.COLLECTIVE R15, `(.L_x_12214) ;  /* 0x000000000f087348 */ /* 0x002fea0003c00000 */
[----:B------:R0:W2:Y:S02]  /*222e0*/  SHFL.UP P6, R14, R13, R12, R11 ;  /* 0x0400000c0d0e7389 */ /* 0x0000a400000c000b */
[----:B012---:R-:W-:Y:S01]  /*222f0*/  ENDCOLLECTIVE ;  /* 0x000000000000791b */ /* 0x007fe20003800000 */
.L_x_12214:
[----:B------:R-:W-:Y:S05]  /*22300*/  BSYNC B0 ;  /* 0x0000000000007941 */ /* 0x000fea0003800000 */
.L_x_12213:
        /* <DEDUP_REMOVED lines=9> */
.L_x_12215:
[----:B------:R-:W-:Y:S01]  /*223a0*/  IMAD.MOV.U32 R12, RZ, RZ, 0x4 ;  /* 0x00000004ff0c7424 */ /* 0x000fe200078e00ff */
[----:B------:R-:W-:-:S05]  /*223b0*/  SEL R7, R14, RZ, P2 ;  /* 0x000000ff0e077207 */ /* 0x000fca0001000000 */
[----:B------:R-:W-:-:S04]  /*223c0*/  IMAD.IADD R2, R2, 0x1, R7 ;  /* 0x0000000102027824 */ /* 0x000fc800078e0207 */
[----:B------:R-:W-:-:S07]  /*223d0*/  IMAD.MOV.U32 R13, RZ, RZ, R2 ;  /* 0x000000ffff0d7224 */ /* 0x000fce00078e0002 */
[----:B------:R-:W-:Y:S05]  /*223e0*/  WARPSYNC.COLLECTIVE R15, `(.L_x_12216) ;  /* 0x000000000f087348 */ /* 0x000fea0003c00000 */
[----:B------:R0:W1:Y:S02]  /*223f0*/  SHFL.UP P6, R14, R13, R12, R11 ;  /* 0x0400000c0d0e7389 */ /* 0x00006400000c000b */
[----:B01----:R-:W-:Y:S01]  /*22400*/  ENDCOLLECTIVE ;  /* 0x000000000000791b */ /* 0x003fe20003800000 */
.L_x_12216:
[----:B------:R-:W-:Y:S01]  /*22410*/  IMAD.MOV.U32 R12, RZ, RZ, 0x8 ;  /* 0x00000008ff0c7424 */ /* 0x000fe200078e00ff */
[----:B------:R-:W-:-:S05]  /*22420*/  SEL R7, R14, RZ, P3 ;  /* 0x000000ff0e077207 */ /* 0x000fca0001800000 */
[----:B------:R-:W-:-:S04]  /*22430*/  IMAD.IADD R2, R2, 0x1, R7 ;  /* 0x0000000102027824 */ /* 0x000fc800078e0207 */
[----:B------:R-:W-:-:S07]  /*22440*/  IMAD.MOV.U32 R13, RZ, RZ, R2 ;  /* 0x000000ffff0d7224 */ /* 0x000fce00078e0002 */
[----:B------:R-:W-:Y:S05]  /*22450*/  WARPSYNC.COLLECTIVE R15, `(.L_x_12217) ;  /* 0x000000000f087348 */ /* 0x000fea0003c00000 */
[----:B------:R0:W1:Y:S02]  /*22460*/  SHFL.UP P6, R14, R13, R12, R11 ;  /* 0x0400000c0d0e7389 */ /* 0x00006400000c000b */
[----:B01----:R-:W-:Y:S01]  /*22470*/  ENDCOLLECTIVE ;  /* 0x000000000000791b */ /* 0x003fe20003800000 */
.L_x_12217:
[----:B------:R-:W-:Y:S01]  /*22480*/  IMAD.MOV.U32 R12, RZ, RZ, 0x10 ;  /* 0x00000010ff0c7424 */ /* 0x000fe200078e00ff */
[----:B------:R-:W-:-:S05]  /*22490*/  SEL R7, R14, RZ, P4 ;  /* 0x000000ff0e077207 */ /* 0x000fca0002000000 */
[----:B------:R-:W-:-:S04]  /*224a0*/  IMAD.IADD R2, R2, 0x1, R7 ;  /* 0x0000000102027824 */ /* 0x000fc800078e0207 */
[----:B------:R-:W-:-:S07]  /*224b0*/  IMAD.MOV.U32 R13, RZ, RZ, R2 ;  /* 0x000000ffff0d7224 */ /* 0x000fce00078e0002 */
[----:B------:R-:W-:Y:S05]  /*224c0*/  WARPSYNC.COLLECTIVE R15, `(.L_x_12218) ;  /* 0x000000000f087348 */ /* 0x000fea0003c00000 */
[----:B------:R0:W1:Y:S02]  /*224d0*/  SHFL.UP P6, R14, R13, R12, R11 ;  /* 0x0400000c0d0e7389 */ /* 0x00006400000c000b */
[----:B01----:R-:W-:Y:S01]  /*224e0*/  ENDCOLLECTIVE ;  /* 0x000000000000791b */ /* 0x003fe20003800000 */
.L_x_12218:
        /* <DEDUP_REMOVED lines=8> */
.L_x_12219:
[----:B------:R-:W-:Y:S01]  /*22570*/  IMAD.MOV.U32 R16, RZ, RZ, R14 ;  /* 0x000000ffff107224 */ /* 0x000fe200078e000e */
[----:B------:R-:W-:Y:S06]  /*22580*/  BRA `(.L_x_12220) ;  /* 0xffffffc800607947 */ /* 0x000fec000383ffff */
.L_x_12100:
[----:B------:R-:W-:Y:S01]  /*22590*/  BSSY B0, `(.L_x_12221) ;  /* 0x0000006000007945 */ /* 0x000fe20003800000 */
[----:B------:R-:W-:Y:S01]  /*225a0*/  PLOP3.LUT P6, PT, P6, PT, PT, 0x8, 0x0 ;  /* 0x000000000000781c */ /* 0x000fe200037ce170 */
[----:B------:R-:W-:-:S12]  /*225b0*/  IMAD.MOV.U32 R15, RZ, RZ, -0x1 ;  /* 0xffffffffff0f7424 */ /* 0x000fd800078e00ff */
[----:B0----5:R-:W-:Y:S05]  /*225c0*/  WARPSYNC.COLLECTIVE R15, `(.L_x_12222) ;  /* 0x000000000f087348 */ /* 0x021fea0003c00000 */
[----:B------:R-:W-:Y:S01]  /*225d0*/  VOTE.ANY R14, PT, P6 ;  /* 0x00000000000e7806 */ /* 0x000fe200030e0100 */
[----:B0----5:R-:W-:Y:S06]  /*225e0*/  ENDCOLLECTIVE ;  /* 0x000000000000791b */ /* 0x021fec0003800000 */
.L_x_12222:
[----:B------:R-:W-:Y:S05]  /*225f0*/  BSYNC B0 ;  /* 0x0000000000007941 */ /* 0x000fea0003800000 */
.L_x_12221:
        /* <DEDUP_REMOVED lines=9> */
.L_x_12223:
[----:B------:R-:W-:Y:S01]  /*22690*/  IMAD.MOV.U32 R17, RZ, RZ, R14 ;  /* 0x000000ffff117224 */ /* 0x000fe200078e000e */
[----:B------:R-:W-:Y:S06]  /*226a0*/  BRA `(.L_x_12224) ;  /* 0xffffffc800507947 */ /* 0x000fec000383ffff */
.L_x_12102:
[----:B------:R-:W-:Y:S01]  /*226b0*/  BSSY B0, `(.L_x_12225) ;  /* 0x0000007000007945 */ /* 0x000fe20003800000 */
[----:B------:R-:W-:Y:S02]  /*226c0*/  IMAD.MOV.U32 R13, RZ, RZ, R2 ;  /* 0x000000ffff0d7224 */ /* 0x000fe400078e0002 */
[----:B0-----:R-:W-:Y:S02]  /*226d0*/  IMAD.MOV.U32 R11, RZ, RZ, 0x1f ;  /* 0x0000001fff0b7424 */ /* 0x001fe400078e00ff */
[----:B------:R-:W-:-:S07]  /*226e0*/  IMAD.MOV.U32 R15, RZ, RZ, -0x1 ;  /* 0xffffffffff0f7424 */ /* 0x000fce00078e00ff */
[----:B-12--5:R-:W-:Y:S05]  /*226f0*/  WARPSYNC.COLLECTIVE R15, `(.L_x_12226) ;  /* 0x000000000f087348 */ /* 0x026fea0003c00000 */
[----:B------:R0:W3:Y:S02]  /*22700*/  SHFL.IDX P6, R14, R13, R12, R11 ;  /* 0x0000000c0d0e7389 */ /* 0x0000e400000c000b */
[----:B0123-5:R-:W-:Y:S01]  /*22710*/  ENDCOLLECTIVE ;  /* 0x000000000000791b */ /* 0x02ffe20003800000 */
.L_x_12226:
[----:B------:R-:W-:Y:S05]  /*22720*/  BSYNC B0 ;  /* 0x0000000000007941 */ /* 0x000fea0003800000 */
.L_x_12225:
[----:B------:R-:W-:Y:S01]  /*22730*/  IMAD.MOV.U32 R2, RZ, RZ, R14 ;  /* 0x000000ffff027224 */ /* 0x000fe200078e000e */
[----:B------:R-:W-:Y:S06]  /*22740*/  BRA `(.L_x_12227) ;  /* 0xffffffc800447947 */ /* 0x000fec000383ffff */
.L_x_12106:
[----:B0-----:R0:W1:Y:S02]  /*22750*/  SYNCS.PHASECHK.TRANS64.TRYWAIT P0, [R0+URZ+0x22820], R3 ;  /* 0x02282003000075a7 */ /* 0x001064000800017f */
[----:B-1----:R-:W-:Y:S05]  /*22760*/  @!P0 NANOSLEEP.SYNCS 0x989680 ;  /* 0x009896800000895d */ /* 0x002fea0003900000 */
[----:B------:R-:W1:Y:S02]  /*22770*/  @!P0 SYNCS.PHASECHK.TRANS64 P0, [R0+URZ+0x22820], R3 ;  /* 0x02282003000085a7 */ /* 0x000e64000800007f */
[----:B-1----:R-:W-:Y:S05]  /*22780*/  @!P0 BRA `(.L_x_12106) ;  /* 0xfffffffc00f08947 */ /* 0x002fea000383ffff */
[----:B------:R-:W-:Y:S05]  /*22790*/  BRA `(.L_x_12228) ;  /* 0xffffffcc00c87947 */ /* 0x000fea000383ffff */
.L_x_12107:
        /* <DEDUP_REMOVED lines=11> */
.L_x_12230:
[----:B------:R-:W-:Y:S05]  /*22850*/  BSYNC B0 ;  /* 0x0000000000007941 */ /* 0x000fea0003800000 */
.L_x_12229:
[----:B------:R-:W-:Y:S05]  /*22860*/  BRA `(.L_x_12231) ;  /* 0xffffffcc00b07947 */ /* 0x000fea000383ffff */
.L_x_12108:
[----:B------:R-:W-:Y:S01]  /*22870*/  BSSY B0, `(.L_x_12232) ;  /* 0x0000006000007945 */ /* 0x000fe20003800000 */
[----:B------:R-:W-:-:S07]  /*22880*/  IMAD.MOV.U32 R15, RZ, RZ, -0x1 ;  /* 0xffffffffff0f7424 */ /* 0x000fce00078e00ff */
[----:B01---5:R-:W-:Y:S05]  /*22890*/  WARPSYNC.COLLECTIVE R15, `(.L_x_12233) ;  /* 0x000000000f0c7348 */ /* 0x023fea0003c00000 */
[----:B------:R-:W-:Y:S02]  /*228a0*/  ELECT P6, UR62, PT ;  /* 0x00000000003e782f */ /* 0x000fe400038c0000 */
[----:B------:R-:W-:Y:S01]  /*228b0*/  MOV R14, UR62 ;  /* 0x0000003e000e7c02 */ /* 0x000fe20008000f00 */
[----:B01---5:R-:W-:Y:S10]  /*228c0*/  ENDCOLLECTIVE ;  /* 0x000000000000791b */ /* 0x023ff40003800000 */
.L_x_12233:
[----:B------:R-:W-:Y:S05]  /*228d0*/  BSYNC B0 ;  /* 0x0000000000007941 */ /* 0x000fea0003800000 */
.L_x_12232:
[----:B------:R-:W-:Y:S05]  /*228e0*/  BRA `(.L_x_12234) ;  /* 0xffffffcc00a47947 */ /* 0x000fea000383ffff */
.L_x_12110:
[----:B0-----:R0:W1:Y:S02]  /*228f0*/  SYNCS.PHASECHK.TRANS64.TRYWAIT P0, [R6+URZ], R5 ;  /* 0x00000005060075a7 */ /* 0x001064000800017f */
[----:B-1----:R-:W-:Y:S05]  /*22900*/  @!P0 NANOSLEEP.SYNCS 0x989680 ;  /* 0x009896800000895d */ /* 0x002fea0003900000 */
[----:B------:R-:W1:Y:S02]  /*22910*/  @!P0 SYNCS.PHASECHK.TRANS64 P0, [R6+URZ], R5 ;  /* 0x00000005060085a7 */ /* 0x000e64000800007f */
[----:B-1----:R-:W-:Y:S05]  /*22920*/  @!P0 BRA `(.L_x_12110) ;  /* 0xfffffffc00f08947 */ /* 0x002fea000383ffff */
[----:B------:R-:W-:Y:S05]  /*22930*/  BRA `(.L_x_12235) ;  /* 0xffffffcc00e07947 */ /* 0x000fea000383ffff */
.L_x_12111:
[----:B-1----:R1:W2:Y:S02]  /*22940*/  SYNCS.PHASECHK.TRANS64.TRYWAIT P0, [R7+URZ], R2 ;  /* 0x00000002070075a7 */ /* 0x0022a4000800017f */
[----:B--2---:R-:W-:Y:S05]  /*22950*/  @!P0 NANOSLEEP.SYNCS 0x989680 ;  /* 0x009896800000895d */ /* 0x004fea0003900000 */
[----:B------:R-:W2:Y:S02]  /*22960*/  @!P0 SYNCS.PHASECHK.TRANS64 P0, [R7+URZ], R2 ;  /* 0x00000002070085a7 */ /* 0x000ea4000800007f */
[----:B--2---:R-:W-:Y:S05]  /*22970*/  @!P0 BRA `(.L_x_12111) ;  /* 0xfffffffc00f08947 */ /* 0x004fea000383ffff */
[----:B------:R-:W-:Y:S05]  /*22980*/  BRA `(.L_x_12236) ;  /* 0xffffffcc00d47947 */ /* 0x000fea000383ffff */
.L_x_12113:
[----:B--2---:R2:W3:Y:S02]  /*22990*/  SYNCS.PHASECHK.TRANS64.TRYWAIT P0, [R4+URZ], R5 ;  /* 0x00000005040075a7 */ /* 0x0044e4000800017f */
[----:B---3--:R-:W-:Y:S05]  /*229a0*/  @!P0 NANOSLEEP.SYNCS 0x989680 ;  /* 0x009896800000895d */ /* 0x008fea0003900000 */
[----:B------:R-:W3:Y:S02]  /*229b0*/  @!P0 SYNCS.PHASECHK.TRANS64 P0, [R4+URZ], R5 ;  /* 0x00000005040085a7 */ /* 0x000ee4000800007f */
[----:B---3--:R-:W-:Y:S05]  /*229c0*/  @!P0 BRA `(.L_x_12113) ;  /* 0xfffffffc00f08947 */ /* 0x008fea000383ffff */
[----:B------:R-:W-:Y:S05]  /*229d0*/  BRA `(.L_x_12237) ;  /* 0xffffffcc00dc7947 */ /* 0x000fea000383ffff */
.L_x_12238:
        /* <DEDUP_REMOVED lines=10> */
.L_x_15144:


//--------------------- .text._ZN7cutlass13device_kernelIN5flash11enable_sm90INS1_16FlashAttnFwdSm90INS1_25CollectiveMainloopFwdSm90ILi2EN4cute5tupleIJNS5_1CILi1EEES8_S8_EEENS6_IJNS7_ILi128EEENS7_ILi96EEENS7_ILi64EEEEEELi256ENS_6half_tEfNS_4arch4Sm90ELb0ELb1ELb0ELb1ELb0ELb0ELb1ELb1ELb0ELb1ELb0ELb0EEENS1_21CollectiveEpilogueFwdINS6_IJSA_NS7_ILi256EEESB_EEES9_SE_SG_Li256ELb1ELb1ELb0ELb0EEENS1_36VarlenDynamicPersistentTileSchedulerILi128ELi96ELi256ELi128ELb0ELb1ELb1ELb1ELb0ELb1EEEEEEEEEvNT_6ParamsE --------------------------
	.section	.text._ZN7cutlass13device_kernelIN5flash11enable_sm90INS1_16FlashAttnFwdSm90INS1_25CollectiveMainloopFwdSm90ILi2EN4cute5tupleIJNS5_1CILi1EEES8_S8_EEENS6_IJNS7_ILi128EEENS7_ILi96EEENS7_ILi64EEEEEELi256ENS_6half_tEfNS_4arch4Sm90ELb0ELb1ELb0ELb1ELb0ELb0ELb1ELb1ELb0ELb1ELb0ELb0EEENS1_21CollectiveEpilogueFwdINS6_IJSA_NS7_ILi256EEESB_EEES9_SE_SG_Li256ELb1ELb1ELb0ELb0EEENS1_36VarlenDynamicPersistentTileSchedulerILi128ELi96ELi256ELi128ELb0ELb1ELb1ELb1ELb0ELb1EEEEEEEEEvNT_6ParamsE,"ax",@progbits
	.align	128
.text._ZN7cutlass13device_kernelIN5flash11enable_sm90INS1_16FlashAttnFwdSm90INS1_25CollectiveMainloopFwdSm90ILi2EN4cute5tupleIJNS5_1CILi1EEES8_S8_EEENS6_IJNS7_ILi128EEENS7_ILi96EEENS7_ILi64EEEEEELi256ENS_6half_tEfNS_4arch4Sm90ELb0ELb1ELb0ELb1ELb0ELb0ELb1ELb1ELb0ELb1ELb0ELb0EEENS1_21CollectiveEpilogueFwdINS6_IJSA_NS7_ILi256EEESB_EEES9_SE_SG_Li256ELb1ELb1ELb0ELb0EEENS1_36VarlenDynamicPersistentTileSchedulerILi128ELi96ELi256ELi128ELb0ELb1ELb1ELb1ELb0ELb1EEEEEEEEEvNT_6ParamsE:
        .type           _ZN7cutlass13device_kernelIN5flash11enable_sm90INS1_16FlashAttnFwdSm90INS1_25CollectiveMainloopFwdSm90ILi2EN4cute5tupleIJNS5_1CILi1EEES8_S8_EEENS6_IJNS7_ILi128EEENS7_ILi96EEENS7_ILi64EEEEEELi256ENS_6half_tEfNS_4arch4Sm90ELb0ELb1ELb0ELb1ELb0ELb0ELb1ELb1ELb0ELb1ELb0ELb0EEENS1_21CollectiveEpilogueFwdINS6_IJSA_NS7_ILi256EEESB_EEES9_SE_SG_Li256ELb1ELb1ELb0ELb0EEENS1_36VarlenDynamicPersistentTileSchedulerILi128ELi96ELi256ELi128ELb0ELb1ELb1ELb1ELb0ELb1EEEEEEEEEvNT_6ParamsE,@function
        .size           _ZN7cutlass13device_kernelIN5flash11enable_sm90INS1_16FlashAttnFwdSm90INS1_25CollectiveMainloopFwdSm90ILi2EN4cute5tupleIJNS5_1CILi1EEES8_S8_EEENS6_IJNS7_ILi128EEENS7_ILi96EEENS7_ILi64EEEEEELi256ENS_6half_tEfNS_4arch4Sm90ELb0ELb1ELb0ELb1ELb0ELb0ELb1ELb1ELb0ELb1ELb0ELb0EEENS1_21CollectiveEpilogueFwdINS6_IJSA_NS7_ILi256EEESB_EEES9_SE_SG_Li256ELb1ELb1ELb0ELb0EEENS1_36VarlenDynamicPersistentTileSchedulerILi128ELi96ELi256ELi128ELb0ELb1ELb1ELb1ELb0ELb1EEEEEEEEEvNT_6ParamsE,(.L_x_15145 - _ZN7cutlass13device_kernelIN5flash11enable_sm90INS1_16FlashAttnFwdSm90INS1_25CollectiveMainloopFwdSm90ILi2EN4cute5tupleIJNS5_1CILi1EEES8_S8_EEENS6_IJNS7_ILi128EEENS7_ILi96EEENS7_ILi64EEEEEELi256ENS_6half_tEfNS_4arch4Sm90ELb0ELb1ELb0ELb1ELb0ELb0ELb1ELb1ELb0ELb1ELb0ELb0EEENS1_21CollectiveEpilogueFwdINS6_IJSA_NS7_ILi256EEESB_EEES9_SE_SG_Li256ELb1ELb1ELb0ELb0EEENS1_36VarlenDynamicPersistentTileSchedulerILi128ELi96ELi256ELi128ELb0ELb1ELb1ELb1ELb0ELb1EEEEEEEEEvNT_6ParamsE)
        .other          _ZN7cutlass13device_kernelIN5flash11enable_sm90INS1_16FlashAttnFwdSm90INS1_25CollectiveMainloopFwdSm90ILi2EN4cute5tupleIJNS5_1CILi1EEES8_S8_EEENS6_IJNS7_ILi128EEENS7_ILi96EEENS7_ILi64EEEEEELi256ENS_6half_tEfNS_4arch4Sm90ELb0ELb1ELb0ELb1ELb0ELb0ELb1ELb1ELb0ELb1ELb0ELb0EEENS1_21CollectiveEpilogueFwdINS6_IJSA_NS7_ILi256EEESB_EEES9_SE_SG_Li256ELb1ELb1ELb0ELb0EEENS1_36VarlenDynamicPersistentTileSchedulerILi128ELi96ELi256ELi128ELb0ELb1ELb1ELb1ELb0ELb1EEEEEEEEEvNT_6ParamsE,@"STO_CUDA_ENTRY STV_DEFAULT"
_ZN7cutlass13device_kernelIN5flash11enable_sm90INS1_16FlashAttnFwdSm90INS1_25CollectiveMainloopFwdSm90ILi2EN4cute5tupleIJNS5_1CILi1EEES8_S8_EEENS6_IJNS7_ILi128EEENS7_ILi96EEENS7_ILi64EEEEEELi256ENS_6half_tEfNS_4arch4Sm90ELb0ELb1ELb0ELb1ELb0ELb0ELb1ELb1ELb0ELb1ELb0ELb0EEENS1_21CollectiveEpilogueFwdINS6_IJSA_NS7_ILi256EEESB_EEES9_SE_SG_Li256ELb1ELb1ELb0ELb0EEENS1_36VarlenDynamicPersistentTileSchedulerILi128ELi96ELi256ELi128ELb0ELb1ELb1ELb1ELb0ELb1EEEEEEEEEvNT_6ParamsE:
        /* <DEDUP_REMOVED lines=22> */
.L_x_12240:
[----:B------:R-:W-:Y:S05]  /*0160*/  BSYNC B0 ;  /* 0x0000000000007941 */ /* 0x000fea0003800000 */
.L_x_12239:
        /* <DEDUP_REMOVED lines=43> */
.L_x_12241:
        /* <DEDUP_REMOVED lines=22> */
.L_x_12242:
        /* <DEDUP_REMOVED lines=18> */
.L_x_12243:
        /* <DEDUP_REMOVED lines=22> */
.L_x_12244:
        /* <DEDUP_REMOVED lines=22> */
.L_x_12245:
        /* <DEDUP_REMOVED lines=13> */
.L_x_12247:
[----:B------:R-:W-:-:S08]  /*0a30*/  NOP ;  /* 0x0000000000007918 */ /* 0x000fd00000000000 */
[----:B------:R-:W0:Y:S02]  /*0a40*/  USETMAXREG.TRY_ALLOC.CTAPOOL UP0, 0xf0 ;  /* 0x000000f0000079c8 */ /* 0x000e240008000600 */
[----:B0-----:R-:W-:-:S13]  /*0a50*/  PLOP3.LUT P0, PT, PT, PT, UP0, 0x80, 0x0 ;  /* 0x000000000000781c */ /* 0x001fda0003f0f008 */
[----:B------:R-:W-:Y:S05]  /*0a60*/  @!P0 BRA `(.L_x_12247) ;  /* 0xfffffffc00f08947 */ /* 0x000fea000383ffff */
[----:B------:R-:W-:Y:S01]  /*0a70*/  ISETP.NE.AND P0, PT, R26, 0x1, PT ;  /* 0x000000011a00780c */ /* 0x000fe20003f05270 */
[----:B------:R-:W0:Y:S08]  /*0a80*/  S2UR UR4, SR_CgaCtaId ;  /* 0x00000000000479c3 */ /* 0x000e300000008800 */
[----:B------:R-:W-:Y:S06]  /*0a90*/  BAR.ARV 0x8, 0x180 ;  /* 0x0206000000007b1d */ /* 0x000fec0000002000 */
[----:B------:R-:W-:-:S02]  /*0aa0*/  UMOV UR46, 0x400 ;  /* 0x00000400002e7882 */ /* 0x000fc40000000000 */
[----:B------:R-:W-:Y:S08]  /*0ab0*/  @!P0 BAR.ARV 0x9, 0x100 ;  /* 0x0244000000008b1d */ /* 0x000ff00000002000 */
[----:B------:R-:W-:Y:S01]  /*0ac0*/  BAR.SYNC.DEFER_BLOCKING 0x5, 0x180 ;  /* 0x0146000000007b1d */ /* 0x000fe20000010000 */
[C---:B------:R-:W-:Y:S02]  /*0ad0*/  IADD3 R218, P1, R16.reuse, 0x210, RZ ;  /* 0x0000021010da7810 */ /* 0x040fe40007f3e0ff */
[----:B------:R-:W-:Y:S01]  /*0ae0*/  IADD3 R221, P2, R16, 0x21c, RZ ;  /* 0x0000021c10dd7810 */ /* 0x000fe20007f5e0ff */
[----:B0-----:R-:W-:-:S02]  /*0af0*/  ULEA UR46, UR4, UR46, 0x18 ;  /* 0x0000002e042e7291 */ /* 0x001fc4000f8ec03f */
[--C-:B------:R-:W-:Y:S01]  /*0b00*/  IMAD.X R217, RZ, RZ, R17.reuse, P1 ;  /* 0x000000ffffd97224 */ /* 0x100fe200008e0611 */
[----:B------:R-:W-:Y:S01]  /*0b10*/  ULDC UR4, c[0x0][0xd3c] ;  /* 0x00034f0000047ab9 */ /* 0x000fe20000000800 */
[----:B------:R-:W-:Y:S01]  /*0b20*/  STL.64 [R1+0x210], RZ ;  /* 0x000210ff01007387 */ /* 0x000fe20000100a00 */
[----:B------:R-:W-:-:S03]  /*0b30*/  IMAD.X R220, RZ, RZ, R17, P2 ;  /* 0x000000ffffdc7224 */ /* 0x000fc600010e0611 */
[----:B------:R-:W-:Y:S04]  /*0b40*/  STL [R1+0x218], RZ ;  /* 0x000218ff01007387 */ /* 0x000fe80000100800 */
[----:B------:R-:W-:Y:S04]  /*0b50*/  STL [R1+0x21c], RZ ;  /* 0x00021cff01007387 */ /* 0x000fe80000100800 */
[----:B------:R-:W0:Y:S01]  /*0b60*/  LDS.128 R8, [UR46+0x324d0] ;  /* 0x0324d02eff087984 */ /* 0x000e220008000c00 */
[----:B------:R-:W-:Y:S06]  /*0b70*/  BAR.ARV 0x4, 0x180 ;  /* 0x0106000000007b1d */ /* 0x000fec0000002000 */
[----:B0-----:R-:W-:-:S13]  /*0b80*/  ISETP.GE.AND P0, PT, R11, UR4, PT ;  /* 0x000000040b007c0c */ /* 0x001fda000bf06270 */
[----:B------:R-:W-:Y:S05]  /*0b90*/  @P0 EXIT ;  /* 0x000000000000094d */ /* 0x000fea0003800000 */
[----:B------:R-:W0:Y:S01]  /*0ba0*/  S2R R0, SR_TID.X ;  /* 0x0000000000007919 */ /* 0x000e220000002100 */
[----:B------:R-:W1:Y:S01]  /*0bb0*/  S2UR UR4, SR_SWINHI ;  /* 0x00000000000479c3 */ /* 0x000e620000002f00 */
[----:B------:R-:W-:Y:S01]  /*0bc0*/  IMAD.MOV.U32 R193, RZ, RZ, 0x2 ;  /* 0x00000002ffc17424 */ /* 0x000fe200078e00ff */
[----:B------:R-:W-:Y:S01]  /*0bd0*/  R2UR UR5, R9 ;  /* 0x00000000090572ca */ /* 0x000fe200000e0000 */
[----:B------:R-:W-:Y:S01]  /*0be0*/  VIADD R209, R26, 0x8 ;  /* 0x000000081ad17836 */ /* 0x000fe20000000000 */
[----:B------:R-:W-:Y:S02]  /*0bf0*/  R2UR UR6, R11 ;  /* 0x000000000b0672ca */ /* 0x000fe400000e0000 */
[----:B------:R-:W-:Y:S02]  /*0c00*/  R2UR UR7, R10 ;  /* 0x000000000a0772ca */ /* 0x000fe400000e0000 */
[----:B------:R-:W-:Y:S01]  /*0c10*/  IADD3 R208, -R26, 0xb, RZ ;  /* 0x0000000b1ad07810 */ /* 0x000fe20007ffe1ff */
[----:B------:R-:W-:Y:S01]  /*0c20*/  UMOV UR38, UR46 ;  /* 0x0000002e00267c82 */ /* 0x000fe20008000000 */
[----:B-1----:R-:W-:Y:S01]  /*0c30*/  UMOV UR39, UR4 ;  /* 0x0000000400277c82 */ /* 0x002fe20008000000 */
[----:B0-----:R-:W-:-:S05]  /*0c40*/  VIADD R206, R0, 0xffffff80 ;  /* 0xffffff8000ce7836 */ /* 0x001fca0000000000 */
[----:B------:R-:W-:-:S04]  /*0c50*/  SHF.R.S32.HI R27, RZ, 0x1f, R206 ;  /* 0x0000001fff1b7819 */ /* 0x000fc800000114ce */
[CC--:B----4-:R-:W-:Y:S02]  /*0c60*/  LEA.HI R2, R27.reuse, R206.reuse, RZ, 0x4 ;  /* 0x000000ce1b027211 */ /* 0x0d0fe400078f20ff */
[CC--:B------:R-:W-:Y:S02]  /*0c70*/  LEA.HI R0, R27.reuse, R206.reuse, RZ, 0x7 ;  /* 0x000000ce1b007211 */ /* 0x0c0fe400078f38ff */
[----:B------:R-:W-:Y:S02]  /*0c80*/  LEA.HI R4, R27, R206, RZ, 0x5 ;  /* 0x000000ce1b047211 */ /* 0x000fe400078f28ff */
[----:B------:R-:W-:Y:S02]  /*0c90*/  SHF.R.S32.HI R7, RZ, 0x4, R2 ;  /* 0x00000004ff077819 */ /* 0x000fe40000011402 */
[----:B------:R-:W-:Y:S01]  /*0ca0*/  LOP3.LUT R3, R0, 0xffffff80, RZ, 0xc0, !PT ;  /* 0xffffff8000037812 */ /* 0x000fe200078ec0ff */
[----:B------:R-:W-:Y:S01]  /*0cb0*/  IMAD.SHL.U32 R4, R4, 0x20, RZ ;  /* 0x0000002004047824 */ /* 0x000fe200078e00ff */
[----:B------:R-:W-:-:S02]  /*0cc0*/  LOP3.LUT R5, R2, 0x3fffff0, RZ, 0xc0, !PT ;  /* 0x03fffff002057812 */ /* 0x000fc400078ec0ff */
[----:B------:R-:W-:Y:S01]  /*0cd0*/  LEA.HI R2, R2, R7, RZ, 0x1 ;  /* 0x0000000702027211 */ /* 0x000fe200078f08ff */
[----:B------:R-:W-:Y:S01]  /*0ce0*/  IMAD.IADD R216, R206, 0x1, -R3 ;  /* 0x00000001ced87824 */ /* 0x000fe200078e0a03 */
[----:B------:R-:W-:Y:S01]  /*0cf0*/  LOP3.LUT R4, R4, 0xfffffc00, RZ, 0xc0, !PT ;  /* 0xfffffc0004047812 */ /* 0x000fe200078ec0ff */
[----:B------:R-:W-:Y:S01]  /*0d00*/  IMAD.IADD R5, R206, 0x1, -R5 ;  /* 0x00000001ce057824 */ /* 0x000fe200078e0a05 */
[----:B------:R-:W-:Y:S02]  /*0d10*/  LOP3.LUT R2, R2, 0x1ffffffe, RZ, 0xc0, !PT ;  /* 0x1ffffffe02027812 */ /* 0x000fe400078ec0ff */
[----:B------:R-:W-:Y:S01]  /*0d20*/  SHF.R.S32.HI R3, RZ, 0x1f, R216 ;  /* 0x0000001fff037819 */ /* 0x000fe200000114d8 */
[----:B------:R-:W-:Y:S01]  /*0d30*/  IMAD R5, R5, 0x40, R4 ;  /* 0x0000004005057824 */ /* 0x000fe200078e0204 */
[----:B------:R-:W-:Y:S01]  /*0d40*/  LEA.HI R4, R27, R206, RZ, 0x2 ;  /* 0x000000ce1b047211 */ /* 0x000fe200078f10ff */
[----:B------:R-:W-:Y:S01]  /*0d50*/  IMAD.IADD R2, R7, 0x1, -R2 ;  /* 0x0000000107027824 */ /* 0x000fe200078e0a02 */
[----:B------:R-:W-:-:S02]  /*0d60*/  LEA.HI R28, R3, R216, RZ, 0x2 ;  /* 0x000000d8031c7211 */ /* 0x000fc400078f10ff */
[----:B------:R-:W-:Y:S01]  /*0d70*/  LOP3.LUT R7, R4, 0xfffffffc, RZ, 0xc0, !PT ;  /* 0xfffffffc04077812 */ /* 0x000fe200078ec0ff */
[----:B------:R-:W-:Y:S01]  /*0d80*/  IMAD R192, R2, 0x8, R5 ;  /* 0x0000000802c07824 */ /* 0x000fe200078e0205 */
[--C-:B------:R-:W-:Y:S02]  /*0d90*/  SHF.R.S32.HI R2, RZ, 0x2, R28.reuse ;  /* 0x00000002ff027819 */ /* 0x100fe4000001141c */
[----:B------:R-:W-:Y:S01]  /*0da0*/  SHF.R.S32.HI R5, RZ, 0x1f, R28 ;  /* 0x0000001fff057819 */ /* 0x000fe2000001141c */
[----:B------:R-:W-:Y:S01]  /*0db0*/  IMAD.IADD R7, R206, 0x1, -R7 ;  /* 0x00000001ce077824 */ /* 0x000fe200078e0a07 */
[----:B------:R-:W-:Y:S01]  /*0dc0*/  LEA.HI R3, R3, R216, RZ, 0x5 ;  /* 0x000000d803037211 */ /* 0x000fe200078f28ff */
[----:B------:R-:W-:Y:S01]  /*0dd0*/  IMAD.WIDE R192, R192, R193, UR38 ;  /* 0x00000026c0c07e25 */ /* 0x000fe2000f8e02c1 */
[----:B------:R-:W-:Y:S02]  /*0de0*/  LEA.HI R5, R5, R2, RZ, 0x3 ;  /* 0x0000000205057211 */ /* 0x000fe400078f18ff */
[----:B------:R-:W-:-:S02]  /*0df0*/  LEA.HI R4, R7, R7, RZ, 0x1 ;  /* 0x0000000707047211 */ /* 0x000fc400078f08ff */
[----:B------:R-:W-:Y:S02]  /*0e00*/  LOP3.LUT R5, R5, 0xfffffff8, RZ, 0xc0, !PT ;  /* 0xfffffff805057812 */ /* 0x000fe400078ec0ff */
[----:B------:R-:W-:Y:S02]  /*0e10*/  IADD3 R6, P6, R192, 0x40, RZ ;  /* 0x00000040c0067810 */ /* 0x000fe40007fde0ff */
[----:B------:R-:W-:Y:S01]  /*0e20*/  LOP3.LUT R4, R4, 0x1ffffffe, RZ, 0xc0, !PT ;  /* 0x1ffffffe04047812 */ /* 0x000fe200078ec0ff */
[----:B------:R-:W-:Y:S01]  /*0e30*/  IMAD.IADD R2, R2, 0x1, -R5 ;  /* 0x0000000102027824 */ /* 0x000fe200078e0a05 */
[----:B------:R-:W-:Y:S02]  /*0e40*/  LOP3.LUT R5, R6, 0x380, RZ, 0xc0, !PT ;  /* 0x0000038006057812 */ /* 0x000fe400078ec0ff */
[----:B------:R-:W-:Y:S01]  /*0e50*/  IADD3 R9, P1, R192, 0x20, RZ ;  /* 0x00000020c0097810 */ /* 0x000fe20007f3e0ff */
[----:B------:R-:W-:Y:S01]  /*0e60*/  IMAD.IADD R31, R7, 0x1, -R4 ;  /* 0x00000001071f7824 */ /* 0x000fe200078e0a04 */
[----:B------:R-:W-:-:S02]  /*0e70*/  SHF.R.U64 R5, R5, 0x3, RZ ;  /* 0x0000000305057819 */ /* 0x000fc400000012ff */
[----:B------:R-:W-:Y:S02]  /*0e80*/  LOP3.LUT R8, R9, 0x380, RZ, 0xc0, !PT ;  /* 0x0000038009087812 */ /* 0x000fe400078ec0ff */
[----:B------:R-:W-:Y:S02]  /*0e90*/  IADD3 R7, P5, R192, 0x60, RZ ;  /* 0x00000060c0077810 */ /* 0x000fe40007fbe0ff */
[----:B------:R-:W-:Y:S02]  /*0ea0*/  SHF.R.S32.HI R3, RZ, 0x5, R3 ;  /* 0x00000005ff037819 */ /* 0x000fe40000011403 */
[----:B------:R-:W-:Y:S01]  /*0eb0*/  LOP3.LUT R4, R5, R6, RZ, 0x3c, !PT ;  /* 0x0000000605047212 */ /* 0x000fe200078e3cff */
[--C-:B------:R-:W-:Y:S01]  /*0ec0*/  IMAD.X R5, RZ, RZ, R193.reuse, P6 ;  /* 0x000000ffff057224 */ /* 0x100fe200030e06c1 */
[----:B------:R-:W-:Y:S01]  /*0ed0*/  SHF.R.U64 R8, R8, 0x3, RZ ;  /* 0x0000000308087819 */ /* 0x000fe200000012ff */
[----:B------:R-:W-:Y:S01]  /*0ee0*/  IMAD R29, R3, 0x10, R2 ;  /* 0x00000010031d7824 */ /* 0x000fe200078e0202 */
[----:B------:R-:W-:Y:S01]  /*0ef0*/  LOP3.LUT R6, R7, 0x380, RZ, 0xc0, !PT ;  /* 0x0000038007067812 */ /* 0x000fe200078ec0ff */
[----:B------:R-:W-:Y:S01]  /*0f00*/  IMAD.X R3, RZ, RZ, R193, P1 ;  /* 0x000000ffff037224 */ /* 0x000fe200008e06c1 */
[----:B------:R-:W-:-:S02]  /*0f10*/  LOP3.LUT R2, R8, R9, RZ, 0x3c, !PT ;  /* 0x0000000908027212 */ /* 0x000fc400078e3cff */
[----:B------:R-:W-:Y:S02]  /*0f20*/  SHF.R.U64 R6, R6, 0x3, RZ ;  /* 0x0000000306067819 */ /* 0x000fe400000012ff */
[----:B------:R-:W-:Y:S02]  /*0f30*/  IADD3 R19, P1, R192, 0x8000, RZ ;  /* 0x00008000c0137810 */ /* 0x000fe40007f3e0ff */
[----:B------:R-:W-:Y:S02]  /*0f40*/  LEA.HI R27, R27, R206, RZ, 0x3 ;  /* 0x000000ce1b1b7211 */ /* 0x000fe400078f18ff */
[----:B------:R-:W-:Y:S02]  /*0f50*/  SHF.R.S32.HI R225, RZ, 0x7, R0 ;  /* 0x00000007ffe17819 */ /* 0x000fe40000011400 */
[----:B------:R-:W-:Y:S01]  /*0f60*/  LOP3.LUT R6, R6, R7, RZ, 0x3c, !PT ;  /* 0x0000000706067212 */ /* 0x000fe200078e3cff */
[----:B------:R-:W-:Y:S01]  /*0f70*/  IMAD.X R7, RZ, RZ, R193, P5 ;  /* 0x000000ffff077224 */ /* 0x000fe200028e06c1 */
[----:B------:R-:W-:-:S02]  /*0f80*/  LOP3.LUT R18, R19, 0x380, RZ, 0xc0, !PT ;  /* 0x0000038013127812 */ /* 0x000fc400078ec0ff */
[----:B------:R-:W-:Y:S02]  /*0f90*/  MOV R235, R2 ;  /* 0x0000000200eb7202 */ /* 0x000fe40000000f00 */
[C---:B------:R-:W-:Y:S02]  /*0fa0*/  IADD3 R9, P0, R192.reuse, 0x4000, RZ ;  /* 0x00004000c0097810 */ /* 0x040fe40007f1e0ff */
[----:B------:R-:W-:Y:S02]  /*0fb0*/  LOP3.LUT R3, R27, 0xfffffff8, RZ, 0xc0, !PT ;  /* 0xfffffff81b037812 */ /* 0x000fe400078ec0ff */
[C---:B------:R-:W-:Y:S02]  /*0fc0*/  IADD3 R11, P4, R192.reuse, 0x4020, RZ ;  /* 0x00004020c00b7810 */ /* 0x040fe40007f9e0ff */
[----:B------:R-:W-:Y:S01]  /*0fd0*/  IADD3 R13, P3, R192, 0x4040, RZ ;  /* 0x00004040c00d7810 */ /* 0x000fe20007f7e0ff */
[----:B------:R-:W-:Y:S01]  /*0fe0*/  IMAD.IADD R3, R206, 0x1, -R3 ;  /* 0x00000001ce037824 */ /* 0x000fe200078e0a03 */
[----:B------:R-:W-:-:S02]  /*0ff0*/  IADD3 R15, P2, R192, 0x4060, RZ ;  /* 0x00004060c00f7810 */ /* 0x000fc40007f5e0ff */
[C---:B------:R-:W-:Y:S01]  /*1000*/  IADD3 R21, P6, R192.reuse, 0x8020, RZ ;  /* 0x00008020c0157810 */ /* 0x040fe20007fde0ff */
[----:B------:R-:W-:Y:S01]  /*1010*/  IMAD.SHL.U32 R194, R3, 0x8, RZ ;  /* 0x0000000803c27824 */ /* 0x000fe200078e00ff */
[----:B------:R-:W-:Y:S02]  /*1020*/  IADD3 R25, P5, R192, 0xc060, RZ ;  /* 0x0000c060c0197810 */ /* 0x000fe40007fbe0ff */
[----:B------:R-:W-:Y:S01]  /*1030*/  LEA.HI R0, R0, R225, RZ, 0x1 ;  /* 0x000000e100007211 */ /* 0x000fe200078f08ff */
[----:B------:R-:W-:Y:S01]  /*1040*/  VIADD R196, R194, 0x40 ;  /* 0x00000040c2c47836 */ /* 0x000fe20000000000 */
[----:B------:R-:W-:Y:S01]  /*1050*/  SHF.R.U64 R18, R18, 0x3, RZ ;  /* 0x0000000312127819 */ /* 0x000fe200000012ff */
[C---:B------:R-:W-:Y:S01]  /*1060*/  VIADD R195, R194.reuse, 0x80 ;  /* 0x00000080c2c37836 */ /* 0x040fe20000000000 */
[----:B------:R-:W-:Y:S01]  /*1070*/  LOP3.LUT R8, R9, 0x380, RZ, 0xc0, !PT ;  /* 0x0000038009087812 */ /* 0x000fe200078ec0ff */
[----:B------:R-:W-:Y:S01]  /*1080*/  VIADD R197, R194, 0xc0 ;  /* 0x000000c0c2c57836 */ /* 0x000fe20000000000 */
[----:B------:R-:W-:-:S02]  /*1090*/  SHF.R.S32.HI R210, RZ, 0x3, R27 ;  /* 0x00000003ffd27819 */ /* 0x000fc4000001141b */
[----:B------:R-:W-:Y:S02]  /*10a0*/  LOP3.LUT R10, R11, 0x380, RZ, 0xc0, !PT ;  /* 0x000003800b0a7812 */ /* 0x000fe400078ec0ff */
[----:B------:R-:W-:Y:S01]  /*10b0*/  LOP3.LUT R12, R13, 0x380, RZ, 0xc0, !PT ;  /* 0x000003800d0c7812 */ /* 0x000fe200078ec0ff */
[----:B------:R-:W-:Y:S01]  /*10c0*/  IMAD R211, R3, 0x20, R210 ;  /* 0x0000002003d37824 */ /* 0x000fe200078e02d2 */
[----:B------:R-:W-:Y:S02]  /*10d0*/  LOP3.LUT R14, R15, 0x380, RZ, 0xc0, !PT ;  /* 0x000003800f0e7812 */ /* 0x000fe400078ec0ff */
[----:B------:R-:W-:Y:S02]  /*10e0*/  LOP3.LUT R20, R21, 0x380, RZ, 0xc0, !PT ;  /* 0x0000038015147812 */ /* 0x000fe400078ec0ff */
[----:B------:R-:W-:Y:S02]  /*10f0*/  LOP3.LUT R24, R25, 0x380, RZ, 0xc0, !PT ;  /* 0x0000038019187812 */ /* 0x000fe400078ec0ff */
[----:B------:R-:W-:-:S02]  /*1100*/  LOP3.LUT R0, R0, 0x3fffffe, RZ, 0xc0, !PT ;  /* 0x03fffffe00007812 */ /* 0x000fc400078ec0ff */
[----:B------:R-:W-:Y:S01]  /*1110*/  LOP3.LUT R18, R18, R19, RZ, 0x3c, !PT ;  /* 0x0000001312127212 */ /* 0x000fe200078e3cff */
[----:B------:R-:W-:Y:S01]  /*1120*/  IMAD.X R19, RZ, RZ, R193, P1 ;  /* 0x000000ffff137224 */ /* 0x000fe200008e06c1 */
[----:B------:R-:W-:Y:S01]  /*1130*/  SHF.R.U64 R8, R8, 0x3, RZ ;  /* 0x0000000308087819 */ /* 0x000fe200000012ff */
[----:B------:R-:W-:Y:S01]  /*1140*/  IMAD.IADD R0, R225, 0x1, -R0 ;  /* 0x00000001e1007824 */ /* 0x000fe200078e0a00 */
[----:B------:R-:W-:Y:S02]  /*1150*/  SHF.R.U64 R10, R10, 0x3, RZ ;  /* 0x000000030a0a7819 */ /* 0x000fe400000012ff */
[----:B------:R-:W-:Y:S01]  /*1160*/  SHF.R.U64 R12, R12, 0x3, RZ ;  /* 0x000000030c0c7819 */ /* 0x000fe200000012ff */
[----:B------:R-:W-:Y:S01]  /*1170*/  IMAD R204, R0, 0x40, R29 ;  /* 0x0000004000cc7824 */ /* 0x000fe200078e021d */
[----:B------:R-:W-:Y:S02]  /*1180*/  SHF.R.U64 R14, R14, 0x3, RZ ;  /* 0x000000030e0e7819 */ /* 0x000fe400000012ff */
[----:B------:R-:W-:Y:S01]  /*1190*/  SHF.R.U64 R20, R20, 0x3, RZ ;  /* 0x0000000314147819 */ /* 0x000fe200000012ff */
[----:B------:R-:W-:Y:S01]  /*11a0*/  IMAD R236, R31, 0x8, R204 ;  /* 0x000000081fec7824 */ /* 0x000fe200078e02cc */
[----:B------:R-:W-:-:S02]  /*11b0*/  SHF.R.U64 R24, R24, 0x3, RZ ;  /* 0x0000000318187819 */ /* 0x000fc400000012ff */
        /* <DEDUP_REMOVED lines=14> */
[----:B------:R-:W-:Y:S01]  /*12a0*/  IMAD.IADD R3, R216, 0x1, -R3 ;  /* 0x00000001d8037824 */ /* 0x000fe200078e0a03 */
[----:B------:R-:W-:-:S02]  /*12b0*/  IADD3 R18, P0, R16, 0x13c, RZ ;  /* 0x0000013c10127810 */ /* 0x000fc40007f1e0ff */
[----:B------:R-:W-:Y:S01]  /*12c0*/  IADD3 R224, P1, R16, 0x220, RZ ;  /* 0x0000022010e07810 */ /* 0x000fe20007f3e0ff */
[----:B------:R-:W-:Y:S01]  /*12d0*/  IMAD.SHL.U32 R205, R3, 0x2, RZ ;  /* 0x0000000203cd7824 */ /* 0x000fe200078e00ff */
[----:B------:R-:W-:Y:S01]  /*12e0*/  MOV R234, R4 ;  /* 0x0000000400ea7202 */ /* 0x000fe20000000f00 */
[--C-:B------:R-:W-:Y:S01]  /*12f0*/  IMAD.X R164, RZ, RZ, R17.reuse, P0 ;  /* 0x000000ffffa47224 */ /* 0x100fe200000e0611 */
[----:B------:R-:W-:Y:S01]  /*1300*/  MOV R233, R6 ;  /* 0x0000000600e97202 */ /* 0x000fe20000000f00 */
[----:B------:R-:W-:Y:S01]  /*1310*/  IMAD.X R222, RZ, RZ, R17, P1 ;  /* 0x000000ffffde7224 */ /* 0x000fe200008e0611 */
[----:B------:R-:W-:Y:S02]  /*1320*/  MOV R232, R8 ;  /* 0x0000000800e87202 */ /* 0x000fe40000000f00 */
[----:B------:R-:W-:Y:S02]  /*1330*/  MOV R231, R10 ;  /* 0x0000000a00e77202 */ /* 0x000fe40000000f00 */
[----:B------:R-:W-:-:S02]  /*1340*/  MOV R230, R12 ;  /* 0x0000000c00e67202 */ /* 0x000fc40000000f00 */
[----:B------:R-:W-:Y:S02]  /*1350*/  MOV R229, R14 ;  /* 0x0000000e00e57202 */ /* 0x000fe40000000f00 */
[----:B------:R-:W-:Y:S02]  /*1360*/  MOV R227, R20 ;  /* 0x0000001400e37202 */ /* 0x000fe40000000f00 */
[----:B------:R-:W-:Y:S02]  /*1370*/  MOV R226, R24 ;  /* 0x0000001800e27202 */ /* 0x000fe40000000f00 */
[----:B------:R-:W-:Y:S02]  /*1380*/  SHF.R.S32.HI R203, RZ, 0x1f, R194 ;  /* 0x0000001fffcb7819 */ /* 0x000fe400000114c2 */
[----:B------:R-:W-:Y:S02]  /*1390*/  SHF.R.S32.HI R202, RZ, 0x1f, R196 ;  /* 0x0000001fffca7819 */ /* 0x000fe400000114c4 */
[----:B------:R-:W-:-:S02]  /*13a0*/  SHF.R.S32.HI R201, RZ, 0x1f, R195 ;  /* 0x0000001fffc97819 */ /* 0x000fc400000114c3 */
[----:B------:R-:W-:-:S07]  /*13b0*/  SHF.R.S32.HI R200, RZ, 0x1f, R197 ;  /* 0x0000001fffc87819 */ /* 0x000fce00000114c5 */
.L_x_12373:
        /* <DEDUP_REMOVED lines=12> */
[----:B012---:R-:W-:Y:S02]  /*1480*/  IMAD.U32 R2, RZ, RZ, UR8 ;  /* 0x00000008ff027e24 */ /* 0x007fe4000f8e00ff */
[----:B------:R-:W-:Y:S01]  /*1490*/  IMAD.U32 R3, RZ, RZ, UR9 ;  /* 0x00000009ff037e24 */ /* 0x000fe2000f8e00ff */
[----:B------:R-:W-:-:S03]  /*14a0*/  @UP1 UIMAD.WIDE UR8, UR6, 0x4, UR10 ;  /* 0x00000004060818a5 */ /* 0x000fc6000f8e020a */
[----:B------:R-:W-:Y:S01]  /*14b0*/  ULDC.64 UR10, c[0x0][0xb18] ;  /* 0x0002c600000a7ab9 */ /* 0x000fe20000000a00 */
[----:B------:R-:W2:Y:S02]  /*14c0*/  @P0 LDG.E R2, desc[UR40][R2.64] ;  /* 0x0000002802020981 */ /* 0x000ea4000c1e1900 */
[----:B------:R-:W-:Y:S02]  /*14d0*/  IMAD.U32 R4, RZ, RZ, UR8 ;  /* 0x00000008ff047e24 */ /* 0x000fe4000f8e00ff */
[----:B------:R-:W-:Y:S01]  /*14e0*/  IMAD.U32 R5, RZ, RZ, UR9 ;  /* 0x00000009ff057e24 */ /* 0x000fe2000f8e00ff */
[----:B------:R-:W-:-:S04]  /*14f0*/  ULDC.64 UR8, c[0x0][0x418] ;  /* 0x0001060000087ab9 */ /* 0x000fc80000000a00 */
[----:B---3--:R-:W3:Y:S01]  /*1500*/  @P2 LDG.E R4, desc[UR40][R4.64] ;  /* 0x0000002804042981 */ /* 0x008ee2000c1e1900 */
[----:B------:R-:W-:Y:S01]  /*1510*/  UISETP.NE.U32.AND UP0, UPT, UR8, URZ, UPT ;  /* 0x0000003f0800728c */ /* 0x000fe2000bf05070 */
[----:B------:R-:W-:Y:S01]  /*1520*/  ISETP.NE.U32.AND P1, PT, RZ, UR10, PT ;  /* 0x0000000aff007c0c */ /* 0x000fe2000bf25070 */
[----:B------:R-:W-:Y:S01]  /*1530*/  UMOV UR4, URZ ;  /* 0x0000003f00047c82 */ /* 0x000fe20008000000 */
[----:B------:R-:W-:Y:S01]  /*1540*/  ULDC UR8, c[0x0][0x424] ;  /* 0x0001090000087ab9 */ /* 0x000fe20000000800 */
[----:B------:R-:W-:Y:S01]  /*1550*/  UISETP.NE.AND.EX UP0, UPT, UR9, URZ, UPT, UP0 ;  /* 0x0000003f0900728c */ /* 0x000fe2000bf05300 */
[----:B------:R-:W-:Y:S01]  /*1560*/  ISETP.NE.AND.EX P1, PT, RZ, UR11, PT, P1 ;  /* 0x0000000bff007c0c */ /* 0x000fe2000bf25310 */
[----:B------:R-:W-:Y:S01]  /*1570*/  ULDC UR47, c[0x0][0x288] ;  /* 0x0000a200002f7ab9 */ /* 0x000fe20000000800 */
[----:B------:R-:W-:Y:S01]  /*1580*/  UMOV UR37, UR7 ;  /* 0x0000000700257c82 */ /* 0x000fe20008000000 */
[----:B------:R-:W-:-:S04]  /*1590*/  USEL UR8, UR8, 0x1, UP0 ;  /* 0x0000000108087887 */ /* 0x000fc80008000000 */
[----:B------:R-:W-:Y:S01]  /*15a0*/  UIMAD UR48, UR8, UR48, URZ ;  /* 0x00000030083072a4 */ /* 0x000fe2000f8e023f */
[----:B--2---:R-:W-:Y:S02]  /*15b0*/  @P0 R2UR UR4, R2 ;  /* 0x00000000020402ca */ /* 0x004fe400000e0000 */
[----:B---3--:R-:W-:Y:S01]  /*15c0*/  @P2 R2UR UR47, R4 ;  /* 0x00000000042f22ca */ /* 0x008fe200000e0000 */
[----:B----4-:R-:W-:-:S14]  /*15d0*/  @P2 BRA `(.L_x_12248) ;  /* 0x0000000000342947 */ /* 0x010fdc0003800000 */
        /* <DEDUP_REMOVED lines=13> */
.L_x_12248:
        /* <DEDUP_REMOVED lines=9> */
.L_x_12249:
        /* <DEDUP_REMOVED lines=13> */
.L_x_12250:
[----:B------:R-:W0:Y:S01]  /*1810*/  S2R R0, SR_TID.X ;  /* 0x0000000000007919 */ /* 0x000e220000002100 */
[----:B------:R-:W-:Y:S01]  /*1820*/  UIADD3 UR6, UP2, UR38, 0x32450, URZ ;  /* 0x0003245026067890 */ /* 0x000fe2000ff5e03f */
[----:B------:R-:W-:Y:S01]  /*1830*/  IMAD.MOV.U32 R2, RZ, RZ, 0x3000 ;  /* 0x00003000ff027424 */ /* 0x000fe200078e00ff */
[----:B------:R-:W-:Y:S01]  /*1840*/  UIADD3 UR12, UP3, UR38, 0x32460, URZ ;  /* 0x00032460260c7890 */ /* 0x000fe2000ff7e03f */
[----:B------:R-:W-:Y:S01]  /*1850*/  IMAD.U32 R3, RZ, RZ, UR36 ;  /* 0x00000024ff037e24 */ /* 0x000fe2000f8e00ff */
[----:B------:R-:W-:Y:S01]  /*1860*/  UIADD3 UR8, UP0, UR38, 0x32430, URZ ;  /* 0x0003243026087890 */ /* 0x000fe2000ff1e03f */
[----:B------:R-:W-:Y:S01]  /*1870*/  IMAD.MOV.U32 R8, RZ, RZ, 0x1 ;  /* 0x00000001ff087424 */ /* 0x000fe200078e00ff */
[----:B------:R-:W-:Y:S01]  /*1880*/  UIADD3 UR10, UP1, UR38, 0x32440, URZ ;  /* 0x00032440260a7890 */ /* 0x000fe2000ff3e03f */
[----:B------:R-:W-:Y:S01]  /*1890*/  IMAD.MOV.U32 R9, RZ, RZ, RZ ;  /* 0x000000ffff097224 */ /* 0x000fe200078e00ff */
[----:B------:R-:W-:Y:S01]  /*18a0*/  UIADD3.X UR7, URZ, UR39, URZ, UP2, !UPT ;  /* 0x000000273f077290 */ /* 0x000fe200097fe43f */
[----:B------:R-:W-:Y:S01]  /*18b0*/  IMAD.MOV.U32 R5, RZ, RZ, 0x100 ;  /* 0x00000100ff057424 */ /* 0x000fe200078e00ff */
[----:B------:R-:W-:Y:S01]  /*18c0*/  UIADD3.X UR13, URZ, UR39, URZ, UP3, !UPT ;  /* 0x000000273f0d7290 */ /* 0x000fe20009ffe43f */
[----:B------:R-:W-:Y:S01]  /*18d0*/  IMAD.MOV.U32 R6, RZ, RZ, 0x1 ;  /* 0x00000001ff067424 */ /* 0x000fe200078e00ff */
[----:B------:R-:W-:Y:S01]  /*18e0*/  UIADD3.X UR9, URZ, UR39, URZ, UP0, !UPT ;  /* 0x000000273f097290 */ /* 0x000fe200087fe43f */
[----:B------:R-:W-:Y:S01]  /*18f0*/  IMAD.MOV.U32 R7, RZ, RZ, RZ ;  /* 0x000000ffff077224 */ /* 0x000fe200078e00ff */
[----:B------:R-:W-:Y:S01]  /*1900*/  UIADD3.X UR11, URZ, UR39, URZ, UP1, !UPT ;  /* 0x000000273f0b7290 */ /* 0x000fe20008ffe43f */
[----:B------:R-:W-:Y:S01]  /*1910*/  IMAD.U32 R10, RZ, RZ, UR6 ;  /* 0x00000006ff0a7e24 */ /* 0x000fe2000f8e00ff */
[----:B------:R-:W-:Y:S01]  /*1920*/  UIADD3 UR48, -UR4, UR48, URZ ;  /* 0x0000003004307290 */ /* 0x000fe2000fffe13f */
[----:B------:R-:W-:Y:S01]  /*1930*/  IMAD.U32 R19, RZ, RZ, UR12 ;  /* 0x0000000cff137e24 */ /* 0x000fe2000f8e00ff */
[----:B------:R1:W-:Y:S01]  /*1940*/  STL.64 [R1+0x18], R2 ;  /* 0x0000180201007387 */ /* 0x0003e20000100a00 */
[----:B------:R-:W-:Y:S01]  /*1950*/  ULDC UR4, c[0x0][0x448] ;  /* 0x0001120000047ab9 */ /* 0x000fe20000000800 */
[----:B------:R-:W-:Y:S01]  /*1960*/  IMAD.U32 R11, RZ, RZ, UR7 ;  /* 0x00000007ff0b7e24 */ /* 0x000fe2000f8e00ff */
[----:B------:R-:W-:Y:S01]  /*1970*/  UISETP.NE.AND UP0, UPT, UR4, 0x1, UPT ;  /* 0x000000010400788c */ /* 0x000fe2000bf05270 */
[----:B------:R-:W-:Y:S01]  /*1980*/  IMAD.U32 R20, RZ, RZ, UR13 ;  /* 0x0000000dff147e24 */ /* 0x000fe2000f8e00ff */
[----:B------:R2:W-:Y:S01]  /*1990*/  STL.64 [R1+0x60], R8 ;  /* 0x0000600801007387 */ /* 0x0005e20000100a00 */
[----:B------:R-:W-:Y:S01]  /*19a0*/  IMAD.U32 R24, RZ, RZ, UR5 ;  /* 0x00000005ff187e24 */ /* 0x000fe2000f8e00ff */
[----:B------:R-:W-:Y:S01]  /*19b0*/  USHF.L.U32 UR43, UR5, 0x7, URZ ;  /* 0x00000007052b7899 */ /* 0x000fe2000800063f */
[----:B------:R-:W-:Y:S01]  /*19c0*/  IMAD.MOV.U32 R12, RZ, RZ, 0xc000 ;  /* 0x0000c000ff0c7424 */ /* 0x000fe200078e00ff */
[----:B------:R-:W-:Y:S01]  /*19d0*/  STL.128 [R1+0x430], RZ ;  /* 0x000430ff01007387 */ /* 0x000fe20000100c00 */
[----:B------:R-:W-:Y:S01]  /*19e0*/  IMAD.U32 R13, RZ, RZ, UR36 ;  /* 0x00000024ff0d7e24 */ /* 0x000fe2000f8e00ff */
[----:B------:R-:W-:Y:S01]  /*19f0*/  ULDC.64 UR4, c[0x0][0xad8] ;  /* 0x0002b60000047ab9 */ /* 0x000fe20000000a00 */
[----:B------:R-:W-:Y:S01]  /*1a00*/  IMAD.MOV.U32 R15, RZ, RZ, 0x100 ;  /* 0x00000100ff0f7424 */ /* 0x000fe200078e00ff */
[----:B0-----:R-:W-:Y:S01]  /*1a10*/  LOP3.LUT R0, R0, 0x7f, RZ, 0xc0, !PT ;  /* 0x0000007f00007812 */ /* 0x001fe200078ec0ff */
[----:B-1----:R-:W-:Y:S01]  /*1a20*/  IMAD.U32 R2, RZ, RZ, UR10 ;  /* 0x0000000aff027e24 */ /* 0x002fe2000f8e00ff */
[----:B------:R-:W-:Y:S01]  /*1a30*/  UISETP.GE.AND UP1, UPT, UR5, 0x1, UPT ;  /* 0x000000010500788c */ /* 0x000fe2000bf26270 */
[----:B------:R-:W-:Y:S01]  /*1a40*/  IMAD.U32 R3, RZ, RZ, UR11 ;  /* 0x0000000bff037e24 */ /* 0x000fe2000f8e00ff */
[----:B------:R-:W-:Y:S01]  /*1a50*/  ISETP.NE.AND P0, PT, R0, RZ, PT ;  /* 0x000000ff0000720c */ /* 0x000fe20003f05270 */
[----:B--2---:R-:W-:Y:S01]  /*1a60*/  IMAD.U32 R8, RZ, RZ, UR8 ;  /* 0x00000008ff087e24 */ /* 0x004fe2000f8e00ff */
[----:B------:R-:W0:Y:S01]  /*1a70*/  LDC R0, c[0x0][0xa80] ;  /* 0x0002a000ff007b82 */ /* 0x000e220000000800 */
[----:B------:R-:W-:Y:S01]  /*1a80*/  IMAD.U32 R9, RZ, RZ, UR9 ;  /* 0x00000009ff097e24 */ /* 0x000fe2000f8e00ff */
[----:B------:R-:W-:Y:S01]  /*1a90*/  SEL R4, RZ, 0x1, P0 ;  /* 0x00000001ff047807 */ /* 0x000fe20000000000 */
[----:B------:R-:W-:Y:S01]  /*1aa0*/  STL [R1+0x70], R24 ;  /* 0x0000701801007387 */ /* 0x000fe20000100800 */
[----:B------:R-:W-:Y:S01]  /*1ab0*/  UIADD3 UR8, UR43, 0x7f, URZ ;  /* 0x0000007f2b087890 */ /* 0x000fe2000fffe03f */
[----:B------:R-:W-:Y:S01]  /*1ac0*/  PLOP3.LUT P2, PT, PT, PT, UP1, 0x80, 0x0 ;  /* 0x000000000000781c */ /* 0x000fe20003f4f018 */
[----:B------:R-:W-:Y:S01]  /*1ad0*/  @UP0 ULDC UR6, c[0x0][0x44c] ;  /* 0x0001130000060ab9 */ /* 0x000fe20000000800 */
[----:B------:R-:W-:Y:S01]  /*1ae0*/  IMAD.MOV.U32 R14, RZ, RZ, R4 ;  /* 0x000000ffff0e7224 */ /* 0x000fe200078e0004 */
[----:B------:R1:W-:Y:S01]  /*1af0*/  STL.128 [R1+0x20], R4 ;  /* 0x0000200401007387 */ /* 0x0003e20000100c00 */
[----:B------:R-:W-:Y:S01]  /*1b00*/  UIMAD.WIDE.U32 UR6, UR8, UR6, URZ ;  /* 0x00000006080672a5 */ /* 0x000fe2000f8e003f */
[C---:B------:R-:W-:Y:S01]  /*1b10*/  IADD3 R35, P0, R16.reuse, 0x430, RZ ;  /* 0x0000043010237810 */ /* 0x040fe20007f1e0ff */
[----:B------:R-:W-:Y:S01]  /*1b20*/  @UP0 ULDC UR9, c[0x0][0x450] ;  /* 0x0001140000090ab9 */ /* 0x000fe20000000800 */
[----:B------:R2:W-:Y:S01]  /*1b30*/  STL.128 [R1+0x50], R12 ;  /* 0x0000500c01007387 */ /* 0x0005e20000100c00 */
[----:B------:R-:W-:Y:S01]  /*1b40*/  UIADD3 UR44, UR48, 0x1, -UR47 ;  /* 0x00000001302c7890 */ /* 0x000fe2000fffe82f */
[----:B------:R-:W-:Y:S01]  /*1b50*/  IADD3 R34, P1, R16, 0x38, RZ ;  /* 0x0000003810227810 */ /* 0x000fe20007f3e0ff */
[----:B------:R-:W-:Y:S01]  /*1b60*/  @UP0 USHF.R.U32.HI UR8, URZ, UR9, UR7 ;  /* 0x000000093f080299 */ /* 0x000fe20008011607 */
[----:B------:R2:W-:Y:S01]  /*1b70*/  STL.64 [R1+0x8], R8 ;  /* 0x0000080801007387 */ /* 0x0005e20000100a00 */
[----:B------:R-:W-:-:S02]  /*1b80*/  IMAD.X R48, RZ, RZ, R17, P0 ;  /* 0x000000ffff307224 */ /* 0x000fc400000e0611 */
[----:B------:R-:W-:Y:S01]  /*1b90*/  UIADD3 UR6, UR44, UR8, URZ ;  /* 0x000000082c067290 */ /* 0x000fe2000fffe03f */
[----:B------:R2:W-:Y:S01]  /*1ba0*/  STL.64 [R1+0x10], R2 ;  /* 0x0000100201007387 */ /* 0x0005e20000100a00 */
[----:B------:R-:W-:Y:S02]  /*1bb0*/  IMAD.X R45, RZ, RZ, R17, P1 ;  /* 0x000000ffff2d7224 */ /* 0x000fe400008e0611 */
[----:B------:R-:W-:Y:S01]  /*1bc0*/  UIADD3 UR4, UR6, UR4, URZ ;  /* 0x0000000406047290 */ /* 0x000fe2000fffe03f */
[----:B-1----:R-:W-:Y:S01]  /*1bd0*/  IMAD.MOV.U32 R4, RZ, RZ, R10 ;  /* 0x000000ffff047224 */ /* 0x002fe200078e000a */
[----:B------:R2:W-:Y:S01]  /*1be0*/  STL.64 [R1+0x30], R2 ;  /* 0x0000300201007387 */ /* 0x0005e20000100a00 */
[----:B------:R-:W-:Y:S02]  /*1bf0*/  IMAD.MOV.U32 R5, RZ, RZ, R11 ;  /* 0x000000ffff057224 */ /* 0x000fe400078e000b */
[----:B------:R-:W-:Y:S01]  /*1c00*/  IMAD.MOV.U32 R6, RZ, RZ, R19 ;  /* 0x000000ffff067224 */ /* 0x000fe200078e0013 */
[----:B0-----:R2:W-:Y:S01]  /*1c10*/  STL [R1+0x450], R0 ;  /* 0x0004500001007387 */ /* 0x0015e20000100800 */
[----:B------:R-:W-:-:S03]  /*1c20*/  IMAD.MOV.U32 R7, RZ, RZ, R20 ;  /* 0x000000ffff077224 */ /* 0x000fc600078e0014 */
[----:B------:R2:W-:Y:S04]  /*1c30*/  STL.128 [R1+0x440], RZ ;  /* 0x000440ff01007387 */ /* 0x0005e80000100c00 */
[----:B------:R2:W-:Y:S04]  /*1c40*/  STL.128 [R1+0x40], R4 ;  /* 0x0000400401007387 */ /* 0x0005e80000100c00 */
[----:B------:R2:W-:Y:S04]  /*1c50*/  STL.64 [R1+0x68], R6 ;  /* 0x0000680601007387 */ /* 0x0005e80000100a00 */
        /* <DEDUP_REMOVED lines=45> */
.L_x_12252:
[----:B------:R-:W-:-:S11]  /*1f30*/  UISETP.NE.AND UP1, UPT, UR5, 0x1, UPT ;  /* 0x000000010500788c */ /* 0x000fd6000bf25270 */
[----:B------:R-:W-:Y:S02]  /*1f40*/  @UP1 ULDC.64 UR10, c[0x0][0xae0] ;  /* 0x0002b800000a1ab9 */ /* 0x000fe40000000a00 */
[----:B------:R-:W-:-:S04]  /*1f50*/  UIMAD.WIDE.U32 UR6, UR8, UR10, URZ ;  /* 0x0000000a080672a5 */ /* 0x000fc8000f8e003f */
[----:B------:R-:W-:-:S12]  /*1f60*/  @UP1 USHF.R.U32.HI UR8, URZ, UR11, UR7 ;  /* 0x0000000b3f081299 */ /* 0x000fd80008011607 */
.L_x_12253:
[----:B------:R-:W-:-:S04]  /*1f70*/  UIMAD UR8, UR8, UR5, UR5 ;  /* 0x00000005080872a4 */ /* 0x000fc8000f8e0205 */
[----:B------:R-:W-:-:S04]  /*1f80*/  UISETP.LT.AND UP1, UPT, UR4, UR8, UPT ;  /* 0x000000080400728c */ /* 0x000fc8000bf21270 */
[----:B------:R-:W-:-:S12]  /*1f90*/  USEL UR4, UR4, UR8, UP1 ;  /* 0x0000000804047287 */ /* 0x000fd80008800000 */
.L_x_12251:
        /* <DEDUP_REMOVED lines=31> */
.L_x_12255:
[----:B------:R-:W-:-:S11]  /*2190*/  UISETP.NE.AND UP0, UPT, UR5, 0x1, UPT ;  /* 0x000000010500788c */ /* 0x000fd6000bf05270 */
[----:B------:R-:W-:Y:S02]  /*21a0*/  @UP0 ULDC.64 UR10, c[0x0][0xae0] ;  /* 0x0002b800000a0ab9 */ /* 0x000fe40000000a00 */
[----:B------:R-:W-:-:S04]  /*21b0*/  UIMAD.WIDE.U32 UR6, UR4, UR10, URZ ;  /* 0x0000000a040672a5 */ /* 0x000fc8000f8e003f */
[----:B------:R-:W-:-:S12]  /*21c0*/  @UP0 USHF.R.U32.HI UR4, URZ, UR11, UR7 ;  /* 0x0000000b3f040299 */ /* 0x000fd80008011607 */
.L_x_12256:
[----:B------:R-:W-:-:S04]  /*21d0*/  UIMAD UR4, UR4, UR5, URZ ;  /* 0x00000005040472a4 */ /* 0x000fc8000f8e023f */
[----:B------:R-:W-:-:S04]  /*21e0*/  UISETP.LT.AND UP0, UPT, UR8, UR4, UPT ;  /* 0x000000040800728c */ /* 0x000fc8000bf01270 */
[----:B------:R-:W-:-:S12]  /*21f0*/  USEL UR8, UR8, UR4, !UP0 ;  /* 0x0000000408087287 */ /* 0x000fd8000c000000 */
.L_x_12254:
        /* <DEDUP_REMOVED lines=9> */
[----:B--2---:R-:W0:Y:S01]  /*2290*/  SHFL.IDX PT, R0, R225, RZ, 0x1f ;  /* 0x00001fffe1007589 */ /* 0x004e2200000e0000 */
        /* <DEDUP_REMOVED lines=87> */
.L_x_12258:
        /* <DEDUP_REMOVED lines=8> */
[----:B------:R-:W2:Y:S01]  /*2890*/  LDC.64 R4, c[0x0][0xad8] ;  /* 0x0002b600ff047b82 */ /* 0x000ea20000000a00 */
[----:B------:R-:W-:Y:S01]  /*28a0*/  IMAD.U32 R13, RZ, RZ, UR48 ;  /* 0x00000030ff0d7e24 */ /* 0x000fe2000f8e00ff */
[----:B------:R-:W-:Y:S04]  /*28b0*/  STL.64 [R1+0x120], R204 ;  /* 0x000120cc01007387 */ /* 0x000fe80000100a00 */
[----:B------:R3:W-:Y:S02]  /*28c0*/  STL.64 [R1+0x128], R8 ;  /* 0x0001280801007387 */ /* 0x0007e40000100a00 */
[----:B------:R-:W4:Y:S02]  /*28d0*/  LDC.64 R2, c[0x0][0xae0] ;  /* 0x0002b800ff027b82 */ /* 0x000f240000000a00 */
[----:B------:R0:W-:Y:S04]  /*28e0*/  STL.U8 [R1+0x138], RZ ;  /* 0x000138ff01007387 */ /* 0x0001e80000100000 */
[----:B------:R0:W-:Y:S02]  /*28f0*/  STL [R198+0x4], R11 ;  /* 0x0000040bc6007387 */ /* 0x0001e40000100800 */
[----:B------:R-:W5:Y:S02]  /*2900*/  LDC.64 R6, c[0x0][0x448] ;  /* 0x00011200ff067b82 */ /* 0x000f640000000a00 */
[----:B------:R0:W-:Y:S04]  /*2910*/  STL [R198+0x8], R13 ;  /* 0x0000080dc6007387 */ /* 0x0001e80000100800 */
[----:B0-----:R0:W-:Y:S01]  /*2920*/  STL [R198+0xc], R15 ;  /* 0x00000c0fc6007387 */ /* 0x0011e20000100800 */
[----:B-1----:R-:W-:Y:S01]  /*2930*/  VIADD R206, R20, 0xffffff80 ;  /* 0xffffff8014ce7836 */ /* 0x002fe20000000000 */
[----:B------:R-:W1:Y:S02]  /*2940*/  LDC R237, c[0x0][0x450] ;  /* 0x00011400ffed7b82 */ /* 0x000e640000000800 */
[----:B------:R0:W-:Y:S04]  /*2950*/  STL [R198+0x14], RZ ;  /* 0x000014ffc6007387 */ /* 0x0001e80000100800 */
[----:B------:R0:W-:Y:S04]  /*2960*/  STL [R198], R206 ;  /* 0x000000cec6007387 */ /* 0x0001e80000100800 */
[----:B--2---:R0:W-:Y:S04]  /*2970*/  STL [R198+0x10], R4 ;  /* 0x00001004c6007387 */ /* 0x0041e80000100800 */
[----:B------:R0:W-:Y:S04]  /*2980*/  STL [R198+0x18], R5 ;  /* 0x00001805c6007387 */ /* 0x0001e80000100800 */
[----:B----4-:R0:W-:Y:S04]  /*2990*/  STL [R198+0x1c], R2 ;  /* 0x00001c02c6007387 */ /* 0x0101e80000100800 */
[----:B------:R0:W-:Y:S04]  /*29a0*/  STL [R198+0x20], R3 ;  /* 0x00002003c6007387 */ /* 0x0001e80000100800 */
[----:B-----5:R0:W-:Y:S04]  /*29b0*/  STL [R198+0x24], R6 ;  /* 0x00002406c6007387 */ /* 0x0201e80000100800 */
[----:B------:R0:W-:Y:S04]  /*29c0*/  STL [R198+0x28], R7 ;  /* 0x00002807c6007387 */ /* 0x0001e80000100800 */
[----:B-1----:R0:W-:Y:S04]  /*29d0*/  STL [R198+0x2c], R237 ;  /* 0x00002cedc6007387 */ /* 0x0021e80000100800 */
        /* <DEDUP_REMOVED lines=9> */
.L_x_12512:
[----:B------:R-:W-:Y:S05]  /*2a70*/  BSYNC B0 ;  /* 0x0000000000007941 */ /* 0x000fea0003800000 */
.L_x_12259:
[----:B------:R-:W2:Y:S04]  /*2a80*/  LDL R36, [R1+0x1c] ;  /* 0x00001c0001247983 */ /* 0x000ea80000100800 */
[----:B------:R1:W5:Y:S01]  /*2a90*/  LDL.64 R24, [R1+0x210] ;  /* 0x0002100001187983 */ /* 0x0003620000100a00 */
[----:B------:R-:W-:Y:S01]  /*2aa0*/  IMAD.U32 R8, RZ, RZ, UR38 ;  /* 0x00000026ff087e24 */ /* 0x000fe2000f8e00ff */
[C---:B------:R-:W-:Y:S01]  /*2ab0*/  IADD3 R20, P0, R16.reuse, 0x16c, RZ ;  /* 0x0000016c10147810 */ /* 0x040fe20007f1e0ff */
[----:B0-----:R-:W-:Y:S01]  /*2ac0*/  IMAD.U32 R9, RZ, RZ, UR39 ;  /* 0x00000027ff097e24 */ /* 0x001fe2000f8e00ff */
[C---:B------:R-:W-:Y:S01]  /*2ad0*/  IADD3 R0, P2, R16.reuse, 0x420, RZ ;  /* 0x0000042010007810 */ /* 0x040fe20007f5e0ff */
[----:B------:R-:W-:Y:S01]  /*2ae0*/  IMAD.MOV.U32 R10, RZ, RZ, R221 ;  /* 0x000000ffff0a7224 */ /* 0x000fe200078e00dd */
[----:B------:R-:W-:Y:S05]  /*2af0*/  WARPSYNC.ALL ;  /* 0x0000000000007948 */ /* 0x000fea0003800000 */
[----:B------:R-:W-:Y:S01]  /*2b00*/  IMAD.MOV.U32 R11, RZ, RZ, R220 ;  /* 0x000000ffff0b7224 */ /* 0x000fe200078e00dc */
[----:B------:R-:W-:Y:S01]  /*2b10*/  BSSY B0, `(.L_x_12261) ;  /* 0x0000035000007945 */ /* 0x000fe20003800000 */
[----:B------:R-:W-:Y:S01]  /*2b20*/  IMAD.MOV.U32 R14, RZ, RZ, R19 ;  /* 0x000000ffff0e7224 */ /* 0x000fe200078e0013 */
[----:B------:R1:W-:Y:S01]  /*2b30*/  BAR.SYNC.DEFER_BLOCKING R209, 0x100 ;  /* 0x000400d10000751d */ /* 0x0003e20000010000 */
[----:B------:R-:W-:Y:S01]  /*2b40*/  IMAD.MOV.U32 R15, RZ, RZ, R40 ;  /* 0x000000ffff0f7224 */ /* 0x000fe200078e0028 */
[----:B------:R-:W-:Y:S01]  /*2b50*/  IADD3 R19, P1, R16, 0x128, RZ ;  /* 0x0000012810137810 */ /* 0x000fe20007f3e0ff */
[----:B------:R-:W-:-:S02]  /*2b60*/  IMAD.MOV.U32 R12, RZ, RZ, R218 ;  /* 0x000000ffff0c7224 */ /* 0x000fc400078e00da */
[----:B------:R-:W-:Y:S02]  /*2b70*/  IMAD.MOV.U32 R13, RZ, RZ, R217 ;  /* 0x000000ffff0d7224 */ /* 0x000fe400078e00d9 */
[----:B------:R-:W-:Y:S01]  /*2b80*/  IMAD.X R21, RZ, RZ, R17, P0 ;  /* 0x000000ffff157224 */ /* 0x000fe200000e0611 */
[----:B------:R0:W-:Y:S04]  /*2b90*/  STL.128 [R1+0x1a0], R8 ;  /* 0x0001a00801007387 */ /* 0x0001e80000100c00 */
[----:B------:R3:W-:Y:S01]  /*2ba0*/  STL.128 [R1+0x170], R12 ;  /* 0x0001700c01007387 */ /* 0x0007e20000100c00 */
[----:B0-----:R-:W-:Y:S02]  /*2bb0*/  IMAD.MOV.U32 R8, RZ, RZ, R34 ;  /* 0x000000ffff087224 */ /* 0x001fe400078e0022 */
[----:B------:R-:W-:-:S02]  /*2bc0*/  IMAD.MOV.U32 R9, RZ, RZ, R45 ;  /* 0x000000ffff097224 */ /* 0x000fc400078e002d */
[----:B------:R-:W-:Y:S02]  /*2bd0*/  IMAD.MOV.U32 R10, RZ, RZ, R27 ;  /* 0x000000ffff0a7224 */ /* 0x000fe400078e001b */
[----:B------:R-:W-:Y:S02]  /*2be0*/  IMAD.MOV.U32 R11, RZ, RZ, R42 ;  /* 0x000000ffff0b7224 */ /* 0x000fe400078e002a */
[----:B---3--:R-:W-:Y:S02]  /*2bf0*/  IMAD.MOV.U32 R12, RZ, RZ, R28 ;  /* 0x000000ffff0c7224 */ /* 0x008fe400078e001c */
[----:B------:R-:W-:Y:S01]  /*2c00*/  IMAD.MOV.U32 R13, RZ, RZ, R41 ;  /* 0x000000ffff0d7224 */ /* 0x000fe200078e0029 */
[----:B------:R0:W-:Y:S01]  /*2c10*/  STL.128 [R1+0x1b0], R8 ;  /* 0x0001b00801007387 */ /* 0x0001e20000100c00 */
[----:B------:R-:W-:Y:S02]  /*2c20*/  IMAD.MOV.U32 R14, RZ, RZ, R29 ;  /* 0x000000ffff0e7224 */ /* 0x000fe400078e001d */
[----:B------:R-:W-:-:S02]  /*2c30*/  IMAD.MOV.U32 R15, RZ, RZ, R44 ;  /* 0x000000ffff0f7224 */ /* 0x000fc400078e002c */
[----:B------:R-:W-:Y:S02]  /*2c40*/  IMAD.MOV.U32 R28, RZ, RZ, R37 ;  /* 0x000000ffff1c7224 */ /* 0x000fe400078e0025 */
[----:B------:R-:W-:Y:S01]  /*2c50*/  IMAD.MOV.U32 R29, RZ, RZ, R38 ;  /* 0x000000ffff1d7224 */ /* 0x000fe200078e0026 */
[----:B------:R3:W-:Y:S01]  /*2c60*/  STL.128 [R1+0x190], R12 ;  /* 0x0001900c01007387 */ /* 0x0007e20000100c00 */
[----:B0-----:R-:W-:Y:S02]  /*2c70*/  IMAD.MOV.U32 R8, RZ, RZ, R31 ;  /* 0x000000ffff087224 */ /* 0x001fe400078e001f */
[----:B------:R-:W-:Y:S02]  /*2c80*/  IMAD.MOV.U32 R9, RZ, RZ, R46 ;  /* 0x000000ffff097224 */ /* 0x000fe400078e002e */
[----:B------:R-:W-:Y:S02]  /*2c90*/  IMAD.MOV.U32 R10, RZ, RZ, R32 ;  /* 0x000000ffff0a7224 */ /* 0x000fe400078e0020 */
[----:B------:R-:W-:-:S02]  /*2ca0*/  IMAD.MOV.U32 R11, RZ, RZ, R33 ;  /* 0x000000ffff0b7224 */ /* 0x000fc400078e0021 */
[--C-:B---3--:R-:W-:Y:S02]  /*2cb0*/  IMAD.X R13, RZ, RZ, R17.reuse, P2 ;  /* 0x000000ffff0d7224 */ /* 0x108fe400010e0611 */
[----:B------:R-:W-:Y:S01]  /*2cc0*/  IMAD.X R12, RZ, RZ, R17, P1 ;  /* 0x000000ffff0c7224 */ /* 0x000fe200008e0611 */
[----:B------:R0:W-:Y:S01]  /*2cd0*/  STL.128 [R1+0x1c0], R8 ;  /* 0x0001c00801007387 */ /* 0x0001e20000100c00 */
[----:B------:R-:W-:-:S05]  /*2ce0*/  IMAD.MOV.U32 R31, RZ, RZ, R43 ;  /* 0x000000ffff1f7224 */ /* 0x000fca00078e002b */
[----:B------:R-:W-:Y:S01]  /*2cf0*/  STL.128 [R1+0x200], R28 ;  /* 0x0002001c01007387 */ /* 0x000fe20000100c00 */
[----:B0-----:R-:W-:Y:S01]  /*2d00*/  IMAD.MOV.U32 R10, RZ, RZ, R20 ;  /* 0x000000ffff0a7224 */ /* 0x001fe200078e0014 */
[----:B------:R-:W-:Y:S01]  /*2d10*/  IADD3 R20, P0, R16, 0x138, RZ ;  /* 0x0000013810147810 */ /* 0x000fe20007f1e0ff */
[----:B------:R-:W-:Y:S02]  /*2d20*/  IMAD.MOV.U32 R11, RZ, RZ, R21 ;  /* 0x000000ffff0b7224 */ /* 0x000fe400078e0015 */
        /* <DEDUP_REMOVED lines=19> */
.L_x_12262:
[----:B------:R-:W-:Y:S05]  /*2e60*/  BSYNC B0 ;  /* 0x0000000000007941 */ /* 0x000fea0003800000 */
.L_x_12261:
        /* <DEDUP_REMOVED lines=8> */
.L_x_12264:
[----:B------:R-:W-:Y:S05]  /*2ef0*/  BSYNC B0 ;  /* 0x0000000000007941 */ /* 0x000fea0003800000 */
.L_x_12263:
[----:B------:R-:W-:Y:S04]  /*2f00*/  BSSY B0, `(.L_x_12265) ;  /* 0x0000004000007945 */ /* 0x000fe80003800000 */
[----:B-1----:R-:W-:Y:S05]  /*2f10*/  @P0 BRA `(.L_x_12266) ;  /* 0x0000000000080947 */ /* 0x002fea0003800000 */
[----:B------:R-:W1:Y:S02]  /*2f20*/  SYNCS.PHASECHK.TRANS64.TRYWAIT P0, [R24+URZ], R25 ;  /* 0x00000019180075a7 */ /* 0x000e64000800017f */
[----:B-1----:R-:W-:Y:S05]  /*2f30*/  @!P0 BRA `(.L_x_12267) ;  /* 0x0000025c00e88947 */ /* 0x002fea0003800000 */
.L_x_12266:
[----:B------:R-:W-:Y:S05]  /*2f40*/  BSYNC B0 ;  /* 0x0000000000007941 */ /* 0x000fea0003800000 */
.L_x_12265:
[----:B------:R-:W2:Y:S04]  /*2f50*/  LDL R13, [R1+0x210] ;  /* 0x00021000010d7983 */ /* 0x000ea80000100800 */
[----:B------:R-:W2:Y:S01]  /*2f60*/  LDL.64 R8, [R1+0xa0] ;  /* 0x0000a00001087983 */ /* 0x000ea20000100a00 */
[----:B------:R-:W-:Y:S05]  /*2f70*/  WARPSYNC.ALL ;  /* 0x0000000000007948 */ /* 0x000fea0003800000 */
[----:B01----:R-:W3:Y:S04]  /*2f80*/  LDL.64 R24, [R1+0x98] ;  /* 0x0000980001187983 */ /* 0x003ee80000100a00 */
        /* <DEDUP_REMOVED lines=54> */
.L_x_12513:
[----:B------:R-:W-:Y:S05]  /*32f0*/  BSYNC B0 ;  /* 0x0000000000007941 */ /* 0x000fea0003800000 */
.L_x_12268:
[----:B------:R-:W2:Y:S04]  /*3300*/  LDL R10, [R1+0x54] ;  /* 0x00005400010a7983 */ /* 0x000ea80000100800 */
[----:B0-----:R0:W5:Y:S01]  /*3310*/  LDL.64 R8, [R1+0x210] ;  /* 0x0002100001087983 */ /* 0x0011620000100a00 */
[----:B------:R-:W-:Y:S01]  /*3320*/  BSSY B0, `(.L_x_12270) ;  /* 0x0000005000007945 */ /* 0x000fe20003800000 */
[----:B--2---:R-:W-:-:S04]  /*3330*/  LOP3.LUT R10, R10, 0x1, RZ, 0xfc, !PT ;  /* 0x000000010a0a7812 */ /* 0x004fc800078efcff */
[----:B------:R-:W-:-:S13]  /*3340*/  ISETP.NE.AND P1, PT, R10, 0x3, PT ;  /* 0x000000030a00780c */ /* 0x000fda0003f25270 */
[----:B0-----:R-:W-:Y:S05]  /*3350*/  @!P1 BRA `(.L_x_12271) ;  /* 0x0000000000049947 */ /* 0x001fea0003800000 */
[----:B------:R-:W-:Y:S01]  /*3360*/  BPT.TRAP 0x1 ;  /* 0x000000040000795c */ /* 0x000fe20000300000 */
.L_x_12271:
[----:B------:R-:W-:Y:S05]  /*3370*/  BSYNC B0 ;  /* 0x0000000000007941 */ /* 0x000fea0003800000 */
.L_x_12270:
        /* <DEDUP_REMOVED lines=8> */
.L_x_12273:
[----:B------:R-:W-:Y:S05]  /*3400*/  BSYNC B0 ;  /* 0x0000000000007941 */ /* 0x000fea0003800000 */
.L_x_12272:
[----:B------:R-:W-:Y:S04]  /*3410*/  BSSY B0, `(.L_x_12274) ;  /* 0x0000004000007945 */ /* 0x000fe80003800000 */
[----:B-1----:R-:W-:Y:S05]  /*3420*/  @P0 BRA `(.L_x_12275) ;  /* 0x0000000000080947 */ /* 0x002fea0003800000 */
[----:B------:R-:W1:Y:S02]  /*3430*/  SYNCS.PHASECHK.TRANS64.TRYWAIT P0, [R8+URZ], R9 ;  /* 0x00000009080075a7 */ /* 0x000e64000800017f */
[----:B-1----:R-:W-:Y:S05]  /*3440*/  @!P0 BRA `(.L_x_12276) ;  /* 0x0000025800d08947 */ /* 0x002fea0003800000 */
.L_x_12275:
[----:B------:R-:W-:Y:S05]  /*3450*/  BSYNC B0 ;  /* 0x0000000000007941 */ /* 0x000fea0003800000 */
.L_x_12274:
        /* <DEDUP_REMOVED lines=244> */
[----:B------:R-:W-:-:S04]  /*43a0*/  IMAD.U32 R8, RZ, RZ, UR49 ;  /* 0x00000031ff087e24 */ /* 0x000fc8000f8e00ff */
[----:B-----5:R-:W-:Y:S01]  /*43b0*/  IMAD R9, R8, -0x60, R11 ;  /* 0xffffffa008097824 */ /* 0x020fe200078e020b */
[----:B------:R-:W-:Y:S01]  /*43c0*/  LOP3.LUT R8, R75, 0x7ffffffc, RZ, 0xc0, !PT ;  /* 0x7ffffffc4b087812 */ /* 0x000fe200078ec0ff */
[----:B------:R-:W-:Y:S01]  /*43d0*/  UMOV UR4, 0xffffffa0 ;  /* 0xffffffa000047882 */ /* 0x000fe20000000000 */
[----:B------:R-:W-:-:S03]  /*43e0*/  ISETP.GE.AND P2, PT, R72, 0x1, PT ;  /* 0x000000014800780c */ /* 0x000fc60003f46270 */
[----:B------:R-:W-:Y:S01]  /*43f0*/  IMAD.IADD R8, R73, 0x1, -R8 ;  /* 0x0000000149087824 */ /* 0x000fe200078e0a08 */
[----:B------:R-:W-:Y:S01]  /*4400*/  UIMAD UR4, UR49, UR4, 0x60 ;  /* 0x00000060310474a4 */ /* 0x000fe2000f8e0204 */
[----:B------:R-:W-:-:S05]  /*4410*/  LOP3.LUT R19, RZ, R19, RZ, 0x33, !PT ;  /* 0x00000013ff137212 */ /* 0x000fca00078e33ff */
[----:B------:R-:W-:Y:S01]  /*4420*/  IMAD.U32 R75, RZ, RZ, UR4 ;  /* 0x00000004ff4b7e24 */ /* 0x000fe2000f8e00ff */
[----:B------:R-:W-:Y:S03]  /*4430*/  BSSY B0, `(.L_x_12277) ;  /* 0x0000029000007945 */ /* 0x000fe60003800000 */
[----:B------:R-:W-:Y:S02]  /*4440*/  IMAD R76, R8, -0x2, R75 ;  /* 0xfffffffe084c7824 */ /* 0x000fe400078e024b */
[----:B------:R-:W-:Y:S02]  /*4450*/  VIADD R75, R20, UR4 ;  /* 0x00000004144b7c36 */ /* 0x000fe40008000000 */
[----:B--2---:R-:W-:-:S05]  /*4460*/  @P1 IMAD.HI.U32 R12, R77, R12, RZ ;  /* 0x0000000c4d0c1227 */ /* 0x004fca00078e00ff */
[----:B------:R-:W-:-:S05]  /*4470*/  @P1 SHF.R.U32.HI R77, RZ, R13, R12 ;  /* 0x0000000dff4d1219 */ /* 0x000fca000001160c */
[----:B------:R-:W1:Y:S01]  /*4480*/  SHFL.IDX PT, R21, R77, RZ, 0x1c1f ;  /* 0x001c1fff4d157589 */ /* 0x000e6200000e0000 */
[----:B------:R-:W-:-:S04]  /*4490*/  VIADD R13, R9, 0x61 ;  /* 0x00000061090d7836 */ /* 0x000fc80000000000 */
[C---:B------:R-:W-:Y:S02]  /*44a0*/  IMAD R13, R8.reuse, -0x2, R13 ;  /* 0xfffffffe080d7824 */ /* 0x040fe400078e020d */
[----:B------:R-:W-:Y:S02]  /*44b0*/  VIADD R9, R9, 0x60 ;  /* 0x0000006009097836 */ /* 0x000fe40000000000 */
[----:B------:R-:W-:Y:S02]  /*44c0*/  IMAD.IADD R10, R13, 0x1, -R14 ;  /* 0x000000010d0a7824 */ /* 0x000fe400078e0a0e */
        /* <DEDUP_REMOVED lines=18> */
.L_x_12282:
[----:B------:R-:W-:Y:S05]  /*45f0*/  BSYNC B2 ;  /* 0x0000000000027941 */ /* 0x000fea0003800000 */
.L_x_12281:
[----:B------:R-:W-:Y:S01]  /*4600*/  LOP3.LUT R13, RZ, R13, RZ, 0x33, !PT ;  /* 0x0000000dff0d7212 */ /* 0x000fe200078e33ff */
[----:B------:R-:W-:Y:S06]  /*4610*/  BRA `(.L_x_12283) ;  /* 0x0000000000187947 */ /* 0x000fec0003800000 */
.L_x_12280:
[----:B------:R-:W-:-:S13]  /*4620*/  ISETP.NE.AND P1, PT, R72, 0x1, PT ;  /* 0x000000014800780c */ /* 0x000fda0003f25270 */
[----:B------:R-:W-:Y:S05]  /*4630*/  @!P1 BRA `(.L_x_12283) ;  /* 0x0000000000109947 */ /* 0x000fea0003800000 */
[----:B------:R-:W2:Y:S04]  /*4640*/  LDL R10, [R198+0x1c] ;  /* 0x00001c00c60a7983 */ /* 0x000ea80000100800 */
[----:B------:R-:W3:Y:S01]  /*4650*/  LDL R20, [R198+0x20] ;  /* 0x00002000c6147983 */ /* 0x000ee20000100800 */
[----:B--2---:R-:W-:-:S05]  /*4660*/  IMAD.HI.U32 R13, R13, R10, RZ ;  /* 0x0000000a0d0d7227 */ /* 0x004fca00078e00ff */
[----:B---3--:R-:W-:-:S07]  /*4670*/  SHF.R.U32.HI R13, RZ, R20, R13 ;  /* 0x00000014ff0d7219 */ /* 0x008fce000001160d */
.L_x_12283:
[----:B------:R-:W-:Y:S05]  /*4680*/  BSYNC B1 ;  /* 0x0000000000017941 */ /* 0x000fea0003800000 */
.L_x_12279:
[----:B------:R-:W-:-:S05]  /*4690*/  IMAD R13, R72, R13, R76 ;  /* 0x0000000d480d7224 */ /* 0x000fca00078e024c */
[----:B------:R-:W-:Y:S02]  /*46a0*/  VIMNMX R8, R8, R13, !PT ;  /* 0x0000000d08087248 */ /* 0x000fe40007fe0100 */
[----:B------:R-:W-:-:S07]  /*46b0*/  VIADDMNMX R9, R13, R72, R9, PT ;  /* 0x000000480d097246 */ /* 0x000fce0003800109 */
.L_x_12278:
[----:B------:R-:W-:Y:S05]  /*46c0*/  BSYNC B0 ;  /* 0x0000000000007941 */ /* 0x000fea0003800000 */
.L_x_12277:
        /* <DEDUP_REMOVED lines=14> */
[C---:B------:R-:W-:Y:S02]  /*47b0*/  ISETP.LT.OR P4, PT, R9.reuse, 0x9, P4 ;  /* 0x000000090900780c */ /* 0x040fe40002781670 */
        /* <DEDUP_REMOVED lines=118> */
.L_x_12289:
[----:B------:R-:W-:Y:S05]  /*4f20*/  BSYNC B2 ;  /* 0x0000000000027941 */ /* 0x000fea0003800000 */
.L_x_12288:
[----:B------:R-:W-:Y:S01]  /*4f30*/  LOP3.LUT R11, RZ, R11, RZ, 0x33, !PT ;  /* 0x0000000bff0b7212 */ /* 0x000fe200078e33ff */
[----:B------:R-:W-:Y:S06]  /*4f40*/  BRA `(.L_x_12290) ;  /* 0x0000000000187947 */ /* 0x000fec0003800000 */
.L_x_12287:
[----:B------:R-:W-:-:S13]  /*4f50*/  ISETP.NE.AND P6, PT, R72, 0x1, PT ;  /* 0x000000014800780c */ /* 0x000fda0003fc5270 */
[----:B------:R-:W-:Y:S05]  /*4f60*/  @!P6 BRA `(.L_x_12290) ;  /* 0x000000000010e947 */ /* 0x000fea0003800000 */
[----:B------:R-:W2:Y:S04]  /*4f70*/  LDL R12, [R198+0x1c] ;  /* 0x00001c00c60c7983 */ /* 0x000ea80000100800 */
[----:B------:R-:W3:Y:S01]  /*4f80*/  LDL R14, [R198+0x20] ;  /* 0x00002000c60e7983 */ /* 0x000ee20000100800 */
[----:B--2---:R-:W-:-:S05]  /*4f90*/  IMAD.HI.U32 R11, R11, R12, RZ ;  /* 0x0000000c0b0b7227 */ /* 0x004fca00078e00ff */
[----:B---3--:R-:W-:-:S07]  /*4fa0*/  SHF.R.U32.HI R11, RZ, R14, R11 ;  /* 0x0000000eff0b7219 */ /* 0x008fce000001160b */
.L_x_12290:
[----:B------:R-:W-:Y:S05]  /*4fb0*/  BSYNC B1 ;  /* 0x0000000000017941 */ /* 0x000fea0003800000 */
.L_x_12286:
[----:B------:R-:W-:-:S05]  /*4fc0*/  IMAD R11, R72, R11, R76 ;  /* 0x0000000b480b7224 */ /* 0x000fca00078e024c */
[----:B------:R-:W-:Y:S02]  /*4fd0*/  VIADDMNMX R9, R11, R72, R9, PT ;  /* 0x000000480b097246 */ /* 0x000fe40003800109 */
[----:B------:R-:W-:-:S07]  /*4fe0*/  VIMNMX R8, R8, R11, !PT ;  /* 0x0000000b08087248 */ /* 0x000fce0007fe0100 */
.L_x_12285:
[----:B------:R-:W-:Y:S05]  /*4ff0*/  BSYNC B0 ;  /* 0x0000000000007941 */ /* 0x000fea0003800000 */
.L_x_12284:
        /* <DEDUP_REMOVED lines=13> */
[----:B------:R-:W3:Y:S01]  /*50d0*/  LDL R27, [R1+0x3f4] ;  /* 0x0003f400011b7983 */ /* 0x000ee20000100800 */
[----:B------:R-:W-:Y:S02]  /*50e0*/  ISETP.LT.OR P1, PT, R9, 0xa, P1 ;  /* 0x0000000a0900780c */ /* 0x000fe40000f21670 */
[----:B------:R-:W-:Y:S01]  /*50f0*/  ISETP.NE.AND P6, PT, R33, RZ, PT ;  /* 0x000000ff2100720c */ /* 0x000fe20003fc5270 */
[----:B------:R-:W4:Y:S01]  /*5100*/  LDL R149, [R1+0x234] ;  /* 0x0002340001957983 */ /* 0x000f220000100800 */
[----:B------:R-:W-:-:S02]  /*5110*/  FSEL R133, R31, -INF , !P1 ;  /* 0xff8000001f857808 */ /* 0x000fc40004800000 */
[----:B------:R-:W-:Y:S01]  /*5120*/  ISETP.NE.AND P1, PT, R28, RZ, PT ;  /* 0x000000ff1c00720c */ /* 0x000fe20003f25270 */
[----:B------:R-:W4:Y:S01]  /*5130*/  LDL R148, [R1+0x238] ;  /* 0x0002380001947983 */ /* 0x000f220000100800 */
[----:B------:R-:W-:Y:S02]  /*5140*/  FMNMX.FTZ R12, R65, R10, !PT ;  /* 0x0000000a410c7209 */ /* 0x000fe40007810000 */
[C---:B------:R-:W-:Y:S01]  /*5150*/  ISETP.GT.AND P1, PT, R8.reuse, 0x10, !P1 ;  /* 0x000000100800780c */ /* 0x040fe20004f24270 */
[----:B------:R-:W4:Y:S01]  /*5160*/  LDL R28, [R1+0x3f8] ;  /* 0x0003f800011c7983 */ /* 0x000f220000100800 */
[----:B------:R-:W-:Y:S02]  /*5170*/  FMNMX.FTZ R12, R15, R12, !PT ;  /* 0x0000000c0f0c7209 */ /* 0x000fe40007810000 */
[----:B------:R-:W-:Y:S01]  /*5180*/  ISETP.LT.OR P1, PT, R9, 0x11, P1 ;  /* 0x000000110900780c */ /* 0x000fe20000f21670 */
[----:B------:R-:W4:Y:S01]  /*5190*/  LDL R147, [R1+0x23c] ;  /* 0x00023c0001937983 */ /* 0x000f220000100800 */
[----:B------:R-:W-:-:S02]  /*51a0*/  ISETP.GT.AND P3, PT, R8, 0x50, !P3 ;  /* 0x000000500800780c */ /* 0x000fc40005f64270 */
[----:B------:R-:W-:Y:S01]  /*51b0*/  FSEL R163, R34, -INF , !P1 ;  /* 0xff80000022a37808 */ /* 0x000fe20004800000 */
[----:B------:R-:W4:Y:S01]  /*51c0*/  LDL R146, [R1+0x240] ;  /* 0x0002400001927983 */ /* 0x000f220000100800 */
[----:B------:R-:W-:Y:S02]  /*51d0*/  ISETP.NE.AND P1, PT, R29, RZ, PT ;  /* 0x000000ff1d00720c */ /* 0x000fe40003f25270 */
[C---:B------:R-:W-:Y:S01]  /*51e0*/  ISETP.GT.AND P4, PT, R8.reuse, 0x51, !P4 ;  /* 0x000000510800780c */ /* 0x040fe20006784270 */
[----:B------:R-:W4:Y:S01]  /*51f0*/  LDL R29, [R1+0x3fc] ;  /* 0x0003fc00011d7983 */ /* 0x000f220000100800 */
[C---:B------:R-:W-:Y:S02]  /*5200*/  ISETP.GT.AND P1, PT, R8.reuse, 0x11, !P1 ;  /* 0x000000110800780c */ /* 0x040fe40004f24270 */
[----:B------:R-:W-:Y:S01]  /*5210*/  ISETP.GT.AND P5, PT, R8, 0x58, !P5 ;  /* 0x000000580800780c */ /* 0x000fe20006fa4270 */
[----:B------:R-:W4:Y:S01]  /*5220*/  LDL R145, [R1+0x244] ;  /* 0x0002440001917983 */ /* 0x000f220000100800 */
[----:B------:R-:W-:-:S02]  /*5230*/  ISETP.LT.OR P1, PT, R9, 0x12, P1 ;  /* 0x000000120900780c */ /* 0x000fc40000f21670 */
[----:B------:R-:W-:Y:S01]  /*5240*/  ISETP.LT.OR P3, PT, R9, 0x51, P3 ;  /* 0x000000510900780c */ /* 0x000fe20001f61670 */
[----:B------:R-:W4:Y:S01]  /*5250*/  LDL R144, [R1+0x248] ;  /* 0x0002480001907983 */ /* 0x000f220000100800 */
[----:B------:R-:W-:Y:S02]  /*5260*/  FSEL R167, R35, -INF , !P1 ;  /* 0xff80000023a77808 */ /* 0x000fe40004800000 */
[----:B------:R-:W-:Y:S01]  /*5270*/  ISETP.GT.AND P1, PT, R8, 0x18, !P2 ;  /* 0x000000180800780c */ /* 0x000fe20005724270 */
[----:B------:R-:W4:Y:S01]  /*5280*/  LDL R143, [R1+0x24c] ;  /* 0x00024c00018f7983 */ /* 0x000f220000100800 */
[----:B------:R-:W-:Y:S02]  /*5290*/  ISETP.NE.AND P2, PT, R13, RZ, PT ;  /* 0x000000ff0d00720c */ /* 0x000fe40003f45270 */
[C---:B------:R-:W-:Y:S01]  /*52a0*/  ISETP.LT.OR P1, PT, R9.reuse, 0x19, P1 ;  /* 0x000000190900780c */ /* 0x040fe20000f21670 */
[----:B------:R-:W4:Y:S01]  /*52b0*/  LDL R141, [R1+0x250] ;  /* 0x00025000018d7983 */ /* 0x000f220000100800 */
[----:B------:R-:W-:-:S02]  /*52c0*/  ISETP.LT.OR P4, PT, R9, 0x52, P4 ;  /* 0x000000520900780c */ /* 0x000fc40002781670 */
[----:B------:R-:W-:Y:S01]  /*52d0*/  FSEL R171, R38, -INF , !P1 ;  /* 0xff80000026ab7808 */ /* 0x000fe20004800000 */
[----:B------:R-:W4:Y:S01]  /*52e0*/  LDL R140, [R1+0x254] ;  /* 0x00025400018c7983 */ /* 0x000f220000100800 */
[----:B------:R-:W-:Y:S02]  /*52f0*/  ISETP.GT.AND P1, PT, R8, 0x19, !P6 ;  /* 0x000000190800780c */ /* 0x000fe40007724270 */
[----:B------:R-:W-:Y:S01]  /*5300*/  ISETP.NE.AND P6, PT, R53, RZ, PT ;  /* 0x000000ff3500720c */ /* 0x000fe20003fc5270 */
[----:B------:R-:W4:Y:S01]  /*5310*/  LDL R139, [R1+0x258] ;  /* 0x00025800018b7983 */ /* 0x000f220000100800 */
[----:B------:R-:W-:Y:S02]  /*5320*/  ISETP.LT.OR P1, PT, R9, 0x1a, P1 ;  /* 0x0000001a0900780c */ /* 0x000fe40000f21670 */
[----:B------:R-:W-:Y:S01]  /*5330*/  FSEL R181, R66, -INF , !P3 ;  /* 0xff80000042b57808 */ /* 0x000fe20005800000 */
[----:B------:R-:W4:Y:S01]  /*5340*/  LDL R138, [R1+0x25c] ;  /* 0x00025c00018a7983 */ /* 0x000f220000100800 */
[----:B------:R-:W-:-:S02]  /*5350*/  FSEL R174, R39, -INF , !P1 ;  /* 0xff80000027ae7808 */ /* 0x000fc40004800000 */
[----:B------:R-:W-:Y:S01]  /*5360*/  ISETP.NE.AND P1, PT, R36, RZ, PT ;  /* 0x000000ff2400720c */ /* 0x000fe20003f25270 */
[----:B------:R-:W4:Y:S01]  /*5370*/  LDL R137, [R1+0x260] ;  /* 0x0002600001897983 */ /* 0x000f220000100800 */
[----:B------:R-:W-:Y:S02]  /*5380*/  ISETP.LT.OR P5, PT, R9, 0x59, P5 ;  /* 0x000000590900780c */ /* 0x000fe40002fa1670 */
[----:B------:R-:W-:Y:S01]  /*5390*/  ISETP.GT.AND P1, PT, R8, 0x20, !P1 ;  /* 0x000000200800780c */ /* 0x000fe20004f24270 */
[----:B------:R-:W4:Y:S01]  /*53a0*/  LDL R136, [R1+0x264] ;  /* 0x0002640001887983 */ /* 0x000f220000100800 */
[----:B------:R-:W-:Y:S02]  /*53b0*/  FSEL R182, R67, -INF , !P4 ;  /* 0xff80000043b67808 */ /* 0x000fe40006000000 */
[----:B------:R-:W-:Y:S01]  /*53c0*/  ISETP.LT.OR P1, PT, R9, 0x21, P1 ;  /* 0x000000210900780c */ /* 0x000fe20000f21670 */
[----:B------:R-:W4:Y:S01]  /*53d0*/  LDL R135, [R1+0x268] ;  /* 0x0002680001877983 */ /* 0x000f220000100800 */
[----:B------:R-:W-:-:S02]  /*53e0*/  FSEL R183, R70, -INF , !P5 ;  /* 0xff80000046b77808 */ /* 0x000fc40006800000 */
[----:B------:R-:W-:Y:S01]  /*53f0*/  FSEL R160, R42, -INF , !P1 ;  /* 0xff8000002aa07808 */ /* 0x000fe20004800000 */
[----:B------:R-:W4:Y:S01]  /*5400*/  LDL R130, [R1+0x26c] ;  /* 0x00026c0001827983 */ /* 0x000f220000100800 */
[----:B------:R-:W-:-:S03]  /*5410*/  ISETP.NE.AND P1, PT, R37, RZ, PT ;  /* 0x000000ff2500720c */ /* 0x000fc60003f25270 */
[----:B------:R-:W4:Y:S01]  /*5420*/  LDL R129, [R1+0x270] ;  /* 0x0002700001817983 */ /* 0x000f220000100800 */
[----:B------:R-:W-:-:S03]  /*5430*/  ISETP.GT.AND P1, PT, R8, 0x21, !P1 ;  /* 0x000000210800780c */ /* 0x000fc60004f24270 */
[----:B------:R-:W4:Y:S01]  /*5440*/  LDL R128, [R1+0x274] ;  /* 0x0002740001807983 */ /* 0x000f220000100800 */
[----:B------:R-:W-:-:S03]  /*5450*/  ISETP.LT.OR P1, PT, R9, 0x22, P1 ;  /* 0x000000220900780c */ /* 0x000fc60000f21670 */
[----:B------:R-:W4:Y:S01]  /*5460*/  LDL R127, [R1+0x278] ;  /* 0x00027800017f7983 */ /* 0x000f220000100800 */
[----:B------:R-:W-:Y:S02]  /*5470*/  FSEL R166, R43, -INF , !P1 ;  /* 0xff8000002ba67808 */ /* 0x000fe40004800000 */
[----:B------:R-:W-:Y:S01]  /*5480*/  ISETP.NE.AND P1, PT, R40, RZ, PT ;  /* 0x000000ff2800720c */ /* 0x000fe20003f25270 */
[----:B------:R-:W4:Y:S03]  /*5490*/  LDL R126, [R1+0x27c] ;  /* 0x00027c00017e7983 */ /* 0x000f260000100800 */
[----:B------:R-:W-:Y:S01]  /*54a0*/  ISETP.GT.AND P1, PT, R8, 0x28, !P1 ;  /* 0x000000280800780c */ /* 0x000fe20004f24270 */
[----:B------:R-:W4:Y:S03]  /*54b0*/  LDL R125, [R1+0x280] ;  /* 0x00028000017d7983 */ /* 0x000f260000100800 */
[----:B------:R-:W-:Y:S01]  /*54c0*/  ISETP.LT.OR P1, PT, R9, 0x29, P1 ;  /* 0x000000290900780c */ /* 0x000fe20000f21670 */
[----:B------:R-:W4:Y:S03]  /*54d0*/  LDL R124, [R1+0x284] ;  /* 0x00028400017c7983 */ /* 0x000f260000100800 */
[----:B------:R-:W-:Y:S01]  /*54e0*/  FSEL R170, R46, -INF , !P1 ;  /* 0xff8000002eaa7808 */ /* 0x000fe20004800000 */
[----:B------:R-:W4:Y:S01]  /*54f0*/  LDL R123, [R1+0x288] ;  /* 0x00028800017b7983 */ /* 0x000f220000100800 */
[----:B------:R-:W-:-:S03]  /*5500*/  ISETP.NE.AND P1, PT, R41, RZ, PT ;  /* 0x000000ff2900720c */ /* 0x000fc60003f25270 */
[----:B------:R-:W5:Y:S01]  /*5510*/  LDL R46, [R1+0x22c] ;  /* 0x00022c00012e7983 */ /* 0x000f620000100800 */
        /* <DEDUP_REMOVED lines=14> */
[----:B------:R-:W3:Y:S01]  /*5600*/  LDL R45, [R1+0x224] ;  /* 0x00022400012d7983 */ /* 0x000ee20000100800 */
        /* <DEDUP_REMOVED lines=28> */
[----:B------:R-:W-:-:S02]  /*57d0*/  ISETP.GT.AND P1, PT, R8, RZ, !P2 ;  /* 0x000000ff0800720c */ /* 0x000fc40005724270 */
[----:B------:R-:W-:Y:S01]  /*57e0*/  ISETP.NE.AND P2, PT, R57, RZ, PT ;  /* 0x000000ff3900720c */ /* 0x000fe20003f45270 */
[----:B------:R-:W4:Y:S01]  /*57f0*/  LDL R104, [R1+0x2d4] ;  /* 0x0002d40001687983 */ /* 0x000f220000100800 */
[----:B------:R-:W-:Y:S02]  /*5800*/  ISETP.LT.OR P1, PT, R9, 0x1, P1 ;  /* 0x000000010900780c */ /* 0x000fe40000f21670 */
[----:B------:R-:W-:Y:S01]  /*5810*/  ISETP.GT.AND P2, PT, R8, 0x49, !P2 ;  /* 0x000000490800780c */ /* 0x000fe20005744270 */
[----:B------:R-:W4:Y:S01]  /*5820*/  LDL R103, [R1+0x2d8] ;  /* 0x0002d80001677983 */ /* 0x000f220000100800 */
[----:B------:R-:W-:Y:S02]  /*5830*/  FSEL R142, R26, -INF , !P1 ;  /* 0xff8000001a8e7808 */ /* 0x000fe40004800000 */
[----:B------:R-:W-:Y:S01]  /*5840*/  ISETP.GT.AND P1, PT, R8, 0x41, !P6 ;  /* 0x000000410800780c */ /* 0x000fe20007724270 */
[----:B------:R-:W4:Y:S01]  /*5850*/  LDL R102, [R1+0x2dc] ;  /* 0x0002dc0001667983 */ /* 0x000f220000100800 */
[----:B------:R-:W-:-:S02]  /*5860*/  FMNMX.FTZ R11, R142, R131, !PT ;  /* 0x000000838e0b7209 */ /* 0x000fc40007810000 */
[----:B------:R-:W-:Y:S01]  /*5870*/  ISETP.LT.OR P1, PT, R9, 0x42, P1 ;  /* 0x000000420900780c */ /* 0x000fe20000f21670 */
[----:B------:R-:W4:Y:S01]  /*5880*/  LDL R101, [R1+0x2e0] ;  /* 0x0002e00001657983 */ /* 0x000f220000100800 */
[----:B------:R-:W-:Y:S02]  /*5890*/  FMNMX.FTZ R14, R132, R11, !PT ;  /* 0x0000000b840e7209 */ /* 0x000fe40007810000 */
[----:B------:R-:W-:Y:S01]  /*58a0*/  FMNMX.FTZ R11, R19, R12, !PT ;  /* 0x0000000c130b7209 */ /* 0x000fe20007810000 */
[----:B------:R-:W4:Y:S01]  /*58b0*/  LDL R100, [R1+0x2e4] ;  /* 0x0002e40001647983 */ /* 0x000f220000100800 */
[----:B------:R-:W-:Y:S02]  /*58c0*/  FMNMX.FTZ R14, R133, R14, !PT ;  /* 0x0000000e850e7209 */ /* 0x000fe40007810000 */
[----:B------:R-:W-:Y:S01]  /*58d0*/  FMNMX.FTZ R12, R134, R11, !PT ;  /* 0x0000000b860c7209 */ /* 0x000fe20007810000 */
[----:B------:R-:W4:Y:S01]  /*58e0*/  LDL R99, [R1+0x2e8] ;  /* 0x0002e80001637983 */ /* 0x000f220000100800 */
[----:B------:R-:W-:-:S02]  /*58f0*/  FMNMX.FTZ R14, R163, R14, !PT ;  /* 0x0000000ea30e7209 */ /* 0x000fc40007810000 */
[----:B------:R-:W-:Y:S01]  /*5900*/  FMNMX.FTZ R11, R21, R12, !PT ;  /* 0x0000000c150b7209 */ /* 0x000fe20007810000 */
        /* <DEDUP_REMOVED lines=26> */
[----:B------:R-:W-:Y:S01]  /*5ab0*/  FSEL R169, R59, -INF , !P1 ;  /* 0xff8000003ba97808 */ /* 0x000fe20004800000 */
[----:B------:R-:W4:Y:S01]  /*5ac0*/  LDL R89, [R1+0x310] ;  /* 0x0003100001597983 */ /* 0x000f220000100800 */
[----:B------:R-:W-:Y:S02]  /*5ad0*/  ISETP.NE.AND P1, PT, R56, RZ, PT ;  /* 0x000000ff3800720c */ /* 0x000fe40003f25270 */
[----:B------:R-:W-:Y:S01]  /*5ae0*/  FMNMX.FTZ R12, R191, R12, !PT ;  /* 0x0000000cbf0c7209 */ /* 0x000fe20007810000 */
[----:B------:R-:W4:Y:S01]  /*5af0*/  LDL R88, [R1+0x314] ;  /* 0x0003140001587983 */ /* 0x000f220000100800 */
[----:B------:R-:W-:Y:S02]  /*5b00*/  FMNMX.FTZ R14, R168, R11, !PT ;  /* 0x0000000ba80e7209 */ /* 0x000fe40007810000 */
[----:B------:R-:W-:Y:S01]  /*5b10*/  ISETP.NE.AND P6, PT, R24, RZ, PT ;  /* 0x000000ff1800720c */ /* 0x000fe20003fc5270 */
[----:B------:R-:W4:Y:S01]  /*5b20*/  LDL R87, [R1+0x318] ;  /* 0x0003180001577983 */ /* 0x000f220000100800 */
[----:B------:R-:W-:-:S02]  /*5b30*/  ISETP.GT.AND P1, PT, R8, 0x48, !P1 ;  /* 0x000000480800780c */ /* 0x000fc40004f24270 */
[----:B------:R-:W-:Y:S01]  /*5b40*/  FMNMX.FTZ R12, R199, R12, !PT ;  /* 0x0000000cc70c7209 */ /* 0x000fe20007810000 */
[----:B------:R-:W4:Y:S01]  /*5b50*/  LDL R86, [R1+0x31c] ;  /* 0x00031c0001567983 */ /* 0x000f220000100800 */
[----:B------:R-:W-:Y:S02]  /*5b60*/  FMNMX.FTZ R11, R173, R14, !PT ;  /* 0x0000000ead0b7209 */ /* 0x000fe40007810000 */
[----:B------:R-:W-:Y:S01]  /*5b70*/  ISETP.GT.AND P6, PT, R8, 0x59, !P6 ;  /* 0x000000590800780c */ /* 0x000fe200077c4270 */
[----:B------:R-:W4:Y:S01]  /*5b80*/  LDL R85, [R1+0x320] ;  /* 0x0003200001557983 */ /* 0x000f220000100800 */
[----:B------:R-:W-:Y:S02]  /*5b90*/  ISETP.LT.OR P1, PT, R9, 0x49, P1 ;  /* 0x000000490900780c */ /* 0x000fe40000f21670 */
[----:B------:R-:W-:Y:S01]  /*5ba0*/  FMNMX.FTZ R13, R185, R12, !PT ;  /* 0x0000000cb90d7209 */ /* 0x000fe20007810000 */
[----:B------:R-:W4:Y:S01]  /*5bb0*/  LDL R84, [R1+0x324] ;  /* 0x0003240001547983 */ /* 0x000f220000100800 */
[----:B------:R-:W-:-:S02]  /*5bc0*/  FMNMX.FTZ R8, R162, R11, !PT ;  /* 0x0000000ba2087209 */ /* 0x000fc40007810000 */
[----:B------:R-:W-:Y:S01]  /*5bd0*/  ISETP.LT.OR P2, PT, R9, 0x4a, P2 ;  /* 0x0000004a0900780c */ /* 0x000fe20001741670 */
[----:B------:R-:W4:Y:S01]  /*5be0*/  LDL R83, [R1+0x328] ;  /* 0x0003280001537983 */ /* 0x000f220000100800 */
[----:B------:R-:W-:Y:S02]  /*5bf0*/  FSEL R175, R62, -INF , !P1 ;  /* 0xff8000003eaf7808 */ /* 0x000fe40004800000 */
[----:B------:R-:W-:Y:S01]  /*5c00*/  FMNMX.FTZ R12, R186, R13, !PT ;  /* 0x0000000dba0c7209 */ /* 0x000fe20007810000 */
[----:B------:R-:W4:Y:S01]  /*5c10*/  LDL R82, [R1+0x32c] ;  /* 0x00032c0001527983 */ /* 0x000f220000100800 */
[----:B------:R-:W-:Y:S02]  /*5c20*/  FMNMX.FTZ R8, R169, R8, !PT ;  /* 0x00000008a9087209 */ /* 0x000fe40007810000 */
[----:B------:R-:W-:Y:S01]  /*5c30*/  FSEL R176, R63, -INF , !P2 ;  /* 0xff8000003fb07808 */ /* 0x000fe20005000000 */
        /* <DEDUP_REMOVED lines=10> */
[----:B------:R-:W-:-:S02]  /*5ce0*/  ISETP.LT.OR P6, PT, R9, 0x5a, P6 ;  /* 0x0000005a0900780c */ /* 0x000fc400037c1670 */
[----:B------:R-:W-:Y:S01]  /*5cf0*/  FMNMX.FTZ R8, R178, R11, !PT ;  /* 0x0000000bb2087209 */ /* 0x000fe20007810000 */
[----:B------:R-:W4:Y:S01]  /*5d00*/  LDL R77, [R1+0x340] ;  /* 0x00034000014d7983 */ /* 0x000f220000100800 */
[----:B------:R-:W-:Y:S02]  /*5d10*/  FMNMX.FTZ R12, R182, R13, !PT ;  /* 0x0000000db60c7209 */ /* 0x000fe40007810000 */
[----:B------:R-:W-:Y:S01]  /*5d20*/  FSEL R184, R71, -INF , !P6 ;  /* 0xff80000047b87808 */ /* 0x000fe20007000000 */
[----:B------:R-:W2:Y:S01]  /*5d30*/  LDL R11, [R1+0x450] ;  /* 0x00045000010b7983 */ /* 0x000ea20000100800 */
[----:B------:R-:W-:Y:S02]  /*5d40*/  FMNMX.FTZ R9, R179, R8, !PT ;  /* 0x00000008b3097209 */ /* 0x000fe40007810000 */
[----:B------:R-:W-:Y:S01]  /*5d50*/  FMNMX.FTZ R13, R183, R12, !PT ;  /* 0x0000000cb70d7209 */ /* 0x000fe20007810000 */
[----:B------:R-:W4:Y:S01]  /*5d60*/  LDL R76, [R1+0x344] ;  /* 0x00034400014c7983 */ /* 0x000f220000100800 */
[----:B------:R-:W-:-:S02]  /*5d70*/  FMNMX.FTZ R12, R180, R9, !PT ;  /* 0x00000009b40c7209 */ /* 0x000fc40007810000 */
[----:B------:R-:W-:Y:S01]  /*5d80*/  FMNMX.FTZ R13, R184, R13, !PT ;  /* 0x0000000db80d7209 */ /* 0x000fe20007810000 */
[----:B------:R-:W4:Y:S04]  /*5d90*/  LDL R75, [R1+0x348] ;  /* 0x00034800014b7983 */ /* 0x000f280000100800 */
[----:B------:R0:W-:Y:S04]  /*5da0*/  STL.64 [R1+0x430], R12 ;  /* 0x0004300c01007387 */ /* 0x0001e80000100a00 */
[----:B------:R-:W5:Y:S04]  /*5db0*/  LDL R26, [R1+0x434] ;  /* 0x00043400011a7983 */ /* 0x000f680000100800 */
[----:B------:R-:W1:Y:S04]  /*5dc0*/  SHFL.BFLY PT, R9, R12, 0x2, 0x1f ;  /* 0x0c401f000c097f89 */ /* 0x000e6800000e0000 */
[----:B0-----:R-:W4:Y:S04]  /*5dd0*/  LDL R13, [R1+0x3b8] ;  /* 0x0003b800010d7983 */ /* 0x001f280000100800 */
[----:B------:R-:W4:Y:S04]  /*5de0*/  LDL R74, [R1+0x34c] ;  /* 0x00034c00014a7983 */ /* 0x000f280000100800 */
[----:B------:R-:W4:Y:S04]  /*5df0*/  LDL R73, [R1+0x350] ;  /* 0x0003500001497983 */ /* 0x000f280000100800 */
[----:B------:R-:W4:Y:S04]  /*5e00*/  LDL R72, [R1+0x354] ;  /* 0x0003540001487983 */ /* 0x000f280000100800 */
[----:B------:R-:W4:Y:S01]  /*5e10*/  LDL R71, [R1+0x358] ;  /* 0x0003580001477983 */ /* 0x000f220000100800 */
[----:B-1----:R-:W-:-:S03]  /*5e20*/  FMNMX.FTZ R14, R12, R9, !PT ;  /* 0x000000090c0e7209 */ /* 0x002fc60007810000 */
[----:B------:R-:W4:Y:S04]  /*5e30*/  LDL R70, [R1+0x35c] ;  /* 0x00035c0001467983 */ /* 0x000f280000100800 */
[----:B------:R-:W0:Y:S04]  /*5e40*/  SHFL.BFLY PT, R9, R14, 0x1, 0x1f ;  /* 0x0c201f000e097f89 */ /* 0x000e2800000e0000 */
[----:B------:R-:W4:Y:S04]  /*5e50*/  LDL R12, [R1+0x3a8] ;  /* 0x0003a800010c7983 */ /* 0x000f280000100800 */
[----:B------:R-:W4:Y:S04]  /*5e60*/  LDL R69, [R1+0x360] ;  /* 0x0003600001457983 */ /* 0x000f280000100800 */
[----:B------:R-:W4:Y:S04]  /*5e70*/  LDL R68, [R1+0x364] ;  /* 0x0003640001447983 */ /* 0x000f280000100800 */
[----:B------:R-:W4:Y:S04]  /*5e80*/  LDL R67, [R1+0x368] ;  /* 0x0003680001437983 */ /* 0x000f280000100800 */
[----:B------:R-:W4:Y:S01]  /*5e90*/  LDL R66, [R1+0x36c] ;  /* 0x00036c0001427983 */ /* 0x000f220000100800 */
[----:B0-----:R-:W-:-:S03]  /*5ea0*/  FMNMX.FTZ R24, R14, R9, !PT ;  /* 0x000000090e187209 */ /* 0x001fc60007810000 */
[----:B------:R-:W4:Y:S04]  /*5eb0*/  LDL R49, [R1+0x370] ;  /* 0x0003700001317983 */ /* 0x000f280000100800 */
[----:B------:R0:W-:Y:S04]  /*5ec0*/  STL [R1+0x430], R24 ;  /* 0x0004301801007387 */ /* 0x0001e80000100800 */
[----:B------:R-:W3:Y:S04]  /*5ed0*/  LDL R156, [R1+0x430] ;  /* 0x00043000019c7983 */ /* 0x000ee80000100800 */
[----:B------:R-:W4:Y:S04]  /*5ee0*/  LDL.64 R8, [R1+0xa8] ;  /* 0x0000a80001087983 */ /* 0x000f280000100a00 */
[----:B------:R-:W4:Y:S04]  /*5ef0*/  LDL R14, [R1+0x3d0] ;  /* 0x0003d000010e7983 */ /* 0x000f280000100800 */
[----:B0-----:R-:W4:Y:S04]  /*5f00*/  LDL R24, [R1+0x3e8] ;  /* 0x0003e80001187983 */ /* 0x001f280000100800 */
[----:B------:R-:W4:Y:S04]  /*5f10*/  LDL R64, [R1+0x374] ;  /* 0x0003740001407983 */ /* 0x000f280000100800 */
        /* <DEDUP_REMOVED lines=31> */
[----:B-----5:R-:W0:Y:S02]  /*6110*/  SHFL.BFLY PT, R155, R26, 0x2, 0x1f ;  /* 0x0c401f001a9b7f89 */ /* 0x020e2400000e0000 */
[----:B0-----:R-:W-:-:S02]  /*6120*/  FMNMX.FTZ R155, R155, R26, !PT ;  /* 0x0000001a9b9b7209 */ /* 0x001fc40007810000 */
[----:B------:R-:W5:Y:S01]  /*6130*/  LDL R26, [R1+0x3f0] ;  /* 0x0003f000011a7983 */ /* 0x000f620000100800 */
[----:B---3--:R-:W-:Y:S01]  /*6140*/  FSETP.NEU.FTZ.AND P1, PT, R156, -INF , PT ;  /* 0xff8000009c00780b */ /* 0x008fe20003f3d000 */
[----:B--2---:R-:W-:-:S05]  /*6150*/  FMUL.FTZ R156, R11, R156 ;  /* 0x0000009c0b9c7220 */ /* 0x004fca0000410000 */
        /* <DEDUP_REMOVED lines=25> */
[----:B------:R-:W2:Y:S04]  /*62f0*/  LDL R21, [R1+0x414] ;  /* 0x0004140001157983 */ /* 0x000ea80000100800 */
[----:B------:R-:W3:Y:S04]  /*6300*/  LDL R156, [R1+0x418] ;  /* 0x00041800019c7983 */ /* 0x000ee80000100800 */
[----:B------:R-:W0:Y:S01]  /*6310*/  SHFL.BFLY PT, R10, R155, 0x1, 0x1f ;  /* 0x0c201f009b0a7f89 */ /* 0x000e2200000e0000 */
[----:B----4-:R-:W-:Y:S01]  /*6320*/  IMAD R158, R158, 0xc00, R8 ;  /* 0x00000c009e9e7824 */ /* 0x010fe200078e0208 */
[----:B------:R-:W-:Y:S02]  /*6330*/  MUFU.EX2 R65, R65 ;  /* 0x0000004100417308 */ /* 0x000fe40000000800 */
[----:B------:R1:W-:Y:S01]  /*6340*/  STL [R1+0x22c], R46 ;  /* 0x00022c2e01007387 */ /* 0x0003e20000100800 */
[----:B0-----:R-:W-:-:S04]  /*6350*/  FMNMX.FTZ R10, R155, R10, !PT ;  /* 0x0000000a9b0a7209 */ /* 0x001fc80007810000 */
[C---:B------:R-:W-:Y:S01]  /*6360*/  FSETP.NEU.FTZ.AND P1, PT, R10.reuse, -INF , PT ;  /* 0xff8000000a00780b */ /* 0x040fe20003f3d000 */
[----:B------:R-:W-:-:S05]  /*6370*/  FMUL.FTZ R8, R10, R11 ;  /* 0x0000000b0a087220 */ /* 0x000fca0000410000 */
[----:B------:R-:W-:Y:S01]  /*6380*/  FSEL R8, R8, RZ, P1 ;  /* 0x000000ff08087208 */ /* 0x000fe20000800000 */
[----:B-1----:R-:W0:Y:S04]  /*6390*/  MUFU.EX2 R46, R151 ;  /* 0x00000097002e7308 */ /* 0x002e280000000800 */
[-CC-:B------:R-:W-:Y:S01]  /*63a0*/  FFMA.FTZ R219, R132, R11.reuse, -R8.reuse ;  /* 0x0000000b84db7223 */ /* 0x180fe20000010808 */
[-CC-:B------:R-:W-:Y:S01]  /*63b0*/  FFMA.FTZ R223, R133, R11.reuse, -R8.reuse ;  /* 0x0000000b85df7223 */ /* 0x180fe20000010808 */
[-CC-:B------:R-:W-:Y:S01]  /*63c0*/  FFMA.FTZ R142, R142, R11.reuse, -R8.reuse ;  /* 0x0000000b8e8e7223 */ /* 0x180fe20000010808 */
[----:B------:R-:W-:Y:S01]  /*63d0*/  FFMA.FTZ R131, R131, R11, -R8 ;  /* 0x0000000b83837223 */ /* 0x000fe20000010808 */
[----:B------:R1:W-:Y:S02]  /*63e0*/  STL [R1+0x224], R45 ;  /* 0x0002242d01007387 */ /* 0x0003e40000100800 */
[----:B------:R-:W-:Y:S02]  /*63f0*/  MUFU.EX2 R219, R219 ;  /* 0x000000db00db7308 */ /* 0x000fe40000000800 */
[----:B------:R4:W-:Y:S04]  /*6400*/  STL [R1+0x3a8], R12 ;  /* 0x0003a80c01007387 */ /* 0x0009e80000100800 */
[----:B------:R0:W-:Y:S02]  /*6410*/  STL [R1+0x3b8], R13 ;  /* 0x0003b80d01007387 */ /* 0x0001e40000100800 */
[----:B-1----:R1:W-:Y:S02]  /*6420*/  MUFU.EX2 R45, R152 ;  /* 0x00000098002d7308 */ /* 0x0023e40000000800 */
[----:B------:R1:W-:Y:S06]  /*6430*/  STL [R1+0x3d0], R14 ;  /* 0x0003d00e01007387 */ /* 0x0003ec0000100800 */
[----:B----4-:R-:W-:Y:S08]  /*6440*/  MUFU.EX2 R12, R153 ;  /* 0x00000099000c7308 */ /* 0x010ff00000000800 */
[----:B0-----:R-:W-:Y:S08]  /*6450*/  MUFU.EX2 R13, R142 ;  /* 0x0000008e000d7308 */ /* 0x001ff00000000800 */
[----:B-1----:R-:W0:Y:S08]  /*6460*/  MUFU.EX2 R14, R131 ;  /* 0x00000083000e7308 */ /* 0x002e300000000800 */
[----:B------:R-:W1:Y:S01]  /*6470*/  MUFU.EX2 R223, R223 ;  /* 0x000000df00df7308 */ /* 0x000e620000000800 */
[----:B------:R4:W-:Y:S01]  /*6480*/  STL [R1+0x3e8], R24 ;  /* 0x0003e81801007387 */ /* 0x0009e20000100800 */
[----:B------:R-:W-:Y:S01]  /*6490*/  IMAD.MOV.U32 R159, RZ, RZ, R9 ;  /* 0x000000ffff9f7224 */ /* 0x000fe200078e0009 */
[----:B------:R-:W-:-:S02]  /*64a0*/  R2UR UR6, R158 ;  /* 0x000000009e0672ca */ /* 0x000fc400000e0000 */
[----:B------:R0:W-:Y:S01]  /*64b0*/  STL [R1+0x3ec], R25 ;  /* 0x0003ec1901007387 */ /* 0x0001e20000100800 */
[----:B----4-:R-:W-:-:S03]  /*64c0*/  VIADD R24, R158, 0x80 ;  /* 0x000000809e187836 */ /* 0x010fc60000000000 */
[----:B------:R4:W-:Y:S01]  /*64d0*/  STL [R1+0x3f4], R27 ;  /* 0x0003f41b01007387 */ /* 0x0009e20000100800 */
[----:B------:R-:W-:Y:S01]  /*64e0*/  R2UR UR7, R159 ;  /* 0x000000009f0772ca */ /* 0x000fe200000e0000 */
[--C-:B0-----:R-:W-:Y:S02]  /*64f0*/  IMAD.MOV.U32 R25, RZ, RZ, R9.reuse ;  /* 0x000000ffff197224 */ /* 0x101fe400078e0009 */
[----:B------:R0:W-:Y:S01]  /*6500*/  STL [R1+0x3f8], R28 ;  /* 0x0003f81c01007387 */ /* 0x0001e20000100800 */
[----:B------:R-:W-:Y:S01]  /*6510*/  R2UR UR10, R24 ;  /* 0x00000000180a72ca */ /* 0x000fe200000e0000 */
[----:B------:R-:W-:Y:S02]  /*6520*/  FADD.FTZ R24, R65, R46 ;  /* 0x0000002e41187221 */ /* 0x000fe40000010000 */
[----:B------:R1:W-:Y:S01]  /*6530*/  STL [R1+0x3fc], R29 ;  /* 0x0003fc1d01007387 */ /* 0x0003e20000100800 */
[----:B----4-:R-:W-:Y:S01]  /*6540*/  IMAD.MOV.U32 R27, RZ, RZ, R9 ;  /* 0x000000ffff1b7224 */ /* 0x010fe200078e0009 */
[----:B------:R-:W-:-:S02]  /*6550*/  F2FP.F16.F32.PACK_AB R152, R46, R65 ;  /* 0x000000412e98723e */ /* 0x000fc400000000ff */
[----:B------:R4:W-:Y:S01]  /*6560*/  STL [R1+0x220], R154 ;  /* 0x0002209a01007387 */ /* 0x0009e20000100800 */
[----:B0-----:R-:W-:Y:S01]  /*6570*/  VIADD R28, R158, 0x180 ;  /* 0x000001809e1c7836 */ /* 0x001fe20000000000 */
[----:B------:R-:W-:Y:S01]  /*6580*/  F2FP.F16.F32.PACK_AB R153, R14, R13 ;  /* 0x0000000d0e99723e */ /* 0x000fe200000000ff */
[----:B-1----:R-:W-:Y:S01]  /*6590*/  IMAD.MOV.U32 R29, RZ, RZ, R9 ;  /* 0x000000ffff1d7224 */ /* 0x002fe200078e0009 */
[----:B------:R-:W-:Y:S02]  /*65a0*/  F2FP.F16.F32.PACK_AB R155, R223, R219 ;  /* 0x000000dbdf9b723e */ /* 0x000fe400000000ff */
[----:B----4-:R-:W-:Y:S01]  /*65b0*/  F2FP.F16.F32.PACK_AB R154, R12, R45 ;  /* 0x0000002d0c9a723e */ /* 0x010fe200000000ff */
[----:B------:R-:W-:Y:S01]  /*65c0*/  STL [R1+0x228], R47 ;  /* 0x0002282f01007387 */ /* 0x000fe20000100800 */
[----:B------:R-:W-:Y:S01]  /*65d0*/  R2UR UR11, R25 ;  /* 0x00000000190b72ca */ /* 0x000fe200000e0000 */
[----:B------:R-:W-:Y:S01]  /*65e0*/  FADD.FTZ R159, R45, R24 ;  /* 0x000000182d9f7221 */ /* 0x000fe20000010000 */
[----:B------:R-:W-:Y:S01]  /*65f0*/  R2UR UR15, R27 ;  /* 0x000000001b0f72ca */ /* 0x000fe200000e0000 */
[----:B------:R-:W-:Y:S01]  /*6600*/  STL [R1+0x230], R150 ;  /* 0x0002309601007387 */ /* 0x000fe20000100800 */
[----:B------:R-:W-:-:S02]  /*6610*/  R2UR UR18, R28 ;  /* 0x000000001c1272ca */ /* 0x000fc400000e0000 */
[----:B------:R-:W-:Y:S01]  /*6620*/  R2UR UR19, R29 ;  /* 0x000000001d1372ca */ /* 0x000fe200000e0000 */
        /* <DEDUP_REMOVED lines=21> */
[----:B-----5:R0:W-:Y:S04]  /*6780*/  STL [R1+0x3f0], R26 ;  /* 0x0003f01a01007387 */ /* 0x0201e80000100800 */
[----:B------:R-:W-:Y:S01]  /*6790*/  STL [R1+0x288], R123 ;  /* 0x0002887b01007387 */ /* 0x000fe20000100800 */
[----:B0-----:R-:W-:-:S03]  /*67a0*/  VIADD R26, R158, 0x100 ;  /* 0x000001009e1a7836 */ /* 0x001fc60000000000 */
[----:B------:R-:W-:Y:S04]  /*67b0*/  STL [R1+0x28c], R122 ;  /* 0x00028c7a01007387 */ /* 0x000fe80000100800 */
        /* <DEDUP_REMOVED lines=92> */
[-CC-:B------:R-:W-:Y:S01]  /*6d80*/  FFMA.FTZ R167, R167, R11.reuse, -R8.reuse ;  /* 0x0000000ba7a77223 */ /* 0x180fe20000010808 */
[-CC-:B------:R-:W-:Y:S01]  /*6d90*/  FFMA.FTZ R171, R171, R11.reuse, -R8.reuse ;  /* 0x0000000babab7223 */ /* 0x180fe20000010808 */
[----:B--2---:R-:W-:Y:S01]  /*6da0*/  STL [R1+0x414], R21 ;  /* 0x0004141501007387 */ /* 0x004fe20000100800 */
[----:B------:R-:W-:Y:S03]  /*6db0*/  MUFU.EX2 R15, R15 ;  /* 0x0000000f000f7308 */ /* 0x000fe60000000800 */
[----:B---3--:R0:W-:Y:S04]  /*6dc0*/  STL [R1+0x418], R156 ;  /* 0x0004189c01007387 */ /* 0x0081e80000100800 */
[----:B------:R2:W-:Y:S01]  /*6dd0*/  STL [R1+0x41c], R157 ;  /* 0x00041c9d01007387 */ /* 0x0005e20000100800 */
[----:B------:R-:W3:Y:S08]  /*6de0*/  MUFU.EX2 R19, R19 ;  /* 0x0000001300137308 */ /* 0x000ef00000000800 */
[----:B------:R-:W-:Y:S08]  /*6df0*/  MUFU.EX2 R20, R20 ;  /* 0x0000001400147308 */ /* 0x000ff00000000800 */
[----:B------:R-:W4:Y:S08]  /*6e00*/  MUFU.EX2 R215, R215 ;  /* 0x000000d700d77308 */ /* 0x000f300000000800 */
[----:B0-----:R0:W-:Y:S08]  /*6e10*/  MUFU.EX2 R156, R167 ;  /* 0x000000a7009c7308 */ /* 0x0011f00000000800 */
[----:B--2---:R2:W-:Y:S01]  /*6e20*/  MUFU.EX2 R157, R171 ;  /* 0x000000ab009d7308 */ /* 0x0045e20000000800 */
[-CC-:B0-----:R-:W-:Y:S01]  /*6e30*/  FFMA.FTZ R167, R160, R11.reuse, -R8.reuse ;  /* 0x0000000ba0a77223 */ /* 0x181fe20000010808 */
[-CC-:B------:R-:W-:Y:S01]  /*6e40*/  FFMA.FTZ R160, R170, R11.reuse, -R8.reuse ;  /* 0x0000000baaa07223 */ /* 0x180fe20000010808 */
[-CC-:B--2---:R-:W-:Y:S01]  /*6e50*/  FFMA.FTZ R171, R166, R11.reuse, -R8.reuse ;  /* 0x0000000ba6ab7223 */ /* 0x184fe20000010808 */
[----:B------:R-:W-:-:S04]  /*6e60*/  FFMA.FTZ R166, R172, R11, -R8 ;  /* 0x0000000baca67223 */ /* 0x000fc80000010808 */
[----:B------:R-:W-:Y:S08]  /*6e70*/  MUFU.EX2 R207, R207 ;  /* 0x000000cf00cf7308 */ /* 0x000ff00000000800 */
[----:B------:R-:W-:Y:S08]  /*6e80*/  MUFU.EX2 R212, R212 ;  /* 0x000000d400d47308 */ /* 0x000ff00000000800 */
[----:B------:R-:W-:Y:S08]  /*6e90*/  MUFU.EX2 R213, R213 ;  /* 0x000000d500d57308 */ /* 0x000ff00000000800 */
[----:B------:R-:W-:Y:S08]  /*6ea0*/  MUFU.EX2 R214, R214 ;  /* 0x000000d600d67308 */ /* 0x000ff00000000800 */
[----:B------:R-:W-:Y:S01]  /*6eb0*/  MUFU.EX2 R167, R167 ;  /* 0x000000a700a77308 */ /* 0x000fe20000000800 */
[----:B------:R-:W-:-:S02]  /*6ec0*/  WARPGROUP.DEPBAR.LE gsb0, 0x0 ;  /* 0x00008000000079c5 */ /* 0x000fc40000010000 */
[-CC-:B------:R-:W-:Y:S01]  /*6ed0*/  FFMA.FTZ R152, R163, R11.reuse, -R8.reuse ;  /* 0x0000000ba3987223 */ /* 0x180fe20000010808 */
[----:B------:R-:W-:-:S04]  /*6ee0*/  FFMA.FTZ R163, R174, R11, -R8 ;  /* 0x0000000baea37223 */ /* 0x000fc80000010808 */
[----:B------:R3:W0:Y:S08]  /*6ef0*/  MUFU.EX2 R21, R152 ;  /* 0x0000009800157308 */ /* 0x0006300000000800 */
[----:B------:R-:W2:Y:S01]  /*6f00*/  MUFU.EX2 R163, R163 ;  /* 0x000000a300a37308 */ /* 0x000ea20000000800 */
[----:B---3--:R-:W-:Y:S02]  /*6f10*/  F2FP.F16.F32.PACK_AB R152, R19, R15 ;  /* 0x0000000f1398723e */ /* 0x008fe400000000ff */
[----:B----4-:R-:W-:Y:S01]  /*6f20*/  F2FP.F16.F32.PACK_AB R154, R215, R20 ;  /* 0x00000014d79a723e */ /* 0x010fe200000000ff */
[----:B------:R-:W-:Y:S01]  /*6f30*/  STL.128 [R1+0x220], R24 ;  /* 0x0002201801007387 */ /* 0x000fe20000100c00 */
[----:B0-----:R-:W-:-:S03]  /*6f40*/  F2FP.F16.F32.PACK_AB R153, R156, R21 ;  /* 0x000000159c99723e */ /* 0x001fc600000000ff */
[----:B------:R-:W-:Y:S04]  /*6f50*/  STL.128 [R1+0x230], R28 ;  /* 0x0002301c01007387 */ /* 0x000fe80000100c00 */
[----:B------:R-:W-:Y:S01]  /*6f60*/  STL.128 [R1+0x240], R32 ;  /* 0x0002402001007387 */ /* 0x000fe20000100c00 */
[----:B--2---:R-:W-:-:S03]  /*6f70*/  F2FP.F16.F32.PACK_AB R155, R163, R157 ;  /* 0x0000009da39b723e */ /* 0x004fc600000000ff */
        /* <DEDUP_REMOVED lines=31> */
[----:B------:R-:W0:Y:S08]  /*7170*/  MUFU.EX2 R171, R171 ;  /* 0x000000ab00ab7308 */ /* 0x000e300000000800 */
[----:B------:R-:W-:Y:S08]  /*7180*/  MUFU.EX2 R160, R160 ;  /* 0x000000a000a07308 */ /* 0x000ff00000000800 */
[----:B------:R-:W2:Y:S01]  /*7190*/  MUFU.EX2 R166, R166 ;  /* 0x000000a600a67308 */ /* 0x000ea20000000800 */
[----:B------:R-:W-:Y:S01]  /*71a0*/  FADD.FTZ R14, R13, R14 ;  /* 0x0000000e0d0e7221 */ /* 0x000fe20000010000 */
[-CC-:B------:R-:W-:Y:S01]  /*71b0*/  FFMA.FTZ R161, R161, R11.reuse, -R8.reuse ;  /* 0x0000000ba1a17223 */ /* 0x180fe20000010808 */
[-CC-:B------:R-:W-:Y:S01]  /*71c0*/  FFMA.FTZ R165, R165, R11.reuse, -R8.reuse ;  /* 0x0000000ba5a57223 */ /* 0x180fe20000010808 */
[-CC-:B------:R-:W-:Y:S01]  /*71d0*/  FFMA.FTZ R13, R173, R11.reuse, -R8.reuse ;  /* 0x0000000bad0d7223 */ /* 0x180fe20000010808 */
[----:B------:R-:W-:Y:S01]  /*71e0*/  FFMA.FTZ R168, R168, R11, -R8 ;  /* 0x0000000ba8a87223 */ /* 0x000fe20000010808 */
[----:B------:R-:W-:-:S02]  /*71f0*/  FADD.FTZ R159, R12, R159 ;  /* 0x0000009f0c9f7221 */ /* 0x000fc40000010000 */
[----:B------:R-:W-:Y:S08]  /*7200*/  MUFU.EX2 R189, R189 ;  /* 0x000000bd00bd7308 */ /* 0x000ff00000000800 */
[----:B------:R-:W3:Y:S08]  /*7210*/  MUFU.EX2 R190, R190 ;  /* 0x000000be00be7308 */ /* 0x000ef00000000800 */
[----:B------:R-:W-:Y:S08]  /*7220*/  MUFU.EX2 R191, R191 ;  /* 0x000000bf00bf7308 */ /* 0x000ff00000000800 */
[----:B------:R-:W4:Y:S08]  /*7230*/  MUFU.EX2 R199, R199 ;  /* 0x000000c700c77308 */ /* 0x000f300000000800 */
[----:B------:R-:W-:Y:S08]  /*7240*/  MUFU.EX2 R161, R161 ;  /* 0x000000a100a17308 */ /* 0x000ff00000000800 */
[----:B------:R-:W5:Y:S08]  /*7250*/  MUFU.EX2 R165, R165 ;  /* 0x000000a500a57308 */ /* 0x000f700000000800 */
[----:B------:R-:W-:Y:S08]  /*7260*/  MUFU.EX2 R12, R168 ;  /* 0x000000a8000c7308 */ /* 0x000ff00000000800 */
[----:B------:R-:W1:Y:S01]  /*7270*/  MUFU.EX2 R13, R13 ;  /* 0x0000000d000d7308 */ /* 0x000e620000000800 */
[----:B------:R-:W-:-:S02]  /*7280*/  WARPGROUP.DEPBAR.LE gsb0, 0x0 ;  /* 0x00008000000079c5 */ /* 0x000fc40000010000 */
[----:B------:R-:W-:Y:S02]  /*7290*/  F2FP.F16.F32.PACK_AB R152, R212, R207 ;  /* 0x000000cfd498723e */ /* 0x000fe400000000ff */
[----:B------:R-:W-:Y:S02]  /*72a0*/  F2FP.F16.F32.PACK_AB R154, R214, R213 ;  /* 0x000000d5d69a723e */ /* 0x000fe400000000ff */
[----:B0-----:R-:W-:Y:S02]  /*72b0*/  F2FP.F16.F32.PACK_AB R153, R171, R167 ;  /* 0x000000a7ab99723e */ /* 0x001fe400000000ff */
        /* <DEDUP_REMOVED lines=36> */
[-CC-:B------:R-:W-:Y:S01]  /*7500*/  FFMA.FTZ R175, R175, R11.reuse, -R8.reuse ;  /* 0x0000000bafaf7223 */ /* 0x180fe20000010808 */
[-CC-:B------:R-:W-:Y:S01]  /*7510*/  FFMA.FTZ R176, R176, R11.reuse, -R8.reuse ;  /* 0x0000000bb0b07223 */ /* 0x180fe20000010808 */
[-C--:B------:R-:W-:Y:S01]  /*7520*/  FFMA.FTZ R181, R181, R11.reuse, -R8 ;  /* 0x0000000bb5b57223 */ /* 0x080fe20000010808 */
[----:B------:R-:W-:Y:S01]  /*7530*/  FADD.FTZ R223, R223, R14 ;  /* 0x0000000edfdf7221 */ /* 0x000fe20000010000 */
[-CC-:B------:R-:W-:Y:S01]  /*7540*/  FFMA.FTZ R14, R162, R11.reuse, -R8.reuse ;  /* 0x0000000ba20e7223 */ /* 0x180fe20000010808 */
[-CC-:B------:R-:W-:Y:S01]  /*7550*/  FFMA.FTZ R182, R182, R11.reuse, -R8.reuse ;  /* 0x0000000bb6b67223 */ /* 0x180fe20000010808 */
[-CC-:B------:R-:W-:Y:S01]  /*7560*/  FFMA.FTZ R183, R183, R11.reuse, -R8.reuse ;  /* 0x0000000bb7b77223 */ /* 0x180fe20000010808 */
[----:B------:R-:W-:Y:S01]  /*7570*/  FFMA.FTZ R184, R184, R11, -R8 ;  /* 0x0000000bb8b87223 */ /* 0x000fe20000010808 */
[----:B------:R-:W-:Y:S08]  /*7580*/  MUFU.EX2 R185, R185 ;  /* 0x000000b900b97308 */ /* 0x000ff00000000800 */
[----:B------:R-:W0:Y:S08]  /*7590*/  MUFU.EX2 R186, R186 ;  /* 0x000000ba00ba7308 */ /* 0x000e300000000800 */
[----:B------:R-:W-:Y:S08]  /*75a0*/  MUFU.EX2 R187, R187 ;  /* 0x000000bb00bb7308 */ /* 0x000ff00000000800 */
[----:B------:R-:W2:Y:S08]  /*75b0*/  MUFU.EX2 R188, R188 ;  /* 0x000000bc00bc7308 */ /* 0x000eb00000000800 */
[----:B------:R-:W-:Y:S01]  /*75c0*/  MUFU.EX2 R14, R14 ;  /* 0x0000000e000e7308 */ /* 0x000fe20000000800 */
[----:B------:R-:W-:Y:S01]  /*75d0*/  R2UR UR7, R9 ;  /* 0x00000000090772ca */ /* 0x000fe200000e0000 */
[----:B------:R-:W-:-:S02]  /*75e0*/  WARPGROUP.DEPBAR.LE gsb0, 0x0 ;  /* 0x00008000000079c5 */ /* 0x000fc40000010000 */
[----:B---3--:R-:W-:Y:S02]  /*75f0*/  F2FP.F16.F32.PACK_AB R152, R190, R189 ;  /* 0x000000bdbe98723e */ /* 0x008fe400000000ff */
[----:B----4-:R-:W-:Y:S02]  /*7600*/  F2FP.F16.F32.PACK_AB R154, R199, R191 ;  /* 0x000000bfc79a723e */ /* 0x010fe400000000ff */
[----:B-----5:R-:W-:Y:S02]  /*7610*/  F2FP.F16.F32.PACK_AB R153, R165, R161 ;  /* 0x000000a1a599723e */ /* 0x020fe400000000ff */
[----:B-1----:R-:W-:Y:S01]  /*7620*/  F2FP.F16.F32.PACK_AB R155, R13, R12 ;  /* 0x0000000c0d9b723e */ /* 0x002fe200000000ff */
        /* <DEDUP_REMOVED lines=32> */
[----:B-1----:R-:W-:-:S06]  /*7830*/  WARPGROUP.ARRIVE ;  /* 0x00000000000079c5 */ /* 0x002fcc0000000000 */
[----:B------:R-:W-:Y:S01]  /*7840*/  HGMMA.64x256x16.F32 R24, R152, gdesc[UR16].tnspB, R24, gsb0 ;  /* 0x43e0001098187df0 */ /* 0x000fe20008000818 */
        /* <DEDUP_REMOVED lines=9> */
[----:B------:R-:W-:Y:S01]  /*78e0*/  FADD.FTZ R152, R15, R159 ;  /* 0x0000009f0f987221 */ /* 0x000fe20000010000 */
[----:B------:R-:W-:Y:S01]  /*78f0*/  FFMA.FTZ R15, R169, R11, -R8 ;  /* 0x0000000ba90f7223 */ /* 0x000fe20000010808 */
[----:B------:R-:W-:Y:S02]  /*7900*/  VIADD R8, R158, 0x200 ;  /* 0x000002009e087836 */ /* 0x000fe40000000000 */
[----:B------:R-:W-:Y:S01]  /*7910*/  FADD.FTZ R19, R19, R152 ;  /* 0x0000009813137221 */ /* 0x000fe20000010000 */
[----:B------:R-:W-:Y:S02]  /*7920*/  MUFU.EX2 R11, R175 ;  /* 0x000000af000b7308 */ /* 0x000fe40000000800 */
[----:B------:R-:W-:Y:S01]  /*7930*/  R2UR UR6, R8 ;  /* 0x00000000080672ca */ /* 0x000fe200000e0000 */
[----:B------:R-:W-:-:S05]  /*7940*/  FADD.FTZ R8, R20, R19 ;  /* 0x0000001314087221 */ /* 0x000fca0000010000 */
[----:B------:R-:W1:Y:S01]  /*7950*/  MUFU.EX2 R15, R15 ;  /* 0x0000000f000f7308 */ /* 0x000e620000000800 */
[----:B0-----:R-:W-:Y:S02]  /*7960*/  F2FP.F16.F32.PACK_AB R152, R186, R185 ;  /* 0x000000b9ba98723e */ /* 0x001fe400000000ff */
[----:B--2---:R-:W-:Y:S01]  /*7970*/  F2FP.F16.F32.PACK_AB R154, R188, R187 ;  /* 0x000000bbbc9a723e */ /* 0x004fe200000000ff */
[----:B------:R-:W-:Y:S04]  /*7980*/  STL.128 [R1+0x220], R24 ;  /* 0x0002201801007387 */ /* 0x000fe80000100c00 */
[----:B------:R-:W0:Y:S01]  /*7990*/  MUFU.EX2 R20, R176 ;  /* 0x000000b000147308 */ /* 0x000e220000000800 */
[----:B------:R-:W-:Y:S04]  /*79a0*/  STL.128 [R1+0x230], R28 ;  /* 0x0002301c01007387 */ /* 0x000fe80000100c00 */
[----:B------:R-:W-:Y:S01]  /*79b0*/  STL.128 [R1+0x240], R32 ;  /* 0x0002402001007387 */ /* 0x000fe20000100c00 */
[----:B-1----:R-:W-:-:S03]  /*79c0*/  F2FP.F16.F32.PACK_AB R153, R15, R14 ;  /* 0x0000000e0f99723e */ /* 0x002fc600000000ff */
[----:B------:R-:W-:Y:S04]  /*79d0*/  STL.128 [R1+0x250], R36 ;  /* 0x0002502401007387 */ /* 0x000fe80000100c00 */
[----:B------:R-:W-:Y:S01]  /*79e0*/  STL.128 [R1+0x260], R40 ;  /* 0x0002602801007387 */ /* 0x000fe20000100c00 */
[----:B0-----:R-:W-:-:S03]  /*79f0*/  F2FP.F16.F32.PACK_AB R155, R20, R11 ;  /* 0x0000000b149b723e */ /* 0x001fc600000000ff */
        /* <DEDUP_REMOVED lines=27> */
[----:B------:R-:W-:-:S03]  /*7bb0*/  FADD.FTZ R223, R21, R223 ;  /* 0x000000df15df7221 */ /* 0x000fc60000010000 */
[----:B------:R-:W2:Y:S01]  /*7bc0*/  @!P0 LDL R19, [R1+0x210] ;  /* 0x0002100001138983 */ /* 0x000ea20000100800 */
[----:B0-----:R-:W-:-:S06]  /*7bd0*/  WARPGROUP.ARRIVE ;  /* 0x00000000000079c5 */ /* 0x001fcc0000000000 */
[----:B------:R-:W-:Y:S01]  /*7be0*/  HGMMA.64x256x16.F32 R24, R152, gdesc[UR4].tnspB, R24, gsb0 ;  /* 0x43e0000498187df0 */ /* 0x000fe20008000818 */
[----:B------:R-:W-:-:S04]  /*7bf0*/  FADD.FTZ R8, R215, R8 ;  /* 0x00000008d7087221 */ /* 0x000fc80000010000 */
[----:B------:R-:W-:Y:S01]  /*7c00*/  FADD.FTZ R207, R207, R8 ;  /* 0x00000008cfcf7221 */ /* 0x000fe20000010000 */
[----:B------:R-:W-:Y:S01]  /*7c10*/  VIADD R8, R158, 0x280 ;  /* 0x000002809e087836 */ /* 0x000fe20000000000 */
[----:B------:R-:W-:-:S04]  /*7c20*/  R2UR UR7, R9 ;  /* 0x00000000090772ca */ /* 0x000fc800000e0000 */
[----:B------:R-:W-:Y:S01]  /*7c30*/  R2UR UR6, R8 ;  /* 0x00000000080672ca */ /* 0x000fe200000e0000 */
[----:B------:R-:W-:Y:S01]  /*7c40*/  FADD.FTZ R156, R156, R223 ;  /* 0x000000df9c9c7221 */ /* 0x000fe20000010000 */
[----:B------:R-:W3:Y:S03]  /*7c50*/  @!P0 LDL.64 R8, [R1+0x68] ;  /* 0x0000680001088983 */ /* 0x000ee60000100a00 */
[----:B------:R-:W-:-:S04]  /*7c60*/  FADD.FTZ R156, R157, R156 ;  /* 0x0000009c9d9c7221 */ /* 0x000fc80000010000 */
[----:B------:R-:W-:-:S04]  /*7c70*/  FADD.FTZ R156, R163, R156 ;  /* 0x0000009ca39c7221 */ /* 0x000fc80000010000 */
[----:B------:R-:W-:-:S04]  /*7c80*/  FADD.FTZ R156, R167, R156 ;  /* 0x0000009ca79c7221 */ /* 0x000fc80000010000 */
        /* <DEDUP_REMOVED lines=230> */
[----:B------:R-:W-:Y:S01]  /*8af0*/  STL [R1+0x88], RZ ;  /* 0x000088ff01007387 */ /* 0x000fe20000100800 */
[----:B------:R-:W-:-:S02]  /*8b00*/  FADD.FTZ R181, R184, R181 ;  /* 0x000000b5b8b57221 */ /* 0x000fc40000010000 */
        /* <DEDUP_REMOVED lines=161> */
.L_x_12293:
[----:B------:R-:W-:-:S13]  /*9520*/  ISETP.NE.AND P1, PT, R5, 0x1, PT ;  /* 0x000000010500780c */ /* 0x000fda0003f25270 */
[----:B------:R-:W-:-:S05]  /*9530*/  @P1 IMAD.HI.U32 R2, R6, R2, RZ ;  /* 0x0000000206021227 */ /* 0x000fca00078e00ff */
[----:B------:R-:W-:-:S07]  /*9540*/  @P1 SHF.R.U32.HI R6, RZ, R3, R2 ;  /* 0x00000003ff061219 */ /* 0x000fce0000011602 */
.L_x_12294:
[----:B------:R-:W-:Y:S05]  /*9550*/  BSYNC B0 ;  /* 0x0000000000007941 */ /* 0x000fea0003800000 */
.L_x_12292:
[----:B------:R-:W-:-:S05]  /*9560*/  IMAD R5, R6, R5, R5 ;  /* 0x0000000506057224 */ /* 0x000fca00078e0205 */
[----:B------:R-:W-:-:S07]  /*9570*/  VIMNMX R4, R4, R5, PT ;  /* 0x0000000504047248 */ /* 0x000fce0003fe0100 */
.L_x_12291:
        /* <DEDUP_REMOVED lines=8> */
.L_x_12299:
[----:B------:R-:W-:Y:S01]  /*9600*/  BSSY B0, `(.L_x_12298) ;  /* 0x0000004000007945 */ /* 0x000fe20003800000 */
[----:B------:R-:W-:Y:S01]  /*9610*/  VIADD R0, R16, 0x170 ;  /* 0x0000017010007836 */ /* 0x000fe20000000000 */
[----:B------:R-:W-:-:S07]  /*9620*/  MOV R212, 0x9640 ;  /* 0x0000964000d47802 */ /* 0x000fce0000000f00 */
[----:B------:R-:W-:Y:S05]  /*9630*/  CALL.REL.NOINC `($_ZN7cutlass13device_kernelIN5flash11enable_sm90INS1_16FlashAttnFwdSm90INS1_25CollectiveMainloopFwdSm90ILi2EN4cute5tupleIJNS5_1CILi1EEES8_S8_EEENS6_IJNS7_ILi128EEENS7_ILi96EEENS7_ILi64EEEEEELi256ENS_6half_tEfNS_4arch4Sm90ELb0ELb1ELb0ELb1ELb0ELb0ELb1ELb1ELb0ELb1ELb0ELb0EEENS1_21CollectiveEpilogueFwdINS6_IJSA_NS7_ILi256EEESB_EEES9_SE_SG_Li256ELb1ELb1ELb0ELb0EEENS1_36VarlenDynamicPersistentTileSchedulerILi128ELi96ELi256ELi128ELb0ELb1ELb1ELb1ELb0ELb1EEEEEEEEEvNT_6ParamsE$_ZZN5flash25CollectiveMainloopFwdSm90ILi2EN4cute5tupleIJNS1_1CILi1EEES4_S4_EEENS2_IJNS3_ILi128EEENS3_ILi96EEENS3_ILi64EEEEEELi256EN7cutlass6half_tEfNSA_4arch4Sm90ELb0ELb1ELb0ELb1ELb0ELb0ELb1ELb1ELb0ELb1ELb0ELb0EE3mmaINS_16FlashAttnFwdSm90ISE_NS_21CollectiveEpilogueFwdINS2_IJS6_NS3_ILi256EEES7_EEES5_SB_SD_Li256ELb1ELb1ELb0ELb0EEENS_36VarlenDynamicPersistentTileSchedulerILi128ELi96ELi256ELi128ELb0ELb1ELb1ELb1ELb0ELb1EEEE13SharedStorageENS1_6TensorINS1_11ArrayEngineIfLm128EEENS1_6LayoutINS2_IJNS2_IJNS3_ILi2EEEST_NS3_ILi32EEEEEES4_S4_EEENS2_IJNS2_IJS4_ST_NS3_ILi4EEEEEENS3_ILi0EEESZ_EEEEEEENS_7SoftmaxILi2ELi0EEEEEbRKNSE_6ParamsENSA_25PipelineTmaAsyncNoClusterILi2ENSA_16PipelineTmaAsyncILi2EEEEES1B_RNSA_13PipelineStateILj2EEERT0_RT1_iRiRKNS_16SeqlenInfoQKNewKILb1ELb0EEENS2_IJiiiiEEERT_ENKUliT_T0_T1_E_clIZSF_ISO_S12_S14_EbS17_S1B_S1B_S1E_S1G_S1I_iS1J_S1N_S1O_S1Q_EUlRS1R_iE1_NS3_ILb0EEENS3_ILb1EEEEEDaiS1R_S1S_S1T_) ;  /* 0x0000022000fc7944 */ /* 0x000fea0003c00000 */
[----:B------:R-:W-:Y:S05]  /*9640*/  BSYNC B0 ;  /* 0x0000000000007941 */ /* 0x000fea0003800000 */
.L_x_12298:
[C---:B------:R-:W-:Y:S01]  /*9650*/  ISETP.GT.AND P1, PT, R10.reuse, R191, PT ;  /* 0x000000bf0a00720c */ /* 0x040fe20003f24270 */
[----:B------:R-:W-:-:S12]  /*9660*/  VIADD R10, R10, 0xffffffff ;  /* 0xffffffff0a0a7836 */ /* 0x000fd80000000000 */
[----:B------:R-:W-:Y:S05]  /*9670*/  @P1 BRA `(.L_x_12299) ;  /* 0xfffffffc00e01947 */ /* 0x000fea000383ffff */
[----:B------:R-:W-:Y:S05]  /*9680*/  BSYNC B1 ;  /* 0x0000000000017941 */ /* 0x000fea0003800000 */
.L_x_12297:
[----:B------:R-:W2:Y:S02]  /*9690*/  LDL R0, [R1+0x70] ;  /* 0x0000700001007983 */ /* 0x000ea40000100800 */
[----:B--2---:R-:W-:-:S07]  /*96a0*/  IMAD.SHL.U32 R0, R0, 0x80, RZ ;  /* 0x0000008000007824 */ /* 0x004fce00078e00ff */
.L_x_12296:
[----:B------:R-:W-:Y:S05]  /*96b0*/  BSYNC B2 ;  /* 0x0000000000027941 */ /* 0x000fea0003800000 */
.L_x_12295:
        /* <DEDUP_REMOVED lines=23> */
.L_x_12302:
[----:B------:R-:W-:-:S13]  /*9830*/  ISETP.NE.AND P1, PT, R7, 0x1, PT ;  /* 0x000000010700780c */ /* 0x000fda0003f25270 */
[----:B------:R-:W0:Y:S02]  /*9840*/  @P1 LDC.64 R4, c[0x0][0xae0] ;  /* 0x0002b800ff041b82 */ /* 0x000e240000000a00 */
[----:B0-----:R-:W-:-:S05]  /*9850*/  @P1 IMAD.HI.U32 R4, R0, R4, RZ ;  /* 0x0000000400041227 */ /* 0x001fca00078e00ff */
[----:B------:R-:W-:-:S07]  /*9860*/  @P1 SHF.R.U32.HI R0, RZ, R5, R4 ;  /* 0x00000005ff001219 */ /* 0x000fce0000011604 */
.L_x_12303:
[----:B------:R-:W-:Y:S05]  /*9870*/  BSYNC B0 ;  /* 0x0000000000007941 */ /* 0x000fea0003800000 */
.L_x_12301:
[----:B------:R-:W-:-:S05]  /*9880*/  IMAD R3, R0, R7, RZ ;  /* 0x0000000700037224 */ /* 0x000fca00078e02ff */
[----:B------:R-:W-:-:S07]  /*9890*/  VIMNMX R2, R2, R3, !PT ;  /* 0x0000000302027248 */ /* 0x000fce0007fe0100 */
.L_x_12300:
[----:B------:R-:W-:-:S04]  /*98a0*/  VIADD R2, R2, 0x5f ;  /* 0x0000005f02027836 */ /* 0x000fc80000000000 */
[----:B------:R-:W-:-:S05]  /*98b0*/  IMAD.HI R2, R2, 0x2aaaaaab, RZ ;  /* 0x2aaaaaab02027827 */ /* 0x000fca00078e02ff */
[----:B------:R-:W-:-:S04]  /*98c0*/  SHF.R.U32.HI R3, RZ, 0x1f, R2 ;  /* 0x0000001fff037819 */ /* 0x000fc80000011602 */
[----:B------:R-:W-:-:S04]  /*98d0*/  LEA.HI.SX32 R2, R2, R3, 0x1c ;  /* 0x0000000302027211 */ /* 0x000fc800078fe2ff */
[----:B------:R-:W-:-:S04]  /*98e0*/  VIMNMX R2, R2, UR45, !PT ;  /* 0x0000002d02027c48 */ /* 0x000fc8000ffe0100 */
[----:B------:R-:W-:-:S13]  /*98f0*/  ISETP.GE.AND P1, PT, R10, R2, PT ;  /* 0x000000020a00720c */ /* 0x000fda0003f26270 */
[----:B------:R-:W-:Y:S05]  /*9900*/  @!P1 BRA `(.L_x_12304) ;  /* 0x0000009400e09947 */ /* 0x000fea0003800000 */
.L_x_12321:
        /* <DEDUP_REMOVED lines=24> */
.L_x_12306:
[----:B------:R-:W-:Y:S05]  /*9a90*/  BSYNC B0 ;  /* 0x0000000000007941 */ /* 0x000fea0003800000 */
.L_x_12305:
        /* <DEDUP_REMOVED lines=13> */
.L_x_12308:
[----:B------:R-:W-:Y:S05]  /*9b70*/  BSYNC B0 ;  /* 0x0000000000007941 */ /* 0x000fea0003800000 */
.L_x_12307:
        /* <DEDUP_REMOVED lines=8> */
.L_x_12310:
[----:B------:R-:W-:Y:S05]  /*9c00*/  BSYNC B0 ;  /* 0x0000000000007941 */ /* 0x000fea0003800000 */
.L_x_12309:
        /* <DEDUP_REMOVED lines=59> */
.L_x_12313:
[----:B------:R-:W-:Y:S05]  /*9fc0*/  BSYNC B0 ;  /* 0x0000000000007941 */ /* 0x000fea0003800000 */
.L_x_12312:
        /* <DEDUP_REMOVED lines=10> */
.L_x_12315:
[----:B------:R-:W-:Y:S05]  /*a070*/  BSYNC B0 ;  /* 0x0000000000007941 */ /* 0x000fea0003800000 */
.L_x_12314:
[----:B------:R-:W-:Y:S04]  /*a080*/  BSSY B0, `(.L_x_12316) ;  /* 0x0000006000007945 */ /* 0x000fe80003800000 */
[----:B-1----:R-:W-:Y:S05]  /*a090*/  @P2 BRA `(.L_x_12317) ;  /* 0x0000000000102947 */ /* 0x002fea0003800000 */
[----:B-----5:R-:W-:Y:S01]  /*a0a0*/  IMAD R4, R4, 0x8, R6 ;  /* 0x0000000804047824 */ /* 0x020fe200078e0206 */
[----:B------:R-:W-:-:S04]  /*a0b0*/  SHF.L.U32 R5, R5, 0x1f, RZ ;  /* 0x0000001f05057819 */ /* 0x000fc800000006ff */
[----:B------:R-:W1:Y:S02]  /*a0c0*/  SYNCS.PHASECHK.TRANS64.TRYWAIT P2, [R4+URZ], R5 ;  /* 0x00000005040075a7 */ /* 0x000e64000804017f */
[----:B-1----:R-:W-:Y:S05]  /*a0d0*/  @!P2 BRA `(.L_x_12318) ;  /* 0x000001ec00d4a947 */ /* 0x002fea0003800000 */
.L_x_12317:
[----:B------:R-:W-:Y:S05]  /*a0e0*/  BSYNC B0 ;  /* 0x0000000000007941 */ /* 0x000fea0003800000 */
.L_x_12316:
        /* <DEDUP_REMOVED lines=270> */
[----:B------:R-:W-:-:S03]  /*b1d0*/  FFMA.FTZ R152, R24, R74, -R77 ;  /* 0x0000004a18987223 */ /* 0x000fc6000001084d */
[----:B------:R-:W-:Y:S01]  /*b1e0*/  MUFU.EX2 R75, R75 ;  /* 0x0000004b004b7308 */ /* 0x000fe20000000800 */
[----:B-1----:R-:W-:-:S05]  /*b1f0*/  FMNMX.FTZ R28, R5, R28, !PT ;  /* 0x0000001c051c7209 */ /* 0x002fca0007810000 */
[----:B------:R-:W-:Y:S01]  /*b200*/  FADD.FTZ R73, R73, -R28 ;  /* 0x8000001c49497221 */ /* 0x000fe20000010000 */
[----:B------:R-:W-:-:S03]  /*b210*/  FMUL.FTZ R25, R28, R74 ;  /* 0x0000004a1c197220 */ /* 0x000fc60000410000 */
[----:B------:R-:W-:Y:S01]  /*b220*/  FMUL.FTZ R44, R74, R73 ;  /* 0x000000494a2c7220 */ /* 0x000fe20000410000 */
[-CC-:B------:R-:W-:Y:S01]  /*b230*/  FFMA.FTZ R153, R26, R74.reuse, -R25.reuse ;  /* 0x0000004a1a997223 */ /* 0x180fe20000010819 */
[-CC-:B------:R-:W-:Y:S01]  /*b240*/  FFMA.FTZ R186, R27, R74.reuse, -R25.reuse ;  /* 0x0000004a1bba7223 */ /* 0x180fe20000010819 */
[----:B------:R-:W-:Y:S01]  /*b250*/  MUFU.EX2 R152, R152 ;  /* 0x0000009800987308 */ /* 0x000fe20000000800 */
[-CC-:B------:R-:W-:Y:S01]  /*b260*/  FFMA.FTZ R185, R30, R74.reuse, -R25.reuse ;  /* 0x0000004a1eb97223 */ /* 0x180fe20000010819 */
[----:B------:R-:W-:-:S06]  /*b270*/  FFMA.FTZ R187, R31, R74, -R25 ;  /* 0x0000004a1fbb7223 */ /* 0x000fcc0000010819 */
[----:B------:R-:W-:Y:S01]  /*b280*/  MUFU.EX2 R44, R44 ;  /* 0x0000002c002c7308 */ /* 0x000fe20000000800 */
[----:B------:R-:W-:-:S07]  /*b290*/  FFMA.FTZ R155, R29, R74, -R77 ;  /* 0x0000004a1d9b7223 */ /* 0x000fce000001084d */
[----:B------:R-:W4:Y:S01]  /*b2a0*/  MUFU.EX2 R153, R153 ;  /* 0x0000009900997308 */ /* 0x000f220000000800 */
[----:B------:R-:W-:-:S07]  /*b2b0*/  FFMA.FTZ R181, R34, R74, -R25 ;  /* 0x0000004a22b57223 */ /* 0x000fce0000010819 */
[----:B------:R-:W1:Y:S01]  /*b2c0*/  MUFU.EX2 R186, R186 ;  /* 0x000000ba00ba7308 */ /* 0x000e620000000800 */
[----:B------:R-:W-:-:S07]  /*b2d0*/  FFMA.FTZ R19, R32, R74, -R77 ;  /* 0x0000004a20137223 */ /* 0x000fce000001084d */
[----:B------:R-:W2:Y:S01]  /*b2e0*/  MUFU.EX2 R3, R3 ;  /* 0x0000000300037308 */ /* 0x000ea20000000800 */
[----:B------:R-:W-:-:S07]  /*b2f0*/  FFMA.FTZ R183, R35, R74, -R25 ;  /* 0x0000004a23b77223 */ /* 0x000fce0000010819 */
[----:B------:R-:W3:Y:S01]  /*b300*/  MUFU.EX2 R185, R185 ;  /* 0x000000b900b97308 */ /* 0x000ee20000000800 */
[----:B------:R-:W-:-:S07]  /*b310*/  FFMA.FTZ R163, R33, R74, -R77 ;  /* 0x0000004a21a37223 */ /* 0x000fce000001084d */
[----:B------:R-:W0:Y:S01]  /*b320*/  MUFU.EX2 R154, R154 ;  /* 0x0000009a009a7308 */ /* 0x000e220000000800 */
[----:B----4-:R-:W-:Y:S01]  /*b330*/  FFMA.FTZ R15, R15, R44, R153 ;  /* 0x0000002c0f0f7223 */ /* 0x010fe20000010099 */
[----:B------:R-:W-:-:S06]  /*b340*/  FFMA.FTZ R182, R38, R74, -R25 ;  /* 0x0000004a26b67223 */ /* 0x000fcc0000010819 */
[----:B------:R-:W4:Y:S01]  /*b350*/  MUFU.EX2 R187, R187 ;  /* 0x000000bb00bb7308 */ /* 0x000f220000000800 */
[----:B------:R-:W-:Y:S01]  /*b360*/  FFMA.FTZ R14, R75, R14, R152 ;  /* 0x0000000e4b0e7223 */ /* 0x000fe20000010098 */
[----:B------:R-:W-:-:S06]  /*b370*/  FFMA.FTZ R13, R36, R74, -R77 ;  /* 0x0000004a240d7223 */ /* 0x000fcc000001084d */
[----:B------:R-:W4:Y:S01]  /*b380*/  MUFU.EX2 R155, R155 ;  /* 0x0000009b009b7308 */ /* 0x000f220000000800 */
[----:B-1----:R-:W-:Y:S01]  /*b390*/  FADD.FTZ R24, R186, R15 ;  /* 0x0000000fba187221 */ /* 0x002fe20000010000 */
[----:B------:R-:W-:-:S06]  /*b3a0*/  FFMA.FTZ R184, R39, R74, -R25 ;  /* 0x0000004a27b87223 */ /* 0x000fcc0000010819 */
[----:B------:R-:W1:Y:S01]  /*b3b0*/  MUFU.EX2 R181, R181 ;  /* 0x000000b500b57308 */ /* 0x000e620000000800 */
[----:B--2---:R-:W-:Y:S01]  /*b3c0*/  FADD.FTZ R15, R3, R14 ;  /* 0x0000000e030f7221 */ /* 0x004fe20000010000 */
[----:B------:R-:W-:-:S06]  /*b3d0*/  FFMA.FTZ R162, R37, R74, -R77 ;  /* 0x0000004a25a27223 */ /* 0x000fcc000001084d */
[----:B------:R-:W2:Y:S01]  /*b3e0*/  MUFU.EX2 R19, R19 ;  /* 0x0000001300137308 */ /* 0x000ea20000000800 */
[----:B---3--:R-:W-:Y:S01]  /*b3f0*/  FADD.FTZ R24, R185, R24 ;  /* 0x00000018b9187221 */ /* 0x008fe20000010000 */
[----:B------:R-:W-:-:S06]  /*b400*/  FFMA.FTZ R177, R42, R74, -R25 ;  /* 0x0000004a2ab17223 */ /* 0x000fcc0000010819 */
[----:B------:R-:W3:Y:S01]  /*b410*/  MUFU.EX2 R183, R183 ;  /* 0x000000b700b77308 */ /* 0x000ee20000000800 */
[----:B0-----:R-:W-:Y:S01]  /*b420*/  FADD.FTZ R14, R154, R15 ;  /* 0x0000000f9a0e7221 */ /* 0x001fe20000010000 */
[----:B------:R-:W-:-:S06]  /*b430*/  FFMA.FTZ R11, R40, R74, -R77 ;  /* 0x0000004a280b7223 */ /* 0x000fcc000001084d */
[----:B------:R-:W0:Y:S01]  /*b440*/  MUFU.EX2 R163, R163 ;  /* 0x000000a300a37308 */ /* 0x000e220000000800 */
[----:B----4-:R-:W-:Y:S01]  /*b450*/  FADD.FTZ R24, R187, R24 ;  /* 0x00000018bb187221 */ /* 0x010fe20000010000 */
[----:B------:R-:W-:-:S06]  /*b460*/  FFMA.FTZ R179, R43, R74, -R25 ;  /* 0x0000004a2bb37223 */ /* 0x000fcc0000010819 */
[----:B------:R-:W4:Y:S01]  /*b470*/  MUFU.EX2 R182, R182 ;  /* 0x000000b600b67308 */ /* 0x000f220000000800 */
[----:B------:R-:W-:Y:S01]  /*b480*/  FADD.FTZ R14, R155, R14 ;  /* 0x0000000e9b0e7221 */ /* 0x000fe20000010000 */
[----:B------:R-:W-:-:S06]  /*b490*/  FFMA.FTZ R160, R41, R74, -R77 ;  /* 0x0000004a29a07223 */ /* 0x000fcc000001084d */
[----:B------:R-:W4:Y:S01]  /*b4a0*/  MUFU.EX2 R13, R13 ;  /* 0x0000000d000d7308 */ /* 0x000f220000000800 */
[----:B-1----:R-:W-:Y:S01]  /*b4b0*/  FADD.FTZ R24, R181, R24 ;  /* 0x00000018b5187221 */ /* 0x002fe20000010000 */
[----:B------:R-:W-:-:S06]  /*b4c0*/  FFMA.FTZ R178, R46, R74, -R25 ;  /* 0x0000004a2eb27223 */ /* 0x000fcc0000010819 */
[----:B------:R-:W1:Y:S01]  /*b4d0*/  MUFU.EX2 R184, R184 ;  /* 0x000000b800b87308 */ /* 0x000e620000000800 */
[----:B--2---:R-:W-:-:S07]  /*b4e0*/  FADD.FTZ R14, R19, R14 ;  /* 0x0000000e130e7221 */ /* 0x004fce0000010000 */
        /* <DEDUP_REMOVED lines=72> */
[----:B------:R-:W-:Y:S01]  /*b970*/  FFMA.FTZ R68, R68, R74, -R77 ;  /* 0x0000004a44447223 */ /* 0x000fe2000001084d */
[----:B---3--:R-:W-:-:S06]  /*b980*/  FADD.FTZ R27, R173, R24 ;  /* 0x00000018ad1b7221 */ /* 0x008fcc0000010000 */
[----:B------:R-:W3:Y:S01]  /*b990*/  MUFU.EX2 R169, R169 ;  /* 0x000000a900a97308 */ /* 0x000ee20000000800 */
[----:B0-----:R-:W-:Y:S01]  /*b9a0*/  FADD.FTZ R14, R156, R15 ;  /* 0x0000000f9c0e7221 */ /* 0x001fe20000010000 */
[----:B------:R-:W-:-:S06]  /*b9b0*/  FFMA.FTZ R20, R69, R74, -R77 ;  /* 0x0000004a45147223 */ /* 0x000fcc000001084d */
[----:B------:R-:W0:Y:S01]  /*b9c0*/  MUFU.EX2 R4, R4 ;  /* 0x0000000400047308 */ /* 0x000e220000000800 */
[----:B------:R-:W-:Y:S01]  /*b9d0*/  FFMA.FTZ R176, R71, R74, -R25 ;  /* 0x0000004a47b07223 */ /* 0x000fe20000010819 */
[----:B----4-:R-:W-:-:S06]  /*b9e0*/  FADD.FTZ R27, R168, R27 ;  /* 0x0000001ba81b7221 */ /* 0x010fcc0000010000 */
[----:B------:R-:W4:Y:S01]  /*b9f0*/  MUFU.EX2 R175, R175 ;  /* 0x000000af00af7308 */ /* 0x000f220000000800 */
[----:B------:R-:W-:-:S07]  /*ba00*/  FADD.FTZ R14, R7, R14 ;  /* 0x0000000e070e7221 */ /* 0x000fce0000010000 */
[----:B------:R-:W4:Y:S01]  /*ba10*/  MUFU.EX2 R21, R21 ;  /* 0x0000001500157308 */ /* 0x000f220000000800 */
[----:B-1----:R-:W-:Y:S01]  /*ba20*/  FADD.FTZ R24, R174, R27 ;  /* 0x0000001bae187221 */ /* 0x002fe20000010000 */
[----:B--2---:R-:W-:-:S06]  /*ba30*/  FADD.FTZ R15, R157, R14 ;  /* 0x0000000e9d0f7221 */ /* 0x004fcc0000010000 */
[----:B------:R-:W1:Y:S08]  /*ba40*/  MUFU.EX2 R170, R170 ;  /* 0x000000aa00aa7308 */ /* 0x000e700000000800 */
[----:B------:R-:W2:Y:S01]  /*ba50*/  MUFU.EX2 R5, R68 ;  /* 0x0000004400057308 */ /* 0x000ea20000000800 */
[----:B---3--:R-:W-:Y:S01]  /*ba60*/  FADD.FTZ R24, R169, R24 ;  /* 0x00000018a9187221 */ /* 0x008fe20000010000 */
[----:B0-----:R-:W-:-:S06]  /*ba70*/  FADD.FTZ R14, R4, R15 ;  /* 0x0000000f040e7221 */ /* 0x001fcc0000010000 */
[----:B------:R-:W0:Y:S08]  /*ba80*/  MUFU.EX2 R20, R20 ;  /* 0x0000001400147308 */ /* 0x000e300000000800 */
[----:B------:R-:W3:Y:S01]  /*ba90*/  MUFU.EX2 R176, R176 ;  /* 0x000000b000b07308 */ /* 0x000ee20000000800 */
[----:B----4-:R-:W-:Y:S01]  /*baa0*/  FADD.FTZ R15, R175, R24 ;  /* 0x00000018af0f7221 */ /* 0x010fe20000010000 */
[----:B------:R-:W-:-:S03]  /*bab0*/  FADD.FTZ R14, R21, R14 ;  /* 0x0000000e150e7221 */ /* 0x000fc60000010000 */
[----:B-1----:R-:W-:Y:S01]  /*bac0*/  FADD.FTZ R27, R170, R15 ;  /* 0x0000000faa1b7221 */ /* 0x002fe20000010000 */
[----:B--2---:R-:W-:-:S04]  /*bad0*/  FADD.FTZ R15, R5, R14 ;  /* 0x0000000e050f7221 */ /* 0x004fc80000010000 */
[----:B0-----:R-:W-:Y:S01]  /*bae0*/  FADD.FTZ R26, R20, R15 ;  /* 0x0000000f141a7221 */ /* 0x001fe20000010000 */
[----:B------:R0:W-:Y:S01]  /*baf0*/  STL [R1+0x434], R28 ;  /* 0x0004341c01007387 */ /* 0x0001e20000100800 */
[----:B---3--:R-:W-:-:S05]  /*bb00*/  FADD.FTZ R27, R176, R27 ;  /* 0x0000001bb01b7221 */ /* 0x008fca0000010000 */
[----:B------:R1:W-:Y:S04]  /*bb10*/  STL.64 [R1+0x440], R26 ;  /* 0x0004401a01007387 */ /* 0x0003e80000100a00 */
[----:B------:R-:W2:Y:S04]  /*bb20*/  LD.E R15, desc[UR40][R22.64+0x41c] ;  /* 0x00041c28160f7980 */ /* 0x000ea8000c101900 */
        /* <DEDUP_REMOVED lines=127> */
[----:B--2---:R-:W-:Y:S01]  /*c320*/  FMUL.FTZ R219, R44, R15 ;  /* 0x0000000f2cdb7220 */ /* 0x004fe20000410000 */
[C---:B---3--:R-:W-:Y:S01]  /*c330*/  FMUL.FTZ R215, R75.reuse, R42 ;  /* 0x0000002a4bd77220 */ /* 0x048fe20000410000 */
[C---:B----4-:R-:W-:Y:S01]  /*c340*/  FMUL.FTZ R15, R75.reuse, R30 ;  /* 0x0000001e4b0f7220 */ /* 0x050fe20000410000 */
        /* <DEDUP_REMOVED lines=31> */
[C---:B0-----:R-:W-:Y:S01]  /*c540*/  FMUL.FTZ R219, R75.reuse, R130 ;  /* 0x000000824bdb7220 */ /* 0x041fe20000410000 */
[C---:B-1----:R-:W-:Y:S01]  /*c550*/  FMUL.FTZ R189, R75.reuse, R126 ;  /* 0x0000007e4bbd7220 */ /* 0x042fe20000410000 */
[C---:B--2---:R-:W-:Y:S01]  /*c560*/  FMUL.FTZ R191, R75.reuse, R132 ;  /* 0x000000844bbf7220 */ /* 0x044fe20000410000 */
[C---:B---3--:R-:W-:Y:S01]  /*c570*/  FMUL.FTZ R199, R75.reuse, R124 ;  /* 0x0000007c4bc77220 */ /* 0x048fe20000410000 */
        /* <DEDUP_REMOVED lines=756> */
[----:B------:R-:W-:Y:S01]  /*f4c0*/  STL [R1+0x88], R0 ;  /* 0x0000880001007387 */ /* 0x000fe20000100800 */
[--C-:B------:R-:W-:Y:S01]  /*f4d0*/  IMAD.MOV.U32 R13, RZ, RZ, R15.reuse ;  /* 0x000000ffff0d7224 */ /* 0x100fe200078e000f */
        /* <DEDUP_REMOVED lines=953> */
.L_x_12320:
[----:B------:R-:W-:Y:S05]  /*13070*/  BSYNC B0 ;  /* 0x0000000000007941 */ /* 0x000fea0003800000 */
.L_x_12319:
[----:B------:R-:W-:Y:S05]  /*13080*/  @P1 BRA `(.L_x_12321) ;  /* 0xffffff6800201947 */ /* 0x000fea000383ffff */
.L_x_12304:
[----:B------:R-:W-:-:S13]  /*13090*/  ISETP.GE.AND P1, PT, R10, UR45, PT ;  /* 0x0000002d0a007c0c */ /* 0x000fda000bf26270 */
[----:B------:R-:W-:Y:S05]  /*130a0*/  @!P1 BRA `(.L_x_12322) ;  /* 0x000000a800fc9947 */ /* 0x000fea0003800000 */
[----:B0-----:R0:W5:Y:S02]  /*130b0*/  LDL.64 R2, [R1+0x170] ;  /* 0x0001700001027983 */ /* 0x0011640000100a00 */
.L_x_12353:
        /* <DEDUP_REMOVED lines=21> */
.L_x_12324:
[----:B------:R-:W-:Y:S05]  /*13210*/  BSYNC B0 ;  /* 0x0000000000007941 */ /* 0x000fea0003800000 */
.L_x_12323:
        /* <DEDUP_REMOVED lines=13> */
.L_x_12326:
[----:B------:R-:W-:Y:S05]  /*132f0*/  BSYNC B0 ;  /* 0x0000000000007941 */ /* 0x000fea0003800000 */
.L_x_12325:
        /* <DEDUP_REMOVED lines=8> */
.L_x_12328:
[----:B------:R-:W-:Y:S05]  /*13380*/  BSYNC B0 ;  /* 0x0000000000007941 */ /* 0x000fea0003800000 */
.L_x_12327:
        /* <DEDUP_REMOVED lines=59> */
.L_x_12331:
[----:B------:R-:W-:Y:S05]  /*13740*/  BSYNC B0 ;  /* 0x0000000000007941 */ /* 0x000fea0003800000 */
.L_x_12330:
        /* <DEDUP_REMOVED lines=10> */
.L_x_12333:
[----:B------:R-:W-:Y:S05]  /*137f0*/  BSYNC B0 ;  /* 0x0000000000007941 */ /* 0x000fea0003800000 */
.L_x_12332:
[----:B------:R-:W-:Y:S04]  /*13800*/  BSSY B0, `(.L_x_12334) ;  /* 0x0000006000007945 */ /* 0x000fe80003800000 */
[----:B--2---:R-:W-:Y:S05]  /*13810*/  @P1 BRA `(.L_x_12335) ;  /* 0x0000000000101947 */ /* 0x004fea0003800000 */
[----:B-----5:R-:W-:Y:S01]  /*13820*/  IMAD R4, R4, 0x8, R7 ;  /* 0x0000000804047824 */ /* 0x020fe200078e0207 */
[----:B-1----:R-:W-:-:S04]  /*13830*/  SHF.L.U32 R5, R6, 0x1f, RZ ;  /* 0x0000001f06057819 */ /* 0x002fc800000006ff */
[----:B------:R-:W1:Y:S02]  /*13840*/  SYNCS.PHASECHK.TRANS64.TRYWAIT P1, [R4+URZ], R5 ;  /* 0x00000005040075a7 */ /* 0x000e64000802017f */
[----:B-1----:R-:W-:Y:S05]  /*13850*/  @!P1 BRA `(.L_x_12336) ;  /* 0x00000158001c9947 */ /* 0x002fea0003800000 */
.L_x_12335:
[----:B------:R-:W-:Y:S05]  /*13860*/  BSYNC B0 ;  /* 0x0000000000007941 */ /* 0x000fea0003800000 */
.L_x_12334:
[----:B-1----:R-:W2:Y:S04]  /*13870*/  LDL R5, [R1+0x90] ;  /* 0x0000900001057983 */ /* 0x002ea80000100800 */
[----:B------:R-:W3:Y:S04]  /*13880*/  LD.E R11, desc[UR40][R2.64] ;  /* 0x00000028020b7980 */ /* 0x000ee8000c101900 */
[----:B------:R-:W3:Y:S04]  /*13890*/  LDL.64 R74, [R1+0x118] ;  /* 0x00011800014a7983 */ /* 0x000ee80000100a00 */
[----:B-----5:R-:W4:Y:S04]  /*138a0*/  LDL.64 R6, [R1+0x110] ;  /* 0x0001100001067983 */ /* 0x020f280000100a00 */
        /* <DEDUP_REMOVED lines=268> */
.L_x_12342:
[----:B------:R-:W-:Y:S05]  /*14970*/  BSYNC B2 ;  /* 0x0000000000027941 */ /* 0x000fea0003800000 */
.L_x_12341:
[----:B------:R-:W-:Y:S01]  /*14980*/  LOP3.LUT R7, RZ, R7, RZ, 0x33, !PT ;  /* 0x00000007ff077212 */ /* 0x000fe200078e33ff */
[----:B------:R-:W-:Y:S06]  /*14990*/  BRA `(.L_x_12343) ;  /* 0x0000000000187947 */ /* 0x000fec0003800000 */
.L_x_12340:
[----:B------:R-:W-:-:S13]  /*149a0*/  ISETP.NE.AND P1, PT, R14, 0x1, PT ;  /* 0x000000010e00780c */ /* 0x000fda0003f25270 */
[----:B------:R-:W-:Y:S05]  /*149b0*/  @!P1 BRA `(.L_x_12343) ;  /* 0x0000000000109947 */ /* 0x000fea0003800000 */
[----:B------:R-:W2:Y:S04]  /*149c0*/  LDL R6, [R198+0x1c] ;  /* 0x00001c00c6067983 */ /* 0x000ea80000100800 */
[----:B------:R-:W3:Y:S01]  /*149d0*/  LDL R72, [R198+0x20] ;  /* 0x00002000c6487983 */ /* 0x000ee20000100800 */
[----:B--2---:R-:W-:-:S05]  /*149e0*/  IMAD.HI.U32 R7, R7, R6, RZ ;  /* 0x0000000607077227 */ /* 0x004fca00078e00ff */
[----:B---3--:R-:W-:-:S07]  /*149f0*/  SHF.R.U32.HI R7, RZ, R72, R7 ;  /* 0x00000048ff077219 */ /* 0x008fce0000011607 */
.L_x_12343:
[----:B------:R-:W-:Y:S05]  /*14a00*/  BSYNC B1 ;  /* 0x0000000000017941 */ /* 0x000fea0003800000 */
.L_x_12339:
[----:B------:R-:W-:-:S05]  /*14a10*/  IMAD R7, R14, R7, R20 ;  /* 0x000000070e077224 */ /* 0x000fca00078e0214 */
[----:B------:R-:W-:Y:S02]  /*14a20*/  VIMNMX R4, R4, R7, !PT ;  /* 0x0000000704047248 */ /* 0x000fe40007fe0100 */
[----:B------:R-:W-:-:S07]  /*14a30*/  VIADDMNMX R5, R7, R14, R5, PT ;  /* 0x0000000e07057246 */ /* 0x000fce0003800105 */
.L_x_12338:
[----:B------:R-:W-:Y:S05]  /*14a40*/  BSYNC B0 ;  /* 0x0000000000007941 */ /* 0x000fea0003800000 */
.L_x_12337:
        /* <DEDUP_REMOVED lines=133> */
.L_x_12349:
[----:B------:R-:W-:Y:S05]  /*152a0*/  BSYNC B2 ;  /* 0x0000000000027941 */ /* 0x000fea0003800000 */
.L_x_12348:
[----:B------:R-:W-:Y:S01]  /*152b0*/  LOP3.LUT R9, RZ, R9, RZ, 0x33, !PT ;  /* 0x00000009ff097212 */ /* 0x000fe200078e33ff */
[----:B------:R-:W-:Y:S06]  /*152c0*/  BRA `(.L_x_12350) ;  /* 0x0000000000187947 */ /* 0x000fec0003800000 */
.L_x_12347:
[----:B------:R-:W-:-:S13]  /*152d0*/  ISETP.NE.AND P6, PT, R14, 0x1, PT ;  /* 0x000000010e00780c */ /* 0x000fda0003fc5270 */
[----:B------:R-:W-:Y:S05]  /*152e0*/  @!P6 BRA `(.L_x_12350) ;  /* 0x000000000010e947 */ /* 0x000fea0003800000 */
[----:B------:R-:W2:Y:S04]  /*152f0*/  LDL R4, [R198+0x1c] ;  /* 0x00001c00c6047983 */ /* 0x000ea80000100800 */
[----:B------:R-:W3:Y:S01]  /*15300*/  LDL R8, [R198+0x20] ;  /* 0x00002000c6087983 */ /* 0x000ee20000100800 */
[----:B--2---:R-:W-:-:S05]  /*15310*/  IMAD.HI.U32 R9, R9, R4, RZ ;  /* 0x0000000409097227 */ /* 0x004fca00078e00ff */
[----:B---3--:R-:W-:-:S07]  /*15320*/  SHF.R.U32.HI R9, RZ, R8, R9 ;  /* 0x00000008ff097219 */ /* 0x008fce0000011609 */
.L_x_12350:
[----:B------:R-:W-:Y:S05]  /*15330*/  BSYNC B1 ;  /* 0x0000000000017941 */ /* 0x000fea0003800000 */
.L_x_12346:
[----:B------:R-:W-:-:S05]  /*15340*/  IMAD R9, R14, R9, R20 ;  /* 0x000000090e097224 */ /* 0x000fca00078e0214 */
[----:B------:R-:W-:Y:S02]  /*15350*/  VIADDMNMX R5, R9, R14, R5, PT ;  /* 0x0000000e09057246 */ /* 0x000fe40003800105 */
[----:B------:R-:W-:-:S07]  /*15360*/  VIMNMX R6, R6, R9, !PT ;  /* 0x0000000906067248 */ /* 0x000fce0007fe0100 */
.L_x_12345:
[----:B------:R-:W-:Y:S05]  /*15370*/  BSYNC B0 ;  /* 0x0000000000007941 */ /* 0x000fea0003800000 */
.L_x_12344:
        /* <DEDUP_REMOVED lines=148> */
[----:B------:R-:W-:Y:S04]  /*15cc0*/  STL [R1+0x430], R6 ;  /* 0x0004300601007387 */ /* 0x000fe80000100800 */
[----:B------:R-:W2:Y:S04]  /*15cd0*/  LDL R15, [R1+0x430] ;  /* 0x00043000010f7983 */ /* 0x000ea80000100800 */
[----:B----4-:R-:W1:Y:S01]  /*15ce0*/  SHFL.BFLY PT, R9, R12, 0x2, 0x1f ;  /* 0x0c401f000c097f89 */ /* 0x010e6200000e0000 */
[----:B--2---:R-:W-:Y:S01]  /*15cf0*/  FMUL.FTZ R7, R26, R15 ;  /* 0x0000000f1a077220 */ /* 0x004fe20000410000 */
[----:B------:R-:W-:-:S04]  /*15d00*/  FSETP.NEU.FTZ.AND P1, PT, R15, -INF , PT ;  /* 0xff8000000f00780b */ /* 0x000fc80003f3d000 */
[----:B------:R-:W-:-:S05]  /*15d10*/  FSEL R11, R7, RZ, P1 ;  /* 0x000000ff070b7208 */ /* 0x000fca0000800000 */
[----:B------:R-:W-:Y:S01]  /*15d20*/  FFMA.FTZ R7, R24, R26, -R11 ;  /* 0x0000001a18077223 */ /* 0x000fe2000001080b */
[----:B-1----:R-:W-:-:S05]  /*15d30*/  FMNMX.FTZ R9, R9, R12, !PT ;  /* 0x0000000c09097209 */ /* 0x002fca0007810000 */
[----:B------:R-:W1:Y:S01]  /*15d40*/  SHFL.BFLY PT, R24, R9, 0x1, 0x1f ;  /* 0x0c201f0009187f89 */ /* 0x000e6200000e0000 */
[----:B------:R-:W-:-:S05]  /*15d50*/  FSEL R15, R15, RZ, P1 ;  /* 0x000000ff0f0f7208 */ /* 0x000fca0000800000 */
[----:B------:R-:W-:Y:S01]  /*15d60*/  FADD.FTZ R15, R20, -R15 ;  /* 0x8000000f140f7221 */ /* 0x000fe20000010000 */
[----:B-1----:R-:W-:-:S04]  /*15d70*/  FMNMX.FTZ R24, R9, R24, !PT ;  /* 0x0000001809187209 */ /* 0x002fc80007810000 */
[C---:B------:R-:W-:Y:S01]  /*15d80*/  FSETP.NEU.FTZ.AND P1, PT, R24.reuse, -INF , PT ;  /* 0xff8000001800780b */ /* 0x040fe20003f3d000 */
[----:B------:R-:W-:-:S03]  /*15d90*/  FMUL.FTZ R6, R24, R26 ;  /* 0x0000001a18067220 */ /* 0x000fc60000410000 */
[----:B------:R-:W-:Y:S02]  /*15da0*/  FSEL R12, R24, RZ, P1 ;  /* 0x000000ff180c7208 */ /* 0x000fe40000800000 */
[----:B------:R-:W-:-:S03]  /*15db0*/  FSEL R29, R6, RZ, P1 ;  /* 0x000000ff061d7208 */ /* 0x000fc60000800000 */
[----:B------:R-:W-:Y:S01]  /*15dc0*/  FADD.FTZ R21, R21, -R12 ;  /* 0x8000000c15157221 */ /* 0x000fe20000010000 */
[-C--:B------:R-:W-:Y:S01]  /*15dd0*/  FMUL.FTZ R15, R15, R26.reuse ;  /* 0x0000001a0f0f7220 */ /* 0x080fe20000410000 */
[-C--:B------:R-:W-:Y:S01]  /*15de0*/  FFMA.FTZ R190, R25, R26.reuse, -R29 ;  /* 0x0000001a19be7223 */ /* 0x080fe2000001081d */
[-CC-:B------:R-:W-:Y:S01]  /*15df0*/  FFMA.FTZ R152, R152, R26.reuse, -R11.reuse ;  /* 0x0000001a98987223 */ /* 0x180fe2000001080b */
[----:B------:R-:W-:Y:S01]  /*15e00*/  FMUL.FTZ R21, R26, R21 ;  /* 0x000000151a157220 */ /* 0x000fe20000410000 */
[-C--:B------:R-:W-:Y:S01]  /*15e10*/  FFMA.FTZ R8, R36, R26.reuse, -R11 ;  /* 0x0000001a24087223 */ /* 0x080fe2000001080b */
[-CC-:B------:R-:W-:Y:S01]  /*15e20*/  FFMA.FTZ R153, R27, R26.reuse, -R29.reuse ;  /* 0x0000001a1b997223 */ /* 0x180fe2000001081d */
[----:B------:R-:W-:Y:S01]  /*15e30*/  MUFU.EX2 R7, R7 ;  /* 0x0000000700077308 */ /* 0x000fe20000000800 */
[-C--:B------:R-:W-:Y:S01]  /*15e40*/  FFMA.FTZ R184, R35, R26.reuse, -R29 ;  /* 0x0000001a23b87223 */ /* 0x080fe2000001081d */
[-C--:B------:R-:W-:Y:S01]  /*15e50*/  FFMA.FTZ R154, R154, R26.reuse, -R11 ;  /* 0x0000001a9a9a7223 */ /* 0x080fe2000001080b */
[----:B------:R-:W-:-:S05]  /*15e60*/  FFMA.FTZ R155, R30, R26, -R29 ;  /* 0x0000001a1e9b7223 */ /* 0x000fca000001081d */
[----:B------:R-:W3:Y:S01]  /*15e70*/  MUFU.EX2 R36, R15 ;  /* 0x0000000f00247308 */ /* 0x000ee20000000800 */
[-C--:B------:R-:W-:Y:S01]  /*15e80*/  FFMA.FTZ R185, R90, R26.reuse, -R11 ;  /* 0x0000001a5ab97223 */ /* 0x080fe2000001080b */
[----:B------:R-:W-:-:S06]  /*15e90*/  FFMA.FTZ R6, R31, R26, -R29 ;  /* 0x0000001a1f067223 */ /* 0x000fcc000001081d */
        /* <DEDUP_REMOVED lines=27> */
[----:B------:R-:W-:Y:S01]  /*16050*/  FFMA.FTZ R68, R68, R26, -R11 ;  /* 0x0000001a44447223 */ /* 0x000fe2000001080b */
[----:B------:R-:W0:Y:S01]  /*16060*/  MUFU.EX2 R188, R188 ;  /* 0x000000bc00bc7308 */ /* 0x000e220000000800 */
[----:B---3--:R-:W-:Y:S01]  /*16070*/  FFMA.FTZ R11, R36, R4, R7 ;  /* 0x00000004240b7223 */ /* 0x008fe20000010007 */
[----:B-1----:R-:W-:Y:S01]  /*16080*/  FFMA.FTZ R4, R5, R35, R190 ;  /* 0x0000002305047223 */ /* 0x002fe200000100be */
[----:B------:R-:W-:-:S05]  /*16090*/  FFMA.FTZ R177, R38, R26, -R29 ;  /* 0x0000001a26b17223 */ /* 0x000fca000001081d */
[----:B------:R-:W1:Y:S01]  /*160a0*/  MUFU.EX2 R179, R179 ;  /* 0x000000b300b37308 */ /* 0x000e620000000800 */
[----:B--2---:R-:W-:Y:S01]  /*160b0*/  FADD.FTZ R11, R152, R11 ;  /* 0x0000000b980b7221 */ /* 0x004fe20000010000 */
[----:B----4-:R-:W-:Y:S01]  /*160c0*/  FADD.FTZ R4, R153, R4 ;  /* 0x0000000499047221 */ /* 0x010fe20000010000 */
[----:B------:R-:W-:-:S05]  /*160d0*/  FFMA.FTZ R182, R39, R26, -R29 ;  /* 0x0000001a27b67223 */ /* 0x000fca000001081d */
        /* <DEDUP_REMOVED lines=97> */
[----:B------:R-:W-:Y:S01]  /*166f0*/  STL [R1+0x434], R24 ;  /* 0x0004341801007387 */ /* 0x000fe20000100800 */
        /* <DEDUP_REMOVED lines=130> */
[C---:B--2---:R-:W-:Y:S01]  /*16f20*/  FMUL.FTZ R25, R36.reuse, R25 ;  /* 0x0000001924197220 */ /* 0x044fe20000410000 */
[C---:B---3--:R-:W-:Y:S01]  /*16f30*/  FMUL.FTZ R5, R36.reuse, R5 ;  /* 0x0000000524057220 */ /* 0x048fe20000410000 */
[C---:B----4-:R-:W-:Y:S01]  /*16f40*/  FMUL.FTZ R187, R36.reuse, R33 ;  /* 0x0000002124bb7220 */ /* 0x050fe20000410000 */
[C---:B-----5:R-:W-:Y:S01]  /*16f50*/  FMUL.FTZ R33, R36.reuse, R28 ;  /* 0x0000001c24217220 */ /* 0x060fe20000410000 */
[C---:B------:R-:W-:Y:S01]  /*16f60*/  FMUL.FTZ R29, R36.reuse, R29 ;  /* 0x0000001d241d7220 */ /* 0x040fe20000410000 */
[----:B------:R0:W-:Y:S01]  /*16f70*/  ST.E desc[UR40][R22.64+0x220], R25 ;  /* 0x0002201916007985 */ /* 0x0001e2000c101928 */
[C---:B------:R-:W-:Y:S01]  /*16f80*/  FMUL.FTZ R31, R36.reuse, R31 ;  /* 0x0000001f241f7220 */ /* 0x040fe20000410000 */
[C---:B------:R-:W-:Y:S01]  /*16f90*/  FMUL.FTZ R43, R36.reuse, R43 ;  /* 0x0000002b242b7220 */ /* 0x040fe20000410000 */
[C---:B------:R-:W-:Y:S01]  /*16fa0*/  FMUL.FTZ R27, R36.reuse, R27 ;  /* 0x0000001b241b7220 */ /* 0x040fe20000410000 */
[----:B------:R1:W-:Y:S01]  /*16fb0*/  ST.E desc[UR40][R22.64+0x250], R5 ;  /* 0x0002500516007985 */ /* 0x0003e2000c101928 */
[C---:B------:R-:W-:Y:S01]  /*16fc0*/  FMUL.FTZ R39, R35.reuse, R39 ;  /* 0x0000002723277220 */ /* 0x040fe20000410000 */
[C---:B------:R-:W-:Y:S01]  /*16fd0*/  FMUL.FTZ R37, R35.reuse, R37 ;  /* 0x0000002523257220 */ /* 0x040fe20000410000 */
[C---:B0-----:R-:W-:Y:S01]  /*16fe0*/  FMUL.FTZ R25, R36.reuse, R4 ;  /* 0x0000000424197220 */ /* 0x041fe20000410000 */
[----:B-1----:R-:W-:Y:S01]  /*16ff0*/  FMUL.FTZ R5, R35, R214 ;  /* 0x000000d623057220 */ /* 0x002fe20000410000 */
        /* <DEDUP_REMOVED lines=100> */
[----:B------:R-:W-:Y:S01]  /*17640*/  FMUL.FTZ R189, R35, R34 ;  /* 0x0000002223bd7220 */ /* 0x000fe20000410000 */
        /* <DEDUP_REMOVED lines=73> */
[----:B------:R-:W-:Y:S01]  /*17ae0*/  FMUL.FTZ R35, R35, R26 ;  /* 0x0000001a23237220 */ /* 0x000fe20000410000 */
        /* <DEDUP_REMOVED lines=70> */
[----:B--2---:R-:W2:Y:S04]  /*17f50*/  LD.E R31, desc[UR40][R22.64+0x228] ;  /* 0x00022828161f7980 */ /* 0x004ea8000c101900 */
[----:B---3--:R-:W3:Y:S04]  /*17f60*/  LD.E R33, desc[UR40][R22.64+0x22c] ;  /* 0x00022c2816217980 */ /* 0x008ee8000c101900 */
[----:B------:R-:W3:Y:S04]  /*17f70*/  LD.E R41, desc[UR40][R22.64+0x230] ;  /* 0x0002302816297980 */ /* 0x000ee8000c101900 */
        /* <DEDUP_REMOVED lines=126> */
[----:B--2---:R-:W-:Y:S04]  /*18760*/  ST.E desc[UR40][R22.64+0x228], R31 ;  /* 0x0002281f16007985 */ /* 0x004fe8000c101928 */
[----:B---3--:R-:W-:Y:S04]  /*18770*/  ST.E desc[UR40][R22.64+0x22c], R33 ;  /* 0x00022c2116007985 */ /* 0x008fe8000c101928 */
[----:B------:R-:W-:Y:S04]  /*18780*/  ST.E desc[UR40][R22.64+0x230], R41 ;  /* 0x0002302916007985 */ /* 0x000fe8000c101928 */
        /* <DEDUP_REMOVED lines=124> */
[----:B------:R-:W5:Y:S04]  /*18f50*/  LDL R189, [R1+0x88] ;  /* 0x0000880001bd7983 */ /* 0x000f680000100800 */
[----:B-1----:R-:W5:Y:S04]  /*18f60*/  LD.E R24, desc[UR40][R22.64+0x220] ;  /* 0x0002202816187980 */ /* 0x002f68000c101900 */
[----:B------:R-:W5:Y:S04]  /*18f70*/  LD.E R25, desc[UR40][R22.64+0x224] ;  /* 0x0002242816197980 */ /* 0x000f68000c101900 */
        /* <DEDUP_REMOVED lines=1230> */
.L_x_12352:
[----:B------:R-:W-:Y:S05]  /*1dc60*/  BSYNC B0 ;  /* 0x0000000000007941 */ /* 0x000fea0003800000 */
.L_x_12351:
[C---:B------:R-:W-:Y:S01]  /*1dc70*/  ISETP.GT.AND P1, PT, R10.reuse, UR45, PT ;  /* 0x0000002d0a007c0c */ /* 0x040fe2000bf24270 */
[----:B------:R-:W-:-:S12]  /*1dc80*/  VIADD R10, R10, 0xffffffff ;  /* 0xffffffff0a0a7836 */ /* 0x000fd80000000000 */
[----:B------:R-:W-:Y:S05]  /*1dc90*/  @P1 BRA `(.L_x_12353) ;  /* 0xffffff5400081947 */ /* 0x000fea000383ffff */
.L_x_12322:
[----:B------:R-:W-:Y:S05]  /*1dca0*/  WARPSYNC.ALL ;  /* 0x0000000000007948 */ /* 0x000fea0003800000 */
[----:B0-----:R-:W1:Y:S04]  /*1dcb0*/  LDL R5, [R1+0x440] ;  /* 0x0004400001057983 */ /* 0x001e680000100800 */
[----:B------:R-:W2:Y:S04]  /*1dcc0*/  LDL R4, [R1+0x444] ;  /* 0x0004440001047983 */ /* 0x000ea80000100800 */
[----:B------:R-:W3:Y:S04]  /*1dcd0*/  LDL R136, [R1+0x210] ;  /* 0x0002100001887983 */ /* 0x000ee80000100800 */
        /* <DEDUP_REMOVED lines=75> */
[----:B------:R-:W5:Y:S01]  /*1e190*/  @!P2 LDL R19, [R1+0x214] ;  /* 0x000214000113a983 */ /* 0x000f620000100800 */
[----:B0-----:R-:W-:-:S03]  /*1e1a0*/  FADD.FTZ R140, R8, R3 ;  /* 0x00000003088c7221 */ /* 0x001fc60000010000 */
[----:B------:R-:W5:Y:S02]  /*1e1b0*/  LDL.64 R2, [R1+0x220] ;  /* 0x0002200001027983 */ /* 0x000f640000100a00 */
[----:B------:R-:W-:Y:S02]  /*1e1c0*/  FSETP.NE.FTZ.AND P1, PT, R140, RZ, PT ;  /* 0x000000ff8c00720b */ /* 0x000fe40003f35000 */
[----:B------:R-:W5:Y:S11]  /*1e1d0*/  LDL.64 R8, [R1+0x250] ;  /* 0x0002500001087983 */ /* 0x000f760000100a00 */
[----:B------:R-:W5:Y:S04]  /*1e1e0*/  @P1 LDL R143, [R1+0x450] ;  /* 0x00045000018f1983 */ /* 0x000f680000100800 */
[----:B------:R-:W5:Y:S01]  /*1e1f0*/  @P1 LDL R145, [R1+0x434] ;  /* 0x0004340001911983 */ /* 0x000f620000100800 */
[----:B------:R-:W-:-:S02]  /*1e200*/  IMAD.MOV.U32 R138, RZ, RZ, RZ ;  /* 0x000000ffff8a7224 */ /* 0x000fc400078e00ff */
[----:B------:R-:W-:Y:S01]  /*1e210*/  IMAD.MOV.U32 R142, RZ, RZ, -0x800000 ;  /* 0xff800000ff8e7424 */ /* 0x000fe200078e00ff */
[----:B------:R0:W-:Y:S08]  /*1e220*/  BAR.ARV R208, 0x100 ;  /* 0x000400d00000751d */ /* 0x0001f00000002000 */
[----:B------:R-:W-:Y:S06]  /*1e230*/  BAR.ARV 0x8, 0x180 ;  /* 0x0206000000007b1d */ /* 0x000fec0000002000 */
[----:B----4-:R-:W-:-:S13]  /*1e240*/  FSETP.NE.FTZ.AND P0, PT, R148, RZ, PT ;  /* 0x000000ff9400720b */ /* 0x010fda0003f15000 */
[----:B------:R-:W4:Y:S04]  /*1e250*/  @P0 LDL R139, [R1+0x450] ;  /* 0x00045000018b0983 */ /* 0x000f280000100800 */
[----:B------:R-:W4:Y:S01]  /*1e260*/  @P0 LDL R144, [R1+0x430] ;  /* 0x0004300001900983 */ /* 0x000f220000100800 */
[----:B------:R-:W1:Y:S08]  /*1e270*/  @P0 MUFU.LG2 R141, R148 ;  /* 0x00000094008d0308 */ /* 0x000e700000000c00 */
[----:B------:R-:W2:Y:S01]  /*1e280*/  @P0 MUFU.RCP R138, R148 ;  /* 0x00000094008a0308 */ /* 0x000ea20000001000 */
[----:B-1----:R-:W-:-:S07]  /*1e290*/  @P0 FMUL.FTZ R146, R141, 0.69314718246459960938 ;  /* 0x3f3172188d920820 */ /* 0x002fce0000410000 */
[----:B------:R-:W1:Y:S01]  /*1e2a0*/  @P1 MUFU.LG2 R147, R140 ;  /* 0x0000008c00931308 */ /* 0x000e620000000c00 */
[----:B---3--:R-:W-:Y:S02]  /*1e2b0*/  VIADD R0, R0, 0x1 ;  /* 0x0000000100007836 */ /* 0x008fe40000000000 */
[-C--:B--2---:R-:W-:Y:S01]  /*1e2c0*/  FMUL.FTZ R5, R5, R138.reuse ;  /* 0x0000008a05057220 */ /* 0x084fe20000410000 */
[-C--:B------:R-:W-:Y:S01]  /*1e2d0*/  FMUL.FTZ R4, R4, R138.reuse ;  /* 0x0000008a04047220 */ /* 0x080fe20000410000 */
[-C--:B------:R-:W-:Y:S01]  /*1e2e0*/  FMUL.FTZ R7, R7, R138.reuse ;  /* 0x0000008a07077220 */ /* 0x080fe20000410000 */
[-C--:B------:R-:W-:Y:S01]  /*1e2f0*/  FMUL.FTZ R6, R6, R138.reuse ;  /* 0x0000008a06067220 */ /* 0x080fe20000410000 */
[-C--:B-----5:R-:W-:Y:S01]  /*1e300*/  FMUL.FTZ R11, R11, R138.reuse ;  /* 0x0000008a0b0b7220 */ /* 0x0a0fe20000410000 */
[-C--:B------:R-:W-:Y:S01]  /*1e310*/  FMUL.FTZ R10, R10, R138.reuse ;  /* 0x0000008a0a0a7220 */ /* 0x080fe20000410000 */
[----:B------:R-:W-:Y:S01]  /*1e320*/  STL.64 [R1+0x230], R4 ;  /* 0x0002300401007387 */ /* 0x000fe20000100a00 */
        /* <DEDUP_REMOVED lines=60> */
[----:B-1----:R-:W-:Y:S01]  /*1e6f0*/  VIADD R2, R137, 0x1 ;  /* 0x0000000189027836 */ /* 0x002fe20000000000 */
[----:B------:R-:W-:Y:S01]  /*1e700*/  @!P2 LOP3.LUT R4, R19, 0x1, RZ, 0x3c, !PT ;  /* 0x000000011304a812 */ /* 0x000fe200078e3cff */
[----:B------:R0:W-:Y:S04]  /*1e710*/  STL [R1+0x444], R140 ;  /* 0x0004448c01007387 */ /* 0x0001e80000100800 */
        /* <DEDUP_REMOVED lines=32> */
[----:B------:R0:W-:Y:S04]  /*1e920*/  @!P2 STL [R1+0x214], R4 ;  /* 0x000214040100a387 */ /* 0x0001e80000100800 */
[----:B------:R0:W-:Y:S04]  /*1e930*/  STL [R1+0x21c], R0 ;  /* 0x00021c0001007387 */ /* 0x0001e80000100800 */
[----:B------:R0:W-:Y:S01]  /*1e940*/  @!P2 STL [R1+0x210], RZ ;  /* 0x000210ff0100a387 */ /* 0x0001e20000100800 */
[----:B----4-:R-:W-:-:S04]  /*1e950*/  @P0 FMUL.FTZ R139, R139, 0.69314718246459960938 ;  /* 0x3f3172188b8b0820 */ /* 0x010fc80000410000 */
[----:B------:R-:W-:Y:S01]  /*1e960*/  @P0 FFMA.FTZ R142, R139, R144, R146 ;  /* 0x000000908b8e0223 */ /* 0x000fe20000010092 */
[----:B------:R-:W-:-:S06]  /*1e970*/  IMAD.MOV.U32 R139, RZ, RZ, RZ ;  /* 0x000000ffff8b7224 */ /* 0x000fcc00078e00ff */
[----:B------:R-:W1:Y:S01]  /*1e980*/  @P1 MUFU.RCP R139, R140 ;  /* 0x0000008c008b1308 */ /* 0x000e620000001000 */
[----:B------:R-:W-:Y:S01]  /*1e990*/  @P1 FMUL.FTZ R146, R143, 0.69314718246459960938 ;  /* 0x3f3172188f921820 */ /* 0x000fe20000410000 */
[----:B------:R-:W-:-:S03]  /*1e9a0*/  IMAD.MOV.U32 R144, RZ, RZ, -0x800000 ;  /* 0xff800000ff907424 */ /* 0x000fc600078e00ff */
[----:B------:R-:W-:Y:S01]  /*1e9b0*/  @P1 FFMA.FTZ R144, R146, R145, R147 ;  /* 0x0000009192901223 */ /* 0x000fe20000010093 */
[----:B------:R0:W-:Y:S04]  /*1e9c0*/  STL [R1+0x440], R142 ;  /* 0x0004408e01007387 */ /* 0x0001e80000100800 */
[----:B------:R0:W-:Y:S01]  /*1e9d0*/  STL [R1+0x444], R144 ;  /* 0x0004449001007387 */ /* 0x0001e20000100800 */
        /* <DEDUP_REMOVED lines=95> */
[----:B------:R0:W-:Y:S01]  /*1efd0*/  STL.64 [R1+0x418], R134 ;  /* 0x0004188601007387 */ /* 0x0001e20000100a00 */
[----:B------:R-:W-:-:S13]  /*1efe0*/  PLOP3.LUT P0, PT, PT, PT, PT, 0x8, 0x0 ;  /* 0x000000000000781c */ /* 0x000fda0003f0e170 */
.L_x_12257:
[----:B------:R-:W1:Y:S08]  /*1eff0*/  S2UR UR4, SR_CgaCtaId ;  /* 0x00000000000479c3 */ /* 0x000e700000008800 */
[----:B------:R-:W-:Y:S06]  /*1f000*/  BAR.SYNC.DEFER_BLOCKING 0x5, 0x180 ;  /* 0x0146000000007b1d */ /* 0x000fec0000010000 */
[----:B------:R-:W-:Y:S01]  /*1f010*/  UMOV UR46, 0x400 ;  /* 0x00000400002e7882 */ /* 0x000fe20000000000 */
[----:B------:R-:W-:Y:S01]  /*1f020*/  BSSY B0, `(.L_x_12354) ;  /* 0x00002b6000007945 */ /* 0x000fe20003800000 */
[----:B-1----:R-:W-:-:S09]  /*1f030*/  ULEA UR46, UR4, UR46, 0x18 ;  /* 0x0000002e042e7291 */ /* 0x002fd2000f8ec03f */
[----:B0-2---:R-:W0:Y:S02]  /*1f040*/  LDS.128 R4, [UR46+0x324d0] ;  /* 0x0324d02eff047984 */ /* 0x005e240008000c00 */
[----:B0-----:R-:W-:Y:S02]  /*1f050*/  R2UR UR5, R5 ;  /* 0x00000000050572ca */ /* 0x001fe400000e0000 */
[----:B------:R-:W-:Y:S02]  /*1f060*/  R2UR UR7, R6 ;  /* 0x00000000060772ca */ /* 0x000fe400000e0000 */
[----:B------:R-:W-:Y:S01]  /*1f070*/  R2UR UR6, R7 ;  /* 0x00000000070672ca */ /* 0x000fe200000e0000 */
[----:B------:R-:W-:Y:S06]  /*1f080*/  BAR.ARV 0x4, 0x180 ;  /* 0x0106000000007b1d */ /* 0x000fec0000002000 */
[----:B------:R-:W-:Y:S08]  /*1f090*/  @P0 BRA `(.L_x_12355) ;  /* 0x0000001c005c0947 */ /* 0x000ff00003800000 */
[----:B------:R-:W2:Y:S04]  /*1f0a0*/  LDL.128 R136, [R1+0x220] ;  /* 0x0002200001887983 */ /* 0x000ea80000100c00 */
        /* <DEDUP_REMOVED lines=31> */
[----:B------:R-:W-:Y:S01]  /*1f2a0*/  IADD3 R3, P4, R192, 0x8040, RZ ;  /* 0x00008040c0037810 */ /* 0x000fe20007f9e0ff */
[----:B------:R-:W-:-:S03]  /*1f2b0*/  ULDC.64 UR8, c[0x0][0xd00] ;  /* 0x0003400000087ab9 */ /* 0x000fc60000000a00 */
[----:B------:R-:W-:Y:S02]  /*1f2c0*/  LOP3.LUT R2, R3, 0x380, RZ, 0xc0, !PT ;  /* 0x0000038003027812 */ /* 0x000fe400078ec0ff */
[----:B------:R-:W-:Y:S02]  /*1f2d0*/  LOP3.LUT R145, R192, 0x380, RZ, 0xc0, !PT ;  /* 0x00000380c0917812 */ /* 0x000fe400078ec0ff */
[----:B------:R-:W-:Y:S02]  /*1f2e0*/  SHF.R.U64 R2, R2, 0x3, RZ ;  /* 0x0000000302027819 */ /* 0x000fe400000012ff */
[----:B------:R-:W-:Y:S02]  /*1f2f0*/  SHF.R.U64 R145, R145, 0x3, RZ ;  /* 0x0000000391917819 */ /* 0x000fe400000012ff */
[----:B------:R-:W-:Y:S02]  /*1f300*/  LOP3.LUT R2, R2, R3, RZ, 0x3c, !PT ;  /* 0x0000000302027212 */ /* 0x000fe400078e3cff */
[----:B------:R-:W-:-:S02]  /*1f310*/  IADD3 R3, P1, R192, 0xc020, RZ ;  /* 0x0000c020c0037810 */ /* 0x000fc40007f3e0ff */
[C---:B------:R-:W-:Y:S02]  /*1f320*/  IADD3 R21, P3, R192.reuse, 0x8060, RZ ;  /* 0x00008060c0157810 */ /* 0x040fe40007f7e0ff */
[C---:B------:R-:W-:Y:S02]  /*1f330*/  IADD3 R0, P2, R192.reuse, 0xc000, RZ ;  /* 0x0000c000c0007810 */ /* 0x040fe40007f5e0ff */
[----:B------:R-:W-:Y:S01]  /*1f340*/  LOP3.LUT R144, R145, R192, RZ, 0x3c, !PT ;  /* 0x000000c091907212 */ /* 0x000fe200078e3cff */
[----:B------:R-:W-:Y:S01]  /*1f350*/  IMAD.MOV.U32 R145, RZ, RZ, R193 ;  /* 0x000000ffff917224 */ /* 0x000fe200078e00c1 */
[----:B------:R-:W-:Y:S02]  /*1f360*/  IADD3 R141, P0, R192, 0xc040, RZ ;  /* 0x0000c040c08d7810 */ /* 0x000fe40007f1e0ff */
[----:B------:R-:W-:Y:S02]  /*1f370*/  LOP3.LUT R146, R3, 0x380, RZ, 0xc0, !PT ;  /* 0x0000038003927812 */ /* 0x000fe400078ec0ff */
[----:B------:R-:W-:-:S02]  /*1f380*/  LOP3.LUT R20, R21, 0x380, RZ, 0xc0, !PT ;  /* 0x0000038015147812 */ /* 0x000fc400078ec0ff */
[----:B------:R-:W-:Y:S02]  /*1f390*/  LOP3.LUT R143, R0, 0x380, RZ, 0xc0, !PT ;  /* 0x00000380008f7812 */ /* 0x000fe400078ec0ff */
[----:B------:R-:W-:Y:S02]  /*1f3a0*/  LOP3.LUT R140, R141, 0x380, RZ, 0xc0, !PT ;  /* 0x000003808d8c7812 */ /* 0x000fe400078ec0ff */
[----:B------:R-:W-:Y:S02]  /*1f3b0*/  SHF.R.U64 R146, R146, 0x3, RZ ;  /* 0x0000000392927819 */ /* 0x000fe400000012ff */
[----:B------:R-:W-:Y:S02]  /*1f3c0*/  MOV R144, R144 ;  /* 0x0000009000907202 */ /* 0x000fe40000000f00 */
        /* <DEDUP_REMOVED lines=11> */
[----:B------:R-:W-:Y:S01]  /*1f480*/  UISETP.NE.U32.AND UP0, UPT, UR8, URZ, UPT ;  /* 0x0000003f0800728c */ /* 0x000fe2000bf05070 */
[----:B------:R-:W-:Y:S01]  /*1f490*/  IMAD.X R141, RZ, RZ, R193, P0 ;  /* 0x000000ffff8d7224 */ /* 0x000fe200000e06c1 */
[----:B------:R-:W-:-:S02]  /*1f4a0*/  MOV R3, R2 ;  /* 0x0000000200037202 */ /* 0x000fc40000000f00 */
[----:B------:R-:W-:Y:S01]  /*1f4b0*/  MOV R20, R20 ;  /* 0x0000001400147202 */ /* 0x000fe20000000f00 */
[----:B------:R-:W-:Y:S01]  /*1f4c0*/  UISETP.NE.AND.EX UP0, UPT, UR9, URZ, UPT, UP0 ;  /* 0x0000003f0900728c */ /* 0x000fe2000bf05300 */
[----:B------:R-:W-:Y:S02]  /*1f4d0*/  MOV R2, R142 ;  /* 0x0000008e00027202 */ /* 0x000fe40000000f00 */
[----:B------:R-:W-:Y:S01]  /*1f4e0*/  MOV R0, R146 ;  /* 0x0000009200007202 */ /* 0x000fe20000000f00 */
[----:B------:R-:W-:Y:S01]  /*1f4f0*/  ULDC.64 UR8, c[0x0][0xd00] ;  /* 0x0003400000087ab9 */ /* 0x000fe20000000a00 */
[----:B------:R-:W-:Y:S01]  /*1f500*/  MOV R140, R140 ;  /* 0x0000008c008c7202 */ /* 0x000fe20000000f00 */
[----:B------:R-:W-:Y:S01]  /*1f510*/  UIMAD.WIDE UR8, UR42, 0x4, UR8 ;  /* 0x000000042a0878a5 */ /* 0x000fe2000f8e0208 */
[----:B------:R-:W-:Y:S01]  /*1f520*/  PLOP3.LUT P1, PT, PT, PT, UP0, 0x80, 0x0 ;  /* 0x000000000000781c */ /* 0x000fe20003f2f008 */
[----:B------:R-:W-:Y:S02]  /*1f530*/  ULDC UR4, c[0x0][0xb88] ;  /* 0x0002e20000047ab9 */ /* 0x000fe40000000800 */
[----:B------:R-:W-:Y:S01]  /*1f540*/  IMAD.U32 R19, RZ, RZ, UR4 ;  /* 0x00000004ff137e24 */ /* 0x000fe2000f8e00ff */
[----:B--2---:R-:W-:-:S02]  /*1f550*/  F2FP.F16.F32.PACK_AB R136, R137, R136 ;  /* 0x000000888988723e */ /* 0x004fc400000000ff */
[----:B------:R-:W-:Y:S02]  /*1f560*/  F2FP.F16.F32.PACK_AB R137, R139, R138 ;  /* 0x0000008a8b89723e */ /* 0x000fe400000000ff */
[----:B---3--:R-:W-:Y:S02]  /*1f570*/  F2FP.F16.F32.PACK_AB R128, R129, R128 ;  /* 0x000000808180723e */ /* 0x008fe400000000ff */
[----:B------:R-:W-:Y:S02]  /*1f580*/  F2FP.F16.F32.PACK_AB R129, R131, R130 ;  /* 0x000000828381723e */ /* 0x000fe400000000ff */
[----:B----4-:R-:W-:Y:S02]  /*1f590*/  F2FP.F16.F32.PACK_AB R138, R133, R132 ;  /* 0x00000084858a723e */ /* 0x010fe400000000ff */
[----:B------:R-:W-:Y:S01]  /*1f5a0*/  F2FP.F16.F32.PACK_AB R139, R135, R134 ;  /* 0x00000086878b723e */ /* 0x000fe200000000ff */
[----:B------:R-:W-:Y:S01]  /*1f5b0*/  BAR.SYNC.DEFER_BLOCKING 0x1, 0x100 ;  /* 0x0044000000007b1d */ /* 0x000fe20000010000 */
        /* <DEDUP_REMOVED lines=66> */
[----:B------:R-:W-:Y:S01]  /*1f9e0*/  F2FP.F16.F32.PACK_AB R27, R15, R14 ;  /* 0x0000000e0f1b723e */ /* 0x000fe200000000ff */
[----:B------:R0:W-:Y:S01]  /*1f9f0*/  STSM.16.M88.4 [R20], R48 ;  /* 0x0000003014007844 */ /* 0x0001e20000000200 */
[----:B------:R-:W-:-:S02]  /*1fa00*/  F2FP.F16.F32.PACK_AB R10, R5, R4 ;  /* 0x00000004050a723e */ /* 0x000fc400000000ff */
[----:B------:R-:W-:Y:S01]  /*1fa10*/  F2FP.F16.F32.PACK_AB R11, R7, R6 ;  /* 0x00000006070b723e */ /* 0x000fe200000000ff */
[----:B------:R1:W-:Y:S01]  /*1fa20*/  STSM.16.M88.4 [R2], R40 ;  /* 0x0000002802007844 */ /* 0x0003e20000000200 */
[----:B------:R-:W-:-:S03]  /*1fa30*/  IMAD.U32 R4, RZ, RZ, UR8 ;  /* 0x00000008ff047e24 */ /* 0x000fc6000f8e00ff */
[----:B------:R1:W-:Y:S01]  /*1fa40*/  STSM.16.M88.4 [R0], R32 ;  /* 0x0000002000007844 */ /* 0x0003e20000000200 */
[----:B------:R-:W-:Y:S01]  /*1fa50*/  IMAD.U32 R5, RZ, RZ, UR9 ;  /* 0x00000009ff057e24 */ /* 0x000fe2000f8e00ff */
[----:B------:R-:W-:Y:S02]  /*1fa60*/  ULDC.64 UR8, c[0x0][0xd08] ;  /* 0x0003420000087ab9 */ /* 0x000fe40000000a00 */
[----:B------:R1:W-:Y:S04]  /*1fa70*/  STSM.16.M88.4 [R140], R24 ;  /* 0x000000188c007844 */ /* 0x0003e80000000200 */
[----:B------:R1:W-:Y:S01]  /*1fa80*/  STSM.16.M88.4 [R226], R8 ;  /* 0x00000008e2007844 */ /* 0x0003e20000000200 */
[----:B------:R-:W-:Y:S01]  /*1fa90*/  UISETP.NE.U32.AND UP1, UPT, UR8, URZ, UPT ;  /* 0x0000003f0800728c */ /* 0x000fe2000bf25070 */
[----:B0-----:R-:W0:Y:S08]  /*1faa0*/  LDC R20, c[0x0][0xce8] ;  /* 0x00033a00ff147b82 */ /* 0x001e300000000800 */
[----:B------:R-:W-:Y:S01]  /*1fab0*/  BAR.SYNC.DEFER_BLOCKING 0x1, 0x100 ;  /* 0x0044000000007b1d */ /* 0x000fe20000010000 */
[----:B------:R-:W-:-:S06]  /*1fac0*/  UISETP.NE.AND.EX UP1, UPT, UR9, URZ, UPT, UP1 ;  /* 0x0000003f0900728c */ /* 0x000fcc000bf25310 */
[----:B------:R-:W-:-:S05]  /*1fad0*/  PLOP3.LUT P2, PT, PT, PT, UP1, 0x80, 0x0 ;  /* 0x000000000000781c */ /* 0x000fca0003f4f018 */
[----:B------:R-:W-:Y:S02]  /*1fae0*/  @UP1 ULDC.64 UR8, c[0x0][0xd08] ;  /* 0x0003420000081ab9 */ /* 0x000fe40000000a00 */
[----:B------:R-:W-:-:S06]  /*1faf0*/  @UP1 UIMAD.WIDE UR8, UR42, 0x4, UR8 ;  /* 0x000000042a0818a5 */ /* 0x000fcc000f8e0208 */
[----:B------:R-:W-:Y:S02]  /*1fb00*/  IMAD.U32 R6, RZ, RZ, UR8 ;  /* 0x00000008ff067e24 */ /* 0x000fe4000f8e00ff */
[----:B------:R-:W-:Y:S01]  /*1fb10*/  IMAD.U32 R7, RZ, RZ, UR9 ;  /* 0x00000009ff077e24 */ /* 0x000fe2000f8e00ff */
[----:B------:R-:W2:Y:S04]  /*1fb20*/  @P1 LDG.E R3, desc[UR40][R4.64] ;  /* 0x0000002804031981 */ /* 0x000ea8000c1e1900 */
[----:B------:R1:W5:Y:S01]  /*1fb30*/  @P2 LDG.E R19, desc[UR40][R6.64] ;  /* 0x0000002806132981 */ /* 0x000362000c1e1900 */
[----:B------:R-:W-:Y:S01]  /*1fb40*/  UMOV UR4, URZ ;  /* 0x0000003f00047c82 */ /* 0x000fe20008000000 */
[----:B------:R-:W-:Y:S02]  /*1fb50*/  LOP3.LUT P0, RZ, R216, 0x3, RZ, 0xc0, !PT ;  /* 0x00000003d8ff7812 */ /* 0x000fe4000780c0ff */
[----:B--2---:R-:W-:Y:S01]  /*1fb60*/  @P1 R2UR UR4, R3 ;  /* 0x00000000030412ca */ /* 0x004fe200000e0000 */
[----:B01----:R-:W-:-:S14]  /*1fb70*/  @P2 BRA `(.L_x_12356) ;  /* 0x0000000000102947 */ /* 0x003fdc0003800000 */
[----:B------:R-:W-:Y:S05]  /*1fb80*/  @!P1 BRA `(.L_x_12356) ;  /* 0x00000000000c9947 */ /* 0x000fea0003800000 */
[----:B------:R-:W2:Y:S04]  /*1fb90*/  LDG.E R0, desc[UR40][R4.64] ;  /* 0x0000002804007981 */ /* 0x000ea8000c1e1900 */
[----:B-----5:R-:W2:Y:S02]  /*1fba0*/  LDG.E R19, desc[UR40][R4.64+0x4] ;  /* 0x0000042804137981 */ /* 0x020ea4000c1e1900 */
[----:B--2---:R-:W-:-:S07]  /*1fbb0*/  IMAD.IADD R19, R19, 0x1, -R0 ;  /* 0x0000000113137824 */ /* 0x004fce00078e0a00 */
.L_x_12356:
[----:B-----5:R-:W-:Y:S02]  /*1fbc0*/  IMAD R19, R19, R20, RZ ;  /* 0x0000001413137224 */ /* 0x020fe400078e02ff */
[----:B------:R-:W-:Y:S01]  /*1fbd0*/  VIADD R12, R204, UR43 ;  /* 0x0000002bcc0c7c36 */ /* 0x000fe20008000000 */
[----:B------:R-:W-:Y:S01]  /*1fbe0*/  ISETP.NE.AND P1, PT, R20, 0x1, PT ;  /* 0x000000011400780c */ /* 0x000fe20003f25270 */
[----:B------:R-:W-:Y:S01]  /*1fbf0*/  VIADD R5, R236, UR43 ;  /* 0x0000002bec057c36 */ /* 0x000fe20008000000 */
[----:B------:R-:W-:Y:S02]  /*1fc00*/  USHF.R.S32.HI UR16, URZ, 0x1f, UR37 ;  /* 0x0000001f3f107899 */ /* 0x000fe40008011425 */
[----:B------:R-:W-:Y:S01]  /*1fc10*/  ISETP.GE.OR P2, PT, R12, R19, P0 ;  /* 0x000000130c00720c */ /* 0x000fe20000746670 */
[----:B------:R-:W-:-:S08]  /*1fc20*/  ULDC.64 UR14, c[0x0][0xc90] ;  /* 0x00032400000e7ab9 */ /* 0x000fd00000000a00 */
[----:B------:R-:W0:Y:S04]  /*1fc30*/  @P1 LDC R2, c[0x0][0xcec] ;  /* 0x00033b00ff021b82 */ /* 0x000e280000000800 */
[----:B------:R-:W2:Y:S01]  /*1fc40*/  @!P2 LDL R11, [R1+0x440] ;  /* 0x00044000010ba983 */ /* 0x000ea20000100800 */
[----:B------:R-:W-:Y:S01]  /*1fc50*/  USHF.R.S32.HI UR12, URZ, 0x1f, UR42 ;  /* 0x0000001f3f0c7899 */ /* 0x000fe2000801142a */
[----:B------:R-:W-:Y:S01]  /*1fc60*/  IMAD.MOV.U32 R0, RZ, RZ, R5 ;  /* 0x000000ffff007224 */ /* 0x000fe200078e0005 */
[----:B------:R-:W-:Y:S01]  /*1fc70*/  USHF.R.S32.HI UR11, URZ, 0x1f, UR4 ;  /* 0x0000001f3f0b7899 */ /* 0x000fe20008011404 */
[----:B------:R-:W1:Y:S01]  /*1fc80*/  @P1 LDC R3, c[0x0][0xcf0] ;  /* 0x00033c00ff031b82 */ /* 0x000e620000000800 */
[----:B------:R-:W-:Y:S01]  /*1fc90*/  UIMAD UR13, UR16, UR14, URZ ;  /* 0x0000000e100d72a4 */ /* 0x000fe2000f8e023f */
[----:B------:R-:W-:Y:S01]  /*1fca0*/  UMOV UR10, UR4 ;  /* 0x00000004000a7c82 */ /* 0x000fe20008000000 */
[----:B------:R-:W-:-:S02]  /*1fcb0*/  USEL UR18, UR12, URZ, !UP0 ;  /* 0x0000003f0c127287 */ /* 0x000fc4000c000000 */
[----:B------:R-:W-:Y:S02]  /*1fcc0*/  UIMAD.WIDE.U32 UR8, UR37, UR14, UR10 ;  /* 0x0000000e250872a5 */ /* 0x000fe4000f8e000a */
[----:B------:R-:W-:Y:S01]  /*1fcd0*/  UIMAD UR13, UR37, UR15, UR13 ;  /* 0x0000000f250d72a4 */ /* 0x000fe2000f8e020d */
[----:B------:R-:W3:Y:S01]  /*1fce0*/  @P1 LDC R77, c[0x0][0xcf0] ;  /* 0x00033c00ff4d1b82 */ /* 0x000ee20000000800 */
[----:B------:R-:W-:Y:S01]  /*1fcf0*/  USEL UR17, UR42, URZ, !UP0 ;  /* 0x0000003f2a117287 */ /* 0x000fe2000c000000 */
[----:B------:R-:W-:Y:S01]  /*1fd00*/  ULDC.64 UR14, c[0x0][0xc98] ;  /* 0x00032600000e7ab9 */ /* 0x000fe20000000a00 */
[----:B------:R-:W-:Y:S02]  /*1fd10*/  UIADD3 UR9, UR9, UR13, URZ ;  /* 0x0000000d09097290 */ /* 0x000fe4000fffe03f */
[----:B------:R-:W-:Y:S01]  /*1fd20*/  UIMAD UR10, UR18, UR14, URZ ;  /* 0x0000000e120a72a4 */ /* 0x000fe2000f8e023f */
[----:B0-----:R-:W-:Y:S01]  /*1fd30*/  @P1 IMAD.HI.U32 R2, R5, R2, RZ ;  /* 0x0000000205021227 */ /* 0x001fe200078e00ff */
[----:B------:R-:W-:-:S02]  /*1fd40*/  UIMAD.WIDE.U32 UR8, UR17, UR14, UR8 ;  /* 0x0000000e110872a5 */ /* 0x000fc4000f8e0008 */
[----:B------:R-:W-:Y:S01]  /*1fd50*/  UIMAD UR10, UR17, UR15, UR10 ;  /* 0x0000000f110a72a4 */ /* 0x000fe2000f8e020a */
[----:B------:R-:W-:Y:S01]  /*1fd60*/  ULDC.64 UR12, c[0x0][0xc88] ;  /* 0x00032200000c7ab9 */ /* 0x000fe20000000a00 */
[----:B-1----:R-:W-:-:S04]  /*1fd70*/  @P1 SHF.R.U32.HI R0, RZ, R3, R2 ;  /* 0x00000003ff001219 */ /* 0x002fc80000011602 */
[----:B------:R-:W-:Y:S01]  /*1fd80*/  IMAD.U32 R7, RZ, RZ, UR10 ;  /* 0x0000000aff077e24 */ /* 0x000fe2000f8e00ff */
[--C-:B------:R-:W-:Y:S01]  /*1fd90*/  SHF.R.S32.HI R4, RZ, 0x1f, R0.reuse ;  /* 0x0000001fff047819 */ /* 0x100fe20000011400 */
[----:B------:R-:W-:-:S04]  /*1fda0*/  IMAD.MOV R2, RZ, RZ, -R0 ;  /* 0x000000ffff027224 */ /* 0x000fc800078e0a00 */
[----:B------:R-:W-:Y:S01]  /*1fdb0*/  IMAD R5, R20, R2, R5 ;  /* 0x0000000214057224 */ /* 0x000fe200078e0205 */
[----:B------:R-:W-:-:S04]  /*1fdc0*/  IADD3 R2, P3, R0, UR8, RZ ;  /* 0x0000000800027c10 */ /* 0x000fc8000ff7e0ff */
[----:B------:R-:W-:-:S05]  /*1fdd0*/  SHF.R.S32.HI R3, RZ, 0x1f, R5 ;  /* 0x0000001fff037819 */ /* 0x000fca0000011405 */
[----:B------:R-:W-:Y:S01]  /*1fde0*/  IMAD R0, R3, UR12, RZ ;  /* 0x0000000c03007c24 */ /* 0x000fe2000f8e02ff */
[----:B------:R-:W-:Y:S01]  /*1fdf0*/  IADD3.X R3, R4, UR9, R7, P3, !PT ;  /* 0x0000000904037c10 */ /* 0x000fe20009ffe407 */
[----:B------:R-:W-:Y:S02]  /*1fe00*/  ULDC.64 UR8, c[0x0][0xc50] ;  /* 0x0003140000087ab9 */ /* 0x000fe40000000a00 */
[C---:B------:R-:W-:Y:S02]  /*1fe10*/  IMAD R7, R5.reuse, UR13, R0 ;  /* 0x0000000d05077c24 */ /* 0x040fe4000f8e0200 */
[----:B------:R-:W-:Y:S01]  /*1fe20*/  IMAD.WIDE.U32 R2, R5, UR12, R2 ;  /* 0x0000000c05027c25 */ /* 0x000fe2000f8e0002 */
[----:B------:R-:W-:-:S03]  /*1fe30*/  ULDC.64 UR12, c[0x0][0xba0] ;  /* 0x0002e800000c7ab9 */ /* 0x000fc60000000a00 */
[----:B------:R-:W-:Y:S01]  /*1fe40*/  IMAD.IADD R3, R3, 0x1, R7 ;  /* 0x0000000103037824 */ /* 0x000fe200078e0207 */
[----:B------:R-:W-:Y:S01]  /*1fe50*/  LEA R6, P3, R2, UR8, 0x2 ;  /* 0x0000000802067c11 */ /* 0x000fe2000f8610ff */
[----:B------:R-:W-:-:S03]  /*1fe60*/  VIADD R0, R12, 0x8 ;  /* 0x000000080c007836 */ /* 0x000fc60000000000 */
[----:B------:R-:W-:Y:S01]  /*1fe70*/  LEA.HI.X R10, R2, UR9, R3, 0x2, P3 ;  /* 0x00000009020a7c11 */ /* 0x000fe200098f1403 */
[----:B------:R-:W-:Y:S01]  /*1fe80*/  SHFL.IDX PT, R8, R6, RZ, 0x1c1f ;  /* 0x001c1fff06087589 */ /* 0x000fe200000e0000 */
[----:B------:R-:W-:-:S03]  /*1fe90*/  ISETP.GE.OR P0, PT, R0, R19, P0 ;  /* 0x000000130000720c */ /* 0x000fc60000706670 */
[----:B------:R-:W2:Y:S04]  /*1fea0*/  SHFL.IDX PT, R9, R10, RZ, 0x1c1f ;  /* 0x001c1fff0a097589 */ /* 0x000ea800000e0000 */
[----:B--2---:R0:W-:Y:S06]  /*1feb0*/  @!P2 ST.E desc[UR40][R8.64], R11 ;  /* 0x0000000b0800a985 */ /* 0x0041ec000c101928 */
[----:B------:R-:W2:Y:S01]  /*1fec0*/  @!P0 LDL R21, [R1+0x444] ;  /* 0x0004440001158983 */ /* 0x000ea20000100800 */
[----:B------:R-:W-:-:S02]  /*1fed0*/  IMAD R0, R210, 0x40, R194 ;  /* 0x00000040d2007824 */ /* 0x000fc400078e02c2 */
[----:B------:R-:W-:Y:S01]  /*1fee0*/  IMAD.MOV.U32 R3, RZ, RZ, 0x2 ;  /* 0x00000002ff037424 */ /* 0x000fe200078e00ff */
[----:B------:R-:W-:Y:S03]  /*1fef0*/  SHFL.IDX PT, R54, R6, 0x1, 0x1c1f ;  /* 0x003c1f0006367f89 */ /* 0x000fe600000e0000 */
[----:B------:R-:W-:Y:S01]  /*1ff00*/  IMAD.WIDE R2, R0, R3, UR38 ;  /* 0x0000002600027e25 */ /* 0x000fe2000f8e0203 */
[----:B------:R-:W2:Y:S02]  /*1ff10*/  SHFL.IDX PT, R55, R10, 0x1, 0x1c1f ;  /* 0x003c1f000a377f89 */ /* 0x000ea400000e0000 */
[C---:B------:R-:W-:Y:S02]  /*1ff20*/  IADD3 R25, P4, R2.reuse, 0x3000, RZ ;  /* 0x0000300002197810 */ /* 0x040fe40007f9e0ff */
[C---:B------:R-:W-:Y:S02]  /*1ff30*/  IADD3 R29, P5, R2.reuse, 0x4000, RZ ;  /* 0x00004000021d7810 */ /* 0x040fe40007fbe0ff */
[----:B------:R-:W-:-:S02]  /*1ff40*/  IADD3 R33, P6, R2, 0x5000, RZ ;  /* 0x0000500002217810 */ /* 0x000fc40007fde0ff */
[----:B------:R-:W-:Y:S02]  /*1ff50*/  LOP3.LUT R24, R25, 0x380, RZ, 0xc0, !PT ;  /* 0x0000038019187812 */ /* 0x000fe400078ec0ff */
[----:B------:R-:W-:Y:S02]  /*1ff60*/  LOP3.LUT R28, R29, 0x380, RZ, 0xc0, !PT ;  /* 0x000003801d1c7812 */ /* 0x000fe400078ec0ff */
[----:B------:R-:W-:Y:S02]  /*1ff70*/  LOP3.LUT R32, R33, 0x380, RZ, 0xc0, !PT ;  /* 0x0000038021207812 */ /* 0x000fe400078ec0ff */
[C---:B------:R-:W-:Y:S02]  /*1ff80*/  IADD3 R7, P2, R2.reuse, 0x1000, RZ ;  /* 0x0000100002077810 */ /* 0x040fe40007f5e0ff */
[----:B------:R-:W-:Y:S02]  /*1ff90*/  IADD3 R5, P3, R2, 0x2000, RZ ;  /* 0x0000200002057810 */ /* 0x000fe40007f7e0ff */
[----:B------:R-:W-:Y:S01]  /*1ffa0*/  SHF.R.U64 R24, R24, 0x3, RZ ;  /* 0x0000000318187819 */ /* 0x000fe200000012ff */
[--C-:B0-----:R-:W-:Y:S01]  /*1ffb0*/  IMAD.X R9, RZ, RZ, R3.reuse, P2 ;  /* 0x000000ffff097224 */ /* 0x101fe200010e0603 */
[----:B------:R-:W-:Y:S01]  /*1ffc0*/  SHF.R.U64 R28, R28, 0x3, RZ ;  /* 0x000000031c1c7819 */ /* 0x000fe200000012ff */
[----:B------:R-:W-:Y:S01]  /*1ffd0*/  IMAD.X R13, RZ, RZ, R3, P3 ;  /* 0x000000ffff0d7224 */ /* 0x000fe200018e0603 */
[----:B------:R-:W-:-:S02]  /*1ffe0*/  SHF.R.U64 R32, R32, 0x3, RZ ;  /* 0x0000000320207819 */ /* 0x000fc400000012ff */
[----:B------:R-:W-:Y:S01]  /*1fff0*/  LOP3.LUT R24, R24, R25, RZ, 0x3c, !PT ;  /* 0x0000001918187212 */ /* 0x000fe200078e3cff */
[--C-:B------:R-:W-:Y:S01]  /*20000*/  IMAD.X R25, RZ, RZ, R3.reuse, P4 ;  /* 0x000000ffff197224 */ /* 0x100fe200020e0603 */
[----:B------:R-:W-:Y:S01]  /*20010*/  LOP3.LUT R28, R28, R29, RZ, 0x3c, !PT ;  /* 0x0000001d1c1c7212 */ /* 0x000fe200078e3cff */
[--C-:B------:R-:W-:Y:S01]  /*20020*/  IMAD.X R29, RZ, RZ, R3.reuse, P5 ;  /* 0x000000ffff1d7224 */ /* 0x100fe200028e0603 */
[----:B------:R-:W-:Y:S01]  /*20030*/  LOP3.LUT R32, R32, R33, RZ, 0x3c, !PT ;  /* 0x0000002120207212 */ /* 0x000fe200078e3cff */
[----:B------:R-:W-:Y:S01]  /*20040*/  IMAD.X R33, RZ, RZ, R3, P6 ;  /* 0x000000ffff217224 */ /* 0x000fe200030e0603 */
[C---:B------:R-:W-:Y:S02]  /*20050*/  IADD3 R37, P2, R2.reuse, 0x6000, RZ ;  /* 0x0000600002257810 */ /* 0x040fe40007f5e0ff */
[C---:B------:R-:W-:Y:S02]  /*20060*/  IADD3 R41, P3, R2.reuse, 0x7000, RZ ;  /* 0x0000700002297810 */ /* 0x040fe40007f7e0ff */
[----:B------:R-:W-:-:S02]  /*20070*/  IADD3 R45, P4, R2, 0x8000, RZ ;  /* 0x00008000022d7810 */ /* 0x000fc40007f9e0ff */
[C---:B------:R-:W-:Y:S02]  /*20080*/  IADD3 R49, P5, R2.reuse, 0x9000, RZ ;  /* 0x0000900002317810 */ /* 0x040fe40007fbe0ff */
[----:B------:R-:W-:Y:S02]  /*20090*/  IADD3 R53, P6, R2, 0xa000, RZ ;  /* 0x0000a00002357810 */ /* 0x000fe40007fde0ff */
[----:B------:R-:W-:Y:S02]  /*200a0*/  LOP3.LUT R36, R37, 0x380, RZ, 0xc0, !PT ;  /* 0x0000038025247812 */ /* 0x000fe400078ec0ff */
[----:B------:R-:W-:Y:S02]  /*200b0*/  LOP3.LUT R40, R41, 0x380, RZ, 0xc0, !PT ;  /* 0x0000038029287812 */ /* 0x000fe400078ec0ff */
[----:B------:R-:W-:Y:S02]  /*200c0*/  LOP3.LUT R44, R45, 0x380, RZ, 0xc0, !PT ;  /* 0x000003802d2c7812 */ /* 0x000fe400078ec0ff */
[----:B------:R-:W-:-:S02]  /*200d0*/  LOP3.LUT R48, R49, 0x380, RZ, 0xc0, !PT ;  /* 0x0000038031307812 */ /* 0x000fc400078ec0ff */
[----:B------:R-:W-:Y:S02]  /*200e0*/  LOP3.LUT R52, R53, 0x380, RZ, 0xc0, !PT ;  /* 0x0000038035347812 */ /* 0x000fe400078ec0ff */
[----:B------:R-:W-:Y:S02]  /*200f0*/  LOP3.LUT R4, R7, 0x380, RZ, 0xc0, !PT ;  /* 0x0000038007047812 */ /* 0x000fe400078ec0ff */
[----:B------:R-:W-:Y:S02]  /*20100*/  LOP3.LUT R0, R5, 0x380, RZ, 0xc0, !PT ;  /* 0x0000038005007812 */ /* 0x000fe400078ec0ff */
[----:B------:R-:W-:Y:S02]  /*20110*/  SHF.R.U64 R36, R36, 0x3, RZ ;  /* 0x0000000324247819 */ /* 0x000fe400000012ff */
[----:B------:R-:W-:Y:S02]  /*20120*/  SHF.R.U64 R40, R40, 0x3, RZ ;  /* 0x0000000328287819 */ /* 0x000fe400000012ff */
[----:B------:R-:W-:-:S02]  /*20130*/  SHF.R.U64 R44, R44, 0x3, RZ ;  /* 0x000000032c2c7819 */ /* 0x000fc400000012ff */
[----:B------:R-:W-:Y:S02]  /*20140*/  SHF.R.U64 R48, R48, 0x3, RZ ;  /* 0x0000000330307819 */ /* 0x000fe400000012ff */
        /* <DEDUP_REMOVED lines=26> */
[----:B------:R-:W-:-:S02]  /*202f0*/  SHF.R.U64 R7, R7, 0x3, RZ ;  /* 0x0000000307077819 */ /* 0x000fc400000012ff */
[----:B------:R-:W-:Y:S02]  /*20300*/  LOP3.LUT R0, R5, 0x380, RZ, 0xc0, !PT ;  /* 0x0000038005007812 */ /* 0x000fe400078ec0ff */
[----:B------:R-:W-:Y:S02]  /*20310*/  SHF.R.U64 R56, R56, 0x3, RZ ;  /* 0x0000000338387819 */ /* 0x000fe400000012ff */
[----:B------:R-:W-:Y:S02]  /*20320*/  SHF.R.U64 R60, R60, 0x3, RZ ;  /* 0x000000033c3c7819 */ /* 0x000fe400000012ff */
        /* <DEDUP_REMOVED lines=13> */
[----:B------:R-:W-:-:S02]  /*20400*/  UIMAD UR10, UR11, UR12, URZ ;  /* 0x0000000c0b0a72a4 */ /* 0x000fc4000f8e023f */
[----:B------:R-:W-:Y:S02]  /*20410*/  UIMAD.WIDE.U32 UR8, UR4, UR12, URZ ;  /* 0x0000000c040872a5 */ /* 0x000fe4000f8e003f */
[----:B------:R-:W-:-:S03]  /*20420*/  UIMAD UR10, UR4, UR13, UR10 ;  /* 0x0000000d040a72a4 */ /* 0x000fc6000f8e020a */
[----:B------:R-:W-:Y:S01]  /*20430*/  ULDC.64 UR12, c[0x0][0xbe8] ;  /* 0x0002fa00000c7ab9 */ /* 0x000fe20000000a00 */
[----:B------:R-:W-:Y:S02]  /*20440*/  UIADD3 UR9, UR9, UR10, URZ ;  /* 0x0000000a09097290 */ /* 0x000fe4000fffe03f */
[----:B------:R-:W-:Y:S01]  /*20450*/  UIMAD UR4, UR16, UR12, URZ ;  /* 0x0000000c100472a4 */ /* 0x000fe2000f8e023f */
[----:B------:R-:W-:Y:S01]  /*20460*/  VIADD R76, R211, UR43 ;  /* 0x0000002bd34c7c36 */ /* 0x000fe20008000000 */
[----:B------:R-:W-:Y:S02]  /*20470*/  UIMAD.WIDE.U32 UR8, UR37, UR12, UR8 ;  /* 0x0000000c250872a5 */ /* 0x000fe4000f8e0008 */
[----:B------:R-:W-:Y:S01]  /*20480*/  UIMAD UR4, UR37, UR13, UR4 ;  /* 0x0000000d250472a4 */ /* 0x000fe2000f8e0204 */
[----:B------:R-:W-:-:S03]  /*20490*/  ULDC.64 UR10, c[0x0][0xbf0] ;  /* 0x0002fc00000a7ab9 */ /* 0x000fc60000000a00 */
[----:B------:R-:W-:Y:S02]  /*204a0*/  UIADD3 UR9, UR9, UR4, URZ ;  /* 0x0000000409097290 */ /* 0x000fe4000fffe03f */
[----:B------:R-:W-:Y:S02]  /*204b0*/  UIMAD UR4, UR18, UR10, URZ ;  /* 0x0000000a120472a4 */ /* 0x000fe4000f8e023f */
[----:B------:R-:W-:Y:S02]  /*204c0*/  UIMAD.WIDE.U32 UR8, UR17, UR10, UR8 ;  /* 0x0000000a110872a5 */ /* 0x000fe4000f8e0008 */
[----:B------:R-:W-:-:S03]  /*204d0*/  UIMAD UR4, UR17, UR11, UR4 ;  /* 0x0000000b110472a4 */ /* 0x000fc6000f8e0204 */
[----:B------:R-:W-:Y:S01]  /*204e0*/  ULDC.64 UR10, c[0x0][0xbe0] ;  /* 0x0002f800000a7ab9 */ /* 0x000fe20000000a00 */
[----:B------:R-:W-:Y:S01]  /*204f0*/  UIADD3 UR4, UR9, UR4, URZ ;  /* 0x0000000409047290 */ /* 0x000fe2000fffe03f */
[----:B------:R-:W-:-:S05]  /*20500*/  VIADD R82, R210, UR43 ;  /* 0x0000002bd2527c36 */ /* 0x000fca0008000000 */
[----:B------:R-:W-:Y:S01]  /*20510*/  ISETP.GE.AND P2, PT, R82, R19, PT ;  /* 0x000000135200720c */ /* 0x000fe20003f46270 */
[----:B------:R-:W-:Y:S01]  /*20520*/  BSSY B1, `(.L_x_12357) ;  /* 0x000004a000017945 */ /* 0x000fe20003800000 */
[----:B--2---:R0:W-:Y:S04]  /*20530*/  @!P0 ST.E desc[UR40][R54.64], R21 ;  /* 0x0000001536008985 */ /* 0x0041e8000c101928 */
[----:B------:R1:W5:Y:S04]  /*20540*/  LD.E.128 R4, desc[UR40][R2.64] ;  /* 0x0000002802047980 */ /* 0x000368000c101d00 */
[----:B------:R-:W5:Y:S01]  /*20550*/  LD.E.128 R8, desc[UR40][R8.64] ;  /* 0x0000002808087980 */ /* 0x000f62000c101d00 */
[----:B0-----:R-:W-:-:S03]  /*20560*/  IMAD.MOV.U32 R21, RZ, RZ, R76 ;  /* 0x000000ffff157224 */ /* 0x001fc600078e004c */
[----:B------:R-:W5:Y:S01]  /*20570*/  LD.E.128 R12, desc[UR40][R12.64] ;  /* 0x000000280c0c7980 */ /* 0x000f62000c101d00 */
[----:B-1----:R-:W0:Y:S01]  /*20580*/  @P1 LDC R3, c[0x0][0xcec] ;  /* 0x00033b00ff031b82 */ /* 0x002e220000000800 */
[----:B------:R-:W-:Y:S02]  /*20590*/  IMAD.U32 R2, RZ, RZ, UR8 ;  /* 0x00000008ff027e24 */ /* 0x000fe4000f8e00ff */
[----:B------:R-:W5:Y:S04]  /*205a0*/  LD.E.128 R24, desc[UR40][R24.64] ;  /* 0x0000002818187980 */ /* 0x000f68000c101d00 */
[----:B------:R-:W5:Y:S04]  /*205b0*/  LD.E.128 R28, desc[UR40][R28.64] ;  /* 0x000000281c1c7980 */ /* 0x000f68000c101d00 */
[----:B------:R-:W5:Y:S04]  /*205c0*/  LD.E.128 R32, desc[UR40][R32.64] ;  /* 0x0000002820207980 */ /* 0x000f68000c101d00 */
[----:B------:R-:W5:Y:S04]  /*205d0*/  LD.E.128 R36, desc[UR40][R36.64] ;  /* 0x0000002824247980 */ /* 0x000f68000c101d00 */
[----:B------:R-:W5:Y:S04]  /*205e0*/  LD.E.128 R40, desc[UR40][R40.64] ;  /* 0x0000002828287980 */ /* 0x000f68000c101d00 */
[----:B------:R-:W5:Y:S01]  /*205f0*/  LD.E.128 R44, desc[UR40][R44.64] ;  /* 0x000000282c2c7980 */ /* 0x000f62000c101d00 */
[----:B0-----:R-:W-:-:S03]  /*20600*/  @P1 IMAD.HI.U32 R0, R76, R3, RZ ;  /* 0x000000034c001227 */ /* 0x001fc600078e00ff */
[----:B------:R-:W5:Y:S02]  /*20610*/  LD.E.128 R48, desc[UR40][R48.64] ;  /* 0x0000002830307980 */ /* 0x000f64000c101d00 */
[----:B---3--:R-:W-:Y:S02]  /*20620*/  @P1 SHF.R.U32.HI R21, RZ, R77, R0 ;  /* 0x0000004dff151219 */ /* 0x008fe40000011600 */
        /* <DEDUP_REMOVED lines=15> */
[----:B------:R-:W5:Y:S01]  /*20720*/  LD.E.128 R72, desc[UR40][R72.64] ;  /* 0x0000002848487980 */ /* 0x000f62000c101d00 */
[----:B------:R-:W-:Y:S01]  /*20730*/  IMAD.IADD R3, R3, 0x1, R79 ;  /* 0x0000000103037824 */ /* 0x000fe200078e024f */
[----:B------:R-:W-:Y:S01]  /*20740*/  UIADD3 UR4, UR46, 0x32420, URZ ;  /* 0x000324202e047890 */ /* 0x000fe2000fffe03f */
[----:B------:R-:W-:Y:S01]  /*20750*/  IMAD R20, R0, UR8, RZ ;  /* 0x0000000800147c24 */ /* 0x000fe2000f8e02ff */
[----:B------:R-:W-:Y:S01]  /*20760*/  @!PT LDS RZ, [RZ] ;  /* 0x00000000fffff984 */ /* 0x000fe20000000800 */
[----:B------:R-:W-:Y:S01]  /*20770*/  @!PT LDS RZ, [RZ] ;  /* 0x00000000fffff984 */ /* 0x000fe20000000800 */
[----:B------:R-:W-:Y:S01]  /*20780*/  @!PT LDS RZ, [RZ] ;  /* 0x00000000fffff984 */ /* 0x000fe20000000800 */
[----:B------:R-:W-:Y:S01]  /*20790*/  @!PT LDS RZ, [RZ] ;  /* 0x00000000fffff984 */ /* 0x000fe20000000800 */
[----:B------:R0:W-:Y:S06]  /*207a0*/  MEMBAR.ALL.CTA ;  /* 0x0000000000007992 */ /* 0x0001ec0000008000 */
[----:B0-----:R-:W0:Y:S01]  /*207b0*/  FENCE.VIEW.ASYNC.S ;  /* 0x00000000000073c6 */ /* 0x001e220000000000 */
[----:B------:R-:W-:Y:S01]  /*207c0*/  IMAD.WIDE.U32 R2, R77, UR8, R2 ;  /* 0x000000084d027c25 */ /* 0x000fe2000f8e0002 */
[----:B------:R-:W-:-:S03]  /*207d0*/  UPRMT UR4, URZ, 0x654, UR4 ;  /* 0x000006543f047896 */ /* 0x000fc60008000004 */
[----:B------:R-:W-:Y:S01]  /*207e0*/  IMAD R21, R77, UR9, R20 ;  /* 0x000000094d157c24 */ /* 0x000fe2000f8e0214 */
[----:B------:R-:W-:Y:S01]  /*207f0*/  ULDC.64 UR8, c[0x0][0xb80] ;  /* 0x0002e00000087ab9 */ /* 0x000fe20000000a00 */
[----:B------:R-:W-:Y:S01]  /*20800*/  VIADD R0, R82, 0x20 ;  /* 0x0000002052007836 */ /* 0x000fe20000000000 */
[----:B------:R-:W-:Y:S01]  /*20810*/  LEA R80, P3, R2, UR8, 0x1 ;  /* 0x0000000802507c11 */ /* 0x000fe2000f8608ff */
[----:B------:R-:W-:-:S03]  /*20820*/  IMAD.IADD R3, R3, 0x1, R21 ;  /* 0x0000000103037824 */ /* 0x000fc600078e0215 */
[-C--:B------:R-:W-:Y:S01]  /*20830*/  ISETP.GE.AND P1, PT, R0, R19.reuse, PT ;  /* 0x000000130000720c */ /* 0x080fe20003f26270 */
[----:B------:R-:W-:Y:S01]  /*20840*/  VIADD R0, R82, 0x40 ;  /* 0x0000004052007836 */ /* 0x000fe20000000000 */
[----:B------:R-:W-:Y:S01]  /*20850*/  LEA.HI.X R81, R2, UR9, R3, 0x1, P3 ;  /* 0x0000000902517c11 */ /* 0x000fe200098f0c03 */
[----:B0-----:R0:W1:Y:S03]  /*20860*/  SHFL.IDX PT, R78, R80, RZ, 0x181f ;  /* 0x00181fff504e7589 */ /* 0x00106600000e0000 */
[----:B------:R-:W-:Y:S02]  /*20870*/  ISETP.GE.AND P0, PT, R0, R19, PT ;  /* 0x000000130000720c */ /* 0x000fe40003f06270 */
[----:B------:R0:W2:Y:S01]  /*20880*/  SHFL.IDX PT, R0, R81, RZ, 0x181f ;  /* 0x00181fff51007589 */ /* 0x0000a200000e0000 */
[----:B------:R-:W-:Y:S01]  /*20890*/  SYNCS.ARRIVE.TRANS64.RED.A1T0 RZ, [UR4], RZ ;  /* 0x000000ffffff79a7 */ /* 0x000fe20008100404 */
[----:B------:R-:W-:Y:S09]  /*208a0*/  @P2 BRA `(.L_x_12358) ;  /* 0x0000000000442947 */ /* 0x000ff20003800000 */
        /* <DEDUP_REMOVED lines=17> */
.L_x_12358:
[----:B------:R-:W-:Y:S05]  /*209c0*/  BSYNC B1 ;  /* 0x0000000000017941 */ /* 0x000fea0003800000 */
.L_x_12357:
        /* <DEDUP_REMOVED lines=9> */
[-C--:B---3--:R-:W-:Y:S02]  /*20a60*/  @!P4 LEA R2, P6, R194, R20.reuse, 0x1 ;  /* 0x00000014c202c211 */ /* 0x088fe400078c08ff */
[----:B-----5:R-:W-:Y:S02]  /*20a70*/  @!P3 LEA R4, P5, R196, R20, 0x1 ;  /* 0x00000014c404b211 */ /* 0x020fe400078a08ff */
        /* <DEDUP_REMOVED lines=10> */
.L_x_12360:
[----:B------:R-:W-:Y:S05]  /*20b20*/  BSYNC B1 ;  /* 0x0000000000017941 */ /* 0x000fea0003800000 */
.L_x_12359:
[----:B----4-:R4:W0:Y:S01]  /*20b30*/  SHFL.IDX PT, R0, R81, 0x2, 0x181f ;  /* 0x00581f0051007f89 */ /* 0x01082200000e0000 */
        /* <DEDUP_REMOVED lines=8> */
[-C--:B---3--:R-:W-:Y:S02]  /*20bc0*/  @!P3 LEA R2, P6, R194, R8.reuse, 0x1 ;  /* 0x00000008c202b211 */ /* 0x088fe400078c08ff */
[-C--:B------:R-:W-:Y:S02]  /*20bd0*/  @!P2 LEA R4, P5, R196, R8.reuse, 0x1 ;  /* 0x00000008c404a211 */ /* 0x080fe400078a08ff */
[----:B------:R-:W-:Y:S02]  /*20be0*/  @!P1 LEA R6, P4, R195, R8, 0x1 ;  /* 0x00000008c3069211 */ /* 0x000fe400078808ff */
[----:B0-----:R-:W-:Y:S02]  /*20bf0*/  @!P3 LEA.HI.X R3, R194, R0, R203, 0x1, P6 ;  /* 0x00000000c203b211 */ /* 0x001fe400030f0ccb */
        /* <DEDUP_REMOVED lines=8> */
.L_x_12362:
[----:B------:R-:W-:Y:S05]  /*20c80*/  BSYNC B1 ;  /* 0x0000000000017941 */ /* 0x000fea0003800000 */
.L_x_12361:
[----:B0-----:R-:W-:Y:S01]  /*20c90*/  VIADD R0, R82, 0x60 ;  /* 0x0000006052007836 */ /* 0x001fe20000000000 */
[----:B--2-4-:R-:W4:Y:S04]  /*20ca0*/  SHFL.IDX PT, R81, R81, 0x3, 0x181f ;  /* 0x00781f0051517f89 */ /* 0x014f2800000e0000 */
[----:B------:R-:W-:Y:S01]  /*20cb0*/  ISETP.GE.AND P0, PT, R0, R19, PT ;  /* 0x000000130000720c */ /* 0x000fe20003f06270 */
[----:B------:R-:W0:-:S12]  /*20cc0*/  SHFL.IDX PT, R80, R80, 0x3, 0x181f ;  /* 0x00781f0050507f89 */ /* 0x000e1800000e0000 */
[----:B------:R-:W-:Y:S05]  /*20cd0*/  @P0 BRA `(.L_x_12363) ;  /* 0x0000000c00a80947 */ /* 0x000fea0003800000 */
[----:B------:R-:W-:Y:S02]  /*20ce0*/  ULDC UR4, c[0x0][0xbc8] ;  /* 0x0002f20000047ab9 */ /* 0x000fe40000000800 */
[----:B------:R-:W-:Y:S02]  /*20cf0*/  ISETP.GE.AND P3, PT, R194, UR4, PT ;  /* 0x00000004c2007c0c */ /* 0x000fe4000bf66270 */
[----:B------:R-:W-:Y:S02]  /*20d00*/  ISETP.GE.AND P4, PT, R196, UR4, PT ;  /* 0x00000004c4007c0c */ /* 0x000fe4000bf86270 */
[----:B------:R-:W-:-:S09]  /*20d10*/  ISETP.GE.AND P5, PT, R195, UR4, PT ;  /* 0x00000004c3007c0c */ /* 0x000fd2000bfa6270 */
[-C--:B0-----:R-:W-:Y:S02]  /*20d20*/  @!P3 LEA R2, P0, R194, R80.reuse, 0x1 ;  /* 0x00000050c202b211 */ /* 0x081fe400078008ff */
[-C--:B------:R-:W-:Y:S02]  /*20d30*/  @!P4 LEA R4, P1, R196, R80.reuse, 0x1 ;  /* 0x00000050c404c211 */ /* 0x080fe400078208ff */
[C---:B------:R-:W-:Y:S02]  /*20d40*/  @!P5 LEA R6, P2, R195.reuse, R80, 0x1 ;  /* 0x00000050c306d211 */ /* 0x040fe400078408ff */
        /* <DEDUP_REMOVED lines=12> */
.L_x_12355:
        /* <DEDUP_REMOVED lines=32> */
.L_x_12364:
        /* <DEDUP_REMOVED lines=47> */
.L_x_12366:
[----:B------:R-:W-:Y:S05]  /*21300*/  BSYNC B1 ;  /* 0x0000000000017941 */ /* 0x000fea0003800000 */
.L_x_12365:
[----:B0-----:R-:W0:Y:S01]  /*21310*/  @P0 LDC R3, c[0x0][0xcf0] ;  /* 0x00033c00ff030b82 */ /* 0x001e220000000800 */
[----:B------:R-:W-:Y:S01]  /*21320*/  ULDC.64 UR16, c[0x0][0xba0] ;  /* 0x0002e80000107ab9 */ /* 0x000fe20000000a00 */
[----:B------:R-:W-:Y:S01]  /*21330*/  VIADD R6, R211, UR43 ;  /* 0x0000002bd3067c36 */ /* 0x000fe20008000000 */
[----:B------:R-:W-:Y:S01]  /*21340*/  UIMAD UR10, UR11, UR16, URZ ;  /* 0x000000100b0a72a4 */ /* 0x000fe2000f8e023f */
[----:B------:R-:W-:Y:S01]  /*21350*/  BSSY B1, `(.L_x_12367) ;  /* 0x0000040000017945 */ /* 0x000fe20003800000 */
[----:B------:R-:W-:Y:S01]  /*21360*/  UIMAD.WIDE.U32 UR8, UR4, UR16, URZ ;  /* 0x00000010040872a5 */ /* 0x000fe2000f8e003f */
[----:B------:R-:W-:Y:S01]  /*21370*/  @P0 IMAD.HI.U32 R2, R6, R9, RZ ;  /* 0x0000000906020227 */ /* 0x000fe200078e00ff */
[----:B------:R-:W-:-:S03]  /*21380*/  UIMAD UR10, UR4, UR17, UR10 ;  /* 0x00000011040a72a4 */ /* 0x000fc6000f8e020a */
[----:B------:R-:W-:Y:S01]  /*21390*/  ULDC.64 UR16, c[0x0][0xbe8] ;  /* 0x0002fa0000107ab9 */ /* 0x000fe20000000a00 */
[----:B------:R-:W-:Y:S01]  /*213a0*/  UIADD3 UR9, UR9, UR10, URZ ;  /* 0x0000000a09097290 */ /* 0x000fe2000fffe03f */
[----:B------:R-:W-:Y:S01]  /*213b0*/  IMAD.MOV.U32 R5, RZ, RZ, R6 ;  /* 0x000000ffff057224 */ /* 0x000fe200078e0006 */
[----:B------:R-:W-:Y:S02]  /*213c0*/  UIMAD UR4, UR12, UR16, URZ ;  /* 0x000000100c0472a4 */ /* 0x000fe4000f8e023f */
[----:B------:R-:W-:Y:S02]  /*213d0*/  UIMAD.WIDE.U32 UR8, UR37, UR16, UR8 ;  /* 0x00000010250872a5 */ /* 0x000fe4000f8e0008 */
        /* <DEDUP_REMOVED lines=22> */
[----:B------:R-:W-:Y:S02]  /*21540*/  VIADD R6, R210, UR43 ;  /* 0x0000002bd2067c36 */ /* 0x000fe40008000000 */
        /* <DEDUP_REMOVED lines=32> */
.L_x_12368:
[----:B------:R-:W-:Y:S05]  /*21750*/  BSYNC B1 ;  /* 0x0000000000017941 */ /* 0x000fea0003800000 */
.L_x_12367:
        /* <DEDUP_REMOVED lines=21> */
.L_x_12370:
[----:B------:R-:W-:Y:S05]  /*218b0*/  BSYNC B1 ;  /* 0x0000000000017941 */ /* 0x000fea0003800000 */
.L_x_12369:
        /* <DEDUP_REMOVED lines=21> */
.L_x_12372:
[----:B------:R-:W-:Y:S05]  /*21a10*/  BSYNC B1 ;  /* 0x0000000000017941 */ /* 0x000fea0003800000 */
.L_x_12371:
[----:B0-----:R-:W-:Y:S01]  /*21a20*/  VIADD R0, R6, 0x60 ;  /* 0x0000006006007836 */ /* 0x001fe20000000000 */
[----:B--2-4-:R-:W0:Y:S04]  /*21a30*/  SHFL.IDX PT, R5, R5, 0x3, 0x181f ;  /* 0x00781f0005057f89 */ /* 0x014e2800000e0000 */
[----:B------:R-:W-:Y:S01]  /*21a40*/  ISETP.GE.AND P0, PT, R0, R11, PT ;  /* 0x0000000b0000720c */ /* 0x000fe20003f06270 */
[----:B-1-3--:R1:W2:-:S12]  /*21a50*/  SHFL.IDX PT, R2, R4, 0x3, 0x181f ;  /* 0x00781f0004027f89 */ /* 0x00a29800000e0000 */
[----:B-1----:R-:W-:Y:S05]  /*21a60*/  @P0 BRA `(.L_x_12363) ;  /* 0x0000000000440947 */ /* 0x002fea0003800000 */
[----:B------:R-:W-:Y:S02]  /*21a70*/  ULDC UR4, c[0x0][0xbc8] ;  /* 0x0002f20000047ab9 */ /* 0x000fe40000000800 */
[----:B------:R-:W-:Y:S02]  /*21a80*/  ISETP.GE.AND P3, PT, R194, UR4, PT ;  /* 0x00000004c2007c0c */ /* 0x000fe4000bf66270 */
[----:B------:R-:W-:Y:S02]  /*21a90*/  ISETP.GE.AND P2, PT, R196, UR4, PT ;  /* 0x00000004c4007c0c */ /* 0x000fe4000bf46270 */
[----:B------:R-:W-:Y:S02]  /*21aa0*/  ISETP.GE.AND P1, PT, R195, UR4, PT ;  /* 0x00000004c3007c0c */ /* 0x000fe4000bf26270 */
[----:B------:R-:W-:-:S07]  /*21ab0*/  ISETP.GE.AND P0, PT, R197, UR4, PT ;  /* 0x00000004c5007c0c */ /* 0x000fce000bf06270 */
[-C--:B--2---:R-:W-:Y:S02]  /*21ac0*/  @!P3 LEA R6, P6, R194, R2.reuse, 0x1 ;  /* 0x00000002c206b211 */ /* 0x084fe400078c08ff */
[-C--:B------:R-:W-:Y:S02]  /*21ad0*/  @!P2 LEA R8, P5, R196, R2.reuse, 0x1 ;  /* 0x00000002c408a211 */ /* 0x080fe400078a08ff */
[-C--:B------:R-:W-:Y:S02]  /*21ae0*/  @!P1 LEA R10, P4, R195, R2.reuse, 0x1 ;  /* 0x00000002c30a9211 */ /* 0x080fe400078808ff */
[-C--:B0-----:R-:W-:Y:S02]  /*21af0*/  @!P3 LEA.HI.X R7, R194, R5.reuse, R203, 0x1, P6 ;  /* 0x00000005c207b211 */ /* 0x081fe400030f0ccb */
        /* <DEDUP_REMOVED lines=8> */
.L_x_12363:
[----:B------:R-:W-:Y:S05]  /*21b80*/  BSYNC B0 ;  /* 0x0000000000007941 */ /* 0x000fea0003800000 */
.L_x_12354:
[----:B------:R-:W-:Y:S02]  /*21b90*/  ULDC UR4, c[0x0][0xd3c] ;  /* 0x00034f0000047ab9 */ /* 0x000fe40000000800 */
[----:B------:R-:W-:-:S06]  /*21ba0*/  UISETP.GE.AND UP0, UPT, UR6, UR4, UPT ;  /* 0x000000040600728c */ /* 0x000fcc000bf06270 */
[----:B------:R-:W-:-:S13]  /*21bb0*/  PLOP3.LUT P0, PT, PT, PT, UP0, 0x80, 0x0 ;  /* 0x000000000000781c */ /* 0x000fda0003f0f008 */
[----:B------:R-:W-:Y:S05]  /*21bc0*/  @!P0 BRA `(.L_x_12373) ;  /* 0xfffffdf400fc8947 */ /* 0x000fea000383ffff */
[----:B------:R-:W-:Y:S05]  /*21bd0*/  EXIT ;  /* 0x000000000000794d */ /* 0x000fea0003800000 */
.L_x_12246:
[----:B------:R-:W-:-:S08]  /*21be0*/  NOP ;  /* 0x0000000000007918 */ /* 0x000fd00000000000 */
[----:B----4-:R-:W0:-:S00]  /*21bf0*/  USETMAXREG.DEALLOC.CTAPOOL 0x18 ;  /* 0x00000018000079c8 */ /* 0x010e0000080e0500 */
        /* <DEDUP_REMOVED lines=16> */
.L_x_12374:
        /* <DEDUP_REMOVED lines=42> */
.L_x_12380:
        /* <DEDUP_REMOVED lines=12> */
.L_x_12379:
[----:B------:R-:W-:Y:S05]  /*22060*/  BSYNC B0 ;  /* 0x0000000000007941 */ /* 0x000fea0003800000 */
.L_x_12378:
        /* <DEDUP_REMOVED lines=21> */
.L_x_12376:
        /* <DEDUP_REMOVED lines=20> */
.L_x_12381:
        /* <DEDUP_REMOVED lines=56> */
.L_x_12377:
[----:B------:R-:W-:Y:S02]  /*22680*/  IMAD.MOV.U32 R17, RZ, RZ, RZ ;  /* 0x000000ffff117224 */ /* 0x000fe400078e00ff */
[----:B------:R-:W-:Y:S02]  /*22690*/  IMAD.U32 R16, RZ, RZ, UR6 ;  /* 0x00000006ff107e24 */ /* 0x000fe4000f8e00ff */
[----:B------:R-:W-:-:S07]  /*226a0*/  IMAD.MOV.U32 R18, RZ, RZ, RZ ;  /* 0x000000ffff127224 */ /* 0x000fce00078e00ff */
.L_x_12382:
[----:B------:R-:W-:-:S13]  /*226b0*/  ISETP.NE.AND P0, PT, R0, RZ, PT ;  /* 0x000000ff0000720c */ /* 0x000fda0003f05270 */
[----:B------:R-:W1:Y:S01]  /*226c0*/  @!P0 S2R R3, SR_CgaCtaId ;  /* 0x0000000000038919 */ /* 0x000e620000008800 */
[----:B------:R-:W-:-:S04]  /*226d0*/  @!P0 MOV R0, 0x400 ;  /* 0x0000040000008802 */ /* 0x000fc80000000f00 */
[----:B-1----:R-:W-:-:S05]  /*226e0*/  @!P0 LEA R0, R3, R0, 0x18 ;  /* 0x0000000003008211 */ /* 0x002fca00078ec0ff */
[----:B------:R2:W-:Y:S01]  /*226f0*/  @!P0 STS.128 [R0+0x324d0], R16 ;  /* 0x0324d01000008388 */ /* 0x0005e20000000c00 */
[----:B------:R-:W-:Y:S06]  /*22700*/  BAR.ARV 0x5, 0x180 ;  /* 0x0146000000007b1d */ /* 0x000fec0000002000 */
.L_x_12375:
        /* <DEDUP_REMOVED lines=11> */
[----:B------:R-:W-:Y:S01]  /*227c0*/  STL [R1+0x4cc], RZ ;  /* 0x0004ccff01007387 */ /* 0x000fe20000100800 */
[----:B------:R-:W-:Y:S01]  /*227d0*/  ULDC UR37, c[0x0][0xc] ;  /* 0x0000030000257ab9 */ /* 0x000fe20000000800 */
[----:B------:R-:W-:Y:S02]  /*227e0*/  ULDC.64 UR38, c[0x0][0x198] ;  /* 0x0000660000267ab9 */ /* 0x000fe40000000a00 */
[----:B------:R-:W-:Y:S01]  /*227f0*/  STL [R1+0x464], RZ ;  /* 0x000464ff01007387 */ /* 0x000fe20000100800 */
        /* <DEDUP_REMOVED lines=16> */
[----:B------:R1:W-:Y:S01]  /*22900*/  STL [R1+0x470], R2 ;  /* 0x0004700201007387 */ /* 0x0003e20000100800 */
[C---:B0-----:R-:W-:Y:S02]  /*22910*/  LOP3.LUT R3, R0.reuse, 0x40, RZ, 0xfc, !PT ;  /* 0x0000004000037812 */ /* 0x041fe400078efcff */
[C---:B-1----:R-:W-:Y:S02]  /*22920*/  LOP3.LUT R2, R0.reuse, 0x80, RZ, 0xfc, !PT ;  /* 0x0000008000027812 */ /* 0x042fe400078efcff */
[----:B------:R-:W-:-:S07]  /*22930*/  LOP3.LUT R0, R0, 0xc0, RZ, 0xfc, !PT ;  /* 0x000000c000007812 */ /* 0x000fce00078efcff */
.L_x_12499:
[----:B------:R-:W-:Y:S05]  /*22940*/  YIELD ;  /* 0x0000000000007946 */ /* 0x000fea0003800000 */
[----:B------:R-:W-:Y:S01]  /*22950*/  ULDC.64 UR4, c[0x0][0xb20] ;  /* 0x0002c80000047ab9 */ /* 0x000fe20000000a00 */
[----:B---3--:R-:W-:Y:S01]  /*22960*/  IMAD.MOV.U32 R0, RZ, RZ, RZ ;  /* 0x000000ffff007224 */ /* 0x008fe200078e00ff */
[----:B------:R-:W-:Y:S01]  /*22970*/  ISETP.NE.U32.AND P0, PT, RZ, UR4, PT ;  /* 0x00000004ff007c0c */ /* 0x000fe2000bf05070 */
[----:B0-----:R-:W0:Y:S01]  /*22980*/  LDC.64 R4, c[0x0][0xaf8] ;  /* 0x0002be00ff047b82 */ /* 0x001e220000000a00 */
        /* <DEDUP_REMOVED lines=40> */
.L_x_12384:
        /* <DEDUP_REMOVED lines=10> */
.L_x_12385:
[----:B------:R-:W-:Y:S05]  /*22cb0*/  @!P1 BRA `(.L_x_12386) ;  /* 0x00000000000c9947 */ /* 0x000fea0003800000 */
[----:B------:R-:W2:Y:S04]  /*22cc0*/  LDG.E R6, desc[UR40][R2.64] ;  /* 0x0000002802067981 */ /* 0x000ea8000c1e1900 */
[----:B------:R-:W2:Y:S02]  /*22cd0*/  LDG.E R2, desc[UR40][R2.64+0x4] ;  /* 0x0000042802027981 */ /* 0x000ea4000c1e1900 */
[----:B--2---:R-:W-:-:S07]  /*22ce0*/  IMAD.IADD R6, R2, 0x1, -R6 ;  /* 0x0000000102067824 */ /* 0x004fce00078e0a06 */
.L_x_12386:
        /* <DEDUP_REMOVED lines=28> */
.L_x_12389:
[----:B------:R-:W-:-:S13]  /*22eb0*/  ISETP.NE.AND P0, PT, R3, 0x1, PT ;  /* 0x000000010300780c */ /* 0x000fda0003f05270 */
[----:B------:R-:W2:Y:S02]  /*22ec0*/  @P0 LDC.64 R4, c[0x0][0xae0] ;  /* 0x0002b800ff040b82 */ /* 0x000ea40000000a00 */
[----:B--2---:R-:W-:-:S05]  /*22ed0*/  @P0 IMAD.HI.U32 R4, R7, R4, RZ ;  /* 0x0000000407040227 */ /* 0x004fca00078e00ff */
[----:B------:R-:W-:-:S07]  /*22ee0*/  @P0 SHF.R.U32.HI R7, RZ, R5, R4 ;  /* 0x00000005ff070219 */ /* 0x000fce0000011604 */
.L_x_12390:
[----:B------:R-:W-:Y:S05]  /*22ef0*/  BSYNC B0 ;  /* 0x0000000000007941 */ /* 0x000fea0003800000 */
.L_x_12388:
[----:B------:R-:W-:-:S05]  /*22f00*/  IMAD R7, R7, R3, R3 ;  /* 0x0000000307077224 */ /* 0x000fca00078e0203 */
[----:B------:R-:W-:-:S07]  /*22f10*/  VIMNMX R2, R2, R7, PT ;  /* 0x0000000702027248 */ /* 0x000fce0003fe0100 */
.L_x_12387:
        /* <DEDUP_REMOVED lines=29> */
.L_x_12393:
[----:B------:R-:W-:-:S13]  /*230f0*/  ISETP.NE.AND P0, PT, R3, 0x1, PT ;  /* 0x000000010300780c */ /* 0x000fda0003f05270 */
[----:B------:R-:W3:Y:S02]  /*23100*/  @P0 LDC.64 R4, c[0x0][0xae0] ;  /* 0x0002b800ff040b82 */ /* 0x000ee40000000a00 */
[----:B---3--:R-:W-:-:S05]  /*23110*/  @P0 IMAD.HI.U32 R4, R2, R4, RZ ;  /* 0x0000000402040227 */ /* 0x008fca00078e00ff */
[----:B------:R-:W-:-:S07]  /*23120*/  @P0 SHF.R.U32.HI R2, RZ, R5, R4 ;  /* 0x00000005ff020219 */ /* 0x000fce0000011604 */
.L_x_12394:
[----:B------:R-:W-:Y:S05]  /*23130*/  BSYNC B0 ;  /* 0x0000000000007941 */ /* 0x000fea0003800000 */
.L_x_12392:
[----:B------:R-:W-:-:S05]  /*23140*/  IMAD R2, R2, R3, RZ ;  /* 0x0000000302027224 */ /* 0x000fca00078e02ff */
[----:B------:R-:W-:-:S07]  /*23150*/  VIMNMX R0, R0, R2, !PT ;  /* 0x0000000200007248 */ /* 0x000fce0007fe0100 */
.L_x_12391:
        /* <DEDUP_REMOVED lines=25> */
.L_x_12396:
        /* <DEDUP_REMOVED lines=21> */
.L_x_12399:
[----:B------:R-:W-:Y:S05]  /*23440*/  BSYNC B6 ;  /* 0x0000000000067941 */ /* 0x000fea0003800000 */
.L_x_12398:
        /* <DEDUP_REMOVED lines=20> */
.L_x_12402:
        /* <DEDUP_REMOVED lines=15> */
.L_x_12401:
[----:B------:R-:W-:Y:S05]  /*23680*/  BSYNC B6 ;  /* 0x0000000000067941 */ /* 0x000fea0003800000 */
.L_x_12400:
        /* <DEDUP_REMOVED lines=23> */
.L_x_12516:
        /* <DEDUP_REMOVED lines=11> */
.L_x_12519:
        /* <DEDUP_REMOVED lines=24> */
.L_x_12406:
[----:B--2---:R-:W2:Y:S04]  /*23a30*/  LDL R7, [R1+0x460] ;  /* 0x0004600001077983 */ /* 0x004ea80000100800 */
[----:B----4-:R-:W2:Y:S04]  /*23a40*/  LDL R0, [R1+0x464] ;  /* 0x0004640001007983 */ /* 0x010ea80000100800 */
[----:B---3--:R-:W3:Y:S01]  /*23a50*/  LDL R2, [R1+0x470] ;  /* 0x0004700001027983 */ /* 0x008ee20000100800 */
[----:B--2---:R-:W-:Y:S01]  /*23a60*/  IMAD R0, R0, 0x8, R7 ;  /* 0x0000000800007824 */ /* 0x004fe200078e0207 */
[----:B---3--:R-:W-:-:S04]  /*23a70*/  SHF.L.U32 R2, R2, 0x1f, RZ ;  /* 0x0000001f02027819 */ /* 0x008fc800000006ff */
[----:B------:R-:W2:Y:S02]  /*23a80*/  SYNCS.PHASECHK.TRANS64.TRYWAIT P0, [R0+URZ+0x32440], R2 ;  /* 0x03244002000075a7 */ /* 0x000ea4000800017f */
[----:B--2---:R-:W-:Y:S05]  /*23a90*/  @!P0 BRA `(.L_x_12407) ;  /* 0x0000005400f48947 */ /* 0x004fea0003800000 */
.L_x_12520:
        /* <DEDUP_REMOVED lines=11> */
.L_x_12408:
[----:B------:R-:W3:Y:S04]  /*23b50*/  LDL R6, [R1+0x460] ;  /* 0x0004600001067983 */ /* 0x000ee80000100800 */
[----:B------:R-:W3:Y:S04]  /*23b60*/  LDL R5, [R1+0x464] ;  /* 0x0004640001057983 */ /* 0x000ee80000100800 */
[----:B------:R-:W4:Y:S04]  /*23b70*/  LDL R4, [R1+0x498] ;  /* 0x0004980001047983 */ /* 0x000f280000100800 */
[----:B------:R-:W4:Y:S04]  /*23b80*/  LDL R3, [R1+0x478] ;  /* 0x0004780001037983 */ /* 0x000f280000100800 */
[----:B--2---:R-:W2:Y:S01]  /*23b90*/  LDL.LU R2, [R1+0x47c] ;  /* 0x00047c0001027983 */ /* 0x004ea20000300800 */
        /* <DEDUP_REMOVED lines=17> */
[----:B------:R3:W-:Y:S02]  /*23cb0*/  STL [R1+0x47c], R2 ;  /* 0x00047c0201007387 */ /* 0x0007e40000100800 */
[----:B------:R-:W-:-:S06]  /*23cc0*/  UMOV UR4, 0x0 ;  /* 0x0000000000047882 */ /* 0x000fcc0000000000 */
[----:B------:R3:W-:Y:S01]  /*23cd0*/  UTMALDG.4D [UR8], [UR6], desc[UR4] ;  /* 0x00000408060075b4 */ /* 0x0007e20008019000 */
[----:B------:R-:W-:Y:S02]  /*23ce0*/  NOP ;  /* 0x0000000000007918 */ /* 0x000fe40000000000 */
.L_x_12404:
[----:B----4-:R-:W4:Y:S04]  /*23cf0*/  LDL R0, [R1+0x460] ;  /* 0x0004600001007983 */ /* 0x010f280000100800 */
        /* <DEDUP_REMOVED lines=10> */
[----:B------:R-:W-:Y:S01]  /*23da0*/  SHF.R.S32.HI R0, RZ, 0x1f, R19 ;  /* 0x0000001fff007819 */ /* 0x000fe20000011413 */
[----:B------:R-:W-:Y:S01]  /*23db0*/  STL [R1+0x4a0], R3 ;  /* 0x0004a00301007387 */ /* 0x000fe20000100800 */
[----:B------:R-:W-:Y:S02]  /*23dc0*/  SHF.R.S32.HI R2, RZ, 0x1f, R18 ;  /* 0x0000001fff027819 */ /* 0x000fe40000011412 */
[----:B------:R-:W-:-:S03]  /*23dd0*/  SEL R0, R0, RZ, !P0 ;  /* 0x000000ff00007207 */ /* 0x000fc60004000000 */
[----:B------:R-:W-:Y:S04]  /*23de0*/  STL [R1+0x4b0], R2 ;  /* 0x0004b00201007387 */ /* 0x000fe80000100800 */
[----:B------:R3:W-:Y:S02]  /*23df0*/  STL [R1+0x4b4], R0 ;  /* 0x0004b40001007387 */ /* 0x0007e40000100800 */
[----:B---3--:R-:W-:-:S05]  /*23e00*/  SEL R0, R19, RZ, !P0 ;  /* 0x000000ff13007207 */ /* 0x008fca0004000000 */
[----:B------:R3:W-:Y:S01]  /*23e10*/  STL [R1+0x49c], R0 ;  /* 0x00049c0001007387 */ /* 0x0007e20000100800 */
        /* <DEDUP_REMOVED lines=16> */
[----:B01-34-:R-:W-:Y:S05]  /*23f20*/  CALL.ABS.NOINC R2 ;  /* 0x0000000002007343 */ /* 0x01bfea0003c00000 */
.L_x_12410:
[----:B------:R-:W-:Y:S05]  /*23f30*/  BSYNC B6 ;  /* 0x0000000000067941 */ /* 0x000fea0003800000 */
.L_x_12409:
[----:B------:R-:W4:Y:S01]  /*23f40*/  LDL R11, [R1+0x484] ;  /* 0x00048400010b7983 */ /* 0x000f220000100800 */
[----:B--2---:R-:W2:Y:S01]  /*23f50*/  LDC R7, c[0x0][0x448] ;  /* 0x00011200ff077b82 */ /* 0x004ea20000000800 */
[----:B------:R-:W-:Y:S01]  /*23f60*/  ULDC.64 UR4, c[0x0][0x298] ;  /* 0x0000a60000047ab9 */ /* 0x000fe20000000a00 */
[----:B------:R-:W-:Y:S01]  /*23f70*/  ULDC.64 UR6, c[0x0][0x280] ;  /* 0x0000a00000067ab9 */ /* 0x000fe20000000a00 */
[----:B------:R-:W4:Y:S04]  /*23f80*/  LDL R4, [R1+0x4a0] ;  /* 0x0004a00001047983 */ /* 0x000f280000100800 */
[----:B------:R-:W4:Y:S04]  /*23f90*/  LDL R10, [R1+0x490] ;  /* 0x00049000010a7983 */ /* 0x000f280000100800 */
[----:B01----:R-:W4:Y:S01]  /*23fa0*/  LDL R9, [R1+0x4b0] ;  /* 0x0004b00001097983 */ /* 0x003f220000100800 */
[----:B------:R-:W0:Y:S01]  /*23fb0*/  S2R R2, SR_TID.X ;  /* 0x0000000000027919 */ /* 0x000e220000002100 */
[----:B---3--:R-:W1:Y:S02]  /*23fc0*/  S2R R0, SR_TID.X ;  /* 0x0000000000007919 */ /* 0x008e640000002100 */
[----:B------:R-:W3:Y:S01]  /*23fd0*/  LDL R8, [R1+0x4b4] ;  /* 0x0004b40001087983 */ /* 0x000ee20000100800 */
[----:B--2---:R-:W-:-:S03]  /*23fe0*/  ISETP.NE.AND P0, PT, R7, 0x1, PT ;  /* 0x000000010700780c */ /* 0x004fc60003f05270 */
[----:B------:R-:W2:Y:S10]  /*23ff0*/  LDL R6, [R1+0x49c] ;  /* 0x00049c0001067983 */ /* 0x000eb40000100800 */
[----:B------:R-:W4:Y:S01]  /*24000*/  @P0 LDC R3, c[0x0][0x450] ;  /* 0x00011400ff030b82 */ /* 0x000f220000000800 */
[----:B0-----:R-:W-:-:S04]  /*24010*/  LOP3.LUT R2, R2, 0x7f, RZ, 0xc0, !PT ;  /* 0x0000007f02027812 */ /* 0x001fc800078ec0ff */
[----:B------:R-:W-:Y:S01]  /*24020*/  SHF.R.U32.HI R2, RZ, 0x3, R2 ;  /* 0x00000003ff027819 */ /* 0x000fe20000011602 */
[----:B-1----:R-:W-:-:S05]  /*24030*/  IMAD.SHL.U32 R0, R0, 0x10, RZ ;  /* 0x0000001000007824 */ /* 0x002fca00078e00ff */
[----:B------:R-:W-:Y:S02]  /*24040*/  LOP3.LUT R0, R2, 0x70, R0, 0xf8, !PT ;  /* 0x0000007002007812 */ /* 0x000fe400078ef800 */
[----:B------:R-:W0:Y:S03]  /*24050*/  @P0 LDC R2, c[0x0][0x44c] ;  /* 0x00011300ff020b82 */ /* 0x000e260000000800 */
[----:B----4-:R-:W-:-:S04]  /*24060*/  IMAD.IADD R5, R0, 0x1, R11 ;  /* 0x0000000100057824 */ /* 0x010fc800078e020b */
[----:B0-----:R-:W-:-:S04]  /*24070*/  @P0 IMAD.HI.U32 R2, R5, R2, RZ ;  /* 0x0000000205020227 */ /* 0x001fc800078e00ff */
[----:B------:R-:W-:Y:S01]  /*24080*/  IMAD.MOV.U32 R0, RZ, RZ, R5 ;  /* 0x000000ffff007224 */ /* 0x000fe200078e0005 */
[----:B------:R-:W-:Y:S01]  /*24090*/  @P0 SHF.R.U32.HI R0, RZ, R3, R2 ;  /* 0x00000003ff000219 */ /* 0x000fe20000011602 */
[----:B------:R-:W-:-:S04]  /*240a0*/  IMAD R2, R4, UR4, RZ ;  /* 0x0000000404027c24 */ /* 0x000fc8000f8e02ff */
        /* <DEDUP_REMOVED lines=10> */
[----:B---3--:R-:W-:Y:S02]  /*24150*/  IMAD R4, R8, UR4, RZ ;  /* 0x0000000408047c24 */ /* 0x008fe4000f8e02ff */
[----:B------:R-:W1:Y:S01]  /*24160*/  S2R R8, SR_TID.X ;  /* 0x0000000000087919 */ /* 0x000e620000002100 */
[----:B--2---:R-:W-:-:S04]  /*24170*/  IMAD.WIDE.U32 R2, R6, UR4, R2 ;  /* 0x0000000406027c25 */ /* 0x004fc8000f8e0002 */
        /* <DEDUP_REMOVED lines=11> */
[----:B------:R-:W-:Y:S01]  /*24230*/  IMAD.IADD R3, R3, 0x1, R4 ;  /* 0x0000000103037824 */ /* 0x000fe200078e0204 */
[----:B------:R2:W-:Y:S01]  /*24240*/  STL [R1+0x48c], R5 ;  /* 0x00048c0501007387 */ /* 0x0005e20000100800 */
[----:B-1----:R-:W-:Y:S02]  /*24250*/  IMAD.SHL.U32 R10, R8, 0x8, RZ ;  /* 0x00000008080a7824 */ /* 0x002fe400078e00ff */
[----:B------:R-:W-:-:S03]  /*24260*/  IMAD R6, R6, UR4, RZ ;  /* 0x0000000406067c24 */ /* 0x000fc6000f8e02ff */
[----:B------:R-:W-:Y:S01]  /*24270*/  LOP3.LUT R10, R10, 0x38, RZ, 0xc0, !PT ;  /* 0x000000380a0a7812 */ /* 0x000fe200078ec0ff */
[----:B--2---:R-:W-:Y:S01]  /*24280*/  IMAD.WIDE.U32 R4, R0, UR4, R2 ;  /* 0x0000000400047c25 */ /* 0x004fe2000f8e0002 */
[----:B------:R-:W-:-:S03]  /*24290*/  ULDC UR4, c[0x0][0x2b8] ;  /* 0x0000ae0000047ab9 */ /* 0x000fc60000000800 */
        /* <DEDUP_REMOVED lines=9> */
[----:B------:R-:W2:Y:S04]  /*24330*/  LDL R4, [R1+0x494] ;  /* 0x0004940001047983 */ /* 0x000ea80000100800 */
[----:B------:R-:W3:Y:S04]  /*24340*/  LDL.LU R6, [R1+0x484] ;  /* 0x0004840001067983 */ /* 0x000ee80000300800 */
[----:B------:R-:W0:Y:S01]  /*24350*/  SHFL.IDX PT, R5, R3, RZ, 0x181f ;  /* 0x00181fff03057589 */ /* 0x000e2200000e0000 */
[----:B--2---:R-:W-:-:S03]  /*24360*/  IMAD R2, R4, R7, RZ ;  /* 0x0000000704027224 */ /* 0x004fc600078e02ff */
[----:B------:R-:W1:Y:S01]  /*24370*/  SHFL.IDX PT, R4, R0, RZ, 0x181f ;  /* 0x00181fff00047589 */ /* 0x000e6200000e0000 */
[----:B---3--:R-:W-:-:S03]  /*24380*/  IMAD.IADD R8, R8, 0x1, R6 ;  /* 0x0000000108087824 */ /* 0x008fc600078e0206 */
[----:B------:R-:W2:Y:S01]  /*24390*/  SHFL.IDX PT, R6, R3, 0x1, 0x181f ;  /* 0x00381f0003067f89 */ /* 0x000ea200000e0000 */
[C---:B------:R-:W-:Y:S01]  /*243a0*/  VIADD R11, R8.reuse, 0x10 ;  /* 0x00000010080b7836 */ /* 0x040fe20000000000 */
[-C--:B------:R-:W-:Y:S02]  /*243b0*/  ISETP.GE.AND P1, PT, R8, R2.reuse, PT ;  /* 0x000000020800720c */ /* 0x080fe40003f26270 */
[----:B------:R-:W3:Y:S02]  /*243c0*/  SHFL.IDX PT, R7, R0, 0x1, 0x181f ;  /* 0x00381f0000077f89 */ /* 0x000ee400000e0000 */
[----:B------:R-:W-:Y:S02]  /*243d0*/  ISETP.GE.AND P2, PT, R11, R2, PT ;  /* 0x000000020b00720c */ /* 0x000fe40003f46270 */
        /* <DEDUP_REMOVED lines=12> */
[----:B---3--:R-:W-:Y:S01]  /*244a0*/  @!P2 IMAD.X R4, RZ, RZ, R7, P1 ;  /* 0x000000ffff04a224 */ /* 0x008fe200008e0607 */
        /* <DEDUP_REMOVED lines=58> */
.L_x_12537:
[----:B01----:R-:W2:Y:S04]  /*24850*/  LDL R4, [R1+0x484] ;  /* 0x0004840001047983 */ /* 0x003ea80000100800 */
[----:B------:R0:W5:Y:S01]  /*24860*/  LDL R8, [R1+0x460] ;  /* 0x0004600001087983 */ /* 0x0001620000100800 */
        /* <DEDUP_REMOVED lines=11> */
.L_x_12412:
[----:B0-----:R-:W2:Y:S01]  /*24920*/  LDL R2, [R1+0x460] ;  /* 0x0004600001027983 */ /* 0x001ea20000100800 */
        /* <DEDUP_REMOVED lines=37> */
.L_x_12414:
[----:B------:R-:W-:Y:S05]  /*24b80*/  BSYNC B6 ;  /* 0x0000000000067941 */ /* 0x000fea0003800000 */
.L_x_12413:
        /* <DEDUP_REMOVED lines=60> */
[----:B------:R-:W5:Y:S04]  /*24f50*/  LDL.LU R11, [R1+0x4ac] ;  /* 0x0004ac00010b7983 */ /* 0x000f680000300800 */
[----:B------:R-:W5:Y:S04]  /*24f60*/  LDL.LU R12, [R1+0x4bc] ;  /* 0x0004bc00010c7983 */ /* 0x000f680000300800 */
[----:B------:R-:W-:Y:S01]  /*24f70*/  SHFL.IDX PT, R6, R0, 0x1, 0x181f ;  /* 0x00381f0000067f89 */ /* 0x000fe200000e0000 */
[----:B--2---:R-:W-:-:S03]  /*24f80*/  IMAD R3, R10, R7, RZ ;  /* 0x000000070a037224 */ /* 0x004fc600078e02ff */
[----:B------:R-:W2:Y:S02]  /*24f90*/  LDL.LU R10, [R1+0x4b8] ;  /* 0x0004b800010a7983 */ /* 0x000ea40000300800 */
[-C--:B---3--:R-:W-:Y:S02]  /*24fa0*/  ISETP.GE.AND P5, PT, R5, R3.reuse, PT ;  /* 0x000000030500720c */ /* 0x088fe40003fa6270 */
[----:B------:R-:W0:Y:S01]  /*24fb0*/  SHFL.IDX PT, R5, R2, RZ, 0x181f ;  /* 0x00181fff02057589 */ /* 0x000e2200000e0000 */
[----:B----4-:R-:W-:-:S03]  /*24fc0*/  ISETP.GE.AND P4, PT, R4, R3, PT ;  /* 0x000000030400720c */ /* 0x010fc60003f86270 */
[----:B------:R-:W1:Y:S07]  /*24fd0*/  SHFL.IDX PT, R4, R0, RZ, 0x181f ;  /* 0x00181fff00047589 */ /* 0x000e6e00000e0000 */
        /* <DEDUP_REMOVED lines=55> */
[----:B0-----:R-:W0:Y:S04]  /*25350*/  SHFL.IDX PT, R4, R2, 0x6, 0x181f ;  /* 0x00d81f0002047f89 */ /* 0x001e2800000e0000 */
[----:B------:R-:W1:Y:S01]  /*25360*/  SHFL.IDX PT, R2, R2, 0x7, 0x181f ;  /* 0x00f81f0002027f89 */ /* 0x000e6200000e0000 */
[----:B--2---:R-:W-:-:S13]  /*25370*/  ISETP.GE.AND P4, PT, R10, R3, PT ;  /* 0x000000030a00720c */ /* 0x004fda0003f86270 */
[----:B0-----:R-:W-:-:S05]  /*25380*/  @!P4 LEA R4, P5, R8, R4, 0x1 ;  /* 0x000000040804c211 */ /* 0x001fca00078a08ff */
[----:B------:R-:W-:Y:S02]  /*25390*/  @!P4 IMAD.X R5, RZ, RZ, R6, P5 ;  /* 0x000000ffff05c224 */ /* 0x000fe400028e0606 */
[----:B------:R0:W2:Y:S04]  /*253a0*/  SHFL.IDX PT, R6, R0, 0x7, 0x181f ;  /* 0x00f81f0000067f89 */ /* 0x0000a800000e0000 */
[----:B------:R0:W-:Y:S04]  /*253b0*/  @!P4 LDGSTS.E.BYPASS.LTC128B.128 [R9+0x25400], desc[UR40][R4.64], !P3 ;  /* 0x254000000409cfae */ /* 0x0001e8000d901d68 */
[----:B------:R0:W-:Y:S04]  /*253c0*/  @!P4 LDGSTS.E.BYPASS.LTC128B.128 [R9+0x29400], desc[UR40][R4.64+0x80], !P2 ;  /* 0x294000800409cfae */ /* 0x0001e8000d101d68 */
[----:B------:R0:W-:Y:S04]  /*253d0*/  @!P4 LDGSTS.E.BYPASS.LTC128B.128 [R9+0x2d400], desc[UR40][R4.64+0x100], !P1 ;  /* 0x2d4001000409cfae */ /* 0x0001e8000c901d68 */
[----:B-1----:R0:W-:Y:S02]  /*253e0*/  @!P4 LDGSTS.E.BYPASS.LTC128B.128 [R9+0x31400], desc[UR40][R4.64+0x180], !P0 ;  /* 0x314001800409cfae */ /* 0x0021e4000c101d68 */
.L_x_12555:
[----:B0-----:R-:W3:Y:S01]  /*253f0*/  LDL.LU R0, [R1+0x4c8] ;  /* 0x0004c80001007983 */ /* 0x001ee20000300800 */
[----:B------:R-:W-:Y:S01]  /*25400*/  BSSY B0, `(.L_x_12416) ;  /* 0x000000d000007945 */ /* 0x000fe20003800000 */
[----:B---3--:R-:W-:-:S13]  /*25410*/  ISETP.GE.AND P4, PT, R0, R3, PT ;  /* 0x000000030000720c */ /* 0x008fda0003f86270 */
[----:B------:R-:W-:Y:S05]  /*25420*/  @P4 BRA `(.L_x_12417) ;  /* 0x0000000000284947 */ /* 0x000fea0003800000 */
[----:B------:R-:W3:Y:S01]  /*25430*/  LDL R0, [R1+0x46c] ;  /* 0x00046c0001007983 */ /* 0x000ee20000100800 */
[----:B------:R-:W-:-:S05]  /*25440*/  LEA R2, P4, R8, R2, 0x1 ;  /* 0x0000000208027211 */ /* 0x000fca00078808ff */
        /* <DEDUP_REMOVED lines=8> */
.L_x_12417:
[----:B------:R-:W-:Y:S05]  /*254d0*/  BSYNC B0 ;  /* 0x0000000000007941 */ /* 0x000fea0003800000 */
.L_x_12416:
[----:B------:R1:W5:Y:S01]  /*254e0*/  LDL R8, [R1+0x460] ;  /* 0x0004600001087983 */ /* 0x0003620000100800 */
[----:B------:R-:W-:Y:S01]  /*254f0*/  PLOP3.LUT P0, PT, PT, PT, PT, 0x80, 0x0 ;  /* 0x000000000000781c */ /* 0x000fe20003f0f070 */
[----:B------:R-:W-:-:S12]  /*25500*/  NOP ;  /* 0x0000000000007918 */ /* 0x000fd80000000000 */
.L_x_12418:
        /* <DEDUP_REMOVED lines=19> */
.L_x_12556:
[----:B------:R-:W-:Y:S05]  /*25640*/  BSYNC B0 ;  /* 0x0000000000007941 */ /* 0x000fea0003800000 */
.L_x_12419:
[----:B0-----:R-:W3:Y:S01]  /*25650*/  LDL R2, [R1+0x47c] ;  /* 0x00047c0001027983 */ /* 0x001ee20000100800 */
[----:B------:R-:W-:Y:S01]  /*25660*/  BSSY B0, `(.L_x_12421) ;  /* 0x000005f000007945 */ /* 0x000fe20003800000 */
[----:B---3--:R-:W-:-:S13]  /*25670*/  LOP3.LUT P0, RZ, R2, 0x1, RZ, 0xc0, !PT ;  /* 0x0000000102ff7812 */ /* 0x008fda000780c0ff */
[----:B------:R-:W-:Y:S05]  /*25680*/  @!P0 BRA `(.L_x_12422) ;  /* 0x0000000400708947 */ /* 0x000fea0003800000 */
[----:B------:R-:W3:Y:S04]  /*25690*/  LDL R2, [R1+0x460] ;  /* 0x0004600001027983 */ /* 0x000ee80000100800 */
[----:B------:R-:W4:Y:S01]  /*256a0*/  LDL R4, [R1+0x470] ;  /* 0x0004700001047983 */ /* 0x000f220000100800 */
        /* <DEDUP_REMOVED lines=10> */
.L_x_12557:
[----:B------:R-:W-:Y:S05]  /*25750*/  BSYNC B1 ;  /* 0x0000000000017941 */ /* 0x000fea0003800000 */
.L_x_12423:
[----:B------:R-:W-:Y:S04]  /*25760*/  BSSY B1, `(.L_x_12425) ;  /* 0x0000009000017945 */ /* 0x000fe80003800000 */
[----:B------:R-:W-:Y:S05]  /*25770*/  @P1 BRA `(.L_x_12426) ;  /* 0x00000000001c1947 */ /* 0x000fea0003800000 */
[----:B------:R-:W3:Y:S01]  /*25780*/  S2R R3, SR_TID.X ;  /* 0x0000000000037919 */ /* 0x000ee20000002100 */
[----:B0-----:R-:W-:-:S04]  /*25790*/  IMAD.MOV.U32 R0, RZ, RZ, 0xc000 ;  /* 0x0000c000ff007424 */ /* 0x001fc800078e00ff */
[----:B------:R4:W-:Y:S01]  /*257a0*/  SYNCS.ARRIVE.TRANS64 RZ, [R2+URZ+0x32450], R0 ;  /* 0x0324500002ff79a7 */ /* 0x0009e2000800003f */
[----:B---3--:R-:W-:-:S04]  /*257b0*/  LOP3.LUT R3, R3, 0x1f, RZ, 0xc0, !PT ;  /* 0x0000001f03037812 */ /* 0x008fc800078ec0ff */
[----:B------:R-:W-:-:S13]  /*257c0*/  ISETP.NE.AND P0, PT, R3, RZ, PT ;  /* 0x000000ff0300720c */ /* 0x000fda0003f05270 */
[----:B----4-:R-:W-:Y:S05]  /*257d0*/  @!P0 BRA `(.L_x_12426) ;  /* 0x0000000000048947 */ /* 0x010fea0003800000 */
[----:B------:R-:W-:Y:S01]  /*257e0*/  BPT.TRAP 0x1 ;  /* 0x000000040000795c */ /* 0x000fe20000300000 */
.L_x_12426:
[----:B------:R-:W-:Y:S05]  /*257f0*/  BSYNC B1 ;  /* 0x0000000000017941 */ /* 0x000fea0003800000 */
.L_x_12425:
[----:B------:R-:W3:Y:S04]  /*25800*/  LDL R5, [R1+0x460] ;  /* 0x0004600001057983 */ /* 0x000ee80000100800 */
[----:B0-----:R-:W3:Y:S04]  /*25810*/  LDL R0, [R1+0x464] ;  /* 0x0004640001007983 */ /* 0x001ee80000100800 */
[----:B------:R-:W4:Y:S04]  /*25820*/  LDL R4, [R1+0x478] ;  /* 0x0004780001047983 */ /* 0x000f280000100800 */
[----:B------:R-:W4:Y:S01]  /*25830*/  LDL.LU R3, [R1+0x498] ;  /* 0x0004980001037983 */ /* 0x000f220000300800 */
        /* <DEDUP_REMOVED lines=8> */
[----:B----4-:R-:W-:Y:S02]  /*258c0*/  IMAD R3, R3, 0x60, R4 ;  /* 0x0000006003037824 */ /* 0x010fe400078e0204 */
[----:B------:R-:W-:-:S07]  /*258d0*/  VIADD R4, R0, 0x400 ;  /* 0x0000040000047836 */ /* 0x000fce0000000000 */
.L_x_12427:
        /* <DEDUP_REMOVED lines=15> */
.L_x_12428:
        /* <DEDUP_REMOVED lines=15> */
.L_x_12429:
        /* <DEDUP_REMOVED lines=15> */
.L_x_12430:
        /* <DEDUP_REMOVED lines=10> */
.L_x_12422:
[----:B------:R-:W-:Y:S05]  /*25c50*/  BSYNC B0 ;  /* 0x0000000000007941 */ /* 0x000fea0003800000 */
.L_x_12421:
[----:B------:R-:W3:Y:S04]  /*25c60*/  LDL R4, [R1+0x488] ;  /* 0x0004880001047983 */ /* 0x000ee80000100800 */
[----:B------:R-:W4:Y:S01]  /*25c70*/  LDL R5, [R1+0x480] ;  /* 0x0004800001057983 */ /* 0x000f220000100800 */
[----:B------:R-:W-:Y:S01]  /*25c80*/  BSSY B0, `(.L_x_12431) ;  /* 0x00001ff000007945 */ /* 0x000fe20003800000 */
[----:B---3--:R-:W-:-:S05]  /*25c90*/  VIADD R0, R4, 0xfffffffe ;  /* 0xfffffffe04007836 */ /* 0x008fca0000000000 */
[----:B----4-:R-:W-:-:S13]  /*25ca0*/  ISETP.GE.AND P0, PT, R0, R5, PT ;  /* 0x000000050000720c */ /* 0x010fda0003f06270 */
[----:B------:R-:W-:Y:S05]  /*25cb0*/  @!P0 BRA `(.L_x_12432) ;  /* 0x0000001c00ec8947 */ /* 0x000fea0003800000 */
[----:B------:R-:W-:Y:S01]  /*25cc0*/  IMAD.MOV R2, RZ, RZ, -R4 ;  /* 0x000000ffff027224 */ /* 0x000fe200078e0a04 */
[----:B--2---:R-:W-:Y:S01]  /*25cd0*/  LOP3.LUT R6, RZ, R5, RZ, 0x33, !PT ;  /* 0x00000005ff067212 */ /* 0x004fe200078e33ff */
[----:B------:R-:W-:Y:S03]  /*25ce0*/  BSSY B2, `(.L_x_12433) ;  /* 0x00000ab000027945 */ /* 0x000fe60003800000 */
[----:B------:R-:W-:-:S05]  /*25cf0*/  VIADDMNMX R6, R2, 0x1, R6, !PT ;  /* 0x0000000102067846 */ /* 0x000fca0007800106 */
[----:B------:R-:W-:-:S05]  /*25d00*/  IMAD.IADD R2, R4, 0x1, R6 ;  /* 0x0000000104027824 */ /* 0x000fca00078e0206 */
[----:B------:R-:W-:-:S04]  /*25d10*/  LOP3.LUT R2, R2, 0x1, RZ, 0xc0, !PT ;  /* 0x0000000102027812 */ /* 0x000fc800078ec0ff */
[----:B------:R-:W-:-:S13]  /*25d20*/  ISETP.NE.U32.AND P0, PT, R2, 0x1, PT ;  /* 0x000000010200780c */ /* 0x000fda0003f05070 */
[----:B------:R-:W-:Y:S05]  /*25d30*/  @P0 BRA `(.L_x_12434) ;  /* 0x0000000800940947 */ /* 0x000fea0003800000 */
[----:B------:R-:W2:Y:S04]  /*25d40*/  LDL.LU R4, [R1+0x464] ;  /* 0x0004640001047983 */ /* 0x000ea80000300800 */
[----:B------:R-:W3:Y:S04]  /*25d50*/  LDL.LU R7, [R1+0x470] ;  /* 0x0004700001077983 */ /* 0x000ee80000300800 */
[----:B------:R-:W4:Y:S01]  /*25d60*/  LDL R5, [R1+0x47c] ;  /* 0x00047c0001057983 */ /* 0x000f220000100800 */
[----:B------:R-:W-:Y:S01]  /*25d70*/  BSSY B1, `(.L_x_12435) ;  /* 0x000009f000017945 */ /* 0x000fe20003800000 */
[----:B--2---:R-:W-:-:S05]  /*25d80*/  VIADD R2, R4, 0x1 ;  /* 0x0000000104027836 */ /* 0x004fca0000000000 */
[----:B------:R-:W-:-:S04]  /*25d90*/  ISETP.NE.AND P0, PT, R2, 0x2, PT ;  /* 0x000000020200780c */ /* 0x000fc80003f05270 */
[----:B------:R-:W-:Y:S02]  /*25da0*/  SEL R3, RZ, 0x1, P0 ;  /* 0x00000001ff037807 */ /* 0x000fe40000000000 */
[----:B-----5:R-:W-:Y:S02]  /*25db0*/  SEL R8, R2, RZ, P0 ;  /* 0x000000ff02087207 */ /* 0x020fe40000000000 */
[----:B---3--:R-:W-:-:S03]  /*25dc0*/  LOP3.LUT R7, R7, R3, RZ, 0x3c, !PT ;  /* 0x0000000307077212 */ /* 0x008fc600078e3cff */
[----:B------:R0:W-:Y:S04]  /*25dd0*/  STL [R1+0x464], R8 ;  /* 0x0004640801007387 */ /* 0x0001e80000100800 */
[----:B------:R0:W-:Y:S01]  /*25de0*/  STL [R1+0x470], R7 ;  /* 0x0004700701007387 */ /* 0x0001e20000100800 */
[----:B----4-:R-:W-:-:S13]  /*25df0*/  LOP3.LUT P2, RZ, R5, 0x1, RZ, 0xc0, !PT ;  /* 0x0000000105ff7812 */ /* 0x010fda000784c0ff */
[----:B0-----:R-:W-:Y:S05]  /*25e00*/  @!P2 BRA `(.L_x_12436) ;  /* 0x000000080054a947 */ /* 0x001fea0003800000 */
[----:B------:R-:W-:Y:S02]  /*25e10*/  ULDC.64 UR4, c[0x0][0x418] ;  /* 0x0001060000047ab9 */ /* 0x000fe40000000a00 */
        /* <DEDUP_REMOVED lines=22> */
.L_x_12437:
        /* <DEDUP_REMOVED lines=9> */
.L_x_12558:
[----:B------:R-:W-:Y:S05]  /*26010*/  BSYNC B3 ;  /* 0x0000000000037941 */ /* 0x000fea0003800000 */
.L_x_12438:
        /* <DEDUP_REMOVED lines=9> */
.L_x_12441:
[----:B------:R-:W-:Y:S05]  /*260b0*/  BSYNC B3 ;  /* 0x0000000000037941 */ /* 0x000fea0003800000 */
.L_x_12440:
        /* <DEDUP_REMOVED lines=14> */
.L_x_12442:
        /* <DEDUP_REMOVED lines=13> */
.L_x_12559:
[----:B------:R-:W-:Y:S05]  /*26270*/  BSYNC B3 ;  /* 0x0000000000037941 */ /* 0x000fea0003800000 */
.L_x_12443:
[----:B------:R-:W-:Y:S01]  /*26280*/  BSSY B3, `(.L_x_12445) ;  /* 0x000000b000037945 */ /* 0x000fe20003800000 */
[----:B------:R-:W-:Y:S02]  /*26290*/  IMAD.MOV.U32 R8, RZ, RZ, 0x0 ;  /* 0x00000000ff087424 */ /* 0x000fe400078e00ff */
[----:B------:R-:W-:Y:S01]  /*262a0*/  IMAD.MOV.U32 R9, RZ, RZ, 0x14f00000 ;  /* 0x14f00000ff097424 */ /* 0x000fe200078e00ff */
[----:B------:R-:W-:Y:S06]  /*262b0*/  @P1 BRA `(.L_x_12446) ;  /* 0x00000000001c1947 */ /* 0x000fec0003800000 */
[----:B------:R-:W3:Y:S01]  /*262c0*/  S2R R4, SR_TID.X ;  /* 0x0000000000047919 */ /* 0x000ee20000002100 */
[----:B0-2---:R-:W-:-:S04]  /*262d0*/  IMAD.MOV.U32 R2, RZ, RZ, 0xc000 ;  /* 0x0000c000ff027424 */ /* 0x005fc800078e00ff */
[----:B------:R4:W-:Y:S01]  /*262e0*/  SYNCS.ARRIVE.TRANS64 RZ, [R3+URZ+0x32450], R2 ;  /* 0x0324500203ff79a7 */ /* 0x0009e2000800003f */
[----:B---3--:R-:W-:-:S04]  /*262f0*/  LOP3.LUT R4, R4, 0x1f, RZ, 0xc0, !PT ;  /* 0x0000001f04047812 */ /* 0x008fc800078ec0ff */
[----:B------:R-:W-:-:S13]  /*26300*/  ISETP.NE.AND P0, PT, R4, RZ, PT ;  /* 0x000000ff0400720c */ /* 0x000fda0003f05270 */
[----:B----4-:R-:W-:Y:S05]  /*26310*/  @!P0 BRA `(.L_x_12446) ;  /* 0x0000000000048947 */ /* 0x010fea0003800000 */
[----:B------:R-:W-:Y:S01]  /*26320*/  BPT.TRAP 0x1 ;  /* 0x000000040000795c */ /* 0x000fe20000300000 */
.L_x_12446:
[----:B------:R-:W-:Y:S05]  /*26330*/  BSYNC B3 ;  /* 0x0000000000037941 */ /* 0x000fea0003800000 */
.L_x_12445:
        /* <DEDUP_REMOVED lines=11> */
.L_x_12447:
        /* <DEDUP_REMOVED lines=15> */
.L_x_12448:
        /* <DEDUP_REMOVED lines=15> */
.L_x_12449:
        /* <DEDUP_REMOVED lines=15> */
.L_x_12450:
        /* <DEDUP_REMOVED lines=10> */
.L_x_12436:
[----:B------:R-:W-:Y:S05]  /*26760*/  BSYNC B1 ;  /* 0x0000000000017941 */ /* 0x000fea0003800000 */
.L_x_12435:
[----:B------:R-:W2:Y:S02]  /*26770*/  LDL R4, [R1+0x488] ;  /* 0x0004880001047983 */ /* 0x000ea40000100800 */
[----:B--2---:R-:W-:-:S07]  /*26780*/  VIADD R0, R4, 0xfffffffd ;  /* 0xfffffffd04007836 */ /* 0x004fce0000000000 */
.L_x_12434:
[----:B------:R-:W-:Y:S05]  /*26790*/  BSYNC B2 ;  /* 0x0000000000027941 */ /* 0x000fea0003800000 */
.L_x_12433:
[----:B------:R-:W2:Y:S01]  /*267a0*/  LDL.LU R2, [R1+0x488] ;  /* 0x0004880001027983 */ /* 0x000ea20000300800 */
[----:B------:R-:W-:Y:S01]  /*267b0*/  VIADD R6, R6, 0xfffffffe ;  /* 0xfffffffe06067836 */ /* 0x000fe20000000000 */
[----:B--2---:R-:W-:-:S04]  /*267c0*/  LOP3.LUT R2, RZ, R2, RZ, 0x33, !PT ;  /* 0x00000002ff027212 */ /* 0x004fc800078e33ff */
[----:B------:R-:W-:-:S13]  /*267d0*/  ISETP.NE.AND P0, PT, R6, R2, PT ;  /* 0x000000020600720c */ /* 0x000fda0003f05270 */
[----:B------:R-:W-:Y:S05]  /*267e0*/  @!P0 BRA `(.L_x_12432) ;  /* 0x0000001400208947 */ /* 0x000fea0003800000 */
.L_x_12483:
        /* <DEDUP_REMOVED lines=36> */
.L_x_12453:
        /* <DEDUP_REMOVED lines=9> */
.L_x_12560:
[----:B------:R-:W-:Y:S05]  /*26ac0*/  BSYNC B2 ;  /* 0x0000000000027941 */ /* 0x000fea0003800000 */
.L_x_12454:
        /* <DEDUP_REMOVED lines=9> */
.L_x_12457:
[----:B------:R-:W-:Y:S05]  /*26b60*/  BSYNC B2 ;  /* 0x0000000000027941 */ /* 0x000fea0003800000 */
.L_x_12456:
        /* <DEDUP_REMOVED lines=13> */
.L_x_12458:
        /* <DEDUP_REMOVED lines=13> */
.L_x_12561:
[----:B------:R-:W-:Y:S05]  /*26d10*/  BSYNC B2 ;  /* 0x0000000000027941 */ /* 0x000fea0003800000 */
.L_x_12459:
        /* <DEDUP_REMOVED lines=11> */
.L_x_12462:
[----:B------:R-:W-:Y:S05]  /*26dd0*/  BSYNC B2 ;  /* 0x0000000000027941 */ /* 0x000fea0003800000 */
.L_x_12461:
[----:B0-2---:R-:W2:Y:S01]  /*26de0*/  LDL R3, [R1+0x460] ;  /* 0x0004600001037983 */ /* 0x005ea20000100800 */
        /* <DEDUP_REMOVED lines=9> */
.L_x_12463:
        /* <DEDUP_REMOVED lines=15> */
.L_x_12464:
        /* <DEDUP_REMOVED lines=15> */
.L_x_12465:
        /* <DEDUP_REMOVED lines=15> */
.L_x_12466:
        /* <DEDUP_REMOVED lines=10> */
.L_x_12452:
[----:B------:R-:W-:Y:S05]  /*271f0*/  BSYNC B1 ;  /* 0x0000000000017941 */ /* 0x000fea0003800000 */
.L_x_12451:
[----:B------:R-:W2:Y:S01]  /*27200*/  LDL R5, [R1+0x47c] ;  /* 0x00047c0001057983 */ /* 0x000ea20000100800 */
[----:B------:R-:W-:Y:S01]  /*27210*/  VIADD R7, R7, 0x1 ;  /* 0x0000000107077836 */ /* 0x000fe20000000000 */
[----:B------:R-:W-:Y:S04]  /*27220*/  BSSY B1, `(.L_x_12467) ;  /* 0x00000a0000017945 */ /* 0x000fe80003800000 */
[----:B------:R-:W-:-:S04]  /*27230*/  ISETP.NE.AND P0, PT, R7, 0x2, PT ;  /* 0x000000020700780c */ /* 0x000fc80003f05270 */
[----:B------:R-:W-:Y:S02]  /*27240*/  SEL R2, RZ, 0x1, P0 ;  /* 0x00000001ff027807 */ /* 0x000fe40000000000 */
[----:B------:R-:W-:Y:S02]  /*27250*/  SEL R9, R7, RZ, P0 ;  /* 0x000000ff07097207 */ /* 0x000fe40000000000 */
[----:B-----5:R-:W-:Y:S01]  /*27260*/  LOP3.LUT R8, R6, R2, RZ, 0x3c, !PT ;  /* 0x0000000206087212 */ /* 0x020fe200078e3cff */
[----:B------:R-:W-:Y:S02]  /*27270*/  VIADD R6, R0, 0xffffffff ;  /* 0xffffffff00067836 */ /* 0x000fe40000000000 */
        /* <DEDUP_REMOVED lines=28> */
.L_x_12469:
        /* <DEDUP_REMOVED lines=9> */
.L_x_12562:
[----:B------:R-:W-:Y:S05]  /*274d0*/  BSYNC B2 ;  /* 0x0000000000027941 */ /* 0x000fea0003800000 */
.L_x_12470:
        /* <DEDUP_REMOVED lines=9> */
.L_x_12473:
[----:B------:R-:W-:Y:S05]  /*27570*/  BSYNC B2 ;  /* 0x0000000000027941 */ /* 0x000fea0003800000 */
.L_x_12472:
        /* <DEDUP_REMOVED lines=14> */
.L_x_12474:
        /* <DEDUP_REMOVED lines=13> */
.L_x_12563:
[----:B------:R-:W-:Y:S05]  /*27730*/  BSYNC B2 ;  /* 0x0000000000027941 */ /* 0x000fea0003800000 */
.L_x_12475:
        /* <DEDUP_REMOVED lines=11> */
.L_x_12478:
[----:B------:R-:W-:Y:S05]  /*277f0*/  BSYNC B2 ;  /* 0x0000000000027941 */ /* 0x000fea0003800000 */
.L_x_12477:
        /* <DEDUP_REMOVED lines=11> */
.L_x_12479:
        /* <DEDUP_REMOVED lines=15> */
.L_x_12480:
        /* <DEDUP_REMOVED lines=15> */
.L_x_12481:
        /* <DEDUP_REMOVED lines=15> */
.L_x_12482:
        /* <DEDUP_REMOVED lines=10> */
.L_x_12468:
[----:B------:R-:W-:Y:S05]  /*27c20*/  BSYNC B1 ;  /* 0x0000000000017941 */ /* 0x000fea0003800000 */
.L_x_12467:
[----:B------:R-:W2:Y:S01]  /*27c30*/  LDL R5, [R1+0x480] ;  /* 0x0004800001057983 */ /* 0x000ea20000100800 */
[----:B------:R-:W-:Y:S01]  /*27c40*/  VIADD R0, R0, 0xfffffffe ;  /* 0xfffffffe00007836 */ /* 0x000fe20000000000 */
[----:B--2---:R-:W-:-:S13]  /*27c50*/  ISETP.GT.AND P0, PT, R6, R5, PT ;  /* 0x000000050600720c */ /* 0x004fda0003f04270 */
[----:B------:R-:W-:Y:S05]  /*27c60*/  @P0 BRA `(.L_x_12483) ;  /* 0xffffffe800e00947 */ /* 0x000fea000383ffff */
.L_x_12432:
[----:B------:R-:W-:Y:S05]  /*27c70*/  BSYNC B0 ;  /* 0x0000000000007941 */ /* 0x000fea0003800000 */
.L_x_12431:
[----:B------:R-:W3:Y:S04]  /*27c80*/  LDL.LU R4, [R1+0x464] ;  /* 0x0004640001047983 */ /* 0x000ee80000300800 */
[----:B------:R-:W4:Y:S01]  /*27c90*/  LDL.LU R3, [R1+0x470] ;  /* 0x0004700001037983 */ /* 0x000f220000300800 */
[----:B------:R-:W0:Y:S01]  /*27ca0*/  S2R R2, SR_TID.X ;  /* 0x0000000000027919 */ /* 0x000e220000002100 */
[----:B------:R-:W-:Y:S01]  /*27cb0*/  BSSY B0, `(.L_x_12484) ;  /* 0x0000015000007945 */ /* 0x000fe20003800000 */
[----:B0-----:R-:W-:-:S04]  /*27cc0*/  LOP3.LUT R2, R2, 0x7f, RZ, 0xc0, !PT ;  /* 0x0000007f02027812 */ /* 0x001fc800078ec0ff */
[----:B------:R-:W-:Y:S01]  /*27cd0*/  ISETP.NE.AND P1, PT, R2, RZ, PT ;  /* 0x000000ff0200720c */ /* 0x000fe20003f25270 */
[----:B---3--:R-:W-:-:S05]  /*27ce0*/  VIADD R0, R4, 0x1 ;  /* 0x0000000104007836 */ /* 0x008fca0000000000 */
[----:B------:R-:W-:-:S04]  /*27cf0*/  ISETP.NE.AND P0, PT, R0, 0x2, PT ;  /* 0x000000020000780c */ /* 0x000fc80003f05270 */
[----:B------:R-:W-:-:S04]  /*27d00*/  SEL R2, RZ, 0x1, P0 ;  /* 0x00000001ff027807 */ /* 0x000fc80000000000 */
[----:B----4-:R-:W-:-:S05]  /*27d10*/  LOP3.LUT R3, R3, R2, RZ, 0x3c, !PT ;  /* 0x0000000203037212 */ /* 0x010fca00078e3cff */
[----:B------:R0:W-:Y:S01]  /*27d20*/  STL [R1+0x470], R3 ;  /* 0x0004700301007387 */ /* 0x0001e20000100800 */
[----:B------:R-:W-:Y:S05]  /*27d30*/  @P1 BRA `(.L_x_12485) ;  /* 0x0000000000301947 */ /* 0x000fea0003800000 */
[----:B0-----:R-:W0:Y:S01]  /*27d40*/  S2R R3, SR_LANEID ;  /* 0x0000000000037919 */ /* 0x001e220000000000 */
[----:B------:R-:W-:Y:S02]  /*27d50*/  VOTEU.ANY UR4, UPT, PT ;  /* 0x0000000000047886 */ /* 0x000fe400038e0100 */
[----:B------:R-:W0:Y:S08]  /*27d60*/  FLO.U32 R4, UR4 ;  /* 0x0000000400047d00 */ /* 0x000e3000080e0000 */
[----:B------:R-:W3:Y:S01]  /*27d70*/  POPC R5, UR4 ;  /* 0x0000000400057d09 */ /* 0x000ee20008000000 */
[----:B0-----:R-:W-:-:S02]  /*27d80*/  ISETP.EQ.U32.AND P1, PT, R4, R3, PT ;  /* 0x000000030400720c */ /* 0x001fc40003f22070 */
[----:B------:R-:W3:Y:S11]  /*27d90*/  LDC.64 R2, c[0x0][0xd60] ;  /* 0x00035800ff027b82 */ /* 0x000ef60000000a00 */
[----:B---3--:R-:W3:Y:S01]  /*27da0*/  @P1 ATOMG.E.ADD.STRONG.GPU PT, R3, desc[UR40][R2.64], R5 ;  /* 0x00000005020319a8 */ /* 0x008ee200081ee1e8 */
[----:B--2---:R-:W0:Y:S02]  /*27db0*/  S2R R6, SR_LTMASK ;  /* 0x0000000000067919 */ /* 0x004e240000003900 */
[----:B0-----:R-:W-:-:S04]  /*27dc0*/  LOP3.LUT R6, R6, UR4, RZ, 0xc0, !PT ;  /* 0x0000000406067c12 */ /* 0x001fc8000f8ec0ff */
[----:B------:R-:W0:Y:S01]  /*27dd0*/  POPC R7, R6 ;  /* 0x0000000600077309 */ /* 0x000e220000000000 */
[----:B---3--:R-:W0:Y:S02]  /*27de0*/  SHFL.IDX PT, R4, R3, R4, 0x1f ;  /* 0x00001f0403047589 */ /* 0x008e2400000e0000 */
[----:B0-----:R-:W-:-:S07]  /*27df0*/  IADD3 R16, R4, UR37, R7 ;  /* 0x0000002504107c10 */ /* 0x001fce000fffe007 */
.L_x_12485:
[----:B------:R-:W-:Y:S05]  /*27e00*/  BSYNC B0 ;  /* 0x0000000000007941 */ /* 0x000fea0003800000 */
.L_x_12484:
[----:B------:R-:W-:-:S05]  /*27e10*/  SEL R0, R0, RZ, P0 ;  /* 0x000000ff00007207 */ /* 0x000fca0000000000 */
[----:B------:R3:W-:Y:S02]  /*27e20*/  STL [R1+0x464], R0 ;  /* 0x0004640001007387 */ /* 0x0007e40000100800 */
.L_x_12397:
[----:B------:R-:W-:Y:S05]  /*27e30*/  BSYNC B7 ;  /* 0x0000000000077941 */ /* 0x000fea0003800000 */
.L_x_12395:
        /* <DEDUP_REMOVED lines=13> */
.L_x_12486:
        /* <DEDUP_REMOVED lines=8> */
[----:B0-----:R-:W0:Y:S02]  /*27f90*/  @!P1 LDC.64 R2, c[0x0][0xd80] ;  /* 0x00036000ff029b82 */ /* 0x001e240000000a00 */
[----:B0-----:R-:W-:-:S06]  /*27fa0*/  @!P1 IMAD.WIDE R2, R5, 0x4, R2 ;  /* 0x0000000405029825 */ /* 0x001fcc00078e0202 */
[----:B------:R0:W2:Y:S01]  /*27fb0*/  @!P1 LDG.E R3, desc[UR40][R2.64] ;  /* 0x0000002802039981 */ /* 0x0000a2000c1e1900 */
[C---:B------:R-:W-:Y:S02]  /*27fc0*/  ISETP.GE.U32.AND P2, PT, R6.reuse, 0x2, PT ;  /* 0x000000020600780c */ /* 0x040fe40003f46070 */
[C---:B------:R-:W-:Y:S01]  /*27fd0*/  ISETP.GE.U32.AND P3, PT, R6.reuse, 0x4, PT ;  /* 0x000000040600780c */ /* 0x040fe20003f66070 */
[----:B------:R-:W-:Y:S01]  /*27fe0*/  SHFL.IDX PT, R0, R16, RZ, 0x1f ;  /* 0x00001fff10007589 */ /* 0x000fe200000e0000 */
[C---:B------:R-:W-:Y:S02]  /*27ff0*/  ISETP.GE.U32.AND P4, PT, R6.reuse, 0x8, PT ;  /* 0x000000080600780c */ /* 0x040fe40003f86070 */
[C---:B------:R-:W-:Y:S01]  /*28000*/  ISETP.GE.U32.AND P5, PT, R6.reuse, 0x10, PT ;  /* 0x000000100600780c */ /* 0x040fe20003fa6070 */
[----:B0-----:R-:W-:Y:S02]  /*28010*/  IMAD.MOV.U32 R2, RZ, RZ, RZ ;  /* 0x000000ffff027224 */ /* 0x001fe400078e00ff */
[----:B--2---:R-:W-:Y:S01]  /*28020*/  @!P1 IMAD.MOV.U32 R2, RZ, RZ, R3 ;  /* 0x000000ffff029224 */ /* 0x004fe200078e0003 */
        /* <DEDUP_REMOVED lines=17> */
[----:B------:R0:W2:Y:S02]  /*28140*/  SHFL.IDX PT, R16, R3, 0x1f, 0x1f ;  /* 0x03e01f0003107f89 */ /* 0x0000a400000e0000 */
.L_x_12573:
[----:B------:R-:W-:Y:S02]  /*28150*/  ULDC UR4, c[0x0][0xd38] ;  /* 0x00034e0000047ab9 */ /* 0x000fe40000000800 */
[----:B------:R-:W-:-:S04]  /*28160*/  IMAD.U32 R4, RZ, RZ, UR4 ;  /* 0x00000004ff047e24 */ /* 0x000fc8000f8e00ff */
[----:B--2---:R-:W-:-:S04]  /*28170*/  IMAD R16, R16, R4, RZ ;  /* 0x0000000410107224 */ /* 0x004fc800078e02ff */
[----:B------:R-:W-:-:S05]  /*28180*/  IMAD.IADD R5, R5, 0x1, R16 ;  /* 0x0000000105057824 */ /* 0x000fca00078e0210 */
[----:B------:R-:W-:-:S13]  /*28190*/  ISETP.GT.AND P6, PT, R5, R0, PT ;  /* 0x000000000500720c */ /* 0x000fda0003fc4270 */
[----:B------:R-:W-:Y:S05]  /*281a0*/  @P6 BRA `(.L_x_12489) ;  /* 0x00000000009c6947 */ /* 0x000fea0003800000 */
.L_x_12494:
[----:B------:R-:W2:Y:S01]  /*281b0*/  LDC R2, c[0x0][0xd3c] ;  /* 0x00034f00ff027b82 */ /* 0x000ea20000000800 */
[----:B------:R-:W-:-:S05]  /*281c0*/  VIADD R19, R19, 0x1f ;  /* 0x0000001f13137836 */ /* 0x000fca0000000000 */
[----:B--2---:R-:W-:-:S13]  /*281d0*/  ISETP.GE.AND P6, PT, R19, R2, PT ;  /* 0x000000021300720c */ /* 0x004fda0003fc6270 */
        /* <DEDUP_REMOVED lines=11> */
.L_x_12492:
[----:B------:R-:W-:Y:S05]  /*28290*/  BSYNC B0 ;  /* 0x0000000000007941 */ /* 0x000fea0003800000 */
.L_x_12491:
        /* <DEDUP_REMOVED lines=18> */
.L_x_12581:
[----:B------:R-:W-:Y:S02]  /*283c0*/  ULDC UR4, c[0x0][0xd38] ;  /* 0x00034e0000047ab9 */ /* 0x000fe40000000800 */
[----:B------:R-:W-:-:S04]  /*283d0*/  IMAD.U32 R4, RZ, RZ, UR4 ;  /* 0x00000004ff047e24 */ /* 0x000fc8000f8e00ff */
[----:B--2---:R-:W-:-:S04]  /*283e0*/  IMAD R16, R16, R4, RZ ;  /* 0x0000000410107224 */ /* 0x004fc800078e02ff */
[----:B------:R-:W-:-:S05]  /*283f0*/  IMAD.IADD R5, R16, 0x1, R5 ;  /* 0x0000000110057824 */ /* 0x000fca00078e0205 */
[----:B------:R-:W-:-:S13]  /*28400*/  ISETP.GT.AND P6, PT, R5, R0, PT ;  /* 0x000000000500720c */ /* 0x000fda0003fc4270 */
[----:B------:R-:W-:Y:S05]  /*28410*/  @!P6 BRA `(.L_x_12494) ;  /* 0xfffffffc0064e947 */ /* 0x000fea000383ffff */
.L_x_12489:
        /* <DEDUP_REMOVED lines=8> */
.L_x_12585:
[----:B------:R-:W-:Y:S01]  /*284a0*/  ISETP.NE.AND P0, PT, R5, RZ, PT ;  /* 0x000000ff0500720c */ /* 0x000fe20003f05270 */
[----:B------:R-:W-:-:S12]  /*284b0*/  IMAD.MOV.U32 R5, RZ, RZ, RZ ;  /* 0x000000ffff057224 */ /* 0x000fd800078e00ff */
[----:B------:R-:W-:Y:S05]  /*284c0*/  @!P0 BRA `(.L_x_12496) ;  /* 0x0000000000148947 */ /* 0x000fea0003800000 */
[----:B------:R-:W-:Y:S01]  /*284d0*/  UMOV UR4, 0xffffffff ;  /* 0xffffffff00047882 */ /* 0x000fe20000000000 */
[----:B------:R-:W-:Y:S02]  /*284e0*/  VIADD R12, R6, 0xffffffff ;  /* 0xffffffff060c7836 */ /* 0x000fe40000000000 */
[----:B------:R-:W-:Y:S05]  /*284f0*/  BRA.DIV UR4, `(.L_x_12497) ;  /* 0x0000003204807947 */ /* 0x000fea000b800000 */
[----:B0-----:R0:W4:Y:S02]  /*28500*/  SHFL.IDX PT, R3, R3, R12, 0x1f ;  /* 0x00001f0c03037589 */ /* 0x00112400000e0000 */
.L_x_12588:
[----:B----4-:R-:W-:-:S07]  /*28510*/  IMAD.MOV.U32 R5, RZ, RZ, R3 ;  /* 0x000000ffff057224 */ /* 0x010fce00078e0003 */
.L_x_12496:
[----:B0-2---:R-:W0:Y:S01]  /*28520*/  LDC.64 R2, c[0x0][0xd90] ;  /* 0x00036400ff027b82 */ /* 0x005e220000000a00 */
[----:B------:R-:W-:-:S04]  /*28530*/  IMAD.IADD R19, R6, 0x1, R19 ;  /* 0x0000000106137824 */ /* 0x000fc800078e0213 */
[----:B0-----:R-:W-:-:S05]  /*28540*/  IMAD.WIDE R2, R19, 0x4, R2 ;  /* 0x0000000413027825 */ /* 0x001fca00078e0202 */
[----:B------:R-:W3:Y:S01]  /*28550*/  LDG.E R7, desc[UR40][R2.64] ;  /* 0x0000002802077981 */ /* 0x000ee2000c1e1900 */
        /* <DEDUP_REMOVED lines=62> */
.L_x_12490:
[----:B------:R-:W-:Y:S01]  /*28940*/  UMOV UR4, URZ ;  /* 0x0000003f00047c82 */ /* 0x000fe20008000000 */
[----:B------:R-:W-:Y:S01]  /*28950*/  UMOV UR5, URZ ;  /* 0x0000003f00057c82 */ /* 0x000fe20008000000 */
[----:B------:R-:W-:Y:S01]  /*28960*/  ULDC UR6, c[0x0][0xd3c] ;  /* 0x00034f0000067ab9 */ /* 0x000fe20000000800 */
[----:B------:R-:W-:Y:S02]  /*28970*/  IMAD.MOV.U32 R16, RZ, RZ, R0 ;  /* 0x000000ffff107224 */ /* 0x000fe400078e0000 */
[----:B------:R-:W-:Y:S02]  /*28980*/  IMAD.U32 R17, RZ, RZ, UR4 ;  /* 0x00000004ff117e24 */ /* 0x000fe4000f8e00ff */
[----:B------:R-:W-:Y:S02]  /*28990*/  IMAD.U32 R18, RZ, RZ, UR5 ;  /* 0x00000005ff127e24 */ /* 0x000fe4000f8e00ff */
[----:B------:R-:W-:-:S07]  /*289a0*/  IMAD.U32 R19, RZ, RZ, UR6 ;  /* 0x00000006ff137e24 */ /* 0x000fce000f8e00ff */
.L_x_12498:
[----:B------:R2:W3:Y:S01]  /*289b0*/  LDL R2, [R1+0x460] ;  /* 0x0004600001027983 */ /* 0x0004e20000100800 */
[----:B------:R-:W4:Y:S01]  /*289c0*/  S2R R0, SR_TID.X ;  /* 0x0000000000007919 */ /* 0x000f220000002100 */
[----:B------:R-:W-:Y:S05]  /*289d0*/  WARPSYNC.ALL ;  /* 0x0000000000007948 */ /* 0x000fea0003800000 */
[----:B----4-:R-:W-:Y:S01]  /*289e0*/  LOP3.LUT R0, R0, 0x1f, RZ, 0xc0, !PT ;  /* 0x0000001f00007812 */ /* 0x010fe200078ec0ff */
[----:B------:R-:W-:Y:S03]  /*289f0*/  BAR.SYNC.DEFER_BLOCKING 0x4, 0x180 ;  /* 0x0106000000007b1d */ /* 0x000fe60000010000 */
[----:B------:R-:W-:-:S13]  /*28a00*/  ISETP.NE.AND P0, PT, R0, RZ, PT ;  /* 0x000000ff0000720c */ /* 0x000fda0003f05270 */
[----:B0-----:R-:W3:Y:S01]  /*28a10*/  @!P0 S2R R3, SR_CgaCtaId ;  /* 0x0000000000038919 */ /* 0x001ee20000008800 */
[----:B------:R-:W-:-:S04]  /*28a20*/  @!P0 MOV R0, 0x400 ;  /* 0x0000040000008802 */ /* 0x000fc80000000f00 */
[----:B---3--:R-:W-:-:S05]  /*28a30*/  @!P0 LEA R2, R3, R0, 0x18 ;  /* 0x0000000003028211 */ /* 0x008fca00078ec0ff */
[----:B------:R2:W-:Y:S04]  /*28a40*/  @!P0 STS.128 [R2+0x324d0], R16 ;  /* 0x0324d01002008388 */ /* 0x0005e80000000c00 */
[----:B------:R2:W-:Y:S01]  /*28a50*/  @!P0 STL [R1+0x460], R2 ;  /* 0x0004600201008387 */ /* 0x0005e20000100800 */
[----:B------:R-:W-:Y:S06]  /*28a60*/  BAR.ARV 0x5, 0x180 ;  /* 0x0146000000007b1d */ /* 0x000fec0000002000 */
.L_x_12487:
[----:B------:R-:W-:Y:S02]  /*28a70*/  ULDC UR4, c[0x0][0xd3c] ;  /* 0x00034f0000047ab9 */ /* 0x000fe40000000800 */
[----:B----4-:R-:W-:-:S13]  /*28a80*/  ISETP.GE.AND P0, PT, R19, UR4, PT ;  /* 0x0000000413007c0c */ /* 0x010fda000bf06270 */
[----:B------:R-:W-:Y:S05]  /*28a90*/  @!P0 BRA `(.L_x_12499) ;  /* 0xffffff9c00a88947 */ /* 0x000fea000383ffff */
[----:B------:R-:W-:Y:S05]  /*28aa0*/  BSYNC B8 ;  /* 0x0000000000087941 */ /* 0x000fea0003800000 */
.L_x_12383:
[----:B---3--:R-:W3:Y:S01]  /*28ab0*/  LDL.LU R0, [R1+0x4cc] ;  /* 0x0004cc0001007983 */ /* 0x008ee20000300800 */
[----:B------:R-:W-:Y:S01]  /*28ac0*/  BSSY B0, `(.L_x_12500) ;  /* 0x000000b000007945 */ /* 0x000fe20003800000 */
[----:B------:R-:W4:Y:S01]  /*28ad0*/  S2R R5, SR_CgaCtaId ;  /* 0x0000000000057919 */ /* 0x000f220000008800 */
[----:B---3--:R-:W-:-:S05]  /*28ae0*/  VIADD R0, R0, 0x1 ;  /* 0x0000000100007836 */ /* 0x008fca0000000000 */
[----:B0-2---:R-:W-:-:S04]  /*28af0*/  LEA.HI R2, R0, R0, RZ, 0x1 ;  /* 0x0000000000027211 */ /* 0x005fc800078f08ff */
[----:B------:R-:W-:-:S05]  /*28b00*/  LOP3.LUT R3, R2, 0xfffffffe, RZ, 0xc0, !PT ;  /* 0xfffffffe02037812 */ /* 0x000fca00078ec0ff */
[----:B------:R-:W-:Y:S01]  /*28b10*/  IMAD.IADD R3, R0, 0x1, -R3 ;  /* 0x0000000100037824 */ /* 0x000fe200078e0a03 */
[----:B------:R-:W-:-:S04]  /*28b20*/  MOV R0, 0x400 ;  /* 0x0000040000007802 */ /* 0x000fc80000000f00 */
[----:B----4-:R-:W-:Y:S02]  /*28b30*/  LEA R0, R5, R0, 0x18 ;  /* 0x0000000005007211 */ /* 0x010fe400078ec0ff */
[----:B------:R-:W-:-:S04]  /*28b40*/  SHF.L.U32 R3, R3, 0x1f, RZ ;  /* 0x0000001f03037819 */ /* 0x000fc800000006ff */
[----:B------:R-:W0:Y:S02]  /*28b50*/  SYNCS.PHASECHK.TRANS64.TRYWAIT P0, [R0+URZ+0x32420], R3 ;  /* 0x03242003000075a7 */ /* 0x000e24000800017f */
[----:B0-----:R-:W-:Y:S05]  /*28b60*/  @!P0 BRA `(.L_x_12501) ;  /* 0x0000002c000c8947 */ /* 0x001fea0003800000 */
.L_x_12589:
[----:B------:R-:W-:Y:S05]  /*28b70*/  BSYNC B0 ;  /* 0x0000000000007941 */ /* 0x000fea0003800000 */
.L_x_12500:
[----:B------:R-:W-:-:S03]  /*28b80*/  UMOV UR4, 0xffffffff ;  /* 0xffffffff00047882 */ /* 0x000fc60000000000 */
[----:B------:R-:W-:Y:S05]  /*28b90*/  BRA.DIV UR4, `(.L_x_12502) ;  /* 0x0000002e04147947 */ /* 0x000fea000b800000 */
[----:B------:R-:W2:Y:S02]  /*28ba0*/  S2R R2, SR_TID.X ;  /* 0x0000000000027919 */ /* 0x000ea40000002100 */
[----:B--2---:R-:W-:-:S04]  /*28bb0*/  SHF.R.U32.HI R2, RZ, 0x5, R2 ;  /* 0x00000005ff027819 */ /* 0x004fc80000011602 */
[----:B------:R-:W-:-:S05]  /*28bc0*/  LOP3.LUT R2, R2, 0x3, RZ, 0xc0, !PT ;  /* 0x0000000302027812 */ /* 0x000fca00078ec0ff */
[----:B------:R2:W3:Y:S02]  /*28bd0*/  SHFL.IDX PT, R14, R2, RZ, 0x1f ;  /* 0x00001fff020e7589 */ /* 0x0004e400000e0000 */
.L_x_12592:
[----:B---3--:R-:W-:Y:S01]  /*28be0*/  ISETP.NE.AND P0, PT, R14, RZ, PT ;  /* 0x000000ff0e00720c */ /* 0x008fe20003f05270 */
[----:B------:R-:W-:-:S12]  /*28bf0*/  BSSY B0, `(.L_x_12503) ;  /* 0x0000027000007945 */ /* 0x000fd80003800000 */
[----:B------:R-:W-:Y:S05]  /*28c00*/  @P0 BRA `(.L_x_12504) ;  /* 0x0000000000940947 */ /* 0x000fea0003800000 */
[----:B------:R-:W-:-:S03]  /*28c10*/  UMOV UR4, 0xffffffff ;  /* 0xffffffff00047882 */ /* 0x000fc60000000000 */
[----:B------:R-:W-:Y:S05]  /*28c20*/  BRA.DIV UR4, `(.L_x_12505) ;  /* 0x0000002e04247947 */ /* 0x000fea000b800000 */
[----:B------:R-:W-:-:S13]  /*28c30*/  ELECT P6, URZ, PT ;  /* 0x00000000003f782f */ /* 0x000fda00038c0000 */
.L_x_12595:
[----:B------:R-:W-:Y:S05]  /*28c40*/  @!P6 BRA `(.L_x_12504) ;  /* 0x000000000084e947 */ /* 0x000fea0003800000 */
[----:B------:R-:W-:-:S06]  /*28c50*/  ULOP3.LUT UR4, UR36, 0x2, URZ, 0xfc, !UPT ;  /* 0x0000000224047892 */ /* 0x000fcc000f8efc3f */
[----:B--2---:R-:W-:-:S05]  /*28c60*/  IMAD.U32 R2, RZ, RZ, UR4 ;  /* 0x00000004ff027e24 */ /* 0x004fca000f8e00ff */
[----:B------:R-:W-:-:S13]  /*28c70*/  ISETP.NE.AND P2, PT, R2, 0x3, PT ;  /* 0x000000030200780c */ /* 0x000fda0003f45270 */
[----:B------:R-:W-:Y:S05]  /*28c80*/  @!P2 BRA `(.L_x_12506) ;  /* 0x000000000004a947 */ /* 0x000fea0003800000 */
[----:B------:R-:W-:Y:S01]  /*28c90*/  BPT.TRAP 0x1 ;  /* 0x000000040000795c */ /* 0x000fe20000300000 */
.L_x_12506:
        /* <DEDUP_REMOVED lines=14> */
.L_x_12596:
[----:B------:R-:W2:Y:S02]  /*28d80*/  SYNCS.PHASECHK.TRANS64.TRYWAIT P0, [R7+URZ], R2 ;  /* 0x00000002070075a7 */ /* 0x000ea4000800017f */
[----:B--2---:R-:W-:Y:S05]  /*28d90*/  @!P0 BRA `(.L_x_12508) ;  /* 0x0000002800fc8947 */ /* 0x004fea0003800000 */
.L_x_12597:
[----:B------:R-:W-:Y:S05]  /*28da0*/  @!P2 BRA `(.L_x_12509) ;  /* 0x000000000004a947 */ /* 0x000fea0003800000 */
[----:B------:R-:W-:Y:S01]  /*28db0*/  BPT.TRAP 0x1 ;  /* 0x000000040000795c */ /* 0x000fe20000300000 */
.L_x_12509:
[----:B------:R-:W3:Y:S01]  /*28dc0*/  LDL.LU R4, [R1+0x464] ;  /* 0x0004640001047983 */ /* 0x000ee20000300800 */
[----:B------:R-:W-:-:S04]  /*28dd0*/  VIADD R0, R0, 0x32460 ;  /* 0x0003246000007836 */ /* 0x000fc80000000000 */
[----:B---3--:R-:W-:-:S04]  /*28de0*/  IMAD R4, R4, 0x8, R0 ;  /* 0x0000000804047824 */ /* 0x008fc800078e0200 */
[----:B------:R-:W3:Y:S02]  /*28df0*/  SYNCS.PHASECHK.TRANS64.TRYWAIT P0, [R4+URZ], R5 ;  /* 0x00000005040075a7 */ /* 0x000ee4000800017f */
[----:B---3--:R-:W-:Y:S05]  /*28e00*/  @!P0 BRA `(.L_x_12510) ;  /* 0x0000002800f48947 */ /* 0x008fea0003800000 */
.L_x_12598:
[----:B------:R-:W-:-:S07]  /*28e10*/  IMAD R3, R3, 0x8, R0 ;  /* 0x0000000803037824 */ /* 0x000fce00078e0200 */
.L_x_12511:
[----:B----4-:R4:W0:Y:S02]  /*28e20*/  SYNCS.PHASECHK.TRANS64.TRYWAIT P0, [R3+URZ], R2 ;  /* 0x00000002030075a7 */ /* 0x010824000800017f */
[----:B0-----:R-:W-:Y:S05]  /*28e30*/  @!P0 NANOSLEEP.SYNCS 0x989680 ;  /* 0x009896800000895d */ /* 0x001fea0003900000 */
[----:B------:R-:W0:Y:S02]  /*28e40*/  @!P0 SYNCS.PHASECHK.TRANS64 P0, [R3+URZ], R2 ;  /* 0x00000002030085a7 */ /* 0x000e24000800007f */
[----:B0-----:R-:W-:Y:S05]  /*28e50*/  @!P0 BRA `(.L_x_12511) ;  /* 0xfffffffc00f08947 */ /* 0x001fea000383ffff */
.L_x_12504:
[----:B------:R-:W-:Y:S05]  /*28e60*/  BSYNC B0 ;  /* 0x0000000000007941 */ /* 0x000fea0003800000 */
.L_x_12503:
[----:B------:R-:W-:Y:S05]  /*28e70*/  EXIT ;  /* 0x000000000000794d */ /* 0x000fea0003800000 */
.L_x_12260:
[----:B0-----:R-:W-:-:S04]  /*28e80*/  IMAD.U32 R9, RZ, RZ, UR46 ;  /* 0x0000002eff097e24 */ /* 0x001fc8000f8e00ff */
[----:B------:R0:W1:Y:S03]  /*28e90*/  SYNCS.PHASECHK.TRANS64.TRYWAIT P0, [R9+URZ+0x32400], R0 ;  /* 0x03240000090075a7 */ /* 0x000066000800017f */
[----:B-1----:R-:W-:Y:S05]  /*28ea0*/  @!P0 NANOSLEEP.SYNCS 0x989680 ;  /* 0x009896800000895d */ /* 0x002fea0003900000 */
[----:B------:R-:W1:Y:S02]  /*28eb0*/  @!P0 SYNCS.PHASECHK.TRANS64 P0, [R9+URZ+0x32400], R0 ;  /* 0x03240000090085a7 */ /* 0x000e64000800007f */
[----:B-1----:R-:W-:Y:S05]  /*28ec0*/  @!P0 BRA `(.L_x_12260) ;  /* 0xfffffffc00ec8947 */ /* 0x002fea000383ffff */
[----:B------:R-:W-:Y:S05]  /*28ed0*/  BRA `(.L_x_12512) ;  /* 0xfffffd9800e47947 */ /* 0x000fea000383ffff */
.L_x_12267:
[----:B-1----:R1:W2:Y:S02]  /*28ee0*/  SYNCS.PHASECHK.TRANS64.TRYWAIT P0, [R24+URZ], R25 ;  /* 0x00000019180075a7 */ /* 0x0022a4000800017f */
[----:B--2---:R-:W-:Y:S05]  /*28ef0*/  @!P0 NANOSLEEP.SYNCS 0x989680 ;  /* 0x009896800000895d */ /* 0x004fea0003900000 */
[----:B------:R-:W2:Y:S02]  /*28f00*/  @!P0 SYNCS.PHASECHK.TRANS64 P0, [R24+URZ], R25 ;  /* 0x00000019180085a7 */ /* 0x000ea4000800007f */
[----:B--2---:R-:W-:Y:S05]  /*28f10*/  @!P0 BRA `(.L_x_12267) ;  /* 0xfffffffc00f08947 */ /* 0x004fea000383ffff */
[----:B------:R-:W-:Y:S05]  /*28f20*/  BRA `(.L_x_12266) ;  /* 0xfffffda000047947 */ /* 0x000fea000383ffff */
.L_x_12269:
[----:B0-----:R-:W-:-:S04]  /*28f30*/  IMAD.U32 R9, RZ, RZ, UR46 ;  /* 0x0000002eff097e24 */ /* 0x001fc8000f8e00ff */
[----:B------:R0:W1:Y:S03]  /*28f40*/  SYNCS.PHASECHK.TRANS64.TRYWAIT P0, [R9+URZ+0x32410], R8 ;  /* 0x03241008090075a7 */ /* 0x000066000800017f */
[----:B-1----:R-:W-:Y:S05]  /*28f50*/  @!P0 NANOSLEEP.SYNCS 0x989680 ;  /* 0x009896800000895d */ /* 0x002fea0003900000 */
[----:B------:R-:W1:Y:S02]  /*28f60*/  @!P0 SYNCS.PHASECHK.TRANS64 P0, [R9+URZ+0x32410], R8 ;  /* 0x03241008090085a7 */ /* 0x000e64000800007f */
[----:B-1----:R-:W-:Y:S05]  /*28f70*/  @!P0 BRA `(.L_x_12269) ;  /* 0xfffffffc00ec8947 */ /* 0x002fea000383ffff */
[----:B------:R-:W-:Y:S05]  /*28f80*/  BRA `(.L_x_12513) ;  /* 0xfffffda000d87947 */ /* 0x000fea000383ffff */
.L_x_12276:
[----:B-1----:R1:W2:Y:S02]  /*28f90*/  SYNCS.PHASECHK.TRANS64.TRYWAIT P0, [R8+URZ], R9 ;  /* 0x00000009080075a7 */ /* 0x0022a4000800017f */
[----:B--2---:R-:W-:Y:S05]  /*28fa0*/  @!P0 NANOSLEEP.SYNCS 0x989680 ;  /* 0x009896800000895d */ /* 0x004fea0003900000 */
[----:B------:R-:W2:Y:S02]  /*28fb0*/  @!P0 SYNCS.PHASECHK.TRANS64 P0, [R8+URZ], R9 ;  /* 0x00000009080085a7 */ /* 0x000ea4000800007f */
[----:B--2---:R-:W-:Y:S05]  /*28fc0*/  @!P0 BRA `(.L_x_12276) ;  /* 0xfffffffc00f08947 */ /* 0x004fea000383ffff */
[----:B------:R-:W-:Y:S05]  /*28fd0*/  BRA `(.L_x_12275) ;  /* 0xfffffda4001c7947 */ /* 0x000fea000383ffff */
.L_x_12311:
[----:B0-----:R0:W1:Y:S02]  /*28fe0*/  SYNCS.PHASECHK.TRANS64.TRYWAIT P2, [R0+URZ], R3 ;  /* 0x00000003000075a7 */ /* 0x001064000804017f */
[----:B-1----:R-:W-:Y:S05]  /*28ff0*/  @!P2 NANOSLEEP.SYNCS 0x989680 ;  /* 0x009896800000a95d */ /* 0x002fea0003900000 */
[----:B------:R-:W1:Y:S02]  /*29000*/  @!P2 SYNCS.PHASECHK.TRANS64 P2, [R0+URZ], R3 ;  /* 0x000000030000a5a7 */ /* 0x000e64000804007f */
[----:B-1----:R-:W-:Y:S05]  /*29010*/  @!P2 BRA `(.L_x_12311) ;  /* 0xfffffffc00f0a947 */ /* 0x002fea000383ffff */
[----:B------:R-:W-:Y:S05]  /*29020*/  BRA `(.L_x_12310) ;  /* 0xfffffe0800f47947 */ /* 0x000fea000383ffff */
.L_x_12318:
[----:B-1----:R1:W2:Y:S02]  /*29030*/  SYNCS.PHASECHK.TRANS64.TRYWAIT P2, [R4+URZ], R5 ;  /* 0x00000005040075a7 */ /* 0x0022a4000804017f */
[----:B--2---:R-:W-:Y:S05]  /*29040*/  @!P2 NANOSLEEP.SYNCS 0x989680 ;  /* 0x009896800000a95d */ /* 0x004fea0003900000 */
[----:B------:R-:W2:Y:S02]  /*29050*/  @!P2 SYNCS.PHASECHK.TRANS64 P2, [R4+URZ], R5 ;  /* 0x000000050400a5a7 */ /* 0x000ea4000804007f */
[----:B--2---:R-:W-:Y:S05]  /*29060*/  @!P2 BRA `(.L_x_12318) ;  /* 0xfffffffc00f0a947 */ /* 0x004fea000383ffff */
[----:B------:R-:W-:Y:S05]  /*29070*/  BRA `(.L_x_12317) ;  /* 0xfffffe1000187947 */ /* 0x000fea000383ffff */
.L_x_12329:
[----:B-1----:R1:W2:Y:S02]  /*29080*/  SYNCS.PHASECHK.TRANS64.TRYWAIT P1, [R0+URZ], R7 ;  /* 0x00000007000075a7 */ /* 0x0022a4000802017f */
[----:B--2---:R-:W-:Y:S05]  /*29090*/  @!P1 NANOSLEEP.SYNCS 0x989680 ;  /* 0x009896800000995d */ /* 0x004fea0003900000 */
[----:B------:R-:W2:Y:S02]  /*290a0*/  @!P1 SYNCS.PHASECHK.TRANS64 P1, [R0+URZ], R7 ;  /* 0x00000007000095a7 */ /* 0x000ea4000802007f */
[----:B--2---:R-:W-:Y:S05]  /*290b0*/  @!P1 BRA `(.L_x_12329) ;  /* 0xfffffffc00f09947 */ /* 0x004fea000383ffff */
[----:B------:R-:W-:Y:S05]  /*290c0*/  BRA `(.L_x_12328) ;  /* 0xfffffea000ac7947 */ /* 0x000fea000383ffff */
.L_x_12336:
[----:B-1----:R1:W2:Y:S02]  /*290d0*/  SYNCS.PHASECHK.TRANS64.TRYWAIT P1, [R4+URZ], R5 ;  /* 0x00000005040075a7 */ /* 0x0022a4000802017f */
[----:B--2---:R-:W-:Y:S05]  /*290e0*/  @!P1 NANOSLEEP.SYNCS 0x989680 ;  /* 0x009896800000995d */ /* 0x004fea0003900000 */
[----:B------:R-:W2:Y:S02]  /*290f0*/  @!P1 SYNCS.PHASECHK.TRANS64 P1, [R4+URZ], R5 ;  /* 0x00000005040095a7 */ /* 0x000ea4000802007f */
[----:B--2---:R-:W-:Y:S05]  /*29100*/  @!P1 BRA `(.L_x_12336) ;  /* 0xfffffffc00f09947 */ /* 0x004fea000383ffff */
[----:B------:R-:W-:Y:S05]  /*29110*/  BRA `(.L_x_12335) ;  /* 0xfffffea400d07947 */ /* 0x000fea000383ffff */
.L_x_12403:
        /* <DEDUP_REMOVED lines=11> */
.L_x_12515:
[----:B------:R-:W-:Y:S05]  /*291d0*/  BSYNC B0 ;  /* 0x0000000000007941 */ /* 0x000fea0003800000 */
.L_x_12514:
[----:B------:R-:W-:Y:S05]  /*291e0*/  BRA `(.L_x_12516) ;  /* 0xffffffa400847947 */ /* 0x000fea000383ffff */
.L_x_12405:
[----:B------:R-:W-:Y:S01]  /*291f0*/  BSSY B0, `(.L_x_12517) ;  /* 0x0000006000007945 */ /* 0x000fe20003800000 */
[----:B------:R-:W-:-:S07]  /*29200*/  IMAD.MOV.U32 R15, RZ, RZ, -0x1 ;  /* 0xffffffffff0f7424 */ /* 0x000fce00078e00ff */
[----:B012-4-:R-:W-:Y:S05]  /*29210*/  WARPSYNC.COLLECTIVE R15, `(.L_x_12518) ;  /* 0x000000000f0c7348 */ /* 0x017fea0003c00000 */
[----:B------:R-:W-:Y:S02]  /*29220*/  ELECT P6, UR62, PT ;  /* 0x00000000003e782f */ /* 0x000fe400038c0000 */
[----:B------:R-:W-:Y:S01]  /*29230*/  MOV R14, UR62 ;  /* 0x0000003e000e7c02 */ /* 0x000fe20008000f00 */
[----:B012-4-:R-:W-:Y:S10]  /*29240*/  ENDCOLLECTIVE ;  /* 0x000000000000791b */ /* 0x017ff40003800000 */
.L_x_12518:
[----:B------:R-:W-:Y:S05]  /*29250*/  BSYNC B0 ;  /* 0x0000000000007941 */ /* 0x000fea0003800000 */
.L_x_12517:
[----:B------:R-:W-:Y:S05]  /*29260*/  BRA `(.L_x_12519) ;  /* 0xffffffa400907947 */ /* 0x000fea000383ffff */
.L_x_12407:
[----:B--2---:R2:W3:Y:S02]  /*29270*/  SYNCS.PHASECHK.TRANS64.TRYWAIT P0, [R0+URZ+0x32440], R2 ;  /* 0x03244002000075a7 */ /* 0x0044e4000800017f */
[----:B---3--:R-:W-:Y:S05]  /*29280*/  @!P0 NANOSLEEP.SYNCS 0x989680 ;  /* 0x009896800000895d */ /* 0x008fea0003900000 */
[----:B------:R-:W3:Y:S02]  /*29290*/  @!P0 SYNCS.PHASECHK.TRANS64 P0, [R0+URZ+0x32440], R2 ;  /* 0x03244002000085a7 */ /* 0x000ee4000800007f */
[----:B---3--:R-:W-:Y:S05]  /*292a0*/  @!P0 BRA `(.L_x_12407) ;  /* 0xfffffffc00f08947 */ /* 0x008fea000383ffff */
[----:B------:R-:W-:Y:S05]  /*292b0*/  BRA `(.L_x_12520) ;  /* 0xffffffa400f87947 */ /* 0x000fea000383ffff */
.L_x_12411:
        /* <DEDUP_REMOVED lines=10> */
.L_x_12521:
[----:B------:R0:W-:Y:S01]  /*29360*/  STL [R1+0x484], R8 ;  /* 0x0004840801007387 */ /* 0x0001e20000100800 */
[----:B------:R-:W-:Y:S02]  /*29370*/  IMAD.MOV.U32 R13, RZ, RZ, R3 ;  /* 0x000000ffff0d7224 */ /* 0x000fe400078e0003 */
[----:B------:R-:W-:-:S07]  /*29380*/  IMAD.MOV.U32 R4, RZ, RZ, R14 ;  /* 0x000000ffff047224 */ /* 0x000fce00078e000e */
[----:B0-----:R-:W-:Y:S05]  /*29390*/  WARPSYNC.COLLECTIVE R15, `(.L_x_12522) ;  /* 0x000000000f087348 */ /* 0x001fea0003c00000 */
[----:B------:R1:W2:Y:S02]  /*293a0*/  SHFL.IDX P6, R14, R13, R12, R11 ;  /* 0x0000000c0d0e7389 */ /* 0x0002a400000c000b */
[----:B012---:R-:W-:Y:S01]  /*293b0*/  ENDCOLLECTIVE ;  /* 0x000000000000791b */ /* 0x007fe20003800000 */
.L_x_12522:
[----:B------:R-:W-:Y:S02]  /*293c0*/  IMAD.MOV.U32 R13, RZ, RZ, R0 ;  /* 0x000000ffff0d7224 */ /* 0x000fe400078e0000 */
[----:B------:R-:W-:Y:S02]  /*293d0*/  IMAD.MOV.U32 R12, RZ, RZ, 0x1 ;  /* 0x00000001ff0c7424 */ /* 0x000fe400078e00ff */
[----:B------:R-:W-:-:S07]  /*293e0*/  IMAD.MOV.U32 R5, RZ, RZ, R14 ;  /* 0x000000ffff057224 */ /* 0x000fce00078e000e */
[----:B------:R-:W-:Y:S05]  /*293f0*/  WARPSYNC.COLLECTIVE R15, `(.L_x_12523) ;  /* 0x000000000f087348 */ /* 0x000fea0003c00000 */
[----:B------:R0:W1:Y:S02]  /*29400*/  SHFL.IDX P6, R14, R13, R12, R11 ;  /* 0x0000000c0d0e7389 */ /* 0x00006400000c000b */
[----:B01----:R-:W-:Y:S01]  /*29410*/  ENDCOLLECTIVE ;  /* 0x000000000000791b */ /* 0x003fe20003800000 */
.L_x_12523:
[----:B------:R-:W-:Y:S02]  /*29420*/  IMAD.MOV.U32 R13, RZ, RZ, R3 ;  /* 0x000000ffff0d7224 */ /* 0x000fe400078e0003 */
[----:B------:R-:W-:Y:S02]  /*29430*/  IMAD R2, R2, R7, RZ ;  /* 0x0000000702027224 */ /* 0x000fe400078e02ff */
[----:B------:R-:W-:-:S07]  /*29440*/  IMAD.MOV.U32 R7, RZ, RZ, R14 ;  /* 0x000000ffff077224 */ /* 0x000fce00078e000e */
[----:B------:R-:W-:Y:S05]  /*29450*/  WARPSYNC.COLLECTIVE R15, `(.L_x_12524) ;  /* 0x000000000f087348 */ /* 0x000fea0003c00000 */
[----:B------:R0:W1:Y:S02]  /*29460*/  SHFL.IDX P6, R14, R13, R12, R11 ;  /* 0x0000000c0d0e7389 */ /* 0x00006400000c000b */
[----:B01----:R-:W-:Y:S01]  /*29470*/  ENDCOLLECTIVE ;  /* 0x000000000000791b */ /* 0x003fe20003800000 */
.L_x_12524:
[----:B------:R-:W-:-:S13]  /*29480*/  ISETP.GE.AND P1, PT, R8, R2, PT ;  /* 0x000000020800720c */ /* 0x000fda0003f26270 */
[----:B------:R-:W-:Y:S01]  /*29490*/  @!P1 LEA R5, P3, R10, R5, 0x1 ;  /* 0x000000050a059211 */ /* 0x000fe200078608ff */
[----:B------:R-:W-:Y:S02]  /*294a0*/  IMAD.MOV.U32 R13, RZ, RZ, R0 ;  /* 0x000000ffff0d7224 */ /* 0x000fe400078e0000 */
[----:B------:R-:W-:Y:S02]  /*294b0*/  IMAD.MOV.U32 R12, RZ, RZ, 0x2 ;  /* 0x00000002ff0c7424 */ /* 0x000fe400078e00ff */
[----:B------:R-:W-:-:S05]  /*294c0*/  @!P1 IMAD.X R4, RZ, RZ, R4, P3 ;  /* 0x000000ffff049224 */ /* 0x000fca00018e0604 */
[----:B------:R-:W-:Y:S01]  /*294d0*/  @!P1 LOP3.LUT R5, R5, R4, RZ, 0x3c, !PT ;  /* 0x0000000405059212 */ /* 0x000fe200078e3cff */
[----:B------:R-:W-:-:S07]  /*294e0*/  IMAD.MOV.U32 R6, RZ, RZ, R14 ;  /* 0x000000ffff067224 */ /* 0x000fce00078e000e */
[----:B------:R-:W-:Y:S05]  /*294f0*/  WARPSYNC.COLLECTIVE R15, `(.L_x_12525) ;  /* 0x000000000f087348 */ /* 0x000fea0003c00000 */
[----:B------:R0:W1:Y:S02]  /*29500*/  SHFL.IDX P6, R14, R13, R12, R11 ;  /* 0x0000000c0d0e7389 */ /* 0x00006400000c000b */
[----:B01----:R-:W-:Y:S01]  /*29510*/  ENDCOLLECTIVE ;  /* 0x000000000000791b */ /* 0x003fe20003800000 */
.L_x_12525:
[----:B------:R-:W-:-:S04]  /*29520*/  @!P1 LOP3.LUT R4, R5, R4, RZ, 0x3c, !PT ;  /* 0x0000000405049212 */ /* 0x000fc800078e3cff */
[----:B------:R-:W-:-:S05]  /*29530*/  @!P1 LOP3.LUT R5, R5, R4, RZ, 0x3c, !PT ;  /* 0x0000000405059212 */ /* 0x000fca00078e3cff */
[----:B------:R-:W-:Y:S01]  /*29540*/  @!PT LDS RZ, [RZ] ;  /* 0x00000000fffff984 */ /* 0x000fe20000000800 */
[----:B------:R-:W-:Y:S01]  /*29550*/  @!PT LDS RZ, [RZ] ;  /* 0x00000000fffff984 */ /* 0x000fe20000000800 */
[----:B------:R-:W-:Y:S01]  /*29560*/  @!PT LDS RZ, [RZ] ;  /* 0x00000000fffff984 */ /* 0x000fe20000000800 */
[----:B------:R0:W-:Y:S01]  /*29570*/  @!P1 LDGSTS.E.BYPASS.LTC128B.128 [R9+0x18400], desc[UR40][R4.64], !P0 ;  /* 0x1840000004099fae */ /* 0x0001e2000c101d68 */
[----:B------:R-:W-:Y:S02]  /*29580*/  IMAD.MOV.U32 R13, RZ, RZ, R3 ;  /* 0x000000ffff0d7224 */ /* 0x000fe400078e0003 */
[----:B0-----:R-:W-:-:S05]  /*29590*/  VIADD R5, R8, 0x10 ;  /* 0x0000001008057836 */ /* 0x001fca0000000000 */
[----:B------:R-:W-:Y:S01]  /*295a0*/  ISETP.GE.AND P2, PT, R5, R2, PT ;  /* 0x000000020500720c */ /* 0x000fe20003f46270 */
[----:B------:R0:W-:-:S12]  /*295b0*/  STL [R1+0x4a8], R5 ;  /* 0x0004a80501007387 */ /* 0x0001d80000100800 */
[----:B0-----:R-:W-:Y:S01]  /*295c0*/  @!P2 LEA R5, P1, R10, R6, 0x1 ;  /* 0x000000060a05a211 */ /* 0x001fe200078208ff */
[----:B------:R-:W-:-:S12]  /*295d0*/  IMAD.MOV.U32 R6, RZ, RZ, R14 ;  /* 0x000000ffff067224 */ /* 0x000fd800078e000e */
[----:B------:R-:W-:Y:S05]  /*295e0*/  WARPSYNC.COLLECTIVE R15, `(.L_x_12526) ;  /* 0x000000000f087348 */ /* 0x000fea0003c00000 */
[----:B------:R0:W1:Y:S02]  /*295f0*/  SHFL.IDX P6, R14, R13, R12, R11 ;  /* 0x0000000c0d0e7389 */ /* 0x00006400000c000b */
[----:B01----:R-:W-:Y:S01]  /*29600*/  ENDCOLLECTIVE ;  /* 0x000000000000791b */ /* 0x003fe20003800000 */
.L_x_12526:
[----:B------:R-:W-:Y:S02]  /*29610*/  @!P2 IMAD.X R4, RZ, RZ, R7, P1 ;  /* 0x000000ffff04a224 */ /* 0x000fe400008e0607 */
[----:B------:R-:W-:-:S03]  /*29620*/  VIADD R7, R8, 0x20 ;  /* 0x0000002008077836 */ /* 0x000fc60000000000 */
[----:B------:R-:W-:Y:S02]  /*29630*/  @!P2 LOP3.LUT R5, R5, R4, RZ, 0x3c, !PT ;  /* 0x000000040505a212 */ /* 0x000fe400078e3cff */
[----:B------:R-:W-:Y:S01]  /*29640*/  ISETP.GE.AND P1, PT, R7, R2, PT ;  /* 0x000000020700720c */ /* 0x000fe20003f26270 */
[----:B------:R0:W-:Y:S01]  /*29650*/  STL [R1+0x4ac], R7 ;  /* 0x0004ac0701007387 */ /* 0x0001e20000100800 */
[----:B------:R-:W-:Y:S01]  /*29660*/  @!P2 LOP3.LUT R4, R5, R4, RZ, 0x3c, !PT ;  /* 0x000000040504a212 */ /* 0x000fe200078e3cff */
[----:B------:R-:W-:-:S03]  /*29670*/  IMAD.MOV.U32 R13, RZ, RZ, R0 ;  /* 0x000000ffff0d7224 */ /* 0x000fc600078e0000 */
[----:B------:R-:W-:Y:S01]  /*29680*/  @!P2 LOP3.LUT R5, R5, R4, RZ, 0x3c, !PT ;  /* 0x000000040505a212 */ /* 0x000fe200078e3cff */
[----:B------:R-:W-:-:S04]  /*29690*/  IMAD.MOV.U32 R12, RZ, RZ, 0x3 ;  /* 0x00000003ff0c7424 */ /* 0x000fc800078e00ff */
[----:B------:R-:W-:Y:S01]  /*296a0*/  @!PT LDS RZ, [RZ] ;  /* 0x00000000fffff984 */ /* 0x000fe20000000800 */
[----:B------:R-:W-:Y:S01]  /*296b0*/  @!PT LDS RZ, [RZ] ;  /* 0x00000000fffff984 */ /* 0x000fe20000000800 */
[----:B------:R-:W-:Y:S01]  /*296c0*/  @!PT LDS RZ, [RZ] ;  /* 0x00000000fffff984 */ /* 0x000fe20000000800 */
[----:B------:R1:W-:Y:S01]  /*296d0*/  @!P2 LDGSTS.E.BYPASS.LTC128B.128 [R9+0x18c00], desc[UR40][R4.64], !P0 ;  /* 0x18c000000409afae */ /* 0x0003e2000c101d68 */
[----:B0-----:R-:W-:-:S05]  /*296e0*/  VIADD R7, R8, 0x30 ;  /* 0x0000003008077836 */ /* 0x001fca0000000000 */
[----:B------:R0:W-:Y:S01]  /*296f0*/  STL [R1+0x4b8], R7 ;  /* 0x0004b80701007387 */ /* 0x0001e20000100800 */
[----:B-1----:R-:W-:-:S07]  /*29700*/  IMAD.MOV.U32 R4, RZ, RZ, R14 ;  /* 0x000000ffff047224 */ /* 0x002fce00078e000e */
[----:B0-----:R-:W-:Y:S05]  /*29710*/  WARPSYNC.COLLECTIVE R15, `(.L_x_12527) ;  /* 0x000000000f087348 */ /* 0x001fea0003c00000 */
[----:B------:R1:W2:Y:S02]  /*29720*/  SHFL.IDX P6, R14, R13, R12, R11 ;  /* 0x0000000c0d0e7389 */ /* 0x0002a400000c000b */
[----:B012---:R-:W-:Y:S01]  /*29730*/  ENDCOLLECTIVE ;  /* 0x000000000000791b */ /* 0x007fe20003800000 */
.L_x_12527:
        /* <DEDUP_REMOVED lines=10> */
.L_x_12528:
        /* <DEDUP_REMOVED lines=13> */
.L_x_12529:
        /* <DEDUP_REMOVED lines=10> */
.L_x_12530:
        /* <DEDUP_REMOVED lines=13> */
.L_x_12531:
        /* <DEDUP_REMOVED lines=10> */
.L_x_12532:
        /* <DEDUP_REMOVED lines=13> */
.L_x_12533:
        /* <DEDUP_REMOVED lines=10> */
.L_x_12534:
        /* <DEDUP_REMOVED lines=11> */
.L_x_12535:
        /* <DEDUP_REMOVED lines=10> */
.L_x_12536:
[----:B------:R-:W-:Y:S01]  /*29d80*/  @!PT LDS RZ, [RZ] ;  /* 0x00000000fffff984 */ /* 0x000fe20000000800 */
[----:B------:R-:W-:Y:S01]  /*29d90*/  @!PT LDS RZ, [RZ] ;  /* 0x00000000fffff984 */ /* 0x000fe20000000800 */
[----:B------:R-:W-:Y:S01]  /*29da0*/  @!PT LDS RZ, [RZ] ;  /* 0x00000000fffff984 */ /* 0x000fe20000000800 */
[----:B------:R1:W-:Y:S01]  /*29db0*/  @!P1 LDGSTS.E.BYPASS.LTC128B.128 [R9+0x1b400], desc[UR40][R4.64], !P0 ;  /* 0x1b40000004099fae */ /* 0x0003e2000c101d68 */
[----:B------:R-:W-:Y:S01]  /*29dc0*/  IMAD.MOV.U32 R3, RZ, RZ, R14 ;  /* 0x000000ffff037224 */ /* 0x000fe200078e000e */
[----:B------:R-:W-:Y:S06]  /*29dd0*/  BRA `(.L_x_12537) ;  /* 0xffffffa8009c7947 */ /* 0x000fec000383ffff */
.L_x_12415:
[----:B------:R-:W2:Y:S04]  /*29de0*/  LDL.LU R3, [R1+0x494] ;  /* 0x0004940001037983 */ /* 0x000ea80000300800 */
[----:B------:R-:W3:Y:S04]  /*29df0*/  LDL.LU R6, [R1+0x484] ;  /* 0x0004840001067983 */ /* 0x000ee80000300800 */
[----:B------:R-:W4:Y:S04]  /*29e00*/  LDL.LU R15, [R1+0x4a8] ;  /* 0x0004a800010f7983 */ /* 0x000f280000300800 */
[----:B------:R-:W5:Y:S04]  /*29e10*/  LDL.LU R9, [R1+0x47c] ;  /* 0x00047c0001097983 */ /* 0x000f680000300800 */
[----:B------:R-:W5:Y:S04]  /*29e20*/  LDL.LU R14, [R1+0x4ac] ;  /* 0x0004ac00010e7983 */ /* 0x000f680000300800 */
[----:B------:R-:W5:Y:S04]  /*29e30*/  LDL.LU R13, [R1+0x4b8] ;  /* 0x0004b800010d7983 */ /* 0x000f680000300800 */
[----:B------:R-:W5:Y:S04]  /*29e40*/  LDL.LU R11, [R1+0x4c0] ;  /* 0x0004c000010b7983 */ /* 0x000f680000300800 */
[----:B------:R-:W5:Y:S04]  /*29e50*/  LDL.LU R12, [R1+0x4bc] ;  /* 0x0004bc00010c7983 */ /* 0x000f680000300800 */
[----:B------:R-:W5:Y:S01]  /*29e60*/  LDL.LU R10, [R1+0x4c4] ;  /* 0x0004c400010a7983 */ /* 0x000f620000300800 */
[----:B------:R-:W-:Y:S01]  /*29e70*/  BSSY B0, `(.L_x_12538) ;  /* 0x000001b000007945 */ /* 0x000fe20003800000 */
[----:B--2---:R-:W-:-:S05]  /*29e80*/  IMAD R3, R3, R7, RZ ;  /* 0x0000000703037224 */ /* 0x004fca00078e02ff */
[-C--:B---3--:R-:W-:Y:S02]  /*29e90*/  ISETP.GE.AND P4, PT, R6, R3.reuse, PT ;  /* 0x000000030600720c */ /* 0x088fe40003f86270 */
[----:B----4-:R-:W-:Y:S02]  /*29ea0*/  ISETP.GE.AND P5, PT, R15, R3, PT ;  /* 0x000000030f00720c */ /* 0x010fe40003fa6270 */
[----:B-----5:R-:W-:-:S09]  /*29eb0*/  LOP3.LUT R9, R9, 0xffffffef, RZ, 0xc0, !PT ;  /* 0xffffffef09097812 */ /* 0x020fd200078ec0ff */
[----:B------:R-:W-:Y:S02]  /*29ec0*/  @P4 LOP3.LUT R9, R9, 0x10, RZ, 0xfc, !PT ;  /* 0x0000001009094812 */ /* 0x000fe400078efcff */
[----:B------:R-:W-:Y:S02]  /*29ed0*/  ISETP.GE.AND P6, PT, R14, R3, PT ;  /* 0x000000030e00720c */ /* 0x000fe40003fc6270 */
[----:B------:R-:W-:-:S04]  /*29ee0*/  LOP3.LUT R9, R9, 0xfffffff7, RZ, 0xc0, !PT ;  /* 0xfffffff709097812 */ /* 0x000fc800078ec0ff */
[----:B------:R-:W-:Y:S02]  /*29ef0*/  @P5 LOP3.LUT R9, R9, 0x8, RZ, 0xfc, !PT ;  /* 0x0000000809095812 */ /* 0x000fe400078efcff */
[----:B------:R-:W-:Y:S02]  /*29f00*/  ISETP.GE.AND P4, PT, R13, R3, PT ;  /* 0x000000030d00720c */ /* 0x000fe40003f86270 */
[----:B------:R-:W-:-:S04]  /*29f10*/  LOP3.LUT R9, R9, 0xfffffffb, RZ, 0xc0, !PT ;  /* 0xfffffffb09097812 */ /* 0x000fc800078ec0ff */
[----:B------:R-:W-:Y:S02]  /*29f20*/  @P6 LOP3.LUT R9, R9, 0x4, RZ, 0xfc, !PT ;  /* 0x0000000409096812 */ /* 0x000fe400078efcff */
[----:B------:R-:W-:Y:S02]  /*29f30*/  ISETP.GE.AND P6, PT, R11, R3, PT ;  /* 0x000000030b00720c */ /* 0x000fe40003fc6270 */
[----:B------:R-:W-:-:S04]  /*29f40*/  LOP3.LUT R9, R9, 0xfffffffd, RZ, 0xc0, !PT ;  /* 0xfffffffd09097812 */ /* 0x000fc800078ec0ff */
[----:B------:R-:W-:-:S04]  /*29f50*/  @P4 LOP3.LUT R9, R9, 0x2, RZ, 0xfc, !PT ;  /* 0x0000000209094812 */ /* 0x000fc800078efcff */
[----:B------:R-:W-:-:S04]  /*29f60*/  LOP3.LUT R9, R9, 0xffffffdf, RZ, 0xc0, !PT ;  /* 0xffffffdf09097812 */ /* 0x000fc800078ec0ff */
[----:B------:R-:W-:-:S05]  /*29f70*/  @P6 LOP3.LUT R9, R9, 0x20, RZ, 0xfc, !PT ;  /* 0x0000002009096812 */ /* 0x000fca00078efcff */
[----:B------:R0:W-:Y:S01]  /*29f80*/  STL [R1+0x47c], R9 ;  /* 0x00047c0901007387 */ /* 0x0001e20000100800 */
[-C--:B------:R-:W-:Y:S01]  /*29f90*/  ISETP.GE.AND P5, PT, R12, R3.reuse, PT ;  /* 0x000000030c00720c */ /* 0x080fe20003fa6270 */
[----:B------:R-:W-:Y:S01]  /*29fa0*/  IMAD.MOV.U32 R13, RZ, RZ, R0 ;  /* 0x000000ffff0d7224 */ /* 0x000fe200078e0000 */
[----:B------:R-:W-:Y:S01]  /*29fb0*/  ISETP.GE.AND P4, PT, R10, R3, PT ;  /* 0x000000030a00720c */ /* 0x000fe20003f86270 */
[----:B------:R-:W-:Y:S02]  /*29fc0*/  IMAD.MOV.U32 R12, RZ, RZ, RZ ;  /* 0x000000ffff0c7224 */ /* 0x000fe400078e00ff */
[----:B------:R-:W-:Y:S02]  /*29fd0*/  IMAD.MOV.U32 R11, RZ, RZ, 0x181f ;  /* 0x0000181fff0b7424 */ /* 0x000fe400078e00ff */
[----:B------:R-:W-:-:S08]  /*29fe0*/  IMAD.MOV.U32 R15, RZ, RZ, -0x1 ;  /* 0xffffffffff0f7424 */ /* 0x000fd000078e00ff */
[----:B0-----:R-:W-:Y:S05]  /*29ff0*/  WARPSYNC.COLLECTIVE R15, `(.L_x_12539) ;  /* 0x000000000f087348 */ /* 0x001fea0003c00000 */
[----:B------:R1:W2:Y:S02]  /*2a000*/  SHFL.IDX P6, R14, R13, R12, R11 ;  /* 0x0000000c0d0e7389 */ /* 0x0002a400000c000b */
[----:B012---:R-:W-:Y:S01]  /*2a010*/  ENDCOLLECTIVE ;  /* 0x000000000000791b */ /* 0x007fe20003800000 */
.L_x_12539:
[----:B------:R-:W-:Y:S05]  /*2a020*/  BSYNC B0 ;  /* 0x0000000000007941 */ /* 0x000fea0003800000 */
.L_x_12538:
[----:B------:R0:W5:Y:S04]  /*2a030*/  LDL.LU R9, [R1+0x47c] ;  /* 0x00047c0001097983 */ /* 0x0001680000300800 */
[----:B------:R0:W5:Y:S01]  /*2a040*/  LDL R7, [R1+0x46c] ;  /* 0x00046c0001077983 */ /* 0x0001620000100800 */
[----:B------:R-:W-:Y:S02]  /*2a050*/  IMAD.MOV.U32 R13, RZ, RZ, R2 ;  /* 0x000000ffff0d7224 */ /* 0x000fe400078e0002 */
[----:B------:R-:W-:Y:S02]  /*2a060*/  IMAD.MOV.U32 R12, RZ, RZ, RZ ;  /* 0x000000ffff0c7224 */ /* 0x000fe400078e00ff */
[----:B------:R-:W-:Y:S02]  /*2a070*/  IMAD.MOV.U32 R11, RZ, RZ, 0x181f ;  /* 0x0000181fff0b7424 */ /* 0x000fe400078e00ff */
[----:B------:R-:W-:-:S02]  /*2a080*/  IMAD.MOV.U32 R15, RZ, RZ, -0x1 ;  /* 0xffffffffff0f7424 */ /* 0x000fc400078e00ff */
[----:B0-----:R-:W-:-:S07]  /*2a090*/  IMAD.MOV.U32 R4, RZ, RZ, R14 ;  /* 0x000000ffff047224 */ /* 0x001fce00078e000e */
[----:B-----5:R-:W-:Y:S05]  /*2a0a0*/  WARPSYNC.COLLECTIVE R15, `(.L_x_12540) ;  /* 0x000000000f087348 */ /* 0x020fea0003c00000 */
[----:B------:R0:W1:Y:S02]  /*2a0b0*/  SHFL.IDX P6, R14, R13, R12, R11 ;  /* 0x0000000c0d0e7389 */ /* 0x00006400000c000b */
[----:B01---5:R-:W-:Y:S01]  /*2a0c0*/  ENDCOLLECTIVE ;  /* 0x000000000000791b */ /* 0x023fe20003800000 */
.L_x_12540:
[----:B------:R-:W-:Y:S02]  /*2a0d0*/  IMAD.MOV.U32 R13, RZ, RZ, R0 ;  /* 0x000000ffff0d7224 */ /* 0x000fe400078e0000 */
[----:B------:R-:W-:Y:S02]  /*2a0e0*/  IMAD.MOV.U32 R12, RZ, RZ, 0x1 ;  /* 0x00000001ff0c7424 */ /* 0x000fe400078e00ff */
[----:B------:R-:W-:Y:S01]  /*2a0f0*/  IMAD.MOV.U32 R5, RZ, RZ, R14 ;  /* 0x000000ffff057224 */ /* 0x000fe200078e000e */
[----:B------:R-:W-:-:S04]  /*2a100*/  LOP3.LUT R9, R9, 0xffbfffff, RZ, 0xc0, !PT ;  /* 0xffbfffff09097812 */ /* 0x000fc800078ec0ff */
[----:B------:R-:W-:-:S04]  /*2a110*/  @P5 LOP3.LUT R9, R9, 0x400000, RZ, 0xfc, !PT ;  /* 0x0040000009095812 */ /* 0x000fc800078efcff */
[C---:B------:R-:W-:Y:S02]  /*2a120*/  LOP3.LUT P5, RZ, R9.reuse, 0x10, RZ, 0xc0, !PT ;  /* 0x0000001009ff7812 */ /* 0x040fe400078ac0ff */
[----:B------:R-:W-:-:S04]  /*2a130*/  LOP3.LUT R9, R9, 0xffdfffff, RZ, 0xc0, !PT ;  /* 0xffdfffff09097812 */ /* 0x000fc800078ec0ff */
[----:B------:R-:W-:-:S04]  /*2a140*/  @P4 LOP3.LUT R9, R9, 0x200000, RZ, 0xfc, !PT ;  /* 0x0020000009094812 */ /* 0x000fc800078efcff */
[----:B------:R-:W-:Y:S01]  /*2a150*/  LOP3.LUT P4, RZ, R9, 0x8, RZ, 0xc0, !PT ;  /* 0x0000000809ff7812 */ /* 0x000fe2000788c0ff */
[----:B------:R0:W-:Y:S02]  /*2a160*/  STL [R1+0x47c], R9 ;  /* 0x00047c0901007387 */ /* 0x0001e40000100800 */
[----:B------:R-:W-:-:S05]  /*2a170*/  @!P5 LEA R5, P6, R8, R5, 0x1 ;  /* 0x000000050805d211 */ /* 0x000fca00078c08ff */
[----:B------:R-:W-:-:S05]  /*2a180*/  @!P5 IMAD.X R4, RZ, RZ, R4, P6 ;  /* 0x000000ffff04d224 */ /* 0x000fca00030e0604 */
[----:B0-----:R-:W-:-:S07]  /*2a190*/  @!P5 LOP3.LUT R5, R5, R4, RZ, 0x3c, !PT ;  /* 0x000000040505d212 */ /* 0x001fce00078e3cff */
[----:B------:R-:W-:Y:S05]  /*2a1a0*/  WARPSYNC.COLLECTIVE R15, `(.L_x_12541) ;  /* 0x000000000f087348 */ /* 0x000fea0003c00000 */
[----:B------:R0:W1:Y:S02]  /*2a1b0*/  SHFL.IDX P6, R14, R13, R12, R11 ;  /* 0x0000000c0d0e7389 */ /* 0x00006400000c000b */
[----:B01----:R-:W-:Y:S01]  /*2a1c0*/  ENDCOLLECTIVE ;  /* 0x000000000000791b */ /* 0x003fe20003800000 */
.L_x_12541:
        /* <DEDUP_REMOVED lines=15> */
.L_x_12542:
        /* <DEDUP_REMOVED lines=12> */
.L_x_12543:
        /* <DEDUP_REMOVED lines=12> */
.L_x_12544:
        /* <DEDUP_REMOVED lines=12> */
.L_x_12545:
        /* <DEDUP_REMOVED lines=12> */
.L_x_12546:
        /* <DEDUP_REMOVED lines=12> */
.L_x_12547:
        /* <DEDUP_REMOVED lines=12> */
.L_x_12548:
        /* <DEDUP_REMOVED lines=12> */
.L_x_12549:
        /* <DEDUP_REMOVED lines=11> */
.L_x_12550:
        /* <DEDUP_REMOVED lines=16> */
.L_x_12551:
[----:B------:R-:W-:Y:S02]  /*2a9b0*/  IMAD.MOV.U32 R13, RZ, RZ, R2 ;  /* 0x000000ffff0d7224 */ /* 0x000fe400078e0002 */
[----:B------:R-:W-:-:S07]  /*2a9c0*/  IMAD.MOV.U32 R6, RZ, RZ, R14 ;  /* 0x000000ffff067224 */ /* 0x000fce00078e000e */
[----:B------:R-:W-:Y:S05]  /*2a9d0*/  WARPSYNC.COLLECTIVE R15, `(.L_x_12552) ;  /* 0x000000000f087348 */ /* 0x000fea0003c00000 */
[----:B------:R0:W1:Y:S02]  /*2a9e0*/  SHFL.IDX P6, R14, R13, R12, R11 ;  /* 0x0000000c0d0e7389 */ /* 0x00006400000c000b */
[----:B01----:R-:W-:Y:S01]  /*2a9f0*/  ENDCOLLECTIVE ;  /* 0x000000000000791b */ /* 0x003fe20003800000 */
.L_x_12552:
[----:B------:R-:W-:Y:S02]  /*2aa00*/  IMAD.MOV.U32 R13, RZ, RZ, R0 ;  /* 0x000000ffff0d7224 */ /* 0x000fe400078e0000 */
[----:B------:R-:W-:Y:S02]  /*2aa10*/  IMAD.MOV.U32 R12, RZ, RZ, 0x7 ;  /* 0x00000007ff0c7424 */ /* 0x000fe400078e00ff */
[----:B------:R-:W-:-:S07]  /*2aa20*/  IMAD.MOV.U32 R4, RZ, RZ, R14 ;  /* 0x000000ffff047224 */ /* 0x000fce00078e000e */
[----:B------:R-:W-:Y:S05]  /*2aa30*/  WARPSYNC.COLLECTIVE R15, `(.L_x_12553) ;  /* 0x000000000f087348 */ /* 0x000fea0003c00000 */
[----:B------:R0:W1:Y:S02]  /*2aa40*/  SHFL.IDX P6, R14, R13, R12, R11 ;  /* 0x0000000c0d0e7389 */ /* 0x00006400000c000b */
[----:B01----:R-:W-:Y:S01]  /*2aa50*/  ENDCOLLECTIVE ;  /* 0x000000000000791b */ /* 0x003fe20003800000 */
.L_x_12553:
        /* <DEDUP_REMOVED lines=14> */
.L_x_12554:
[----:B------:R-:W-:Y:S01]  /*2ab40*/  IMAD.MOV.U32 R2, RZ, RZ, R14 ;  /* 0x000000ffff027224 */ /* 0x000fe200078e000e */
[----:B------:R-:W-:Y:S06]  /*2ab50*/  BRA `(.L_x_12555) ;  /* 0xffffffa800247947 */ /* 0x000fec000383ffff */
.L_x_12420:
[----:B0-----:R-:W3:Y:S02]  /*2ab60*/  LDL R2, [R1+0x460] ;  /* 0x0004600001027983 */ /* 0x001ee40000100800 */
[----:B---3--:R0:W3:Y:S02]  /*2ab70*/  SYNCS.PHASECHK.TRANS64.TRYWAIT P0, [R2+URZ+0x32420], R0 ;  /* 0x03242000020075a7 */ /* 0x0080e4000800017f */
[----:B---3--:R-:W-:Y:S05]  /*2ab80*/  @!P0 NANOSLEEP.SYNCS 0x989680 ;  /* 0x009896800000895d */ /* 0x008fea0003900000 */
[----:B------:R-:W3:Y:S02]  /*2ab90*/  @!P0 SYNCS.PHASECHK.TRANS64 P0, [R2+URZ+0x32420], R0 ;  /* 0x03242000020085a7 */ /* 0x000ee4000800007f */
[----:B---3--:R-:W-:Y:S05]  /*2aba0*/  @!P0 BRA `(.L_x_12420) ;  /* 0xfffffffc00ec8947 */ /* 0x008fea000383ffff */
[----:B------:R-:W-:Y:S05]  /*2abb0*/  BRA `(.L_x_12556) ;  /* 0xffffffa800a07947 */ /* 0x000fea000383ffff */
.L_x_12424:
[----:B0-----:R0:W3:Y:S02]  /*2abc0*/  SYNCS.PHASECHK.TRANS64.TRYWAIT P0, [R2+URZ+0x32460], R0 ;  /* 0x03246000020075a7 */ /* 0x0010e4000800017f */
[----:B---3--:R-:W-:Y:S05]  /*2abd0*/  @!P0 NANOSLEEP.SYNCS 0x989680 ;  /* 0x009896800000895d */ /* 0x008fea0003900000 */
[----:B------:R-:W3:Y:S02]  /*2abe0*/  @!P0 SYNCS.PHASECHK.TRANS64 P0, [R2+URZ+0x32460], R0 ;  /* 0x03246000020085a7 */ /* 0x000ee4000800007f */
[----:B---3--:R-:W-:Y:S05]  /*2abf0*/  @!P0 BRA `(.L_x_12424) ;  /* 0xfffffffc00f08947 */ /* 0x008fea000383ffff */
[----:B------:R-:W-:Y:S05]  /*2ac00*/  BRA `(.L_x_12557) ;  /* 0xffffffa800d07947 */ /* 0x000fea000383ffff */
.L_x_12439:
[----:B0-----:R0:W2:Y:S02]  /*2ac10*/  SYNCS.PHASECHK.TRANS64.TRYWAIT P0, [R3+URZ+0x32440], R2 ;  /* 0x03244002030075a7 */ /* 0x0010a4000800017f */
[----:B--2---:R-:W-:Y:S05]  /*2ac20*/  @!P0 NANOSLEEP.SYNCS 0x989680 ;  /* 0x009896800000895d */ /* 0x004fea0003900000 */
[----:B------:R-:W2:Y:S02]  /*2ac30*/  @!P0 SYNCS.PHASECHK.TRANS64 P0, [R3+URZ+0x32440], R2 ;  /* 0x03244002030085a7 */ /* 0x000ea4000800007f */
[----:B--2---:R-:W-:Y:S05]  /*2ac40*/  @!P0 BRA `(.L_x_12439) ;  /* 0xfffffffc00f08947 */ /* 0x004fea000383ffff */
[----:B------:R-:W-:Y:S05]  /*2ac50*/  BRA `(.L_x_12558) ;  /* 0xffffffb000ec7947 */ /* 0x000fea000383ffff */
.L_x_12444:
[----:B--2---:R2:W3:Y:S02]  /*2ac60*/  SYNCS.PHASECHK.TRANS64.TRYWAIT P0, [R3+URZ+0x32460], R2 ;  /* 0x03246002030075a7 */ /* 0x0044e4000800017f */
[----:B---3--:R-:W-:Y:S05]  /*2ac70*/  @!P0 NANOSLEEP.SYNCS 0x989680 ;  /* 0x009896800000895d */ /* 0x008fea0003900000 */
[----:B------:R-:W3:Y:S02]  /*2ac80*/  @!P0 SYNCS.PHASECHK.TRANS64 P0, [R3+URZ+0x32460], R2 ;  /* 0x03246002030085a7 */ /* 0x000ee4000800007f */
[----:B---3--:R-:W-:Y:S05]  /*2ac90*/  @!P0 BRA `(.L_x_12444) ;  /* 0xfffffffc00f08947 */ /* 0x008fea000383ffff */
[----:B------:R-:W-:Y:S05]  /*2aca0*/  BRA `(.L_x_12559) ;  /* 0xffffffb400707947 */ /* 0x000fea000383ffff */
.L_x_12455:
[----:B0-----:R0:W2:Y:S02]  /*2acb0*/  SYNCS.PHASECHK.TRANS64.TRYWAIT P0, [R2+URZ+0x32440], R3 ;  /* 0x03244003020075a7 */ /* 0x0010a4000800017f */
[----:B--2---:R-:W-:Y:S05]  /*2acc0*/  @!P0 NANOSLEEP.SYNCS 0x989680 ;  /* 0x009896800000895d */ /* 0x004fea0003900000 */
[----:B------:R-:W2:Y:S02]  /*2acd0*/  @!P0 SYNCS.PHASECHK.TRANS64 P0, [R2+URZ+0x32440], R3 ;  /* 0x03244003020085a7 */ /* 0x000ea4000800007f */
[----:B--2---:R-:W-:Y:S05]  /*2ace0*/  @!P0 BRA `(.L_x_12455) ;  /* 0xfffffffc00f08947 */ /* 0x004fea000383ffff */
[----:B------:R-:W-:Y:S05]  /*2acf0*/  BRA `(.L_x_12560) ;  /* 0xffffffbc00707947 */ /* 0x000fea000383ffff */
.L_x_12460:
[----:B--2---:R2:W3:Y:S02]  /*2ad00*/  SYNCS.PHASECHK.TRANS64.TRYWAIT P0, [R2+URZ+0x32460], R3 ;  /* 0x03246003020075a7 */ /* 0x0044e4000800017f */
[----:B---3--:R-:W-:Y:S05]  /*2ad10*/  @!P0 NANOSLEEP.SYNCS 0x989680 ;  /* 0x009896800000895d */ /* 0x008fea0003900000 */
[----:B------:R-:W3:Y:S02]  /*2ad20*/  @!P0 SYNCS.PHASECHK.TRANS64 P0, [R2+URZ+0x32460], R3 ;  /* 0x03246003020085a7 */ /* 0x000ee4000800007f */
[----:B---3--:R-:W-:Y:S05]  /*2ad30*/  @!P0 BRA `(.L_x_12460) ;  /* 0xfffffffc00f08947 */ /* 0x008fea000383ffff */
[----:B------:R-:W-:Y:S05]  /*2ad40*/  BRA `(.L_x_12561) ;  /* 0xffffffbc00f07947 */ /* 0x000fea000383ffff */
.L_x_12471:
[----:B0-----:R0:W2:Y:S02]  /*2ad50*/  SYNCS.PHASECHK.TRANS64.TRYWAIT P0, [R3+URZ+0x32440], R2 ;  /* 0x03244002030075a7 */ /* 0x0010a4000800017f */
[----:B--2---:R-:W-:Y:S05]  /*2ad60*/  @!P0 NANOSLEEP.SYNCS 0x989680 ;  /* 0x009896800000895d */ /* 0x004fea0003900000 */
[----:B------:R-:W2:Y:S02]  /*2ad70*/  @!P0 SYNCS.PHASECHK.TRANS64 P0, [R3+URZ+0x32440], R2 ;  /* 0x03244002030085a7 */ /* 0x000ea4000800007f */
[----:B--2---:R-:W-:Y:S05]  /*2ad80*/  @!P0 BRA `(.L_x_12471) ;  /* 0xfffffffc00f08947 */ /* 0x004fea000383ffff */
[----:B------:R-:W-:Y:S05]  /*2ad90*/  BRA `(.L_x_12562) ;  /* 0xffffffc400cc7947 */ /* 0x000fea000383ffff */
.L_x_12476:
[----:B--2---:R2:W3:Y:S02]  /*2ada0*/  SYNCS.PHASECHK.TRANS64.TRYWAIT P0, [R3+URZ+0x32460], R2 ;  /* 0x03246002030075a7 */ /* 0x0044e4000800017f */
[----:B---3--:R-:W-:Y:S05]  /*2adb0*/  @!P0 NANOSLEEP.SYNCS 0x989680 ;  /* 0x009896800000895d */ /* 0x008fea0003900000 */
[----:B------:R-:W3:Y:S02]  /*2adc0*/  @!P0 SYNCS.PHASECHK.TRANS64 P0, [R3+URZ+0x32460], R2 ;  /* 0x03246002030085a7 */ /* 0x000ee4000800007f */
[----:B---3--:R-:W-:Y:S05]  /*2add0*/  @!P0 BRA `(.L_x_12476) ;  /* 0xfffffffc00f08947 */ /* 0x008fea000383ffff */
[----:B------:R-:W-:Y:S05]  /*2ade0*/  BRA `(.L_x_12563) ;  /* 0xffffffc800507947 */ /* 0x000fea000383ffff */
.L_x_12488:
        /* <DEDUP_REMOVED lines=8> */
.L_x_12565:
[----:B------:R-:W-:Y:S05]  /*2ae70*/  BSYNC B0 ;  /* 0x0000000000007941 */ /* 0x000fea0003800000 */
.L_x_12564:
        /* <DEDUP_REMOVED lines=9> */
.L_x_12566:
        /* <DEDUP_REMOVED lines=18> */
.L_x_12567:
[----:B------:R-:W-:Y:S01]  /*2b030*/  IMAD.MOV.U32 R12, RZ, RZ, 0x2 ;  /* 0x00000002ff0c7424 */ /* 0x000fe200078e00ff */
[----:B------:R-:W-:-:S05]  /*2b040*/  SEL R7, R14, RZ, P1 ;  /* 0x000000ff0e077207 */ /* 0x000fca0000800000 */
[----:B------:R-:W-:-:S04]  /*2b050*/  IMAD.IADD R3, R2, 0x1, R7 ;  /* 0x0000000102037824 */ /* 0x000fc800078e0207 */
[----:B------:R-:W-:-:S07]  /*2b060*/  IMAD.MOV.U32 R13, RZ, RZ, R3 ;  /* 0x000000ffff0d7224 */ /* 0x000fce00078e0003 */
[----:B------:R-:W-:Y:S05]  /*2b070*/  WARPSYNC.COLLECTIVE R15, `(.L_x_12568) ;  /* 0x000000000f087348 */ /* 0x000fea0003c00000 */
[----:B------:R0:W1:Y:S02]  /*2b080*/  SHFL.UP P6, R14, R13, R12, R11 ;  /* 0x0400000c0d0e7389 */ /* 0x00006400000c000b */
[----:B01----:R-:W-:Y:S01]  /*2b090*/  ENDCOLLECTIVE ;  /* 0x000000000000791b */ /* 0x003fe20003800000 */
.L_x_12568:
        /* <DEDUP_REMOVED lines=8> */
.L_x_12569:
        /* <DEDUP_REMOVED lines=8> */
.L_x_12570:
        /* <DEDUP_REMOVED lines=8> */
.L_x_12571:
        /* <DEDUP_REMOVED lines=9> */
.L_x_12572:
[----:B------:R-:W-:Y:S01]  /*2b2b0*/  IMAD.MOV.U32 R16, RZ, RZ, R14 ;  /* 0x000000ffff107224 */ /* 0x000fe200078e000e */
[----:B------:R-:W-:Y:S06]  /*2b2c0*/  BRA `(.L_x_12573) ;  /* 0xffffffcc00a07947 */ /* 0x000fec000383ffff */
.L_x_12493:
        /* <DEDUP_REMOVED lines=8> */
.L_x_12575:
[----:B------:R-:W-:Y:S05]  /*2b350*/  BSYNC B0 ;  /* 0x0000000000007941 */ /* 0x000fea0003800000 */
.L_x_12574:
        /* <DEDUP_REMOVED lines=9> */
.L_x_12576:
[----:B------:R-:W-:Y:S01]  /*2b3f0*/  IMAD.MOV.U32 R12, RZ, RZ, 0x4 ;  /* 0x00000004ff0c7424 */ /* 0x000fe200078e00ff */
[----:B------:R-:W-:-:S05]  /*2b400*/  SEL R14, R14, RZ, P2 ;  /* 0x000000ff0e0e7207 */ /* 0x000fca0001000000 */
[----:B------:R-:W-:-:S04]  /*2b410*/  IMAD.IADD R3, R3, 0x1, R14 ;  /* 0x0000000103037824 */ /* 0x000fc800078e020e */
[----:B------:R-:W-:-:S07]  /*2b420*/  IMAD.MOV.U32 R13, RZ, RZ, R3 ;  /* 0x000000ffff0d7224 */ /* 0x000fce00078e0003 */
[----:B------:R-:W-:Y:S05]  /*2b430*/  WARPSYNC.COLLECTIVE R15, `(.L_x_12577) ;  /* 0x000000000f087348 */ /* 0x000fea0003c00000 */
[----:B------:R0:W1:Y:S02]  /*2b440*/  SHFL.UP P6, R14, R13, R12, R11 ;  /* 0x0400000c0d0e7389 */ /* 0x00006400000c000b */
[----:B01----:R-:W-:Y:S01]  /*2b450*/  ENDCOLLECTIVE ;  /* 0x000000000000791b */ /* 0x003fe20003800000 */
.L_x_12577:
[----:B------:R-:W-:Y:S01]  /*2b460*/  IMAD.MOV.U32 R12, RZ, RZ, 0x8 ;  /* 0x00000008ff0c7424 */ /* 0x000fe200078e00ff */
[----:B------:R-:W-:-:S05]  /*2b470*/  SEL R14, R14, RZ, P3 ;  /* 0x000000ff0e0e7207 */ /* 0x000fca0001800000 */
[----:B------:R-:W-:-:S04]  /*2b480*/  IMAD.IADD R3, R3, 0x1, R14 ;  /* 0x0000000103037824 */ /* 0x000fc800078e020e */
[----:B------:R-:W-:-:S07]  /*2b490*/  IMAD.MOV.U32 R13, RZ, RZ, R3 ;  /* 0x000000ffff0d7224 */ /* 0x000fce00078e0003 */
[----:B------:R-:W-:Y:S05]  /*2b4a0*/  WARPSYNC.COLLECTIVE R15, `(.L_x_12578) ;  /* 0x000000000f087348 */ /* 0x000fea0003c00000 */
[----:B------:R0:W1:Y:S02]  /*2b4b0*/  SHFL.UP P6, R14, R13, R12, R11 ;  /* 0x0400000c0d0e7389 */ /* 0x00006400000c000b */
[----:B01----:R-:W-:Y:S01]  /*2b4c0*/  ENDCOLLECTIVE ;  /* 0x000000000000791b */ /* 0x003fe20003800000 */
.L_x_12578:
[----:B------:R-:W-:Y:S01]  /*2b4d0*/  IMAD.MOV.U32 R12, RZ, RZ, 0x10 ;  /* 0x00000010ff0c7424 */ /* 0x000fe200078e00ff */
[----:B------:R-:W-:-:S05]  /*2b4e0*/  SEL R14, R14, RZ, P4 ;  /* 0x000000ff0e0e7207 */ /* 0x000fca0002000000 */
[----:B------:R-:W-:-:S04]  /*2b4f0*/  IMAD.IADD R3, R3, 0x1, R14 ;  /* 0x0000000103037824 */ /* 0x000fc800078e020e */
[----:B------:R-:W-:-:S07]  /*2b500*/  IMAD.MOV.U32 R13, RZ, RZ, R3 ;  /* 0x000000ffff0d7224 */ /* 0x000fce00078e0003 */
[----:B------:R-:W-:Y:S05]  /*2b510*/  WARPSYNC.COLLECTIVE R15, `(.L_x_12579) ;  /* 0x000000000f087348 */ /* 0x000fea0003c00000 */
[----:B------:R0:W1:Y:S02]  /*2b520*/  SHFL.UP P6, R14, R13, R12, R11 ;  /* 0x0400000c0d0e7389 */ /* 0x00006400000c000b */
[----:B01----:R-:W-:Y:S01]  /*2b530*/  ENDCOLLECTIVE ;  /* 0x000000000000791b */ /* 0x003fe20003800000 */
.L_x_12579:
        /* <DEDUP_REMOVED lines=8> */
.L_x_12580:
[----:B------:R-:W-:Y:S01]  /*2b5c0*/  IMAD.MOV.U32 R16, RZ, RZ, R14 ;  /* 0x000000ffff107224 */ /* 0x000fe200078e000e */
[----:B------:R-:W-:Y:S06]  /*2b5d0*/  BRA `(.L_x_12581) ;  /* 0xffffffcc00787947 */ /* 0x000fec000383ffff */
.L_x_12495:
[----:B------:R-:W-:Y:S01]  /*2b5e0*/  BSSY B0, `(.L_x_12582) ;  /* 0x0000006000007945 */ /* 0x000fe20003800000 */
[----:B------:R-:W-:Y:S01]  /*2b5f0*/  PLOP3.LUT P6, PT, P6, PT, PT, 0x8, 0x0 ;  /* 0x000000000000781c */ /* 0x000fe200037ce170 */
[----:B------:R-:W-:-:S12]  /*2b600*/  IMAD.MOV.U32 R15, RZ, RZ, -0x1 ;  /* 0xffffffffff0f7424 */ /* 0x000fd800078e00ff */
[----:B01---5:R-:W-:Y:S05]  /*2b610*/  WARPSYNC.COLLECTIVE R15, `(.L_x_12583) ;  /* 0x000000000f087348 */ /* 0x023fea0003c00000 */
[----:B------:R-:W-:Y:S01]  /*2b620*/  VOTE.ANY R14, PT, P6 ;  /* 0x00000000000e7806 */ /* 0x000fe200030e0100 */
[----:B01---5:R-:W-:Y:S06]  /*2b630*/  ENDCOLLECTIVE ;  /* 0x000000000000791b */ /* 0x023fec0003800000 */
.L_x_12583:
[----:B------:R-:W-:Y:S05]  /*2b640*/  BSYNC B0 ;  /* 0x0000000000007941 */ /* 0x000fea0003800000 */
.L_x_12582:
        /* <DEDUP_REMOVED lines=9> */
.L_x_12584:
[----:B------:R-:W-:Y:S01]  /*2b6e0*/  IMAD.MOV.U32 R17, RZ, RZ, R14 ;  /* 0x000000ffff117224 */ /* 0x000fe200078e000e */
[----:B------:R-:W-:Y:S06]  /*2b6f0*/  BRA `(.L_x_12585) ;  /* 0xffffffcc00687947 */ /* 0x000fec000383ffff */
.L_x_12497:
[----:B------:R-:W-:Y:S01]  /*2b700*/  BSSY B0, `(.L_x_12586) ;  /* 0x0000007000007945 */ /* 0x000fe20003800000 */
[----:B------:R-:W-:Y:S02]  /*2b710*/  IMAD.MOV.U32 R13, RZ, RZ, R3 ;  /* 0x000000ffff0d7224 */ /* 0x000fe400078e0003 */
[----:B------:R-:W-:Y:S02]  /*2b720*/  IMAD.MOV.U32 R11, RZ, RZ, 0x1f ;  /* 0x0000001fff0b7424 */ /* 0x000fe400078e00ff */
[----:B------:R-:W-:-:S07]  /*2b730*/  IMAD.MOV.U32 R15, RZ, RZ, -0x1 ;  /* 0xffffffffff0f7424 */ /* 0x000fce00078e00ff */
[----:B0123-5:R-:W-:Y:S05]  /*2b740*/  WARPSYNC.COLLECTIVE R15, `(.L_x_12587) ;  /* 0x000000000f087348 */ /* 0x02ffea0003c00000 */
[----:B------:R4:W0:Y:S02]  /*2b750*/  SHFL.IDX P6, R14, R13, R12, R11 ;  /* 0x0000000c0d0e7389 */ /* 0x00082400000c000b */
[----:B012345:R-:W-:Y:S01]  /*2b760*/  ENDCOLLECTIVE ;  /* 0x000000000000791b */ /* 0x03ffe20003800000 */
.L_x_12587:
[----:B------:R-:W-:Y:S05]  /*2b770*/  BSYNC B0 ;  /* 0x0000000000007941 */ /* 0x000fea0003800000 */
.L_x_12586:
[----:B------:R-:W-:Y:S01]  /*2b780*/  IMAD.MOV.U32 R3, RZ, RZ, R14 ;  /* 0x000000ffff037224 */ /* 0x000fe200078e000e */
[----:B------:R-:W-:Y:S06]  /*2b790*/  BRA `(.L_x_12588) ;  /* 0xffffffcc005c7947 */ /* 0x000fec000383ffff */
.L_x_12501:
[----:B0-----:R0:W2:Y:S02]  /*2b7a0*/  SYNCS.PHASECHK.TRANS64.TRYWAIT P0, [R0+URZ+0x32420], R3 ;  /* 0x03242003000075a7 */ /* 0x0010a4000800017f */
[----:B--2---:R-:W-:Y:S05]  /*2b7b0*/  @!P0 NANOSLEEP.SYNCS 0x989680 ;  /* 0x009896800000895d */ /* 0x004fea0003900000 */
[----:B------:R-:W2:Y:S02]  /*2b7c0*/  @!P0 SYNCS.PHASECHK.TRANS64 P0, [R0+URZ+0x32420], R3 ;  /* 0x03242003000085a7 */ /* 0x000ea4000800007f */
[----:B--2---:R-:W-:Y:S05]  /*2b7d0*/  @!P0 BRA `(.L_x_12501) ;  /* 0xfffffffc00f08947 */ /* 0x004fea000383ffff */
[----:B------:R-:W-:Y:S05]  /*2b7e0*/  BRA `(.L_x_12589) ;  /* 0xffffffd000e07947 */ /* 0x000fea000383ffff */
.L_x_12502:
        /* <DEDUP_REMOVED lines=11> */
.L_x_12591:
[----:B------:R-:W-:Y:S05]  /*2b8a0*/  BSYNC B0 ;  /* 0x0000000000007941 */ /* 0x000fea0003800000 */
.L_x_12590:
[----:B------:R-:W-:Y:S05]  /*2b8b0*/  BRA `(.L_x_12592) ;  /* 0xffffffd000c87947 */ /* 0x000fea000383ffff */
.L_x_12505:
[----:B------:R-:W-:Y:S01]  /*2b8c0*/  BSSY B1, `(.L_x_12593) ;  /* 0x0000006000017945 */ /* 0x000fe20003800000 */
[----:B------:R-:W-:-:S07]  /*2b8d0*/  IMAD.MOV.U32 R15, RZ, RZ, -0x1 ;  /* 0xffffffffff0f7424 */ /* 0x000fce00078e00ff */
[----:B012--5:R-:W-:Y:S05]  /*2b8e0*/  WARPSYNC.COLLECTIVE R15, `(.L_x_12594) ;  /* 0x000000000f0c7348 */ /* 0x027fea0003c00000 */
[----:B------:R-:W-:Y:S02]  /*2b8f0*/  ELECT P6, UR62, PT ;  /* 0x00000000003e782f */ /* 0x000fe400038c0000 */
[----:B------:R-:W-:Y:S01]  /*2b900*/  MOV R14, UR62 ;  /* 0x0000003e000e7c02 */ /* 0x000fe20008000f00 */
[----:B012--5:R-:W-:Y:S10]  /*2b910*/  ENDCOLLECTIVE ;  /* 0x000000000000791b */ /* 0x027ff40003800000 */
.L_x_12594:
[----:B------:R-:W-:Y:S05]  /*2b920*/  BSYNC B1 ;  /* 0x0000000000017941 */ /* 0x000fea0003800000 */
.L_x_12593:
[----:B------:R-:W-:Y:S05]  /*2b930*/  BRA `(.L_x_12595) ;  /* 0xffffffd000c07947 */ /* 0x000fea000383ffff */
.L_x_12507:
[----:B0-----:R0:W2:Y:S02]  /*2b940*/  SYNCS.PHASECHK.TRANS64.TRYWAIT P0, [R6+URZ], R5 ;  /* 0x00000005060075a7 */ /* 0x0010a4000800017f */
[----:B--2---:R-:W-:Y:S05]  /*2b950*/  @!P0 NANOSLEEP.SYNCS 0x989680 ;  /* 0x009896800000895d */ /* 0x004fea0003900000 */
[----:B------:R-:W2:Y:S02]  /*2b960*/  @!P0 SYNCS.PHASECHK.TRANS64 P0, [R6+URZ], R5 ;  /* 0x00000005060085a7 */ /* 0x000ea4000800007f */
[----:B--2---:R-:W-:Y:S05]  /*2b970*/  @!P0 BRA `(.L_x_12507) ;  /* 0xfffffffc00f08947 */ /* 0x004fea000383ffff */
[----:B------:R-:W-:Y:S05]  /*2b980*/  BRA `(.L_x_12596) ;  /* 0xffffffd000fc7947 */ /* 0x000fea000383ffff */
.L_x_12508:
[----:B--2---:R2:W3:Y:S02]  /*2b990*/  SYNCS.PHASECHK.TRANS64.TRYWAIT P0, [R7+URZ], R2 ;  /* 0x00000002070075a7 */ /* 0x0044e4000800017f */
[----:B---3--:R-:W-:Y:S05]  /*2b9a0*/  @!P0 NANOSLEEP.SYNCS 0x989680 ;  /* 0x009896800000895d */ /* 0x008fea0003900000 */
[----:B------:R-:W3:Y:S02]  /*2b9b0*/  @!P0 SYNCS.PHASECHK.TRANS64 P0, [R7+URZ], R2 ;  /* 0x00000002070085a7 */ /* 0x000ee4000800007f */
[----:B---3--:R-:W-:Y:S05]  /*2b9c0*/  @!P0 BRA `(.L_x_12508) ;  /* 0xfffffffc00f08947 */ /* 0x008fea000383ffff */
[----:B------:R-:W-:Y:S05]  /*2b9d0*/  BRA `(.L_x_12597) ;  /* 0xffffffd000f07947 */ /* 0x000fea000383ffff */
.L_x_12510:
[----:B---3--:R3:W4:Y:S02]  /*2b9e0*/  SYNCS.PHASECHK.TRANS64.TRYWAIT P0, [R4+URZ], R5 ;  /* 0x00000005040075a7 */ /* 0x008724000800017f */
[----:B----4-:R-:W-:Y:S05]  /*2b9f0*/  @!P0 NANOSLEEP.SYNCS 0x989680 ;  /* 0x009896800000895d */ /* 0x010fea0003900000 */
[----:B------:R-:W4:Y:S02]  /*2ba00*/  @!P0 SYNCS.PHASECHK.TRANS64 P0, [R4+URZ], R5 ;  /* 0x00000005040085a7 */ /* 0x000f24000800007f */
[----:B----4-:R-:W-:Y:S05]  /*2ba10*/  @!P0 BRA `(.L_x_12510) ;  /* 0xfffffffc00f08947 */ /* 0x010fea000383ffff */
[----:B------:R-:W-:Y:S05]  /*2ba20*/  BRA `(.L_x_12598) ;  /* 0xffffffd000f87947 */ /* 0x000fea000383ffff */
        .type           $_ZN7cutlass13device_kernelIN5flash11enable_sm90INS1_16FlashAttnFwdSm90INS1_25CollectiveMainloopFwdSm90ILi2EN4cute5tupleIJNS5_1CILi1EEES8_S8_EEENS6_IJNS7_ILi128EEENS7_ILi96EEENS7_ILi64EEEEEELi256ENS_6half_tEfNS_4arch4Sm90ELb0ELb1ELb0ELb1ELb0ELb0ELb1ELb1ELb0ELb1ELb0ELb0EEENS1_21CollectiveEpilogueFwdINS6_IJSA_NS7_ILi256EEESB_EEES9_SE_SG_Li256ELb1ELb1ELb0ELb0EEENS1_36VarlenDynamicPersistentTileSchedulerILi128ELi96ELi256ELi128ELb0ELb1ELb1ELb1ELb0ELb1EEEEEEEEEvNT_6ParamsE$_ZZN5flash25CollectiveMainloopFwdSm90ILi2EN4cute5tupleIJNS1_1CILi1EEES4_S4_EEENS2_IJNS3_ILi128EEENS3_ILi96EEENS3_ILi64EEEEEELi256EN7cutlass6half_tEfNSA_4arch4Sm90ELb0ELb1ELb0ELb1ELb0ELb0ELb1ELb1ELb0ELb1ELb0ELb0EE3mmaINS_16FlashAttnFwdSm90ISE_NS_21CollectiveEpilogueFwdINS2_IJS6_NS3_ILi256EEES7_EEES5_SB_SD_Li256ELb1ELb1ELb0ELb0EEENS_36VarlenDynamicPersistentTileSchedulerILi128ELi96ELi256ELi128ELb0ELb1ELb1ELb1ELb0ELb1EEEE13SharedStorageENS1_6TensorINS1_11ArrayEngineIfLm128EEENS1_6LayoutINS2_IJNS2_IJNS3_ILi2EEEST_NS3_ILi32EEEEEES4_S4_EEENS2_IJNS2_IJS4_ST_NS3_ILi4EEEEEENS3_ILi0EEESZ_EEEEEEENS_7SoftmaxILi2ELi0EEEEEbRKNSE_6ParamsENSA_25PipelineTmaAsyncNoClusterILi2ENSA_16PipelineTmaAsyncILi2EEEEES1B_RNSA_13PipelineStateILj2EEERT0_RT1_iRiRKNS_16SeqlenInfoQKNewKILb1ELb0EEENS2_IJiiiiEEERT_ENKUliT_T0_T1_E_clIZSF_ISO_S12_S14_EbS17_S1B_S1B_S1E_S1G_S1I_iS1J_S1N_S1O_S1Q_EUlRS1R_iE1_NS3_ILb0EEENS3_ILb1EEEEEDaiS1R_S1S_S1T_,@function
        .size           $_ZN7cutlass13device_kernelIN5flash11enable_sm90INS1_16FlashAttnFwdSm90INS1_25CollectiveMainloopFwdSm90ILi2EN4cute5tupleIJNS5_1CILi1EEES8_S8_EEENS6_IJNS7_ILi128EEENS7_ILi96EEENS7_ILi64EEEEEELi256ENS_6half_tEfNS_4arch4Sm90ELb0ELb1ELb0ELb1ELb0ELb0ELb1ELb1ELb0ELb1ELb0ELb0EEENS1_21CollectiveEpilogueFwdINS6_IJSA_NS7_ILi256EEESB_EEES9_SE_SG_Li256ELb1ELb1ELb0ELb0EEENS1_36VarlenDynamicPersistentTileSchedulerILi128ELi96ELi256ELi128ELb0ELb1ELb1ELb1ELb0ELb1EEEEEEEEEvNT_6ParamsE$_ZZN5flash25CollectiveMainloopFwdSm90ILi2EN4cute5tupleIJNS1_1CILi1EEES4_S4_EEENS2_IJNS3_ILi128EEENS3_ILi96EEENS3_ILi64EEEEEELi256EN7cutlass6half_tEfNSA_4arch4Sm90ELb0ELb1ELb0ELb1ELb0ELb0ELb1ELb1ELb0ELb1ELb0ELb0EE3mmaINS_16FlashAttnFwdSm90ISE_NS_21CollectiveEpilogueFwdINS2_IJS6_NS3_ILi256EEES7_EEES5_SB_SD_Li256ELb1ELb1ELb0ELb0EEENS_36VarlenDynamicPersistentTileSchedulerILi128ELi96ELi256ELi128ELb0ELb1ELb1ELb1ELb0ELb1EEEE13SharedStorageENS1_6TensorINS1_11ArrayEngineIfLm128EEENS1_6LayoutINS2_IJNS2_IJNS3_ILi2EEEST_NS3_ILi32EEEEEES4_S4_EEENS2_IJNS2_IJS4_ST_NS3_ILi4EEEEEENS3_ILi0EEESZ_EEEEEEENS_7SoftmaxILi2ELi0EEEEEbRKNSE_6ParamsENSA_25PipelineTmaAsyncNoClusterILi2ENSA_16PipelineTmaAsyncILi2EEEEES1B_RNSA_13PipelineStateILj2EEERT0_RT1_iRiRKNS_16SeqlenInfoQKNewKILb1ELb0EEENS2_IJiiiiEEERT_ENKUliT_T0_T1_E_clIZSF_ISO_S12_S14_EbS17_S1B_S1B_S1E_S1G_S1I_iS1J_S1N_S1O_S1Q_EUlRS1R_iE1_NS3_ILb0EEENS3_ILb1EEEEEDaiS1R_S1S_S1T_,(.L_x_15145 - $_ZN7cutlass13device_kernelIN5flash11enable_sm90INS1_16FlashAttnFwdSm90INS1_25CollectiveMainloopFwdSm90ILi2EN4cute5tupleIJNS5_1CILi1EEES8_S8_EEENS6_IJNS7_ILi128EEENS7_ILi96EEENS7_ILi64EEEEEELi256ENS_6half_tEfNS_4arch4Sm90ELb0ELb1ELb0ELb1ELb0ELb0ELb1ELb1ELb0ELb1ELb0ELb0EEENS1_21CollectiveEpilogueFwdINS6_IJSA_NS7_ILi256EEESB_EEES9_SE_SG_Li256ELb1ELb1ELb0ELb0EEENS1_36VarlenDynamicPersistentTileSchedulerILi128ELi96ELi256ELi128ELb0ELb1ELb1ELb1ELb0ELb1EEEEEEEEEvNT_6ParamsE$_ZZN5flash25CollectiveMainloopFwdSm90ILi2EN4cute5tupleIJNS1_1CILi1EEES4_S4_EEENS2_IJNS3_ILi128EEENS3_ILi96EEENS3_ILi64EEEEEELi256EN7cutlass6half_tEfNSA_4arch4Sm90ELb0ELb1ELb0ELb1ELb0ELb0ELb1ELb1ELb0ELb1ELb0ELb0EE3mmaINS_16FlashAttnFwdSm90ISE_NS_21CollectiveEpilogueFwdINS2_IJS6_NS3_ILi256EEES7_EEES5_SB_SD_Li256ELb1ELb1ELb0ELb0EEENS_36VarlenDynamicPersistentTileSchedulerILi128ELi96ELi256ELi128ELb0ELb1ELb1ELb1ELb0ELb1EEEE13SharedStorageENS1_6TensorINS1_11ArrayEngineIfLm128EEENS1_6LayoutINS2_IJNS2_IJNS3_ILi2EEEST_NS3_ILi32EEEEEES4_S4_EEENS2_IJNS2_IJS4_ST_NS3_ILi4EEEEEENS3_ILi0EEESZ_EEEEEEENS_7SoftmaxILi2ELi0EEEEEbRKNSE_6ParamsENSA_25PipelineTmaAsyncNoClusterILi2ENSA_16PipelineTmaAsyncILi2EEEEES1B_RNSA_13PipelineStateILj2EEERT0_RT1_iRiRKNS_16SeqlenInfoQKNewKILb1ELb0EEENS2_IJiiiiEEERT_ENKUliT_T0_T1_E_clIZSF_ISO_S12_S14_EbS17_S1B_S1B_S1E_S1G_S1I_iS1J_S1N_S1O_S1Q_EUlRS1R_iE1_NS3_ILb0EEENS3_ILb1EEEEEDaiS1R_S1S_S1T_)
$_ZN7cutlass13device_kernelIN5flash11enable_sm90INS1_16FlashAttnFwdSm90INS1_25CollectiveMainloopFwdSm90ILi2EN4cute5tupleIJNS5_1CILi1EEES8_S8_EEENS6_IJNS7_ILi128EEENS7_ILi96EEENS7_ILi64EEEEEELi256ENS_6half_tEfNS_4arch4Sm90ELb0ELb1ELb0ELb1ELb0ELb0ELb1ELb1ELb0ELb1ELb0ELb0EEENS1_21CollectiveEpilogueFwdINS6_IJSA_NS7_ILi256EEESB_EEES9_SE_SG_Li256ELb1ELb1ELb0ELb0EEENS1_36VarlenDynamicPersistentTileSchedulerILi128ELi96ELi256ELi128ELb0ELb1ELb1ELb1ELb0ELb1EEEEEEEEEvNT_6ParamsE$_ZZN5flash25CollectiveMainloopFwdSm90ILi2EN4cute5tupleIJNS1_1CILi1EEES4_S4_EEENS2_IJNS3_ILi128EEENS3_ILi96EEENS3_ILi64EEEEEELi256EN7cutlass6half_tEfNSA_4arch4Sm90ELb0ELb1ELb0ELb1ELb0ELb0ELb1ELb1ELb0ELb1ELb0ELb0EE3mmaINS_16FlashAttnFwdSm90ISE_NS_21CollectiveEpilogueFwdINS2_IJS6_NS3_ILi256EEES7_EEES5_SB_SD_Li256ELb1ELb1ELb0ELb0EEENS_36VarlenDynamicPersistentTileSchedulerILi128ELi96ELi256ELi128ELb0ELb1ELb1ELb1ELb0ELb1EEEE13SharedStorageENS1_6TensorINS1_11ArrayEngineIfLm128EEENS1_6LayoutINS2_IJNS2_IJNS3_ILi2EEEST_NS3_ILi32EEEEEES4_S4_EEENS2_IJNS2_IJS4_ST_NS3_ILi4EEEEEENS3_ILi0EEESZ_EEEEEEENS_7SoftmaxILi2ELi0EEEEEbRKNSE_6ParamsENSA_25PipelineTmaAsyncNoClusterILi2ENSA_16PipelineTmaAsyncILi2EEEEES1B_RNSA_13PipelineStateILj2EEERT0_RT1_iRiRKNS_16SeqlenInfoQKNewKILb1ELb0EEENS2_IJiiiiEEERT_ENKUliT_T0_T1_E_clIZSF_ISO_S12_S14_EbS17_S1B_S1B_S1E_S1G_S1I_iS1J_S1N_S1O_S1Q_EUlRS1R_iE1_NS3_ILb0EEENS3_ILb1EEEEEDaiS1R_S1S_S1T_:
        /* <DEDUP_REMOVED lines=47> */
.L_x_12600:
[----:B------:R-:W-:Y:S05]  /*2bd20*/  BSYNC B3 ;  /* 0x0000000000037941 */ /* 0x000fea0003800000 */
.L_x_12599:
        /* <DEDUP_REMOVED lines=17> */
.L_x_12602:
[----:B------:R-:W-:Y:S05]  /*2be40*/  BSYNC B3 ;  /* 0x0000000000037941 */ /* 0x000fea0003800000 */
.L_x_12601:
        /* <DEDUP_REMOVED lines=10> */
.L_x_12604:
[----:B------:R-:W-:Y:S05]  /*2bef0*/  BSYNC B3 ;  /* 0x0000000000037941 */ /* 0x000fea0003800000 */
.L_x_12603:
        /* <DEDUP_REMOVED lines=92> */
.L_x_12607:
[----:B------:R-:W-:Y:S05]  /*2c4c0*/  BSYNC B3 ;  /* 0x0000000000037941 */ /* 0x000fea0003800000 */
.L_x_12606:
        /* <DEDUP_REMOVED lines=17> */
.L_x_12609:
[----:B------:R-:W-:Y:S05]  /*2c5e0*/  BSYNC B3 ;  /* 0x0000000000037941 */ /* 0x000fea0003800000 */
.L_x_12608:
        /* <DEDUP_REMOVED lines=10> */
.L_x_12611:
[----:B------:R-:W-:Y:S05]  /*2c690*/  BSYNC B3 ;  /* 0x0000000000037941 */ /* 0x000fea0003800000 */
.L_x_12610:
        /* <DEDUP_REMOVED lines=392> */
.L_x_12618:
[----:B------:R-:W-:Y:S05]  /*2df20*/  BSYNC B5 ;  /* 0x0000000000057941 */ /* 0x000fea0003800000 */
.L_x_12617:
[----:B------:R-:W-:Y:S01]  /*2df30*/  LOP3.LUT R9, RZ, R9, RZ, 0x33, !PT ;  /* 0x00000009ff097212 */ /* 0x000fe200078e33ff */
[----:B------:R-:W-:Y:S06]  /*2df40*/  BRA `(.L_x_12619) ;  /* 0x0000000000287947 */ /* 0x000fec0003800000 */
.L_x_12616:
        /* <DEDUP_REMOVED lines=10> */
.L_x_12619:
[----:B------:R-:W-:Y:S05]  /*2dff0*/  BSYNC B4 ;  /* 0x0000000000047941 */ /* 0x000fea0003800000 */
.L_x_12615:
[----:B------:R-:W-:-:S05]  /*2e000*/  IMAD R9, R76, R9, R12 ;  /* 0x000000094c097224 */ /* 0x000fca00078e020c */
[----:B------:R-:W-:Y:S02]  /*2e010*/  VIMNMX R2, R2, R9, !PT ;  /* 0x0000000902027248 */ /* 0x000fe40007fe0100 */
[----:B------:R-:W-:-:S07]  /*2e020*/  VIADDMNMX R7, R9, R76, R7, PT ;  /* 0x0000004c09077246 */ /* 0x000fce0003800107 */
.L_x_12614:
[----:B------:R-:W-:Y:S05]  /*2e030*/  BSYNC B3 ;  /* 0x0000000000037941 */ /* 0x000fea0003800000 */
.L_x_12613:
        /* <DEDUP_REMOVED lines=137> */
.L_x_12625:
[----:B------:R-:W-:Y:S05]  /*2e8d0*/  BSYNC B5 ;  /* 0x0000000000057941 */ /* 0x000fea0003800000 */
.L_x_12624:
[----:B------:R-:W-:Y:S01]  /*2e8e0*/  LOP3.LUT R21, RZ, R21, RZ, 0x33, !PT ;  /* 0x00000015ff157212 */ /* 0x000fe200078e33ff */
[----:B------:R-:W-:Y:S06]  /*2e8f0*/  BRA `(.L_x_12626) ;  /* 0x0000000000287947 */ /* 0x000fec0003800000 */
.L_x_12623:
        /* <DEDUP_REMOVED lines=10> */
.L_x_12626:
[----:B------:R-:W-:Y:S05]  /*2e9a0*/  BSYNC B4 ;  /* 0x0000000000047941 */ /* 0x000fea0003800000 */
.L_x_12622:
[----:B------:R-:W-:-:S05]  /*2e9b0*/  IMAD R21, R76, R21, R12 ;  /* 0x000000154c157224 */ /* 0x000fca00078e020c */
[----:B------:R-:W-:Y:S02]  /*2e9c0*/  VIADDMNMX R9, R21, R76, R9, PT ;  /* 0x0000004c15097246 */ /* 0x000fe40003800109 */
[----:B------:R-:W-:-:S07]  /*2e9d0*/  VIMNMX R8, R8, R21, !PT ;  /* 0x0000001508087248 */ /* 0x000fce0007fe0100 */
.L_x_12621:
[----:B------:R-:W-:Y:S05]  /*2e9e0*/  BSYNC B3 ;  /* 0x0000000000037941 */ /* 0x000fea0003800000 */
.L_x_12620:
        /* <DEDUP_REMOVED lines=246> */
[----:B---3--:R-:W-:Y:S01]  /*2f950*/  FADD.FTZ R6, R152, R73 ;  /* 0x0000004998067221 */ /* 0x008fe20000010000 */
[----:B------:R-:W3:Y:S01]  /*2f960*/  MUFU.EX2 R13, R34 ;  /* 0x00000022000d7308 */ /* 0x000ee20000000800 */
[----:B----4-:R-:W-:-:S02]  /*2f970*/  FADD.FTZ R7, R153, R24 ;  /* 0x0000001899077221 */ /* 0x010fc40000010000 */
[----:B0-----:R-:W-:Y:S02]  /*2f980*/  FADD.FTZ R27, R25, R6 ;  /* 0x00000006191b7221 */ /* 0x001fe40000010000 */
[----:B-1----:R-:W-:-:S03]  /*2f990*/  FADD.FTZ R6, R158, R7 ;  /* 0x000000079e067221 */ /* 0x002fc60000010000 */
[----:B------:R-:W0:Y:S01]  /*2f9a0*/  MUFU.EX2 R21, R21 ;  /* 0x0000001500157308 */ /* 0x000e220000000800 */
[----:B--2---:R-:W-:Y:S01]  /*2f9b0*/  FADD.FTZ R24, R154, R27 ;  /* 0x0000001b9a187221 */ /* 0x004fe20000010000 */
[----:B-----5:R-:W-:-:S06]  /*2f9c0*/  FADD.FTZ R6, R155, R6 ;  /* 0x000000069b067221 */ /* 0x020fcc0000010000 */
[----:B------:R-:W1:Y:S01]  /*2f9d0*/  MUFU.EX2 R12, R12 ;  /* 0x0000000c000c7308 */ /* 0x000e620000000800 */
[----:B------:R-:W-:Y:S01]  /*2f9e0*/  FADD.FTZ R7, R213, R24 ;  /* 0x00000018d5077221 */ /* 0x000fe20000010000 */
[----:B------:R-:W-:-:S06]  /*2f9f0*/  FADD.FTZ R6, R157, R6 ;  /* 0x000000069d067221 */ /* 0x000fcc0000010000 */
[----:B------:R-:W2:Y:S08]  /*2fa00*/  MUFU.EX2 R20, R20 ;  /* 0x0000001400147308 */ /* 0x000eb00000000800 */
[----:B------:R-:W4:Y:S01]  /*2fa10*/  MUFU.EX2 R160, R160 ;  /* 0x000000a000a07308 */ /* 0x000f220000000800 */
[----:B------:R-:W-:Y:S01]  /*2fa20*/  FADD.FTZ R24, R156, R7 ;  /* 0x000000079c187221 */ /* 0x000fe20000010000 */
        /* <DEDUP_REMOVED lines=464> */
[----:B------:R-:W3:Y:S02]  /*31730*/  LD.E R2, desc[UR6][R6.64+0x1f8] ;  /* 0x0001f80606027980 */ /* 0x000ee4000c101900 */
[----:B---3--:R-:W-:-:S05]  /*31740*/  FMUL.FTZ R31, R9, R2 ;  /* 0x00000002091f7220 */ /* 0x008fca0000410000 */
[----:B------:R-:W-:Y:S04]  /*31750*/  ST.E desc[UR4][R6.64+0x1f8], R31 ;  /* 0x0001f81f06007985 */ /* 0x000fe8000c101904 */
[----:B------:R-:W3:Y:S01]  /*31760*/  LD.E R2, desc[UR6][R6.64+0x1fc] ;  /* 0x0001fc0606027980 */ /* 0x000ee2000c101900 */
[----:B------:R-:W-:Y:S01]  /*31770*/  LEA.HI R24, R207, 0x8, RZ, 0x19 ;  /* 0x00000008cf187811 */ /* 0x000fe200078fc8ff */
[----:B---3--:R-:W-:-:S05]  /*31780*/  FMUL.FTZ R9, R9, R2 ;  /* 0x0000000209097220 */ /* 0x008fca0000410000 */
[----:B------:R3:W-:Y:S04]  /*31790*/  ST.E desc[UR4][R6.64+0x1fc], R9 ;  /* 0x0001fc0906007985 */ /* 0x0007e8000c101904 */
[----:B0-----:R-:W4:Y:S01]  /*317a0*/  LDL.64 R2, [R0+0x80] ;  /* 0x0000800000027983 */ /* 0x001f220000100a00 */
[----:B------:R0:W-:Y:S06]  /*317b0*/  BAR.SYNC.DEFER_BLOCKING R24, 0x100 ;  /* 0x000400180000751d */ /* 0x0001ec0000010000 */
[----:B-1----:R-:W5:Y:S04]  /*317c0*/  LDL.64 R26, [R0] ;  /* 0x00000000001a7983 */ /* 0x002f680000100a00 */
[----:B--2---:R-:W2:Y:S04]  /*317d0*/  LDL.64 R28, [R0+0x98] ;  /* 0x00009800001c7983 */ /* 0x004ea80000100a00 */
[----:B---3--:R-:W0:Y:S04]  /*317e0*/  LDL.64 R8, [R0+0x88] ;  /* 0x0000880000087983 */ /* 0x008e280000100a00 */
[----:B----4-:R-:W3:Y:S04]  /*317f0*/  LD.E R31, desc[UR4][R2.64] ;  /* 0x00000004021f7980 */ /* 0x010ee8000c101900 */
[----:B-----5:R-:W4:Y:S04]  /*31800*/  LD.E R27, desc[UR6][R26.64] ;  /* 0x000000061a1b7980 */ /* 0x020f28000c101900 */
[----:B--2---:R-:W4:Y:S04]  /*31810*/  LD.E.64 R6, desc[UR4][R28.64] ;  /* 0x000000041c067980 */ /* 0x004f28000c101b00 */
[----:B---3--:R1:W-:Y:S04]  /*31820*/  ST.E desc[UR8][R2.64], R31 ;  /* 0x0000001f02007985 */ /* 0x0083e8000c101908 */
[----:B------:R-:W2:Y:S04]  /*31830*/  LD.E R33, desc[UR10][R2.64+0x4] ;  /* 0x0000040a02217980 */ /* 0x000ea8000c101900 */
[----:B--2---:R2:W-:Y:S04]  /*31840*/  ST.E desc[UR4][R2.64+0x4], R33 ;  /* 0x0000042102007985 */ /* 0x0045e8000c101904 */
[----:B------:R-:W3:Y:S04]  /*31850*/  LD.E R35, desc[UR6][R2.64+0x8] ;  /* 0x0000080602237980 */ /* 0x000ee8000c101900 */
[----:B---3--:R3:W-:Y:S04]  /*31860*/  ST.E desc[UR4][R2.64+0x8], R35 ;  /* 0x0000082302007985 */ /* 0x0087e8000c101904 */
[----:B------:R-:W5:Y:S04]  /*31870*/  LD.E R37, desc[UR6][R2.64+0xc] ;  /* 0x00000c0602257980 */ /* 0x000f68000c101900 */
[----:B-----5:R-:W-:Y:S04]  /*31880*/  ST.E desc[UR4][R2.64+0xc], R37 ;  /* 0x00000c2502007985 */ /* 0x020fe8000c101904 */
[----:B------:R-:W5:Y:S04]  /*31890*/  LD.E R29, desc[UR6][R2.64+0x10] ;  /* 0x00001006021d7980 */ /* 0x000f68000c101900 */
[----:B-----5:R5:W-:Y:S04]  /*318a0*/  ST.E desc[UR4][R2.64+0x10], R29 ;  /* 0x0000101d02007985 */ /* 0x020be8000c101904 */
[----:B-1----:R-:W4:Y:S04]  /*318b0*/  LD.E R31, desc[UR6][R2.64+0x14] ;  /* 0x00001406021f7980 */ /* 0x002f28000c101900 */
[----:B----4-:R1:W-:Y:S04]  /*318c0*/  ST.E desc[UR4][R2.64+0x14], R31 ;  /* 0x0000141f02007985 */ /* 0x0103e8000c101904 */
[----:B--2---:R-:W2:Y:S04]  /*318d0*/  LD.E R33, desc[UR6][R2.64+0x18] ;  /* 0x0000180602217980 */ /* 0x004ea8000c101900 */
[----:B--2---:R2:W-:Y:S04]  /*318e0*/  ST.E desc[UR4][R2.64+0x18], R33 ;  /* 0x0000182102007985 */ /* 0x0045e8000c101904 */
[----:B---3--:R-:W3:Y:S04]  /*318f0*/  LD.E R35, desc[UR6][R2.64+0x1c] ;  /* 0x00001c0602237980 */ /* 0x008ee8000c101900 */
[----:B---3--:R3:W-:Y:S04]  /*31900*/  ST.E desc[UR4][R2.64+0x1c], R35 ;  /* 0x00001c2302007985 */ /* 0x0087e8000c101904 */
[----:B-----5:R-:W4:Y:S04]  /*31910*/  LD.E R29, desc[UR6][R2.64+0x20] ;  /* 0x00002006021d7980 */ /* 0x020f28000c101900 */
[----:B----4-:R4:W-:Y:S04]  /*31920*/  ST.E desc[UR4][R2.64+0x20], R29 ;  /* 0x0000201d02007985 */ /* 0x0109e8000c101904 */
[----:B-1----:R-:W5:Y:S04]  /*31930*/  LD.E R31, desc[UR6][R2.64+0x24] ;  /* 0x00002406021f7980 */ /* 0x002f68000c101900 */
[----:B-----5:R1:W-:Y:S04]  /*31940*/  ST.E desc[UR4][R2.64+0x24], R31 ;  /* 0x0000241f02007985 */ /* 0x0203e8000c101904 */
[----:B--2---:R-:W2:Y:S04]  /*31950*/  LD.E R33, desc[UR6][R2.64+0x28] ;  /* 0x0000280602217980 */ /* 0x004ea8000c101900 */
[----:B--2---:R2:W-:Y:S04]  /*31960*/  ST.E desc[UR4][R2.64+0x28], R33 ;  /* 0x0000282102007985 */ /* 0x0045e8000c101904 */
[----:B---3--:R-:W3:Y:S04]  /*31970*/  LD.E R35, desc[UR6][R2.64+0x2c] ;  /* 0x00002c0602237980 */ /* 0x008ee8000c101900 */
[----:B---3--:R3:W-:Y:S04]  /*31980*/  ST.E desc[UR4][R2.64+0x2c], R35 ;  /* 0x00002c2302007985 */ /* 0x0087e8000c101904 */
[----:B----4-:R-:W4:Y:S04]  /*31990*/  LD.E R29, desc[UR6][R2.64+0x30] ;  /* 0x00003006021d7980 */ /* 0x010f28000c101900 */
        /* <DEDUP_REMOVED lines=229> */
[----:B---3--:R-:W3:Y:S01]  /*327f0*/  LD.E R35, desc[UR6][R2.64+0x1fc] ;  /* 0x0001fc0602237980 */ /* 0x008ee2000c101900 */
[----:B------:R-:W-:-:S02]  /*32800*/  R2UR UR30, R4 ;  /* 0x00000000041e72ca */ /* 0x000fc400000e0000 */
[C---:B------:R-:W-:Y:S02]  /*32810*/  R2UR UR31, R5.reuse ;  /* 0x00000000051f72ca */ /* 0x040fe400000e0000 */
[C---:B------:R-:W-:Y:S02]  /*32820*/  R2UR UR32, R4.reuse ;  /* 0x00000000042072ca */ /* 0x040fe400000e0000 */
[C---:B------:R-:W-:Y:S02]  /*32830*/  R2UR UR33, R5.reuse ;  /* 0x00000000052172ca */ /* 0x040fe400000e0000 */
[C---:B------:R-:W-:Y:S02]  /*32840*/  R2UR UR34, R4.reuse ;  /* 0x00000000042272ca */ /* 0x040fe400000e0000 */
[----:B------:R-:W-:Y:S01]  /*32850*/  R2UR UR35, R5 ;  /* 0x00000000052372ca */ /* 0x000fe200000e0000 */
[----:B---3--:R3:W-:Y:S04]  /*32860*/  ST.E desc[UR4][R2.64+0x1fc], R35 ;  /* 0x0001fc2302007985 */ /* 0x0087e8000c101904 */
[----:B0-----:R-:W5:Y:S01]  /*32870*/  LD.E R24, desc[UR6][R8.64] ;  /* 0x0000000608187980 */ /* 0x001f62000c101900 */
        /* <DEDUP_REMOVED lines=26> */
[----:B------:R-:W-:Y:S01]  /*32a20*/  IMAD R6, R27, 0xc00, R6 ;  /* 0x00000c001b067824 */ /* 0x000fe200078e0206 */
[----:B------:R-:W-:Y:S01]  /*32a30*/  F2FP.F16.F32.PACK_AB R152, R25, R152 ;  /* 0x000000981998723e */ /* 0x000fe200000000ff */
[----:B------:R-:W5:Y:S04]  /*32a40*/  LD.E R26, desc[UR34][R2.64+0x8] ;  /* 0x00000822021a7980 */ /* 0x000f68000c101900 */
[----:B------:R-:W5:Y:S04]  /*32a50*/  LD.E R25, desc[UR32][R2.64+0x4] ;  /* 0x0000042002197980 */ /* 0x000f68000c101900 */
[----:B------:R-:W5:Y:S04]  /*32a60*/  LD.E R27, desc[UR46][R2.64+0xc] ;  /* 0x00000c2e021b7980 */ /* 0x000f68000c101900 */
[----:B------:R-:W5:Y:S04]  /*32a70*/  LD.E R28, desc[UR48][R2.64+0x10] ;  /* 0x00001030021c7980 */ /* 0x000f68000c101900 */
[----:B----4-:R-:W4:Y:S04]  /*32a80*/  LD.E R29, desc[UR50][R2.64+0x14] ;  /* 0x00001432021d7980 */ /* 0x010f28000c101900 */
[----:B------:R-:W4:Y:S04]  /*32a90*/  LD.E R30, desc[UR52][R2.64+0x18] ;  /* 0x00001834021e7980 */ /* 0x000f28000c101900 */
[----:B-1----:R-:W4:Y:S04]  /*32aa0*/  LD.E R31, desc[UR54][R2.64+0x1c] ;  /* 0x00001c36021f7980 */ /* 0x002f28000c101900 */
[----:B------:R-:W4:Y:S04]  /*32ab0*/  LD.E R32, desc[UR60][R2.64+0x20] ;  /* 0x0000203c02207980 */ /* 0x000f28000c101900 */
[----:B--2---:R-:W4:Y:S04]  /*32ac0*/  LD.E R33, desc[UR58][R2.64+0x24] ;  /* 0x0000243a02217980 */ /* 0x004f28000c101900 */
[----:B------:R-:W4:Y:S04]  /*32ad0*/  LD.E R34, desc[UR56][R2.64+0x28] ;  /* 0x0000283802227980 */ /* 0x000f28000c101900 */
[----:B---3--:R-:W4:Y:S04]  /*32ae0*/  LD.E R35, desc[UR4][R2.64+0x2c] ;  /* 0x00002c0402237980 */ /* 0x008f28000c101900 */
        /* <DEDUP_REMOVED lines=51> */
[----:B-----5:R-:W-:-:S03]  /*32e20*/  ISETP.NE.U32.AND P1, PT, R24, RZ, PT ;  /* 0x000000ff1800720c */ /* 0x020fc60003f25070 */
        /* <DEDUP_REMOVED lines=66> */
[----:B------:R-:W-:-:S02]  /*33250*/  R2UR UR6, R6 ;  /* 0x00000000060672ca */ /* 0x000fc400000e0000 */
[----:B------:R-:W-:Y:S02]  /*33260*/  R2UR UR7, R7 ;  /* 0x00000000070772ca */ /* 0x000fe400000e0000 */
[----:B------:R-:W-:Y:S02]  /*33270*/  F2FP.F16.F32.PACK_AB R154, R213, R154 ;  /* 0x0000009ad59a723e */ /* 0x000fe400000000ff */
[----:B------:R-:W-:Y:S02]  /*33280*/  F2FP.F16.F32.PACK_AB R153, R158, R153 ;  /* 0x000000999e99723e */ /* 0x000fe400000000ff */
[----:B------:R-:W-:Y:S01]  /*33290*/  F2FP.F16.F32.PACK_AB R155, R157, R155 ;  /* 0x0000009b9d9b723e */ /* 0x000fe200000000ff */
[----:B------:R-:W-:Y:S01]  /*332a0*/  VOTEU.ANY UP0, P1 ;  /* 0x00000000003f7886 */ /* 0x000fe20000800100 */
        /* <DEDUP_REMOVED lines=5081> */
.L_x_12627:
[----:B------:R-:W-:-:S04]  /*47040*/  IMAD.MOV.U32 R213, RZ, RZ, 0x0 ;  /* 0x00000000ffd57424 */ /* 0x000fc800078e00ff */
[----:B01----:R-:W-:Y:S05]  /*47050*/  RET.REL.NODEC R212 `(_ZN7cutlass13device_kernelIN5flash11enable_sm90INS1_16FlashAttnFwdSm90INS1_25CollectiveMainloopFwdSm90ILi2EN4cute5tupleIJNS5_1CILi1EEES8_S8_EEENS6_IJNS7_ILi128EEENS7_ILi96EEENS7_ILi64EEEEEELi256ENS_6half_tEfNS_4arch4Sm90ELb0ELb1ELb0ELb1ELb0ELb0ELb1ELb1ELb0ELb1ELb0ELb0EEENS1_21CollectiveEpilogueFwdINS6_IJSA_NS7_ILi256EEESB_EEES9_SE_SG_Li256ELb1ELb1ELb0ELb0EEENS1_36VarlenDynamicPersistentTileSchedulerILi128ELi96ELi256ELi128ELb0ELb1ELb1ELb1ELb0ELb1EEEEEEEEEvNT_6ParamsE) ;  /* 0xfffffb8cd4e87950 */ /* 0x003fea0003c3ffff */
.L_x_12605:
[----:B0-----:R0:W1:Y:S02]  /*47060*/  SYNCS.PHASECHK.TRANS64.TRYWAIT P1, [R2+URZ], R3 ;  /* 0x00000003020075a7 */ /* 0x001064000802017f */
[----:B-1----:R-:W-:Y:S05]  /*47070*/  @!P1 NANOSLEEP.SYNCS 0x989680 ;  /* 0x009896800000995d */ /* 0x002fea0003900000 */
[----:B------:R-:W1:Y:S02]  /*47080*/  @!P1 SYNCS.PHASECHK.TRANS64 P1, [R2+URZ], R3 ;  /* 0x00000003020095a7 */ /* 0x000e64000802007f */
[----:B-1----:R-:W-:Y:S05]  /*47090*/  @!P1 BRA `(.L_x_12605) ;  /* 0xfffffffc00f09947 */ /* 0x002fea000383ffff */
[----:B------:R-:W-:Y:S05]  /*470a0*/  BRA `(.L_x_12604) ;  /* 0xfffffe4c00907947 */ /* 0x000fea000383ffff */
.L_x_12612:
[----:B0-----:R0:W1:Y:S02]  /*470b0*/  SYNCS.PHASECHK.TRANS64.TRYWAIT P1, [R8+URZ], R9 ;  /* 0x00000009080075a7 */ /* 0x001064000802017f */
[----:B-1----:R-:W-:Y:S05]  /*470c0*/  @!P1 NANOSLEEP.SYNCS 0x989680 ;  /* 0x009896800000995d */ /* 0x002fea0003900000 */
[----:B------:R-:W1:Y:S02]  /*470d0*/  @!P1 SYNCS.PHASECHK.TRANS64 P1, [R8+URZ], R9 ;  /* 0x00000009080095a7 */ /* 0x000e64000802007f */
[----:B-1----:R-:W-:Y:S05]  /*470e0*/  @!P1 BRA `(.L_x_12612) ;  /* 0xfffffffc00f09947 */ /* 0x002fea000383ffff */
[----:B------:R-:W-:Y:S05]  /*470f0*/  BRA `(.L_x_12611) ;  /* 0xfffffe5400647947 */ /* 0x000fea000383ffff */
.L_x_12628:
        /* <DEDUP_REMOVED lines=16> */
.L_x_15145:


//--------------------- .text._ZN7cutlass13device_kernelIN5flash11enable_sm90INS1_16FlashAttnFwdSm90INS1_25CollectiveMainloopFwdSm90ILi2EN4cute5tupleIJNS5_1CILi1EEES8_S8_EEENS6_IJNS7_ILi128EEENS7_ILi96EEENS7_ILi64EEEEEELi256ENS_6half_tEfNS_4arch4Sm90ELb0ELb1ELb0ELb1ELb0ELb1ELb1ELb1ELb0ELb1ELb0ELb0EEENS1_21CollectiveEpilogueFwdINS6_IJSA_NS7_ILi256EEESB_EEES9_SE_SG_Li256ELb1ELb1ELb0ELb0EEENS1_36VarlenDynamicPersistentTileSchedulerILi128ELi96ELi256ELi128ELb0ELb1ELb1ELb1ELb0ELb1EEEEEEEEEvNT_6ParamsE --------------------------
	.section	.text._ZN7cutlass13device_kernelIN5flash11enable_sm90INS1_16FlashAttnFwdSm90INS1_25CollectiveMainloopFwdSm90ILi2EN4cute5tupleIJNS5_1CILi1EEES8_S8_EEENS6_IJNS7_ILi128EEENS7_ILi96EEENS7_ILi64EEEEEELi256ENS_6half_tEfNS_4arch4Sm90ELb0ELb1ELb0ELb1ELb0ELb1ELb1ELb1ELb0ELb1ELb0ELb0EEENS1_21CollectiveEpilogueFwdINS6_IJSA_NS7_ILi256EEESB_EEES9_SE_SG_Li256ELb1ELb1ELb0ELb0EEENS1_36VarlenDynamicPersistentTileSchedulerILi128ELi96ELi256ELi128ELb0ELb1ELb1ELb1ELb0ELb1EEEEEEEEEvNT_6ParamsE,"ax",@progbits
	.align	128
.text._ZN7cutlass13device_kernelIN5flash11enable_sm90INS1_16FlashAttnFwdSm90INS1_25CollectiveMainloopFwdSm90ILi2EN4cute5tupleIJNS5_1CILi1EEES8_S8_EEENS6_IJNS7_ILi128EEENS7_ILi96EEENS7_ILi64EEEEEELi256ENS_6half_tEfNS_4arch4Sm90ELb0ELb1ELb0ELb1ELb0ELb1ELb1ELb1ELb0ELb1ELb0ELb0EEENS1_21CollectiveEpilogueFwdINS6_IJSA_NS7_ILi256EEESB_EEES9_SE_SG_Li256ELb1ELb1ELb0ELb0EEENS1_36VarlenDynamicPersistentTileSchedulerILi128ELi96ELi256ELi128ELb0ELb1ELb1ELb1ELb0ELb1EEEEEEEEEvNT_6ParamsE:
        .type           _ZN7cutlass13device_kernelIN5flash11enable_sm90INS1_16FlashAttnFwdSm90INS1_25CollectiveMainloopFwdSm90ILi2EN4cute5tupleIJNS5_1CILi1EEES8_S8_EEENS6_IJNS7_ILi128EEENS7_ILi96EEENS7_ILi64EEEEEELi256ENS_6half_tEfNS_4arch4Sm90ELb0ELb1ELb0ELb1ELb0ELb1ELb1ELb1ELb0ELb1ELb0ELb0EEENS1_21CollectiveEpilogueFwdINS6_IJSA_NS7_ILi256EEESB_EEES9_SE_SG_Li256ELb1ELb1ELb0ELb0EEENS1_36VarlenDynamicPersistentTileSchedulerILi128ELi96ELi256ELi128ELb0ELb1ELb1ELb1ELb0ELb1EEEEEEEEEvNT_6ParamsE,@function
        .size           _ZN7cutlass13device_kernelIN5flash11enable_sm90INS1_16FlashAttnFwdSm90INS1_25CollectiveMainloopFwdSm90ILi2EN4cute5tupleIJNS5_1CILi1EEES8_S8_EEENS6_IJNS7_ILi128EEENS7_ILi96EEENS7_ILi64EEEEEELi256ENS_6half_tEfNS_4arch4Sm90ELb0ELb1ELb0ELb1ELb0ELb1ELb1ELb1ELb0ELb1ELb0ELb0EEENS1_21CollectiveEpilogueFwdINS6_IJSA_NS7_ILi256EEESB_EEES9_SE_SG_Li256ELb1ELb1ELb0ELb0EEENS1_36VarlenDynamicPersistentTileSchedulerILi128ELi96ELi256ELi128ELb0ELb1ELb1ELb1ELb0ELb1EEEEEEEEEvNT_6ParamsE,(.L_x_15147 - _ZN7cutlass13device_kernelIN5flash11enable_sm90INS1_16FlashAttnFwdSm90INS1_25CollectiveMainloopFwdSm90ILi2EN4cute5tupleIJNS5_1CILi1EEES8_S8_EEENS6_IJNS7_ILi128EEENS7_ILi96EEENS7_ILi64EEEEEELi256ENS_6half_tEfNS_4arch4Sm90ELb0ELb1ELb0ELb1ELb0ELb1ELb1ELb1ELb0ELb1ELb0ELb0EEENS1_21CollectiveEpilogueFwdINS6_IJSA_NS7_ILi256EEESB_EEES9_SE_SG_Li256ELb1ELb1ELb0ELb0EEENS1_36VarlenDynamicPersistentTileSchedulerILi128ELi96ELi256ELi128ELb0ELb1ELb1ELb1ELb0ELb1EEEEEEEEEvNT_6ParamsE)
        .other          _ZN7cutlass13device_kernelIN5flash11enable_sm90INS1_16FlashAttnFwdSm90INS1_25CollectiveMainloopFwdSm90ILi2EN4cute5tupleIJNS5_1CILi1EEES8_S8_EEENS6_IJNS7_ILi128EEENS7_ILi96EEENS7_ILi64EEEEEELi256ENS_6half_tEfNS_4arch4Sm90ELb0ELb1ELb0ELb1ELb0ELb1ELb1ELb1ELb0ELb1ELb0ELb0EEENS1_21CollectiveEpilogueFwdINS6_IJSA_NS7_ILi256EEESB_EEES9_SE_SG_Li256ELb1ELb1ELb0ELb0EEENS1_36VarlenDynamicPersistentTileSchedulerILi128ELi96ELi256ELi128ELb0ELb1ELb1ELb1ELb0ELb1EEEEEEEEEvNT_6ParamsE,@"STO_CUDA_ENTRY STV_DEFAULT"
_ZN7cutlass13device_kernelIN5flash11enable_sm90INS1_16FlashAttnFwdSm90INS1_25CollectiveMainloopFwdSm90ILi2EN4cute5tupleIJNS5_1CILi1EEES8_S8_EEENS6_IJNS7_ILi128EEENS7_ILi96EEENS7_ILi64EEEEEELi256ENS_6half_tEfNS_4arch4Sm90ELb0ELb1ELb0ELb1ELb0ELb1ELb1ELb1ELb0ELb1ELb0ELb0EEENS1_21CollectiveEpilogueFwdINS6_IJSA_NS7_ILi256EEESB_EEES9_SE_SG_Li256ELb1ELb1ELb0ELb0EEENS1_36VarlenDynamicPersistentTileSchedulerILi128ELi96ELi256ELi128ELb0ELb1ELb1ELb1ELb0ELb1EEEEEEEEEvNT_6ParamsE:
[----:B------:R-:W0:Y:S02]  /*0000*/  LDC R1, c[0x0][0x28] ;  /* 0x00000a00ff017b82 */ /* 0x000e240000000800 */
[----:B0-----:R-:W-:-:S05]  /*0010*/  VIADD R1, R1, 0xfffffb20 ;  /* 0xfffffb2001017836 */ /* 0x001fca0000000000 */
[----:B------:R-:W-:Y:S01]  /*0020*/  R2UR UR4, R1 ;  /* 0x00000000010472ca */ /* 0x000fe200000e0000 */
[----:B------:R-:W0:Y:S01]  /*0030*/  S2R R3, SR_TID.X ;  /* 0x0000000000037919 */ /* 0x000e220000002100 */
[----:B------:R-:W-:Y:S01]  /*0040*/  ELECT P0, URZ, PT ;  /* 0x00000000003f782f */ /* 0x000fe20003800000 */
[----:B------:R-:W-:Y:S01]  /*0050*/  BSSY B0, `(.L_x_12629) ;  /* 0x0000018000007945 */ /* 0x000fe20003800000 */
[----:B------:R-:W-:Y:S01]  /*0060*/  ULDC UR37, c[0x0][0x20] ;  /* 0x0000080000257ab9 */ /* 0x000fe20000000800 */
[----:B------:R-:W-:-:S08]  /*0070*/  ULDC UR36, c[0x0][0x24] ;  /* 0x0000090000247ab9 */ /* 0x000fd00000000800 */
[----:B------:R-:W-:-:S04]  /*0080*/  UIADD3 UR37, UP0, UR4, UR37, URZ ;  /* 0x0000002504257290 */ /* 0x000fc8000ff1e03f */
[----:B------:R-:W-:Y:S01]  /*0090*/  UIADD3.X UR36, URZ, UR36, URZ, UP0, !UPT ;  /* 0x000000243f247290 */ /* 0x000fe200087fe43f */
        /* <DEDUP_REMOVED lines=19> */
.L_x_12630:
[----:B------:R-:W-:Y:S05]  /*01d0*/  BSYNC B0 ;  /* 0x0000000000007941 */ /* 0x000fea0003800000 */
.L_x_12629:
        /* <DEDUP_REMOVED lines=43> */
.L_x_12631:
        /* <DEDUP_REMOVED lines=22> */
.L_x_12632:
        /* <DEDUP_REMOVED lines=18> */
.L_x_12633:
        /* <DEDUP_REMOVED lines=22> */
.L_x_12634:
        /* <DEDUP_REMOVED lines=22> */
.L_x_12635:
[----:B------:R-:W-:Y:S01]  /*09d0*/  PLOP3.LUT P0, PT, PT, PT, UP0, 0x80, 0x0 ;  /* 0x000000000000781c */ /* 0x000fe20003f0f008 */
[----:B------:R-:W-:Y:S01]  /*09e0*/  UMOV UR38, 0x1 ;  /* 0x0000000100267882 */ /* 0x000fe20000000000 */
[----:B------:R-:W-:Y:S01]  /*09f0*/  NOP ;  /* 0x0000000000007918 */ /* 0x000fe20000000000 */
[----:B------:R-:W-:Y:S01]  /*0a00*/  USEL UR38, UR38, 0x2, !UP0 ;  /* 0x0000000226267887 */ /* 0x000fe2000c000000 */
[----:B------:R-:W-:Y:S01]  /*0a10*/  BSSY B9, `(.L_x_12636) ;  /* 0x0003598000097945 */ /* 0x000fe20003800000 */
[----:B------:R-:W-:Y:S01]  /*0a20*/  ULDC.64 UR42, c[0x0][0x208] ;  /* 0x00008200002a7ab9 */ /* 0x000fe20000000a00 */
[----:B------:R-:W-:Y:S02]  /*0a30*/  IMAD.U32 R18, RZ, RZ, UR37 ;  /* 0x00000025ff127e24 */ /* 0x000fe4000f8e00ff */
[----:B------:R-:W-:Y:S01]  /*0a40*/  IMAD.U32 R19, RZ, RZ, UR36 ;  /* 0x00000024ff137e24 */ /* 0x000fe2000f8e00ff */
[----:B0123--:R-:W-:Y:S06]  /*0a50*/  BAR.SYNC.DEFER_BLOCKING 0x0 ;  /* 0x0000000000007b1d */ /* 0x00ffec0000010000 */
[----:B------:R-:W-:Y:S05]  /*0a60*/  @!P0 BRA `(.L_x_12637) ;  /* 0x000002c800e88947 */ /* 0x000fea0003800000 */
.L_x_12638:
[----:B------:R-:W-:-:S08]  /*0a70*/  NOP ;  /* 0x0000000000007918 */ /* 0x000fd00000000000 */
[----:B------:R-:W0:Y:S02]  /*0a80*/  USETMAXREG.TRY_ALLOC.CTAPOOL UP0, 0xf0 ;  /* 0x000000f0000079c8 */ /* 0x000e240008000600 */
[----:B0-----:R-:W-:-:S13]  /*0a90*/  PLOP3.LUT P0, PT, PT, PT, UP0, 0x80, 0x0 ;  /* 0x000000000000781c */ /* 0x001fda0003f0f008 */
[----:B------:R-:W-:Y:S05]  /*0aa0*/  @!P0 BRA `(.L_x_12638) ;  /* 0xfffffffc00f08947 */ /* 0x000fea000383ffff */
[----:B------:R-:W2:Y:S01]  /*0ab0*/  LDL.LU R2, [R1+0x48c] ;  /* 0x00048c0001027983 */ /* 0x000ea20000300800 */
[----:B------:R-:W0:Y:S01]  /*0ac0*/  S2UR UR5, SR_CgaCtaId ;  /* 0x00000000000579c3 */ /* 0x000e220000008800 */
[----:B------:R-:W-:Y:S01]  /*0ad0*/  UMOV UR4, 0x400 ;  /* 0x0000040000047882 */ /* 0x000fe20000000000 */
[----:B------:R-:W-:Y:S01]  /*0ae0*/  UIADD3 UR39, UP0, UR37, 0x210, URZ ;  /* 0x0000021025277890 */ /* 0x000fe2000ff1e03f */
[----:B------:R-:W1:Y:S01]  /*0af0*/  S2R R0, SR_TID.X ;  /* 0x0000000000007919 */ /* 0x000e620000002100 */
[----:B------:R-:W-:Y:S02]  /*0b00*/  UIADD3 UR46, UP1, UR37, 0x21c, URZ ;  /* 0x0000021c252e7890 */ /* 0x000fe4000ff3e03f */
[----:B------:R-:W-:Y:S01]  /*0b10*/  UIADD3.X UR47, URZ, UR36, URZ, UP0, !UPT ;  /* 0x000000243f2f7290 */ /* 0x000fe200087fe43f */
[----:B------:R-:W-:Y:S01]  /*0b20*/  STL.64 [R1+0x210], RZ ;  /* 0x000210ff01007387 */ /* 0x000fe20000100a00 */
[----:B------:R-:W-:-:S03]  /*0b30*/  UIADD3.X UR48, URZ, UR36, URZ, UP1, !UPT ;  /* 0x000000243f307290 */ /* 0x000fc60008ffe43f */
[----:B------:R-:W-:Y:S04]  /*0b40*/  STL [R1+0x218], RZ ;  /* 0x000218ff01007387 */ /* 0x000fe80000100800 */
[----:B------:R-:W-:Y:S01]  /*0b50*/  STL [R1+0x21c], RZ ;  /* 0x00021cff01007387 */ /* 0x000fe20000100800 */
[----:B0-----:R-:W-:-:S06]  /*0b60*/  ULEA UR4, UR5, UR4, 0x18 ;  /* 0x0000000405047291 */ /* 0x001fcc000f8ec03f */
[----:B------:R-:W-:Y:S01]  /*0b70*/  IMAD.U32 R144, RZ, RZ, UR4 ;  /* 0x00000004ff907e24 */ /* 0x000fe2000f8e00ff */
[----:B------:R-:W-:Y:S06]  /*0b80*/  BAR.ARV 0x8, 0x180 ;  /* 0x0206000000007b1d */ /* 0x000fec0000002000 */
[----:B-1----:R-:W-:Y:S01]  /*0b90*/  SHF.R.U32.HI R11, RZ, 0x7, R0 ;  /* 0x00000007ff0b7819 */ /* 0x002fe20000011600 */
[----:B------:R-:W-:-:S03]  /*0ba0*/  ULDC UR4, c[0x0][0xd3c] ;  /* 0x00034f0000047ab9 */ /* 0x000fc60000000800 */
[----:B------:R-:W-:-:S13]  /*0bb0*/  ISETP.NE.AND P0, PT, R11, 0x1, PT ;  /* 0x000000010b00780c */ /* 0x000fda0003f05270 */
[----:B------:R-:W-:Y:S08]  /*0bc0*/  @!P0 BAR.ARV 0x9, 0x100 ;  /* 0x0244000000008b1d */ /* 0x000ff00000002000 */
[----:B------:R-:W-:Y:S06]  /*0bd0*/  BAR.SYNC.DEFER_BLOCKING 0x5, 0x180 ;  /* 0x0146000000007b1d */ /* 0x000fec0000010000 */
[----:B------:R-:W0:Y:S02]  /*0be0*/  LDS.128 R120, [R144+0x324d0] ;  /* 0x0324d00090787984 */ /* 0x000e240000000c00 */
[----:B------:R-:W-:Y:S06]  /*0bf0*/  BAR.ARV 0x4, 0x180 ;  /* 0x0106000000007b1d */ /* 0x000fec0000002000 */
[----:B--2---:R-:W-:-:S04]  /*0c00*/  LOP3.LUT R2, R2, 0xffefffff, RZ, 0xc0, !PT ;  /* 0xffefffff02027812 */ /* 0x004fc800078ec0ff */
[----:B------:R-:W-:Y:S02]  /*0c10*/  @P0 LOP3.LUT R2, R2, 0x100000, RZ, 0xfc, !PT ;  /* 0x0010000002020812 */ /* 0x000fe400078efcff */
[----:B0-----:R-:W-:-:S03]  /*0c20*/  ISETP.GE.AND P0, PT, R123, UR4, PT ;  /* 0x000000047b007c0c */ /* 0x001fc6000bf06270 */
[----:B------:R4:W-:Y:S10]  /*0c30*/  STL [R1+0x48c], R2 ;  /* 0x00048c0201007387 */ /* 0x0009f40000100800 */
[----:B----4-:R-:W-:Y:S05]  /*0c40*/  @P0 BRA `(.L_x_12639) ;  /* 0x0000035400d00947 */ /* 0x010fea0003800000 */
[----:B------:R-:W-:Y:S01]  /*0c50*/  VIADD R222, R0, 0xffffff80 ;  /* 0xffffff8000de7836 */ /* 0x000fe20000000000 */
[C---:B------:R-:W-:Y:S01]  /*0c60*/  IADD3 R219, -R11.reuse, 0xb, RZ ;  /* 0x0000000b0bdb7810 */ /* 0x040fe20007ffe1ff */
[----:B------:R-:W-:Y:S02]  /*0c70*/  VIADD R214, R11, 0x8 ;  /* 0x000000080bd67836 */ /* 0x000fe40000000000 */
[----:B------:R-:W-:Y:S01]  /*0c80*/  IMAD.MOV.U32 R152, RZ, RZ, RZ ;  /* 0x000000ffff987224 */ /* 0x000fe200078e00ff */
[----:B------:R-:W-:Y:S01]  /*0c90*/  SHF.R.S32.HI R3, RZ, 0x1f, R222 ;  /* 0x0000001fff037819 */ /* 0x000fe200000114de */
[----:B------:R-:W-:-:S03]  /*0ca0*/  IMAD.MOV.U32 R157, RZ, RZ, RZ ;  /* 0x000000ffff9d7224 */ /* 0x000fc600078e00ff */
[CC--:B------:R-:W-:Y:S02]  /*0cb0*/  LEA.HI R0, R3.reuse, R222.reuse, RZ, 0x7 ;  /* 0x000000de03007211 */ /* 0x0c0fe400078f38ff */
[CC--:B------:R-:W-:Y:S02]  /*0cc0*/  LEA.HI R7, R3.reuse, R222.reuse, RZ, 0x4 ;  /* 0x000000de03077211 */ /* 0x0c0fe400078f20ff */
[----:B------:R-:W-:Y:S02]  /*0cd0*/  LOP3.LUT R229, R0, 0xffffff80, RZ, 0xc0, !PT ;  /* 0xffffff8000e57812 */ /* 0x000fe400078ec0ff */
[----:B------:R-:W-:Y:S02]  /*0ce0*/  SHF.R.S32.HI R231, RZ, 0x7, R0 ;  /* 0x00000007ffe77819 */ /* 0x000fe40000011400 */
[----:B------:R-:W-:Y:S01]  /*0cf0*/  LEA.HI R8, R3, R222, RZ, 0x5 ;  /* 0x000000de03087211 */ /* 0x000fe200078f28ff */
[----:B------:R-:W-:Y:S01]  /*0d00*/  IMAD.IADD R229, R222, 0x1, -R229 ;  /* 0x00000001dee57824 */ /* 0x000fe200078e0ae5 */
[----:B------:R-:W-:-:S02]  /*0d10*/  LEA.HI R0, R0, R231, RZ, 0x1 ;  /* 0x000000e700007211 */ /* 0x000fc400078f08ff */
[----:B------:R-:W-:Y:S02]  /*0d20*/  SHF.R.S32.HI R10, RZ, 0x4, R7 ;  /* 0x00000004ff0a7819 */ /* 0x000fe40000011407 */
        /* <DEDUP_REMOVED lines=9> */
[C---:B------:R-:W-:Y:S02]  /*0dc0*/  LOP3.LUT R9, R7.reuse, 0x3fffff0, RZ, 0xc0, !PT ;  /* 0x03fffff007097812 */ /* 0x040fe400078ec0ff */
[----:B------:R-:W-:Y:S02]  /*0dd0*/  LOP3.LUT R6, R6, 0xfffffff8, RZ, 0xc0, !PT ;  /* 0xfffffff806067812 */ /* 0x000fe400078ec0ff */
[----:B------:R-:W-:Y:S01]  /*0de0*/  LEA.HI R7, R7, R10, RZ, 0x1 ;  /* 0x0000000a07077211 */ /* 0x000fe200078f08ff */
[----:B------:R-:W-:Y:S01]  /*0df0*/  IMAD.IADD R9, R222, 0x1, -R9 ;  /* 0x00000001de097824 */ /* 0x000fe200078e0a09 */
[----:B------:R-:W-:Y:S01]  /*0e00*/  SHF.R.S32.HI R8, RZ, 0x5, R8 ;  /* 0x00000005ff087819 */ /* 0x000fe20000011408 */
[----:B------:R-:W-:Y:S01]  /*0e10*/  IMAD.IADD R5, R5, 0x1, -R6 ;  /* 0x0000000105057824 */ /* 0x000fe200078e0a06 */
[----:B------:R-:W-:-:S02]  /*0e20*/  LOP3.LUT R7, R7, 0x1ffffffe, RZ, 0xc0, !PT ;  /* 0x1ffffffe07077812 */ /* 0x000fc400078ec0ff */
[----:B------:R-:W-:Y:S01]  /*0e30*/  LOP3.LUT R4, R4, 0x7ffffffc, RZ, 0xc0, !PT ;  /* 0x7ffffffc04047812 */ /* 0x000fe200078ec0ff */
[----:B------:R-:W-:Y:S02]  /*0e40*/  IMAD R5, R2, 0x10, R5 ;  /* 0x0000001002057824 */ /* 0x000fe400078e0205 */
[----:B------:R-:W-:Y:S02]  /*0e50*/  IMAD.IADD R7, R10, 0x1, -R7 ;  /* 0x000000010a077824 */ /* 0x000fe400078e0a07 */
[----:B------:R-:W-:Y:S01]  /*0e60*/  IMAD R220, R0, 0x40, R5 ;  /* 0x0000004000dc7824 */ /* 0x000fe200078e0205 */
[CC--:B------:R-:W-:Y:S01]  /*0e70*/  LEA.HI R0, R3.reuse, R222.reuse, RZ, 0x2 ;  /* 0x000000de03007211 */ /* 0x0c0fe200078f10ff */
[C---:B------:R-:W-:Y:S01]  /*0e80*/  IMAD R6, R8.reuse, 0x10, R9 ;  /* 0x0000001008067824 */ /* 0x040fe200078e0209 */
[----:B------:R-:W-:Y:S01]  /*0e90*/  LEA.HI R3, R3, R222, RZ, 0x3 ;  /* 0x000000de03037211 */ /* 0x000fe200078f18ff */
[----:B------:R-:W-:Y:S01]  /*0ea0*/  IMAD.SHL.U32 R167, R8, 0x200, RZ ;  /* 0x0000020008a77824 */ /* 0x000fe200078e00ff */
[----:B------:R-:W-:Y:S01]  /*0eb0*/  LOP3.LUT R225, R0, 0xfffffffc, RZ, 0xc0, !PT ;  /* 0xfffffffc00e17812 */ /* 0x000fe200078ec0ff */
[----:B------:R-:W-:Y:S01]  /*0ec0*/  IMAD R6, R6, 0x8, R7 ;  /* 0x0000000806067824 */ /* 0x000fe200078e0207 */
[----:B------:R-:W-:Y:S01]  /*0ed0*/  SHF.R.S32.HI R153, RZ, 0x2, R0 ;  /* 0x00000002ff997819 */ /* 0x000fe20000011400 */
[----:B------:R-:W-:Y:S01]  /*0ee0*/  IMAD.IADD R4, R229, 0x1, -R4 ;  /* 0x00000001e5047824 */ /* 0x000fe200078e0a04 */
[----:B------:R-:W-:Y:S01]  /*0ef0*/  SHF.R.S32.HI R0, RZ, 0x1f, R0 ;  /* 0x0000001fff007819 */ /* 0x000fe20000011400 */
[----:B------:R-:W-:Y:S01]  /*0f00*/  IMAD.IADD R225, R222, 0x1, -R225 ;  /* 0x00000001dee17824 */ /* 0x000fe200078e0ae1 */
[----:B------:R-:W-:Y:S01]  /*0f10*/  SHF.R.S32.HI R223, RZ, 0x3, R3 ;  /* 0x00000003ffdf7819 */ /* 0x000fe20000011403 */
[----:B------:R-:W-:Y:S01]  /*0f20*/  VIADD R156, R153, 0x40 ;  /* 0x00000040999c7836 */ /* 0x000fe20000000000 */
[----:B------:R-:W-:Y:S01]  /*0f30*/  LEA.HI R0, R0, R153, RZ, 0x3 ;  /* 0x0000009900007211 */ /* 0x000fe200078f18ff */
[----:B------:R-:W-:Y:S01]  /*0f40*/  IMAD.SHL.U32 R22, R225, 0x8, RZ ;  /* 0x00000008e1167824 */ /* 0x000fe200078e00ff */
[----:B------:R-:W-:Y:S01]  /*0f50*/  LOP3.LUT R3, R3, 0xfffffff8, RZ, 0xc0, !PT ;  /* 0xfffffff803037812 */ /* 0x000fe200078ec0ff */
[----:B------:R-:W-:Y:S01]  /*0f60*/  IMAD.SHL.U32 R172, R156, 0x40, RZ ;  /* 0x000000409cac7824 */ /* 0x000fe200078e00ff */
[----:B------:R-:W-:Y:S01]  /*0f70*/  LOP3.LUT R0, R0, 0xfffffff8, RZ, 0xc0, !PT ;  /* 0xfffffff800007812 */ /* 0x000fe200078ec0ff */
[C---:B------:R-:W-:Y:S01]  /*0f80*/  IMAD.SHL.U32 R154, R225.reuse, 0x4, RZ ;  /* 0x00000004e19a7824 */ /* 0x040fe200078e00ff */
[----:B------:R-:W-:Y:S01]  /*0f90*/  LEA.HI R2, R225, R225, RZ, 0x1 ;  /* 0x000000e1e1027211 */ /* 0x000fe200078f08ff */
[----:B------:R-:W-:Y:S01]  /*0fa0*/  IMAD.IADD R224, R222, 0x1, -R3 ;  /* 0x00000001dee07824 */ /* 0x000fe200078e0a03 */
[----:B------:R-:W-:Y:S01]  /*0fb0*/  SHF.R.S32.HI R3, RZ, 0x1f, R156 ;  /* 0x0000001fff037819 */ /* 0x000fe2000001149c */
[----:B------:R-:W-:Y:S01]  /*0fc0*/  IMAD.IADD R227, R153, 0x1, -R0 ;  /* 0x0000000199e37824 */ /* 0x000fe200078e0a00 */
[----:B------:R-:W-:Y:S01]  /*0fd0*/  LOP3.LUT R2, R2, 0x1ffffffe, RZ, 0xc0, !PT ;  /* 0x1ffffffe02027812 */ /* 0x000fe200078ec0ff */
[----:B------:R-:W-:Y:S01]  /*0fe0*/  IMAD.SHL.U32 R161, R224, 0x8, RZ ;  /* 0x00000008e0a17824 */ /* 0x000fe200078e00ff */
[----:B------:R-:W-:Y:S01]  /*0ff0*/  LEA.HI R0, R3, R156, RZ, 0x3 ;  /* 0x0000009c03007211 */ /* 0x000fe200078f18ff */
[----:B------:R-:W-:Y:S01]  /*1000*/  IMAD.SHL.U32 R166, R227, 0x40, RZ ;  /* 0x00000040e3a67824 */ /* 0x000fe200078e00ff */
[----:B------:R-:W-:Y:S01]  /*1010*/  LOP3.LUT R172, R172, 0x1c0, RZ, 0xc0, !PT ;  /* 0x000001c0acac7812 */ /* 0x000fe200078ec0ff */
[----:B------:R-:W-:Y:S01]  /*1020*/  IMAD.IADD R3, R225, 0x1, -R2 ;  /* 0x00000001e1037824 */ /* 0x000fe200078e0a02 */
[----:B------:R-:W-:Y:S01]  /*1030*/  SHF.R.S32.HI R159, RZ, 0x1f, R153 ;  /* 0x0000001fff9f7819 */ /* 0x000fe20000011499 */
[----:B------:R-:W-:Y:S01]  /*1040*/  IMAD.SHL.U32 R0, R0, 0x40, RZ ;  /* 0x0000004000007824 */ /* 0x000fe200078e00ff */
[----:B------:R-:W-:Y:S01]  /*1050*/  LOP3.LUT R166, R166, 0x1c0, RZ, 0xc0, !PT ;  /* 0x000001c0a6a67812 */ /* 0x000fe200078ec0ff */
[----:B------:R-:W-:Y:S01]  /*1060*/  VIADD R158, R154, 0x10 ;  /* 0x000000109a9e7836 */ /* 0x000fe20000000000 */
[----:B------:R-:W-:Y:S01]  /*1070*/  SHF.R.U32.HI R174, RZ, 0x3, R172 ;  /* 0x00000003ffae7819 */ /* 0x000fe200000116ac */
[C---:B------:R-:W-:Y:S01]  /*1080*/  VIADD R163, R161.reuse, 0x40 ;  /* 0x00000040a1a37836 */ /* 0x040fe20000000000 */
[--C-:B------:R-:W-:Y:S01]  /*1090*/  LOP3.LUT R2, R172, 0x38, R22.reuse, 0xf8, !PT ;  /* 0x00000038ac027812 */ /* 0x100fe200078ef816 */
[C---:B------:R-:W-:Y:S01]  /*10a0*/  VIADD R162, R161.reuse, 0x80 ;  /* 0x00000080a1a27836 */ /* 0x040fe20000000000 */
[----:B------:R-:W-:Y:S01]  /*10b0*/  LOP3.LUT R175, R0, 0xfffffe00, RZ, 0xc0, !PT ;  /* 0xfffffe0000af7812 */ /* 0x000fe200078ec0ff */
[----:B------:R-:W-:Y:S01]  /*10c0*/  VIADD R164, R161, 0xc0 ;  /* 0x000000c0a1a47836 */ /* 0x000fe20000000000 */
[----:B------:R-:W-:Y:S01]  /*10d0*/  LOP3.LUT R230, R166, 0x18, R22, 0xf8, !PT ;  /* 0x00000018a6e67812 */ /* 0x000fe200078ef816 */
[----:B------:R-:W-:Y:S01]  /*10e0*/  IMAD R224, R224, 0x20, R223 ;  /* 0x00000020e0e07824 */ /* 0x000fe200078e02df */
[----:B------:R-:W-:Y:S01]  /*10f0*/  SHF.R.U32.HI R173, RZ, 0x3, R166 ;  /* 0x00000003ffad7819 */ /* 0x000fe200000116a6 */
[----:B------:R-:W-:Y:S01]  /*1100*/  IMAD.SHL.U32 R234, R6, 0x8, RZ ;  /* 0x0000000806ea7824 */ /* 0x000fe200078e00ff */
[----:B------:R-:W-:Y:S01]  /*1110*/  LOP3.LUT R5, R175, R2, R174, 0xf6, !PT ;  /* 0x00000002af057212 */ /* 0x000fe200078ef6ae */
[----:B------:R-:W-:Y:S01]  /*1120*/  IMAD.SHL.U32 R221, R4, 0x2, RZ ;  /* 0x0000000204dd7824 */ /* 0x000fe200078e00ff */
[----:B------:R-:W-:Y:S01]  /*1130*/  LOP3.LUT R230, R230, R173, RZ, 0x3c, !PT ;  /* 0x000000ade6e67212 */ /* 0x000fe200078e3cff */
[----:B------:R-:W-:Y:S01]  /*1140*/  IMAD R232, R3, 0x8, R220 ;  /* 0x0000000803e87824 */ /* 0x000fe200078e02dc */
[----:B------:R-:W-:Y:S01]  /*1150*/  SHF.R.S32.HI R176, RZ, 0x1f, R156 ;  /* 0x0000001fffb07819 */ /* 0x000fe2000001149c */
[----:B------:R-:W-:Y:S01]  /*1160*/  IMAD R228, R5, 0x2, R144 ;  /* 0x0000000205e47824 */ /* 0x000fe200078e0290 */
[----:B------:R-:W-:-:S02]  /*1170*/  SHF.R.S32.HI R23, RZ, 0x1f, R22 ;  /* 0x0000001fff177819 */ /* 0x000fc40000011416 */
[----:B------:R-:W-:Y:S02]  /*1180*/  SHF.R.S32.HI R218, RZ, 0x1f, R161 ;  /* 0x0000001fffda7819 */ /* 0x000fe400000114a1 */
[----:B------:R-:W-:Y:S02]  /*1190*/  SHF.R.S32.HI R226, RZ, 0x1f, R158 ;  /* 0x0000001fffe27819 */ /* 0x000fe4000001149e */
[----:B------:R-:W-:Y:S02]  /*11a0*/  SHF.R.S32.HI R217, RZ, 0x1f, R163 ;  /* 0x0000001fffd97819 */ /* 0x000fe400000114a3 */
[----:B------:R-:W-:Y:S02]  /*11b0*/  SHF.R.S32.HI R216, RZ, 0x1f, R162 ;  /* 0x0000001fffd87819 */ /* 0x000fe400000114a2 */
[----:B------:R-:W-:Y:S02]  /*11c0*/  SHF.R.S32.HI R215, RZ, 0x1f, R164 ;  /* 0x0000001fffd77819 */ /* 0x000fe400000114a4 */
[----:B------:R-:W-:-:S07]  /*11d0*/  LOP3.LUT R160, R230, R167, RZ, 0xfc, !PT ;  /* 0x000000a7e6a07212 */ /* 0x000fce00078efcff */
.L_x_12858:
        /* <DEDUP_REMOVED lines=12> */
[----:B------:R-:W1:Y:S01]  /*12a0*/  @P1 LDC.64 R2, c[0x0][0xb20] ;  /* 0x0002c800ff021b82 */ /* 0x000e620000000a00 */
[----:B------:R-:W-:Y:S01]  /*12b0*/  ISETP.NE.AND.EX P0, PT, RZ, UR5, PT, P0 ;  /* 0x00000005ff007c0c */ /* 0x000fe2000bf05300 */
[----:B0--3--:R-:W-:-:S06]  /*12c0*/  IMAD.WIDE R8, R123, 0x4, R4 ;  /* 0x000000047b087825 */ /* 0x009fcc00078e0204 */
        /* <DEDUP_REMOVED lines=28> */
.L_x_12640:
        /* <DEDUP_REMOVED lines=10> */
.L_x_12641:
[----:B------:R-:W-:Y:S05]  /*1530*/  @!P0 BRA `(.L_x_12642) ;  /* 0x00000000000c8947 */ /* 0x000fea0003800000 */
[----:B------:R-:W2:Y:S04]  /*1540*/  LDG.E R3, desc[UR42][R8.64] ;  /* 0x0000002a08037981 */ /* 0x000ea8000c1e1900 */
[----:B------:R-:W2:Y:S02]  /*1550*/  LDG.E R28, desc[UR42][R8.64+0x4] ;  /* 0x0000042a081c7981 */ /* 0x000ea4000c1e1900 */
[----:B--2---:R-:W-:-:S07]  /*1560*/  IMAD.IADD R28, R28, 0x1, -R3 ;  /* 0x000000011c1c7824 */ /* 0x004fce00078e0a03 */
.L_x_12642:
[----:B------:R-:W-:Y:S01]  /*1570*/  ULDC.64 UR4, c[0x0][0xb08] ;  /* 0x0002c20000047ab9 */ /* 0x000fe20000000a00 */
[----:B------:R-:W1:Y:S01]  /*1580*/  LDC R8, c[0x0][0x448] ;  /* 0x00011200ff087b82 */ /* 0x000e620000000800 */
[----:B------:R-:W-:-:S04]  /*1590*/  ISETP.NE.U32.AND P0, PT, RZ, UR4, PT ;  /* 0x00000004ff007c0c */ /* 0x000fc8000bf05070 */
[----:B------:R-:W-:Y:S01]  /*15a0*/  ISETP.NE.AND.EX P0, PT, RZ, UR5, PT, P0 ;  /* 0x00000005ff007c0c */ /* 0x000fe2000bf05300 */
[----:B------:R-:W-:Y:S02]  /*15b0*/  ULDC.64 UR4, c[0x0][0xb28] ;  /* 0x0002ca0000047ab9 */ /* 0x000fe40000000a00 */
[----:B------:R-:W-:Y:S01]  /*15c0*/  ISETP.NE.U32.AND P1, PT, RZ, UR4, PT ;  /* 0x00000004ff007c0c */ /* 0x000fe2000bf25070 */
[----:B0----5:R-:W-:Y:S01]  /*15d0*/  IMAD.MOV.U32 R2, RZ, RZ, R28 ;  /* 0x000000ffff027224 */ /* 0x021fe200078e001c */
[----:B------:R-:W0:Y:S02]  /*15e0*/  LDC.64 R12, c[0x0][0xad8] ;  /* 0x0002b600ff0c7b82 */ /* 0x000e240000000a00 */
[----:B------:R-:W-:-:S06]  /*15f0*/  ISETP.NE.AND.EX P1, PT, RZ, UR5, PT, P1 ;  /* 0x00000005ff007c0c */ /* 0x000fcc000bf25310 */
[----:B------:R-:W2:Y:S08]  /*1600*/  @P0 LDC.64 R4, c[0x0][0xb08] ;  /* 0x0002c200ff040b82 */ /* 0x000eb00000000a00 */
[----:B------:R-:W3:Y:S01]  /*1610*/  @P1 LDC.64 R6, c[0x0][0xb28] ;  /* 0x0002ca00ff061b82 */ /* 0x000ee20000000a00 */
[----:B--2---:R-:W-:-:S05]  /*1620*/  @P0 IMAD.WIDE R4, R123, 0x4, R4 ;  /* 0x000000047b040825 */ /* 0x004fca00078e0204 */
[----:B------:R-:W2:Y:S04]  /*1630*/  @P0 LDG.E R0, desc[UR42][R4.64] ;  /* 0x0000002a04000981 */ /* 0x000ea8000c1e1900 */
[----:B------:R-:W2:Y:S01]  /*1640*/  @P0 LDG.E R3, desc[UR42][R4.64+0x4] ;  /* 0x0000042a04030981 */ /* 0x000ea2000c1e1900 */
[----:B---3--:R-:W-:-:S05]  /*1650*/  @P1 IMAD.WIDE R6, R123, 0x4, R6 ;  /* 0x000000047b061825 */ /* 0x008fca00078e0206 */
[----:B------:R3:W5:Y:S01]  /*1660*/  @P1 LDG.E R2, desc[UR42][R6.64] ;  /* 0x0000002a06021981 */ /* 0x000762000c1e1900 */
[----:B-1----:R-:W-:Y:S01]  /*1670*/  ISETP.NE.AND P1, PT, R8, 0x1, PT ;  /* 0x000000010800780c */ /* 0x002fe20003f25270 */
[----:B------:R-:W-:Y:S01]  /*1680*/  IMAD.SHL.U32 R191, R121, 0x80, RZ ;  /* 0x0000008079bf7824 */ /* 0x000fe200078e00ff */
[----:B0-----:R-:W-:Y:S01]  /*1690*/  ISETP.GE.AND P2, PT, R13, 0x1, PT ;  /* 0x000000010d00780c */ /* 0x001fe20003f46270 */
[----:B------:R-:W-:-:S10]  /*16a0*/  IMAD.IADD R11, R28, 0x1, -R11 ;  /* 0x000000011c0b7824 */ /* 0x000fd400078e0a0b */
[----:B------:R-:W0:Y:S08]  /*16b0*/  @P1 LDC R8, c[0x0][0x44c] ;  /* 0x00011300ff081b82 */ /* 0x000e300000000800 */
[----:B------:R-:W1:Y:S01]  /*16c0*/  @P1 LDC R9, c[0x0][0x450] ;  /* 0x00011400ff091b82 */ /* 0x000e620000000800 */
[----:B--2---:R-:W-:Y:S02]  /*16d0*/  @P0 IMAD.IADD R56, R3, 0x1, -R0 ;  /* 0x0000000103380824 */ /* 0x004fe400078e0a00 */
[----:B------:R-:W-:-:S02]  /*16e0*/  VIADD R3, R191, 0x7f ;  /* 0x0000007fbf037836 */ /* 0x000fc40000000000 */
[----:B------:R-:W-:Y:S02]  /*16f0*/  IMAD.IADD R25, R11, 0x1, R56 ;  /* 0x000000010b197824 */ /* 0x000fe400078e0238 */
[----:B0-----:R-:W-:-:S03]  /*1700*/  @P1 IMAD.HI.U32 R4, R3, R8, RZ ;  /* 0x0000000803041227 */ /* 0x001fc600078e00ff */
[C---:B------:R-:W-:Y:S01]  /*1710*/  IADD3 R179, R25.reuse, 0x1, -R24 ;  /* 0x0000000119b37810 */ /* 0x040fe20007ffe818 */
[----:B------:R-:W-:Y:S01]  /*1720*/  VIADD R0, R25, 0x5f ;  /* 0x0000005f19007836 */ /* 0x000fe20000000000 */
[----:B-1----:R-:W-:-:S03]  /*1730*/  @P1 SHF.R.U32.HI R3, RZ, R9, R4 ;  /* 0x00000009ff031219 */ /* 0x002fc60000011604 */
[----:B------:R-:W-:-:S04]  /*1740*/  IMAD.HI R0, R0, 0x2aaaaaab, RZ ;  /* 0x2aaaaaab00007827 */ /* 0x000fc800078e02ff */
[----:B---3--:R-:W-:Y:S01]  /*1750*/  IMAD.IADD R7, R179, 0x1, R3 ;  /* 0x00000001b3077824 */ /* 0x008fe200078e0203 */
[----:B------:R-:W-:-:S04]  /*1760*/  SHF.R.U32.HI R177, RZ, 0x1f, R0 ;  /* 0x0000001fffb17819 */ /* 0x000fc80000011600 */
        /* <DEDUP_REMOVED lines=14> */
.L_x_12645:
[----:B------:R-:W-:-:S13]  /*1850*/  ISETP.NE.AND P0, PT, R13, 0x1, PT ;  /* 0x000000010d00780c */ /* 0x000fda0003f05270 */
[----:B------:R-:W0:Y:S02]  /*1860*/  @P0 LDC.64 R4, c[0x0][0xae0] ;  /* 0x0002b800ff040b82 */ /* 0x000e240000000a00 */
[----:B0-----:R-:W-:-:S05]  /*1870*/  @P0 IMAD.HI.U32 R4, R3, R4, RZ ;  /* 0x0000000403040227 */ /* 0x001fca00078e00ff */
[----:B------:R-:W-:-:S07]  /*1880*/  @P0 SHF.R.U32.HI R3, RZ, R5, R4 ;  /* 0x00000005ff030219 */ /* 0x000fce0000011604 */
.L_x_12646:
[----:B------:R-:W-:Y:S05]  /*1890*/  BSYNC B0 ;  /* 0x0000000000007941 */ /* 0x000fea0003800000 */
.L_x_12644:
[----:B------:R-:W-:-:S05]  /*18a0*/  IMAD R3, R3, R13, R13 ;  /* 0x0000000d03037224 */ /* 0x000fca00078e020d */
[----:B------:R-:W-:-:S07]  /*18b0*/  VIMNMX R0, R0, R3, PT ;  /* 0x0000000300007248 */ /* 0x000fce0003fe0100 */
.L_x_12643:
        /* <DEDUP_REMOVED lines=20> */
.L_x_12649:
[----:B------:R-:W-:-:S13]  /*1a00*/  ISETP.NE.AND P0, PT, R13, 0x1, PT ;  /* 0x000000010d00780c */ /* 0x000fda0003f05270 */
[----:B------:R-:W0:Y:S02]  /*1a10*/  @P0 LDC.64 R6, c[0x0][0xae0] ;  /* 0x0002b800ff060b82 */ /* 0x000e240000000a00 */
[----:B0-----:R-:W-:-:S05]  /*1a20*/  @P0 IMAD.HI.U32 R6, R3, R6, RZ ;  /* 0x0000000603060227 */ /* 0x001fca00078e00ff */
[----:B------:R-:W-:-:S07]  /*1a30*/  @P0 SHF.R.U32.HI R3, RZ, R7, R6 ;  /* 0x00000007ff030219 */ /* 0x000fce0000011606 */
.L_x_12650:
[----:B------:R-:W-:Y:S05]  /*1a40*/  BSYNC B0 ;  /* 0x0000000000007941 */ /* 0x000fea0003800000 */
.L_x_12648:
[----:B------:R-:W-:-:S05]  /*1a50*/  IMAD R3, R3, R13, RZ ;  /* 0x0000000d03037224 */ /* 0x000fca00078e02ff */
[----:B------:R-:W-:-:S07]  /*1a60*/  VIMNMX R4, R4, R3, !PT ;  /* 0x0000000304047248 */ /* 0x000fce0007fe0100 */
.L_x_12647:
        /* <DEDUP_REMOVED lines=44> */
.L_x_12653:
[----:B------:R-:W-:Y:S05]  /*1d30*/  BSYNC B6 ;  /* 0x0000000000067941 */ /* 0x000fea0003800000 */
.L_x_12652:
        /* <DEDUP_REMOVED lines=20> */
.L_x_12655:
[----:B------:R-:W-:Y:S05]  /*1e80*/  BSYNC B6 ;  /* 0x0000000000067941 */ /* 0x000fea0003800000 */
.L_x_12654:
        /* <DEDUP_REMOVED lines=8> */
[----:B------:R-:W-:Y:S01]  /*1f10*/  SHF.R.S32.HI R11, RZ, 0x1f, R122 ;  /* 0x0000001fff0b7819 */ /* 0x000fe2000001147a */
[C---:B------:R-:W-:Y:S02]  /*1f20*/  VIADD R60, R22.reuse, 0x20 ;  /* 0x00000020163c7836 */ /* 0x040fe40000000000 */
[----:B------:R-:W2:Y:S08]  /*1f30*/  LDC R35, c[0x0][0x3f4] ;  /* 0x0000fd00ff237b82 */ /* 0x000eb00000000800 */
[----:B------:R-:W3:Y:S01]  /*1f40*/  @P0 LDC.64 R4, c[0x0][0xaf0] ;  /* 0x0002bc00ff040b82 */ /* 0x000ee20000000a00 */
[----:B------:R-:W-:-:S07]  /*1f50*/  VIADD R10, R22, 0xc0 ;  /* 0x000000c0160a7836 */ /* 0x000fce0000000000 */
[----:B------:R-:W4:Y:S08]  /*1f60*/  LDC.64 R52, c[0x0][0x408] ;  /* 0x00010200ff347b82 */ /* 0x000f300000000a00 */
[----:B------:R-:W2:Y:S01]  /*1f70*/  LDC.64 R48, c[0x0][0x3f8] ;  /* 0x0000fe00ff307b82 */ /* 0x000ea20000000a00 */
        /* <DEDUP_REMOVED lines=8> */
[----:B------:R-:W-:Y:S01]  /*2000*/  VIADD R61, R22, 0x80 ;  /* 0x00000080163d7836 */ /* 0x000fe20000000000 */
[----:B------:R-:W-:Y:S01]  /*2010*/  ISETP.NE.AND P6, PT, R20, 0x1, PT ;  /* 0x000000011400780c */ /* 0x000fe20003fc5270 */
[----:B------:R-:W-:Y:S01]  /*2020*/  IMAD R3, R54, R9, R0 ;  /* 0x0000000936037224 */ /* 0x000fe200078e0200 */
[----:B------:R-:W-:Y:S01]  /*2030*/  SHF.R.S32.HI R155, RZ, 0x1f, R154 ;  /* 0x0000001fff9b7819 */ /* 0x000fe2000001149a */
[----:B------:R-:W-:Y:S01]  /*2040*/  VIADD R62, R22, 0xa0 ;  /* 0x000000a0163e7836 */ /* 0x000fe20000000000 */
[----:B-----5:R-:W-:Y:S01]  /*2050*/  SHF.R.S32.HI R63, RZ, 0x1f, R2 ;  /* 0x0000001fff3f7819 */ /* 0x020fe20000011402 */
[----:B------:R-:W-:Y:S01]  /*2060*/  IMAD.IADD R7, R7, 0x1, R3 ;  /* 0x0000000107077824 */ /* 0x000fe200078e0203 */
[----:B------:R-:W-:Y:S01]  /*2070*/  SHF.L.U64.HI R64, R8, 0x6, R9 ;  /* 0x0000000608407819 */ /* 0x000fe20000010209 */
[----:B------:R-:W-:Y:S01]  /*2080*/  IMAD R3, R11, UR4, RZ ;  /* 0x000000040b037c24 */ /* 0x000fe2000f8e02ff */
[----:B--2---:R-:W-:Y:S01]  /*2090*/  SHF.L.U64.HI R66, R48, 0x6, R49 ;  /* 0x0000000630427819 */ /* 0x004fe20000010231 */
[----:B---3--:R-:W-:Y:S01]  /*20a0*/  IMAD.WIDE.U32 R4, R122, UR4, R6 ;  /* 0x000000047a047c25 */ /* 0x008fe2000f8e0006 */
[----:B----4-:R-:W-:-:S03]  /*20b0*/  SHF.L.U64.HI R68, R52, 0x6, R53 ;  /* 0x0000000634447819 */ /* 0x010fc60000010235 */
[----:B------:R-:W-:Y:S01]  /*20c0*/  IMAD R3, R122, UR5, R3 ;  /* 0x000000057a037c24 */ /* 0x000fe2000f8e0203 */
[----:B------:R-:W-:Y:S01]  /*20d0*/  ULDC.64 UR4, c[0x0][0x310] ;  /* 0x0000c40000047ab9 */ /* 0x000fe20000000a00 */
[----:B------:R-:W-:-:S04]  /*20e0*/  IMAD.WIDE.U32 R6, R153, R8, R22 ;  /* 0x0000000899067225 */ /* 0x000fc800078e0016 */
[----:B------:R-:W-:Y:S02]  /*20f0*/  IMAD.IADD R5, R5, 0x1, R3 ;  /* 0x0000000105057824 */ /* 0x000fe400078e0203 */
[----:B------:R-:W-:Y:S02]  /*2100*/  IMAD R20, R159, R52, RZ ;  /* 0x000000349f147224 */ /* 0x000fe400078e02ff */
[----:B------:R-:W-:Y:S02]  /*2110*/  IMAD.MOV.U32 R70, RZ, RZ, 0x20 ;  /* 0x00000020ff467424 */ /* 0x000fe400078e00ff */
[----:B------:R-:W-:Y:S02]  /*2120*/  IMAD R33, R153, R53, R20 ;  /* 0x0000003599217224 */ /* 0x000fe400078e0214 */
[----:B------:R-:W-:Y:S02]  /*2130*/  IMAD.SHL.U32 R65, R8, 0x40, RZ ;  /* 0x0000004008417824 */ /* 0x000fe400078e00ff */
[----:B------:R-:W-:-:S02]  /*2140*/  IMAD R75, R49, 0x60, RZ ;  /* 0x00000060314b7824 */ /* 0x000fc400078e02ff */
[----:B------:R-:W-:Y:S02]  /*2150*/  IMAD.SHL.U32 R67, R48, 0x40, RZ ;  /* 0x0000004030437824 */ /* 0x000fe400078e00ff */
[----:B------:R-:W-:Y:S02]  /*2160*/  IMAD.U32 R71, RZ, RZ, UR38 ;  /* 0x00000026ff477e24 */ /* 0x000fe4000f8e00ff */
[----:B------:R-:W-:Y:S02]  /*2170*/  IMAD.SHL.U32 R69, R52, 0x40, RZ ;  /* 0x0000004034457824 */ /* 0x000fe400078e00ff */
[----:B------:R-:W-:Y:S01]  /*2180*/  IMAD.SHL.U32 R72, R35, 0x2, RZ ;  /* 0x0000000223487824 */ /* 0x000fe200078e00ff */
[----:B------:R-:W-:Y:S02]  /*2190*/  LOP3.LUT R71, R71, 0x1, RZ, 0xfc, !PT ;  /* 0x0000000147477812 */ /* 0x000fe400078efcff */
[----:B------:R-:W-:Y:S02]  /*21a0*/  SHF.R.S32.HI R0, RZ, 0x1f, R123 ;  /* 0x0000001fff007819 */ /* 0x000fe4000001147b */
[----:B------:R-:W-:-:S02]  /*21b0*/  SEL R123, R123, RZ, !P0 ;  /* 0x000000ff7b7b7207 */ /* 0x000fc40004000000 */
[----:B------:R-:W-:-:S03]  /*21c0*/  SEL R14, R0, RZ, !P0 ;  /* 0x000000ff000e7207 */ /* 0x000fc60004000000 */
[----:B------:R-:W-:-:S04]  /*21d0*/  IMAD.WIDE.U32 R4, R123, UR4, R4 ;  /* 0x000000047b047c25 */ /* 0x000fc8000f8e0004 */
[----:B------:R-:W-:-:S04]  /*21e0*/  IMAD R0, R14, UR4, RZ ;  /* 0x000000040e007c24 */ /* 0x000fc8000f8e02ff */
[----:B------:R-:W-:Y:S01]  /*21f0*/  IMAD R59, R123, UR5, R0 ;  /* 0x000000057b3b7c24 */ /* 0x000fe2000f8e0200 */
[----:B------:R-:W-:Y:S05]  /*2200*/  @!P6 WARPSYNC.ALL ;  /* 0x000000000000e948 */ /* 0x000fea0003800000 */
[----:B------:R-:W-:Y:S01]  /*2210*/  ULDC UR4, c[0x0][0x320] ;  /* 0x0000c80000047ab9 */ /* 0x000fe20000000800 */
[----:B------:R-:W-:Y:S01]  /*2220*/  IMAD R0, R159, R8, RZ ;  /* 0x000000089f007224 */ /* 0x000fe200078e02ff */
[----:B------:R-:W-:Y:S01]  /*2230*/  @!P6 BAR.SYNC.DEFER_BLOCKING 0x9, 0x100 ;  /* 0x024400000000eb1d */ /* 0x000fe20000010000 */
[----:B------:R-:W-:Y:S01]  /*2240*/  ISETP.GE.AND P1, PT, R60, UR4, PT ;  /* 0x000000043c007c0c */ /* 0x000fe2000bf26270 */
[----:B------:R-:W-:Y:S01]  /*2250*/  IMAD.IADD R59, R5, 0x1, R59 ;  /* 0x00000001053b7824 */ /* 0x000fe200078e023b */
[----:B------:R-:W-:Y:S01]  /*2260*/  ISETP.GE.AND P0, PT, R22, UR4, PT ;  /* 0x0000000416007c0c */ /* 0x000fe2000bf06270 */
[----:B------:R-:W-:Y:S01]  /*2270*/  IMAD R57, R153, R9, R0 ;  /* 0x0000000999397224 */ /* 0x000fe200078e0200 */
[----:B------:R-:W-:Y:S01]  /*2280*/  SEL R3, RZ, 0xffffffff, P1 ;  /* 0xffffffffff037807 */ /* 0x000fe20000800000 */
[----:B------:R-:W-:Y:S01]  /*2290*/  ULDC.64 UR6, c[0x0][0x330] ;  /* 0x0000cc0000067ab9 */ /* 0x000fe20000000a00 */
[----:B------:R-:W-:Y:S01]  /*22a0*/  IADD3 R58, P1, R4, R6, RZ ;  /* 0x00000006043a7210 */ /* 0x000fe20007f3e0ff */
[----:B------:R-:W-:Y:S01]  /*22b0*/  VIADD R6, R22, 0xe0 ;  /* 0x000000e016067836 */ /* 0x000fe20000000000 */
[----:B------:R-:W-:Y:S01]  /*22c0*/  SEL R0, RZ, 0x1, P0 ;  /* 0x00000001ff007807 */ /* 0x000fe20000000000 */
[----:B------:R-:W-:Y:S01]  /*22d0*/  IMAD.SHL.U32 R3, R3, 0x2, RZ ;  /* 0x0000000203037824 */ /* 0x000fe200078e00ff */
[----:B------:R-:W-:Y:S01]  /*22e0*/  IADD3.X R57, R59, R7, R57, P1, !PT ;  /* 0x000000073b397210 */ /* 0x000fe20000ffe439 */
[----:B------:R-:W-:Y:S01]  /*22f0*/  IMAD R7, R11, UR6, RZ ;  /* 0x000000060b077c24 */ /* 0x000fe2000f8e02ff */
[----:B------:R-:W-:-:S02]  /*2300*/  ISETP.GE.AND P1, PT, R10, UR4, PT ;  /* 0x000000040a007c0c */ /* 0x000fc4000bf26270 */
[----:B------:R-:W-:Y:S01]  /*2310*/  LOP3.LUT R10, R3, 0x2, R0, 0xe2, !PT ;  /* 0x00000002030a7812 */ /* 0x000fe200078ee200 */
[----:B------:R-:W-:Y:S01]  /*2320*/  VIADD R3, R22, 0x40 ;  /* 0x0000004016037836 */ /* 0x000fe20000000000 */
[----:B------:R-:W-:Y:S01]  /*2330*/  ISETP.GE.AND P3, PT, R6, UR4, PT ;  /* 0x0000000406007c0c */ /* 0x000fe2000bf66270 */
[----:B------:R-:W-:Y:S01]  /*2340*/  VIADD R0, R22, 0x60 ;  /* 0x0000006016007836 */ /* 0x000fe20000000000 */
[----:B------:R-:W-:Y:S01]  /*2350*/  SEL R20, RZ, 0x40, P1 ;  /* 0x00000040ff147807 */ /* 0x000fe20000800000 */
[C---:B------:R-:W-:Y:S01]  /*2360*/  IMAD R13, R122.reuse, UR7, R7 ;  /* 0x000000077a0d7c24 */ /* 0x040fe2000f8e0207 */
[----:B------:R-:W-:Y:S01]  /*2370*/  ISETP.GE.AND P0, PT, R3, UR4, PT ;  /* 0x0000000403007c0c */ /* 0x000fe2000bf06270 */
[----:B------:R-:W-:Y:S01]  /*2380*/  IMAD.WIDE.U32 R6, R122, UR6, R22 ;  /* 0x000000067a067c25 */ /* 0x000fe2000f8e0016 */
[----:B------:R-:W-:Y:S01]  /*2390*/  ISETP.GE.AND P2, PT, R0, UR4, PT ;  /* 0x0000000400007c0c */ /* 0x000fe2000bf46270 */
[----:B------:R-:W-:Y:S01]  /*23a0*/  ULDC.64 UR6, c[0x0][0x338] ;  /* 0x0000ce0000067ab9 */ /* 0x000fe20000000a00 */
[----:B------:R-:W-:Y:S01]  /*23b0*/  SEL R11, RZ, 0x4, P0 ;  /* 0x00000004ff0b7807 */ /* 0x000fe20000000000 */
[----:B------:R-:W-:Y:S01]  /*23c0*/  IMAD.IADD R7, R7, 0x1, R13 ;  /* 0x0000000107077824 */ /* 0x000fe200078e020d */
[----:B------:R-:W-:Y:S01]  /*23d0*/  SEL R12, RZ, 0x8, P2 ;  /* 0x00000008ff0c7807 */ /* 0x000fe20001000000 */
[----:B------:R-:W-:Y:S01]  /*23e0*/  IMAD R13, R14, UR6, RZ ;  /* 0x000000060e0d7c24 */ /* 0x000fe2000f8e02ff */
[----:B------:R-:W-:Y:S01]  /*23f0*/  ISETP.GE.AND P0, PT, R61, UR4, PT ;  /* 0x000000043d007c0c */ /* 0x000fe2000bf06270 */
[----:B------:R-:W-:Y:S01]  /*2400*/  IMAD.WIDE.U32 R14, R153, R48, R22 ;  /* 0x00000030990e7225 */ /* 0x000fe200078e0016 */
[----:B------:R-:W-:-:S02]  /*2410*/  LOP3.LUT R10, R12, R10, R11, 0xfe, !PT ;  /* 0x0000000a0c0a7212 */ /* 0x000fc400078efe0b */
[----:B------:R-:W-:Y:S01]  /*2420*/  SEL R11, RZ, 0x10, P0 ;  /* 0x00000010ff0b7807 */ /* 0x000fe20000000000 */
[C---:B------:R-:W-:Y:S01]  /*2430*/  IMAD R85, R123.reuse, UR7, R13 ;  /* 0x000000077b557c24 */ /* 0x040fe2000f8e020d */
[----:B------:R-:W-:Y:S01]  /*2440*/  ISETP.GE.AND P0, PT, R22, R35, PT ;  /* 0x000000231600720c */ /* 0x000fe20003f06270 */
[----:B------:R-:W-:Y:S01]  /*2450*/  IMAD.WIDE.U32 R6, R123, UR6, R6 ;  /* 0x000000067b067c25 */ /* 0x000fe2000f8e0006 */
[----:B------:R-:W-:Y:S01]  /*2460*/  ISETP.GE.AND P2, PT, R62, UR4, PT ;  /* 0x000000043e007c0c */ /* 0x000fe2000bf46270 */
[----:B------:R-:W-:Y:S01]  /*2470*/  ULDC UR4, c[0x0][0x2f4] ;  /* 0x0000bd0000047ab9 */ /* 0x000fe20000000800 */
[----:B------:R-:W-:Y:S01]  /*2480*/  SEL R29, R35, RZ, P0 ;  /* 0x000000ff231d7207 */ /* 0x000fe20000000000 */
[----:B------:R-:W-:Y:S01]  /*2490*/  IMAD.IADD R85, R7, 0x1, R85 ;  /* 0x0000000107557824 */ /* 0x000fe200078e0255 */
[----:B------:R-:W-:Y:S02]  /*24a0*/  SEL R12, RZ, 0x20, P2 ;  /* 0x00000020ff0c7807 */ /* 0x000fe40001000000 */
[----:B------:R-:W-:Y:S01]  /*24b0*/  LOP3.LUT P1, RZ, R227, 0x4, RZ, 0xc0, !PT ;  /* 0x00000004e3ff7812 */ /* 0x000fe2000782c0ff */
[----:B------:R-:W-:Y:S01]  /*24c0*/  IMAD.IADD R29, R22, 0x1, R29 ;  /* 0x00000001161d7824 */ /* 0x000fe200078e021d */
[----:B------:R-:W-:Y:S01]  /*24d0*/  LOP3.LUT R21, R12, R10, R11, 0xfe, !PT ;  /* 0x0000000a0c157212 */ /* 0x000fe200078efe0b */
[----:B------:R-:W-:Y:S01]  /*24e0*/  IMAD R10, R159, R48, RZ ;  /* 0x000000309f0a7224 */ /* 0x000fe200078e02ff */
[C---:B------:R-:W-:Y:S01]  /*24f0*/  IADD3 R54, P2, R153.reuse, R54, RZ ;  /* 0x0000003699367210 */ /* 0x040fe20007f5e0ff */
[----:B------:R-:W-:Y:S01]  /*2500*/  IMAD.WIDE.U32 R12, R153, R52, R154 ;  /* 0x00000034990c7225 */ /* 0x000fe200078e009a */
[----:B------:R-:W-:-:S02]  /*2510*/  LOP3.LUT R87, R21, R20, RZ, 0xfc, !PT ;  /* 0x0000001415577212 */ /* 0x000fc400078efcff */
[----:B------:R-:W-:Y:S01]  /*2520*/  SHF.R.S32.HI R20, RZ, 0x1f, R29 ;  /* 0x0000001fff147819 */ /* 0x000fe2000001141d */
[----:B------:R-:W-:Y:S01]  /*2530*/  IMAD R31, R153, R49, R10 ;  /* 0x00000031991f7224 */ /* 0x000fe200078e020a */
[----:B------:R-:W-:Y:S01]  /*2540*/  SEL R70, R70, 0xffffffe0, !P1 ;  /* 0xffffffe046467807 */ /* 0x000fe20004800000 */
[----:B------:R-:W-:Y:S01]  /*2550*/  IMAD.IADD R13, R13, 0x1, R33 ;  /* 0x000000010d0d7824 */ /* 0x000fe200078e0221 */
[----:B------:R-:W-:Y:S01]  /*2560*/  LEA.HI R29, R20, R29, RZ, 0x3 ;  /* 0x0000001d141d7211 */ /* 0x000fe200078f18ff */
[-C--:B------:R-:W-:Y:S01]  /*2570*/  IMAD R20, R63, R48.reuse, RZ ;  /* 0x000000303f147224 */ /* 0x080fe200078e02ff */
[----:B------:R-:W-:Y:S01]  /*2580*/  SEL R86, RZ, 0xffffff80, P3 ;  /* 0xffffff80ff567807 */ /* 0x000fe20001800000 */
[----:B------:R-:W-:Y:S01]  /*2590*/  IMAD.IADD R15, R31, 0x1, R15 ;  /* 0x000000011f0f7824 */ /* 0x000fe200078e020f */
[----:B------:R-:W-:Y:S01]  /*25a0*/  LOP3.LUT R81, R29, 0xfffffff8, RZ, 0xc0, !PT ;  /* 0xfffffff81d517812 */ /* 0x000fe200078ec0ff */
[----:B------:R-:W-:Y:S01]  /*25b0*/  IMAD.WIDE.U32 R10, R153, R48, R154 ;  /* 0x00000030990a7225 */ /* 0x000fe200078e009a */
[----:B------:R-:W-:-:S02]  /*25c0*/  LOP3.LUT R86, R87, 0x80, R86, 0xc8, !PT ;  /* 0x0000008057567812 */ /* 0x000fc400078ec856 */
[----:B------:R-:W-:Y:S01]  /*25d0*/  SHF.R.S32.HI R80, RZ, 0x3, R29 ;  /* 0x00000003ff507819 */ /* 0x000fe2000001141d */
[C---:B------:R-:W-:Y:S01]  /*25e0*/  IMAD R33, R2.reuse, R49, R20 ;  /* 0x0000003102217224 */ /* 0x040fe200078e0214 */
[----:B------:R-:W-:Y:S01]  /*25f0*/  SHF.R.S32.HI R82, RZ, 0x1f, R81 ;  /* 0x0000001fff527819 */ /* 0x000fe20000011451 */
[----:B------:R-:W-:Y:S01]  /*2600*/  IMAD.WIDE.U32 R20, R2, R48, R14 ;  /* 0x0000003002147225 */ /* 0x000fe200078e000e */
[----:B------:R-:W-:Y:S02]  /*2610*/  ISETP.GE.AND P1, PT, R22, UR4, PT ;  /* 0x0000000416007c0c */ /* 0x000fe4000bf26270 */
[----:B------:R-:W-:Y:S01]  /*2620*/  LOP3.LUT R87, R87, 0x40, RZ, 0xc0, !PT ;  /* 0x0000004057577812 */ /* 0x000fe200078ec0ff */
[-C--:B------:R-:W-:Y:S01]  /*2630*/  IMAD.WIDE.U32 R50, R2, R52.reuse, R12 ;  /* 0x0000003402327225 */ /* 0x080fe200078e000c */
[--C-:B------:R-:W-:Y:S02]  /*2640*/  LOP3.LUT R12, R166, 0x38, R29.reuse, 0xf8, !PT ;  /* 0x00000038a60c7812 */ /* 0x100fe400078ef81d */
[----:B------:R-:W-:Y:S01]  /*2650*/  LOP3.LUT R13, R172, 0x38, R29, 0xf8, !PT ;  /* 0x00000038ac0d7812 */ /* 0x000fe200078ef81d */
[----:B------:R-:W-:Y:S01]  /*2660*/  IMAD.IADD R11, R11, 0x1, R31 ;  /* 0x000000010b0b7824 */ /* 0x000fe200078e021f */
[----:B------:R-:W-:Y:S01]  /*2670*/  LOP3.LUT R12, R12, R173, RZ, 0x3c, !PT ;  /* 0x000000ad0c0c7212 */ /* 0x000fe200078e3cff */
[----:B------:R-:W-:Y:S01]  /*2680*/  IMAD R14, R63, R52, RZ ;  /* 0x000000343f0e7224 */ /* 0x000fe200078e02ff */
[----:B------:R-:W-:Y:S01]  /*2690*/  LOP3.LUT R84, R13, R174, RZ, 0x3c, !PT ;  /* 0x000000ae0d547212 */ /* 0x000fe200078e3cff */
[----:B------:R-:W-:-:S02]  /*26a0*/  IMAD R31, R9, 0x60, RZ ;  /* 0x00000060091f7824 */ /* 0x000fc400078e02ff */
[----:B------:R-:W-:-:S04]  /*26b0*/  IMAD.WIDE.U32 R10, R2, R48, R10 ;  /* 0x00000030020a7225 */ /* 0x000fc800078e000a */
[----:B------:R-:W-:Y:S02]  /*26c0*/  IMAD R79, R2, R53, R14 ;  /* 0x00000035024f7224 */ /* 0x000fe400078e020e */
[----:B------:R-:W-:Y:S02]  /*26d0*/  IMAD R15, R53, 0x60, RZ ;  /* 0x00000060350f7824 */ /* 0x000fe400078e02ff */
        /* <DEDUP_REMOVED lines=13> */
[----:B------:R-:W-:-:S07]  /*27b0*/  IMAD.IADD R84, R175, 0x1, R84 ;  /* 0x00000001af547824 */ /* 0x000fce00078e0254 */
.L_x_12707:
[----:B0-----:R-:W0:Y:S01]  /*27c0*/  LDC.64 R90, c[0x0][0x2e8] ;  /* 0x0000ba00ff5a7b82 */ /* 0x001e220000000a00 */
        /* <DEDUP_REMOVED lines=19> */
[----:B------:R-:W-:Y:S02]  /*2900*/  LEA.HI.X R33, R12, R91, R13, 0x1, P3 ;  /* 0x0000005b0c217211 */ /* 0x000fe400018f0c0d */
[----:B-1----:R-:W-:Y:S02]  /*2910*/  ISETP.GE.AND P3, PT, R95, 0x1, PT ;  /* 0x000000015f00780c */ /* 0x002fe40003f66270 */
[----:B------:R-:W-:Y:S02]  /*2920*/  ISETP.GT.AND P4, PT, R26, R27, PT ;  /* 0x0000001b1a00720c */ /* 0x000fe40003f84270 */
[----:B------:R-:W-:Y:S02]  /*2930*/  LEA.HI.X R35, R14, R91, R15, 0x1, P5 ;  /* 0x0000005b0e237211 */ /* 0x000fe400028f0c0f */
[----:B------:R-:W-:-:S07]  /*2940*/  P2R R89, PR, RZ, 0x10 ;  /* 0x00000010ff597803 */ /* 0x000fce0000000000 */
[----:B------:R-:W-:Y:S05]  /*2950*/  @!P3 BRA `(.L_x_12657) ;  /* 0x000000280038b947 */ /* 0x000fea0003800000 */
[----:B------:R-:W-:Y:S01]  /*2960*/  ULDC.U8 UR4, c[0x0][0x410] ;  /* 0x0001040000047ab9 */ /* 0x000fe20000000000 */
[-C--:B------:R-:W-:Y:S01]  /*2970*/  IMAD R13, R75, R26.reuse, RZ ;  /* 0x0000001a4b0d7224 */ /* 0x080fe200078e02ff */
[----:B------:R-:W-:Y:S01]  /*2980*/  ISETP.NE.AND P3, PT, RZ, UR4, PT ;  /* 0x00000004ff007c0c */ /* 0x000fe2000bf65270 */
[----:B------:R-:W-:Y:S02]  /*2990*/  IMAD R15, R76, R26, RZ ;  /* 0x0000001a4c0f7224 */ /* 0x000fe400078e02ff */
[----:B------:R-:W-:Y:S02]  /*29a0*/  IMAD R98, R26, -0x60, R56 ;  /* 0xffffffa01a627824 */ /* 0x000fe400078e0238 */
[C---:B------:R-:W-:Y:S02]  /*29b0*/  IMAD R13, R28.reuse, R48, R13 ;  /* 0x000000301c0d7224 */ /* 0x040fe400078e020d */
[----:B------:R-:W-:Y:S01]  /*29c0*/  IMAD R15, R28, R52, R15 ;  /* 0x000000341c0f7224 */ /* 0x000fe200078e020f */
[----:B------:R-:W-:Y:S01]  /*29d0*/  VIMNMX R98, R98, 0x60, PT ;  /* 0x0000006062627848 */ /* 0x000fe20003fe0100 */
[----:B------:R-:W-:-:S04]  /*29e0*/  IMAD.WIDE.U32 R42, R48, R26, RZ ;  /* 0x0000001a302a7225 */ /* 0x000fc800078e00ff */
        /* <DEDUP_REMOVED lines=32> */
.L_x_12660:
[----:B------:R-:W-:Y:S05]  /*2bf0*/  BSYNC B1 ;  /* 0x0000000000017941 */ /* 0x000fea0003800000 */
.L_x_12659:
[----:B------:R-:W-:Y:S01]  /*2c00*/  ISETP.GE.AND P5, PT, R156, R98, PT ;  /* 0x000000629c00720c */ /* 0x000fe20003fa6270 */
[----:B------:R-:W-:Y:S01]  /*2c10*/  BSSY B1, `(.L_x_12661) ;  /* 0x000001b000017945 */ /* 0x000fe20003800000 */
[----:B------:R-:W-:Y:S02]  /*2c20*/  CS2R R36, SRZ ;  /* 0x0000000000247805 */ /* 0x000fe4000001ff00 */
        /* <DEDUP_REMOVED lines=9> */
[----:B0-----:R-:W-:Y:S02]  /*2cc0*/  IADD3.X R13, R77, R97, R66, P3, P6 ;  /* 0x000000614d0d7210 */ /* 0x001fe40001fec442 */
        /* <DEDUP_REMOVED lines=15> */
.L_x_12662:
[----:B------:R-:W-:Y:S05]  /*2dc0*/  BSYNC B1 ;  /* 0x0000000000017941 */ /* 0x000fea0003800000 */
.L_x_12661:
[----:B01----:R-:W-:Y:S01]  /*2dd0*/  IMAD.MOV.U32 R12, RZ, RZ, R92 ;  /* 0x000000ffff0c7224 */ /* 0x003fe200078e005c */
        /* <DEDUP_REMOVED lines=26> */
.L_x_12663:
[----:B------:R-:W-:Y:S01]  /*2f80*/  IMAD R88, R152, 0x8, R144 ;  /* 0x0000000898587824 */ /* 0x000fe200078e0290 */
[----:B------:R-:W-:Y:S01]  /*2f90*/  SHF.L.U32 R99, R157, 0x1f, RZ ;  /* 0x0000001f9d637819 */ /* 0x000fe200000006ff */
[----:B------:R-:W-:Y:S03]  /*2fa0*/  BSSY B1, `(.L_x_12664) ;  /* 0x0000003000017945 */ /* 0x000fe60003800000 */
[----:B------:R-:W0:Y:S02]  /*2fb0*/  SYNCS.PHASECHK.TRANS64.TRYWAIT P6, [R88+URZ+0x32490], R99 ;  /* 0x03249063580075a7 */ /* 0x000e2400080c017f */
[----:B0-----:R-:W-:Y:S05]  /*2fc0*/  @!P6 BRA `(.L_x_12665) ;  /* 0x0000033000f8e947 */ /* 0x001fea0003800000 */
.L_x_13041:
[----:B------:R-:W-:Y:S05]  /*2fd0*/  BSYNC B1 ;  /* 0x0000000000017941 */ /* 0x000fea0003800000 */
.L_x_12664:
        /* <DEDUP_REMOVED lines=49> */
.L_x_12671:
[----:B------:R-:W-:Y:S05]  /*32f0*/  BSYNC B3 ;  /* 0x0000000000037941 */ /* 0x000fea0003800000 */
.L_x_12670:
[----:B--2---:R1:W-:Y:S02]  /*3300*/  STG.E.128 desc[UR42][R34.64], R12 ;  /* 0x0000000c22007986 */ /* 0x0043e4000c101d2a */
.L_x_12669:
[----:B------:R-:W-:Y:S05]  /*3310*/  BSYNC B2 ;  /* 0x0000000000027941 */ /* 0x000fea0003800000 */
.L_x_12668:
        /* <DEDUP_REMOVED lines=46> */
.L_x_12673:
[----:B------:R-:W-:Y:S05]  /*3600*/  BSYNC B2 ;  /* 0x0000000000027941 */ /* 0x000fea0003800000 */
.L_x_12672:
[----:B--2---:R2:W-:Y:S02]  /*3610*/  STG.E.128 desc[UR42][R34.64+0x40], R12 ;  /* 0x0000400c22007986 */ /* 0x0045e4000c101d2a */
.L_x_12667:
[----:B------:R-:W-:Y:S05]  /*3620*/  BSYNC B1 ;  /* 0x0000000000017941 */ /* 0x000fea0003800000 */
.L_x_12666:
        /* <DEDUP_REMOVED lines=22> */
[C---:B------:R-:W-:Y:S01]  /*3790*/  FMUL.FTZ R37, R13.reuse, R37 ;  /* 0x000000250d257220 */ /* 0x040fe20000410000 */
[----:B------:R-:W-:Y:S01]  /*37a0*/  FFMA.FTZ R46, R13, R36, -R46 ;  /* 0x000000240d2e7223 */ /* 0x000fe2000001082e */
[----:B------:R-:W-:Y:S01]  /*37b0*/  FMUL.FTZ R44, R15, R44 ;  /* 0x0000002c0f2c7220 */ /* 0x000fe20000410000 */
[----:B------:R-:W-:-:S02]  /*37c0*/  HADD2.F32 R13, -RZ, R12.H1_H1 ;  /* 0x3000000cff0d7230 */ /* 0x000fc40000004100 */
[----:B------:R-:W-:Y:S01]  /*37d0*/  FFMA.FTZ R90, R15, R38, -R90 ;  /* 0x000000260f5a7223 */ /* 0x000fe2000001085a */
[--C-:B------:R-:W-:Y:S02]  /*37e0*/  HADD2.F32 R15, -RZ, R43.reuse.H1_H1 ;  /* 0x3000002bff0f7230 */ /* 0x100fe40000004100 */
[----:B------:R-:W-:Y:S01]  /*37f0*/  FFMA.FTZ R45, R14, R36, R37 ;  /* 0x000000240e2d7223 */ /* 0x000fe20000010025 */
[----:B------:R-:W-:Y:S02]  /*3800*/  HADD2.F32 R43, -RZ, R43.H0_H0 ;  /* 0x2000002bff2b7230 */ /* 0x000fe40000004100 */
[----:B------:R-:W-:Y:S01]  /*3810*/  FFMA.FTZ R47, R35, R38, R44 ;  /* 0x00000026232f7223 */ /* 0x000fe2000001002c */
        /* <DEDUP_REMOVED lines=8> */
[----:B------:R-:W-:Y:S01]  /*38a0*/  FMUL.FTZ R43, R14, R37 ;  /* 0x000000250e2b7220 */ /* 0x000fe20000410000 */
[----:B------:R-:W-:Y:S01]  /*38b0*/  FFMA.FTZ R36, R13, R15, R36 ;  /* 0x0000000f0d247223 */ /* 0x000fe20000010024 */
[C---:B------:R-:W-:Y:S01]  /*38c0*/  FMUL.FTZ R37, R34.reuse, R37 ;  /* 0x0000002522257220 */ /* 0x040fe20000410000 */
[----:B------:R-:W-:Y:S01]  /*38d0*/  F2FP.F16.F32.PACK_AB R13, R45, R46 ;  /* 0x0000002e2d0d723e */ /* 0x000fe200000000ff */
[-C--:B------:R-:W-:Y:S01]  /*38e0*/  FFMA.FTZ R43, R34, R35.reuse, -R43 ;  /* 0x00000023222b7223 */ /* 0x080fe2000001082b */
[----:B------:R-:W-:Y:S01]  /*38f0*/  F2FP.F16.F32.PACK_AB R15, R47, R90 ;  /* 0x0000005a2f0f723e */ /* 0x000fe200000000ff */
[----:B------:R-:W-:Y:S01]  /*3900*/  FFMA.FTZ R14, R14, R35, R37 ;  /* 0x000000230e0e7223 */ /* 0x000fe20000010025 */
[----:B------:R-:W-:-:S04]  /*3910*/  F2FP.F16.F32.PACK_AB R12, R36, R39 ;  /* 0x00000027240c723e */ /* 0x000fc800000000ff */
[----:B------:R-:W-:-:S07]  /*3920*/  F2FP.F16.F32.PACK_AB R14, R14, R43 ;  /* 0x0000002b0e0e723e */ /* 0x000fce00000000ff */
.L_x_12678:
[----:B------:R-:W-:Y:S05]  /*3930*/  BSYNC B2 ;  /* 0x0000000000027941 */ /* 0x000fea0003800000 */
.L_x_12677:
[----:B--2---:R3:W-:Y:S02]  /*3940*/  STG.E.128 desc[UR42][R32.64], R12 ;  /* 0x0000000c20007986 */ /* 0x0047e4000c101d2a */
.L_x_12676:
[----:B------:R-:W-:Y:S05]  /*3950*/  BSYNC B1 ;  /* 0x0000000000017941 */ /* 0x000fea0003800000 */
.L_x_12675:
        /* <DEDUP_REMOVED lines=46> */
.L_x_12680:
[----:B------:R-:W-:Y:S05]  /*3c40*/  BSYNC B1 ;  /* 0x0000000000017941 */ /* 0x000fea0003800000 */
.L_x_12679:
[----:B--2---:R4:W-:Y:S01]  /*3c50*/  STG.E.128 desc[UR42][R32.64+0x40], R12 ;  /* 0x0000400c20007986 */ /* 0x0049e2000c101d2a */
[----:B------:R-:W-:Y:S05]  /*3c60*/  BRA `(.L_x_12674) ;  /* 0x0000001400d87947 */ /* 0x000fea0003800000 */
.L_x_12658:
[-C--:B------:R-:W-:Y:S01]  /*3c70*/  ISETP.GE.AND P4, PT, R153, R98.reuse, PT ;  /* 0x000000629900720c */ /* 0x080fe20003f86270 */
[----:B------:R-:W-:Y:S01]  /*3c80*/  BSSY B1, `(.L_x_12681) ;  /* 0x0000020000017945 */ /* 0x000fe20003800000 */
[----:B------:R-:W-:Y:S02]  /*3c90*/  ISETP.GE.AND P3, PT, R156, R98, PT ;  /* 0x000000629c00720c */ /* 0x000fe40003f66270 */
[----:B------:R-:W-:Y:S02]  /*3ca0*/  CS2R R34, SRZ ;  /* 0x0000000000227805 */ /* 0x000fe4000001ff00 */
[CC--:B------:R-:W-:Y:S02]  /*3cb0*/  ISETP.GE.OR P4, PT, R22.reuse, R95.reuse, P4 ;  /* 0x0000005f1600720c */ /* 0x0c0fe40002786670 */
[----:B------:R-:W-:Y:S02]  /*3cc0*/  CS2R R14, SRZ ;  /* 0x00000000000e7805 */ /* 0x000fe4000001ff00 */
[----:B------:R-:W-:-:S02]  /*3cd0*/  ISETP.GE.OR P3, PT, R22, R95, P3 ;  /* 0x0000005f1600720c */ /* 0x000fc40001f66670 */
[----:B------:R-:W-:Y:S02]  /*3ce0*/  CS2R R12, SRZ ;  /* 0x00000000000c7805 */ /* 0x000fe4000001ff00 */
[----:B------:R-:W-:Y:S02]  /*3cf0*/  CS2R R30, SRZ ;  /* 0x00000000001e7805 */ /* 0x000fe4000001ff00 */
[----:B------:R-:W-:-:S03]  /*3d00*/  CS2R R28, SRZ ;  /* 0x00000000001c7805 */ /* 0x000fc6000001ff00 */
[----:B------:R-:W-:Y:S05]  /*3d10*/  @P4 BRA `(.L_x_12682) ;  /* 0x0000000000584947 */ /* 0x000fea0003800000 */
[----:B------:R-:W-:Y:S01]  /*3d20*/  ULDC.64 UR4, c[0x0][0x408] ;  /* 0x0001020000047ab9 */ /* 0x000fe20000000a00 */
[----:B------:R-:W-:Y:S01]  /*3d30*/  IMAD.MOV.U32 R12, RZ, RZ, R22 ;  /* 0x000000ffff0c7224 */ /* 0x000fe200078e0016 */
[----:B------:R-:W-:Y:S01]  /*3d40*/  ULDC.64 UR6, c[0x0][0x400] ;  /* 0x0001000000067ab9 */ /* 0x000fe20000000a00 */
[----:B------:R-:W-:Y:S02]  /*3d50*/  IMAD R14, R159, UR4, RZ ;  /* 0x000000049f0e7c24 */ /* 0x000fe4000f8e02ff */
[----:B------:R-:W-:Y:S02]  /*3d60*/  IMAD.MOV.U32 R13, RZ, RZ, R23 ;  /* 0x000000ffff0d7224 */ /* 0x000fe400078e0017 */
[C---:B------:R-:W-:Y:S02]  /*3d70*/  IMAD R15, R153.reuse, UR5, R14 ;  /* 0x00000005990f7c24 */ /* 0x040fe4000f8e020e */
[----:B------:R-:W-:-:S04]  /*3d80*/  IMAD.WIDE.U32 R12, R153, UR4, R12 ;  /* 0x00000004990c7c25 */ /* 0x000fc8000f8e000c */
[----:B------:R-:W-:Y:S02]  /*3d90*/  IMAD.IADD R13, R15, 0x1, R13 ;  /* 0x000000010f0d7824 */ /* 0x000fe400078e020d */
[----:B------:R-:W-:Y:S02]  /*3da0*/  IMAD R15, R63, UR4, RZ ;  /* 0x000000043f0f7c24 */ /* 0x000fe4000f8e02ff */
[----:B------:R-:W-:-:S04]  /*3db0*/  IMAD.WIDE.U32 R12, R2, UR4, R12 ;  /* 0x00000004020c7c25 */ /* 0x000fc8000f8e000c */
[----:B------:R-:W-:Y:S01]  /*3dc0*/  IMAD R15, R2, UR5, R15 ;  /* 0x00000005020f7c24 */ /* 0x000fe2000f8e020f */
[----:B------:R-:W-:Y:S01]  /*3dd0*/  IADD3 R14, P4, R40, R12, RZ ;  /* 0x0000000c280e7210 */ /* 0x000fe20007f9e0ff */
[----:B------:R-:W-:-:S03]  /*3de0*/  ULDC.64 UR4, c[0x0][0x3e8] ;  /* 0x0000fa0000047ab9 */ /* 0x000fc60000000a00 */
[----:B------:R-:W-:Y:S02]  /*3df0*/  IADD3.X R15, R99, R15, R13, P4, !PT ;  /* 0x0000000f630f7210 */ /* 0x000fe400027fe40d */
[----:B------:R-:W-:-:S05]  /*3e00*/  IADD3 R13, P4, R20, R42, RZ ;  /* 0x0000002a140d7210 */ /* 0x000fca0007f9e0ff */
[----:B------:R-:W-:Y:S01]  /*3e10*/  IMAD.X R28, R97, 0x1, R78, P4 ;  /* 0x00000001611c7824 */ /* 0x000fe200020e064e */
[----:B------:R-:W-:-:S04]  /*3e20*/  LEA R12, P4, R13, UR4, 0x1 ;  /* 0x000000040d0c7c11 */ /* 0x000fc8000f8808ff */
[----:B------:R-:W-:Y:S02]  /*3e30*/  LEA.HI.X R13, R13, UR5, R28, 0x1, P4 ;  /* 0x000000050d0d7c11 */ /* 0x000fe4000a0f0c1c */
[----:B------:R-:W-:-:S04]  /*3e40*/  LEA R28, P4, R14, UR6, 0x1 ;  /* 0x000000060e1c7c11 */ /* 0x000fc8000f8808ff */
[----:B------:R-:W-:Y:S02]  /*3e50*/  LEA.HI.X R29, R14, UR7, R15, 0x1, P4 ;  /* 0x000000070e1d7c11 */ /* 0x000fe4000a0f0c0f */
[----:B------:R-:W5:Y:S04]  /*3e60*/  LDG.E.128 R12, desc[UR42][R12.64] ;  /* 0x0000002a0c0c7981 */ /* 0x000f68000c1e1d00 */
[----:B------:R-:W5:Y:S03]  /*3e70*/  LDG.E.128 R28, desc[UR42][R28.64] ;  /* 0x0000002a1c1c7981 */ /* 0x000f66000c1e1d00 */
.L_x_12682:
[----:B------:R-:W-:Y:S05]  /*3e80*/  BSYNC B1 ;  /* 0x0000000000017941 */ /* 0x000fea0003800000 */
.L_x_12681:
[----:B------:R-:W-:Y:S01]  /*3e90*/  BSSY B1, `(.L_x_12683) ;  /* 0x000001e000017945 */ /* 0x000fe20003800000 */
[----:B------:R-:W-:Y:S02]  /*3ea0*/  ISETP.GE.AND P4, PT, R22, R95, PT ;  /* 0x0000005f1600720c */ /* 0x000fe40003f86270 */
[----:B------:R-:W-:Y:S02]  /*3eb0*/  CS2R R32, SRZ ;  /* 0x0000000000207805 */ /* 0x000fe4000001ff00 */
[----:B------:R-:W-:Y:S01]  /*3ec0*/  CS2R R38, SRZ ;  /* 0x0000000000267805 */ /* 0x000fe2000001ff00 */
[----:B-----5:R-:W-:Y:S01]  /*3ed0*/  IMAD.MOV.U32 R45, RZ, RZ, R14 ;  /* 0x000000ffff2d7224 */ /* 0x020fe200078e000e */
[----:B------:R-:W-:Y:S01]  /*3ee0*/  CS2R R36, SRZ ;  /* 0x0000000000247805 */ /* 0x000fe2000001ff00 */
[----:B------:R-:W-:Y:S06]  /*3ef0*/  @P3 BRA `(.L_x_12684) ;  /* 0x00000000005c3947 */ /* 0x000fec0003800000 */
[----:B------:R-:W-:Y:S01]  /*3f00*/  ULDC.64 UR4, c[0x0][0x408] ;  /* 0x0001020000047ab9 */ /* 0x000fe20000000a00 */
[----:B------:R-:W-:Y:S01]  /*3f10*/  IMAD.MOV.U32 R32, RZ, RZ, R22 ;  /* 0x000000ffff207224 */ /* 0x000fe200078e0016 */
[----:B------:R-:W-:Y:S01]  /*3f20*/  IADD3 R42, P3, P5, R20, R42, R67 ;  /* 0x0000002a142a7210 */ /* 0x000fe20007d7e043 */
[----:B------:R-:W-:Y:S01]  /*3f30*/  IMAD R34, R159, UR4, RZ ;  /* 0x000000049f227c24 */ /* 0x000fe2000f8e02ff */
[----:B------:R-:W-:Y:S01]  /*3f40*/  ULDC.64 UR6, c[0x0][0x400] ;  /* 0x0001000000067ab9 */ /* 0x000fe20000000a00 */
[----:B------:R-:W-:Y:S01]  /*3f50*/  IMAD.MOV.U32 R33, RZ, RZ, R23 ;  /* 0x000000ffff217224 */ /* 0x000fe200078e0017 */
[----:B------:R-:W-:Y:S01]  /*3f60*/  IADD3.X R37, R78, R97, R66, P3, P5 ;  /* 0x000000614e257210 */ /* 0x000fe20001fea442 */
[C---:B------:R-:W-:Y:S02]  /*3f70*/  IMAD R35, R153.reuse, UR5, R34 ;  /* 0x0000000599237c24 */ /* 0x040fe4000f8e0222 */
[----:B------:R-:W-:-:S04]  /*3f80*/  IMAD.WIDE.U32 R32, R153, UR4, R32 ;  /* 0x0000000499207c25 */ /* 0x000fc8000f8e0020 */
[----:B------:R-:W-:Y:S02]  /*3f90*/  IMAD R39, R63, UR4, RZ ;  /* 0x000000043f277c24 */ /* 0x000fe4000f8e02ff */
[----:B------:R-:W-:Y:S02]  /*3fa0*/  IMAD.IADD R33, R35, 0x1, R33 ;  /* 0x0000000123217824 */ /* 0x000fe400078e0221 */
[C---:B------:R-:W-:Y:S02]  /*3fb0*/  IMAD R39, R2.reuse, UR5, R39 ;  /* 0x0000000502277c24 */ /* 0x040fe4000f8e0227 */
[----:B------:R-:W-:Y:S01]  /*3fc0*/  IMAD.WIDE.U32 R32, R2, UR4, R32 ;  /* 0x0000000402207c25 */ /* 0x000fe2000f8e0020 */
[----:B------:R-:W-:-:S03]  /*3fd0*/  ULDC.64 UR4, c[0x0][0x3e8] ;  /* 0x0000fa0000047ab9 */ /* 0x000fc60000000a00 */
[----:B------:R-:W-:Y:S01]  /*3fe0*/  IMAD.IADD R35, R39, 0x1, R33 ;  /* 0x0000000127237824 */ /* 0x000fe200078e0221 */
[----:B------:R-:W-:-:S04]  /*3ff0*/  IADD3 R40, P3, P5, R32, R40, R69 ;  /* 0x0000002820287210 */ /* 0x000fc80007d7e045 */
[----:B------:R-:W-:Y:S02]  /*4000*/  IADD3.X R35, R35, R99, R68, P3, P5 ;  /* 0x0000006323237210 */ /* 0x000fe40001fea444 */
[----:B------:R-:W-:-:S04]  /*4010*/  LEA R32, P3, R42, UR4, 0x1 ;  /* 0x000000042a207c11 */ /* 0x000fc8000f8608ff */
[----:B------:R-:W-:Y:S02]  /*4020*/  LEA.HI.X R33, R42, UR5, R37, 0x1, P3 ;  /* 0x000000052a217c11 */ /* 0x000fe400098f0c25 */
[----:B------:R-:W-:-:S04]  /*4030*/  LEA R36, P3, R40, UR6, 0x1 ;  /* 0x0000000628247c11 */ /* 0x000fc8000f8608ff */
[----:B------:R-:W-:Y:S02]  /*4040*/  LEA.HI.X R37, R40, UR7, R35, 0x1, P3 ;  /* 0x0000000728257c11 */ /* 0x000fe400098f0c23 */
[----:B------:R-:W5:Y:S04]  /*4050*/  LDG.E.128 R32, desc[UR42][R32.64] ;  /* 0x0000002a20207981 */ /* 0x000f68000c1e1d00 */
[----:B------:R-:W5:Y:S03]  /*4060*/  LDG.E.128 R36, desc[UR42][R36.64] ;  /* 0x0000002a24247981 */ /* 0x000f66000c1e1d00 */
.L_x_12684:
[----:B------:R-:W-:Y:S05]  /*4070*/  BSYNC B1 ;  /* 0x0000000000017941 */ /* 0x000fea0003800000 */
.L_x_12683:
[----:B------:R-:W-:Y:S01]  /*4080*/  IMAD.MOV.U32 R40, RZ, RZ, R15 ;  /* 0x000000ffff287224 */ /* 0x000fe200078e000f */
[----:B------:R-:W-:Y:S01]  /*4090*/  ISETP.NE.AND P3, PT, R71, 0x3, PT ;  /* 0x000000034700780c */ /* 0x000fe20003f65270 */
        /* <DEDUP_REMOVED lines=10> */
[----:B-----5:R-:W-:Y:S01]  /*4140*/  IMAD.MOV.U32 R41, RZ, RZ, R35 ;  /* 0x000000ffff297224 */ /* 0x020fe200078e0023 */
[----:B------:R-:W-:Y:S01]  /*4150*/  PRMT R123, R40, 0x5410, R42 ;  /* 0x00005410287b7816 */ /* 0x000fe2000000002a */
[----:B------:R-:W-:Y:S01]  /*4160*/  IMAD.MOV.U32 R40, RZ, RZ, R34 ;  /* 0x000000ffff287224 */ /* 0x000fe200078e0022 */
[----:B------:R-:W-:Y:S01]  /*4170*/  PRMT R111, R111, 0x5410, R43 ;  /* 0x000054106f6f7816 */ /* 0x000fe2000000002b */
[----:B------:R-:W-:Y:S02]  /*4180*/  IMAD.MOV.U32 R42, RZ, RZ, R32 ;  /* 0x000000ffff2a7224 */ /* 0x000fe400078e0020 */
        /* <DEDUP_REMOVED lines=11> */
.L_x_12685:
        /* <DEDUP_REMOVED lines=9> */
.L_x_13042:
[----:B------:R-:W-:Y:S05]  /*42d0*/  BSYNC B1 ;  /* 0x0000000000017941 */ /* 0x000fea0003800000 */
.L_x_12686:
        /* <DEDUP_REMOVED lines=14> */
[----:B------:R-:W-:Y:S02]  /*43c0*/  IMAD.SHL.U32 R105, R41, 0x8, RZ ;  /* 0x0000000829697824 */ /* 0x000fe400078e00ff */
[----:B------:R-:W-:-:S03]  /*43d0*/  IMAD R41, R152, 0x1800, R83 ;  /* 0x0000180098297824 */ /* 0x000fc600078e0253 */
[----:B------:R-:W-:Y:S01]  /*43e0*/  LOP3.LUT R40, R166, 0x38, R105, 0xf8, !PT ;  /* 0x00000038a6287812 */ /* 0x000fe200078ef869 */
[----:B------:R-:W-:-:S03]  /*43f0*/  IMAD R41, R41, 0x2, R144 ;  /* 0x0000000229297824 */ /* 0x000fc600078e0290 */
        /* <DEDUP_REMOVED lines=51> */
[----:B------:R-:W-:Y:S01]  /*4730*/  HADD2.F32 R28, -RZ, R123.H1_H1 ;  /* 0x3000007bff1c7230 */ /* 0x000fe20000004100 */
[----:B------:R-:W-:Y:S01]  /*4740*/  F2FP.F16.F32.PACK_AB R114, R117, R114 ;  /* 0x000000727572723e */ /* 0x000fe200000000ff */
[----:B------:R-:W-:Y:S01]  /*4750*/  HADD2.F32 R13, -RZ, R40.H0_H0 ;  /* 0x20000028ff0d7230 */ /* 0x000fe20000004100 */
[----:B------:R-:W-:Y:S01]  /*4760*/  F2FP.F16.F32.PACK_AB R115, R116, R115 ;  /* 0x000000737473723e */ /* 0x000fe200000000ff */
[----:B------:R-:W-:Y:S02]  /*4770*/  HADD2.F32 R44, -RZ, R44.H1_H1 ;  /* 0x3000002cff2c7230 */ /* 0x000fe40000004100 */
[-C--:B------:R-:W-:Y:S01]  /*4780*/  FMUL.FTZ R30, R14, R28.reuse ;  /* 0x0000001c0e1e7220 */ /* 0x080fe20000410000 */
[----:B------:R-:W-:Y:S02]  /*4790*/  HADD2.F32 R40, -RZ, R40.H1_H1 ;  /* 0x30000028ff287230 */ /* 0x000fe40000004100 */
[----:B------:R-:W-:Y:S01]  /*47a0*/  FMUL.FTZ R41, R13, R28 ;  /* 0x0000001c0d297220 */ /* 0x000fe20000410000 */
[----:B------:R-:W-:-:S02]  /*47b0*/  HADD2.F32 R15, -RZ, R122.H1_H1 ;  /* 0x3000007aff0f7230 */ /* 0x000fc40000004100 */
[-C--:B------:R-:W-:Y:S01]  /*47c0*/  FMUL.FTZ R43, R44, R31.reuse ;  /* 0x0000001f2c2b7220 */ /* 0x080fe20000410000 */
[----:B------:R-:W-:Y:S02]  /*47d0*/  HADD2.F32 R29, -RZ, R120.H0_H0 ;  /* 0x20000078ff1d7230 */ /* 0x000fe40000004100 */
[----:B------:R-:W-:Y:S01]  /*47e0*/  FMUL.FTZ R31, R40, R31 ;  /* 0x0000001f281f7220 */ /* 0x000fe20000410000 */
[----:B------:R-:W-:Y:S02]  /*47f0*/  HADD2.F32 R28, -RZ, R123.H0_H0 ;  /* 0x2000007bff1c7230 */ /* 0x000fe40000004100 */
[-C--:B------:R-:W-:Y:S01]  /*4800*/  FFMA.FTZ R41, R14, R15.reuse, R41 ;  /* 0x0000000f0e297223 */ /* 0x080fe20000010029 */
[----:B------:R-:W-:Y:S01]  /*4810*/  FFMA.FTZ R30, R13, R15, -R30 ;  /* 0x0000000f0d1e7223 */ /* 0x000fe2000001081e */
[-C--:B------:R-:W-:Y:S01]  /*4820*/  FFMA.FTZ R44, R44, R29.reuse, R31 ;  /* 0x0000001d2c2c7223 */ /* 0x080fe2000001001f */
[----:B------:R-:W-:Y:S02]  /*4830*/  HADD2.F32 R14, -RZ, R46.H0_H0 ;  /* 0x2000002eff0e7230 */ /* 0x000fe40000004100 */
[----:B------:R-:W-:Y:S01]  /*4840*/  FFMA.FTZ R43, R40, R29, -R43 ;  /* 0x0000001d282b7223 */ /* 0x000fe2000001082b */
[----:B------:R-:W-:-:S02]  /*4850*/  HADD2.F32 R31, -RZ, R118.H0_H0 ;  /* 0x20000076ff1f7230 */ /* 0x000fc40000004100 */
[----:B------:R-:W-:Y:S01]  /*4860*/  HADD2.F32 R13, -RZ, R42.H0_H0 ;  /* 0x2000002aff0d7230 */ /* 0x000fe20000004100 */
[----:B------:R-:W-:Y:S01]  /*4870*/  F2FP.F16.F32.PACK_AB R44, R44, R41 ;  /* 0x000000292c2c723e */ /* 0x000fe200000000ff */
[----:B------:R-:W-:Y:S01]  /*4880*/  HADD2.F32 R46, -RZ, R46.H1_H1 ;  /* 0x3000002eff2e7230 */ /* 0x000fe20000004100 */
[----:B------:R-:W-:Y:S01]  /*4890*/  F2FP.F16.F32.PACK_AB R40, R43, R30 ;  /* 0x0000001e2b28723e */ /* 0x000fe200000000ff */
[----:B------:R-:W-:Y:S02]  /*48a0*/  HADD2.F32 R42, -RZ, R42.H1_H1 ;  /* 0x3000002aff2a7230 */ /* 0x000fe40000004100 */
[----:B------:R-:W-:Y:S01]  /*48b0*/  FMUL.FTZ R45, R13, R28 ;  /* 0x0000001c0d2d7220 */ /* 0x000fe20000410000 */
[----:B------:R-:W-:Y:S02]  /*48c0*/  HADD2.F32 R15, -RZ, R122.H0_H0 ;  /* 0x2000007aff0f7230 */ /* 0x000fe40000004100 */
[----:B------:R-:W-:Y:S01]  /*48d0*/  FMUL.FTZ R47, R46, R31 ;  /* 0x0000001f2e2f7220 */ /* 0x000fe20000410000 */
[----:B------:R-:W-:-:S02]  /*48e0*/  HADD2.F32 R29, -RZ, R12.H0_H0 ;  /* 0x2000000cff1d7230 */ /* 0x000fc40000004100 */
[----:B------:R-:W-:Y:S01]  /*48f0*/  FMUL.FTZ R12, R14, R28 ;  /* 0x0000001c0e0c7220 */ /* 0x000fe20000410000 */
[----:B------:R-:W-:Y:S01]  /*4900*/  FMUL.FTZ R31, R42, R31 ;  /* 0x0000001f2a1f7220 */ /* 0x000fe20000410000 */
[-C--:B------:R-:W-:Y:S01]  /*4910*/  FFMA.FTZ R45, R14, R15.reuse, R45 ;  /* 0x0000000f0e2d7223 */ /* 0x080fe2000001002d */
[----:B------:R-:W-:Y:S02]  /*4920*/  IMAD.MOV.U32 R41, RZ, RZ, R110 ;  /* 0x000000ffff297224 */ /* 0x000fe400078e006e */
[----:B------:R-:W-:Y:S01]  /*4930*/  FFMA.FTZ R12, R13, R15, -R12 ;  /* 0x0000000f0d0c7223 */ /* 0x000fe2000001080c */
[-C--:B------:R-:W-:Y:S01]  /*4940*/  FFMA.FTZ R47, R42, R29.reuse, -R47 ;  /* 0x0000001d2a2f7223 */ /* 0x080fe2000001082f */
[----:B------:R-:W-:Y:S01]  /*4950*/  FFMA.FTZ R46, R46, R29, R31 ;  /* 0x0000001d2e2e7223 */ /* 0x000fe2000001001f */
[----:B------:R-:W-:-:S03]  /*4960*/  IMAD.MOV.U32 R43, RZ, RZ, R114 ;  /* 0x000000ffff2b7224 */ /* 0x000fc600078e0072 */
[----:B------:R-:W-:Y:S01]  /*4970*/  F2FP.F16.F32.PACK_AB R42, R47, R12 ;  /* 0x0000000c2f2a723e */ /* 0x000fe200000000ff */
[----:B------:R-:W-:Y:S01]  /*4980*/  IMAD.MOV.U32 R47, RZ, RZ, R115 ;  /* 0x000000ffff2f7224 */ /* 0x000fe200078e0073 */
[----:B------:R-:W-:Y:S01]  /*4990*/  F2FP.F16.F32.PACK_AB R46, R46, R45 ;  /* 0x0000002d2e2e723e */ /* 0x000fe200000000ff */
[----:B------:R-:W-:-:S07]  /*49a0*/  IMAD.MOV.U32 R45, RZ, RZ, R111 ;  /* 0x000000ffff2d7224 */ /* 0x000fce00078e006f */
.L_x_12691:
[----:B------:R-:W-:Y:S05]  /*49b0*/  BSYNC B2 ;  /* 0x0000000000027941 */ /* 0x000fea0003800000 */
.L_x_12690:
        /* <DEDUP_REMOVED lines=12> */
.L_x_12689:
[----:B------:R-:W-:Y:S05]  /*4a80*/  BSYNC B1 ;  /* 0x0000000000017941 */ /* 0x000fea0003800000 */
.L_x_12688:
[----:B------:R-:W-:Y:S01]  /*4a90*/  ISETP.GE.OR P5, PT, R156, R98, P1 ;  /* 0x000000629c00720c */ /* 0x000fe20000fa6670 */
        /* <DEDUP_REMOVED lines=9> */
[----:B------:R-:W-:-:S04]  /*4b30*/  LEA R40, P5, R12, R90, 0x1 ;  /* 0x0000005a0c287211 */ /* 0x000fc800078a08ff */
[----:B------:R-:W-:Y:S02]  /*4b40*/  LEA.HI.X R41, R12, R91, R13, 0x1, P5 ;  /* 0x0000005b0c297211 */ /* 0x000fe400028f0c0d */
[----:B------:R-:W-:-:S04]  /*4b50*/  SHF.R.S32.HI R12, RZ, 0x1f, R103 ;  /* 0x0000001fff0c7819 */ /* 0x000fc80000011467 */
[----:B------:R-:W-:-:S04]  /*4b60*/  LEA.HI R103, R12, R103, RZ, 0x4 ;  /* 0x000000670c677211 */ /* 0x000fc800078f20ff */
[----:B------:R-:W-:-:S05]  /*4b70*/  LEA.HI.SX32 R43, R103, R80, 0x1c ;  /* 0x00000050672b7211 */ /* 0x000fca00078fe2ff */
[----:B------:R-:W-:-:S05]  /*4b80*/  IMAD.SHL.U32 R43, R43, 0x8, RZ ;  /* 0x000000082b2b7824 */ /* 0x000fca00078e00ff */
[----:B------:R-:W-:-:S04]  /*4b90*/  LOP3.LUT R13, R172, 0x38, R43, 0xf8, !PT ;  /* 0x00000038ac0d7812 */ /* 0x000fc800078ef82b */
[----:B------:R-:W-:Y:S01]  /*4ba0*/  LOP3.LUT R12, R13, R174, RZ, 0x3c, !PT ;  /* 0x000000ae0d0c7212 */ /* 0x000fe200078e3cff */
[----:B------:R-:W-:-:S04]  /*4bb0*/  IMAD R13, R152, 0x1800, R84 ;  /* 0x00001800980d7824 */ /* 0x000fc800078e0254 */
[----:B------:R-:W-:Y:S02]  /*4bc0*/  IMAD.IADD R15, R175, 0x1, R12 ;  /* 0x00000001af0f7824 */ /* 0x000fe400078e020c */
        /* <DEDUP_REMOVED lines=36> */
[--C-:B------:R-:W-:Y:S02]  /*4e10*/  HADD2.F32 R14, -RZ, R31.reuse.H0_H0 ;  /* 0x2000001fff0e7230 */ /* 0x100fe40000004100 */
[----:B------:R-:W-:-:S02]  /*4e20*/  HADD2.F32 R31, -RZ, R31.H1_H1 ;  /* 0x3000001fff1f7230 */ /* 0x000fc40000004100 */
[-C--:B------:R-:W-:Y:S01]  /*4e30*/  FMUL.FTZ R35, R13, R34.reuse ;  /* 0x000000220d237220 */ /* 0x080fe20000410000 */
[----:B------:R-:W-:Y:S01]  /*4e40*/  HADD2.F32 R36, -RZ, R45.H0_H0 ;  /* 0x2000002dff247230 */ /* 0x000fe20000004100 */
[----:B------:R-:W-:Y:S01]  /*4e50*/  F2FP.F16.F32.PACK_AB R37, R44, R37 ;  /* 0x000000252c25723e */ /* 0x000fe200000000ff */
[----:B------:R-:W-:Y:S02]  /*4e60*/  HADD2.F32 R15, -RZ, R15.H1_H1 ;  /* 0x3000000fff0f7230 */ /* 0x000fe40000004100 */
[----:B------:R-:W-:Y:S02]  /*4e70*/  HADD2.F32 R29, -RZ, R106.H1_H1 ;  /* 0x3000006aff1d7230 */ /* 0x000fe40000004100 */
[----:B------:R-:W-:Y:S02]  /*4e80*/  HADD2.F32 R30, -RZ, R46.H0_H0 ;  /* 0x2000002eff1e7230 */ /* 0x000fe40000004100 */
[C---:B------:R-:W-:Y:S01]  /*4e90*/  FMUL.FTZ R46, R14.reuse, R34 ;  /* 0x000000220e2e7220 */ /* 0x040fe20000410000 */
[-C--:B------:R-:W-:Y:S01]  /*4ea0*/  FMUL.FTZ R34, R31, R36.reuse ;  /* 0x000000241f227220 */ /* 0x080fe20000410000 */
[----:B------:R-:W-:Y:S01]  /*4eb0*/  FMUL.FTZ R94, R15, R36 ;  /* 0x000000240f5e7220 */ /* 0x000fe20000410000 */
[-C--:B------:R-:W-:Y:S01]  /*4ec0*/  FFMA.FTZ R36, R14, R29.reuse, R35 ;  /* 0x0000001d0e247223 */ /* 0x080fe20000010023 */
[----:B------:R-:W-:Y:S01]  /*4ed0*/  FFMA.FTZ R46, R13, R29, -R46 ;  /* 0x0000001d0d2e7223 */ /* 0x000fe2000001082e */
[----:B------:R-:W-:-:S02]  /*4ee0*/  HADD2.F32 R14, -RZ, R32.H0_H0 ;  /* 0x20000020ff0e7230 */ /* 0x000fc40000004100 */
[-C--:B------:R-:W-:Y:S01]  /*4ef0*/  FFMA.FTZ R45, R15, R30.reuse, -R34 ;  /* 0x0000001e0f2d7223 */ /* 0x080fe20000010822 */
[----:B------:R-:W-:Y:S02]  /*4f00*/  HADD2.F32 R29, -RZ, R96.H0_H0 ;  /* 0x20000060ff1d7230 */ /* 0x000fe40000004100 */
[----:B------:R-:W-:Y:S01]  /*4f10*/  FFMA.FTZ R47, R31, R30, R94 ;  /* 0x0000001e1f2f7223 */ /* 0x000fe2000001005e */
[----:B------:R-:W-:Y:S02]  /*4f20*/  HADD2.F32 R13, -RZ, R12.H0_H0 ;  /* 0x2000000cff0d7230 */ /* 0x000fe40000004100 */
[-C--:B------:R-:W-:Y:S01]  /*4f30*/  FMUL.FTZ R30, R14, R109.reuse ;  /* 0x0000006d0e1e7220 */ /* 0x080fe20000410000 */
[----:B------:R-:W-:Y:S02]  /*4f40*/  HADD2.F32 R32, -RZ, R32.H1_H1 ;  /* 0x30000020ff207230 */ /* 0x000fe40000004100 */
[----:B------:R-:W-:Y:S02]  /*4f50*/  HADD2.F32 R12, -RZ, R12.H1_H1 ;  /* 0x3000000cff0c7230 */ /* 0x000fe40000004100 */
[----:B------:R-:W-:Y:S01]  /*4f60*/  FMUL.FTZ R109, R13, R109 ;  /* 0x0000006d0d6d7220 */ /* 0x000fe20000410000 */
[----:B------:R-:W-:-:S02]  /*4f70*/  HADD2.F32 R107, -RZ, R107.H0_H0 ;  /* 0x2000006bff6b7230 */ /* 0x000fc40000004100 */
[-C--:B------:R-:W-:Y:S01]  /*4f80*/  FMUL.FTZ R31, R32, R29.reuse ;  /* 0x0000001d201f7220 */ /* 0x080fe20000410000 */
[----:B------:R-:W-:Y:S02]  /*4f90*/  HADD2.F32 R15, -RZ, R100.H0_H0 ;  /* 0x20000064ff0f7230 */ /* 0x000fe40000004100 */
[C---:B------:R-:W-:Y:S01]  /*4fa0*/  FMUL.FTZ R29, R12.reuse, R29 ;  /* 0x0000001d0c1d7220 */ /* 0x040fe20000410000 */
[----:B------:R-:W-:Y:S02]  /*4fb0*/  HADD2.F32 R108, -RZ, R108.H0_H0 ;  /* 0x2000006cff6c7230 */ /* 0x000fe40000004100 */
[----:B------:R-:W-:Y:S01]  /*4fc0*/  FFMA.FTZ R30, R13, R107, -R30 ;  /* 0x0000006b0d1e7223 */ /* 0x000fe2000001081e */
[----:B------:R-:W-:Y:S02]  /*4fd0*/  HADD2.F32 R13, -RZ, R33.H0_H0 ;  /* 0x20000021ff0d7230 */ /* 0x000fe40000004100 */
[-C--:B------:R-:W-:Y:S01]  /*4fe0*/  FFMA.FTZ R31, R12, R15.reuse, -R31 ;  /* 0x0000000f0c1f7223 */ /* 0x080fe2000001081f */
[----:B------:R-:W-:Y:S01]  /*4ff0*/  FFMA.FTZ R32, R32, R15, R29 ;  /* 0x0000000f20207223 */ /* 0x000fe2000001001d */
[----:B------:R-:W-:-:S02]  /*5000*/  HADD2.F32 R15, -RZ, R95.H0_H0 ;  /* 0x2000005fff0f7230 */ /* 0x000fc40000004100 */
[----:B------:R-:W-:Y:S01]  /*5010*/  FFMA.FTZ R109, R14, R107, R109 ;  /* 0x0000006b0e6d7223 */ /* 0x000fe2000001006d */
[--C-:B------:R-:W-:Y:S02]  /*5020*/  HADD2.F32 R12, -RZ, R28.reuse.H0_H0 ;  /* 0x2000001cff0c7230 */ /* 0x100fe40000004100 */
[----:B------:R-:W-:Y:S01]  /*5030*/  FMUL.FTZ R29, R13, R108 ;  /* 0x0000006c0d1d7220 */ /* 0x000fe20000410000 */
        /* <DEDUP_REMOVED lines=15> */
[----:B------:R-:W-:Y:S02]  /*5130*/  F2FP.F16.F32.PACK_AB R13, R38, R39 ;  /* 0x00000027260d723e */ /* 0x000fe400000000ff */
[----:B------:R-:W-:Y:S01]  /*5140*/  F2FP.F16.F32.PACK_AB R14, R28, R29 ;  /* 0x0000001d1c0e723e */ /* 0x000fe200000000ff */
[----:B------:R-:W-:Y:S01]  /*5150*/  IMAD.MOV.U32 R28, RZ, RZ, R36 ;  /* 0x000000ffff1c7224 */ /* 0x000fe200078e0024 */
[----:B------:R-:W-:Y:S01]  /*5160*/  F2FP.F16.F32.PACK_AB R15, R45, R46 ;  /* 0x0000002e2d0f723e */ /* 0x000fe200000000ff */
[----:B------:R-:W-:Y:S01]  /*5170*/  IMAD.MOV.U32 R29, RZ, RZ, R37 ;  /* 0x000000ffff1d7224 */ /* 0x000fe200078e0025 */
[----:B------:R-:W-:-:S07]  /*5180*/  F2FP.F16.F32.PACK_AB R30, R33, R108 ;  /* 0x0000006c211e723e */ /* 0x000fce00000000ff */
.L_x_12693:
[----:B------:R-:W-:Y:S05]  /*5190*/  BSYNC B1 ;  /* 0x0000000000017941 */ /* 0x000fea0003800000 */
.L_x_12692:
        /* <DEDUP_REMOVED lines=10> */
.L_x_12657:
[----:B------:R-:W-:-:S13]  /*5240*/  ISETP.NE.AND P3, PT, R71, 0x3, PT ;  /* 0x000000034700780c */ /* 0x000fda0003f65270 */
[----:B------:R-:W-:Y:S05]  /*5250*/  @!P3 BRA `(.L_x_12694) ;  /* 0x000000000004b947 */ /* 0x000fea0003800000 */
[----:B------:R-:W-:Y:S01]  /*5260*/  BPT.TRAP 0x1 ;  /* 0x000000040000795c */ /* 0x000fe20000300000 */
.L_x_12694:
[----:B------:R-:W-:Y:S01]  /*5270*/  IMAD R88, R152, 0x8, R144 ;  /* 0x0000000898587824 */ /* 0x000fe200078e0290 */
[----:B------:R-:W-:Y:S01]  /*5280*/  SHF.L.U32 R99, R157, 0x1f, RZ ;  /* 0x0000001f9d637819 */ /* 0x000fe200000006ff */
[----:B------:R-:W-:Y:S01]  /*5290*/  IMAD R98, R26, -0x60, R56 ;  /* 0xffffffa01a627824 */ /* 0x000fe200078e0238 */
[----:B------:R-:W-:Y:S02]  /*52a0*/  BSSY B1, `(.L_x_12695) ;  /* 0x0000004000017945 */ /* 0x000fe40003800000 */
[----:B------:R-:W0:Y:S02]  /*52b0*/  SYNCS.PHASECHK.TRANS64.TRYWAIT P4, [R88+URZ+0x32490], R99 ;  /* 0x03249063580075a7 */ /* 0x000e24000808017f */
[----:B------:R-:W-:Y:S01]  /*52c0*/  VIMNMX R98, R98, 0x60, PT ;  /* 0x0000006062627848 */ /* 0x000fe20003fe0100 */
[----:B0-----:R-:W-:Y:S06]  /*52d0*/  @!P4 BRA `(.L_x_12696) ;  /* 0x00000310005cc947 */ /* 0x001fec0003800000 */
.L_x_13043:
[----:B------:R-:W-:Y:S05]  /*52e0*/  BSYNC B1 ;  /* 0x0000000000017941 */ /* 0x000fea0003800000 */
.L_x_12695:
        /* <DEDUP_REMOVED lines=8> */
.L_x_12698:
[----:B------:R-:W-:Y:S05]  /*5370*/  BSYNC B1 ;  /* 0x0000000000017941 */ /* 0x000fea0003800000 */
.L_x_12697:
[----:B------:R-:W-:Y:S05]  /*5380*/  @P4 BRA `(.L_x_12674) ;  /* 0x0000000000104947 */ /* 0x000fea0003800000 */
[----:B-1----:R-:W1:Y:S04]  /*5390*/  @!P1 LDS.128 R12, [R96+0x2000] ;  /* 0x00200000600c9984 */ /* 0x002e680000000c00 */
[----:B------:R-:W2:Y:S04]  /*53a0*/  @!P2 LDS.128 R28, [R94+0x2000] ;  /* 0x002000005e1ca984 */ /* 0x000ea80000000c00 */
[----:B-1----:R3:W-:Y:S04]  /*53b0*/  @!P1 STG.E.128 desc[UR42][R32.64], R12 ;  /* 0x0000000c20009986 */ /* 0x0027e8000c101d2a */
[----:B--2---:R3:W-:Y:S02]  /*53c0*/  @!P2 STG.E.128 desc[UR42][R32.64+0x40], R28 ;  /* 0x0000401c2000a986 */ /* 0x0047e4000c101d2a */
.L_x_12674:
[----:B------:R-:W-:Y:S05]  /*53d0*/  BSYNC B0 ;  /* 0x0000000000007941 */ /* 0x000fea0003800000 */
.L_x_12656:
        /* <DEDUP_REMOVED lines=17> */
.L_x_12700:
[----:B------:R-:W-:Y:S05]  /*54f0*/  BSYNC B0 ;  /* 0x0000000000007941 */ /* 0x000fea0003800000 */
.L_x_12699:
[----:B------:R-:W2:Y:S01]  /*5500*/  SYNCS.PHASECHK.TRANS64.TRYWAIT P3, [R88+URZ+0x324b0], R99 ;  /* 0x0324b063580075a7 */ /* 0x000ea2000806017f */
[----:B------:R-:W-:Y:S01]  /*5510*/  ULDC UR49, c[0x0][0x320] ;  /* 0x0000c80000317ab9 */ /* 0x000fe20000000800 */
[----:B------:R-:W-:Y:S01]  /*5520*/  ULDC.64 UR44, c[0x0][0x328] ;  /* 0x0000ca00002c7ab9 */ /* 0x000fe20000000a00 */
[----:B------:R-:W-:Y:S01]  /*5530*/  ULDC.64 UR40, c[0x0][0x318] ;  /* 0x0000c60000287ab9 */ /* 0x000fe20000000a00 */
[----:B------:R-:W-:Y:S01]  /*5540*/  BSSY B0, `(.L_x_12701) ;  /* 0x0000003000007945 */ /* 0x000fe20003800000 */
[----:B------:R-:W-:-:S03]  /*5550*/  IMAD R13, R152, 0x6000, R160 ;  /* 0x00006000980d7824 */ /* 0x000fc600078e02a0 */
[----:B--2---:R-:W-:Y:S05]  /*5560*/  @!P3 BRA `(.L_x_12702) ;  /* 0x0000030c00ccb947 */ /* 0x004fea0003800000 */
.L_x_13044:
[----:B------:R-:W-:Y:S05]  /*5570*/  BSYNC B0 ;  /* 0x0000000000007941 */ /* 0x000fea0003800000 */
.L_x_12701:
        /* <DEDUP_REMOVED lines=8> */
[----:B-1----:R-:W-:Y:S02]  /*5600*/  IMAD.MOV.U32 R12, RZ, RZ, R6 ;  /* 0x000000ffff0c7224 */ /* 0x002fe400078e0006 */
[----:B------:R-:W-:Y:S02]  /*5610*/  IMAD.MOV.U32 R13, RZ, RZ, R85 ;  /* 0x000000ffff0d7224 */ /* 0x000fe400078e0055 */
[C---:B------:R-:W-:Y:S02]  /*5620*/  IMAD R15, R28.reuse, UR45, R15 ;  /* 0x0000002d1c0f7c24 */ /* 0x040fe4000f8e020f */
[----:B------:R-:W-:-:S04]  /*5630*/  IMAD.WIDE.U32 R12, R28, UR44, R12 ;  /* 0x0000002c1c0c7c25 */ /* 0x000fc8000f8e000c */
[----:B------:R-:W-:Y:S01]  /*5640*/  IMAD.IADD R13, R13, 0x1, R15 ;  /* 0x000000010d0d7824 */ /* 0x000fe200078e020f */
[----:B------:R-:W-:-:S04]  /*5650*/  LEA R30, P3, R12, UR40, 0x1 ;  /* 0x000000280c1e7c11 */ /* 0x000fc8000f8608ff */
[----:B------:R-:W-:Y:S02]  /*5660*/  LEA.HI.X R31, R12, UR41, R13, 0x1, P3 ;  /* 0x000000290c1f7c11 */ /* 0x000fe400098f0c0d */
[----:B------:R-:W-:-:S13]  /*5670*/  ISETP.GE.AND P3, PT, R22, UR49, PT ;  /* 0x0000003116007c0c */ /* 0x000fda000bf66270 */
[----:B------:R-:W1:Y:S04]  /*5680*/  @!P3 LDS.128 R12, [R32] ;  /* 0x00000000200cb984 */ /* 0x000e680000000c00 */
[----:B-1----:R-:W-:Y:S01]  /*5690*/  @!P3 STG.E.128 desc[UR42][R30.64], R12 ;  /* 0x0000000c1e00b986 */ /* 0x002fe2000c101d2a */
[----:B------:R-:W-:-:S13]  /*56a0*/  ISETP.GE.AND P3, PT, R60, UR49, PT ;  /* 0x000000313c007c0c */ /* 0x000fda000bf66270 */
[----:B------:R-:W1:Y:S04]  /*56b0*/  @!P3 LDS.128 R12, [R33] ;  /* 0x00000000210cb984 */ /* 0x000e680000000c00 */
[----:B-1----:R-:W-:Y:S01]  /*56c0*/  @!P3 STG.E.128 desc[UR42][R30.64+0x40], R12 ;  /* 0x0000400c1e00b986 */ /* 0x002fe2000c101d2a */
[----:B------:R-:W-:-:S13]  /*56d0*/  ISETP.GE.AND P3, PT, R3, UR49, PT ;  /* 0x0000003103007c0c */ /* 0x000fda000bf66270 */
[----:B------:R-:W1:Y:S04]  /*56e0*/  @!P3 LDS.128 R12, [R32+0x3000] ;  /* 0x00300000200cb984 */ /* 0x000e680000000c00 */
        /* <DEDUP_REMOVED lines=10> */
[----:B------:R-:W-:-:S13]  /*5790*/  ISETP.NE.AND P3, PT, R87, RZ, PT ;  /* 0x000000ff5700720c */ /* 0x000fda0003f65270 */
[----:B------:R-:W1:Y:S04]  /*57a0*/  @P3 LDS.128 R12, [R32+0x9000] ;  /* 0x00900000200c3984 */ /* 0x000e680000000c00 */
[----:B-1----:R-:W-:Y:S01]  /*57b0*/  @P3 STG.E.128 desc[UR42][R30.64+0x180], R12 ;  /* 0x0001800c1e003986 */ /* 0x002fe2000c101d2a */
[----:B------:R-:W-:-:S13]  /*57c0*/  ISETP.NE.AND P3, PT, R86, RZ, PT ;  /* 0x000000ff5600720c */ /* 0x000fda0003f65270 */
[----:B------:R-:W1:Y:S04]  /*57d0*/  @P3 LDS.128 R12, [R33+0x9000] ;  /* 0x00900000210c3984 */ /* 0x000e680000000c00 */
[----:B-1----:R3:W-:Y:S02]  /*57e0*/  @P3 STG.E.128 desc[UR42][R30.64+0x1c0], R12 ;  /* 0x0001c00c1e003986 */ /* 0x0027e4000c101d2a */
.L_x_12704:
[----:B------:R-:W-:Y:S05]  /*57f0*/  BSYNC B0 ;  /* 0x0000000000007941 */ /* 0x000fea0003800000 */
.L_x_12703:
[----:B------:R-:W-:Y:S01]  /*5800*/  ISETP.GE.AND P3, PT, R156, R98, PT ;  /* 0x000000629c00720c */ /* 0x000fe20003f66270 */
[----:B------:R-:W-:-:S12]  /*5810*/  BSSY B0, `(.L_x_12705) ;  /* 0x0000024000007945 */ /* 0x000fd80003800000 */
[----:B------:R-:W-:Y:S05]  /*5820*/  @P3 BRA `(.L_x_12706) ;  /* 0x0000000000883947 */ /* 0x000fea0003800000 */
[----:B---3--:R-:W-:Y:S01]  /*5830*/  IADD3 R15, P3, R28, 0x40, RZ ;  /* 0x000000401c0f7810 */ /* 0x008fe20007f7e0ff */
[----:B-1----:R-:W-:Y:S02]  /*5840*/  IMAD.MOV.U32 R12, RZ, RZ, R6 ;  /* 0x000000ffff0c7224 */ /* 0x002fe400078e0006 */
        /* <DEDUP_REMOVED lines=31> */
[----:B-1----:R4:W-:Y:S02]  /*5a40*/  @P3 STG.E.128 desc[UR42][R28.64+0x1c0], R12 ;  /* 0x0001c00c1c003986 */ /* 0x0029e4000c101d2a */
.L_x_12706:
[----:B------:R-:W-:Y:S05]  /*5a50*/  BSYNC B0 ;  /* 0x0000000000007941 */ /* 0x000fea0003800000 */
.L_x_12705:
[----:B------:R-:W-:Y:S01]  /*5a60*/  @!PT LDS RZ, [RZ] ;  /* 0x00000000fffff984 */ /* 0x000fe20000000800 */
[----:B------:R-:W-:Y:S01]  /*5a70*/  @!PT LDS RZ, [RZ] ;  /* 0x00000000fffff984 */ /* 0x000fe20000000800 */
[----:B------:R-:W-:Y:S01]  /*5a80*/  @!PT LDS RZ, [RZ] ;  /* 0x00000000fffff984 */ /* 0x000fe20000000800 */
[----:B------:R-:W-:Y:S01]  /*5a90*/  @!PT LDS RZ, [RZ] ;  /* 0x00000000fffff984 */ /* 0x000fe20000000800 */
[----:B------:R5:W-:Y:S06]  /*5aa0*/  MEMBAR.ALL.CTA ;  /* 0x0000000000007992 */ /* 0x000bec0000008000 */
[----:B-----5:R-:W5:Y:S02]  /*5ab0*/  FENCE.VIEW.ASYNC.S ;  /* 0x00000000000073c6 */ /* 0x020f640000000000 */
[----:B-----5:R1:W-:Y:S01]  /*5ac0*/  BAR.SYNC.DEFER_BLOCKING R214, 0x80 ;  /* 0x000200d60000751d */ /* 0x0203e20000010000 */
[----:B------:R-:W-:Y:S01]  /*5ad0*/  ISETP.NE.AND P5, PT, R89, RZ, PT ;  /* 0x000000ff5900720c */ /* 0x000fe20003fa5270 */
[----:B------:R-:W-:-:S02]  /*5ae0*/  VIADD R152, R152, 0x1 ;  /* 0x0000000198987836 */ /* 0x000fc40000000000 */
[----:B0-2---:R-:W-:-:S03]  /*5af0*/  @!P4 VIADD R88, R88, 0x324c0 ;  /* 0x000324c05858c836 */ /* 0x005fc60000000000 */
[C---:B------:R-:W-:Y:S02]  /*5b00*/  ISETP.NE.AND P3, PT, R152.reuse, 0x2, PT ;  /* 0x000000029800780c */ /* 0x040fe40003f65270 */
[----:B------:R-:W-:Y:S02]  /*5b10*/  @!P4 PRMT R88, RZ, 0x654, R88 ;  /* 0x00000654ff58c816 */ /* 0x000fe40000000058 */
[----:B-1-34-:R-:W-:Y:S02]  /*5b20*/  SEL R12, RZ, 0x1, P3 ;  /* 0x00000001ff0c7807 */ /* 0x01afe40001800000 */
[----:B------:R-:W-:Y:S02]  /*5b30*/  SEL R152, R152, RZ, P3 ;  /* 0x000000ff98987207 */ /* 0x000fe40001800000 */
[----:B------:R-:W-:Y:S01]  /*5b40*/  LOP3.LUT R157, R157, R12, RZ, 0x3c, !PT ;  /* 0x0000000c9d9d7212 */ /* 0x000fe200078e3cff */
[----:B------:R0:W-:Y:S01]  /*5b50*/  @!P4 SYNCS.ARRIVE.TRANS64.RED.A1T0 RZ, [R88+URZ], RZ ;  /* 0x000000ff58ffc9a7 */ /* 0x0001e2000810043f */
[----:B------:R-:W-:Y:S05]  /*5b60*/  @P5 BRA `(.L_x_12707) ;  /* 0xffffffcc00145947 */ /* 0x000fea000383ffff */
[----:B------:R-:W1:Y:S01]  /*5b70*/  S2R R13, SR_TID.X ;  /* 0x00000000000d7919 */ /* 0x000e620000002100 */
[----:B------:R-:W-:Y:S02]  /*5b80*/  PLOP3.LUT P0, PT, PT, PT, PT, 0x8, 0x0 ;  /* 0x000000000000781c */ /* 0x000fe40003f0e170 */
[----:B-1----:R-:W-:-:S04]  /*5b90*/  SHF.R.U32.HI R13, RZ, 0x7, R13 ;  /* 0x00000007ff0d7819 */ /* 0x002fc8000001160d */
[----:B------:R-:W-:-:S13]  /*5ba0*/  ISETP.NE.AND P5, PT, R13, 0x1, PT ;  /* 0x000000010d00780c */ /* 0x000fda0003fa5270 */
[----:B------:R-:W-:Y:S06]  /*5bb0*/  @!P5 BAR.ARV 0x9, 0x100 ;  /* 0x024400000000db1d */ /* 0x000fec0000002000 */
.L_x_12651:
[----:B------:R-:W1:Y:S01]  /*5bc0*/  S2R R0, SR_TID.X ;  /* 0x0000000000007919 */ /* 0x000e620000002100 */
[----:B------:R-:W2:Y:S01]  /*5bd0*/  LDC R15, c[0x0][0x448] ;  /* 0x00011200ff0f7b82 */ /* 0x000ea20000000800 */
[----:B------:R-:W-:Y:S01]  /*5be0*/  IMAD.MOV.U32 R12, RZ, RZ, 0x3000 ;  /* 0x00003000ff0c7424 */ /* 0x000fe200078e00ff */
[----:B------:R-:W3:Y:S01]  /*5bf0*/  S2R R3, SR_SWINHI ;  /* 0x0000000000037919 */ /* 0x000ee20000002f00 */
[----:B------:R-:W-:Y:S02]  /*5c00*/  IMAD.U32 R13, RZ, RZ, UR38 ;  /* 0x00000026ff0d7e24 */ /* 0x000fe4000f8e00ff */
[----:B------:R-:W-:Y:S01]  /*5c10*/  IMAD.MOV.U32 R9, RZ, RZ, 0x100 ;  /* 0x00000100ff097424 */ /* 0x000fe200078e00ff */
[----:B------:R-:W-:Y:S02]  /*5c20*/  STL [R1+0x70], R121 ;  /* 0x0000707901007387 */ /* 0x000fe40000100800 */
[----:B------:R-:W4:Y:S01]  /*5c30*/  LDC R14, c[0x0][0xa80] ;  /* 0x0002a000ff0e7b82 */ /* 0x000f220000000800 */
[----:B------:R-:W-:Y:S01]  /*5c40*/  IMAD.MOV.U32 R10, RZ, RZ, 0x1 ;  /* 0x00000001ff0a7424 */ /* 0x000fe200078e00ff */
[----:B------:R0:W-:Y:S01]  /*5c50*/  STL.64 [R1+0x18], R12 ;  /* 0x0000180c01007387 */ /* 0x0001e20000100a00 */
[----:B------:R-:W-:-:S02]  /*5c60*/  IMAD.MOV.U32 R11, RZ, RZ, RZ ;  /* 0x000000ffff0b7224 */ /* 0x000fc400078e00ff */
[----:B------:R-:W-:Y:S01]  /*5c70*/  IMAD.MOV.U32 R4, RZ, RZ, 0xc000 ;  /* 0x0000c000ff047424 */ /* 0x000fe200078e00ff */
[----:B------:R-:W-:Y:S01]  /*5c80*/  STL.128 [R1+0x430], RZ ;  /* 0x000430ff01007387 */ /* 0x000fe20000100c00 */
[----:B------:R-:W-:Y:S02]  /*5c90*/  IMAD.U32 R5, RZ, RZ, UR38 ;  /* 0x00000026ff057e24 */ /* 0x000fe4000f8e00ff */
[----:B------:R-:W-:Y:S01]  /*5ca0*/  IMAD.MOV.U32 R7, RZ, RZ, 0x100 ;  /* 0x00000100ff077424 */ /* 0x000fe200078e00ff */
[----:B------:R-:W-:Y:S01]  /*5cb0*/  STL.128 [R1+0x440], RZ ;  /* 0x000440ff01007387 */ /* 0x000fe20000100c00 */
[----:B------:R-:W-:Y:S02]  /*5cc0*/  IMAD.MOV.U32 R16, RZ, RZ, 0x1 ;  /* 0x00000001ff107424 */ /* 0x000fe400078e00ff */
[----:B------:R-:W-:Y:S01]  /*5cd0*/  IMAD.MOV.U32 R17, RZ, RZ, RZ ;  /* 0x000000ffff117224 */ /* 0x000fe200078e00ff */
[----:B------:R-:W-:Y:S01]  /*5ce0*/  STL.128 [R1+0x220], RZ ;  /* 0x000220ff01007387 */ /* 0x000fe20000100c00 */
[----:B------:R-:W-:-:S02]  /*5cf0*/  IMAD.U32 R30, RZ, RZ, UR37 ;  /* 0x00000025ff1e7e24 */ /* 0x000fc4000f8e00ff */
[----:B------:R-:W-:Y:S01]  /*5d00*/  IMAD.U32 R72, RZ, RZ, UR37 ;  /* 0x00000025ff487e24 */ /* 0x000fe2000f8e00ff */
[----:B------:R-:W-:Y:S01]  /*5d10*/  STL.128 [R1+0x230], RZ ;  /* 0x000230ff01007387 */ /* 0x000fe20000100c00 */
[----:B-1----:R-:W-:-:S03]  /*5d20*/  LOP3.LUT R0, R0, 0x7f, RZ, 0xc0, !PT ;  /* 0x0000007f00007812 */ /* 0x002fc600078ec0ff */
[----:B----4-:R-:W-:Y:S01]  /*5d30*/  STL [R1+0x450], R14 ;  /* 0x0004500e01007387 */ /* 0x010fe20000100800 */
[----:B------:R-:W-:Y:S02]  /*5d40*/  IADD3 R72, P5, R72, 0x70, RZ ;  /* 0x0000007048487810 */ /* 0x000fe40007fbe0ff */
[----:B------:R-:W-:Y:S01]  /*5d50*/  ISETP.NE.AND P1, PT, R0, RZ, PT ;  /* 0x000000ff0000720c */ /* 0x000fe20003f25270 */
[----:B------:R-:W-:Y:S01]  /*5d60*/  STL.128 [R1+0x240], RZ ;  /* 0x000240ff01007387 */ /* 0x000fe20000100c00 */
[----:B------:R-:W-:Y:S02]  /*5d70*/  MOV R28, R144 ;  /* 0x00000090001c7202 */ /* 0x000fe40000000f00 */
[----:B---3--:R-:W-:Y:S02]  /*5d80*/  MOV R29, R3 ;  /* 0x00000003001d7202 */ /* 0x008fe40000000f00 */
[----:B------:R-:W-:Y:S01]  /*5d90*/  SEL R8, RZ, 0x1, P1 ;  /* 0x00000001ff087807 */ /* 0x000fe20000800000 */
[----:B------:R-:W-:Y:S01]  /*5da0*/  STL.128 [R1+0x250], RZ ;  /* 0x000250ff01007387 */ /* 0x000fe20000100c00 */
[----:B0-----:R-:W-:-:S02]  /*5db0*/  IADD3 R12, P1, R28, 0x32430, RZ ;  /* 0x000324301c0c7810 */ /* 0x001fc40007f3e0ff */
[C---:B------:R-:W-:Y:S01]  /*5dc0*/  IADD3 R0, P3, R28.reuse, 0x32450, RZ ;  /* 0x000324501c007810 */ /* 0x040fe20007f7e0ff */
[----:B------:R-:W-:Y:S01]  /*5dd0*/  IMAD.MOV.U32 R6, RZ, RZ, R8 ;  /* 0x000000ffff067224 */ /* 0x000fe200078e0008 */
[C---:B------:R-:W-:Y:S01]  /*5de0*/  IADD3 R3, P4, R28.reuse, 0x32460, RZ ;  /* 0x000324601c037810 */ /* 0x040fe20007f9e0ff */
[--C-:B------:R-:W-:Y:S01]  /*5df0*/  IMAD.X R13, RZ, RZ, R29.reuse, P1 ;  /* 0x000000ffff0d7224 */ /* 0x100fe200008e061d */
[----:B--2---:R-:W-:Y:S01]  /*5e00*/  ISETP.NE.AND P1, PT, R15, 0x1, PT ;  /* 0x000000010f00780c */ /* 0x004fe20003f25270 */
[----:B------:R0:W-:Y:S04]  /*5e10*/  STL.128 [R1+0x20], R8 ;  /* 0x0000200801007387 */ /* 0x0001e80000100c00 */
[----:B------:R1:W-:Y:S04]  /*5e20*/  STL.128 [R1+0x50], R4 ;  /* 0x0000500401007387 */ /* 0x0003e80000100c00 */
[----:B------:R-:W-:Y:S04]  /*5e30*/  STL.64 [R1+0x8], R12 ;  /* 0x0000080c01007387 */ /* 0x000fe80000100a00 */
[----:B------:R-:W-:Y:S01]  /*5e40*/  STL.128 [R1+0x260], RZ ;  /* 0x000260ff01007387 */ /* 0x000fe20000100c00 */
[--C-:B0-----:R-:W-:Y:S01]  /*5e50*/  IMAD.X R11, RZ, RZ, R29.reuse, P3 ;  /* 0x000000ffff0b7224 */ /* 0x101fe200018e061d */
[----:B------:R-:W-:Y:S01]  /*5e60*/  IADD3 R8, P2, R28, 0x32440, RZ ;  /* 0x000324401c087810 */ /* 0x000fe20007f5e0ff */
[----:B------:R-:W-:Y:S01]  /*5e70*/  IMAD.X R10, RZ, RZ, R29, P4 ;  /* 0x000000ffff0a7224 */ /* 0x000fe200020e061d */
[----:B------:R-:W-:Y:S01]  /*5e80*/  STL.128 [R1+0x270], RZ ;  /* 0x000270ff01007387 */ /* 0x000fe20000100c00 */
[----:B-1----:R-:W-:Y:S01]  /*5e90*/  IMAD.MOV.U32 R4, RZ, RZ, R0 ;  /* 0x000000ffff047224 */ /* 0x002fe200078e0000 */
[----:B------:R-:W-:Y:S01]  /*5ea0*/  IADD3 R30, P4, R30, 0x38, RZ ;  /* 0x000000381e1e7810 */ /* 0x000fe20007f9e0ff */
[----:B------:R-:W-:Y:S01]  /*5eb0*/  IMAD.MOV.U32 R5, RZ, RZ, R11 ;  /* 0x000000ffff057224 */ /* 0x000fe200078e000b */
[----:B------:R-:W-:Y:S01]  /*5ec0*/  STL.128 [R1+0x280], RZ ;  /* 0x000280ff01007387 */ /* 0x000fe20000100c00 */
[----:B------:R-:W-:-:S02]  /*5ed0*/  IMAD.MOV.U32 R6, RZ, RZ, R3 ;  /* 0x000000ffff067224 */ /* 0x000fc400078e0003 */
[----:B------:R-:W-:Y:S01]  /*5ee0*/  IMAD.MOV.U32 R7, RZ, RZ, R10 ;  /* 0x000000ffff077224 */ /* 0x000fe200078e000a */
[----:B------:R-:W0:Y:S01]  /*5ef0*/  @P1 LDC R3, c[0x0][0x44c] ;  /* 0x00011300ff031b82 */ /* 0x000e220000000800 */
[----:B------:R-:W-:Y:S01]  /*5f00*/  IMAD.X R9, RZ, RZ, R29, P2 ;  /* 0x000000ffff097224 */ /* 0x000fe200010e061d */
[----:B------:R-:W-:Y:S01]  /*5f10*/  STL.128 [R1+0x290], RZ ;  /* 0x000290ff01007387 */ /* 0x000fe20000100c00 */
[----:B------:R-:W-:-:S03]  /*5f20*/  VIADD R0, R191, 0x7f ;  /* 0x0000007fbf007836 */ /* 0x000fc60000000000 */
[----:B------:R1:W-:Y:S04]  /*5f30*/  STL.128 [R1+0x40], R4 ;  /* 0x0000400401007387 */ /* 0x0003e80000100c00 */
[----:B------:R2:W-:Y:S04]  /*5f40*/  STL.64 [R1+0x68], R6 ;  /* 0x0000680601007387 */ /* 0x0005e80000100a00 */
[----:B------:R-:W-:Y:S04]  /*5f50*/  STL.64 [R1+0x10], R8 ;  /* 0x0000100801007387 */ /* 0x000fe80000100a00 */
[----:B------:R-:W-:Y:S01]  /*5f60*/  STL.64 [R1+0x30], R8 ;  /* 0x0000300801007387 */ /* 0x000fe20000100a00 */
[----:B-1----:R-:W1:Y:S03]  /*5f70*/  @P1 LDC R4, c[0x0][0x450] ;  /* 0x00011400ff041b82 */ /* 0x002e660000000800 */
[----:B------:R-:W-:Y:S01]  /*5f80*/  STL.128 [R1+0x2a0], RZ ;  /* 0x0002a0ff01007387 */ /* 0x000fe20000100c00 */
[----:B0-----:R-:W-:-:S03]  /*5f90*/  @P1 IMAD.HI.U32 R3, R0, R3, RZ ;  /* 0x0000000300031227 */ /* 0x001fc600078e00ff */
[----:B------:R-:W-:Y:S01]  /*5fa0*/  STL.128 [R1+0x2b0], RZ ;  /* 0x0002b0ff01007387 */ /* 0x000fe20000100c00 */
[----:B--2---:R-:W0:Y:S03]  /*5fb0*/  LDC.64 R6, c[0x0][0xad8] ;  /* 0x0002b600ff067b82 */ /* 0x004e260000000a00 */
[----:B------:R-:W-:Y:S04]  /*5fc0*/  STL.128 [R1+0x2c0], RZ ;  /* 0x0002c0ff01007387 */ /* 0x000fe80000100c00 */
[----:B------:R-:W-:Y:S04]  /*5fd0*/  STL.128 [R1+0x2d0], RZ ;  /* 0x0002d0ff01007387 */ /* 0x000fe80000100c00 */
[----:B------:R-:W-:Y:S04]  /*5fe0*/  STL.128 [R1+0x2e0], RZ ;  /* 0x0002e0ff01007387 */ /* 0x000fe80000100c00 */
[----:B------:R-:W-:Y:S01]  /*5ff0*/  STL.128 [R1+0x2f0], RZ ;  /* 0x0002f0ff01007387 */ /* 0x000fe20000100c00 */
[----:B-1----:R-:W-:-:S03]  /*6000*/  @P1 SHF.R.U32.HI R0, RZ, R4, R3 ;  /* 0x00000004ff001219 */ /* 0x002fc60000011603 */
[----:B------:R-:W-:Y:S04]  /*6010*/  STL.128 [R1+0x300], RZ ;  /* 0x000300ff01007387 */ /* 0x000fe80000100c00 */
[----:B------:R-:W-:Y:S01]  /*6020*/  STL.128 [R1+0x310], RZ ;  /* 0x000310ff01007387 */ /* 0x000fe20000100c00 */
[----:B0-----:R-:W-:-:S03]  /*6030*/  ISETP.GE.AND P6, PT, R7, 0x1, PT ;  /* 0x000000010700780c */ /* 0x001fc60003fc6270 */
[----:B------:R-:W-:Y:S04]  /*6040*/  STL.128 [R1+0x320], RZ ;  /* 0x000320ff01007387 */ /* 0x000fe80000100c00 */
        /* <DEDUP_REMOVED lines=15> */
[----:B------:R-:W-:Y:S04]  /*6140*/  STL.64 [R1], RZ ;  /* 0x000000ff01007387 */ /* 0x000fe80000100a00 */
[----:B------:R-:W-:Y:S04]  /*6150*/  STL.64 [R1+0x38], RZ ;  /* 0x000038ff01007387 */ /* 0x000fe80000100a00 */
[----:B------:R0:W-:Y:S02]  /*6160*/  STL.64 [R1+0x60], R16 ;  /* 0x0000601001007387 */ /* 0x0001e40000100a00 */
[----:B0-----:R-:W-:-:S02]  /*6170*/  IMAD.U32 R17, RZ, RZ, UR37 ;  /* 0x00000025ff117e24 */ /* 0x001fc4000f8e00ff */
[----:B------:R-:W-:-:S03]  /*6180*/  IMAD.U32 R16, RZ, RZ, UR37 ;  /* 0x00000025ff107e24 */ /* 0x000fc6000f8e00ff */
[----:B------:R-:W-:Y:S02]  /*6190*/  IADD3 R17, P2, R17, 0x430, RZ ;  /* 0x0000043011117810 */ /* 0x000fe40007f5e0ff */
[----:B------:R-:W-:Y:S01]  /*61a0*/  IADD3 R16, P3, R16, 0x220, RZ ;  /* 0x0000022010107810 */ /* 0x000fe20007f7e0ff */
[----:B------:R-:W-:-:S12]  /*61b0*/  @P0 BRA `(.L_x_12708) ;  /* 0x00000000000c0947 */ /* 0x000fd80003800000 */
[----:B------:R-:W0:Y:S01]  /*61c0*/  FENCE.VIEW.ASYNC.G ;  /* 0x00000000000073c6 */ /* 0x000e220000000100 */
[----:B------:R-:W-:Y:S05]  /*61d0*/  WARPSYNC.ALL ;  /* 0x0000000000007948 */ /* 0x000fea0003800000 */
[----:B0-----:R-:W-:Y:S06]  /*61e0*/  BAR.ARV 0xc, 0x180 ;  /* 0x0306000000007b1d */ /* 0x001fec0000002000 */
.L_x_12708:
[----:B------:R-:W-:Y:S02]  /*61f0*/  IMAD.IADD R3, R179, 0x1, R0 ;  /* 0x00000001b3037824 */ /* 0x000fe400078e0200 */
[----:B------:R-:W-:Y:S02]  /*6200*/  IMAD.X R44, RZ, RZ, UR36, P2 ;  /* 0x00000024ff2c7e24 */ /* 0x000fe400090e06ff */
[----:B------:R-:W-:Y:S02]  /*6210*/  IMAD.X R45, RZ, RZ, UR36, P3 ;  /* 0x00000024ff2d7e24 */ /* 0x000fe400098e06ff */
[----:B------:R-:W-:Y:S02]  /*6220*/  IMAD.X R51, RZ, RZ, UR36, P4 ;  /* 0x00000024ff337e24 */ /* 0x000fe4000a0e06ff */
[----:B------:R-:W-:Y:S02]  /*6230*/  IMAD.X R73, RZ, RZ, UR36, P5 ;  /* 0x00000024ff497e24 */ /* 0x000fe4000a8e06ff */
        /* <DEDUP_REMOVED lines=13> */
.L_x_12711:
[----:B------:R-:W-:-:S13]  /*6310*/  ISETP.NE.AND P0, PT, R7, 0x1, PT ;  /* 0x000000010700780c */ /* 0x000fda0003f05270 */
[----:B------:R-:W0:Y:S02]  /*6320*/  @P0 LDC.64 R4, c[0x0][0xae0] ;  /* 0x0002b800ff040b82 */ /* 0x000e240000000a00 */
[----:B0-----:R-:W-:-:S05]  /*6330*/  @P0 IMAD.HI.U32 R4, R0, R4, RZ ;  /* 0x0000000400040227 */ /* 0x001fca00078e00ff */
[----:B------:R-:W-:-:S07]  /*6340*/  @P0 SHF.R.U32.HI R0, RZ, R5, R4 ;  /* 0x00000005ff000219 */ /* 0x000fce0000011604 */
.L_x_12712:
[----:B------:R-:W-:Y:S05]  /*6350*/  BSYNC B0 ;  /* 0x0000000000007941 */ /* 0x000fea0003800000 */
.L_x_12710:
[----:B------:R-:W-:-:S05]  /*6360*/  IMAD R3, R0, R7, R7 ;  /* 0x0000000700037224 */ /* 0x000fca00078e0207 */
[----:B------:R-:W-:-:S07]  /*6370*/  VIMNMX R6, R6, R3, PT ;  /* 0x0000000306067248 */ /* 0x000fce0003fe0100 */
.L_x_12709:
[----:B------:R-:W0:Y:S01]  /*6380*/  @P1 LDC R0, c[0x0][0x44c] ;  /* 0x00011300ff001b82 */ /* 0x000e220000000800 */
[----:B------:R-:W-:Y:S01]  /*6390*/  VIADD R6, R6, 0x5f ;  /* 0x0000005f06067836 */ /* 0x000fe20000000000 */
[----:B------:R-:W-:Y:S01]  /*63a0*/  ULDC UR4, c[0x0][0xad4] ;  /* 0x0002b50000047ab9 */ /* 0x000fe20000000800 */
[----:B------:R-:W-:Y:S02]  /*63b0*/  IMAD.MOV.U32 R5, RZ, RZ, R191 ;  /* 0x000000ffff057224 */ /* 0x000fe400078e00bf */
[----:B------:R-:W-:-:S03]  /*63c0*/  IMAD.HI R6, R6, 0x2aaaaaab, RZ ;  /* 0x2aaaaaab06067827 */ /* 0x000fc600078e02ff */
[----:B------:R-:W1:Y:S02]  /*63d0*/  @P1 LDC R9, c[0x0][0x450] ;  /* 0x00011400ff091b82 */ /* 0x000e640000000800 */
[----:B------:R-:W-:-:S04]  /*63e0*/  SHF.R.U32.HI R3, RZ, 0x1f, R6 ;  /* 0x0000001fff037819 */ /* 0x000fc80000011606 */
[----:B------:R-:W-:-:S04]  /*63f0*/  LEA.HI.SX32 R6, R6, R3, 0x1c ;  /* 0x0000000306067211 */ /* 0x000fc800078fe2ff */
[----:B------:R-:W-:Y:S01]  /*6400*/  VIMNMX R177, R177, R6, PT ;  /* 0x00000006b1b17248 */ /* 0x000fe20003fe0100 */
        /* <DEDUP_REMOVED lines=15> */
.L_x_12715:
[----:B------:R-:W-:-:S13]  /*6500*/  ISETP.NE.AND P0, PT, R7, 0x1, PT ;  /* 0x000000010700780c */ /* 0x000fda0003f05270 */
[----:B------:R-:W0:Y:S02]  /*6510*/  @P0 LDC.64 R4, c[0x0][0xae0] ;  /* 0x0002b800ff040b82 */ /* 0x000e240000000a00 */
[----:B0-----:R-:W-:-:S05]  /*6520*/  @P0 IMAD.HI.U32 R4, R0, R4, RZ ;  /* 0x0000000400040227 */ /* 0x001fca00078e00ff */
[----:B------:R-:W-:-:S07]  /*6530*/  @P0 SHF.R.U32.HI R0, RZ, R5, R4 ;  /* 0x00000005ff000219 */ /* 0x000fce0000011604 */
.L_x_12716:
[----:B------:R-:W-:Y:S05]  /*6540*/  BSYNC B0 ;  /* 0x0000000000007941 */ /* 0x000fea0003800000 */
.L_x_12714:
[----:B------:R-:W-:-:S05]  /*6550*/  IMAD R0, R0, R7, RZ ;  /* 0x0000000700007224 */ /* 0x000fca00078e02ff */
[----:B------:R-:W-:-:S07]  /*6560*/  VIMNMX R3, R3, R0, !PT ;  /* 0x0000000003037248 */ /* 0x000fce0007fe0100 */
.L_x_12713:
[----:B------:R-:W-:Y:S01]  /*6570*/  IMAD.HI R3, R3, 0x2aaaaaab, RZ ;  /* 0x2aaaaaab03037827 */ /* 0x000fe200078e02ff */
[----:B------:R-:W-:-:S04]  /*6580*/  PLOP3.LUT P0, PT, PT, PT, PT, 0x80, 0x0 ;  /* 0x000000000000781c */ /* 0x000fc80003f0f070 */
[----:B------:R-:W-:-:S04]  /*6590*/  SHF.R.U32.HI R0, RZ, 0x1f, R3 ;  /* 0x0000001fff007819 */ /* 0x000fc80000011603 */
[----:B------:R-:W-:-:S04]  /*65a0*/  LEA.HI.SX32 R0, R3, R0, 0x1c ;  /* 0x0000000003007211 */ /* 0x000fc800078fe2ff */
[----:B------:R-:W-:-:S04]  /*65b0*/  VIMNMX R165, RZ, R0, !PT ;  /* 0x00000000ffa57248 */ /* 0x000fc80007fe0100 */
[----:B------:R-:W-:-:S13]  /*65c0*/  ISETP.GT.AND P1, PT, R177, R165, PT ;  /* 0x000000a5b100720c */ /* 0x000fda0003f24270 */
[----:B------:R-:W-:Y:S05]  /*65d0*/  @!P1 BRA `(.L_x_12717) ;  /* 0x00000240005c9947 */ /* 0x000fea0003800000 */
[----:B------:R0:W-:Y:S01]  /*65e0*/  STL.64 [R1+0x78], RZ ;  /* 0x000078ff01007387 */ /* 0x0001e20000100a00 */
[----:B------:R-:W-:Y:S01]  /*65f0*/  IMAD.U32 R47, RZ, RZ, UR37 ;  /* 0x00000025ff2f7e24 */ /* 0x000fe2000f8e00ff */
[----:B------:R-:W-:Y:S01]  /*6600*/  UMOV UR4, 0xffffffff ;  /* 0xffffffff00047882 */ /* 0x000fe20000000000 */
[----:B------:R-:W-:Y:S02]  /*6610*/  IMAD.U32 R49, RZ, RZ, UR37 ;  /* 0x00000025ff317e24 */ /* 0x000fe4000f8e00ff */
[----:B------:R-:W-:Y:S01]  /*6620*/  IMAD.U32 R42, RZ, RZ, UR37 ;  /* 0x00000025ff2a7e24 */ /* 0x000fe2000f8e00ff */
[----:B------:R-:W-:Y:S01]  /*6630*/  IADD3 R47, P0, R47, 0x118, RZ ;  /* 0x000001182f2f7810 */ /* 0x000fe20007f1e0ff */
[----:B------:R-:W-:Y:S01]  /*6640*/  IMAD.U32 R57, RZ, RZ, UR37 ;  /* 0x00000025ff397e24 */ /* 0x000fe2000f8e00ff */
[----:B------:R-:W-:Y:S01]  /*6650*/  IADD3 R49, P1, R49, 0x110, RZ ;  /* 0x0000011031317810 */ /* 0x000fe20007f3e0ff */
[----:B------:R-:W-:Y:S01]  /*6660*/  IMAD.U32 R34, RZ, RZ, UR37 ;  /* 0x00000025ff227e24 */ /* 0x000fe2000f8e00ff */
[----:B------:R-:W-:Y:S01]  /*6670*/  IADD3 R42, P2, R42, 0xa8, RZ ;  /* 0x000000a82a2a7810 */ /* 0x000fe20007f5e0ff */
[----:B------:R-:W-:Y:S01]  /*6680*/  IMAD.U32 R40, RZ, RZ, UR37 ;  /* 0x00000025ff287e24 */ /* 0x000fe2000f8e00ff */
[----:B------:R-:W-:Y:S01]  /*6690*/  IADD3 R57, P3, R57, 0x98, RZ ;  /* 0x0000009839397810 */ /* 0x000fe20007f7e0ff */
[----:B------:R-:W-:Y:S01]  /*66a0*/  IMAD.X R46, RZ, RZ, UR36, P0 ;  /* 0x00000024ff2e7e24 */ /* 0x000fe200080e06ff */
[----:B------:R-:W-:Y:S01]  /*66b0*/  IADD3 R34, P4, R34, 0x78, RZ ;  /* 0x0000007822227810 */ /* 0x000fe20007f9e0ff */
[----:B------:R-:W-:Y:S01]  /*66c0*/  IMAD.X R48, RZ, RZ, UR36, P1 ;  /* 0x00000024ff307e24 */ /* 0x000fe200088e06ff */
[----:B------:R-:W-:Y:S01]  /*66d0*/  IADD3 R40, P5, R40, 0x80, RZ ;  /* 0x0000008028287810 */ /* 0x000fe20007fbe0ff */
[----:B------:R-:W-:-:S02]  /*66e0*/  IMAD.X R43, RZ, RZ, UR36, P2 ;  /* 0x00000024ff2b7e24 */ /* 0x000fc400090e06ff */
[----:B------:R-:W-:Y:S02]  /*66f0*/  IMAD.X R50, RZ, RZ, UR36, P3 ;  /* 0x00000024ff327e24 */ /* 0x000fe400098e06ff */
[----:B------:R-:W-:Y:S02]  /*6700*/  IMAD.X R35, RZ, RZ, UR36, P4 ;  /* 0x00000024ff237e24 */ /* 0x000fe4000a0e06ff */
[----:B------:R-:W-:Y:S01]  /*6710*/  IMAD.X R41, RZ, RZ, UR36, P5 ;  /* 0x00000024ff297e24 */ /* 0x000fe2000a8e06ff */
[----:B0-----:R-:W-:Y:S06]  /*6720*/  BRA.DIV UR4, `(.L_x_12718) ;  /* 0x000002fe04707947 */ /* 0x001fec000b800000 */
[----:B------:R0:W1:Y:S02]  /*6730*/  SHFL.IDX PT, R14, R231, RZ, 0x1f ;  /* 0x00001fffe70e7589 */ /* 0x00006400000e0000 */
.L_x_13047:
[----:B-1----:R-:W-:Y:S01]  /*6740*/  LEA.HI R0, R14, R14, RZ, 0x1 ;  /* 0x0000000e0e007211 */ /* 0x002fe200078f08ff */
[C---:B------:R-:W-:Y:S01]  /*6750*/  VIADD R61, R144.reuse, 0x18400 ;  /* 0x00018400903d7836 */ /* 0x040fe20000000000 */
[----:B------:R-:W-:Y:S01]  /*6760*/  STL.128 [R1+0xb0], RZ ;  /* 0x0000b0ff01007387 */ /* 0x000fe20000100c00 */
[----:B------:R-:W-:Y:S01]  /*6770*/  VIADD R8, R144, 0x400 ;  /* 0x0000040090087836 */ /* 0x000fe20000000000 */
[----:B------:R-:W-:Y:S01]  /*6780*/  LOP3.LUT R3, R0, 0x7fffe, RZ, 0xc0, !PT ;  /* 0x0007fffe00037812 */ /* 0x000fe200078ec0ff */
[----:B------:R-:W-:Y:S01]  /*6790*/  IMAD.MOV.U32 R4, RZ, RZ, 0x1 ;  /* 0x00000001ff047424 */ /* 0x000fe200078e00ff */
[----:B------:R-:W-:Y:S01]  /*67a0*/  STL.128 [R1+0xc0], RZ ;  /* 0x0000c0ff01007387 */ /* 0x000fe20000100c00 */
[----:B------:R-:W-:Y:S01]  /*67b0*/  IMAD.MOV.U32 R5, RZ, RZ, RZ ;  /* 0x000000ffff057224 */ /* 0x000fe200078e00ff */
[----:B------:R-:W-:Y:S01]  /*67c0*/  SHF.R.U32.HI R8, RZ, 0x4, R8 ;  /* 0x00000004ff087819 */ /* 0x000fe20000011608 */
[----:B------:R-:W-:Y:S01]  /*67d0*/  IMAD.IADD R0, R14, 0x1, -R3 ;  /* 0x000000010e007824 */ /* 0x000fe200078e0a03 */
[----:B------:R-:W-:Y:S01]  /*67e0*/  STL.128 [R1+0xd0], RZ ;  /* 0x0000d0ff01007387 */ /* 0x000fe20000100c00 */
[----:B------:R-:W-:Y:S01]  /*67f0*/  VIADD R3, R144, 0x1c400 ;  /* 0x0001c40090037836 */ /* 0x000fe20000000000 */
[----:B------:R-:W-:Y:S01]  /*6800*/  LOP3.LUT R8, R8, 0x3fff, RZ, 0xc0, !PT ;  /* 0x00003fff08087812 */ /* 0x000fe200078ec0ff */
[----:B------:R-:W-:Y:S01]  /*6810*/  IMAD R0, R0, 0x2000, R61 ;  /* 0x0000200000007824 */ /* 0x000fe200078e023d */
[----:B------:R-:W-:Y:S01]  /*6820*/  STL.128 [R1+0xe0], RZ ;  /* 0x0000e0ff01007387 */ /* 0x000fe20000100c00 */
[----:B------:R-:W-:Y:S01]  /*6830*/  IMAD.MOV.U32 R6, RZ, RZ, 0x1 ;  /* 0x00000001ff067424 */ /* 0x000fe200078e00ff */
[----:B------:R-:W-:Y:S01]  /*6840*/  SHF.R.U32.HI R3, RZ, 0x4, R3 ;  /* 0x00000004ff037819 */ /* 0x000fe20000011603 */
[----:B------:R-:W-:Y:S01]  /*6850*/  VIADD R9, R0, 0xa000 ;  /* 0x0000a00000097836 */ /* 0x000fe20000000000 */
[----:B------:R-:W-:Y:S01]  /*6860*/  SHF.R.U32.HI R0, RZ, 0x4, R0 ;  /* 0x00000004ff007819 */ /* 0x000fe20000011600 */
[----:B------:R-:W-:Y:S01]  /*6870*/  IMAD.MOV.U32 R7, RZ, RZ, RZ ;  /* 0x000000ffff077224 */ /* 0x000fe200078e00ff */
[----:B------:R-:W-:Y:S01]  /*6880*/  LOP3.LUT R3, R3, 0x3fff, RZ, 0xc0, !PT ;  /* 0x00003fff03037812 */ /* 0x000fe200078ec0ff */
[----:B------:R-:W-:Y:S01]  /*6890*/  IMAD.MOV.U32 R12, RZ, RZ, 0x1 ;  /* 0x00000001ff0c7424 */ /* 0x000fe200078e00ff */
[----:B------:R-:W-:Y:S01]  /*68a0*/  SHF.R.U32.HI R9, RZ, 0x4, R9 ;  /* 0x00000004ff097819 */ /* 0x000fe20000011609 */
[----:B------:R-:W-:Y:S01]  /*68b0*/  IMAD.MOV.U32 R13, RZ, RZ, RZ ;  /* 0x000000ffff0d7224 */ /* 0x000fe200078e00ff */
[----:B------:R-:W-:Y:S01]  /*68c0*/  LOP3.LUT R3, R3, 0x10000, RZ, 0xfc, !PT ;  /* 0x0001000003037812 */ /* 0x000fe200078efcff */
[----:B------:R1:W-:Y:S01]  /*68d0*/  STL.128 [R1+0x80], R4 ;  /* 0x0000800401007387 */ /* 0x0003e20000100c00 */
[----:B------:R-:W-:Y:S01]  /*68e0*/  LOP3.LUT R9, R9, 0x3fff, RZ, 0xc0, !PT ;  /* 0x00003fff09097812 */ /* 0x000fe200078ec0ff */
[----:B------:R-:W-:Y:S01]  /*68f0*/  IMAD.MOV.U32 R11, RZ, RZ, 0x40000040 ;  /* 0x40000040ff0b7424 */ /* 0x000fe200078e00ff */
[----:B------:R-:W-:Y:S01]  /*6900*/  LOP3.LUT R0, R0, 0x3fff, RZ, 0xc0, !PT ;  /* 0x00003fff00007812 */ /* 0x000fe200078ec0ff */
[----:B------:R2:W-:Y:S01]  /*6910*/  STL.64 [R1+0x90], R12 ;  /* 0x0000900c01007387 */ /* 0x0005e20000100a00 */
[----:B------:R-:W-:Y:S01]  /*6920*/  LOP3.LUT R10, R8, 0x10000, RZ, 0xfc, !PT ;  /* 0x00010000080a7812 */ /* 0x000fe200078efcff */
[----:B------:R-:W-:Y:S01]  /*6930*/  IMAD.U32 R33, RZ, RZ, UR37 ;  /* 0x00000025ff217e24 */ /* 0x000fe2000f8e00ff */
[----:B------:R-:W-:Y:S01]  /*6940*/  LOP3.LUT P0, RZ, R61, 0x1bf, RZ, 0xc0, !PT ;  /* 0x000001bf3dff7812 */ /* 0x000fe2000780c0ff */
[----:B------:R3:W-:Y:S01]  /*6950*/  STL.128 [R1+0xf0], RZ ;  /* 0x0000f0ff01007387 */ /* 0x0007e20000100c00 */
[----:B------:R-:W-:Y:S01]  /*6960*/  IMAD.U32 R37, RZ, RZ, UR37 ;  /* 0x00000025ff257e24 */ /* 0x000fe2000f8e00ff */
[----:B------:R-:W-:Y:S01]  /*6970*/  BSSY B6, `(.L_x_12719) ;  /* 0x0000028000067945 */ /* 0x000fe20003800000 */
[----:B------:R-:W-:Y:S01]  /*6980*/  IMAD.U32 R39, RZ, RZ, UR37 ;  /* 0x00000025ff277e24 */ /* 0x000fe2000f8e00ff */
[----:B------:R3:W-:Y:S01]  /*6990*/  STL.128 [R1+0x100], RZ ;  /* 0x000100ff01007387 */ /* 0x0007e20000100c00 */
[----:B------:R-:W-:Y:S01]  /*69a0*/  IMAD.U32 R31, RZ, RZ, UR37 ;  /* 0x00000025ff1f7e24 */ /* 0x000fe2000f8e00ff */
[----:B------:R-:W-:-:S02]  /*69b0*/  IADD3 R33, P1, R33, 0x88, RZ ;  /* 0x0000008821217810 */ /* 0x000fc40007f3e0ff */
[----:B-1----:R-:W-:Y:S01]  /*69c0*/  LOP3.LUT R6, R8, 0x3000000, RZ, 0xfc, !PT ;  /* 0x0300000008067812 */ /* 0x002fe200078efcff */
[----:B------:R-:W-:Y:S01]  /*69d0*/  IMAD.MOV.U32 R4, RZ, RZ, R3 ;  /* 0x000000ffff047224 */ /* 0x000fe200078e0003 */
[----:B------:R-:W-:Y:S01]  /*69e0*/  LOP3.LUT R8, R9, 0x10000, RZ, 0xfc, !PT ;  /* 0x0001000009087812 */ /* 0x000fe200078efcff */
[----:B------:R-:W-:Y:S01]  /*69f0*/  IMAD.MOV.U32 R5, RZ, RZ, 0x40000040 ;  /* 0x40000040ff057424 */ /* 0x000fe200078e00ff */
[----:B--2---:R-:W-:Y:S01]  /*6a00*/  LOP3.LUT R12, R0, 0x10000, RZ, 0xfc, !PT ;  /* 0x00010000000c7812 */ /* 0x004fe200078efcff */
[----:B------:R-:W-:Y:S01]  /*6a10*/  IMAD.MOV.U32 R7, RZ, RZ, 0x40000040 ;  /* 0x40000040ff077424 */ /* 0x000fe200078e00ff */
[----:B------:R-:W-:Y:S01]  /*6a20*/  IADD3 R37, P2, R37, 0x90, RZ ;  /* 0x0000009025257810 */ /* 0x000fe20007f5e0ff */
[----:B------:R-:W-:Y:S01]  /*6a30*/  IMAD.MOV.U32 R13, RZ, RZ, 0x40000040 ;  /* 0x40000040ff0d7424 */ /* 0x000fe200078e00ff */
[----:B------:R-:W-:Y:S01]  /*6a40*/  IADD3 R39, P3, R39, 0xa0, RZ ;  /* 0x000000a027277810 */ /* 0x000fe20007f7e0ff */
[----:B------:R-:W-:Y:S01]  /*6a50*/  IMAD.MOV.U32 R9, RZ, RZ, 0x40000040 ;  /* 0x40000040ff097424 */ /* 0x000fe200078e00ff */
[----:B------:R3:W-:Y:S01]  /*6a60*/  STL.128 [R1+0xa0], R4 ;  /* 0x0000a00401007387 */ /* 0x0007e20000100c00 */
[----:B------:R-:W-:Y:S01]  /*6a70*/  IADD3 R31, P4, R31, 0xb0, RZ ;  /* 0x000000b01f1f7810 */ /* 0x000fe20007f9e0ff */
[----:B------:R-:W-:-:S02]  /*6a80*/  IMAD.X R36, RZ, RZ, UR36, P1 ;  /* 0x00000024ff247e24 */ /* 0x000fc400088e06ff */
[----:B------:R3:W-:Y:S01]  /*6a90*/  STL.64 [R1+0x98], R12 ;  /* 0x0000980c01007387 */ /* 0x0007e20000100a00 */
[----:B------:R-:W-:Y:S02]  /*6aa0*/  IMAD.X R56, RZ, RZ, UR36, P2 ;  /* 0x00000024ff387e24 */ /* 0x000fe400090e06ff */
[----:B------:R-:W-:Y:S01]  /*6ab0*/  IMAD.X R58, RZ, RZ, UR36, P3 ;  /* 0x00000024ff3a7e24 */ /* 0x000fe200098e06ff */
[----:B------:R3:W-:Y:S01]  /*6ac0*/  STL.128 [R1+0x110], R8 ;  /* 0x0001100801007387 */ /* 0x0007e20000100c00 */
[----:B------:R-:W-:Y:S01]  /*6ad0*/  IMAD.X R52, RZ, RZ, UR36, P4 ;  /* 0x00000024ff347e24 */ /* 0x000fe2000a0e06ff */
[----:B------:R-:W-:Y:S06]  /*6ae0*/  @!P0 BRA `(.L_x_12720) ;  /* 0x0000000000408947 */ /* 0x000fec0003800000 */
[----:B------:R-:W-:Y:S01]  /*6af0*/  MOV R0, 0x0 ;  /* 0x0000000000007802 */ /* 0x000fe20000000f00 */
[----:B------:R-:W-:Y:S01]  /*6b00*/  ULDC.64 UR4, c[0x4][0x118] ;  /* 0x0100460000047ab9 */ /* 0x000fe20000000a00 */
[----:B------:R-:W-:Y:S01]  /*6b10*/  ULDC.64 UR6, c[0x4][0x120] ;  /* 0x0100480000067ab9 */ /* 0x000fe20000000a00 */
[----:B---3--:R-:W-:Y:S01]  /*6b20*/  IMAD.U32 R4, RZ, RZ, UR4 ;  /* 0x00000004ff047e24 */ /* 0x008fe2000f8e00ff */
        /* <DEDUP_REMOVED lines=12> */
.L_x_12720:
[----:B------:R-:W-:Y:S05]  /*6bf0*/  BSYNC B6 ;  /* 0x0000000000067941 */ /* 0x000fea0003800000 */
.L_x_12719:
[----:B------:R-:W1:Y:S01]  /*6c00*/  S2R R20, SR_TID.X ;  /* 0x0000000000147919 */ /* 0x000e620000002100 */
[----:B---3--:R-:W2:Y:S01]  /*6c10*/  LDC.64 R6, c[0x0][0xad8] ;  /* 0x0002b600ff067b82 */ /* 0x008ea20000000a00 */
[----:B------:R-:W-:Y:S01]  /*6c20*/  UIADD3 UR4, UP0, UR37, 0x120, URZ ;  /* 0x0000012025047890 */ /* 0x000fe2000ff1e03f */
[----:B------:R-:W-:Y:S01]  /*6c30*/  IMAD.MOV.U32 R4, RZ, RZ, RZ ;  /* 0x000000ffff047224 */ /* 0x000fe200078e00ff */
[----:B------:R-:W-:Y:S01]  /*6c40*/  STL.64 [R1+0x120], R220 ;  /* 0x000120dc01007387 */ /* 0x000fe20000100a00 */
[----:B------:R-:W-:Y:S01]  /*6c50*/  IMAD.U32 R32, RZ, RZ, UR37 ;  /* 0x00000025ff207e24 */ /* 0x000fe2000f8e00ff */
[----:B------:R-:W-:Y:S01]  /*6c60*/  UIADD3.X UR5, URZ, UR36, URZ, UP0, !UPT ;  /* 0x000000243f057290 */ /* 0x000fe200087fe43f */
[----:B------:R-:W-:Y:S01]  /*6c70*/  IMAD.U32 R38, RZ, RZ, UR37 ;  /* 0x00000025ff267e24 */ /* 0x000fe2000f8e00ff */
[----:B------:R-:W-:Y:S01]  /*6c80*/  STL.U8 [R1+0x138], RZ ;  /* 0x000138ff01007387 */ /* 0x000fe20000100000 */
[----:B------:R-:W3:Y:S01]  /*6c90*/  LDC.64 R12, c[0x0][0xae0] ;  /* 0x0002b800ff0c7b82 */ /* 0x000ee20000000a00 */
[----:B------:R-:W-:Y:S01]  /*6ca0*/  IMAD.U32 R8, RZ, RZ, UR4 ;  /* 0x00000004ff087e24 */ /* 0x000fe2000f8e00ff */
[----:B------:R-:W-:Y:S01]  /*6cb0*/  ULDC UR4, c[0x0][0x3f4] ;  /* 0x0000fd0000047ab9 */ /* 0x000fe20000000800 */
[----:B------:R-:W-:Y:S01]  /*6cc0*/  IMAD.U32 R9, RZ, RZ, UR5 ;  /* 0x00000005ff097e24 */ /* 0x000fe2000f8e00ff */
[----:B------:R-:W-:Y:S01]  /*6cd0*/  STL.U8 [R1+0x16c], RZ ;  /* 0x00016cff01007387 */ /* 0x000fe20000100000 */
[----:B------:R-:W-:-:S02]  /*6ce0*/  ISETP.LT.AND P0, PT, RZ, UR4, PT ;  /* 0x00000004ff007c0c */ /* 0x000fc4000bf01270 */
[----:B------:R-:W-:Y:S01]  /*6cf0*/  IADD3 R32, P2, R32, 0x13c, RZ ;  /* 0x0000013c20207810 */ /* 0x000fe20007f5e0ff */
[----:B------:R-:W4:Y:S01]  /*6d00*/  LDC R26, c[0x0][0xad4] ;  /* 0x0002b500ff1a7b82 */ /* 0x000f220000000800 */
[----:B------:R-:W-:Y:S01]  /*6d10*/  STL.64 [R1+0x128], R8 ;  /* 0x0001280801007387 */ /* 0x000fe20000100a00 */
[----:B------:R-:W-:Y:S02]  /*6d20*/  IADD3 R38, P4, R38, 0x128, RZ ;  /* 0x0000012826267810 */ /* 0x000fe40007f9e0ff */
[----:B------:R-:W-:Y:S01]  /*6d30*/  IMAD.X R53, RZ, RZ, UR36, P2 ;  /* 0x00000024ff357e24 */ /* 0x000fe200090e06ff */
[----:B------:R0:W-:Y:S02]  /*6d40*/  STL.64 [R1+0x130], R34 ;  /* 0x0001302201007387 */ /* 0x0001e40000100a00 */
[----:B------:R-:W-:Y:S01]  /*6d50*/  IMAD.X R59, RZ, RZ, UR36, P4 ;  /* 0x00000024ff3b7e24 */ /* 0x000fe2000a0e06ff */
[----:B------:R-:W4:Y:S01]  /*6d60*/  LDC.64 R10, c[0x0][0x448] ;  /* 0x00011200ff0a7b82 */ /* 0x000f220000000a00 */
[----:B--2---:R-:W-:-:S02]  /*6d70*/  IMAD.MOV.U32 R27, RZ, RZ, R6 ;  /* 0x000000ffff1b7224 */ /* 0x004fc400078e0006 */
[----:B------:R-:W-:Y:S02]  /*6d80*/  IMAD.MOV.U32 R5, RZ, RZ, R7 ;  /* 0x000000ffff057224 */ /* 0x000fe400078e0007 */
[----:B-1----:R-:W-:-:S03]  /*6d90*/  VIADD R222, R20, 0xffffff80 ;  /* 0xffffff8014de7836 */ /* 0x002fc60000000000 */
[----:B------:R-:W1:Y:S01]  /*6da0*/  LDC R0, c[0x0][0x450] ;  /* 0x00011400ff007b82 */ /* 0x000e620000000800 */
[----:B---3--:R-:W-:Y:S02]  /*6db0*/  IMAD.MOV.U32 R6, RZ, RZ, R12 ;  /* 0x000000ffff067224 */ /* 0x008fe400078e000c */
[----:B------:R-:W-:Y:S01]  /*6dc0*/  IMAD.MOV.U32 R7, RZ, RZ, R13 ;  /* 0x000000ffff077224 */ /* 0x000fe200078e000d */
[----:B------:R2:W-:Y:S01]  /*6dd0*/  STL [R1+0x13c], R222 ;  /* 0x00013cde01007387 */ /* 0x0005e20000100800 */
[----:B0-----:R-:W-:Y:S02]  /*6de0*/  IMAD.U32 R34, RZ, RZ, UR37 ;  /* 0x00000025ff227e24 */ /* 0x001fe4000f8e00ff */
[----:B------:R-:W-:Y:S01]  /*6df0*/  IMAD.U32 R35, RZ, RZ, UR37 ;  /* 0x00000025ff237e24 */ /* 0x000fe2000f8e00ff */
[----:B----4-:R2:W-:Y:S02]  /*6e00*/  STL.128 [R1+0x140], R24 ;  /* 0x0001401801007387 */ /* 0x0105e40000100c00 */
[----:B------:R-:W-:-:S02]  /*6e10*/  IADD3 R34, P1, R34, 0x16c, RZ ;  /* 0x0000016c22227810 */ /* 0x000fc40007f3e0ff */
[----:B------:R2:W-:Y:S01]  /*6e20*/  STL.128 [R1+0x150], R4 ;  /* 0x0001500401007387 */ /* 0x0005e20000100c00 */
[----:B------:R-:W-:Y:S02]  /*6e30*/  IADD3 R35, P3, R35, 0x138, RZ ;  /* 0x0000013823237810 */ /* 0x000fe40007f7e0ff */
[----:B------:R-:W-:Y:S01]  /*6e40*/  IMAD.X R55, RZ, RZ, UR36, P1 ;  /* 0x00000024ff377e24 */ /* 0x000fe200088e06ff */
[----:B------:R2:W-:Y:S02]  /*6e50*/  STL.64 [R1+0x160], R10 ;  /* 0x0001600a01007387 */ /* 0x0005e40000100a00 */
[----:B------:R-:W-:Y:S02]  /*6e60*/  IMAD.X R54, RZ, RZ, UR36, P3 ;  /* 0x00000024ff367e24 */ /* 0x000fe400098e06ff */
[----:B-1----:R2:W-:Y:S01]  /*6e70*/  STL [R1+0x168], R0 ;  /* 0x0001680001007387 */ /* 0x0025e20000100800 */
[----:B------:R-:W-:Y:S05]  /*6e80*/  @P0 BRA `(.L_x_12721) ;  /* 0x0000000000400947 */ /* 0x000fea0003800000 */
[----:B------:R-:W2:Y:S02]  /*6e90*/  LDL R3, [R1+0x21c] ;  /* 0x00021c0001037983 */ /* 0x000ea40000100800 */
[----:B--2---:R-:W-:-:S04]  /*6ea0*/  LEA.HI R0, R3, R3, RZ, 0x1 ;  /* 0x0000000303007211 */ /* 0x004fc800078f08ff */
        /* <DEDUP_REMOVED lines=8> */
.L_x_12724:
[----:B-1----:R1:W2:Y:S02]  /*6f30*/  SYNCS.PHASECHK.TRANS64.TRYWAIT P0, [R144+URZ+0x32400], R3 ;  /* 0x03240003900075a7 */ /* 0x0022a4000800017f */
[----:B--2---:R-:W-:Y:S05]  /*6f40*/  @!P0 NANOSLEEP.SYNCS 0x989680 ;  /* 0x009896800000895d */ /* 0x004fea0003900000 */
[----:B------:R-:W2:Y:S02]  /*6f50*/  @!P0 SYNCS.PHASECHK.TRANS64 P0, [R144+URZ+0x32400], R3 ;  /* 0x03240003900085a7 */ /* 0x000ea4000800007f */
[----:B--2---:R-:W-:Y:S05]  /*6f60*/  @!P0 BRA `(.L_x_12724) ;  /* 0xfffffffc00f08947 */ /* 0x004fea000383ffff */
.L_x_12723:
[----:B------:R-:W-:Y:S05]  /*6f70*/  BSYNC B0 ;  /* 0x0000000000007941 */ /* 0x000fea0003800000 */
.L_x_12722:
[----:B------:R-:W-:Y:S05]  /*6f80*/  BRA `(.L_x_12725) ;  /* 0x0000002800b87947 */ /* 0x000fea0003800000 */
.L_x_12721:
[----:B------:R-:W-:Y:S01]  /*6f90*/  LOP3.LUT P0, RZ, R61, 0x3ff, RZ, 0xc0, !PT ;  /* 0x000003ff3dff7812 */ /* 0x000fe2000780c0ff */
[----:B------:R-:W-:Y:S01]  /*6fa0*/  ULDC.64 UR4, c[0x0][0x3f8] ;  /* 0x0000fe0000047ab9 */ /* 0x000fe20000000a00 */
[----:B--2--5:R-:W-:Y:S01]  /*6fb0*/  SHF.R.S32.HI R5, RZ, 0x1f, R2 ;  /* 0x0000001fff057819 */ /* 0x024fe20000011402 */
        /* <DEDUP_REMOVED lines=27> */
.L_x_12727:
[----:B------:R-:W-:Y:S05]  /*7170*/  BSYNC B6 ;  /* 0x0000000000067941 */ /* 0x000fea0003800000 */
.L_x_12726:
[----:B------:R-:W2:Y:S01]  /*7180*/  LDL R0, [R1+0x70] ;  /* 0x0000700001007983 */ /* 0x000ea20000100800 */
[----:B------:R-:W-:Y:S01]  /*7190*/  ULDC.U8 UR4, c[0x0][0x410] ;  /* 0x0001040000047ab9 */ /* 0x000fe20000000000 */
[----:B------:R-:W-:Y:S01]  /*71a0*/  BSSY B0, `(.L_x_12728) ;  /* 0x0000284000007945 */ /* 0x000fe20003800000 */
[----:B------:R-:W-:Y:S01]  /*71b0*/  ISETP.NE.AND P0, PT, RZ, UR4, PT ;  /* 0x00000004ff007c0c */ /* 0x000fe2000bf05270 */
[----:B--2---:R-:W-:-:S12]  /*71c0*/  IMAD R0, R0, 0x80, R153 ;  /* 0x0000008000007824 */ /* 0x004fd800078e0299 */
[----:B------:R-:W-:Y:S05]  /*71d0*/  @!P0 BRA `(.L_x_12729) ;  /* 0x0000001400348947 */ /* 0x000fea0003800000 */
[----:B------:R-:W0:Y:S01]  /*71e0*/  LDC R67, c[0x0][0x448] ;  /* 0x00011200ff437b82 */ /* 0x000e220000000800 */
[----:B------:R-:W-:Y:S01]  /*71f0*/  IMAD R5, R225, 0x40, R0 ;  /* 0x00000040e1057824 */ /* 0x000fe200078e0200 */
[----:B------:R-:W-:Y:S01]  /*7200*/  ULDC.64 UR4, c[0x0][0x3f8] ;  /* 0x0000fe0000047ab9 */ /* 0x000fe20000000a00 */
[----:B------:R-:W-:Y:S01]  /*7210*/  ULDC.64 UR6, c[0x0][0x408] ;  /* 0x0001020000067ab9 */ /* 0x000fe20000000a00 */
[----:B------:R-:W-:Y:S02]  /*7220*/  IMAD.MOV.U32 R6, RZ, RZ, R60 ;  /* 0x000000ffff067224 */ /* 0x000fe400078e003c */
[----:B------:R-:W-:Y:S01]  /*7230*/  IMAD.MOV.U32 R7, RZ, RZ, R25 ;  /* 0x000000ffff077224 */ /* 0x000fe200078e0019 */
[----:B0-----:R-:W-:-:S13]  /*7240*/  ISETP.NE.AND P0, PT, R67, 0x1, PT ;  /* 0x000000014300780c */ /* 0x001fda0003f05270 */
[----:B------:R-:W0:Y:S08]  /*7250*/  @P0 LDC R2, c[0x0][0x44c] ;  /* 0x00011300ff020b82 */ /* 0x000e300000000800 */
[----:B------:R-:W1:Y:S01]  /*7260*/  @P0 LDC R3, c[0x0][0x450] ;  /* 0x00011400ff030b82 */ /* 0x000e620000000800 */
[----:B0-----:R-:W-:-:S05]  /*7270*/  @P0 IMAD.HI.U32 R2, R5, R2, RZ ;  /* 0x0000000205020227 */ /* 0x001fca00078e00ff */
[----:B-1----:R-:W-:Y:S01]  /*7280*/  @P0 SHF.R.U32.HI R5, RZ, R3, R2 ;  /* 0x00000003ff050219 */ /* 0x002fe20000011602 */
[----:B------:R-:W-:Y:S02]  /*7290*/  IMAD.MOV.U32 R2, RZ, RZ, R26 ;  /* 0x000000ffff027224 */ /* 0x000fe400078e001a */
[----:B------:R-:W-:Y:S01]  /*72a0*/  IMAD.MOV.U32 R3, RZ, RZ, R63 ;  /* 0x000000ffff037224 */ /* 0x000fe200078e003f */
        /* <DEDUP_REMOVED lines=21> */
.L_x_13053:
        /* <DEDUP_REMOVED lines=28> */
.L_x_12732:
[----:B------:R-:W-:Y:S05]  /*75c0*/  BSYNC B1 ;  /* 0x0000000000017941 */ /* 0x000fea0003800000 */
.L_x_12731:
[----:B-12--5:R-:W-:Y:S01]  /*75d0*/  IMAD.MOV.U32 R2, RZ, RZ, R24 ;  /* 0x000000ffff027224 */ /* 0x026fe200078e0018 */
[----:B------:R-:W-:Y:S01]  /*75e0*/  UMOV UR4, 0xffffffff ;  /* 0xffffffff00047882 */ /* 0x000fe20000000000 */
[----:B------:R-:W-:Y:S01]  /*75f0*/  IMAD.MOV.U32 R3, RZ, RZ, R25 ;  /* 0x000000ffff037224 */ /* 0x000fe200078e0019 */
[----:B------:R-:W-:Y:S01]  /*7600*/  CS2R R20, SRZ ;  /* 0x0000000000147805 */ /* 0x000fe2000001ff00 */
[----:B---3--:R-:W-:Y:S02]  /*7610*/  IMAD.MOV.U32 R5, RZ, RZ, R60 ;  /* 0x000000ffff057224 */ /* 0x008fe400078e003c */
        /* <DEDUP_REMOVED lines=11> */
[----:B------:R-:W-:Y:S06]  /*76d0*/  BRA.DIV UR4, `(.L_x_12733) ;  /* 0x000002f2041c7947 */ /* 0x000fec000b800000 */
[----:B------:R1:W2:Y:S04]  /*76e0*/  SHFL.IDX PT, R5, R6, 0x1, 0x1c1f ;  /* 0x003c1f0006057f89 */ /* 0x0002a800000e0000 */
[----:B0-----:R-:W0:Y:S04]  /*76f0*/  SHFL.IDX PT, R4, R4, 0x1, 0x1c1f ;  /* 0x003c1f0004047f89 */ /* 0x001e2800000e0000 */
[----:B------:R-:W3:Y:S04]  /*7700*/  SHFL.IDX PT, R7, R7, 0x1, 0x1c1f ;  /* 0x003c1f0007077f89 */ /* 0x000ee800000e0000 */
[----:B----4-:R1:W4:Y:S02]  /*7710*/  SHFL.IDX PT, R14, R8, 0x1, 0x1c1f ;  /* 0x003c1f00080e7f89 */ /* 0x01032400000e0000 */
.L_x_13059:
[----:B------:R-:W5:Y:S01]  /*7720*/  LDL R3, [R1+0x21c] ;  /* 0x00021c0001037983 */ /* 0x000f620000100800 */
[----:B------:R-:W-:Y:S01]  /*7730*/  VIADD R0, R0, 0x40 ;  /* 0x0000004000007836 */ /* 0x000fe20000000000 */
[----:B------:R-:W-:Y:S01]  /*7740*/  BSSY B1, `(.L_x_12734) ;  /* 0x000001e000017945 */ /* 0x000fe20003800000 */
[----:B-1----:R-:W-:Y:S02]  /*7750*/  CS2R R8, SRZ ;  /* 0x0000000000087805 */ /* 0x002fe4000001ff00 */
[----:B------:R-:W-:Y:S02]  /*7760*/  CS2R R10, SRZ ;  /* 0x00000000000a7805 */ /* 0x000fe4000001ff00 */
[----:B------:R-:W-:Y:S02]  /*7770*/  ISETP.GE.AND P0, PT, R0, R67, PT ;  /* 0x000000430000720c */ /* 0x000fe40003f06270 */
[----:B-----5:R-:W-:-:S04]  /*7780*/  LEA.HI R2, R3, R3, RZ, 0x1 ;  /* 0x0000000303027211 */ /* 0x020fc800078f08ff */
        /* <DEDUP_REMOVED lines=8> */
[----:B------:R-:W-:Y:S01]  /*7810*/  ISETP.GE.AND P2, PT, R154, UR4, PT ;  /* 0x000000049a007c0c */ /* 0x000fe2000bf46270 */
[----:B---3--:R-:W-:Y:S01]  /*7820*/  IMAD.MOV.U32 R15, RZ, RZ, R7 ;  /* 0x000000ffff0f7224 */ /* 0x008fe200078e0007 */
[----:B------:R-:W-:-:S09]  /*7830*/  CS2R R10, SRZ ;  /* 0x00000000000a7805 */ /* 0x000fd2000001ff00 */
[C---:B------:R-:W-:Y:S01]  /*7840*/  @!P3 IMAD.SHL.U32 R3, R158.reuse, 0x2, RZ ;  /* 0x000000029e03b824 */ /* 0x040fe200078e00ff */
[----:B------:R-:W-:Y:S01]  /*7850*/  @!P3 SHF.L.U64.HI R0, R158, 0x1, R226 ;  /* 0x000000019e00b819 */ /* 0x000fe200000102e2 */
[----:B0-2---:R-:W-:-:S03]  /*7860*/  @!P2 IMAD.WIDE R64, R154, 0x2, R4 ;  /* 0x000000029a40a825 */ /* 0x005fc600078e0204 */
        /* <DEDUP_REMOVED lines=11> */
.L_x_12735:
[----:B------:R-:W-:Y:S05]  /*7920*/  BSYNC B1 ;  /* 0x0000000000017941 */ /* 0x000fea0003800000 */
.L_x_12734:
[----:B------:R-:W0:Y:S01]  /*7930*/  SYNCS.PHASECHK.TRANS64.TRYWAIT P0, [R144+URZ+0x32400], R13 ;  /* 0x0324000d900075a7 */ /* 0x000e22000800017f */
[----:B------:R-:W-:Y:S04]  /*7940*/  BSSY B1, `(.L_x_12736) ;  /* 0x0000002000017945 */ /* 0x000fe80003800000 */
[----:B0-----:R-:W-:Y:S05]  /*7950*/  @!P0 BRA `(.L_x_12737) ;  /* 0x000002ec00ec8947 */ /* 0x001fea0003800000 */
.L_x_13060:
[----:B------:R-:W-:Y:S05]  /*7960*/  BSYNC B1 ;  /* 0x0000000000017941 */ /* 0x000fea0003800000 */
.L_x_12736:
[----:B-1----:R-:W4:Y:S01]  /*7970*/  LDL R6, [R1+0x70] ;  /* 0x0000700001067983 */ /* 0x002f220000100800 */
[----:B------:R-:W-:Y:S01]  /*7980*/  LOP3.LUT P0, RZ, R227, 0x4, RZ, 0xc0, !PT ;  /* 0x00000004e3ff7812 */ /* 0x000fe2000780c0ff */
[----:B--2---:R-:W-:Y:S01]  /*7990*/  IMAD.IADD R5, R167, 0x1, R230 ;  /* 0x00000001a7057824 */ /* 0x004fe200078e02e6 */
[----:B------:R-:W-:Y:S01]  /*79a0*/  BSSY B1, `(.L_x_12738) ;  /* 0x0000072000017945 */ /* 0x000fe20003800000 */
[----:B---3-5:R-:W-:Y:S02]  /*79b0*/  IMAD.MOV.U32 R7, RZ, RZ, R8 ;  /* 0x000000ffff077224 */ /* 0x028fe400078e0008 */
[----:B------:R-:W-:Y:S02]  /*79c0*/  IMAD R144, R5, 0x2, R144 ;  /* 0x0000000205907824 */ /* 0x000fe400078e0290 */
[----:B------:R-:W-:Y:S02]  /*79d0*/  IMAD.MOV.U32 R5, RZ, RZ, R20 ;  /* 0x000000ffff057224 */ /* 0x000fe400078e0014 */
[----:B------:R-:W-:-:S02]  /*79e0*/  VIADD R4, R144, 0x18400 ;  /* 0x0001840090047836 */ /* 0x000fc40000000000 */
[----:B------:R-:W-:Y:S01]  /*79f0*/  VIADD R0, R144, 0x18440 ;  /* 0x0001844090007836 */ /* 0x000fe20000000000 */
[----:B------:R-:W-:Y:S01]  /*7a00*/  PRMT R13, R5, 0x5410, R7 ;  /* 0x00005410050d7816 */ /* 0x000fe20000000007 */
[----:B------:R-:W-:Y:S02]  /*7a10*/  @P0 VIADD R0, R4, 0xffffffc0 ;  /* 0xffffffc004000836 */ /* 0x000fe40000000000 */
[----:B------:R-:W-:Y:S02]  /*7a20*/  IMAD.MOV.U32 R5, RZ, RZ, R9 ;  /* 0x000000ffff057224 */ /* 0x000fe400078e0009 */
[----:B------:R-:W-:-:S03]  /*7a30*/  IMAD.MOV.U32 R7, RZ, RZ, R11 ;  /* 0x000000ffff077224 */ /* 0x000fc600078e000b */
[----:B------:R-:W-:Y:S01]  /*7a40*/  PRMT R78, R5, 0x7610, R78 ;  /* 0x00007610054e7816 */ /* 0x000fe2000000004e */
[----:B------:R-:W-:Y:S02]  /*7a50*/  IMAD.MOV.U32 R5, RZ, RZ, R3 ;  /* 0x000000ffff057224 */ /* 0x000fe400078e0003 */
[----:B----4-:R-:W-:Y:S02]  /*7a60*/  IMAD R4, R6, -0x80, R67 ;  /* 0xffffff8006047824 */ /* 0x010fe400078e0243 */
[----:B------:R-:W-:-:S03]  /*7a70*/  IMAD.MOV.U32 R6, RZ, RZ, R21 ;  /* 0x000000ffff067224 */ /* 0x000fc600078e0015 */
[----:B------:R-:W-:Y:S01]  /*7a80*/  VIMNMX R74, R4, 0x80, PT ;  /* 0x00000080044a7848 */ /* 0x000fe20003fe0100 */
[----:B------:R-:W-:Y:S01]  /*7a90*/  IMAD.MOV.U32 R4, RZ, RZ, R2 ;  /* 0x000000ffff047224 */ /* 0x000fe200078e0002 */
[----:B------:R-:W-:Y:S01]  /*7aa0*/  PRMT R12, R6, 0x7610, R12 ;  /* 0x00007610060c7816 */ /* 0x000fe2000000000c */
[----:B------:R-:W-:Y:S01]  /*7ab0*/  IMAD.MOV.U32 R6, RZ, RZ, R10 ;  /* 0x000000ffff067224 */ /* 0x000fe200078e000a */
[----:B------:R-:W-:Y:S02]  /*7ac0*/  ISETP.GE.AND P0, PT, R153, R74, PT ;  /* 0x0000004a9900720c */ /* 0x000fe40003f06270 */
[----:B------:R-:W-:Y:S02]  /*7ad0*/  PRMT R78, R78, 0x5410, R4 ;  /* 0x000054104e4e7816 */ /* 0x000fe40000000004 */
[----:B------:R-:W-:Y:S02]  /*7ae0*/  PRMT R12, R12, 0x5410, R5 ;  /* 0x000054100c0c7816 */ /* 0x000fe40000000005 */
[----:B------:R-:W-:-:S07]  /*7af0*/  PRMT R79, R6, 0x5410, R7 ;  /* 0x00005410064f7816 */ /* 0x000fce0000000007 */
[----:B------:R-:W-:Y:S05]  /*7b00*/  @P0 BRA `(.L_x_12739) ;  /* 0x00000004006c0947 */ /* 0x000fea0003800000 */
[----:B------:R-:W0:Y:S01]  /*7b10*/  LDC R5, c[0x0][0x3f4] ;  /* 0x0000fd00ff057b82 */ /* 0x000e220000000800 */
[----:B------:R-:W-:Y:S01]  /*7b20*/  BSSY B2, `(.L_x_12740) ;  /* 0x000002e000027945 */ /* 0x000fe20003800000 */
[-C--:B0-----:R-:W-:Y:S02]  /*7b30*/  ISETP.GE.AND P0, PT, R154, R5.reuse, PT ;  /* 0x000000059a00720c */ /* 0x081fe40003f06270 */
[----:B------:R-:W-:-:S11]  /*7b40*/  ISETP.GE.AND P1, PT, R158, R5, PT ;  /* 0x000000059e00720c */ /* 0x000fd60003f26270 */
[----:B------:R-:W-:Y:S05]  /*7b50*/  @P0 BRA `(.L_x_12741) ;  /* 0x0000000000a80947 */ /* 0x000fea0003800000 */
[----:B------:R-:W0:Y:S01]  /*7b60*/  LDS.128 R4, [R144+0x18400] ;  /* 0x0184000090047984 */ /* 0x000e220000000c00 */
[----:B------:R-:W-:Y:S01]  /*7b70*/  SHF.R.U32.HI R14, RZ, 0x10, R61 ;  /* 0x00000010ff0e7819 */ /* 0x000fe2000001163d */
[----:B------:R-:W-:Y:S01]  /*7b80*/  HADD2.F32 R64, -RZ, R66.H1_H1 ;  /* 0x30000042ff407230 */ /* 0x000fe20000004100 */
[----:B------:R-:W-:Y:S02]  /*7b90*/  SHF.R.U32.HI R65, RZ, 0x10, R63 ;  /* 0x00000010ff417819 */ /* 0x000fe4000001163f */
[----:B------:R-:W-:Y:S02]  /*7ba0*/  SHF.R.U64 R71, R60, 0x10, R61 ;  /* 0x000000103c477819 */ /* 0x000fe4000000123d */
        /* <DEDUP_REMOVED lines=21> */
[----:B------:R-:W-:Y:S02]  /*7d00*/  HADD2.F32 R60, -RZ, R76.H0_H0 ;  /* 0x2000004cff3c7230 */ /* 0x000fe40000004100 */
        /* <DEDUP_REMOVED lines=15> */
.L_x_12741:
[----:B------:R-:W-:Y:S05]  /*7e00*/  BSYNC B2 ;  /* 0x0000000000027941 */ /* 0x000fea0003800000 */
.L_x_12740:
[----:B------:R-:W-:Y:S05]  /*7e10*/  @P1 BRA `(.L_x_12739) ;  /* 0x0000000000a81947 */ /* 0x000fea0003800000 */
[----:B0-----:R-:W0:Y:S01]  /*7e20*/  LDS.128 R4, [R0] ;  /* 0x0000000000047984 */ /* 0x001e220000000c00 */
        /* <DEDUP_REMOVED lines=41> */
.L_x_12739:
[----:B------:R-:W-:Y:S05]  /*80c0*/  BSYNC B1 ;  /* 0x0000000000017941 */ /* 0x000fea0003800000 */
.L_x_12738:
[----:B------:R-:W-:-:S13]  /*80d0*/  ISETP.GE.AND P0, PT, R156, R74, PT ;  /* 0x0000004a9c00720c */ /* 0x000fda0003f06270 */
[----:B------:R-:W-:Y:S05]  /*80e0*/  @P0 BRA `(.L_x_12742) ;  /* 0x00000018003c0947 */ /* 0x000fea0003800000 */
[----:B01----:R-:W0:Y:S01]  /*80f0*/  LDC R5, c[0x0][0x3f4] ;  /* 0x0000fd00ff057b82 */ /* 0x003e220000000800 */
[----:B------:R-:W-:Y:S01]  /*8100*/  BSSY B1, `(.L_x_12743) ;  /* 0x000002e000017945 */ /* 0x000fe20003800000 */
[-C--:B0-----:R-:W-:Y:S02]  /*8110*/  ISETP.GE.AND P0, PT, R154, R5.reuse, PT ;  /* 0x000000059a00720c */ /* 0x081fe40003f06270 */
[----:B------:R-:W-:-:S11]  /*8120*/  ISETP.GE.AND P1, PT, R158, R5, PT ;  /* 0x000000059e00720c */ /* 0x000fd60003f26270 */
[----:B------:R-:W-:Y:S05]  /*8130*/  @P0 BRA `(.L_x_12744) ;  /* 0x0000000000a80947 */ /* 0x000fea0003800000 */
[----:B------:R-:W0:Y:S01]  /*8140*/  LDS.128 R4, [R144+0x1a400] ;  /* 0x01a4000090047984 */ /* 0x000e220000000c00 */
        /* <DEDUP_REMOVED lines=8> */
[----:B0-----:R-:W-:-:S02]  /*81d0*/  HADD2.F32 R10, -RZ, R7.H0_H0 ;  /* 0x20000007ff0a7230 */ /* 0x001fc40000004100 */
        /* <DEDUP_REMOVED lines=11> */
[----:B------:R-:W-:Y:S02]  /*8290*/  HADD2.F32 R6, -RZ, R5.H0_H0 ;  /* 0x20000005ff067230 */ /* 0x000fe40000004100 */
[----:B------:R-:W-:Y:S01]  /*82a0*/  FFMA.FTZ R27, R10, R15, -R27 ;  /* 0x0000000f0a1b7223 */ /* 0x000fe2000001081b */
[----:B------:R-:W-:Y:S02]  /*82b0*/  HADD2.F32 R14, -RZ, R79.H1_H1 ;  /* 0x3000004fff0e7230 */ /* 0x000fe40000004100 */
[----:B------:R-:W-:Y:S01]  /*82c0*/  FFMA.FTZ R15, R7, R24, R60 ;  /* 0x00000018070f7223 */ /* 0x000fe2000001003c */
[----:B------:R-:W-:Y:S02]  /*82d0*/  HADD2.F32 R5, -RZ, R5.H1_H1 ;  /* 0x30000005ff057230 */ /* 0x000fe40000004100 */
[----:B------:R-:W-:-:S02]  /*82e0*/  HADD2.F32 R10, -RZ, R78.H0_H0 ;  /* 0x2000004eff0a7230 */ /* 0x000fc40000004100 */
        /* <DEDUP_REMOVED lines=15> */
.L_x_12744:
[----:B------:R-:W-:Y:S05]  /*83e0*/  BSYNC B1 ;  /* 0x0000000000017941 */ /* 0x000fea0003800000 */
.L_x_12743:
[----:B------:R-:W-:Y:S05]  /*83f0*/  @P1 BRA `(.L_x_12742) ;  /* 0x0000001400781947 */ /* 0x000fea0003800000 */
[----:B0-----:R-:W0:Y:S01]  /*8400*/  LDS.128 R4, [R0+0x2000] ;  /* 0x0020000000047984 */ /* 0x001e220000000c00 */
[----:B------:R-:W-:Y:S01]  /*8410*/  SHF.R.U32.HI R14, RZ, 0x10, R3 ;  /* 0x00000010ff0e7819 */ /* 0x000fe20000011603 */
[----:B------:R-:W-:Y:S01]  /*8420*/  HADD2.F32 R11, -RZ, R78.H1_H1 ;  /* 0x3000004eff0b7230 */ /* 0x000fe20000004100 */
[----:B------:R-:W-:Y:S01]  /*8430*/  SHF.R.U32.HI R10, RZ, 0x10, R21 ;  /* 0x00000010ff0a7819 */ /* 0x000fe20000011615 */
[----:B------:R-:W-:Y:S01]  /*8440*/  HADD2.F32 R13, -RZ, R13.H0_H0 ;  /* 0x2000000dff0d7230 */ /* 0x000fe20000004100 */
[----:B------:R-:W-:Y:S01]  /*8450*/  SHF.R.U64 R24, R2, 0x10, R3 ;  /* 0x0000001002187819 */ /* 0x000fe20000001203 */
[----:B------:R-:W-:Y:S01]  /*8460*/  HADD2.F32 R14, -RZ, R14.H0_H0 ;  /* 0x2000000eff0e7230 */ /* 0x000fe20000004100 */
[----:B------:R-:W-:Y:S01]  /*8470*/  SHF.R.U64 R25, R20, 0x10, R21 ;  /* 0x0000001014197819 */ /* 0x000fe20000001215 */
[----:B------:R-:W-:Y:S02]  /*8480*/  HADD2.F32 R10, -RZ, R10.H0_H0 ;  /* 0x2000000aff0a7230 */ /* 0x000fe40000004100 */
[----:B0-----:R-:W-:-:S02]  /*8490*/  HADD2.F32 R9, -RZ, R7.H1_H1 ;  /* 0x30000007ff097230 */ /* 0x001fc40000004100 */
        /* <DEDUP_REMOVED lines=9> */
[-C--:B------:R-:W-:Y:S01]  /*8530*/  FMUL.FTZ R15, R4, R13.reuse ;  /* 0x0000000d040f7220 */ /* 0x080fe20000410000 */
[----:B------:R-:W-:Y:S01]  /*8540*/  FFMA.FTZ R13, R2, R13, -R9 ;  /* 0x0000000d020d7223 */ /* 0x000fe20000010809 */
[--C-:B------:R-:W-:Y:S02]  /*8550*/  HADD2.F32 R9, -RZ, R12.reuse.H1_H1 ;  /* 0x3000000cff097230 */ /* 0x100fe40000004100 */
[----:B------:R-:W-:Y:S01]  /*8560*/  FFMA.FTZ R21, R8, R14, R21 ;  /* 0x0000000e08157223 */ /* 0x000fe20000010015 */
[--C-:B------:R-:W-:Y:S02]  /*8570*/  HADD2.F32 R3, -RZ, R5.reuse.H0_H0 ;  /* 0x20000005ff037230 */ /* 0x100fe40000004100 */
[----:B------:R-:W-:Y:S01]  /*8580*/  FFMA.FTZ R2, R2, R11, R15 ;  /* 0x0000000b02027223 */ /* 0x000fe2000001000f */
[----:B------:R-:W-:Y:S02]  /*8590*/  HADD2.F32 R12, -RZ, R12.H0_H0 ;  /* 0x2000000cff0c7230 */ /* 0x000fe40000004100 */
[----:B------:R-:W-:Y:S01]  /*85a0*/  FMUL.FTZ R10, R6, R9 ;  /* 0x00000009060a7220 */ /* 0x000fe20000410000 */
[----:B------:R-:W-:-:S02]  /*85b0*/  HADD2.F32 R5, -RZ, R5.H1_H1 ;  /* 0x30000005ff057230 */ /* 0x000fc40000004100 */
[----:B------:R-:W-:Y:S02]  /*85c0*/  HADD2.F32 R8, -RZ, R24.H0_H0 ;  /* 0x20000018ff087230 */ /* 0x000fe40000004100 */
[-C--:B------:R-:W-:Y:S01]  /*85d0*/  FMUL.FTZ R14, R6, R12.reuse ;  /* 0x0000000c060e7220 */ /* 0x080fe20000410000 */
[----:B------:R-:W-:Y:S02]  /*85e0*/  HADD2.F32 R4, -RZ, R25.H0_H0 ;  /* 0x20000019ff047230 */ /* 0x000fe40000004100 */
[----:B------:R-:W-:Y:S01]  /*85f0*/  FFMA.FTZ R10, R7, R12, -R10 ;  /* 0x0000000c070a7223 */ /* 0x000fe2000001080a */
[----:B------:R-:W-:Y:S01]  /*8600*/  FMUL.FTZ R6, R5, R8 ;  /* 0x0000000805067220 */ /* 0x000fe20000410000 */
        /* <DEDUP_REMOVED lines=10> */
.L_x_12729:
[----:B------:R-:W0:Y:S01]  /*86b0*/  LDC R21, c[0x0][0x448] ;  /* 0x00011200ff157b82 */ /* 0x000e220000000800 */
[----:B------:R-:W-:Y:S01]  /*86c0*/  IMAD R5, R225, 0x40, R0 ;  /* 0x00000040e1057824 */ /* 0x000fe200078e0200 */
[----:B------:R-:W-:Y:S01]  /*86d0*/  ULDC.64 UR4, c[0x0][0x3f8] ;  /* 0x0000fe0000047ab9 */ /* 0x000fe20000000a00 */
[----:B------:R-:W-:Y:S01]  /*86e0*/  ULDC.64 UR6, c[0x0][0x408] ;  /* 0x0001020000067ab9 */ /* 0x000fe20000000a00 */
        /* <DEDUP_REMOVED lines=12> */
[----:B------:R-:W-:-:S04]  /*87b0*/  IMAD.WIDE.U32 R2, R5, UR4, R2 ;  /* 0x0000000405027c25 */ /* 0x000fc8000f8e0002 */
[C---:B------:R-:W-:Y:S01]  /*87c0*/  IMAD R7, R5.reuse, UR5, R6 ;  /* 0x0000000505077c24 */ /* 0x040fe2000f8e0206 */
[----:B------:R-:W-:Y:S01]  /*87d0*/  ULDC.64 UR4, c[0x0][0x3e8] ;  /* 0x0000fa0000047ab9 */ /* 0x000fe20000000a00 */
        /* <DEDUP_REMOVED lines=21> */
[----:B--2---:R-:W-:Y:S01]  /*8930*/  @!P1 IMAD.X R5, R2, 0x1, R21, P2 ;  /* 0x0000000102059824 */ /* 0x004fe200010e0615 */
[----:B---3--:R-:W-:-:S05]  /*8940*/  @!P1 IADD3 R14, P2, R14, R9, RZ ;  /* 0x000000090e0e9210 */ /* 0x008fca0007f5e0ff */
[----:B------:R-:W2:Y:S01]  /*8950*/  @!P1 LD.E.128 R4, desc[UR42][R4.64] ;  /* 0x0000002a04049980 */ /* 0x000ea2000c101d00 */
[----:B----4-:R-:W-:-:S04]  /*8960*/  @!P1 IMAD.X R3, R8, 0x1, R21, P2 ;  /* 0x0000000108039824 */ /* 0x010fc800010e0615 */
[----:B------:R-:W-:-:S05]  /*8970*/  @!P1 IMAD.MOV.U32 R15, RZ, RZ, R3 ;  /* 0x000000ffff0f9224 */ /* 0x000fca00078e0003 */
[----:B------:R0:W3:Y:S01]  /*8980*/  @!P1 LD.E.128 R24, desc[UR42][R14.64] ;  /* 0x0000002a0e189980 */ /* 0x0000e2000c101d00 */
[----:B------:R-:W-:Y:S02]  /*8990*/  CS2R R64, SRZ ;  /* 0x0000000000407805 */ /* 0x000fe4000001ff00 */
[----:B------:R-:W-:Y:S02]  /*89a0*/  CS2R R66, SRZ ;  /* 0x0000000000427805 */ /* 0x000fe4000001ff00 */
[----:B------:R-:W-:Y:S01]  /*89b0*/  CS2R R20, SRZ ;  /* 0x0000000000147805 */ /* 0x000fe2000001ff00 */
[----:B------:R-:W1:Y:S04]  /*89c0*/  SHFL.IDX PT, R61, R61, 0x1, 0x1c1f ;  /* 0x003c1f003d3d7f89 */ /* 0x000e6800000e0000 */
[----:B------:R-:W4:Y:S04]  /*89d0*/  SHFL.IDX PT, R60, R60, 0x1, 0x1c1f ;  /* 0x003c1f003c3c7f89 */ /* 0x000f2800000e0000 */
[----:B0-----:R0:W0:Y:S04]  /*89e0*/  SHFL.IDX PT, R14, R10, 0x1, 0x1c1f ;  /* 0x003c1f000a0e7f89 */ /* 0x00102800000e0000 */
[----:B------:R-:W0:Y:S01]  /*89f0*/  SHFL.IDX PT, R62, R62, 0x1, 0x1c1f ;  /* 0x003c1f003e3e7f89 */ /* 0x000e2200000e0000 */
[----:B--2---:R-:W-:-:S02]  /*8a00*/  @!P1 IMAD.MOV.U32 R64, RZ, RZ, R6 ;  /* 0x000000ffff409224 */ /* 0x004fc400078e0006 */
[----:B------:R-:W-:Y:S02]  /*8a10*/  @!P1 IMAD.MOV.U32 R65, RZ, RZ, R7 ;  /* 0x000000ffff419224 */ /* 0x000fe400078e0007 */
[----:B------:R-:W-:Y:S02]  /*8a20*/  IMAD.MOV.U32 R2, RZ, RZ, R64 ;  /* 0x000000ffff027224 */ /* 0x000fe400078e0040 */
[----:B------:R-:W-:Y:S02]  /*8a30*/  IMAD.MOV.U32 R3, RZ, RZ, R65 ;  /* 0x000000ffff037224 */ /* 0x000fe400078e0041 */
[----:B------:R-:W-:Y:S02]  /*8a40*/  @!P1 IMAD.MOV.U32 R66, RZ, RZ, R4 ;  /* 0x000000ffff429224 */ /* 0x000fe400078e0004 */
[----:B------:R-:W-:Y:S01]  /*8a50*/  @!P1 IMAD.MOV.U32 R67, RZ, RZ, R5 ;  /* 0x000000ffff439224 */ /* 0x000fe200078e0005 */
[----:B------:R-:W-:Y:S02]  /*8a60*/  PRMT R84, R2, 0x5410, R3 ;  /* 0x0000541002547816 */ /* 0x000fe40000000003 */
[----:B------:R-:W-:Y:S01]  /*8a70*/  CS2R R2, SRZ ;  /* 0x0000000000027805 */ /* 0x000fe2000001ff00 */
[----:B------:R-:W-:-:S02]  /*8a80*/  IMAD.MOV.U32 R4, RZ, RZ, R66 ;  /* 0x000000ffff047224 */ /* 0x000fc400078e0042 */
[----:B------:R-:W-:Y:S02]  /*8a90*/  IMAD.MOV.U32 R5, RZ, RZ, R67 ;  /* 0x000000ffff057224 */ /* 0x000fe400078e0043 */
[----:B---3--:R-:W-:Y:S02]  /*8aa0*/  @!P1 IMAD.MOV.U32 R2, RZ, RZ, R24 ;  /* 0x000000ffff029224 */ /* 0x008fe400078e0018 */
[----:B------:R-:W-:Y:S01]  /*8ab0*/  @!P1 IMAD.MOV.U32 R3, RZ, RZ, R25 ;  /* 0x000000ffff039224 */ /* 0x000fe200078e0019 */
[----:B------:R-:W-:Y:S01]  /*8ac0*/  PRMT R68, R4, 0x5410, R5 ;  /* 0x0000541004447816 */ /* 0x000fe20000000005 */
[----:B------:R-:W-:Y:S02]  /*8ad0*/  @!P1 IMAD.MOV.U32 R20, RZ, RZ, R26 ;  /* 0x000000ffff149224 */ /* 0x000fe400078e001a */
[----:B------:R-:W-:Y:S02]  /*8ae0*/  @!P1 IMAD.MOV.U32 R21, RZ, RZ, R27 ;  /* 0x000000ffff159224 */ /* 0x000fe400078e001b */
[----:B------:R-:W-:-:S02]  /*8af0*/  IMAD.MOV.U32 R6, RZ, RZ, R2 ;  /* 0x000000ffff067224 */ /* 0x000fc400078e0002 */
[----:B------:R-:W-:Y:S02]  /*8b00*/  IMAD.MOV.U32 R7, RZ, RZ, R3 ;  /* 0x000000ffff077224 */ /* 0x000fe400078e0003 */
[----:B------:R-:W-:Y:S01]  /*8b10*/  IMAD.MOV.U32 R4, RZ, RZ, R20 ;  /* 0x000000ffff047224 */ /* 0x000fe200078e0014 */
[----:B------:R-:W-:Y:S01]  /*8b20*/  PRMT R74, R6, 0x7610, R74 ;  /* 0x00007610064a7816 */ /* 0x000fe2000000004a */
[----:B------:R-:W-:Y:S01]  /*8b30*/  IMAD.MOV.U32 R5, RZ, RZ, R21 ;  /* 0x000000ffff057224 */ /* 0x000fe200078e0015 */
[----:B------:R-:W-:Y:S02]  /*8b40*/  PRMT R71, R7, 0x7610, R71 ;  /* 0x0000761007477816 */ /* 0x000fe40000000047 */
[----:B------:R-:W-:Y:S02]  /*8b50*/  CS2R R6, SRZ ;  /* 0x0000000000067805 */ /* 0x000fe4000001ff00 */
[----:B01--4-:R-:W-:-:S07]  /*8b60*/  PRMT R85, R4, 0x5410, R5 ;  /* 0x0000541004557816 */ /* 0x013fce0000000005 */
.L_x_13070:
[----:B------:R-:W2:Y:S01]  /*8b70*/  LDL R5, [R1+0x21c] ;  /* 0x00021c0001057983 */ /* 0x000ea20000100800 */
[----:B------:R-:W-:Y:S01]  /*8b80*/  VIADD R0, R0, 0x40 ;  /* 0x0000004000007836 */ /* 0x000fe20000000000 */
[----:B------:R-:W-:Y:S01]  /*8b90*/  BSSY B1, `(.L_x_12746) ;  /* 0x0000016000017945 */ /* 0x000fe20003800000 */
[----:B------:R-:W-:Y:S02]  /*8ba0*/  CS2R R8, SRZ ;  /* 0x0000000000087805 */ /* 0x000fe4000001ff00 */
[----:B------:R-:W-:Y:S02]  /*8bb0*/  CS2R R10, SRZ ;  /* 0x00000000000a7805 */ /* 0x000fe4000001ff00 */
[----:B------:R-:W-:Y:S02]  /*8bc0*/  ISETP.GE.AND P1, PT, R0, R63, PT ;  /* 0x0000003f0000720c */ /* 0x000fe40003f26270 */
[----:B--2---:R-:W-:-:S04]  /*8bd0*/  LEA.HI R4, R5, R5, RZ, 0x1 ;  /* 0x0000000505047211 */ /* 0x004fc800078f08ff */
[----:B------:R-:W-:-:S05]  /*8be0*/  LOP3.LUT R4, R4, 0xfffffffe, RZ, 0xc0, !PT ;  /* 0xfffffffe04047812 */ /* 0x000fca00078ec0ff */
[----:B------:R-:W-:Y:S01]  /*8bf0*/  IMAD.IADD R0, R5, 0x1, -R4 ;  /* 0x0000000105007824 */ /* 0x000fe200078e0a04 */
[----:B------:R-:W-:-:S04]  /*8c00*/  CS2R R4, SRZ ;  /* 0x0000000000047805 */ /* 0x000fc8000001ff00 */
        /* <DEDUP_REMOVED lines=8> */
[-C--:B------:R-:W-:Y:S02]  /*8c90*/  IADD3 R8, P1, R61, R4.reuse, RZ ;  /* 0x000000043d087210 */ /* 0x080fe40007f3e0ff */
[----:B------:R-:W-:-:S03]  /*8ca0*/  IADD3 R4, P2, R14, R4, RZ ;  /* 0x000000040e047210 */ /* 0x000fc60007f5e0ff */
[--C-:B------:R-:W-:Y:S02]  /*8cb0*/  IMAD.X R9, R60, 0x1, R5.reuse, P1 ;  /* 0x000000013c097824 */ /* 0x100fe400008e0605 */
[----:B------:R-:W-:-:S04]  /*8cc0*/  IMAD.X R5, R62, 0x1, R5, P2 ;  /* 0x000000013e057824 */ /* 0x000fc800010e0605 */
[----:B------:R-:W5:Y:S04]  /*8cd0*/  LD.E.128 R8, desc[UR42][R8.64] ;  /* 0x0000002a08087980 */ /* 0x000f68000c101d00 */
[----:B------:R-:W5:Y:S02]  /*8ce0*/  LD.E.128 R4, desc[UR42][R4.64] ;  /* 0x0000002a04047980 */ /* 0x000f64000c101d00 */
.L_x_12747:
[----:B------:R-:W-:Y:S05]  /*8cf0*/  BSYNC B1 ;  /* 0x0000000000017941 */ /* 0x000fea0003800000 */
.L_x_12746:
[----:B------:R-:W0:Y:S01]  /*8d00*/  SYNCS.PHASECHK.TRANS64.TRYWAIT P1, [R144+URZ+0x32400], R13 ;  /* 0x0324000d900075a7 */ /* 0x000e22000802017f */
[----:B------:R-:W-:Y:S04]  /*8d10*/  BSSY B1, `(.L_x_12748) ;  /* 0x0000002000017945 */ /* 0x000fe80003800000 */
[----:B0-----:R-:W-:Y:S05]  /*8d20*/  @!P1 BRA `(.L_x_12749) ;  /* 0x000002e0006c9947 */ /* 0x001fea0003800000 */
.L_x_13071:
[----:B------:R-:W-:Y:S05]  /*8d30*/  BSYNC B1 ;  /* 0x0000000000017941 */ /* 0x000fea0003800000 */
.L_x_12748:
[----:B------:R-:W2:Y:S01]  /*8d40*/  LDL R0, [R1+0x70] ;  /* 0x0000700001007983 */ /* 0x000ea20000100800 */
[----:B-----5:R-:W-:Y:S01]  /*8d50*/  IMAD.MOV.U32 R12, RZ, RZ, R6 ;  /* 0x000000ffff0c7224 */ /* 0x020fe200078e0006 */
[----:B------:R-:W-:Y:S01]  /*8d60*/  BSSY B1, `(.L_x_12750) ;  /* 0x000006e000017945 */ /* 0x000fe20003800000 */
[----:B0-----:R-:W-:Y:S02]  /*8d70*/  IMAD.MOV.U32 R13, RZ, RZ, R7 ;  /* 0x000000ffff0d7224 */ /* 0x001fe400078e0007 */
[----:B------:R-:W-:Y:S02]  /*8d80*/  IMAD.MOV.U32 R14, RZ, RZ, R4 ;  /* 0x000000ffff0e7224 */ /* 0x000fe400078e0004 */
[----:B------:R-:W-:Y:S01]  /*8d90*/  IMAD.MOV.U32 R87, RZ, RZ, R10 ;  /* 0x000000ffff577224 */ /* 0x000fe200078e000a */
[----:B------:R-:W-:Y:S01]  /*8da0*/  PRMT R60, R12, 0x5410, R13 ;  /* 0x000054100c3c7816 */ /* 0x000fe2000000000d */
[----:B------:R-:W-:Y:S01]  /*8db0*/  IMAD.MOV.U32 R12, RZ, RZ, R5 ;  /* 0x000000ffff0c7224 */ /* 0x000fe200078e0005 */
[----:B------:R-:W-:Y:S01]  /*8dc0*/  PRMT R61, R14, 0x7610, R61 ;  /* 0x000076100e3d7816 */ /* 0x000fe2000000003d */
[----:B------:R-:W-:-:S02]  /*8dd0*/  IMAD.MOV.U32 R13, RZ, RZ, R8 ;  /* 0x000000ffff0d7224 */ /* 0x000fc400078e0008 */
[----:B------:R-:W-:Y:S01]  /*8de0*/  IMAD.MOV.U32 R14, RZ, RZ, R9 ;  /* 0x000000ffff0e7224 */ /* 0x000fe200078e0009 */
[----:B------:R-:W-:Y:S01]  /*8df0*/  PRMT R61, R61, 0x5410, R12 ;  /* 0x000054103d3d7816 */ /* 0x000fe2000000000c */
[----:B------:R-:W-:-:S03]  /*8e00*/  IMAD.MOV.U32 R88, RZ, RZ, R11 ;  /* 0x000000ffff587224 */ /* 0x000fc600078e000b */
[----:B------:R-:W-:Y:S01]  /*8e10*/  PRMT R86, R13, 0x5410, R14 ;  /* 0x000054100d567816 */ /* 0x000fe2000000000e */
[----:B--2---:R-:W-:-:S05]  /*8e20*/  IMAD R0, R0, -0x80, R63 ;  /* 0xffffff8000007824 */ /* 0x004fca00078e023f */
[----:B------:R-:W-:-:S04]  /*8e30*/  VIMNMX R0, R0, 0x80, PT ;  /* 0x0000008000007848 */ /* 0x000fc80003fe0100 */
[-C--:B------:R-:W-:Y:S02]  /*8e40*/  ISETP.GE.OR P1, PT, R153, R0.reuse, P0 ;  /* 0x000000009900720c */ /* 0x080fe40000726670 */
[----:B------:R-:W-:Y:S01]  /*8e50*/  ISETP.GE.OR P0, PT, R156, R0, P0 ;  /* 0x000000009c00720c */ /* 0x000fe20000706670 */
[----:B------:R-:W-:-:S05]  /*8e60*/  IMAD.IADD R0, R22, 0x1, R69 ;  /* 0x0000000116007824 */ /* 0x000fca00078e0245 */
[----:B------:R-:W-:-:S05]  /*8e70*/  LOP3.LUT R63, R0, 0x38, RZ, 0xc0, !PT ;  /* 0x00000038003f7812 */ /* 0x000fca00078ec0ff */
[----:B------:R-:W-:Y:S05]  /*8e80*/  @P1 BRA `(.L_x_12751) ;  /* 0x00000004006c1947 */ /* 0x000fea0003800000 */
[----:B------:R-:W-:Y:S01]  /*8e90*/  LOP3.LUT R0, R166, 0x38, R22, 0xf8, !PT ;  /* 0x00000038a6007812 */ /* 0x000fe200078ef816 */
[----:B------:R-:W-:Y:S01]  /*8ea0*/  HADD2.F32 R69, -RZ, R71.H0_H0 ;  /* 0x20000047ff457230 */ /* 0x000fe20000004100 */
[--C-:B------:R-:W-:Y:S02]  /*8eb0*/  SHF.R.U64 R83, R66, 0x10, R67.reuse ;  /* 0x0000001042537819 */ /* 0x100fe40000001243 */
[----:B------:R-:W-:Y:S02]  /*8ec0*/  LOP3.LUT R0, R0, R173, RZ, 0x3c, !PT ;  /* 0x000000ad00007212 */ /* 0x000fe400078e3cff */
[----:B------:R-:W-:Y:S01]  /*8ed0*/  SHF.R.U32.HI R66, RZ, 0x10, R67 ;  /* 0x00000010ff427819 */ /* 0x000fe20000011643 */
[--C-:B------:R-:W-:Y:S01]  /*8ee0*/  HADD2.F32 R67, -RZ, R68.reuse.H1_H1 ;  /* 0x30000044ff437230 */ /* 0x100fe20000004100 */
[--C-:B------:R-:W-:Y:S01]  /*8ef0*/  SHF.R.U32.HI R70, RZ, 0x10, R3.reuse ;  /* 0x00000010ff467819 */ /* 0x100fe20000011603 */
[----:B------:R-:W-:Y:S01]  /*8f00*/  IMAD.IADD R13, R167, 0x1, R0 ;  /* 0x00000001a70d7824 */ /* 0x000fe200078e0200 */
[----:B------:R-:W-:Y:S01]  /*8f10*/  LOP3.LUT R0, R173, R63, R166, 0x1e, !PT ;  /* 0x0000003fad007212 */ /* 0x000fe200078e1ea6 */
[----:B------:R-:W-:Y:S01]  /*8f20*/  HADD2.F32 R68, -RZ, R68.H0_H0 ;  /* 0x20000044ff447230 */ /* 0x000fe20000004100 */
[----:B------:R-:W-:Y:S01]  /*8f30*/  SHF.R.U64 R81, R2, 0x10, R3 ;  /* 0x0000001002517819 */ /* 0x000fe20000001203 */
[----:B------:R-:W-:Y:S01]  /*8f40*/  IMAD R79, R13, 0x2, R144 ;  /* 0x000000020d4f7824 */ /* 0x000fe200078e0290 */
[--C-:B------:R-:W-:Y:S01]  /*8f50*/  SHF.R.U64 R77, R20, 0x10, R21.reuse ;  /* 0x00000010144d7819 */ /* 0x100fe20000001215 */
[----:B------:R-:W-:Y:S01]  /*8f60*/  IMAD.IADD R25, R167, 0x1, R0 ;  /* 0x00000001a7197824 */ /* 0x000fe200078e0200 */
[----:B------:R-:W-:Y:S01]  /*8f70*/  SHF.R.U32.HI R76, RZ, 0x10, R21 ;  /* 0x00000010ff4c7819 */ /* 0x000fe20000011615 */
[----:B------:R-:W-:Y:S01]  /*8f80*/  HADD2.F32 R70, -RZ, R70.H0_H0 ;  /* 0x20000046ff467230 */ /* 0x000fe20000004100 */
[----:B------:R-:W0:Y:S01]  /*8f90*/  LDS.128 R12, [R79+0x18400] ;  /* 0x018400004f0c7984 */ /* 0x000e220000000c00 */
[----:B------:R-:W-:Y:S01]  /*8fa0*/  IMAD R80, R25, 0x2, R144 ;  /* 0x0000000219507824 */ /* 0x000fe200078e0290 */
[----:B------:R-:W-:-:S02]  /*8fb0*/  SHF.R.U64 R82, R64, 0x10, R65 ;  /* 0x0000001040527819 */ /* 0x000fc40000001241 */
[----:B------:R-:W-:Y:S02]  /*8fc0*/  SHF.R.U32.HI R78, RZ, 0x10, R65 ;  /* 0x00000010ff4e7819 */ /* 0x000fe40000011641 */
[----:B------:R-:W1:Y:S01]  /*8fd0*/  LDS.128 R24, [R80+0x18400] ;  /* 0x0184000050187984 */ /* 0x000e620000000c00 */
[--C-:B0-----:R-:W-:Y:S02]  /*8fe0*/  HADD2.F32 R2, -RZ, R13.reuse.H0_H0 ;  /* 0x2000000dff027230 */ /* 0x101fe40000004100 */
[----:B------:R-:W-:Y:S02]  /*8ff0*/  HADD2.F32 R13, -RZ, R13.H1_H1 ;  /* 0x3000000dff0d7230 */ /* 0x000fe40000004100 */
[----:B------:R-:W-:Y:S02]  /*9000*/  HADD2.F32 R0, -RZ, R12.H0_H0 ;  /* 0x2000000cff007230 */ /* 0x000fe40000004100 */
[--C-:B-1----:R-:W-:Y:S02]  /*9010*/  HADD2.F32 R62, -RZ, R25.reuse.H0_H0 ;  /* 0x20000019ff3e7230 */ /* 0x102fe40000004100 */
[----:B------:R-:W-:-:S02]  /*9020*/  HADD2.F32 R25, -RZ, R25.H1_H1 ;  /* 0x30000019ff197230 */ /* 0x000fc40000004100 */
[----:B------:R-:W-:Y:S02]  /*9030*/  HADD2.F32 R21, -RZ, R24.H0_H0 ;  /* 0x20000018ff157230 */ /* 0x000fe40000004100 */
[C---:B------:R-:W-:Y:S01]  /*9040*/  FMUL.FTZ R71, R62.reuse, R69 ;  /* 0x000000453e477220 */ /* 0x040fe20000410000 */
[-C--:B------:R-:W-:Y:S01]  /*9050*/  FMUL.FTZ R75, R62, R67.reuse ;  /* 0x000000433e4b7220 */ /* 0x080fe20000410000 */
[----:B------:R-:W-:Y:S02]  /*9060*/  HADD2.F32 R62, -RZ, R66.H0_H0 ;  /* 0x20000042ff3e7230 */ /* 0x000fe40000004100 */
[----:B------:R-:W-:Y:S02]  /*9070*/  HADD2.F32 R66, -RZ, R74.H0_H0 ;  /* 0x2000004aff427230 */ /* 0x000fe40000004100 */
[C---:B------:R-:W-:Y:S01]  /*9080*/  FFMA.FTZ R71, R2.reuse, R67, -R71 ;  /* 0x0000004302477223 */ /* 0x040fe20000010847 */
[----:B------:R-:W-:Y:S01]  /*9090*/  FFMA.FTZ R75, R2, R69, R75 ;  /* 0x00000045024b7223 */ /* 0x000fe2000001004b */
[C---:B------:R-:W-:Y:S01]  /*90a0*/  FMUL.FTZ R2, R25.reuse, R62 ;  /* 0x0000003e19027220 */ /* 0x040fe20000410000 */
[----:B------:R-:W-:Y:S01]  /*90b0*/  FMUL.FTZ R74, R25, R70 ;  /* 0x00000046194a7220 */ /* 0x000fe20000410000 */
[----:B------:R-:W-:-:S02]  /*90c0*/  HADD2.F32 R64, -RZ, R26.H0_H0 ;  /* 0x2000001aff407230 */ /* 0x000fc40000004100 */
[C---:B------:R-:W-:Y:S01]  /*90d0*/  FMUL.FTZ R67, R21.reuse, R66 ;  /* 0x0000004215437220 */ /* 0x040fe20000410000 */
[----:B------:R-:W-:Y:S02]  /*90e0*/  HADD2.F32 R25, -RZ, R85.H0_H0 ;  /* 0x20000055ff197230 */ /* 0x000fe40000004100 */
[----:B------:R-:W-:Y:S01]  /*90f0*/  FMUL.FTZ R21, R21, R68 ;  /* 0x0000004415157220 */ /* 0x000fe20000410000 */
[C---:B------:R-:W-:Y:S01]  /*9100*/  FFMA.FTZ R70, R13.reuse, R70, R2 ;  /* 0x000000460d467223 */ /* 0x040fe20000010002 */
[----:B------:R-:W-:Y:S02]  /*9110*/  HADD2.F32 R2, -RZ, R84.H0_H0 ;  /* 0x20000054ff027230 */ /* 0x000fe40000004100 */
[----:B------:R-:W-:Y:S01]  /*9120*/  FFMA.FTZ R74, R13, R62, -R74 ;  /* 0x0000003e0d4a7223 */ /* 0x000fe2000001084a */
[----:B------:R-:W-:Y:S02]  /*9130*/  HADD2.F32 R3, -RZ, R14.H0_H0 ;  /* 0x2000000eff037230 */ /* 0x000fe40000004100 */
[----:B------:R-:W-:Y:S01]  /*9140*/  FMUL.FTZ R62, R64, R25 ;  /* 0x00000019403e7220 */ /* 0x000fe20000410000 */
[----:B------:R-:W-:-:S02]  /*9150*/  HADD2.F32 R65, -RZ, R27.H0_H0 ;  /* 0x2000001bff417230 */ /* 0x000fc40000004100 */
[C---:B------:R-:W-:Y:S01]  /*9160*/  FFMA.FTZ R67, R0.reuse, R68, -R67 ;  /* 0x0000004400437223 */ /* 0x040fe20000010843 */
[----:B------:R-:W-:Y:S02]  /*9170*/  HADD2.F32 R13, -RZ, R85.H1_H1 ;  /* 0x30000055ff0d7230 */ /* 0x000fe40000004100 */
[----:B------:R-:W-:Y:S01]  /*9180*/  FFMA.FTZ R66, R0, R66, R21 ;  /* 0x0000004200427223 */ /* 0x000fe20000010015 */
[----:B------:R-:W-:Y:S02]  /*9190*/  HADD2.F32 R0, -RZ, R84.H1_H1 ;  /* 0x30000054ff007230 */ /* 0x000fe40000004100 */
[-C--:B------:R-:W-:Y:S01]  /*91a0*/  FMUL.FTZ R68, R64, R2.reuse ;  /* 0x0000000240447220 */ /* 0x080fe20000410000 */
[----:B------:R-:W-:Y:S02]  /*91b0*/  HADD2.F32 R20, -RZ, R15.H0_H0 ;  /* 0x2000000fff147230 */ /* 0x000fe40000004100 */
[----:B------:R-:W-:Y:S01]  /*91c0*/  FFMA.FTZ R64, R3, R2, -R62 ;  /* 0x0000000203407223 */ /* 0x000fe2000001083e */
[----:B------:R-:W-:-:S02]  /*91d0*/  HADD2.F32 R27, -RZ, R27.H1_H1 ;  /* 0x3000001bff1b7230 */ /* 0x000fc40000004100 */
[C---:B------:R-:W-:Y:S01]  /*91e0*/  FMUL.FTZ R21, R65.reuse, R13 ;  /* 0x0000000d41157220 */ /* 0x040fe20000410000 */
[----:B------:R-:W-:Y:S02]  /*91f0*/  HADD2.F32 R62, -RZ, R76.H0_H0 ;  /* 0x2000004cff3e7230 */ /* 0x000fe40000004100 */
[-C--:B------:R-:W-:Y:S01]  /*9200*/  FMUL.FTZ R76, R65, R0.reuse ;  /* 0x00000000414c7220 */ /* 0x080fe20000410000 */
[----:B------:R-:W-:Y:S02]  /*9210*/  HADD2.F32 R2, -RZ, R78.H0_H0 ;  /* 0x2000004eff027230 */ /* 0x000fe40000004100 */
[----:B------:R-:W-:Y:S01]  /*9220*/  FFMA.FTZ R69, R20, R0, -R21 ;  /* 0x0000000014457223 */ /* 0x000fe20000010815 */
[----:B------:R-:W-:Y:S02]  /*9230*/  HADD2.F32 R15, -RZ, R15.H1_H1 ;  /* 0x3000000fff0f7230 */ /* 0x000fe40000004100 */
[----:B------:R-:W-:Y:S01]  /*9240*/  FFMA.FTZ R68, R3, R25, R68 ;  /* 0x0000001903447223 */ /* 0x000fe20000010044 */
[----:B------:R-:W-:-:S02]  /*9250*/  HADD2.F32 R24, -RZ, R24.H1_H1 ;  /* 0x30000018ff187230 */ /* 0x000fc40000004100 */
[C---:B------:R-:W-:Y:S01]  /*9260*/  FMUL.FTZ R78, R27.reuse, R62 ;  /* 0x0000003e1b4e7220 */ /* 0x040fe20000410000 */
[-C--:B------:R-:W-:Y:S01]  /*9270*/  FMUL.FTZ R0, R27, R2.reuse ;  /* 0x000000021b007220 */ /* 0x080fe20000410000 */
[----:B------:R-:W-:Y:S02]  /*9280*/  HADD2.F32 R21, -RZ, R81.H0_H0 ;  /* 0x20000051ff157230 */ /* 0x000fe40000004100 */
[----:B------:R-:W-:Y:S01]  /*9290*/  FFMA.FTZ R76, R20, R13, R76 ;  /* 0x0000000d144c7223 */ /* 0x000fe2000001004c */
[----:B------:R-:W-:Y:S02]  /*92a0*/  HADD2.F32 R26, -RZ, R26.H1_H1 ;  /* 0x3000001aff1a7230 */ /* 0x000fe40000004100 */
        /* <DEDUP_REMOVED lines=25> */
.L_x_12751:
[----:B------:R-:W-:Y:S05]  /*9440*/  BSYNC B1 ;  /* 0x0000000000017941 */ /* 0x000fea0003800000 */
.L_x_12750:
[----:B------:R-:W-:Y:S01]  /*9450*/  PRMT R65, R87, 0x5410, R88 ;  /* 0x0000541057417816 */ /* 0x000fe20000000058 */
[----:B------:R-:W-:Y:S06]  /*9460*/  @P0 BRA `(.L_x_12742) ;  /* 0x00000004005c0947 */ /* 0x000fec0003800000 */
[----:B------:R-:W-:Y:S01]  /*9470*/  LOP3.LUT R0, R174, R63, R172, 0x1e, !PT ;  /* 0x0000003fae007212 */ /* 0x000fe200078e1eac */
[----:B0-----:R-:W0:Y:S01]  /*9480*/  LDS.128 R12, [R228+0x18400] ;  /* 0x01840000e40c7984 */ /* 0x001e220000000c00 */
[--C-:B------:R-:W-:Y:S01]  /*9490*/  SHF.R.U64 R70, R10, 0x10, R11.reuse ;  /* 0x000000100a467819 */ /* 0x100fe2000000120b */
[----:B------:R-:W-:Y:S01]  /*94a0*/  HADD2.F32 R10, -RZ, R86.H1_H1 ;  /* 0x30000056ff0a7230 */ /* 0x000fe20000004100 */
[----:B------:R-:W-:Y:S01]  /*94b0*/  SHF.R.U32.HI R69, RZ, 0x10, R11 ;  /* 0x00000010ff457819 */ /* 0x000fe2000001160b */
[----:B------:R-:W-:Y:S01]  /*94c0*/  IMAD.IADD R3, R175, 0x1, R0 ;  /* 0x00000001af037824 */ /* 0x000fe200078e0200 */
[--C-:B------:R-:W-:Y:S01]  /*94d0*/  SHF.R.U64 R67, R6, 0x10, R7.reuse ;  /* 0x0000001006437819 */ /* 0x100fe20000001207 */
[--C-:B------:R-:W-:Y:S01]  /*94e0*/  HADD2.F32 R11, -RZ, R61.reuse.H1_H1 ;  /* 0x3000003dff0b7230 */ /* 0x100fe20000004100 */
[----:B------:R-:W-:Y:S01]  /*94f0*/  SHF.R.U32.HI R66, RZ, 0x10, R7 ;  /* 0x00000010ff427819 */ /* 0x000fe20000011607 */
[----:B------:R-:W-:Y:S01]  /*9500*/  IMAD R3, R3, 0x2, R144 ;  /* 0x0000000203037824 */ /* 0x000fe200078e0290 */
[----:B------:R-:W-:Y:S01]  /*9510*/  SHF.R.U32.HI R63, RZ, 0x10, R9 ;  /* 0x00000010ff3f7819 */ /* 0x000fe20000011609 */
[----:B------:R-:W-:Y:S01]  /*9520*/  HADD2.F32 R61, -RZ, R61.H0_H0 ;  /* 0x2000003dff3d7230 */ /* 0x000fe20000004100 */
[----:B------:R-:W-:-:S02]  /*9530*/  SHF.R.U32.HI R20, RZ, 0x10, R5 ;  /* 0x00000010ff147819 */ /* 0x000fc40000011605 */
[----:B------:R-:W1:Y:S01]  /*9540*/  LDS.128 R24, [R3+0x18400] ;  /* 0x0184000003187984 */ /* 0x000e620000000c00 */
[----:B------:R-:W-:Y:S02]  /*9550*/  SHF.R.U64 R71, R8, 0x10, R9 ;  /* 0x0000001008477819 */ /* 0x000fe40000001209 */
[----:B------:R-:W-:Y:S01]  /*9560*/  HADD2.F32 R20, -RZ, R20.H0_H0 ;  /* 0x20000014ff147230 */ /* 0x000fe20000004100 */
[----:B------:R-:W-:Y:S01]  /*9570*/  SHF.R.U64 R68, R4, 0x10, R5 ;  /* 0x0000001004447819 */ /* 0x000fe20000001205 */
        /* <DEDUP_REMOVED lines=8> */
[----:B------:R-:W-:Y:S02]  /*9600*/  HADD2.F32 R6, -RZ, R24.H0_H0 ;  /* 0x20000018ff067230 */ /* 0x000fe40000004100 */
[----:B------:R-:W-:-:S02]  /*9610*/  HADD2.F32 R25, -RZ, R25.H1_H1 ;  /* 0x30000019ff197230 */ /* 0x000fc40000004100 */
[CC--:B------:R-:W-:Y:S01]  /*9620*/  FMUL.FTZ R21, R7.reuse, R11.reuse ;  /* 0x0000000b07157220 */ /* 0x0c0fe20000410000 */
[-C--:B------:R-:W-:Y:S01]  /*9630*/  FMUL.FTZ R7, R7, R10.reuse ;  /* 0x0000000a07077220 */ /* 0x080fe20000410000 */
[----:B------:R-:W-:Y:S02]  /*9640*/  HADD2.F32 R8, -RZ, R26.H0_H0 ;  /* 0x2000001aff087230 */ /* 0x000fe40000004100 */
[C---:B------:R-:W-:Y:S01]  /*9650*/  FFMA.FTZ R62, R2.reuse, R10, -R21 ;  /* 0x0000000a023e7223 */ /* 0x040fe20000010815 */
[----:B------:R-:W-:Y:S02]  /*9660*/  HADD2.F32 R10, -RZ, R63.H0_H0 ;  /* 0x2000003fff0a7230 */ /* 0x000fe40000004100 */
[----:B------:R-:W-:Y:S01]  /*9670*/  FFMA.FTZ R63, R2, R11, R7 ;  /* 0x0000000b023f7223 */ /* 0x000fe20000010007 */
[----:B------:R-:W-:Y:S02]  /*9680*/  HADD2.F32 R7, -RZ, R86.H0_H0 ;  /* 0x20000056ff077230 */ /* 0x000fe40000004100 */
[----:B------:R-:W-:Y:S01]  /*9690*/  FMUL.FTZ R21, R6, R61 ;  /* 0x0000003d06157220 */ /* 0x000fe20000410000 */
[C---:B------:R-:W-:Y:S01]  /*96a0*/  FMUL.FTZ R64, R25.reuse, R20 ;  /* 0x0000001419407220 */ /* 0x040fe20000410000 */
[----:B------:R-:W-:Y:S01]  /*96b0*/  FMUL.FTZ R2, R25, R10 ;  /* 0x0000000a19027220 */ /* 0x000fe20000410000 */
[----:B------:R-:W-:-:S02]  /*96c0*/  HADD2.F32 R11, -RZ, R60.H0_H0 ;  /* 0x2000003cff0b7230 */ /* 0x000fc40000004100 */
[-C--:B------:R-:W-:Y:S01]  /*96d0*/  FMUL.FTZ R6, R6, R7.reuse ;  /* 0x0000000706067220 */ /* 0x080fe20000410000 */
[C---:B------:R-:W-:Y:S01]  /*96e0*/  FFMA.FTZ R21, R0.reuse, R7, -R21 ;  /* 0x0000000700157223 */ /* 0x040fe20000010815 */
[----:B------:R-:W-:Y:S02]  /*96f0*/  HADD2.F32 R7, -RZ, R65.H0_H0 ;  /* 0x20000041ff077230 */ /* 0x000fe40000004100 */
[C---:B------:R-:W-:Y:S01]  /*9700*/  FFMA.FTZ R25, R13.reuse, R10, -R64 ;  /* 0x0000000a0d197223 */ /* 0x040fe20000010840 */
[----:B------:R-:W-:Y:S02]  /*9710*/  HADD2.F32 R9, -RZ, R27.H0_H0 ;  /* 0x2000001bff097230 */ /* 0x000fe40000004100 */
[----:B------:R-:W-:Y:S01]  /*9720*/  FFMA.FTZ R61, R0, R61, R6 ;  /* 0x0000003d003d7223 */ /* 0x000fe20000010006 */
[----:B------:R-:W-:Y:S02]  /*9730*/  HADD2.F32 R60, -RZ, R60.H1_H1 ;  /* 0x3000003cff3c7230 */ /* 0x000fe40000004100 */
[----:B------:R-:W-:Y:S01]  /*9740*/  FFMA.FTZ R20, R13, R20, R2 ;  /* 0x000000140d147223 */ /* 0x000fe20000010002 */
[----:B------:R-:W-:-:S02]  /*9750*/  HADD2.F32 R0, -RZ, R65.H1_H1 ;  /* 0x30000041ff007230 */ /* 0x000fc40000004100 */
[C---:B------:R-:W-:Y:S01]  /*9760*/  FMUL.FTZ R13, R8.reuse, R11 ;  /* 0x0000000b080d7220 */ /* 0x040fe20000410000 */
[-C--:B------:R-:W-:Y:S01]  /*9770*/  FMUL.FTZ R65, R8, R7.reuse ;  /* 0x0000000708417220 */ /* 0x080fe20000410000 */
[C---:B------:R-:W-:Y:S01]  /*9780*/  FMUL.FTZ R8, R9.reuse, R60 ;  /* 0x0000003c09087220 */ /* 0x040fe20000410000 */
[----:B------:R-:W-:Y:S02]  /*9790*/  HADD2.F32 R27, -RZ, R27.H1_H1 ;  /* 0x3000001bff1b7230 */ /* 0x000fe40000004100 */
[-C--:B------:R-:W-:Y:S01]  /*97a0*/  FMUL.FTZ R9, R9, R0.reuse ;  /* 0x0000000009097220 */ /* 0x080fe20000410000 */
[----:B------:R-:W-:Y:S02]  /*97b0*/  HADD2.F32 R6, -RZ, R66.H0_H0 ;  /* 0x20000042ff067230 */ /* 0x000fe40000004100 */
[C---:B------:R-:W-:Y:S01]  /*97c0*/  FFMA.FTZ R10, R4.reuse, R7, -R13 ;  /* 0x00000007040a7223 */ /* 0x040fe2000001080d */
[----:B------:R-:W-:Y:S02]  /*97d0*/  HADD2.F32 R2, -RZ, R69.H0_H0 ;  /* 0x20000045ff027230 */ /* 0x000fe40000004100 */
[----:B------:R-:W-:Y:S01]  /*97e0*/  FFMA.FTZ R65, R4, R11, R65 ;  /* 0x0000000b04417223 */ /* 0x000fe20000010041 */
        /* <DEDUP_REMOVED lines=31> */
.L_x_12742:
[----:B------:R-:W-:Y:S05]  /*99e0*/  BSYNC B0 ;  /* 0x0000000000007941 */ /* 0x000fea0003800000 */
.L_x_12728:
[----:B------:R-:W-:Y:S01]  /*99f0*/  @!PT LDS RZ, [RZ] ;  /* 0x00000000fffff984 */ /* 0x000fe20000000800 */
[----:B------:R-:W-:Y:S01]  /*9a00*/  @!PT LDS RZ, [RZ] ;  /* 0x00000000fffff984 */ /* 0x000fe20000000800 */
[----:B------:R-:W-:Y:S01]  /*9a10*/  @!PT LDS RZ, [RZ] ;  /* 0x00000000fffff984 */ /* 0x000fe20000000800 */
[----:B------:R-:W-:Y:S01]  /*9a20*/  @!PT LDS RZ, [RZ] ;  /* 0x00000000fffff984 */ /* 0x000fe20000000800 */
[----:B------:R3:W-:Y:S06]  /*9a30*/  MEMBAR.ALL.CTA ;  /* 0x0000000000007992 */ /* 0x0007ec0000008000 */
[----:B---3--:R-:W3:Y:S01]  /*9a40*/  FENCE.VIEW.ASYNC.S ;  /* 0x00000000000073c6 */ /* 0x008ee20000000000 */
[----:B------:R-:W-:Y:S05]  /*9a50*/  WARPSYNC.ALL ;  /* 0x0000000000007948 */ /* 0x000fea0003800000 */
[----:B---3--:R-:W-:Y:S06]  /*9a60*/  BAR.SYNC.DEFER_BLOCKING 0xd, 0x100 ;  /* 0x0344000000007b1d */ /* 0x008fec0000010000 */
.L_x_12725:
[----:B012---:R-:W-:Y:S01]  /*9a70*/  IMAD.MOV.U32 R4, RZ, RZ, R57 ;  /* 0x000000ffff047224 */ /* 0x007fe200078e0039 */
[----:B------:R-:W-:Y:S05]  /*9a80*/  WARPSYNC.ALL ;  /* 0x0000000000007948 */ /* 0x000fea0003800000 */
[----:B------:R-:W-:Y:S01]  /*9a90*/  IMAD.MOV.U32 R5, RZ, RZ, R50 ;  /* 0x000000ffff057224 */ /* 0x000fe200078e0032 */
[----:B------:R-:W-:Y:S01]  /*9aa0*/  UIADD3 UR4, UP0, UR37, 0x420, URZ ;  /* 0x0000042025047890 */ /* 0x000fe2000ff1e03f */
[----:B------:R-:W-:Y:S01]  /*9ab0*/  IMAD.MOV.U32 R6, RZ, RZ, R39 ;  /* 0x000000ffff067224 */ /* 0x000fe200078e0027 */
[----:B------:R0:W-:Y:S01]  /*9ac0*/  BAR.SYNC.DEFER_BLOCKING R214, 0x100 ;  /* 0x000400d60000751d */ /* 0x0001e20000010000 */
[----:B------:R-:W-:Y:S01]  /*9ad0*/  IMAD.MOV.U32 R7, RZ, RZ, R58 ;  /* 0x000000ffff077224 */ /* 0x000fe200078e003a */
[----:B------:R-:W-:Y:S01]  /*9ae0*/  UIADD3.X UR5, URZ, UR36, URZ, UP0, !UPT ;  /* 0x000000243f057290 */ /* 0x000fe200087fe43f */
[----:B------:R-:W-:Y:S01]  /*9af0*/  IMAD.U32 R0, RZ, RZ, UR39 ;  /* 0x00000027ff007e24 */ /* 0x000fe2000f8e00ff */
[----:B------:R-:W-:Y:S01]  /*9b00*/  MOV R236, 0x9e30 ;  /* 0x00009e3000ec7802 */ /* 0x000fe20000000f00 */
[----:B------:R-:W-:Y:S01]  /*9b10*/  IMAD.U32 R3, RZ, RZ, UR47 ;  /* 0x0000002fff037e24 */ /* 0x000fe2000f8e00ff */
[----:B------:R-:W-:Y:S01]  /*9b20*/  BSSY B0, `(.L_x_12752) ;  /* 0x0000031000007945 */ /* 0x000fe20003800000 */
[----:B------:R-:W-:Y:S01]  /*9b30*/  IMAD.MOV.U32 R8, RZ, RZ, R30 ;  /* 0x000000ffff087224 */ /* 0x000fe200078e001e */
[----:B------:R1:W-:Y:S01]  /*9b40*/  STL.128 [R1+0x190], R4 ;  /* 0x0001900401007387 */ /* 0x0003e20000100c00 */
[----:B------:R-:W-:-:S02]  /*9b50*/  IMAD.MOV.U32 R9, RZ, RZ, R51 ;  /* 0x000000ffff097224 */ /* 0x000fc400078e0033 */
[----:B------:R-:W-:Y:S02]  /*9b60*/  IMAD.MOV.U32 R10, RZ, RZ, R37 ;  /* 0x000000ffff0a7224 */ /* 0x000fe400078e0025 */
[----:B------:R-:W-:Y:S02]  /*9b70*/  IMAD.MOV.U32 R11, RZ, RZ, R56 ;  /* 0x000000ffff0b7224 */ /* 0x000fe400078e0038 */
[----:B------:R-:W-:Y:S02]  /*9b80*/  IMAD.U32 R30, RZ, RZ, UR46 ;  /* 0x0000002eff1e7e24 */ /* 0x000fe4000f8e00ff */
[----:B-----5:R-:W-:Y:S01]  /*9b90*/  IMAD.U32 R2, RZ, RZ, UR37 ;  /* 0x00000025ff027e24 */ /* 0x020fe2000f8e00ff */
[----:B------:R-:W-:Y:S03]  /*9ba0*/  STL.128 [R1+0x1b0], R8 ;  /* 0x0001b00801007387 */ /* 0x000fe60000100c00 */
[----:B------:R-:W-:-:S02]  /*9bb0*/  VIADD R2, R2, 0x170 ;  /* 0x0000017002027836 */ /* 0x000fc40000000000 */
[----:B-1----:R-:W-:Y:S02]  /*9bc0*/  IMAD.MOV.U32 R4, RZ, RZ, R49 ;  /* 0x000000ffff047224 */ /* 0x002fe400078e0031 */
[----:B------:R-:W-:Y:S02]  /*9bd0*/  IMAD.MOV.U32 R5, RZ, RZ, R48 ;  /* 0x000000ffff057224 */ /* 0x000fe400078e0030 */
[----:B------:R-:W-:Y:S02]  /*9be0*/  IMAD.MOV.U32 R6, RZ, RZ, R47 ;  /* 0x000000ffff067224 */ /* 0x000fe400078e002f */
[----:B------:R-:W-:-:S05]  /*9bf0*/  IMAD.MOV.U32 R7, RZ, RZ, R46 ;  /* 0x000000ffff077224 */ /* 0x000fca00078e002e */
[----:B------:R1:W-:Y:S02]  /*9c00*/  STL.128 [R1+0x1c0], R4 ;  /* 0x0001c00401007387 */ /* 0x0003e40000100c00 */
[----:B-1----:R-:W-:Y:S02]  /*9c10*/  IMAD.MOV.U32 R4, RZ, RZ, R17 ;  /* 0x000000ffff047224 */ /* 0x002fe400078e0011 */
[----:B------:R-:W-:Y:S02]  /*9c20*/  IMAD.MOV.U32 R5, RZ, RZ, R44 ;  /* 0x000000ffff057224 */ /* 0x000fe400078e002c */
[----:B------:R-:W-:Y:S02]  /*9c30*/  IMAD.MOV.U32 R6, RZ, RZ, R38 ;  /* 0x000000ffff067224 */ /* 0x000fe400078e0026 */
[----:B------:R-:W-:Y:S02]  /*9c40*/  IMAD.MOV.U32 R7, RZ, RZ, R59 ;  /* 0x000000ffff077224 */ /* 0x000fe400078e003b */
[----:B------:R-:W-:-:S03]  /*9c50*/  IMAD.MOV.U32 R17, RZ, RZ, R54 ;  /* 0x000000ffff117224 */ /* 0x000fc600078e0036 */
[----:B------:R1:W-:Y:S02]  /*9c60*/  STL.128 [R1+0x1e0], R4 ;  /* 0x0001e00401007387 */ /* 0x0003e40000100c00 */
[----:B-1----:R-:W-:Y:S02]  /*9c70*/  IMAD.MOV.U32 R4, RZ, RZ, R16 ;  /* 0x000000ffff047224 */ /* 0x002fe400078e0010 */
[----:B------:R-:W-:Y:S02]  /*9c80*/  IMAD.MOV.U32 R5, RZ, RZ, R45 ;  /* 0x000000ffff057224 */ /* 0x000fe400078e002d */
[----:B------:R-:W-:Y:S02]  /*9c90*/  IMAD.MOV.U32 R6, RZ, RZ, R33 ;  /* 0x000000ffff067224 */ /* 0x000fe400078e0021 */
[----:B------:R-:W-:Y:S02]  /*9ca0*/  IMAD.MOV.U32 R7, RZ, RZ, R36 ;  /* 0x000000ffff077224 */ /* 0x000fe400078e0024 */
[----:B------:R-:W-:-:S03]  /*9cb0*/  IMAD.MOV.U32 R16, RZ, RZ, R35 ;  /* 0x000000ffff107224 */ /* 0x000fc600078e0023 */
[----:B------:R1:W-:Y:S04]  /*9cc0*/  STL.128 [R1+0x1f0], R4 ;  /* 0x0001f00401007387 */ /* 0x0003e80000100c00 */
[----:B------:R-:W-:Y:S01]  /*9cd0*/  STL.128 [R1+0x180], R16 ;  /* 0x0001801001007387 */ /* 0x000fe20000100c00 */
[----:B-1----:R-:W-:Y:S02]  /*9ce0*/  IMAD.MOV.U32 R4, RZ, RZ, R31 ;  /* 0x000000ffff047224 */ /* 0x002fe400078e001f */
[----:B------:R-:W-:Y:S02]  /*9cf0*/  IMAD.MOV.U32 R5, RZ, RZ, R52 ;  /* 0x000000ffff057224 */ /* 0x000fe400078e0034 */
[----:B------:R-:W-:Y:S02]  /*9d00*/  IMAD.MOV.U32 R6, RZ, RZ, R42 ;  /* 0x000000ffff067224 */ /* 0x000fe400078e002a */
[----:B------:R-:W-:-:S02]  /*9d10*/  IMAD.MOV.U32 R7, RZ, RZ, R43 ;  /* 0x000000ffff077224 */ /* 0x000fc400078e002b */
[----:B------:R-:W-:-:S03]  /*9d20*/  IMAD.U32 R31, RZ, RZ, UR48 ;  /* 0x00000030ff1f7e24 */ /* 0x000fc6000f8e00ff */
[----:B------:R1:W-:Y:S04]  /*9d30*/  STL.128 [R1+0x200], R4 ;  /* 0x0002000401007387 */ /* 0x0003e80000100c00 */
[----:B------:R-:W-:Y:S01]  /*9d40*/  STL.128 [R1+0x1a0], R28 ;  /* 0x0001a01c01007387 */ /* 0x000fe20000100c00 */
[----:B-1----:R-:W-:Y:S02]  /*9d50*/  IMAD.MOV.U32 R6, RZ, RZ, R40 ;  /* 0x000000ffff067224 */ /* 0x002fe400078e0028 */
[----:B------:R-:W-:Y:S02]  /*9d60*/  IMAD.MOV.U32 R7, RZ, RZ, R41 ;  /* 0x000000ffff077224 */ /* 0x000fe400078e0029 */
[----:B------:R-:W-:Y:S02]  /*9d70*/  IMAD.MOV.U32 R4, RZ, RZ, R0 ;  /* 0x000000ffff047224 */ /* 0x000fe400078e0000 */
[----:B------:R-:W-:-:S02]  /*9d80*/  IMAD.MOV.U32 R5, RZ, RZ, R3 ;  /* 0x000000ffff057224 */ /* 0x000fc400078e0003 */
[----:B------:R-:W-:Y:S02]  /*9d90*/  IMAD.U32 R0, RZ, RZ, UR4 ;  /* 0x00000004ff007e24 */ /* 0x000fe4000f8e00ff */
[----:B------:R-:W-:Y:S01]  /*9da0*/  IMAD.U32 R3, RZ, RZ, UR5 ;  /* 0x00000005ff037e24 */ /* 0x000fe2000f8e00ff */
[----:B------:R1:W-:Y:S02]  /*9db0*/  STL.128 [R1+0x170], R4 ;  /* 0x0001700401007387 */ /* 0x0003e40000100c00 */
[----:B-1----:R-:W-:Y:S02]  /*9dc0*/  IMAD.MOV.U32 R6, RZ, RZ, R34 ;  /* 0x000000ffff067224 */ /* 0x002fe400078e0022 */
[----:B------:R-:W-:Y:S02]  /*9dd0*/  IMAD.MOV.U32 R7, RZ, RZ, R55 ;  /* 0x000000ffff077224 */ /* 0x000fe400078e0037 */
[----:B------:R-:W-:Y:S02]  /*9de0*/  IMAD.MOV.U32 R4, RZ, RZ, R0 ;  /* 0x000000ffff047224 */ /* 0x000fe400078e0000 */
[----:B------:R-:W-:-:S02]  /*9df0*/  IMAD.MOV.U32 R5, RZ, RZ, R3 ;  /* 0x000000ffff057224 */ /* 0x000fc400078e0003 */
[----:B------:R-:W-:-:S03]  /*9e00*/  VIADD R0, R177, 0xffffffff ;  /* 0xffffffffb1007836 */ /* 0x000fc60000000000 */
[----:B------:R0:W-:Y:S04]  /*9e10*/  STL.128 [R1+0x1d0], R4 ;  /* 0x0001d00401007387 */ /* 0x0001e80000100c00 */
[----:B0-----:R-:W-:Y:S05]  /*9e20*/  CALL.REL.NOINC `($_ZN7cutlass13device_kernelIN5flash11enable_sm90INS1_16FlashAttnFwdSm90INS1_25CollectiveMainloopFwdSm90ILi2EN4cute5tupleIJNS5_1CILi1EEES8_S8_EEENS6_IJNS7_ILi128EEENS7_ILi96EEENS7_ILi64EEEEEELi256ENS_6half_tEfNS_4arch4Sm90ELb0ELb1ELb0ELb1ELb0ELb1ELb1ELb1ELb0ELb1ELb0ELb0EEENS1_21CollectiveEpilogueFwdINS6_IJSA_NS7_ILi256EEESB_EEES9_SE_SG_Li256ELb1ELb1ELb0ELb0EEENS1_36VarlenDynamicPersistentTileSchedulerILi128ELi96ELi256ELi128ELb0ELb1ELb1ELb1ELb0ELb1EEEEEEEEEvNT_6ParamsE$_ZZN5flash25CollectiveMainloopFwdSm90ILi2EN4cute5tupleIJNS1_1CILi1EEES4_S4_EEENS2_IJNS3_ILi128EEENS3_ILi96EEENS3_ILi64EEEEEELi256EN7cutlass6half_tEfNSA_4arch4Sm90ELb0ELb1ELb0ELb1ELb0ELb1ELb1ELb1ELb0ELb1ELb0ELb0EE3mmaINS_16FlashAttnFwdSm90ISE_NS_21CollectiveEpilogueFwdINS2_IJS6_NS3_ILi256EEES7_EEES5_SB_SD_Li256ELb1ELb1ELb0ELb0EEENS_36VarlenDynamicPersistentTileSchedulerILi128ELi96ELi256ELi128ELb0ELb1ELb1ELb1ELb0ELb1EEEE13SharedStorageENS1_6TensorINS1_11ArrayEngineIfLm128EEENS1_6LayoutINS2_IJNS2_IJNS3_ILi2EEEST_NS3_ILi32EEEEEES4_S4_EEENS2_IJNS2_IJS4_ST_NS3_ILi4EEEEEENS3_ILi0EEESZ_EEEEEEENS_7SoftmaxILi2ELi0EEEEEbRKNSE_6ParamsENSA_25PipelineTmaAsyncNoClusterILi2ENSA_16PipelineTmaAsyncILi2EEEEES1B_RNSA_13PipelineStateILj2EEERT0_RT1_iRiRKNS_16SeqlenInfoQKNewKILb1ELb1EEENS2_IJiiiiEEERT_ENKUliT_T0_T1_E_clIZSF_ISO_S12_S14_EbS17_S1B_S1B_S1E_S1G_S1I_iS1J_S1N_S1O_S1Q_EUlRS1R_iE0_NS3_ILb1EEES1Y_EEDaiS1R_S1S_S1T_) ;  /* 0x0000030000f47944 */ /* 0x001fea0003c00000 */
[----:B------:R-:W-:Y:S05]  /*9e30*/  BSYNC B0 ;  /* 0x0000000000007941 */ /* 0x000fea0003800000 */
.L_x_12752:
[----:B------:R-:W2:Y:S01]  /*9e40*/  LDL R2, [R1+0x70] ;  /* 0x0000700001027983 */ /* 0x000ea20000100800 */
[----:B------:R-:W0:Y:S08]  /*9e50*/  LDC R0, c[0x0][0x448] ;  /* 0x00011200ff007b82 */ /* 0x000e300000000800 */
[----:B------:R-:W1:Y:S01]  /*9e60*/  LDC.64 R6, c[0x0][0xad8] ;  /* 0x0002b600ff067b82 */ /* 0x000e620000000a00 */
[----:B0-----:R-:W-:-:S13]  /*9e70*/  ISETP.NE.AND P0, PT, R0, 0x1, PT ;  /* 0x000000010000780c */ /* 0x001fda0003f05270 */
[----:B------:R-:W0:Y:S08]  /*9e80*/  @P0 LDC R3, c[0x0][0x44c] ;  /* 0x00011300ff030b82 */ /* 0x000e300000000800 */
[----:B------:R-:W3:Y:S01]  /*9e90*/  @P0 LDC R5, c[0x0][0x450] ;  /* 0x00011400ff050b82 */ /* 0x000ee20000000800 */
[----:B--2---:R-:W-:-:S04]  /*9ea0*/  IMAD.SHL.U32 R2, R2, 0x80, RZ ;  /* 0x0000008002027824 */ /* 0x004fc800078e00ff */
[----:B0-----:R-:W-:-:S04]  /*9eb0*/  @P0 IMAD.HI.U32 R0, R2, R3, RZ ;  /* 0x0000000302000227 */ /* 0x001fc800078e00ff */
[----:B------:R-:W-:Y:S01]  /*9ec0*/  IMAD.MOV.U32 R3, RZ, RZ, R2 ;  /* 0x000000ffff037224 */ /* 0x000fe200078e0002 */
[----:B---3--:R-:W-:Y:S01]  /*9ed0*/  @P0 SHF.R.U32.HI R3, RZ, R5, R0 ;  /* 0x00000005ff030219 */ /* 0x008fe20000011600 */
[----:B------:R-:W-:Y:S01]  /*9ee0*/  VIADD R0, R177, 0xfffffffe ;  /* 0xfffffffeb1007836 */ /* 0x000fe20000000000 */
[----:B-1----:R-:W-:-:S03]  /*9ef0*/  ISETP.GE.AND P0, PT, R7, 0x1, PT ;  /* 0x000000010700780c */ /* 0x002fc60003f06270 */
[----:B------:R-:W-:-:S04]  /*9f00*/  IMAD.IADD R5, R178, 0x1, R3 ;  /* 0x00000001b2057824 */ /* 0x000fc800078e0203 */
[----:B------:R-:W-:-:S06]  /*9f10*/  IMAD.IADD R6, R5, 0x1, R6 ;  /* 0x0000000105067824 */ /* 0x000fcc00078e0206 */
[----:B------:R-:W-:Y:S05]  /*9f20*/  @!P0 BRA `(.L_x_12753) ;  /* 0x0000000000488947 */ /* 0x000fea0003800000 */
        /* <DEDUP_REMOVED lines=11> */
.L_x_12755:
[----:B------:R-:W-:-:S13]  /*9fe0*/  ISETP.NE.AND P0, PT, R7, 0x1, PT ;  /* 0x000000010700780c */ /* 0x000fda0003f05270 */
[----:B------:R-:W0:Y:S02]  /*9ff0*/  @P0 LDC.64 R4, c[0x0][0xae0] ;  /* 0x0002b800ff040b82 */ /* 0x000e240000000a00 */
[----:B0-----:R-:W-:-:S05]  /*a000*/  @P0 IMAD.HI.U32 R4, R3, R4, RZ ;  /* 0x0000000403040227 */ /* 0x001fca00078e00ff */
[----:B------:R-:W-:-:S07]  /*a010*/  @P0 SHF.R.U32.HI R3, RZ, R5, R4 ;  /* 0x00000005ff030219 */ /* 0x000fce0000011604 */
.L_x_12756:
[----:B------:R-:W-:Y:S05]  /*a020*/  BSYNC B0 ;  /* 0x0000000000007941 */ /* 0x000fea0003800000 */
.L_x_12754:
[----:B------:R-:W-:-:S05]  /*a030*/  IMAD R3, R3, R7, R7 ;  /* 0x0000000703037224 */ /* 0x000fca00078e0207 */
[----:B------:R-:W-:-:S07]  /*a040*/  VIMNMX R6, R6, R3, PT ;  /* 0x0000000306067248 */ /* 0x000fce0003fe0100 */
.L_x_12753:
[----:B------:R-:W-:-:S05]  /*a050*/  IMAD.HI R6, R6, 0x2aaaaaab, RZ ;  /* 0x2aaaaaab06067827 */ /* 0x000fca00078e02ff */
[----:B------:R-:W-:-:S04]  /*a060*/  SHF.R.U32.HI R3, RZ, 0x1f, R6 ;  /* 0x0000001fff037819 */ /* 0x000fc80000011606 */
[----:B------:R-:W-:-:S04]  /*a070*/  LEA.HI.SX32 R6, R6, R3, 0x1c ;  /* 0x0000000306067211 */ /* 0x000fc800078fe2ff */
[----:B------:R-:W-:-:S04]  /*a080*/  VIMNMX R3, R165, R6, !PT ;  /* 0x00000006a5037248 */ /* 0x000fc80007fe0100 */
[----:B------:R-:W-:-:S13]  /*a090*/  ISETP.GE.AND P0, PT, R0, R3, PT ;  /* 0x000000030000720c */ /* 0x000fda0003f06270 */
[----:B------:R-:W-:Y:S05]  /*a0a0*/  @!P0 BRA `(.L_x_12757) ;  /* 0x000000a800e08947 */ /* 0x000fea0003800000 */
.L_x_12784:
        /* <DEDUP_REMOVED lines=16> */
[----:B-1----:R-:W-:Y:S01]  /*a1b0*/  @!P0 IMAD.MOV.U32 R5, RZ, RZ, RZ ;  /* 0x000000ffff058224 */ /* 0x002fe200078e00ff */
[----:B--2---:R-:W-:-:S04]  /*a1c0*/  LOP3.LUT R2, R2, 0x1, RZ, 0xfc, !PT ;  /* 0x0000000102027812 */ /* 0x004fc800078efcff */
[----:B------:R-:W-:-:S13]  /*a1d0*/  ISETP.NE.AND P1, PT, R2, 0x3, PT ;  /* 0x000000030200780c */ /* 0x000fda0003f25270 */
[----:B0-----:R-:W-:Y:S05]  /*a1e0*/  @!P1 BRA `(.L_x_12759) ;  /* 0x0000000000049947 */ /* 0x001fea0003800000 */
[----:B------:R-:W-:Y:S01]  /*a1f0*/  BPT.TRAP 0x1 ;  /* 0x000000040000795c */ /* 0x000fe20000300000 */
.L_x_12759:
[----:B------:R-:W-:Y:S05]  /*a200*/  BSYNC B0 ;  /* 0x0000000000007941 */ /* 0x000fea0003800000 */
.L_x_12758:
        /* <DEDUP_REMOVED lines=13> */
.L_x_12761:
[----:B------:R-:W-:Y:S05]  /*a2e0*/  BSYNC B0 ;  /* 0x0000000000007941 */ /* 0x000fea0003800000 */
.L_x_12760:
        /* <DEDUP_REMOVED lines=8> */
.L_x_12763:
[----:B------:R-:W-:Y:S05]  /*a370*/  BSYNC B0 ;  /* 0x0000000000007941 */ /* 0x000fea0003800000 */
.L_x_12762:
[----:B------:R-:W2:Y:S04]  /*a380*/  LD.E R5, desc[UR42][R18.64+0x210] ;  /* 0x0002102a12057980 */ /* 0x000ea8000c101900 */
[----:B------:R-:W2:Y:S01]  /*a390*/  LDL.64 R8, [R1+0xa0] ;  /* 0x0000a00001087983 */ /* 0x000ea20000100a00 */
[----:B------:R-:W-:Y:S05]  /*a3a0*/  WARPSYNC.ALL ;  /* 0x0000000000007948 */ /* 0x000fea0003800000 */
[----:B------:R-:W3:Y:S04]  /*a3b0*/  LDL.64 R14, [R1+0x98] ;  /* 0x00009800010e7983 */ /* 0x000ee80000100a00 */
[----:B0----5:R-:W4:Y:S04]  /*a3c0*/  LDL.64 R6, [R1+0x98] ;  /* 0x0000980001067983 */ /* 0x021f280000100a00 */
[----:B------:R-:W4:Y:S01]  /*a3d0*/  LDL.64 R10, [R1+0x98] ;  /* 0x00009800010a7983 */ /* 0x000f220000100a00 */
[----:B--2---:R-:W-:-:S03]  /*a3e0*/  IMAD R4, R5, 0x300, R8 ;  /* 0x0000030005047824 */ /* 0x004fc600078e0208 */
[----:B------:R-:W2:Y:S01]  /*a3f0*/  LDL.64 R12, [R1+0x98] ;  /* 0x00009800010c7983 */ /* 0x000ea20000100a00 */
[----:B------:R-:W-:Y:S01]  /*a400*/  IMAD.MOV.U32 R5, RZ, RZ, R9 ;  /* 0x000000ffff057224 */ /* 0x000fe200078e0009 */
[----:B------:R-:W-:Y:S01]  /*a410*/  R2UR UR6, R4 ;  /* 0x00000000040672ca */ /* 0x000fe200000e0000 */
[----:B------:R-:W-:-:S03]  /*a420*/  WARPGROUP.ARRIVE ;  /* 0x00000000000079c5 */ /* 0x000fc60000000000 */
        /* <DEDUP_REMOVED lines=9> */
[----:B------:R-:W-:Y:S02]  /*a4c0*/  R2UR UR5, R15 ;  /* 0x000000000f0572ca */ /* 0x000fe400000e0000 */
[----:B------:R-:W3:Y:S11]  /*a4d0*/  LDL R15, [R1+0x54] ;  /* 0x00005400010f7983 */ /* 0x000ef60000100800 */
[----:B------:R-:W-:Y:S01]  /*a4e0*/  HGMMA.64x96x16.F32 R24, gdesc[UR4], RZ, !UPT, gsb0 ;  /* 0x01600000041879f0 */ /* 0x000fe2000c0008ff */
[----:B----4-:R-:W-:Y:S01]  /*a4f0*/  VIADD R6, R6, 0x2 ;  /* 0x0000000206067836 */ /* 0x010fe20000000000 */
[----:B------:R-:W-:-:S02]  /*a500*/  R2UR UR6, R8 ;  /* 0x00000000080672ca */ /* 0x000fc400000e0000 */
[----:B------:R-:W-:Y:S02]  /*a510*/  R2UR UR7, R9 ;  /* 0x00000000090772ca */ /* 0x000fe400000e0000 */
[----:B------:R-:W-:Y:S02]  /*a520*/  R2UR UR4, R6 ;  /* 0x00000000060472ca */ /* 0x000fe400000e0000 */
[----:B------:R-:W-:Y:S01]  /*a530*/  R2UR UR5, R7 ;  /* 0x00000000070572ca */ /* 0x000fe200000e0000 */
[----:B------:R-:W-:Y:S02]  /*a540*/  VIADD R10, R10, 0x4 ;  /* 0x000000040a0a7836 */ /* 0x000fe40000000000 */
[----:B------:R-:W-:Y:S02]  /*a550*/  VIADD R6, R4, 0x4 ;  /* 0x0000000404067836 */ /* 0x000fe40000000000 */
[----:B------:R-:W-:Y:S01]  /*a560*/  IMAD.MOV.U32 R7, RZ, RZ, R9 ;  /* 0x000000ffff077224 */ /* 0x000fe200078e0009 */
[----:B------:R-:W-:-:S02]  /*a570*/  WARPGROUP.DEPBAR.LE gsb0, 0x0 ;  /* 0x00008000000079c5 */ /* 0x000fc40000010000 */
        /* <DEDUP_REMOVED lines=21> */
[----:B---3--:R-:W-:-:S04]  /*a6d0*/  LOP3.LUT R15, R15, 0x1, RZ, 0xfc, !PT ;  /* 0x000000010f0f7812 */ /* 0x008fc800078efcff */
[----:B------:R-:W-:Y:S01]  /*a6e0*/  ISETP.NE.AND P1, PT, R15, 0x3, PT ;  /* 0x000000030f00780c */ /* 0x000fe20003f25270 */
[----:B------:R-:W-:Y:S01]  /*a6f0*/  BSSY B0, `(.L_x_12765) ;  /* 0x0000004000007945 */ /* 0x000fe20003800000 */
[----:B------:R-:W-:-:S11]  /*a700*/  WARPGROUP.DEPBAR.LE gsb0, 0x0 ;  /* 0x00008000000079c5 */ /* 0x000fd60000010000 */
[----:B0-----:R-:W-:Y:S05]  /*a710*/  @!P1 BRA `(.L_x_12766) ;  /* 0x0000000000049947 */ /* 0x001fea0003800000 */
[----:B------:R-:W-:Y:S01]  /*a720*/  BPT.TRAP 0x1 ;  /* 0x000000040000795c */ /* 0x000fe20000300000 */
.L_x_12766:
[----:B------:R-:W-:Y:S05]  /*a730*/  BSYNC B0 ;  /* 0x0000000000007941 */ /* 0x000fea0003800000 */
.L_x_12765:
        /* <DEDUP_REMOVED lines=10> */
.L_x_12768:
[----:B------:R-:W-:Y:S05]  /*a7e0*/  BSYNC B0 ;  /* 0x0000000000007941 */ /* 0x000fea0003800000 */
.L_x_12767:
[----:B------:R-:W-:Y:S04]  /*a7f0*/  BSSY B0, `(.L_x_12769) ;  /* 0x0000006000007945 */ /* 0x000fe80003800000 */
[----:B-1----:R-:W-:Y:S05]  /*a800*/  @P0 BRA `(.L_x_12770) ;  /* 0x0000000000100947 */ /* 0x002fea0003800000 */
[----:B-----5:R-:W-:Y:S01]  /*a810*/  IMAD R4, R4, 0x8, R7 ;  /* 0x0000000804047824 */ /* 0x020fe200078e0207 */
[----:B0-----:R-:W-:-:S04]  /*a820*/  SHF.L.U32 R5, R6, 0x1f, RZ ;  /* 0x0000001f06057819 */ /* 0x001fc800000006ff */
[----:B------:R-:W0:Y:S02]  /*a830*/  SYNCS.PHASECHK.TRANS64.TRYWAIT P0, [R4+URZ], R5 ;  /* 0x00000005040075a7 */ /* 0x000e24000800017f */
[----:B0-----:R-:W-:Y:S05]  /*a840*/  @!P0 BRA `(.L_x_12771) ;  /* 0x000002c400cc8947 */ /* 0x001fea0003800000 */
.L_x_12770:
[----:B------:R-:W-:Y:S05]  /*a850*/  BSYNC B0 ;  /* 0x0000000000007941 */ /* 0x000fea0003800000 */
.L_x_12769:
[----:B0-----:R-:W2:Y:S04]  /*a860*/  LDL R5, [R1+0x90] ;  /* 0x0000900001057983 */ /* 0x001ea80000100800 */
        /* <DEDUP_REMOVED lines=8> */
[----:B--2---:R-:W-:Y:S01]  /*a8f0*/  ISETP.NE.U32.AND P0, PT, R5, RZ, PT ;  /* 0x000000ff0500720c */ /* 0x004fe20003f05070 */
[----:B---3--:R-:W-:-:S02]  /*a900*/  IMAD R4, R15, 0xc00, R20 ;  /* 0x00000c000f047824 */ /* 0x008fc400078e0214 */
[----:B------:R-:W-:Y:S01]  /*a910*/  IMAD.MOV.U32 R5, RZ, RZ, R21 ;  /* 0x000000ffff057224 */ /* 0x000fe200078e0015 */
[----:B------:R-:W2:Y:S01]  /*a920*/  LDL.64 R14, [R1+0x110] ;  /* 0x00011000010e7983 */ /* 0x000ea20000100a00 */
[----:B----4-:R-:W-:Y:S02]  /*a930*/  R2UR UR4, R6 ;  /* 0x00000000060472ca */ /* 0x010fe400000e0000 */
[----:B------:R-:W-:Y:S02]  /*a940*/  R2UR UR6, R4 ;  /* 0x00000000040672ca */ /* 0x000fe400000e0000 */
[----:B------:R-:W-:Y:S02]  /*a950*/  R2UR UR7, R5 ;  /* 0x00000000050772ca */ /* 0x000fe400000e0000 */
[----:B------:R-:W-:Y:S02]  /*a960*/  R2UR UR5, R7 ;  /* 0x00000000070572ca */ /* 0x000fe400000e0000 */
[----:B------:R-:W-:-:S11]  /*a970*/  VOTEU.ANY UP0, P0 ;  /* 0x00000000003f7886 */ /* 0x000fd60000000100 */
        /* <DEDUP_REMOVED lines=129> */
[----:B---3--:R-:W-:Y:S01]  /*b190*/  VIADD R8, R8, 0xc02 ;  /* 0x00000c0208087836 */ /* 0x008fe20000000000 */
[----:B------:R-:W-:Y:S02]  /*b1a0*/  WARPGROUP.DEPBAR.LE gsb0, 0x0 ;  /* 0x00008000000079c5 */ /* 0x000fe40000010000 */
[----:B------:R-:W-:-:S09]  /*b1b0*/  WARPGROUP.ARRIVE ;  /* 0x00000000000079c5 */ /* 0x000fd20000000000 */
[----:B------:R-:W-:Y:S01]  /*b1c0*/  HGMMA.64x96x16.F32 R24, gdesc[UR4], R24, gsb0 ;  /* 0x01600000041879f0 */ /* 0x000fe20008000818 */
[----:B------:R-:W-:Y:S01]  /*b1d0*/  VIADD R20, R4, 0x902 ;  /* 0x0000090204147836 */ /* 0x000fe20000000000 */
        /* <DEDUP_REMOVED lines=22> */
[----:B------:R-:W0:Y:S01]  /*b340*/  S2R R72, SR_TID.X ;  /* 0x0000000000487919 */ /* 0x000e220000002100 */
[----:B------:R-:W-:Y:S04]  /*b350*/  STL [R1+0x90], R2 ;  /* 0x0000900201007387 */ /* 0x000fe80000100800 */
[----:B------:R-:W-:Y:S01]  /*b360*/  STL [R1+0x90], R2 ;  /* 0x0000900201007387 */ /* 0x000fe20000100800 */
[----:B------:R-:W-:-:S02]  /*b370*/  WARPGROUP.DEPBAR.LE gsb0, 0x0 ;  /* 0x00008000000079c5 */ /* 0x000fc40000010000 */
[----:B------:R-:W-:-:S06]  /*b380*/  WARPGROUP.ARRIVE ;  /* 0x00000000000079c5 */ /* 0x000fcc0000000000 */
[----:B------:R-:W-:Y:S01]  /*b390*/  HGMMA.64x96x16.F32 R24, gdesc[UR4], R24, gsb0 ;  /* 0x01600000041879f0 */ /* 0x000fe20008000818 */
[----:B0-----:R-:W-:Y:S01]  /*b3a0*/  LOP3.LUT R72, R72, 0x7f, RZ, 0xc0, !PT ;  /* 0x0000007f48487812 */ /* 0x001fe200078ec0ff */
[----:B------:R-:W-:Y:S03]  /*b3b0*/  STL [R1+0x90], R2 ;  /* 0x0000900201007387 */ /* 0x000fe60000100800 */
[----:B------:R-:W-:Y:S01]  /*b3c0*/  ISETP.NE.AND P0, PT, R72, RZ, PT ;  /* 0x000000ff4800720c */ /* 0x000fe20003f05270 */
        /* <DEDUP_REMOVED lines=21> */
[----:B------:R-:W2:Y:S04]  /*b520*/  LDL R12, [R1+0x13c] ;  /* 0x00013c00010c7983 */ /* 0x000ea80000100800 */
[----:B------:R-:W3:Y:S04]  /*b530*/  LDL R72, [R1+0x70] ;  /* 0x0000700001487983 */ /* 0x000ee80000100800 */
[----:B------:R-:W4:Y:S04]  /*b540*/  LDL.64 R74, [R1+0x160] ;  /* 0x00016000014a7983 */ /* 0x000f280000100a00 */
[----:B------:R-:W4:Y:S04]  /*b550*/  LDL R73, [R1+0x168] ;  /* 0x0001680001497983 */ /* 0x000f280000100800 */
[----:B------:R-:W4:Y:S04]  /*b560*/  LDL.128 R8, [R1+0x150] ;  /* 0x0001500001087983 */ /* 0x000f280000100c00 */
[----:B-1----:R-:W4:Y:S01]  /*b570*/  LDL.128 R4, [R1+0x140] ;  /* 0x0001400001047983 */ /* 0x002f220000100c00 */
[----:B------:R-:W-:Y:S01]  /*b580*/  BSSY B0, `(.L_x_12772) ;  /* 0x0000040000007945 */ /* 0x000fe20003800000 */
[----:B--2---:R-:W-:-:S04]  /*b590*/  SHF.R.S32.HI R13, RZ, 0x1f, R12 ;  /* 0x0000001fff0d7819 */ /* 0x004fc8000001140c */
        /* <DEDUP_REMOVED lines=19> */
[----:B---3--:R-:W-:Y:S01]  /*b6d0*/  IMAD R72, R72, 0x8, R13 ;  /* 0x0000000848487824 */ /* 0x008fe200078e020d */
[----:B----4-:R-:W-:Y:S01]  /*b6e0*/  ISETP.NE.AND P1, PT, R74, 0x1, PT ;  /* 0x000000014a00780c */ /* 0x010fe20003f25270 */
[----:B------:R-:W-:Y:S01]  /*b6f0*/  IMAD.IADD R14, R77, 0x1, -R14 ;  /* 0x000000014d0e7824 */ /* 0x000fe200078e0a0e */
[----:B------:R-:W-:Y:S01]  /*b700*/  LOP3.LUT R12, R12, 0x1ffffffe, RZ, 0xc0, !PT ;  /* 0x1ffffffe0c0c7812 */ /* 0x000fe200078ec0ff */
[----:B------:R-:W-:-:S04]  /*b710*/  IMAD.U32 R21, R72, 0x10, R21 ;  /* 0x0000001048157824 */ /* 0x000fc800078e0015 */
[----:B------:R-:W-:Y:S02]  /*b720*/  IMAD.IADD R12, R79, 0x1, -R12 ;  /* 0x000000014f0c7824 */ /* 0x000fe400078e0a0c */
[----:B------:R-:W-:-:S04]  /*b730*/  IMAD R21, R14, 0x40, R21 ;  /* 0x000000400e157824 */ /* 0x000fc800078e0215 */
[----:B------:R-:W-:-:S04]  /*b740*/  IMAD R14, R12, 0x8, R21 ;  /* 0x000000080c0e7824 */ /* 0x000fc800078e0215 */
[----:B------:R-:W-:-:S05]  /*b750*/  @P1 IMAD.HI.U32 R12, R14, R75, RZ ;  /* 0x0000004b0e0c1227 */ /* 0x000fca00078e00ff */
[----:B------:R-:W-:Y:S01]  /*b760*/  @P1 SHF.R.U32.HI R14, RZ, R73, R12 ;  /* 0x00000049ff0e1219 */ /* 0x000fe2000001160c */
[----:B------:R-:W-:Y:S01]  /*b770*/  IMAD.MOV.U32 R13, RZ, RZ, -0x60 ;  /* 0xffffffa0ff0d7424 */ /* 0x000fe200078e00ff */
[----:B------:R-:W-:-:S03]  /*b780*/  LOP3.LUT R12, R17, 0x7ffffffc, RZ, 0xc0, !PT ;  /* 0x7ffffffc110c7812 */ /* 0x000fc600078ec0ff */
[----:B------:R-:W1:Y:S01]  /*b790*/  SHFL.IDX PT, R20, R14, RZ, 0x1c1f ;  /* 0x001c1fff0e147589 */ /* 0x000e6200000e0000 */
[----:B------:R-:W-:Y:S02]  /*b7a0*/  IMAD R13, R0, R13, 0x1 ;  /* 0x00000001000d7424 */ /* 0x000fe400078e020d */
[----:B------:R-:W-:Y:S01]  /*b7b0*/  IMAD.IADD R12, R15, 0x1, -R12 ;  /* 0x000000010f0c7824 */ /* 0x000fe200078e0a0c */
[----:B------:R-:W-:-:S03]  /*b7c0*/  ISETP.GE.AND P2, PT, R9, 0x1, PT ;  /* 0x000000010900780c */ /* 0x000fc60003f46270 */
[----:B------:R-:W-:Y:S01]  /*b7d0*/  IMAD R12, R12, -0x2, R13 ;  /* 0xfffffffe0c0c7824 */ /* 0x000fe200078e020d */
[----:B------:R-:W-:-:S04]  /*b7e0*/  LOP3.LUT R13, RZ, R6, RZ, 0x33, !PT ;  /* 0x00000006ff0d7212 */ /* 0x000fc800078e33ff */
[----:B------:R-:W-:Y:S01]  /*b7f0*/  IADD3 R16, -R4, R12, R5 ;  /* 0x0000000c04107210 */ /* 0x000fe20007ffe105 */
[----:B------:R-:W-:-:S04]  /*b800*/  IMAD R21, R0, -0x60, R8 ;  /* 0xffffffa000157824 */ /* 0x000fc800078e0208 */
[C---:B------:R-:W-:Y:S02]  /*b810*/  IMAD.IADD R15, R16.reuse, 0x1, R7 ;  /* 0x00000001100f7824 */ /* 0x040fe400078e0207 */
[----:B------:R-:W-:Y:S02]  /*b820*/  IMAD.IADD R17, R16, 0x1, R13 ;  /* 0x0000000110117824 */ /* 0x000fe400078e020d */
[----:B------:R-:W-:Y:S02]  /*b830*/  VIADD R73, R12, 0xffffffff ;  /* 0xffffffff0c497836 */ /* 0x000fe40000000000 */
[--C-:B-1----:R-:W-:Y:S02]  /*b840*/  IMAD.IADD R6, R15, 0x1, R20.reuse ;  /* 0x000000010f067824 */ /* 0x102fe400078e0214 */
[----:B------:R-:W-:Y:S01]  /*b850*/  IMAD.IADD R7, R17, 0x1, R20 ;  /* 0x0000000111077824 */ /* 0x000fe200078e0214 */
[----:B0-----:R-:W-:Y:S06]  /*b860*/  @!P2 BRA `(.L_x_12773) ;  /* 0x000000000044a947 */ /* 0x001fec0003800000 */
[----:B------:R-:W-:Y:S01]  /*b870*/  IADD3 R8, -R4, R5, R20 ;  /* 0x0000000504087210 */ /* 0x000fe20007ffe114 */
[----:B------:R-:W-:Y:S03]  /*b880*/  BSSY B1, `(.L_x_12774) ;  /* 0x000000c000017945 */ /* 0x000fe60003800000 */
[----:B------:R-:W-:-:S13]  /*b890*/  ISETP.GT.AND P1, PT, R8, -0x1, PT ;  /* 0xffffffff0800780c */ /* 0x000fda0003f24270 */
[----:B------:R-:W-:Y:S05]  /*b8a0*/  @P1 BRA `(.L_x_12775) ;  /* 0x0000000000181947 */ /* 0x000fea0003800000 */
[----:B------:R-:W-:Y:S02]  /*b8b0*/  ISETP.NE.AND P1, PT, R9, 0x1, PT ;  /* 0x000000010900780c */ /* 0x000fe40003f25270 */
[----:B------:R-:W-:-:S11]  /*b8c0*/  LOP3.LUT R13, RZ, R8, RZ, 0x33, !PT ;  /* 0x00000008ff0d7212 */ /* 0x000fd600078e33ff */
[----:B------:R-:W-:-:S05]  /*b8d0*/  @P1 IMAD.HI.U32 R8, R13, R10, RZ ;  /* 0x0000000a0d081227 */ /* 0x000fca00078e00ff */
[----:B------:R-:W-:-:S04]  /*b8e0*/  @P1 SHF.R.U32.HI R13, RZ, R11, R8 ;  /* 0x0000000bff0d1219 */ /* 0x000fc80000011608 */
[----:B------:R-:W-:Y:S01]  /*b8f0*/  LOP3.LUT R8, RZ, R13, RZ, 0x33, !PT ;  /* 0x0000000dff087212 */ /* 0x000fe200078e33ff */
[----:B------:R-:W-:Y:S06]  /*b900*/  BRA `(.L_x_12776) ;  /* 0x00000000000c7947 */ /* 0x000fec0003800000 */
.L_x_12775:
[----:B------:R-:W-:-:S13]  /*b910*/  ISETP.NE.AND P1, PT, R9, 0x1, PT ;  /* 0x000000010900780c */ /* 0x000fda0003f25270 */
[----:B------:R-:W-:-:S05]  /*b920*/  @P1 IMAD.HI.U32 R12, R8, R10, RZ ;  /* 0x0000000a080c1227 */ /* 0x000fca00078e00ff */
[----:B------:R-:W-:-:S07]  /*b930*/  @P1 SHF.R.U32.HI R8, RZ, R11, R12 ;  /* 0x0000000bff081219 */ /* 0x000fce000001160c */
.L_x_12776:
[----:B------:R-:W-:Y:S05]  /*b940*/  BSYNC B1 ;  /* 0x0000000000017941 */ /* 0x000fea0003800000 */
.L_x_12774:
[----:B------:R-:W-:-:S05]  /*b950*/  IMAD R8, R8, R9, R73 ;  /* 0x0000000908087224 */ /* 0x000fca00078e0249 */
[----:B------:R-:W-:Y:S02]  /*b960*/  VIMNMX R7, R7, R8, !PT ;  /* 0x0000000807077248 */ /* 0x000fe40007fe0100 */
[----:B------:R-:W-:-:S07]  /*b970*/  VIADDMNMX R6, R8, R9, R6, PT ;  /* 0x0000000908067246 */ /* 0x000fce0003800106 */
.L_x_12773:
[----:B------:R-:W-:Y:S05]  /*b980*/  BSYNC B0 ;  /* 0x0000000000007941 */ /* 0x000fea0003800000 */
.L_x_12772:
[C---:B------:R-:W-:Y:S01]  /*b990*/  ISETP.GE.AND P1, PT, R21.reuse, 0x9, PT ;  /* 0x000000091500780c */ /* 0x040fe20003f26270 */
[----:B------:R-:W0:Y:S01]  /*b9a0*/  SHFL.IDX PT, R14, R14, 0x1, 0x1c1f ;  /* 0x003c1f000e0e7f89 */ /* 0x000e2200000e0000 */
[----:B------:R-:W-:Y:S01]  /*b9b0*/  ISETP.GE.AND P2, PT, R21, 0x2, PT ;  /* 0x000000021500780c */ /* 0x000fe20003f46270 */
[----:B------:R-:W-:Y:S01]  /*b9c0*/  BSSY B0, `(.L_x_12777) ;  /* 0x0000087000007945 */ /* 0x000fe20003800000 */
[----:B------:R-:W-:Y:S02]  /*b9d0*/  P2R R75, PR, RZ, 0x2 ;  /* 0x00000002ff4b7803 */ /* 0x000fe40000000000 */
[----:B------:R-:W-:Y:S02]  /*b9e0*/  ISETP.GT.AND P1, PT, R7, 0x8, !P1 ;  /* 0x000000080700780c */ /* 0x000fe40004f24270 */
[----:B------:R-:W-:Y:S02]  /*b9f0*/  P2R R13, PR, RZ, 0x4 ;  /* 0x00000004ff0d7803 */ /* 0x000fe40000000000 */
[----:B------:R-:W-:-:S02]  /*ba00*/  ISETP.LT.OR P1, PT, R6, 0x9, P1 ;  /* 0x000000090600780c */ /* 0x000fc40000f21670 */
[----:B------:R-:W-:Y:S02]  /*ba10*/  ISETP.GT.AND P2, PT, R7, 0x1, !P2 ;  /* 0x000000010700780c */ /* 0x000fe40005744270 */
[----:B------:R-:W-:Y:S02]  /*ba20*/  ISETP.GE.AND P3, PT, R21, 0xa, PT ;  /* 0x0000000a1500780c */ /* 0x000fe40003f66270 */
[----:B------:R-:W-:Y:S02]  /*ba30*/  FSEL R170, R28, -INF , !P1 ;  /* 0xff8000001caa7808 */ /* 0x000fe40004800000 */
[----:B------:R-:W-:Y:S02]  /*ba40*/  ISETP.LT.OR P2, PT, R6, 0x2, P2 ;  /* 0x000000020600780c */ /* 0x000fe40001741670 */
[----:B------:R-:W-:Y:S02]  /*ba50*/  ISETP.GT.AND P1, PT, R7, 0x9, !P3 ;  /* 0x000000090700780c */ /* 0x000fe40005f24270 */
[----:B------:R-:W-:-:S02]  /*ba60*/  FSEL R168, R25, -INF , !P2 ;  /* 0xff80000019a87808 */ /* 0x000fc40005000000 */
        /* <DEDUP_REMOVED lines=77> */
[----:B------:R-:W-:Y:S02]  /*bf40*/  P2R R25, PR, RZ, 0x8 ;  /* 0x00000008ff197803 */ /* 0x000fe40000000000 */
[----:B------:R-:W-:-:S02]  /*bf50*/  FSEL R60, R60, -INF , !P1 ;  /* 0xff8000003c3c7808 */ /* 0x000fc40004800000 */
        /* <DEDUP_REMOVED lines=38> */
.L_x_12780:
[----:B------:R-:W-:-:S13]  /*c1c0*/  ISETP.NE.AND P6, PT, R9, 0x1, PT ;  /* 0x000000010900780c */ /* 0x000fda0003fc5270 */
[----:B------:R-:W-:-:S05]  /*c1d0*/  @P6 IMAD.HI.U32 R10, R4, R10, RZ ;  /* 0x0000000a040a6227 */ /* 0x000fca00078e00ff */
[----:B------:R-:W-:-:S07]  /*c1e0*/  @P6 SHF.R.U32.HI R4, RZ, R11, R10 ;  /* 0x0000000bff046219 */ /* 0x000fce000001160a */
.L_x_12781:
[----:B------:R-:W-:Y:S05]  /*c1f0*/  BSYNC B1 ;  /* 0x0000000000017941 */ /* 0x000fea0003800000 */
.L_x_12779:
[----:B------:R-:W-:-:S05]  /*c200*/  IMAD R4, R4, R9, R73 ;  /* 0x0000000904047224 */ /* 0x000fca00078e0249 */
[----:B------:R-:W-:Y:S02]  /*c210*/  VIADDMNMX R8, R4, R9, R8, PT ;  /* 0x0000000904087246 */ /* 0x000fe40003800108 */
[----:B------:R-:W-:-:S07]  /*c220*/  VIMNMX R7, R7, R4, !PT ;  /* 0x0000000407077248 */ /* 0x000fce0007fe0100 */
.L_x_12778:
[----:B------:R-:W-:Y:S05]  /*c230*/  BSYNC B0 ;  /* 0x0000000000007941 */ /* 0x000fea0003800000 */
.L_x_12777:
[----:B------:R-:W2:Y:S01]  /*c240*/  LDL.64 R14, [R1+0x430] ;  /* 0x00043000010e7983 */ /* 0x000ea20000100a00 */
[----:B------:R-:W-:Y:S02]  /*c250*/  ISETP.GT.AND P5, PT, R7, RZ, !P5 ;  /* 0x000000ff0700720c */ /* 0x000fe40006fa4270 */
        /* <DEDUP_REMOVED lines=35> */
[----:B------:R-:W-:Y:S02]  /*c490*/  ISETP.NE.AND P5, PT, R40, RZ, PT ;  /* 0x000000ff2800720c */ /* 0x000fe40003fa5270 */
[C---:B------:R-:W-:Y:S01]  /*c4a0*/  ISETP.GT.AND P1, PT, R7.reuse, 0x49, !P1 ;  /* 0x000000490700780c */ /* 0x040fe20004f24270 */
[----:B------:R-:W3:Y:S01]  /*c4b0*/  LDL R40, [R1+0x450] ;  /* 0x0004500001287983 */ /* 0x000ee20000100800 */
        /* <DEDUP_REMOVED lines=36> */
[----:B--2---:R-:W-:Y:S02]  /*c700*/  FMNMX.FTZ R4, R86, R14, !PT ;  /* 0x0000000e56047209 */ /* 0x004fe40007810000 */
[----:B------:R-:W-:Y:S02]  /*c710*/  ISETP.LT.OR P5, PT, R8, 0x49, P5 ;  /* 0x000000490800780c */ /* 0x000fe40002fa1670 */
[----:B------:R-:W-:Y:S02]  /*c720*/  FMNMX.FTZ R4, R168, R4, !PT ;  /* 0x00000004a8047209 */ /* 0x000fe40007810000 */
[----:B------:R-:W-:-:S02]  /*c730*/  FSEL R62, R62, -INF , !P5 ;  /* 0xff8000003e3e7808 */ /* 0x000fc40006800000 */
[----:B------:R-:W-:Y:S02]  /*c740*/  FMNMX.FTZ R4, R170, R4, !PT ;  /* 0x00000004aa047209 */ /* 0x000fe40007810000 */
[C---:B------:R-:W-:Y:S02]  /*c750*/  ISETP.GT.AND P2, PT, R7.reuse, 0x50, !P2 ;  /* 0x000000500700780c */ /* 0x040fe40005744270 */
[----:B------:R-:W-:Y:S02]  /*c760*/  FMNMX.FTZ R4, R84, R4, !PT ;  /* 0x0000000454047209 */ /* 0x000fe40007810000 */
[----:B------:R-:W-:Y:S02]  /*c770*/  ISETP.LT.OR P1, PT, R8, 0x4a, P1 ;  /* 0x0000004a0800780c */ /* 0x000fe40000f21670 */
[----:B------:R-:W-:Y:S02]  /*c780*/  FMNMX.FTZ R4, R82, R4, !PT ;  /* 0x0000000452047209 */ /* 0x000fe40007810000 */
[----:B------:R-:W-:-:S02]  /*c790*/  ISETP.GT.AND P3, PT, R7, 0x51, !P3 ;  /* 0x000000510700780c */ /* 0x000fc40005f64270 */
[----:B------:R-:W-:Y:S02]  /*c7a0*/  FMNMX.FTZ R4, R80, R4, !PT ;  /* 0x0000000450047209 */ /* 0x000fe40007810000 */
[----:B------:R-:W-:Y:S02]  /*c7b0*/  ISETP.NE.AND P6, PT, R21, RZ, PT ;  /* 0x000000ff1500720c */ /* 0x000fe40003fc5270 */
        /* <DEDUP_REMOVED lines=38> */
[----:B------:R-:W-:Y:S01]  /*ca20*/  ISETP.LT.OR P2, PT, R8, 0x51, P2 ;  /* 0x000000510800780c */ /* 0x000fe20001741670 */
[----:B------:R-:W0:Y:S01]  /*ca30*/  SHFL.BFLY PT, R10, R9, 0x1, 0x1f ;  /* 0x0c201f00090a7f89 */ /* 0x000e2200000e0000 */
        /* <DEDUP_REMOVED lines=16> */
[----:B0-----:R-:W-:Y:S01]  /*cb40*/  FMNMX.FTZ R8, R9, R10, !PT ;  /* 0x0000000a09087209 */ /* 0x001fe20007810000 */
[----:B------:R-:W2:Y:S04]  /*cb50*/  LDL.64 R4, [R1+0x440] ;  /* 0x0004400001047983 */ /* 0x000ea80000100a00 */
[----:B------:R0:W-:Y:S04]  /*cb60*/  STL.64 [R1+0x430], R6 ;  /* 0x0004300601007387 */ /* 0x0001e80000100a00 */
[----:B------:R-:W4:Y:S04]  /*cb70*/  LDL R10, [R1+0x434] ;  /* 0x00043400010a7983 */ /* 0x000f280000100800 */
[----:B------:R-:W-:Y:S04]  /*cb80*/  STL [R1+0x430], R8 ;  /* 0x0004300801007387 */ /* 0x000fe80000100800 */
[----:B------:R-:W3:Y:S04]  /*cb90*/  LDL R11, [R1+0x430] ;  /* 0x00043000010b7983 */ /* 0x000ee80000100800 */
[----:B----4-:R-:W1:Y:S01]  /*cba0*/  SHFL.BFLY PT, R7, R10, 0x2, 0x1f ;  /* 0x0c401f000a077f89 */ /* 0x010e6200000e0000 */
[----:B---3--:R-:W-:Y:S01]  /*cbb0*/  FMUL.FTZ R9, R40, R11 ;  /* 0x0000000b28097220 */ /* 0x008fe20000410000 */
[----:B------:R-:W-:-:S04]  /*cbc0*/  FSETP.NEU.FTZ.AND P1, PT, R11, -INF , PT ;  /* 0xff8000000b00780b */ /* 0x000fc80003f3d000 */
[----:B------:R-:W-:-:S05]  /*cbd0*/  FSEL R9, R9, RZ, P1 ;  /* 0x000000ff09097208 */ /* 0x000fca0000800000 */
[----:B0-----:R-:W-:Y:S01]  /*cbe0*/  FFMA.FTZ R6, R84, R40, -R9 ;  /* 0x0000002854067223 */ /* 0x001fe20000010809 */
[----:B-1----:R-:W-:-:S03]  /*cbf0*/  FMNMX.FTZ R7, R7, R10, !PT ;  /* 0x0000000a07077209 */ /* 0x002fc60007810000 */
[----:B------:R0:W-:Y:S02]  /*cc00*/  MUFU.EX2 R25, R6 ;  /* 0x0000000600197308 */ /* 0x0001e40000000800 */
[----:B0-----:R-:W0:Y:S01]  /*cc10*/  SHFL.BFLY PT, R6, R7, 0x1, 0x1f ;  /* 0x0c201f0007067f89 */ /* 0x001e2200000e0000 */
[----:B------:R-:W-:Y:S01]  /*cc20*/  FSEL R11, R11, RZ, P1 ;  /* 0x000000ff0b0b7208 */ /* 0x000fe20000800000 */
[-CC-:B------:R-:W-:Y:S01]  /*cc30*/  FFMA.FTZ R13, R86, R40.reuse, -R9.reuse ;  /* 0x00000028560d7223 */ /* 0x180fe20000010809 */
[----:B------:R-:W-:-:S03]  /*cc40*/  FFMA.FTZ R21, R24, R40, -R9 ;  /* 0x0000002818157223 */ /* 0x000fc60000010809 */
[----:B------:R-:W-:Y:S01]  /*cc50*/  FADD.FTZ R11, R14, -R11 ;  /* 0x8000000b0e0b7221 */ /* 0x000fe20000010000 */
[----:B0-----:R-:W-:-:S04]  /*cc60*/  FMNMX.FTZ R6, R7, R6, !PT ;  /* 0x0000000607067209 */ /* 0x001fc80007810000 */
        /* <DEDUP_REMOVED lines=10> */
[-C--:B------:R-:W-:Y:S01]  /*cd10*/  FFMA.FTZ R169, R27, R40.reuse, -R7 ;  /* 0x000000281ba97223 */ /* 0x080fe20000010807 */
[----:B------:R-:W-:Y:S01]  /*cd20*/  MUFU.EX2 R13, R13 ;  /* 0x0000000d000d7308 */ /* 0x000fe20000000800 */
[-C--:B------:R-:W-:Y:S01]  /*cd30*/  FFMA.FTZ R170, R170, R40.reuse, -R9 ;  /* 0x00000028aaaa7223 */ /* 0x080fe20000010809 */
[----:B------:R-:W-:-:S06]  /*cd40*/  FFMA.FTZ R171, R30, R40, -R7 ;  /* 0x000000281eab7223 */ /* 0x000fcc0000010807 */
[----:B------:R-:W2:Y:S01]  /*cd50*/  MUFU.EX2 R28, R11 ;  /* 0x0000000b001c7308 */ /* 0x000ea20000000800 */
[-C--:B------:R-:W-:Y:S01]  /*cd60*/  FFMA.FTZ R178, R12, R40.reuse, -R9 ;  /* 0x000000280cb27223 */ /* 0x080fe20000010809 */
[----:B------:R-:W-:-:S06]  /*cd70*/  FFMA.FTZ R12, R31, R40, -R7 ;  /* 0x000000281f0c7223 */ /* 0x000fcc0000010807 */
[----:B------:R-:W-:Y:S08]  /*cd80*/  MUFU.EX2 R24, R24 ;  /* 0x0000001800187308 */ /* 0x000ff00000000800 */
[----:B------:R-:W0:Y:S01]  /*cd90*/  MUFU.EX2 R26, R15 ;  /* 0x0000000f001a7308 */ /* 0x000e220000000800 */
[----:B------:R-:W-:-:S07]  /*cda0*/  FFMA.FTZ R212, R82, R40, -R9 ;  /* 0x0000002852d47223 */ /* 0x000fce0000010809 */
[----:B------:R-:W1:Y:S01]  /*cdb0*/  MUFU.EX2 R168, R168 ;  /* 0x000000a800a87308 */ /* 0x000e620000000800 */
[----:B------:R-:W-:-:S07]  /*cdc0*/  FFMA.FTZ R208, R34, R40, -R7 ;  /* 0x0000002822d07223 */ /* 0x000fce0000010807 */
[----:B------:R-:W3:Y:S01]  /*cdd0*/  MUFU.EX2 R169, R169 ;  /* 0x000000a900a97308 */ /* 0x000ee20000000800 */
[----:B------:R-:W-:-:S07]  /*cde0*/  FFMA.FTZ R233, R80, R40, -R9 ;  /* 0x0000002850e97223 */ /* 0x000fce0000010809 */
[----:B------:R-:W4:Y:S01]  /*cdf0*/  MUFU.EX2 R170, R170 ;  /* 0x000000aa00aa7308 */ /* 0x000f220000000800 */
[-C--:B------:R-:W-:Y:S01]  /*ce00*/  FFMA.FTZ R187, R20, R40.reuse, -R9 ;  /* 0x0000002814bb7223 */ /* 0x080fe20000010809 */
[----:B------:R-:W-:-:S06]  /*ce10*/  FFMA.FTZ R209, R35, R40, -R7 ;  /* 0x0000002823d17223 */ /* 0x000fcc0000010807 */
        /* <DEDUP_REMOVED lines=14> */
[----:B------:R-:W5:Y:S01]  /*cf00*/  MUFU.EX2 R212, R212 ;  /* 0x000000d400d47308 */ /* 0x000f620000000800 */
[-CC-:B------:R-:W-:Y:S01]  /*cf10*/  FFMA.FTZ R177, R64, R40.reuse, -R9.reuse ;  /* 0x0000002840b17223 */ /* 0x180fe20000010809 */
[----:B------:R-:W-:Y:S01]  /*cf20*/  FFMA.FTZ R20, R68, R40, -R9 ;  /* 0x0000002844147223 */ /* 0x000fe20000010809 */
[----:B--2---:R-:W-:Y:S01]  /*cf30*/  FFMA.FTZ R9, R28, R4, R13 ;  /* 0x000000041c097223 */ /* 0x004fe2000001000d */
[----:B0-----:R-:W-:Y:S01]  /*cf40*/  FFMA.FTZ R4, R5, R26, R24 ;  /* 0x0000001a05047223 */ /* 0x001fe20000010018 */
[----:B------:R-:W-:-:S03]  /*cf50*/  FFMA.FTZ R206, R38, R40, -R7 ;  /* 0x0000002826ce7223 */ /* 0x000fc60000010807 */
[----:B------:R-:W0:Y:S01]  /*cf60*/  MUFU.EX2 R208, R208 ;  /* 0x000000d000d07308 */ /* 0x000e220000000800 */
[----:B-1----:R-:W-:Y:S01]  /*cf70*/  FADD.FTZ R9, R168, R9 ;  /* 0x00000009a8097221 */ /* 0x002fe20000010000 */
[----:B---3--:R-:W-:Y:S01]  /*cf80*/  FADD.FTZ R4, R169, R4 ;  /* 0x00000004a9047221 */ /* 0x008fe20000010000 */
[----:B------:R-:W-:-:S05]  /*cf90*/  FFMA.FTZ R207, R39, R40, -R7 ;  /* 0x0000002827cf7223 */ /* 0x000fca0000010807 */
[----:B------:R-:W1:Y:S01]  /*cfa0*/  MUFU.EX2 R233, R233 ;  /* 0x000000e900e97308 */ /* 0x000e620000000800 */
[----:B----4-:R-:W-:Y:S01]  /*cfb0*/  FADD.FTZ R8, R170, R9 ;  /* 0x00000009aa087221 */ /* 0x010fe20000010000 */
[----:B-----5:R-:W-:-:S06]  /*cfc0*/  FADD.FTZ R5, R171, R4 ;  /* 0x00000004ab057221 */ /* 0x020fcc0000010000 */
[----:B------:R-:W2:Y:S01]  /*cfd0*/  MUFU.EX2 R209, R209 ;  /* 0x000000d100d17308 */ /* 0x000ea20000000800 */
[----:B------:R-:W-:Y:S01]  /*cfe0*/  FFMA.FTZ R200, R42, R40, -R7 ;  /* 0x000000282ac87223 */ /* 0x000fe20000010807 */
[----:B------:R-:W-:-:S06]  /*cff0*/  FADD.FTZ R9, R25, R8 ;  /* 0x0000000819097221 */ /* 0x000fcc0000010000 */
[----:B------:R-:W3:Y:S01]  /*d000*/  MUFU.EX2 R210, R210 ;  /* 0x000000d200d27308 */ /* 0x000ee20000000800 */
[----:B------:R-:W-:Y:S01]  /*d010*/  FADD.FTZ R5, R12, R5 ;  /* 0x000000050c057221 */ /* 0x000fe20000010000 */
[----:B------:R-:W-:-:S06]  /*d020*/  FFMA.FTZ R201, R43, R40, -R7 ;  /* 0x000000282bc97223 */ /* 0x000fcc0000010807 */
[----:B------:R-:W4:Y:S01]  /*d030*/  MUFU.EX2 R206, R206 ;  /* 0x000000ce00ce7308 */ /* 0x000f220000000800 */
[----:B------:R-:W-:Y:S01]  /*d040*/  FADD.FTZ R4, R212, R9 ;  /* 0x00000009d4047221 */ /* 0x000fe20000010000 */
[----:B0-----:R-:W-:-:S06]  /*d050*/  FADD.FTZ R8, R208, R5 ;  /* 0x00000005d0087221 */ /* 0x001fcc0000010000 */
[----:B------:R-:W0:Y:S01]  /*d060*/  MUFU.EX2 R211, R211 ;  /* 0x000000d300d37308 */ /* 0x000e220000000800 */
[----:B------:R-:W-:-:S07]  /*d070*/  FFMA.FTZ R198, R46, R40, -R7 ;  /* 0x000000282ec67223 */ /* 0x000fce0000010807 */
[----:B------:R-:W5:Y:S01]  /*d080*/  MUFU.EX2 R207, R207 ;  /* 0x000000cf00cf7308 */ /* 0x000f620000000800 */
[----:B-1----:R-:W-:Y:S01]  /*d090*/  FADD.FTZ R5, R233, R4 ;  /* 0x00000004e9057221 */ /* 0x002fe20000010000 */
[----:B--2---:R-:W-:-:S06]  /*d0a0*/  FADD.FTZ R9, R209, R8 ;  /* 0x00000008d1097221 */ /* 0x004fcc0000010000 */
[----:B------:R-:W1:Y:S01]  /*d0b0*/  MUFU.EX2 R205, R205 ;  /* 0x000000cd00cd7308 */ /* 0x000e620000000800 */
[----:B------:R-:W-:-:S07]  /*d0c0*/  FFMA.FTZ R199, R47, R40, -R7 ;  /* 0x000000282fc77223 */ /* 0x000fce0000010807 */
[----:B------:R-:W2:Y:S01]  /*d0d0*/  MUFU.EX2 R200, R200 ;  /* 0x000000c800c87308 */ /* 0x000ea20000000800 */
[----:B---3--:R-:W-:Y:S01]  /*d0e0*/  FADD.FTZ R4, R210, R5 ;  /* 0x00000005d2047221 */ /* 0x008fe20000010000 */
[----:B----4-:R-:W-:-:S06]  /*d0f0*/  FADD.FTZ R8, R206, R9 ;  /* 0x00000009ce087221 */ /* 0x010fcc0000010000 */
[----:B------:R-:W3:Y:S01]  /*d100*/  MUFU.EX2 R204, R204 ;  /* 0x000000cc00cc7308 */ /* 0x000ee20000000800 */
[----:B------:R-:W-:-:S07]  /*d110*/  FFMA.FTZ R190, R50, R40, -R7 ;  /* 0x0000002832be7223 */ /* 0x000fce0000010807 */
[----:B------:R-:W4:Y:S01]  /*d120*/  MUFU.EX2 R201, R201 ;  /* 0x000000c900c97308 */ /* 0x000f220000000800 */
[----:B0-----:R-:W-:Y:S01]  /*d130*/  FADD.FTZ R4, R211, R4 ;  /* 0x00000004d3047221 */ /* 0x001fe20000010000 */
[----:B-----5:R-:W-:-:S06]  /*d140*/  FADD.FTZ R5, R207, R8 ;  /* 0x00000008cf057221 */ /* 0x020fcc0000010000 */
        /* <DEDUP_REMOVED lines=55> */
[----:B------:R-:W3:Y:S08]  /*d4c0*/  MUFU.EX2 R178, R178 ;  /* 0x000000b200b27308 */ /* 0x000ef00000000800 */
[----:B------:R-:W4:Y:S01]  /*d4d0*/  MUFU.EX2 R17, R17 ;  /* 0x0000001100117308 */ /* 0x000f220000000800 */
[----:B0-----:R-:W-:Y:S01]  /*d4e0*/  FADD.FTZ R4, R185, R4 ;  /* 0x00000004b9047221 */ /* 0x001fe20000010000 */
[----:B-----5:R-:W-:-:S06]  /*d4f0*/  FADD.FTZ R5, R181, R8 ;  /* 0x00000008b5057221 */ /* 0x020fcc0000010000 */
[----:B------:R-:W0:Y:S08]  /*d500*/  MUFU.EX2 R20, R20 ;  /* 0x0000001400147308 */ /* 0x000e300000000800 */
[----:B------:R-:W5:Y:S01]  /*d510*/  MUFU.EX2 R14, R14 ;  /* 0x0000000e000e7308 */ /* 0x000f620000000800 */
[----:B-1----:R-:W-:Y:S01]  /*d520*/  FADD.FTZ R7, R177, R4 ;  /* 0x00000004b1077221 */ /* 0x002fe20000010000 */
[----:B--2---:R-:W-:-:S06]  /*d530*/  FADD.FTZ R4, R16, R5 ;  /* 0x0000000510047221 */ /* 0x004fcc0000010000 */
[----:B------:R-:W1:Y:S08]  /*d540*/  MUFU.EX2 R21, R21 ;  /* 0x0000001500157308 */ /* 0x000e700000000800 */
[----:B------:R-:W2:Y:S01]  /*d550*/  MUFU.EX2 R15, R15 ;  /* 0x0000000f000f7308 */ /* 0x000ea20000000800 */
[----:B---3--:R-:W-:Y:S01]  /*d560*/  FADD.FTZ R7, R178, R7 ;  /* 0x00000007b2077221 */ /* 0x008fe20000010000 */
[----:B----4-:R-:W-:-:S03]  /*d570*/  FADD.FTZ R5, R17, R4 ;  /* 0x0000000411057221 */ /* 0x010fc60000010000 */
[----:B0-----:R-:W-:Y:S01]  /*d580*/  FADD.FTZ R8, R20, R7 ;  /* 0x0000000714087221 */ /* 0x001fe20000010000 */
[----:B-----5:R-:W-:-:S03]  /*d590*/  FADD.FTZ R4, R14, R5 ;  /* 0x000000050e047221 */ /* 0x020fc60000010000 */
[----:B-1----:R-:W-:Y:S01]  /*d5a0*/  FADD.FTZ R8, R21, R8 ;  /* 0x0000000815087221 */ /* 0x002fe20000010000 */
[----:B------:R-:W-:Y:S01]  /*d5b0*/  STL [R1+0x434], R6 ;  /* 0x0004340601007387 */ /* 0x000fe20000100800 */
[----:B--2---:R-:W-:-:S05]  /*d5c0*/  FADD.FTZ R9, R15, R4 ;  /* 0x000000040f097221 */ /* 0x004fca0000010000 */
[----:B------:R0:W-:Y:S04]  /*d5d0*/  STL.64 [R1+0x440], R8 ;  /* 0x0004400801007387 */ /* 0x0001e80000100a00 */
[----:B------:R-:W2:Y:S01]  /*d5e0*/  LD.E R7, desc[UR42][R18.64+0x220] ;  /* 0x0002202a12077980 */ /* 0x000ea2000c101900 */
[----:B------:R-:W-:-:S04]  /*d5f0*/  UIADD3 UR4, UP0, UR37, 0x220, URZ ;  /* 0x0000022025047890 */ /* 0x000fc8000ff1e03f */
[----:B------:R-:W-:Y:S02]  /*d600*/  ULOP3.LUT UR5, UR4, 0x4, URZ, 0xfc, !UPT ;  /* 0x0000000404057892 */ /* 0x000fe4000f8efc3f */
[----:B------:R-:W-:-:S04]  /*d610*/  UIADD3.X UR6, URZ, UR36, URZ, UP0, !UPT ;  /* 0x000000243f067290 */ /* 0x000fc800087fe43f */
[----:B------:R-:W-:Y:S02]  /*d620*/  IMAD.U32 R4, RZ, RZ, UR5 ;  /* 0x00000005ff047e24 */ /* 0x000fe4000f8e00ff */
[----:B------:R-:W-:Y:S02]  /*d630*/  IMAD.U32 R5, RZ, RZ, UR6 ;  /* 0x00000006ff057e24 */ /* 0x000fe4000f8e00ff */
[----:B--2---:R-:W-:-:S05]  /*d640*/  FMUL.FTZ R7, R28, R7 ;  /* 0x000000071c077220 */ /* 0x004fca0000410000 */
[----:B------:R1:W-:Y:S04]  /*d650*/  ST.E desc[UR42][R18.64+0x220], R7 ;  /* 0x0002200712007985 */ /* 0x0003e8000c10192a */
[----:B------:R-:W2:Y:S02]  /*d660*/  LD.E R10, desc[UR42][R4.64] ;  /* 0x0000002a040a7980 */ /* 0x000ea4000c101900 */
[----:B--2---:R-:W-:-:S05]  /*d670*/  FMUL.FTZ R11, R28, R10 ;  /* 0x0000000a1c0b7220 */ /* 0x004fca0000410000 */
[----:B------:R2:W-:Y:S04]  /*d680*/  ST.E desc[UR42][R4.64], R11 ;  /* 0x0000000b04007985 */ /* 0x0005e8000c10192a */
[----:B0-----:R-:W3:Y:S04]  /*d690*/  LD.E R9, desc[UR42][R18.64+0x230] ;  /* 0x0002302a12097980 */ /* 0x001ee8000c101900 */
[----:B------:R-:W4:Y:S04]  /*d6a0*/  LD.E R143, desc[UR42][R18.64+0x414] ;  /* 0x0004142a128f7980 */ /* 0x000f28000c101900 */
        /* <DEDUP_REMOVED lines=60> */
[----:B------:R-:W-:-:S06]  /*da70*/  ULOP3.LUT UR5, UR4, 0x8, URZ, 0xfc, !UPT ;  /* 0x0000000804057892 */ /* 0x000fcc000f8efc3f */
[----:B------:R-:W-:Y:S02]  /*da80*/  IMAD.U32 R8, RZ, RZ, UR5 ;  /* 0x00000005ff087e24 */ /* 0x000fe4000f8e00ff */
[C---:B---3--:R-:W-:Y:S01]  /*da90*/  FMUL.FTZ R9, R28.reuse, R9 ;  /* 0x000000091c097220 */ /* 0x048fe20000410000 */
[----:B----4-:R-:W-:-:S04]  /*daa0*/  FMUL.FTZ R143, R28, R143 ;  /* 0x0000008f1c8f7220 */ /* 0x010fc80000410000 */
[----:B------:R0:W-:Y:S01]  /*dab0*/  ST.E desc[UR42][R18.64+0x230], R9 ;  /* 0x0002300912007985 */ /* 0x0001e2000c10192a */
[C---:B-----5:R-:W-:Y:S01]  /*dac0*/  FMUL.FTZ R27, R28.reuse, R27 ;  /* 0x0000001b1c1b7220 */ /* 0x060fe20000410000 */
[C---:B------:R-:W-:Y:S01]  /*dad0*/  FMUL.FTZ R29, R28.reuse, R29 ;  /* 0x0000001d1c1d7220 */ /* 0x040fe20000410000 */
[C---:B------:R-:W-:Y:S01]  /*dae0*/  FMUL.FTZ R31, R28.reuse, R31 ;  /* 0x0000001f1c1f7220 */ /* 0x040fe20000410000 */
[----:B0-----:R-:W-:Y:S02]  /*daf0*/  IMAD.U32 R9, RZ, RZ, UR6 ;  /* 0x00000006ff097e24 */ /* 0x001fe4000f8e00ff */
[C---:B------:R-:W-:Y:S01]  /*db00*/  FMUL.FTZ R33, R28.reuse, R33 ;  /* 0x000000211c217220 */ /* 0x040fe20000410000 */
[C---:B------:R-:W-:Y:S01]  /*db10*/  FMUL.FTZ R35, R28.reuse, R35 ;  /* 0x000000231c237220 */ /* 0x040fe20000410000 */
[C---:B------:R-:W-:Y:S01]  /*db20*/  FMUL.FTZ R7, R28.reuse, R7 ;  /* 0x000000071c077220 */ /* 0x040fe20000410000 */
[C---:B------:R-:W-:Y:S01]  /*db30*/  FMUL.FTZ R37, R28.reuse, R37 ;  /* 0x000000251c257220 */ /* 0x040fe20000410000 */
[C---:B------:R-:W-:Y:S01]  /*db40*/  FMUL.FTZ R39, R28.reuse, R39 ;  /* 0x000000271c277220 */ /* 0x040fe20000410000 */
[C---:B--2---:R-:W-:Y:S01]  /*db50*/  FMUL.FTZ R11, R28.reuse, R11 ;  /* 0x0000000b1c0b7220 */ /* 0x044fe20000410000 */
        /* <DEDUP_REMOVED lines=112> */
[----:B0-----:R-:W2:Y:S01]  /*e260*/  LD.E R11, desc[UR42][R8.64] ;  /* 0x0000002a080b7980 */ /* 0x001ea2000c101900 */
[----:B------:R-:W-:Y:S01]  /*e270*/  ULOP3.LUT UR4, UR4, 0xc, URZ, 0xfc, !UPT ;  /* 0x0000000c04047892 */ /* 0x000fe2000f8efc3f */
[----:B------:R-:W-:-:S05]  /*e280*/  IMAD.U32 R7, RZ, RZ, UR6 ;  /* 0x00000006ff077e24 */ /* 0x000fca000f8e00ff */
[----:B------:R-:W-:Y:S02]  /*e290*/  IMAD.U32 R6, RZ, RZ, UR4 ;  /* 0x00000004ff067e24 */ /* 0x000fe4000f8e00ff */
[----:B--2---:R-:W-:-:S05]  /*e2a0*/  FMUL.FTZ R11, R26, R11 ;  /* 0x0000000b1a0b7220 */ /* 0x004fca0000410000 */
[----:B------:R0:W-:Y:S04]  /*e2b0*/  ST.E desc[UR42][R8.64], R11 ;  /* 0x0000000b08007985 */ /* 0x0001e8000c10192a */
[----:B------:R-:W2:Y:S02]  /*e2c0*/  LD.E R27, desc[UR42][R6.64] ;  /* 0x0000002a061b7980 */ /* 0x000ea4000c101900 */
[----:B--2---:R-:W-:-:S05]  /*e2d0*/  FMUL.FTZ R27, R26, R27 ;  /* 0x0000001b1a1b7220 */ /* 0x004fca0000410000 */
[----:B------:R1:W-:Y:S04]  /*e2e0*/  ST.E desc[UR42][R6.64], R27 ;  /* 0x0000001b06007985 */ /* 0x0003e8000c10192a */
[----:B------:R-:W2:Y:S04]  /*e2f0*/  LD.E R147, desc[UR42][R18.64+0x41c] ;  /* 0x00041c2a12937980 */ /* 0x000ea8000c101900 */
[----:B------:R-:W3:Y:S04]  /*e300*/  LD.E R29, desc[UR42][R18.64+0x238] ;  /* 0x0002382a121d7980 */ /* 0x000ee8000c101900 */
[----:B------:R-:W4:Y:S04]  /*e310*/  LD.E R31, desc[UR42][R18.64+0x23c] ;  /* 0x00023c2a121f7980 */ /* 0x000f28000c101900 */
[----:B------:R-:W5:Y:S04]  /*e320*/  LD.E R33, desc[UR42][R18.64+0x248] ;  /* 0x0002482a12217980 */ /* 0x000f68000c101900 */
[----:B------:R-:W5:Y:S04]  /*e330*/  LD.E R35, desc[UR42][R18.64+0x24c] ;  /* 0x00024c2a12237980 */ /* 0x000f68000c101900 */
[----:B------:R-:W5:Y:S04]  /*e340*/  LD.E R37, desc[UR42][R18.64+0x258] ;  /* 0x0002582a12257980 */ /* 0x000f68000c101900 */
[----:B------:R-:W5:Y:S04]  /*e350*/  LD.E R39, desc[UR42][R18.64+0x25c] ;  /* 0x00025c2a12277980 */ /* 0x000f68000c101900 */
[----:B0-----:R-:W5:Y:S04]  /*e360*/  LD.E R11, desc[UR42][R18.64+0x268] ;  /* 0x0002682a120b7980 */ /* 0x001f68000c101900 */
        /* <DEDUP_REMOVED lines=177> */
[----:B------:R-:W-:Y:S01]  /*ee80*/  ST.E desc[UR42][R18.64+0x418], R145 ;  /* 0x0004189112007985 */ /* 0x000fe2000c10192a */
[----:B------:R2:W-:Y:S06]  /*ee90*/  BAR.SYNC.DEFER_BLOCKING R214, 0x100 ;  /* 0x000400d60000751d */ /* 0x0005ec0000010000 */
[----:B0-----:R-:W3:Y:S04]  /*eea0*/  LD.E R29, desc[UR42][R18.64+0x220] ;  /* 0x0002202a121d7980 */ /* 0x001ee8000c101900 */
[----:B-1----:R-:W4:Y:S04]  /*eeb0*/  LD.E R27, desc[UR42][R18.64+0x210] ;  /* 0x0002102a121b7980 */ /* 0x002f28000c101900 */
[----:B------:R-:W4:Y:S04]  /*eec0*/  LD.E.64 R10, desc[UR42][R18.64+0xa8] ;  /* 0x0000a82a120a7980 */ /* 0x000f28000c101b00 */
[----:B---3--:R0:W-:Y:S04]  /*eed0*/  ST.E desc[UR42][R18.64+0x220], R29 ;  /* 0x0002201d12007985 */ /* 0x0081e8000c10192a */
[----:B------:R-:W3:Y:S04]  /*eee0*/  LD.E R31, desc[UR42][R4.64] ;  /* 0x0000002a041f7980 */ /* 0x000ee8000c101900 */
[----:B---3--:R1:W-:Y:S04]  /*eef0*/  ST.E desc[UR42][R4.64], R31 ;  /* 0x0000001f04007985 */ /* 0x0083e8000c10192a */
[----:B------:R-:W3:Y:S04]  /*ef00*/  LD.E R33, desc[UR42][R8.64] ;  /* 0x0000002a08217980 */ /* 0x000ee8000c101900 */
[----:B---3--:R3:W-:Y:S04]  /*ef10*/  ST.E desc[UR42][R8.64], R33 ;  /* 0x0000002108007985 */ /* 0x0087e8000c10192a */
[----:B------:R-:W5:Y:S04]  /*ef20*/  LD.E R35, desc[UR42][R6.64] ;  /* 0x0000002a06237980 */ /* 0x000f68000c101900 */
[----:B-----5:R5:W-:Y:S04]  /*ef30*/  ST.E desc[UR42][R6.64], R35 ;  /* 0x0000002306007985 */ /* 0x020be8000c10192a */
[----:B------:R-:W2:Y:S04]  /*ef40*/  LD.E R37, desc[UR42][R18.64+0x230] ;  /* 0x0002302a12257980 */ /* 0x000ea8000c101900 */
[----:B------:R-:W4:Y:S04]  /*ef50*/  LD.E R39, desc[UR42][R18.64+0x234] ;  /* 0x0002342a12277980 */ /* 0x000f28000c101900 */
[----:B0-----:R-:W4:Y:S04]  /*ef60*/  LD.E R29, desc[UR42][R18.64+0x238] ;  /* 0x0002382a121d7980 */ /* 0x001f28000c101900 */
[----:B------:R-:W4:Y:S04]  /*ef70*/  LD.E R41, desc[UR42][R18.64+0x23c] ;  /* 0x00023c2a12297980 */ /* 0x000f28000c101900 */
[----:B------:R-:W4:Y:S04]  /*ef80*/  LD.E R43, desc[UR42][R18.64+0x240] ;  /* 0x0002402a122b7980 */ /* 0x000f28000c101900 */
[----:B------:R-:W4:Y:S04]  /*ef90*/  LD.E R45, desc[UR42][R18.64+0x244] ;  /* 0x0002442a122d7980 */ /* 0x000f28000c101900 */
[----:B-1----:R-:W4:Y:S04]  /*efa0*/  LD.E R31, desc[UR42][R18.64+0x248] ;  /* 0x0002482a121f7980 */ /* 0x002f28000c101900 */
[----:B------:R-:W4:Y:S04]  /*efb0*/  LD.E R47, desc[UR42][R18.64+0x24c] ;  /* 0x00024c2a122f7980 */ /* 0x000f28000c101900 */
[----:B---3--:R-:W3:Y:S04]  /*efc0*/  LD.E R33, desc[UR42][R18.64+0x250] ;  /* 0x0002502a12217980 */ /* 0x008ee8000c101900 */
[----:B------:R-:W3:Y:S04]  /*efd0*/  LD.E R49, desc[UR42][R18.64+0x254] ;  /* 0x0002542a12317980 */ /* 0x000ee8000c101900 */
        /* <DEDUP_REMOVED lines=114> */
[----:B--2---:R-:W-:Y:S04]  /*f700*/  ST.E desc[UR42][R18.64+0x230], R37 ;  /* 0x0002302512007985 */ /* 0x004fe8000c10192a */
[----:B----4-:R-:W-:Y:S04]  /*f710*/  ST.E desc[UR42][R18.64+0x234], R39 ;  /* 0x0002342712007985 */ /* 0x010fe8000c10192a */
[----:B------:R-:W-:Y:S04]  /*f720*/  ST.E desc[UR42][R18.64+0x238], R29 ;  /* 0x0002381d12007985 */ /* 0x000fe8000c10192a */
[----:B------:R-:W-:Y:S04]  /*f730*/  ST.E desc[UR42][R18.64+0x23c], R41 ;  /* 0x00023c2912007985 */ /* 0x000fe8000c10192a */
[----:B------:R-:W-:Y:S04]  /*f740*/  ST.E desc[UR42][R18.64+0x240], R43 ;  /* 0x0002402b12007985 */ /* 0x000fe8000c10192a */
[----:B------:R-:W-:Y:S04]  /*f750*/  ST.E desc[UR42][R18.64+0x244], R45 ;  /* 0x0002442d12007985 */ /* 0x000fe8000c10192a */
[----:B------:R-:W-:Y:S04]  /*f760*/  ST.E desc[UR42][R18.64+0x248], R31 ;  /* 0x0002481f12007985 */ /* 0x000fe8000c10192a */
[----:B------:R-:W-:Y:S04]  /*f770*/  ST.E desc[UR42][R18.64+0x24c], R47 ;  /* 0x00024c2f12007985 */ /* 0x000fe8000c10192a */
[----:B---3--:R-:W-:Y:S04]  /*f780*/  ST.E desc[UR42][R18.64+0x250], R33 ;  /* 0x0002502112007985 */ /* 0x008fe8000c10192a */
[----:B------:R-:W-:Y:S04]  /*f790*/  ST.E desc[UR42][R18.64+0x254], R49 ;  /* 0x0002543112007985 */ /* 0x000fe8000c10192a */
        /* <DEDUP_REMOVED lines=114> */
[----:B0-----:R-:W5:Y:S01]  /*fec0*/  LDL R26, [R1+0x88] ;  /* 0x00008800011a7983 */ /* 0x001f620000100800 */
[----:B------:R-:W-:Y:S01]  /*fed0*/  IMAD R10, R27, 0xc00, R10 ;  /* 0x00000c001b0a7824 */ /* 0x000fe200078e020a */
[----:B------:R-:W-:-:S02]  /*fee0*/  F2FP.F16.F32.PACK_AB R170, R25, R170 ;  /* 0x000000aa19aa723e */ /* 0x000fc400000000ff */
[----:B------:R-:W-:Y:S01]  /*fef0*/  F2FP.F16.F32.PACK_AB R169, R169, R24 ;  /* 0x00000018a9a9723e */ /* 0x000fe200000000ff */
[----:B-1----:R-:W5:Y:S04]  /*ff00*/  LD.E R28, desc[UR42][R18.64+0x230] ;  /* 0x0002302a121c7980 */ /* 0x002f68000c101900 */
[----:B------:R-:W5:Y:S04]  /*ff10*/  LD.E R24, desc[UR42][R18.64+0x220] ;  /* 0x0002202a12187980 */ /* 0x000f68000c101900 */
        /* <DEDUP_REMOVED lines=72> */
[----:B------:R-:W-:-:S03]  /*103a0*/  ISETP.NE.U32.AND P1, PT, R26, RZ, PT ;  /* 0x000000ff1a00720c */ /* 0x000fc60003f25070 */
        /* <DEDUP_REMOVED lines=54> */
[----:B------:R-:W-:-:S02]  /*10710*/  R2UR UR6, R10 ;  /* 0x000000000a0672ca */ /* 0x000fc400000e0000 */
[----:B------:R-:W-:Y:S02]  /*10720*/  R2UR UR7, R11 ;  /* 0x000000000b0772ca */ /* 0x000fe400000e0000 */
[----:B------:R-:W-:Y:S02]  /*10730*/  F2FP.F16.F32.PACK_AB R168, R168, R13 ;  /* 0x0000000da8a8723e */ /* 0x000fe400000000ff */
[----:B------:R-:W-:Y:S01]  /*10740*/  F2FP.F16.F32.PACK_AB R171, R12, R171 ;  /* 0x000000ab0cab723e */ /* 0x000fe200000000ff */
[----:B------:R-:W-:Y:S01]  /*10750*/  VOTEU.ANY UP0, P1 ;  /* 0x00000000003f7886 */ /* 0x000fe20000800100 */
[----:B------:R-:W-:Y:S02]  /*10760*/  VIADD R12, R10, 0x80 ;  /* 0x000000800a0c7836 */ /* 0x000fe40000000000 */
        /* <DEDUP_REMOVED lines=8> */
[----:B------:R-:W-:Y:S01]  /*107f0*/  ST.E desc[UR42][R18.64+0x220], R24 ;  /* 0x0002201812007985 */ /* 0x000fe2000c10192a */
[----:B------:R-:W-:-:S02]  /*10800*/  F2FP.F16.F32.PACK_AB R168, R233, R212 ;  /* 0x000000d4e9a8723e */ /* 0x000fc400000000ff */
[----:B------:R-:W-:Y:S01]  /*10810*/  F2FP.F16.F32.PACK_AB R170, R211, R210 ;  /* 0x000000d2d3aa723e */ /* 0x000fe200000000ff */
[----:B------:R-:W-:Y:S01]  /*10820*/  ST.E desc[UR42][R4.64], R25 ;  /* 0x0000001904007985 */ /* 0x000fe2000c10192a */
        /* <DEDUP_REMOVED lines=130> */
[----:B------:R-:W-:Y:S01]  /*11050*/  R2UR UR6, R12 ;  /* 0x000000000c0672ca */ /* 0x000fe200000e0000 */
[----:B------:R-:W-:Y:S01]  /*11060*/  STL [R1+0x88], R2 ;  /* 0x0000880201007387 */ /* 0x000fe20000100800 */
        /* <DEDUP_REMOVED lines=281> */
[----:B------:R-:W-:Y:S01]  /*12200*/  VIADD R10, R10, 0x280 ;  /* 0x000002800a0a7836 */ /* 0x000fe20000000000 */
[----:B------:R-:W-:Y:S02]  /*12210*/  WARPGROUP.DEPBAR.LE gsb0, 0x0 ;  /* 0x00008000000079c5 */ /* 0x000fe40000010000 */
[----:B------:R-:W-:Y:S01]  /*12220*/  ST.E desc[UR42][R18.64+0x220], R24 ;  /* 0x0002201812007985 */ /* 0x000fe2000c10192a */
[----:B------:R-:W-:Y:S02]  /*12230*/  F2FP.F16.F32.PACK_AB R168, R187, R186 ;  /* 0x000000babba8723e */ /* 0x000fe400000000ff */
[----:B------:R-:W-:Y:S01]  /*12240*/  F2FP.F16.F32.PACK_AB R170, R185, R184 ;  /* 0x000000b8b9aa723e */ /* 0x000fe200000000ff */
[----:B------:R-:W-:Y:S01]  /*12250*/  ST.E desc[UR42][R4.64], R25 ;  /* 0x0000001904007985 */ /* 0x000fe2000c10192a */
        /* <DEDUP_REMOVED lines=398> */
[----:B------:R-:W-:Y:S04]  /*13b40*/  STL [R1+0x88], R2 ;  /* 0x0000880201007387 */ /* 0x000fe80000100800 */
[----:B------:R-:W3:Y:S04]  /*13b50*/  LD.E R11, desc[UR42][R18.64+0x220] ;  /* 0x0002202a120b7980 */ /* 0x000ee8000c101900 */
[----:B---3--:R3:W-:Y:S04]  /*13b60*/  ST.E desc[UR42][R18.64+0x220], R11 ;  /* 0x0002200b12007985 */ /* 0x0087e8000c10192a */
[----:B------:R-:W4:Y:S04]  /*13b70*/  LD.E R13, desc[UR42][R4.64] ;  /* 0x0000002a040d7980 */ /* 0x000f28000c101900 */
[----:B----4-:R4:W-:Y:S04]  /*13b80*/  ST.E desc[UR42][R4.64], R13 ;  /* 0x0000000d04007985 */ /* 0x0109e8000c10192a */
[----:B------:R-:W5:Y:S04]  /*13b90*/  LD.E R15, desc[UR42][R8.64] ;  /* 0x0000002a080f7980 */ /* 0x000f68000c101900 */
[----:B-----5:R5:W-:Y:S04]  /*13ba0*/  ST.E desc[UR42][R8.64], R15 ;  /* 0x0000000f08007985 */ /* 0x020be8000c10192a */
[----:B------:R-:W2:Y:S04]  /*13bb0*/  LD.E R17, desc[UR42][R6.64] ;  /* 0x0000002a06117980 */ /* 0x000ea8000c101900 */
[----:B--2---:R2:W-:Y:S04]  /*13bc0*/  ST.E desc[UR42][R6.64], R17 ;  /* 0x0000001106007985 */ /* 0x0045e8000c10192a */
[----:B------:R-:W2:Y:S04]  /*13bd0*/  LD.E R21, desc[UR42][R18.64+0x230] ;  /* 0x0002302a12157980 */ /* 0x000ea8000c101900 */
[----:B0-----:R-:W2:Y:S04]  /*13be0*/  LD.E R25, desc[UR42][R18.64+0x234] ;  /* 0x0002342a12197980 */ /* 0x001ea8000c101900 */
[----:B-1----:R-:W2:Y:S04]  /*13bf0*/  LD.E R27, desc[UR42][R18.64+0x238] ;  /* 0x0002382a121b7980 */ /* 0x002ea8000c101900 */
[----:B------:R-:W2:Y:S04]  /*13c00*/  LD.E R29, desc[UR42][R18.64+0x23c] ;  /* 0x00023c2a121d7980 */ /* 0x000ea8000c101900 */
[----:B---3--:R-:W3:Y:S04]  /*13c10*/  LD.E R11, desc[UR42][R18.64+0x240] ;  /* 0x0002402a120b7980 */ /* 0x008ee8000c101900 */
[----:B------:R-:W3:Y:S04]  /*13c20*/  LD.E R31, desc[UR42][R18.64+0x244] ;  /* 0x0002442a121f7980 */ /* 0x000ee8000c101900 */
[----:B----4-:R-:W4:Y:S04]  /*13c30*/  LD.E R5, desc[UR42][R18.64+0x248] ;  /* 0x0002482a12057980 */ /* 0x010f28000c101900 */
[----:B------:R-:W4:Y:S04]  /*13c40*/  LD.E R13, desc[UR42][R18.64+0x24c] ;  /* 0x00024c2a120d7980 */ /* 0x000f28000c101900 */
[----:B-----5:R-:W5:Y:S04]  /*13c50*/  LD.E R9, desc[UR42][R18.64+0x250] ;  /* 0x0002502a12097980 */ /* 0x020f68000c101900 */
        /* <DEDUP_REMOVED lines=115> */
[----:B------:R0:W-:Y:S04]  /*14390*/  ST.E desc[UR42][R18.64+0x230], R21 ;  /* 0x0002301512007985 */ /* 0x0001e8000c10192a */
[----:B------:R0:W-:Y:S04]  /*143a0*/  ST.E desc[UR42][R18.64+0x234], R25 ;  /* 0x0002341912007985 */ /* 0x0001e8000c10192a */
[----:B------:R0:W-:Y:S04]  /*143b0*/  ST.E desc[UR42][R18.64+0x238], R27 ;  /* 0x0002381b12007985 */ /* 0x0001e8000c10192a */
[----:B------:R0:W-:Y:S04]  /*143c0*/  ST.E desc[UR42][R18.64+0x23c], R29 ;  /* 0x00023c1d12007985 */ /* 0x0001e8000c10192a */
[----:B---3--:R0:W-:Y:S04]  /*143d0*/  ST.E desc[UR42][R18.64+0x240], R11 ;  /* 0x0002400b12007985 */ /* 0x0081e8000c10192a */
[----:B------:R0:W-:Y:S04]  /*143e0*/  ST.E desc[UR42][R18.64+0x244], R31 ;  /* 0x0002441f12007985 */ /* 0x0001e8000c10192a */
[----:B----4-:R0:W-:Y:S04]  /*143f0*/  ST.E desc[UR42][R18.64+0x248], R5 ;  /* 0x0002480512007985 */ /* 0x0101e8000c10192a */
[----:B------:R0:W-:Y:S04]  /*14400*/  ST.E desc[UR42][R18.64+0x24c], R13 ;  /* 0x00024c0d12007985 */ /* 0x0001e8000c10192a */
[----:B-----5:R0:W-:Y:S04]  /*14410*/  ST.E desc[UR42][R18.64+0x250], R9 ;  /* 0x0002500912007985 */ /* 0x0201e8000c10192a */
[----:B------:R0:W-:Y:S04]  /*14420*/  ST.E desc[UR42][R18.64+0x254], R15 ;  /* 0x0002540f12007985 */ /* 0x0001e8000c10192a */
[----:B--2---:R0:W-:Y:S04]  /*14430*/  ST.E desc[UR42][R18.64+0x258], R7 ;  /* 0x0002580712007985 */ /* 0x0041e8000c10192a */
        /* <DEDUP_REMOVED lines=121> */
.L_x_12783:
[----:B------:R-:W-:Y:S05]  /*14bd0*/  BSYNC B0 ;  /* 0x0000000000007941 */ /* 0x000fea0003800000 */
.L_x_12782:
[C---:B------:R-:W-:Y:S01]  /*14be0*/  ISETP.GT.AND P0, PT, R0.reuse, R3, PT ;  /* 0x000000030000720c */ /* 0x040fe20003f04270 */
[----:B------:R-:W-:-:S12]  /*14bf0*/  VIADD R0, R0, 0xffffffff ;  /* 0xffffffff00007836 */ /* 0x000fd80000000000 */
[----:B------:R-:W-:Y:S05]  /*14c00*/  @P0 BRA `(.L_x_12784) ;  /* 0xffffff5400280947 */ /* 0x000fea000383ffff */
[----:B01----:R-:W2:Y:S02]  /*14c10*/  LDL R2, [R1+0x70] ;  /* 0x0000700001027983 */ /* 0x003ea40000100800 */
[----:B--2---:R-:W-:-:S07]  /*14c20*/  IMAD.SHL.U32 R2, R2, 0x80, RZ ;  /* 0x0000008002027824 */ /* 0x004fce00078e00ff */
.L_x_12757:
        /* <DEDUP_REMOVED lines=23> */
.L_x_12787:
[----:B------:R-:W-:-:S13]  /*14da0*/  ISETP.NE.AND P0, PT, R7, 0x1, PT ;  /* 0x000000010700780c */ /* 0x000fda0003f05270 */
[----:B------:R-:W0:Y:S02]  /*14db0*/  @P0 LDC.64 R4, c[0x0][0xae0] ;  /* 0x0002b800ff040b82 */ /* 0x000e240000000a00 */
[----:B0-----:R-:W-:-:S05]  /*14dc0*/  @P0 IMAD.HI.U32 R4, R2, R4, RZ ;  /* 0x0000000402040227 */ /* 0x001fca00078e00ff */
[----:B------:R-:W-:-:S07]  /*14dd0*/  @P0 SHF.R.U32.HI R2, RZ, R5, R4 ;  /* 0x00000005ff020219 */ /* 0x000fce0000011604 */
.L_x_12788:
[----:B------:R-:W-:Y:S05]  /*14de0*/  BSYNC B0 ;  /* 0x0000000000007941 */ /* 0x000fea0003800000 */
.L_x_12786:
[----:B------:R-:W-:-:S05]  /*14df0*/  IMAD R2, R2, R7, RZ ;  /* 0x0000000702027224 */ /* 0x000fca00078e02ff */
[----:B------:R-:W-:-:S07]  /*14e00*/  VIMNMX R3, R3, R2, !PT ;  /* 0x0000000203037248 */ /* 0x000fce0007fe0100 */
.L_x_12785:
[----:B------:R-:W-:-:S04]  /*14e10*/  VIADD R3, R3, 0x5f ;  /* 0x0000005f03037836 */ /* 0x000fc80000000000 */
[----:B------:R-:W-:-:S05]  /*14e20*/  IMAD.HI R3, R3, 0x2aaaaaab, RZ ;  /* 0x2aaaaaab03037827 */ /* 0x000fca00078e02ff */
[----:B------:R-:W-:-:S04]  /*14e30*/  SHF.R.U32.HI R2, RZ, 0x1f, R3 ;  /* 0x0000001fff027819 */ /* 0x000fc80000011603 */
[----:B------:R-:W-:-:S04]  /*14e40*/  LEA.HI.SX32 R2, R3, R2, 0x1c ;  /* 0x0000000203027211 */ /* 0x000fc800078fe2ff */
[----:B------:R-:W-:-:S04]  /*14e50*/  VIMNMX R5, R165, R2, !PT ;  /* 0x00000002a5057248 */ /* 0x000fc80007fe0100 */
[----:B------:R-:W-:-:S13]  /*14e60*/  ISETP.GE.AND P0, PT, R0, R5, PT ;  /* 0x000000050000720c */ /* 0x000fda0003f06270 */
[----:B------:R-:W-:Y:S05]  /*14e70*/  @!P0 BRA `(.L_x_12789) ;  /* 0x00000098001c8947 */ /* 0x000fea0003800000 */
[----:B------:R0:W5:Y:S01]  /*14e80*/  LDL.64 R2, [R1+0x170] ;  /* 0x0001700001027983 */ /* 0x0001620000100a00 */
[----:B------:R-:W-:-:S07]  /*14e90*/  IMAD.MOV.U32 R4, RZ, RZ, R0 ;  /* 0x000000ffff047224 */ /* 0x000fce00078e0000 */
.L_x_12806:
        /* <DEDUP_REMOVED lines=19> */
[----:B---3--:R-:W-:Y:S01]  /*14fd0*/  @!P1 IMAD.MOV.U32 R7, RZ, RZ, RZ ;  /* 0x000000ffff079224 */ /* 0x008fe200078e00ff */
[----:B--2---:R-:W-:-:S04]  /*14fe0*/  LOP3.LUT R0, R0, 0x1, RZ, 0xfc, !PT ;  /* 0x0000000100007812 */ /* 0x004fc800078efcff */
[----:B------:R-:W-:-:S13]  /*14ff0*/  ISETP.NE.AND P2, PT, R0, 0x3, PT ;  /* 0x000000030000780c */ /* 0x000fda0003f45270 */
[----:B-1----:R-:W-:Y:S05]  /*15000*/  @!P2 BRA `(.L_x_12791) ;  /* 0x000000000004a947 */ /* 0x002fea0003800000 */
[----:B------:R-:W-:Y:S01]  /*15010*/  BPT.TRAP 0x1 ;  /* 0x000000040000795c */ /* 0x000fe20000300000 */
.L_x_12791:
[----:B------:R-:W-:Y:S05]  /*15020*/  BSYNC B0 ;  /* 0x0000000000007941 */ /* 0x000fea0003800000 */
.L_x_12790:
        /* <DEDUP_REMOVED lines=13> */
.L_x_12793:
[----:B------:R-:W-:Y:S05]  /*15100*/  BSYNC B0 ;  /* 0x0000000000007941 */ /* 0x000fea0003800000 */
.L_x_12792:
        /* <DEDUP_REMOVED lines=8> */
.L_x_12795:
[----:B------:R-:W-:Y:S05]  /*15190*/  BSYNC B0 ;  /* 0x0000000000007941 */ /* 0x000fea0003800000 */
.L_x_12794:
        /* <DEDUP_REMOVED lines=57> */
[----:B-1----:R-:W-:Y:S05]  /*15530*/  @!P2 BRA `(.L_x_12798) ;  /* 0x000000000004a947 */ /* 0x002fea0003800000 */
[----:B------:R-:W-:Y:S01]  /*15540*/  BPT.TRAP 0x1 ;  /* 0x000000040000795c */ /* 0x000fe20000300000 */
.L_x_12798:
[----:B------:R-:W-:Y:S05]  /*15550*/  BSYNC B0 ;  /* 0x0000000000007941 */ /* 0x000fea0003800000 */
.L_x_12797:
        /* <DEDUP_REMOVED lines=10> */
.L_x_12800:
[----:B------:R-:W-:Y:S05]  /*15600*/  BSYNC B0 ;  /* 0x0000000000007941 */ /* 0x000fea0003800000 */
.L_x_12799:
[----:B------:R-:W-:Y:S04]  /*15610*/  BSSY B0, `(.L_x_12801) ;  /* 0x0000006000007945 */ /* 0x000fe80003800000 */
[----:B--2---:R-:W-:Y:S05]  /*15620*/  @P1 BRA `(.L_x_12802) ;  /* 0x0000000000101947 */ /* 0x004fea0003800000 */
[----:B-----5:R-:W-:Y:S01]  /*15630*/  IMAD R6, R6, 0x8, R9 ;  /* 0x0000000806067824 */ /* 0x020fe200078e0209 */
[----:B-1----:R-:W-:-:S04]  /*15640*/  SHF.L.U32 R7, R8, 0x1f, RZ ;  /* 0x0000001f08077819 */ /* 0x002fc800000006ff */
[----:B------:R-:W1:Y:S02]  /*15650*/  SYNCS.PHASECHK.TRANS64.TRYWAIT P1, [R6+URZ], R7 ;  /* 0x00000007060075a7 */ /* 0x000e64000802017f */
[----:B-1----:R-:W-:Y:S05]  /*15660*/  @!P1 BRA `(.L_x_12803) ;  /* 0x00000218006c9947 */ /* 0x002fea0003800000 */
.L_x_12802:
[----:B------:R-:W-:Y:S05]  /*15670*/  BSYNC B0 ;  /* 0x0000000000007941 */ /* 0x000fea0003800000 */
.L_x_12801:
        /* <DEDUP_REMOVED lines=174> */
[----:B------:R-:W1:Y:S01]  /*16160*/  S2R R74, SR_TID.X ;  /* 0x00000000004a7919 */ /* 0x000e620000002100 */
[----:B------:R-:W-:Y:S04]  /*16170*/  STL [R1+0x90], R0 ;  /* 0x0000900001007387 */ /* 0x000fe80000100800 */
[----:B------:R-:W-:Y:S01]  /*16180*/  STL [R1+0x90], R0 ;  /* 0x0000900001007387 */ /* 0x000fe20000100800 */
[----:B------:R-:W-:-:S02]  /*16190*/  WARPGROUP.DEPBAR.LE gsb0, 0x0 ;  /* 0x00008000000079c5 */ /* 0x000fc40000010000 */
[----:B------:R-:W-:-:S06]  /*161a0*/  WARPGROUP.ARRIVE ;  /* 0x00000000000079c5 */ /* 0x000fcc0000000000 */
[----:B------:R-:W-:Y:S01]  /*161b0*/  HGMMA.64x96x16.F32 R24, gdesc[UR4], R24, gsb0 ;  /* 0x01600000041879f0 */ /* 0x000fe20008000818 */
[----:B-1----:R-:W-:Y:S01]  /*161c0*/  LOP3.LUT R74, R74, 0x7f, RZ, 0xc0, !PT ;  /* 0x0000007f4a4a7812 */ /* 0x002fe200078ec0ff */
        /* <DEDUP_REMOVED lines=24> */
[----:B--2---:R-:W2:Y:S02]  /*16350*/  LDL.64 R6, [R1+0x430] ;  /* 0x0004300001067983 */ /* 0x004ea40000100a00 */
        /* <DEDUP_REMOVED lines=38> */
[----:B------:R-:W-:-:S04]  /*165c0*/  FMNMX.FTZ R8, R54, R9, !PT ;  /* 0x0000000936087209 */ /* 0x000fc80007810000 */
[----:B------:R-:W-:Y:S01]  /*165d0*/  FMNMX.FTZ R9, R55, R8, !PT ;  /* 0x0000000837097209 */ /* 0x000fe20007810000 */
[----:B------:R-:W2:Y:S03]  /*165e0*/  SHFL.BFLY PT, R11, R10, 0x2, 0x1f ;  /* 0x0c401f000a0b7f89 */ /* 0x000ea600000e0000 */
[----:B------:R-:W-:-:S04]  /*165f0*/  FMNMX.FTZ R8, R58, R9, !PT ;  /* 0x000000093a087209 */ /* 0x000fc80007810000 */
[----:B------:R-:W-:-:S04]  /*16600*/  FMNMX.FTZ R9, R59, R8, !PT ;  /* 0x000000083b097209 */ /* 0x000fc80007810000 */
[----:B------:R-:W-:-:S04]  /*16610*/  FMNMX.FTZ R8, R62, R9, !PT ;  /* 0x000000093e087209 */ /* 0x000fc80007810000 */
[----:B------:R-:W-:-:S04]  /*16620*/  FMNMX.FTZ R9, R63, R8, !PT ;  /* 0x000000083f097209 */ /* 0x000fc80007810000 */
[----:B------:R-:W-:-:S04]  /*16630*/  FMNMX.FTZ R8, R66, R9, !PT ;  /* 0x0000000942087209 */ /* 0x000fc80007810000 */
[----:B------:R-:W-:Y:S02]  /*16640*/  FMNMX.FTZ R9, R67, R8, !PT ;  /* 0x0000000843097209 */ /* 0x000fe40007810000 */
[----:B--2---:R-:W-:Y:S02]  /*16650*/  FMNMX.FTZ R13, R10, R11, !PT ;  /* 0x0000000b0a0d7209 */ /* 0x004fe40007810000 */
[----:B------:R-:W-:-:S03]  /*16660*/  FMNMX.FTZ R8, R70, R9, !PT ;  /* 0x0000000946087209 */ /* 0x000fc60007810000 */
[----:B------:R-:W2:Y:S01]  /*16670*/  SHFL.BFLY PT, R12, R13, 0x1, 0x1f ;  /* 0x0c201f000d0c7f89 */ /* 0x000ea200000e0000 */
[----:B------:R-:W-:-:S03]  /*16680*/  FMNMX.FTZ R11, R71, R8, !PT ;  /* 0x00000008470b7209 */ /* 0x000fc60007810000 */
[----:B------:R-:W4:Y:S04]  /*16690*/  LDL.64 R8, [R1+0x440] ;  /* 0x0004400001087983 */ /* 0x000f280000100a00 */
[----:B------:R-:W-:Y:S04]  /*166a0*/  STL.64 [R1+0x430], R10 ;  /* 0x0004300a01007387 */ /* 0x000fe80000100a00 */
[----:B------:R-:W3:Y:S01]  /*166b0*/  LDL R76, [R1+0x434] ;  /* 0x00043400014c7983 */ /* 0x000ee20000100800 */
[----:B--2---:R-:W-:-:S05]  /*166c0*/  FMNMX.FTZ R12, R13, R12, !PT ;  /* 0x0000000c0d0c7209 */ /* 0x004fca0007810000 */
[----:B------:R-:W-:Y:S04]  /*166d0*/  STL [R1+0x430], R12 ;  /* 0x0004300c01007387 */ /* 0x000fe80000100800 */
[----:B------:R-:W2:Y:S04]  /*166e0*/  LDL R75, [R1+0x430] ;  /* 0x00043000014b7983 */ /* 0x000ea80000100800 */
[----:B---3--:R-:W3:Y:S01]  /*166f0*/  SHFL.BFLY PT, R11, R76, 0x2, 0x1f ;  /* 0x0c401f004c0b7f89 */ /* 0x008ee200000e0000 */
[----:B--2---:R-:W-:Y:S01]  /*16700*/  FADD.FTZ R13, R6, -R75 ;  /* 0x8000004b060d7221 */ /* 0x004fe20000010000 */
[----:B------:R-:W-:Y:S01]  /*16710*/  FMUL.FTZ R75, R74, R75 ;  /* 0x0000004b4a4b7220 */ /* 0x000fe20000410000 */
[----:B---3--:R-:W-:-:S03]  /*16720*/  FMNMX.FTZ R11, R11, R76, !PT ;  /* 0x0000004c0b0b7209 */ /* 0x008fc60007810000 */
[-CC-:B------:R-:W-:Y:S02]  /*16730*/  FFMA.FTZ R73, R24, R74.reuse, -R75.reuse ;  /* 0x0000004a18497223 */ /* 0x180fe4000001084b */
[----:B------:R-:W2:Y:S01]  /*16740*/  SHFL.BFLY PT, R24, R11, 0x1, 0x1f ;  /* 0x0c201f000b187f89 */ /* 0x000ea200000e0000 */
[-CC-:B------:R-:W-:Y:S01]  /*16750*/  FFMA.FTZ R168, R25, R74.reuse, -R75.reuse ;  /* 0x0000004a19a87223 */ /* 0x180fe2000001084b */
[-C--:B------:R-:W-:Y:S01]  /*16760*/  FMUL.FTZ R13, R13, R74.reuse ;  /* 0x0000004a0d0d7220 */ /* 0x080fe20000410000 */
[-CC-:B------:R-:W-:Y:S01]  /*16770*/  FFMA.FTZ R21, R32, R74.reuse, -R75.reuse ;  /* 0x0000004a20157223 */ /* 0x180fe2000001084b */
[----:B------:R-:W-:Y:S01]  /*16780*/  MUFU.EX2 R73, R73 ;  /* 0x0000004900497308 */ /* 0x000fe20000000800 */
[----:B------:R-:W-:Y:S01]  /*16790*/  FFMA.FTZ R170, R28, R74, -R75 ;  /* 0x0000004a1caa7223 */ /* 0x000fe2000001084b */
[----:B--2---:R-:W-:-:S05]  /*167a0*/  FMNMX.FTZ R24, R11, R24, !PT ;  /* 0x000000180b187209 */ /* 0x004fca0007810000 */
[----:B------:R-:W-:Y:S01]  /*167b0*/  FMUL.FTZ R25, R24, R74 ;  /* 0x0000004a18197220 */ /* 0x000fe20000410000 */
[----:B------:R-:W-:-:S03]  /*167c0*/  FADD.FTZ R7, R7, -R24 ;  /* 0x8000001807077221 */ /* 0x000fc60000010000 */
[-CC-:B------:R-:W-:Y:S01]  /*167d0*/  FFMA.FTZ R26, R26, R74.reuse, -R25.reuse ;  /* 0x0000004a1a1a7223 */ /* 0x180fe20000010819 */
[----:B------:R-:W-:Y:S01]  /*167e0*/  FMUL.FTZ R7, R74, R7 ;  /* 0x000000074a077220 */ /* 0x000fe20000410000 */
        /* <DEDUP_REMOVED lines=8> */
[----:B------:R-:W2:Y:S08]  /*16870*/  MUFU.EX2 R169, R169 ;  /* 0x000000a900a97308 */ /* 0x000eb00000000800 */
[----:B------:R-:W3:Y:S01]  /*16880*/  MUFU.EX2 R168, R168 ;  /* 0x000000a800a87308 */ /* 0x000ee20000000800 */
[----:B------:R-:W-:-:S07]  /*16890*/  FFMA.FTZ R211, R35, R74, -R25 ;  /* 0x0000004a23d37223 */ /* 0x000fce0000010819 */
[----:B------:R-:W0:Y:S01]  /*168a0*/  MUFU.EX2 R171, R171 ;  /* 0x000000ab00ab7308 */ /* 0x000e220000000800 */
[----:B------:R-:W-:-:S07]  /*168b0*/  FFMA.FTZ R190, R33, R74, -R75 ;  /* 0x0000004a21be7223 */ /* 0x000fce000001084b */
[----:B------:R-:W1:Y:S01]  /*168c0*/  MUFU.EX2 R170, R170 ;  /* 0x000000aa00aa7308 */ /* 0x000e620000000800 */
[----:B----4-:R-:W-:Y:S01]  /*168d0*/  FFMA.FTZ R6, R9, R32, R26 ;  /* 0x0000002009067223 */ /* 0x010fe2000001001a */
[----:B------:R-:W-:-:S06]  /*168e0*/  FFMA.FTZ R209, R38, R74, -R25 ;  /* 0x0000004a26d17223 */ /* 0x000fcc0000010819 */
[----:B------:R-:W4:Y:S01]  /*168f0*/  MUFU.EX2 R28, R28 ;  /* 0x0000001c001c7308 */ /* 0x000f220000000800 */
[----:B------:R-:W-:Y:S01]  /*16900*/  FFMA.FTZ R7, R72, R8, R73 ;  /* 0x0000000848077223 */ /* 0x000fe20000010049 */
[----:B------:R-:W-:-:S06]  /*16910*/  FFMA.FTZ R20, R36, R74, -R75 ;  /* 0x0000004a24147223 */ /* 0x000fcc000001084b */
[----:B------:R-:W4:Y:S01]  /*16920*/  MUFU.EX2 R29, R29 ;  /* 0x0000001d001d7308 */ /* 0x000f220000000800 */
        /* <DEDUP_REMOVED lines=9> */
[----:B-1----:R-:W-:Y:S01]  /*169c0*/  FADD.FTZ R6, R170, R7 ;  /* 0x00000007aa067221 */ /* 0x002fe20000010000 */
[----:B------:R-:W-:-:S06]  /*169d0*/  FFMA.FTZ R16, R40, R74, -R75 ;  /* 0x0000004a28107223 */ /* 0x000fcc000001084b */
[----:B------:R-:W1:Y:S01]  /*169e0*/  MUFU.EX2 R190, R190 ;  /* 0x000000be00be7308 */ /* 0x000e620000000800 */
[----:B----4-:R-:W-:Y:S01]  /*169f0*/  FADD.FTZ R9, R28, R9 ;  /* 0x000000091c097221 */ /* 0x010fe20000010000 */
[----:B------:R-:W-:-:S06]  /*16a00*/  FFMA.FTZ R207, R43, R74, -R25 ;  /* 0x0000004a2bcf7223 */ /* 0x000fcc0000010819 */
[----:B------:R-:W4:Y:S01]  /*16a10*/  MUFU.EX2 R209, R209 ;  /* 0x000000d100d17308 */ /* 0x000f220000000800 */
[----:B------:R-:W-:Y:S01]  /*16a20*/  FADD.FTZ R6, R29, R6 ;  /* 0x000000061d067221 */ /* 0x000fe20000010000 */
        /* <DEDUP_REMOVED lines=75> */
[----:B---3--:R-:W-:-:S06]  /*16ee0*/  FADD.FTZ R6, R12, R7 ;  /* 0x000000070c067221 */ /* 0x008fcc0000010000 */
[----:B------:R-:W2:Y:S01]  /*16ef0*/  MUFU.EX2 R202, R202 ;  /* 0x000000ca00ca7308 */ /* 0x000ea20000000800 */
[----:B------:R-:W-:-:S07]  /*16f00*/  FFMA.FTZ R198, R70, R74, -R25 ;  /* 0x0000004a46c67223 */ /* 0x000fce0000010819 */
[----:B------:R-:W3:Y:S01]  /*16f10*/  MUFU.EX2 R184, R184 ;  /* 0x000000b800b87308 */ /* 0x000ee20000000800 */
[----:B------:R-:W-:Y:S01]  /*16f20*/  FFMA.FTZ R68, R68, R74, -R75 ;  /* 0x0000004a44447223 */ /* 0x000fe2000001084b */
[----:B0-----:R-:W-:-:S06]  /*16f30*/  FADD.FTZ R7, R201, R8 ;  /* 0x00000008c9077221 */ /* 0x001fcc0000010000 */
[----:B------:R-:W0:Y:S01]  /*16f40*/  MUFU.EX2 R197, R197 ;  /* 0x000000c500c57308 */ /* 0x000e220000000800 */
[----:B-1----:R-:W-:Y:S01]  /*16f50*/  FADD.FTZ R6, R183, R6 ;  /* 0x00000006b7067221 */ /* 0x002fe20000010000 */
[----:B------:R-:W-:-:S06]  /*16f60*/  FFMA.FTZ R177, R69, R74, -R75 ;  /* 0x0000004a45b17223 */ /* 0x000fcc000001084b */
[----:B------:R-:W1:Y:S01]  /*16f70*/  MUFU.EX2 R10, R10 ;  /* 0x0000000a000a7308 */ /* 0x000e620000000800 */
[----:B------:R-:W-:Y:S01]  /*16f80*/  FFMA.FTZ R204, R71, R74, -R25 ;  /* 0x0000004a47cc7223 */ /* 0x000fe20000010819 */
[----:B----4-:R-:W-:-:S06]  /*16f90*/  FADD.FTZ R9, R196, R7 ;  /* 0x00000007c4097221 */ /* 0x010fcc0000010000 */
[----:B------:R-:W4:Y:S01]  /*16fa0*/  MUFU.EX2 R203, R203 ;  /* 0x000000cb00cb7308 */ /* 0x000f220000000800 */
[----:B------:R-:W-:-:S07]  /*16fb0*/  FADD.FTZ R7, R13, R6 ;  /* 0x000000060d077221 */ /* 0x000fce0000010000 */
[----:B------:R-:W4:Y:S01]  /*16fc0*/  MUFU.EX2 R182, R182 ;  /* 0x000000b600b67308 */ /* 0x000f220000000800 */
[----:B--2---:R-:W-:Y:S01]  /*16fd0*/  FADD.FTZ R6, R202, R9 ;  /* 0x00000009ca067221 */ /* 0x004fe20000010000 */
[----:B---3--:R-:W-:-:S06]  /*16fe0*/  FADD.FTZ R7, R184, R7 ;  /* 0x00000007b8077221 */ /* 0x008fcc0000010000 */
[----:B------:R-:W-:Y:S08]  /*16ff0*/  MUFU.EX2 R11, R68 ;  /* 0x00000044000b7308 */ /* 0x000ff00000000800 */
[----:B------:R-:W2:Y:S01]  /*17000*/  MUFU.EX2 R198, R198 ;  /* 0x000000c600c67308 */ /* 0x000ea20000000800 */
[----:B0-----:R-:W-:Y:S01]  /*17010*/  FADD.FTZ R6, R197, R6 ;  /* 0x00000006c5067221 */ /* 0x001fe20000010000 */
[----:B-1----:R-:W-:-:S06]  /*17020*/  FADD.FTZ R7, R10, R7 ;  /* 0x000000070a077221 */ /* 0x002fcc0000010000 */
[----:B------:R-:W0:Y:S08]  /*17030*/  MUFU.EX2 R177, R177 ;  /* 0x000000b100b17308 */ /* 0x000e300000000800 */
[----:B------:R-:W1:Y:S01]  /*17040*/  MUFU.EX2 R204, R204 ;  /* 0x000000cc00cc7308 */ /* 0x000e620000000800 */
[----:B----4-:R-:W-:Y:S01]  /*17050*/  FADD.FTZ R9, R203, R6 ;  /* 0x00000006cb097221 */ /* 0x010fe20000010000 */
[----:B------:R-:W-:-:S03]  /*17060*/  FADD.FTZ R6, R182, R7 ;  /* 0x00000007b6067221 */ /* 0x000fc60000010000 */
[----:B--2---:R-:W-:Y:S01]  /*17070*/  FADD.FTZ R9, R198, R9 ;  /* 0x00000009c6097221 */ /* 0x004fe20000010000 */
[----:B------:R-:W-:-:S04]  /*17080*/  FADD.FTZ R6, R11, R6 ;  /* 0x000000060b067221 */ /* 0x000fc80000010000 */
[----:B0-----:R-:W-:Y:S01]  /*17090*/  FADD.FTZ R8, R177, R6 ;  /* 0x00000006b1087221 */ /* 0x001fe20000010000 */
[----:B------:R-:W-:Y:S01]  /*170a0*/  STL [R1+0x434], R24 ;  /* 0x0004341801007387 */ /* 0x000fe20000100800 */
[----:B-1----:R-:W-:-:S05]  /*170b0*/  FADD.FTZ R9, R204, R9 ;  /* 0x00000009cc097221 */ /* 0x002fca0000010000 */
        /* <DEDUP_REMOVED lines=12> */
[----:B------:R-:W3:Y:S04]  /*17180*/  LD.E R149, desc[UR42][R18.64+0x414] ;  /* 0x0004142a12957980 */ /* 0x000ee8000c101900 */
[----:B0-----:R-:W4:Y:S04]  /*17190*/  LD.E R9, desc[UR42][R18.64+0x230] ;  /* 0x0002302a12097980 */ /* 0x001f28000c101900 */
        /* <DEDUP_REMOVED lines=60> */
[----:B------:R-:W-:Y:S01]  /*17560*/  ULOP3.LUT UR6, UR4, 0x8, URZ, 0xfc, !UPT ;  /* 0x0000000804067892 */ /* 0x000fe2000f8efc3f */
[----:B------:R-:W-:-:S05]  /*17570*/  IMAD.U32 R179, RZ, RZ, UR5 ;  /* 0x00000005ffb37e24 */ /* 0x000fca000f8e00ff */
[----:B------:R-:W-:Y:S02]  /*17580*/  IMAD.U32 R178, RZ, RZ, UR6 ;  /* 0x00000006ffb27e24 */ /* 0x000fe4000f8e00ff */
[C---:B---3--:R-:W-:Y:S01]  /*17590*/  FMUL.FTZ R149, R72.reuse, R149 ;  /* 0x0000009548957220 */ /* 0x048fe20000410000 */
[C---:B----4-:R-:W-:Y:S01]  /*175a0*/  FMUL.FTZ R9, R72.reuse, R9 ;  /* 0x0000000948097220 */ /* 0x050fe20000410000 */
        /* <DEDUP_REMOVED lines=122> */
[----:B0-----:R-:W3:Y:S01]  /*17d50*/  LD.E R9, desc[UR42][R178.64] ;  /* 0x0000002ab2097980 */ /* 0x001ee2000c101900 */
[----:B------:R-:W-:Y:S01]  /*17d60*/  ULOP3.LUT UR4, UR4, 0xc, URZ, 0xfc, !UPT ;  /* 0x0000000c04047892 */ /* 0x000fe2000f8efc3f */
[----:B------:R-:W-:-:S05]  /*17d70*/  IMAD.U32 R181, RZ, RZ, UR5 ;  /* 0x00000005ffb57e24 */ /* 0x000fca000f8e00ff */
[----:B------:R-:W-:Y:S02]  /*17d80*/  IMAD.U32 R180, RZ, RZ, UR4 ;  /* 0x00000004ffb47e24 */ /* 0x000fe4000f8e00ff */
[----:B---3--:R-:W-:-:S05]  /*17d90*/  FMUL.FTZ R9, R32, R9 ;  /* 0x0000000920097220 */ /* 0x008fca0000410000 */
[----:B------:R0:W-:Y:S04]  /*17da0*/  ST.E desc[UR42][R178.64], R9 ;  /* 0x00000009b2007985 */ /* 0x0001e8000c10192a */
[----:B-1----:R-:W3:Y:S02]  /*17db0*/  LD.E R25, desc[UR42][R180.64] ;  /* 0x0000002ab4197980 */ /* 0x002ee4000c101900 */
[----:B---3--:R-:W-:-:S05]  /*17dc0*/  FMUL.FTZ R25, R32, R25 ;  /* 0x0000001920197220 */ /* 0x008fca0000410000 */
[----:B------:R1:W-:Y:S04]  /*17dd0*/  ST.E desc[UR42][R180.64], R25 ;  /* 0x00000019b4007985 */ /* 0x0003e8000c10192a */
[----:B------:R-:W3:Y:S04]  /*17de0*/  LD.E R149, desc[UR42][R18.64+0x41c] ;  /* 0x00041c2a12957980 */ /* 0x000ee8000c101900 */
[----:B--2---:R-:W2:Y:S04]  /*17df0*/  LD.E R27, desc[UR42][R18.64+0x238] ;  /* 0x0002382a121b7980 */ /* 0x004ea8000c101900 */
[----:B------:R-:W4:Y:S04]  /*17e00*/  LD.E R31, desc[UR42][R18.64+0x23c] ;  /* 0x00023c2a121f7980 */ /* 0x000f28000c101900 */
[----:B------:R-:W4:Y:S04]  /*17e10*/  LD.E R33, desc[UR42][R18.64+0x248] ;  /* 0x0002482a12217980 */ /* 0x000f28000c101900 */
[----:B------:R-:W4:Y:S04]  /*17e20*/  LD.E R35, desc[UR42][R18.64+0x24c] ;  /* 0x00024c2a12237980 */ /* 0x000f28000c101900 */
[----:B------:R-:W4:Y:S04]  /*17e30*/  LD.E R37, desc[UR42][R18.64+0x258] ;  /* 0x0002582a12257980 */ /* 0x000f28000c101900 */
[----:B------:R-:W4:Y:S04]  /*17e40*/  LD.E R39, desc[UR42][R18.64+0x25c] ;  /* 0x00025c2a12277980 */ /* 0x000f28000c101900 */
[----:B0-----:R-:W4:Y:S04]  /*17e50*/  LD.E R9, desc[UR42][R18.64+0x268] ;  /* 0x0002682a12097980 */ /* 0x001f28000c101900 */
        /* <DEDUP_REMOVED lines=54> */
[C---:B---3--:R-:W-:Y:S01]  /*181c0*/  FMUL.FTZ R149, R32.reuse, R149 ;  /* 0x0000009520957220 */ /* 0x048fe20000410000 */
[C---:B--2---:R-:W-:Y:S01]  /*181d0*/  FMUL.FTZ R27, R32.reuse, R27 ;  /* 0x0000001b201b7220 */ /* 0x044fe20000410000 */
        /* <DEDUP_REMOVED lines=131> */
[----:B------:R-:W2:Y:S04]  /*18a10*/  LD.E R37, desc[UR42][R180.64] ;  /* 0x0000002ab4257980 */ /* 0x000ea8000c101900 */
[----:B--2---:R2:W-:Y:S04]  /*18a20*/  ST.E desc[UR42][R180.64], R37 ;  /* 0x00000025b4007985 */ /* 0x0045e8000c10192a */
[----:B------:R-:W4:Y:S04]  /*18a30*/  LD.E R39, desc[UR42][R18.64+0x230] ;  /* 0x0002302a12277980 */ /* 0x000f28000c101900 */
[----:B------:R-:W4:Y:S04]  /*18a40*/  LD.E R41, desc[UR42][R18.64+0x234] ;  /* 0x0002342a12297980 */ /* 0x000f28000c101900 */
[----:B------:R-:W4:Y:S04]  /*18a50*/  LD.E R27, desc[UR42][R18.64+0x238] ;  /* 0x0002382a121b7980 */ /* 0x000f28000c101900 */
[----:B0-----:R-:W4:Y:S04]  /*18a60*/  LD.E R31, desc[UR42][R18.64+0x23c] ;  /* 0x00023c2a121f7980 */ /* 0x001f28000c101900 */
[----:B-1----:R-:W4:Y:S04]  /*18a70*/  LD.E R33, desc[UR42][R18.64+0x240] ;  /* 0x0002402a12217980 */ /* 0x002f28000c101900 */
[----:B------:R-:W4:Y:S04]  /*18a80*/  LD.E R43, desc[UR42][R18.64+0x244] ;  /* 0x0002442a122b7980 */ /* 0x000f28000c101900 */
[----:B---3--:R-:W3:Y:S04]  /*18a90*/  LD.E R35, desc[UR42][R18.64+0x248] ;  /* 0x0002482a12237980 */ /* 0x008ee8000c101900 */
[----:B------:R-:W3:Y:S04]  /*18aa0*/  LD.E R45, desc[UR42][R18.64+0x24c] ;  /* 0x00024c2a122d7980 */ /* 0x000ee8000c101900 */
        /* <DEDUP_REMOVED lines=67> */
[----:B----4-:R0:W-:Y:S04]  /*18ee0*/  ST.E desc[UR42][R18.64+0x230], R39 ;  /* 0x0002302712007985 */ /* 0x0101e8000c10192a */
[----:B------:R1:W-:Y:S04]  /*18ef0*/  ST.E desc[UR42][R18.64+0x234], R41 ;  /* 0x0002342912007985 */ /* 0x0003e8000c10192a */
        /* <DEDUP_REMOVED lines=51> */
[----:B------:R-:W-:Y:S04]  /*19230*/  ST.E desc[UR42][R18.64+0x240], R33 ;  /* 0x0002402112007985 */ /* 0x000fe8000c10192a */
[----:B------:R-:W-:Y:S04]  /*19240*/  ST.E desc[UR42][R18.64+0x244], R43 ;  /* 0x0002442b12007985 */ /* 0x000fe8000c10192a */
[----:B---3--:R-:W-:Y:S04]  /*19250*/  ST.E desc[UR42][R18.64+0x248], R35 ;  /* 0x0002482312007985 */ /* 0x008fe8000c10192a */
[----:B------:R-:W-:Y:S04]  /*19260*/  ST.E desc[UR42][R18.64+0x24c], R45 ;  /* 0x00024c2d12007985 */ /* 0x000fe8000c10192a */
[----:B--2---:R-:W-:Y:S04]  /*19270*/  ST.E desc[UR42][R18.64+0x250], R37 ;  /* 0x0002502512007985 */ /* 0x004fe8000c10192a */
        /* <DEDUP_REMOVED lines=115> */
[----:B0-----:R-:W4:Y:S01]  /*199b0*/  LDL R24, [R1+0x88] ;  /* 0x0000880001187983 */ /* 0x001f220000100800 */
[----:B------:R-:W-:Y:S01]  /*199c0*/  IMAD R8, R25, 0xc00, R8 ;  /* 0x00000c0019087824 */ /* 0x000fe200078e0208 */
[----:B------:R-:W-:-:S02]  /*199d0*/  F2FP.F16.F32.PACK_AB R168, R168, R73 ;  /* 0x00000049a8a8723e */ /* 0x000fc400000000ff */
[----:B------:R-:W-:Y:S01]  /*199e0*/  F2FP.F16.F32.PACK_AB R169, R169, R26 ;  /* 0x0000001aa9a9723e */ /* 0x000fe200000000ff */
[----:B-1----:R-:W4:Y:S01]  /*199f0*/  LD.E R30, desc[UR42][R18.64+0x238] ;  /* 0x0002382a121e7980 */ /* 0x002f22000c101900 */
[----:B------:R-:W-:Y:S02]  /*19a00*/  F2FP.F16.F32.PACK_AB R170, R29, R170 ;  /* 0x000000aa1daa723e */ /* 0x000fe400000000ff */
[----:B------:R-:W-:Y:S01]  /*19a10*/  F2FP.F16.F32.PACK_AB R171, R28, R171 ;  /* 0x000000ab1cab723e */ /* 0x000fe200000000ff */
[----:B------:R-:W4:Y:S04]  /*19a20*/  LD.E R29, desc[UR42][R18.64+0x234] ;  /* 0x0002342a121d7980 */ /* 0x000f28000c101900 */
[----:B------:R-:W4:Y:S04]  /*19a30*/  LD.E R28, desc[UR42][R18.64+0x230] ;  /* 0x0002302a121c7980 */ /* 0x000f28000c101900 */
[----:B------:R-:W4:Y:S04]  /*19a40*/  LD.E R31, desc[UR42][R18.64+0x23c] ;  /* 0x00023c2a121f7980 */ /* 0x000f28000c101900 */
        /* <DEDUP_REMOVED lines=126> */
[----:B------:R-:W-:Y:S01]  /*1a230*/  R2UR UR7, R9 ;  /* 0x00000000090772ca */ /* 0x000fe200000e0000 */
[----:B------:R-:W-:Y:S01]  /*1a240*/  VOTEU.ANY UP0, P1 ;  /* 0x00000000003f7886 */ /* 0x000fe20000800100 */
[----:B--2---:R-:W-:-:S11]  /*1a250*/  WARPGROUP.ARRIVE ;  /* 0x00000000000079c5 */ /* 0x004fd60000000000 */
[----:B------:R-:W-:Y:S03]  /*1a260*/  HGMMA.64x256x16.F32 R24, R168, gdesc[UR4].tnspB, R24, UP0, gsb0 ;  /* 0x43e00004a8187df0 */ /* 0x000fe6000b800818 */
[----:B------:R-:W-:Y:S02]  /*1a270*/  WARPGROUP.DEPBAR.LE gsb0, 0x0 ;  /* 0x00008000000079c5 */ /* 0x000fe40000010000 */
[----:B------:R-:W-:Y:S02]  /*1a280*/  VIADD R168, R8, 0x80 ;  /* 0x0000008008a87836 */ /* 0x000fe40000000000 */
[----:B------:R-:W-:Y:S01]  /*1a290*/  IMAD.MOV.U32 R169, RZ, RZ, R9 ;  /* 0x000000ffffa97224 */ /* 0x000fe200078e0009 */
[----:B------:R-:W-:Y:S02]  /*1a2a0*/  ST.E desc[UR42][R18.64+0x220], R24 ;  /* 0x0002201812007985 */ /* 0x000fe4000c10192a */
[----:B------:R-:W-:-:S02]  /*1a2b0*/  R2UR UR6, R168 ;  /* 0x00000000a80672ca */ /* 0x000fc400000e0000 */
[----:B------:R-:W-:Y:S01]  /*1a2c0*/  R2UR UR7, R169 ;  /* 0x00000000a90772ca */ /* 0x000fe200000e0000 */
[----:B------:R-:W-:Y:S01]  /*1a2d0*/  ST.E desc[UR42][R6.64], R25 ;  /* 0x0000001906007985 */ /* 0x000fe2000c10192a */
[----:B------:R-:W-:Y:S02]  /*1a2e0*/  F2FP.F16.F32.PACK_AB R168, R190, R21 ;  /* 0x00000015bea8723e */ /* 0x000fe400000000ff */
        /* <DEDUP_REMOVED lines=132> */
[----:B------:R-:W-:Y:S01]  /*1ab30*/  IMAD.MOV.U32 R21, RZ, RZ, R9 ;  /* 0x000000ffff157224 */ /* 0x000fe200078e0009 */
[----:B------:R-:W-:Y:S02]  /*1ab40*/  STL [R1+0x88], R0 ;  /* 0x0000880001007387 */ /* 0x000fe40000100800 */
[----:B------:R-:W-:Y:S02]  /*1ab50*/  R2UR UR6, R20 ;  /* 0x00000000140672ca */ /* 0x000fe400000e0000 */
[----:B------:R-:W-:Y:S01]  /*1ab60*/  R2UR UR7, R21 ;  /* 0x00000000150772ca */ /* 0x000fe200000e0000 */
        /* <DEDUP_REMOVED lines=280> */
[----:B------:R-:W-:Y:S01]  /*1bcf0*/  VIADD R8, R8, 0x280 ;  /* 0x0000028008087836 */ /* 0x000fe20000000000 */
[----:B------:R-:W-:-:S02]  /*1bd00*/  WARPGROUP.DEPBAR.LE gsb0, 0x0 ;  /* 0x00008000000079c5 */ /* 0x000fc40000010000 */
        /* <DEDUP_REMOVED lines=403> */
[----:B------:R-:W2:Y:S04]  /*1d640*/  LD.E R9, desc[UR42][R18.64+0x220] ;  /* 0x0002202a12097980 */ /* 0x000ea8000c101900 */
[----:B--2---:R2:W-:Y:S04]  /*1d650*/  ST.E desc[UR42][R18.64+0x220], R9 ;  /* 0x0002200912007985 */ /* 0x0045e8000c10192a */
[----:B------:R-:W3:Y:S04]  /*1d660*/  LD.E R11, desc[UR42][R6.64] ;  /* 0x0000002a060b7980 */ /* 0x000ee8000c101900 */
[----:B---3--:R3:W-:Y:S04]  /*1d670*/  ST.E desc[UR42][R6.64], R11 ;  /* 0x0000000b06007985 */ /* 0x0087e8000c10192a */
[----:B------:R-:W4:Y:S04]  /*1d680*/  LD.E R13, desc[UR42][R178.64] ;  /* 0x0000002ab20d7980 */ /* 0x000f28000c101900 */
[----:B----4-:R4:W-:Y:S04]  /*1d690*/  ST.E desc[UR42][R178.64], R13 ;  /* 0x0000000db2007985 */ /* 0x0109e8000c10192a */
[----:B------:R-:W2:Y:S04]  /*1d6a0*/  LD.E R15, desc[UR42][R180.64] ;  /* 0x0000002ab40f7980 */ /* 0x000ea8000c101900 */
[----:B--2---:R2:W-:Y:S04]  /*1d6b0*/  ST.E desc[UR42][R180.64], R15 ;  /* 0x0000000fb4007985 */ /* 0x0045e8000c10192a */
[----:B------:R-:W2:Y:S04]  /*1d6c0*/  LD.E R17, desc[UR42][R18.64+0x230] ;  /* 0x0002302a12117980 */ /* 0x000ea8000c101900 */
[----:B------:R-:W2:Y:S04]  /*1d6d0*/  LD.E R21, desc[UR42][R18.64+0x234] ;  /* 0x0002342a12157980 */ /* 0x000ea8000c101900 */
[----:B0-----:R-:W2:Y:S04]  /*1d6e0*/  LD.E R25, desc[UR42][R18.64+0x238] ;  /* 0x0002382a12197980 */ /* 0x001ea8000c101900 */
[----:B-1----:R-:W2:Y:S04]  /*1d6f0*/  LD.E R27, desc[UR42][R18.64+0x23c] ;  /* 0x00023c2a121b7980 */ /* 0x002ea8000c101900 */
[----:B------:R-:W2:Y:S04]  /*1d700*/  LD.E R9, desc[UR42][R18.64+0x240] ;  /* 0x0002402a12097980 */ /* 0x000ea8000c101900 */
[----:B------:R-:W2:Y:S04]  /*1d710*/  LD.E R29, desc[UR42][R18.64+0x244] ;  /* 0x0002442a121d7980 */ /* 0x000ea8000c101900 */
[----:B---3--:R-:W3:Y:S04]  /*1d720*/  LD.E R7, desc[UR42][R18.64+0x248] ;  /* 0x0002482a12077980 */ /* 0x008ee8000c101900 */
[----:B------:R-:W3:Y:S04]  /*1d730*/  LD.E R11, desc[UR42][R18.64+0x24c] ;  /* 0x00024c2a120b7980 */ /* 0x000ee8000c101900 */
[----:B----4-:R-:W4:Y:S04]  /*1d740*/  LD.E R13, desc[UR42][R18.64+0x250] ;  /* 0x0002502a120d7980 */ /* 0x010f28000c101900 */
        /* <DEDUP_REMOVED lines=247> */
.L_x_12805:
[----:B------:R-:W-:Y:S05]  /*1e6c0*/  BSYNC B0 ;  /* 0x0000000000007941 */ /* 0x000fea0003800000 */
.L_x_12804:
[----:B------:R-:W-:Y:S05]  /*1e6d0*/  @P0 BRA `(.L_x_12806) ;  /* 0xffffff6400f00947 */ /* 0x000fea000383ffff */
[----:B01----:R-:W-:-:S07]  /*1e6e0*/  IMAD.MOV.U32 R0, RZ, RZ, R4 ;  /* 0x000000ffff007224 */ /* 0x003fce00078e0004 */
.L_x_12789:
[----:B------:R-:W-:-:S13]  /*1e6f0*/  ISETP.GE.AND P0, PT, R0, R165, PT ;  /* 0x000000a50000720c */ /* 0x000fda0003f06270 */
[----:B------:R-:W-:Y:S05]  /*1e700*/  @!P0 BRA `(.L_x_12807) ;  /* 0x000000ac003c8947 */ /* 0x000fea0003800000 */
[----:B------:R0:W5:Y:S02]  /*1e710*/  LDL.64 R2, [R1+0x170] ;  /* 0x0001700001027983 */ /* 0x0001640000100a00 */
.L_x_12834:
        /* <DEDUP_REMOVED lines=21> */
.L_x_12809:
[----:B------:R-:W-:Y:S05]  /*1e870*/  BSYNC B0 ;  /* 0x0000000000007941 */ /* 0x000fea0003800000 */
.L_x_12808:
        /* <DEDUP_REMOVED lines=13> */
.L_x_12811:
[----:B------:R-:W-:Y:S05]  /*1e950*/  BSYNC B0 ;  /* 0x0000000000007941 */ /* 0x000fea0003800000 */
.L_x_12810:
        /* <DEDUP_REMOVED lines=8> */
.L_x_12813:
[----:B------:R-:W-:Y:S05]  /*1e9e0*/  BSYNC B0 ;  /* 0x0000000000007941 */ /* 0x000fea0003800000 */
.L_x_12812:
[----:B-1---5:R-:W2:Y:S04]  /*1e9f0*/  LD.E R7, desc[UR42][R2.64] ;  /* 0x0000002a02077980 */ /* 0x022ea8000c101900 */
[----:B------:R-:W2:Y:S01]  /*1ea00*/  LDL.64 R10, [R1+0xa0] ;  /* 0x0000a000010a7983 */ /* 0x000ea20000100a00 */
[----:B------:R-:W-:Y:S05]  /*1ea10*/  WARPSYNC.ALL ;  /* 0x0000000000007948 */ /* 0x000fea0003800000 */
[----:B------:R-:W3:Y:S04]  /*1ea20*/  LDL.64 R4, [R1+0x98] ;  /* 0x0000980001047983 */ /* 0x000ee80000100a00 */
[----:B------:R-:W4:Y:S04]  /*1ea30*/  LDL.64 R8, [R1+0x98] ;  /* 0x0000980001087983 */ /* 0x000f280000100a00 */
        /* <DEDUP_REMOVED lines=8> */
[----:B------:R-:W-:Y:S01]  /*1eac0*/  VIADD R10, R6, 0x2 ;  /* 0x00000002060a7836 */ /* 0x000fe20000000000 */
[----:B------:R1:W-:Y:S01]  /*1ead0*/  STL [R1+0x80], RZ ;  /* 0x000080ff01007387 */ /* 0x0003e20000100800 */
[----:B---3--:R-:W-:Y:S02]  /*1eae0*/  R2UR UR4, R4 ;  /* 0x00000000040472ca */ /* 0x008fe400000e0000 */
[----:B------:R-:W-:-:S13]  /*1eaf0*/  R2UR UR5, R5 ;  /* 0x00000000050572ca */ /* 0x000fda00000e0000 */
[----:B------:R-:W-:Y:S01]  /*1eb00*/  HGMMA.64x96x16.F32 R24, gdesc[UR4], RZ, !UPT, gsb0 ;  /* 0x01600000041879f0 */ /* 0x000fe2000c0008ff */
[----:B----4-:R-:W-:Y:S02]  /*1eb10*/  VIADD R8, R8, 0x2 ;  /* 0x0000000208087836 */ /* 0x010fe40000000000 */
[----:B------:R-:W-:Y:S01]  /*1eb20*/  IMAD.MOV.U32 R4, RZ, RZ, 0x1 ;  /* 0x00000001ff047424 */ /* 0x000fe200078e00ff */
[----:B------:R-:W-:Y:S02]  /*1eb30*/  R2UR UR6, R10 ;  /* 0x000000000a0672ca */ /* 0x000fe400000e0000 */
[----:B------:R-:W-:Y:S02]  /*1eb40*/  R2UR UR7, R11 ;  /* 0x000000000b0772ca */ /* 0x000fe400000e0000 */
[----:B------:R-:W-:Y:S02]  /*1eb50*/  R2UR UR4, R8 ;  /* 0x00000000080472ca */ /* 0x000fe400000e0000 */
[----:B------:R-:W-:Y:S01]  /*1eb60*/  R2UR UR5, R9 ;  /* 0x00000000090572ca */ /* 0x000fe200000e0000 */
[----:B------:R1:W-:Y:S04]  /*1eb70*/  STL [R1+0x80], R4 ;  /* 0x0000800401007387 */ /* 0x0003e80000100800 */
[----:B------:R1:W-:Y:S04]  /*1eb80*/  STL [R1+0x80], R4 ;  /* 0x0000800401007387 */ /* 0x0003e80000100800 */
[----:B------:R1:W-:Y:S04]  /*1eb90*/  STL [R1+0x80], R4 ;  /* 0x0000800401007387 */ /* 0x0003e80000100800 */
[----:B------:R1:W-:Y:S01]  /*1eba0*/  STL [R1+0x80], R4 ;  /* 0x0000800401007387 */ /* 0x0003e20000100800 */
[----:B------:R-:W-:-:S03]  /*1ebb0*/  WARPGROUP.DEPBAR.LE gsb0, 0x0 ;  /* 0x00008000000079c5 */ /* 0x000fc60000010000 */
[----:B------:R1:W5:Y:S04]  /*1ebc0*/  LD.E R5, desc[UR42][R2.64] ;  /* 0x0000002a02057980 */ /* 0x000368000c101900 */
[----:B------:R1:W5:Y:S01]  /*1ebd0*/  LD.E R7, desc[UR42][R2.64+0x4] ;  /* 0x0000042a02077980 */ /* 0x000362000c101900 */
[----:B------:R-:W-:-:S06]  /*1ebe0*/  WARPGROUP.ARRIVE ;  /* 0x00000000000079c5 */ /* 0x000fcc0000000000 */
        /* <DEDUP_REMOVED lines=12> */
[----:B--2---:R-:W-:Y:S02]  /*1ecb0*/  VIADD R14, R14, 0x6 ;  /* 0x000000060e0e7836 */ /* 0x004fe40000000000 */
[----:B------:R-:W-:Y:S01]  /*1ecc0*/  IMAD.MOV.U32 R9, RZ, RZ, R11 ;  /* 0x000000ffff097224 */ /* 0x000fe200078e000b */
[----:B------:R-:W-:Y:S02]  /*1ecd0*/  R2UR UR6, R8 ;  /* 0x00000000080672ca */ /* 0x000fe400000e0000 */
[----:B------:R-:W-:Y:S02]  /*1ece0*/  R2UR UR4, R14 ;  /* 0x000000000e0472ca */ /* 0x000fe400000e0000 */
[----:B------:R-:W-:Y:S02]  /*1ecf0*/  R2UR UR7, R9 ;  /* 0x00000000090772ca */ /* 0x000fe400000e0000 */
[----:B------:R-:W-:-:S02]  /*1ed00*/  R2UR UR5, R15 ;  /* 0x000000000f0572ca */ /* 0x000fc400000e0000 */
[----:B------:R-:W-:Y:S01]  /*1ed10*/  LOP3.LUT R16, R16, 0x1, RZ, 0xfc, !PT ;  /* 0x0000000110107812 */ /* 0x000fe200078efcff */
[----:B------:R-:W-:Y:S02]  /*1ed20*/  WARPGROUP.DEPBAR.LE gsb0, 0x0 ;  /* 0x00008000000079c5 */ /* 0x000fe40000010000 */
[----:B------:R-:W-:-:S08]  /*1ed30*/  WARPGROUP.ARRIVE ;  /* 0x00000000000079c5 */ /* 0x000fd00000000000 */
[----:B------:R-:W-:Y:S01]  /*1ed40*/  HGMMA.64x96x16.F32 R24, gdesc[UR4], R24, gsb0 ;  /* 0x01600000041879f0 */ /* 0x000fe20008000818 */
[----:B------:R-:W-:Y:S01]  /*1ed50*/  ISETP.NE.AND P1, PT, R16, 0x3, PT ;  /* 0x000000031000780c */ /* 0x000fe20003f25270 */
[----:B------:R-:W-:Y:S01]  /*1ed60*/  BSSY B0, `(.L_x_12815) ;  /* 0x0000004000007945 */ /* 0x000fe20003800000 */
[----:B------:R-:W-:-:S11]  /*1ed70*/  WARPGROUP.DEPBAR.LE gsb0, 0x0 ;  /* 0x00008000000079c5 */ /* 0x000fd60000010000 */
[----:B-1----:R-:W-:Y:S05]  /*1ed80*/  @!P1 BRA `(.L_x_12816) ;  /* 0x0000000000049947 */ /* 0x002fea0003800000 */
[----:B------:R-:W-:Y:S01]  /*1ed90*/  BPT.TRAP 0x1 ;  /* 0x000000040000795c */ /* 0x000fe20000300000 */
.L_x_12816:
[----:B------:R-:W-:Y:S05]  /*1eda0*/  BSYNC B0 ;  /* 0x0000000000007941 */ /* 0x000fea0003800000 */
.L_x_12815:
        /* <DEDUP_REMOVED lines=10> */
.L_x_12818:
[----:B------:R-:W-:Y:S05]  /*1ee50*/  BSYNC B0 ;  /* 0x0000000000007941 */ /* 0x000fea0003800000 */
.L_x_12817:
[----:B------:R-:W-:Y:S04]  /*1ee60*/  BSSY B0, `(.L_x_12819) ;  /* 0x0000006000007945 */ /* 0x000fe80003800000 */
[----:B--2---:R-:W-:Y:S05]  /*1ee70*/  @P0 BRA `(.L_x_12820) ;  /* 0x0000000000100947 */ /* 0x004fea0003800000 */
[----:B-----5:R-:W-:Y:S01]  /*1ee80*/  IMAD R6, R6, 0x8, R8 ;  /* 0x0000000806067824 */ /* 0x020fe200078e0208 */
[----:B------:R-:W-:-:S04]  /*1ee90*/  SHF.L.U32 R7, R7, 0x1f, RZ ;  /* 0x0000001f07077819 */ /* 0x000fc800000006ff */
[----:B------:R-:W2:Y:S02]  /*1eea0*/  SYNCS.PHASECHK.TRANS64.TRYWAIT P0, [R6+URZ], R7 ;  /* 0x00000007060075a7 */ /* 0x000ea4000800017f */
[----:B--2---:R-:W-:Y:S05]  /*1eeb0*/  @!P0 BRA `(.L_x_12821) ;  /* 0x0000018000808947 */ /* 0x004fea0003800000 */
.L_x_12820:
[----:B------:R-:W-:Y:S05]  /*1eec0*/  BSYNC B0 ;  /* 0x0000000000007941 */ /* 0x000fea0003800000 */
.L_x_12819:
[----:B------:R-:W3:Y:S04]  /*1eed0*/  LD.E R17, desc[UR42][R2.64] ;  /* 0x0000002a02117980 */ /* 0x000ee8000c101900 */
[----:B--2--5:R-:W3:Y:S04]  /*1eee0*/  LDL.64 R6, [R1+0x118] ;  /* 0x0001180001067983 */ /* 0x024ee80000100a00 */
[----:B-1----:R-:W2:Y:S04]  /*1eef0*/  LDL R5, [R1+0x90] ;  /* 0x0000900001057983 */ /* 0x002ea80000100800 */
[----:B------:R-:W4:Y:S04]  /*1ef00*/  LDL.64 R8, [R1+0x110] ;  /* 0x0001100001087983 */ /* 0x000f280000100a00 */
[----:B------:R-:W4:Y:S04]  /*1ef10*/  LDL.64 R10, [R1+0x110] ;  /* 0x00011000010a7983 */ /* 0x000f280000100a00 */
[----:B------:R-:W4:Y:S04]  /*1ef20*/  LDL.64 R12, [R1+0x110] ;  /* 0x00011000010c7983 */ /* 0x000f280000100a00 */
[----:B------:R-:W4:Y:S01]  /*1ef30*/  LDL.64 R14, [R1+0x110] ;  /* 0x00011000010e7983 */ /* 0x000f220000100a00 */
[----:B------:R-:W-:Y:S05]  /*1ef40*/  WARPSYNC.ALL ;  /* 0x0000000000007948 */ /* 0x000fea0003800000 */
[----:B------:R-:W-:Y:S01]  /*1ef50*/  WARPGROUP.ARRIVE ;  /* 0x00000000000079c5 */ /* 0x000fe20000000000 */
[----:B---3--:R-:W-:Y:S01]  /*1ef60*/  IMAD R6, R17, 0xc00, R6 ;  /* 0x00000c0011067824 */ /* 0x008fe200078e0206 */
[----:B------:R-:W-:Y:S01]  /*1ef70*/  R2UR UR7, R7 ;  /* 0x00000000070772ca */ /* 0x000fe200000e0000 */
[----:B------:R-:W3:Y:S01]  /*1ef80*/  LDL.64 R16, [R1+0x110] ;  /* 0x0001100001107983 */ /* 0x000ee20000100a00 */
[----:B--2---:R-:W-:-:S02]  /*1ef90*/  ISETP.NE.U32.AND P0, PT, R5, RZ, PT ;  /* 0x000000ff0500720c */ /* 0x004fc40003f05070 */
        /* <DEDUP_REMOVED lines=143> */
[----:B----4-:R-:W-:-:S02]  /*1f890*/  VIADD R12, R12, 0xc04 ;  /* 0x00000c040c0c7836 */ /* 0x010fc40000000000 */
        /* <DEDUP_REMOVED lines=49> */
[----:B------:R-:W4:Y:S04]  /*1fbb0*/  LDL.64 R74, [R1+0x160] ;  /* 0x00016000014a7983 */ /* 0x000f280000100a00 */
[----:B--2---:R-:W2:Y:S04]  /*1fbc0*/  LDL R5, [R1+0x13c] ;  /* 0x00013c0001057983 */ /* 0x004ea80000100800 */
[----:B------:R-:W4:Y:S04]  /*1fbd0*/  LDL R76, [R1+0x168] ;  /* 0x00016800014c7983 */ /* 0x000f280000100800 */
[----:B------:R-:W4:Y:S04]  /*1fbe0*/  LDL.128 R12, [R1+0x150] ;  /* 0x00015000010c7983 */ /* 0x000f280000100c00 */
[----:B------:R-:W4:Y:S01]  /*1fbf0*/  LDL.128 R8, [R1+0x140] ;  /* 0x0001400001087983 */ /* 0x000f220000100c00 */
        /* <DEDUP_REMOVED lines=30> */
[----:B------:R-:W-:Y:S02]  /*1fde0*/  @P1 SHF.R.U32.HI R6, RZ, R76, R75 ;  /* 0x0000004cff061219 */ /* 0x000fe4000001164b */
[----:B------:R-:W-:Y:S01]  /*1fdf0*/  LOP3.LUT R5, R20, 0x7ffffffc, RZ, 0xc0, !PT ;  /* 0x7ffffffc14057812 */ /* 0x000fe200078ec0ff */
[----:B------:R-:W-:Y:S02]  /*1fe00*/  IMAD.MOV.U32 R7, RZ, RZ, -0x60 ;  /* 0xffffffa0ff077424 */ /* 0x000fe400078e00ff */
[----:B------:R-:W2:Y:S02]  /*1fe10*/  SHFL.IDX PT, R72, R6, RZ, 0x1c1f ;  /* 0x001c1fff06487589 */ /* 0x000ea400000e0000 */
[----:B------:R-:W-:Y:S02]  /*1fe20*/  IMAD.IADD R5, R16, 0x1, -R5 ;  /* 0x0000000110057824 */ /* 0x000fe400078e0a05 */
[----:B------:R-:W-:Y:S01]  /*1fe30*/  IMAD R16, R0, R7, 0x1 ;  /* 0x0000000100107424 */ /* 0x000fe200078e0207 */
[----:B------:R-:W-:-:S03]  /*1fe40*/  ISETP.GE.AND P2, PT, R13, 0x1, PT ;  /* 0x000000010d00780c */ /* 0x000fc60003f46270 */
[----:B------:R-:W-:Y:S01]  /*1fe50*/  IMAD R5, R5, -0x2, R16 ;  /* 0xfffffffe05057824 */ /* 0x000fe200078e0210 */
[----:B------:R-:W-:-:S04]  /*1fe60*/  LOP3.LUT R7, RZ, R10, RZ, 0x33, !PT ;  /* 0x0000000aff077212 */ /* 0x000fc800078e33ff */
[----:B------:R-:W-:Y:S01]  /*1fe70*/  IADD3 R16, -R8, R5, R9 ;  /* 0x0000000508107210 */ /* 0x000fe20007ffe109 */
[----:B------:R-:W-:-:S04]  /*1fe80*/  VIADD R86, R5, 0xffffffff ;  /* 0xffffffff05567836 */ /* 0x000fc80000000000 */
[C---:B------:R-:W-:Y:S02]  /*1fe90*/  IMAD.IADD R11, R16.reuse, 0x1, R11 ;  /* 0x00000001100b7824 */ /* 0x040fe400078e020b */
[----:B------:R-:W-:Y:S02]  /*1fea0*/  IMAD.IADD R17, R16, 0x1, R7 ;  /* 0x0000000110117824 */ /* 0x000fe400078e0207 */
[----:B------:R-:W-:Y:S02]  /*1feb0*/  IMAD R21, R0, -0x60, R12 ;  /* 0xffffffa000157824 */ /* 0x000fe400078e020c */
[--C-:B--2---:R-:W-:Y:S02]  /*1fec0*/  IMAD.IADD R10, R11, 0x1, R72.reuse ;  /* 0x000000010b0a7824 */ /* 0x104fe400078e0248 */
        /* <DEDUP_REMOVED lines=12> */
.L_x_12825:
[----:B------:R-:W-:-:S13]  /*1ff90*/  ISETP.NE.AND P1, PT, R13, 0x1, PT ;  /* 0x000000010d00780c */ /* 0x000fda0003f25270 */
[----:B------:R-:W-:-:S05]  /*1ffa0*/  @P1 IMAD.HI.U32 R12, R7, R14, RZ ;  /* 0x0000000e070c1227 */ /* 0x000fca00078e00ff */
[----:B------:R-:W-:-:S07]  /*1ffb0*/  @P1 SHF.R.U32.HI R7, RZ, R15, R12 ;  /* 0x0000000fff071219 */ /* 0x000fce000001160c */
.L_x_12826:
[----:B------:R-:W-:Y:S05]  /*1ffc0*/  BSYNC B1 ;  /* 0x0000000000017941 */ /* 0x000fea0003800000 */
.L_x_12824:
[----:B------:R-:W-:-:S05]  /*1ffd0*/  IMAD R12, R7, R13, R86 ;  /* 0x0000000d070c7224 */ /* 0x000fca00078e0256 */
[----:B------:R-:W-:Y:S02]  /*1ffe0*/  VIMNMX R5, R5, R12, !PT ;  /* 0x0000000c05057248 */ /* 0x000fe40007fe0100 */
[----:B------:R-:W-:-:S07]  /*1fff0*/  VIADDMNMX R10, R12, R13, R10, PT ;  /* 0x0000000d0c0a7246 */ /* 0x000fce000380010a */
.L_x_12823:
[----:B------:R-:W-:Y:S05]  /*20000*/  BSYNC B0 ;  /* 0x0000000000007941 */ /* 0x000fea0003800000 */
.L_x_12822:
[C---:B------:R-:W-:Y:S01]  /*20010*/  ISETP.GE.AND P1, PT, R21.reuse, 0x9, PT ;  /* 0x000000091500780c */ /* 0x040fe20003f26270 */
[----:B------:R-:W1:Y:S01]  /*20020*/  SHFL.IDX PT, R6, R6, 0x1, 0x1c1f ;  /* 0x003c1f0006067f89 */ /* 0x000e6200000e0000 */
        /* <DEDUP_REMOVED lines=13> */
[----:B-1----:R-:W-:Y:S01]  /*20100*/  IMAD.IADD R7, R17, 0x1, R6 ;  /* 0x0000000111077824 */ /* 0x002fe200078e0206 */
        /* <DEDUP_REMOVED lines=115> */
.L_x_12830:
[----:B------:R-:W-:-:S13]  /*20840*/  ISETP.NE.AND P6, PT, R13, 0x1, PT ;  /* 0x000000010d00780c */ /* 0x000fda0003fc5270 */
[----:B------:R-:W-:-:S05]  /*20850*/  @P6 IMAD.HI.U32 R14, R8, R14, RZ ;  /* 0x0000000e080e6227 */ /* 0x000fca00078e00ff */
[----:B------:R-:W-:-:S07]  /*20860*/  @P6 SHF.R.U32.HI R8, RZ, R15, R14 ;  /* 0x0000000fff086219 */ /* 0x000fce000001160e */
.L_x_12831:
[----:B------:R-:W-:Y:S05]  /*20870*/  BSYNC B1 ;  /* 0x0000000000017941 */ /* 0x000fea0003800000 */
.L_x_12829:
[----:B------:R-:W-:-:S05]  /*20880*/  IMAD R8, R8, R13, R86 ;  /* 0x0000000d08087224 */ /* 0x000fca00078e0256 */
[----:B------:R-:W-:Y:S02]  /*20890*/  VIADDMNMX R10, R8, R13, R10, PT ;  /* 0x0000000d080a7246 */ /* 0x000fe4000380010a */
[----:B------:R-:W-:-:S07]  /*208a0*/  VIMNMX R7, R7, R8, !PT ;  /* 0x0000000807077248 */ /* 0x000fce0007fe0100 */
.L_x_12828:
[----:B------:R-:W-:Y:S05]  /*208b0*/  BSYNC B0 ;  /* 0x0000000000007941 */ /* 0x000fea0003800000 */
.L_x_12827:
        /* <DEDUP_REMOVED lines=77> */
[----:B------:R-:W-:Y:S02]  /*20d90*/  FMNMX.FTZ R6, R26, R15, !PT ;  /* 0x0000000f1a067209 */ /* 0x000fe40007810000 */
[----:B------:R-:W-:Y:S02]  /*20da0*/  FMNMX.FTZ R5, R168, R5, !PT ;  /* 0x00000005a8057209 */ /* 0x000fe40007810000 */
[----:B------:R-:W-:-:S02]  /*20db0*/  ISETP.LT.OR P5, PT, R10, 0x49, P5 ;  /* 0x000000490a00780c */ /* 0x000fc40002fa1670 */
[----:B------:R-:W-:Y:S02]  /*20dc0*/  FMNMX.FTZ R5, R170, R5, !PT ;  /* 0x00000005aa057209 */ /* 0x000fe40007810000 */
[----:B------:R-:W-:Y:S02]  /*20dd0*/  FSEL R62, R62, -INF , !P5 ;  /* 0xff8000003e3e7808 */ /* 0x000fe40006800000 */
[----:B------:R-:W-:Y:S02]  /*20de0*/  FMNMX.FTZ R5, R212, R5, !PT ;  /* 0x00000005d4057209 */ /* 0x000fe40007810000 */
[----:B------:R-:W-:Y:S02]  /*20df0*/  ISETP.GT.AND P2, PT, R7, 0x50, !P2 ;  /* 0x000000500700780c */ /* 0x000fe40005744270 */
[----:B------:R-:W-:Y:S02]  /*20e00*/  FMNMX.FTZ R5, R84, R5, !PT ;  /* 0x0000000554057209 */ /* 0x000fe40007810000 */
[----:B------:R-:W-:-:S02]  /*20e10*/  ISETP.LT.OR P1, PT, R10, 0x4a, P1 ;  /* 0x0000004a0a00780c */ /* 0x000fc40000f21670 */
        /* <DEDUP_REMOVED lines=40> */
[----:B------:R-:W-:Y:S01]  /*210a0*/  ISETP.LT.OR P2, PT, R10, 0x51, P2 ;  /* 0x000000510a00780c */ /* 0x000fe20001741670 */
[----:B------:R-:W1:Y:S01]  /*210b0*/  SHFL.BFLY PT, R12, R11, 0x1, 0x1f ;  /* 0x0c201f000b0c7f89 */ /* 0x000e6200000e0000 */
        /* <DEDUP_REMOVED lines=17> */
[----:B------:R-:W2:Y:S04]  /*211d0*/  LDL.64 R6, [R1+0x440] ;  /* 0x0004400001067983 */ /* 0x000ea80000100a00 */
[----:B------:R-:W-:Y:S04]  /*211e0*/  STL.64 [R1+0x430], R8 ;  /* 0x0004300801007387 */ /* 0x000fe80000100a00 */
[----:B------:R-:W4:Y:S04]  /*211f0*/  LDL R11, [R1+0x434] ;  /* 0x00043400010b7983 */ /* 0x000f280000100800 */
[----:B------:R-:W-:Y:S04]  /*21200*/  STL [R1+0x430], R10 ;  /* 0x0004300a01007387 */ /* 0x000fe80000100800 */
[----:B------:R-:W3:Y:S04]  /*21210*/  LDL R12, [R1+0x430] ;  /* 0x00043000010c7983 */ /* 0x000ee80000100800 */
[----:B----4-:R-:W1:Y:S02]  /*21220*/  SHFL.BFLY PT, R8, R11, 0x2, 0x1f ;  /* 0x0c401f000b087f89 */ /* 0x010e6400000e0000 */
[----:B-1----:R-:W-:-:S05]  /*21230*/  FMNMX.FTZ R8, R8, R11, !PT ;  /* 0x0000000b08087209 */ /* 0x002fca0007810000 */
[----:B------:R-:W1:Y:S01]  /*21240*/  SHFL.BFLY PT, R9, R8, 0x1, 0x1f ;  /* 0x0c201f0008097f89 */ /* 0x000e6200000e0000 */
[----:B---3--:R-:W-:Y:S01]  /*21250*/  FMUL.FTZ R5, R44, R12 ;  /* 0x0000000c2c057220 */ /* 0x008fe20000410000 */
[----:B------:R-:W-:-:S04]  /*21260*/  FSETP.NEU.FTZ.AND P1, PT, R12, -INF , PT ;  /* 0xff8000000c00780b */ /* 0x000fc80003f3d000 */
[----:B------:R-:W-:Y:S02]  /*21270*/  FSEL R5, R5, RZ, P1 ;  /* 0x000000ff05057208 */ /* 0x000fe40000800000 */
[----:B------:R-:W-:-:S03]  /*21280*/  FSEL R11, R12, RZ, P1 ;  /* 0x000000ff0c0b7208 */ /* 0x000fc60000800000 */
        /* <DEDUP_REMOVED lines=10> */
[----:B-1----:R-:W-:Y:S01]  /*21330*/  FMNMX.FTZ R8, R8, R9, !PT ;  /* 0x0000000908087209 */ /* 0x002fe20007810000 */
        /* <DEDUP_REMOVED lines=14> */
[C---:B------:R-:W-:Y:S01]  /*21420*/  FSETP.NEU.FTZ.AND P1, PT, R8.reuse, -INF , PT ;  /* 0xff8000000800780b */ /* 0x040fe20003f3d000 */
[----:B------:R-:W-:-:S03]  /*21430*/  FMUL.FTZ R5, R8, R44 ;  /* 0x0000002c08057220 */ /* 0x000fc60000410000 */
[----:B------:R-:W-:Y:S02]  /*21440*/  FSEL R10, R8, RZ, P1 ;  /* 0x000000ff080a7208 */ /* 0x000fe40000800000 */
[----:B------:R-:W-:Y:S01]  /*21450*/  FSEL R9, R5, RZ, P1 ;  /* 0x000000ff05097208 */ /* 0x000fe20000800000 */
[----:B------:R-:W-:Y:S02]  /*21460*/  FADD.FTZ R11, R14, -R11 ;  /* 0x8000000b0e0b7221 */ /* 0x000fe40000010000 */
[----:B------:R-:W-:Y:S02]  /*21470*/  FADD.FTZ R15, R15, -R10 ;  /* 0x8000000a0f0f7221 */ /* 0x000fe40000010000 */
[-CC-:B------:R-:W-:Y:S01]  /*21480*/  FFMA.FTZ R169, R26, R44.reuse, -R9.reuse ;  /* 0x0000002c1aa97223 */ /* 0x180fe20000010809 */
[-C--:B------:R-:W-:Y:S01]  /*21490*/  FMUL.FTZ R11, R11, R44.reuse ;  /* 0x0000002c0b0b7220 */ /* 0x080fe20000410000 */
[----:B------:R-:W-:Y:S01]  /*214a0*/  FMUL.FTZ R15, R44, R15 ;  /* 0x0000000f2c0f7220 */ /* 0x000fe20000410000 */
[-CC-:B------:R-:W-:Y:S01]  /*214b0*/  FFMA.FTZ R13, R27, R44.reuse, -R9.reuse ;  /* 0x0000002c1b0d7223 */ /* 0x180fe20000010809 */
[----:B------:R-:W-:Y:S01]  /*214c0*/  MUFU.EX2 R25, R25 ;  /* 0x0000001900197308 */ /* 0x000fe20000000800 */
[----:B------:R-:W-:-:S07]  /*214d0*/  FFMA.FTZ R171, R30, R44, -R9 ;  /* 0x0000002c1eab7223 */ /* 0x000fce0000010809 */
[----:B------:R-:W2:Y:S01]  /*214e0*/  MUFU.EX2 R28, R11 ;  /* 0x0000000b001c7308 */ /* 0x000ea20000000800 */
[----:B------:R-:W-:-:S07]  /*214f0*/  FFMA.FTZ R12, R31, R44, -R9 ;  /* 0x0000002c1f0c7223 */ /* 0x000fce0000010809 */
[----:B------:R-:W-:Y:S08]  /*21500*/  MUFU.EX2 R169, R169 ;  /* 0x000000a900a97308 */ /* 0x000ff00000000800 */
[----:B------:R-:W1:Y:S01]  /*21510*/  MUFU.EX2 R26, R15 ;  /* 0x0000000f001a7308 */ /* 0x000e620000000800 */
[----:B------:R-:W-:-:S07]  /*21520*/  FFMA.FTZ R206, R34, R44, -R9 ;  /* 0x0000002c22ce7223 */ /* 0x000fce0000010809 */
[----:B------:R-:W3:Y:S08]  /*21530*/  MUFU.EX2 R168, R168 ;  /* 0x000000a800a87308 */ /* 0x000ef00000000800 */
[----:B------:R-:W4:Y:S01]  /*21540*/  MUFU.EX2 R13, R13 ;  /* 0x0000000d000d7308 */ /* 0x000f220000000800 */
[----:B------:R-:W-:-:S07]  /*21550*/  FFMA.FTZ R207, R35, R44, -R9 ;  /* 0x0000002c23cf7223 */ /* 0x000fce0000010809 */
[----:B------:R-:W5:Y:S08]  /*21560*/  MUFU.EX2 R170, R170 ;  /* 0x000000aa00aa7308 */ /* 0x000f700000000800 */
[----:B------:R-:W0:Y:S01]  /*21570*/  MUFU.EX2 R171, R171 ;  /* 0x000000ab00ab7308 */ /* 0x000e220000000800 */
[----:B--2---:R-:W-:Y:S01]  /*21580*/  FFMA.FTZ R5, R28, R6, R25 ;  /* 0x000000061c057223 */ /* 0x004fe20000010019 */
[----:B-1----:R-:W-:-:S06]  /*21590*/  FFMA.FTZ R6, R7, R26, R169 ;  /* 0x0000001a07067223 */ /* 0x002fcc00000100a9 */
        /* <DEDUP_REMOVED lines=8> */
[----:B-----5:R-:W-:Y:S01]  /*21620*/  FADD.FTZ R5, R170, R5 ;  /* 0x00000005aa057221 */ /* 0x020fe20000010000 */
        /* <DEDUP_REMOVED lines=81> */
[----:B------:R-:W1:Y:S08]  /*21b40*/  MUFU.EX2 R177, R177 ;  /* 0x000000b100b17308 */ /* 0x000e700000000800 */
        /* <DEDUP_REMOVED lines=10> */
[----:B--2---:R-:W-:-:S03]  /*21bf0*/  FADD.FTZ R10, R16, R7 ;  /* 0x00000007100a7221 */ /* 0x004fc60000010000 */
[----:B---3--:R-:W-:Y:S01]  /*21c00*/  FADD.FTZ R7, R17, R6 ;  /* 0x0000000611077221 */ /* 0x008fe20000010000 */
[----:B----4-:R-:W-:-:S03]  /*21c10*/  FADD.FTZ R11, R5, R10 ;  /* 0x0000000a050b7221 */ /* 0x010fc60000010000 */
[----:B0-----:R-:W-:Y:S01]  /*21c20*/  FADD.FTZ R10, R20, R7 ;  /* 0x00000007140a7221 */ /* 0x001fe20000010000 */
[----:B------:R-:W-:Y:S01]  /*21c30*/  STL [R1+0x434], R8 ;  /* 0x0004340801007387 */ /* 0x000fe20000100800 */
[----:B-----5:R-:W-:-:S05]  /*21c40*/  FADD.FTZ R11, R14, R11 ;  /* 0x0000000b0e0b7221 */ /* 0x020fca0000010000 */
[----:B------:R-:W-:Y:S04]  /*21c50*/  STL.64 [R1+0x440], R10 ;  /* 0x0004400a01007387 */ /* 0x000fe80000100a00 */
        /* <DEDUP_REMOVED lines=11> */
[----:B0-----:R-:W2:Y:S04]  /*21d10*/  LD.E R9, desc[UR42][R18.64+0x260] ;  /* 0x0002602a12097980 */ /* 0x001ea8000c101900 */
        /* <DEDUP_REMOVED lines=61> */
[----:B------:R-:W-:-:S06]  /*220f0*/  ULOP3.LUT UR5, UR4, 0x8, URZ, 0xfc, !UPT ;  /* 0x0000000804057892 */ /* 0x000fcc000f8efc3f */
[----:B------:R-:W-:Y:S02]  /*22100*/  IMAD.U32 R8, RZ, RZ, UR5 ;  /* 0x00000005ff087e24 */ /* 0x000fe4000f8e00ff */
[C---:B--2---:R-:W-:Y:S01]  /*22110*/  FMUL.FTZ R9, R28.reuse, R9 ;  /* 0x000000091c097220 */ /* 0x044fe20000410000 */
[----:B---3--:R-:W-:-:S04]  /*22120*/  FMUL.FTZ R145, R28, R145 ;  /* 0x000000911c917220 */ /* 0x008fc80000410000 */
[----:B------:R0:W-:Y:S01]  /*22130*/  ST.E desc[UR42][R18.64+0x260], R9 ;  /* 0x0002600912007985 */ /* 0x0001e2000c10192a */
[C---:B----4-:R-:W-:Y:S01]  /*22140*/  FMUL.FTZ R11, R28.reuse, R11 ;  /* 0x0000000b1c0b7220 */ /* 0x050fe20000410000 */
[C---:B-----5:R-:W-:Y:S01]  /*22150*/  FMUL.FTZ R29, R28.reuse, R29 ;  /* 0x0000001d1c1d7220 */ /* 0x060fe20000410000 */
[C---:B------:R-:W-:Y:S01]  /*22160*/  FMUL.FTZ R31, R28.reuse, R31 ;  /* 0x0000001f1c1f7220 */ /* 0x040fe20000410000 */
[----:B0-----:R-:W-:Y:S02]  /*22170*/  IMAD.U32 R9, RZ, RZ, UR7 ;  /* 0x00000007ff097e24 */ /* 0x001fe4000f8e00ff */
        /* <DEDUP_REMOVED lines=118> */
[----:B0-----:R-:W1:Y:S01]  /*228e0*/  LD.E R11, desc[UR42][R8.64] ;  /* 0x0000002a080b7980 */ /* 0x001e62000c101900 */
[----:B------:R-:W-:-:S06]  /*228f0*/  ULOP3.LUT UR6, UR4, 0xc, URZ, 0xfc, !UPT ;  /* 0x0000000c04067892 */ /* 0x000fcc000f8efc3f */
[----:B------:R-:W-:Y:S02]  /*22900*/  IMAD.U32 R10, RZ, RZ, UR6 ;  /* 0x00000006ff0a7e24 */ /* 0x000fe4000f8e00ff */
[----:B-1----:R-:W-:Y:S01]  /*22910*/  FMUL.FTZ R27, R26, R11 ;  /* 0x0000000b1a1b7220 */ /* 0x002fe20000410000 */
[----:B------:R-:W-:-:S04]  /*22920*/  IMAD.U32 R11, RZ, RZ, UR7 ;  /* 0x00000007ff0b7e24 */ /* 0x000fc8000f8e00ff */
[----:B------:R0:W-:Y:S04]  /*22930*/  ST.E desc[UR42][R8.64], R27 ;  /* 0x0000001b08007985 */ /* 0x0001e8000c10192a */
[----:B------:R-:W2:Y:S01]  /*22940*/  LD.E R11, desc[UR42][R10.64] ;  /* 0x0000002a0a0b7980 */ /* 0x000ea2000c101900 */
[----:B------:R-:W-:Y:S02]  /*22950*/  IMAD.U32 R28, RZ, RZ, UR6 ;  /* 0x00000006ff1c7e24 */ /* 0x000fe4000f8e00ff */
[----:B------:R-:W-:Y:S02]  /*22960*/  IMAD.U32 R29, RZ, RZ, UR7 ;  /* 0x00000007ff1d7e24 */ /* 0x000fe4000f8e00ff */
        /* <DEDUP_REMOVED lines=8> */
[----:B0-----:R-:W5:Y:S04]  /*229f0*/  LD.E R27, desc[UR42][R18.64+0x25c] ;  /* 0x00025c2a121b7980 */ /* 0x001f68000c101900 */
        /* <DEDUP_REMOVED lines=180> */
[----:B0-----:R-:W5:Y:S04]  /*23540*/  LD.E R33, desc[UR42][R18.64+0x220] ;  /* 0x0002202a12217980 */ /* 0x001f68000c101900 */
[----:B-1----:R-:W4:Y:S04]  /*23550*/  LD.E R27, desc[UR42][R2.64] ;  /* 0x0000002a021b7980 */ /* 0x002f28000c101900 */
[----:B--2---:R-:W2:Y:S04]  /*23560*/  LD.E.64 R10, desc[UR42][R18.64+0xa8] ;  /* 0x0000a82a120a7980 */ /* 0x004ea8000c101b00 */
[----:B-----5:R0:W-:Y:S04]  /*23570*/  ST.E desc[UR42][R18.64+0x220], R33 ;  /* 0x0002202112007985 */ /* 0x0201e8000c10192a */
[----:B------:R-:W5:Y:S01]  /*23580*/  LD.E R35, desc[UR42][R6.64] ;  /* 0x0000002a06237980 */ /* 0x000f62000c101900 */
[----:B---3--:R-:W-:-:S03]  /*23590*/  IMAD.U32 R29, RZ, RZ, UR7 ;  /* 0x00000007ff1d7e24 */ /* 0x008fc6000f8e00ff */
[----:B-----5:R1:W-:Y:S04]  /*235a0*/  ST.E desc[UR42][R6.64], R35 ;  /* 0x0000002306007985 */ /* 0x0203e8000c10192a */
[----:B------:R-:W3:Y:S01]  /*235b0*/  LD.E R37, desc[UR42][R8.64] ;  /* 0x0000002a08257980 */ /* 0x000ee2000c101900 */
[----:B------:R-:W-:Y:S02]  /*235c0*/  IMAD.U32 R30, RZ, RZ, UR6 ;  /* 0x00000006ff1e7e24 */ /* 0x000fe4000f8e00ff */
[----:B----4-:R-:W-:Y:S01]  /*235d0*/  IMAD.U32 R31, RZ, RZ, UR7 ;  /* 0x00000007ff1f7e24 */ /* 0x010fe2000f8e00ff */
[----:B---3--:R3:W-:Y:S04]  /*235e0*/  ST.E desc[UR42][R8.64], R37 ;  /* 0x0000002508007985 */ /* 0x0087e8000c10192a */
[----:B------:R-:W4:Y:S04]  /*235f0*/  LD.E R29, desc[UR42][R28.64] ;  /* 0x0000002a1c1d7980 */ /* 0x000f28000c101900 */
[----:B----4-:R4:W-:Y:S04]  /*23600*/  ST.E desc[UR42][R30.64], R29 ;  /* 0x0000001d1e007985 */ /* 0x0109e8000c10192a */
[----:B------:R-:W5:Y:S04]  /*23610*/  LD.E R39, desc[UR42][R18.64+0x230] ;  /* 0x0002302a12277980 */ /* 0x000f68000c101900 */
[----:B0-----:R-:W2:Y:S04]  /*23620*/  LD.E R33, desc[UR42][R18.64+0x234] ;  /* 0x0002342a12217980 */ /* 0x001ea8000c101900 */
[----:B------:R-:W2:Y:S04]  /*23630*/  LD.E R41, desc[UR42][R18.64+0x238] ;  /* 0x0002382a12297980 */ /* 0x000ea8000c101900 */
[----:B------:R-:W2:Y:S04]  /*23640*/  LD.E R43, desc[UR42][R18.64+0x23c] ;  /* 0x00023c2a122b7980 */ /* 0x000ea8000c101900 */
[----:B-1----:R-:W2:Y:S04]  /*23650*/  LD.E R35, desc[UR42][R18.64+0x240] ;  /* 0x0002402a12237980 */ /* 0x002ea8000c101900 */
[----:B------:R-:W2:Y:S04]  /*23660*/  LD.E R45, desc[UR42][R18.64+0x244] ;  /* 0x0002442a122d7980 */ /* 0x000ea8000c101900 */
[----:B------:R-:W2:Y:S04]  /*23670*/  LD.E R47, desc[UR42][R18.64+0x248] ;  /* 0x0002482a122f7980 */ /* 0x000ea8000c101900 */
[----:B---3--:R-:W3:Y:S04]  /*23680*/  LD.E R37, desc[UR42][R18.64+0x24c] ;  /* 0x00024c2a12257980 */ /* 0x008ee8000c101900 */
[----:B------:R-:W3:Y:S04]  /*23690*/  LD.E R49, desc[UR42][R18.64+0x250] ;  /* 0x0002502a12317980 */ /* 0x000ee8000c101900 */
[----:B------:R-:W3:Y:S04]  /*236a0*/  LD.E R51, desc[UR42][R18.64+0x254] ;  /* 0x0002542a12337980 */ /* 0x000ee8000c101900 */
        /* <DEDUP_REMOVED lines=114> */
[----:B-----5:R-:W-:Y:S04]  /*23dd0*/  ST.E desc[UR42][R18.64+0x230], R39 ;  /* 0x0002302712007985 */ /* 0x020fe8000c10192a */
[----:B--2---:R-:W-:Y:S04]  /*23de0*/  ST.E desc[UR42][R18.64+0x234], R33 ;  /* 0x0002342112007985 */ /* 0x004fe8000c10192a */
[----:B------:R-:W-:Y:S04]  /*23df0*/  ST.E desc[UR42][R18.64+0x238], R41 ;  /* 0x0002382912007985 */ /* 0x000fe8000c10192a */
[----:B------:R-:W-:Y:S04]  /*23e00*/  ST.E desc[UR42][R18.64+0x23c], R43 ;  /* 0x00023c2b12007985 */ /* 0x000fe8000c10192a */
[----:B------:R-:W-:Y:S04]  /*23e10*/  ST.E desc[UR42][R18.64+0x240], R35 ;  /* 0x0002402312007985 */ /* 0x000fe8000c10192a */
[----:B------:R-:W-:Y:S04]  /*23e20*/  ST.E desc[UR42][R18.64+0x244], R45 ;  /* 0x0002442d12007985 */ /* 0x000fe8000c10192a */
[----:B------:R-:W-:Y:S04]  /*23e30*/  ST.E desc[UR42][R18.64+0x248], R47 ;  /* 0x0002482f12007985 */ /* 0x000fe8000c10192a */
[----:B---3--:R-:W-:Y:S04]  /*23e40*/  ST.E desc[UR42][R18.64+0x24c], R37 ;  /* 0x00024c2512007985 */ /* 0x008fe8000c10192a */
        /* <DEDUP_REMOVED lines=117> */
[----:B------:R-:W-:-:S02]  /*245a0*/  IMAD R10, R27, 0xc00, R10 ;  /* 0x00000c001b0a7824 */ /* 0x000fc400078e020a */
[----:B------:R-:W-:Y:S01]  /*245b0*/  IMAD.U32 R27, RZ, RZ, UR7 ;  /* 0x00000007ff1b7e24 */ /* 0x000fe2000f8e00ff */
[----:B------:R-:W-:Y:S01]  /*245c0*/  F2FP.F16.F32.PACK_AB R168, R168, R25 ;  /* 0x00000019a8a8723e */ /* 0x000fe200000000ff */
[----:B-1----:R-:W-:Y:S01]  /*245d0*/  IMAD.U32 R26, RZ, RZ, UR6 ;  /* 0x00000006ff1a7e24 */ /* 0x002fe2000f8e00ff */
[----:B--2---:R-:W2:Y:S04]  /*245e0*/  LD.E R28, desc[UR42][R18.64+0x230] ;  /* 0x0002302a121c7980 */ /* 0x004ea8000c101900 */
[----:B------:R-:W2:Y:S04]  /*245f0*/  LD.E R27, desc[UR42][R26.64] ;  /* 0x0000002a1a1b7980 */ /* 0x000ea8000c101900 */
        /* <DEDUP_REMOVED lines=130> */
[----:B------:R-:W-:Y:S02]  /*24e20*/  F2FP.F16.F32.PACK_AB R169, R13, R169 ;  /* 0x000000a90da9723e */ /* 0x000fe400000000ff */
[----:B------:R-:W-:Y:S01]  /*24e30*/  F2FP.F16.F32.PACK_AB R171, R12, R171 ;  /* 0x000000ab0cab723e */ /* 0x000fe200000000ff */
[----:B------:R-:W-:Y:S01]  /*24e40*/  VOTEU.ANY UP0, P1 ;  /* 0x00000000003f7886 */ /* 0x000fe20000800100 */
[----:B------:R-:W-:Y:S02]  /*24e50*/  VIADD R12, R10, 0x80 ;  /* 0x000000800a0c7836 */ /* 0x000fe40000000000 */
[----:B------:R-:W-:Y:S01]  /*24e60*/  IMAD.MOV.U32 R13, RZ, RZ, R11 ;  /* 0x000000ffff0d7224 */ /* 0x000fe200078e000b */
[----:B--2---:R-:W-:-:S06]  /*24e70*/  WARPGROUP.ARRIVE ;  /* 0x00000000000079c5 */ /* 0x004fcc0000000000 */
[----:B------:R-:W-:Y:S01]  /*24e80*/  HGMMA.64x256x16.F32 R24, R168, gdesc[UR8].tnspB, R24, UP0, gsb0 ;  /* 0x43e00008a8187df0 */ /* 0x000fe2000b800818 */
[----:B------:R-:W-:Y:S01]  /*24e90*/  R2UR UR10, R12 ;  /* 0x000000000c0a72ca */ /* 0x000fe200000e0000 */
[----:B------:R-:W-:Y:S01]  /*24ea0*/  IMAD.U32 R12, RZ, RZ, UR6 ;  /* 0x00000006ff0c7e24 */ /* 0x000fe2000f8e00ff */
[----:B------:R-:W-:Y:S01]  /*24eb0*/  R2UR UR11, R13 ;  /* 0x000000000d0b72ca */ /* 0x000fe200000e0000 */
[----:B------:R-:W-:Y:S01]  /*24ec0*/  IMAD.U32 R13, RZ, RZ, UR7 ;  /* 0x00000007ff0d7e24 */ /* 0x000fe2000f8e00ff */
        /* <DEDUP_REMOVED lines=138> */
[----:B------:R-:W-:Y:S01]  /*25770*/  R2UR UR10, R12 ;  /* 0x000000000c0a72ca */ /* 0x000fe200000e0000 */
[----:B------:R-:W-:Y:S01]  /*25780*/  IMAD.U32 R12, RZ, RZ, UR6 ;  /* 0x00000006ff0c7e24 */ /* 0x000fe2000f8e00ff */
[----:B------:R-:W-:Y:S01]  /*25790*/  R2UR UR11, R13 ;  /* 0x000000000d0b72ca */ /* 0x000fe200000e0000 */
[----:B------:R-:W-:Y:S01]  /*257a0*/  IMAD.U32 R13, RZ, RZ, UR7 ;  /* 0x00000007ff0d7e24 */ /* 0x000fe2000f8e00ff */
        /* <DEDUP_REMOVED lines=283> */
[----:B------:R-:W-:Y:S02]  /*26960*/  IMAD.U32 R13, RZ, RZ, UR7 ;  /* 0x00000007ff0d7e24 */ /* 0x000fe4000f8e00ff */
        /* <DEDUP_REMOVED lines=137> */
[----:B------:R-:W-:Y:S01]  /*27200*/  IMAD.U32 R10, RZ, RZ, UR6 ;  /* 0x00000006ff0a7e24 */ /* 0x000fe2000f8e00ff */
[----:B------:R-:W-:Y:S01]  /*27210*/  R2UR UR11, R11 ;  /* 0x000000000b0b72ca */ /* 0x000fe200000e0000 */
[----:B------:R-:W-:Y:S01]  /*27220*/  IMAD.U32 R11, RZ, RZ, UR7 ;  /* 0x00000007ff0b7e24 */ /* 0x000fe2000f8e00ff */
[----:B------:R-:W-:Y:S01]  /*27230*/  STL [R1+0x88], R4 ;  /* 0x0000880401007387 */ /* 0x000fe20000100800 */
[----:B------:R-:W-:-:S03]  /*27240*/  WARPGROUP.DEPBAR.LE gsb0, 0x0 ;  /* 0x00008000000079c5 */ /* 0x000fc60000010000 */
        /* <DEDUP_REMOVED lines=134> */
[----:B------:R-:W-:Y:S01]  /*27ab0*/  IMAD.U32 R10, RZ, RZ, UR6 ;  /* 0x00000006ff0a7e24 */ /* 0x000fe2000f8e00ff */
[----:B------:R-:W-:Y:S01]  /*27ac0*/  STL [R1+0x88], R4 ;  /* 0x0000880401007387 */ /* 0x000fe20000100800 */
[----:B------:R-:W-:Y:S01]  /*27ad0*/  IMAD.U32 R11, RZ, RZ, UR7 ;  /* 0x00000007ff0b7e24 */ /* 0x000fe2000f8e00ff */
[----:B------:R-:W-:Y:S02]  /*27ae0*/  WARPGROUP.DEPBAR.LE gsb0, 0x0 ;  /* 0x00008000000079c5 */ /* 0x000fe40000010000 */
        /* <DEDUP_REMOVED lines=131> */
[----:B0-----:R-:W2:Y:S01]  /*28320*/  LD.E R11, desc[UR42][R6.64] ;  /* 0x0000002a060b7980 */ /* 0x001ea2000c101900 */
[----:B------:R-:W-:-:S02]  /*28330*/  IMAD.U32 R14, RZ, RZ, UR6 ;  /* 0x00000006ff0e7e24 */ /* 0x000fc4000f8e00ff */
[----:B------:R-:W-:Y:S01]  /*28340*/  IMAD.U32 R15, RZ, RZ, UR7 ;  /* 0x00000007ff0f7e24 */ /* 0x000fe2000f8e00ff */
[----:B--2---:R0:W-:Y:S04]  /*28350*/  ST.E desc[UR42][R6.64], R11 ;  /* 0x0000000b06007985 */ /* 0x0041e8000c10192a */
[----:B------:R-:W2:Y:S01]  /*28360*/  LD.E R13, desc[UR42][R8.64] ;  /* 0x0000002a080d7980 */ /* 0x000ea2000c101900 */
[----:B------:R-:W-:Y:S02]  /*28370*/  IMAD.U32 R16, RZ, RZ, UR6 ;  /* 0x00000006ff107e24 */ /* 0x000fe4000f8e00ff */
[----:B------:R-:W-:Y:S01]  /*28380*/  IMAD.U32 R17, RZ, RZ, UR7 ;  /* 0x00000007ff117e24 */ /* 0x000fe2000f8e00ff */
[----:B--2---:R2:W-:Y:S04]  /*28390*/  ST.E desc[UR42][R8.64], R13 ;  /* 0x0000000d08007985 */ /* 0x0045e8000c10192a */
[----:B------:R-:W3:Y:S04]  /*283a0*/  LD.E R10, desc[UR42][R14.64] ;  /* 0x0000002a0e0a7980 */ /* 0x000ee8000c101900 */
[----:B---3--:R3:W-:Y:S04]  /*283b0*/  ST.E desc[UR42][R16.64], R10 ;  /* 0x0000000a10007985 */ /* 0x0087e8000c10192a */
[----:B------:R-:W4:Y:S04]  /*283c0*/  LD.E R21, desc[UR42][R18.64+0x230] ;  /* 0x0002302a12157980 */ /* 0x000f28000c101900 */
[----:B------:R-:W5:Y:S04]  /*283d0*/  LD.E R25, desc[UR42][R18.64+0x234] ;  /* 0x0002342a12197980 */ /* 0x000f68000c101900 */
[----:B-1----:R-:W5:Y:S04]  /*283e0*/  LD.E R5, desc[UR42][R18.64+0x238] ;  /* 0x0002382a12057980 */ /* 0x002f68000c101900 */
[----:B------:R-:W5:Y:S04]  /*283f0*/  LD.E R27, desc[UR42][R18.64+0x23c] ;  /* 0x00023c2a121b7980 */ /* 0x000f68000c101900 */
[----:B0-----:R-:W5:Y:S04]  /*28400*/  LD.E R7, desc[UR42][R18.64+0x240] ;  /* 0x0002402a12077980 */ /* 0x001f68000c101900 */
[----:B------:R-:W5:Y:S04]  /*28410*/  LD.E R11, desc[UR42][R18.64+0x244] ;  /* 0x0002442a120b7980 */ /* 0x000f68000c101900 */
[----:B------:R-:W5:Y:S04]  /*28420*/  LD.E R29, desc[UR42][R18.64+0x248] ;  /* 0x0002482a121d7980 */ /* 0x000f68000c101900 */
[----:B--2---:R-:W2:Y:S04]  /*28430*/  LD.E R9, desc[UR42][R18.64+0x24c] ;  /* 0x00024c2a12097980 */ /* 0x004ea8000c101900 */
[----:B------:R-:W2:Y:S04]  /*28440*/  LD.E R13, desc[UR42][R18.64+0x250] ;  /* 0x0002502a120d7980 */ /* 0x000ea8000c101900 */
[----:B------:R-:W2:Y:S04]  /*28450*/  LD.E R15, desc[UR42][R18.64+0x254] ;  /* 0x0002542a120f7980 */ /* 0x000ea8000c101900 */
[----:B---3--:R-:W3:Y:S04]  /*28460*/  LD.E R17, desc[UR42][R18.64+0x258] ;  /* 0x0002582a12117980 */ /* 0x008ee8000c101900 */
[----:B------:R-:W3:Y:S04]  /*28470*/  LD.E R31, desc[UR42][R18.64+0x25c] ;  /* 0x00025c2a121f7980 */ /* 0x000ee8000c101900 */
        /* <DEDUP_REMOVED lines=112> */
[----:B----4-:R0:W-:Y:S04]  /*28b80*/  ST.E desc[UR42][R18.64+0x230], R21 ;  /* 0x0002301512007985 */ /* 0x0101e8000c10192a */
[----:B-----5:R0:W-:Y:S04]  /*28b90*/  ST.E desc[UR42][R18.64+0x234], R25 ;  /* 0x0002341912007985 */ /* 0x0201e8000c10192a */
[----:B------:R0:W-:Y:S04]  /*28ba0*/  ST.E desc[UR42][R18.64+0x238], R5 ;  /* 0x0002380512007985 */ /* 0x0001e8000c10192a */
[----:B------:R0:W-:Y:S04]  /*28bb0*/  ST.E desc[UR42][R18.64+0x23c], R27 ;  /* 0x00023c1b12007985 */ /* 0x0001e8000c10192a */
[----:B------:R0:W-:Y:S04]  /*28bc0*/  ST.E desc[UR42][R18.64+0x240], R7 ;  /* 0x0002400712007985 */ /* 0x0001e8000c10192a */
[----:B------:R0:W-:Y:S04]  /*28bd0*/  ST.E desc[UR42][R18.64+0x244], R11 ;  /* 0x0002440b12007985 */ /* 0x0001e8000c10192a */
[----:B------:R0:W-:Y:S04]  /*28be0*/  ST.E desc[UR42][R18.64+0x248], R29 ;  /* 0x0002481d12007985 */ /* 0x0001e8000c10192a */
[----:B--2---:R0:W-:Y:S04]  /*28bf0*/  ST.E desc[UR42][R18.64+0x24c], R9 ;  /* 0x00024c0912007985 */ /* 0x0041e8000c10192a */
[----:B------:R0:W-:Y:S04]  /*28c00*/  ST.E desc[UR42][R18.64+0x250], R13 ;  /* 0x0002500d12007985 */ /* 0x0001e8000c10192a */
[----:B------:R0:W-:Y:S04]  /*28c10*/  ST.E desc[UR42][R18.64+0x254], R15 ;  /* 0x0002540f12007985 */ /* 0x0001e8000c10192a */
[----:B---3--:R0:W-:Y:S04]  /*28c20*/  ST.E desc[UR42][R18.64+0x258], R17 ;  /* 0x0002581112007985 */ /* 0x0081e8000c10192a */
        /* <DEDUP_REMOVED lines=121> */
.L_x_12833:
[----:B------:R-:W-:Y:S05]  /*293c0*/  BSYNC B0 ;  /* 0x0000000000007941 */ /* 0x000fea0003800000 */
.L_x_12832:
[C---:B------:R-:W-:Y:S01]  /*293d0*/  ISETP.GT.AND P0, PT, R0.reuse, R165, PT ;  /* 0x000000a50000720c */ /* 0x040fe20003f04270 */
[----:B------:R-:W-:-:S12]  /*293e0*/  VIADD R0, R0, 0xffffffff ;  /* 0xffffffff00007836 */ /* 0x000fd80000000000 */
[----:B------:R-:W-:Y:S05]  /*293f0*/  @P0 BRA `(.L_x_12834) ;  /* 0xffffff5000c80947 */ /* 0x000fea000383ffff */
.L_x_12807:
[----:B0-----:R-:W2:Y:S01]  /*29400*/  LDL R5, [R1+0x440] ;  /* 0x0004400001057983 */ /* 0x001ea20000100800 */
[----:B------:R-:W-:Y:S05]  /*29410*/  WARPSYNC.ALL ;  /* 0x0000000000007948 */ /* 0x000fea0003800000 */
[----:B------:R-:W3:Y:S04]  /*29420*/  LDL R6, [R1+0x444] ;  /* 0x0004440001067983 */ /* 0x000ee80000100800 */
[----:B------:R-:W4:Y:S04]  /*29430*/  LDL R136, [R1+0x210] ;  /* 0x0002100001887983 */ /* 0x000f280000100800 */
        /* <DEDUP_REMOVED lines=62> */
[----:B--2---:R-:W0:Y:S02]  /*29820*/  SHFL.BFLY PT, R0, R5, 0x2, 0x1f ;  /* 0x0c401f0005007f89 */ /* 0x004e2400000e0000 */
[----:B0-----:R-:W-:-:S05]  /*29830*/  FADD.FTZ R0, R5, R0 ;  /* 0x0000000005007221 */ /* 0x001fca0000010000 */
[----:B------:R-:W0:Y:S02]  /*29840*/  SHFL.BFLY PT, R3, R0, 0x1, 0x1f ;  /* 0x0c201f0000037f89 */ /* 0x000e2400000e0000 */
[----:B0-----:R-:W-:Y:S01]  /*29850*/  FADD.FTZ R2, R0, R3 ;  /* 0x0000000300027221 */ /* 0x001fe20000010000 */
[----:B----4-:R-:W-:Y:S01]  /*29860*/  VIADD R136, R136, 0x1 ;  /* 0x0000000188887836 */ /* 0x010fe20000000000 */
[----:B------:R-:W2:Y:S04]  /*29870*/  LDL R0, [R1+0x21c] ;  /* 0x00021c0001007983 */ /* 0x000ea80000100800 */
[----:B------:R-:W-:Y:S04]  /*29880*/  STL [R1+0x440], R2 ;  /* 0x0004400201007387 */ /* 0x000fe80000100800 */
[----:B------:R-:W4:Y:S04]  /*29890*/  LDL R147, [R1+0x440] ;  /* 0x0004400001937983 */ /* 0x000f280000100800 */
[----:B---3--:R-:W0:Y:S02]  /*298a0*/  SHFL.BFLY PT, R3, R6, 0x2, 0x1f ;  /* 0x0c401f0006037f89 */ /* 0x008e2400000e0000 */
[----:B0-----:R-:W-:Y:S01]  /*298b0*/  FADD.FTZ R3, R3, R6 ;  /* 0x0000000603037221 */ /* 0x001fe20000010000 */
[----:B------:R-:W-:Y:S01]  /*298c0*/  ISETP.NE.AND P2, PT, R136, 0x2, PT ;  /* 0x000000028800780c */ /* 0x000fe20003f45270 */
[----:B------:R-:W3:Y:S04]  /*298d0*/  LDL.64 R6, [R1+0x408] ;  /* 0x0004080001067983 */ /* 0x000ee80000100a00 */
[----:B-1----:R-:W0:Y:S08]  /*298e0*/  SHFL.BFLY PT, R4, R3, 0x1, 0x1f ;  /* 0x0c201f0003047f89 */ /* 0x002e3000000e0000 */
[----:B------:R-:W5:Y:S01]  /*298f0*/  @!P2 LDL R134, [R1+0x214] ;  /* 0x000214000186a983 */ /* 0x000f620000100800 */
[----:B0-----:R-:W-:-:S03]  /*29900*/  FADD.FTZ R140, R3, R4 ;  /* 0x00000004038c7221 */ /* 0x001fc60000010000 */
[----:B------:R-:W3:Y:S02]  /*29910*/  LDL.64 R4, [R1+0x3f8] ;  /* 0x0003f80001047983 */ /* 0x000ee40000100a00 */
[----:B------:R-:W-:Y:S02]  /*29920*/  FSETP.NE.FTZ.AND P1, PT, R140, RZ, PT ;  /* 0x000000ff8c00720b */ /* 0x000fe40003f35000 */
[----:B------:R-:W3:Y:S11]  /*29930*/  LDL.64 R2, [R1+0x418] ;  /* 0x0004180001027983 */ /* 0x000ef60000100a00 */
[----:B------:R-:W3:Y:S04]  /*29940*/  @P1 LDL R143, [R1+0x450] ;  /* 0x00045000018f1983 */ /* 0x000ee80000100800 */
[----:B------:R-:W3:Y:S01]  /*29950*/  @P1 LDL R145, [R1+0x434] ;  /* 0x0004340001911983 */ /* 0x000ee20000100800 */
[----:B------:R-:W-:-:S02]  /*29960*/  IMAD.MOV.U32 R142, RZ, RZ, -0x800000 ;  /* 0xff800000ff8e7424 */ /* 0x000fc400078e00ff */
[----:B------:R-:W-:Y:S02]  /*29970*/  IMAD.MOV.U32 R137, RZ, RZ, RZ ;  /* 0x000000ffff897224 */ /* 0x000fe400078e00ff */
[----:B------:R-:W-:Y:S01]  /*29980*/  IMAD.MOV.U32 R144, RZ, RZ, -0x800000 ;  /* 0xff800000ff907424 */ /* 0x000fe200078e00ff */
[----:B------:R0:W-:Y:S08]  /*29990*/  BAR.ARV R219, 0x100 ;  /* 0x000400db0000751d */ /* 0x0001f00000002000 */
[----:B------:R-:W-:Y:S06]  /*299a0*/  BAR.ARV 0x8, 0x180 ;  /* 0x0206000000007b1d */ /* 0x000fec0000002000 */
[----:B----4-:R-:W-:-:S13]  /*299b0*/  FSETP.NE.FTZ.AND P0, PT, R147, RZ, PT ;  /* 0x000000ff9300720b */ /* 0x010fda0003f15000 */
[----:B------:R-:W4:Y:S04]  /*299c0*/  @P0 LDL R138, [R1+0x450] ;  /* 0x00045000018a0983 */ /* 0x000f280000100800 */
[----:B------:R-:W3:Y:S01]  /*299d0*/  @P0 LDL R139, [R1+0x430] ;  /* 0x00043000018b0983 */ /* 0x000ee20000100800 */
[----:B------:R-:W1:Y:S02]  /*299e0*/  @P0 MUFU.LG2 R141, R147 ;  /* 0x00000093008d0308 */ /* 0x000e640000000c00 */
[----:B-1----:R-:W-:-:S06]  /*299f0*/  @P0 FMUL.FTZ R141, R141, 0.69314718246459960938 ;  /* 0x3f3172188d8d0820 */ /* 0x002fcc0000410000 */
[----:B------:R-:W-:Y:S08]  /*29a00*/  @P1 MUFU.LG2 R146, R140 ;  /* 0x0000008c00921308 */ /* 0x000ff00000000c00 */
[----:B------:R-:W1:Y:S01]  /*29a10*/  @P0 MUFU.RCP R137, R147 ;  /* 0x0000009300890308 */ /* 0x000e620000001000 */
[----:B-----5:R-:W-:Y:S01]  /*29a20*/  @!P2 LOP3.LUT R134, R134, 0x1, RZ, 0x3c, !PT ;  /* 0x000000018686a812 */ /* 0x020fe200078e3cff */
[----:B--2---:R-:W-:Y:S01]  /*29a30*/  VIADD R0, R0, 0x1 ;  /* 0x0000000100007836 */ /* 0x004fe20000000000 */
[----:B------:R-:W-:Y:S04]  /*29a40*/  STL [R1+0x444], R140 ;  /* 0x0004448c01007387 */ /* 0x000fe80000100800 */
[----:B------:R-:W-:Y:S04]  /*29a50*/  STL [R1+0x210], R136 ;  /* 0x0002108801007387 */ /* 0x000fe80000100800 */
[----:B------:R-:W-:Y:S01]  /*29a60*/  @!P2 STL [R1+0x214], R134 ;  /* 0x000214860100a387 */ /* 0x000fe20000100800 */
        /* <DEDUP_REMOVED lines=99> */
[----:B---3--:R-:W-:Y:S01]  /*2a0a0*/  @P0 FFMA.FTZ R142, R138, R139, R141 ;  /* 0x0000008b8a8e0223 */ /* 0x008fe2000001008d */
[----:B------:R-:W-:-:S06]  /*2a0b0*/  IMAD.MOV.U32 R138, RZ, RZ, RZ ;  /* 0x000000ffff8a7224 */ /* 0x000fcc00078e00ff */
[----:B------:R-:W1:Y:S01]  /*2a0c0*/  @P1 MUFU.RCP R138, R140 ;  /* 0x0000008c008a1308 */ /* 0x000e620000001000 */
[----:B------:R-:W-:Y:S01]  /*2a0d0*/  @P1 FMUL.FTZ R139, R146, 0.69314718246459960938 ;  /* 0x3f317218928b1820 */ /* 0x000fe20000410000 */
[----:B------:R-:W-:-:S04]  /*2a0e0*/  @P1 FMUL.FTZ R146, R143, 0.69314718246459960938 ;  /* 0x3f3172188f921820 */ /* 0x000fc80000410000 */
[----:B------:R-:W-:Y:S01]  /*2a0f0*/  @P1 FFMA.FTZ R144, R146, R145, R139 ;  /* 0x0000009192901223 */ /* 0x000fe2000001008b */
[-C--:B-1----:R-:W-:Y:S01]  /*2a100*/  FMUL.FTZ R13, R13, R138.reuse ;  /* 0x0000008a0d0d7220 */ /* 0x082fe20000410000 */
        /* <DEDUP_REMOVED lines=98> */
[----:B------:R0:W-:Y:S01]  /*2a730*/  STL [R1+0x218], R12 ;  /* 0x0002180c01007387 */ /* 0x0001e20000100800 */
[----:B------:R-:W-:-:S13]  /*2a740*/  PLOP3.LUT P0, PT, PT, PT, PT, 0x8, 0x0 ;  /* 0x000000000000781c */ /* 0x000fda0003f0e170 */
.L_x_12717:
[----:B------:R-:W-:Y:S05]  /*2a750*/  WARPSYNC.ALL ;  /* 0x0000000000007948 */ /* 0x000fea0003800000 */
[----:B------:R-:W1:Y:S08]  /*2a760*/  S2UR UR5, SR_CgaCtaId ;  /* 0x00000000000579c3 */ /* 0x000e700000008800 */
[----:B------:R-:W-:Y:S06]  /*2a770*/  BAR.SYNC.DEFER_BLOCKING 0x5, 0x180 ;  /* 0x0146000000007b1d */ /* 0x000fec0000010000 */
[----:B------:R-:W-:Y:S01]  /*2a780*/  UMOV UR4, 0x400 ;  /* 0x0000040000047882 */ /* 0x000fe20000000000 */
[----:B------:R-:W-:Y:S01]  /*2a790*/  BSSY B0, `(.L_x_12835) ;  /* 0x00002e3000007945 */ /* 0x000fe20003800000 */
[----:B-1----:R-:W-:-:S06]  /*2a7a0*/  ULEA UR4, UR5, UR4, 0x18 ;  /* 0x0000000405047291 */ /* 0x002fcc000f8ec03f */
[----:B0-----:R-:W-:-:S05]  /*2a7b0*/  IMAD.U32 R144, RZ, RZ, UR4 ;  /* 0x00000004ff907e24 */ /* 0x001fca000f8e00ff */
[----:B------:R0:W1:Y:S01]  /*2a7c0*/  LDS.128 R120, [R144+0x324d0] ;  /* 0x0324d00090787984 */ /* 0x0000620000000c00 */
[----:B------:R-:W-:Y:S06]  /*2a7d0*/  BAR.ARV 0x4, 0x180 ;  /* 0x0106000000007b1d */ /* 0x000fec0000002000 */
[----:B------:R-:W-:Y:S05]  /*2a7e0*/  @P0 BRA `(.L_x_12836) ;  /* 0x0000002000280947 */ /* 0x000fea0003800000 */
        /* <DEDUP_REMOVED lines=32> */
[----:B------:R-:W0:Y:S01]  /*2a9f0*/  S2R R17, SR_SWINHI ;  /* 0x0000000000117919 */ /* 0x000e220000002f00 */
[----:B------:R-:W-:Y:S05]  /*2aa00*/  WARPSYNC.ALL ;  /* 0x0000000000007948 */ /* 0x000fea0003800000 */
[----:B------:R-:W-:Y:S01]  /*2aa10*/  ULDC.64 UR4, c[0x0][0xd00] ;  /* 0x0003400000047ab9 */ /* 0x000fe20000000a00 */
[----:B-----5:R-:W-:-:S02]  /*2aa20*/  MOV R2, R144 ;  /* 0x0000009000027202 */ /* 0x020fc40000000f00 */
[----:B0-----:R-:W-:-:S03]  /*2aa30*/  MOV R3, R17 ;  /* 0x0000001100037202 */ /* 0x001fc60000000f00 */
[----:B------:R-:W-:-:S03]  /*2aa40*/  IMAD.WIDE R16, R234, 0x2, R2 ;  /* 0x00000002ea107825 */ /* 0x000fc600078e0202 */
[C---:B------:R-:W-:Y:S02]  /*2aa50*/  IADD3 R0, P1, R16.reuse, 0x20, RZ ;  /* 0x0000002010007810 */ /* 0x040fe40007f3e0ff */
[----:B------:R-:W-:Y:S02]  /*2aa60*/  IADD3 R148, P2, R16, 0x40, RZ ;  /* 0x0000004010947810 */ /* 0x000fe40007f5e0ff */
[----:B------:R-:W-:Y:S02]  /*2aa70*/  LOP3.LUT R201, R0, 0x380, RZ, 0xc0, !PT ;  /* 0x0000038000c97812 */ /* 0x000fe400078ec0ff */
[C---:B------:R-:W-:Y:S01]  /*2aa80*/  IADD3 R146, P3, R16.reuse, 0x60, RZ ;  /* 0x0000006010927810 */ /* 0x040fe20007f7e0ff */
[----:B------:R-:W-:Y:S01]  /*2aa90*/  IMAD.X R197, RZ, RZ, R17, P1 ;  /* 0x000000ffffc57224 */ /* 0x000fe200008e0611 */
[----:B------:R-:W-:Y:S02]  /*2aaa0*/  SHF.R.U64 R201, R201, 0x3, RZ ;  /* 0x00000003c9c97819 */ /* 0x000fe400000012ff */
[----:B------:R-:W-:-:S02]  /*2aab0*/  IADD3 R145, P0, R16, 0x4040, RZ ;  /* 0x0000404010917810 */ /* 0x000fc40007f1e0ff */
[----:B------:R-:W-:Y:S02]  /*2aac0*/  IADD3 R170, P1, R16, 0x4060, RZ ;  /* 0x0000406010aa7810 */ /* 0x000fe40007f3e0ff */
[----:B------:R-:W-:Y:S02]  /*2aad0*/  LOP3.LUT R178, R148, 0x380, RZ, 0xc0, !PT ;  /* 0x0000038094b27812 */ /* 0x000fe400078ec0ff */
[----:B------:R-:W-:Y:S02]  /*2aae0*/  LOP3.LUT R180, R146, 0x380, RZ, 0xc0, !PT ;  /* 0x0000038092b47812 */ /* 0x000fe400078ec0ff */
[----:B------:R-:W-:Y:S02]  /*2aaf0*/  LOP3.LUT R196, R201, R0, RZ, 0x3c, !PT ;  /* 0x00000000c9c47212 */ /* 0x000fe400078e3cff */
[----:B------:R-:W-:Y:S01]  /*2ab00*/  LOP3.LUT R0, R145, 0x380, RZ, 0xc0, !PT ;  /* 0x0000038091007812 */ /* 0x000fe200078ec0ff */
[----:B------:R-:W-:Y:S01]  /*2ab10*/  IMAD.X R181, RZ, RZ, R17, P1 ;  /* 0x000000ffffb57224 */ /* 0x000fe200008e0611 */
[----:B------:R-:W-:-:S02]  /*2ab20*/  IADD3 R20, P4, R16, 0x4000, RZ ;  /* 0x0000400010147810 */ /* 0x000fc40007f9e0ff */
[----:B------:R-:W-:Y:S02]  /*2ab30*/  SHF.R.U64 R203, R178, 0x3, RZ ;  /* 0x00000003b2cb7819 */ /* 0x000fe400000012ff */
[----:B-1----:R-:W-:Y:S02]  /*2ab40*/  IADD3 R120, P5, R16, 0x4020, RZ ;  /* 0x0000402010787810 */ /* 0x002fe40007fbe0ff */
[----:B------:R-:W-:Y:S01]  /*2ab50*/  SHF.R.U64 R205, R180, 0x3, RZ ;  /* 0x00000003b4cd7819 */ /* 0x000fe200000012ff */
[--C-:B------:R-:W-:Y:S01]  /*2ab60*/  IMAD.X R195, RZ, RZ, R17.reuse, P2 ;  /* 0x000000ffffc37224 */ /* 0x100fe200010e0611 */
[----:B------:R-:W-:Y:S01]  /*2ab70*/  IADD3 R190, P1, R16, 0xc020, RZ ;  /* 0x0000c02010be7810 */ /* 0x000fe20007f3e0ff */
[----:B------:R-:W-:Y:S01]  /*2ab80*/  IMAD.X R189, RZ, RZ, R17, P3 ;  /* 0x000000ffffbd7224 */ /* 0x000fe200018e0611 */
[----:B------:R-:W-:Y:S02]  /*2ab90*/  SHF.R.U64 R0, R0, 0x3, RZ ;  /* 0x0000000300007819 */ /* 0x000fe400000012ff */
[----:B------:R-:W-:-:S02]  /*2aba0*/  LOP3.LUT R21, R16, 0x380, RZ, 0xc0, !PT ;  /* 0x0000038010157812 */ /* 0x000fc400078ec0ff */
[----:B------:R-:W-:Y:S02]  /*2abb0*/  IADD3 R150, P2, R16, 0x8000, RZ ;  /* 0x0000800010967810 */ /* 0x000fe40007f5e0ff */
[----:B------:R-:W-:Y:S02]  /*2abc0*/  LOP3.LUT R194, R203, R148, RZ, 0x3c, !PT ;  /* 0x00000094cbc27212 */ /* 0x000fe400078e3cff */
[----:B------:R-:W-:Y:S02]  /*2abd0*/  LOP3.LUT R201, R20, 0x380, RZ, 0xc0, !PT ;  /* 0x0000038014c97812 */ /* 0x000fe400078ec0ff */
[----:B------:R-:W-:Y:S02]  /*2abe0*/  IADD3 R168, P3, R16, 0x8020, RZ ;  /* 0x0000802010a87810 */ /* 0x000fe40007f7e0ff */
[----:B------:R-:W-:Y:S02]  /*2abf0*/  LOP3.LUT R188, R205, R146, RZ, 0x3c, !PT ;  /* 0x00000092cdbc7212 */ /* 0x000fe400078e3cff */
[----:B------:R-:W-:Y:S01]  /*2ac00*/  LOP3.LUT R203, R120, 0x380, RZ, 0xc0, !PT ;  /* 0x0000038078cb7812 */ /* 0x000fe200078ec0ff */
[--C-:B------:R-:W-:Y:S01]  /*2ac10*/  IMAD.X R147, RZ, RZ, R17.reuse, P1 ;  /* 0x000000ffff937224 */ /* 0x100fe200008e0611 */
[----:B------:R-:W-:Y:S01]  /*2ac20*/  LOP3.LUT R205, R170, 0x380, RZ, 0xc0, !PT ;  /* 0x00000380aacd7812 */ /* 0x000fe200078ec0ff */
[--C-:B------:R-:W-:Y:S01]  /*2ac30*/  IMAD.X R183, RZ, RZ, R17.reuse, P0 ;  /* 0x000000ffffb77224 */ /* 0x100fe200000e0611 */
[----:B------:R-:W-:Y:S01]  /*2ac40*/  LOP3.LUT R182, R0, R145, RZ, 0x3c, !PT ;  /* 0x0000009100b67212 */ /* 0x000fe200078e3cff */
[----:B------:R-:W-:Y:S01]  /*2ac50*/  IMAD.X R187, RZ, RZ, R17, P4 ;  /* 0x000000ffffbb7224 */ /* 0x000fe200020e0611 */
[----:B------:R-:W-:-:S02]  /*2ac60*/  SHF.R.U64 R199, R21, 0x3, RZ ;  /* 0x0000000315c77819 */ /* 0x000fc400000012ff */
[----:B------:R-:W-:Y:S02]  /*2ac70*/  SHF.R.U64 R201, R201, 0x3, RZ ;  /* 0x00000003c9c97819 */ /* 0x000fe400000012ff */
[----:B------:R-:W-:Y:S02]  /*2ac80*/  LOP3.LUT R145, R150, 0x380, RZ, 0xc0, !PT ;  /* 0x0000038096917812 */ /* 0x000fe400078ec0ff */
[----:B------:R-:W-:Y:S01]  /*2ac90*/  ISETP.NE.U32.AND P1, PT, RZ, UR4, PT ;  /* 0x00000004ff007c0c */ /* 0x000fe2000bf25070 */
[--C-:B------:R-:W-:Y:S01]  /*2aca0*/  IMAD.X R185, RZ, RZ, R17.reuse, P5 ;  /* 0x000000ffffb97224 */ /* 0x100fe200028e0611 */
[C---:B------:R-:W-:Y:S01]  /*2acb0*/  IADD3 R165, P0, R16.reuse, 0xc000, RZ ;  /* 0x0000c00010a57810 */ /* 0x040fe20007f1e0ff */
[--C-:B------:R-:W-:Y:S01]  /*2acc0*/  IMAD.X R179, RZ, RZ, R17.reuse, P2 ;  /* 0x000000ffffb37224 */ /* 0x100fe200010e0611 */
[----:B------:R-:W-:Y:S01]  /*2acd0*/  SHF.R.U64 R203, R203, 0x3, RZ ;  /* 0x00000003cbcb7819 */ /* 0x000fe200000012ff */
[----:B------:R-:W-:Y:S01]  /*2ace0*/  IMAD.X R171, RZ, RZ, R17, P3 ;  /* 0x000000ffffab7224 */ /* 0x000fe200018e0611 */
[----:B------:R-:W-:-:S02]  /*2acf0*/  IADD3 R200, P4, R16, 0x8040, RZ ;  /* 0x0000804010c87810 */ /* 0x000fc40007f9e0ff */
[----:B------:R-:W-:Y:S02]  /*2ad00*/  SHF.R.U64 R205, R205, 0x3, RZ ;  /* 0x00000003cdcd7819 */ /* 0x000fe400000012ff */
[C---:B------:R-:W-:Y:S02]  /*2ad10*/  IADD3 R198, P5, R16.reuse, 0x8060, RZ ;  /* 0x0000806010c67810 */ /* 0x040fe40007fbe0ff */
[C---:B------:R-:W-:Y:S02]  /*2ad20*/  IADD3 R193, P2, R16.reuse, 0xc040, RZ ;  /* 0x0000c04010c17810 */ /* 0x040fe40007f5e0ff */
[----:B------:R-:W-:Y:S02]  /*2ad30*/  IADD3 R177, P3, R16, 0xc060, RZ ;  /* 0x0000c06010b17810 */ /* 0x000fe40007f7e0ff */
[----:B------:R-:W-:Y:S02]  /*2ad40*/  LOP3.LUT R16, R199, R16, RZ, 0x3c, !PT ;  /* 0x00000010c7107212 */ /* 0x000fe400078e3cff */
[----:B------:R-:W-:-:S02]  /*2ad50*/  LOP3.LUT R186, R201, R20, RZ, 0x3c, !PT ;  /* 0x00000014c9ba7212 */ /* 0x000fc400078e3cff */
[----:B------:R-:W-:Y:S02]  /*2ad60*/  SHF.R.U64 R145, R145, 0x3, RZ ;  /* 0x0000000391917819 */ /* 0x000fe400000012ff */
[----:B------:R-:W-:Y:S01]  /*2ad70*/  ISETP.NE.AND.EX P1, PT, RZ, UR5, PT, P1 ;  /* 0x00000005ff007c0c */ /* 0x000fe2000bf25310 */
[----:B------:R-:W-:Y:S01]  /*2ad80*/  ULDC.64 UR4, c[0x0][0xd08] ;  /* 0x0003420000047ab9 */ /* 0x000fe20000000a00 */
[----:B------:R-:W-:Y:S01]  /*2ad90*/  LOP3.LUT R184, R203, R120, RZ, 0x3c, !PT ;  /* 0x00000078cbb87212 */ /* 0x000fe200078e3cff */
[----:B------:R-:W-:Y:S01]  /*2ada0*/  IMAD.X R149, RZ, RZ, R17, P0 ;  /* 0x000000ffff957224 */ /* 0x000fe200000e0611 */
[----:B------:R-:W-:Y:S02]  /*2adb0*/  LOP3.LUT R201, R168, 0x380, RZ, 0xc0, !PT ;  /* 0x00000380a8c97812 */ /* 0x000fe400078ec0ff */
[----:B------:R-:W-:Y:S02]  /*2adc0*/  LOP3.LUT R180, R205, R170, RZ, 0x3c, !PT ;  /* 0x000000aacdb47212 */ /* 0x000fe400078e3cff */
[----:B------:R-:W-:-:S02]  /*2add0*/  LOP3.LUT R203, R200, 0x380, RZ, 0xc0, !PT ;  /* 0x00000380c8cb7812 */ /* 0x000fc400078ec0ff */
[----:B------:R-:W-:Y:S02]  /*2ade0*/  LOP3.LUT R205, R198, 0x380, RZ, 0xc0, !PT ;  /* 0x00000380c6cd7812 */ /* 0x000fe400078ec0ff */
[----:B------:R-:W-:Y:S02]  /*2adf0*/  ISETP.NE.U32.AND P0, PT, RZ, UR4, PT ;  /* 0x00000004ff007c0c */ /* 0x000fe4000bf05070 */
[----:B------:R-:W-:Y:S02]  /*2ae00*/  LOP3.LUT R178, R145, R150, RZ, 0x3c, !PT ;  /* 0x0000009691b27212 */ /* 0x000fe400078e3cff */
[----:B------:R-:W-:Y:S02]  /*2ae10*/  LOP3.LUT R0, R165, 0x380, RZ, 0xc0, !PT ;  /* 0x00000380a5007812 */ /* 0x000fe400078ec0ff */
[----:B------:R-:W-:Y:S02]  /*2ae20*/  MOV R16, R16 ;  /* 0x0000001000107202 */ /* 0x000fe40000000f00 */
[----:B------:R-:W-:-:S02]  /*2ae30*/  SHF.R.U64 R201, R201, 0x3, RZ ;  /* 0x00000003c9c97819 */ /* 0x000fc400000012ff */
[----:B------:R-:W-:Y:S02]  /*2ae40*/  LOP3.LUT R145, R190, 0x380, RZ, 0xc0, !PT ;  /* 0x00000380be917812 */ /* 0x000fe400078ec0ff */
[----:B------:R-:W-:Y:S02]  /*2ae50*/  MOV R196, R196 ;  /* 0x000000c400c47202 */ /* 0x000fe40000000f00 */
[----:B------:R-:W-:Y:S02]  /*2ae60*/  SHF.R.U64 R203, R203, 0x3, RZ ;  /* 0x00000003cbcb7819 */ /* 0x000fe400000012ff */
[----:B------:R-:W-:Y:S02]  /*2ae70*/  LOP3.LUT R20, R193, 0x380, RZ, 0xc0, !PT ;  /* 0x00000380c1147812 */ /* 0x000fe400078ec0ff */
[----:B------:R-:W-:Y:S02]  /*2ae80*/  MOV R194, R194 ;  /* 0x000000c200c27202 */ /* 0x000fe40000000f00 */
[----:B------:R-:W-:-:S02]  /*2ae90*/  SHF.R.U64 R205, R205, 0x3, RZ ;  /* 0x00000003cdcd7819 */ /* 0x000fc400000012ff */
[----:B------:R-:W-:Y:S02]  /*2aea0*/  LOP3.LUT R120, R177, 0x380, RZ, 0xc0, !PT ;  /* 0x00000380b1787812 */ /* 0x000fe400078ec0ff */
[----:B------:R-:W-:Y:S02]  /*2aeb0*/  MOV R188, R188 ;  /* 0x000000bc00bc7202 */ /* 0x000fe40000000f00 */
[----:B------:R-:W-:Y:S01]  /*2aec0*/  ISETP.NE.AND.EX P0, PT, RZ, UR5, PT, P0 ;  /* 0x00000005ff007c0c */ /* 0x000fe2000bf05300 */
[----:B------:R-:W-:Y:S01]  /*2aed0*/  IMAD.X R169, RZ, RZ, R17, P4 ;  /* 0x000000ffffa97224 */ /* 0x000fe200020e0611 */
[----:B------:R-:W-:Y:S02]  /*2aee0*/  SHF.R.U64 R0, R0, 0x3, RZ ;  /* 0x0000000300007819 */ /* 0x000fe400000012ff */
[----:B------:R-:W-:Y:S02]  /*2aef0*/  MOV R186, R186 ;  /* 0x000000ba00ba7202 */ /* 0x000fe40000000f00 */
        /* <DEDUP_REMOVED lines=23> */
[----:B------:R-:W-:Y:S02]  /*2b070*/  F2FP.F16.F32.PACK_AB R107, R103, R102 ;  /* 0x00000066676b723e */ /* 0x000fe400000000ff */
[----:B------:R-:W-:Y:S01]  /*2b080*/  F2FP.F16.F32.PACK_AB R88, R89, R88 ;  /* 0x000000585958723e */ /* 0x000fe200000000ff */
[----:B------:R-:W-:Y:S01]  /*2b090*/  IMAD.X R151, RZ, RZ, R17, P5 ;  /* 0x000000ffff977224 */ /* 0x000fe200028e0611 */
[----:B------:R-:W-:Y:S01]  /*2b0a0*/  LOP3.LUT R170, R201, R168, RZ, 0x3c, !PT ;  /* 0x000000a8c9aa7212 */ /* 0x000fe200078e3cff */
[----:B------:R1:W-:Y:S01]  /*2b0b0*/  STSM.16.M88.4 [R196], R132 ;  /* 0x00000084c4007844 */ /* 0x0003e20000000200 */
[----:B------:R-:W-:Y:S02]  /*2b0c0*/  SHF.R.U64 R145, R145, 0x3, RZ ;  /* 0x0000000391917819 */ /* 0x000fe400000012ff */
[----:B------:R-:W-:-:S02]  /*2b0d0*/  MOV R184, R184 ;  /* 0x000000b800b87202 */ /* 0x000fc40000000f00 */
[----:B------:R-:W-:Y:S02]  /*2b0e0*/  F2FP.F16.F32.PACK_AB R98, R93, R92 ;  /* 0x0000005c5d62723e */ /* 0x000fe400000000ff */
[----:B------:R-:W-:Y:S02]  /*2b0f0*/  F2FP.F16.F32.PACK_AB R99, R95, R94 ;  /* 0x0000005e5f63723e */ /* 0x000fe400000000ff */
[----:B------:R-:W-:Y:S02]  /*2b100*/  F2FP.F16.F32.PACK_AB R89, R91, R90 ;  /* 0x0000005a5b59723e */ /* 0x000fe400000000ff */
[----:B------:R-:W-:Y:S01]  /*2b110*/  F2FP.F16.F32.PACK_AB R80, R81, R80 ;  /* 0x000000505150723e */ /* 0x000fe200000000ff */
[----:B------:R1:W-:Y:S01]  /*2b120*/  STSM.16.M88.4 [R194], R124 ;  /* 0x0000007cc2007844 */ /* 0x0003e20000000200 */
[----:B------:R-:W-:Y:S02]  /*2b130*/  LOP3.LUT R168, R203, R200, RZ, 0x3c, !PT ;  /* 0x000000c8cba87212 */ /* 0x000fe400078e3cff */
[----:B------:R-:W-:-:S02]  /*2b140*/  SHF.R.U64 R20, R20, 0x3, RZ ;  /* 0x0000000314147819 */ /* 0x000fc400000012ff */
[----:B------:R-:W-:Y:S02]  /*2b150*/  MOV R182, R182 ;  /* 0x000000b600b67202 */ /* 0x000fe40000000f00 */
[----:B------:R-:W-:Y:S02]  /*2b160*/  F2FP.F16.F32.PACK_AB R90, R85, R84 ;  /* 0x00000054555a723e */ /* 0x000fe400000000ff */
[----:B------:R-:W-:Y:S02]  /*2b170*/  F2FP.F16.F32.PACK_AB R91, R87, R86 ;  /* 0x00000056575b723e */ /* 0x000fe400000000ff */
[----:B------:R-:W-:Y:S02]  /*2b180*/  F2FP.F16.F32.PACK_AB R81, R83, R82 ;  /* 0x000000525351723e */ /* 0x000fe400000000ff */
[----:B------:R-:W-:Y:S01]  /*2b190*/  F2FP.F16.F32.PACK_AB R72, R73, R72 ;  /* 0x000000484948723e */ /* 0x000fe200000000ff */
[----:B------:R1:W-:Y:S01]  /*2b1a0*/  STSM.16.M88.4 [R188], R112 ;  /* 0x00000070bc007844 */ /* 0x0003e20000000200 */
[----:B------:R-:W-:-:S02]  /*2b1b0*/  LOP3.LUT R150, R205, R198, RZ, 0x3c, !PT ;  /* 0x000000c6cd967212 */ /* 0x000fc400078e3cff */
[----:B------:R-:W-:Y:S02]  /*2b1c0*/  SHF.R.U64 R120, R120, 0x3, RZ ;  /* 0x0000000378787819 */ /* 0x000fe400000012ff */
[----:B------:R-:W-:Y:S02]  /*2b1d0*/  MOV R180, R180 ;  /* 0x000000b400b47202 */ /* 0x000fe40000000f00 */
[----:B------:R-:W-:Y:S02]  /*2b1e0*/  F2FP.F16.F32.PACK_AB R82, R77, R76 ;  /* 0x0000004c4d52723e */ /* 0x000fe400000000ff */
[----:B------:R-:W-:Y:S02]  /*2b1f0*/  F2FP.F16.F32.PACK_AB R83, R79, R78 ;  /* 0x0000004e4f53723e */ /* 0x000fe400000000ff */
[----:B------:R-:W-:Y:S02]  /*2b200*/  F2FP.F16.F32.PACK_AB R73, R75, R74 ;  /* 0x0000004a4b49723e */ /* 0x000fe400000000ff */
[----:B------:R-:W-:Y:S01]  /*2b210*/  F2FP.F16.F32.PACK_AB R64, R65, R64 ;  /* 0x000000404140723e */ /* 0x000fe200000000ff */
[----:B------:R-:W-:Y:S01]  /*2b220*/  IMAD.X R21, RZ, RZ, R17, P2 ;  /* 0x000000ffff157224 */ /* 0x000fe200010e0611 */
[----:B------:R-:W-:Y:S01]  /*2b230*/  LOP3.LUT R148, R0, R165, RZ, 0x3c, !PT ;  /* 0x000000a500947212 */ /* 0x000fe200078e3cff */
[----:B------:R1:W-:Y:S01]  /*2b240*/  STSM.16.M88.4 [R186], R104 ;  /* 0x00000068ba007844 */ /* 0x0003e20000000200 */
[----:B------:R-:W-:-:S02]  /*2b250*/  MOV R178, R178 ;  /* 0x000000b200b27202 */ /* 0x000fc40000000f00 */
        /* <DEDUP_REMOVED lines=12> */
[----:B------:R1:W-:Y:S01]  /*2b320*/  STSM.16.M88.4 [R182], R88 ;  /* 0x00000058b6007844 */ /* 0x0003e20000000200 */
[----:B------:R-:W-:Y:S02]  /*2b330*/  LOP3.LUT R20, R20, R193, RZ, 0x3c, !PT ;  /* 0x000000c114147212 */ /* 0x000fe400078e3cff */
        /* <DEDUP_REMOVED lines=13> */
[----:B------:R-:W-:Y:S01]  /*2b410*/  MOV R148, R148 ;  /* 0x0000009400947202 */ /* 0x000fe20000000f00 */
[----:B------:R-:W2:Y:S01]  /*2b420*/  LDC.64 R44, c[0x0][0xd00] ;  /* 0x00034000ff2c7b82 */ /* 0x000ea20000000a00 */
[----:B------:R-:W-:-:S02]  /*2b430*/  F2FP.F16.F32.PACK_AB R42, R37, R36 ;  /* 0x00000024252a723e */ /* 0x000fc400000000ff */
[----:B------:R-:W-:Y:S02]  /*2b440*/  F2FP.F16.F32.PACK_AB R43, R39, R38 ;  /* 0x00000026272b723e */ /* 0x000fe400000000ff */
[----:B------:R-:W-:Y:S02]  /*2b450*/  F2FP.F16.F32.PACK_AB R33, R35, R34 ;  /* 0x000000222321723e */ /* 0x000fe400000000ff */
[----:B------:R-:W-:Y:S01]  /*2b460*/  F2FP.F16.F32.PACK_AB R24, R25, R24 ;  /* 0x000000181918723e */ /* 0x000fe200000000ff */
        /* <DEDUP_REMOVED lines=10> */
[----:B------:R-:W-:Y:S01]  /*2b510*/  F2FP.F16.F32.PACK_AB R9, R11, R10 ;  /* 0x0000000a0b09723e */ /* 0x000fe200000000ff */
[----:B------:R1:W-:Y:S01]  /*2b520*/  STSM.16.M88.4 [R150], R48 ;  /* 0x0000003096007844 */ /* 0x0003e20000000200 */
[----:B------:R-:W-:Y:S01]  /*2b530*/  MOV R198, R198 ;  /* 0x000000c600c67202 */ /* 0x000fe20000000f00 */
[----:B------:R-:W-:Y:S01]  /*2b540*/  ULDC UR4, c[0x0][0xb88] ;  /* 0x0002e20000047ab9 */ /* 0x000fe20000000800 */
[----:B------:R-:W-:Y:S01]  /*2b550*/  F2FP.F16.F32.PACK_AB R10, R5, R4 ;  /* 0x00000004050a723e */ /* 0x000fe200000000ff */
[----:B0-----:R-:W-:Y:S01]  /*2b560*/  IMAD.MOV.U32 R16, RZ, RZ, RZ ;  /* 0x000000ffff107224 */ /* 0x001fe200078e00ff */
[----:B------:R-:W-:Y:S01]  /*2b570*/  F2FP.F16.F32.PACK_AB R11, R7, R6 ;  /* 0x00000006070b723e */ /* 0x000fe200000000ff */
[----:B------:R-:W0:Y:S01]  /*2b580*/  @P0 LDC.64 R4, c[0x0][0xd08] ;  /* 0x00034200ff040b82 */ /* 0x000e220000000a00 */
[----:B------:R1:W-:Y:S04]  /*2b590*/  STSM.16.M88.4 [R148], R40 ;  /* 0x0000002894007844 */ /* 0x0003e80000000200 */
[----:B------:R1:W-:Y:S01]  /*2b5a0*/  STSM.16.M88.4 [R146], R32 ;  /* 0x0000002092007844 */ /* 0x0003e20000000200 */
[----:B--2---:R-:W-:-:S02]  /*2b5b0*/  IMAD.WIDE R44, R213, 0x4, R44 ;  /* 0x00000004d52c7825 */ /* 0x004fc400078e022c */
[----:B------:R-:W2:Y:S01]  /*2b5c0*/  LDC R21, c[0x0][0xce8] ;  /* 0x00033a00ff157b82 */ /* 0x000ea20000000800 */
[----:B------:R1:W-:Y:S04]  /*2b5d0*/  STSM.16.M88.4 [R20], R24 ;  /* 0x0000001814007844 */ /* 0x0003e80000000200 */
[----:B------:R1:W-:Y:S03]  /*2b5e0*/  STSM.16.M88.4 [R198], R8 ;  /* 0x00000008c6007844 */ /* 0x0003e60000000200 */
[----:B------:R-:W-:Y:S01]  /*2b5f0*/  BAR.SYNC.DEFER_BLOCKING 0x1, 0x100 ;  /* 0x0044000000007b1d */ /* 0x000fe20000010000 */
[----:B------:R-:W-:Y:S02]  /*2b600*/  IMAD.U32 R0, RZ, RZ, UR4 ;  /* 0x00000004ff007e24 */ /* 0x000fe4000f8e00ff */
[----:B0-----:R-:W-:-:S03]  /*2b610*/  @P0 IMAD.WIDE R4, R213, 0x4, R4 ;  /* 0x00000004d5040825 */ /* 0x001fc600078e0204 */
[----:B------:R1:W5:Y:S04]  /*2b620*/  @P1 LDG.E R16, desc[UR42][R44.64] ;  /* 0x0000002a2c101981 */ /* 0x000368000c1e1900 */
[----:B------:R1:W5:Y:S01]  /*2b630*/  @P0 LDG.E R0, desc[UR42][R4.64] ;  /* 0x0000002a04000981 */ /* 0x000362000c1e1900 */
[----:B------:R-:W-:Y:S05]  /*2b640*/  @P0 BRA `(.L_x_12837) ;  /* 0x0000000000100947 */ /* 0x000fea0003800000 */
[----:B------:R-:W-:Y:S05]  /*2b650*/  @!P1 BRA `(.L_x_12837) ;  /* 0x00000000000c9947 */ /* 0x000fea0003800000 */
[----:B-1----:R-:W3:Y:S04]  /*2b660*/  LDG.E R5, desc[UR42][R44.64] ;  /* 0x0000002a2c057981 */ /* 0x002ee8000c1e1900 */
[----:B-----5:R-:W3:Y:S02]  /*2b670*/  LDG.E R0, desc[UR42][R44.64+0x4] ;  /* 0x0000042a2c007981 */ /* 0x020ee4000c1e1900 */
[----:B---3--:R-:W-:-:S07]  /*2b680*/  IMAD.IADD R0, R0, 0x1, -R5 ;  /* 0x0000000100007824 */ /* 0x008fce00078e0a05 */
.L_x_12837:
[----:B-12--5:R-:W-:Y:S01]  /*2b690*/  IMAD R20, R0, R21, RZ ;  /* 0x0000001500147224 */ /* 0x026fe200078e02ff */
[----:B------:R-:W-:Y:S01]  /*2b6a0*/  LOP3.LUT P0, RZ, R229, 0x3, RZ, 0xc0, !PT ;  /* 0x00000003e5ff7812 */ /* 0x000fe2000780c0ff */
[--C-:B------:R-:W-:Y:S01]  /*2b6b0*/  IMAD.IADD R15, R220, 0x1, R191.reuse ;  /* 0x00000001dc0f7824 */ /* 0x100fe200078e02bf */
[----:B------:R-:W-:Y:S01]  /*2b6c0*/  ISETP.NE.AND P2, PT, R21, 0x1, PT ;  /* 0x000000011500780c */ /* 0x000fe20003f45270 */
[----:B------:R-:W-:Y:S01]  /*2b6d0*/  IMAD.IADD R8, R232, 0x1, R191 ;  /* 0x00000001e8087824 */ /* 0x000fe200078e02bf */
[----:B------:R-:W-:Y:S02]  /*2b6e0*/  ULDC.64 UR4, c[0x0][0xc90] ;  /* 0x0003240000047ab9 */ /* 0x000fe40000000a00 */
[----:B------:R-:W-:-:S09]  /*2b6f0*/  ISETP.GE.OR P3, PT, R15, R20, P0 ;  /* 0x000000140f00720c */ /* 0x000fd20000766670 */
[----:B------:R-:W0:Y:S04]  /*2b700*/  @P2 LDC R5, c[0x0][0xcec] ;  /* 0x00033b00ff052b82 */ /* 0x000e280000000800 */
[----:B------:R-:W2:Y:S01]  /*2b710*/  @!P3 LDL R11, [R1+0x440] ;  /* 0x00044000010bb983 */ /* 0x000ea20000100800 */
[----:B------:R-:W-:Y:S01]  /*2b720*/  SHF.R.S32.HI R0, RZ, 0x1f, R192 ;  /* 0x0000001fff007819 */ /* 0x000fe200000114c0 */
[----:B------:R-:W-:Y:S01]  /*2b730*/  IMAD.MOV.U32 R4, RZ, RZ, R8 ;  /* 0x000000ffff047224 */ /* 0x000fe200078e0008 */
[----:B------:R-:W-:Y:S01]  /*2b740*/  SHF.R.S32.HI R17, RZ, 0x1f, R16 ;  /* 0x0000001fff117819 */ /* 0x000fe20000011410 */
[----:B------:R-:W1:Y:S01]  /*2b750*/  @P2 LDC R6, c[0x0][0xcf0] ;  /* 0x00033c00ff062b82 */ /* 0x000e620000000800 */
[----:B------:R-:W-:Y:S01]  /*2b760*/  SHF.R.S32.HI R76, RZ, 0x1f, R213 ;  /* 0x0000001fff4c7819 */ /* 0x000fe200000114d5 */
[----:B------:R-:W-:Y:S01]  /*2b770*/  IMAD R7, R0, UR4, RZ ;  /* 0x0000000400077c24 */ /* 0x000fe2000f8e02ff */
[----:B------:R-:W-:-:S02]  /*2b780*/  SEL R77, R213, RZ, !P1 ;  /* 0x000000ffd54d7207 */ /* 0x000fc40004800000 */
[----:B------:R-:W-:-:S03]  /*2b790*/  SEL R76, R76, RZ, !P1 ;  /* 0x000000ff4c4c7207 */ /* 0x000fc60004800000 */
[----:B------:R-:W3:Y:S01]  /*2b7a0*/  @P2 LDC R79, c[0x0][0xcec] ;  /* 0x00033b00ff4f2b82 */ /* 0x000ee20000000800 */
[----:B0-----:R-:W-:-:S07]  /*2b7b0*/  @P2 IMAD.HI.U32 R5, R8, R5, RZ ;  /* 0x0000000508052227 */ /* 0x001fce00078e00ff */
[----:B------:R-:W0:Y:S01]  /*2b7c0*/  @P2 LDC R81, c[0x0][0xcf0] ;  /* 0x00033c00ff512b82 */ /* 0x000e220000000800 */
[----:B-1----:R-:W-:Y:S01]  /*2b7d0*/  @P2 SHF.R.U32.HI R4, RZ, R6, R5 ;  /* 0x00000006ff042219 */ /* 0x002fe20000011605 */
[C---:B------:R-:W-:Y:S02]  /*2b7e0*/  IMAD R5, R192.reuse, UR5, R7 ;  /* 0x00000005c0057c24 */ /* 0x040fe4000f8e0207 */
[----:B------:R-:W-:Y:S01]  /*2b7f0*/  IMAD.WIDE.U32 R6, R192, UR4, R16 ;  /* 0x00000004c0067c25 */ /* 0x000fe2000f8e0010 */
[----:B------:R-:W-:Y:S01]  /*2b800*/  ULDC.64 UR4, c[0x0][0xc98] ;  /* 0x0003260000047ab9 */ /* 0x000fe20000000a00 */
[--C-:B------:R-:W-:Y:S02]  /*2b810*/  SHF.R.S32.HI R13, RZ, 0x1f, R4.reuse ;  /* 0x0000001fff0d7819 */ /* 0x100fe40000011404 */
[----:B------:R-:W-:Y:S02]  /*2b820*/  IMAD.MOV R9, RZ, RZ, -R4 ;  /* 0x000000ffff097224 */ /* 0x000fe400078e0a04 */
[----:B------:R-:W-:-:S02]  /*2b830*/  IMAD.IADD R7, R7, 0x1, R5 ;  /* 0x0000000107077824 */ /* 0x000fc400078e0205 */
[----:B------:R-:W-:Y:S02]  /*2b840*/  IMAD R9, R21, R9, R8 ;  /* 0x0000000915097224 */ /* 0x000fe400078e0208 */
[----:B------:R-:W-:Y:S02]  /*2b850*/  IMAD R8, R76, UR4, RZ ;  /* 0x000000044c087c24 */ /* 0x000fe4000f8e02ff */
[----:B------:R-:W-:Y:S01]  /*2b860*/  IMAD.WIDE.U32 R6, R77, UR4, R6 ;  /* 0x000000044d067c25 */ /* 0x000fe2000f8e0006 */
[----:B------:R-:W-:-:S03]  /*2b870*/  SHF.R.S32.HI R5, RZ, 0x1f, R9 ;  /* 0x0000001fff057819 */ /* 0x000fc60000011409 */
[----:B------:R-:W-:Y:S01]  /*2b880*/  IMAD R8, R77, UR5, R8 ;  /* 0x000000054d087c24 */ /* 0x000fe2000f8e0208 */
[----:B------:R-:W-:Y:S01]  /*2b890*/  IADD3 R4, P1, R4, R6, RZ ;  /* 0x0000000604047210 */ /* 0x000fe20007f3e0ff */
[----:B------:R-:W-:Y:S02]  /*2b8a0*/  ULDC.64 UR4, c[0x0][0xc88] ;  /* 0x0003220000047ab9 */ /* 0x000fe40000000a00 */
[----:B------:R-:W-:Y:S01]  /*2b8b0*/  IMAD R6, R5, UR4, RZ ;  /* 0x0000000405067c24 */ /* 0x000fe2000f8e02ff */
[----:B------:R-:W-:-:S03]  /*2b8c0*/  IADD3.X R5, R13, R7, R8, P1, !PT ;  /* 0x000000070d057210 */ /* 0x000fc60000ffe408 */
[C---:B------:R-:W-:Y:S02]  /*2b8d0*/  IMAD R7, R9.reuse, UR5, R6 ;  /* 0x0000000509077c24 */ /* 0x040fe4000f8e0206 */
[----:B------:R-:W-:Y:S01]  /*2b8e0*/  IMAD.WIDE.U32 R4, R9, UR4, R4 ;  /* 0x0000000409047c25 */ /* 0x000fe2000f8e0004 */
[----:B------:R-:W-:-:S03]  /*2b8f0*/  ULDC.64 UR4, c[0x0][0xc50] ;  /* 0x0003140000047ab9 */ /* 0x000fc60000000a00 */
[----:B------:R-:W-:Y:S01]  /*2b900*/  IMAD.IADD R5, R5, 0x1, R7 ;  /* 0x0000000105057824 */ /* 0x000fe200078e0207 */
[----:B------:R-:W-:-:S04]  /*2b910*/  LEA R10, P1, R4, UR4, 0x2 ;  /* 0x00000004040a7c11 */ /* 0x000fc8000f8210ff */
[----:B------:R-:W-:Y:S01]  /*2b920*/  LEA.HI.X R4, R4, UR5, R5, 0x2, P1 ;  /* 0x0000000504047c11 */ /* 0x000fe200088f1405 */
[----:B------:R-:W-:Y:S01]  /*2b930*/  SHFL.IDX PT, R6, R10, RZ, 0x1c1f ;  /* 0x001c1fff0a067589 */ /* 0x000fe200000e0000 */
[----:B------:R-:W-:Y:S01]  /*2b940*/  VIADD R5, R15, 0x8 ;  /* 0x000000080f057836 */ /* 0x000fe20000000000 */
[----:B------:R-:W-:Y:S02]  /*2b950*/  ULDC.64 UR4, c[0x0][0xba0] ;  /* 0x0002e80000047ab9 */ /* 0x000fe40000000a00 */
[----:B------:R-:W2:Y:S02]  /*2b960*/  SHFL.IDX PT, R7, R4, RZ, 0x1c1f ;  /* 0x001c1fff04077589 */ /* 0x000ea400000e0000 */
[----:B------:R-:W-:Y:S02]  /*2b970*/  ISETP.GE.OR P0, PT, R5, R20, P0 ;  /* 0x000000140500720c */ /* 0x000fe40000706670 */
[----:B--2---:R1:W-:Y:S11]  /*2b980*/  @!P3 ST.E desc[UR42][R6.64], R11 ;  /* 0x0000000b0600b985 */ /* 0x0043f6000c10192a */
[----:B------:R-:W2:Y:S01]  /*2b990*/  @!P0 LDL R59, [R1+0x444] ;  /* 0x00044400013b8983 */ /* 0x000ea20000100800 */
[----:B------:R-:W-:-:S03]  /*2b9a0*/  IMAD R5, R223, 0x40, R161 ;  /* 0x00000040df057824 */ /* 0x000fc600078e02a1 */
[----:B------:R-:W-:Y:S01]  /*2b9b0*/  SHFL.IDX PT, R54, R10, 0x1, 0x1c1f ;  /* 0x003c1f000a367f89 */ /* 0x000fe200000e0000 */
[----:B------:R-:W-:-:S03]  /*2b9c0*/  IMAD.WIDE R2, R5, 0x2, R2 ;  /* 0x0000000205027825 */ /* 0x000fc600078e0202 */
[----:B------:R4:W2:Y:S01]  /*2b9d0*/  SHFL.IDX PT, R55, R4, 0x1, 0x1c1f ;  /* 0x003c1f0004377f89 */ /* 0x0008a200000e0000 */
[C---:B------:R-:W-:Y:S02]  /*2b9e0*/  IADD3 R25, P4, R2.reuse, 0x3000, RZ ;  /* 0x0000300002197810 */ /* 0x040fe40007f9e0ff */
[C---:B------:R-:W-:Y:S02]  /*2b9f0*/  IADD3 R9, P1, R2.reuse, 0x1000, RZ ;  /* 0x0000100002097810 */ /* 0x040fe40007f3e0ff */
[----:B------:R-:W-:Y:S02]  /*2ba00*/  IADD3 R13, P5, R2, 0x2000, RZ ;  /* 0x00002000020d7810 */ /* 0x000fe40007fbe0ff */
[----:B------:R-:W-:Y:S02]  /*2ba10*/  LOP3.LUT R24, R25, 0x380, RZ, 0xc0, !PT ;  /* 0x0000038019187812 */ /* 0x000fe400078ec0ff */
[----:B------:R-:W-:Y:S02]  /*2ba20*/  LOP3.LUT R8, R9, 0x380, RZ, 0xc0, !PT ;  /* 0x0000038009087812 */ /* 0x000fe400078ec0ff */
[----:B------:R-:W-:-:S02]  /*2ba30*/  LOP3.LUT R12, R13, 0x380, RZ, 0xc0, !PT ;  /* 0x000003800d0c7812 */ /* 0x000fc400078ec0ff */
        /* <DEDUP_REMOVED lines=51> */
[C---:B------:R-:W-:Y:S01]  /*2bd70*/  IADD3 R65, P1, R2.reuse, 0xd000, RZ ;  /* 0x0000d00002417810 */ /* 0x040fe20007f3e0ff */
[----:B------:R-:W-:Y:S01]  /*2bd80*/  IMAD.X R73, RZ, RZ, R3, P4 ;  /* 0x000000ffff497224 */ /* 0x000fe200020e0603 */
[C---:B------:R-:W-:Y:S02]  /*2bd90*/  IADD3 R69, P5, R2.reuse, 0xe000, RZ ;  /* 0x0000e00002457810 */ /* 0x040fe40007fbe0ff */
[----:B-1----:R-:W-:Y:S02]  /*2bda0*/  LOP3.LUT R7, R2, 0x380, RZ, 0xc0, !PT ;  /* 0x0000038002077812 */ /* 0x002fe400078ec0ff */
[----:B----4-:R-:W-:Y:S02]  /*2bdb0*/  LOP3.LUT R4, R5, 0x380, RZ, 0xc0, !PT ;  /* 0x0000038005047812 */ /* 0x010fe400078ec0ff */
        /* <DEDUP_REMOVED lines=8> */
[----:B------:R-:W-:Y:S02]  /*2be40*/  LOP3.LUT R2, R7, R2, RZ, 0x3c, !PT ;  /* 0x0000000207027212 */ /* 0x000fe400078e3cff */
[----:B------:R-:W-:Y:S01]  /*2be50*/  LOP3.LUT R60, R60, R61, RZ, 0x3c, !PT ;  /* 0x0000003d3c3c7212 */ /* 0x000fe200078e3cff */
[--C-:B------:R-:W-:Y:S01]  /*2be60*/  IMAD.X R61, RZ, RZ, R3.reuse, P3 ;  /* 0x000000ffff3d7224 */ /* 0x100fe200018e0603 */
[----:B------:R-:W-:Y:S01]  /*2be70*/  LOP3.LUT R64, R64, R65, RZ, 0x3c, !PT ;  /* 0x0000004140407212 */ /* 0x000fe200078e3cff */
[--C-:B------:R-:W-:Y:S01]  /*2be80*/  IMAD.X R65, RZ, RZ, R3.reuse, P1 ;  /* 0x000000ffff417224 */ /* 0x100fe200008e0603 */
[----:B------:R-:W-:Y:S01]  /*2be90*/  LOP3.LUT R68, R68, R69, RZ, 0x3c, !PT ;  /* 0x0000004544447212 */ /* 0x000fe200078e3cff */
[----:B------:R-:W-:Y:S01]  /*2bea0*/  IMAD.X R69, RZ, RZ, R3, P5 ;  /* 0x000000ffff457224 */ /* 0x000fe200028e0603 */
[----:B------:R-:W-:Y:S01]  /*2beb0*/  LOP3.LUT R72, R4, R5, RZ, 0x3c, !PT ;  /* 0x0000000504487212 */ /* 0x000fe200078e3cff */
[----:B------:R-:W-:-:S02]  /*2bec0*/  IMAD.IADD R78, R224, 0x1, R191 ;  /* 0x00000001e04e7824 */ /* 0x000fc400078e02bf */
[----:B------:R-:W-:Y:S01]  /*2bed0*/  IMAD.IADD R191, R223, 0x1, R191 ;  /* 0x00000001dfbf7824 */ /* 0x000fe200078e02bf */
[----:B------:R-:W-:Y:S01]  /*2bee0*/  BSSY B1, `(.L_x_12838) ;  /* 0x0000056000017945 */ /* 0x000fe20003800000 */
[----:B--2---:R1:W-:Y:S04]  /*2bef0*/  @!P0 ST.E desc[UR42][R54.64], R59 ;  /* 0x0000003b36008985 */ /* 0x0043e8000c10192a */
[----:B------:R2:W5:Y:S04]  /*2bf00*/  LD.E.128 R4, desc[UR42][R2.64] ;  /* 0x0000002a02047980 */ /* 0x000568000c101d00 */
        /* <DEDUP_REMOVED lines=9> */
[----:B------:R-:W-:Y:S01]  /*2bfa0*/  IMAD R17, R0, UR4, RZ ;  /* 0x0000000400117c24 */ /* 0x000fe2000f8e02ff */
[----:B------:R-:W5:Y:S01]  /*2bfb0*/  LD.E.128 R32, desc[UR42][R32.64] ;  /* 0x0000002a20207980 */ /* 0x000f62000c101d00 */
[----:B------:R-:W-:-:S03]  /*2bfc0*/  IMAD.WIDE.U32 R2, R192, UR4, R2 ;  /* 0x00000004c0027c25 */ /* 0x000fc6000f8e0002 */
[----:B------:R-:W5:Y:S01]  /*2bfd0*/  LD.E.128 R36, desc[UR42][R36.64] ;  /* 0x0000002a24247980 */ /* 0x000f62000c101d00 */
[----:B------:R-:W-:Y:S01]  /*2bfe0*/  IMAD R17, R192, UR5, R17 ;  /* 0x00000005c0117c24 */ /* 0x000fe2000f8e0211 */
[----:B------:R-:W-:Y:S01]  /*2bff0*/  ULDC.64 UR4, c[0x0][0xbf0] ;  /* 0x0002fc0000047ab9 */ /* 0x000fe20000000a00 */
[----:B---3--:R-:W-:Y:S01]  /*2c000*/  @P2 IMAD.HI.U32 R0, R78, R79, RZ ;  /* 0x0000004f4e002227 */ /* 0x008fe200078e00ff */
[----:B------:R-:W5:Y:S03]  /*2c010*/  LD.E.128 R40, desc[UR42][R40.64] ;  /* 0x0000002a28287980 */ /* 0x000f66000c101d00 */
[----:B------:R-:W-:Y:S01]  /*2c020*/  IMAD.IADD R3, R3, 0x1, R17 ;  /* 0x0000000103037824 */ /* 0x000fe200078e0211 */
[----:B------:R-:W5:Y:S01]  /*2c030*/  LD.E.128 R44, desc[UR42][R44.64] ;  /* 0x0000002a2c2c7980 */ /* 0x000f62000c101d00 */
[----:B------:R-:W-:Y:S01]  /*2c040*/  IMAD.MOV.U32 R17, RZ, RZ, R78 ;  /* 0x000000ffff117224 */ /* 0x000fe200078e004e */
[----:B0-----:R-:W-:Y:S01]  /*2c050*/  @P2 SHF.R.U32.HI R17, RZ, R81, R0 ;  /* 0x00000051ff112219 */ /* 0x001fe20000011600 */
[----:B------:R-:W-:Y:S01]  /*2c060*/  IMAD R76, R76, UR4, RZ ;  /* 0x000000044c4c7c24 */ /* 0x000fe2000f8e02ff */
[----:B------:R-:W5:Y:S02]  /*2c070*/  LD.E.128 R48, desc[UR42][R48.64] ;  /* 0x0000002a30307980 */ /* 0x000f64000c101d00 */
[--C-:B------:R-:W-:Y:S01]  /*2c080*/  SHF.R.S32.HI R0, RZ, 0x1f, R17.reuse ;  /* 0x0000001fff007819 */ /* 0x100fe20000011411 */
[----:B------:R-:W-:Y:S01]  /*2c090*/  IMAD.MOV R16, RZ, RZ, -R17 ;  /* 0x000000ffff107224 */ /* 0x000fe200078e0a11 */
[----:B-1----:R-:W5:Y:S01]  /*2c0a0*/  LD.E.128 R52, desc[UR42][R52.64] ;  /* 0x0000002a34347980 */ /* 0x002f62000c101d00 */
[----:B------:R-:W-:-:S02]  /*2c0b0*/  IMAD R79, R77, UR5, R76 ;  /* 0x000000054d4f7c24 */ /* 0x000fc4000f8e024c */
[----:B------:R-:W-:Y:S01]  /*2c0c0*/  IMAD.WIDE.U32 R2, R77, UR4, R2 ;  /* 0x000000044d027c25 */ /* 0x000fe2000f8e0002 */
[----:B------:R-:W-:Y:S01]  /*2c0d0*/  ULDC.64 UR4, c[0x0][0xbe0] ;  /* 0x0002f80000047ab9 */ /* 0x000fe20000000a00 */
[----:B------:R-:W5:Y:S02]  /*2c0e0*/  LD.E.128 R56, desc[UR42][R56.64] ;  /* 0x0000002a38387980 */ /* 0x000f64000c101d00 */
[----:B------:R-:W-:Y:S02]  /*2c0f0*/  IMAD R0, R0, UR4, RZ ;  /* 0x0000000400007c24 */ /* 0x000fe4000f8e02ff */
[----:B------:R-:W-:Y:S01]  /*2c100*/  IMAD R21, R21, R16, R78 ;  /* 0x0000001015157224 */ /* 0x000fe200078e024e */
[----:B------:R-:W5:Y:S01]  /*2c110*/  LD.E.128 R60, desc[UR42][R60.64] ;  /* 0x0000002a3c3c7980 */ /* 0x000f62000c101d00 */
[----:B------:R-:W-:-:S03]  /*2c120*/  IMAD.IADD R3, R3, 0x1, R79 ;  /* 0x0000000103037824 */ /* 0x000fc600078e024f */
[----:B------:R-:W5:Y:S01]  /*2c130*/  LD.E.128 R64, desc[UR42][R64.64] ;  /* 0x0000002a40407980 */ /* 0x000f62000c101d00 */
[----:B------:R-:W-:-:S03]  /*2c140*/  IMAD R77, R17, UR5, R0 ;  /* 0x00000005114d7c24 */ /* 0x000fc6000f8e0200 */
[----:B------:R-:W5:Y:S01]  /*2c150*/  LD.E.128 R68, desc[UR42][R68.64] ;  /* 0x0000002a44447980 */ /* 0x000f62000c101d00 */
[----:B------:R-:W-:-:S03]  /*2c160*/  SHF.R.S32.HI R0, RZ, 0x1f, R21 ;  /* 0x0000001fff007819 */ /* 0x000fc60000011415 */
[----:B------:R-:W5:Y:S01]  /*2c170*/  LD.E.128 R72, desc[UR42][R72.64] ;  /* 0x0000002a48487980 */ /* 0x000f62000c101d00 */
[----:B------:R-:W-:Y:S01]  /*2c180*/  IMAD.WIDE.U32 R2, R17, UR4, R2 ;  /* 0x0000000411027c25 */ /* 0x000fe2000f8e0002 */
[----:B------:R-:W-:Y:S01]  /*2c190*/  ULDC.64 UR4, c[0x0][0xbd8] ;  /* 0x0002f60000047ab9 */ /* 0x000fe20000000a00 */
[----:B------:R-:W-:Y:S01]  /*2c1a0*/  ISETP.GE.AND P2, PT, R191, R20, PT ;  /* 0x00000014bf00720c */ /* 0x000fe20003f46270 */
        /* <DEDUP_REMOVED lines=8> */
[----:B------:R-:W-:-:S04]  /*2c230*/  IMAD.WIDE.U32 R2, R21, UR4, R2 ;  /* 0x0000000415027c25 */ /* 0x000fc8000f8e0002 */
[----:B------:R-:W-:Y:S01]  /*2c240*/  IMAD R77, R21, UR5, R0 ;  /* 0x00000005154d7c24 */ /* 0x000fe2000f8e0200 */
[----:B------:R-:W-:Y:S01]  /*2c250*/  ULDC.64 UR4, c[0x0][0xb80] ;  /* 0x0002e00000047ab9 */ /* 0x000fe20000000a00 */
[----:B------:R-:W-:Y:S01]  /*2c260*/  VIADD R0, R144, 0x32420 ;  /* 0x0003242090007836 */ /* 0x000fe20000000000 */
[C---:B------:R-:W-:Y:S01]  /*2c270*/  LEA R21, P3, R2.reuse, UR4, 0x1 ;  /* 0x0000000402157c11 */ /* 0x040fe2000f8608ff */
[----:B------:R-:W-:Y:S02]  /*2c280*/  IMAD.IADD R3, R3, 0x1, R77 ;  /* 0x0000000103037824 */ /* 0x000fe400078e024d */
[----:B------:R-:W-:Y:S01]  /*2c290*/  VIADD R17, R191, 0x20 ;  /* 0x00000020bf117836 */ /* 0x000fe20000000000 */
[----:B------:R-:W-:Y:S01]  /*2c2a0*/  PRMT R0, RZ, 0x654, R0 ;  /* 0x00000654ff007816 */ /* 0x000fe20000000000 */
[----:B0-----:R0:W1:Y:S01]  /*2c2b0*/  SHFL.IDX PT, R78, R21, RZ, 0x181f ;  /* 0x00181fff154e7589 */ /* 0x00106200000e0000 */
[----:B------:R-:W-:Y:S02]  /*2c2c0*/  LEA.HI.X R80, R2, UR5, R3, 0x1, P3 ;  /* 0x0000000502507c11 */ /* 0x000fe400098f0c03 */
[-C--:B------:R-:W-:Y:S01]  /*2c2d0*/  ISETP.GE.AND P1, PT, R17, R20.reuse, PT ;  /* 0x000000141100720c */ /* 0x080fe20003f26270 */
[----:B------:R-:W-:Y:S01]  /*2c2e0*/  VIADD R17, R191, 0x40 ;  /* 0x00000040bf117836 */ /* 0x000fe20000000000 */
[----:B------:R2:W-:Y:S04]  /*2c2f0*/  SYNCS.ARRIVE.TRANS64.RED.A1T0 RZ, [R0+URZ], RZ ;  /* 0x000000ff00ff79a7 */ /* 0x0005e8000810043f */
[----:B------:R-:W-:Y:S01]  /*2c300*/  ISETP.GE.AND P0, PT, R17, R20, PT ;  /* 0x000000141100720c */ /* 0x000fe20003f06270 */
[----:B--2---:R0:W2:Y:S01]  /*2c310*/  SHFL.IDX PT, R0, R80, RZ, 0x181f ;  /* 0x00181fff50007589 */ /* 0x0040a200000e0000 */
[----:B------:R-:W-:Y:S11]  /*2c320*/  @P2 BRA `(.L_x_12839) ;  /* 0x0000000000442947 */ /* 0x000ff60003800000 */
[----:B------:R-:W-:Y:S02]  /*2c330*/  ULDC UR4, c[0x0][0xbc8] ;  /* 0x0002f20000047ab9 */ /* 0x000fe40000000800 */
[----:B------:R-:W-:Y:S02]  /*2c340*/  ISETP.GE.AND P2, PT, R161, UR4, PT ;  /* 0x00000004a1007c0c */ /* 0x000fe4000bf46270 */
[----:B------:R-:W-:Y:S02]  /*2c350*/  ISETP.GE.AND P3, PT, R163, UR4, PT ;  /* 0x00000004a3007c0c */ /* 0x000fe4000bf66270 */
[----:B------:R-:W-:-:S09]  /*2c360*/  ISETP.GE.AND P4, PT, R162, UR4, PT ;  /* 0x00000004a2007c0c */ /* 0x000fd2000bf86270 */
[----:B-1----:R-:W-:-:S04]  /*2c370*/  @!P2 LEA R2, P5, R161, R78, 0x1 ;  /* 0x0000004ea102a211 */ /* 0x002fc800078a08ff */
[----:B--2---:R-:W-:Y:S02]  /*2c380*/  @!P2 LEA.HI.X R3, R161, R0, R218, 0x1, P5 ;  /* 0x00000000a103a211 */ /* 0x004fe400028f0cda */
        /* <DEDUP_REMOVED lines=11> */
.L_x_12839:
[----:B------:R-:W-:Y:S05]  /*2c440*/  BSYNC B1 ;  /* 0x0000000000017941 */ /* 0x000fea0003800000 */
.L_x_12838:
        /* <DEDUP_REMOVED lines=11> */
[----:B-----5:R-:W-:-:S03]  /*2c500*/  @!P3 LEA R4, P5, R163, R16, 0x1 ;  /* 0x00000010a304b211 */ /* 0x020fc600078a08ff */
        /* <DEDUP_REMOVED lines=9> */
.L_x_12841:
[----:B------:R-:W-:Y:S05]  /*2c5a0*/  BSYNC B1 ;  /* 0x0000000000017941 */ /* 0x000fea0003800000 */
.L_x_12840:
        /* <DEDUP_REMOVED lines=10> */
[----:B------:R-:W-:Y:S02]  /*2c650*/  @!P2 LEA R4, P4, R163, R8, 0x1 ;  /* 0x00000008a304a211 */ /* 0x000fe400078808ff */
        /* <DEDUP_REMOVED lines=10> */
.L_x_12843:
[----:B------:R-:W-:Y:S05]  /*2c700*/  BSYNC B1 ;  /* 0x0000000000017941 */ /* 0x000fea0003800000 */
.L_x_12842:
[----:B0-----:R-:W-:Y:S01]  /*2c710*/  VIADD R3, R191, 0x60 ;  /* 0x00000060bf037836 */ /* 0x001fe20000000000 */
[----:B--2-4-:R-:W2:Y:S04]  /*2c720*/  SHFL.IDX PT, R80, R80, 0x3, 0x181f ;  /* 0x00781f0050507f89 */ /* 0x014ea800000e0000 */
[----:B------:R-:W-:Y:S01]  /*2c730*/  ISETP.GE.AND P0, PT, R3, R20, PT ;  /* 0x000000140300720c */ /* 0x000fe20003f06270 */
[----:B------:R-:W4:-:S12]  /*2c740*/  SHFL.IDX PT, R21, R21, 0x3, 0x181f ;  /* 0x00781f0015157f89 */ /* 0x000f1800000e0000 */
[----:B------:R-:W-:Y:S05]  /*2c750*/  @P0 BRA `(.L_x_12844) ;  /* 0x0000000c00980947 */ /* 0x000fea0003800000 */
[----:B------:R-:W-:Y:S02]  /*2c760*/  ULDC UR4, c[0x0][0xbc8] ;  /* 0x0002f20000047ab9 */ /* 0x000fe40000000800 */
[----:B------:R-:W-:Y:S02]  /*2c770*/  ISETP.GE.AND P3, PT, R161, UR4, PT ;  /* 0x00000004a1007c0c */ /* 0x000fe4000bf66270 */
[----:B------:R-:W-:Y:S02]  /*2c780*/  ISETP.GE.AND P4, PT, R163, UR4, PT ;  /* 0x00000004a3007c0c */ /* 0x000fe4000bf86270 */
[----:B------:R-:W-:-:S09]  /*2c790*/  ISETP.GE.AND P5, PT, R162, UR4, PT ;  /* 0x00000004a2007c0c */ /* 0x000fd2000bfa6270 */
[-C--:B----4-:R-:W-:Y:S02]  /*2c7a0*/  @!P3 LEA R2, P0, R161, R21.reuse, 0x1 ;  /* 0x00000015a102b211 */ /* 0x090fe400078008ff */
[-C--:B------:R-:W-:Y:S02]  /*2c7b0*/  @!P4 LEA R4, P1, R163, R21.reuse, 0x1 ;  /* 0x00000015a304c211 */ /* 0x080fe400078208ff */
[C---:B------:R-:W-:Y:S02]  /*2c7c0*/  @!P5 LEA R6, P2, R162.reuse, R21, 0x1 ;  /* 0x00000015a206d211 */ /* 0x040fe400078408ff */
[-C--:B--2---:R-:W-:Y:S02]  /*2c7d0*/  @!P3 LEA.HI.X R3, R161, R80.reuse, R218, 0x1, P0 ;  /* 0x00000050a103b211 */ /* 0x084fe400000f0cda */
        /* <DEDUP_REMOVED lines=11> */
.L_x_12836:
[----:B------:R-:W-:Y:S01]  /*2c890*/  ULDC.64 UR4, c[0x0][0xd00] ;  /* 0x0003400000047ab9 */ /* 0x000fe20000000a00 */
[----:B-----5:R-:W2:Y:S01]  /*2c8a0*/  LDC.64 R2, c[0x0][0xd00] ;  /* 0x00034000ff027b82 */ /* 0x020ea20000000a00 */
[----:B------:R-:W-:Y:S01]  /*2c8b0*/  ISETP.NE.U32.AND P0, PT, RZ, UR4, PT ;  /* 0x00000004ff007c0c */ /* 0x000fe2000bf05070 */
[----:B------:R-:W-:-:S03]  /*2c8c0*/  IMAD.MOV.U32 R0, RZ, RZ, RZ ;  /* 0x000000ffff007224 */ /* 0x000fc600078e00ff */
[----:B------:R-:W-:Y:S01]  /*2c8d0*/  ISETP.NE.AND.EX P0, PT, RZ, UR5, PT, P0 ;  /* 0x00000005ff007c0c */ /* 0x000fe2000bf05300 */
[----:B------:R-:W-:Y:S02]  /*2c8e0*/  ULDC.64 UR4, c[0x0][0xd08] ;  /* 0x0003420000047ab9 */ /* 0x000fe40000000a00 */
[----:B------:R-:W-:Y:S01]  /*2c8f0*/  ISETP.NE.U32.AND P1, PT, RZ, UR4, PT ;  /* 0x00000004ff007c0c */ /* 0x000fe2000bf25070 */
[----:B------:R-:W3:Y:S03]  /*2c900*/  LDC R21, c[0x0][0xce8] ;  /* 0x00033a00ff157b82 */ /* 0x000ee60000000800 */
[----:B------:R-:W-:Y:S01]  /*2c910*/  ISETP.NE.AND.EX P1, PT, RZ, UR5, PT, P1 ;  /* 0x00000005ff007c0c */ /* 0x000fe2000bf25310 */
[----:B--2---:R-:W-:-:S12]  /*2c920*/  IMAD.WIDE R2, R213, 0x4, R2 ;  /* 0x00000004d5027825 */ /* 0x004fd800078e0202 */
[----:B------:R-:W2:Y:S01]  /*2c930*/  @P1 LDC.64 R4, c[0x0][0xd08] ;  /* 0x00034200ff041b82 */ /* 0x000ea20000000a00 */
[----:B------:R-:W-:Y:S02]  /*2c940*/  ULDC UR4, c[0x0][0xb88] ;  /* 0x0002e20000047ab9 */ /* 0x000fe40000000800 */
[----:B------:R-:W-:Y:S01]  /*2c950*/  IMAD.U32 R6, RZ, RZ, UR4 ;  /* 0x00000004ff067e24 */ /* 0x000fe2000f8e00ff */
[----:B------:R4:W5:Y:S01]  /*2c960*/  @P0 LDG.E R0, desc[UR42][R2.64] ;  /* 0x0000002a02000981 */ /* 0x000962000c1e1900 */
[----:B--2---:R-:W-:-:S05]  /*2c970*/  @P1 IMAD.WIDE R4, R213, 0x4, R4 ;  /* 0x00000004d5041825 */ /* 0x004fca00078e0204 */
[----:B------:R4:W5:Y:S01]  /*2c980*/  @P1 LDG.E R6, desc[UR42][R4.64] ;  /* 0x0000002a04061981 */ /* 0x000962000c1e1900 */
[----:B---3--:R-:W-:Y:S02]  /*2c990*/  ISETP.NE.AND P2, PT, R21, 0x1, PT ;  /* 0x000000011500780c */ /* 0x008fe40003f45270 */
[----:B------:R-:W-:Y:S02]  /*2c9a0*/  ISETP.GE.AND P3, PT, R222, 0x80, PT ;  /* 0x00000080de00780c */ /* 0x000fe40003f66270 */
[----:B------:R-:W-:-:S09]  /*2c9b0*/  SHF.R.S32.HI R7, RZ, 0x1f, R213 ;  /* 0x0000001fff077819 */ /* 0x000fd200000114d5 */
[----:B------:R-:W2:Y:S01]  /*2c9c0*/  @P2 LDC R25, c[0x0][0xcec] ;  /* 0x00033b00ff192b82 */ /* 0x000ea20000000800 */
[----:B----4-:R-:W-:Y:S05]  /*2c9d0*/  @P1 BRA `(.L_x_12845) ;  /* 0x0000000000101947 */ /* 0x010fea0003800000 */
[----:B------:R-:W-:Y:S05]  /*2c9e0*/  @!P0 BRA `(.L_x_12845) ;  /* 0x00000000000c8947 */ /* 0x000fea0003800000 */
[----:B------:R-:W3:Y:S04]  /*2c9f0*/  LDG.E R5, desc[UR42][R2.64] ;  /* 0x0000002a02057981 */ /* 0x000ee8000c1e1900 */
[----:B-----5:R-:W3:Y:S02]  /*2ca00*/  LDG.E R6, desc[UR42][R2.64+0x4] ;  /* 0x0000042a02067981 */ /* 0x020ee4000c1e1900 */
[----:B---3--:R-:W-:-:S07]  /*2ca10*/  IMAD.IADD R6, R6, 0x1, -R5 ;  /* 0x0000000106067824 */ /* 0x008fce00078e0a05 */
.L_x_12845:
        /* <DEDUP_REMOVED lines=45> */
.L_x_12847:
[----:B------:R-:W-:Y:S05]  /*2ccf0*/  BSYNC B1 ;  /* 0x0000000000017941 */ /* 0x000fea0003800000 */
.L_x_12846:
[----:B------:R-:W4:Y:S01]  /*2cd00*/  @P2 LDC R9, c[0x0][0xcf0] ;  /* 0x00033c00ff092b82 */ /* 0x000f220000000800 */
[----:B------:R-:W-:Y:S01]  /*2cd10*/  ULDC.64 UR4, c[0x0][0xba0] ;  /* 0x0002e80000047ab9 */ /* 0x000fe20000000a00 */
[----:B------:R-:W-:Y:S02]  /*2cd20*/  IMAD.IADD R8, R224, 0x1, R191 ;  /* 0x00000001e0087824 */ /* 0x000fe400078e02bf */
[----:B---3--:R-:W-:-:S04]  /*2cd30*/  IMAD R3, R11, UR4, RZ ;  /* 0x000000040b037c24 */ /* 0x008fc8000f8e02ff */
        /* <DEDUP_REMOVED lines=37> */
.L_x_13074:
[----:B------:R-:W-:Y:S01]  /*2cf90*/  IMAD R21, R6, R21, RZ ;  /* 0x0000001506157224 */ /* 0x000fe200078e02ff */
[----:B------:R-:W-:Y:S01]  /*2cfa0*/  BSSY B1, `(.L_x_12849) ;  /* 0x0000015000017945 */ /* 0x000fe20003800000 */
[----:B------:R-:W-:-:S05]  /*2cfb0*/  IMAD.IADD R6, R223, 0x1, R191 ;  /* 0x00000001df067824 */ /* 0x000fca00078e02bf */
[----:B------:R-:W-:-:S13]  /*2cfc0*/  ISETP.GE.AND P0, PT, R6, R21, PT ;  /* 0x000000150600720c */ /* 0x000fda0003f06270 */
[----:B------:R-:W-:Y:S05]  /*2cfd0*/  @P0 BRA `(.L_x_12850) ;  /* 0x0000000000440947 */ /* 0x000fea0003800000 */
[----:B------:R-:W-:Y:S02]  /*2cfe0*/  ULDC UR4, c[0x0][0xbc8] ;  /* 0x0002f20000047ab9 */ /* 0x000fe40000000800 */
[----:B------:R-:W-:Y:S02]  /*2cff0*/  ISETP.GE.AND P3, PT, R161, UR4, PT ;  /* 0x00000004a1007c0c */ /* 0x000fe4000bf66270 */
[----:B------:R-:W-:Y:S02]  /*2d000*/  ISETP.GE.AND P2, PT, R163, UR4, PT ;  /* 0x00000004a3007c0c */ /* 0x000fe4000bf46270 */
[----:B------:R-:W-:Y:S02]  /*2d010*/  ISETP.GE.AND P1, PT, R162, UR4, PT ;  /* 0x00000004a2007c0c */ /* 0x000fe4000bf26270 */
[----:B------:R-:W-:-:S07]  /*2d020*/  ISETP.GE.AND P0, PT, R164, UR4, PT ;  /* 0x00000004a4007c0c */ /* 0x000fce000bf06270 */
[-C--:B----4-:R-:W-:Y:S02]  /*2d030*/  @!P3 LEA R4, P5, R161, R14.reuse, 0x1 ;  /* 0x0000000ea104b211 */ /* 0x090fe400078a08ff */
[----:B------:R-:W-:Y:S02]  /*2d040*/  @!P2 LEA R8, P4, R163, R14, 0x1 ;  /* 0x0000000ea308a211 */ /* 0x000fe400078808ff */
        /* <DEDUP_REMOVED lines=10> */
.L_x_12850:
[----:B------:R-:W-:Y:S05]  /*2d0f0*/  BSYNC B1 ;  /* 0x0000000000017941 */ /* 0x000fea0003800000 */
.L_x_12849:
[----:B------:R-:W-:-:S03]  /*2d100*/  UMOV UR4, 0xffffffff ;  /* 0xffffffff00047882 */ /* 0x000fc60000000000 */
[----:B------:R-:W-:Y:S05]  /*2d110*/  BRA.DIV UR4, `(.L_x_12851) ;  /* 0x000000a204307947 */ /* 0x000fea000b800000 */
[----:B---3--:R3:W0:Y:S04]  /*2d120*/  SHFL.IDX PT, R0, R3, 0x1, 0x181f ;  /* 0x00381f0003007f89 */ /* 0x00862800000e0000 */
[----:B----4-:R3:W4:Y:S02]  /*2d130*/  SHFL.IDX PT, R14, R2, 0x1, 0x181f ;  /* 0x00381f00020e7f89 */ /* 0x01072400000e0000 */
.L_x_13078:
[----:B------:R-:W-:Y:S01]  /*2d140*/  VIADD R4, R6, 0x20 ;  /* 0x0000002006047836 */ /* 0x000fe20000000000 */
[----:B------:R-:W-:Y:S04]  /*2d150*/  BSSY B1, `(.L_x_12852) ;  /* 0x0000014000017945 */ /* 0x000fe80003800000 */
        /* <DEDUP_REMOVED lines=9> */
[----:B0-----:R-:W-:Y:S02]  /*2d1f0*/  @!P3 LEA.HI.X R5, R161, R0, R218, 0x1, P5 ;  /* 0x00000000a105b211 */ /* 0x001fe400028f0cda */
        /* <DEDUP_REMOVED lines=9> */
.L_x_12853:
[----:B------:R-:W-:Y:S05]  /*2d290*/  BSYNC B1 ;  /* 0x0000000000017941 */ /* 0x000fea0003800000 */
.L_x_12852:
[----:B------:R-:W-:-:S03]  /*2d2a0*/  UMOV UR4, 0xffffffff ;  /* 0xffffffff00047882 */ /* 0x000fc60000000000 */
[----:B------:R-:W-:Y:S05]  /*2d2b0*/  BRA.DIV UR4, `(.L_x_12854) ;  /* 0x000000a204107947 */ /* 0x000fea000b800000 */
[----:B0-----:R0:W0:Y:S04]  /*2d2c0*/  SHFL.IDX PT, R0, R3, 0x2, 0x181f ;  /* 0x00581f0003007f89 */ /* 0x00102800000e0000 */
[----:B----4-:R4:W0:Y:S02]  /*2d2d0*/  SHFL.IDX PT, R14, R2, 0x2, 0x181f ;  /* 0x00581f00020e7f89 */ /* 0x01082400000e0000 */
.L_x_13082:
        /* <DEDUP_REMOVED lines=9> */
[-C--:B0-----:R-:W-:Y:S02]  /*2d370*/  @!P3 LEA R4, P5, R161, R14.reuse, 0x1 ;  /* 0x0000000ea104b211 */ /* 0x081fe400078a08ff */
[----:B------:R-:W-:Y:S02]  /*2d380*/  @!P2 LEA R8, P4, R163, R14, 0x1 ;  /* 0x0000000ea308a211 */ /* 0x000fe400078808ff */
[----:B------:R-:W-:Y:S02]  /*2d390*/  @!P3 LEA.HI.X R5, R161, R0, R218, 0x1, P5 ;  /* 0x00000000a105b211 */ /* 0x000fe400028f0cda */
        /* <DEDUP_REMOVED lines=9> */
.L_x_12856:
[----:B------:R-:W-:Y:S05]  /*2d430*/  BSYNC B1 ;  /* 0x0000000000017941 */ /* 0x000fea0003800000 */
.L_x_12855:
[----:B------:R-:W-:-:S03]  /*2d440*/  UMOV UR4, 0xffffffff ;  /* 0xffffffff00047882 */ /* 0x000fc60000000000 */
[----:B------:R-:W-:Y:S05]  /*2d450*/  BRA.DIV UR4, `(.L_x_12857) ;  /* 0x0000009e04f07947 */ /* 0x000fea000b800000 */
[----:B0-----:R0:W0:Y:S04]  /*2d460*/  SHFL.IDX PT, R0, R3, 0x3, 0x181f ;  /* 0x00781f0003007f89 */ /* 0x00102800000e0000 */
[----:B------:R0:W0:Y:S02]  /*2d470*/  SHFL.IDX PT, R14, R2, 0x3, 0x181f ;  /* 0x00781f00020e7f89 */ /* 0x00002400000e0000 */
.L_x_13086:
[----:B0-234-:R-:W-:-:S05]  /*2d480*/  VIADD R2, R6, 0x60 ;  /* 0x0000006006027836 */ /* 0x01dfca0000000000 */
[----:B------:R-:W-:-:S13]  /*2d490*/  ISETP.GE.AND P0, PT, R2, R21, PT ;  /* 0x000000150200720c */ /* 0x000fda0003f06270 */
[----:B------:R-:W-:Y:S05]  /*2d4a0*/  @P0 BRA `(.L_x_12844) ;  /* 0x0000000000440947 */ /* 0x000fea0003800000 */
[----:B------:R-:W-:Y:S02]  /*2d4b0*/  ULDC UR4, c[0x0][0xbc8] ;  /* 0x0002f20000047ab9 */ /* 0x000fe40000000800 */
[----:B------:R-:W-:Y:S02]  /*2d4c0*/  ISETP.GE.AND P3, PT, R161, UR4, PT ;  /* 0x00000004a1007c0c */ /* 0x000fe4000bf66270 */
[----:B------:R-:W-:Y:S02]  /*2d4d0*/  ISETP.GE.AND P2, PT, R163, UR4, PT ;  /* 0x00000004a3007c0c */ /* 0x000fe4000bf46270 */
[----:B------:R-:W-:Y:S02]  /*2d4e0*/  ISETP.GE.AND P1, PT, R162, UR4, PT ;  /* 0x00000004a2007c0c */ /* 0x000fe4000bf26270 */
[----:B------:R-:W-:-:S07]  /*2d4f0*/  ISETP.GE.AND P0, PT, R164, UR4, PT ;  /* 0x00000004a4007c0c */ /* 0x000fce000bf06270 */
[-C--:B------:R-:W-:Y:S02]  /*2d500*/  @!P3 LEA R2, P5, R161, R14.reuse, 0x1 ;  /* 0x0000000ea102b211 */ /* 0x080fe400078a08ff */
        /* <DEDUP_REMOVED lines=11> */
.L_x_12844:
[----:B------:R-:W-:Y:S05]  /*2d5c0*/  BSYNC B0 ;  /* 0x0000000000007941 */ /* 0x000fea0003800000 */
.L_x_12835:
[----:B------:R-:W-:Y:S02]  /*2d5d0*/  ULDC UR4, c[0x0][0xd3c] ;  /* 0x00034f0000047ab9 */ /* 0x000fe40000000800 */
[----:B-1----:R-:W-:-:S13]  /*2d5e0*/  ISETP.GE.AND P0, PT, R123, UR4, PT ;  /* 0x000000047b007c0c */ /* 0x002fda000bf06270 */
[----:B------:R-:W-:Y:S05]  /*2d5f0*/  @!P0 BRA `(.L_x_12858) ;  /* 0xfffffd3800f88947 */ /* 0x000fea000383ffff */
[----:B------:R-:W-:Y:S05]  /*2d600*/  BRA `(.L_x_12639) ;  /* 0x0000008c00607947 */ /* 0x000fea0003800000 */
.L_x_12637:
        /* <DEDUP_REMOVED lines=18> */
.L_x_12859:
        /* <DEDUP_REMOVED lines=42> */
.L_x_12865:
        /* <DEDUP_REMOVED lines=12> */
.L_x_12864:
[----:B------:R-:W-:Y:S05]  /*2da90*/  BSYNC B0 ;  /* 0x0000000000007941 */ /* 0x000fea0003800000 */
.L_x_12863:
        /* <DEDUP_REMOVED lines=21> */
.L_x_12861:
        /* <DEDUP_REMOVED lines=20> */
.L_x_12866:
        /* <DEDUP_REMOVED lines=56> */
.L_x_12862:
[----:B------:R-:W-:Y:S02]  /*2e0b0*/  IMAD.MOV.U32 R17, RZ, RZ, RZ ;  /* 0x000000ffff117224 */ /* 0x000fe400078e00ff */
[----:B------:R-:W-:Y:S02]  /*2e0c0*/  IMAD.U32 R16, RZ, RZ, UR6 ;  /* 0x00000006ff107e24 */ /* 0x000fe4000f8e00ff */
[----:B------:R-:W-:-:S07]  /*2e0d0*/  IMAD.MOV.U32 R18, RZ, RZ, RZ ;  /* 0x000000ffff127224 */ /* 0x000fce00078e00ff */
.L_x_12867:
[----:B------:R-:W-:-:S13]  /*2e0e0*/  ISETP.NE.AND P0, PT, R0, RZ, PT ;  /* 0x000000ff0000720c */ /* 0x000fda0003f05270 */
[----:B------:R-:W1:Y:S01]  /*2e0f0*/  @!P0 S2R R3, SR_CgaCtaId ;  /* 0x0000000000038919 */ /* 0x000e620000008800 */
[----:B------:R-:W-:-:S04]  /*2e100*/  @!P0 MOV R0, 0x400 ;  /* 0x0000040000008802 */ /* 0x000fc80000000f00 */
[----:B-1----:R-:W-:-:S05]  /*2e110*/  @!P0 LEA R0, R3, R0, 0x18 ;  /* 0x0000000003008211 */ /* 0x002fca00078ec0ff */
[----:B------:R1:W-:Y:S01]  /*2e120*/  @!P0 STS.128 [R0+0x324d0], R16 ;  /* 0x0324d01000008388 */ /* 0x0003e20000000c00 */
[----:B------:R-:W-:Y:S06]  /*2e130*/  BAR.ARV 0x5, 0x180 ;  /* 0x0146000000007b1d */ /* 0x000fec0000002000 */
.L_x_12860:
        /* <DEDUP_REMOVED lines=11> */
[----:B------:R-:W-:Y:S01]  /*2e1f0*/  STL [R1+0x4d4], RZ ;  /* 0x0004d4ff01007387 */ /* 0x000fe20000100800 */
[----:B------:R-:W-:Y:S01]  /*2e200*/  ULDC.64 UR40, c[0x0][0x198] ;  /* 0x0000660000287ab9 */ /* 0x000fe20000000a00 */
[----:B------:R-:W-:Y:S02]  /*2e210*/  ULDC UR39, c[0x0][0xc] ;  /* 0x0000030000277ab9 */ /* 0x000fe40000000800 */
[----:B------:R-:W-:Y:S04]  /*2e220*/  STL [R1+0x468], RZ ;  /* 0x000468ff01007387 */ /* 0x000fe80000100800 */
        /* <DEDUP_REMOVED lines=17> */
[----:B------:R2:W-:Y:S01]  /*2e340*/  STL [R1+0x478], R2 ;  /* 0x0004780201007387 */ /* 0x0005e20000100800 */
[----:B0-----:R-:W-:Y:S01]  /*2e350*/  IMAD.MOV.U32 R4, RZ, RZ, 0x1 ;  /* 0x00000001ff047424 */ /* 0x001fe200078e00ff */
[----:B-1----:R-:W-:-:S04]  /*2e360*/  LOP3.LUT R3, R0, 0x40, RZ, 0xfc, !PT ;  /* 0x0000004000037812 */ /* 0x002fc800078efcff */
[----:B------:R0:W-:Y:S01]  /*2e370*/  STL [R1+0x474], R4 ;  /* 0x0004740401007387 */ /* 0x0001e20000100800 */
[C---:B--2---:R-:W-:Y:S02]  /*2e380*/  LOP3.LUT R2, R0.reuse, 0x80, RZ, 0xfc, !PT ;  /* 0x0000008000027812 */ /* 0x044fe400078efcff */
[----:B------:R-:W-:-:S07]  /*2e390*/  LOP3.LUT R0, R0, 0xc0, RZ, 0xfc, !PT ;  /* 0x000000c000007812 */ /* 0x000fce00078efcff */
.L_x_13030:
[----:B------:R-:W-:Y:S05]  /*2e3a0*/  YIELD ;  /* 0x0000000000007946 */ /* 0x000fea0003800000 */
[----:B------:R-:W-:Y:S01]  /*2e3b0*/  ULDC.64 UR4, c[0x0][0xb20] ;  /* 0x0002c80000047ab9 */ /* 0x000fe20000000a00 */
[----:B---3--:R-:W-:Y:S02]  /*2e3c0*/  CS2R R6, SRZ ;  /* 0x0000000000067805 */ /* 0x008fe4000001ff00 */
[----:B------:R-:W-:Y:S01]  /*2e3d0*/  ISETP.NE.U32.AND P0, PT, RZ, UR4, PT ;  /* 0x00000004ff007c0c */ /* 0x000fe2000bf05070 */
[----:B-1----:R-:W1:Y:S01]  /*2e3e0*/  LDC.64 R12, c[0x0][0xaf8] ;  /* 0x0002be00ff0c7b82 */ /* 0x002e620000000a00 */
[----:B------:R-:W-:Y:S01]  /*2e3f0*/  ULDC.64 UR6, c[0x0][0xb00] ;  /* 0x0002c00000067ab9 */ /* 0x000fe20000000a00 */
[----:B------:R-:W-:Y:S01]  /*2e400*/  ULDC.64 UR8, c[0x0][0xb08] ;  /* 0x0002c20000087ab9 */ /* 0x000fe20000000a00 */
[----:B------:R-:W-:Y:S01]  /*2e410*/  ISETP.NE.AND.EX P0, PT, RZ, UR5, PT, P0 ;  /* 0x00000005ff007c0c */ /* 0x000fe2000bf05300 */
[----:B------:R-:W-:-:S04]  /*2e420*/  ULDC.64 UR4, c[0x0][0xb10] ;  /* 0x0002c40000047ab9 */ /* 0x000fc80000000a00 */
[----:B0-----:R-:W0:Y:S08]  /*2e430*/  LDC.64 R4, c[0x0][0xb00] ;  /* 0x0002c000ff047b82 */ /* 0x001e300000000a00 */
[----:B------:R-:W2:Y:S02]  /*2e440*/  @P0 LDC.64 R2, c[0x0][0xb20] ;  /* 0x0002c800ff020b82 */ /* 0x000ea40000000a00 */
[----:B--2---:R-:W-:-:S05]  /*2e450*/  @P0 IMAD.WIDE R2, R19, 0x4, R2 ;  /* 0x0000000413020825 */ /* 0x004fca00078e0202 */
        /* <DEDUP_REMOVED lines=9> */
[----:B--2---:R-:W1:Y:S01]  /*2e4f0*/  LDC.64 R2, c[0x0][0xb08] ;  /* 0x0002c200ff027b82 */ /* 0x004e620000000a00 */
[----:B------:R-:W-:-:S02]  /*2e500*/  IMAD.MOV.U32 R0, RZ, RZ, RZ ;  /* 0x000000ffff007224 */ /* 0x000fc400078e00ff */
[----:B------:R-:W-:Y:S01]  /*2e510*/  ISETP.NE.AND.EX P3, PT, RZ, UR5, PT, P1 ;  /* 0x00000005ff007c0c */ /* 0x000fe2000bf65310 */
[----:B0-----:R-:W-:-:S04]  /*2e520*/  IMAD.WIDE R4, R19, 0x4, R4 ;  /* 0x0000000413047825 */ /* 0x001fc800078e0204 */
[----:B------:R-:W0:Y:S01]  /*2e530*/  @P0 LDC.64 R10, c[0x0][0xb10] ;  /* 0x0002c400ff0a0b82 */ /* 0x000e220000000a00 */
[----:B------:R-:W-:Y:S01]  /*2e540*/  ULDC UR4, c[0x0][0x288] ;  /* 0x0000a20000047ab9 */ /* 0x000fe20000000800 */
[----:B------:R-:W-:Y:S02]  /*2e550*/  ISETP.NE.AND.EX P1, PT, RZ, UR7, PT, P2 ;  /* 0x00000007ff007c0c */ /* 0x000fe4000bf25320 */
[----:B------:R-:W-:-:S04]  /*2e560*/  ISETP.NE.AND.EX P2, PT, RZ, UR9, PT, P4 ;  /* 0x00000009ff007c0c */ /* 0x000fc8000bf45340 */
[----:B------:R-:W2:Y:S07]  /*2e570*/  @P3 LDG.E R7, desc[UR42][R12.64] ;  /* 0x0000002a0c073981 */ /* 0x000eae000c1e1900 */
[----:B------:R-:W5:Y:S01]  /*2e580*/  @P1 LDG.E R8, desc[UR42][R4.64] ;  /* 0x0000002a04081981 */ /* 0x000f62000c1e1900 */
[----:B-1----:R-:W-:-:S05]  /*2e590*/  IMAD.WIDE R2, R19, 0x4, R2 ;  /* 0x0000000413027825 */ /* 0x002fca00078e0202 */
[----:B------:R-:W5:Y:S01]  /*2e5a0*/  @P2 LDG.E R0, desc[UR42][R2.64] ;  /* 0x0000002a02002981 */ /* 0x000f62000c1e1900 */
[----:B0-----:R-:W-:-:S03]  /*2e5b0*/  @P0 IMAD.WIDE R10, R19, 0x4, R10 ;  /* 0x00000004130a0825 */ /* 0x001fc600078e020a */
        /* <DEDUP_REMOVED lines=21> */
.L_x_12869:
        /* <DEDUP_REMOVED lines=10> */
.L_x_12870:
[----:B------:R-:W-:Y:S05]  /*2e7b0*/  @!P1 BRA `(.L_x_12871) ;  /* 0x00000000000c9947 */ /* 0x000fea0003800000 */
[----:B------:R-:W2:Y:S04]  /*2e7c0*/  LDG.E R7, desc[UR42][R4.64] ;  /* 0x0000002a04077981 */ /* 0x000ea8000c1e1900 */
[----:B------:R-:W2:Y:S02]  /*2e7d0*/  LDG.E R4, desc[UR42][R4.64+0x4] ;  /* 0x0000042a04047981 */ /* 0x000ea4000c1e1900 */
[----:B--2---:R-:W-:-:S07]  /*2e7e0*/  IMAD.IADD R7, R4, 0x1, -R7 ;  /* 0x0000000104077824 */ /* 0x004fce00078e0a07 */
.L_x_12871:
        /* <DEDUP_REMOVED lines=35> */
.L_x_12874:
[----:B------:R-:W-:-:S13]  /*2ea20*/  ISETP.NE.AND P0, PT, R3, 0x1, PT ;  /* 0x000000010300780c */ /* 0x000fda0003f05270 */
[----:B------:R-:W1:Y:S02]  /*2ea30*/  @P0 LDC.64 R4, c[0x0][0xae0] ;  /* 0x0002b800ff040b82 */ /* 0x000e640000000a00 */
[----:B-1----:R-:W-:-:S05]  /*2ea40*/  @P0 IMAD.HI.U32 R4, R2, R4, RZ ;  /* 0x0000000402040227 */ /* 0x002fca00078e00ff */
[----:B------:R-:W-:-:S07]  /*2ea50*/  @P0 SHF.R.U32.HI R2, RZ, R5, R4 ;  /* 0x00000005ff020219 */ /* 0x000fce0000011604 */
.L_x_12875:
[----:B------:R-:W-:Y:S05]  /*2ea60*/  BSYNC B0 ;  /* 0x0000000000007941 */ /* 0x000fea0003800000 */
.L_x_12873:
[----:B------:R-:W-:-:S05]  /*2ea70*/  IMAD R2, R2, R3, R3 ;  /* 0x0000000302027224 */ /* 0x000fca00078e0203 */
[----:B------:R-:W-:-:S07]  /*2ea80*/  VIMNMX R8, R8, R2, PT ;  /* 0x0000000208087248 */ /* 0x000fce0003fe0100 */
.L_x_12872:
        /* <DEDUP_REMOVED lines=20> */
.L_x_12878:
[----:B------:R-:W-:-:S13]  /*2ebd0*/  ISETP.NE.AND P0, PT, R3, 0x1, PT ;  /* 0x000000010300780c */ /* 0x000fda0003f05270 */
[----:B------:R-:W1:Y:S02]  /*2ebe0*/  @P0 LDC.64 R4, c[0x0][0xae0] ;  /* 0x0002b800ff040b82 */ /* 0x000e640000000a00 */
[----:B-1----:R-:W-:-:S05]  /*2ebf0*/  @P0 IMAD.HI.U32 R4, R2, R4, RZ ;  /* 0x0000000402040227 */ /* 0x002fca00078e00ff */
[----:B------:R-:W-:-:S07]  /*2ec00*/  @P0 SHF.R.U32.HI R2, RZ, R5, R4 ;  /* 0x00000005ff020219 */ /* 0x000fce0000011604 */
.L_x_12879:
[----:B------:R-:W-:Y:S05]  /*2ec10*/  BSYNC B0 ;  /* 0x0000000000007941 */ /* 0x000fea0003800000 */
.L_x_12877:
[----:B------:R-:W-:-:S05]  /*2ec20*/  IMAD R2, R2, R3, RZ ;  /* 0x0000000302027224 */ /* 0x000fca00078e02ff */
[----:B------:R-:W-:-:S07]  /*2ec30*/  VIMNMX R6, R6, R2, !PT ;  /* 0x0000000206067248 */ /* 0x000fce0007fe0100 */
.L_x_12876:
        /* <DEDUP_REMOVED lines=32> */
.L_x_13089:
[----:B--2---:R-:W-:Y:S02]  /*2ee40*/  ISETP.NE.AND P0, PT, R14, RZ, PT ;  /* 0x000000ff0e00720c */ /* 0x004fe40003f05270 */
[----:B------:R-:W-:-:S11]  /*2ee50*/  PLOP3.LUT P6, PT, PT, PT, PT, 0x8, 0x0 ;  /* 0x000000000000781c */ /* 0x000fd60003fce170 */
[----:B------:R-:W-:Y:S05]  /*2ee60*/  @P0 BRA `(.L_x_12883) ;  /* 0x00000000000c0947 */ /* 0x000fea0003800000 */
[----:B------:R-:W-:-:S03]  /*2ee70*/  UMOV UR4, 0xffffffff ;  /* 0xffffffff00047882 */ /* 0x000fc60000000000 */
[----:B------:R-:W-:Y:S05]  /*2ee80*/  BRA.DIV UR4, `(.L_x_12884) ;  /* 0x0000008604e07947 */ /* 0x000fea000b800000 */
[----:B------:R-:W-:-:S13]  /*2ee90*/  ELECT P6, URZ, PT ;  /* 0x00000000003f782f */ /* 0x000fda00038c0000 */
.L_x_12883:
        /* <DEDUP_REMOVED lines=10> */
.L_x_13092:
[----:B------:R-:W-:Y:S05]  /*2ef40*/  BSYNC B1 ;  /* 0x0000000000017941 */ /* 0x000fea0003800000 */
.L_x_12885:
[----:B------:R-:W-:Y:S04]  /*2ef50*/  BSSY B1, `(.L_x_12887) ;  /* 0x0000083000017945 */ /* 0x000fe80003800000 */
[----:B------:R-:W-:Y:S05]  /*2ef60*/  @!P6 BRA `(.L_x_12888) ;  /* 0x000000080004e947 */ /* 0x000fea0003800000 */
[----:B------:R-:W2:Y:S04]  /*2ef70*/  LDL R6, [R1+0x460] ;  /* 0x0004600001067983 */ /* 0x000ea80000100800 */
[----:B------:R-:W3:Y:S01]  /*2ef80*/  LDL R7, [R1+0x468] ;  /* 0x0004680001077983 */ /* 0x000ee20000100800 */
[----:B-1----:R-:W1:Y:S01]  /*2ef90*/  S2R R5, SR_TID.X ;  /* 0x0000000000057919 */ /* 0x002e620000002100 */
[----:B--2---:R-:W-:Y:S02]  /*2efa0*/  IMAD.MOV.U32 R9, RZ, RZ, R6 ;  /* 0x000000ffff097224 */ /* 0x004fe400078e0006 */
[----:B------:R-:W2:Y:S02]  /*2efb0*/  LDL R6, [R1+0x478] ;  /* 0x0004780001067983 */ /* 0x000ea40000100800 */
[----:B---3--:R-:W-:Y:S01]  /*2efc0*/  IMAD R4, R7, 0x8, R9 ;  /* 0x0000000807047824 */ /* 0x008fe200078e0209 */
[----:B-1----:R-:W-:Y:S01]  /*2efd0*/  LOP3.LUT R5, R5, 0x7f, RZ, 0xc0, !PT ;  /* 0x0000007f05057812 */ /* 0x002fe200078ec0ff */
[----:B------:R-:W-:Y:S03]  /*2efe0*/  BSSY B2, `(.L_x_12889) ;  /* 0x0000005000027945 */ /* 0x000fe60003800000 */
[----:B------:R-:W-:-:S02]  /*2eff0*/  ISETP.NE.AND P1, PT, R5, RZ, PT ;  /* 0x000000ff0500720c */ /* 0x000fc40003f25270 */
[----:B--2---:R-:W-:-:S04]  /*2f000*/  SHF.L.U32 R9, R6, 0x1f, RZ ;  /* 0x0000001f06097819 */ /* 0x004fc800000006ff */
[----:B------:R-:W1:Y:S02]  /*2f010*/  SYNCS.PHASECHK.TRANS64.TRYWAIT P0, [R4+URZ+0x324a0], R9 ;  /* 0x0324a009040075a7 */ /* 0x000e64000800017f */
[----:B-1----:R-:W-:Y:S05]  /*2f020*/  @!P0 BRA `(.L_x_12890) ;  /* 0x0000008400b08947 */ /* 0x002fea0003800000 */
.L_x_13093:
[----:B------:R-:W-:Y:S05]  /*2f030*/  BSYNC B2 ;  /* 0x0000000000027941 */ /* 0x000fea0003800000 */
.L_x_12889:
        /* <DEDUP_REMOVED lines=9> */
.L_x_12892:
[----:B------:R-:W-:Y:S05]  /*2f0d0*/  BSYNC B2 ;  /* 0x0000000000027941 */ /* 0x000fea0003800000 */
.L_x_12891:
        /* <DEDUP_REMOVED lines=14> */
.L_x_12893:
        /* <DEDUP_REMOVED lines=13> */
.L_x_13094:
[----:B------:R-:W-:Y:S05]  /*2f290*/  BSYNC B2 ;  /* 0x0000000000027941 */ /* 0x000fea0003800000 */
.L_x_12894:
        /* <DEDUP_REMOVED lines=11> */
.L_x_12897:
[----:B------:R-:W-:Y:S05]  /*2f350*/  BSYNC B2 ;  /* 0x0000000000027941 */ /* 0x000fea0003800000 */
.L_x_12896:
        /* <DEDUP_REMOVED lines=11> */
.L_x_12898:
        /* <DEDUP_REMOVED lines=15> */
.L_x_12899:
        /* <DEDUP_REMOVED lines=15> */
.L_x_12900:
        /* <DEDUP_REMOVED lines=15> */
.L_x_12901:
        /* <DEDUP_REMOVED lines=10> */
.L_x_12888:
[----:B------:R-:W-:Y:S05]  /*2f780*/  BSYNC B1 ;  /* 0x0000000000017941 */ /* 0x000fea0003800000 */
.L_x_12887:
        /* <DEDUP_REMOVED lines=13> */
.L_x_12917:
        /* <DEDUP_REMOVED lines=14> */
.L_x_13095:
[----:B------:R-:W-:Y:S05]  /*2f940*/  BSYNC B2 ;  /* 0x0000000000027941 */ /* 0x000fea0003800000 */
.L_x_12904:
        /* <DEDUP_REMOVED lines=9> */
.L_x_12907:
[----:B------:R-:W-:Y:S05]  /*2f9e0*/  BSYNC B2 ;  /* 0x0000000000027941 */ /* 0x000fea0003800000 */
.L_x_12906:
        /* <DEDUP_REMOVED lines=13> */
.L_x_12908:
        /* <DEDUP_REMOVED lines=13> */
.L_x_13096:
[----:B------:R-:W-:Y:S05]  /*2fb90*/  BSYNC B2 ;  /* 0x0000000000027941 */ /* 0x000fea0003800000 */
.L_x_12909:
        /* <DEDUP_REMOVED lines=11> */
.L_x_12912:
[----:B------:R-:W-:Y:S05]  /*2fc50*/  BSYNC B2 ;  /* 0x0000000000027941 */ /* 0x000fea0003800000 */
.L_x_12911:
        /* <DEDUP_REMOVED lines=11> */
.L_x_12913:
        /* <DEDUP_REMOVED lines=15> */
.L_x_12914:
        /* <DEDUP_REMOVED lines=15> */
.L_x_12915:
        /* <DEDUP_REMOVED lines=15> */
.L_x_12916:
        /* <DEDUP_REMOVED lines=10> */
.L_x_12903:
[----:B------:R-:W-:Y:S05]  /*30080*/  BSYNC B1 ;  /* 0x0000000000017941 */ /* 0x000fea0003800000 */
.L_x_12902:
[----:B-1----:R-:W2:Y:S04]  /*30090*/  LDL.LU R9, [R1+0x468] ;  /* 0x0004680001097983 */ /* 0x002ea80000300800 */
[----:B------:R-:W3:Y:S01]  /*300a0*/  LDL.LU R7, [R1+0x478] ;  /* 0x0004780001077983 */ /* 0x000ee20000300800 */
[C---:B------:R-:W-:Y:S01]  /*300b0*/  ISETP.GT.AND P2, PT, R4.reuse, R3, PT ;  /* 0x000000030400720c */ /* 0x040fe20003f44270 */
[----:B------:R-:W-:Y:S02]  /*300c0*/  VIADD R4, R4, 0xffffffff ;  /* 0xffffffff04047836 */ /* 0x000fe40000000000 */
[----:B--2---:R-:W-:-:S05]  /*300d0*/  VIADD R5, R9, 0x1 ;  /* 0x0000000109057836 */ /* 0x004fca0000000000 */
[----:B------:R-:W-:-:S04]  /*300e0*/  ISETP.NE.AND P1, PT, R5, 0x2, PT ;  /* 0x000000020500780c */ /* 0x000fc80003f25270 */
[----:B------:R-:W-:Y:S02]  /*300f0*/  SEL R6, RZ, 0x1, P1 ;  /* 0x00000001ff067807 */ /* 0x000fe40000800000 */
[----:B------:R-:W-:Y:S02]  /*30100*/  SEL R5, R5, RZ, P1 ;  /* 0x000000ff05057207 */ /* 0x000fe40000800000 */
[----:B---3--:R-:W-:-:S03]  /*30110*/  LOP3.LUT R7, R7, R6, RZ, 0x3c, !PT ;  /* 0x0000000607077212 */ /* 0x008fc600078e3cff */
[----:B------:R2:W-:Y:S04]  /*30120*/  STL [R1+0x468], R5 ;  /* 0x0004680501007387 */ /* 0x0005e80000100800 */
[----:B------:R2:W-:Y:S01]  /*30130*/  STL [R1+0x478], R7 ;  /* 0x0004780701007387 */ /* 0x0005e20000100800 */
[----:B------:R-:W-:Y:S05]  /*30140*/  @P2 BRA `(.L_x_12917) ;  /* 0xfffffff400c42947 */ /* 0x000fea000383ffff */
.L_x_12881:
[----:B------:R-:W-:Y:S05]  /*30150*/  BSYNC B0 ;  /* 0x0000000000007941 */ /* 0x000fea0003800000 */
.L_x_12880:
        /* <DEDUP_REMOVED lines=9> */
[----:B----4-:R-:W-:-:S05]  /*301f0*/  @P1 SHF.R.U32.HI R2, RZ, R3, R0 ;  /* 0x00000003ff021219 */ /* 0x010fca0000011600 */
[----:B------:R-:W-:Y:S02]  /*30200*/  IMAD.IADD R0, R17, 0x1, R2 ;  /* 0x0000000111007824 */ /* 0x000fe400078e0202 */
[----:B------:R-:W2:Y:S02]  /*30210*/  LDC.64 R2, c[0x0][0xad8] ;  /* 0x0002b600ff027b82 */ /* 0x000ea40000000a00 */
[----:B--2---:R-:W-:Y:S01]  /*30220*/  ISETP.GE.AND P2, PT, R3, 0x1, PT ;  /* 0x000000010300780c */ /* 0x004fe20003f46270 */
[----:B------:R-:W-:-:S12]  /*30230*/  IMAD.IADD R2, R0, 0x1, R2 ;  /* 0x0000000100027824 */ /* 0x000fd800078e0202 */
        /* <DEDUP_REMOVED lines=12> */
.L_x_12920:
[----:B------:R-:W-:-:S13]  /*30300*/  ISETP.NE.AND P0, PT, R3, 0x1, PT ;  /* 0x000000010300780c */ /* 0x000fda0003f05270 */
[----:B-1----:R-:W1:Y:S02]  /*30310*/  @P0 LDC.64 R4, c[0x0][0xae0] ;  /* 0x0002b800ff040b82 */ /* 0x002e640000000a00 */
[----:B-1----:R-:W-:-:S05]  /*30320*/  @P0 IMAD.HI.U32 R4, R6, R4, RZ ;  /* 0x0000000406040227 */ /* 0x002fca00078e00ff */
[----:B------:R-:W-:-:S07]  /*30330*/  @P0 SHF.R.U32.HI R6, RZ, R5, R4 ;  /* 0x00000005ff060219 */ /* 0x000fce0000011604 */
.L_x_12921:
[----:B------:R-:W-:Y:S05]  /*30340*/  BSYNC B0 ;  /* 0x0000000000007941 */ /* 0x000fea0003800000 */
.L_x_12919:
[----:B------:R-:W-:-:S05]  /*30350*/  IMAD R6, R6, R3, R3 ;  /* 0x0000000306067224 */ /* 0x000fca00078e0203 */
[----:B------:R-:W-:-:S07]  /*30360*/  VIMNMX R2, R2, R6, PT ;  /* 0x0000000602027248 */ /* 0x000fce0003fe0100 */
.L_x_12918:
        /* <DEDUP_REMOVED lines=25> */
.L_x_12924:
[----:B------:R-:W-:-:S13]  /*30500*/  ISETP.NE.AND P0, PT, R3, 0x1, PT ;  /* 0x000000010300780c */ /* 0x000fda0003f05270 */
[----:B-1----:R-:W1:Y:S02]  /*30510*/  @P0 LDC.64 R4, c[0x0][0xae0] ;  /* 0x0002b800ff040b82 */ /* 0x002e640000000a00 */
[----:B-1----:R-:W-:-:S05]  /*30520*/  @P0 IMAD.HI.U32 R4, R0, R4, RZ ;  /* 0x0000000400040227 */ /* 0x002fca00078e00ff */
[----:B------:R-:W-:-:S07]  /*30530*/  @P0 SHF.R.U32.HI R0, RZ, R5, R4 ;  /* 0x00000005ff000219 */ /* 0x000fce0000011604 */
.L_x_12925:
[----:B------:R-:W-:Y:S05]  /*30540*/  BSYNC B0 ;  /* 0x0000000000007941 */ /* 0x000fea0003800000 */
.L_x_12923:
[----:B------:R-:W-:-:S05]  /*30550*/  IMAD R0, R0, R3, RZ ;  /* 0x0000000300007224 */ /* 0x000fca00078e02ff */
[----:B------:R-:W-:-:S07]  /*30560*/  VIMNMX R2, R2, R0, !PT ;  /* 0x0000000002027248 */ /* 0x000fce0007fe0100 */
.L_x_12922:
        /* <DEDUP_REMOVED lines=14> */
[----:B-1----:R-:W1:Y:S01]  /*30650*/  LDC.64 R4, c[0x0][0xd60] ;  /* 0x00035800ff047b82 */ /* 0x002e620000000a00 */
[----:B------:R-:W2:Y:S08]  /*30660*/  FLO.U32 R0, UR4 ;  /* 0x0000000400007d00 */ /* 0x000eb000080e0000 */
[----:B------:R-:W1:Y:S01]  /*30670*/  POPC R2, UR4 ;  /* 0x0000000400027d09 */ /* 0x000e620008000000 */
[----:B--2---:R-:W-:-:S13]  /*30680*/  ISETP.EQ.U32.AND P0, PT, R0, R3, PT ;  /* 0x000000030000720c */ /* 0x004fda0003f02070 */
[----:B-1----:R-:W2:Y:S01]  /*30690*/  @P0 ATOMG.E.ADD.STRONG.GPU PT, R5, desc[UR42][R4.64], R2 ;  /* 0x00000002040509a8 */ /* 0x002ea200081ee1ea */
[----:B------:R-:W1:Y:S02]  /*306a0*/  S2R R3, SR_LTMASK ;  /* 0x0000000000037919 */ /* 0x000e640000003900 */
[----:B-1----:R-:W-:-:S06]  /*306b0*/  LOP3.LUT R3, R3, UR4, RZ, 0xc0, !PT ;  /* 0x0000000403037c12 */ /* 0x002fcc000f8ec0ff */
[----:B------:R-:W1:Y:S01]  /*306c0*/  POPC R3, R3 ;  /* 0x0000000300037309 */ /* 0x000e620000000000 */
[----:B--2---:R-:W1:Y:S02]  /*306d0*/  SHFL.IDX PT, R0, R5, R0, 0x1f ;  /* 0x00001f0005007589 */ /* 0x004e6400000e0000 */
[----:B-1----:R-:W-:Y:S01]  /*306e0*/  IADD3 R16, R0, UR39, R3 ;  /* 0x0000002700107c10 */ /* 0x002fe2000fffe003 */
[----:B------:R-:W-:Y:S06]  /*306f0*/  BRA `(.L_x_12928) ;  /* 0x0000004c001c7947 */ /* 0x000fec0003800000 */
.L_x_12927:
        /* <DEDUP_REMOVED lines=21> */
.L_x_12930:
[----:B------:R-:W-:Y:S05]  /*30850*/  BSYNC B6 ;  /* 0x0000000000067941 */ /* 0x000fea0003800000 */
.L_x_12929:
        /* <DEDUP_REMOVED lines=20> */
.L_x_12933:
        /* <DEDUP_REMOVED lines=15> */
.L_x_12932:
[----:B------:R-:W-:Y:S05]  /*30a90*/  BSYNC B6 ;  /* 0x0000000000067941 */ /* 0x000fea0003800000 */
.L_x_12931:
        /* <DEDUP_REMOVED lines=8> */
[----:B------:R3:W4:Y:S02]  /*30b20*/  @P0 LDG.E R7, desc[UR42][R2.64] ;  /* 0x0000002a02070981 */ /* 0x000724000c1e1900 */
[----:B---3--:R-:W3:Y:S02]  /*30b30*/  LDC.64 R2, c[0x0][0x418] ;  /* 0x00010600ff027b82 */ /* 0x008ee40000000a00 */
[----:B---3--:R-:W-:Y:S01]  /*30b40*/  LOP3.LUT P0, RZ, R2, UR4, RZ, 0xfc, !PT ;  /* 0x0000000402ff7c12 */ /* 0x008fe2000f80fcff */
[----:B------:R-:W-:-:S03]  /*30b50*/  UMOV UR4, 0xffffffff ;  /* 0xffffffff00047882 */ /* 0x000fc60000000000 */
[----:B------:R-:W-:Y:S01]  /*30b60*/  LOP3.LUT P0, RZ, R3, UR5, RZ, 0xfc, P0 ;  /* 0x0000000503ff7c12 */ /* 0x000fe2000800fcff */
[----:B--2---:R-:W-:Y:S01]  /*30b70*/  VIADD R0, R17, 0xffffffff ;  /* 0xffffffff11007836 */ /* 0x004fe20000000000 */
        /* <DEDUP_REMOVED lines=9> */
.L_x_13099:
        /* <DEDUP_REMOVED lines=11> */
.L_x_13102:
[----:B------:R-:W-:Y:S05]  /*30cc0*/  @!P6 BRA `(.L_x_12935) ;  /* 0x00000004000ce947 */ /* 0x000fea0003800000 */
[----:B------:R-:W-:-:S04]  /*30cd0*/  ISETP.NE.U32.AND P0, PT, R2, RZ, PT ;  /* 0x000000ff0200720c */ /* 0x000fc80003f05070 */
[----:B------:R-:W-:-:S13]  /*30ce0*/  ISETP.NE.AND.EX P0, PT, R3, RZ, PT, P0 ;  /* 0x000000ff0300720c */ /* 0x000fda0003f05300 */
[----:B------:R-:W-:Y:S05]  /*30cf0*/  @!P0 BRA `(.L_x_12937) ;  /* 0x0000000000508947 */ /* 0x000fea0003800000 */
[----:B------:R-:W3:Y:S01]  /*30d00*/  LDC R6, c[0x0][0x43c] ;  /* 0x00010f00ff067b82 */ /* 0x000ee20000000800 */
[----:B-1----:R-:W-:Y:S01]  /*30d10*/  IMAD.MOV.U32 R9, RZ, RZ, R0 ;  /* 0x000000ffff097224 */ /* 0x002fe200078e0000 */
[----:B------:R-:W-:-:S03]  /*30d20*/  ULDC.64 UR4, c[0x0][0x428] ;  /* 0x00010a0000047ab9 */ /* 0x000fc60000000a00 */
[----:B----4-:R-:W-:Y:S01]  /*30d30*/  IMAD.MOV.U32 R0, RZ, RZ, R9 ;  /* 0x000000ffff007224 */ /* 0x010fe200078e0009 */
[----:B---3--:R-:W-:-:S13]  /*30d40*/  ISETP.NE.AND P0, PT, R6, 0x1, PT ;  /* 0x000000010600780c */ /* 0x008fda0003f05270 */
        /* <DEDUP_REMOVED lines=15> */
.L_x_12937:
[----:B--2---:R-:W2:Y:S04]  /*30e40*/  LDL R7, [R1+0x460] ;  /* 0x0004600001077983 */ /* 0x004ea80000100800 */
[----:B----4-:R-:W2:Y:S04]  /*30e50*/  LDL R0, [R1+0x464] ;  /* 0x0004640001007983 */ /* 0x010ea80000100800 */
[----:B---3--:R-:W3:Y:S01]  /*30e60*/  LDL R2, [R1+0x474] ;  /* 0x0004740001027983 */ /* 0x008ee20000100800 */
[----:B--2---:R-:W-:Y:S01]  /*30e70*/  IMAD R0, R0, 0x8, R7 ;  /* 0x0000000800007824 */ /* 0x004fe200078e0207 */
[----:B---3--:R-:W-:-:S04]  /*30e80*/  SHF.L.U32 R2, R2, 0x1f, RZ ;  /* 0x0000001f02027819 */ /* 0x008fc800000006ff */
[----:B------:R-:W2:Y:S02]  /*30e90*/  SYNCS.PHASECHK.TRANS64.TRYWAIT P0, [R0+URZ+0x32440], R2 ;  /* 0x03244002000075a7 */ /* 0x000ea4000800017f */
[----:B--2---:R-:W-:Y:S05]  /*30ea0*/  @!P0 BRA `(.L_x_12938) ;  /* 0x0000006800b48947 */ /* 0x004fea0003800000 */
.L_x_13103:
        /* <DEDUP_REMOVED lines=11> */
.L_x_12939:
[----:B------:R-:W3:Y:S04]  /*30f60*/  LDL R6, [R1+0x460] ;  /* 0x0004600001067983 */ /* 0x000ee80000100800 */
[----:B-1----:R-:W3:Y:S04]  /*30f70*/  LDL R5, [R1+0x464] ;  /* 0x0004640001057983 */ /* 0x002ee80000100800 */
        /* <DEDUP_REMOVED lines=24> */
.L_x_12935:
        /* <DEDUP_REMOVED lines=26> */
[----:B-1----:R-:W-:Y:S02]  /*312a0*/  IMAD.U32 R5, RZ, RZ, UR5 ;  /* 0x00000005ff057e24 */ /* 0x002fe4000f8e00ff */
[----:B------:R-:W-:Y:S02]  /*312b0*/  IMAD.U32 R6, RZ, RZ, UR6 ;  /* 0x00000006ff067e24 */ /* 0x000fe4000f8e00ff */
[----:B--2---:R-:W-:-:S02]  /*312c0*/  IMAD.U32 R7, RZ, RZ, UR7 ;  /* 0x00000007ff077e24 */ /* 0x004fc4000f8e00ff */
[----:B------:R-:W-:Y:S02]  /*312d0*/  IMAD.U32 R10, RZ, RZ, UR8 ;  /* 0x00000008ff0a7e24 */ /* 0x000fe4000f8e00ff */
[----:B0-----:R-:W-:Y:S02]  /*312e0*/  IMAD.U32 R11, RZ, RZ, UR9 ;  /* 0x00000009ff0b7e24 */ /* 0x001fe4000f8e00ff */
[----:B------:R-:W-:Y:S02]  /*312f0*/  IMAD.MOV.U32 R8, RZ, RZ, 0x70 ;  /* 0x00000070ff087424 */ /* 0x000fe400078e00ff */
[----:B------:R-:W-:Y:S02]  /*31300*/  IMAD.MOV.U32 R12, RZ, RZ, 0x1 ;  /* 0x00000001ff0c7424 */ /* 0x000fe400078e00ff */
[----:B------:R-:W-:-:S07]  /*31310*/  IMAD.MOV.U32 R13, RZ, RZ, RZ ;  /* 0x000000ffff0d7224 */ /* 0x000fce00078e00ff */
[----:B------:R-:W-:-:S07]  /*31320*/  LEPC R20, `(.L_x_12941) ;  /* 0x000000001014794e */ /* 0x000fce0000000000 */
[----:B---34-:R-:W-:Y:S05]  /*31330*/  CALL.ABS.NOINC R2 ;  /* 0x0000000002007343 */ /* 0x018fea0003c00000 */
.L_x_12941:
[----:B------:R-:W-:Y:S05]  /*31340*/  BSYNC B6 ;  /* 0x0000000000067941 */ /* 0x000fea0003800000 */
.L_x_12940:
[----:B0-----:R-:W4:Y:S01]  /*31350*/  LDL R11, [R1+0x488] ;  /* 0x00048800010b7983 */ /* 0x001f220000100800 */
[----:B--2---:R-:W0:Y:S01]  /*31360*/  LDC R7, c[0x0][0x448] ;  /* 0x00011200ff077b82 */ /* 0x004e220000000800 */
[----:B------:R-:W-:Y:S01]  /*31370*/  ULDC.64 UR4, c[0x0][0x298] ;  /* 0x0000a60000047ab9 */ /* 0x000fe20000000a00 */
[----:B------:R-:W-:Y:S01]  /*31380*/  ULDC.64 UR6, c[0x0][0x280] ;  /* 0x0000a00000067ab9 */ /* 0x000fe20000000a00 */
[----:B------:R-:W2:Y:S04]  /*31390*/  LDL R4, [R1+0x4a8] ;  /* 0x0004a80001047983 */ /* 0x000ea80000100800 */
[----:B------:R-:W2:Y:S04]  /*313a0*/  LDL R10, [R1+0x49c] ;  /* 0x00049c00010a7983 */ /* 0x000ea80000100800 */
[----:B-1----:R-:W2:Y:S01]  /*313b0*/  LDL R9, [R1+0x4b8] ;  /* 0x0004b80001097983 */ /* 0x002ea20000100800 */
[----:B------:R-:W1:Y:S01]  /*313c0*/  S2R R2, SR_TID.X ;  /* 0x0000000000027919 */ /* 0x000e620000002100 */
[----:B---3--:R-:W3:Y:S02]  /*313d0*/  S2R R0, SR_TID.X ;  /* 0x0000000000007919 */ /* 0x008ee40000002100 */
[----:B------:R-:W2:Y:S01]  /*313e0*/  LDL R8, [R1+0x4bc] ;  /* 0x0004bc0001087983 */ /* 0x000ea20000100800 */
[----:B0-----:R-:W-:-:S03]  /*313f0*/  ISETP.NE.AND P0, PT, R7, 0x1, PT ;  /* 0x000000010700780c */ /* 0x001fc60003f05270 */
[----:B------:R-:W2:Y:S10]  /*31400*/  LDL R6, [R1+0x4a4] ;  /* 0x0004a40001067983 */ /* 0x000eb40000100800 */
[----:B------:R-:W0:Y:S01]  /*31410*/  @P0 LDC R3, c[0x0][0x450] ;  /* 0x00011400ff030b82 */ /* 0x000e220000000800 */
[----:B-1----:R-:W-:-:S04]  /*31420*/  LOP3.LUT R2, R2, 0x7f, RZ, 0xc0, !PT ;  /* 0x0000007f02027812 */ /* 0x002fc800078ec0ff */
[----:B------:R-:W-:Y:S01]  /*31430*/  SHF.R.U32.HI R2, RZ, 0x3, R2 ;  /* 0x00000003ff027819 */ /* 0x000fe20000011602 */
[----:B---3--:R-:W-:-:S05]  /*31440*/  IMAD.SHL.U32 R0, R0, 0x10, RZ ;  /* 0x0000001000007824 */ /* 0x008fca00078e00ff */
[----:B------:R-:W-:Y:S02]  /*31450*/  LOP3.LUT R0, R2, 0x70, R0, 0xf8, !PT ;  /* 0x0000007002007812 */ /* 0x000fe400078ef800 */
[----:B------:R-:W1:Y:S03]  /*31460*/  @P0 LDC R2, c[0x0][0x44c] ;  /* 0x00011300ff020b82 */ /* 0x000e660000000800 */
[----:B----4-:R-:W-:-:S04]  /*31470*/  IMAD.IADD R5, R0, 0x1, R11 ;  /* 0x0000000100057824 */ /* 0x010fc800078e020b */
[----:B-1----:R-:W-:-:S04]  /*31480*/  @P0 IMAD.HI.U32 R2, R5, R2, RZ ;  /* 0x0000000205020227 */ /* 0x002fc800078e00ff */
[----:B------:R-:W-:Y:S01]  /*31490*/  IMAD.MOV.U32 R0, RZ, RZ, R5 ;  /* 0x000000ffff007224 */ /* 0x000fe200078e0005 */
[----:B0-----:R-:W-:Y:S01]  /*314a0*/  @P0 SHF.R.U32.HI R0, RZ, R3, R2 ;  /* 0x00000003ff000219 */ /* 0x001fe20000011602 */
[----:B--2---:R-:W-:-:S04]  /*314b0*/  IMAD R2, R4, UR4, RZ ;  /* 0x0000000404027c24 */ /* 0x004fc8000f8e02ff */
        /* <DEDUP_REMOVED lines=42> */
[----:B------:R-:W0:Y:S04]  /*31760*/  SHFL.IDX PT, R5, R3, RZ, 0x181f ;  /* 0x00181fff03057589 */ /* 0x000e2800000e0000 */
[----:B------:R-:W1:Y:S01]  /*31770*/  SHFL.IDX PT, R4, R2, RZ, 0x181f ;  /* 0x00181fff02047589 */ /* 0x000e6200000e0000 */
[----:B--2---:R-:W-:-:S03]  /*31780*/  IMAD R0, R11, R7, RZ ;  /* 0x000000070b007224 */ /* 0x004fc600078e02ff */
[----:B------:R-:W-:Y:S01]  /*31790*/  SHFL.IDX PT, R7, R2, 0x1, 0x181f ;  /* 0x00381f0002077f89 */ /* 0x000fe200000e0000 */
[----:B---3--:R-:W-:-:S03]  /*317a0*/  IMAD.IADD R8, R8, 0x1, R6 ;  /* 0x0000000108087824 */ /* 0x008fc600078e0206 */
[----:B------:R-:W2:Y:S01]  /*317b0*/  SHFL.IDX PT, R6, R3, 0x1, 0x181f ;  /* 0x00381f0003067f89 */ /* 0x000ea200000e0000 */
[C---:B------:R-:W-:Y:S01]  /*317c0*/  VIADD R11, R8.reuse, 0x10 ;  /* 0x00000010080b7836 */ /* 0x040fe20000000000 */
[-C--:B------:R-:W-:Y:S02]  /*317d0*/  ISETP.GE.AND P1, PT, R8, R0.reuse, PT ;  /* 0x000000000800720c */ /* 0x080fe40003f26270 */
[----:B------:R-:W-:Y:S02]  /*317e0*/  STL [R1+0x488], R8 ;  /* 0x0004880801007387 */ /* 0x000fe40000100800 */
[----:B------:R-:W-:Y:S02]  /*317f0*/  ISETP.GE.AND P2, PT, R11, R0, PT ;  /* 0x000000000b00720c */ /* 0x000fe40003f46270 */
[----:B------:R3:W-:Y:S07]  /*31800*/  STL [R1+0x4b0], R11 ;  /* 0x0004b00b01007387 */ /* 0x0007ee0000100800 */
[----:B0-----:R-:W-:Y:S01]  /*31810*/  @!P1 LEA R5, P3, R10, R5, 0x1 ;  /* 0x000000050a059211 */ /* 0x001fe200078608ff */
[----:B---3--:R-:W-:-:S04]  /*31820*/  VIADD R11, R8, 0x20 ;  /* 0x00000020080b7836 */ /* 0x008fc80000000000 */
        /* <DEDUP_REMOVED lines=8> */
[----:B------:R-:W-:Y:S01]  /*318b0*/  @!P2 IMAD.X R4, RZ, RZ, R7, P1 ;  /* 0x000000ffff04a224 */ /* 0x000fe200008e0607 */
        /* <DEDUP_REMOVED lines=58> */
.L_x_13120:
[----:B0-----:R-:W3:Y:S04]  /*31c60*/  LDL R2, [R1+0x488] ;  /* 0x0004880001027983 */ /* 0x001ee80000100800 */
[----:B------:R0:W5:Y:S01]  /*31c70*/  LDL R8, [R1+0x460] ;  /* 0x0004600001087983 */ /* 0x0001620000100800 */
        /* <DEDUP_REMOVED lines=11> */
.L_x_12943:
        /* <DEDUP_REMOVED lines=38> */
.L_x_12945:
[----:B------:R-:W-:Y:S05]  /*31f90*/  BSYNC B6 ;  /* 0x0000000000067941 */ /* 0x000fea0003800000 */
.L_x_12944:
        /* <DEDUP_REMOVED lines=61> */
[----:B------:R-:W-:Y:S04]  /*32370*/  SHFL.IDX PT, R6, R0, RZ, 0x181f ;  /* 0x00181fff00067589 */ /* 0x000fe800000e0000 */
[----:B------:R-:W5:Y:S01]  /*32380*/  LDL.LU R12, [R1+0x4c4] ;  /* 0x0004c400010c7983 */ /* 0x000f620000300800 */
[----:B--2---:R-:W-:-:S03]  /*32390*/  IMAD R3, R10, R7, RZ ;  /* 0x000000070a037224 */ /* 0x004fc600078e02ff */
[----:B------:R-:W2:Y:S02]  /*323a0*/  LDL.LU R10, [R1+0x4c0] ;  /* 0x0004c000010a7983 */ /* 0x000ea40000300800 */
[-C--:B---3--:R-:W-:Y:S02]  /*323b0*/  ISETP.GE.AND P4, PT, R4, R3.reuse, PT ;  /* 0x000000030400720c */ /* 0x088fe40003f86270 */
[----:B------:R-:W0:Y:S01]  /*323c0*/  SHFL.IDX PT, R4, R2, RZ, 0x181f ;  /* 0x00181fff02047589 */ /* 0x000e2200000e0000 */
[----:B----4-:R-:W-:-:S13]  /*323d0*/  ISETP.GE.AND P5, PT, R5, R3, PT ;  /* 0x000000030500720c */ /* 0x010fda0003fa6270 */
        /* <DEDUP_REMOVED lines=76> */
[----:B------:R-:W-:-:S05]  /*328a0*/  @!P4 IMAD.X R4, RZ, RZ, R6, P5 ;  /* 0x000000ffff04c224 */ /* 0x000fca00028e0606 */
[----:B------:R-:W-:-:S04]  /*328b0*/  @!P4 LOP3.LUT R5, R5, R4, RZ, 0x3c, !PT ;  /* 0x000000040505c212 */ /* 0x000fc800078e3cff */
[----:B------:R-:W-:-:S04]  /*328c0*/  @!P4 LOP3.LUT R4, R5, R4, RZ, 0x3c, !PT ;  /* 0x000000040504c212 */ /* 0x000fc800078e3cff */
[----:B------:R-:W-:Y:S01]  /*328d0*/  @!P4 LOP3.LUT R5, R5, R4, RZ, 0x3c, !PT ;  /* 0x000000040505c212 */ /* 0x000fe200078e3cff */
[----:B------:R2:W3:Y:S04]  /*328e0*/  SHFL.IDX PT, R6, R0, 0x7, 0x181f ;  /* 0x00f81f0000067f89 */ /* 0x0004e800000e0000 */
[----:B------:R2:W-:Y:S04]  /*328f0*/  @!P4 LDGSTS.E.BYPASS.LTC128B.128 [R9+0x25400], desc[UR42][R4.64], !P3 ;  /* 0x254000000409cfae */ /* 0x0005e8000d901d6a */
[----:B------:R2:W-:Y:S04]  /*32900*/  @!P4 LDGSTS.E.BYPASS.LTC128B.128 [R9+0x29400], desc[UR42][R4.64+0x80], !P2 ;  /* 0x294000800409cfae */ /* 0x0005e8000d101d6a */
[----:B------:R2:W-:Y:S04]  /*32910*/  @!P4 LDGSTS.E.BYPASS.LTC128B.128 [R9+0x2d400], desc[UR42][R4.64+0x100], !P1 ;  /* 0x2d4001000409cfae */ /* 0x0005e8000c901d6a */
[----:B-1----:R2:W-:Y:S02]  /*32920*/  @!P4 LDGSTS.E.BYPASS.LTC128B.128 [R9+0x31400], desc[UR42][R4.64+0x180], !P0 ;  /* 0x314001800409cfae */ /* 0x0025e4000c101d6a */
.L_x_13138:
[----:B--2---:R-:W2:Y:S01]  /*32930*/  LDL.LU R0, [R1+0x4d0] ;  /* 0x0004d00001007983 */ /* 0x004ea20000300800 */
[----:B------:R-:W-:Y:S01]  /*32940*/  BSSY B0, `(.L_x_12947) ;  /* 0x000000d000007945 */ /* 0x000fe20003800000 */
[----:B--2---:R-:W-:-:S13]  /*32950*/  ISETP.GE.AND P4, PT, R0, R3, PT ;  /* 0x000000030000720c */ /* 0x004fda0003f86270 */
[----:B------:R-:W-:Y:S05]  /*32960*/  @P4 BRA `(.L_x_12948) ;  /* 0x0000000000284947 */ /* 0x000fea0003800000 */
[----:B------:R-:W2:Y:S01]  /*32970*/  LDL R0, [R1+0x470] ;  /* 0x0004700001007983 */ /* 0x000ea20000100800 */
[----:B------:R-:W-:-:S05]  /*32980*/  LEA R2, P4, R8, R2, 0x1 ;  /* 0x0000000208027211 */ /* 0x000fca00078808ff */
[----:B---3--:R-:W-:-:S05]  /*32990*/  IMAD.X R3, RZ, RZ, R6, P4 ;  /* 0x000000ffff037224 */ /* 0x008fca00020e0606 */
[----:B------:R-:W-:Y:S01]  /*329a0*/  @!PT LDS RZ, [RZ] ;  /* 0x00000000fffff984 */ /* 0x000fe20000000800 */
[----:B------:R-:W-:Y:S01]  /*329b0*/  @!PT LDS RZ, [RZ] ;  /* 0x00000000fffff984 */ /* 0x000fe20000000800 */
[----:B------:R-:W-:Y:S01]  /*329c0*/  @!PT LDS RZ, [RZ] ;  /* 0x00000000fffff984 */ /* 0x000fe20000000800 */
[----:B--2---:R1:W-:Y:S04]  /*329d0*/  LDGSTS.E.BYPASS.LTC128B.128 [R0+0x25c00], desc[UR42][R2.64], !P3 ;  /* 0x25c0000002007fae */ /* 0x0043e8000d901d6a */
[----:B------:R1:W-:Y:S04]  /*329e0*/  LDGSTS.E.BYPASS.LTC128B.128 [R0+0x29c00], desc[UR42][R2.64+0x80], !P2 ;  /* 0x29c0008002007fae */ /* 0x0003e8000d101d6a */
[----:B------:R1:W-:Y:S04]  /*329f0*/  LDGSTS.E.BYPASS.LTC128B.128 [R0+0x2dc00], desc[UR42][R2.64+0x100], !P1 ;  /* 0x2dc0010002007fae */ /* 0x0003e8000c901d6a */
[----:B------:R1:W-:Y:S02]  /*32a00*/  LDGSTS.E.BYPASS.LTC128B.128 [R0+0x31c00], desc[UR42][R2.64+0x180], !P0 ;  /* 0x31c0018002007fae */ /* 0x0003e4000c101d6a */
.L_x_12948:
[----:B------:R-:W-:Y:S05]  /*32a10*/  BSYNC B0 ;  /* 0x0000000000007941 */ /* 0x000fea0003800000 */
.L_x_12947:
[----:B------:R2:W5:Y:S01]  /*32a20*/  LDL R8, [R1+0x460] ;  /* 0x0004600001087983 */ /* 0x0005620000100800 */
[----:B------:R-:W-:Y:S01]  /*32a30*/  PLOP3.LUT P0, PT, PT, PT, PT, 0x80, 0x0 ;  /* 0x000000000000781c */ /* 0x000fe20003f0f070 */
[----:B------:R-:W-:-:S12]  /*32a40*/  NOP ;  /* 0x0000000000007918 */ /* 0x000fd80000000000 */
.L_x_12949:
[----:B-1----:R-:W4:Y:S01]  /*32a50*/  LDL R2, [R1+0x460] ;  /* 0x0004600001027983 */ /* 0x002f220000100800 */
        /* <DEDUP_REMOVED lines=16> */
[----:B------:R-:W4:Y:S03]  /*32b60*/  SYNCS.PHASECHK.TRANS64.TRYWAIT P0, [R2+URZ+0x32420], R0 ;  /* 0x03242000020075a7 */ /* 0x000f26000800017f */
[----:B-1--4-:R-:W-:Y:S05]  /*32b70*/  @!P0 BRA `(.L_x_12951) ;  /* 0x0000006400d48947 */ /* 0x012fea0003800000 */
.L_x_13139:
[----:B------:R-:W-:Y:S05]  /*32b80*/  BSYNC B0 ;  /* 0x0000000000007941 */ /* 0x000fea0003800000 */
.L_x_12950:
[----:B-1----:R-:W4:Y:S01]  /*32b90*/  LDL R2, [R1+0x48c] ;  /* 0x00048c0001027983 */ /* 0x002f220000100800 */
[----:B------:R-:W-:Y:S01]  /*32ba0*/  BSSY B0, `(.L_x_12952) ;  /* 0x000005f000007945 */ /* 0x000fe20003800000 */
[----:B----4-:R-:W-:-:S13]  /*32bb0*/  LOP3.LUT P0, RZ, R2, 0x1, RZ, 0xc0, !PT ;  /* 0x0000000102ff7812 */ /* 0x010fda000780c0ff */
[----:B------:R-:W-:Y:S05]  /*32bc0*/  @!P0 BRA `(.L_x_12953) ;  /* 0x0000000400708947 */ /* 0x000fea0003800000 */
[----:B------:R-:W4:Y:S04]  /*32bd0*/  LDL R2, [R1+0x460] ;  /* 0x0004600001027983 */ /* 0x000f280000100800 */
[----:B0-----:R-:W2:Y:S01]  /*32be0*/  LDL R4, [R1+0x474] ;  /* 0x0004740001047983 */ /* 0x001ea20000100800 */
        /* <DEDUP_REMOVED lines=10> */
.L_x_13140:
[----:B------:R-:W-:Y:S05]  /*32c90*/  BSYNC B1 ;  /* 0x0000000000017941 */ /* 0x000fea0003800000 */
.L_x_12954:
        /* <DEDUP_REMOVED lines=9> */
.L_x_12957:
[----:B------:R-:W-:Y:S05]  /*32d30*/  BSYNC B1 ;  /* 0x0000000000017941 */ /* 0x000fea0003800000 */
.L_x_12956:
[----:B------:R-:W2:Y:S04]  /*32d40*/  LDL R5, [R1+0x460] ;  /* 0x0004600001057983 */ /* 0x000ea80000100800 */
[----:B0-----:R-:W2:Y:S04]  /*32d50*/  LDL R0, [R1+0x464] ;  /* 0x0004640001007983 */ /* 0x001ea80000100800 */
        /* <DEDUP_REMOVED lines=12> */
.L_x_12958:
        /* <DEDUP_REMOVED lines=15> */
.L_x_12959:
        /* <DEDUP_REMOVED lines=15> */
.L_x_12960:
        /* <DEDUP_REMOVED lines=15> */
.L_x_12961:
        /* <DEDUP_REMOVED lines=10> */
.L_x_12953:
[----:B------:R-:W-:Y:S05]  /*33190*/  BSYNC B0 ;  /* 0x0000000000007941 */ /* 0x000fea0003800000 */
.L_x_12952:
[----:B0-----:R-:W4:Y:S04]  /*331a0*/  LDL R4, [R1+0x490] ;  /* 0x0004900001047983 */ /* 0x001f280000100800 */
[----:B------:R-:W2:Y:S01]  /*331b0*/  LDL R5, [R1+0x484] ;  /* 0x0004840001057983 */ /* 0x000ea20000100800 */
[----:B------:R-:W-:Y:S01]  /*331c0*/  BSSY B0, `(.L_x_12962) ;  /* 0x00001ff000007945 */ /* 0x000fe20003800000 */
[----:B----4-:R-:W-:-:S05]  /*331d0*/  VIADD R0, R4, 0xfffffffe ;  /* 0xfffffffe04007836 */ /* 0x010fca0000000000 */
[----:B--2---:R-:W-:-:S13]  /*331e0*/  ISETP.GE.AND P0, PT, R0, R5, PT ;  /* 0x000000050000720c */ /* 0x004fda0003f06270 */
[----:B------:R-:W-:Y:S05]  /*331f0*/  @!P0 BRA `(.L_x_12963) ;  /* 0x0000001c00ec8947 */ /* 0x000fea0003800000 */
[----:B------:R-:W-:Y:S01]  /*33200*/  IMAD.MOV R2, RZ, RZ, -R4 ;  /* 0x000000ffff027224 */ /* 0x000fe200078e0a04 */
[----:B---3--:R-:W-:Y:S01]  /*33210*/  LOP3.LUT R6, RZ, R5, RZ, 0x33, !PT ;  /* 0x00000005ff067212 */ /* 0x008fe200078e33ff */
        /* <DEDUP_REMOVED lines=42> */
.L_x_12968:
[----:B------:R-:W2:Y:S01]  /*334c0*/  LDL R2, [R1+0x460] ;  /* 0x0004600001027983 */ /* 0x000ea20000100800 */
[----:B0-----:R-:W-:Y:S01]  /*334d0*/  SHF.L.U32 R5, R7, 0x1f, RZ ;  /* 0x0000001f07057819 */ /* 0x001fe200000006ff */
[----:B------:R-:W0:Y:S01]  /*334e0*/  S2R R3, SR_TID.X ;  /* 0x0000000000037919 */ /* 0x000e220000002100 */
[----:B------:R-:W-:Y:S01]  /*334f0*/  BSSY B3, `(.L_x_12969) ;  /* 0x0000006000037945 */ /* 0x000fe20003800000 */
[----:B0-----:R-:W-:-:S04]  /*33500*/  LOP3.LUT R3, R3, 0x7f, RZ, 0xc0, !PT ;  /* 0x0000007f03037812 */ /* 0x001fc800078ec0ff */
[----:B------:R-:W-:Y:S01]  /*33510*/  ISETP.NE.AND P1, PT, R3, RZ, PT ;  /* 0x000000ff0300720c */ /* 0x000fe20003f25270 */
[----:B--2---:R-:W-:-:S04]  /*33520*/  IMAD R2, R8, 0x8, R2 ;  /* 0x0000000808027824 */ /* 0x004fc800078e0202 */
[----:B------:R-:W0:Y:S02]  /*33530*/  SYNCS.PHASECHK.TRANS64.TRYWAIT P0, [R2+URZ+0x32440], R5 ;  /* 0x03244005020075a7 */ /* 0x000e24000800017f */
[----:B0-----:R-:W-:Y:S06]  /*33540*/  @!P0 BRA `(.L_x_12970) ;  /* 0x0000005c008c8947 */ /* 0x001fec0003800000 */
.L_x_13141:
[----:B------:R-:W-:Y:S05]  /*33550*/  BSYNC B3 ;  /* 0x0000000000037941 */ /* 0x000fea0003800000 */
.L_x_12969:
        /* <DEDUP_REMOVED lines=9> */
.L_x_12972:
[----:B------:R-:W-:Y:S05]  /*335f0*/  BSYNC B3 ;  /* 0x0000000000037941 */ /* 0x000fea0003800000 */
.L_x_12971:
        /* <DEDUP_REMOVED lines=14> */
.L_x_12973:
        /* <DEDUP_REMOVED lines=13> */
.L_x_13142:
[----:B------:R-:W-:Y:S05]  /*337b0*/  BSYNC B3 ;  /* 0x0000000000037941 */ /* 0x000fea0003800000 */
.L_x_12974:
        /* <DEDUP_REMOVED lines=11> */
.L_x_12977:
[----:B------:R-:W-:Y:S05]  /*33870*/  BSYNC B3 ;  /* 0x0000000000037941 */ /* 0x000fea0003800000 */
.L_x_12976:
        /* <DEDUP_REMOVED lines=11> */
.L_x_12978:
        /* <DEDUP_REMOVED lines=15> */
.L_x_12979:
        /* <DEDUP_REMOVED lines=15> */
.L_x_12980:
        /* <DEDUP_REMOVED lines=15> */
.L_x_12981:
        /* <DEDUP_REMOVED lines=10> */
.L_x_12967:
[----:B------:R-:W-:Y:S05]  /*33ca0*/  BSYNC B1 ;  /* 0x0000000000017941 */ /* 0x000fea0003800000 */
.L_x_12966:
[----:B------:R-:W2:Y:S02]  /*33cb0*/  LDL R4, [R1+0x490] ;  /* 0x0004900001047983 */ /* 0x000ea40000100800 */
[----:B--2---:R-:W-:-:S07]  /*33cc0*/  VIADD R0, R4, 0xfffffffd ;  /* 0xfffffffd04007836 */ /* 0x004fce0000000000 */
.L_x_12965:
[----:B------:R-:W-:Y:S05]  /*33cd0*/  BSYNC B2 ;  /* 0x0000000000027941 */ /* 0x000fea0003800000 */
.L_x_12964:
[----:B------:R-:W2:Y:S01]  /*33ce0*/  LDL.LU R2, [R1+0x490] ;  /* 0x0004900001027983 */ /* 0x000ea20000300800 */
[----:B------:R-:W-:Y:S01]  /*33cf0*/  VIADD R6, R6, 0xfffffffe ;  /* 0xfffffffe06067836 */ /* 0x000fe20000000000 */
[----:B--2---:R-:W-:-:S04]  /*33d00*/  LOP3.LUT R2, RZ, R2, RZ, 0x33, !PT ;  /* 0x00000002ff027212 */ /* 0x004fc800078e33ff */
[----:B------:R-:W-:-:S13]  /*33d10*/  ISETP.NE.AND P0, PT, R6, R2, PT ;  /* 0x000000020600720c */ /* 0x000fda0003f05270 */
[----:B------:R-:W-:Y:S05]  /*33d20*/  @!P0 BRA `(.L_x_12963) ;  /* 0x0000001400208947 */ /* 0x000fea0003800000 */
.L_x_13014:
        /* <DEDUP_REMOVED lines=36> */
.L_x_12984:
        /* <DEDUP_REMOVED lines=9> */
.L_x_13143:
[----:B------:R-:W-:Y:S05]  /*34000*/  BSYNC B2 ;  /* 0x0000000000027941 */ /* 0x000fea0003800000 */
.L_x_12985:
        /* <DEDUP_REMOVED lines=9> */
.L_x_12988:
[----:B------:R-:W-:Y:S05]  /*340a0*/  BSYNC B2 ;  /* 0x0000000000027941 */ /* 0x000fea0003800000 */
.L_x_12987:
        /* <DEDUP_REMOVED lines=13> */
.L_x_12989:
        /* <DEDUP_REMOVED lines=13> */
.L_x_13144:
[----:B------:R-:W-:Y:S05]  /*34250*/  BSYNC B2 ;  /* 0x0000000000027941 */ /* 0x000fea0003800000 */
.L_x_12990:
        /* <DEDUP_REMOVED lines=11> */
.L_x_12993:
[----:B------:R-:W-:Y:S05]  /*34310*/  BSYNC B2 ;  /* 0x0000000000027941 */ /* 0x000fea0003800000 */
.L_x_12992:
        /* <DEDUP_REMOVED lines=10> */
.L_x_12994:
        /* <DEDUP_REMOVED lines=15> */
.L_x_12995:
        /* <DEDUP_REMOVED lines=15> */
.L_x_12996:
        /* <DEDUP_REMOVED lines=15> */
.L_x_12997:
        /* <DEDUP_REMOVED lines=10> */
.L_x_12983:
[----:B------:R-:W-:Y:S05]  /*34730*/  BSYNC B1 ;  /* 0x0000000000017941 */ /* 0x000fea0003800000 */
.L_x_12982:
        /* <DEDUP_REMOVED lines=36> */
.L_x_13000:
        /* <DEDUP_REMOVED lines=9> */
.L_x_13145:
[----:B------:R-:W-:Y:S05]  /*34a10*/  BSYNC B2 ;  /* 0x0000000000027941 */ /* 0x000fea0003800000 */
.L_x_13001:
        /* <DEDUP_REMOVED lines=9> */
.L_x_13004:
[----:B------:R-:W-:Y:S05]  /*34ab0*/  BSYNC B2 ;  /* 0x0000000000027941 */ /* 0x000fea0003800000 */
.L_x_13003:
        /* <DEDUP_REMOVED lines=14> */
.L_x_13005:
        /* <DEDUP_REMOVED lines=13> */
.L_x_13146:
[----:B------:R-:W-:Y:S05]  /*34c70*/  BSYNC B2 ;  /* 0x0000000000027941 */ /* 0x000fea0003800000 */
.L_x_13006:
        /* <DEDUP_REMOVED lines=11> */
.L_x_13009:
[----:B------:R-:W-:Y:S05]  /*34d30*/  BSYNC B2 ;  /* 0x0000000000027941 */ /* 0x000fea0003800000 */
.L_x_13008:
        /* <DEDUP_REMOVED lines=11> */
.L_x_13010:
        /* <DEDUP_REMOVED lines=15> */
.L_x_13011:
        /* <DEDUP_REMOVED lines=15> */
.L_x_13012:
        /* <DEDUP_REMOVED lines=15> */
.L_x_13013:
        /* <DEDUP_REMOVED lines=10> */
.L_x_12999:
[----:B------:R-:W-:Y:S05]  /*35160*/  BSYNC B1 ;  /* 0x0000000000017941 */ /* 0x000fea0003800000 */
.L_x_12998:
[----:B------:R-:W2:Y:S01]  /*35170*/  LDL R5, [R1+0x484] ;  /* 0x0004840001057983 */ /* 0x000ea20000100800 */
[----:B------:R-:W-:Y:S01]  /*35180*/  VIADD R0, R0, 0xfffffffe ;  /* 0xfffffffe00007836 */ /* 0x000fe20000000000 */
[----:B--2---:R-:W-:-:S13]  /*35190*/  ISETP.GT.AND P0, PT, R6, R5, PT ;  /* 0x000000050600720c */ /* 0x004fda0003f04270 */
[----:B------:R-:W-:Y:S05]  /*351a0*/  @P0 BRA `(.L_x_13014) ;  /* 0xffffffe800e00947 */ /* 0x000fea000383ffff */
.L_x_12963:
[----:B------:R-:W-:Y:S05]  /*351b0*/  BSYNC B0 ;  /* 0x0000000000007941 */ /* 0x000fea0003800000 */
.L_x_12962:
[----:B------:R-:W2:Y:S04]  /*351c0*/  LDL.LU R4, [R1+0x464] ;  /* 0x0004640001047983 */ /* 0x000ea80000300800 */
[----:B------:R-:W4:Y:S01]  /*351d0*/  LDL.LU R3, [R1+0x474] ;  /* 0x0004740001037983 */ /* 0x000f220000300800 */
[----:B------:R-:W0:Y:S01]  /*351e0*/  S2R R2, SR_TID.X ;  /* 0x0000000000027919 */ /* 0x000e220000002100 */
[----:B------:R-:W-:Y:S01]  /*351f0*/  BSSY B0, `(.L_x_13015) ;  /* 0x0000015000007945 */ /* 0x000fe20003800000 */
[----:B0-----:R-:W-:-:S04]  /*35200*/  LOP3.LUT R2, R2, 0x7f, RZ, 0xc0, !PT ;  /* 0x0000007f02027812 */ /* 0x001fc800078ec0ff */
[----:B------:R-:W-:Y:S01]  /*35210*/  ISETP.NE.AND P1, PT, R2, RZ, PT ;  /* 0x000000ff0200720c */ /* 0x000fe20003f25270 */
[----:B--2---:R-:W-:-:S05]  /*35220*/  VIADD R0, R4, 0x1 ;  /* 0x0000000104007836 */ /* 0x004fca0000000000 */
[----:B------:R-:W-:-:S04]  /*35230*/  ISETP.NE.AND P0, PT, R0, 0x2, PT ;  /* 0x000000020000780c */ /* 0x000fc80003f05270 */
[----:B------:R-:W-:-:S04]  /*35240*/  SEL R2, RZ, 0x1, P0 ;  /* 0x00000001ff027807 */ /* 0x000fc80000000000 */
[----:B----4-:R-:W-:-:S05]  /*35250*/  LOP3.LUT R3, R3, R2, RZ, 0x3c, !PT ;  /* 0x0000000203037212 */ /* 0x010fca00078e3cff */
[----:B------:R0:W-:Y:S01]  /*35260*/  STL [R1+0x474], R3 ;  /* 0x0004740301007387 */ /* 0x0001e20000100800 */
        /* <DEDUP_REMOVED lines=8> */
[----:B---3--:R-:W0:Y:S02]  /*352f0*/  S2R R6, SR_LTMASK ;  /* 0x0000000000067919 */ /* 0x008e240000003900 */
[----:B0-----:R-:W-:-:S04]  /*35300*/  LOP3.LUT R6, R6, UR4, RZ, 0xc0, !PT ;  /* 0x0000000406067c12 */ /* 0x001fc8000f8ec0ff */
[----:B------:R-:W0:Y:S01]  /*35310*/  POPC R7, R6 ;  /* 0x0000000600077309 */ /* 0x000e220000000000 */
[----:B--2---:R-:W0:Y:S02]  /*35320*/  SHFL.IDX PT, R2, R3, R2, 0x1f ;  /* 0x00001f0203027589 */ /* 0x004e2400000e0000 */
[----:B0-----:R-:W-:-:S07]  /*35330*/  IADD3 R16, R2, UR39, R7 ;  /* 0x0000002702107c10 */ /* 0x001fce000fffe007 */
.L_x_13016:
[----:B------:R-:W-:Y:S05]  /*35340*/  BSYNC B0 ;  /* 0x0000000000007941 */ /* 0x000fea0003800000 */
.L_x_13015:
[----:B------:R-:W-:-:S05]  /*35350*/  SEL R0, R0, RZ, P0 ;  /* 0x000000ff00007207 */ /* 0x000fca0000000000 */
[----:B------:R1:W-:Y:S02]  /*35360*/  STL [R1+0x464], R0 ;  /* 0x0004640001007387 */ /* 0x0003e40000100800 */
.L_x_12928:
[----:B------:R-:W-:Y:S05]  /*35370*/  BSYNC B7 ;  /* 0x0000000000077941 */ /* 0x000fea0003800000 */
.L_x_12926:
[----:B-1----:R-:W2:Y:S02]  /*35380*/  LDL R0, [R1+0x48c] ;  /* 0x00048c0001007983 */ /* 0x002ea40000100800 */
[----:B--2---:R-:W-:-:S13]  /*35390*/  LOP3.LUT P0, RZ, R0, 0x40, RZ, 0xc0, !PT ;  /* 0x0000004000ff7812 */ /* 0x004fda000780c0ff */
[----:B------:R-:W-:Y:S05]  /*353a0*/  @!P0 BRA `(.L_x_13017) ;  /* 0x0000000000288947 */ /* 0x000fea0003800000 */
[----:B------:R-:W-:Y:S05]  /*353b0*/  WARPSYNC.ALL ;  /* 0x0000000000007948 */ /* 0x000fea0003800000 */
[----:B------:R-:W1:Y:S08]  /*353c0*/  S2UR UR5, SR_CgaCtaId ;  /* 0x00000000000579c3 */ /* 0x000e700000008800 */
[----:B------:R-:W-:Y:S06]  /*353d0*/  BAR.SYNC.DEFER_BLOCKING 0x5, 0x180 ;  /* 0x0146000000007b1d */ /* 0x000fec0000010000 */
[----:B------:R-:W-:-:S02]  /*353e0*/  UMOV UR4, 0x400 ;  /* 0x0000040000047882 */ /* 0x000fc40000000000 */
[----:B-1----:R-:W-:-:S06]  /*353f0*/  ULEA UR4, UR5, UR4, 0x18 ;  /* 0x0000000405047291 */ /* 0x002fcc000f8ec03f */
[----:B------:R-:W-:-:S05]  /*35400*/  IMAD.U32 R0, RZ, RZ, UR4 ;  /* 0x00000004ff007e24 */ /* 0x000fca000f8e00ff */
[----:B------:R1:W2:Y:S04]  /*35410*/  LDS.128 R16, [R0+0x324d0] ;  /* 0x0324d00000107984 */ /* 0x0002a80000000c00 */
[----:B------:R1:W-:Y:S01]  /*35420*/  STL [R1+0x460], R0 ;  /* 0x0004600001007387 */ /* 0x0003e20000100800 */
[----:B------:R-:W-:Y:S06]  /*35430*/  BAR.ARV 0x4, 0x180 ;  /* 0x0106000000007b1d */ /* 0x000fec0000002000 */
[----:B------:R-:W-:Y:S05]  /*35440*/  BRA `(.L_x_13018) ;  /* 0x0000000800d87947 */ /* 0x000fea0003800000 */
.L_x_13017:
        /* <DEDUP_REMOVED lines=22> */
[----:B------:R-:W-:Y:S04]  /*355b0*/  SHFL.IDX PT, R0, R16, RZ, 0x1f ;  /* 0x00001fff10007589 */ /* 0x000fe800000e0000 */
        /* <DEDUP_REMOVED lines=13> */
.L_x_13156:
[----:B------:R-:W-:Y:S02]  /*35690*/  ULDC UR4, c[0x0][0xd38] ;  /* 0x00034e0000047ab9 */ /* 0x000fe40000000800 */
[----:B------:R-:W-:-:S04]  /*356a0*/  IMAD.U32 R4, RZ, RZ, UR4 ;  /* 0x00000004ff047e24 */ /* 0x000fc8000f8e00ff */
[----:B-1----:R-:W-:-:S04]  /*356b0*/  IMAD R16, R16, R4, RZ ;  /* 0x0000000410107224 */ /* 0x002fc800078e02ff */
[----:B------:R-:W-:-:S05]  /*356c0*/  IMAD.IADD R5, R5, 0x1, R16 ;  /* 0x0000000105057824 */ /* 0x000fca00078e0210 */
[----:B------:R-:W-:-:S13]  /*356d0*/  ISETP.GT.AND P6, PT, R5, R0, PT ;  /* 0x000000000500720c */ /* 0x000fda0003fc4270 */
[----:B------:R-:W-:Y:S05]  /*356e0*/  @P6 BRA `(.L_x_13020) ;  /* 0x00000000009c6947 */ /* 0x000fea0003800000 */
.L_x_13025:
[----:B0-----:R-:W0:Y:S01]  /*356f0*/  LDC R2, c[0x0][0xd3c] ;  /* 0x00034f00ff027b82 */ /* 0x001e220000000800 */
[----:B------:R-:W-:-:S05]  /*35700*/  VIADD R19, R19, 0x1f ;  /* 0x0000001f13137836 */ /* 0x000fca0000000000 */
[----:B0-----:R-:W-:-:S13]  /*35710*/  ISETP.GE.AND P6, PT, R19, R2, PT ;  /* 0x000000021300720c */ /* 0x001fda0003fc6270 */
[----:B------:R-:W-:Y:S05]  /*35720*/  @P6 BRA `(.L_x_13021) ;  /* 0x0000000400d46947 */ /* 0x000fea0003800000 */
[----:B------:R-:W0:Y:S01]  /*35730*/  S2R R3, SR_TID.X ;  /* 0x0000000000037919 */ /* 0x000e220000002100 */
[----:B------:R-:W-:Y:S01]  /*35740*/  BSSY B0, `(.L_x_13022) ;  /* 0x0000009000007945 */ /* 0x000fe20003800000 */
[----:B0-----:R-:W-:-:S05]  /*35750*/  LOP3.LUT R3, R3, 0x1f, RZ, 0xc0, !PT ;  /* 0x0000001f03037812 */ /* 0x001fca00078ec0ff */
[----:B------:R-:W-:Y:S02]  /*35760*/  IMAD.IADD R4, R19, 0x1, R3 ;  /* 0x0000000113047824 */ /* 0x000fe400078e0203 */
[----:B------:R-:W-:-:S03]  /*35770*/  IMAD.MOV.U32 R3, RZ, RZ, RZ ;  /* 0x000000ffff037224 */ /* 0x000fc600078e00ff */
[----:B------:R-:W-:-:S13]  /*35780*/  ISETP.GE.OR P6, PT, R4, R2, !P0 ;  /* 0x000000020400720c */ /* 0x000fda00047c6670 */
[----:B------:R-:W-:Y:S05]  /*35790*/  @P6 BRA `(.L_x_13023) ;  /* 0x00000000000c6947 */ /* 0x000fea0003800000 */
[----:B------:R-:W0:Y:S02]  /*357a0*/  LDC.64 R2, c[0x0][0xd80] ;  /* 0x00036000ff027b82 */ /* 0x000e240000000a00 */
[----:B0-----:R-:W-:-:S06]  /*357b0*/  IMAD.WIDE R2, R4, 0x4, R2 ;  /* 0x0000000404027825 */ /* 0x001fcc00078e0202 */
[----:B------:R0:W5:Y:S02]  /*357c0*/  LDG.E R3, desc[UR42][R2.64] ;  /* 0x0000002a02037981 */ /* 0x000164000c1e1900 */
.L_x_13023:
[----:B------:R-:W-:Y:S05]  /*357d0*/  BSYNC B0 ;  /* 0x0000000000007941 */ /* 0x000fea0003800000 */
.L_x_13022:
        /* <DEDUP_REMOVED lines=18> */
.L_x_13164:
[----:B------:R-:W-:Y:S02]  /*35900*/  ULDC UR4, c[0x0][0xd38] ;  /* 0x00034e0000047ab9 */ /* 0x000fe40000000800 */
[----:B------:R-:W-:-:S04]  /*35910*/  IMAD.U32 R4, RZ, RZ, UR4 ;  /* 0x00000004ff047e24 */ /* 0x000fc8000f8e00ff */
[----:B-1----:R-:W-:-:S04]  /*35920*/  IMAD R16, R16, R4, RZ ;  /* 0x0000000410107224 */ /* 0x002fc800078e02ff */
[----:B------:R-:W-:-:S05]  /*35930*/  IMAD.IADD R5, R16, 0x1, R5 ;  /* 0x0000000110057824 */ /* 0x000fca00078e0205 */
[----:B------:R-:W-:-:S13]  /*35940*/  ISETP.GT.AND P6, PT, R5, R0, PT ;  /* 0x000000000500720c */ /* 0x000fda0003fc4270 */
[----:B------:R-:W-:Y:S05]  /*35950*/  @!P6 BRA `(.L_x_13025) ;  /* 0xfffffffc0064e947 */ /* 0x000fea000383ffff */
.L_x_13020:
        /* <DEDUP_REMOVED lines=8> */
.L_x_13168:
[----:B------:R-:W-:Y:S01]  /*359e0*/  ISETP.NE.AND P0, PT, R5, RZ, PT ;  /* 0x000000ff0500720c */ /* 0x000fe20003f05270 */
[----:B------:R-:W-:-:S12]  /*359f0*/  IMAD.MOV.U32 R5, RZ, RZ, RZ ;  /* 0x000000ffff057224 */ /* 0x000fd800078e00ff */
[----:B------:R-:W-:Y:S05]  /*35a00*/  @!P0 BRA `(.L_x_13027) ;  /* 0x0000000000148947 */ /* 0x000fea0003800000 */
[----:B------:R-:W-:Y:S01]  /*35a10*/  UMOV UR4, 0xffffffff ;  /* 0xffffffff00047882 */ /* 0x000fe20000000000 */
[----:B------:R-:W-:Y:S02]  /*35a20*/  VIADD R12, R6, 0xffffffff ;  /* 0xffffffff060c7836 */ /* 0x000fe40000000000 */
[----:B------:R-:W-:Y:S05]  /*35a30*/  BRA.DIV UR4, `(.L_x_13028) ;  /* 0x0000004604247947 */ /* 0x000fea000b800000 */
[----:B0-----:R0:W3:Y:S02]  /*35a40*/  SHFL.IDX PT, R2, R2, R12, 0x1f ;  /* 0x00001f0c02027589 */ /* 0x0010e400000e0000 */
.L_x_13171:
[----:B---3--:R-:W-:-:S07]  /*35a50*/  IMAD.MOV.U32 R5, RZ, RZ, R2 ;  /* 0x000000ffff057224 */ /* 0x008fce00078e0002 */
.L_x_13027:
        /* <DEDUP_REMOVED lines=66> */
.L_x_13021:
[----:B------:R-:W-:Y:S01]  /*35e80*/  UMOV UR4, URZ ;  /* 0x0000003f00047c82 */ /* 0x000fe20008000000 */
[----:B------:R-:W-:Y:S01]  /*35e90*/  UMOV UR5, URZ ;  /* 0x0000003f00057c82 */ /* 0x000fe20008000000 */
[----:B------:R-:W-:Y:S01]  /*35ea0*/  ULDC UR6, c[0x0][0xd3c] ;  /* 0x00034f0000067ab9 */ /* 0x000fe20000000800 */
[----:B------:R-:W-:Y:S02]  /*35eb0*/  IMAD.MOV.U32 R16, RZ, RZ, R0 ;  /* 0x000000ffff107224 */ /* 0x000fe400078e0000 */
[----:B------:R-:W-:Y:S02]  /*35ec0*/  IMAD.U32 R17, RZ, RZ, UR4 ;  /* 0x00000004ff117e24 */ /* 0x000fe4000f8e00ff */
[----:B------:R-:W-:Y:S02]  /*35ed0*/  IMAD.U32 R18, RZ, RZ, UR5 ;  /* 0x00000005ff127e24 */ /* 0x000fe4000f8e00ff */
[----:B------:R-:W-:-:S07]  /*35ee0*/  IMAD.U32 R19, RZ, RZ, UR6 ;  /* 0x00000006ff137e24 */ /* 0x000fce000f8e00ff */
.L_x_13029:
        /* <DEDUP_REMOVED lines=12> */
.L_x_13018:
[----:B------:R-:W-:Y:S02]  /*35fb0*/  ULDC UR4, c[0x0][0xd3c] ;  /* 0x00034f0000047ab9 */ /* 0x000fe40000000800 */
[----:B--2---:R-:W-:-:S13]  /*35fc0*/  ISETP.GE.AND P0, PT, R19, UR4, PT ;  /* 0x0000000413007c0c */ /* 0x004fda000bf06270 */
[----:B------:R-:W-:Y:S05]  /*35fd0*/  @!P0 BRA `(.L_x_13030) ;  /* 0xffffff8000f08947 */ /* 0x000fea000383ffff */
[----:B------:R-:W-:Y:S05]  /*35fe0*/  BSYNC B8 ;  /* 0x0000000000087941 */ /* 0x000fea0003800000 */
.L_x_12868:
[----:B-1----:R-:W2:Y:S01]  /*35ff0*/  LDL.LU R0, [R1+0x4d4] ;  /* 0x0004d40001007983 */ /* 0x002ea20000300800 */
[----:B------:R-:W-:Y:S01]  /*36000*/  BSSY B0, `(.L_x_13031) ;  /* 0x000000b000007945 */ /* 0x000fe20003800000 */
[----:B------:R-:W1:Y:S01]  /*36010*/  S2R R5, SR_CgaCtaId ;  /* 0x0000000000057919 */ /* 0x000e620000008800 */
        /* <DEDUP_REMOVED lines=9> */
.L_x_13172:
[----:B------:R-:W-:Y:S05]  /*360b0*/  BSYNC B0 ;  /* 0x0000000000007941 */ /* 0x000fea0003800000 */
.L_x_13031:
[----:B------:R-:W-:-:S03]  /*360c0*/  UMOV UR4, 0xffffffff ;  /* 0xffffffff00047882 */ /* 0x000fc60000000000 */
[----:B------:R-:W-:Y:S05]  /*360d0*/  BRA.DIV UR4, `(.L_x_13033) ;  /* 0x0000003e04b87947 */ /* 0x000fea000b800000 */
[----:B------:R-:W1:Y:S02]  /*360e0*/  S2R R2, SR_TID.X ;  /* 0x0000000000027919 */ /* 0x000e640000002100 */
[----:B-1----:R-:W-:-:S04]  /*360f0*/  SHF.R.U32.HI R2, RZ, 0x5, R2 ;  /* 0x00000005ff027819 */ /* 0x002fc80000011602 */
[----:B------:R-:W-:-:S05]  /*36100*/  LOP3.LUT R2, R2, 0x3, RZ, 0xc0, !PT ;  /* 0x0000000302027812 */ /* 0x000fca00078ec0ff */
[----:B------:R1:W2:Y:S02]  /*36110*/  SHFL.IDX PT, R14, R2, RZ, 0x1f ;  /* 0x00001fff020e7589 */ /* 0x0002a400000e0000 */
.L_x_13175:
[----:B--2---:R-:W-:-:S13]  /*36120*/  ISETP.NE.AND P0, PT, R14, RZ, PT ;  /* 0x000000ff0e00720c */ /* 0x004fda0003f05270 */
[----:B------:R-:W-:Y:S05]  /*36130*/  @P0 BRA `(.L_x_12639) ;  /* 0x0000000000940947 */ /* 0x000fea0003800000 */
[----:B------:R-:W-:-:S03]  /*36140*/  UMOV UR4, 0xffffffff ;  /* 0xffffffff00047882 */ /* 0x000fc60000000000 */
[----:B------:R-:W-:Y:S05]  /*36150*/  BRA.DIV UR4, `(.L_x_13034) ;  /* 0x0000003e04cc7947 */ /* 0x000fea000b800000 */
[----:B------:R-:W-:-:S13]  /*36160*/  ELECT P6, URZ, PT ;  /* 0x00000000003f782f */ /* 0x000fda00038c0000 */
.L_x_13178:
[----:B------:R-:W-:Y:S05]  /*36170*/  @!P6 BRA `(.L_x_12639) ;  /* 0x000000000084e947 */ /* 0x000fea0003800000 */
[----:B------:R-:W-:-:S06]  /*36180*/  ULOP3.LUT UR4, UR38, 0x2, URZ, 0xfc, !UPT ;  /* 0x0000000226047892 */ /* 0x000fcc000f8efc3f */
[----:B-1----:R-:W-:-:S05]  /*36190*/  IMAD.U32 R2, RZ, RZ, UR4 ;  /* 0x00000004ff027e24 */ /* 0x002fca000f8e00ff */
[----:B------:R-:W-:-:S13]  /*361a0*/  ISETP.NE.AND P2, PT, R2, 0x3, PT ;  /* 0x000000030200780c */ /* 0x000fda0003f45270 */
[----:B------:R-:W-:Y:S05]  /*361b0*/  @!P2 BRA `(.L_x_13035) ;  /* 0x000000000004a947 */ /* 0x000fea0003800000 */
[----:B------:R-:W-:Y:S01]  /*361c0*/  BPT.TRAP 0x1 ;  /* 0x000000040000795c */ /* 0x000fe20000300000 */
.L_x_13035:
[----:B0-----:R-:W3:Y:S04]  /*361d0*/  LDL R3, [R1+0x464] ;  /* 0x0004640001037983 */ /* 0x001ee80000100800 */
[----:B------:R-:W2:Y:S01]  /*361e0*/  LDL.LU R7, [R1+0x474] ;  /* 0x0004740001077983 */ /* 0x000ea20000300800 */
        /* <DEDUP_REMOVED lines=12> */
.L_x_13179:
[----:B------:R-:W1:Y:S02]  /*362b0*/  SYNCS.PHASECHK.TRANS64.TRYWAIT P0, [R7+URZ], R2 ;  /* 0x00000002070075a7 */ /* 0x000e64000800017f */
[----:B-1----:R-:W-:Y:S05]  /*362c0*/  @!P0 BRA `(.L_x_13037) ;  /* 0x0000003c00a48947 */ /* 0x002fea0003800000 */
.L_x_13180:
[----:B------:R-:W-:Y:S05]  /*362d0*/  @!P2 BRA `(.L_x_13038) ;  /* 0x000000000004a947 */ /* 0x000fea0003800000 */
[----:B------:R-:W-:Y:S01]  /*362e0*/  BPT.TRAP 0x1 ;  /* 0x000000040000795c */ /* 0x000fe20000300000 */
.L_x_13038:
[----:B------:R-:W2:Y:S01]  /*362f0*/  LDL.LU R4, [R1+0x464] ;  /* 0x0004640001047983 */ /* 0x000ea20000300800 */
[----:B------:R-:W-:-:S04]  /*36300*/  VIADD R0, R0, 0x32460 ;  /* 0x0003246000007836 */ /* 0x000fc80000000000 */
[----:B--2---:R-:W-:-:S04]  /*36310*/  IMAD R4, R4, 0x8, R0 ;  /* 0x0000000804047824 */ /* 0x004fc800078e0200 */
[----:B------:R-:W2:Y:S02]  /*36320*/  SYNCS.PHASECHK.TRANS64.TRYWAIT P0, [R4+URZ], R5 ;  /* 0x00000005040075a7 */ /* 0x000ea4000800017f */
[----:B--2---:R-:W-:Y:S05]  /*36330*/  @!P0 BRA `(.L_x_13039) ;  /* 0x0000003c009c8947 */ /* 0x004fea0003800000 */
.L_x_13181:
[----:B------:R-:W-:-:S07]  /*36340*/  IMAD R3, R3, 0x8, R0 ;  /* 0x0000000803037824 */ /* 0x000fce00078e0200 */
.L_x_13040:
[----:B---3--:R3:W4:Y:S02]  /*36350*/  SYNCS.PHASECHK.TRANS64.TRYWAIT P0, [R3+URZ], R2 ;  /* 0x00000002030075a7 */ /* 0x008724000800017f */
[----:B----4-:R-:W-:Y:S05]  /*36360*/  @!P0 NANOSLEEP.SYNCS 0x989680 ;  /* 0x009896800000895d */ /* 0x010fea0003900000 */
[----:B------:R-:W4:Y:S02]  /*36370*/  @!P0 SYNCS.PHASECHK.TRANS64 P0, [R3+URZ], R2 ;  /* 0x00000002030085a7 */ /* 0x000f24000800007f */
[----:B----4-:R-:W-:Y:S05]  /*36380*/  @!P0 BRA `(.L_x_13040) ;  /* 0xfffffffc00f08947 */ /* 0x010fea000383ffff */
.L_x_12639:
[----:B------:R-:W-:Y:S05]  /*36390*/  BSYNC B9 ;  /* 0x0000000000097941 */ /* 0x000fea0003800000 */
.L_x_12636:
[----:B------:R-:W-:Y:S05]  /*363a0*/  EXIT ;  /* 0x000000000000794d */ /* 0x000fea0003800000 */
.L_x_12665:
[----:B0-----:R0:W1:Y:S02]  /*363b0*/  SYNCS.PHASECHK.TRANS64.TRYWAIT P6, [R88+URZ+0x32490], R99 ;  /* 0x03249063580075a7 */ /* 0x00106400080c017f */
[----:B-1----:R-:W-:Y:S05]  /*363c0*/  @!P6 NANOSLEEP.SYNCS 0x989680 ;  /* 0x009896800000e95d */ /* 0x002fea0003900000 */
[----:B------:R-:W1:Y:S02]  /*363d0*/  @!P6 SYNCS.PHASECHK.TRANS64 P6, [R88+URZ+0x32490], R99 ;  /* 0x032490635800e5a7 */ /* 0x000e6400080c007f */
[----:B-1----:R-:W-:Y:S05]  /*363e0*/  @!P6 BRA `(.L_x_12665) ;  /* 0xfffffffc00f0e947 */ /* 0x002fea000383ffff */
[----:B------:R-:W-:Y:S05]  /*363f0*/  BRA `(.L_x_13041) ;  /* 0xfffffcc800f47947 */ /* 0x000fea000383ffff */
.L_x_12687:
[----:B0-----:R0:W1:Y:S02]  /*36400*/  SYNCS.PHASECHK.TRANS64.TRYWAIT P5, [R88+URZ+0x32490], R99 ;  /* 0x03249063580075a7 */ /* 0x00106400080a017f */
[----:B-1----:R-:W-:Y:S05]  /*36410*/  @!P5 NANOSLEEP.SYNCS 0x989680 ;  /* 0x009896800000d95d */ /* 0x002fea0003900000 */
[----:B------:R-:W1:Y:S02]  /*36420*/  @!P5 SYNCS.PHASECHK.TRANS64 P5, [R88+URZ+0x32490], R99 ;  /* 0x032490635800d5a7 */ /* 0x000e6400080a007f */
[----:B-1----:R-:W-:Y:S05]  /*36430*/  @!P5 BRA `(.L_x_12687) ;  /* 0xfffffffc00f0d947 */ /* 0x002fea000383ffff */
[----:B------:R-:W-:Y:S05]  /*36440*/  BRA `(.L_x_13042) ;  /* 0xfffffcdc00a07947 */ /* 0x000fea000383ffff */
.L_x_12696:
[----:B0-----:R0:W1:Y:S02]  /*36450*/  SYNCS.PHASECHK.TRANS64.TRYWAIT P4, [R88+URZ+0x32490], R99 ;  /* 0x03249063580075a7 */ /* 0x001064000808017f */
[----:B-1----:R-:W-:Y:S05]  /*36460*/  @!P4 NANOSLEEP.SYNCS 0x989680 ;  /* 0x009896800000c95d */ /* 0x002fea0003900000 */
[----:B------:R-:W1:Y:S02]  /*36470*/  @!P4 SYNCS.PHASECHK.TRANS64 P4, [R88+URZ+0x32490], R99 ;  /* 0x032490635800c5a7 */ /* 0x000e64000808007f */
[----:B-1----:R-:W-:Y:S05]  /*36480*/  @!P4 BRA `(.L_x_12696) ;  /* 0xfffffffc00f0c947 */ /* 0x002fea000383ffff */
[----:B------:R-:W-:Y:S05]  /*36490*/  BRA `(.L_x_13043) ;  /* 0xfffffcec00907947 */ /* 0x000fea000383ffff */
.L_x_12702:
[----:B--2---:R2:W3:Y:S02]  /*364a0*/  SYNCS.PHASECHK.TRANS64.TRYWAIT P3, [R88+URZ+0x324b0], R99 ;  /* 0x0324b063580075a7 */ /* 0x0044e4000806017f */
[----:B---3--:R-:W-:Y:S05]  /*364b0*/  @!P3 NANOSLEEP.SYNCS 0x989680 ;  /* 0x009896800000b95d */ /* 0x008fea0003900000 */
[----:B------:R-:W3:Y:S02]  /*364c0*/  @!P3 SYNCS.PHASECHK.TRANS64 P3, [R88+URZ+0x324b0], R99 ;  /* 0x0324b0635800b5a7 */ /* 0x000ee4000806007f */
[----:B---3--:R-:W-:Y:S05]  /*364d0*/  @!P3 BRA `(.L_x_12702) ;  /* 0xfffffffc00f0b947 */ /* 0x008fea000383ffff */
[----:B------:R-:W-:Y:S05]  /*364e0*/  BRA `(.L_x_13044) ;  /* 0xfffffcf000207947 */ /* 0x000fea000383ffff */
.L_x_12718:
        /* <DEDUP_REMOVED lines=8> */
.L_x_13046:
[----:B------:R-:W-:Y:S05]  /*36570*/  BSYNC B0 ;  /* 0x0000000000007941 */ /* 0x000fea0003800000 */
.L_x_13045:
[----:B------:R-:W-:Y:S05]  /*36580*/  BRA `(.L_x_13047) ;  /* 0xfffffd00006c7947 */ /* 0x000fea000383ffff */
.L_x_12730:
        /* <DEDUP_REMOVED lines=8> */
.L_x_13049:
[----:B------:R-:W-:Y:S05]  /*36610*/  BSYNC B1 ;  /* 0x0000000000017941 */ /* 0x000fea0003800000 */
.L_x_13048:
        /* <DEDUP_REMOVED lines=8> */
.L_x_13050:
[----:B------:R-:W-:Y:S02]  /*366a0*/  IMAD.MOV.U32 R13, RZ, RZ, R7 ;  /* 0x000000ffff0d7224 */ /* 0x000fe400078e0007 */
[----:B------:R-:W-:-:S07]  /*366b0*/  IMAD.MOV.U32 R2, RZ, RZ, R14 ;  /* 0x000000ffff027224 */ /* 0x000fce00078e000e */
[----:B------:R-:W-:Y:S05]  /*366c0*/  WARPSYNC.COLLECTIVE R15, `(.L_x_13051) ;  /* 0x000000000f087348 */ /* 0x000fea0003c00000 */
[----:B------:R0:W1:Y:S02]  /*366d0*/  SHFL.IDX P6, R14, R13, R12, R11 ;  /* 0x0000000c0d0e7389 */ /* 0x00006400000c000b */
[----:B01----:R-:W-:Y:S01]  /*366e0*/  ENDCOLLECTIVE ;  /* 0x000000000000791b */ /* 0x003fe20003800000 */
.L_x_13051:
[----:B------:R-:W-:Y:S02]  /*366f0*/  IMAD.MOV.U32 R13, RZ, RZ, R8 ;  /* 0x000000ffff0d7224 */ /* 0x000fe400078e0008 */
[----:B------:R-:W-:-:S07]  /*36700*/  IMAD.MOV.U32 R5, RZ, RZ, R14 ;  /* 0x000000ffff057224 */ /* 0x000fce00078e000e */
[----:B------:R-:W-:Y:S05]  /*36710*/  WARPSYNC.COLLECTIVE R15, `(.L_x_13052) ;  /* 0x000000000f087348 */ /* 0x000fea0003c00000 */
[----:B------:R0:W1:Y:S02]  /*36720*/  SHFL.IDX P6, R14, R13, R12, R11 ;  /* 0x0000000c0d0e7389 */ /* 0x00006400000c000b */
[----:B01----:R-:W-:Y:S01]  /*36730*/  ENDCOLLECTIVE ;  /* 0x000000000000791b */ /* 0x003fe20003800000 */
.L_x_13052:
[----:B------:R-:W-:Y:S05]  /*36740*/  BRA `(.L_x_13053) ;  /* 0xfffffd0c002c7947 */ /* 0x000fea000383ffff */
.L_x_12733:
        /* <DEDUP_REMOVED lines=8> */
.L_x_13055:
[----:B------:R-:W-:Y:S05]  /*367d0*/  BSYNC B1 ;  /* 0x0000000000017941 */ /* 0x000fea0003800000 */
.L_x_13054:
        /* <DEDUP_REMOVED lines=8> */
.L_x_13056:
[----:B------:R-:W-:Y:S02]  /*36860*/  IMAD.MOV.U32 R13, RZ, RZ, R7 ;  /* 0x000000ffff0d7224 */ /* 0x000fe400078e0007 */
[----:B------:R-:W-:-:S07]  /*36870*/  IMAD.MOV.U32 R4, RZ, RZ, R14 ;  /* 0x000000ffff047224 */ /* 0x000fce00078e000e */
[----:B------:R-:W-:Y:S05]  /*36880*/  WARPSYNC.COLLECTIVE R15, `(.L_x_13057) ;  /* 0x000000000f087348 */ /* 0x000fea0003c00000 */
[----:B------:R0:W1:Y:S02]  /*36890*/  SHFL.IDX P6, R14, R13, R12, R11 ;  /* 0x0000000c0d0e7389 */ /* 0x00006400000c000b */
[----:B01----:R-:W-:Y:S01]  /*368a0*/  ENDCOLLECTIVE ;  /* 0x000000000000791b */ /* 0x003fe20003800000 */
.L_x_13057:
[----:B------:R-:W-:Y:S02]  /*368b0*/  IMAD.MOV.U32 R13, RZ, RZ, R8 ;  /* 0x000000ffff0d7224 */ /* 0x000fe400078e0008 */
[----:B------:R-:W-:-:S07]  /*368c0*/  IMAD.MOV.U32 R7, RZ, RZ, R14 ;  /* 0x000000ffff077224 */ /* 0x000fce00078e000e */
[----:B------:R-:W-:Y:S05]  /*368d0*/  WARPSYNC.COLLECTIVE R15, `(.L_x_13058) ;  /* 0x000000000f087348 */ /* 0x000fea0003c00000 */
[----:B------:R0:W1:Y:S02]  /*368e0*/  SHFL.IDX P6, R14, R13, R12, R11 ;  /* 0x0000000c0d0e7389 */ /* 0x00006400000c000b */
[----:B01----:R-:W-:Y:S01]  /*368f0*/  ENDCOLLECTIVE ;  /* 0x000000000000791b */ /* 0x003fe20003800000 */
.L_x_13058:
[----:B------:R-:W-:Y:S05]  /*36900*/  BRA `(.L_x_13059) ;  /* 0xfffffd0c00847947 */ /* 0x000fea000383ffff */
.L_x_12737:
[----:B------:R0:W0:Y:S02]  /*36910*/  SYNCS.PHASECHK.TRANS64.TRYWAIT P0, [R144+URZ+0x32400], R13 ;  /* 0x0324000d900075a7 */ /* 0x000024000800017f */
[----:B0-----:R-:W-:Y:S05]  /*36920*/  @!P0 NANOSLEEP.SYNCS 0x989680 ;  /* 0x009896800000895d */ /* 0x001fea0003900000 */
[----:B------:R-:W0:Y:S02]  /*36930*/  @!P0 SYNCS.PHASECHK.TRANS64 P0, [R144+URZ+0x32400], R13 ;  /* 0x0324000d900085a7 */ /* 0x000e24000800007f */
[----:B0-----:R-:W-:Y:S05]  /*36940*/  @!P0 BRA `(.L_x_12737) ;  /* 0xfffffffc00f08947 */ /* 0x001fea000383ffff */
[----:B------:R-:W-:Y:S05]  /*36950*/  BRA `(.L_x_13060) ;  /* 0xfffffd1000007947 */ /* 0x000fea000383ffff */
.L_x_12745:
        /* <DEDUP_REMOVED lines=9> */
.L_x_13062:
[----:B------:R-:W-:Y:S05]  /*369f0*/  BSYNC B1 ;  /* 0x0000000000017941 */ /* 0x000fea0003800000 */
.L_x_13061:
        /* <DEDUP_REMOVED lines=10> */
.L_x_13063:
        /* <DEDUP_REMOVED lines=8> */
.L_x_13064:
[----:B------:R-:W-:-:S05]  /*36b20*/  @!P1 IADD3 R4, P2, R3, R9, RZ ;  /* 0x0000000903049210 */ /* 0x000fca0007f5e0ff */
[----:B------:R-:W-:Y:S02]  /*36b30*/  @!P1 IMAD.X R5, R2, 0x1, R21, P2 ;  /* 0x0000000102059824 */ /* 0x000fe400010e0615 */
[----:B------:R-:W-:-:S04]  /*36b40*/  IMAD.MOV.U32 R13, RZ, RZ, R10 ;  /* 0x000000ffff0d7224 */ /* 0x000fc800078e000a */
[----:B------:R-:W5:Y:S01]  /*36b50*/  @!P1 LD.E.128 R4, desc[UR42][R4.64] ;  /* 0x0000002a04049980 */ /* 0x000f62000c101d00 */
[----:B------:R-:W-:-:S07]  /*36b60*/  IMAD.MOV.U32 R8, RZ, RZ, R14 ;  /* 0x000000ffff087224 */ /* 0x000fce00078e000e */
[----:B-----5:R-:W-:Y:S05]  /*36b70*/  WARPSYNC.COLLECTIVE R15, `(.L_x_13065) ;  /* 0x000000000f087348 */ /* 0x020fea0003c00000 */
[----:B------:R0:W1:Y:S02]  /*36b80*/  SHFL.IDX P6, R14, R13, R12, R11 ;  /* 0x0000000c0d0e7389 */ /* 0x00006400000c000b */
[----:B01---5:R-:W-:Y:S01]  /*36b90*/  ENDCOLLECTIVE ;  /* 0x000000000000791b */ /* 0x023fe20003800000 */
.L_x_13065:
        /* <DEDUP_REMOVED lines=10> */
.L_x_13066:
[----:B------:R-:W-:Y:S02]  /*36c40*/  IMAD.MOV.U32 R13, RZ, RZ, R61 ;  /* 0x000000ffff0d7224 */ /* 0x000fe400078e003d */
[----:B------:R-:W-:-:S07]  /*36c50*/  IMAD.MOV.U32 R60, RZ, RZ, R14 ;  /* 0x000000ffff3c7224 */ /* 0x000fce00078e000e */
[----:B------:R-:W-:Y:S05]  /*36c60*/  WARPSYNC.COLLECTIVE R15, `(.L_x_13067) ;  /* 0x000000000f087348 */ /* 0x000fea0003c00000 */
[----:B------:R0:W1:Y:S02]  /*36c70*/  SHFL.IDX P6, R14, R13, R12, R11 ;  /* 0x0000000c0d0e7389 */ /* 0x00006400000c000b */
[----:B01----:R-:W-:Y:S01]  /*36c80*/  ENDCOLLECTIVE ;  /* 0x000000000000791b */ /* 0x003fe20003800000 */
.L_x_13067:
[----:B------:R-:W-:Y:S02]  /*36c90*/  IMAD.MOV.U32 R13, RZ, RZ, R62 ;  /* 0x000000ffff0d7224 */ /* 0x000fe400078e003e */
[----:B------:R-:W-:-:S07]  /*36ca0*/  IMAD.MOV.U32 R61, RZ, RZ, R14 ;  /* 0x000000ffff3d7224 */ /* 0x000fce00078e000e */
[----:B------:R-:W-:Y:S05]  /*36cb0*/  WARPSYNC.COLLECTIVE R15, `(.L_x_13068) ;  /* 0x000000000f087348 */ /* 0x000fea0003c00000 */
[----:B------:R0:W1:Y:S02]  /*36cc0*/  SHFL.IDX P6, R14, R13, R12, R11 ;  /* 0x0000000c0d0e7389 */ /* 0x00006400000c000b */
[----:B01----:R-:W-:Y:S01]  /*36cd0*/  ENDCOLLECTIVE ;  /* 0x000000000000791b */ /* 0x003fe20003800000 */
.L_x_13068:
[----:B------:R-:W-:Y:S02]  /*36ce0*/  CS2R R64, SRZ ;  /* 0x0000000000407805 */ /* 0x000fe4000001ff00 */
[----:B------:R-:W-:Y:S01]  /*36cf0*/  CS2R R66, SRZ ;  /* 0x0000000000427805 */ /* 0x000fe2000001ff00 */
[----:B------:R-:W-:Y:S02]  /*36d00*/  IMAD.MOV.U32 R13, RZ, RZ, R10 ;  /* 0x000000ffff0d7224 */ /* 0x000fe400078e000a */
[----:B------:R-:W-:-:S07]  /*36d10*/  IMAD.MOV.U32 R62, RZ, RZ, R14 ;  /* 0x000000ffff3e7224 */ /* 0x000fce00078e000e */
[----:B------:R-:W-:Y:S05]  /*36d20*/  WARPSYNC.COLLECTIVE R15, `(.L_x_13069) ;  /* 0x000000000f087348 */ /* 0x000fea0003c00000 */
[----:B------:R0:W1:Y:S02]  /*36d30*/  SHFL.IDX P6, R14, R13, R12, R11 ;  /* 0x0000000c0d0e7389 */ /* 0x00006400000c000b */
[----:B01----:R-:W-:Y:S01]  /*36d40*/  ENDCOLLECTIVE ;  /* 0x000000000000791b */ /* 0x003fe20003800000 */
.L_x_13069:
[----:B------:R-:W-:Y:S01]  /*36d50*/  CS2R R20, SRZ ;  /* 0x0000000000147805 */ /* 0x000fe2000001ff00 */
[----:B------:R-:W-:Y:S02]  /*36d60*/  @!P1 IMAD.MOV.U32 R64, RZ, RZ, R6 ;  /* 0x000000ffff409224 */ /* 0x000fe400078e0006 */
[----:B------:R-:W-:Y:S02]  /*36d70*/  @!P1 IMAD.MOV.U32 R65, RZ, RZ, R7 ;  /* 0x000000ffff419224 */ /* 0x000fe400078e0007 */
[----:B------:R-:W-:Y:S02]  /*36d80*/  IMAD.MOV.U32 R2, RZ, RZ, R64 ;  /* 0x000000ffff027224 */ /* 0x000fe400078e0040 */
[----:B------:R-:W-:Y:S02]  /*36d90*/  IMAD.MOV.U32 R3, RZ, RZ, R65 ;  /* 0x000000ffff037224 */ /* 0x000fe400078e0041 */
[----:B------:R-:W-:Y:S02]  /*36da0*/  @!P1 IMAD.MOV.U32 R66, RZ, RZ, R4 ;  /* 0x000000ffff429224 */ /* 0x000fe400078e0004 */
[----:B------:R-:W-:Y:S01]  /*36db0*/  @!P1 IMAD.MOV.U32 R67, RZ, RZ, R5 ;  /* 0x000000ffff439224 */ /* 0x000fe200078e0005 */
[----:B------:R-:W-:-:S02]  /*36dc0*/  PRMT R84, R2, 0x5410, R3 ;  /* 0x0000541002547816 */ /* 0x000fc40000000003 */
[----:B------:R-:W-:Y:S01]  /*36dd0*/  CS2R R2, SRZ ;  /* 0x0000000000027805 */ /* 0x000fe2000001ff00 */
[----:B------:R-:W-:Y:S02]  /*36de0*/  IMAD.MOV.U32 R4, RZ, RZ, R66 ;  /* 0x000000ffff047224 */ /* 0x000fe400078e0042 */
[----:B------:R-:W-:-:S05]  /*36df0*/  IMAD.MOV.U32 R5, RZ, RZ, R67 ;  /* 0x000000ffff057224 */ /* 0x000fca00078e0043 */
[----:B------:R-:W-:Y:S01]  /*36e00*/  PRMT R68, R4, 0x5410, R5 ;  /* 0x0000541004447816 */ /* 0x000fe20000000005 */
[----:B------:R-:W-:Y:S02]  /*36e10*/  @!P1 IMAD.MOV.U32 R2, RZ, RZ, R24 ;  /* 0x000000ffff029224 */ /* 0x000fe400078e0018 */
[----:B------:R-:W-:Y:S02]  /*36e20*/  @!P1 IMAD.MOV.U32 R3, RZ, RZ, R25 ;  /* 0x000000ffff039224 */ /* 0x000fe400078e0019 */
[----:B------:R-:W-:Y:S02]  /*36e30*/  @!P1 IMAD.MOV.U32 R20, RZ, RZ, R26 ;  /* 0x000000ffff149224 */ /* 0x000fe400078e001a */
[----:B------:R-:W-:Y:S02]  /*36e40*/  @!P1 IMAD.MOV.U32 R21, RZ, RZ, R27 ;  /* 0x000000ffff159224 */ /* 0x000fe400078e001b */
[----:B------:R-:W-:Y:S02]  /*36e50*/  IMAD.MOV.U32 R6, RZ, RZ, R2 ;  /* 0x000000ffff067224 */ /* 0x000fe400078e0002 */
[----:B------:R-:W-:-:S02]  /*36e60*/  IMAD.MOV.U32 R7, RZ, RZ, R3 ;  /* 0x000000ffff077224 */ /* 0x000fc400078e0003 */
[----:B------:R-:W-:Y:S02]  /*36e70*/  IMAD.MOV.U32 R4, RZ, RZ, R20 ;  /* 0x000000ffff047224 */ /* 0x000fe400078e0014 */
[----:B------:R-:W-:Y:S01]  /*36e80*/  IMAD.MOV.U32 R5, RZ, RZ, R21 ;  /* 0x000000ffff057224 */ /* 0x000fe200078e0015 */
[----:B------:R-:W-:Y:S02]  /*36e90*/  PRMT R74, R6, 0x7610, R74 ;  /* 0x00007610064a7816 */ /* 0x000fe4000000004a */
[----:B------:R-:W-:Y:S02]  /*36ea0*/  PRMT R71, R7, 0x7610, R71 ;  /* 0x0000761007477816 */ /* 0x000fe40000000047 */
[----:B------:R-:W-:Y:S02]  /*36eb0*/  CS2R R6, SRZ ;  /* 0x0000000000067805 */ /* 0x000fe4000001ff00 */
[----:B------:R-:W-:Y:S01]  /*36ec0*/  PRMT R85, R4, 0x5410, R5 ;  /* 0x0000541004557816 */ /* 0x000fe20000000005 */
[----:B------:R-:W-:Y:S06]  /*36ed0*/  BRA `(.L_x_13070) ;  /* 0xfffffd1c00247947 */ /* 0x000fec000383ffff */
.L_x_12749:
[----:B0-----:R0:W1:Y:S02]  /*36ee0*/  SYNCS.PHASECHK.TRANS64.TRYWAIT P1, [R144+URZ+0x32400], R13 ;  /* 0x0324000d900075a7 */ /* 0x001064000802017f */
[----:B-1----:R-:W-:Y:S05]  /*36ef0*/  @!P1 NANOSLEEP.SYNCS 0x989680 ;  /* 0x009896800000995d */ /* 0x002fea0003900000 */
[----:B------:R-:W1:Y:S02]  /*36f00*/  @!P1 SYNCS.PHASECHK.TRANS64 P1, [R144+URZ+0x32400], R13 ;  /* 0x0324000d900095a7 */ /* 0x000e64000802007f */
[----:B-1----:R-:W-:Y:S05]  /*36f10*/  @!P1 BRA `(.L_x_12749) ;  /* 0xfffffffc00f09947 */ /* 0x002fea000383ffff */
[----:B------:R-:W-:Y:S05]  /*36f20*/  BRA `(.L_x_13071) ;  /* 0xfffffd1c00807947 */ /* 0x000fea000383ffff */
.L_x_12764:
[----:B0-----:R0:W1:Y:S02]  /*36f30*/  SYNCS.PHASECHK.TRANS64.TRYWAIT P0, [R2+URZ], R7 ;  /* 0x00000007020075a7 */ /* 0x001064000800017f */
[----:B-1----:R-:W-:Y:S05]  /*36f40*/  @!P0 NANOSLEEP.SYNCS 0x989680 ;  /* 0x009896800000895d */ /* 0x002fea0003900000 */
[----:B------:R-:W1:Y:S02]  /*36f50*/  @!P0 SYNCS.PHASECHK.TRANS64 P0, [R2+URZ], R7 ;  /* 0x00000007020085a7 */ /* 0x000e64000800007f */
[----:B-1----:R-:W-:Y:S05]  /*36f60*/  @!P0 BRA `(.L_x_12764) ;  /* 0xfffffffc00f08947 */ /* 0x002fea000383ffff */
[----:B------:R-:W-:Y:S05]  /*36f70*/  BRA `(.L_x_12763) ;  /* 0xfffffd3000fc7947 */ /* 0x000fea000383ffff */
.L_x_12771:
[----:B0-----:R0:W1:Y:S02]  /*36f80*/  SYNCS.PHASECHK.TRANS64.TRYWAIT P0, [R4+URZ], R5 ;  /* 0x00000005040075a7 */ /* 0x001064000800017f */
[----:B-1----:R-:W-:Y:S05]  /*36f90*/  @!P0 NANOSLEEP.SYNCS 0x989680 ;  /* 0x009896800000895d */ /* 0x002fea0003900000 */
[----:B------:R-:W1:Y:S02]  /*36fa0*/  @!P0 SYNCS.PHASECHK.TRANS64 P0, [R4+URZ], R5 ;  /* 0x00000005040085a7 */ /* 0x000e64000800007f */
[----:B-1----:R-:W-:Y:S05]  /*36fb0*/  @!P0 BRA `(.L_x_12771) ;  /* 0xfffffffc00f08947 */ /* 0x002fea000383ffff */
[----:B------:R-:W-:Y:S05]  /*36fc0*/  BRA `(.L_x_12770) ;  /* 0xfffffd3800207947 */ /* 0x000fea000383ffff */
.L_x_12796:
[----:B-1----:R1:W2:Y:S02]  /*36fd0*/  SYNCS.PHASECHK.TRANS64.TRYWAIT P1, [R0+URZ], R9 ;  /* 0x00000009000075a7 */ /* 0x0022a4000802017f */
[----:B--2---:R-:W-:Y:S05]  /*36fe0*/  @!P1 NANOSLEEP.SYNCS 0x989680 ;  /* 0x009896800000995d */ /* 0x004fea0003900000 */
[----:B------:R-:W2:Y:S02]  /*36ff0*/  @!P1 SYNCS.PHASECHK.TRANS64 P1, [R0+URZ], R9 ;  /* 0x00000009000095a7 */ /* 0x000ea4000802007f */
[----:B--2---:R-:W-:Y:S05]  /*37000*/  @!P1 BRA `(.L_x_12796) ;  /* 0xfffffffc00f09947 */ /* 0x004fea000383ffff */
[----:B------:R-:W-:Y:S05]  /*37010*/  BRA `(.L_x_12795) ;  /* 0xfffffde0005c7947 */ /* 0x000fea000383ffff */
.L_x_12803:
[----:B-1----:R1:W2:Y:S02]  /*37020*/  SYNCS.PHASECHK.TRANS64.TRYWAIT P1, [R6+URZ], R7 ;  /* 0x00000007060075a7 */ /* 0x0022a4000802017f */
[----:B--2---:R-:W-:Y:S05]  /*37030*/  @!P1 NANOSLEEP.SYNCS 0x989680 ;  /* 0x009896800000995d */ /* 0x004fea0003900000 */
[----:B------:R-:W2:Y:S02]  /*37040*/  @!P1 SYNCS.PHASECHK.TRANS64 P1, [R6+URZ], R7 ;  /* 0x00000007060095a7 */ /* 0x000ea4000802007f */
[----:B--2---:R-:W-:Y:S05]  /*37050*/  @!P1 BRA `(.L_x_12803) ;  /* 0xfffffffc00f09947 */ /* 0x004fea000383ffff */
[----:B------:R-:W-:Y:S05]  /*37060*/  BRA `(.L_x_12802) ;  /* 0xfffffde400807947 */ /* 0x000fea000383ffff */
.L_x_12814:
[----:B-1----:R1:W2:Y:S02]  /*37070*/  SYNCS.PHASECHK.TRANS64.TRYWAIT P0, [R6+URZ], R7 ;  /* 0x00000007060075a7 */ /* 0x0022a4000800017f */
[----:B--2---:R-:W-:Y:S05]  /*37080*/  @!P0 NANOSLEEP.SYNCS 0x989680 ;  /* 0x009896800000895d */ /* 0x004fea0003900000 */
[----:B------:R-:W2:Y:S02]  /*37090*/  @!P0 SYNCS.PHASECHK.TRANS64 P0, [R6+URZ], R7 ;  /* 0x00000007060085a7 */ /* 0x000ea4000800007f */
[----:B--2---:R-:W-:Y:S05]  /*370a0*/  @!P0 BRA `(.L_x_12814) ;  /* 0xfffffffc00f08947 */ /* 0x004fea000383ffff */
[----:B------:R-:W-:Y:S05]  /*370b0*/  BRA `(.L_x_12813) ;  /* 0xfffffe7800487947 */ /* 0x000fea000383ffff */
.L_x_12821:
[----:B--2---:R2:W3:Y:S02]  /*370c0*/  SYNCS.PHASECHK.TRANS64.TRYWAIT P0, [R6+URZ], R7 ;  /* 0x00000007060075a7 */ /* 0x0044e4000800017f */
[----:B---3--:R-:W-:Y:S05]  /*370d0*/  @!P0 NANOSLEEP.SYNCS 0x989680 ;  /* 0x009896800000895d */ /* 0x008fea0003900000 */
[----:B------:R-:W3:Y:S02]  /*370e0*/  @!P0 SYNCS.PHASECHK.TRANS64 P0, [R6+URZ], R7 ;  /* 0x00000007060085a7 */ /* 0x000ee4000800007f */
[----:B---3--:R-:W-:Y:S05]  /*370f0*/  @!P0 BRA `(.L_x_12821) ;  /* 0xfffffffc00f08947 */ /* 0x008fea000383ffff */
[----:B------:R-:W-:Y:S05]  /*37100*/  BRA `(.L_x_12820) ;  /* 0xfffffe7c006c7947 */ /* 0x000fea000383ffff */
.L_x_12848:
[----:B------:R-:W-:Y:S02]  /*37110*/  IMAD.MOV.U32 R13, RZ, RZ, R3 ;  /* 0x000000ffff0d7224 */ /* 0x000fe400078e0003 */
[----:B------:R-:W-:Y:S02]  /*37120*/  IMAD.MOV.U32 R12, RZ, RZ, RZ ;  /* 0x000000ffff0c7224 */ /* 0x000fe400078e00ff */
[----:B------:R-:W-:Y:S02]  /*37130*/  IMAD.MOV.U32 R11, RZ, RZ, 0x181f ;  /* 0x0000181fff0b7424 */ /* 0x000fe400078e00ff */
[----:B------:R-:W-:-:S07]  /*37140*/  IMAD.MOV.U32 R15, RZ, RZ, -0x1 ;  /* 0xffffffffff0f7424 */ /* 0x000fce00078e00ff */
[----:B01----:R-:W-:Y:S05]  /*37150*/  WARPSYNC.COLLECTIVE R15, `(.L_x_13072) ;  /* 0x000000000f087348 */ /* 0x003fea0003c00000 */
[----:B------:R2:W3:Y:S02]  /*37160*/  SHFL.IDX P6, R14, R13, R12, R11 ;  /* 0x0000000c0d0e7389 */ /* 0x0004e400000c000b */
[----:B0123--:R-:W-:Y:S01]  /*37170*/  ENDCOLLECTIVE ;  /* 0x000000000000791b */ /* 0x00ffe20003800000 */
.L_x_13072:
[----:B------:R-:W-:Y:S02]  /*37180*/  IMAD.MOV.U32 R13, RZ, RZ, R2 ;  /* 0x000000ffff0d7224 */ /* 0x000fe400078e0002 */
[----:B------:R-:W-:-:S07]  /*37190*/  IMAD.MOV.U32 R0, RZ, RZ, R14 ;  /* 0x000000ffff007224 */ /* 0x000fce00078e000e */
[----:B------:R-:W-:Y:S05]  /*371a0*/  WARPSYNC.COLLECTIVE R15, `(.L_x_13073) ;  /* 0x000000000f087348 */ /* 0x000fea0003c00000 */
[----:B------:R0:W1:Y:S02]  /*371b0*/  SHFL.IDX P6, R14, R13, R12, R11 ;  /* 0x0000000c0d0e7389 */ /* 0x00006400000c000b */
[----:B01----:R-:W-:Y:S01]  /*371c0*/  ENDCOLLECTIVE ;  /* 0x000000000000791b */ /* 0x003fe20003800000 */
.L_x_13073:
[----:B------:R-:W-:Y:S05]  /*371d0*/  BRA `(.L_x_13074) ;  /* 0xffffff5c006c7947 */ /* 0x000fea000383ffff */
.L_x_12851:
[----:B------:R-:W-:Y:S01]  /*371e0*/  BSSY B1, `(.L_x_13075) ;  /* 0x0000008000017945 */ /* 0x000fe20003800000 */
[----:B------:R-:W-:Y:S02]  /*371f0*/  IMAD.MOV.U32 R13, RZ, RZ, R3 ;  /* 0x000000ffff0d7224 */ /* 0x000fe400078e0003 */
[----:B------:R-:W-:Y:S02]  /*37200*/  IMAD.MOV.U32 R12, RZ, RZ, 0x1 ;  /* 0x00000001ff0c7424 */ /* 0x000fe400078e00ff */
[----:B---3--:R-:W-:Y:S02]  /*37210*/  IMAD.MOV.U32 R11, RZ, RZ, 0x181f ;  /* 0x0000181fff0b7424 */ /* 0x008fe400078e00ff */
[----:B------:R-:W-:-:S07]  /*37220*/  IMAD.MOV.U32 R15, RZ, RZ, -0x1 ;  /* 0xffffffffff0f7424 */ /* 0x000fce00078e00ff */
[----:B012-4-:R-:W-:Y:S05]  /*37230*/  WARPSYNC.COLLECTIVE R15, `(.L_x_13076) ;  /* 0x000000000f087348 */ /* 0x017fea0003c00000 */
[----:B----4-:R3:W4:Y:S02]  /*37240*/  SHFL.IDX P6, R14, R13, R12, R11 ;  /* 0x0000000c0d0e7389 */ /* 0x01072400000c000b */
[----:B01234-:R-:W-:Y:S01]  /*37250*/  ENDCOLLECTIVE ;  /* 0x000000000000791b */ /* 0x01ffe20003800000 */
.L_x_13076:
[----:B------:R-:W-:Y:S05]  /*37260*/  BSYNC B1 ;  /* 0x0000000000017941 */ /* 0x000fea0003800000 */
.L_x_13075:
        /* <DEDUP_REMOVED lines=8> */
.L_x_13077:
[----:B------:R-:W-:Y:S05]  /*372f0*/  BRA `(.L_x_13078) ;  /* 0xffffff5c00907947 */ /* 0x000fea000383ffff */
.L_x_12854:
[----:B------:R-:W-:Y:S01]  /*37300*/  BSSY B1, `(.L_x_13079) ;  /* 0x0000008000017945 */ /* 0x000fe20003800000 */
[----:B------:R-:W-:Y:S02]  /*37310*/  IMAD.MOV.U32 R13, RZ, RZ, R3 ;  /* 0x000000ffff0d7224 */ /* 0x000fe400078e0003 */
[----:B------:R-:W-:Y:S02]  /*37320*/  IMAD.MOV.U32 R12, RZ, RZ, 0x2 ;  /* 0x00000002ff0c7424 */ /* 0x000fe400078e00ff */
[----:B0-----:R-:W-:Y:S02]  /*37330*/  IMAD.MOV.U32 R11, RZ, RZ, 0x181f ;  /* 0x0000181fff0b7424 */ /* 0x001fe400078e00ff */
[----:B------:R-:W-:-:S07]  /*37340*/  IMAD.MOV.U32 R15, RZ, RZ, -0x1 ;  /* 0xffffffffff0f7424 */ /* 0x000fce00078e00ff */
[----:B-1234-:R-:W-:Y:S05]  /*37350*/  WARPSYNC.COLLECTIVE R15, `(.L_x_13080) ;  /* 0x000000000f087348 */ /* 0x01efea0003c00000 */
[----:B----4-:R0:W4:Y:S02]  /*37360*/  SHFL.IDX P6, R14, R13, R12, R11 ;  /* 0x0000000c0d0e7389 */ /* 0x01012400000c000b */
[----:B01234-:R-:W-:Y:S01]  /*37370*/  ENDCOLLECTIVE ;  /* 0x000000000000791b */ /* 0x01ffe20003800000 */
.L_x_13080:
[----:B------:R-:W-:Y:S05]  /*37380*/  BSYNC B1 ;  /* 0x0000000000017941 */ /* 0x000fea0003800000 */
.L_x_13079:
        /* <DEDUP_REMOVED lines=8> */
.L_x_13081:
[----:B------:R-:W-:Y:S05]  /*37410*/  BRA `(.L_x_13082) ;  /* 0xffffff5c00b07947 */ /* 0x000fea000383ffff */
.L_x_12857:
[----:B------:R-:W-:Y:S01]  /*37420*/  BSSY B1, `(.L_x_13083) ;  /* 0x0000008000017945 */ /* 0x000fe20003800000 */
[----:B------:R-:W-:Y:S02]  /*37430*/  IMAD.MOV.U32 R13, RZ, RZ, R3 ;  /* 0x000000ffff0d7224 */ /* 0x000fe400078e0003 */
[----:B------:R-:W-:Y:S02]  /*37440*/  IMAD.MOV.U32 R12, RZ, RZ, 0x3 ;  /* 0x00000003ff0c7424 */ /* 0x000fe400078e00ff */
[----:B0-----:R-:W-:Y:S02]  /*37450*/  IMAD.MOV.U32 R11, RZ, RZ, 0x181f ;  /* 0x0000181fff0b7424 */ /* 0x001fe400078e00ff */
[----:B------:R-:W-:-:S07]  /*37460*/  IMAD.MOV.U32 R15, RZ, RZ, -0x1 ;  /* 0xffffffffff0f7424 */ /* 0x000fce00078e00ff */
[----:B-1234-:R-:W-:Y:S05]  /*37470*/  WARPSYNC.COLLECTIVE R15, `(.L_x_13084) ;  /* 0x000000000f087348 */ /* 0x01efea0003c00000 */
[----:B------:R0:W0:Y:S02]  /*37480*/  SHFL.IDX P6, R14, R13, R12, R11 ;  /* 0x0000000c0d0e7389 */ /* 0x00002400000c000b */
[----:B01234-:R-:W-:Y:S01]  /*37490*/  ENDCOLLECTIVE ;  /* 0x000000000000791b */ /* 0x01ffe20003800000 */
.L_x_13084:
[----:B------:R-:W-:Y:S05]  /*374a0*/  BSYNC B1 ;  /* 0x0000000000017941 */ /* 0x000fea0003800000 */
.L_x_13083:
        /* <DEDUP_REMOVED lines=8> */
.L_x_13085:
[----:B------:R-:W-:Y:S05]  /*37530*/  BRA `(.L_x_13086) ;  /* 0xffffff5c00d07947 */ /* 0x000fea000383ffff */
.L_x_12882:
        /* <DEDUP_REMOVED lines=11> */
.L_x_13088:
[----:B------:R-:W-:Y:S05]  /*375f0*/  BSYNC B1 ;  /* 0x0000000000017941 */ /* 0x000fea0003800000 */
.L_x_13087:
[----:B------:R-:W-:Y:S05]  /*37600*/  BRA `(.L_x_13089) ;  /* 0xffffff78000c7947 */ /* 0x000fea000383ffff */
.L_x_12884:
[----:B------:R-:W-:Y:S01]  /*37610*/  BSSY B1, `(.L_x_13090) ;  /* 0x0000006000017945 */ /* 0x000fe20003800000 */
[----:B------:R-:W-:-:S07]  /*37620*/  IMAD.MOV.U32 R15, RZ, RZ, -0x1 ;  /* 0xffffffffff0f7424 */ /* 0x000fce00078e00ff */
[----:B01----:R-:W-:Y:S05]  /*37630*/  WARPSYNC.COLLECTIVE R15, `(.L_x_13091) ;  /* 0x000000000f0c7348 */ /* 0x003fea0003c00000 */
[----:B------:R-:W-:Y:S02]  /*37640*/  ELECT P6, UR62, PT ;  /* 0x00000000003e782f */ /* 0x000fe400038c0000 */
[----:B------:R-:W-:Y:S01]  /*37650*/  MOV R14, UR62 ;  /* 0x0000003e000e7c02 */ /* 0x000fe20008000f00 */
[----:B01----:R-:W-:Y:S10]  /*37660*/  ENDCOLLECTIVE ;  /* 0x000000000000791b */ /* 0x003ff40003800000 */
.L_x_13091:
[----:B------:R-:W-:Y:S05]  /*37670*/  BSYNC B1 ;  /* 0x0000000000017941 */ /* 0x000fea0003800000 */
.L_x_13090:
[----:B------:R-:W-:Y:S05]  /*37680*/  BRA `(.L_x_12883) ;  /* 0xffffff7800047947 */ /* 0x000fea000383ffff */
.L_x_12886:
[----:B-1----:R-:W2:Y:S02]  /*37690*/  LDL R5, [R1+0x460] ;  /* 0x0004600001057983 */ /* 0x002ea40000100800 */
[----:B--2---:R1:W2:Y:S02]  /*376a0*/  SYNCS.PHASECHK.TRANS64.TRYWAIT P0, [R5+URZ+0x32420], R4 ;  /* 0x03242004050075a7 */ /* 0x0042a4000800017f */
[----:B--2---:R-:W-:Y:S05]  /*376b0*/  @!P0 NANOSLEEP.SYNCS 0x989680 ;  /* 0x009896800000895d */ /* 0x004fea0003900000 */
[----:B------:R-:W2:Y:S02]  /*376c0*/  @!P0 SYNCS.PHASECHK.TRANS64 P0, [R5+URZ+0x32420], R4 ;  /* 0x03242004050085a7 */ /* 0x000ea4000800007f */
[----:B--2---:R-:W-:Y:S05]  /*376d0*/  @!P0 BRA `(.L_x_12886) ;  /* 0xfffffffc00ec8947 */ /* 0x004fea000383ffff */
[----:B------:R-:W-:Y:S05]  /*376e0*/  BRA `(.L_x_13092) ;  /* 0xffffff7800147947 */ /* 0x000fea000383ffff */
.L_x_12890:
[----:B-1----:R1:W2:Y:S02]  /*376f0*/  SYNCS.PHASECHK.TRANS64.TRYWAIT P0, [R4+URZ+0x324a0], R9 ;  /* 0x0324a009040075a7 */ /* 0x0022a4000800017f */
[----:B--2---:R-:W-:Y:S05]  /*37700*/  @!P0 NANOSLEEP.SYNCS 0x989680 ;  /* 0x009896800000895d */ /* 0x004fea0003900000 */
[----:B------:R-:W2:Y:S02]  /*37710*/  @!P0 SYNCS.PHASECHK.TRANS64 P0, [R4+URZ+0x324a0], R9 ;  /* 0x0324a009040085a7 */ /* 0x000ea4000800007f */
[----:B--2---:R-:W-:Y:S05]  /*37720*/  @!P0 BRA `(.L_x_12890) ;  /* 0xfffffffc00f08947 */ /* 0x004fea000383ffff */
[----:B------:R-:W-:Y:S05]  /*37730*/  BRA `(.L_x_13093) ;  /* 0xffffff78003c7947 */ /* 0x000fea000383ffff */
.L_x_12895:
[----:B--2---:R2:W3:Y:S02]  /*37740*/  SYNCS.PHASECHK.TRANS64.TRYWAIT P0, [R4+URZ+0x324c0], R9 ;  /* 0x0324c009040075a7 */ /* 0x0044e4000800017f */
[----:B---3--:R-:W-:Y:S05]  /*37750*/  @!P0 NANOSLEEP.SYNCS 0x989680 ;  /* 0x009896800000895d */ /* 0x008fea0003900000 */
[----:B------:R-:W3:Y:S02]  /*37760*/  @!P0 SYNCS.PHASECHK.TRANS64 P0, [R4+URZ+0x324c0], R9 ;  /* 0x0324c009040085a7 */ /* 0x000ee4000800007f */
[----:B---3--:R-:W-:Y:S05]  /*37770*/  @!P0 BRA `(.L_x_12895) ;  /* 0xfffffffc00f08947 */ /* 0x008fea000383ffff */
[----:B------:R-:W-:Y:S05]  /*37780*/  BRA `(.L_x_13094) ;  /* 0xffffff7800c07947 */ /* 0x000fea000383ffff */
.L_x_12905:
[----:B-1----:R1:W2:Y:S02]  /*37790*/  SYNCS.PHASECHK.TRANS64.TRYWAIT P1, [R5+URZ+0x324a0], R6 ;  /* 0x0324a006050075a7 */ /* 0x0022a4000802017f */
[----:B--2---:R-:W-:Y:S05]  /*377a0*/  @!P1 NANOSLEEP.SYNCS 0x989680 ;  /* 0x009896800000995d */ /* 0x004fea0003900000 */
[----:B------:R-:W2:Y:S02]  /*377b0*/  @!P1 SYNCS.PHASECHK.TRANS64 P1, [R5+URZ+0x324a0], R6 ;  /* 0x0324a006050095a7 */ /* 0x000ea4000802007f */
[----:B--2---:R-:W-:Y:S05]  /*377c0*/  @!P1 BRA `(.L_x_12905) ;  /* 0xfffffffc00f09947 */ /* 0x004fea000383ffff */
[----:B------:R-:W-:Y:S05]  /*377d0*/  BRA `(.L_x_13095) ;  /* 0xffffff8000587947 */ /* 0x000fea000383ffff */
.L_x_12910:
[----:B--2---:R2:W3:Y:S02]  /*377e0*/  SYNCS.PHASECHK.TRANS64.TRYWAIT P1, [R5+URZ+0x324c0], R6 ;  /* 0x0324c006050075a7 */ /* 0x0044e4000802017f */
[----:B---3--:R-:W-:Y:S05]  /*377f0*/  @!P1 NANOSLEEP.SYNCS 0x989680 ;  /* 0x009896800000995d */ /* 0x008fea0003900000 */
[----:B------:R-:W3:Y:S02]  /*37800*/  @!P1 SYNCS.PHASECHK.TRANS64 P1, [R5+URZ+0x324c0], R6 ;  /* 0x0324c006050095a7 */ /* 0x000ee4000802007f */
[----:B---3--:R-:W-:Y:S05]  /*37810*/  @!P1 BRA `(.L_x_12910) ;  /* 0xfffffffc00f09947 */ /* 0x008fea000383ffff */
[----:B------:R-:W-:Y:S05]  /*37820*/  BRA `(.L_x_13096) ;  /* 0xffffff8000d87947 */ /* 0x000fea000383ffff */
.L_x_12934:
[----:B------:R-:W3:Y:S01]  /*37830*/  S2R R4, SR_TID.X ;  /* 0x0000000000047919 */ /* 0x000ee20000002100 */
[----:B------:R-:W-:Y:S01]  /*37840*/  BSSY B0, `(.L_x_13097) ;  /* 0x000000a000007945 */ /* 0x000fe20003800000 */
[----:B------:R-:W-:Y:S02]  /*37850*/  IMAD.MOV.U32 R12, RZ, RZ, RZ ;  /* 0x000000ffff0c7224 */ /* 0x000fe400078e00ff */
[----:B0-----:R-:W-:Y:S02]  /*37860*/  IMAD.MOV.U32 R11, RZ, RZ, 0x1f ;  /* 0x0000001fff0b7424 */ /* 0x001fe400078e00ff */
[----:B------:R-:W-:Y:S01]  /*37870*/  IMAD.MOV.U32 R15, RZ, RZ, -0x1 ;  /* 0xffffffffff0f7424 */ /* 0x000fe200078e00ff */
[----:B---3--:R-:W-:-:S04]  /*37880*/  SHF.R.U32.HI R4, RZ, 0x5, R4 ;  /* 0x00000005ff047819 */ /* 0x008fc80000011604 */
[----:B------:R-:W-:-:S05]  /*37890*/  LOP3.LUT R4, R4, 0x3, RZ, 0xc0, !PT ;  /* 0x0000000304047812 */ /* 0x000fca00078ec0ff */
[----:B------:R-:W-:-:S07]  /*378a0*/  IMAD.MOV.U32 R13, RZ, RZ, R4 ;  /* 0x000000ffff0d7224 */ /* 0x000fce00078e0004 */
[----:B-12---:R-:W-:Y:S05]  /*378b0*/  WARPSYNC.COLLECTIVE R15, `(.L_x_13098) ;  /* 0x000000000f087348 */ /* 0x006fea0003c00000 */
[----:B------:R0:W3:Y:S02]  /*378c0*/  SHFL.IDX P6, R14, R13, R12, R11 ;  /* 0x0000000c0d0e7389 */ /* 0x0000e400000c000b */
[----:B0123--:R-:W-:Y:S01]  /*378d0*/  ENDCOLLECTIVE ;  /* 0x000000000000791b */ /* 0x00ffe20003800000 */
.L_x_13098:
[----:B------:R-:W-:Y:S05]  /*378e0*/  BSYNC B0 ;  /* 0x0000000000007941 */ /* 0x000fea0003800000 */
.L_x_13097:
[----:B------:R-:W-:Y:S05]  /*378f0*/  BRA `(.L_x_13099) ;  /* 0xffffff9000c47947 */ /* 0x000fea000383ffff */
.L_x_12936:
[----:B------:R-:W-:Y:S01]  /*37900*/  BSSY B0, `(.L_x_13100) ;  /* 0x0000006000007945 */ /* 0x000fe20003800000 */
[----:B------:R-:W-:-:S07]  /*37910*/  IMAD.MOV.U32 R15, RZ, RZ, -0x1 ;  /* 0xffffffffff0f7424 */ /* 0x000fce00078e00ff */
[----:B012-4-:R-:W-:Y:S05]  /*37920*/  WARPSYNC.COLLECTIVE R15, `(.L_x_13101) ;  /* 0x000000000f0c7348 */ /* 0x017fea0003c00000 */
[----:B------:R-:W-:Y:S02]  /*37930*/  ELECT P6, UR62, PT ;  /* 0x00000000003e782f */ /* 0x000fe400038c0000 */
[----:B------:R-:W-:Y:S01]  /*37940*/  MOV R14, UR62 ;  /* 0x0000003e000e7c02 */ /* 0x000fe20008000f00 */
[----:B012-4-:R-:W-:Y:S10]  /*37950*/  ENDCOLLECTIVE ;  /* 0x000000000000791b */ /* 0x017ff40003800000 */
.L_x_13101:
[----:B------:R-:W-:Y:S05]  /*37960*/  BSYNC B0 ;  /* 0x0000000000007941 */ /* 0x000fea0003800000 */
.L_x_13100:
[----:B------:R-:W-:Y:S05]  /*37970*/  BRA `(.L_x_13102) ;  /* 0xffffff9000d07947 */ /* 0x000fea000383ffff */
.L_x_12938:
[----:B--2---:R2:W3:Y:S02]  /*37980*/  SYNCS.PHASECHK.TRANS64.TRYWAIT P0, [R0+URZ+0x32440], R2 ;  /* 0x03244002000075a7 */ /* 0x0044e4000800017f */
[----:B---3--:R-:W-:Y:S05]  /*37990*/  @!P0 NANOSLEEP.SYNCS 0x989680 ;  /* 0x009896800000895d */ /* 0x008fea0003900000 */
[----:B------:R-:W3:Y:S02]  /*379a0*/  @!P0 SYNCS.PHASECHK.TRANS64 P0, [R0+URZ+0x32440], R2 ;  /* 0x03244002000085a7 */ /* 0x000ee4000800007f */
[----:B---3--:R-:W-:Y:S05]  /*379b0*/  @!P0 BRA `(.L_x_12938) ;  /* 0xfffffffc00f08947 */ /* 0x008fea000383ffff */
[----:B------:R-:W-:Y:S05]  /*379c0*/  BRA `(.L_x_13103) ;  /* 0xffffff9400387947 */ /* 0x000fea000383ffff */
.L_x_12942:
        /* <DEDUP_REMOVED lines=10> */
.L_x_13104:
[----:B------:R0:W-:Y:S01]  /*37a70*/  STL [R1+0x488], R8 ;  /* 0x0004880801007387 */ /* 0x0001e20000100800 */
[----:B------:R-:W-:Y:S02]  /*37a80*/  IMAD.MOV.U32 R13, RZ, RZ, R3 ;  /* 0x000000ffff0d7224 */ /* 0x000fe400078e0003 */
[----:B------:R-:W-:-:S07]  /*37a90*/  IMAD.MOV.U32 R4, RZ, RZ, R14 ;  /* 0x000000ffff047224 */ /* 0x000fce00078e000e */
[----:B0-----:R-:W-:Y:S05]  /*37aa0*/  WARPSYNC.COLLECTIVE R15, `(.L_x_13105) ;  /* 0x000000000f087348 */ /* 0x001fea0003c00000 */
[----:B------:R1:W2:Y:S02]  /*37ab0*/  SHFL.IDX P6, R14, R13, R12, R11 ;  /* 0x0000000c0d0e7389 */ /* 0x0002a400000c000b */
[----:B012---:R-:W-:Y:S01]  /*37ac0*/  ENDCOLLECTIVE ;  /* 0x000000000000791b */ /* 0x007fe20003800000 */
.L_x_13105:
[----:B------:R-:W-:Y:S02]  /*37ad0*/  IMAD.MOV.U32 R13, RZ, RZ, R2 ;  /* 0x000000ffff0d7224 */ /* 0x000fe400078e0002 */
[----:B------:R-:W-:Y:S02]  /*37ae0*/  IMAD.MOV.U32 R12, RZ, RZ, 0x1 ;  /* 0x00000001ff0c7424 */ /* 0x000fe400078e00ff */
[----:B------:R-:W-:-:S07]  /*37af0*/  IMAD.MOV.U32 R5, RZ, RZ, R14 ;  /* 0x000000ffff057224 */ /* 0x000fce00078e000e */
[----:B------:R-:W-:Y:S05]  /*37b00*/  WARPSYNC.COLLECTIVE R15, `(.L_x_13106) ;  /* 0x000000000f087348 */ /* 0x000fea0003c00000 */
[----:B------:R0:W1:Y:S02]  /*37b10*/  SHFL.IDX P6, R14, R13, R12, R11 ;  /* 0x0000000c0d0e7389 */ /* 0x00006400000c000b */
[----:B01----:R-:W-:Y:S01]  /*37b20*/  ENDCOLLECTIVE ;  /* 0x000000000000791b */ /* 0x003fe20003800000 */
.L_x_13106:
[----:B------:R-:W-:Y:S02]  /*37b30*/  IMAD.MOV.U32 R13, RZ, RZ, R3 ;  /* 0x000000ffff0d7224 */ /* 0x000fe400078e0003 */
[----:B------:R-:W-:Y:S02]  /*37b40*/  IMAD R0, R0, R7, RZ ;  /* 0x0000000700007224 */ /* 0x000fe400078e02ff */
[----:B------:R-:W-:-:S07]  /*37b50*/  IMAD.MOV.U32 R7, RZ, RZ, R14 ;  /* 0x000000ffff077224 */ /* 0x000fce00078e000e */
[----:B------:R-:W-:Y:S05]  /*37b60*/  WARPSYNC.COLLECTIVE R15, `(.L_x_13107) ;  /* 0x000000000f087348 */ /* 0x000fea0003c00000 */
[----:B------:R0:W1:Y:S02]  /*37b70*/  SHFL.IDX P6, R14, R13, R12, R11 ;  /* 0x0000000c0d0e7389 */ /* 0x00006400000c000b */
[----:B01----:R-:W-:Y:S01]  /*37b80*/  ENDCOLLECTIVE ;  /* 0x000000000000791b */ /* 0x003fe20003800000 */
.L_x_13107:
        /* <DEDUP_REMOVED lines=10> */
.L_x_13108:
        /* <DEDUP_REMOVED lines=15> */
.L_x_13109:
        /* <DEDUP_REMOVED lines=19> */
.L_x_13110:
        /* <DEDUP_REMOVED lines=10> */
.L_x_13111:
        /* <DEDUP_REMOVED lines=13> */
.L_x_13112:
        /* <DEDUP_REMOVED lines=10> */
.L_x_13113:
        /* <DEDUP_REMOVED lines=13> */
.L_x_13114:
        /* <DEDUP_REMOVED lines=10> */
.L_x_13115:
        /* <DEDUP_REMOVED lines=13> */
.L_x_13116:
        /* <DEDUP_REMOVED lines=10> */
.L_x_13117:
        /* <DEDUP_REMOVED lines=11> */
.L_x_13118:
        /* <DEDUP_REMOVED lines=14> */
.L_x_13119:
[----:B------:R-:W-:Y:S01]  /*384d0*/  IMAD.MOV.U32 R3, RZ, RZ, R14 ;  /* 0x000000ffff037224 */ /* 0x000fe200078e000e */
[----:B------:R-:W-:Y:S06]  /*384e0*/  BRA `(.L_x_13120) ;  /* 0xffffff9400dc7947 */ /* 0x000fec000383ffff */
.L_x_12946:
        /* <DEDUP_REMOVED lines=36> */
.L_x_13122:
[----:B------:R-:W-:Y:S05]  /*38730*/  BSYNC B0 ;  /* 0x0000000000007941 */ /* 0x000fea0003800000 */
.L_x_13121:
        /* <DEDUP_REMOVED lines=10> */
.L_x_13123:
        /* <DEDUP_REMOVED lines=16> */
.L_x_13124:
        /* <DEDUP_REMOVED lines=15> */
.L_x_13125:
        /* <DEDUP_REMOVED lines=9> */
.L_x_13126:
        /* <DEDUP_REMOVED lines=15> */
.L_x_13127:
        /* <DEDUP_REMOVED lines=9> */
.L_x_13128:
        /* <DEDUP_REMOVED lines=15> */
.L_x_13129:
        /* <DEDUP_REMOVED lines=9> */
.L_x_13130:
        /* <DEDUP_REMOVED lines=15> */
.L_x_13131:
        /* <DEDUP_REMOVED lines=9> */
.L_x_13132:
        /* <DEDUP_REMOVED lines=14> */
.L_x_13133:
        /* <DEDUP_REMOVED lines=19> */
.L_x_13134:
[----:B------:R-:W-:Y:S02]  /*390f0*/  IMAD.MOV.U32 R13, RZ, RZ, R2 ;  /* 0x000000ffff0d7224 */ /* 0x000fe400078e0002 */
[----:B------:R-:W-:-:S07]  /*39100*/  IMAD.MOV.U32 R6, RZ, RZ, R14 ;  /* 0x000000ffff067224 */ /* 0x000fce00078e000e */
[----:B------:R-:W-:Y:S05]  /*39110*/  WARPSYNC.COLLECTIVE R15, `(.L_x_13135) ;  /* 0x000000000f087348 */ /* 0x000fea0003c00000 */
[----:B------:R0:W1:Y:S02]  /*39120*/  SHFL.IDX P6, R14, R13, R12, R11 ;  /* 0x0000000c0d0e7389 */ /* 0x00006400000c000b */
[----:B01----:R-:W-:Y:S01]  /*39130*/  ENDCOLLECTIVE ;  /* 0x000000000000791b */ /* 0x003fe20003800000 */
.L_x_13135:
[----:B------:R-:W-:Y:S02]  /*39140*/  IMAD.MOV.U32 R13, RZ, RZ, R0 ;  /* 0x000000ffff0d7224 */ /* 0x000fe400078e0000 */
[----:B------:R-:W-:Y:S02]  /*39150*/  IMAD.MOV.U32 R12, RZ, RZ, 0x7 ;  /* 0x00000007ff0c7424 */ /* 0x000fe400078e00ff */
[----:B------:R-:W-:-:S07]  /*39160*/  IMAD.MOV.U32 R4, RZ, RZ, R14 ;  /* 0x000000ffff047224 */ /* 0x000fce00078e000e */
[----:B------:R-:W-:Y:S05]  /*39170*/  WARPSYNC.COLLECTIVE R15, `(.L_x_13136) ;  /* 0x000000000f087348 */ /* 0x000fea0003c00000 */
[----:B------:R0:W1:Y:S02]  /*39180*/  SHFL.IDX P6, R14, R13, R12, R11 ;  /* 0x0000000c0d0e7389 */ /* 0x00006400000c000b */
[----:B01----:R-:W-:Y:S01]  /*39190*/  ENDCOLLECTIVE ;  /* 0x000000000000791b */ /* 0x003fe20003800000 */
.L_x_13136:
        /* <DEDUP_REMOVED lines=10> */
.L_x_13137:
        /* <DEDUP_REMOVED lines=9> */
.L_x_12951:
[----:B-1----:R-:W4:Y:S02]  /*392d0*/  LDL R2, [R1+0x460] ;  /* 0x0004600001027983 */ /* 0x002f240000100800 */
[----:B----4-:R1:W4:Y:S02]  /*392e0*/  SYNCS.PHASECHK.TRANS64.TRYWAIT P0, [R2+URZ+0x32420], R0 ;  /* 0x03242000020075a7 */ /* 0x010324000800017f */
[----:B----4-:R-:W-:Y:S05]  /*392f0*/  @!P0 NANOSLEEP.SYNCS 0x989680 ;  /* 0x009896800000895d */ /* 0x010fea0003900000 */
[----:B------:R-:W4:Y:S02]  /*39300*/  @!P0 SYNCS.PHASECHK.TRANS64 P0, [R2+URZ+0x32420], R0 ;  /* 0x03242000020085a7 */ /* 0x000f24000800007f */
[----:B----4-:R-:W-:Y:S05]  /*39310*/  @!P0 BRA `(.L_x_12951) ;  /* 0xfffffffc00ec8947 */ /* 0x010fea000383ffff */
[----:B------:R-:W-:Y:S05]  /*39320*/  BRA `(.L_x_13139) ;  /* 0xffffff9800147947 */ /* 0x000fea000383ffff */
.L_x_12955:
[----:B0-----:R0:W1:Y:S02]  /*39330*/  SYNCS.PHASECHK.TRANS64.TRYWAIT P0, [R2+URZ+0x32460], R0 ;  /* 0x03246000020075a7 */ /* 0x001064000800017f */
[----:B-1----:R-:W-:Y:S05]  /*39340*/  @!P0 NANOSLEEP.SYNCS 0x989680 ;  /* 0x009896800000895d */ /* 0x002fea0003900000 */
[----:B------:R-:W1:Y:S02]  /*39350*/  @!P0 SYNCS.PHASECHK.TRANS64 P0, [R2+URZ+0x32460], R0 ;  /* 0x03246000020085a7 */ /* 0x000e64000800007f */
[----:B-1----:R-:W-:Y:S05]  /*39360*/  @!P0 BRA `(.L_x_12955) ;  /* 0xfffffffc00f08947 */ /* 0x002fea000383ffff */
[----:B------:R-:W-:Y:S05]  /*39370*/  BRA `(.L_x_13140) ;  /* 0xffffff9800447947 */ /* 0x000fea000383ffff */
.L_x_12970:
[----:B0-----:R0:W1:Y:S02]  /*39380*/  SYNCS.PHASECHK.TRANS64.TRYWAIT P0, [R2+URZ+0x32440], R5 ;  /* 0x03244005020075a7 */ /* 0x001064000800017f */
[----:B-1----:R-:W-:Y:S05]  /*39390*/  @!P0 NANOSLEEP.SYNCS 0x989680 ;  /* 0x009896800000895d */ /* 0x002fea0003900000 */
[----:B------:R-:W1:Y:S02]  /*393a0*/  @!P0 SYNCS.PHASECHK.TRANS64 P0, [R2+URZ+0x32440], R5 ;  /* 0x03244005020085a7 */ /* 0x000e64000800007f */
[----:B-1----:R-:W-:Y:S05]  /*393b0*/  @!P0 BRA `(.L_x_12970) ;  /* 0xfffffffc00f08947 */ /* 0x002fea000383ffff */
[----:B------:R-:W-:Y:S05]  /*393c0*/  BRA `(.L_x_13141) ;  /* 0xffffffa000607947 */ /* 0x000fea000383ffff */
.L_x_12975:
[----:B-1----:R1:W2:Y:S02]  /*393d0*/  SYNCS.PHASECHK.TRANS64.TRYWAIT P0, [R2+URZ+0x32460], R5 ;  /* 0x03246005020075a7 */ /* 0x0022a4000800017f */
[----:B--2---:R-:W-:Y:S05]  /*393e0*/  @!P0 NANOSLEEP.SYNCS 0x989680 ;  /* 0x009896800000895d */ /* 0x004fea0003900000 */
[----:B------:R-:W2:Y:S02]  /*393f0*/  @!P0 SYNCS.PHASECHK.TRANS64 P0, [R2+URZ+0x32460], R5 ;  /* 0x03246005020085a7 */ /* 0x000ea4000800007f */
[----:B--2---:R-:W-:Y:S05]  /*39400*/  @!P0 BRA `(.L_x_12975) ;  /* 0xfffffffc00f08947 */ /* 0x004fea000383ffff */
[----:B------:R-:W-:Y:S05]  /*39410*/  BRA `(.L_x_13142) ;  /* 0xffffffa000e47947 */ /* 0x000fea000383ffff */
.L_x_12986:
[----:B0-----:R0:W1:Y:S02]  /*39420*/  SYNCS.PHASECHK.TRANS64.TRYWAIT P0, [R3+URZ+0x32440], R2 ;  /* 0x03244002030075a7 */ /* 0x001064000800017f */
[----:B-1----:R-:W-:Y:S05]  /*39430*/  @!P0 NANOSLEEP.SYNCS 0x989680 ;  /* 0x009896800000895d */ /* 0x002fea0003900000 */
[----:B------:R-:W1:Y:S02]  /*39440*/  @!P0 SYNCS.PHASECHK.TRANS64 P0, [R3+URZ+0x32440], R2 ;  /* 0x03244002030085a7 */ /* 0x000e64000800007f */
[----:B-1----:R-:W-:Y:S05]  /*39450*/  @!P0 BRA `(.L_x_12986) ;  /* 0xfffffffc00f08947 */ /* 0x002fea000383ffff */
[----:B------:R-:W-:Y:S05]  /*39460*/  BRA `(.L_x_13143) ;  /* 0xffffffa800e47947 */ /* 0x000fea000383ffff */
.L_x_12991:
[----:B-1----:R1:W2:Y:S02]  /*39470*/  SYNCS.PHASECHK.TRANS64.TRYWAIT P0, [R3+URZ+0x32460], R2 ;  /* 0x03246002030075a7 */ /* 0x0022a4000800017f */
[----:B--2---:R-:W-:Y:S05]  /*39480*/  @!P0 NANOSLEEP.SYNCS 0x989680 ;  /* 0x009896800000895d */ /* 0x004fea0003900000 */
[----:B------:R-:W2:Y:S02]  /*39490*/  @!P0 SYNCS.PHASECHK.TRANS64 P0, [R3+URZ+0x32460], R2 ;  /* 0x03246002030085a7 */ /* 0x000ea4000800007f */
[----:B--2---:R-:W-:Y:S05]  /*394a0*/  @!P0 BRA `(.L_x_12991) ;  /* 0xfffffffc00f08947 */ /* 0x004fea000383ffff */
[----:B------:R-:W-:Y:S05]  /*394b0*/  BRA `(.L_x_13144) ;  /* 0xffffffac00647947 */ /* 0x000fea000383ffff */
.L_x_13002:
[----:B0-----:R0:W1:Y:S02]  /*394c0*/  SYNCS.PHASECHK.TRANS64.TRYWAIT P0, [R3+URZ+0x32440], R2 ;  /* 0x03244002030075a7 */ /* 0x001064000800017f */
[----:B-1----:R-:W-:Y:S05]  /*394d0*/  @!P0 NANOSLEEP.SYNCS 0x989680 ;  /* 0x009896800000895d */ /* 0x002fea0003900000 */
[----:B------:R-:W1:Y:S02]  /*394e0*/  @!P0 SYNCS.PHASECHK.TRANS64 P0, [R3+URZ+0x32440], R2 ;  /* 0x03244002030085a7 */ /* 0x000e64000800007f */
[----:B-1----:R-:W-:Y:S05]  /*394f0*/  @!P0 BRA `(.L_x_13002) ;  /* 0xfffffffc00f08947 */ /* 0x002fea000383ffff */
[----:B------:R-:W-:Y:S05]  /*39500*/  BRA `(.L_x_13145) ;  /* 0xffffffb400407947 */ /* 0x000fea000383ffff */
.L_x_13007:
[----:B-1----:R1:W2:Y:S02]  /*39510*/  SYNCS.PHASECHK.TRANS64.TRYWAIT P0, [R3+URZ+0x32460], R2 ;  /* 0x03246002030075a7 */ /* 0x0022a4000800017f */
[----:B--2---:R-:W-:Y:S05]  /*39520*/  @!P0 NANOSLEEP.SYNCS 0x989680 ;  /* 0x009896800000895d */ /* 0x004fea0003900000 */
[----:B------:R-:W2:Y:S02]  /*39530*/  @!P0 SYNCS.PHASECHK.TRANS64 P0, [R3+URZ+0x32460], R2 ;  /* 0x03246002030085a7 */ /* 0x000ea4000800007f */
[----:B--2---:R-:W-:Y:S05]  /*39540*/  @!P0 BRA `(.L_x_13007) ;  /* 0xfffffffc00f08947 */ /* 0x004fea000383ffff */
[----:B------:R-:W-:Y:S05]  /*39550*/  BRA `(.L_x_13146) ;  /* 0xffffffb400c47947 */ /* 0x000fea000383ffff */
.L_x_13019:
[----:B------:R-:W-:Y:S01]  /*39560*/  BSSY B0, `(.L_x_13147) ;  /* 0x0000008000007945 */ /* 0x000fe20003800000 */
[----:B------:R-:W-:Y:S02]  /*39570*/  IMAD.MOV.U32 R13, RZ, RZ, R16 ;  /* 0x000000ffff0d7224 */ /* 0x000fe400078e0010 */
[----:B------:R-:W-:Y:S02]  /*39580*/  IMAD.MOV.U32 R12, RZ, RZ, RZ ;  /* 0x000000ffff0c7224 */ /* 0x000fe400078e00ff */
[----:B0-----:R-:W-:Y:S02]  /*39590*/  IMAD.MOV.U32 R11, RZ, RZ, 0x1f ;  /* 0x0000001fff0b7424 */ /* 0x001fe400078e00ff */
[----:B------:R-:W-:-:S07]  /*395a0*/  IMAD.MOV.U32 R15, RZ, RZ, -0x1 ;  /* 0xffffffffff0f7424 */ /* 0x000fce00078e00ff */
[----:B-----5:R-:W-:Y:S05]  /*395b0*/  WARPSYNC.COLLECTIVE R15, `(.L_x_13148) ;  /* 0x000000000f087348 */ /* 0x020fea0003c00000 */
[----:B------:R0:W1:Y:S02]  /*395c0*/  SHFL.IDX P6, R14, R13, R12, R11 ;  /* 0x0000000c0d0e7389 */ /* 0x00006400000c000b */
[----:B01---5:R-:W-:Y:S01]  /*395d0*/  ENDCOLLECTIVE ;  /* 0x000000000000791b */ /* 0x023fe20003800000 */
.L_x_13148:
[----:B------:R-:W-:Y:S05]  /*395e0*/  BSYNC B0 ;  /* 0x0000000000007941 */ /* 0x000fea0003800000 */
.L_x_13147:
        /* <DEDUP_REMOVED lines=9> */
.L_x_13149:
        /* <DEDUP_REMOVED lines=18> */
.L_x_13150:
        /* <DEDUP_REMOVED lines=8> */
.L_x_13151:
        /* <DEDUP_REMOVED lines=8> */
.L_x_13152:
        /* <DEDUP_REMOVED lines=8> */
.L_x_13153:
        /* <DEDUP_REMOVED lines=8> */
.L_x_13154:
        /* <DEDUP_REMOVED lines=9> */
.L_x_13155:
[----:B------:R-:W-:Y:S01]  /*39a30*/  IMAD.MOV.U32 R16, RZ, RZ, R14 ;  /* 0x000000ffff107224 */ /* 0x000fe200078e000e */
[----:B------:R-:W-:Y:S06]  /*39a40*/  BRA `(.L_x_13156) ;  /* 0xffffffbc00107947 */ /* 0x000fec000383ffff */
.L_x_13024:
        /* <DEDUP_REMOVED lines=8> */
.L_x_13158:
[----:B------:R-:W-:Y:S05]  /*39ad0*/  BSYNC B0 ;  /* 0x0000000000007941 */ /* 0x000fea0003800000 */
.L_x_13157:
        /* <DEDUP_REMOVED lines=10> */
.L_x_13159:
        /* <DEDUP_REMOVED lines=8> */
.L_x_13160:
        /* <DEDUP_REMOVED lines=8> */
.L_x_13161:
        /* <DEDUP_REMOVED lines=8> */
.L_x_13162:
        /* <DEDUP_REMOVED lines=9> */
.L_x_13163:
[----:B------:R-:W-:Y:S01]  /*39d90*/  IMAD.MOV.U32 R16, RZ, RZ, R14 ;  /* 0x000000ffff107224 */ /* 0x000fe200078e000e */
[----:B------:R-:W-:Y:S06]  /*39da0*/  BRA `(.L_x_13164) ;  /* 0xffffffb800d47947 */ /* 0x000fec000383ffff */
.L_x_13026:
[----:B------:R-:W-:Y:S01]  /*39db0*/  BSSY B0, `(.L_x_13165) ;  /* 0x0000006000007945 */ /* 0x000fe20003800000 */
[----:B------:R-:W-:Y:S01]  /*39dc0*/  PLOP3.LUT P6, PT, P6, PT, PT, 0x8, 0x0 ;  /* 0x000000000000781c */ /* 0x000fe200037ce170 */
[----:B------:R-:W-:-:S12]  /*39dd0*/  IMAD.MOV.U32 R15, RZ, RZ, -0x1 ;  /* 0xffffffffff0f7424 */ /* 0x000fd800078e00ff */
[----:B0----5:R-:W-:Y:S05]  /*39de0*/  WARPSYNC.COLLECTIVE R15, `(.L_x_13166) ;  /* 0x000000000f087348 */ /* 0x021fea0003c00000 */
[----:B------:R-:W-:Y:S01]  /*39df0*/  VOTE.ANY R14, PT, P6 ;  /* 0x00000000000e7806 */ /* 0x000fe200030e0100 */
[----:B0----5:R-:W-:Y:S06]  /*39e00*/  ENDCOLLECTIVE ;  /* 0x000000000000791b */ /* 0x021fec0003800000 */
.L_x_13166:
[----:B------:R-:W-:Y:S05]  /*39e10*/  BSYNC B0 ;  /* 0x0000000000007941 */ /* 0x000fea0003800000 */
.L_x_13165:
        /* <DEDUP_REMOVED lines=9> */
.L_x_13167:
[----:B------:R-:W-:Y:S01]  /*39eb0*/  IMAD.MOV.U32 R17, RZ, RZ, R14 ;  /* 0x000000ffff117224 */ /* 0x000fe200078e000e */
[----:B------:R-:W-:Y:S06]  /*39ec0*/  BRA `(.L_x_13168) ;  /* 0xffffffb800c47947 */ /* 0x000fec000383ffff */
.L_x_13028:
[----:B------:R-:W-:Y:S01]  /*39ed0*/  BSSY B0, `(.L_x_13169) ;  /* 0x0000007000007945 */ /* 0x000fe20003800000 */
[----:B------:R-:W-:Y:S02]  /*39ee0*/  IMAD.MOV.U32 R13, RZ, RZ, R2 ;  /* 0x000000ffff0d7224 */ /* 0x000fe400078e0002 */
[----:B------:R-:W-:Y:S02]  /*39ef0*/  IMAD.MOV.U32 R11, RZ, RZ, 0x1f ;  /* 0x0000001fff0b7424 */ /* 0x000fe400078e00ff */
[----:B------:R-:W-:-:S07]  /*39f00*/  IMAD.MOV.U32 R15, RZ, RZ, -0x1 ;  /* 0xffffffffff0f7424 */ /* 0x000fce00078e00ff */
[----:B012--5:R-:W-:Y:S05]  /*39f10*/  WARPSYNC.COLLECTIVE R15, `(.L_x_13170) ;  /* 0x000000000f087348 */ /* 0x027fea0003c00000 */
[----:B------:R3:W4:Y:S02]  /*39f20*/  SHFL.IDX P6, R14, R13, R12, R11 ;  /* 0x0000000c0d0e7389 */ /* 0x00072400000c000b */
[----:B012345:R-:W-:Y:S01]  /*39f30*/  ENDCOLLECTIVE ;  /* 0x000000000000791b */ /* 0x03ffe20003800000 */
.L_x_13170:
[----:B------:R-:W-:Y:S05]  /*39f40*/  BSYNC B0 ;  /* 0x0000000000007941 */ /* 0x000fea0003800000 */
.L_x_13169:
[----:B------:R-:W-:Y:S01]  /*39f50*/  IMAD.MOV.U32 R2, RZ, RZ, R14 ;  /* 0x000000ffff027224 */ /* 0x000fe200078e000e */
[----:B------:R-:W-:Y:S06]  /*39f60*/  BRA `(.L_x_13171) ;  /* 0xffffffb800b87947 */ /* 0x000fec000383ffff */
.L_x_13032:
[----:B0-----:R0:W1:Y:S02]  /*39f70*/  SYNCS.PHASECHK.TRANS64.TRYWAIT P0, [R0+URZ+0x32420], R3 ;  /* 0x03242003000075a7 */ /* 0x001064000800017f */
[----:B-1----:R-:W-:Y:S05]  /*39f80*/  @!P0 NANOSLEEP.SYNCS 0x989680 ;  /* 0x009896800000895d */ /* 0x002fea0003900000 */
[----:B------:R-:W1:Y:S02]  /*39f90*/  @!P0 SYNCS.PHASECHK.TRANS64 P0, [R0+URZ+0x32420], R3 ;  /* 0x03242003000085a7 */ /* 0x000e64000800007f */
[----:B-1----:R-:W-:Y:S05]  /*39fa0*/  @!P0 BRA `(.L_x_13032) ;  /* 0xfffffffc00f08947 */ /* 0x002fea000383ffff */
[----:B------:R-:W-:Y:S05]  /*39fb0*/  BRA `(.L_x_13172) ;  /* 0xffffffc0003c7947 */ /* 0x000fea000383ffff */
.L_x_13033:
        /* <DEDUP_REMOVED lines=8> */
[----:B0--3-5:R-:W-:Y:S05]  /*3a040*/  WARPSYNC.COLLECTIVE R15, `(.L_x_13174) ;  /* 0x000000000f087348 */ /* 0x029fea0003c00000 */
[----:B------:R1:W2:Y:S02]  /*3a050*/  SHFL.IDX P6, R14, R13, R12, R11 ;  /* 0x0000000c0d0e7389 */ /* 0x0002a400000c000b */
[----:B0123-5:R-:W-:Y:S01]  /*3a060*/  ENDCOLLECTIVE ;  /* 0x000000000000791b */ /* 0x02ffe20003800000 */
.L_x_13174:
[----:B------:R-:W-:Y:S05]  /*3a070*/  BSYNC B0 ;  /* 0x0000000000007941 */ /* 0x000fea0003800000 */
.L_x_13173:
[----:B------:R-:W-:Y:S05]  /*3a080*/  BRA `(.L_x_13175) ;  /* 0xffffffc000247947 */ /* 0x000fea000383ffff */
.L_x_13034:
[----:B------:R-:W-:Y:S01]  /*3a090*/  BSSY B0, `(.L_x_13176) ;  /* 0x0000006000007945 */ /* 0x000fe20003800000 */
[----:B------:R-:W-:-:S07]  /*3a0a0*/  IMAD.MOV.U32 R15, RZ, RZ, -0x1 ;  /* 0xffffffffff0f7424 */ /* 0x000fce00078e00ff */
[----:B01-3-5:R-:W-:Y:S05]  /*3a0b0*/  WARPSYNC.COLLECTIVE R15, `(.L_x_13177) ;  /* 0x000000000f0c7348 */ /* 0x02bfea0003c00000 */
[----:B------:R-:W-:Y:S02]  /*3a0c0*/  ELECT P6, UR62, PT ;  /* 0x00000000003e782f */ /* 0x000fe400038c0000 */
[----:B------:R-:W-:Y:S01]  /*3a0d0*/  MOV R14, UR62 ;  /* 0x0000003e000e7c02 */ /* 0x000fe20008000f00 */
[----:B01-3-5:R-:W-:Y:S10]  /*3a0e0*/  ENDCOLLECTIVE ;  /* 0x000000000000791b */ /* 0x02bff40003800000 */
.L_x_13177:
[----:B------:R-:W-:Y:S05]  /*3a0f0*/  BSYNC B0 ;  /* 0x0000000000007941 */ /* 0x000fea0003800000 */
.L_x_13176:
[----:B------:R-:W-:Y:S05]  /*3a100*/  BRA `(.L_x_13178) ;  /* 0xffffffc000187947 */ /* 0x000fea000383ffff */
.L_x_13036:
[----:B0-----:R0:W1:Y:S02]  /*3a110*/  SYNCS.PHASECHK.TRANS64.TRYWAIT P0, [R6+URZ], R5 ;  /* 0x00000005060075a7 */ /* 0x001064000800017f */
[----:B-1----:R-:W-:Y:S05]  /*3a120*/  @!P0 NANOSLEEP.SYNCS 0x989680 ;  /* 0x009896800000895d */ /* 0x002fea0003900000 */
[----:B------:R-:W1:Y:S02]  /*3a130*/  @!P0 SYNCS.PHASECHK.TRANS64 P0, [R6+URZ], R5 ;  /* 0x00000005060085a7 */ /* 0x000e64000800007f */
[----:B-1----:R-:W-:Y:S05]  /*3a140*/  @!P0 BRA `(.L_x_13036) ;  /* 0xfffffffc00f08947 */ /* 0x002fea000383ffff */
[----:B------:R-:W-:Y:S05]  /*3a150*/  BRA `(.L_x_13179) ;  /* 0xffffffc000547947 */ /* 0x000fea000383ffff */
.L_x_13037:
[----:B-1----:R1:W2:Y:S02]  /*3a160*/  SYNCS.PHASECHK.TRANS64.TRYWAIT P0, [R7+URZ], R2 ;  /* 0x00000002070075a7 */ /* 0x0022a4000800017f */
[----:B--2---:R-:W-:Y:S05]  /*3a170*/  @!P0 NANOSLEEP.SYNCS 0x989680 ;  /* 0x009896800000895d */ /* 0x004fea0003900000 */
[----:B------:R-:W2:Y:S02]  /*3a180*/  @!P0 SYNCS.PHASECHK.TRANS64 P0, [R7+URZ], R2 ;  /* 0x00000002070085a7 */ /* 0x000ea4000800007f */
[----:B--2---:R-:W-:Y:S05]  /*3a190*/  @!P0 BRA `(.L_x_13037) ;  /* 0xfffffffc00f08947 */ /* 0x004fea000383ffff */
[----:B------:R-:W-:Y:S05]  /*3a1a0*/  BRA `(.L_x_13180) ;  /* 0xffffffc000487947 */ /* 0x000fea000383ffff */
.L_x_13039:
[----:B--2---:R2:W3:Y:S02]  /*3a1b0*/  SYNCS.PHASECHK.TRANS64.TRYWAIT P0, [R4+URZ], R5 ;  /* 0x00000005040075a7 */ /* 0x0044e4000800017f */
[----:B---3--:R-:W-:Y:S05]  /*3a1c0*/  @!P0 NANOSLEEP.SYNCS 0x989680 ;  /* 0x009896800000895d */ /* 0x008fea0003900000 */
[----:B------:R-:W3:Y:S02]  /*3a1d0*/  @!P0 SYNCS.PHASECHK.TRANS64 P0, [R4+URZ], R5 ;  /* 0x00000005040085a7 */ /* 0x000ee4000800007f */
[----:B---3--:R-:W-:Y:S05]  /*3a1e0*/  @!P0 BRA `(.L_x_13039) ;  /* 0xfffffffc00f08947 */ /* 0x008fea000383ffff */
[----:B------:R-:W-:Y:S05]  /*3a1f0*/  BRA `(.L_x_13181) ;  /* 0xffffffc000507947 */ /* 0x000fea000383ffff */
        .type           $_ZN7cutlass13device_kernelIN5flash11enable_sm90INS1_16FlashAttnFwdSm90INS1_25CollectiveMainloopFwdSm90ILi2EN4cute5tupleIJNS5_1CILi1EEES8_S8_EEENS6_IJNS7_ILi128EEENS7_ILi96EEENS7_ILi64EEEEEELi256ENS_6half_tEfNS_4arch4Sm90ELb0ELb1ELb0ELb1ELb0ELb1ELb1ELb1ELb0ELb1ELb0ELb0EEENS1_21CollectiveEpilogueFwdINS6_IJSA_NS7_ILi256EEESB_EEES9_SE_SG_Li256ELb1ELb1ELb0ELb0EEENS1_36VarlenDynamicPersistentTileSchedulerILi128ELi96ELi256ELi128ELb0ELb1ELb1ELb1ELb0ELb1EEEEEEEEEvNT_6ParamsE$_ZZN5flash25CollectiveMainloopFwdSm90ILi2EN4cute5tupleIJNS1_1CILi1EEES4_S4_EEENS2_IJNS3_ILi128EEENS3_ILi96EEENS3_ILi64EEEEEELi256EN7cutlass6half_tEfNSA_4arch4Sm90ELb0ELb1ELb0ELb1ELb0ELb1ELb1ELb1ELb0ELb1ELb0ELb0EE3mmaINS_16FlashAttnFwdSm90ISE_NS_21CollectiveEpilogueFwdINS2_IJS6_NS3_ILi256EEES7_EEES5_SB_SD_Li256ELb1ELb1ELb0ELb0EEENS_36VarlenDynamicPersistentTileSchedulerILi128ELi96ELi256ELi128ELb0ELb1ELb1ELb1ELb0ELb1EEEE13SharedStorageENS1_6TensorINS1_11ArrayEngineIfLm128EEENS1_6LayoutINS2_IJNS2_IJNS3_ILi2EEEST_NS3_ILi32EEEEEES4_S4_EEENS2_IJNS2_IJS4_ST_NS3_ILi4EEEEEENS3_ILi0EEESZ_EEEEEEENS_7SoftmaxILi2ELi0EEEEEbRKNSE_6ParamsENSA_25PipelineTmaAsyncNoClusterILi2ENSA_16PipelineTmaAsyncILi2EEEEES1B_RNSA_13PipelineStateILj2EEERT0_RT1_iRiRKNS_16SeqlenInfoQKNewKILb1ELb1EEENS2_IJiiiiEEERT_ENKUliT_T0_T1_E_clIZSF_ISO_S12_S14_EbS17_S1B_S1B_S1E_S1G_S1I_iS1J_S1N_S1O_S1Q_EUlRS1R_iE0_NS3_ILb1EEES1Y_EEDaiS1R_S1S_S1T_,@function
        .size           $_ZN7cutlass13device_kernelIN5flash11enable_sm90INS1_16FlashAttnFwdSm90INS1_25CollectiveMainloopFwdSm90ILi2EN4cute5tupleIJNS5_1CILi1EEES8_S8_EEENS6_IJNS7_ILi128EEENS7_ILi96EEENS7_ILi64EEEEEELi256ENS_6half_tEfNS_4arch4Sm90ELb0ELb1ELb0ELb1ELb0ELb1ELb1ELb1ELb0ELb1ELb0ELb0EEENS1_21CollectiveEpilogueFwdINS6_IJSA_NS7_ILi256EEESB_EEES9_SE_SG_Li256ELb1ELb1ELb0ELb0EEENS1_36VarlenDynamicPersistentTileSchedulerILi128ELi96ELi256ELi128ELb0ELb1ELb1ELb1ELb0ELb1EEEEEEEEEvNT_6ParamsE$_ZZN5flash25CollectiveMainloopFwdSm90ILi2EN4cute5tupleIJNS1_1CILi1EEES4_S4_EEENS2_IJNS3_ILi128EEENS3_ILi96EEENS3_ILi64EEEEEELi256EN7cutlass6half_tEfNSA_4arch4Sm90ELb0ELb1ELb0ELb1ELb0ELb1ELb1ELb1ELb0ELb1ELb0ELb0EE3mmaINS_16FlashAttnFwdSm90ISE_NS_21CollectiveEpilogueFwdINS2_IJS6_NS3_ILi256EEES7_EEES5_SB_SD_Li256ELb1ELb1ELb0ELb0EEENS_36VarlenDynamicPersistentTileSchedulerILi128ELi96ELi256ELi128ELb0ELb1ELb1ELb1ELb0ELb1EEEE13SharedStorageENS1_6TensorINS1_11ArrayEngineIfLm128EEENS1_6LayoutINS2_IJNS2_IJNS3_ILi2EEEST_NS3_ILi32EEEEEES4_S4_EEENS2_IJNS2_IJS4_ST_NS3_ILi4EEEEEENS3_ILi0EEESZ_EEEEEEENS_7SoftmaxILi2ELi0EEEEEbRKNSE_6ParamsENSA_25PipelineTmaAsyncNoClusterILi2ENSA_16PipelineTmaAsyncILi2EEEEES1B_RNSA_13PipelineStateILj2EEERT0_RT1_iRiRKNS_16SeqlenInfoQKNewKILb1ELb1EEENS2_IJiiiiEEERT_ENKUliT_T0_T1_E_clIZSF_ISO_S12_S14_EbS17_S1B_S1B_S1E_S1G_S1I_iS1J_S1N_S1O_S1Q_EUlRS1R_iE0_NS3_ILb1EEES1Y_EEDaiS1R_S1S_S1T_,(.L_x_15147 - $_ZN7cutlass13device_kernelIN5flash11enable_sm90INS1_16FlashAttnFwdSm90INS1_25CollectiveMainloopFwdSm90ILi2EN4cute5tupleIJNS5_1CILi1EEES8_S8_EEENS6_IJNS7_ILi128EEENS7_ILi96EEENS7_ILi64EEEEEELi256ENS_6half_tEfNS_4arch4Sm90ELb0ELb1ELb0ELb1ELb0ELb1ELb1ELb1ELb0ELb1ELb0ELb0EEENS1_21CollectiveEpilogueFwdINS6_IJSA_NS7_ILi256EEESB_EEES9_SE_SG_Li256ELb1ELb1ELb0ELb0EEENS1_36VarlenDynamicPersistentTileSchedulerILi128ELi96ELi256ELi128ELb0ELb1ELb1ELb1ELb0ELb1EEEEEEEEEvNT_6ParamsE$_ZZN5flash25CollectiveMainloopFwdSm90ILi2EN4cute5tupleIJNS1_1CILi1EEES4_S4_EEENS2_IJNS3_ILi128EEENS3_ILi96EEENS3_ILi64EEEEEELi256EN7cutlass6half_tEfNSA_4arch4Sm90ELb0ELb1ELb0ELb1ELb0ELb1ELb1ELb1ELb0ELb1ELb0ELb0EE3mmaINS_16FlashAttnFwdSm90ISE_NS_21CollectiveEpilogueFwdINS2_IJS6_NS3_ILi256EEES7_EEES5_SB_SD_Li256ELb1ELb1ELb0ELb0EEENS_36VarlenDynamicPersistentTileSchedulerILi128ELi96ELi256ELi128ELb0ELb1ELb1ELb1ELb0ELb1EEEE13SharedStorageENS1_6TensorINS1_11ArrayEngineIfLm128EEENS1_6LayoutINS2_IJNS2_IJNS3_ILi2EEEST_NS3_ILi32EEEEEES4_S4_EEENS2_IJNS2_IJS4_ST_NS3_ILi4EEEEEENS3_ILi0EEESZ_EEEEEEENS_7SoftmaxILi2ELi0EEEEEbRKNSE_6ParamsENSA_25PipelineTmaAsyncNoClusterILi2ENSA_16PipelineTmaAsyncILi2EEEEES1B_RNSA_13PipelineStateILj2EEERT0_RT1_iRiRKNS_16SeqlenInfoQKNewKILb1ELb1EEENS2_IJiiiiEEERT_ENKUliT_T0_T1_E_clIZSF_ISO_S12_S14_EbS17_S1B_S1B_S1E_S1G_S1I_iS1J_S1N_S1O_S1Q_EUlRS1R_iE0_NS3_ILb1EEES1Y_EEDaiS1R_S1S_S1T_)
$_ZN7cutlass13device_kernelIN5flash11enable_sm90INS1_16FlashAttnFwdSm90INS1_25CollectiveMainloopFwdSm90ILi2EN4cute5tupleIJNS5_1CILi1EEES8_S8_EEENS6_IJNS7_ILi128EEENS7_ILi96EEENS7_ILi64EEEEEELi256ENS_6half_tEfNS_4arch4Sm90ELb0ELb1ELb0ELb1ELb0ELb1ELb1ELb1ELb0ELb1ELb0ELb0EEENS1_21CollectiveEpilogueFwdINS6_IJSA_NS7_ILi256EEESB_EEES9_SE_SG_Li256ELb1ELb1ELb0ELb0EEENS1_36VarlenDynamicPersistentTileSchedulerILi128ELi96ELi256ELi128ELb0ELb1ELb1ELb1ELb0ELb1EEEEEEEEEvNT_6ParamsE$_ZZN5flash25CollectiveMainloopFwdSm90ILi2EN4cute5tupleIJNS1_1CILi1EEES4_S4_EEENS2_IJNS3_ILi128EEENS3_ILi96EEENS3_ILi64EEEEEELi256EN7cutlass6half_tEfNSA_4arch4Sm90ELb0ELb1ELb0ELb1ELb0ELb1ELb1ELb1ELb0ELb1ELb0ELb0EE3mmaINS_16FlashAttnFwdSm90ISE_NS_21CollectiveEpilogueFwdINS2_IJS6_NS3_ILi256EEES7_EEES5_SB_SD_Li256ELb1ELb1ELb0ELb0EEENS_36VarlenDynamicPersistentTileSchedulerILi128ELi96ELi256ELi128ELb0ELb1ELb1ELb1ELb0ELb1EEEE13SharedStorageENS1_6TensorINS1_11ArrayEngineIfLm128EEENS1_6LayoutINS2_IJNS2_IJNS3_ILi2EEEST_NS3_ILi32EEEEEES4_S4_EEENS2_IJNS2_IJS4_ST_NS3_ILi4EEEEEENS3_ILi0EEESZ_EEEEEEENS_7SoftmaxILi2ELi0EEEEEbRKNSE_6ParamsENSA_25PipelineTmaAsyncNoClusterILi2ENSA_16PipelineTmaAsyncILi2EEEEES1B_RNSA_13PipelineStateILj2EEERT0_RT1_iRiRKNS_16SeqlenInfoQKNewKILb1ELb1EEENS2_IJiiiiEEERT_ENKUliT_T0_T1_E_clIZSF_ISO_S12_S14_EbS17_S1B_S1B_S1E_S1G_S1I_iS1J_S1N_S1O_S1Q_EUlRS1R_iE0_NS3_ILb1EEES1Y_EEDaiS1R_S1S_S1T_:
[----:B------:R-:W-:Y:S01]  /*3a200*/  R2UR UR5, R2 ;  /* 0x00000000020572ca */ /* 0x000fe200000e0000 */
[----:B------:R-:W-:-:S12]  /*3a210*/  ULDC UR4, c[0x0][0x20] ;  /* 0x0000080000047ab9 */ /* 0x000fd80000000800 */
[----:B------:R-:W-:-:S09]  /*3a220*/  UIADD3 UR4, -UR4, UR5, URZ ;  /* 0x0000000504047290 */ /* 0x000fd2000fffe13f */
[----:B------:R-:W2:Y:S04]  /*3a230*/  LDL.64 R6, [UR4+0x18] ;  /* 0x00001804ff067983 */ /* 0x000ea80008100a00 */
[----:B------:R-:W3:Y:S01]  /*3a240*/  LDL.64 R4, [UR4] ;  /* 0x00000004ff047983 */ /* 0x000ee20008100a00 */
[----:B------:R-:W-:-:S03]  /*3a250*/  ULDC.64 UR6, c[0x0][0x208] ;  /* 0x0000820000067ab9 */ /* 0x000fc60000000a00 */
[----:B--2---:R-:W2:Y:S04]  /*3a260*/  LD.E R2, desc[UR6][R6.64+0x1c] ;  /* 0x00001c0606027980 */ /* 0x004ea8000c101900 */
[----:B---3--:R0:W5:Y:S04]  /*3a270*/  LD.E R10, desc[UR6][R4.64] ;  /* 0x00000006040a7980 */ /* 0x008168000c101900 */
[----:B------:R0:W5:Y:S01]  /*3a280*/  LD.E R11, desc[UR6][R4.64+0x4] ;  /* 0x00000406040b7980 */ /* 0x000162000c101900 */
[----:B------:R-:W-:Y:S01]  /*3a290*/  BSSY B1, `(.L_x_13182) ;  /* 0x0000007000017945 */ /* 0x000fe20003800000 */
[----:B------:R-:W-:Y:S01]  /*3a2a0*/  IMAD.MOV.U32 R3, RZ, RZ, R53 ;  /* 0x000000ffff037224 */ /* 0x000fe200078e0035 */
[----:B--2---:R-:W-:-:S04]  /*3a2b0*/  LOP3.LUT R2, R2, 0x1, RZ, 0xfc, !PT ;  /* 0x0000000102027812 */ /* 0x004fc800078efcff */
[----:B------:R-:W-:Y:S01]  /*3a2c0*/  ISETP.NE.AND P0, PT, R2, 0x3, PT ;  /* 0x000000030200780c */ /* 0x000fe20003f05270 */
[----:B------:R-:W-:-:S12]  /*3a2d0*/  IMAD.MOV.U32 R2, RZ, RZ, R32 ;  /* 0x000000ffff027224 */ /* 0x000fd800078e0020 */
[----:B0-----:R-:W-:Y:S05]  /*3a2e0*/  @!P0 BRA `(.L_x_13183) ;  /* 0x0000000000048947 */ /* 0x001fea0003800000 */
[----:B------:R-:W-:Y:S01]  /*3a2f0*/  BPT.TRAP 0x1 ;  /* 0x000000040000795c */ /* 0x000fe20000300000 */
.L_x_13183:
[----:B------:R-:W-:Y:S05]  /*3a300*/  BSYNC B1 ;  /* 0x0000000000017941 */ /* 0x000fea0003800000 */
.L_x_13182:
        /* <DEDUP_REMOVED lines=13> */
.L_x_13185:
[----:B------:R-:W-:Y:S05]  /*3a3e0*/  BSYNC B1 ;  /* 0x0000000000017941 */ /* 0x000fea0003800000 */
.L_x_13184:
        /* <DEDUP_REMOVED lines=8> */
.L_x_13187:
[----:B------:R-:W-:Y:S05]  /*3a470*/  BSYNC B1 ;  /* 0x0000000000017941 */ /* 0x000fea0003800000 */
.L_x_13186:
[----:B0----5:R-:W2:Y:S04]  /*3a480*/  LDL.64 R8, [UR4] ;  /* 0x00000004ff087983 */ /* 0x021ea80008100a00 */
[----:B------:R-:W3:Y:S04]  /*3a490*/  LDL.64 R6, [UR4+0x28] ;  /* 0x00002804ff067983 */ /* 0x000ee80008100a00 */
[----:B------:R-:W4:Y:S04]  /*3a4a0*/  LDL.64 R4, [UR4+0x20] ;  /* 0x00002004ff047983 */ /* 0x000f280008100a00 */
[----:B------:R-:W4:Y:S04]  /*3a4b0*/  LDL.64 R10, [UR4+0x8] ;  /* 0x00000804ff0a7983 */ /* 0x000f280008100a00 */
[----:B--2---:R-:W2:Y:S04]  /*3a4c0*/  LD.E R9, desc[UR6][R8.64] ;  /* 0x0000000608097980 */ /* 0x004ea8000c101900 */
[----:B---3--:R-:W2:Y:S01]  /*3a4d0*/  LD.E.64 R12, desc[UR6][R6.64] ;  /* 0x00000006060c7980 */ /* 0x008ea2000c101b00 */
[----:B------:R-:W-:Y:S05]  /*3a4e0*/  WARPSYNC.ALL ;  /* 0x0000000000007948 */ /* 0x000fea0003800000 */
[----:B----4-:R0:W-:Y:S04]  /*3a4f0*/  ST.E desc[UR6][R10.64], RZ ;  /* 0x000000ff0a007985 */ /* 0x0101e8000c101906 */
[----:B------:R-:W3:Y:S01]  /*3a500*/  LD.E.64 R6, desc[UR6][R4.64] ;  /* 0x0000000604067980 */ /* 0x000ee2000c101b00 */
[----:B--2---:R-:W-:Y:S01]  /*3a510*/  IMAD R8, R9, 0x300, R12 ;  /* 0x0000030009087824 */ /* 0x004fe200078e020c */
[----:B------:R-:W-:Y:S01]  /*3a520*/  WARPGROUP.ARRIVE ;  /* 0x00000000000079c5 */ /* 0x000fe20000000000 */
[----:B------:R-:W-:-:S02]  /*3a530*/  IMAD.MOV.U32 R9, RZ, RZ, R13 ;  /* 0x000000ffff097224 */ /* 0x000fc400078e000d */
[----:B------:R-:W-:Y:S01]  /*3a540*/  IMAD.MOV.U32 R209, RZ, RZ, 0x1 ;  /* 0x00000001ffd17424 */ /* 0x000fe200078e00ff */
        /* <DEDUP_REMOVED lines=10> */
[----:B------:R-:W-:-:S03]  /*3a5f0*/  WARPGROUP.ARRIVE ;  /* 0x00000000000079c5 */ /* 0x000fc60000000000 */
        /* <DEDUP_REMOVED lines=21> */
[----:B------:R-:W-:-:S03]  /*3a750*/  IMAD.MOV.U32 R9, RZ, RZ, R13 ;  /* 0x000000ffff097224 */ /* 0x000fc600078e000d */
        /* <DEDUP_REMOVED lines=8> */
[----:B------:R-:W2:Y:S04]  /*3a7e0*/  LDL.64 R6, [UR4+0x38] ;  /* 0x00003804ff067983 */ /* 0x000ea80008100a00 */
[----:B------:R-:W3:Y:S04]  /*3a7f0*/  LDL.64 R4, [UR4+0x30] ;  /* 0x00003004ff047983 */ /* 0x000ee80008100a00 */
[----:B--2---:R-:W2:Y:S01]  /*3a800*/  LD.E R6, desc[UR6][R6.64] ;  /* 0x0000000606067980 */ /* 0x004ea2000c101900 */
[----:B---3--:R-:W-:Y:S01]  /*3a810*/  MOV R4, R4 ;  /* 0x0000000400047202 */ /* 0x008fe20000000f00 */
[----:B------:R-:W-:Y:S01]  /*3a820*/  BSSY B1, `(.L_x_13189) ;  /* 0x0000007000017945 */ /* 0x000fe20003800000 */
[----:B--2---:R-:W-:-:S04]  /*3a830*/  LEA.HI R8, R6, R6, RZ, 0x1 ;  /* 0x0000000606087211 */ /* 0x004fc800078f08ff */
[----:B------:R-:W-:-:S05]  /*3a840*/  LOP3.LUT R9, R8, 0xfffffffe, RZ, 0xc0, !PT ;  /* 0xfffffffe08097812 */ /* 0x000fca00078ec0ff */
[----:B------:R-:W-:-:S05]  /*3a850*/  IMAD.IADD R9, R6, 0x1, -R9 ;  /* 0x0000000106097824 */ /* 0x000fca00078e0a09 */
[----:B------:R-:W-:-:S04]  /*3a860*/  SHF.L.U32 R9, R9, 0x1f, RZ ;  /* 0x0000001f09097819 */ /* 0x000fc800000006ff */
[----:B------:R-:W1:Y:S02]  /*3a870*/  SYNCS.PHASECHK.TRANS64.TRYWAIT P0, [R4+URZ+0x32410], R9 ;  /* 0x03241009040075a7 */ /* 0x000e64000800017f */
[----:B01----:R-:W-:Y:S05]  /*3a880*/  @!P0 BRA `(.L_x_13190) ;  /* 0x000000ac00d48947 */ /* 0x003fea0003800000 */
.L_x_13213:
[----:B------:R-:W-:Y:S05]  /*3a890*/  BSYNC B1 ;  /* 0x0000000000017941 */ /* 0x000fea0003800000 */
.L_x_13189:
[----:B------:R-:W2:Y:S04]  /*3a8a0*/  LDL.64 R6, [UR4+0x40] ;  /* 0x00004004ff067983 */ /* 0x000ea80008100a00 */
[----:B0-----:R-:W3:Y:S04]  /*3a8b0*/  LDL.64 R4, [UR4] ;  /* 0x00000004ff047983 */ /* 0x001ee80008100a00 */
[----:B--2---:R-:W2:Y:S04]  /*3a8c0*/  LD.E R8, desc[UR6][R6.64+0x1c] ;  /* 0x00001c0606087980 */ /* 0x004ea8000c101900 */
[----:B---3--:R0:W5:Y:S04]  /*3a8d0*/  LD.E R10, desc[UR6][R4.64] ;  /* 0x00000006040a7980 */ /* 0x008168000c101900 */
[----:B------:R0:W5:Y:S01]  /*3a8e0*/  LD.E R11, desc[UR6][R4.64+0x4] ;  /* 0x00000406040b7980 */ /* 0x000162000c101900 */
[----:B------:R-:W-:Y:S01]  /*3a8f0*/  BSSY B1, `(.L_x_13191) ;  /* 0x0000005000017945 */ /* 0x000fe20003800000 */
[----:B--2---:R-:W-:-:S04]  /*3a900*/  LOP3.LUT R8, R8, 0x1, RZ, 0xfc, !PT ;  /* 0x0000000108087812 */ /* 0x004fc800078efcff */
[----:B------:R-:W-:-:S13]  /*3a910*/  ISETP.NE.AND P0, PT, R8, 0x3, PT ;  /* 0x000000030800780c */ /* 0x000fda0003f05270 */
[----:B0-----:R-:W-:Y:S05]  /*3a920*/  @!P0 BRA `(.L_x_13192) ;  /* 0x0000000000048947 */ /* 0x001fea0003800000 */
[----:B------:R-:W-:Y:S01]  /*3a930*/  BPT.TRAP 0x1 ;  /* 0x000000040000795c */ /* 0x000fe20000300000 */
.L_x_13192:
[----:B------:R-:W-:Y:S05]  /*3a940*/  BSYNC B1 ;  /* 0x0000000000017941 */ /* 0x000fea0003800000 */
.L_x_13191:
        /* <DEDUP_REMOVED lines=13> */
.L_x_13194:
[----:B------:R-:W-:Y:S05]  /*3aa20*/  BSYNC B1 ;  /* 0x0000000000017941 */ /* 0x000fea0003800000 */
.L_x_13193:
        /* <DEDUP_REMOVED lines=8> */
.L_x_13196:
[----:B------:R-:W-:Y:S05]  /*3aab0*/  BSYNC B1 ;  /* 0x0000000000017941 */ /* 0x000fea0003800000 */
.L_x_13195:
[----:B------:R-:W2:Y:S04]  /*3aac0*/  LDL.64 R12, [UR4] ;  /* 0x00000004ff0c7983 */ /* 0x000ea80008100a00 */
[----:B------:R-:W3:Y:S04]  /*3aad0*/  LDL.64 R10, [UR4+0x58] ;  /* 0x00005804ff0a7983 */ /* 0x000ee80008100a00 */
[----:B------:R-:W4:Y:S04]  /*3aae0*/  LDL.64 R4, [UR4+0x48] ;  /* 0x00004804ff047983 */ /* 0x000f280008100a00 */
[----:B0----5:R-:W4:Y:S04]  /*3aaf0*/  LDL.64 R8, [UR4+0x50] ;  /* 0x00005004ff087983 */ /* 0x021f280008100a00 */
[----:B------:R-:W4:Y:S04]  /*3ab00*/  LDL.LU R17, [R1+0x48c] ;  /* 0x00048c0001117983 */ /* 0x000f280000300800 */
[----:B--2---:R-:W2:Y:S04]  /*3ab10*/  LD.E R13, desc[UR6][R12.64] ;  /* 0x000000060c0d7980 */ /* 0x004ea8000c101900 */
[----:B---3--:R-:W2:Y:S04]  /*3ab20*/  LD.E.64 R6, desc[UR6][R10.64] ;  /* 0x000000060a067980 */ /* 0x008ea8000c101b00 */
[----:B----4-:R-:W3:Y:S04]  /*3ab30*/  LD.E R16, desc[UR6][R4.64] ;  /* 0x0000000604107980 */ /* 0x010ee8000c101900 */
[----:B------:R-:W4:Y:S01]  /*3ab40*/  LD.E.64 R14, desc[UR6][R8.64] ;  /* 0x00000006080e7980 */ /* 0x000f22000c101b00 */
[----:B------:R-:W-:Y:S05]  /*3ab50*/  WARPSYNC.ALL ;  /* 0x0000000000007948 */ /* 0x000fea0003800000 */
[----:B------:R-:W-:Y:S01]  /*3ab60*/  WARPGROUP.ARRIVE ;  /* 0x00000000000079c5 */ /* 0x000fe20000000000 */
[----:B--2---:R-:W-:Y:S01]  /*3ab70*/  IMAD R6, R13, 0xc00, R6 ;  /* 0x00000c000d067824 */ /* 0x004fe200078e0206 */
[----:B---3--:R-:W-:-:S04]  /*3ab80*/  ISETP.NE.U32.AND P0, PT, R16, RZ, PT ;  /* 0x000000ff1000720c */ /* 0x008fc80003f05070 */
[----:B------:R-:W-:Y:S02]  /*3ab90*/  R2UR UR10, R6 ;  /* 0x00000000060a72ca */ /* 0x000fe400000e0000 */
[----:B----4-:R-:W-:Y:S02]  /*3aba0*/  R2UR UR8, R14 ;  /* 0x000000000e0872ca */ /* 0x010fe400000e0000 */
[----:B------:R-:W-:Y:S02]  /*3abb0*/  R2UR UR9, R15 ;  /* 0x000000000f0972ca */ /* 0x000fe400000e0000 */
[----:B------:R-:W-:-:S03]  /*3abc0*/  R2UR UR11, R7 ;  /* 0x00000000070b72ca */ /* 0x000fc600000e0000 */
[----:B------:R-:W-:-:S10]  /*3abd0*/  VOTEU.ANY UP0, P0 ;  /* 0x00000000003f7886 */ /* 0x000fd40000000100 */
        /* <DEDUP_REMOVED lines=177> */
[----:B------:R-:W0:Y:S02]  /*3b6f0*/  S2R R235, SR_TID.X ;  /* 0x0000000000eb7919 */ /* 0x000e240000002100 */
        /* <DEDUP_REMOVED lines=8> */
[----:B------:R-:W2:Y:S04]  /*3b780*/  @!P1 LDL.64 R6, [UR4+0x18] ;  /* 0x00001804ff069983 */ /* 0x000ea80008100a00 */
[----:B------:R-:W3:Y:S01]  /*3b790*/  @!P1 LDL.64 R8, [UR4] ;  /* 0x00000004ff089983 */ /* 0x000ee20008100a00 */
[----:B------:R-:W-:-:S04]  /*3b7a0*/  SHF.R.U32.HI R10, RZ, 0x7, R235 ;  /* 0x00000007ff0a7819 */ /* 0x000fc800000116eb */
[----:B------:R-:W-:-:S05]  /*3b7b0*/  IADD3 R10, -R10, 0xb, RZ ;  /* 0x0000000b0a0a7810 */ /* 0x000fca0007ffe1ff */
[----:B------:R1:W-:Y:S06]  /*3b7c0*/  BAR.ARV R10, 0x100 ;  /* 0x0004000a0000751d */ /* 0x0003ec0000002000 */
[----:B--2---:R-:W2:Y:S04]  /*3b7d0*/  @!P1 LD.E.64 R6, desc[UR6][R6.64+0x30] ;  /* 0x0000300606069980 */ /* 0x004ea8000c101b00 */
[----:B---3--:R-:W3:Y:S01]  /*3b7e0*/  @!P1 LD.E R8, desc[UR6][R8.64] ;  /* 0x0000000608089980 */ /* 0x008ee2000c101900 */
[----:B--2---:R-:W-:-:S05]  /*3b7f0*/  @!P1 MOV R11, R6 ;  /* 0x00000006000b9202 */ /* 0x004fca0000000f00 */
[----:B---3--:R-:W-:-:S05]  /*3b800*/  @!P1 IMAD R11, R8, 0x8, R11 ;  /* 0x00000008080b9824 */ /* 0x008fca00078e020b */
[----:B------:R-:W-:-:S04]  /*3b810*/  @!P1 PRMT R11, RZ, 0x654, R11 ;  /* 0x00000654ff0b9816 */ /* 0x000fc8000000000b */
[----:B------:R2:W-:Y:S01]  /*3b820*/  @!P1 SYNCS.ARRIVE.TRANS64.RED.A1T0 RZ, [R11+URZ], RZ ;  /* 0x000000ff0bff99a7 */ /* 0x0005e2000810043f */
[----:B0-----:R-:W3:Y:S04]  /*3b830*/  LD.E R5, desc[UR6][R2.64+0x24] ;  /* 0x0000240602057980 */ /* 0x001ee8000c101900 */
[----:B------:R-:W4:Y:S04]  /*3b840*/  LD.E R4, desc[UR6][R2.64] ;  /* 0x0000000602047980 */ /* 0x000f28000c101900 */
[----:B------:R-:W2:Y:S01]  /*3b850*/  LD.E R73, desc[UR6][R72.64] ;  /* 0x0000000648497980 */ /* 0x000ea2000c101900 */
[----:B------:R-:W-:-:S03]  /*3b860*/  LOP3.LUT R17, R17, 0xfff7ffff, RZ, 0xc0, !PT ;  /* 0xfff7ffff11117812 */ /* 0x000fc600078ec0ff */
[----:B------:R-:W2:Y:S01]  /*3b870*/  LD.E R13, desc[UR6][R2.64+0x8] ;  /* 0x00000806020d7980 */ /* 0x000ea2000c101900 */
[----:B------:R-:W-:-:S03]  /*3b880*/  @P1 LOP3.LUT R17, R17, 0x80000, RZ, 0xfc, !PT ;  /* 0x0008000011111812 */ /* 0x000fc600078efcff */
[----:B------:R-:W2:Y:S04]  /*3b890*/  LD.E R74, desc[UR6][R2.64+0x18] ;  /* 0x00001806024a7980 */ /* 0x000ea8000c101900 */
[----:B------:R0:W-:Y:S04]  /*3b8a0*/  STL [R1+0x48c], R17 ;  /* 0x00048c1101007387 */ /* 0x0001e80000100800 */
[----:B------:R-:W2:Y:S04]  /*3b8b0*/  LD.E R20, desc[UR6][R2.64+0xc] ;  /* 0x00000c0602147980 */ /* 0x000ea8000c101900 */
[----:B------:R-:W2:Y:S04]  /*3b8c0*/  LD.E R16, desc[UR6][R2.64+0x4] ;  /* 0x0000040602107980 */ /* 0x000ea8000c101900 */
[----:B------:R-:W2:Y:S04]  /*3b8d0*/  LD.E R21, desc[UR6][R2.64+0x10] ;  /* 0x0000100602157980 */ /* 0x000ea8000c101900 */
[----:B------:R-:W2:Y:S01]  /*3b8e0*/  LD.E R75, desc[UR6][R2.64+0x14] ;  /* 0x00001406024b7980 */ /* 0x000ea2000c101900 */
[----:B---3--:R-:W-:-:S13]  /*3b8f0*/  ISETP.NE.AND P0, PT, R5, 0x1, PT ;  /* 0x000000010500780c */ /* 0x008fda0003f05270 */
[----:B------:R-:W3:Y:S04]  /*3b900*/  @P0 LD.E R14, desc[UR6][R2.64+0x28] ;  /* 0x00002806020e0980 */ /* 0x000ee8000c101900 */
[----:B0-----:R-:W3:Y:S01]  /*3b910*/  @P0 LD.E R17, desc[UR6][R2.64+0x2c] ;  /* 0x00002c0602110980 */ /* 0x001ee2000c101900 */
        /* <DEDUP_REMOVED lines=8> */
[--C-:B-1----:R-:W-:Y:S02]  /*3b9a0*/  SHF.R.S32.HI R10, RZ, 0x2, R9.reuse ;  /* 0x00000002ff0a7819 */ /* 0x102fe40000011409 */
[----:B--2---:R-:W-:-:S02]  /*3b9b0*/  SHF.R.S32.HI R11, RZ, 0x1f, R9 ;  /* 0x0000001fff0b7819 */ /* 0x004fc40000011409 */
[----:B------:R-:W-:Y:S02]  /*3b9c0*/  LEA.HI R8, R8, R7, RZ, 0x5 ;  /* 0x0000000708087211 */ /* 0x000fe400078f28ff */
[----:B------:R-:W-:Y:S02]  /*3b9d0*/  SHF.R.S32.HI R5, RZ, 0x7, R6 ;  /* 0x00000007ff057819 */ /* 0x000fe40000011406 */
[----:B------:R-:W-:Y:S01]  /*3b9e0*/  LEA.HI R11, R11, R10, RZ, 0x3 ;  /* 0x0000000a0b0b7211 */ /* 0x000fe200078f18ff */
[----:B------:R-:W-:Y:S01]  /*3b9f0*/  IMAD.IADD R15, R4, 0x1, -R15 ;  /* 0x00000001040f7824 */ /* 0x000fe200078e0a0f */
[----:B------:R-:W-:Y:S02]  /*3ba00*/  SHF.R.S32.HI R8, RZ, 0x5, R8 ;  /* 0x00000005ff087819 */ /* 0x000fe40000011408 */
[----:B------:R-:W-:Y:S02]  /*3ba10*/  LEA.HI R6, R6, R5, RZ, 0x1 ;  /* 0x0000000506067211 */ /* 0x000fe400078f08ff */
[----:B------:R-:W-:Y:S01]  /*3ba20*/  LOP3.LUT R11, R11, 0xfffffff8, RZ, 0xc0, !PT ;  /* 0xfffffff80b0b7812 */ /* 0x000fe200078ec0ff */
[----:B------:R-:W-:Y:S01]  /*3ba30*/  IMAD R8, R73, 0x8, R8 ;  /* 0x0000000849087824 */ /* 0x000fe200078e0208 */
[----:B------:R-:W-:-:S02]  /*3ba40*/  LOP3.LUT R6, R6, 0x3fffffe, RZ, 0xc0, !PT ;  /* 0x03fffffe06067812 */ /* 0x000fc400078ec0ff */
[----:B------:R-:W-:Y:S01]  /*3ba50*/  LEA.HI R4, R15, R15, RZ, 0x1 ;  /* 0x0000000f0f047211 */ /* 0x000fe200078f08ff */
[----:B------:R-:W-:Y:S02]  /*3ba60*/  IMAD.IADD R11, R10, 0x1, -R11 ;  /* 0x000000010a0b7824 */ /* 0x000fe400078e0a0b */
[----:B------:R-:W-:Y:S01]  /*3ba70*/  IMAD.IADD R6, R5, 0x1, -R6 ;  /* 0x0000000105067824 */ /* 0x000fe200078e0a06 */
[----:B------:R-:W-:Y:S01]  /*3ba80*/  LOP3.LUT R4, R4, 0x1ffffffe, RZ, 0xc0, !PT ;  /* 0x1ffffffe04047812 */ /* 0x000fe200078ec0ff */
[----:B------:R-:W-:-:S04]  /*3ba90*/  IMAD.U32 R11, R8, 0x10, R11 ;  /* 0x00000010080b7824 */ /* 0x000fc800078e000b */
[----:B------:R-:W-:Y:S02]  /*3baa0*/  IMAD.IADD R4, R15, 0x1, -R4 ;  /* 0x000000010f047824 */ /* 0x000fe400078e0a04 */
[----:B------:R-:W-:-:S04]  /*3bab0*/  IMAD R11, R6, 0x40, R11 ;  /* 0x00000040060b7824 */ /* 0x000fc800078e020b */
[----:B------:R-:W-:Y:S01]  /*3bac0*/  IMAD R11, R4, 0x8, R11 ;  /* 0x00000008040b7824 */ /* 0x000fe200078e020b */
[----:B------:R-:W-:Y:S01]  /*3bad0*/  LOP3.LUT R4, R9, 0x7ffffffc, RZ, 0xc0, !PT ;  /* 0x7ffffffc09047812 */ /* 0x000fe200078ec0ff */
[----:B------:R-:W-:Y:S01]  /*3bae0*/  IMAD R15, R0, -0x60, R13 ;  /* 0xffffffa0000f7824 */ /* 0x000fe200078e020d */
[----:B------:R-:W-:-:S03]  /*3baf0*/  ISETP.GE.AND P1, PT, R74, 0x1, PT ;  /* 0x000000014a00780c */ /* 0x000fc60003f26270 */
[----:B------:R-:W-:Y:S02]  /*3bb00*/  IMAD.IADD R4, R7, 0x1, -R4 ;  /* 0x0000000107047824 */ /* 0x000fe400078e0a04 */
[----:B------:R-:W-:-:S04]  /*3bb10*/  VIADD R5, R15, 0x1 ;  /* 0x000000010f057836 */ /* 0x000fc80000000000 */
[----:B------:R-:W-:Y:S01]  /*3bb20*/  IMAD R5, R4, -0x2, R5 ;  /* 0xfffffffe04057824 */ /* 0x000fe200078e0205 */
[----:B------:R-:W-:-:S03]  /*3bb30*/  LOP3.LUT R7, RZ, R20, RZ, 0x33, !PT ;  /* 0x00000014ff077212 */ /* 0x000fc600078e33ff */
[----:B------:R-:W-:Y:S02]  /*3bb40*/  IMAD.IADD R6, R5, 0x1, -R16 ;  /* 0x0000000105067824 */ /* 0x000fe400078e0a10 */
[C---:B------:R-:W-:Y:S02]  /*3bb50*/  IMAD.SHL.U32 R5, R4.reuse, 0x2, RZ ;  /* 0x0000000204057824 */ /* 0x040fe400078e00ff */
[----:B------:R-:W-:Y:S02]  /*3bb60*/  IMAD R15, R4, -0x2, R15 ;  /* 0xfffffffe040f7824 */ /* 0x000fe400078e020f */
[C---:B------:R-:W-:Y:S01]  /*3bb70*/  IMAD.IADD R8, R6.reuse, 0x1, R21 ;  /* 0x0000000106087824 */ /* 0x040fe200078e0215 */
[----:B------:R-:W-:Y:S01]  /*3bb80*/  BSSY B1, `(.L_x_13198) ;  /* 0x0000023000017945 */ /* 0x000fe20003800000 */
[----:B------:R-:W-:Y:S02]  /*3bb90*/  IMAD.IADD R6, R6, 0x1, R7 ;  /* 0x0000000106067824 */ /* 0x000fe400078e0207 */
[----:B------:R-:W-:-:S02]  /*3bba0*/  IMAD R10, R0, -0x60, -R5 ;  /* 0xffffffa0000a7824 */ /* 0x000fc400078e0a05 */
[----:B------:R-:W-:Y:S02]  /*3bbb0*/  IMAD R75, R0, -0x60, R75 ;  /* 0xffffffa0004b7824 */ /* 0x000fe400078e024b */
[----:B---3--:R-:W-:-:S05]  /*3bbc0*/  @P0 IMAD.HI.U32 R14, R11, R14, RZ ;  /* 0x0000000e0b0e0227 */ /* 0x008fca00078e00ff */
[----:B------:R-:W-:-:S05]  /*3bbd0*/  @P0 SHF.R.U32.HI R11, RZ, R17, R14 ;  /* 0x00000011ff0b0219 */ /* 0x000fca000001160e */
[----:B------:R-:W0:Y:S02]  /*3bbe0*/  SHFL.IDX PT, R17, R11, RZ, 0x1c1f ;  /* 0x001c1fff0b117589 */ /* 0x000e2400000e0000 */
[----:B0-----:R-:W-:Y:S01]  /*3bbf0*/  VIADDMNMX R7, R17, R8, R15, PT ;  /* 0x0000000811077246 */ /* 0x001fe2000380010f */
        /* <DEDUP_REMOVED lines=10> */
[----:B------:R-:W2:Y:S04]  /*3bca0*/  LD.E R4, desc[UR6][R2.64+0x1c] ;  /* 0x00001c0602047980 */ /* 0x000ea8000c101900 */
[----:B------:R-:W3:Y:S01]  /*3bcb0*/  LD.E R9, desc[UR6][R2.64+0x20] ;  /* 0x0000200602097980 */ /* 0x000ee2000c101900 */
[----:B--2---:R-:W-:-:S05]  /*3bcc0*/  IMAD.HI.U32 R4, R5, R4, RZ ;  /* 0x0000000405047227 */ /* 0x004fca00078e00ff */
[----:B---3--:R-:W-:-:S07]  /*3bcd0*/  SHF.R.U32.HI R5, RZ, R9, R4 ;  /* 0x00000009ff057219 */ /* 0x008fce0000011604 */
.L_x_13203:
[----:B------:R-:W-:Y:S05]  /*3bce0*/  BSYNC B3 ;  /* 0x0000000000037941 */ /* 0x000fea0003800000 */
.L_x_13202:
[----:B------:R-:W-:Y:S01]  /*3bcf0*/  LOP3.LUT R5, RZ, R5, RZ, 0x33, !PT ;  /* 0x00000005ff057212 */ /* 0x000fe200078e33ff */
[----:B------:R-:W-:Y:S06]  /*3bd00*/  BRA `(.L_x_13204) ;  /* 0x0000000000187947 */ /* 0x000fec0003800000 */
.L_x_13201:
[----:B------:R-:W-:-:S13]  /*3bd10*/  ISETP.NE.AND P0, PT, R74, 0x1, PT ;  /* 0x000000014a00780c */ /* 0x000fda0003f05270 */
[----:B------:R-:W-:Y:S05]  /*3bd20*/  @!P0 BRA `(.L_x_13204) ;  /* 0x0000000000108947 */ /* 0x000fea0003800000 */
[----:B------:R-:W2:Y:S04]  /*3bd30*/  LD.E R4, desc[UR6][R2.64+0x1c] ;  /* 0x00001c0602047980 */ /* 0x000ea8000c101900 */
[----:B------:R-:W3:Y:S01]  /*3bd40*/  LD.E R12, desc[UR6][R2.64+0x20] ;  /* 0x00002006020c7980 */ /* 0x000ee2000c101900 */
[----:B--2---:R-:W-:-:S05]  /*3bd50*/  IMAD.HI.U32 R5, R5, R4, RZ ;  /* 0x0000000405057227 */ /* 0x004fca00078e00ff */
[----:B---3--:R-:W-:-:S07]  /*3bd60*/  SHF.R.U32.HI R5, RZ, R12, R5 ;  /* 0x0000000cff057219 */ /* 0x008fce0000011605 */
.L_x_13204:
[----:B------:R-:W-:Y:S05]  /*3bd70*/  BSYNC B2 ;  /* 0x0000000000027941 */ /* 0x000fea0003800000 */
.L_x_13200:
[----:B------:R-:W-:-:S05]  /*3bd80*/  IMAD R5, R74, R5, R10 ;  /* 0x000000054a057224 */ /* 0x000fca00078e020a */
[----:B------:R-:W-:Y:S02]  /*3bd90*/  VIMNMX R0, R0, R5, !PT ;  /* 0x0000000500007248 */ /* 0x000fe40007fe0100 */
[----:B------:R-:W-:-:S07]  /*3bda0*/  VIADDMNMX R7, R5, R74, R7, PT ;  /* 0x0000004a05077246 */ /* 0x000fce0003800107 */
.L_x_13199:
[----:B------:R-:W-:Y:S05]  /*3bdb0*/  BSYNC B1 ;  /* 0x0000000000017941 */ /* 0x000fea0003800000 */
.L_x_13198:
        /* <DEDUP_REMOVED lines=132> */
.L_x_13210:
[----:B------:R-:W-:Y:S05]  /*3c600*/  BSYNC B3 ;  /* 0x0000000000037941 */ /* 0x000fea0003800000 */
.L_x_13209:
[----:B------:R-:W-:Y:S01]  /*3c610*/  LOP3.LUT R13, RZ, R13, RZ, 0x33, !PT ;  /* 0x0000000dff0d7212 */ /* 0x000fe200078e33ff */
[----:B------:R-:W-:Y:S06]  /*3c620*/  BRA `(.L_x_13211) ;  /* 0x0000000000187947 */ /* 0x000fec0003800000 */
.L_x_13208:
[----:B------:R-:W-:-:S13]  /*3c630*/  ISETP.NE.AND P6, PT, R74, 0x1, PT ;  /* 0x000000014a00780c */ /* 0x000fda0003fc5270 */
[----:B------:R-:W-:Y:S05]  /*3c640*/  @!P6 BRA `(.L_x_13211) ;  /* 0x000000000010e947 */ /* 0x000fea0003800000 */
[----:B------:R-:W2:Y:S04]  /*3c650*/  LD.E R4, desc[UR6][R2.64+0x1c] ;  /* 0x00001c0602047980 */ /* 0x000ea8000c101900 */
[----:B------:R-:W3:Y:S01]  /*3c660*/  LD.E R6, desc[UR6][R2.64+0x20] ;  /* 0x0000200602067980 */ /* 0x000ee2000c101900 */
[----:B--2---:R-:W-:-:S05]  /*3c670*/  IMAD.HI.U32 R13, R13, R4, RZ ;  /* 0x000000040d0d7227 */ /* 0x004fca00078e00ff */
[----:B---3--:R-:W-:-:S07]  /*3c680*/  SHF.R.U32.HI R13, RZ, R6, R13 ;  /* 0x00000006ff0d7219 */ /* 0x008fce000001160d */
.L_x_13211:
[----:B------:R-:W-:Y:S05]  /*3c690*/  BSYNC B2 ;  /* 0x0000000000027941 */ /* 0x000fea0003800000 */
.L_x_13207:
[----:B------:R-:W-:-:S05]  /*3c6a0*/  IMAD R13, R74, R13, R10 ;  /* 0x0000000d4a0d7224 */ /* 0x000fca00078e020a */
[----:B------:R-:W-:Y:S02]  /*3c6b0*/  VIADDMNMX R7, R13, R74, R7, PT ;  /* 0x0000004a0d077246 */ /* 0x000fe40003800107 */
[----:B------:R-:W-:-:S07]  /*3c6c0*/  VIMNMX R0, R0, R13, !PT ;  /* 0x0000000d00007248 */ /* 0x000fce0007fe0100 */
.L_x_13206:
[----:B------:R-:W-:Y:S05]  /*3c6d0*/  BSYNC B1 ;  /* 0x0000000000017941 */ /* 0x000fea0003800000 */
.L_x_13205:
[C---:B------:R-:W-:Y:S01]  /*3c6e0*/  ISETP.GT.AND P0, PT, R0.reuse, 0x1, !P0 ;  /* 0x000000010000780c */ /* 0x040fe20004704270 */
[----:B------:R-:W2:Y:S01]  /*3c6f0*/  LDL.64 R2, [UR4+0x70] ;  /* 0x00007004ff027983 */ /* 0x000ea20008100a00 */
        /* <DEDUP_REMOVED lines=70> */
[C---:B------:R-:W-:Y:S02]  /*3cb60*/  ISETP.GT.AND P0, PT, R0.reuse, RZ, !P6 ;  /* 0x000000ff0000720c */ /* 0x040fe40007704270 */
[C---:B------:R-:W-:Y:S02]  /*3cb70*/  ISETP.GT.AND P2, PT, R0.reuse, 0x49, !P2 ;  /* 0x000000490000780c */ /* 0x040fe40005744270 */
[----:B------:R-:W-:Y:S02]  /*3cb80*/  ISETP.LT.OR P0, PT, R7, 0x1, P0 ;  /* 0x000000010700780c */ /* 0x000fe40000701670 */
[----:B------:R-:W-:Y:S02]  /*3cb90*/  ISETP.GT.AND P3, PT, R0, 0x50, !P3 ;  /* 0x000000500000780c */ /* 0x000fe40005f64270 */
[----:B------:R-:W-:-:S02]  /*3cba0*/  FSEL R8, R26, -INF , !P0 ;  /* 0xff8000001a087808 */ /* 0x000fc40004000000 */
        /* <DEDUP_REMOVED lines=18> */
[----:B------:R-:W-:Y:S02]  /*3ccd0*/  ISETP.LT.OR P2, PT, R7, 0x4a, P2 ;  /* 0x0000004a0700780c */ /* 0x000fe40001741670 */
[----:B------:R-:W-:Y:S02]  /*3cce0*/  FMNMX.FTZ R11, R59, R4, !PT ;  /* 0x000000043b0b7209 */ /* 0x000fe40007810000 */
        /* <DEDUP_REMOVED lines=16> */
[----:B------:R-:W-:-:S05]  /*3cdf0*/  FMNMX.FTZ R11, R71, R0, !PT ;  /* 0x00000000470b7209 */ /* 0x000fca0007810000 */
[----:B--2---:R0:W-:Y:S04]  /*3ce00*/  ST.E desc[UR6][R2.64+0x4], R11 ;  /* 0x0000040b02007985 */ /* 0x0041e8000c101906 */
[----:B------:R-:W2:Y:S01]  /*3ce10*/  LD.E R4, desc[UR6][R2.64+0x4] ;  /* 0x0000040602047980 */ /* 0x000ea2000c101900 */
        /* <DEDUP_REMOVED lines=22> */
[----:B0-----:R-:W-:-:S05]  /*3cf80*/  FMNMX.FTZ R11, R69, R0, !PT ;  /* 0x00000000450b7209 */ /* 0x001fca0007810000 */
[----:B------:R-:W0:Y:S02]  /*3cf90*/  SHFL.BFLY PT, R0, R11, 0x2, 0x1f ;  /* 0x0c401f000b007f89 */ /* 0x000e2400000e0000 */
[----:B0-----:R-:W-:Y:S02]  /*3cfa0*/  FMNMX.FTZ R0, R11, R0, !PT ;  /* 0x000000000b007209 */ /* 0x001fe40007810000 */
[----:B------:R-:W-:Y:S04]  /*3cfb0*/  ST.E desc[UR6][R2.64], R11 ;  /* 0x0000000b02007985 */ /* 0x000fe8000c101906 */
[----:B--2---:R-:W0:Y:S02]  /*3cfc0*/  SHFL.BFLY PT, R7, R4, 0x2, 0x1f ;  /* 0x0c401f0004077f89 */ /* 0x004e2400000e0000 */
[----:B0-----:R-:W-:-:S02]  /*3cfd0*/  FMNMX.FTZ R10, R4, R7, !PT ;  /* 0x00000007040a7209 */ /* 0x001fc40007810000 */
[----:B------:R-:W0:Y:S04]  /*3cfe0*/  SHFL.BFLY PT, R7, R0, 0x1, 0x1f ;  /* 0x0c201f0000077f89 */ /* 0x000e2800000e0000 */
[----:B------:R-:W1:Y:S01]  /*3cff0*/  SHFL.BFLY PT, R15, R10, 0x1, 0x1f ;  /* 0x0c201f000a0f7f89 */ /* 0x000e6200000e0000 */
[----:B0-----:R-:W-:Y:S02]  /*3d000*/  FMNMX.FTZ R13, R0, R7, !PT ;  /* 0x00000007000d7209 */ /* 0x001fe40007810000 */
[----:B-1----:R-:W-:-:S03]  /*3d010*/  FMNMX.FTZ R15, R10, R15, !PT ;  /* 0x0000000f0a0f7209 */ /* 0x002fc60007810000 */
[----:B------:R-:W-:Y:S04]  /*3d020*/  ST.E desc[UR6][R2.64], R13 ;  /* 0x0000000d02007985 */ /* 0x000fe8000c101906 */
[----:B------:R0:W-:Y:S04]  /*3d030*/  ST.E desc[UR6][R2.64+0x4], R15 ;  /* 0x0000040f02007985 */ /* 0x0001e8000c101906 */
[----:B------:R-:W2:Y:S04]  /*3d040*/  LDL.64 R6, [UR4+0x70] ;  /* 0x00007004ff067983 */ /* 0x000ea80008100a00 */
[----:B--2---:R-:W2:Y:S04]  /*3d050*/  LD.E R4, desc[UR6][R6.64+0x20] ;  /* 0x0000200606047980 */ /* 0x004ea8000c101900 */
[----:B------:R-:W2:Y:S04]  /*3d060*/  LD.E R17, desc[UR6][R6.64] ;  /* 0x0000000606117980 */ /* 0x000ea8000c101900 */
[----:B------:R-:W3:Y:S01]  /*3d070*/  LD.E R21, desc[UR6][R6.64+0x4] ;  /* 0x0000040606157980 */ /* 0x000ee2000c101900 */
[C---:B--2---:R-:W-:Y:S01]  /*3d080*/  FMUL.FTZ R0, R17.reuse, R4 ;  /* 0x0000000411007220 */ /* 0x044fe20000410000 */
[----:B------:R-:W-:-:S04]  /*3d090*/  FSETP.NEU.FTZ.AND P0, PT, R17, -INF , PT ;  /* 0xff8000001100780b */ /* 0x000fc80003f1d000 */
[----:B------:R-:W-:Y:S01]  /*3d0a0*/  FSEL R17, R0, RZ, P0 ;  /* 0x000000ff00117208 */ /* 0x000fe20000000000 */
[----:B---3--:R-:W-:Y:S01]  /*3d0b0*/  FMUL.FTZ R0, R4, R21 ;  /* 0x0000001504007220 */ /* 0x008fe20000410000 */
[----:B------:R-:W-:-:S04]  /*3d0c0*/  FSETP.NEU.FTZ.AND P0, PT, R21, -INF , PT ;  /* 0xff8000001500780b */ /* 0x000fc80003f1d000 */
[----:B0-----:R-:W-:Y:S01]  /*3d0d0*/  FSEL R3, R0, RZ, P0 ;  /* 0x000000ff00037208 */ /* 0x001fe20000000000 */
[-CC-:B------:R-:W-:Y:S01]  /*3d0e0*/  FFMA.FTZ R168, R24, R4.reuse, -R17.reuse ;  /* 0x0000000418a87223 */ /* 0x180fe20000010811 */
[----:B------:R-:W-:-:S03]  /*3d0f0*/  FFMA.FTZ R28, R25, R4, -R17 ;  /* 0x00000004191c7223 */ /* 0x000fc60000010811 */
[-CC-:B------:R-:W-:Y:S01]  /*3d100*/  FFMA.FTZ R25, R8, R4.reuse, -R3.reuse ;  /* 0x0000000408197223 */ /* 0x180fe20000010803 */
[-C--:B------:R-:W-:Y:S01]  /*3d110*/  FFMA.FTZ R169, R27, R4.reuse, -R3 ;  /* 0x000000041ba97223 */ /* 0x080fe20000010803 */
[-C--:B------:R-:W-:Y:S01]  /*3d120*/  FFMA.FTZ R26, R9, R4.reuse, -R17 ;  /* 0x00000004091a7223 */ /* 0x080fe20000010811 */
[-C--:B------:R-:W-:Y:S01]  /*3d130*/  FFMA.FTZ R24, R30, R4.reuse, -R3 ;  /* 0x000000041e187223 */ /* 0x080fe20000010803 */
[----:B------:R-:W-:Y:S01]  /*3d140*/  MUFU.EX2 R168, R168 ;  /* 0x000000a800a87308 */ /* 0x000fe20000000800 */
[-C--:B------:R-:W-:Y:S01]  /*3d150*/  FFMA.FTZ R170, R29, R4.reuse, -R17 ;  /* 0x000000041daa7223 */ /* 0x080fe20000010811 */
[----:B------:R-:W-:-:S06]  /*3d160*/  FFMA.FTZ R171, R31, R4, -R3 ;  /* 0x000000041fab7223 */ /* 0x000fcc0000010803 */
[----:B------:R-:W0:Y:S01]  /*3d170*/  MUFU.EX2 R28, R28 ;  /* 0x0000001c001c7308 */ /* 0x000e220000000800 */
[-C--:B------:R-:W-:Y:S01]  /*3d180*/  FFMA.FTZ R12, R5, R4.reuse, -R17 ;  /* 0x00000004050c7223 */ /* 0x080fe20000010811 */
[----:B------:R-:W-:-:S06]  /*3d190*/  FFMA.FTZ R16, R34, R4, -R3 ;  /* 0x0000000422107223 */ /* 0x000fcc0000010803 */
[----:B------:R-:W-:Y:S08]  /*3d1a0*/  MUFU.EX2 R25, R25 ;  /* 0x0000001900197308 */ /* 0x000ff00000000800 */
[----:B------:R-:W1:Y:S01]  /*3d1b0*/  MUFU.EX2 R169, R169 ;  /* 0x000000a900a97308 */ /* 0x000e620000000800 */
[----:B------:R-:W-:-:S07]  /*3d1c0*/  FFMA.FTZ R11, R33, R4, -R17 ;  /* 0x00000004210b7223 */ /* 0x000fce0000010811 */
[----:B------:R-:W2:Y:S01]  /*3d1d0*/  MUFU.EX2 R26, R26 ;  /* 0x0000001a001a7308 */ /* 0x000ea20000000800 */
[----:B------:R-:W-:-:S07]  /*3d1e0*/  FFMA.FTZ R15, R35, R4, -R3 ;  /* 0x00000004230f7223 */ /* 0x000fce0000010803 */
[----:B------:R-:W3:Y:S01]  /*3d1f0*/  MUFU.EX2 R24, R24 ;  /* 0x0000001800187308 */ /* 0x000ee20000000800 */
[----:B------:R-:W-:-:S07]  /*3d200*/  FFMA.FTZ R14, R36, R4, -R17 ;  /* 0x00000004240e7223 */ /* 0x000fce0000010811 */
[----:B------:R-:W4:Y:S01]  /*3d210*/  MUFU.EX2 R170, R170 ;  /* 0x000000aa00aa7308 */ /* 0x000f220000000800 */
[----:B------:R-:W-:-:S07]  /*3d220*/  FFMA.FTZ R20, R38, R4, -R3 ;  /* 0x0000000426147223 */ /* 0x000fce0000010803 */
[----:B------:R-:W5:Y:S01]  /*3d230*/  MUFU.EX2 R171, R171 ;  /* 0x000000ab00ab7308 */ /* 0x000f620000000800 */
[----:B0-----:R-:W-:Y:S01]  /*3d240*/  FADD.FTZ R5, R168, R28 ;  /* 0x0000001ca8057221 */ /* 0x001fe20000010000 */
[----:B------:R-:W-:-:S06]  /*3d250*/  FFMA.FTZ R13, R37, R4, -R17 ;  /* 0x00000004250d7223 */ /* 0x000fcc0000010811 */
[----:B------:R-:W0:Y:S01]  /*3d260*/  MUFU.EX2 R12, R12 ;  /* 0x0000000c000c7308 */ /* 0x000e220000000800 */
[-CC-:B------:R-:W-:Y:S01]  /*3d270*/  FFMA.FTZ R184, R40, R4.reuse, -R17.reuse ;  /* 0x0000000428b87223 */ /* 0x180fe20000010811 */
[-CC-:B------:R-:W-:Y:S01]  /*3d280*/  FFMA.FTZ R183, R41, R4.reuse, -R17.reuse ;  /* 0x0000000429b77223 */ /* 0x180fe20000010811 */
[----:B------:R-:W-:-:S05]  /*3d290*/  FFMA.FTZ R186, R44, R4, -R17 ;  /* 0x000000042cba7223 */ /* 0x000fca0000010811 */
[----:B------:R-:W0:Y:S01]  /*3d2a0*/  MUFU.EX2 R16, R16 ;  /* 0x0000001000107308 */ /* 0x000e220000000800 */
[-CC-:B------:R-:W-:Y:S01]  /*3d2b0*/  FFMA.FTZ R185, R45, R4.reuse, -R17.reuse ;  /* 0x000000042db97223 */ /* 0x180fe20000010811 */
[-CC-:B------:R-:W-:Y:S01]  /*3d2c0*/  FFMA.FTZ R193, R48, R4.reuse, -R17.reuse ;  /* 0x0000000430c17223 */ /* 0x180fe20000010811 */
[-CC-:B------:R-:W-:Y:S01]  /*3d2d0*/  FFMA.FTZ R190, R49, R4.reuse, -R17.reuse ;  /* 0x0000000431be7223 */ /* 0x180fe20000010811 */
[-CC-:B------:R-:W-:Y:S01]  /*3d2e0*/  FFMA.FTZ R195, R52, R4.reuse, -R17.reuse ;  /* 0x0000000434c37223 */ /* 0x180fe20000010811 */
[-CC-:B------:R-:W-:Y:S01]  /*3d2f0*/  FFMA.FTZ R194, R53, R4.reuse, -R17.reuse ;  /* 0x0000000435c27223 */ /* 0x180fe20000010811 */
[-CC-:B------:R-:W-:Y:S02]  /*3d300*/  FFMA.FTZ R201, R56, R4.reuse, -R17.reuse ;  /* 0x0000000438c97223 */ /* 0x180fe40000010811 */
[----:B------:R-:W0:Y:S01]  /*3d310*/  MUFU.EX2 R11, R11 ;  /* 0x0000000b000b7308 */ /* 0x000e220000000800 */
[-CC-:B------:R-:W-:Y:S01]  /*3d320*/  FFMA.FTZ R200, R57, R4.reuse, -R17.reuse ;  /* 0x0000000439c87223 */ /* 0x180fe20000010811 */
        /* <DEDUP_REMOVED lines=8> */
[-C--:B------:R-:W-:Y:S01]  /*3d3b0*/  FFMA.FTZ R17, R39, R4.reuse, -R3 ;  /* 0x0000000427117223 */ /* 0x080fe20000010803 */
[----:B--2---:R-:W-:Y:S01]  /*3d3c0*/  FADD.FTZ R5, R26, R5 ;  /* 0x000000051a057221 */ /* 0x004fe20000010000 */
[----:B------:R-:W-:Y:S01]  /*3d3d0*/  FFMA.FTZ R0, R42, R4, -R3 ;  /* 0x000000042a007223 */ /* 0x000fe20000010803 */
[----:B---3--:R-:W-:-:S03]  /*3d3e0*/  FADD.FTZ R2, R24, R9 ;  /* 0x0000000918027221 */ /* 0x008fc60000010000 */
[----:B------:R-:W1:Y:S01]  /*3d3f0*/  MUFU.EX2 R14, R14 ;  /* 0x0000000e000e7308 */ /* 0x000e620000000800 */
[----:B----4-:R-:W-:Y:S01]  /*3d400*/  FADD.FTZ R5, R170, R5 ;  /* 0x00000005aa057221 */ /* 0x010fe20000010000 */
[----:B-----5:R-:W-:-:S06]  /*3d410*/  FADD.FTZ R9, R171, R2 ;  /* 0x00000002ab097221 */ /* 0x020fcc0000010000 */
[----:B------:R-:W2:Y:S01]  /*3d420*/  MUFU.EX2 R20, R20 ;  /* 0x0000001400147308 */ /* 0x000ea20000000800 */
[----:B------:R-:W-:Y:S01]  /*3d430*/  FFMA.FTZ R187, R43, R4, -R3 ;  /* 0x000000042bbb7223 */ /* 0x000fe20000010803 */
[----:B0-----:R-:W-:-:S06]  /*3d440*/  FADD.FTZ R2, R12, R5 ;  /* 0x000000050c027221 */ /* 0x001fcc0000010000 */
[----:B------:R-:W0:Y:S01]  /*3d450*/  MUFU.EX2 R13, R13 ;  /* 0x0000000d000d7308 */ /* 0x000e220000000800 */
[----:B------:R-:W-:Y:S01]  /*3d460*/  FADD.FTZ R8, R16, R9 ;  /* 0x0000000910087221 */ /* 0x000fe20000010000 */
[----:B------:R-:W-:-:S06]  /*3d470*/  FFMA.FTZ R189, R46, R4, -R3 ;  /* 0x000000042ebd7223 */ /* 0x000fcc0000010803 */
[----:B------:R-:W3:Y:S01]  /*3d480*/  MUFU.EX2 R17, R17 ;  /* 0x0000001100117308 */ /* 0x000ee20000000800 */
[----:B------:R-:W-:Y:S01]  /*3d490*/  FADD.FTZ R5, R11, R2 ;  /* 0x000000020b057221 */ /* 0x000fe20000010000 */
[----:B------:R-:W-:-:S06]  /*3d4a0*/  FADD.FTZ R9, R15, R8 ;  /* 0x000000080f097221 */ /* 0x000fcc0000010000 */
[----:B------:R-:W4:Y:S01]  /*3d4b0*/  MUFU.EX2 R184, R184 ;  /* 0x000000b800b87308 */ /* 0x000f220000000800 */
[----:B------:R-:W-:-:S07]  /*3d4c0*/  FFMA.FTZ R188, R47, R4, -R3 ;  /* 0x000000042fbc7223 */ /* 0x000fce0000010803 */
[----:B------:R-:W5:Y:S01]  /*3d4d0*/  MUFU.EX2 R0, R0 ;  /* 0x0000000000007308 */ /* 0x000f620000000800 */
[----:B-1----:R-:W-:Y:S01]  /*3d4e0*/  FADD.FTZ R2, R14, R5 ;  /* 0x000000050e027221 */ /* 0x002fe20000010000 */
[----:B--2---:R-:W-:-:S06]  /*3d4f0*/  FADD.FTZ R10, R20, R9 ;  /* 0x00000009140a7221 */ /* 0x004fcc0000010000 */
[----:B------:R-:W1:Y:S01]  /*3d500*/  MUFU.EX2 R183, R183 ;  /* 0x000000b700b77308 */ /* 0x000e620000000800 */
[----:B------:R-:W-:-:S07]  /*3d510*/  FFMA.FTZ R197, R50, R4, -R3 ;  /* 0x0000000432c57223 */ /* 0x000fce0000010803 */
[----:B------:R-:W2:Y:S01]  /*3d520*/  MUFU.EX2 R187, R187 ;  /* 0x000000bb00bb7308 */ /* 0x000ea20000000800 */
[----:B0-----:R-:W-:Y:S01]  /*3d530*/  FADD.FTZ R5, R13, R2 ;  /* 0x000000020d057221 */ /* 0x001fe20000010000 */
[----:B---3--:R-:W-:-:S06]  /*3d540*/  FADD.FTZ R9, R17, R10 ;  /* 0x0000000a11097221 */ /* 0x008fcc0000010000 */
[----:B------:R-:W0:Y:S01]  /*3d550*/  MUFU.EX2 R186, R186 ;  /* 0x000000ba00ba7308 */ /* 0x000e220000000800 */
[----:B------:R-:W-:-:S07]  /*3d560*/  FFMA.FTZ R196, R51, R4, -R3 ;  /* 0x0000000433c47223 */ /* 0x000fce0000010803 */
[----:B------:R-:W3:Y:S01]  /*3d570*/  MUFU.EX2 R189, R189 ;  /* 0x000000bd00bd7308 */ /* 0x000ee20000000800 */
[----:B----4-:R-:W-:Y:S01]  /*3d580*/  FADD.FTZ R2, R184, R5 ;  /* 0x00000005b8027221 */ /* 0x010fe20000010000 */
[----:B-----5:R-:W-:-:S06]  /*3d590*/  FADD.FTZ R30, R0, R9 ;  /* 0x00000009001e7221 */ /* 0x020fcc0000010000 */
        /* <DEDUP_REMOVED lines=50> */
[----:B------:R-:W1:Y:S08]  /*3d8c0*/  MUFU.EX2 R205, R205 ;  /* 0x000000cd00cd7308 */ /* 0x000e700000000800 */
[----:B------:R-:W2:Y:S01]  /*3d8d0*/  MUFU.EX2 R21, R21 ;  /* 0x0000001500157308 */ /* 0x000ea20000000800 */
[----:B0-----:R-:W-:Y:S01]  /*3d8e0*/  FADD.FTZ R3, R202, R3 ;  /* 0x00000003ca037221 */ /* 0x001fe20000010000 */
[----:B---3--:R-:W-:-:S06]  /*3d8f0*/  FADD.FTZ R5, R9, R2 ;  /* 0x0000000209057221 */ /* 0x008fcc0000010000 */
[----:B------:R-:W0:Y:S08]  /*3d900*/  MUFU.EX2 R208, R208 ;  /* 0x000000d000d07308 */ /* 0x000e300000000800 */
[----:B------:R-:W3:Y:S01]  /*3d910*/  MUFU.EX2 R182, R182 ;  /* 0x000000b600b67308 */ /* 0x000ee20000000800 */
[----:B----4-:R-:W-:Y:S01]  /*3d920*/  FADD.FTZ R2, R206, R3 ;  /* 0x00000003ce027221 */ /* 0x010fe20000010000 */
[----:B-----5:R-:W-:-:S06]  /*3d930*/  FADD.FTZ R4, R180, R5 ;  /* 0x00000005b4047221 */ /* 0x020fcc0000010000 */
[----:B------:R-:W4:Y:S08]  /*3d940*/  MUFU.EX2 R207, R207 ;  /* 0x000000cf00cf7308 */ /* 0x000f300000000800 */
[----:B------:R-:W5:Y:S01]  /*3d950*/  MUFU.EX2 R181, R181 ;  /* 0x000000b500b57308 */ /* 0x000f620000000800 */
[----:B-1----:R-:W-:Y:S01]  /*3d960*/  FADD.FTZ R3, R205, R2 ;  /* 0x00000002cd037221 */ /* 0x002fe20000010000 */
[----:B--2---:R-:W-:-:S03]  /*3d970*/  FADD.FTZ R5, R21, R4 ;  /* 0x0000000415057221 */ /* 0x004fc60000010000 */
[----:B0-----:R-:W-:Y:S01]  /*3d980*/  FADD.FTZ R2, R208, R3 ;  /* 0x00000003d0027221 */ /* 0x001fe20000010000 */
[----:B---3--:R-:W-:-:S03]  /*3d990*/  FADD.FTZ R4, R182, R5 ;  /* 0x00000005b6047221 */ /* 0x008fc60000010000 */
[----:B----4-:R-:W-:Y:S01]  /*3d9a0*/  FADD.FTZ R31, R207, R2 ;  /* 0x00000002cf1f7221 */ /* 0x010fe20000010000 */
[----:B-----5:R-:W-:-:S04]  /*3d9b0*/  FADD.FTZ R33, R181, R4 ;  /* 0x00000004b5217221 */ /* 0x020fc80000010000 */
[----:B------:R-:W-:Y:S04]  /*3d9c0*/  ST.E desc[UR6][R6.64+0x10], R31 ;  /* 0x0000101f06007985 */ /* 0x000fe8000c101906 */
[----:B------:R0:W-:Y:S04]  /*3d9d0*/  ST.E desc[UR6][R6.64+0x14], R33 ;  /* 0x0000142106007985 */ /* 0x0001e8000c101906 */
[----:B------:R-:W2:Y:S04]  /*3d9e0*/  LDL.64 R36, [UR4] ;  /* 0x00000004ff247983 */ /* 0x000ea80008100a00 */
[----:B------:R-:W3:Y:S01]  /*3d9f0*/  LDL.64 R38, [UR4+0x98] ;  /* 0x00009804ff267983 */ /* 0x000ee20008100a00 */
[----:B------:R-:W-:-:S03]  /*3da00*/  LEA.HI R34, R235, 0x8, RZ, 0x19 ;  /* 0x00000008eb227811 */ /* 0x000fc600078fc8ff */
[----:B------:R-:W4:Y:S02]  /*3da10*/  LDL.64 R2, [UR4+0x80] ;  /* 0x00008004ff027983 */ /* 0x000f240008100a00 */
[----:B------:R1:W-:Y:S06]  /*3da20*/  BAR.SYNC.DEFER_BLOCKING R34, 0x100 ;  /* 0x000400220000751d */ /* 0x0003ec0000010000 */
[----:B0-----:R-:W5:Y:S04]  /*3da30*/  LDL.64 R6, [UR4+0x88] ;  /* 0x00008804ff067983 */ /* 0x001f680008100a00 */
[----:B--2---:R-:W2:Y:S04]  /*3da40*/  LD.E R37, desc[UR6][R36.64] ;  /* 0x0000000624257980 */ /* 0x004ea8000c101900 */
[----:B---3--:R-:W2:Y:S04]  /*3da50*/  LD.E.64 R4, desc[UR6][R38.64] ;  /* 0x0000000626047980 */ /* 0x008ea8000c101b00 */
[----:B----4-:R-:W3:Y:S04]  /*3da60*/  LD.E R27, desc[UR6][R2.64] ;  /* 0x00000006021b7980 */ /* 0x010ee8000c101900 */
[----:B------:R-:W4:Y:S04]  /*3da70*/  LD.E R29, desc[UR6][R2.64+0x4] ;  /* 0x00000406021d7980 */ /* 0x000f28000c101900 */
        /* <DEDUP_REMOVED lines=72> */
[----:B--2---:R-:W-:-:S03]  /*3df00*/  IMAD R4, R37, 0xc00, R4 ;  /* 0x00000c0025047824 */ /* 0x004fc600078e0204 */
        /* <DEDUP_REMOVED lines=58> */
[----:B------:R-:W-:Y:S02]  /*3e2b0*/  F2FP.F16.F32.PACK_AB R169, R169, R25 ;  /* 0x00000019a9a9723e */ /* 0x000fe400000000ff */
[----:B------:R-:W-:Y:S01]  /*3e2c0*/  F2FP.F16.F32.PACK_AB R171, R171, R24 ;  /* 0x00000018abab723e */ /* 0x000fe200000000ff */
        /* <DEDUP_REMOVED lines=128> */
[----:B------:R-:W-:Y:S01]  /*3ead0*/  ST.E desc[UR6][R6.64], RZ ;  /* 0x000000ff06007985 */ /* 0x000fe2000c101906 */
[----:B0-----:R-:W-:-:S06]  /*3eae0*/  WARPGROUP.ARRIVE ;  /* 0x00000000000079c5 */ /* 0x001fcc0000000000 */
[----:B------:R-:W-:Y:S03]  /*3eaf0*/  HGMMA.64x256x16.F32 R24, R168, gdesc[UR8].tnspB, RZ, !UPT, gsb0 ;  /* 0x43e00008a8187df0 */ /* 0x000fe6000c0008ff */
[----:B------:R-:W-:Y:S02]  /*3eb00*/  WARPGROUP.DEPBAR.LE gsb0, 0x0 ;  /* 0x00008000000079c5 */ /* 0x000fe40000010000 */
        /* <DEDUP_REMOVED lines=128> */
[----:B------:R-:W-:Y:S04]  /*3f310*/  ST.E desc[UR6][R6.64], R209 ;  /* 0x000000d106007985 */ /* 0x000fe8000c101906 */
[----:B0-----:R-:W5:Y:S04]  /*3f320*/  LD.E R24, desc[UR6][R2.64] ;  /* 0x0000000602187980 */ /* 0x001f68000c101900 */
[----:B-1----:R-:W5:Y:S04]  /*3f330*/  LD.E R25, desc[UR6][R2.64+0x4] ;  /* 0x0000040602197980 */ /* 0x002f68000c101900 */
[----:B--2---:R-:W2:Y:S04]  /*3f340*/  LD.E R26, desc[UR6][R2.64+0x8] ;  /* 0x00000806021a7980 */ /* 0x004ea8000c101900 */
[----:B---3--:R-:W2:Y:S04]  /*3f350*/  LD.E R27, desc[UR6][R2.64+0xc] ;  /* 0x00000c06021b7980 */ /* 0x008ea8000c101900 */
[----:B----4-:R-:W2:Y:S04]  /*3f360*/  LD.E R28, desc[UR6][R2.64+0x10] ;  /* 0x00001006021c7980 */ /* 0x010ea8000c101900 */
        /* <DEDUP_REMOVED lines=130> */
[----:B------:R-:W-:-:S04]  /*3fb90*/  F2FP.F16.F32.PACK_AB R171, R17, R20 ;  /* 0x0000001411ab723e */ /* 0x000fc800000000ff */
[----:B--2---:R-:W-:-:S06]  /*3fba0*/  WARPGROUP.ARRIVE ;  /* 0x00000000000079c5 */ /* 0x004fcc0000000000 */
[----:B------:R-:W-:Y:S03]  /*3fbb0*/  HGMMA.64x256x16.F32 R24, R168, gdesc[UR8].tnspB, R24, gsb0 ;  /* 0x43e00008a8187df0 */ /* 0x000fe60008000818 */
        /* <DEDUP_REMOVED lines=1457> */
[----:B------:R-:W-:-:S13]  /*456d0*/  LOP3.LUT P6, RZ, R235, 0x7f, RZ, 0xc0, !PT ;  /* 0x0000007febff7812 */ /* 0x000fda00078cc0ff */
[----:B0-----:R-:W-:Y:S05]  /*456e0*/  @P6 BRA `(.L_x_13212) ;  /* 0x0000000000206947 */ /* 0x001fea0003800000 */
[----:B------:R-:W2:Y:S04]  /*456f0*/  LDL.64 R2, [UR4+0x40] ;  /* 0x00004004ff027983 */ /* 0x000ea80008100a00 */
[----:B------:R-:W3:Y:S04]  /*45700*/  LDL.64 R4, [UR4] ;  /* 0x00000004ff047983 */ /* 0x000ee80008100a00 */
[----:B--2---:R-:W2:Y:S04]  /*45710*/  LD.E.64 R2, desc[UR6][R2.64+0x30] ;  /* 0x0000300602027980 */ /* 0x004ea8000c101b00 */
[----:B---3--:R-:W3:Y:S01]  /*45720*/  LD.E R4, desc[UR6][R4.64] ;  /* 0x0000000604047980 */ /* 0x008ee2000c101900 */
[----:B--2---:R-:W-:-:S05]  /*45730*/  MOV R7, R2 ;  /* 0x0000000200077202 */ /* 0x004fca0000000f00 */
[----:B---3--:R-:W-:-:S05]  /*45740*/  IMAD R0, R4, 0x8, R7 ;  /* 0x0000000804007824 */ /* 0x008fca00078e0207 */
[----:B------:R-:W-:-:S04]  /*45750*/  PRMT R0, RZ, 0x654, R0 ;  /* 0x00000654ff007816 */ /* 0x000fc80000000000 */
[----:B------:R0:W-:Y:S03]  /*45760*/  SYNCS.ARRIVE.TRANS64.RED.A1T0 RZ, [R0+URZ], RZ ;  /* 0x000000ff00ff79a7 */ /* 0x0001e6000810043f */
.L_x_13212:
[----:B------:R-:W-:-:S04]  /*45770*/  IMAD.MOV.U32 R237, RZ, RZ, 0x0 ;  /* 0x00000000ffed7424 */ /* 0x000fc800078e00ff */
[----:B0-----:R-:W-:Y:S05]  /*45780*/  RET.REL.NODEC R236 `(_ZN7cutlass13device_kernelIN5flash11enable_sm90INS1_16FlashAttnFwdSm90INS1_25CollectiveMainloopFwdSm90ILi2EN4cute5tupleIJNS5_1CILi1EEES8_S8_EEENS6_IJNS7_ILi128EEENS7_ILi96EEENS7_ILi64EEEEEELi256ENS_6half_tEfNS_4arch4Sm90ELb0ELb1ELb0ELb1ELb0ELb1ELb1ELb1ELb0ELb1ELb0ELb0EEENS1_21CollectiveEpilogueFwdINS6_IJSA_NS7_ILi256EEESB_EEES9_SE_SG_Li256ELb1ELb1ELb0ELb0EEENS1_36VarlenDynamicPersistentTileSchedulerILi128ELi96ELi256ELi128ELb0ELb1ELb1ELb1ELb0ELb1EEEEEEEEEvNT_6ParamsE) ;  /* 0xfffffba8ec1c7950 */ /* 0x001fea0003c3ffff */
.L_x_13188:
[----:B0-----:R0:W1:Y:S02]  /*45790*/  SYNCS.PHASECHK.TRANS64.TRYWAIT P0, [R8+URZ], R9 ;  /* 0x00000009080075a7 */ /* 0x001064000800017f */
[----:B-1----:R-:W-:Y:S05]  /*457a0*/  @!P0 NANOSLEEP.SYNCS 0x989680 ;  /* 0x009896800000895d */ /* 0x002fea0003900000 */
[----:B------:R-:W1:Y:S02]  /*457b0*/  @!P0 SYNCS.PHASECHK.TRANS64 P0, [R8+URZ], R9 ;  /* 0x00000009080085a7 */ /* 0x000e64000800007f */
[----:B-1----:R-:W-:Y:S05]  /*457c0*/  @!P0 BRA `(.L_x_13188) ;  /* 0xfffffffc00f08947 */ /* 0x002fea000383ffff */
[----:B------:R-:W-:Y:S05]  /*457d0*/  BRA `(.L_x_13187) ;  /* 0xffffff4c00247947 */ /* 0x000fea000383ffff */
.L_x_13190:
[----:B0-----:R0:W1:Y:S02]  /*457e0*/  SYNCS.PHASECHK.TRANS64.TRYWAIT P0, [R4+URZ+0x32410], R9 ;  /* 0x03241009040075a7 */ /* 0x001064000800017f */
[----:B-1----:R-:W-:Y:S05]  /*457f0*/  @!P0 NANOSLEEP.SYNCS 0x989680 ;  /* 0x009896800000895d */ /* 0x002fea0003900000 */
[----:B------:R-:W1:Y:S02]  /*45800*/  @!P0 SYNCS.PHASECHK.TRANS64 P0, [R4+URZ+0x32410], R9 ;  /* 0x03241009040085a7 */ /* 0x000e64000800007f */
[----:B-1----:R-:W-:Y:S05]  /*45810*/  @!P0 BRA `(.L_x_13190) ;  /* 0xfffffffc00f08947 */ /* 0x002fea000383ffff */
[----:B------:R-:W-:Y:S05]  /*45820*/  BRA `(.L_x_13213) ;  /* 0xffffff5000187947 */ /* 0x000fea000383ffff */
.L_x_13197:
[----:B0-----:R0:W1:Y:S02]  /*45830*/  SYNCS.PHASECHK.TRANS64.TRYWAIT P0, [R8+URZ], R9 ;  /* 0x00000009080075a7 */ /* 0x001064000800017f */
[----:B-1----:R-:W-:Y:S05]  /*45840*/  @!P0 NANOSLEEP.SYNCS 0x989680 ;  /* 0x009896800000895d */ /* 0x002fea0003900000 */
[----:B------:R-:W1:Y:S02]  /*45850*/  @!P0 SYNCS.PHASECHK.TRANS64 P0, [R8+URZ], R9 ;  /* 0x00000009080085a7 */ /* 0x000e64000800007f */
[----:B-1----:R-:W-:Y:S05]  /*45860*/  @!P0 BRA `(.L_x_13197) ;  /* 0xfffffffc00f08947 */ /* 0x002fea000383ffff */
[----:B------:R-:W-:Y:S05]  /*45870*/  BRA `(.L_x_13196) ;  /* 0xffffff50008c7947 */ /* 0x000fea000383ffff */
.L_x_13214:
        /* <DEDUP_REMOVED lines=16> */
.L_x_15147:


//--------------------- .text._ZN7cutlass13device_kernelIN5flash11enable_sm90INS1_16FlashAttnFwdSm90INS1_25CollectiveMainloopFwdSm90ILi2EN4cute5tupleIJNS5_1CILi1EEES8_S8_EEENS6_IJNS7_ILi128EEENS7_ILi96EEENS7_ILi64EEEEEELi256ENS_6half_tEfNS_4arch4Sm90ELb1ELb0ELb0ELb0ELb0ELb0ELb0ELb1ELb0ELb1ELb0ELb0EEENS1_21CollectiveEpilogueFwdINS6_IJSA_NS7_ILi256EEESB_EEES9_SE_SG_Li256ELb0ELb1ELb0ELb0EEENS1_30DynamicPersistentTileSchedulerILi256ELi128ELb0ELb1ELb1EEEEEEEEEvNT_6ParamsE --------------------------
	.section	.text._ZN7cutlass13device_kernelIN5flash11enable_sm90INS1_16FlashAttnFwdSm90INS1_25CollectiveMainloopFwdSm90ILi2EN4cute5tupleIJNS5_1CILi1EEES8_S8_EEENS6_IJNS7_ILi128EEENS7_ILi96EEENS7_ILi64EEEEEELi256ENS_6half_tEfNS_4arch4Sm90ELb1ELb0ELb0ELb0ELb0ELb0ELb0ELb1ELb0ELb1ELb0ELb0EEENS1_21CollectiveEpilogueFwdINS6_IJSA_NS7_ILi256EEESB_EEES9_SE_SG_Li256ELb0ELb1ELb0ELb0EEENS1_30DynamicPersistentTileSchedulerILi256ELi128ELb0ELb1ELb1EEEEEEEEEvNT_6ParamsE,"ax",@progbits
	.align	128
.text._ZN7cutlass13device_kernelIN5flash11enable_sm90INS1_16FlashAttnFwdSm90INS1_25CollectiveMainloopFwdSm90ILi2EN4cute5tupleIJNS5_1CILi1EEES8_S8_EEENS6_IJNS7_ILi128EEENS7_ILi96EEENS7_ILi64EEEEEELi256ENS_6half_tEfNS_4arch4Sm90ELb1ELb0ELb0ELb0ELb0ELb0ELb0ELb1ELb0ELb1ELb0ELb0EEENS1_21CollectiveEpilogueFwdINS6_IJSA_NS7_ILi256EEESB_EEES9_SE_SG_Li256ELb0ELb1ELb0ELb0EEENS1_30DynamicPersistentTileSchedulerILi256ELi128ELb0ELb1ELb1EEEEEEEEEvNT_6ParamsE:
        .type           _ZN7cutlass13device_kernelIN5flash11enable_sm90INS1_16FlashAttnFwdSm90INS1_25CollectiveMainloopFwdSm90ILi2EN4cute5tupleIJNS5_1CILi1EEES8_S8_EEENS6_IJNS7_ILi128EEENS7_ILi96EEENS7_ILi64EEEEEELi256ENS_6half_tEfNS_4arch4Sm90ELb1ELb0ELb0ELb0ELb0ELb0ELb0ELb1ELb0ELb1ELb0ELb0EEENS1_21CollectiveEpilogueFwdINS6_IJSA_NS7_ILi256EEESB_EEES9_SE_SG_Li256ELb0ELb1ELb0ELb0EEENS1_30DynamicPersistentTileSchedulerILi256ELi128ELb0ELb1ELb1EEEEEEEEEvNT_6ParamsE,@function
        .size           _ZN7cutlass13device_kernelIN5flash11enable_sm90INS1_16FlashAttnFwdSm90INS1_25CollectiveMainloopFwdSm90ILi2EN4cute5tupleIJNS5_1CILi1EEES8_S8_EEENS6_IJNS7_ILi128EEENS7_ILi96EEENS7_ILi64EEEEEELi256ENS_6half_tEfNS_4arch4Sm90ELb1ELb0ELb0ELb0ELb0ELb0ELb0ELb1ELb0ELb1ELb0ELb0EEENS1_21CollectiveEpilogueFwdINS6_IJSA_NS7_ILi256EEESB_EEES9_SE_SG_Li256ELb0ELb1ELb0ELb0EEENS1_30DynamicPersistentTileSchedulerILi256ELi128ELb0ELb1ELb1EEEEEEEEEvNT_6ParamsE,(.L_x_15149 - _ZN7cutlass13device_kernelIN5flash11enable_sm90INS1_16FlashAttnFwdSm90INS1_25CollectiveMainloopFwdSm90ILi2EN4cute5tupleIJNS5_1CILi1EEES8_S8_EEENS6_IJNS7_ILi128EEENS7_ILi96EEENS7_ILi64EEEEEELi256ENS_6half_tEfNS_4arch4Sm90ELb1ELb0ELb0ELb0ELb0ELb0ELb0ELb1ELb0ELb1ELb0ELb0EEENS1_21CollectiveEpilogueFwdINS6_IJSA_NS7_ILi256EEESB_EEES9_SE_SG_Li256ELb0ELb1ELb0ELb0EEENS1_30DynamicPersistentTileSchedulerILi256ELi128ELb0ELb1ELb1EEEEEEEEEvNT_6ParamsE)
        .other          _ZN7cutlass13device_kernelIN5flash11enable_sm90INS1_16FlashAttnFwdSm90INS1_25CollectiveMainloopFwdSm90ILi2EN4cute5tupleIJNS5_1CILi1EEES8_S8_EEENS6_IJNS7_ILi128EEENS7_ILi96EEENS7_ILi64EEEEEELi256ENS_6half_tEfNS_4arch4Sm90ELb1ELb0ELb0ELb0ELb0ELb0ELb0ELb1ELb0ELb1ELb0ELb0EEENS1_21CollectiveEpilogueFwdINS6_IJSA_NS7_ILi256EEESB_EEES9_SE_SG_Li256ELb0ELb1ELb0ELb0EEENS1_30DynamicPersistentTileSchedulerILi256ELi128ELb0ELb1ELb1EEEEEEEEEvNT_6ParamsE,@"STO_CUDA_ENTRY STV_DEFAULT"
_ZN7cutlass13device_kernelIN5flash11enable_sm90INS1_16FlashAttnFwdSm90INS1_25CollectiveMainloopFwdSm90ILi2EN4cute5tupleIJNS5_1CILi1EEES8_S8_EEENS6_IJNS7_ILi128EEENS7_ILi96EEENS7_ILi64EEEEEELi256ENS_6half_tEfNS_4arch4Sm90ELb1ELb0ELb0ELb0ELb0ELb0ELb0ELb1ELb0ELb1ELb0ELb0EEENS1_21CollectiveEpilogueFwdINS6_IJSA_NS7_ILi256EEESB_EEES9_SE_SG_Li256ELb0ELb1ELb0ELb0EEENS1_30DynamicPersistentTileSchedulerILi256ELi128ELb0ELb1ELb1EEEEEEEEEvNT_6ParamsE:
        /* <DEDUP_REMOVED lines=18> */
.L_x_13216:
[----:B------:R-:W-:Y:S05]  /*0120*/  BSYNC B0 ;  /* 0x0000000000007941 */ /* 0x000fea0003800000 */
.L_x_13215:
        /* <DEDUP_REMOVED lines=41> */
.L_x_13217:
        /* <DEDUP_REMOVED lines=22> */
.L_x_13218:
        /* <DEDUP_REMOVED lines=18> */
.L_x_13219:
        /* <DEDUP_REMOVED lines=22> */
.L_x_13220:
        /* <DEDUP_REMOVED lines=22> */
.L_x_13221:
[----:B------:R-:W-:Y:S01]  /*0900*/  PLOP3.LUT P0, PT, PT, PT, UP0, 0x80, 0x0 ;  /* 0x000000000000781c */ /* 0x000fe20003f0f008 */
[----:B------:R-:W-:Y:S01]  /*0910*/  UMOV UR40, 0x1 ;  /* 0x0000000100287882 */ /* 0x000fe20000000000 */
[----:B------:R-:W-:Y:S01]  /*0920*/  NOP ;  /* 0x0000000000007918 */ /* 0x000fe20000000000 */
[----:B------:R-:W-:Y:S01]  /*0930*/  USEL UR40, UR40, 0x2, !UP0 ;  /* 0x0000000228287887 */ /* 0x000fe2000c000000 */
[----:B------:R-:W-:Y:S01]  /*0940*/  ULDC.64 UR46, c[0x0][0x208] ;  /* 0x00008200002e7ab9 */ /* 0x000fe20000000a00 */
[----:B012-4-:R-:W-:Y:S08]  /*0950*/  BAR.SYNC.DEFER_BLOCKING 0x0 ;  /* 0x0000000000007b1d */ /* 0x017ff00000010000 */
[----:B------:R-:W-:Y:S05]  /*0960*/  @!P0 BRA `(.L_x_13222) ;  /* 0x000000a000bc8947 */ /* 0x000fea0003800000 */
.L_x_13223:
        /* <DEDUP_REMOVED lines=39> */
[----:B------:R-:W-:Y:S02]  /*0be0*/  LEA.HI R3, R3, R212, RZ, 0x3 ;  /* 0x000000d403037211 */ /* 0x000fe400078f18ff */
[----:B------:R-:W-:Y:S01]  /*0bf0*/  LEA.HI R11, R11, R8, RZ, 0x3 ;  /* 0x000000080b0b7211 */ /* 0x000fe200078f18ff */
[----:B------:R-:W-:Y:S01]  /*0c00*/  IMAD.IADD R7, R212, 0x1, -R7 ;  /* 0x00000001d4077824 */ /* 0x000fe200078e0a07 */
[----:B------:R-:W-:Y:S02]  /*0c10*/  SHF.R.S32.HI R205, RZ, 0x7, R0 ;  /* 0x00000007ffcd7819 */ /* 0x000fe40000011400 */
[----:B------:R-:W-:-:S02]  /*0c20*/  LOP3.LUT R4, R4, 0xfffffc00, RZ, 0xc0, !PT ;  /* 0xfffffc0004047812 */ /* 0x000fc400078ec0ff */
[----:B------:R-:W-:Y:S02]  /*0c30*/  LOP3.LUT R23, R3, 0xfffffff8, RZ, 0xc0, !PT ;  /* 0xfffffff803177812 */ /* 0x000fe400078ec0ff */
[----:B------:R-:W-:Y:S01]  /*0c40*/  LOP3.LUT R11, R11, 0xfffffff8, RZ, 0xc0, !PT ;  /* 0xfffffff80b0b7812 */ /* 0x000fe200078ec0ff */
[----:B------:R-:W-:Y:S01]  /*0c50*/  IMAD R5, R5, 0x40, R4 ;  /* 0x0000004005057824 */ /* 0x000fe200078e0204 */
        /* <DEDUP_REMOVED lines=25> */
.L_x_13274:
        /* <DEDUP_REMOVED lines=21> */
.L_x_13224:
[----:B------:R-:W-:Y:S01]  /*0f40*/  ULDC UR8, c[0x0][0xc54] ;  /* 0x0003150000087ab9 */ /* 0x000fe20000000800 */
[----:B------:R-:W-:Y:S01]  /*0f50*/  UMOV UR4, UR9 ;  /* 0x0000000900047c82 */ /* 0x000fe20008000000 */
[----:B------:R-:W-:-:S11]  /*0f60*/  UISETP.NE.AND UP0, UPT, UR8, 0x1, UPT ;  /* 0x000000010800788c */ /* 0x000fd6000bf05270 */
[----:B------:R-:W-:Y:S02]  /*0f70*/  @UP0 ULDC.64 UR10, c[0x0][0xc58] ;  /* 0x00031600000a0ab9 */ /* 0x000fe40000000a00 */
[----:B------:R-:W-:-:S04]  /*0f80*/  UIMAD.WIDE.U32 UR6, UR9, UR10, URZ ;  /* 0x0000000a090672a5 */ /* 0x000fc8000f8e003f */
[----:B------:R-:W-:-:S04]  /*0f90*/  @UP0 USHF.R.U32.HI UR4, URZ, UR11, UR7 ;  /* 0x0000000b3f040299 */ /* 0x000fc80008011607 */
[----:B------:R-:W-:-:S12]  /*0fa0*/  UIMAD UR6, UR4, UR8, URZ ;  /* 0x00000008040672a4 */ /* 0x000fd8000f8e023f */
.L_x_13225:
[----:B------:R-:W-:Y:S01]  /*0fb0*/  ULOP3.LUT UR4, URZ, UR4, URZ, 0x33, !UPT ;  /* 0x000000043f047292 */ /* 0x000fe2000f8e333f */
[----:B------:R-:W-:Y:S01]  /*0fc0*/  PLOP3.LUT P0, PT, PT, PT, PT, 0x80, 0x0 ;  /* 0x000000000000781c */ /* 0x000fe20003f0f070 */
[----:B------:R-:W-:Y:S01]  /*0fd0*/  UIADD3 UR10, UR9, -UR6, URZ ;  /* 0x80000006090a7290 */ /* 0x000fe2000fffe03f */
[----:B------:R-:W-:Y:S01]  /*0fe0*/  CS2R R4, SRZ ;  /* 0x0000000000047805 */ /* 0x000fe2000001ff00 */
[----:B------:R-:W-:Y:S01]  /*0ff0*/  ULDC UR7, c[0x0][0x448] ;  /* 0x0001120000077ab9 */ /* 0x000fe20000000800 */
[----:B------:R-:W-:Y:S01]  /*1000*/  ULDC UR6, c[0x0][0xc3c] ;  /* 0x00030f0000067ab9 */ /* 0x000fe20000000800 */
[----:B------:R-:W-:Y:S01]  /*1010*/  UISETP.NE.AND UP2, UPT, UR7, 0x1, UPT ;  /* 0x000000010700788c */ /* 0x000fe2000bf45270 */
[----:B------:R-:W-:Y:S01]  /*1020*/  CS2R R6, SRZ ;  /* 0x0000000000067805 */ /* 0x000fe2000001ff00 */
[----:B------:R-:W-:Y:S01]  /*1030*/  UIADD3 UR4, UR4, UR6, URZ ;  /* 0x0000000604047290 */ /* 0x000fe2000fffe03f */
[----:B------:R-:W-:Y:S01]  /*1040*/  CS2R R180, SRZ ;  /* 0x0000000000b47805 */ /* 0x000fe2000001ff00 */
[----:B------:R-:W-:Y:S01]  /*1050*/  ULDC.64 UR12, c[0x0][0x418] ;  /* 0x00010600000c7ab9 */ /* 0x000fe20000000a00 */
[----:B------:R-:W-:Y:S01]  /*1060*/  ULDC UR43, c[0x0][0x424] ;  /* 0x00010900002b7ab9 */ /* 0x000fe20000000800 */
[----:B------:R-:W-:Y:S01]  /*1070*/  UISETP.NE.U32.AND UP0, UPT, UR12, URZ, UPT ;  /* 0x0000003f0c00728c */ /* 0x000fe2000bf05070 */
[----:B------:R-:W-:Y:S01]  /*1080*/  CS2R R148, SRZ ;  /* 0x0000000000947805 */ /* 0x000fe2000001ff00 */
[----:B------:R-:W-:Y:S01]  /*1090*/  USHF.L.U32 UR44, UR4, 0x7, URZ ;  /* 0x00000007042c7899 */ /* 0x000fe2000800063f */
[----:B------:R-:W-:Y:S01]  /*10a0*/  CS2R R178, SRZ ;  /* 0x0000000000b27805 */ /* 0x000fe2000001ff00 */
[----:B------:R-:W-:Y:S01]  /*10b0*/  UISETP.NE.AND.EX UP0, UPT, UR13, URZ, UPT, UP0 ;  /* 0x0000003f0d00728c */ /* 0x000fe2000bf05300 */
[----:B------:R-:W-:Y:S01]  /*10c0*/  CS2R R144, SRZ ;  /* 0x0000000000907805 */ /* 0x000fe2000001ff00 */
[----:B------:R-:W-:Y:S01]  /*10d0*/  UIADD3 UR4, UR44, 0x7f, URZ ;  /* 0x0000007f2c047890 */ /* 0x000fe2000fffe03f */
[----:B------:R-:W-:Y:S01]  /*10e0*/  CS2R R176, SRZ ;  /* 0x0000000000b07805 */ /* 0x000fe2000001ff00 */
        /* <DEDUP_REMOVED lines=18> */
[----:B------:R-:W-:Y:S01]  /*1210*/  UIMAD.WIDE UR6, UR6, 0x2aaaaaab, URZ ;  /* 0x2aaaaaab060678a5 */ /* 0x000fe2000f8e023f */
[----:B------:R-:W-:Y:S01]  /*1220*/  CS2R R128, SRZ ;  /* 0x0000000000807805 */ /* 0x000fe2000001ff00 */
[----:B------:R-:W-:Y:S01]  /*1230*/  UIMAD.WIDE UR8, UR8, 0x2aaaaaab, URZ ;  /* 0x2aaaaaab080878a5 */ /* 0x000fe2000f8e023f */
[----:B------:R-:W-:Y:S01]  /*1240*/  CS2R R108, SRZ ;  /* 0x00000000006c7805 */ /* 0x000fe2000001ff00 */
[----:B------:R-:W-:Y:S01]  /*1250*/  ULDC UR11, c[0x0][0xc54] ;  /* 0x00031500000b7ab9 */ /* 0x000fe20000000800 */
[----:B------:R-:W-:Y:S01]  /*1260*/  USHF.R.U32.HI UR4, URZ, 0x1f, UR7 ;  /* 0x0000001f3f047899 */ /* 0x000fe20008011607 */
[----:B------:R-:W-:Y:S01]  /*1270*/  CS2R R104, SRZ ;  /* 0x0000000000687805 */ /* 0x000fe2000001ff00 */
[----:B------:R-:W-:Y:S01]  /*1280*/  UIMAD UR11, UR5, UR11, UR10 ;  /* 0x0000000b050b72a4 */ /* 0x000fe2000f8e020a */
[----:B------:R-:W-:Y:S01]  /*1290*/  CS2R R124, SRZ ;  /* 0x00000000007c7805 */ /* 0x000fe2000001ff00 */
[----:B------:R-:W-:Y:S01]  /*12a0*/  USHF.R.U32.HI UR5, URZ, 0x1f, UR9 ;  /* 0x0000001f3f057899 */ /* 0x000fe20008011609 */
[----:B------:R-:W-:Y:S01]  /*12b0*/  CS2R R100, SRZ ;  /* 0x0000000000647805 */ /* 0x000fe2000001ff00 */
[----:B------:R-:W-:Y:S01]  /*12c0*/  ULEA.HI.SX32 UR7, UR7, UR4, 0x1c ;  /* 0x0000000407077291 */ /* 0x000fe2000f8fe23f */
[----:B------:R-:W-:Y:S01]  /*12d0*/  CS2R R96, SRZ ;  /* 0x0000000000607805 */ /* 0x000fe2000001ff00 */
[----:B------:R-:W-:Y:S01]  /*12e0*/  ULEA.HI.SX32 UR9, UR9, UR5, 0x1c ;  /* 0x0000000509097291 */ /* 0x000fe2000f8fe23f */
[----:B------:R-:W-:Y:S01]  /*12f0*/  IMAD.MOV.U32 R202, RZ, RZ, RZ ;  /* 0x000000ffffca7224 */ /* 0x000fe200078e00ff */
[----:B------:R-:W-:Y:S01]  /*1300*/  ULDC UR39, c[0x0][0xc48] ;  /* 0x0003120000277ab9 */ /* 0x000fe20000000800 */
[----:B------:R-:W-:Y:S01]  /*1310*/  UMOV UR42, UR11 ;  /* 0x0000000b002a7c82 */ /* 0x000fe20008000000 */
[----:B------:R-:W-:Y:S01]  /*1320*/  UISETP.LT.AND UP0, UPT, UR7, UR9, UPT ;  /* 0x000000090700728c */ /* 0x000fe2000bf01270 */
[----:B------:R-:W-:Y:S01]  /*1330*/  CS2R R92, SRZ ;  /* 0x00000000005c7805 */ /* 0x000fe2000001ff00 */
[----:B------:R-:W-:Y:S01]  /*1340*/  UISETP.NE.AND UP1, UPT, UR39, 0x1, UPT ;  /* 0x000000012700788c */ /* 0x000fe2000bf25270 */
[----:B------:R-:W-:Y:S01]  /*1350*/  CS2R R88, SRZ ;  /* 0x0000000000587805 */ /* 0x000fe2000001ff00 */
[----:B------:R-:W-:Y:S01]  /*1360*/  USEL UR41, UR7, UR9, UP0 ;  /* 0x0000000907297287 */ /* 0x000fe20008000000 */
[----:B------:R-:W-:Y:S01]  /*1370*/  IMAD.MOV.U32 R201, RZ, RZ, RZ ;  /* 0x000000ffffc97224 */ /* 0x000fe200078e00ff */
[----:B------:R-:W-:-:S02]  /*1380*/  CS2R R84, SRZ ;  /* 0x0000000000547805 */ /* 0x000fc4000001ff00 */
[----:B------:R-:W-:Y:S01]  /*1390*/  CS2R R80, SRZ ;  /* 0x0000000000507805 */ /* 0x000fe2000001ff00 */
[----:B------:R-:W-:Y:S01]  /*13a0*/  UISETP.GE.AND UP0, UPT, UR41, 0x1, UPT ;  /* 0x000000012900788c */ /* 0x000fe2000bf06270 */
[----:B------:R-:W-:Y:S02]  /*13b0*/  CS2R R198, SRZ ;  /* 0x0000000000c67805 */ /* 0x000fe4000001ff00 */
[----:B------:R-:W-:Y:S02]  /*13c0*/  CS2R R76, SRZ ;  /* 0x00000000004c7805 */ /* 0x000fe4000001ff00 */
[----:B------:R-:W-:Y:S02]  /*13d0*/  CS2R R72, SRZ ;  /* 0x0000000000487805 */ /* 0x000fe4000001ff00 */
[----:B------:R-:W-:Y:S01]  /*13e0*/  CS2R R68, SRZ ;  /* 0x0000000000447805 */ /* 0x000fe2000001ff00 */
[----:B------:R-:W-:Y:S01]  /*13f0*/  @UP1 ULDC UR10, c[0x0][0xc4c] ;  /* 0x00031300000a1ab9 */ /* 0x000fe20000000800 */
[----:B------:R-:W-:Y:S01]  /*1400*/  PLOP3.LUT P1, PT, PT, PT, UP0, 0x80, 0x0 ;  /* 0x000000000000781c */ /* 0x000fe20003f2f008 */
[----:B------:R-:W-:Y:S01]  /*1410*/  UIMAD.WIDE.U32 UR4, UR11, UR10, URZ ;  /* 0x0000000a0b0472a5 */ /* 0x000fe2000f8e003f */
[----:B------:R-:W-:Y:S01]  /*1420*/  CS2R R64, SRZ ;  /* 0x0000000000407805 */ /* 0x000fe2000001ff00 */
[----:B------:R-:W-:Y:S01]  /*1430*/  @UP1 ULDC UR6, c[0x0][0xc50] ;  /* 0x0003140000061ab9 */ /* 0x000fe20000000800 */
[----:B------:R-:W-:Y:S01]  /*1440*/  CS2R R196, SRZ ;  /* 0x0000000000c47805 */ /* 0x000fe2000001ff00 */
[----:B------:R-:W-:Y:S01]  /*1450*/  @UP1 USHF.R.U32.HI UR42, URZ, UR6, UR5 ;  /* 0x000000063f2a1299 */ /* 0x000fe20008011605 */
[----:B------:R-:W-:-:S02]  /*1460*/  CS2R R60, SRZ ;  /* 0x00000000003c7805 */ /* 0x000fc4000001ff00 */
[----:B------:R-:W-:Y:S02]  /*1470*/  CS2R R56, SRZ ;  /* 0x0000000000387805 */ /* 0x000fe4000001ff00 */
[----:B------:R-:W-:Y:S01]  /*1480*/  CS2R R52, SRZ ;  /* 0x0000000000347805 */ /* 0x000fe2000001ff00 */
[----:B------:R-:W-:Y:S01]  /*1490*/  UIADD3 UR4, -UR42, URZ, URZ ;  /* 0x0000003f2a047290 */ /* 0x000fe2000fffe13f */
        /* <DEDUP_REMOVED lines=64> */
.L_x_13227:
        /* <DEDUP_REMOVED lines=13> */
.L_x_13378:
[----:B0-----:R-:W-:Y:S01]  /*1970*/  IMAD.U32 R0, RZ, RZ, UR45 ;  /* 0x0000002dff007e24 */ /* 0x001fe2000f8e00ff */
[----:B------:R-:W-:Y:S05]  /*1980*/  WARPSYNC.ALL ;  /* 0x0000000000007948 */ /* 0x000fea0003800000 */
[----:B------:R0:W-:Y:S01]  /*1990*/  BAR.SYNC.DEFER_BLOCKING R8, 0x100 ;  /* 0x000400080000751d */ /* 0x0001e20000010000 */
[----:B------:R-:W-:-:S13]  /*19a0*/  ISETP.NE.AND P0, PT, R0, 0x3, PT ;  /* 0x000000030000780c */ /* 0x000fda0003f05270 */
[----:B0-----:R-:W-:Y:S05]  /*19b0*/  @!P0 BRA `(.L_x_13229) ;  /* 0x0000000000048947 */ /* 0x001fea0003800000 */
[----:B------:R-:W-:Y:S01]  /*19c0*/  BPT.TRAP 0x1 ;  /* 0x000000040000795c */ /* 0x000fe20000300000 */
.L_x_13229:
[----:B------:R-:W-:Y:S02]  /*19d0*/  IMAD.U32 R11, RZ, RZ, UR37 ;  /* 0x00000025ff0b7e24 */ /* 0x000fe4000f8e00ff */
[----:B------:R-:W-:-:S03]  /*19e0*/  IMAD.U32 R6, RZ, RZ, UR36 ;  /* 0x00000024ff067e24 */ /* 0x000fc6000f8e00ff */
[----:B------:R-:W-:Y:S01]  /*19f0*/  SHF.L.U32 R11, R11, 0x1f, RZ ;  /* 0x0000001f0b0b7819 */ /* 0x000fe200000006ff */
[----:B------:R-:W-:-:S04]  /*1a00*/  IMAD R6, R6, 0x8, R7 ;  /* 0x0000000806067824 */ /* 0x000fc800078e0207 */
[----:B------:R0:W1:Y:S01]  /*1a10*/  SYNCS.PHASECHK.TRANS64.TRYWAIT P1, [R6+URZ+0x22830], R11 ;  /* 0x0228300b060075a7 */ /* 0x000062000802017f */
[----:B------:R-:W-:Y:S05]  /*1a20*/  @!P0 BRA `(.L_x_13230) ;  /* 0x0000000000048947 */ /* 0x000fea0003800000 */
[----:B------:R-:W-:Y:S01]  /*1a30*/  BPT.TRAP 0x1 ;  /* 0x000000040000795c */ /* 0x000fe20000300000 */
.L_x_13230:
[----:B-1----:R-:W-:Y:S05]  /*1a40*/  @P1 BRA `(.L_x_13231) ;  /* 0x0000000000081947 */ /* 0x002fea0003800000 */
[----:B------:R-:W1:Y:S02]  /*1a50*/  SYNCS.PHASECHK.TRANS64.TRYWAIT P1, [R6+URZ+0x22830], R11 ;  /* 0x0228300b060075a7 */ /* 0x000e64000802017f */
[----:B-1----:R-:W-:Y:S05]  /*1a60*/  @!P1 BRA `(.L_x_13232) ;  /* 0x000000d800809947 */ /* 0x002fea0003800000 */
.L_x_13231:
        /* <DEDUP_REMOVED lines=10> */
[----:B------:R-:W-:Y:S01]  /*1b10*/  VIADD R0, R16, UR44 ;  /* 0x0000002c10007c36 */ /* 0x000fe20008000000 */
        /* <DEDUP_REMOVED lines=13> */
[----:B------:R-:W-:-:S03]  /*1bf0*/  UIADD3 UR18, UR6, 0x6, URZ ;  /* 0x0000000606127890 */ /* 0x000fc6000fffe03f */
        /* <DEDUP_REMOVED lines=9> */
[----:B------:R-:W3:Y:S04]  /*1c90*/  SHFL.IDX PT, R5, R0, 0x1, 0x1c1f ;  /* 0x003c1f0000057f89 */ /* 0x000ee800000e0000 */
[----:B------:R-:W4:Y:S01]  /*1ca0*/  SHFL.IDX PT, R0, R0, RZ, 0x1c1f ;  /* 0x001c1fff00007589 */ /* 0x000f2200000e0000 */
[----:B------:R-:W-:-:S02]  /*1cb0*/  WARPGROUP.DEPBAR.LE gsb0, 0x0 ;  /* 0x00008000000079c5 */ /* 0x000fc40000010000 */
[----:B------:R-:W-:-:S06]  /*1cc0*/  WARPGROUP.ARRIVE ;  /* 0x00000000000079c5 */ /* 0x000fcc0000000000 */
[----:B------:R-:W-:Y:S01]  /*1cd0*/  HGMMA.64x96x16.F32 R24, gdesc[UR8], R24, gsb0 ;  /* 0x01600000081879f0 */ /* 0x000fe20008000818 */
[----:B------:R-:W-:Y:S02]  /*1ce0*/  ULDC UR10, c[0x0][0x988] ;  /* 0x00026200000a7ab9 */ /* 0x000fe40000000800 */
[----:B------:R-:W-:Y:S02]  /*1cf0*/  WARPGROUP.DEPBAR.LE gsb0, 0x0 ;  /* 0x00008000000079c5 */ /* 0x000fe40000010000 */
[----:B------:R-:W-:-:S06]  /*1d00*/  WARPGROUP.ARRIVE ;  /* 0x00000000000079c5 */ /* 0x000fcc0000000000 */
[----:B------:R-:W-:Y:S01]  /*1d10*/  HGMMA.64x96x16.F32 R24, gdesc[UR12], R24, gsb0 ;  /* 0x016000000c1879f0 */ /* 0x000fe20008000818 */
[----:B------:R-:W-:Y:S01]  /*1d20*/  ULDC UR14, c[0x0][0x2f0] ;  /* 0x0000bc00000e7ab9 */ /* 0x000fe20000000800 */
[----:B------:R-:W-:Y:S01]  /*1d30*/  ULDC UR15, c[0x0][0x288] ;  /* 0x0000a200000f7ab9 */ /* 0x000fe20000000800 */
[----:B------:R-:W-:-:S06]  /*1d40*/  UIMAD UR6, UR43, UR14, UR6 ;  /* 0x0000000e2b0672a4 */ /* 0x000fcc000f8e0206 */
[----:B------:R-:W-:-:S04]  /*1d50*/  IMAD.U32 R4, RZ, RZ, UR6 ;  /* 0x00000006ff047e24 */ /* 0x000fc8000f8e00ff */
[----:B------:R-:W-:Y:S02]  /*1d60*/  IMAD R3, R17, -0x2, R4 ;  /* 0xfffffffe11037824 */ /* 0x000fe400078e0204 */
[----:B------:R-:W-:-:S05]  /*1d70*/  IMAD.U32 R4, RZ, RZ, UR15 ;  /* 0x0000000fff047e24 */ /* 0x000fca000f8e00ff */
[----:B------:R-:W-:-:S04]  /*1d80*/  IADD3 R4, R3, 0x1, -R4 ;  /* 0x0000000103047810 */ /* 0x000fc80007ffe804 */
[-CC-:B---3--:R-:W-:Y:S02]  /*1d90*/  VIADDMNMX R5, R5, R4.reuse, R3.reuse, PT ;  /* 0x0000000405057246 */ /* 0x188fe40003800103 */
[----:B----4-:R-:W-:Y:S02]  /*1da0*/  VIADDMNMX R3, R0, R4, R3, PT ;  /* 0x0000000400037246 */ /* 0x010fe40003800103 */
[C---:B------:R-:W-:Y:S02]  /*1db0*/  ISETP.GT.AND P2, PT, R5.reuse, RZ, PT ;  /* 0x000000ff0500720c */ /* 0x040fe40003f44270 */
[C---:B------:R-:W-:Y:S02]  /*1dc0*/  ISETP.GT.AND P3, PT, R5.reuse, 0x1, PT ;  /* 0x000000010500780c */ /* 0x040fe40003f64270 */
[----:B------:R-:W-:Y:S02]  /*1dd0*/  ISETP.GT.AND P4, PT, R5, 0x8, PT ;  /* 0x000000080500780c */ /* 0x000fe40003f84270 */
[----:B------:R-:W-:Y:S01]  /*1de0*/  ISETP.GT.AND P5, PT, R3, 0x8, PT ;  /* 0x000000080300780c */ /* 0x000fe20003fa4270 */
[----:B------:R-:W-:-:S02]  /*1df0*/  WARPGROUP.DEPBAR.LE gsb0, 0x0 ;  /* 0x00008000000079c5 */ /* 0x000fc40000010000 */
[----:B------:R-:W-:-:S06]  /*1e00*/  WARPGROUP.ARRIVE ;  /* 0x00000000000079c5 */ /* 0x000fcc0000000000 */
[----:B------:R-:W-:Y:S03]  /*1e10*/  HGMMA.64x96x16.F32 R24, gdesc[UR16], R24, gsb0 ;  /* 0x01600000101879f0 */ /* 0x000fe60008000818 */
        /* <DEDUP_REMOVED lines=71> */
[----:B------:R-:W-:Y:S01]  /*2290*/  FSEL R24, R24, -INF , P3 ;  /* 0xff80000018187808 */ /* 0x000fe20001800000 */
[----:B------:R-:W3:Y:S01]  /*22a0*/  SHFL.BFLY PT, R5, R10, 0x2, 0x1f ;  /* 0x0c401f000a057f89 */ /* 0x000ee200000e0000 */
[----:B------:R-:W-:Y:S02]  /*22b0*/  FSEL R25, R25, -INF , P4 ;  /* 0xff80000019197808 */ /* 0x000fe40002000000 */
[C---:B------:R-:W-:Y:S02]  /*22c0*/  ISETP.GT.AND P2, PT, R3.reuse, 0x9, PT ;  /* 0x000000090300780c */ /* 0x040fe40003f44270 */
[----:B------:R-:W-:Y:S02]  /*22d0*/  FSEL R28, R28, -INF , P5 ;  /* 0xff8000001c1c7808 */ /* 0x000fe40002800000 */
[----:B------:R-:W-:Y:S02]  /*22e0*/  ISETP.GT.AND P3, PT, R3, 0x10, PT ;  /* 0x000000100300780c */ /* 0x000fe40003f64270 */
[----:B------:R-:W-:-:S02]  /*22f0*/  FSEL R29, R29, -INF , P2 ;  /* 0xff8000001d1d7808 */ /* 0x000fc40001000000 */
[C---:B------:R-:W-:Y:S02]  /*2300*/  ISETP.GT.AND P2, PT, R3.reuse, 0x11, PT ;  /* 0x000000110300780c */ /* 0x040fe40003f44270 */
[----:B------:R-:W-:Y:S02]  /*2310*/  FSEL R32, R32, -INF , P3 ;  /* 0xff80000020207808 */ /* 0x000fe40001800000 */
[----:B------:R-:W-:Y:S02]  /*2320*/  ISETP.GT.AND P3, PT, R3, 0x18, PT ;  /* 0x000000180300780c */ /* 0x000fe40003f64270 */
[----:B------:R-:W-:Y:S02]  /*2330*/  FSEL R33, R33, -INF , P2 ;  /* 0xff80000021217808 */ /* 0x000fe40001000000 */
[----:B------:R-:W-:Y:S02]  /*2340*/  ISETP.GT.AND P2, PT, R3, 0x19, PT ;  /* 0x000000190300780c */ /* 0x000fe40003f44270 */
[----:B------:R-:W-:-:S02]  /*2350*/  FSEL R36, R36, -INF , P3 ;  /* 0xff80000024247808 */ /* 0x000fc40001800000 */
[----:B------:R-:W-:Y:S02]  /*2360*/  ISETP.GT.AND P3, PT, R3, 0x20, PT ;  /* 0x000000200300780c */ /* 0x000fe40003f64270 */
[----:B---3--:R-:W-:Y:S02]  /*2370*/  FMNMX.FTZ R5, R10, R5, !PT ;  /* 0x000000050a057209 */ /* 0x008fe40007810000 */
[----:B------:R-:W-:Y:S02]  /*2380*/  FSEL R37, R37, -INF , P2 ;  /* 0xff80000025257808 */ /* 0x000fe40001000000 */
[C---:B------:R-:W-:Y:S01]  /*2390*/  ISETP.GT.AND P2, PT, R3.reuse, 0x21, PT ;  /* 0x000000210300780c */ /* 0x040fe20003f44270 */
[----:B------:R-:W3:Y:S01]  /*23a0*/  SHFL.BFLY PT, R12, R5, 0x1, 0x1f ;  /* 0x0c201f00050c7f89 */ /* 0x000ee200000e0000 */
        /* <DEDUP_REMOVED lines=11> */
[----:B------:R-:W-:Y:S02]  /*2460*/  ISETP.GT.AND P2, PT, R3, 0x39, PT ;  /* 0x000000390300780c */ /* 0x000fe40003f44270 */
[----:B---3--:R-:W-:Y:S02]  /*2470*/  FMNMX.FTZ R0, R5, R12, !PT ;  /* 0x0000000c05007209 */ /* 0x008fe40007810000 */
[----:B------:R-:W-:-:S02]  /*2480*/  FMNMX.FTZ R5, R24, R25, !PT ;  /* 0x0000001918057209 */ /* 0x000fc40007810000 */
[C---:B------:R-:W-:Y:S01]  /*2490*/  FSETP.NEU.FTZ.AND P4, PT, R0.reuse, -INF , PT ;  /* 0xff8000000000780b */ /* 0x040fe20003f9d000 */
[----:B------:R-:W-:Y:S01]  /*24a0*/  FMUL.FTZ R4, R0, UR10 ;  /* 0x0000000a00047c20 */ /* 0x000fe20008410000 */
[----:B------:R-:W-:Y:S02]  /*24b0*/  FSEL R52, R52, -INF , P3 ;  /* 0xff80000034347808 */ /* 0x000fe40001800000 */
[----:B------:R-:W-:Y:S02]  /*24c0*/  ISETP.GT.AND P3, PT, R3, 0x40, PT ;  /* 0x000000400300780c */ /* 0x000fe40003f64270 */
[----:B------:R-:W-:Y:S02]  /*24d0*/  FSEL R9, R4, RZ, P4 ;  /* 0x000000ff04097208 */ /* 0x000fe40002000000 */
[----:B------:R-:W-:Y:S02]  /*24e0*/  FMNMX.FTZ R4, R28, R5, !PT ;  /* 0x000000051c047209 */ /* 0x000fe40007810000 */
[----:B------:R-:W-:Y:S01]  /*24f0*/  FSEL R53, R53, -INF , P2 ;  /* 0xff80000035357808 */ /* 0x000fe20001000000 */
[--C-:B------:R-:W-:Y:S01]  /*2500*/  FFMA.FTZ R153, R26, UR10, -R9.reuse ;  /* 0x0000000a1a997c23 */ /* 0x100fe20008010809 */
[----:B------:R-:W-:Y:S01]  /*2510*/  FMNMX.FTZ R5, R29, R4, !PT ;  /* 0x000000041d057209 */ /* 0x000fe20007810000 */
[--C-:B------:R-:W-:Y:S01]  /*2520*/  FFMA.FTZ R27, R27, UR10, -R9.reuse ;  /* 0x0000000a1b1b7c23 */ /* 0x100fe20008010809 */
[----:B------:R-:W-:Y:S01]  /*2530*/  ISETP.GT.AND P2, PT, R3, 0x41, PT ;  /* 0x000000410300780c */ /* 0x000fe20003f44270 */
[--C-:B------:R-:W-:Y:S01]  /*2540*/  FFMA.FTZ R30, R30, UR10, -R9.reuse ;  /* 0x0000000a1e1e7c23 */ /* 0x100fe20008010809 */
[----:B------:R-:W-:Y:S01]  /*2550*/  FMNMX.FTZ R4, R32, R5, !PT ;  /* 0x0000000520047209 */ /* 0x000fe20007810000 */
[----:B------:R-:W-:Y:S01]  /*2560*/  MUFU.EX2 R153, R153 ;  /* 0x0000009900997308 */ /* 0x000fe20000000800 */
        /* <DEDUP_REMOVED lines=23> */
[----:B------:R-:W3:Y:S01]  /*26e0*/  MUFU.EX2 R31, R31 ;  /* 0x0000001f001f7308 */ /* 0x000ee20000000800 */
[----:B------:R-:W-:Y:S01]  /*26f0*/  FSEL R61, R61, -INF , P2 ;  /* 0xff8000003d3d7808 */ /* 0x000fe20001000000 */
[--C-:B------:R-:W-:Y:S01]  /*2700*/  FFMA.FTZ R50, R50, UR10, -R9.reuse ;  /* 0x0000000a32327c23 */ /* 0x100fe20008010809 */
[----:B------:R-:W-:Y:S01]  /*2710*/  FMNMX.FTZ R5, R45, R4, !PT ;  /* 0x000000042d057209 */ /* 0x000fe20007810000 */
[--C-:B------:R-:W-:Y:S01]  /*2720*/  FFMA.FTZ R51, R51, UR10, -R9.reuse ;  /* 0x0000000a33337c23 */ /* 0x100fe20008010809 */
[----:B------:R-:W-:Y:S01]  /*2730*/  ISETP.GT.AND P2, PT, R3, 0x51, PT ;  /* 0x000000510300780c */ /* 0x000fe20003f44270 */
[--C-:B------:R-:W-:Y:S01]  /*2740*/  FFMA.FTZ R54, R54, UR10, -R9.reuse ;  /* 0x0000000a36367c23 */ /* 0x100fe20008010809 */
[----:B------:R-:W-:Y:S01]  /*2750*/  FMNMX.FTZ R4, R48, R5, !PT ;  /* 0x0000000530047209 */ /* 0x000fe20007810000 */
[--C-:B------:R-:W-:Y:S01]  /*2760*/  FFMA.FTZ R55, R55, UR10, -R9.reuse ;  /* 0x0000000a37377c23 */ /* 0x100fe20008010809 */
        /* <DEDUP_REMOVED lines=17> */
[----:B------:R-:W-:Y:S01]  /*2880*/  FFMA.FTZ R9, R71, UR10, -R9 ;  /* 0x0000000a47097c23 */ /* 0x000fe20008010809 */
[----:B------:R-:W-:-:S02]  /*2890*/  FMNMX.FTZ R5, R57, R4, !PT ;  /* 0x0000000439057209 */ /* 0x000fc40007810000 */
[----:B------:R-:W-:Y:S02]  /*28a0*/  FSEL R69, R69, -INF , P2 ;  /* 0xff80000045457808 */ /* 0x000fe40001000000 */
[----:B------:R-:W-:Y:S01]  /*28b0*/  FMNMX.FTZ R4, R60, R5, !PT ;  /* 0x000000053c047209 */ /* 0x000fe20007810000 */
[----:B------:R-:W4:Y:S01]  /*28c0*/  MUFU.EX2 R35, R35 ;  /* 0x0000002300237308 */ /* 0x000f220000000800 */
[----:B---3--:R-:W-:Y:S02]  /*28d0*/  F2FP.F16.F32.PACK_AB R155, R31, R30 ;  /* 0x0000001e1f9b723e */ /* 0x008fe400000000ff */
[----:B------:R-:W-:-:S04]  /*28e0*/  FMNMX.FTZ R5, R61, R4, !PT ;  /* 0x000000043d057209 */ /* 0x000fc80007810000 */
[----:B------:R-:W-:Y:S01]  /*28f0*/  FMNMX.FTZ R4, R64, R5, !PT ;  /* 0x0000000540047209 */ /* 0x000fe20007810000 */
[----:B------:R3:W-:Y:S03]  /*2900*/  MUFU.EX2 R175, R9 ;  /* 0x0000000900af7308 */ /* 0x0007e60000000800 */
[----:B------:R-:W-:-:S04]  /*2910*/  FMNMX.FTZ R3, R65, R4, !PT ;  /* 0x0000000441037209 */ /* 0x000fc80007810000 */
[----:B------:R-:W-:Y:S01]  /*2920*/  FMNMX.FTZ R4, R68, R3, !PT ;  /* 0x0000000344047209 */ /* 0x000fe20007810000 */
[----:B------:R-:W-:Y:S01]  /*2930*/  MUFU.EX2 R38, R38 ;  /* 0x0000002600267308 */ /* 0x000fe20000000800 */
[----:B---3--:R-:W-:Y:S01]  /*2940*/  FADD.FTZ R9, R153, R10 ;  /* 0x0000000a99097221 */ /* 0x008fe20000010000 */
[----:B------:R-:W-:Y:S02]  /*2950*/  F2FP.F16.F32.PACK_AB R153, R10, R153 ;  /* 0x000000990a99723e */ /* 0x000fe400000000ff */
[----:B------:R-:W-:Y:S02]  /*2960*/  FMNMX.FTZ R4, R69, R4, !PT ;  /* 0x0000000445047209 */ /* 0x000fe40007810000 */
[----:B----4-:R-:W-:Y:S02]  /*2970*/  F2FP.F16.F32.PACK_AB R157, R35, R34 ;  /* 0x00000022239d723e */ /* 0x010fe400000000ff */
[----:B------:R-:W3:Y:S01]  /*2980*/  MUFU.EX2 R39, R39 ;  /* 0x0000002700277308 */ /* 0x000ee20000000800 */
[----:B------:R-:W4:Y:S07]  /*2990*/  SHFL.BFLY PT, R3, R4, 0x2, 0x1f ;  /* 0x0c401f0004037f89 */ /* 0x000f2e00000e0000 */
[----:B------:R-:W-:Y:S08]  /*29a0*/  MUFU.EX2 R42, R42 ;  /* 0x0000002a002a7308 */ /* 0x000ff00000000800 */
[----:B------:R-:W5:Y:S01]  /*29b0*/  MUFU.EX2 R43, R43 ;  /* 0x0000002b002b7308 */ /* 0x000f620000000800 */
[----:B---3--:R-:W-:-:S07]  /*29c0*/  F2FP.F16.F32.PACK_AB R159, R39, R38 ;  /* 0x00000026279f723e */ /* 0x008fce00000000ff */
[----:B------:R-:W-:Y:S01]  /*29d0*/  MUFU.EX2 R46, R46 ;  /* 0x0000002e002e7308 */ /* 0x000fe20000000800 */
[----:B----4-:R-:W-:-:S05]  /*29e0*/  FMNMX.FTZ R5, R4, R3, !PT ;  /* 0x0000000304057209 */ /* 0x010fca0007810000 */
[----:B------:R-:W3:Y:S02]  /*29f0*/  SHFL.BFLY PT, R4, R5, 0x1, 0x1f ;  /* 0x0c201f0005047f89 */ /* 0x000ee400000e0000 */
[----:B------:R-:W4:Y:S01]  /*2a00*/  MUFU.EX2 R47, R47 ;  /* 0x0000002f002f7308 */ /* 0x000f220000000800 */
[----:B-----5:R-:W-:-:S07]  /*2a10*/  F2FP.F16.F32.PACK_AB R161, R43, R42 ;  /* 0x0000002a2ba1723e */ /* 0x020fce00000000ff */
[----:B------:R-:W-:Y:S08]  /*2a20*/  MUFU.EX2 R50, R50 ;  /* 0x0000003200327308 */ /* 0x000ff00000000800 */
[----:B------:R-:W-:Y:S01]  /*2a30*/  MUFU.EX2 R51, R51 ;  /* 0x0000003300337308 */ /* 0x000fe20000000800 */
[----:B----4-:R-:W-:Y:S02]  /*2a40*/  F2FP.F16.F32.PACK_AB R163, R47, R46 ;  /* 0x0000002e2fa3723e */ /* 0x010fe400000000ff */
[----:B---3--:R-:W-:-:S05]  /*2a50*/  FMNMX.FTZ R3, R5, R4, !PT ;  /* 0x0000000405037209 */ /* 0x008fca0007810000 */
[----:B------:R-:W-:Y:S01]  /*2a60*/  MUFU.EX2 R54, R54 ;  /* 0x0000003600367308 */ /* 0x000fe20000000800 */
[C---:B------:R-:W-:Y:S01]  /*2a70*/  FSETP.NEU.FTZ.AND P2, PT, R3.reuse, -INF , PT ;  /* 0xff8000000300780b */ /* 0x040fe20003f5d000 */
[----:B------:R-:W-:-:S05]  /*2a80*/  FMUL.FTZ R4, R3, UR10 ;  /* 0x0000000a03047c20 */ /* 0x000fca0008410000 */
[----:B------:R-:W-:Y:S01]  /*2a90*/  FSEL R5, R4, RZ, P2 ;  /* 0x000000ff04057208 */ /* 0x000fe20001000000 */
[----:B------:R-:W-:Y:S01]  /*2aa0*/  FADD.FTZ R4, R30, R9 ;  /* 0x000000091e047221 */ /* 0x000fe20000010000 */
[----:B--2---:R-:W-:Y:S01]  /*2ab0*/  LOP3.LUT P2, RZ, R14, 0x7f, RZ, 0xc0, !PT ;  /* 0x0000007f0eff7812 */ /* 0x004fe2000784c0ff */
[----:B------:R-:W-:Y:S01]  /*2ac0*/  MUFU.EX2 R55, R55 ;  /* 0x0000003700377308 */ /* 0x000fe20000000800 */
[----:B------:R-:W-:Y:S01]  /*2ad0*/  SHF.R.U32.HI R14, RZ, 0x7, R14 ;  /* 0x00000007ff0e7819 */ /* 0x000fe2000001160e */
        /* <DEDUP_REMOVED lines=32> */
[--C-:B------:R-:W-:Y:S01]  /*2ce0*/  FFMA.FTZ R68, R68, UR10, -R5.reuse ;  /* 0x0000000a44447c23 */ /* 0x100fe20008010805 */
[----:B------:R-:W-:Y:S01]  /*2cf0*/  FFMA.FTZ R5, R69, UR10, -R5 ;  /* 0x0000000a45057c23 */ /* 0x000fe20008010805 */
[----:B------:R-:W-:-:S02]  /*2d00*/  F2FP.F16.F32.PACK_AB R165, R51, R50 ;  /* 0x0000003233a5723e */ /* 0x000fc400000000ff */
[----:B------:R-:W-:Y:S02]  /*2d10*/  F2FP.F16.F32.PACK_AB R167, R55, R54 ;  /* 0x0000003637a7723e */ /* 0x000fe400000000ff */
[----:B------:R-:W2:Y:S01]  /*2d20*/  MUFU.EX2 R32, R32 ;  /* 0x0000002000207308 */ /* 0x000ea20000000800 */
[----:B---3--:R-:W-:Y:S01]  /*2d30*/  FADD.FTZ R4, R28, R9 ;  /* 0x000000091c047221 */ /* 0x008fe20000010000 */
[----:B------:R-:W-:Y:S01]  /*2d40*/  IADD3 R9, -R14, 0xb, RZ ;  /* 0x0000000b0e097810 */ /* 0x000fe20007ffe1ff */
[----:B------:R-:W-:Y:S01]  /*2d50*/  FADD.FTZ R14, R42, R15 ;  /* 0x0000000f2a0e7221 */ /* 0x000fe20000010000 */
[----:B------:R-:W-:-:S03]  /*2d60*/  F2FP.F16.F32.PACK_AB R152, R25, R24 ;  /* 0x000000181998723e */ /* 0x000fc600000000ff */
[----:B------:R-:W-:Y:S01]  /*2d70*/  FADD.FTZ R15, R43, R14 ;  /* 0x0000000e2b0f7221 */ /* 0x000fe20000010000 */
[----:B------:R-:W3:Y:S01]  /*2d80*/  MUFU.EX2 R33, R33 ;  /* 0x0000002100217308 */ /* 0x000ee20000000800 */
[C---:B----4-:R-:W-:Y:S01]  /*2d90*/  FADD.FTZ R13, R29.reuse, R4 ;  /* 0x000000041d0d7221 */ /* 0x050fe20000010000 */
[----:B------:R-:W-:Y:S02]  /*2da0*/  @!P2 VIADD R4, R6, 0x22840 ;  /* 0x000228400604a836 */ /* 0x000fe40000000000 */
[----:B------:R-:W-:Y:S01]  /*2db0*/  FADD.FTZ R14, R46, R15 ;  /* 0x0000000f2e0e7221 */ /* 0x000fe20000010000 */
[----:B------:R-:W-:Y:S02]  /*2dc0*/  F2FP.F16.F32.PACK_AB R154, R29, R28 ;  /* 0x0000001c1d9a723e */ /* 0x000fe400000000ff */
[----:B------:R-:W-:Y:S01]  /*2dd0*/  @!P2 PRMT R4, RZ, 0x654, R4 ;  /* 0x00000654ff04a816 */ /* 0x000fe20000000004 */
[----:B------:R-:W4:Y:S01]  /*2de0*/  MUFU.EX2 R36, R36 ;  /* 0x0000002400247308 */ /* 0x000f220000000800 */
[----:B--2---:R-:W-:Y:S01]  /*2df0*/  FADD.FTZ R12, R32, R13 ;  /* 0x0000000d200c7221 */ /* 0x004fe20000010000 */
[----:B------:R2:W-:Y:S06]  /*2e00*/  BAR.ARV R9, 0x100 ;  /* 0x000400090000751d */ /* 0x0005ec0000002000 */
[----:B------:R-:W5:Y:S01]  /*2e10*/  MUFU.EX2 R37, R37 ;  /* 0x0000002500257308 */ /* 0x000f620000000800 */
[----:B---3--:R-:W-:Y:S01]  /*2e20*/  FADD.FTZ R13, R33, R12 ;  /* 0x0000000c210d7221 */ /* 0x008fe20000010000 */
[----:B------:R-:W-:Y:S01]  /*2e30*/  FADD.FTZ R15, R47, R14 ;  /* 0x0000000e2f0f7221 */ /* 0x000fe20000010000 */
[----:B------:R3:W-:Y:S01]  /*2e40*/  @!P2 SYNCS.ARRIVE.TRANS64.RED.A1T0 RZ, [R4+URZ], RZ ;  /* 0x000000ff04ffa9a7 */ /* 0x0007e2000810043f */
[----:B------:R-:W-:-:S04]  /*2e50*/  F2FP.F16.F32.PACK_AB R156, R33, R32 ;  /* 0x00000020219c723e */ /* 0x000fc800000000ff */
        /* <DEDUP_REMOVED lines=32> */
[----:B---3--:R-:W-:-:S07]  /*3060*/  FADD.FTZ R10, R62, R15 ;  /* 0x0000000f3e0a7221 */ /* 0x008fce0000010000 */
[----:B------:R-:W3:Y:S01]  /*3070*/  MUFU.EX2 R56, R56 ;  /* 0x0000003800387308 */ /* 0x000ee20000000800 */
[C---:B----4-:R-:W-:Y:S01]  /*3080*/  FADD.FTZ R13, R53.reuse, R4 ;  /* 0x00000004350d7221 */ /* 0x050fe20000010000 */
[----:B------:R-:W-:-:S06]  /*3090*/  F2FP.F16.F32.PACK_AB R166, R53, R52 ;  /* 0x0000003435a6723e */ /* 0x000fcc00000000ff */
[----:B------:R-:W4:Y:S01]  /*30a0*/  MUFU.EX2 R66, R66 ;  /* 0x0000004200427308 */ /* 0x000f220000000800 */
[C---:B-----5:R-:W-:Y:S01]  /*30b0*/  FADD.FTZ R15, R63.reuse, R10 ;  /* 0x0000000a3f0f7221 */ /* 0x060fe20000010000 */
[----:B------:R-:W-:-:S06]  /*30c0*/  F2FP.F16.F32.PACK_AB R171, R63, R62 ;  /* 0x0000003e3fab723e */ /* 0x000fcc00000000ff */
[----:B------:R-:W5:Y:S01]  /*30d0*/  MUFU.EX2 R57, R57 ;  /* 0x0000003900397308 */ /* 0x000f620000000800 */
[----:B---3--:R-:W-:-:S07]  /*30e0*/  FADD.FTZ R4, R56, R13 ;  /* 0x0000000d38047221 */ /* 0x008fce0000010000 */
        /* <DEDUP_REMOVED lines=13> */
[----:B---3--:R-:W-:Y:S01]  /*31c0*/  FADD.FTZ R15, R61, R4 ;  /* 0x000000043d0f7221 */ /* 0x008fe20000010000 */
[C---:B------:R-:W-:Y:S01]  /*31d0*/  FADD.FTZ R4, R175.reuse, R10 ;  /* 0x0000000aaf047221 */ /* 0x040fe20000010000 */
[----:B------:R-:W-:Y:S02]  /*31e0*/  F2FP.F16.F32.PACK_AB R175, R175, R70 ;  /* 0x00000046afaf723e */ /* 0x000fe400000000ff */
[----:B------:R-:W-:-:S03]  /*31f0*/  F2FP.F16.F32.PACK_AB R170, R61, R60 ;  /* 0x0000003c3daa723e */ /* 0x000fc600000000ff */
[----:B------:R-:W3:Y:S01]  /*3200*/  MUFU.EX2 R68, R68 ;  /* 0x0000004400447308 */ /* 0x000ee20000000800 */
[----:B----4-:R-:W-:-:S07]  /*3210*/  FADD.FTZ R10, R64, R15 ;  /* 0x0000000f400a7221 */ /* 0x010fce0000010000 */
[----:B------:R-:W4:Y:S01]  /*3220*/  MUFU.EX2 R13, R5 ;  /* 0x00000005000d7308 */ /* 0x000f220000000800 */
[C---:B-----5:R-:W-:Y:S01]  /*3230*/  FADD.FTZ R15, R65.reuse, R10 ;  /* 0x0000000a410f7221 */ /* 0x060fe20000010000 */
[----:B------:R-:W-:-:S03]  /*3240*/  F2FP.F16.F32.PACK_AB R172, R65, R64 ;  /* 0x0000004041ac723e */ /* 0x000fc600000000ff */
[----:B---3--:R-:W-:-:S04]  /*3250*/  FADD.FTZ R10, R68, R15 ;  /* 0x0000000f440a7221 */ /* 0x008fc80000010000 */
[C---:B----4-:R-:W-:Y:S01]  /*3260*/  FADD.FTZ R5, R13.reuse, R10 ;  /* 0x0000000a0d057221 */ /* 0x050fe20000010000 */
[----:B------:R-:W-:Y:S01]  /*3270*/  F2FP.F16.F32.PACK_AB R174, R13, R68 ;  /* 0x000000440dae723e */ /* 0x000fe200000000ff */
[----:B--2---:R-:W-:Y:S06]  /*3280*/  @!P0 BRA `(.L_x_13233) ;  /* 0x0000000000048947 */ /* 0x004fec0003800000 */
[----:B------:R-:W-:Y:S01]  /*3290*/  BPT.TRAP 0x1 ;  /* 0x000000040000795c */ /* 0x000fe20000300000 */
.L_x_13233:
[----:B------:R2:W3:Y:S01]  /*32a0*/  SYNCS.PHASECHK.TRANS64.TRYWAIT P3, [R6+URZ+0x22850], R11 ;  /* 0x0228500b060075a7 */ /* 0x0004e2000806017f */
[----:B------:R-:W-:Y:S05]  /*32b0*/  @!P0 BRA `(.L_x_13234) ;  /* 0x0000000000048947 */ /* 0x000fea0003800000 */
[----:B------:R-:W-:Y:S01]  /*32c0*/  BPT.TRAP 0x1 ;  /* 0x000000040000795c */ /* 0x000fe20000300000 */
.L_x_13234:
[----:B---3--:R-:W-:Y:S05]  /*32d0*/  @P3 BRA `(.L_x_13235) ;  /* 0x0000000000083947 */ /* 0x008fea0003800000 */
[----:B------:R-:W3:Y:S02]  /*32e0*/  SYNCS.PHASECHK.TRANS64.TRYWAIT P3, [R6+URZ+0x22850], R11 ;  /* 0x0228500b060075a7 */ /* 0x000ee4000806017f */
[----:B---3--:R-:W-:Y:S05]  /*32f0*/  @!P3 BRA `(.L_x_13236) ;  /* 0x000000c00070b947 */ /* 0x008fea0003800000 */
.L_x_13235:
[----:B------:R-:W-:Y:S01]  /*3300*/  R2UR UR6, R7 ;  /* 0x00000000070672ca */ /* 0x000fe200000e0000 */
[----:B------:R4:W-:Y:S01]  /*3310*/  BAR.SYNC.DEFER_BLOCKING R8, 0x100 ;  /* 0x000400080000751d */ /* 0x0009e20000010000 */
[----:B------:R-:W-:Y:S01]  /*3320*/  UIMAD UR14, UR43, UR14, -UR15 ;  /* 0x0000000e2b0e72a4 */ /* 0x000fe2000f8e0a0f */
[----:B0123--:R-:W-:Y:S01]  /*3330*/  @!P2 VIADD R6, R6, 0x22860 ;  /* 0x000228600606a836 */ /* 0x00ffe20000000000 */
[----:B------:R-:W-:-:S03]  /*3340*/  UIADD3 UR23, UR41, -0x2, URZ ;  /* 0xfffffffe29177890 */ /* 0x000fc6000fffe03f */
[----:B------:R-:W-:Y:S01]  /*3350*/  UMOV UR7, 0x40000040 ;  /* 0x4000004000077882 */ /* 0x000fe20000000000 */
[----:B------:R-:W-:Y:S01]  /*3360*/  @UP0 ULDC UR18, c[0x0][0x450] ;  /* 0x0001140000120ab9 */ /* 0x000fe20000000800 */
[----:B------:R-:W-:-:S04]  /*3370*/  @!P2 PRMT R6, RZ, 0x654, R6 ;  /* 0x00000654ff06a816 */ /* 0x000fc80000000006 */
        /* <DEDUP_REMOVED lines=43> */
[----:B------:R-:W-:-:S04]  /*3630*/  UIMAD.WIDE UR6, UR6, 0x2aaaaaab, URZ ;  /* 0x2aaaaaab060678a5 */ /* 0x000fc8000f8e023f */
[----:B------:R-:W-:-:S04]  /*3640*/  USHF.R.U32.HI UR6, URZ, 0x1f, UR7 ;  /* 0x0000001f3f067899 */ /* 0x000fc80008011607 */
[----:B------:R-:W-:-:S04]  /*3650*/  ULEA.HI.SX32 UR6, UR7, UR6, 0x1c ;  /* 0x0000000607067291 */ /* 0x000fc8000f8fe23f */
[----:B------:R-:W-:-:S04]  /*3660*/  UISETP.LT.AND UP1, UPT, URZ, UR6, UPT ;  /* 0x000000063f00728c */ /* 0x000fc8000bf21270 */
[----:B------:R-:W-:-:S04]  /*3670*/  USEL UR22, URZ, UR6, !UP1 ;  /* 0x000000063f167287 */ /* 0x000fc8000c800000 */
[----:B------:R-:W-:-:S06]  /*3680*/  UISETP.GE.AND UP1, UPT, UR23, UR22, UPT ;  /* 0x000000161700728c */ /* 0x000fcc000bf26270 */
[----:B------:R-:W-:Y:S01]  /*3690*/  PLOP3.LUT P3, PT, PT, PT, UP1, 0x80, 0x0 ;  /* 0x000000000000781c */ /* 0x000fe20003f6f018 */
[----:B------:R-:W-:Y:S02]  /*36a0*/  WARPGROUP.DEPBAR.LE gsb0, 0x0 ;  /* 0x00008000000079c5 */ /* 0x000fe40000010000 */
[----:B------:R4:W-:Y:S10]  /*36b0*/  @!P2 SYNCS.ARRIVE.TRANS64.RED.A1T0 RZ, [R6+URZ], RZ ;  /* 0x000000ff06ffa9a7 */ /* 0x0009f4000810043f */
[----:B----4-:R-:W-:Y:S05]  /*36c0*/  @!P3 BRA `(.L_x_13237) ;  /* 0x000000240028b947 */ /* 0x010fea0003800000 */
[----:B------:R-:W-:Y:S01]  /*36d0*/  IMAD.MOV.U32 R7, RZ, RZ, R0 ;  /* 0x000000ffff077224 */ /* 0x000fe200078e0000 */
[----:B------:R-:W-:Y:S01]  /*36e0*/  ULDC UR25, c[0x0][0x288] ;  /* 0x0000a20000197ab9 */ /* 0x000fe20000000800 */
[----:B------:R-:W-:Y:S01]  /*36f0*/  IMAD.MOV.U32 R8, RZ, RZ, R3 ;  /* 0x000000ffff087224 */ /* 0x000fe200078e0003 */
[----:B------:R-:W-:-:S06]  /*3700*/  ULDC UR24, c[0x0][0x988] ;  /* 0x0002620000187ab9 */ /* 0x000fcc0000000800 */
.L_x_13246:
[----:B------:R-:W-:-:S04]  /*3710*/  UIADD3 UR36, UR36, 0x1, URZ ;  /* 0x0000000124247890 */ /* 0x000fc8000fffe03f */
[----:B------:R-:W-:-:S04]  /*3720*/  UISETP.NE.AND UP1, UPT, UR36, 0x2, UPT ;  /* 0x000000022400788c */ /* 0x000fc8000bf25270 */
[----:B------:R-:W-:Y:S02]  /*3730*/  USEL UR6, URZ, 0x1, UP1 ;  /* 0x000000013f067887 */ /* 0x000fe40008800000 */
[----:B------:R-:W-:Y:S02]  /*3740*/  USEL UR36, UR36, URZ, UP1 ;  /* 0x0000003f24247287 */ /* 0x000fe40008800000 */
[----:B------:R-:W-:Y:S01]  /*3750*/  ULOP3.LUT UR37, UR37, UR6, URZ, 0x3c, !UPT ;  /* 0x0000000625257292 */ /* 0x000fe2000f8e3c3f */
[----:B0-----:R-:W-:Y:S11]  /*3760*/  @!P0 BRA `(.L_x_13238) ;  /* 0x0000000000048947 */ /* 0x001ff60003800000 */
[----:B------:R-:W-:Y:S01]  /*3770*/  BPT.TRAP 0x1 ;  /* 0x000000040000795c */ /* 0x000fe20000300000 */
.L_x_13238:
        /* <DEDUP_REMOVED lines=9> */
.L_x_13239:
[----:B-1----:R-:W-:Y:S05]  /*3810*/  @P3 BRA `(.L_x_13240) ;  /* 0x0000000000083947 */ /* 0x002fea0003800000 */
[----:B------:R-:W1:Y:S02]  /*3820*/  SYNCS.PHASECHK.TRANS64.TRYWAIT P3, [UR26+0x22830], R6 ;  /* 0x02283006ff0075a7 */ /* 0x000e64000806015a */
[----:B-1----:R-:W-:Y:S05]  /*3830*/  @!P3 BRA `(.L_x_13241) ;  /* 0x000000bc0034b947 */ /* 0x002fea0003800000 */
.L_x_13240:
[----:B------:R-:W-:Y:S01]  /*3840*/  UIMAD UR6, UR36, 0x300, UR20 ;  /* 0x00000300240678a4 */ /* 0x000fe2000f8e0214 */
[----:B------:R-:W-:Y:S01]  /*3850*/  WARPGROUP.ARRIVE ;  /* 0x00000000000079c5 */ /* 0x000fe20000000000 */
[----:B------:R-:W-:Y:S01]  /*3860*/  UMOV UR7, 0x40000040 ;  /* 0x4000004000077882 */ /* 0x000fe20000000000 */
[----:B------:R-:W-:Y:S01]  /*3870*/  UMOV UR11, 0x40000040 ;  /* 0x40000040000b7882 */ /* 0x000fe20000000000 */
[----:B------:R-:W-:Y:S01]  /*3880*/  UIADD3 UR10, UR6, 0x2, URZ ;  /* 0x00000002060a7890 */ /* 0x000fe2000fffe03f */
[----:B------:R-:W-:Y:S01]  /*3890*/  VIADD R10, R16, UR44 ;  /* 0x0000002c100a7c36 */ /* 0x000fe20008000000 */
[----:B------:R-:W-:Y:S01]  /*38a0*/  UIADD3 UR14, UR6, 0x4, URZ ;  /* 0x00000004060e7890 */ /* 0x000fe2000fffe03f */
[----:B------:R-:W2:Y:S01]  /*38b0*/  LDC R12, c[0x0][0x2f0] ;  /* 0x0000bc00ff0c7b82 */ /* 0x000ea20000000800 */
[----:B------:R-:W-:Y:S01]  /*38c0*/  UMOV UR15, 0x40000040 ;  /* 0x40000040000f7882 */ /* 0x000fe20000000000 */
[----:B------:R-:W-:Y:S01]  /*38d0*/  HGMMA.64x96x16.F32 R152, gdesc[UR4], RZ, !UPT, gsb0 ;  /* 0x01600000049879f0 */ /* 0x000fe2000c0008ff */
[----:B------:R-:W-:Y:S01]  /*38e0*/  UIADD3 UR18, UR6, 0x6, URZ ;  /* 0x0000000606127890 */ /* 0x000fe2000fffe03f */
[----:B------:R-:W-:Y:S01]  /*38f0*/  IMAD.MOV.U32 R14, RZ, RZ, -0x2 ;  /* 0xfffffffeff0e7424 */ /* 0x000fe200078e00ff */
[----:B------:R-:W-:Y:S01]  /*3900*/  UMOV UR19, 0x40000040 ;  /* 0x4000004000137882 */ /* 0x000fe20000000000 */
[----:B------:R-:W-:Y:S01]  /*3910*/  @UP0 ULDC UR6, c[0x0][0x44c] ;  /* 0x0001130000060ab9 */ /* 0x000fe20000000800 */
[----:B------:R-:W3:Y:S01]  /*3920*/  S2R R202, SR_TID.X ;  /* 0x0000000000ca7919 */ /* 0x000ee20000002100 */
[----:B------:R-:W-:Y:S01]  /*3930*/  @P1 IMAD.HI.U32 R0, R10, UR6, RZ ;  /* 0x000000060a001c27 */ /* 0x000fe2000f8e00ff */
[----:B------:R-:W-:-:S04]  /*3940*/  @UP0 ULDC UR6, c[0x0][0x450] ;  /* 0x0001140000060ab9 */ /* 0x000fc80000000800 */
[----:B------:R-:W-:Y:S01]  /*3950*/  @P1 SHF.R.U32.HI R10, RZ, UR6, R0 ;  /* 0x00000006ff0a1c19 */ /* 0x000fe20008011600 */
[----:B------:R-:W-:Y:S02]  /*3960*/  UMOV UR6, 0x1 ;  /* 0x0000000100067882 */ /* 0x000fe40000000000 */
[----:B------:R-:W-:Y:S02]  /*3970*/  UIMAD UR6, UR23, -0x60, UR6 ;  /* 0xffffffa0170678a4 */ /* 0x000fe4000f8e0206 */
[----:B------:R-:W4:Y:S04]  /*3980*/  SHFL.IDX PT, R0, R10, 0x1, 0x1c1f ;  /* 0x003c1f000a007f89 */ /* 0x000f2800000e0000 */
[----:B------:R-:W-:Y:S01]  /*3990*/  IMAD R21, R17, R14, UR6 ;  /* 0x0000000611157e24 */ /* 0x000fe2000f8e020e */
[----:B------:R-:W5:Y:S03]  /*39a0*/  SHFL.IDX PT, R10, R10, RZ, 0x1c1f ;  /* 0x001c1fff0a0a7589 */ /* 0x000f6600000e0000 */
[----:B--2---:R-:W-:Y:S01]  /*39b0*/  IMAD R21, R12, UR43, R21 ;  /* 0x0000002b0c157c24 */ /* 0x004fe2000f8e0215 */
[----:B---3--:R-:W-:-:S04]  /*39c0*/  SHF.R.U32.HI R202, RZ, 0x7, R202 ;  /* 0x00000007ffca7819 */ /* 0x008fc800000116ca */
[----:B----4-:R-:W-:-:S04]  /*39d0*/  IADD3 R0, R0, -UR25, R21 ;  /* 0x8000001900007c10 */ /* 0x010fc8000fffe015 */
[C---:B------:R-:W-:Y:S02]  /*39e0*/  ISETP.GT.AND P3, PT, R0.reuse, RZ, PT ;  /* 0x000000ff0000720c */ /* 0x040fe40003f64270 */
[----:B------:R-:W-:Y:S02]  /*39f0*/  ISETP.GT.AND P4, PT, R0, 0x1, PT ;  /* 0x000000010000780c */ /* 0x000fe40003f84270 */
[----:B-----5:R-:W-:-:S04]  /*3a00*/  IADD3 R21, R10, -UR25, R21 ;  /* 0x800000190a157c10 */ /* 0x020fc8000fffe015 */
[----:B------:R-:W-:Y:S01]  /*3a10*/  ISETP.GT.AND P5, PT, R21, 0x8, PT ;  /* 0x000000081500780c */ /* 0x000fe20003fa4270 */
        /* <DEDUP_REMOVED lines=22> */
[----:B-1----:R-:W-:Y:S02]  /*3b80*/  FSEL R3, R162, -INF , P3 ;  /* 0xff800000a2037808 */ /* 0x002fe40001800000 */
        /* <DEDUP_REMOVED lines=61> */
[----:B------:R-:W1:Y:S01]  /*3f60*/  SHFL.BFLY PT, R9, R12, 0x2, 0x1f ;  /* 0x0c401f000c097f89 */ /* 0x000e6200000e0000 */
[----:B------:R-:W-:Y:S02]  /*3f70*/  FSEL R153, R153, -INF , P4 ;  /* 0xff80000099997808 */ /* 0x000fe40002000000 */
[----:B------:R-:W-:-:S04]  /*3f80*/  ISETP.GT.AND P5, PT, R21, 0x10, PT ;  /* 0x000000101500780c */ /* 0x000fc80003fa4270 */
[----:B------:R-:W-:Y:S02]  /*3f90*/  FSEL R160, R160, -INF , P5 ;  /* 0xff800000a0a07808 */ /* 0x000fe40002800000 */
[----:B------:R-:W-:-:S04]  /*3fa0*/  ISETP.GT.AND P5, PT, R21, 0x18, PT ;  /* 0x000000181500780c */ /* 0x000fc80003fa4270 */
[----:B------:R-:W-:Y:S02]  /*3fb0*/  FSEL R164, R164, -INF , P5 ;  /* 0xff800000a4a47808 */ /* 0x000fe40002800000 */
[----:B------:R-:W-:-:S04]  /*3fc0*/  ISETP.GT.AND P5, PT, R21, 0x20, PT ;  /* 0x000000201500780c */ /* 0x000fc80003fa4270 */
[----:B------:R-:W-:Y:S02]  /*3fd0*/  FSEL R168, R168, -INF , P5 ;  /* 0xff800000a8a87808 */ /* 0x000fe40002800000 */
[C---:B------:R-:W-:Y:S02]  /*3fe0*/  ISETP.GT.AND P5, PT, R21.reuse, 0x28, PT ;  /* 0x000000281500780c */ /* 0x040fe40003fa4270 */
[----:B-1----:R-:W-:Y:S02]  /*3ff0*/  FMNMX.FTZ R14, R12, R9, !PT ;  /* 0x000000090c0e7209 */ /* 0x002fe40007810000 */
[----:B------:R-:W-:Y:S02]  /*4000*/  FSEL R172, R172, -INF , P5 ;  /* 0xff800000acac7808 */ /* 0x000fe40002800000 */
[----:B------:R-:W-:Y:S01]  /*4010*/  ISETP.GT.AND P5, PT, R21, 0x30, PT ;  /* 0x000000301500780c */ /* 0x000fe20003fa4270 */
[----:B------:R-:W1:Y:S03]  /*4020*/  SHFL.BFLY PT, R9, R14, 0x1, 0x1f ;  /* 0x0c201f000e097f89 */ /* 0x000e6600000e0000 */
[----:B------:R-:W-:-:S02]  /*4030*/  FSEL R176, R176, -INF , P5 ;  /* 0xff800000b0b07808 */ /* 0x000fc40002800000 */
[----:B------:R-:W-:-:S04]  /*4040*/  ISETP.GT.AND P5, PT, R21, 0x38, PT ;  /* 0x000000381500780c */ /* 0x000fc80003fa4270 */
[----:B------:R-:W-:Y:S02]  /*4050*/  FSEL R180, R180, -INF , P5 ;  /* 0xff800000b4b47808 */ /* 0x000fe40002800000 */
[----:B------:R-:W-:-:S04]  /*4060*/  ISETP.GT.AND P5, PT, R21, 0x40, PT ;  /* 0x000000401500780c */ /* 0x000fc80003fa4270 */
[----:B------:R-:W-:Y:S02]  /*4070*/  FSEL R184, R184, -INF , P5 ;  /* 0xff800000b8b87808 */ /* 0x000fe40002800000 */
[----:B------:R-:W-:-:S04]  /*4080*/  ISETP.GT.AND P5, PT, R21, 0x48, PT ;  /* 0x000000481500780c */ /* 0x000fc80003fa4270 */
[----:B------:R-:W-:Y:S02]  /*4090*/  FSEL R188, R188, -INF , P5 ;  /* 0xff800000bcbc7808 */ /* 0x000fe40002800000 */
[----:B------:R-:W-:Y:S02]  /*40a0*/  ISETP.GT.AND P5, PT, R21, 0x50, PT ;  /* 0x000000501500780c */ /* 0x000fe40003fa4270 */
[----:B-1----:R-:W-:Y:S02]  /*40b0*/  FMNMX.FTZ R0, R14, R9, !PT ;  /* 0x000000090e007209 */ /* 0x002fe40007810000 */
[----:B------:R-:W-:Y:S02]  /*40c0*/  FSEL R9, R152, -INF , P3 ;  /* 0xff80000098097808 */ /* 0x000fe40001800000 */
[C---:B------:R-:W-:Y:S01]  /*40d0*/  FSETP.NEU.FTZ.AND P4, PT, R0.reuse, -INF , PT ;  /* 0xff8000000000780b */ /* 0x040fe20003f9d000 */
[----:B------:R-:W-:Y:S01]  /*40e0*/  FMUL.FTZ R12, R0, UR10 ;  /* 0x0000000a000c7c20 */ /* 0x000fe20008410000 */
[----:B------:R-:W-:-:S02]  /*40f0*/  FMNMX.FTZ R10, R9, R8, !PT ;  /* 0x00000008090a7209 */ /* 0x000fc40007810000 */
[----:B------:R-:W-:Y:S02]  /*4100*/  ISETP.GT.AND P3, PT, R21, 0x9, PT ;  /* 0x000000091500780c */ /* 0x000fe40003f64270 */
[----:B------:R-:W-:Y:S02]  /*4110*/  FMNMX.FTZ R15, R153, R10, !PT ;  /* 0x0000000a990f7209 */ /* 0x000fe40007810000 */
[----:B------:R-:W-:Y:S02]  /*4120*/  FSEL R10, R12, RZ, P4 ;  /* 0x000000ff0c0a7208 */ /* 0x000fe40002000000 */
[----:B------:R-:W-:Y:S02]  /*4130*/  FSEL R157, R157, -INF , P3 ;  /* 0xff8000009d9d7808 */ /* 0x000fe40001800000 */
        /* <DEDUP_REMOVED lines=15> */
[----:B------:R1:W-:Y:S01]  /*4230*/  MUFU.EX2 R12, R20 ;  /* 0x00000014000c7308 */ /* 0x0003e20000000800 */
[----:B------:R-:W-:Y:S01]  /*4240*/  FMNMX.FTZ R14, R164, R15, !PT ;  /* 0x0000000fa40e7209 */ /* 0x000fe20007810000 */
[--C-:B------:R-:W-:Y:S01]  /*4250*/  FFMA.FTZ R15, R170, UR10, -R10.reuse ;  /* 0x0000000aaa0f7c23 */ /* 0x100fe2000801080a */
[----:B------:R-:W-:Y:S01]  /*4260*/  ISETP.GT.AND P3, PT, R21, 0x21, PT ;  /* 0x000000211500780c */ /* 0x000fe20003f64270 */
[--C-:B------:R-:W-:Y:S01]  /*4270*/  FFMA.FTZ R11, R11, UR10, -R10.reuse ;  /* 0x0000000a0b0b7c23 */ /* 0x100fe2000801080a */
[----:B------:R-:W-:Y:S01]  /*4280*/  FMNMX.FTZ R13, R165, R14, !PT ;  /* 0x0000000ea50d7209 */ /* 0x000fe20007810000 */
[----:B------:R-:W-:Y:S01]  /*4290*/  FFMA.FTZ R195, R195, UR10, -R10 ;  /* 0x0000000ac3c37c23 */ /* 0x000fe2000801080a */
[----:B------:R-:W-:Y:S01]  /*42a0*/  FSEL R169, R169, -INF , P3 ;  /* 0xff800000a9a97808 */ /* 0x000fe20001800000 */
[----:B------:R-:W-:Y:S01]  /*42b0*/  MUFU.EX2 R155, R155 ;  /* 0x0000009b009b7308 */ /* 0x000fe20000000800 */
[----:B------:R-:W-:-:S02]  /*42c0*/  FMNMX.FTZ R14, R168, R13, !PT ;  /* 0x0000000da80e7209 */ /* 0x000fc40007810000 */
[----:B------:R-:W-:Y:S02]  /*42d0*/  ISETP.GT.AND P3, PT, R21, 0x29, PT ;  /* 0x000000291500780c */ /* 0x000fe40003f64270 */
[----:B------:R-:W-:Y:S02]  /*42e0*/  FMNMX.FTZ R13, R169, R14, !PT ;  /* 0x0000000ea90d7209 */ /* 0x000fe40007810000 */
[----:B------:R-:W-:Y:S01]  /*42f0*/  FSEL R173, R173, -INF , P3 ;  /* 0xff800000adad7808 */ /* 0x000fe20001800000 */
[----:B------:R2:W-:Y:S01]  /*4300*/  MUFU.EX2 R14, R159 ;  /* 0x0000009f000e7308 */ /* 0x0005e20000000800 */
[----:B-1----:R-:W-:Y:S01]  /*4310*/  FMNMX.FTZ R20, R172, R13, !PT ;  /* 0x0000000dac147209 */ /* 0x002fe20007810000 */
[----:B------:R-:W-:Y:S01]  /*4320*/  FFMA.FTZ R13, R3, UR10, -R10 ;  /* 0x0000000a030d7c23 */ /* 0x000fe2000801080a */
[----:B------:R-:W-:Y:S02]  /*4330*/  ISETP.GT.AND P3, PT, R21, 0x31, PT ;  /* 0x000000311500780c */ /* 0x000fe40003f64270 */
[----:B------:R-:W-:-:S02]  /*4340*/  FMNMX.FTZ R3, R173, R20, !PT ;  /* 0x00000014ad037209 */ /* 0x000fc40007810000 */
[----:B------:R-:W-:Y:S01]  /*4350*/  FSEL R177, R177, -INF , P3 ;  /* 0xff800000b1b17808 */ /* 0x000fe20001800000 */
[----:B------:R-:W-:Y:S01]  /*4360*/  MUFU.EX2 R11, R11 ;  /* 0x0000000b000b7308 */ /* 0x000fe20000000800 */
[----:B------:R-:W-:Y:S01]  /*4370*/  FMNMX.FTZ R20, R176, R3, !PT ;  /* 0x00000003b0147209 */ /* 0x000fe20007810000 */
[--C-:B--2---:R-:W-:Y:S01]  /*4380*/  FFMA.FTZ R159, R166, UR10, -R10.reuse ;  /* 0x0000000aa69f7c23 */ /* 0x104fe2000801080a */
[----:B------:R-:W-:Y:S01]  /*4390*/  ISETP.GT.AND P3, PT, R21, 0x39, PT ;  /* 0x000000391500780c */ /* 0x000fe20003f64270 */
[--C-:B------:R-:W-:Y:S01]  /*43a0*/  FFMA.FTZ R166, R183, UR10, -R10.reuse ;  /* 0x0000000ab7a67c23 */ /* 0x100fe2000801080a */
[----:B------:R-:W-:Y:S01]  /*43b0*/  FMNMX.FTZ R3, R177, R20, !PT ;  /* 0x00000014b1037209 */ /* 0x000fe20007810000 */
[----:B------:R-:W-:Y:S01]  /*43c0*/  FFMA.FTZ R183, R199, UR10, -R10 ;  /* 0x0000000ac7b77c23 */ /* 0x000fe2000801080a */
[----:B------:R-:W-:Y:S01]  /*43d0*/  FSEL R181, R181, -INF , P3 ;  /* 0xff800000b5b57808 */ /* 0x000fe20001800000 */
[----:B------:R1:W-:Y:S01]  /*43e0*/  MUFU.EX2 R20, R163 ;  /* 0x000000a300147308 */ /* 0x0003e20000000800 */
[----:B------:R-:W-:-:S02]  /*43f0*/  FMNMX.FTZ R152, R180, R3, !PT ;  /* 0x00000003b4987209 */ /* 0x000fc40007810000 */
[----:B------:R-:W-:Y:S02]  /*4400*/  ISETP.GT.AND P3, PT, R21, 0x41, PT ;  /* 0x000000411500780c */ /* 0x000fe40003f64270 */
[----:B------:R-:W-:Y:S02]  /*4410*/  FMNMX.FTZ R3, R181, R152, !PT ;  /* 0x00000098b5037209 */ /* 0x000fe40007810000 */
[----:B------:R-:W-:Y:S01]  /*4420*/  FSEL R185, R185, -INF , P3 ;  /* 0xff800000b9b97808 */ /* 0x000fe20001800000 */
[----:B------:R-:W-:Y:S01]  /*4430*/  MUFU.EX2 R13, R13 ;  /* 0x0000000d000d7308 */ /* 0x000fe20000000800 */
[----:B------:R-:W-:Y:S01]  /*4440*/  FMNMX.FTZ R152, R184, R3, !PT ;  /* 0x00000003b8987209 */ /* 0x000fe20007810000 */
[--C-:B-1----:R-:W-:Y:S01]  /*4450*/  FFMA.FTZ R163, R174, UR10, -R10.reuse ;  /* 0x0000000aaea37c23 */ /* 0x102fe2000801080a */
[----:B------:R-:W-:Y:S01]  /*4460*/  ISETP.GT.AND P3, PT, R21, 0x49, PT ;  /* 0x000000491500780c */ /* 0x000fe20003f64270 */
[----:B------:R-:W-:Y:S01]  /*4470*/  FFMA.FTZ R174, R190, UR10, -R10 ;  /* 0x0000000abeae7c23 */ /* 0x000fe2000801080a */
[----:B------:R-:W-:-:S02]  /*4480*/  FMNMX.FTZ R3, R185, R152, !PT ;  /* 0x00000098b9037209 */ /* 0x000fc40007810000 */
[----:B------:R-:W-:Y:S01]  /*4490*/  FSEL R189, R189, -INF , P3 ;  /* 0xff800000bdbd7808 */ /* 0x000fe20001800000 */
[----:B------:R1:W-:Y:S01]  /*44a0*/  MUFU.EX2 R152, R167 ;  /* 0x000000a700987308 */ /* 0x0003e20000000800 */
[----:B------:R-:W-:Y:S02]  /*44b0*/  FMNMX.FTZ R154, R188, R3, !PT ;  /* 0x00000003bc9a7209 */ /* 0x000fe40007810000 */
[----:B------:R-:W-:Y:S02]  /*44c0*/  ISETP.GT.AND P3, PT, R21, 0x51, PT ;  /* 0x000000511500780c */ /* 0x000fe40003f64270 */
[----:B------:R-:W-:Y:S02]  /*44d0*/  FSEL R192, R192, -INF , P5 ;  /* 0xff800000c0c07808 */ /* 0x000fe40002800000 */
[----:B------:R-:W-:Y:S01]  /*44e0*/  FMNMX.FTZ R3, R189, R154, !PT ;  /* 0x0000009abd037209 */ /* 0x000fe20007810000 */
[----:B------:R-:W-:Y:S01]  /*44f0*/  MUFU.EX2 R159, R159 ;  /* 0x0000009f009f7308 */ /* 0x000fe20000000800 */
[----:B------:R-:W-:Y:S01]  /*4500*/  ISETP.GT.AND P5, PT, R21, 0x58, PT ;  /* 0x000000581500780c */ /* 0x000fe20003fa4270 */
[----:B-1----:R-:W-:Y:S01]  /*4510*/  FFMA.FTZ R167, R182, UR10, -R10 ;  /* 0x0000000ab6a77c23 */ /* 0x002fe2000801080a */
[----:B------:R-:W-:-:S02]  /*4520*/  FSEL R193, R193, -INF , P3 ;  /* 0xff800000c1c17808 */ /* 0x000fc40001800000 */
[----:B------:R-:W-:Y:S02]  /*4530*/  FMNMX.FTZ R154, R192, R3, !PT ;  /* 0x00000003c09a7209 */ /* 0x000fe40007810000 */
[----:B------:R-:W-:Y:S01]  /*4540*/  ISETP.GT.AND P3, PT, R21, 0x59, PT ;  /* 0x000000591500780c */ /* 0x000fe20003f64270 */
[--C-:B------:R-:W-:Y:S01]  /*4550*/  FFMA.FTZ R21, R178, UR10, -R10.reuse ;  /* 0x0000000ab2157c23 */ /* 0x100fe2000801080a */
[----:B------:R-:W-:Y:S01]  /*4560*/  FSEL R196, R196, -INF , P5 ;  /* 0xff800000c4c47808 */ /* 0x000fe20002800000 */
[----:B------:R-:W-:Y:S01]  /*4570*/  FFMA.FTZ R178, R194, UR10, -R10 ;  /* 0x0000000ac2b27c23 */ /* 0x000fe2000801080a */
[----:B------:R-:W-:Y:S01]  /*4580*/  FMNMX.FTZ R3, R193, R154, !PT ;  /* 0x0000009ac1037209 */ /* 0x000fe20007810000 */
[----:B------:R-:W-:Y:S01]  /*4590*/  MUFU.EX2 R15, R15 ;  /* 0x0000000f000f7308 */ /* 0x000fe20000000800 */
[----:B------:R-:W-:Y:S02]  /*45a0*/  FSEL R197, R197, -INF , P3 ;  /* 0xff800000c5c57808 */ /* 0x000fe40001800000 */
[----:B------:R-:W-:-:S04]  /*45b0*/  FMNMX.FTZ R158, R196, R3, !PT ;  /* 0x00000003c49e7209 */ /* 0x000fc80007810000 */
[----:B------:R-:W-:Y:S01]  /*45c0*/  FMNMX.FTZ R3, R197, R158, !PT ;  /* 0x0000009ec5037209 */ /* 0x000fe20007810000 */
[----:B------:R1:W-:Y:S01]  /*45d0*/  MUFU.EX2 R154, R171 ;  /* 0x000000ab009a7308 */ /* 0x0003e20000000800 */
[--C-:B------:R-:W-:Y:S01]  /*45e0*/  FFMA.FTZ R158, R175, UR10, -R10.reuse ;  /* 0x0000000aaf9e7c23 */ /* 0x100fe2000801080a */
[--C-:B------:R-:W-:Y:S02]  /*45f0*/  FFMA.FTZ R175, R191, UR10, -R10.reuse ;  /* 0x0000000abfaf7c23 */ /* 0x100fe4000801080a */
[----:B------:R-:W2:Y:S04]  /*4600*/  SHFL.BFLY PT, R170, R3, 0x2, 0x1f ;  /* 0x0c401f0003aa7f89 */ /* 0x000ea800000e0000 */
[----:B------:R-:W-:Y:S01]  /*4610*/  MUFU.EX2 R163, R163 ;  /* 0x000000a300a37308 */ /* 0x000fe20000000800 */
[----:B-1----:R-:W-:-:S07]  /*4620*/  FFMA.FTZ R171, R187, UR10, -R10 ;  /* 0x0000000abbab7c23 */ /* 0x002fce000801080a */
[----:B------:R-:W-:Y:S08]  /*4630*/  MUFU.EX2 R158, R158 ;  /* 0x0000009e009e7308 */ /* 0x000ff00000000800 */
[----:B------:R-:W-:Y:S01]  /*4640*/  MUFU.EX2 R21, R21 ;  /* 0x0000001500157308 */ /* 0x000fe20000000800 */
[----:B--2---:R-:W-:Y:S01]  /*4650*/  FMNMX.FTZ R179, R3, R170, !PT ;  /* 0x000000aa03b37209 */ /* 0x004fe20007810000 */
[----:B------:R-:W-:-:S06]  /*4660*/  FFMA.FTZ R170, R186, UR10, -R10 ;  /* 0x0000000abaaa7c23 */ /* 0x000fcc000801080a */
[----:B------:R-:W-:Y:S01]  /*4670*/  MUFU.EX2 R162, R162 ;  /* 0x000000a200a27308 */ /* 0x000fe20000000800 */
[----:B------:R-:W1:Y:S07]  /*4680*/  SHFL.BFLY PT, R182, R179, 0x1, 0x1f ;  /* 0x0c201f00b3b67f89 */ /* 0x000e6e00000e0000 */
[----:B------:R-:W-:Y:S08]  /*4690*/  MUFU.EX2 R167, R167 ;  /* 0x000000a700a77308 */ /* 0x000ff00000000800 */
[----:B------:R-:W-:Y:S08]  /*46a0*/  MUFU.EX2 R166, R166 ;  /* 0x000000a600a67308 */ /* 0x000ff00000000800 */
[----:B------:R-:W-:Y:S01]  /*46b0*/  MUFU.EX2 R170, R170 ;  /* 0x000000aa00aa7308 */ /* 0x000fe20000000800 */
[----:B-1----:R-:W-:Y:S01]  /*46c0*/  FMNMX.FTZ R3, R179, R182, !PT ;  /* 0x000000b6b3037209 */ /* 0x002fe20007810000 */
[----:B------:R-:W-:Y:S01]  /*46d0*/  FFMA.FTZ R182, R198, UR10, -R10 ;  /* 0x0000000ac6b67c23 */ /* 0x000fe2000801080a */
[----:B------:R-:W-:-:S02]  /*46e0*/  FSEL R10, R0, RZ, P4 ;  /* 0x000000ff000a7208 */ /* 0x000fc40002000000 */
[C---:B------:R-:W-:Y:S01]  /*46f0*/  FSETP.NEU.FTZ.AND P3, PT, R3.reuse, -INF , PT ;  /* 0xff8000000300780b */ /* 0x040fe20003f7d000 */
[----:B------:R-:W-:Y:S02]  /*4700*/  FMUL.FTZ R190, R3, UR10 ;  /* 0x0000000a03be7c20 */ /* 0x000fe40008410000 */
[----:B------:R-:W-:Y:S01]  /*4710*/  FADD.FTZ R10, -R10, R7 ;  /* 0x000000070a0a7221 */ /* 0x000fe20000010100 */
[----:B------:R1:W-:Y:S02]  /*4720*/  MUFU.EX2 R179, R195 ;  /* 0x000000c300b37308 */ /* 0x0003e40000000800 */
[----:B------:R-:W-:Y:S01]  /*4730*/  FSEL R190, R190, RZ, P3 ;  /* 0x000000ffbebe7208 */ /* 0x000fe20001800000 */
[----:B------:R-:W-:-:S04]  /*4740*/  FMUL.FTZ R10, R10, UR10 ;  /* 0x0000000a0a0a7c20 */ /* 0x000fc80008410000 */
[--C-:B------:R-:W-:Y:S01]  /*4750*/  FFMA.FTZ R187, R9, UR10, -R190.reuse ;  /* 0x0000000a09bb7c23 */ /* 0x100fe200080108be */
[----:B------:R-:W-:Y:S01]  /*4760*/  FSEL R9, R3, RZ, P3 ;  /* 0x000000ff03097208 */ /* 0x000fe20001800000 */
[----:B------:R-:W2:Y:S01]  /*4770*/  MUFU.EX2 R10, R10 ;  /* 0x0000000a000a7308 */ /* 0x000ea20000000800 */
[--C-:B------:R-:W-:Y:S01]  /*4780*/  FFMA.FTZ R186, R153, UR10, -R190.reuse ;  /* 0x0000000a99ba7c23 */ /* 0x100fe200080108be */
[--C-:B------:R-:W-:Y:S01]  /*4790*/  FFMA.FTZ R156, R156, UR10, -R190.reuse ;  /* 0x0000000a9c9c7c23 */ /* 0x100fe200080108be */
[----:B------:R-:W-:Y:S01]  /*47a0*/  FFMA.FTZ R191, R157, UR10, -R190 ;  /* 0x0000000a9dbf7c23 */ /* 0x000fe200080108be */
[----:B------:R-:W-:Y:S01]  /*47b0*/  FADD.FTZ R9, -R9, R8 ;  /* 0x0000000809097221 */ /* 0x000fe20000010100 */
[--C-:B------:R-:W-:Y:S01]  /*47c0*/  FFMA.FTZ R160, R160, UR10, -R190.reuse ;  /* 0x0000000aa0a07c23 */ /* 0x100fe200080108be */
[--C-:B-1----:R-:W-:Y:S01]  /*47d0*/  FFMA.FTZ R195, R161, UR10, -R190.reuse ;  /* 0x0000000aa1c37c23 */ /* 0x102fe200080108be */
[--C-:B------:R-:W-:Y:S01]  /*47e0*/  FFMA.FTZ R164, R164, UR10, -R190.reuse ;  /* 0x0000000aa4a47c23 */ /* 0x100fe200080108be */
[----:B------:R-:W-:Y:S01]  /*47f0*/  FMUL.FTZ R8, R9, UR10 ;  /* 0x0000000a09087c20 */ /* 0x000fe20008410000 */
        /* <DEDUP_REMOVED lines=8> */
[----:B------:R-:W1:Y:S01]  /*4880*/  MUFU.EX2 R8, R8 ;  /* 0x0000000800087308 */ /* 0x000e620000000800 */
[----:B--2---:R-:W-:Y:S01]  /*4890*/  FFMA.FTZ R9, R10, R4, R11 ;  /* 0x000000040a097223 */ /* 0x004fe2000001000b */
[--C-:B------:R-:W-:Y:S01]  /*48a0*/  FFMA.FTZ R176, R176, UR10, -R190.reuse ;  /* 0x0000000ab0b07c23 */ /* 0x100fe200080108be */
[--C-:B------:R-:W-:Y:S01]  /*48b0*/  FFMA.FTZ R192, R192, UR10, -R190.reuse ;  /* 0x0000000ac0c07c23 */ /* 0x100fe200080108be */
[--C-:B------:R-:W-:Y:S01]  /*48c0*/  FFMA.FTZ R193, R193, UR10, -R190.reuse ;  /* 0x0000000ac1c17c23 */ /* 0x100fe200080108be */
[----:B------:R-:W-:Y:S01]  /*48d0*/  FADD.FTZ R4, R12, R9 ;  /* 0x000000090c047221 */ /* 0x000fe20000010000 */
[----:B------:R-:W-:Y:S01]  /*48e0*/  FFMA.FTZ R196, R196, UR10, -R190 ;  /* 0x0000000ac4c47c23 */ /* 0x000fe200080108be */
[----:B------:R-:W-:Y:S01]  /*48f0*/  F2FP.F16.F32.PACK_AB R165, R162, R21 ;  /* 0x00000015a2a5723e */ /* 0x000fe200000000ff */
[----:B------:R-:W2:Y:S01]  /*4900*/  MUFU.EX2 R186, R186 ;  /* 0x000000ba00ba7308 */ /* 0x000ea20000000800 */
[----:B------:R-:W-:Y:S01]  /*4910*/  FADD.FTZ R9, R155, R4 ;  /* 0x000000049b097221 */ /* 0x000fe20000010000 */
[----:B------:R-:W-:Y:S01]  /*4920*/  F2FP.F16.F32.PACK_AB R155, R14, R155 ;  /* 0x0000009b0e9b723e */ /* 0x000fe200000000ff */
[-C--:B------:R-:W-:Y:S01]  /*4930*/  FMUL.FTZ R26, R26, R10.reuse ;  /* 0x0000000a1a1a7220 */ /* 0x080fe20000410000 */
[-C--:B------:R-:W-:Y:S01]  /*4940*/  FMUL.FTZ R27, R27, R10.reuse ;  /* 0x0000000a1b1b7220 */ /* 0x080fe20000410000 */
[----:B------:R-:W-:Y:S01]  /*4950*/  FADD.FTZ R4, R14, R9 ;  /* 0x000000090e047221 */ /* 0x000fe20000010000 */
[-C--:B------:R-:W-:Y:S01]  /*4960*/  FMUL.FTZ R30, R30, R10.reuse ;  /* 0x0000000a1e1e7220 */ /* 0x080fe20000410000 */
[-C--:B------:R-:W-:Y:S01]  /*4970*/  FMUL.FTZ R31, R31, R10.reuse ;  /* 0x0000000a1f1f7220 */ /* 0x080fe20000410000 */
[----:B------:R-:W3:Y:S01]  /*4980*/  MUFU.EX2 R156, R156 ;  /* 0x0000009c009c7308 */ /* 0x000ee20000000800 */
[----:B-1----:R-:W-:Y:S01]  /*4990*/  FFMA.FTZ R9, R8, R5, R187 ;  /* 0x0000000508097223 */ /* 0x002fe200000100bb */
[----:B------:R-:W-:Y:S01]  /*49a0*/  FADD.FTZ R157, R13, R4 ;  /* 0x000000040d9d7221 */ /* 0x000fe20000010000 */
[----:B------:R-:W-:Y:S01]  /*49b0*/  FFMA.FTZ R5, R180, UR10, -R190 ;  /* 0x0000000ab4057c23 */ /* 0x000fe200080108be */
[-C--:B------:R-:W-:Y:S01]  /*49c0*/  FMUL.FTZ R34, R34, R10.reuse ;  /* 0x0000000a22227220 */ /* 0x080fe20000410000 */
[-C--:B------:R-:W-:Y:S01]  /*49d0*/  FMUL.FTZ R35, R35, R10.reuse ;  /* 0x0000000a23237220 */ /* 0x080fe20000410000 */
[----:B------:R-:W-:Y:S01]  /*49e0*/  FADD.FTZ R180, R20, R157 ;  /* 0x0000009d14b47221 */ /* 0x000fe20000010000 */
[----:B------:R-:W-:Y:S01]  /*49f0*/  FMUL.FTZ R38, R38, R10 ;  /* 0x0000000a26267220 */ /* 0x000fe20000410000 */
[----:B------:R-:W1:Y:S01]  /*4a00*/  MUFU.EX2 R191, R191 ;  /* 0x000000bf00bf7308 */ /* 0x000e620000000800 */
[----:B--2---:R-:W-:Y:S01]  /*4a10*/  FADD.FTZ R153, R186, R9 ;  /* 0x00000009ba997221 */ /* 0x004fe20000010000 */
[----:B------:R-:W-:Y:S01]  /*4a20*/  FADD.FTZ R157, R159, R180 ;  /* 0x000000b49f9d7221 */ /* 0x000fe20000010000 */
[----:B------:R-:W-:Y:S01]  /*4a30*/  IADD3 R9, -R202, 0xb, RZ ;  /* 0x0000000bca097810 */ /* 0x000fe20007ffe1ff */
[--C-:B------:R-:W-:Y:S01]  /*4a40*/  FFMA.FTZ R180, R181, UR10, -R190.reuse ;  /* 0x0000000ab5b47c23 */ /* 0x100fe200080108be */
[--C-:B------:R-:W-:Y:S01]  /*4a50*/  FFMA.FTZ R181, R184, UR10, -R190.reuse ;  /* 0x0000000ab8b57c23 */ /* 0x100fe200080108be */
[----:B------:R-:W-:Y:S01]  /*4a60*/  FADD.FTZ R198, R152, R157 ;  /* 0x0000009d98c67221 */ /* 0x000fe20000010000 */
[----:B------:R-:W-:Y:S01]  /*4a70*/  FFMA.FTZ R184, R185, UR10, -R190 ;  /* 0x0000000ab9b87c23 */ /* 0x000fe200080108be */
[----:B------:R-:W2:Y:S01]  /*4a80*/  MUFU.EX2 R160, R160 ;  /* 0x000000a000a07308 */ /* 0x000ea20000000800 */
[----:B---3--:R-:W-:Y:S01]  /*4a90*/  FADD.FTZ R4, R156, R153 ;  /* 0x000000999c047221 */ /* 0x008fe20000010000 */
[----:B------:R-:W-:Y:S01]  /*4aa0*/  FADD.FTZ R157, R15, R198 ;  /* 0x000000c60f9d7221 */ /* 0x000fe20000010000 */
[--C-:B------:R-:W-:Y:S01]  /*4ab0*/  FFMA.FTZ R185, R188, UR10, -R190.reuse ;  /* 0x0000000abcb97c23 */ /* 0x100fe200080108be */
[--C-:B------:R-:W-:Y:S01]  /*4ac0*/  FFMA.FTZ R188, R189, UR10, -R190.reuse ;  /* 0x0000000abdbc7c23 */ /* 0x100fe200080108be */
[----:B------:R-:W-:Y:S01]  /*4ad0*/  FFMA.FTZ R190, R197, UR10, -R190 ;  /* 0x0000000ac5be7c23 */ /* 0x000fe200080108be */
[----:B------:R-:W-:Y:S01]  /*4ae0*/  FADD.FTZ R198, R154, R157 ;  /* 0x0000009d9ac67221 */ /* 0x000fe20000010000 */
[----:B------:R-:W-:Y:S01]  /*4af0*/  F2FP.F16.F32.PACK_AB R159, R152, R159 ;  /* 0x0000009f989f723e */ /* 0x000fe200000000ff */
[----:B------:R-:W3:Y:S01]  /*4b00*/  MUFU.EX2 R195, R195 ;  /* 0x000000c300c37308 */ /* 0x000ee20000000800 */
[----:B-1----:R-:W-:Y:S01]  /*4b10*/  FADD.FTZ R153, R191, R4 ;  /* 0x00000004bf997221 */ /* 0x002fe20000010000 */
[----:B------:R-:W-:-:S02]  /*4b20*/  @!P2 VIADD R4, R177, 0x22840 ;  /* 0x00022840b104a836 */ /* 0x000fc40000000000 */
[----:B------:R-:W-:Y:S01]  /*4b30*/  FADD.FTZ R157, R163, R198 ;  /* 0x000000c6a39d7221 */ /* 0x000fe20000010000 */
[----:B------:R-:W-:Y:S01]  /*4b40*/  F2FP.F16.F32.PACK_AB R163, R158, R163 ;  /* 0x000000a39ea3723e */ /* 0x000fe200000000ff */
[-C--:B------:R-:W-:Y:S01]  /*4b50*/  FMUL.FTZ R39, R39, R10.reuse ;  /* 0x0000000a27277220 */ /* 0x080fe20000410000 */
[----:B------:R-:W-:Y:S01]  /*4b60*/  F2FP.F16.F32.PACK_AB R152, R186, R187 ;  /* 0x000000bbba98723e */ /* 0x000fe200000000ff */
[-C--:B------:R-:W-:Y:S01]  /*4b70*/  FMUL.FTZ R42, R42, R10.reuse ;  /* 0x0000000a2a2a7220 */ /* 0x080fe20000410000 */
[----:B------:R-:W1:Y:S01]  /*4b80*/  MUFU.EX2 R164, R164 ;  /* 0x000000a400a47308 */ /* 0x000e620000000800 */
[----:B--2---:R-:W-:Y:S01]  /*4b90*/  FADD.FTZ R194, R160, R153 ;  /* 0x00000099a0c27221 */ /* 0x004fe20000010000 */
[----:B------:R-:W-:Y:S01]  /*4ba0*/  @!P2 PRMT R4, RZ, 0x654, R4 ;  /* 0x00000654ff04a816 */ /* 0x000fe20000000004 */
[----:B------:R2:W-:Y:S06]  /*4bb0*/  BAR.ARV R9, 0x100 ;  /* 0x000400090000751d */ /* 0x0005ec0000002000 */
[----:B------:R-:W4:Y:S01]  /*4bc0*/  MUFU.EX2 R199, R199 ;  /* 0x000000c700c77308 */ /* 0x000f220000000800 */
[----:B---3--:R-:W-:Y:S01]  /*4bd0*/  FADD.FTZ R153, R195, R194 ;  /* 0x000000c2c3997221 */ /* 0x008fe20000010000 */
[----:B------:R3:W-:Y:S01]  /*4be0*/  @!P2 SYNCS.ARRIVE.TRANS64.RED.A1T0 RZ, [R4+URZ], RZ ;  /* 0x000000ff04ffa9a7 */ /* 0x0007e2000810043f */
        /* <DEDUP_REMOVED lines=39> */
[----:B------:R-:W-:Y:S01]  /*4e60*/  FADD.FTZ R153, R167, R194 ;  /* 0x000000c2a7997221 */ /* 0x000fe20000010000 */
[----:B------:R-:W-:Y:S01]  /*4e70*/  F2FP.F16.F32.PACK_AB R167, R166, R167 ;  /* 0x000000a7a6a7723e */ /* 0x000fe200000000ff */
[-C--:B------:R-:W-:Y:S01]  /*4e80*/  FMUL.FTZ R94, R94, R10.reuse ;  /* 0x0000000a5e5e7220 */ /* 0x080fe20000410000 */
[----:B------:R-:W-:Y:S01]  /*4e90*/  FMUL.FTZ R95, R95, R10 ;  /* 0x0000000a5f5f7220 */ /* 0x000fe20000410000 */
[----:B------:R-:W-:Y:S01]  /*4ea0*/  FADD.FTZ R161, R166, R153 ;  /* 0x00000099a6a17221 */ /* 0x000fe20000010000 */
[----:B------:R-:W-:Y:S01]  /*4eb0*/  F2FP.F16.F32.PACK_AB R153, R12, R11 ;  /* 0x0000000b0c99723e */ /* 0x000fe200000000ff */
[----:B------:R-:W4:Y:S01]  /*4ec0*/  MUFU.EX2 R203, R203 ;  /* 0x000000cb00cb7308 */ /* 0x000f220000000800 */
[C---:B---3--:R-:W-:Y:S01]  /*4ed0*/  FADD.FTZ R157, R201.reuse, R4 ;  /* 0x00000004c99d7221 */ /* 0x048fe20000010000 */
[----:B------:R-:W-:Y:S01]  /*4ee0*/  FADD.FTZ R12, R170, R161 ;  /* 0x000000a1aa0c7221 */ /* 0x000fe20000010000 */
[----:B------:R-:W-:Y:S01]  /*4ef0*/  F2FP.F16.F32.PACK_AB R162, R201, R172 ;  /* 0x000000acc9a2723e */ /* 0x000fe200000000ff */
[-C--:B------:R-:W-:Y:S01]  /*4f00*/  FMUL.FTZ R98, R98, R10.reuse ;  /* 0x0000000a62627220 */ /* 0x080fe20000410000 */
[-C--:B------:R-:W-:Y:S01]  /*4f10*/  FMUL.FTZ R99, R99, R10.reuse ;  /* 0x0000000a63637220 */ /* 0x080fe20000410000 */
[-C--:B------:R-:W-:Y:S01]  /*4f20*/  FMUL.FTZ R102, R102, R10.reuse ;  /* 0x0000000a66667220 */ /* 0x080fe20000410000 */
[-C--:B------:R-:W-:Y:S01]  /*4f30*/  FMUL.FTZ R103, R103, R10.reuse ;  /* 0x0000000a67677220 */ /* 0x080fe20000410000 */
[----:B------:R-:W3:Y:S01]  /*4f40*/  MUFU.EX2 R171, R171 ;  /* 0x000000ab00ab7308 */ /* 0x000ee20000000800 */
[----:B-1----:R-:W-:Y:S01]  /*4f50*/  FADD.FTZ R4, R176, R157 ;  /* 0x0000009db0047221 */ /* 0x002fe20000010000 */
[----:B------:R-:W-:Y:S01]  /*4f60*/  F2FP.F16.F32.PACK_AB R157, R20, R13 ;  /* 0x0000000d149d723e */ /* 0x000fe200000000ff */
[-C--:B------:R-:W-:Y:S01]  /*4f70*/  FMUL.FTZ R106, R106, R10.reuse ;  /* 0x0000000a6a6a7220 */ /* 0x080fe20000410000 */
[-C--:B------:R-:W-:Y:S01]  /*4f80*/  FMUL.FTZ R107, R107, R10.reuse ;  /* 0x0000000a6b6b7220 */ /* 0x080fe20000410000 */
[-C--:B------:R-:W-:Y:S01]  /*4f90*/  FMUL.FTZ R110, R110, R10.reuse ;  /* 0x0000000a6e6e7220 */ /* 0x080fe20000410000 */
        /* <DEDUP_REMOVED lines=28> */
[----:B------:R-:W-:Y:S01]  /*5160*/  F2FP.F16.F32.PACK_AB R161, R154, R15 ;  /* 0x0000000f9aa1723e */ /* 0x000fe200000000ff */
[----:B------:R-:W-:Y:S01]  /*5170*/  FMUL.FTZ R147, R147, R10 ;  /* 0x0000000a93937220 */ /* 0x000fe20000410000 */
[----:B------:R-:W-:Y:S01]  /*5180*/  F2FP.F16.F32.PACK_AB R154, R191, R156 ;  /* 0x0000009cbf9a723e */ /* 0x000fe200000000ff */
[----:B------:R-:W-:Y:S01]  /*5190*/  FMUL.FTZ R150, R150, R10 ;  /* 0x0000000a96967220 */ /* 0x000fe20000410000 */
[----:B------:R-:W-:Y:S01]  /*51a0*/  F2FP.F16.F32.PACK_AB R156, R195, R160 ;  /* 0x000000a0c39c723e */ /* 0x000fe200000000ff */
[----:B------:R-:W-:Y:S01]  /*51b0*/  FMUL.FTZ R151, R151, R10 ;  /* 0x0000000a97977220 */ /* 0x000fe20000410000 */
[----:B------:R-:W4:Y:S01]  /*51c0*/  MUFU.EX2 R181, R181 ;  /* 0x000000b500b57308 */ /* 0x000f220000000800 */
[----:B---3--:R-:W-:Y:S01]  /*51d0*/  FADD.FTZ R4, R180, R13 ;  /* 0x0000000db4047221 */ /* 0x008fe20000010000 */
[----:B------:R-:W-:Y:S01]  /*51e0*/  F2FP.F16.F32.PACK_AB R160, R7, R168 ;  /* 0x000000a807a0723e */ /* 0x000fe200000000ff */
[-C--:B------:R-:W-:Y:S01]  /*51f0*/  FMUL.FTZ R24, R24, R8.reuse ;  /* 0x0000000818187220 */ /* 0x080fe20000410000 */
[----:B------:R-:W-:Y:S01]  /*5200*/  F2FP.F16.F32.PACK_AB R166, R180, R5 ;  /* 0x00000005b4a6723e */ /* 0x000fe200000000ff */
        /* <DEDUP_REMOVED lines=20> */
[----:B---3--:R-:W-:Y:S01]  /*5350*/  FADD.FTZ R14, R178, R15 ;  /* 0x0000000fb20e7221 */ /* 0x008fe20000010000 */
[----:B------:R-:W-:Y:S01]  /*5360*/  F2FP.F16.F32.PACK_AB R173, R179, R178 ;  /* 0x000000b2b3ad723e */ /* 0x000fe200000000ff */
[-C--:B------:R-:W-:Y:S01]  /*5370*/  FMUL.FTZ R53, R53, R8.reuse ;  /* 0x0000000835357220 */ /* 0x080fe20000410000 */
[-C--:B------:R-:W-:Y:S01]  /*5380*/  FMUL.FTZ R56, R56, R8.reuse ;  /* 0x0000000838387220 */ /* 0x080fe20000410000 */
[-C--:B------:R-:W-:Y:S01]  /*5390*/  FMUL.FTZ R57, R57, R8.reuse ;  /* 0x0000000839397220 */ /* 0x080fe20000410000 */
[-C--:B------:R-:W-:Y:S01]  /*53a0*/  FMUL.FTZ R60, R60, R8.reuse ;  /* 0x000000083c3c7220 */ /* 0x080fe20000410000 */
[-C--:B------:R-:W-:Y:S01]  /*53b0*/  FMUL.FTZ R61, R61, R8.reuse ;  /* 0x000000083d3d7220 */ /* 0x080fe20000410000 */
[----:B------:R-:W3:Y:S01]  /*53c0*/  MUFU.EX2 R182, R182 ;  /* 0x000000b600b67308 */ /* 0x000ee20000000800 */
[C---:B-1----:R-:W-:Y:S01]  /*53d0*/  FADD.FTZ R4, R184.reuse, R13 ;  /* 0x0000000db8047221 */ /* 0x042fe20000010000 */
[----:B------:R-:W-:Y:S01]  /*53e0*/  FADD.FTZ R13, R179, R14 ;  /* 0x0000000eb30d7221 */ /* 0x000fe20000010000 */
[----:B------:R-:W-:Y:S01]  /*53f0*/  F2FP.F16.F32.PACK_AB R168, R184, R181 ;  /* 0x000000b5b8a8723e */ /* 0x000fe200000000ff */
        /* <DEDUP_REMOVED lines=52> */
[----:B------:R-:W-:Y:S01]  /*5740*/  FMUL.FTZ R140, R140, R8 ;  /* 0x000000088c8c7220 */ /* 0x000fe20000410000 */
[C---:B----4-:R-:W-:Y:S01]  /*5750*/  FADD.FTZ R4, R183.reuse, R4 ;  /* 0x00000004b7047221 */ /* 0x050fe20000010000 */
[----:B------:R-:W-:Y:S01]  /*5760*/  F2FP.F16.F32.PACK_AB R175, R183, R182 ;  /* 0x000000b6b7af723e */ /* 0x000fe200000000ff */
[-C--:B------:R-:W-:Y:S01]  /*5770*/  FMUL.FTZ R141, R141, R8.reuse ;  /* 0x000000088d8d7220 */ /* 0x080fe20000410000 */
[-C--:B------:R-:W-:Y:S01]  /*5780*/  FMUL.FTZ R144, R144, R8.reuse ;  /* 0x0000000890907220 */ /* 0x080fe20000410000 */
[-C--:B------:R-:W-:Y:S01]  /*5790*/  FMUL.FTZ R145, R145, R8.reuse ;  /* 0x0000000891917220 */ /* 0x080fe20000410000 */
[-C--:B------:R-:W-:Y:S01]  /*57a0*/  FMUL.FTZ R148, R148, R8.reuse ;  /* 0x0000000894947220 */ /* 0x080fe20000410000 */
[----:B------:R-:W-:Y:S01]  /*57b0*/  FMUL.FTZ R149, R149, R8 ;  /* 0x0000000895957220 */ /* 0x000fe20000410000 */
[C---:B---3--:R-:W-:Y:S01]  /*57c0*/  FADD.FTZ R5, R13.reuse, R14 ;  /* 0x0000000e0d057221 */ /* 0x048fe20000010000 */
[----:B------:R-:W-:Y:S01]  /*57d0*/  F2FP.F16.F32.PACK_AB R174, R13, R196 ;  /* 0x000000c40dae723e */ /* 0x000fe200000000ff */
[----:B--2---:R-:W-:Y:S06]  /*57e0*/  @!P0 BRA `(.L_x_13242) ;  /* 0x0000000000048947 */ /* 0x004fec0003800000 */
[----:B------:R-:W-:Y:S01]  /*57f0*/  BPT.TRAP 0x1 ;  /* 0x000000040000795c */ /* 0x000fe20000300000 */
.L_x_13242:
[----:B------:R1:W2:Y:S01]  /*5800*/  SYNCS.PHASECHK.TRANS64.TRYWAIT P3, [UR26+0x22850], R6 ;  /* 0x02285006ff0075a7 */ /* 0x0002a2000806015a */
[----:B------:R-:W-:Y:S05]  /*5810*/  @!P0 BRA `(.L_x_13243) ;  /* 0x0000000000048947 */ /* 0x000fea0003800000 */
[----:B------:R-:W-:Y:S01]  /*5820*/  BPT.TRAP 0x1 ;  /* 0x000000040000795c */ /* 0x000fe20000300000 */
.L_x_13243:
[----:B--2---:R-:W-:Y:S05]  /*5830*/  @P3 BRA `(.L_x_13244) ;  /* 0x0000000000083947 */ /* 0x004fea0003800000 */
[----:B------:R-:W2:Y:S02]  /*5840*/  SYNCS.PHASECHK.TRANS64.TRYWAIT P3, [UR26+0x22850], R6 ;  /* 0x02285006ff0075a7 */ /* 0x000ea4000806015a */
[----:B--2---:R-:W-:Y:S05]  /*5850*/  @!P3 BRA `(.L_x_13245) ;  /* 0x0000009c0044b947 */ /* 0x004fea0003800000 */
.L_x_13244:
[----:B------:R-:W3:Y:S01]  /*5860*/  S2R R7, SR_TID.X ;  /* 0x0000000000077919 */ /* 0x000ee20000002100 */
[----:B------:R-:W-:Y:S01]  /*5870*/  UIMAD UR11, UR36, 0xc00, UR21 ;  /* 0x00000c00240b78a4 */ /* 0x000fe2000f8e0215 */
[----:B--2---:R-:W-:Y:S01]  /*5880*/  @!P2 VIADD R177, R177, 0x22860 ;  /* 0x00022860b1b1a836 */ /* 0x004fe20000000000 */
[----:B------:R-:W-:Y:S01]  /*5890*/  UMOV UR7, 0x40000040 ;  /* 0x4000004000077882 */ /* 0x000fe20000000000 */
[----:B------:R-:W-:Y:S01]  /*58a0*/  UISETP.GT.AND UP1, UPT, UR23, UR22, UPT ;  /* 0x000000161700728c */ /* 0x000fe2000bf24270 */
[----:B------:R-:W-:Y:S01]  /*58b0*/  IMAD.MOV.U32 R8, RZ, RZ, R3 ;  /* 0x000000ffff087224 */ /* 0x000fe200078e0003 */
[----:B------:R-:W-:Y:S01]  /*58c0*/  UIADD3 UR23, UR23, -0x1, URZ ;  /* 0xffffffff17177890 */ /* 0x000fe2000fffe03f */
[----:B------:R-:W-:Y:S01]  /*58d0*/  @!P2 PRMT R177, RZ, 0x654, R177 ;  /* 0x00000654ffb1a816 */ /* 0x000fe200000000b1 */
[----:B------:R-:W-:Y:S02]  /*58e0*/  UMOV UR6, UR11 ;  /* 0x0000000b00067c82 */ /* 0x000fe40008000000 */
[----:B------:R-:W-:-:S02]  /*58f0*/  PLOP3.LUT P3, PT, PT, PT, UP1, 0x80, 0x0 ;  /* 0x000000000000781c */ /* 0x000fc40003f6f018 */
[----:B---3--:R-:W-:-:S05]  /*5900*/  SHF.R.U32.HI R7, RZ, 0x7, R7 ;  /* 0x00000007ff077819 */ /* 0x008fca0000011607 */
[----:B01----:R-:W-:Y:S02]  /*5910*/  VIADD R6, R7, 0x8 ;  /* 0x0000000807067836 */ /* 0x003fe40000000000 */
        /* <DEDUP_REMOVED lines=37> */
.L_x_13237:
[----:B------:R-:W-:-:S13]  /*5b70*/  ISETP.LE.AND P1, PT, RZ, UR23, PT ;  /* 0x00000017ff007c0c */ /* 0x000fda000bf23270 */
[----:B------:R-:W-:Y:S05]  /*5b80*/  @!P1 BRA `(.L_x_13247) ;  /* 0x0000001c004c9947 */ /* 0x000fea0003800000 */
[----:B------:R-:W-:Y:S01]  /*5b90*/  IMAD.MOV.U32 R201, RZ, RZ, R0 ;  /* 0x000000ffffc97224 */ /* 0x000fe200078e0000 */
[----:B------:R-:W-:Y:S01]  /*5ba0*/  ULDC UR22, c[0x0][0x988] ;  /* 0x0002620000167ab9 */ /* 0x000fe20000000800 */
[----:B------:R-:W-:-:S07]  /*5bb0*/  IMAD.MOV.U32 R7, RZ, RZ, R3 ;  /* 0x000000ffff077224 */ /* 0x000fce00078e0003 */
.L_x_13256:
[----:B------:R-:W-:-:S04]  /*5bc0*/  UIADD3 UR36, UR36, 0x1, URZ ;  /* 0x0000000124247890 */ /* 0x000fc8000fffe03f */
[----:B------:R-:W-:-:S04]  /*5bd0*/  UISETP.NE.AND UP0, UPT, UR36, 0x2, UPT ;  /* 0x000000022400788c */ /* 0x000fc8000bf05270 */
[----:B------:R-:W-:Y:S02]  /*5be0*/  USEL UR6, URZ, 0x1, UP0 ;  /* 0x000000013f067887 */ /* 0x000fe40008000000 */
[----:B------:R-:W-:Y:S02]  /*5bf0*/  USEL UR36, UR36, URZ, UP0 ;  /* 0x0000003f24247287 */ /* 0x000fe40008000000 */
[----:B------:R-:W-:Y:S01]  /*5c00*/  ULOP3.LUT UR37, UR37, UR6, URZ, 0x3c, !UPT ;  /* 0x0000000625257292 */ /* 0x000fe2000f8e3c3f */
[----:B-1----:R-:W-:Y:S11]  /*5c10*/  @!P0 BRA `(.L_x_13248) ;  /* 0x0000000000048947 */ /* 0x002ff60003800000 */
[----:B------:R-:W-:Y:S01]  /*5c20*/  BPT.TRAP 0x1 ;  /* 0x000000040000795c */ /* 0x000fe20000300000 */
.L_x_13248:
[----:B------:R-:W1:Y:S01]  /*5c30*/  S2UR UR7, SR_CgaCtaId ;  /* 0x00000000000779c3 */ /* 0x000e620000008800 */
[----:B------:R-:W-:Y:S01]  /*5c40*/  UMOV UR6, 0x400 ;  /* 0x0000040000067882 */ /* 0x000fe20000000000 */
[----:B0-----:R-:W-:-:S05]  /*5c50*/  IMAD.U32 R6, RZ, RZ, UR37 ;  /* 0x00000025ff067e24 */ /* 0x001fca000f8e00ff */
[----:B------:R-:W-:Y:S01]  /*5c60*/  SHF.L.U32 R6, R6, 0x1f, RZ ;  /* 0x0000001f06067819 */ /* 0x000fe200000006ff */
[----:B-1----:R-:W-:-:S04]  /*5c70*/  ULEA UR6, UR7, UR6, 0x18 ;  /* 0x0000000607067291 */ /* 0x002fc8000f8ec03f */
[----:B------:R-:W-:-:S09]  /*5c80*/  ULEA UR24, UR36, UR6, 0x3 ;  /* 0x0000000624187291 */ /* 0x000fd2000f8e183f */
[----:B------:R0:W1:Y:S01]  /*5c90*/  SYNCS.PHASECHK.TRANS64.TRYWAIT P1, [UR24+0x22830], R6 ;  /* 0x02283006ff0075a7 */ /* 0x0000620008020158 */
[----:B------:R-:W-:Y:S05]  /*5ca0*/  @!P0 BRA `(.L_x_13249) ;  /* 0x0000000000048947 */ /* 0x000fea0003800000 */
[----:B------:R-:W-:Y:S01]  /*5cb0*/  BPT.TRAP 0x1 ;  /* 0x000000040000795c */ /* 0x000fe20000300000 */
.L_x_13249:
[----:B-1----:R-:W-:Y:S05]  /*5cc0*/  @P1 BRA `(.L_x_13250) ;  /* 0x0000000000081947 */ /* 0x002fea0003800000 */
[----:B------:R-:W1:Y:S02]  /*5cd0*/  SYNCS.PHASECHK.TRANS64.TRYWAIT P1, [UR24+0x22830], R6 ;  /* 0x02283006ff0075a7 */ /* 0x000e640008020158 */
[----:B-1----:R-:W-:Y:S05]  /*5ce0*/  @!P1 BRA `(.L_x_13251) ;  /* 0x0000009800349947 */ /* 0x002fea0003800000 */
.L_x_13250:
        /* <DEDUP_REMOVED lines=52> */
[----:B------:R-:W-:-:S03]  /*6030*/  FMUL.FTZ R9, R3, UR10 ;  /* 0x0000000a03097c20 */ /* 0x000fc60008410000 */
        /* <DEDUP_REMOVED lines=14> */
[----:B------:R-:W2:Y:S01]  /*6120*/  MUFU.EX2 R7, R7 ;  /* 0x0000000700077308 */ /* 0x000ea20000000800 */
        /* <DEDUP_REMOVED lines=9> */
[-C--:B-1----:R-:W-:Y:S01]  /*61c0*/  FMUL.FTZ R24, R24, R8.reuse ;  /* 0x0000000818187220 */ /* 0x082fe20000410000 */
[----:B------:R-:W-:Y:S01]  /*61d0*/  FMNMX.FTZ R0, R166, R11, !PT ;  /* 0x0000000ba6007209 */ /* 0x000fe20007810000 */
[--C-:B------:R-:W-:Y:S01]  /*61e0*/  FFMA.FTZ R11, R157, UR10, -R9.reuse ;  /* 0x0000000a9d0b7c23 */ /* 0x100fe20008010809 */
[----:B------:R-:W-:Y:S01]  /*61f0*/  FFMA.FTZ R157, R177, UR10, -R9 ;  /* 0x0000000ab19d7c23 */ /* 0x000fe20008010809 */
        /* <DEDUP_REMOVED lines=11> */
[----:B---3--:R-:W-:Y:S01]  /*62b0*/  FADD.FTZ R5, R152, R5 ;  /* 0x0000000598057221 */ /* 0x008fe20000010000 */
        /* <DEDUP_REMOVED lines=19> */
[-C--:B------:R-:W-:Y:S01]  /*63f0*/  FMUL.FTZ R53, R53, R8.reuse ;  /* 0x0000000835357220 */ /* 0x080fe20000410000 */
        /* <DEDUP_REMOVED lines=73> */
[----:B------:R-:W-:Y:S01]  /*6890*/  FMUL.FTZ R149, R149, R8 ;  /* 0x0000000895957220 */ /* 0x000fe20000410000 */
[----:B------:R-:W-:Y:S01]  /*68a0*/  MUFU.EX2 R161, R161 ;  /* 0x000000a100a17308 */ /* 0x000fe20000000800 */
[----:B------:R-:W-:-:S07]  /*68b0*/  F2FP.F16.F32.PACK_AB R152, R152, R7 ;  /* 0x000000079898723e */ /* 0x000fce00000000ff */
[----:B------:R-:W-:Y:S08]  /*68c0*/  MUFU.EX2 R168, R168 ;  /* 0x000000a800a87308 */ /* 0x000ff00000000800 */
[----:B------:R-:W-:Y:S01]  /*68d0*/  MUFU.EX2 R165, R165 ;  /* 0x000000a500a57308 */ /* 0x000fe20000000800 */
[----:B-1----:R-:W-:-:S05]  /*68e0*/  FMNMX.FTZ R0, R177, R0, !PT ;  /* 0x00000000b1007209 */ /* 0x002fca0007810000 */
[C---:B------:R-:W-:Y:S01]  /*68f0*/  FMUL.FTZ R189, R0.reuse, UR10 ;  /* 0x0000000a00bd7c20 */ /* 0x040fe20008410000 */
[----:B------:R-:W-:Y:S01]  /*6900*/  FADD.FTZ R9, -R0, R201 ;  /* 0x000000c900097221 */ /* 0x000fe20000010100 */
[----:B------:R-:W-:Y:S02]  /*6910*/  MUFU.EX2 R169, R169 ;  /* 0x000000a900a97308 */ /* 0x000fe40000000800 */
[--C-:B------:R-:W-:Y:S01]  /*6920*/  FFMA.FTZ R214, R175, UR10, -R189.reuse ;  /* 0x0000000aafd67c23 */ /* 0x100fe200080108bd */
[--C-:B------:R-:W-:Y:S01]  /*6930*/  FFMA.FTZ R175, R178, UR10, -R189.reuse ;  /* 0x0000000ab2af7c23 */ /* 0x100fe200080108bd */
[--C-:B------:R-:W-:Y:S01]  /*6940*/  FFMA.FTZ R178, R179, UR10, -R189.reuse ;  /* 0x0000000ab3b27c23 */ /* 0x100fe200080108bd */
[--C-:B------:R-:W-:Y:S01]  /*6950*/  FFMA.FTZ R179, R182, UR10, -R189.reuse ;  /* 0x0000000ab6b37c23 */ /* 0x100fe200080108bd */
[--C-:B------:R-:W-:Y:S01]  /*6960*/  FFMA.FTZ R182, R183, UR10, -R189.reuse ;  /* 0x0000000ab7b67c23 */ /* 0x100fe200080108bd */
[----:B------:R-:W-:Y:S02]  /*6970*/  IMAD.U32 R183, RZ, RZ, UR24 ;  /* 0x00000018ffb77e24 */ /* 0x000fe4000f8e00ff */
[----:B------:R-:W-:Y:S01]  /*6980*/  FMUL.FTZ R9, R9, UR10 ;  /* 0x0000000a09097c20 */ /* 0x000fe20008410000 */
[--C-:B------:R-:W-:Y:S01]  /*6990*/  FFMA.FTZ R184, R154, UR10, -R189.reuse ;  /* 0x0000000a9ab87c23 */ /* 0x100fe200080108bd */
[--C-:B------:R-:W-:Y:S01]  /*69a0*/  FFMA.FTZ R155, R155, UR10, -R189.reuse ;  /* 0x0000000a9b9b7c23 */ /* 0x100fe200080108bd */
[----:B------:R-:W-:Y:S01]  /*69b0*/  @!P2 VIADD R154, R183, 0x22840 ;  /* 0x00022840b79aa836 */ /* 0x000fe20000000000 */
[----:B------:R1:W-:Y:S01]  /*69c0*/  MUFU.EX2 R181, R9 ;  /* 0x0000000900b57308 */ /* 0x0003e20000000800 */
[--C-:B------:R-:W-:Y:S01]  /*69d0*/  FFMA.FTZ R185, R158, UR10, -R189.reuse ;  /* 0x0000000a9eb97c23 */ /* 0x100fe200080108bd */
[--C-:B------:R-:W-:Y:S01]  /*69e0*/  FFMA.FTZ R188, R159, UR10, -R189.reuse ;  /* 0x0000000a9fbc7c23 */ /* 0x100fe200080108bd */
[--C-:B------:R-:W-:Y:S01]  /*69f0*/  FFMA.FTZ R159, R162, UR10, -R189.reuse ;  /* 0x0000000aa29f7c23 */ /* 0x100fe200080108bd */
[----:B------:R-:W-:Y:S01]  /*6a00*/  @!P2 PRMT R154, RZ, 0x654, R154 ;  /* 0x00000654ff9aa816 */ /* 0x000fe2000000009a */
[--C-:B------:R-:W-:Y:S01]  /*6a10*/  FFMA.FTZ R192, R163, UR10, -R189.reuse ;  /* 0x0000000aa3c07c23 */ /* 0x100fe200080108bd */
[--C-:B------:R-:W-:Y:S01]  /*6a20*/  FFMA.FTZ R163, R166, UR10, -R189.reuse ;  /* 0x0000000aa6a37c23 */ /* 0x100fe200080108bd */
[--C-:B------:R-:W-:Y:S01]  /*6a30*/  FFMA.FTZ R202, R171, UR10, -R189.reuse ;  /* 0x0000000aabca7c23 */ /* 0x100fe200080108bd */
[----:B------:R-:W2:Y:S01]  /*6a40*/  MUFU.EX2 R184, R184 ;  /* 0x000000b800b87308 */ /* 0x000ea20000000800 */
[----:B-1----:R-:W-:Y:S01]  /*6a50*/  IADD3 R9, -R203, 0xb, RZ ;  /* 0x0000000bcb097810 */ /* 0x002fe20007ffe1ff */
[--C-:B------:R-:W-:Y:S01]  /*6a60*/  FFMA.FTZ R171, R174, UR10, -R189.reuse ;  /* 0x0000000aaeab7c23 */ /* 0x100fe200080108bd */
[--C-:B------:R-:W-:Y:S01]  /*6a70*/  FFMA.FTZ R186, R186, UR10, -R189.reuse ;  /* 0x0000000ababa7c23 */ /* 0x100fe200080108bd */
[--C-:B------:R-:W-:Y:S01]  /*6a80*/  FFMA.FTZ R187, R187, UR10, -R189.reuse ;  /* 0x0000000abbbb7c23 */ /* 0x100fe200080108bd */
[--C-:B------:R-:W-:Y:S01]  /*6a90*/  FFMA.FTZ R190, R190, UR10, -R189.reuse ;  /* 0x0000000abebe7c23 */ /* 0x100fe200080108bd */
[----:B------:R1:W-:Y:S06]  /*6aa0*/  BAR.ARV R9, 0x100 ;  /* 0x000400090000751d */ /* 0x0003ec0000002000 */
[----:B------:R3:W-:Y:S01]  /*6ab0*/  @!P2 SYNCS.ARRIVE.TRANS64.RED.A1T0 RZ, [R154+URZ], RZ ;  /* 0x000000ff9affa9a7 */ /* 0x0007e2000810043f */
[----:B------:R-:W4:Y:S01]  /*6ac0*/  MUFU.EX2 R155, R155 ;  /* 0x0000009b009b7308 */ /* 0x000f220000000800 */
[--C-:B------:R-:W-:Y:S01]  /*6ad0*/  FFMA.FTZ R191, R191, UR10, -R189.reuse ;  /* 0x0000000abfbf7c23 */ /* 0x100fe200080108bd */
[--C-:B------:R-:W-:Y:S01]  /*6ae0*/  FFMA.FTZ R194, R194, UR10, -R189.reuse ;  /* 0x0000000ac2c27c23 */ /* 0x100fe200080108bd */
[--C-:B------:R-:W-:Y:S01]  /*6af0*/  FFMA.FTZ R195, R195, UR10, -R189.reuse ;  /* 0x0000000ac3c37c23 */ /* 0x100fe200080108bd */
[----:B--2---:R-:W-:Y:S01]  /*6b00*/  FFMA.FTZ R4, R181, R4, R184 ;  /* 0x00000004b5047223 */ /* 0x004fe200000100b8 */
[--C-:B------:R-:W-:Y:S01]  /*6b10*/  FFMA.FTZ R198, R198, UR10, -R189.reuse ;  /* 0x0000000ac6c67c23 */ /* 0x100fe200080108bd */
[----:B------:R-:W-:Y:S01]  /*6b20*/  FFMA.FTZ R199, R199, UR10, -R189 ;  /* 0x0000000ac7c77c23 */ /* 0x000fe200080108bd */
[----:B---3--:R-:W-:Y:S01]  /*6b30*/  FADD.FTZ R154, R10, R5 ;  /* 0x000000050a9a7221 */ /* 0x008fe20000010000 */
[----:B------:R-:W-:Y:S01]  /*6b40*/  MUFU.EX2 R185, R185 ;  /* 0x000000b900b97308 */ /* 0x000fe20000000800 */
[----:B------:R-:W-:Y:S01]  /*6b50*/  F2FP.F16.F32.PACK_AB R162, R153, R14 ;  /* 0x0000000e99a2723e */ /* 0x000fe200000000ff */
[-C--:B------:R-:W-:Y:S01]  /*6b60*/  FMUL.FTZ R26, R26, R181.reuse ;  /* 0x000000b51a1a7220 */ /* 0x080fe20000410000 */
[----:B------:R-:W-:Y:S01]  /*6b70*/  FADD.FTZ R5, R11, R154 ;  /* 0x0000009a0b057221 */ /* 0x000fe20000010000 */
[----:B------:R-:W-:Y:S01]  /*6b80*/  F2FP.F16.F32.PACK_AB R166, R161, R20 ;  /* 0x00000014a1a6723e */ /* 0x000fe200000000ff */
[-C--:B------:R-:W-:Y:S01]  /*6b90*/  FMUL.FTZ R27, R27, R181.reuse ;  /* 0x000000b51b1b7220 */ /* 0x080fe20000410000 */
[-C--:B------:R-:W-:Y:S01]  /*6ba0*/  FMUL.FTZ R30, R30, R181.reuse ;  /* 0x000000b51e1e7220 */ /* 0x080fe20000410000 */
[----:B------:R-:W-:Y:S01]  /*6bb0*/  FADD.FTZ R154, R156, R5 ;  /* 0x000000059c9a7221 */ /* 0x000fe20000010000 */
[----:B------:R-:W-:Y:S01]  /*6bc0*/  MUFU.EX2 R188, R188 ;  /* 0x000000bc00bc7308 */ /* 0x000fe20000000800 */
[----:B----4-:R-:W-:Y:S01]  /*6bd0*/  FADD.FTZ R4, R155, R4 ;  /* 0x000000049b047221 */ /* 0x010fe20000010000 */
[C---:B------:R-:W-:Y:S01]  /*6be0*/  F2FP.F16.F32.PACK_AB R156, R13.reuse, R156 ;  /* 0x0000009c0d9c723e */ /* 0x040fe200000000ff */
        /* <DEDUP_REMOVED lines=13> */
[----:B------:R-:W2:Y:S01]  /*6cc0*/  MUFU.EX2 R192, R192 ;  /* 0x000000c000c07308 */ /* 0x000ea20000000800 */
[----:B------:R-:W-:Y:S01]  /*6cd0*/  F2FP.F16.F32.PACK_AB R160, R21, R160 ;  /* 0x000000a015a0723e */ /* 0x000fe200000000ff */
        /* <DEDUP_REMOVED lines=10> */
[----:B------:R-:W-:Y:S01]  /*6d80*/  F2FP.F16.F32.PACK_AB R153, R155, R184 ;  /* 0x000000b89b99723e */ /* 0x000fe200000000ff */
[-C--:B------:R-:W-:Y:S01]  /*6d90*/  FMUL.FTZ R59, R59, R181.reuse ;  /* 0x000000b53b3b7220 */ /* 0x080fe20000410000 */
[-C--:B------:R-:W-:Y:S01]  /*6da0*/  FMUL.FTZ R62, R62, R181.reuse ;  /* 0x000000b53e3e7220 */ /* 0x080fe20000410000 */
[----:B------:R-:W-:Y:S01]  /*6db0*/  FADD.FTZ R154, R164, R5 ;  /* 0x00000005a49a7221 */ /* 0x000fe20000010000 */
[----:B------:R-:W-:Y:S01]  /*6dc0*/  MUFU.EX2 R163, R163 ;  /* 0x000000a300a37308 */ /* 0x000fe20000000800 */
[--C-:B---3--:R-:W-:Y:S01]  /*6dd0*/  FFMA.FTZ R196, R167, UR10, -R189.reuse ;  /* 0x0000000aa7c47c23 */ /* 0x108fe200080108bd */
[----:B------:R-:W-:Y:S01]  /*6de0*/  FFMA.FTZ R167, R170, UR10, -R189 ;  /* 0x0000000aaaa77c23 */ /* 0x000fe200080108bd */
[C---:B------:R-:W-:Y:S01]  /*6df0*/  FADD.FTZ R5, R157.reuse, R154 ;  /* 0x0000009a9d057221 */ /* 0x040fe20000010000 */
[----:B------:R-:W-:Y:S01]  /*6e00*/  F2FP.F16.F32.PACK_AB R164, R157, R164 ;  /* 0x000000a49da4723e */ /* 0x000fe200000000ff */
[----:B------:R-:W-:Y:S01]  /*6e10*/  FMUL.FTZ R63, R63, R181 ;  /* 0x000000b53f3f7220 */ /* 0x000fe20000410000 */
[----:B--2---:R-:W-:Y:S01]  /*6e20*/  F2FP.F16.F32.PACK_AB R157, R192, R159 ;  /* 0x0000009fc09d723e */ /* 0x004fe200000000ff */
[----:B------:R-:W-:Y:S01]  /*6e30*/  FADD.FTZ R154, R20, R5 ;  /* 0x00000005149a7221 */ /* 0x000fe20000010000 */
[----:B------:R-:W2:Y:S01]  /*6e40*/  MUFU.EX2 R196, R196 ;  /* 0x000000c400c47308 */ /* 0x000ea20000000800 */
[-C--:B------:R-:W-:Y:S01]  /*6e50*/  FMUL.FTZ R66, R66, R181.reuse ;  /* 0x000000b542427220 */ /* 0x080fe20000410000 */
[-C--:B------:R-:W-:Y:S01]  /*6e60*/  FMUL.FTZ R67, R67, R181.reuse ;  /* 0x000000b543437220 */ /* 0x080fe20000410000 */
[----:B------:R-:W-:Y:S01]  /*6e70*/  FADD.FTZ R5, R161, R154 ;  /* 0x0000009aa1057221 */ /* 0x000fe20000010000 */
[-C--:B------:R-:W-:Y:S01]  /*6e80*/  FMUL.FTZ R70, R70, R181.reuse ;  /* 0x000000b546467220 */ /* 0x080fe20000410000 */
[-C--:B------:R-:W-:Y:S01]  /*6e90*/  FMUL.FTZ R71, R71, R181.reuse ;  /* 0x000000b547477220 */ /* 0x080fe20000410000 */
[-C--:B------:R-:W-:Y:S01]  /*6ea0*/  FMUL.FTZ R74, R74, R181.reuse ;  /* 0x000000b54a4a7220 */ /* 0x080fe20000410000 */
        /* <DEDUP_REMOVED lines=9> */
[----:B------:R-:W-:Y:S01]  /*6f40*/  F2FP.F16.F32.PACK_AB R154, R11, R10 ;  /* 0x0000000a0b9a723e */ /* 0x000fe200000000ff */
[----:B------:R-:W-:Y:S01]  /*6f50*/  FADD.FTZ R11, R185, R4 ;  /* 0x00000004b90b7221 */ /* 0x000fe20000010000 */
[----:B------:R-:W3:Y:S01]  /*6f60*/  MUFU.EX2 R202, R202 ;  /* 0x000000ca00ca7308 */ /* 0x000ee20000000800 */
[-C--:B------:R-:W-:Y:S01]  /*6f70*/  FMUL.FTZ R83, R83, R181.reuse ;  /* 0x000000b553537220 */ /* 0x080fe20000410000 */
[-C--:B------:R-:W-:Y:S01]  /*6f80*/  FMUL.FTZ R86, R86, R181.reuse ;  /* 0x000000b556567220 */ /* 0x080fe20000410000 */
[----:B------:R-:W-:Y:S01]  /*6f90*/  FADD.FTZ R4, R188, R11 ;  /* 0x0000000bbc047221 */ /* 0x000fe20000010000 */
[-C--:B------:R-:W-:Y:S01]  /*6fa0*/  FMUL.FTZ R87, R87, R181.reuse ;  /* 0x000000b557577220 */ /* 0x080fe20000410000 */
[-C--:B------:R-:W-:Y:S01]  /*6fb0*/  FMUL.FTZ R90, R90, R181.reuse ;  /* 0x000000b55a5a7220 */ /* 0x080fe20000410000 */
[----:B------:R-:W-:Y:S01]  /*6fc0*/  FMUL.FTZ R91, R91, R181 ;  /* 0x000000b55b5b7220 */ /* 0x000fe20000410000 */
[----:B------:R-:W-:Y:S01]  /*6fd0*/  FADD.FTZ R11, R159, R4 ;  /* 0x000000049f0b7221 */ /* 0x000fe20000010000 */
[----:B------:R-:W4:Y:S01]  /*6fe0*/  MUFU.EX2 R171, R171 ;  /* 0x000000ab00ab7308 */ /* 0x000f220000000800 */
[----:B--2---:R-:W-:Y:S01]  /*6ff0*/  F2FP.F16.F32.PACK_AB R159, R196, R163 ;  /* 0x000000a3c49f723e */ /* 0x004fe200000000ff */
        /* <DEDUP_REMOVED lines=12> */
[-C--:B------:R-:W-:Y:S01]  /*70c0*/  FMUL.FTZ R107, R107, R181.reuse ;  /* 0x000000b56b6b7220 */ /* 0x080fe20000410000 */
        /* <DEDUP_REMOVED lines=8> */
[----:B----4-:R-:W-:Y:S01]  /*7150*/  FADD.FTZ R11, R171, R4 ;  /* 0x00000004ab0b7221 */ /* 0x010fe20000010000 */
[----:B------:R-:W4:Y:S01]  /*7160*/  MUFU.EX2 R178, R178 ;  /* 0x000000b200b27308 */ /* 0x000f220000000800 */
[C---:B--2---:R-:W-:Y:S01]  /*7170*/  F2FP.F16.F32.PACK_AB R163, R214.reuse, R171 ;  /* 0x000000abd6a3723e */ /* 0x044fe200000000ff */
[-C--:B------:R-:W-:Y:S01]  /*7180*/  FMUL.FTZ R119, R119, R181.reuse ;  /* 0x000000b577777220 */ /* 0x080fe20000410000 */
[----:B------:R-:W-:Y:S01]  /*7190*/  FADD.FTZ R4, R214, R11 ;  /* 0x0000000bd6047221 */ /* 0x000fe20000010000 */
        /* <DEDUP_REMOVED lines=22> */
[----:B------:R-:W-:Y:S01]  /*7300*/  FMUL.FTZ R151, R151, R181 ;  /* 0x000000b597977220 */ /* 0x000fe20000410000 */
[----:B------:R-:W-:-:S05]  /*7310*/  F2FP.F16.F32.PACK_AB R155, R188, R185 ;  /* 0x000000b9bc9b723e */ /* 0x000fca00000000ff */
        /* <DEDUP_REMOVED lines=9> */
[----:B---3--:R-:W-:Y:S01]  /*73b0*/  FADD.FTZ R5, R173, R158 ;  /* 0x0000009ead057221 */ /* 0x008fe20000010000 */
[----:B------:R-:W-:-:S06]  /*73c0*/  F2FP.F16.F32.PACK_AB R158, R15, R12 ;  /* 0x0000000c0f9e723e */ /* 0x000fcc00000000ff */
[----:B------:R-:W3:Y:S01]  /*73d0*/  MUFU.EX2 R190, R190 ;  /* 0x000000be00be7308 */ /* 0x000ee20000000800 */
[C---:B----4-:R-:W-:Y:S01]  /*73e0*/  FADD.FTZ R11, R187.reuse, R4 ;  /* 0x00000004bb0b7221 */ /* 0x050fe20000010000 */
[----:B------:R-:W-:-:S06]  /*73f0*/  F2FP.F16.F32.PACK_AB R169, R187, R186 ;  /* 0x000000babba9723e */ /* 0x000fcc00000000ff */
[----:B------:R-:W4:Y:S01]  /*7400*/  MUFU.EX2 R191, R191 ;  /* 0x000000bf00bf7308 */ /* 0x000f220000000800 */
[C---:B--2---:R-:W-:Y:S01]  /*7410*/  FADD.FTZ R10, R176.reuse, R5 ;  /* 0x00000005b00a7221 */ /* 0x044fe20000010000 */
[----:B------:R-:W-:-:S03]  /*7420*/  F2FP.F16.F32.PACK_AB R172, R176, R173 ;  /* 0x000000adb0ac723e */ /* 0x000fc600000000ff */
[----:B------:R-:W-:-:S03]  /*7430*/  FADD.FTZ R5, R177, R10 ;  /* 0x0000000ab1057221 */ /* 0x000fc60000010000 */
        /* <DEDUP_REMOVED lines=11> */
[----:B----4-:R-:W-:Y:S01]  /*74f0*/  FADD.FTZ R11, R7, R4 ;  /* 0x00000004070b7221 */ /* 0x010fe20000010000 */
[C---:B--2---:R-:W-:Y:S01]  /*7500*/  FADD.FTZ R5, R180.reuse, R5 ;  /* 0x00000005b4057221 */ /* 0x044fe20000010000 */
[----:B------:R-:W-:Y:S02]  /*7510*/  F2FP.F16.F32.PACK_AB R174, R180, R177 ;  /* 0x000000b1b4ae723e */ /* 0x000fe400000000ff */
[C---:B---3--:R-:W-:Y:S01]  /*7520*/  FADD.FTZ R4, R10.reuse, R11 ;  /* 0x0000000b0a047221 */ /* 0x048fe20000010000 */
[----:B------:R-:W-:Y:S01]  /*7530*/  F2FP.F16.F32.PACK_AB R175, R10, R7 ;  /* 0x000000070aaf723e */ /* 0x000fe200000000ff */
[----:B-1----:R-:W-:Y:S06]  /*7540*/  @!P0 BRA `(.L_x_13252) ;  /* 0x0000000000048947 */ /* 0x002fec0003800000 */
[----:B------:R-:W-:Y:S01]  /*7550*/  BPT.TRAP 0x1 ;  /* 0x000000040000795c */ /* 0x000fe20000300000 */
.L_x_13252:
[----:B------:R1:W2:Y:S01]  /*7560*/  SYNCS.PHASECHK.TRANS64.TRYWAIT P1, [UR24+0x22850], R6 ;  /* 0x02285006ff0075a7 */ /* 0x0002a20008020158 */
[----:B------:R-:W-:Y:S05]  /*7570*/  @!P0 BRA `(.L_x_13253) ;  /* 0x0000000000048947 */ /* 0x000fea0003800000 */
[----:B------:R-:W-:Y:S01]  /*7580*/  BPT.TRAP 0x1 ;  /* 0x000000040000795c */ /* 0x000fe20000300000 */
.L_x_13253:
[----:B--2---:R-:W-:Y:S05]  /*7590*/  @P1 BRA `(.L_x_13254) ;  /* 0x0000000000081947 */ /* 0x004fea0003800000 */
[----:B------:R-:W2:Y:S02]  /*75a0*/  SYNCS.PHASECHK.TRANS64.TRYWAIT P1, [UR24+0x22850], R6 ;  /* 0x02285006ff0075a7 */ /* 0x000ea40008020158 */
[----:B--2---:R-:W-:Y:S05]  /*75b0*/  @!P1 BRA `(.L_x_13255) ;  /* 0x0000008000189947 */ /* 0x004fea0003800000 */
.L_x_13254:
[----:B------:R-:W3:Y:S01]  /*75c0*/  S2R R7, SR_TID.X ;  /* 0x0000000000077919 */ /* 0x000ee20000002100 */
[----:B------:R-:W-:Y:S01]  /*75d0*/  UIMAD UR11, UR36, 0xc00, UR21 ;  /* 0x00000c00240b78a4 */ /* 0x000fe2000f8e0215 */
[----:B------:R-:W-:Y:S01]  /*75e0*/  ISETP.LT.AND P1, PT, RZ, UR23, PT ;  /* 0x00000017ff007c0c */ /* 0x000fe2000bf21270 */
[----:B------:R-:W-:Y:S01]  /*75f0*/  UMOV UR7, 0x40000040 ;  /* 0x4000004000077882 */ /* 0x000fe20000000000 */
[----:B--2---:R-:W-:Y:S01]  /*7600*/  @!P2 VIADD R183, R183, 0x22860 ;  /* 0x00022860b7b7a836 */ /* 0x004fe20000000000 */
[----:B------:R-:W-:Y:S01]  /*7610*/  UIADD3 UR23, UR23, -0x1, URZ ;  /* 0xffffffff17177890 */ /* 0x000fe2000fffe03f */
[----:B------:R-:W-:Y:S02]  /*7620*/  IMAD.MOV.U32 R201, RZ, RZ, R0 ;  /* 0x000000ffffc97224 */ /* 0x000fe400078e0000 */
[----:B------:R-:W-:Y:S01]  /*7630*/  UMOV UR6, UR11 ;  /* 0x0000000b00067c82 */ /* 0x000fe20008000000 */
[----:B------:R-:W-:Y:S02]  /*7640*/  @!P2 PRMT R183, RZ, 0x654, R183 ;  /* 0x00000654ffb7a816 */ /* 0x000fe400000000b7 */
        /* <DEDUP_REMOVED lines=39> */
.L_x_13247:
        /* <DEDUP_REMOVED lines=8> */
[----:B01----:R-:W0:Y:S01]  /*7940*/  SHFL.BFLY PT, R6, R5, 0x2, 0x1f ;  /* 0x0c401f0005067f89 */ /* 0x003e2200000e0000 */
[----:B------:R-:W-:-:S02]  /*7950*/  UIADD3 UR38, UR38, 0x1, URZ ;  /* 0x0000000126267890 */ /* 0x000fc4000fffe03f */
[----:B------:R-:W-:Y:S01]  /*7960*/  USEL UR36, UR36, URZ, UP0 ;  /* 0x0000003f24247287 */ /* 0x000fe20008000000 */
[----:B--2---:R-:W-:Y:S01]  /*7970*/  FADD.FTZ R11, R11, R4 ;  /* 0x000000040b0b7221 */ /* 0x004fe20000010000 */
[----:B------:R-:W-:Y:S01]  /*7980*/  IMAD.MOV.U32 R4, RZ, RZ, RZ ;  /* 0x000000ffff047224 */ /* 0x000fe200078e00ff */
[----:B------:R-:W-:-:S03]  /*7990*/  ULOP3.LUT UR37, UR37, UR4, URZ, 0x3c, !UPT ;  /* 0x0000000425257292 */ /* 0x000fc6000f8e3c3f */
[----:B------:R-:W1:Y:S01]  /*79a0*/  SHFL.BFLY PT, R8, R11, 0x1, 0x1f ;  /* 0x0c201f000b087f89 */ /* 0x000e6200000e0000 */
[----:B0-----:R-:W-:Y:S01]  /*79b0*/  FADD.FTZ R6, R6, R5 ;  /* 0x0000000506067221 */ /* 0x001fe20000010000 */
[----:B------:R-:W-:-:S04]  /*79c0*/  IMAD.MOV.U32 R5, RZ, RZ, -0x800000 ;  /* 0xff800000ff057424 */ /* 0x000fc800078e00ff */
[----:B------:R-:W0:Y:S01]  /*79d0*/  SHFL.BFLY PT, R7, R6, 0x1, 0x1f ;  /* 0x0c201f0006077f89 */ /* 0x000e2200000e0000 */
[----:B-1----:R-:W-:Y:S01]  /*79e0*/  FADD.FTZ R10, R11, R8 ;  /* 0x000000080b0a7221 */ /* 0x002fe20000010000 */
[----:B------:R-:W-:-:S04]  /*79f0*/  IMAD.U32 R8, RZ, RZ, UR10 ;  /* 0x0000000aff087e24 */ /* 0x000fc8000f8e00ff */
[----:B------:R-:W-:-:S13]  /*7a00*/  FSETP.NE.FTZ.AND P2, PT, R10, RZ, PT ;  /* 0x000000ff0a00720b */ /* 0x000fda0003f55000 */
[----:B------:R-:W1:Y:S01]  /*7a10*/  @P2 MUFU.RCP R4, R10 ;  /* 0x0000000a00042308 */ /* 0x000e620000001000 */
[----:B------:R-:W-:Y:S01]  /*7a20*/  @P2 FMUL.FTZ R14, R14, 0.69314718246459960938 ;  /* 0x3f3172180e0e2820 */ /* 0x000fe20000410000 */
[----:B0-----:R-:W-:Y:S01]  /*7a30*/  FADD.FTZ R12, R6, R7 ;  /* 0x00000007060c7221 */ /* 0x001fe20000010000 */
[----:B------:R-:W-:Y:S02]  /*7a40*/  IMAD.MOV.U32 R7, RZ, RZ, RZ ;  /* 0x000000ffff077224 */ /* 0x000fe400078e00ff */
[----:B------:R-:W-:Y:S02]  /*7a50*/  IMAD.MOV.U32 R6, RZ, RZ, -0x800000 ;  /* 0xff800000ff067424 */ /* 0x000fe400078e00ff */
[----:B------:R-:W-:Y:S01]  /*7a60*/  FSETP.NE.FTZ.AND P1, PT, R12, RZ, PT ;  /* 0x000000ff0c00720b */ /* 0x000fe20003f35000 */
[----:B------:R-:W0:Y:S01]  /*7a70*/  @P2 MUFU.LG2 R10, R10 ;  /* 0x0000000a000a2308 */ /* 0x000e220000000c00 */
[-C--:B-1----:R-:W-:Y:S01]  /*7a80*/  FMUL.FTZ R26, R26, R4.reuse ;  /* 0x000000041a1a7220 */ /* 0x082fe20000410000 */
[-C--:B------:R-:W-:Y:S01]  /*7a90*/  FMUL.FTZ R34, R34, R4.reuse ;  /* 0x0000000422227220 */ /* 0x080fe20000410000 */
[----:B------:R-:W-:-:S09]  /*7aa0*/  FMUL.FTZ R35, R35, R4 ;  /* 0x0000000423237220 */ /* 0x000fd20000410000 */
[----:B---3--:R-:W1:Y:S01]  /*7ab0*/  @P1 MUFU.LG2 R9, R12 ;  /* 0x0000000c00091308 */ /* 0x008e620000000c00 */
[----:B------:R-:W-:Y:S01]  /*7ac0*/  @P1 FMUL.FTZ R8, R8, 0.69314718246459960938 ;  /* 0x3f31721808081820 */ /* 0x000fe20000410000 */
[-C--:B------:R-:W-:Y:S01]  /*7ad0*/  FMUL.FTZ R38, R38, R4.reuse ;  /* 0x0000000426267220 */ /* 0x080fe20000410000 */
[-C--:B------:R-:W-:Y:S01]  /*7ae0*/  FMUL.FTZ R39, R39, R4.reuse ;  /* 0x0000000427277220 */ /* 0x080fe20000410000 */
[-C--:B------:R-:W-:Y:S01]  /*7af0*/  FMUL.FTZ R42, R42, R4.reuse ;  /* 0x000000042a2a7220 */ /* 0x080fe20000410000 */
[----:B0-----:R-:W-:Y:S01]  /*7b00*/  @P2 FMUL.FTZ R11, R10, 0.69314718246459960938 ;  /* 0x3f3172180a0b2820 */ /* 0x001fe20000410000 */
        /* <DEDUP_REMOVED lines=126> */
.L_x_13226:
        /* <DEDUP_REMOVED lines=18> */
[----:B------:R-:W-:-:S03]  /*8410*/  F2FP.F16.F32.PACK_AB R32, R33, R32 ;  /* 0x000000202120723e */ /* 0x000fc600000000ff */
[----:B------:R-:W1:Y:S01]  /*8420*/  LDC R48, c[0x0][0xbe8] ;  /* 0x0002fa00ff307b82 */ /* 0x000e620000000800 */
[----:B------:R-:W-:Y:S01]  /*8430*/  F2FP.F16.F32.PACK_AB R33, R35, R34 ;  /* 0x000000222321723e */ /* 0x000fe200000000ff */
[----:B------:R-:W-:Y:S01]  /*8440*/  ULDC.64 UR8, c[0x0][0xb90] ;  /* 0x0002e40000087ab9 */ /* 0x000fe20000000a00 */
[----:B------:R-:W-:Y:S01]  /*8450*/  F2FP.F16.F32.PACK_AB R35, R39, R38 ;  /* 0x000000262723723e */ /* 0x000fe200000000ff */
[----:B------:R-:W-:Y:S01]  /*8460*/  VIADD R39, R16, UR44 ;  /* 0x0000002c10277c36 */ /* 0x000fe20008000000 */
[----:B------:R-:W-:Y:S01]  /*8470*/  UIMAD UR5, UR10, UR8, URZ ;  /* 0x000000080a0572a4 */ /* 0x000fe2000f8e023f */
[----:B------:R-:W-:Y:S01]  /*8480*/  F2FP.F16.F32.PACK_AB R40, R41, R40 ;  /* 0x000000282928723e */ /* 0x000fe200000000ff */
[----:B------:R-:W-:Y:S01]  /*8490*/  UIMAD.WIDE.U32 UR6, UR39, UR8, URZ ;  /* 0x00000008270672a5 */ /* 0x000fe2000f8e003f */
[----:B------:R-:W-:Y:S01]  /*84a0*/  F2FP.F16.F32.PACK_AB R34, R37, R36 ;  /* 0x000000242522723e */ /* 0x000fe200000000ff */
[----:B------:R-:W-:Y:S01]  /*84b0*/  UIMAD UR5, UR39, UR9, UR5 ;  /* 0x00000009270572a4 */ /* 0x000fe2000f8e0205 */
[----:B------:R-:W-:Y:S01]  /*84c0*/  F2FP.F16.F32.PACK_AB R41, R43, R42 ;  /* 0x0000002a2b29723e */ /* 0x000fe200000000ff */
[----:B------:R-:W-:Y:S01]  /*84d0*/  IMAD.MOV.U32 R36, RZ, RZ, R39 ;  /* 0x000000ffff247224 */ /* 0x000fe200078e0027 */
[----:B------:R-:W-:Y:S01]  /*84e0*/  F2FP.F16.F32.PACK_AB R42, R45, R182 ;  /* 0x000000b62d2a723e */ /* 0x000fe200000000ff */
[----:B------:R-:W-:Y:S01]  /*84f0*/  ULDC.64 UR8, c[0x0][0xb98] ;  /* 0x0002e60000087ab9 */ /* 0x000fe20000000a00 */
[----:B------:R-:W-:Y:S01]  /*8500*/  F2FP.F16.F32.PACK_AB R43, R47, R46 ;  /* 0x0000002e2f2b723e */ /* 0x000fe200000000ff */
[----:B------:R-:W-:-:S02]  /*8510*/  UIADD3 UR7, UR7, UR5, URZ ;  /* 0x0000000507077290 */ /* 0x000fc4000fffe03f */
[----:B------:R-:W-:Y:S02]  /*8520*/  UIMAD UR5, UR12, UR8, URZ ;  /* 0x000000080c0572a4 */ /* 0x000fe4000f8e023f */
[----:B------:R-:W-:Y:S01]  /*8530*/  UIMAD.WIDE.U32 UR6, UR42, UR8, UR6 ;  /* 0x000000082a0672a5 */ /* 0x000fe2000f8e0006 */
[----:B------:R-:W-:Y:S02]  /*8540*/  MOV R172, R203 ;  /* 0x000000cb00ac7202 */ /* 0x000fe40000000f00 */
[----:B0-----:R-:W-:Y:S01]  /*8550*/  MOV R173, R0 ;  /* 0x0000000000ad7202 */ /* 0x001fe20000000f00 */
[----:B------:R-:W-:-:S03]  /*8560*/  UIMAD UR5, UR42, UR9, UR5 ;  /* 0x000000092a0572a4 */ /* 0x000fc6000f8e0205 */
[----:B------:R-:W-:Y:S01]  /*8570*/  ULDC.64 UR8, c[0x0][0xae8] ;  /* 0x0002ba0000087ab9 */ /* 0x000fe20000000a00 */
[----:B------:R-:W-:-:S04]  /*8580*/  IMAD.WIDE R20, R207, 0x2, R172 ;  /* 0x00000002cf147825 */ /* 0x000fc800078e02ac */
[----:B------:R-:W-:Y:S01]  /*8590*/  IMAD.WIDE R172, R3, 0x2, R172 ;  /* 0x0000000203ac7825 */ /* 0x000fe200078e02ac */
[C---:B------:R-:W-:Y:S02]  /*85a0*/  IADD3 R9, P3, R20.reuse, 0xc060, RZ ;  /* 0x0000c06014097810 */ /* 0x040fe40007f7e0ff */
[C---:B------:R-:W-:Y:S02]  /*85b0*/  IADD3 R115, P0, R20.reuse, 0x8060, RZ ;  /* 0x0000806014737810 */ /* 0x040fe40007f1e0ff */
[----:B------:R-:W-:Y:S02]  /*85c0*/  LOP3.LUT R8, R9, 0x380, RZ, 0xc0, !PT ;  /* 0x0000038009087812 */ /* 0x000fe400078ec0ff */
[----:B------:R-:W-:Y:S01]  /*85d0*/  IADD3 R111, P2, R20, 0x8040, RZ ;  /* 0x00008040146f7810 */ /* 0x000fe20007f5e0ff */
[--C-:B------:R-:W-:Y:S01]  /*85e0*/  IMAD.X R153, RZ, RZ, R21.reuse, P0 ;  /* 0x000000ffff997224 */ /* 0x100fe200000e0615 */
[----:B------:R-:W-:Y:S02]  /*85f0*/  SHF.R.U64 R8, R8, 0x3, RZ ;  /* 0x0000000308087819 */ /* 0x000fe400000012ff */
[----:B------:R-:W-:Y:S01]  /*8600*/  LOP3.LUT R0, R115, 0x380, RZ, 0xc0, !PT ;  /* 0x0000038073007812 */ /* 0x000fe200078ec0ff */
[----:B------:R-:W-:Y:S01]  /*8610*/  IMAD.X R157, RZ, RZ, R21, P2 ;  /* 0x000000ffff9d7224 */ /* 0x000fe200010e0615 */
[----:B------:R-:W-:-:S02]  /*8620*/  LOP3.LUT R147, R20, 0x380, RZ, 0xc0, !PT ;  /* 0x0000038014937812 */ /* 0x000fc400078ec0ff */
[----:B------:R-:W-:Y:S01]  /*8630*/  LOP3.LUT R8, R8, R9, RZ, 0x3c, !PT ;  /* 0x0000000908087212 */ /* 0x000fe200078e3cff */
[--C-:B------:R-:W-:Y:S01]  /*8640*/  IMAD.X R9, RZ, RZ, R21.reuse, P3 ;  /* 0x000000ffff097224 */ /* 0x100fe200018e0615 */
[----:B------:R-:W-:Y:S02]  /*8650*/  IADD3 R12, P2, R20, 0x4000, RZ ;  /* 0x00004000140c7810 */ /* 0x000fe40007f5e0ff */
[----:B------:R-:W-:Y:S02]  /*8660*/  SHF.R.U64 R0, R0, 0x3, RZ ;  /* 0x0000000300007819 */ /* 0x000fe400000012ff */
        /* <DEDUP_REMOVED lines=32> */
[----:B------:R-:W-:Y:S02]  /*8870*/  SHF.R.U64 R114, R114, 0x3, RZ ;  /* 0x0000000372727819 */ /* 0x000fe400000012ff */
[----:B------:R-:W-:Y:S02]  /*8880*/  LOP3.LUT R150, R20, R119, RZ, 0x3c, !PT ;  /* 0x0000007714967212 */ /* 0x000fe400078e3cff */
[----:B------:R-:W-:Y:S02]  /*8890*/  LOP3.LUT R20, R107, 0x380, RZ, 0xc0, !PT ;  /* 0x000003806b147812 */ /* 0x000fe400078ec0ff */
[----:B------:R-:W-:Y:S02]  /*88a0*/  SHF.R.U64 R21, R21, 0x3, RZ ;  /* 0x0000000315157819 */ /* 0x000fe400000012ff */
[----:B------:R-:W-:Y:S01]  /*88b0*/  LOP3.LUT R114, R114, R115, RZ, 0x3c, !PT ;  /* 0x0000007372727212 */ /* 0x000fe200078e3cff */
[----:B------:R-:W-:Y:S01]  /*88c0*/  IMAD.X R115, RZ, RZ, R173, P2 ;  /* 0x000000ffff737224 */ /* 0x000fe200010e06ad */
[----:B------:R-:W-:-:S02]  /*88d0*/  IADD3 R143, P2, R172, 0xe000, RZ ;  /* 0x0000e000ac8f7810 */ /* 0x000fc40007f5e0ff */
[----:B------:R-:W-:Y:S02]  /*88e0*/  SHF.R.U64 R20, R20, 0x3, RZ ;  /* 0x0000000314147819 */ /* 0x000fe400000012ff */
[----:B------:R-:W-:Y:S02]  /*88f0*/  LOP3.LUT R158, R21, R102, RZ, 0x3c, !PT ;  /* 0x00000066159e7212 */ /* 0x000fe400078e3cff */
[----:B------:R-:W-:Y:S02]  /*8900*/  LOP3.LUT R21, R98, 0x380, RZ, 0xc0, !PT ;  /* 0x0000038062157812 */ /* 0x000fe400078ec0ff */
[----:B------:R-:W-:Y:S02]  /*8910*/  LOP3.LUT R142, R143, 0x380, RZ, 0xc0, !PT ;  /* 0x000003808f8e7812 */ /* 0x000fe400078ec0ff */
[----:B------:R-:W-:Y:S02]  /*8920*/  LOP3.LUT R160, R20, R107, RZ, 0x3c, !PT ;  /* 0x0000006b14a07212 */ /* 0x000fe400078e3cff */
[----:B------:R-:W-:-:S02]  /*8930*/  LOP3.LUT R20, R103, 0x380, RZ, 0xc0, !PT ;  /* 0x0000038067147812 */ /* 0x000fc400078ec0ff */
[----:B------:R-:W-:Y:S02]  /*8940*/  SHF.R.U64 R21, R21, 0x3, RZ ;  /* 0x0000000315157819 */ /* 0x000fe400000012ff */
[----:B------:R-:W-:Y:S02]  /*8950*/  SHF.R.U64 R142, R142, 0x3, RZ ;  /* 0x000000038e8e7819 */ /* 0x000fe400000012ff */
[----:B------:R-:W-:Y:S02]  /*8960*/  SHF.R.U64 R20, R20, 0x3, RZ ;  /* 0x0000000314147819 */ /* 0x000fe400000012ff */
[----:B------:R-:W-:Y:S02]  /*8970*/  LOP3.LUT R162, R21, R98, RZ, 0x3c, !PT ;  /* 0x0000006215a27212 */ /* 0x000fe400078e3cff */
[----:B------:R-:W-:Y:S02]  /*8980*/  IADD3 R21, P3, R172, 0x1000, RZ ;  /* 0x00001000ac157810 */ /* 0x000fe40007f7e0ff */
[----:B------:R-:W-:Y:S01]  /*8990*/  LOP3.LUT R142, R142, R143, RZ, 0x3c, !PT ;  /* 0x0000008f8e8e7212 */ /* 0x000fe200078e3cff */
[----:B------:R-:W-:Y:S01]  /*89a0*/  IMAD.X R143, RZ, RZ, R173, P2 ;  /* 0x000000ffff8f7224 */ /* 0x000fe200010e06ad */
[----:B------:R-:W-:-:S02]  /*89b0*/  LOP3.LUT R0, R3, 0x380, RZ, 0xc0, !PT ;  /* 0x0000038003007812 */ /* 0x000fc400078ec0ff */
[----:B-1----:R-:W-:Y:S02]  /*89c0*/  ISETP.NE.AND P2, PT, R48, 0x1, PT ;  /* 0x000000013000780c */ /* 0x002fe40003f45270 */
[----:B------:R-:W-:Y:S02]  /*89d0*/  LOP3.LUT R166, R20, R103, RZ, 0x3c, !PT ;  /* 0x0000006714a67212 */ /* 0x000fe400078e3cff */
[----:B------:R-:W-:Y:S02]  /*89e0*/  LOP3.LUT R20, R21, 0x380, RZ, 0xc0, !PT ;  /* 0x0000038015147812 */ /* 0x000fe400078ec0ff */
[----:B------:R-:W-:Y:S02]  /*89f0*/  SHF.R.U64 R0, R0, 0x3, RZ ;  /* 0x0000000300007819 */ /* 0x000fe400000012ff */
[----:B------:R-:W-:Y:S02]  /*8a00*/  SHF.R.U64 R20, R20, 0x3, RZ ;  /* 0x0000000314147819 */ /* 0x000fe400000012ff */
[----:B------:R-:W-:-:S02]  /*8a10*/  LOP3.LUT R154, R0, R3, RZ, 0x3c, !PT ;  /* 0x00000003009a7212 */ /* 0x000fc400078e3cff */
[----:B------:R-:W-:Y:S02]  /*8a20*/  MOV R213, R146 ;  /* 0x0000009200d57202 */ /* 0x000fe40000000f00 */
[----:B------:R-:W-:Y:S02]  /*8a30*/  LOP3.LUT R3, R30, 0x380, RZ, 0xc0, !PT ;  /* 0x000003801e037812 */ /* 0x000fe400078ec0ff */
[----:B------:R-:W-:Y:S01]  /*8a40*/  LOP3.LUT R20, R20, R21, RZ, 0x3c, !PT ;  /* 0x0000001514147212 */ /* 0x000fe200078e3cff */
[----:B------:R-:W-:Y:S01]  /*8a50*/  IMAD.X R21, RZ, RZ, R173, P3 ;  /* 0x000000ffff157224 */ /* 0x000fe200018e06ad */
[----:B------:R-:W-:Y:S01]  /*8a60*/  LOP3.LUT R0, R31, 0x380, RZ, 0xc0, !PT ;  /* 0x000003801f007812 */ /* 0x000fe200078ec0ff */
[----:B------:R0:W-:Y:S01]  /*8a70*/  STSM.16.M88.4 [R213], R24 ;  /* 0x00000018d5007844 */ /* 0x0001e20000000200 */
[----:B------:R-:W-:Y:S02]  /*8a80*/  SHF.R.U64 R3, R3, 0x3, RZ ;  /* 0x0000000303037819 */ /* 0x000fe400000012ff */
[----:B------:R-:W-:-:S02]  /*8a90*/  IADD3 R119, P3, R172, 0x8000, RZ ;  /* 0x00008000ac777810 */ /* 0x000fc40007f7e0ff */
[----:B------:R-:W-:Y:S02]  /*8aa0*/  SHF.R.U64 R0, R0, 0x3, RZ ;  /* 0x0000000300007819 */ /* 0x000fe400000012ff */
[----:B------:R-:W-:Y:S02]  /*8ab0*/  LOP3.LUT R168, R3, R30, RZ, 0x3c, !PT ;  /* 0x0000001e03a87212 */ /* 0x000fe400078e3cff */
[----:B------:R-:W-:Y:S02]  /*8ac0*/  LOP3.LUT R118, R119, 0x380, RZ, 0xc0, !PT ;  /* 0x0000038077767812 */ /* 0x000fe400078ec0ff */
[----:B------:R-:W-:Y:S02]  /*8ad0*/  LOP3.LUT R3, R12, 0x380, RZ, 0xc0, !PT ;  /* 0x000003800c037812 */ /* 0x000fe400078ec0ff */
[----:B------:R-:W-:Y:S02]  /*8ae0*/  LOP3.LUT R164, R0, R31, RZ, 0x3c, !PT ;  /* 0x0000001f00a47212 */ /* 0x000fe400078e3cff */
[----:B------:R-:W-:Y:S01]  /*8af0*/  SHF.R.U64 R118, R118, 0x3, RZ ;  /* 0x0000000376767819 */ /* 0x000fe200000012ff */
[----:B0-----:R-:W0:Y:S01]  /*8b00*/  @P2 LDC R24, c[0x0][0xbec] ;  /* 0x0002fb00ff182b82 */ /* 0x001e220000000800 */
[----:B------:R-:W-:-:S02]  /*8b10*/  LOP3.LUT R106, R111, 0x380, RZ, 0xc0, !PT ;  /* 0x000003806f6a7812 */ /* 0x000fc400078ec0ff */
[----:B------:R-:W-:Y:S02]  /*8b20*/  LOP3.LUT R0, R99, 0x380, RZ, 0xc0, !PT ;  /* 0x0000038063007812 */ /* 0x000fe400078ec0ff */
[----:B------:R-:W-:Y:S02]  /*8b30*/  SHF.R.U64 R3, R3, 0x3, RZ ;  /* 0x0000000303037819 */ /* 0x000fe400000012ff */
[----:B------:R-:W-:Y:S01]  /*8b40*/  LOP3.LUT R118, R118, R119, RZ, 0x3c, !PT ;  /* 0x0000007776767212 */ /* 0x000fe200078e3cff */
[----:B------:R-:W1:Y:S01]  /*8b50*/  @P2 LDC R27, c[0x0][0xbf0] ;  /* 0x0002fc00ff1b2b82 */ /* 0x000e620000000800 */
[----:B------:R-:W-:Y:S01]  /*8b60*/  SHF.R.U64 R106, R106, 0x3, RZ ;  /* 0x000000036a6a7819 */ /* 0x000fe200000012ff */
[----:B------:R-:W-:Y:S01]  /*8b70*/  IMAD.X R119, RZ, RZ, R173, P3 ;  /* 0x000000ffff777224 */ /* 0x000fe200018e06ad */
[----:B------:R-:W-:Y:S02]  /*8b80*/  SHF.R.U64 R0, R0, 0x3, RZ ;  /* 0x0000000300007819 */ /* 0x000fe400000012ff */
[----:B------:R-:W-:-:S02]  /*8b90*/  LOP3.LUT R12, R3, R12, RZ, 0x3c, !PT ;  /* 0x0000000c030c7212 */ /* 0x000fc400078e3cff */
[C---:B------:R-:W-:Y:S02]  /*8ba0*/  IADD3 R107, P0, R172.reuse, 0x5000, RZ ;  /* 0x00005000ac6b7810 */ /* 0x040fe40007f1e0ff */
[----:B------:R-:W-:Y:S02]  /*8bb0*/  IADD3 R3, P3, R172, 0xf000, RZ ;  /* 0x0000f000ac037810 */ /* 0x000fe40007f7e0ff */
[----:B------:R-:W-:Y:S02]  /*8bc0*/  LOP3.LUT R10, R127, 0x380, RZ, 0xc0, !PT ;  /* 0x000003807f0a7812 */ /* 0x000fe400078ec0ff */
[----:B------:R-:W-:Y:S01]  /*8bd0*/  LOP3.LUT R14, R123, 0x380, RZ, 0xc0, !PT ;  /* 0x000003807b0e7812 */ /* 0x000fe200078ec0ff */
[----:B------:R-:W-:Y:S01]  /*8be0*/  IMAD.X R147, RZ, RZ, R173, P3 ;  /* 0x000000ffff937224 */ /* 0x000fe200018e06ad */
[----:B------:R-:W-:Y:S01]  /*8bf0*/  LOP3.LUT R156, R106, R111, RZ, 0x3c, !PT ;  /* 0x0000006f6a9c7212 */ /* 0x000fe200078e3cff */
[----:B0-----:R-:W-:Y:S01]  /*8c00*/  @P2 IMAD.HI.U32 R24, R39, R24, RZ ;  /* 0x0000001827182227 */ /* 0x001fe200078e00ff */
[----:B------:R-:W-:-:S02]  /*8c10*/  LOP3.LUT R170, R0, R99, RZ, 0x3c, !PT ;  /* 0x0000006300aa7212 */ /* 0x000fc400078e3cff */
[----:B------:R-:W-:Y:S02]  /*8c20*/  LOP3.LUT R106, R107, 0x380, RZ, 0xc0, !PT ;  /* 0x000003806b6a7812 */ /* 0x000fe400078ec0ff */
[----:B------:R-:W-:Y:S02]  /*8c30*/  LOP3.LUT R0, R3, 0x380, RZ, 0xc0, !PT ;  /* 0x0000038003007812 */ /* 0x000fe400078ec0ff */
[----:B------:R-:W-:Y:S02]  /*8c40*/  SHF.R.U64 R10, R10, 0x3, RZ ;  /* 0x000000030a0a7819 */ /* 0x000fe400000012ff */
[----:B------:R-:W-:Y:S02]  /*8c50*/  SHF.R.U64 R14, R14, 0x3, RZ ;  /* 0x000000030e0e7819 */ /* 0x000fe400000012ff */
[----:B------:R-:W-:Y:S02]  /*8c60*/  SHF.R.U64 R106, R106, 0x3, RZ ;  /* 0x000000036a6a7819 */ /* 0x000fe400000012ff */
[----:B------:R-:W-:-:S02]  /*8c70*/  SHF.R.U64 R0, R0, 0x3, RZ ;  /* 0x0000000300007819 */ /* 0x000fc400000012ff */
[----:B------:R-:W-:Y:S02]  /*8c80*/  LOP3.LUT R10, R10, R127, RZ, 0x3c, !PT ;  /* 0x0000007f0a0a7212 */ /* 0x000fe400078e3cff */
[----:B------:R-:W-:Y:S02]  /*8c90*/  LOP3.LUT R14, R14, R123, RZ, 0x3c, !PT ;  /* 0x0000007b0e0e7212 */ /* 0x000fe400078e3cff */
[----:B------:R-:W-:Y:S01]  /*8ca0*/  LOP3.LUT R106, R106, R107, RZ, 0x3c, !PT ;  /* 0x0000006b6a6a7212 */ /* 0x000fe200078e3cff */
[----:B------:R-:W-:Y:S01]  /*8cb0*/  IMAD.X R107, RZ, RZ, R173, P0 ;  /* 0x000000ffff6b7224 */ /* 0x000fe200000e06ad */
[----:B------:R-:W-:Y:S02]  /*8cc0*/  LOP3.LUT R146, R0, R3, RZ, 0x3c, !PT ;  /* 0x0000000300927212 */ /* 0x000fe400078e3cff */
[----:B------:R-:W-:Y:S02]  /*8cd0*/  MOV R154, R154 ;  /* 0x0000009a009a7202 */ /* 0x000fe40000000f00 */
[----:B------:R-:W-:-:S02]  /*8ce0*/  MOV R3, R8 ;  /* 0x0000000800037202 */ /* 0x000fc40000000f00 */
[----:B------:R-:W-:Y:S01]  /*8cf0*/  MOV R0, R10 ;  /* 0x0000000a00007202 */ /* 0x000fe20000000f00 */
[----:B------:R-:W-:Y:S01]  /*8d00*/  STSM.16.M88.4 [R154], R32 ;  /* 0x000000209a007844 */ /* 0x000fe20000000200 */
[----:B------:R-:W-:Y:S02]  /*8d10*/  MOV R164, R164 ;  /* 0x000000a400a47202 */ /* 0x000fe40000000f00 */
[----:B------:R-:W-:Y:S02]  /*8d20*/  IADD3 R135, P0, R172, 0xc000, RZ ;  /* 0x0000c000ac877810 */ /* 0x000fe40007f1e0ff */
[----:B------:R-:W-:Y:S01]  /*8d30*/  MOV R44, R14 ;  /* 0x0000000e002c7202 */ /* 0x000fe20000000f00 */
[----:B------:R-:W-:Y:S01]  /*8d40*/  STSM.16.M88.4 [R164], R40 ;  /* 0x00000028a4007844 */ /* 0x000fe20000000200 */
[----:B------:R-:W-:Y:S02]  /*8d50*/  MOV R170, R170 ;  /* 0x000000aa00aa7202 */ /* 0x000fe40000000f00 */
        /* <DEDUP_REMOVED lines=10> */
[----:B-1----:R-:W-:Y:S02]  /*8e00*/  @P2 SHF.R.U32.HI R36, RZ, R27, R24 ;  /* 0x0000001bff242219 */ /* 0x002fe40000011618 */
[----:B------:R-:W-:Y:S01]  /*8e10*/  LOP3.LUT R134, R135, 0x380, RZ, 0xc0, !PT ;  /* 0x0000038087867812 */ /* 0x000fe200078ec0ff */
[----:B------:R1:W-:Y:S01]  /*8e20*/  STSM.16.M88.4 [R25], R12 ;  /* 0x0000000c19007844 */ /* 0x0003e20000000200 */
[----:B------:R-:W-:Y:S01]  /*8e30*/  MOV R168, R168 ;  /* 0x000000a800a87202 */ /* 0x000fe20000000f00 */
[----:B------:R-:W-:Y:S01]  /*8e40*/  IMAD.MOV R37, RZ, RZ, -R36 ;  /* 0x000000ffff257224 */ /* 0x000fe200078e0a24 */
[----:B------:R-:W-:-:S02]  /*8e50*/  IADD3 R111, P1, R172, 0x6000, RZ ;  /* 0x00006000ac6f7810 */ /* 0x000fc40007f3e0ff */
[----:B------:R-:W-:Y:S01]  /*8e60*/  MOV R166, R166 ;  /* 0x000000a600a67202 */ /* 0x000fe20000000f00 */
[----:B------:R-:W-:Y:S01]  /*8e70*/  IMAD R37, R48, R37, R39 ;  /* 0x0000002530257224 */ /* 0x000fe200078e0227 */
[----:B0-----:R-:W-:Y:S02]  /*8e80*/  F2FP.F16.F32.PACK_AB R8, R65, R187 ;  /* 0x000000bb4108723e */ /* 0x001fe400000000ff */
[----:B------:R-:W-:Y:S02]  /*8e90*/  F2FP.F16.F32.PACK_AB R9, R67, R66 ;  /* 0x000000424309723e */ /* 0x000fe400000000ff */
[----:B------:R-:W-:Y:S02]  /*8ea0*/  F2FP.F16.F32.PACK_AB R10, R69, R188 ;  /* 0x000000bc450a723e */ /* 0x000fe400000000ff */
[----:B------:R-:W-:Y:S02]  /*8eb0*/  F2FP.F16.F32.PACK_AB R11, R71, R70 ;  /* 0x00000046470b723e */ /* 0x000fe400000000ff */
[----:B------:R-:W-:-:S02]  /*8ec0*/  SHF.R.U64 R134, R134, 0x3, RZ ;  /* 0x0000000386867819 */ /* 0x000fc400000012ff */
        /* <DEDUP_REMOVED lines=11> */
[----:B------:R-:W-:Y:S02]  /*8f80*/  LOP3.LUT R110, R111, 0x380, RZ, 0xc0, !PT ;  /* 0x000003806f6e7812 */ /* 0x000fe400078ec0ff */
[----:B------:R-:W-:Y:S01]  /*8f90*/  LOP3.LUT R134, R134, R135, RZ, 0x3c, !PT ;  /* 0x0000008786867212 */ /* 0x000fe200078e3cff */
[----:B------:R-:W-:Y:S01]  /*8fa0*/  IMAD.X R135, RZ, RZ, R173, P0 ;  /* 0x000000ffff877224 */ /* 0x000fe200000e06ad */
[----:B------:R2:W-:Y:S01]  /*8fb0*/  STSM.16.M88.4 [R162], R24 ;  /* 0x00000018a2007844 */ /* 0x0005e20000000200 */
[----:B------:R-:W-:Y:S02]  /*8fc0*/  SHF.R.U64 R110, R110, 0x3, RZ ;  /* 0x000000036e6e7819 */ /* 0x000fe400000012ff */
[----:B0-----:R-:W-:Y:S01]  /*8fd0*/  F2FP.F16.F32.PACK_AB R9, R52, R7 ;  /* 0x000000073409723e */ /* 0x001fe200000000ff */
[----:B-1----:R-:W-:Y:S01]  /*8fe0*/  IMAD.U32 R13, RZ, RZ, UR5 ;  /* 0x00000005ff0d7e24 */ /* 0x002fe2000f8e00ff */
[----:B------:R-:W-:Y:S01]  /*8ff0*/  SHF.R.S32.HI R12, RZ, 0x1f, R36 ;  /* 0x0000001fff0c7819 */ /* 0x000fe20000011424 */
[----:B------:R-:W-:Y:S01]  /*9000*/  ULDC UR5, c[0x0][0xa88] ;  /* 0x0002a20000057ab9 */ /* 0x000fe20000000800 */
[----:B------:R-:W-:-:S02]  /*9010*/  SHF.R.S32.HI R7, RZ, 0x1f, R37 ;  /* 0x0000001fff077819 */ /* 0x000fc40000011425 */
[----:B------:R-:W-:Y:S01]  /*9020*/  LOP3.LUT R110, R110, R111, RZ, 0x3c, !PT ;  /* 0x0000006f6e6e7212 */ /* 0x000fe200078e3cff */
[----:B------:R-:W-:Y:S01]  /*9030*/  IMAD.X R111, RZ, RZ, R173, P1 ;  /* 0x000000ffff6f7224 */ /* 0x000fe200008e06ad */
[----:B------:R-:W-:Y:S02]  /*9040*/  IADD3 R139, P1, R172, 0xd000, RZ ;  /* 0x0000d000ac8b7810 */ /* 0x000fe40007f3e0ff */
[----:B------:R-:W-:Y:S02]  /*9050*/  MOV R160, R160 ;  /* 0x000000a000a07202 */ /* 0x000fe40000000f00 */
[----:B--2---:R-:W-:Y:S01]  /*9060*/  IADD3 R24, P0, R36, UR6, RZ ;  /* 0x0000000624187c10 */ /* 0x004fe2000ff1e0ff */
[----:B------:R-:W-:Y:S01]  /*9070*/  VIADD R26, R206, UR44 ;  /* 0x0000002cce1a7c36 */ /* 0x000fe20008000000 */
[----:B------:R-:W-:Y:S02]  /*9080*/  F2FP.F16.F32.PACK_AB R32, R89, R193 ;  /* 0x000000c15920723e */ /* 0x000fe400000000ff */
[----:B------:R-:W-:Y:S01]  /*9090*/  IADD3.X R25, R12, UR7, R13, P0, !PT ;  /* 0x000000070c197c10 */ /* 0x000fe200087fe40d */
[----:B------:R-:W-:Y:S01]  /*90a0*/  ULDC.64 UR6, c[0x0][0xb88] ;  /* 0x0002e20000067ab9 */ /* 0x000fe20000000a00 */
[----:B------:R-:W-:Y:S01]  /*90b0*/  F2FP.F16.F32.PACK_AB R33, R91, R90 ;  /* 0x0000005a5b21723e */ /* 0x000fe200000000ff */
[----:B------:R-:W-:Y:S01]  /*90c0*/  IMAD R12, R7, UR6, RZ ;  /* 0x00000006070c7c24 */ /* 0x000fe2000f8e02ff */
[----:B------:R-:W-:Y:S01]  /*90d0*/  F2FP.F16.F32.PACK_AB R34, R93, R194 ;  /* 0x000000c25d22723e */ /* 0x000fe200000000ff */
[----:B------:R-:W-:Y:S01]  /*90e0*/  IMAD.WIDE.U32 R24, R37, UR6, R24 ;  /* 0x0000000625187c25 */ /* 0x000fe2000f8e0018 */
[----:B------:R-:W-:-:S02]  /*90f0*/  F2FP.F16.F32.PACK_AB R35, R95, R94 ;  /* 0x0000005e5f23723e */ /* 0x000fc400000000ff */
[----:B------:R-:W-:Y:S01]  /*9100*/  MOV R158, R158 ;  /* 0x0000009e009e7202 */ /* 0x000fe20000000f00 */
[----:B------:R-:W-:Y:S01]  /*9110*/  IMAD R37, R37, UR7, R12 ;  /* 0x0000000725257c24 */ /* 0x000fe2000f8e020c */
[----:B------:R-:W-:Y:S01]  /*9120*/  F2FP.F16.F32.PACK_AB R8, R97, R195 ;  /* 0x000000c36108723e */ /* 0x000fe200000000ff */
[----:B------:R0:W-:Y:S01]  /*9130*/  STSM.16.M88.4 [R160], R32 ;  /* 0x00000020a0007844 */ /* 0x0001e20000000200 */
[----:B------:R-:W-:Y:S01]  /*9140*/  F2FP.F16.F32.PACK_AB R10, R101, R196 ;  /* 0x000000c4650a723e */ /* 0x000fe200000000ff */
[----:B------:R-:W-:Y:S01]  /*9150*/  ULDC.64 UR6, c[0x0][0xb50] ;  /* 0x0002d40000067ab9 */ /* 0x000fe20000000a00 */
[----:B------:R-:W-:Y:S01]  /*9160*/  F2FP.F16.F32.PACK_AB R11, R60, R56 ;  /* 0x000000383c0b723e */ /* 0x000fe200000000ff */
[----:B------:R-:W-:Y:S01]  /*9170*/  IMAD R7, R48, UR5, RZ ;  /* 0x0000000530077c24 */ /* 0x000fe2000f8e02ff */
[----:B------:R-:W-:Y:S02]  /*9180*/  LOP3.LUT R138, R139, 0x380, RZ, 0xc0, !PT ;  /* 0x000003808b8a7812 */ /* 0x000fe400078ec0ff */
[----:B------:R-:W-:Y:S01]  /*9190*/  LOP3.LUT P0, RZ, R204, 0x3, RZ, 0xc0, !PT ;  /* 0x00000003ccff7812 */ /* 0x000fe2000780c0ff */
[----:B------:R1:W-:Y:S01]  /*91a0*/  STSM.16.M88.4 [R158], R8 ;  /* 0x000000089e007844 */ /* 0x0003e20000000200 */
[----:B------:R-:W-:-:S02]  /*91b0*/  SHF.R.U64 R138, R138, 0x3, RZ ;  /* 0x000000038a8a7819 */ /* 0x000fc400000012ff */
[----:B------:R-:W-:Y:S02]  /*91c0*/  MOV R156, R156 ;  /* 0x0000009c009c7202 */ /* 0x000fe40000000f00 */
[----:B------:R-:W-:Y:S02]  /*91d0*/  F2FP.F16.F32.PACK_AB R12, R105, R197 ;  /* 0x000000c5690c723e */ /* 0x000fe400000000ff */
[----:B------:R-:W-:Y:S02]  /*91e0*/  F2FP.F16.F32.PACK_AB R13, R68, R64 ;  /* 0x00000040440d723e */ /* 0x000fe400000000ff */
[----:B0-----:R-:W-:Y:S02]  /*91f0*/  LEA R34, P3, R24, UR6, 0x2 ;  /* 0x0000000618227c11 */ /* 0x001fe4000f8610ff */
[----:B------:R-:W-:Y:S02]  /*9200*/  F2FP.F16.F32.PACK_AB R14, R109, R198 ;  /* 0x000000c66d0e723e */ /* 0x000fe400000000ff */
[----:B------:R-:W-:Y:S01]  /*9210*/  F2FP.F16.F32.PACK_AB R15, R76, R72 ;  /* 0x000000484c0f723e */ /* 0x000fe200000000ff */
[----:B------:R-:W-:Y:S01]  /*9220*/  SHFL.IDX PT, R46, R34, RZ, 0x1c1f ;  /* 0x001c1fff222e7589 */ /* 0x000fe200000e0000 */
[----:B------:R-:W-:Y:S01]  /*9230*/  LOP3.LUT R138, R138, R139, RZ, 0x3c, !PT ;  /* 0x0000008b8a8a7212 */ /* 0x000fe200078e3cff */
[----:B-1----:R-:W-:Y:S01]  /*9240*/  IMAD.IADD R9, R25, 0x1, R37 ;  /* 0x0000000119097824 */ /* 0x002fe200078e0225 */
[----:B------:R-:W-:Y:S01]  /*9250*/  MOV R152, R152 ;  /* 0x0000009800987202 */ /* 0x000fe20000000f00 */
[----:B------:R-:W-:Y:S01]  /*9260*/  VIADD R8, R26, 0x8 ;  /* 0x000000081a087836 */ /* 0x000fe20000000000 */
[----:B------:R0:W-:Y:S01]  /*9270*/  STSM.16.M88.4 [R156], R12 ;  /* 0x0000000c9c007844 */ /* 0x0001e20000000200 */
[----:B------:R-:W-:Y:S01]  /*9280*/  IMAD.X R139, RZ, RZ, R173, P1 ;  /* 0x000000ffff8b7224 */ /* 0x000fe200008e06ad */
[----:B------:R-:W-:-:S02]  /*9290*/  LEA.HI.X R35, R24, UR7, R9, 0x2, P3 ;  /* 0x0000000718237c11 */ /* 0x000fc400098f1409 */
[-C--:B------:R-:W-:Y:S01]  /*92a0*/  ISETP.GE.OR P1, PT, R26, R7.reuse, P0 ;  /* 0x000000071a00720c */ /* 0x080fe20000726670 */
[----:B------:R-:W-:Y:S01]  /*92b0*/  SHFL.IDX PT, R50, R34, 0x1, 0x1c1f ;  /* 0x003c1f0022327f89 */ /* 0x000fe200000e0000 */
[----:B------:R-:W-:Y:S02]  /*92c0*/  ISETP.GE.OR P0, PT, R8, R7, P0 ;  /* 0x000000070800720c */ /* 0x000fe40000706670 */
[----:B------:R-:W-:Y:S01]  /*92d0*/  F2FP.F16.F32.PACK_AB R8, R113, R199 ;  /* 0x000000c77108723e */ /* 0x000fe200000000ff */
[----:B------:R-:W1:Y:S01]  /*92e0*/  SHFL.IDX PT, R47, R35, RZ, 0x1c1f ;  /* 0x001c1fff232f7589 */ /* 0x000e6200000e0000 */
[----:B------:R-:W-:Y:S02]  /*92f0*/  F2FP.F16.F32.PACK_AB R9, R84, R80 ;  /* 0x000000505409723e */ /* 0x000fe400000000ff */
[----:B------:R-:W-:Y:S01]  /*9300*/  F2FP.F16.F32.PACK_AB R10, R117, R201 ;  /* 0x000000c9750a723e */ /* 0x000fe200000000ff */
[----:B------:R-:W2:Y:S01]  /*9310*/  SHFL.IDX PT, R51, R35, 0x1, 0x1c1f ;  /* 0x003c1f0023337f89 */ /* 0x000ea200000e0000 */
[----:B------:R-:W-:-:S02]  /*9320*/  F2FP.F16.F32.PACK_AB R11, R92, R88 ;  /* 0x000000585c0b723e */ /* 0x000fc400000000ff */
[----:B------:R-:W-:Y:S02]  /*9330*/  MOV R150, R150 ;  /* 0x0000009600967202 */ /* 0x000fe40000000f00 */
[----:B0-----:R-:W-:Y:S01]  /*9340*/  F2FP.F16.F32.PACK_AB R12, R121, R202 ;  /* 0x000000ca790c723e */ /* 0x001fe200000000ff */
[----:B------:R0:W-:Y:S01]  /*9350*/  STSM.16.M88.4 [R152], R8 ;  /* 0x0000000898007844 */ /* 0x0001e20000000200 */
        /* <DEDUP_REMOVED lines=8> */
[----:B------:R-:W-:Y:S01]  /*93e0*/  F2FP.F16.F32.PACK_AB R32, R137, R136 ;  /* 0x000000888920723e */ /* 0x000fe200000000ff */
[----:B0-----:R-:W0:Y:S01]  /*93f0*/  @P2 LDC R9, c[0x0][0xbf0] ;  /* 0x0002fc00ff092b82 */ /* 0x001e220000000800 */
[----:B------:R-:W-:Y:S01]  /*9400*/  F2FP.F16.F32.PACK_AB R33, R176, R175 ;  /* 0x000000afb021723e */ /* 0x000fe200000000ff */
[----:B------:R-:W-:Y:S01]  /*9410*/  STSM.16.M88.4 [R44], R24 ;  /* 0x000000182c007844 */ /* 0x000fe20000000200 */
[----:B------:R-:W-:-:S02]  /*9420*/  F2FP.F16.F32.PACK_AB R34, R141, R140 ;  /* 0x0000008c8d22723e */ /* 0x000fc400000000ff */
[----:B------:R-:W-:Y:S02]  /*9430*/  F2FP.F16.F32.PACK_AB R35, R178, R177 ;  /* 0x000000b1b223723e */ /* 0x000fe400000000ff */
[----:B------:R-:W-:Y:S02]  /*9440*/  F2FP.F16.F32.PACK_AB R56, R145, R144 ;  /* 0x000000909138723e */ /* 0x000fe400000000ff */
[----:B------:R-:W-:Y:S01]  /*9450*/  F2FP.F16.F32.PACK_AB R57, R180, R179 ;  /* 0x000000b3b439723e */ /* 0x000fe200000000ff */
[----:B------:R3:W-:Y:S01]  /*9460*/  STSM.16.M88.4 [R0], R32 ;  /* 0x0000002000007844 */ /* 0x0007e20000000200 */
[----:B------:R-:W-:Y:S02]  /*9470*/  F2FP.F16.F32.PACK_AB R58, R149, R148 ;  /* 0x00000094953a723e */ /* 0x000fe400000000ff */
[----:B------:R-:W-:Y:S02]  /*9480*/  F2FP.F16.F32.PACK_AB R59, R4, R181 ;  /* 0x000000b5043b723e */ /* 0x000fe400000000ff */
[----:B------:R-:W-:-:S02]  /*9490*/  IADD3 R31, P4, R172, 0x2000, RZ ;  /* 0x00002000ac1f7810 */ /* 0x000fc40007f9e0ff */
[C---:B------:R-:W-:Y:S01]  /*94a0*/  IADD3 R99, P5, R172.reuse, 0x3000, RZ ;  /* 0x00003000ac637810 */ /* 0x040fe20007fbe0ff */
[----:B------:R-:W-:Y:S01]  /*94b0*/  STSM.16.M88.4 [R3], R56 ;  /* 0x0000003803007844 */ /* 0x000fe20000000200 */
[----:B------:R-:W-:Y:S02]  /*94c0*/  IADD3 R103, P6, R172, 0x4000, RZ ;  /* 0x00004000ac677810 */ /* 0x000fe40007fde0ff */
[----:B------:R-:W-:Y:S01]  /*94d0*/  LOP3.LUT R30, R31, 0x380, RZ, 0xc0, !PT ;  /* 0x000003801f1e7812 */ /* 0x000fe200078ec0ff */
[----:B------:R-:W-:Y:S01]  /*94e0*/  BAR.SYNC.DEFER_BLOCKING 0x1, 0x100 ;  /* 0x0044000000007b1d */ /* 0x000fe20000010000 */
[----:B------:R-:W-:Y:S02]  /*94f0*/  LOP3.LUT R98, R99, 0x380, RZ, 0xc0, !PT ;  /* 0x0000038063627812 */ /* 0x000fe400078ec0ff */
[----:B------:R-:W-:Y:S01]  /*9500*/  LOP3.LUT R102, R103, 0x380, RZ, 0xc0, !PT ;  /* 0x0000038067667812 */ /* 0x000fe200078ec0ff */
[----:B---3--:R-:W-:Y:S01]  /*9510*/  IMAD R0, R23, 0x20, R200 ;  /* 0x0000002017007824 */ /* 0x008fe200078e02c8 */
[----:B------:R-:W-:-:S02]  /*9520*/  SHF.R.U64 R30, R30, 0x3, RZ ;  /* 0x000000031e1e7819 */ /* 0x000fc400000012ff */
[----:B------:R-:W-:Y:S02]  /*9530*/  SHF.R.U64 R98, R98, 0x3, RZ ;  /* 0x0000000362627819 */ /* 0x000fe400000012ff */
[----:B------:R-:W-:Y:S01]  /*9540*/  SHF.R.U64 R102, R102, 0x3, RZ ;  /* 0x0000000366667819 */ /* 0x000fe200000012ff */
[----:B------:R-:W-:Y:S01]  /*9550*/  UIMAD UR5, UR10, UR8, URZ ;  /* 0x000000080a0572a4 */ /* 0x000fe2000f8e023f */
[----:B------:R-:W-:Y:S01]  /*9560*/  LOP3.LUT R30, R30, R31, RZ, 0x3c, !PT ;  /* 0x0000001f1e1e7212 */ /* 0x000fe200078e3cff */
[--C-:B------:R-:W-:Y:S01]  /*9570*/  IMAD.X R31, RZ, RZ, R173.reuse, P4 ;  /* 0x000000ffff1f7224 */ /* 0x100fe200020e06ad */
[----:B------:R-:W-:Y:S01]  /*9580*/  LOP3.LUT R98, R98, R99, RZ, 0x3c, !PT ;  /* 0x0000006362627212 */ /* 0x000fe200078e3cff */
[--C-:B------:R-:W-:Y:S01]  /*9590*/  IMAD.X R99, RZ, RZ, R173.reuse, P5 ;  /* 0x000000ffff637224 */ /* 0x100fe200028e06ad */
[----:B------:R-:W-:Y:S01]  /*95a0*/  LOP3.LUT R102, R102, R103, RZ, 0x3c, !PT ;  /* 0x0000006766667212 */ /* 0x000fe200078e3cff */
[----:B------:R-:W-:Y:S01]  /*95b0*/  IMAD.X R103, RZ, RZ, R173, P6 ;  /* 0x000000ffff677224 */ /* 0x000fe200030e06ad */
[----:B------:R-:W-:-:S02]  /*95c0*/  IADD3 R123, P4, R172, 0x9000, RZ ;  /* 0x00009000ac7b7810 */ /* 0x000fc40007f9e0ff */
[C---:B------:R-:W-:Y:S01]  /*95d0*/  LOP3.LUT R29, R172.reuse, 0x380, RZ, 0xc0, !PT ;  /* 0x00000380ac1d7812 */ /* 0x040fe200078ec0ff */
[----:B-1----:R-:W-:Y:S01]  /*95e0*/  @!P1 ST.E desc[UR46][R46.64], R6 ;  /* 0x000000062e009985 */ /* 0x002fe2000c10192e */
[C---:B------:R-:W-:Y:S01]  /*95f0*/  IADD3 R127, P5, R172.reuse, 0xa000, RZ ;  /* 0x0000a000ac7f7810 */ /* 0x040fe20007fbe0ff */
[----:B------:R-:W-:Y:S01]  /*9600*/  UIMAD.WIDE.U32 UR6, UR39, UR8, URZ ;  /* 0x00000008270672a5 */ /* 0x000fe2000f8e003f */
[----:B------:R-:W-:Y:S01]  /*9610*/  IADD3 R131, P6, R172, 0xb000, RZ ;  /* 0x0000b000ac837810 */ /* 0x000fe20007fde0ff */
[----:B--2---:R1:W-:Y:S01]  /*9620*/  @!P0 ST.E desc[UR46][R50.64], R5 ;  /* 0x0000000532008985 */ /* 0x0043e2000c10192e */
[----:B------:R-:W-:Y:S01]  /*9630*/  UIMAD UR5, UR39, UR9, UR5 ;  /* 0x00000009270572a4 */ /* 0x000fe2000f8e0205 */
[----:B------:R-:W-:Y:S01]  /*9640*/  LOP3.LUT R122, R123, 0x380, RZ, 0xc0, !PT ;  /* 0x000003807b7a7812 */ /* 0x000fe200078ec0ff */
[----:B------:R-:W-:Y:S01]  /*9650*/  ULDC.64 UR10, c[0x0][0xaf0] ;  /* 0x0002bc00000a7ab9 */ /* 0x000fe20000000a00 */
[----:B------:R-:W-:Y:S02]  /*9660*/  LOP3.LUT R126, R127, 0x380, RZ, 0xc0, !PT ;  /* 0x000003807f7e7812 */ /* 0x000fe400078ec0ff */
[----:B------:R-:W-:-:S02]  /*9670*/  LOP3.LUT R130, R131, 0x380, RZ, 0xc0, !PT ;  /* 0x0000038083827812 */ /* 0x000fc400078ec0ff */
[----:B------:R-:W-:Y:S01]  /*9680*/  SHF.R.U64 R29, R29, 0x3, RZ ;  /* 0x000000031d1d7819 */ /* 0x000fe200000012ff */
[----:B-1----:R-:W1:Y:S01]  /*9690*/  @P2 LDC R5, c[0x0][0xbec] ;  /* 0x0002fb00ff052b82 */ /* 0x002e620000000800 */
[----:B------:R-:W-:Y:S01]  /*96a0*/  VIADD R6, R0, UR44 ;  /* 0x0000002c00067c36 */ /* 0x000fe20008000000 */
[----:B------:R-:W-:Y:S01]  /*96b0*/  UIMAD UR8, UR12, UR10, URZ ;  /* 0x0000000a0c0872a4 */ /* 0x000fe2000f8e023f */
[----:B------:R-:W-:Y:S01]  /*96c0*/  SHF.R.U64 R122, R122, 0x3, RZ ;  /* 0x000000037a7a7819 */ /* 0x000fe200000012ff */
[----:B------:R-:W-:Y:S01]  /*96d0*/  UIADD3 UR7, UR7, UR5, URZ ;  /* 0x0000000507077290 */ /* 0x000fe2000fffe03f */
[----:B------:R-:W-:Y:S01]  /*96e0*/  IMAD.MOV.U32 R3, RZ, RZ, R6 ;  /* 0x000000ffff037224 */ /* 0x000fe200078e0006 */
[----:B------:R-:W-:Y:S01]  /*96f0*/  UIMAD UR5, UR42, UR11, UR8 ;  /* 0x0000000b2a0572a4 */ /* 0x000fe2000f8e0208 */
[----:B------:R-:W-:Y:S01]  /*9700*/  SHF.R.U64 R126, R126, 0x3, RZ ;  /* 0x000000037e7e7819 */ /* 0x000fe200000012ff */
[----:B------:R-:W-:Y:S01]  /*9710*/  UIMAD.WIDE.U32 UR42, UR42, UR10, UR6 ;  /* 0x0000000a2a2a72a5 */ /* 0x000fe2000f8e0006 */
[----:B------:R-:W-:Y:S01]  /*9720*/  SHF.R.U64 R130, R130, 0x3, RZ ;  /* 0x0000000382827819 */ /* 0x000fe200000012ff */
[----:B------:R2:W5:Y:S01]  /*9730*/  LD.E.128 R40, desc[UR46][R20.64] ;  /* 0x0000002e14287980 */ /* 0x000562000c101d00 */
[----:B------:R-:W-:Y:S01]  /*9740*/  LOP3.LUT R122, R122, R123, RZ, 0x3c, !PT ;  /* 0x0000007b7a7a7212 */ /* 0x000fe200078e3cff */
[----:B------:R-:W-:Y:S01]  /*9750*/  UIADD3 UR5, UR43, UR5, URZ ;  /* 0x000000052b057290 */ /* 0x000fe2000fffe03f */
[----:B------:R-:W-:Y:S01]  /*9760*/  LOP3.LUT R126, R126, R127, RZ, 0x3c, !PT ;  /* 0x0000007f7e7e7212 */ /* 0x000fe200078e3cff */
[--C-:B------:R-:W-:Y:S01]  /*9770*/  IMAD.X R123, RZ, RZ, R173.reuse, P4 ;  /* 0x000000ffff7b7224 */ /* 0x100fe200020e06ad */
[----:B------:R-:W-:Y:S01]  /*9780*/  LOP3.LUT R130, R130, R131, RZ, 0x3c, !PT ;  /* 0x0000008382827212 */ /* 0x000fe200078e3cff */
[--C-:B------:R-:W-:Y:S01]  /*9790*/  IMAD.X R127, RZ, RZ, R173.reuse, P5 ;  /* 0x000000ffff7f7224 */ /* 0x100fe200028e06ad */
[----:B------:R-:W-:Y:S01]  /*97a0*/  LOP3.LUT R28, R29, R172, RZ, 0x3c, !PT ;  /* 0x000000ac1d1c7212 */ /* 0x000fe200078e3cff */
[--C-:B------:R-:W-:Y:S01]  /*97b0*/  IMAD.X R131, RZ, RZ, R173.reuse, P6 ;  /* 0x000000ffff837224 */ /* 0x100fe200030e06ad */
[----:B------:R-:W-:Y:S01]  /*97c0*/  ULDC.64 UR6, c[0x0][0xae0] ;  /* 0x0002b80000067ab9 */ /* 0x000fe20000000a00 */
[----:B------:R-:W-:Y:S01]  /*97d0*/  IMAD.MOV.U32 R29, RZ, RZ, R173 ;  /* 0x000000ffff1d7224 */ /* 0x000fe200078e00ad */
[----:B------:R2:W5:Y:S01]  /*97e0*/  LD.E.128 R52, desc[UR46][R30.64] ;  /* 0x0000002e1e347980 */ /* 0x000562000c101d00 */
[----:B-1----:R-:W-:-:S03]  /*97f0*/  @P2 IMAD.HI.U32 R0, R6, R5, RZ ;  /* 0x0000000506002227 */ /* 0x002fc600078e00ff */
[----:B------:R2:W5:Y:S02]  /*9800*/  LD.E.128 R36, desc[UR46][R28.64] ;  /* 0x0000002e1c247980 */ /* 0x000564000c101d00 */
[----:B0-----:R-:W-:Y:S01]  /*9810*/  @P2 SHF.R.U32.HI R3, RZ, R9, R0 ;  /* 0x00000009ff032219 */ /* 0x001fe20000011600 */
[----:B------:R-:W-:Y:S01]  /*9820*/  IMAD.U32 R4, RZ, RZ, UR42 ;  /* 0x0000002aff047e24 */ /* 0x000fe2000f8e00ff */
[----:B------:R-:W5:Y:S02]  /*9830*/  LD.E.128 R96, desc[UR46][R98.64] ;  /* 0x0000002e62607980 */ /* 0x000f64000c101d00 */
[--C-:B------:R-:W-:Y:S01]  /*9840*/  SHF.R.S32.HI R0, RZ, 0x1f, R3.reuse ;  /* 0x0000001fff007819 */ /* 0x100fe20000011403 */
[----:B------:R-:W-:Y:S01]  /*9850*/  IMAD.MOV R9, RZ, RZ, -R3 ;  /* 0x000000ffff097224 */ /* 0x000fe200078e0a03 */
[----:B------:R-:W5:Y:S01]  /*9860*/  LD.E.128 R100, desc[UR46][R102.64] ;  /* 0x0000002e66647980 */ /* 0x000f62000c101d00 */
[----:B------:R-:W-:Y:S02]  /*9870*/  IMAD.U32 R5, RZ, RZ, UR43 ;  /* 0x0000002bff057e24 */ /* 0x000fe4000f8e00ff */
        /* <DEDUP_REMOVED lines=8> */
[----:B------:R-:W-:Y:S01]  /*9900*/  IMAD.WIDE.U32 R4, R3, UR6, R4 ;  /* 0x0000000603047c25 */ /* 0x000fe2000f8e0004 */
[----:B------:R-:W-:Y:S02]  /*9910*/  ULDC.64 UR6, c[0x0][0xad8] ;  /* 0x0002b60000067ab9 */ /* 0x000fe40000000a00 */
        /* <DEDUP_REMOVED lines=19> */
[----:B------:R-:W-:Y:S01]  /*9a50*/  ISETP.GE.AND P2, PT, R14, R7, PT ;  /* 0x000000070e00720c */ /* 0x000fe20003f46270 */
[----:B------:R-:W-:Y:S02]  /*9a60*/  ULDC.64 UR6, c[0x0][0xa80] ;  /* 0x0002a00000067ab9 */ /* 0x000fe40000000a00 */
[----:B------:R-:W-:Y:S01]  /*9a70*/  IMAD.IADD R3, R5, 0x1, R3 ;  /* 0x0000000105037824 */ /* 0x000fe200078e0203 */
[----:B------:R-:W-:Y:S01]  /*9a80*/  LEA R6, P3, R4, UR6, 0x1 ;  /* 0x0000000604067c11 */ /* 0x000fe2000f8608ff */
[----:B------:R-:W-:-:S02]  /*9a90*/  VIADD R203, R203, 0x22820 ;  /* 0x00022820cbcb7836 */ /* 0x000fc40000000000 */
[----:B------:R-:W-:Y:S01]  /*9aa0*/  VIADD R0, R14, 0x20 ;  /* 0x000000200e007836 */ /* 0x000fe20000000000 */
[----:B------:R-:W-:Y:S02]  /*9ab0*/  LEA.HI.X R3, R4, UR7, R3, 0x1, P3 ;  /* 0x0000000704037c11 */ /* 0x000fe400098f0c03 */
[----:B------:R-:W-:Y:S02]  /*9ac0*/  PRMT R203, RZ, 0x654, R203 ;  /* 0x00000654ffcb7816 */ /* 0x000fe400000000cb */
[-C--:B------:R-:W-:Y:S01]  /*9ad0*/  ISETP.GE.AND P1, PT, R0, R7.reuse, PT ;  /* 0x000000070000720c */ /* 0x080fe20003f26270 */
[----:B------:R-:W-:Y:S01]  /*9ae0*/  VIADD R0, R14, 0x40 ;  /* 0x000000400e007836 */ /* 0x000fe20000000000 */
[----:B0-----:R2:W-:Y:S01]  /*9af0*/  SYNCS.ARRIVE.TRANS64.RED.A1T0 RZ, [R203+URZ], RZ ;  /* 0x000000ffcbff79a7 */ /* 0x0015e2000810043f */
        /* <DEDUP_REMOVED lines=22> */
.L_x_13260:
[----:B------:R-:W-:Y:S05]  /*9c60*/  BSYNC B1 ;  /* 0x0000000000017941 */ /* 0x000fea0003800000 */
.L_x_13259:
[----:B-1-3--:R1:W3:Y:S01]  /*9c70*/  SHFL.IDX PT, R13, R3, 0x1, 0x181f ;  /* 0x00381f00030d7f89 */ /* 0x00a2e200000e0000 */
[----:B------:R-:W-:Y:S03]  /*9c80*/  BSSY B1, `(.L_x_13261) ;  /* 0x0000014000017945 */ /* 0x000fe60003800000 */
[----:B------:R1:W4:Y:S01]  /*9c90*/  SHFL.IDX PT, R11, R6, 0x1, 0x181f ;  /* 0x00381f00060b7f89 */ /* 0x00032200000e0000 */
[----:B------:R-:W-:Y:S05]  /*9ca0*/  @P1 BRA `(.L_x_13262) ;  /* 0x0000000000441947 */ /* 0x000fea0003800000 */
[----:B------:R-:W-:Y:S02]  /*9cb0*/  ULDC UR5, c[0x0][0xac8] ;  /* 0x0002b20000057ab9 */ /* 0x000fe40000000800 */
[----:B------:R-:W-:Y:S02]  /*9cc0*/  ISETP.GE.AND P4, PT, R2, UR5, PT ;  /* 0x0000000502007c0c */ /* 0x000fe4000bf86270 */
[----:B------:R-:W-:Y:S02]  /*9cd0*/  ISETP.GE.AND P3, PT, R19, UR5, PT ;  /* 0x0000000513007c0c */ /* 0x000fe4000bf66270 */
[----:B------:R-:W-:Y:S02]  /*9ce0*/  ISETP.GE.AND P2, PT, R18, UR5, PT ;  /* 0x0000000512007c0c */ /* 0x000fe4000bf46270 */
[----:B------:R-:W-:-:S07]  /*9cf0*/  ISETP.GE.AND P1, PT, R22, UR5, PT ;  /* 0x0000000516007c0c */ /* 0x000fce000bf26270 */
[CC--:B----4-:R-:W-:Y:S02]  /*9d00*/  @!P4 LEA R4, P6, R2.reuse, R11.reuse, 0x1 ;  /* 0x0000000b0204c211 */ /* 0x0d0fe400078c08ff */
[C---:B------:R-:W-:Y:S02]  /*9d10*/  @!P3 LEA R8, P5, R19.reuse, R11, 0x1 ;  /* 0x0000000b1308b211 */ /* 0x040fe400078a08ff */
[----:B---3--:R-:W-:Y:S02]  /*9d20*/  @!P4 LEA.HI.X R5, R2, R13, R211, 0x1, P6 ;  /* 0x0000000d0205c211 */ /* 0x008fe400030f0cd3 */
        /* <DEDUP_REMOVED lines=9> */
.L_x_13262:
[----:B------:R-:W-:Y:S05]  /*9dc0*/  BSYNC B1 ;  /* 0x0000000000017941 */ /* 0x000fea0003800000 */
.L_x_13261:
        /* <DEDUP_REMOVED lines=15> */
[----:B-----5:R0:W-:Y:S01]  /*9ec0*/  @!P3 ST.E.128 desc[UR46][R4.64], R52 ;  /* 0x000000340400b985 */ /* 0x0201e2000c101d2e */
[----:B----4-:R-:W-:-:S02]  /*9ed0*/  @!P1 LEA.HI.X R11, R18, R13, R209, 0x1, P4 ;  /* 0x0000000d120b9211 */ /* 0x010fc400020f0cd1 */
[----:B------:R-:W-:Y:S01]  /*9ee0*/  @!P0 LEA.HI.X R13, R22, R13, R208, 0x1, P6 ;  /* 0x0000000d160d8211 */ /* 0x000fe200030f0cd0 */
[----:B------:R0:W-:Y:S04]  /*9ef0*/  @!P2 ST.E.128 desc[UR46][R8.64], R108 ;  /* 0x0000006c0800a985 */ /* 0x0001e8000c101d2e */
[----:B------:R0:W-:Y:S04]  /*9f00*/  @!P1 ST.E.128 desc[UR46][R10.64], R124 ;  /* 0x0000007c0a009985 */ /* 0x0001e8000c101d2e */
[----:B------:R0:W-:Y:S02]  /*9f10*/  @!P0 ST.E.128 desc[UR46][R12.64], R140 ;  /* 0x0000008c0c008985 */ /* 0x0001e4000c101d2e */
.L_x_13264:
[----:B------:R-:W-:Y:S05]  /*9f20*/  BSYNC B1 ;  /* 0x0000000000017941 */ /* 0x000fea0003800000 */
.L_x_13263:
[----:B------:R-:W-:Y:S01]  /*9f30*/  VIADD R0, R14, 0x60 ;  /* 0x000000600e007836 */ /* 0x000fe20000000000 */
[----:B-123--:R-:W1:Y:S04]  /*9f40*/  SHFL.IDX PT, R3, R3, 0x3, 0x181f ;  /* 0x00781f0003037f89 */ /* 0x00ee6800000e0000 */
[----:B------:R-:W-:Y:S01]  /*9f50*/  ISETP.GE.AND P0, PT, R0, R7, PT ;  /* 0x000000070000720c */ /* 0x000fe20003f06270 */
[----:B0---4-:R0:W2:-:S12]  /*9f60*/  SHFL.IDX PT, R11, R6, 0x3, 0x181f ;  /* 0x00781f00060b7f89 */ /* 0x01109800000e0000 */
[----:B0-----:R-:W-:Y:S05]  /*9f70*/  @P0 BRA `(.L_x_13265) ;  /* 0x0000000c00200947 */ /* 0x001fea0003800000 */
[----:B------:R-:W-:Y:S02]  /*9f80*/  ULDC UR5, c[0x0][0xac8] ;  /* 0x0002b20000057ab9 */ /* 0x000fe40000000800 */
[----:B------:R-:W-:Y:S02]  /*9f90*/  ISETP.GE.AND P3, PT, R2, UR5, PT ;  /* 0x0000000502007c0c */ /* 0x000fe4000bf66270 */
[----:B------:R-:W-:Y:S02]  /*9fa0*/  ISETP.GE.AND P4, PT, R19, UR5, PT ;  /* 0x0000000513007c0c */ /* 0x000fe4000bf86270 */
[----:B------:R-:W-:-:S09]  /*9fb0*/  ISETP.GE.AND P5, PT, R18, UR5, PT ;  /* 0x0000000512007c0c */ /* 0x000fd2000bfa6270 */
[-C--:B--2---:R-:W-:Y:S02]  /*9fc0*/  @!P3 LEA R4, P0, R2, R11.reuse, 0x1 ;  /* 0x0000000b0204b211 */ /* 0x084fe400078008ff */
        /* <DEDUP_REMOVED lines=14> */
.L_x_13258:
        /* <DEDUP_REMOVED lines=50> */
.L_x_13267:
[----:B------:R-:W-:Y:S05]  /*a3d0*/  BSYNC B1 ;  /* 0x0000000000017941 */ /* 0x000fea0003800000 */
.L_x_13266:
        /* <DEDUP_REMOVED lines=11> */
[----:B-1----:R-:W-:-:S03]  /*a490*/  @P1 SHF.R.U32.HI R3, RZ, R11, R0 ;  /* 0x0000000bff031219 */ /* 0x002fc60000011600 */
[----:B------:R-:W-:Y:S01]  /*a4a0*/  UIMAD UR5, UR42, UR11, UR5 ;  /* 0x0000000b2a0572a4 */ /* 0x000fe2000f8e0205 */
[--C-:B------:R-:W-:Y:S01]  /*a4b0*/  SHF.R.S32.HI R0, RZ, 0x1f, R3.reuse ;  /* 0x0000001fff007819 */ /* 0x100fe20000011403 */
[----:B------:R-:W-:Y:S01]  /*a4c0*/  UIMAD.WIDE.U32 UR42, UR42, UR10, UR6 ;  /* 0x0000000a2a2a72a5 */ /* 0x000fe2000f8e0006 */
[----:B------:R-:W-:Y:S02]  /*a4d0*/  IMAD.MOV R7, RZ, RZ, -R3 ;  /* 0x000000ffff077224 */ /* 0x000fe400078e0a03 */
[----:B------:R-:W-:Y:S01]  /*a4e0*/  ULDC.64 UR6, c[0x0][0xae0] ;  /* 0x0002b80000067ab9 */ /* 0x000fe20000000a00 */
[----:B------:R-:W-:Y:S01]  /*a4f0*/  UIADD3 UR5, UR43, UR5, URZ ;  /* 0x000000052b057290 */ /* 0x000fe2000fffe03f */
[----:B------:R-:W-:Y:S02]  /*a500*/  IMAD R0, R0, UR6, RZ ;  /* 0x0000000600007c24 */ /* 0x000fe4000f8e02ff */
[----:B------:R-:W-:Y:S02]  /*a510*/  IMAD R7, R10, R7, R8 ;  /* 0x000000070a077224 */ /* 0x000fe400078e0208 */
[----:B------:R-:W-:-:S02]  /*a520*/  IMAD.U32 R5, RZ, RZ, UR43 ;  /* 0x0000002bff057e24 */ /* 0x000fc4000f8e00ff */
[----:B------:R-:W-:Y:S02]  /*a530*/  IMAD.U32 R4, RZ, RZ, UR42 ;  /* 0x0000002aff047e24 */ /* 0x000fe4000f8e00ff */
[----:B------:R-:W-:Y:S01]  /*a540*/  IMAD.U32 R5, RZ, RZ, UR5 ;  /* 0x00000005ff057e24 */ /* 0x000fe2000f8e00ff */
[----:B------:R-:W-:Y:S01]  /*a550*/  ULDC UR5, c[0x0][0xa88] ;  /* 0x0002a20000057ab9 */ /* 0x000fe20000000800 */
[C---:B------:R-:W-:Y:S01]  /*a560*/  IMAD R9, R3.reuse, UR7, R0 ;  /* 0x0000000703097c24 */ /* 0x040fe2000f8e0200 */
[----:B------:R-:W-:Y:S01]  /*a570*/  SHF.R.S32.HI R0, RZ, 0x1f, R7 ;  /* 0x0000001fff007819 */ /* 0x000fe20000011407 */
[----:B------:R-:W-:Y:S01]  /*a580*/  IMAD.WIDE.U32 R4, R3, UR6, R4 ;  /* 0x0000000603047c25 */ /* 0x000fe2000f8e0004 */
[----:B------:R-:W-:-:S03]  /*a590*/  ULDC.64 UR6, c[0x0][0xad8] ;  /* 0x0002b60000067ab9 */ /* 0x000fc60000000a00 */
        /* <DEDUP_REMOVED lines=35> */
.L_x_13269:
[----:B------:R-:W-:Y:S05]  /*a7d0*/  BSYNC B1 ;  /* 0x0000000000017941 */ /* 0x000fea0003800000 */
.L_x_13268:
        /* <DEDUP_REMOVED lines=21> */
.L_x_13271:
[----:B------:R-:W-:Y:S05]  /*a930*/  BSYNC B1 ;  /* 0x0000000000017941 */ /* 0x000fea0003800000 */
.L_x_13270:
        /* <DEDUP_REMOVED lines=21> */
.L_x_13273:
[----:B------:R-:W-:Y:S05]  /*aa90*/  BSYNC B1 ;  /* 0x0000000000017941 */ /* 0x000fea0003800000 */
.L_x_13272:
[----:B------:R-:W-:Y:S01]  /*aaa0*/  VIADD R0, R8, 0x60 ;  /* 0x0000006008007836 */ /* 0x000fe20000000000 */
[----:B0-----:R0:W0:Y:S04]  /*aab0*/  SHFL.IDX PT, R3, R7, 0x3, 0x181f ;  /* 0x00781f0007037f89 */ /* 0x00102800000e0000 */
[----:B------:R-:W-:Y:S01]  /*aac0*/  ISETP.GE.AND P0, PT, R0, R9, PT ;  /* 0x000000090000720c */ /* 0x000fe20003f06270 */
[----:B-1-3--:R1:W3:-:S12]  /*aad0*/  SHFL.IDX PT, R5, R6, 0x3, 0x181f ;  /* 0x00781f0006057f89 */ /* 0x00a2d800000e0000 */
[----:B-1----:R-:W-:Y:S05]  /*aae0*/  @P0 BRA `(.L_x_13265) ;  /* 0x0000000000440947 */ /* 0x002fea0003800000 */
[----:B------:R-:W-:Y:S02]  /*aaf0*/  ULDC UR5, c[0x0][0xac8] ;  /* 0x0002b20000057ab9 */ /* 0x000fe40000000800 */
[----:B------:R-:W-:Y:S02]  /*ab00*/  ISETP.GE.AND P3, PT, R2, UR5, PT ;  /* 0x0000000502007c0c */ /* 0x000fe4000bf66270 */
[----:B------:R-:W-:Y:S02]  /*ab10*/  ISETP.GE.AND P2, PT, R19, UR5, PT ;  /* 0x0000000513007c0c */ /* 0x000fe4000bf46270 */
[----:B------:R-:W-:Y:S02]  /*ab20*/  ISETP.GE.AND P1, PT, R18, UR5, PT ;  /* 0x0000000512007c0c */ /* 0x000fe4000bf26270 */
[----:B------:R-:W-:-:S07]  /*ab30*/  ISETP.GE.AND P0, PT, R22, UR5, PT ;  /* 0x0000000516007c0c */ /* 0x000fce000bf06270 */
[-C--:B--234-:R-:W-:Y:S02]  /*ab40*/  @!P3 LEA R6, P6, R2, R5.reuse, 0x1 ;  /* 0x000000050206b211 */ /* 0x09cfe400078c08ff */
        /* <DEDUP_REMOVED lines=11> */
.L_x_13265:
[----:B------:R-:W-:Y:S05]  /*ac00*/  BSYNC B0 ;  /* 0x0000000000007941 */ /* 0x000fea0003800000 */
.L_x_13257:
[----:B------:R-:W-:Y:S02]  /*ac10*/  ULDC UR5, c[0x0][0xc38] ;  /* 0x00030e0000057ab9 */ /* 0x000fe40000000800 */
[----:B------:R-:W-:-:S06]  /*ac20*/  UISETP.GE.AND UP0, UPT, UR4, UR5, UPT ;  /* 0x000000050400728c */ /* 0x000fcc000bf06270 */
[----:B------:R-:W-:-:S13]  /*ac30*/  PLOP3.LUT P0, PT, PT, PT, UP0, 0x80, 0x0 ;  /* 0x000000000000781c */ /* 0x000fda0003f0f008 */
[----:B------:R-:W-:Y:S05]  /*ac40*/  @!P0 BRA `(.L_x_13274) ;  /* 0xffffff6000688947 */ /* 0x000fea000383ffff */
[----:B------:R-:W-:Y:S05]  /*ac50*/  EXIT ;  /* 0x000000000000794d */ /* 0x000fea0003800000 */
.L_x_13222:
        /* <DEDUP_REMOVED lines=40> */
.L_x_13365:
        /* <DEDUP_REMOVED lines=23> */
.L_x_13276:
[----:B------:R-:W-:Y:S01]  /*b050*/  ULDC UR9, c[0x0][0xc54] ;  /* 0x0003150000097ab9 */ /* 0x000fe20000000800 */
[----:B------:R-:W-:Y:S01]  /*b060*/  UMOV UR5, UR8 ;  /* 0x0000000800057c82 */ /* 0x000fe20008000000 */
[----:B------:R-:W-:-:S11]  /*b070*/  UISETP.NE.AND UP0, UPT, UR9, 0x1, UPT ;  /* 0x000000010900788c */ /* 0x000fd6000bf05270 */
[----:B------:R-:W-:Y:S02]  /*b080*/  @UP0 ULDC.64 UR10, c[0x0][0xc58] ;  /* 0x00031600000a0ab9 */ /* 0x000fe40000000a00 */
[----:B------:R-:W-:-:S04]  /*b090*/  UIMAD.WIDE.U32 UR6, UR8, UR10, URZ ;  /* 0x0000000a080672a5 */ /* 0x000fc8000f8e003f */
[----:B------:R-:W-:-:S04]  /*b0a0*/  @UP0 USHF.R.U32.HI UR5, URZ, UR11, UR7 ;  /* 0x0000000b3f050299 */ /* 0x000fc80008011607 */
[----:B------:R-:W-:-:S12]  /*b0b0*/  UIMAD UR6, UR5, UR9, URZ ;  /* 0x00000009050672a4 */ /* 0x000fd8000f8e023f */
.L_x_13277:
[----:B------:R-:W-:Y:S01]  /*b0c0*/  ULOP3.LUT UR39, URZ, UR5, URZ, 0x33, !UPT ;  /* 0x000000053f277292 */ /* 0x000fe2000f8e333f */
[----:B------:R-:W-:Y:S01]  /*b0d0*/  BSSY B7, `(.L_x_13278) ;  /* 0x00003dc000077945 */ /* 0x000fe20003800000 */
[----:B------:R-:W-:Y:S01]  /*b0e0*/  ULDC UR7, c[0x0][0x448] ;  /* 0x0001120000077ab9 */ /* 0x000fe20000000800 */
[----:B------:R-:W-:Y:S01]  /*b0f0*/  ULDC UR5, c[0x0][0xc3c] ;  /* 0x00030f0000057ab9 */ /* 0x000fe20000000800 */
[----:B------:R-:W-:Y:S02]  /*b100*/  UISETP.NE.AND UP1, UPT, UR7, 0x1, UPT ;  /* 0x000000010700788c */ /* 0x000fe4000bf25270 */
[----:B------:R-:W-:Y:S01]  /*b110*/  UIADD3 UR39, UR39, UR5, URZ ;  /* 0x0000000527277290 */ /* 0x000fe2000fffe03f */
[----:B------:R-:W-:Y:S01]  /*b120*/  ULDC.64 UR10, c[0x0][0x418] ;  /* 0x00010600000a7ab9 */ /* 0x000fe20000000a00 */
[----:B------:R-:W-:Y:S02]  /*b130*/  UIADD3 UR5, UR8, -UR6, URZ ;  /* 0x8000000608057290 */ /* 0x000fe4000fffe03f */
[----:B------:R-:W-:-:S02]  /*b140*/  UISETP.NE.U32.AND UP0, UPT, UR10, URZ, UPT ;  /* 0x0000003f0a00728c */ /* 0x000fc4000bf05070 */
[----:B------:R-:W-:Y:S02]  /*b150*/  USHF.L.U32 UR8, UR39, 0x7, URZ ;  /* 0x0000000727087899 */ /* 0x000fe4000800063f */
[----:B------:R-:W-:Y:S01]  /*b160*/  UISETP.NE.AND.EX UP0, UPT, UR11, URZ, UPT, UP0 ;  /* 0x0000003f0b00728c */ /* 0x000fe2000bf05300 */
[----:B------:R-:W-:Y:S01]  /*b170*/  ULDC UR7, c[0x0][0x288] ;  /* 0x0000a20000077ab9 */ /* 0x000fe20000000800 */
        /* <DEDUP_REMOVED lines=12> */
[----:B------:R-:W-:Y:S02]  /*b240*/  UIMAD.WIDE UR6, UR6, 0x2aaaaaab, URZ ;  /* 0x2aaaaaab060678a5 */ /* 0x000fe4000f8e023f */
[----:B------:R-:W-:Y:S02]  /*b250*/  UIMAD.WIDE UR8, UR8, 0x2aaaaaab, URZ ;  /* 0x2aaaaaab080878a5 */ /* 0x000fe4000f8e023f */
[----:B------:R-:W-:-:S02]  /*b260*/  USHF.R.U32.HI UR12, URZ, 0x1f, UR7 ;  /* 0x0000001f3f0c7899 */ /* 0x000fc40008011607 */
[----:B------:R-:W-:Y:S01]  /*b270*/  USHF.R.U32.HI UR6, URZ, 0x1f, UR9 ;  /* 0x0000001f3f067899 */ /* 0x000fe20008011609 */
[----:B------:R-:W-:Y:S01]  /*b280*/  ULDC UR11, c[0x0][0xc48] ;  /* 0x00031200000b7ab9 */ /* 0x000fe20000000800 */
[----:B------:R-:W-:Y:S02]  /*b290*/  ULEA.HI.SX32 UR12, UR7, UR12, 0x1c ;  /* 0x0000000c070c7291 */ /* 0x000fe4000f8fe23f */
[----:B------:R-:W-:Y:S02]  /*b2a0*/  ULEA.HI.SX32 UR6, UR9, UR6, 0x1c ;  /* 0x0000000609067291 */ /* 0x000fe4000f8fe23f */
        /* <DEDUP_REMOVED lines=32> */
.L_x_13279:
        /* <DEDUP_REMOVED lines=20> */
.L_x_13282:
[----:B------:R-:W-:Y:S05]  /*b5f0*/  BSYNC B6 ;  /* 0x0000000000067941 */ /* 0x000fea0003800000 */
.L_x_13281:
        /* <DEDUP_REMOVED lines=20> */
.L_x_13285:
        /* <DEDUP_REMOVED lines=15> */
.L_x_13284:
[----:B------:R-:W-:Y:S05]  /*b830*/  BSYNC B6 ;  /* 0x0000000000067941 */ /* 0x000fea0003800000 */
.L_x_13283:
        /* <DEDUP_REMOVED lines=26> */
.L_x_13380:
        /* <DEDUP_REMOVED lines=9> */
.L_x_13383:
        /* <DEDUP_REMOVED lines=22> */
.L_x_13289:
        /* <DEDUP_REMOVED lines=8> */
.L_x_13384:
        /* <DEDUP_REMOVED lines=8> */
.L_x_13291:
        /* <DEDUP_REMOVED lines=16> */
[----:B------:R-:W-:-:S09]  /*bdd0*/  UIMAD UR35, UR35, 0x60, URZ ;  /* 0x00000060232378a4 */ /* 0x000fd2000f8e023f */
[----:B------:R1:W-:Y:S02]  /*bde0*/  UTMALDG.4D [UR32], [UR4], desc[UR6] ;  /* 0x00000620040075b4 */ /* 0x0003e40008019000 */
[----:B-1----:R-:W-:Y:S01]  /*bdf0*/  NOP ;  /* 0x0000000000007918 */ /* 0x002fe20000000000 */
.L_x_13287:
        /* <DEDUP_REMOVED lines=22> */
.L_x_13293:
[----:B------:R-:W-:Y:S05]  /*bf60*/  BSYNC B6 ;  /* 0x0000000000067941 */ /* 0x000fea0003800000 */
.L_x_13292:
        /* <DEDUP_REMOVED lines=57> */
[----:B------:R-:W-:Y:S01]  /*c300*/  IMAD.U32 R4, RZ, RZ, UR39 ;  /* 0x00000027ff047e24 */ /* 0x000fe2000f8e00ff */
[----:B------:R-:W-:Y:S01]  /*c310*/  ULDC UR4, c[0x0][0x288] ;  /* 0x0000a20000047ab9 */ /* 0x000fe20000000800 */
[----:B------:R-:W1:Y:S01]  /*c320*/  S2R R8, SR_TID.X ;  /* 0x0000000000087919 */ /* 0x000e620000002100 */
[----:B------:R-:W-:Y:S01]  /*c330*/  IMAD R3, R7, UR4, RZ ;  /* 0x0000000407037c24 */ /* 0x000fe2000f8e02ff */
[----:B------:R-:W-:Y:S01]  /*c340*/  SHFL.IDX PT, R9, R2, 0x1, 0x181f ;  /* 0x00381f0002097f89 */ /* 0x000fe200000e0000 */
[----:B0-----:R-:W-:-:S04]  /*c350*/  LOP3.LUT R6, R6, 0x7f, RZ, 0xc0, !PT ;  /* 0x0000007f06067812 */ /* 0x001fc800078ec0ff */
[----:B------:R-:W-:Y:S01]  /*c360*/  SHF.R.U32.HI R6, RZ, 0x3, R6 ;  /* 0x00000003ff067819 */ /* 0x000fe20000011606 */
[----:B-1----:R-:W-:Y:S02]  /*c370*/  IMAD.SHL.U32 R11, R8, 0x8, RZ ;  /* 0x00000008080b7824 */ /* 0x002fe400078e00ff */
[----:B------:R-:W-:Y:S02]  /*c380*/  SHFL.IDX PT, R8, R0, 0x1, 0x181f ;  /* 0x00381f0000087f89 */ /* 0x000fe400000e0000 */
[----:B------:R-:W-:Y:S01]  /*c390*/  IMAD R4, R4, 0x80, R6 ;  /* 0x0000008004047824 */ /* 0x000fe200078e0206 */
[----:B------:R-:W-:Y:S01]  /*c3a0*/  LOP3.LUT R11, R11, 0x38, RZ, 0xc0, !PT ;  /* 0x000000380b0b7812 */ /* 0x000fe200078ec0ff */
[----:B------:R-:W0:Y:S02]  /*c3b0*/  SHFL.IDX PT, R6, R0, RZ, 0x181f ;  /* 0x00181fff00067589 */ /* 0x000e2400000e0000 */
[C---:B------:R-:W-:Y:S01]  /*c3c0*/  VIADD R5, R4.reuse, 0x10 ;  /* 0x0000001004057836 */ /* 0x040fe20000000000 */
[----:B------:R-:W-:-:S04]  /*c3d0*/  ISETP.GE.AND P3, PT, R4, R3, PT ;  /* 0x000000030400720c */ /* 0x000fc80003f66270 */
[----:B------:R-:W-:Y:S02]  /*c3e0*/  ISETP.GE.AND P1, PT, R5, R3, PT ;  /* 0x000000030500720c */ /* 0x000fe40003f26270 */
[----:B------:R-:W1:Y:S07]  /*c3f0*/  SHFL.IDX PT, R5, R2, RZ, 0x181f ;  /* 0x00181fff02057589 */ /* 0x000e6e00000e0000 */
[----:B0-----:R-:W-:-:S05]  /*c400*/  @!P3 LEA R6, P2, R11, R6, 0x1 ;  /* 0x000000060b06b211 */ /* 0x001fca00078408ff */
[----:B-1----:R-:W-:-:S04]  /*c410*/  @!P3 IMAD.X R5, RZ, RZ, R5, P2 ;  /* 0x000000ffff05b224 */ /* 0x002fc800010e0605 */
        /* <DEDUP_REMOVED lines=47> */
.L_x_13401:
[----:B0-----:R-:W0:Y:S01]  /*c710*/  S2R R2, SR_TID.X ;  /* 0x0000000000027919 */ /* 0x001e220000002100 */
[----:B------:R-:W-:-:S05]  /*c720*/  VIADD R4, R4, 0x70 ;  /* 0x0000007004047836 */ /* 0x000fca0000000000 */
[----:B------:R-:W-:Y:S01]  /*c730*/  ISETP.GE.AND P1, PT, R4, R3, PT ;  /* 0x000000030400720c */ /* 0x000fe20003f26270 */
[----:B0-----:R-:W-:-:S05]  /*c740*/  IMAD.SHL.U32 R2, R2, 0x8, RZ ;  /* 0x0000000802027824 */ /* 0x001fca00078e00ff */
[----:B------:R-:W-:-:S07]  /*c750*/  LOP3.LUT R2, R2, 0x38, RZ, 0xc0, !PT ;  /* 0x0000003802027812 */ /* 0x000fce00078ec0ff */
[----:B------:R-:W-:-:S05]  /*c760*/  @!P1 LEA R2, P2, R2, R0, 0x1 ;  /* 0x0000000002029211 */ /* 0x000fca00078408ff */
[----:B--2---:R-:W-:-:S05]  /*c770*/  @!P1 IMAD.X R3, RZ, RZ, R5, P2 ;  /* 0x000000ffff039224 */ /* 0x004fca00010e0605 */
[----:B------:R-:W-:Y:S01]  /*c780*/  @!PT LDS RZ, [RZ] ;  /* 0x00000000fffff984 */ /* 0x000fe20000000800 */
[----:B------:R-:W-:Y:S01]  /*c790*/  @!PT LDS RZ, [RZ] ;  /* 0x00000000fffff984 */ /* 0x000fe20000000800 */
[----:B------:R-:W-:Y:S01]  /*c7a0*/  @!PT LDS RZ, [RZ] ;  /* 0x00000000fffff984 */ /* 0x000fe20000000800 */
[----:B------:R0:W-:Y:S01]  /*c7b0*/  @!P1 LDGSTS.E.BYPASS.LTC128B.128 [R10+0x1bc00], desc[UR46][R2.64], !P0 ;  /* 0x1bc00000020a9fae */ /* 0x0001e2000c101d6e */
[----:B------:R-:W-:Y:S01]  /*c7c0*/  PLOP3.LUT P0, PT, PT, PT, PT, 0x80, 0x0 ;  /* 0x000000000000781c */ /* 0x000fe20003f0f070 */
[----:B------:R-:W-:-:S12]  /*c7d0*/  NOP ;  /* 0x0000000000007918 */ /* 0x000fd80000000000 */
.L_x_13295:
        /* <DEDUP_REMOVED lines=18> */
.L_x_13402:
[----:B------:R-:W-:Y:S05]  /*c900*/  BSYNC B0 ;  /* 0x0000000000007941 */ /* 0x000fea0003800000 */
.L_x_13296:
[----:B------:R-:W2:Y:S01]  /*c910*/  LDL R2, [R1+0x8] ;  /* 0x0000080001027983 */ /* 0x000ea20000100800 */
[----:B------:R-:W-:Y:S01]  /*c920*/  BSSY B0, `(.L_x_13298) ;  /* 0x0000059000007945 */ /* 0x000fe20003800000 */
[----:B--2---:R-:W-:-:S13]  /*c930*/  ISETP.NE.AND P0, PT, R2, RZ, PT ;  /* 0x000000ff0200720c */ /* 0x004fda0003f05270 */
[----:B------:R-:W-:Y:S05]  /*c940*/  @!P0 BRA `(.L_x_13299) ;  /* 0x0000000400588947 */ /* 0x000fea0003800000 */
[----:B------:R-:W2:Y:S01]  /*c950*/  LDL R3, [R1] ;  /* 0x0000000001037983 */ /* 0x000ea20000100800 */
[----:B------:R-:W1:Y:S02]  /*c960*/  S2R R2, SR_TID.X ;  /* 0x0000000000027919 */ /* 0x000e640000002100 */
[----:B-1----:R-:W-:Y:S01]  /*c970*/  LOP3.LUT R4, R2, 0x7f, RZ, 0xc0, !PT ;  /* 0x0000007f02047812 */ /* 0x002fe200078ec0ff */
[----:B------:R-:W-:Y:S01]  /*c980*/  IMAD R2, R18, 0x8, R17 ;  /* 0x0000000812027824 */ /* 0x000fe200078e0211 */
[----:B------:R-:W-:Y:S02]  /*c990*/  BSSY B1, `(.L_x_13300) ;  /* 0x0000005000017945 */ /* 0x000fe40003800000 */
[----:B------:R-:W-:Y:S02]  /*c9a0*/  ISETP.NE.AND P1, PT, R4, RZ, PT ;  /* 0x000000ff0400720c */ /* 0x000fe40003f25270 */
[----:B--2---:R-:W-:-:S04]  /*c9b0*/  SHF.L.U32 R3, R3, 0x1f, RZ ;  /* 0x0000001f03037819 */ /* 0x004fc800000006ff */
[----:B------:R-:W1:Y:S02]  /*c9c0*/  SYNCS.PHASECHK.TRANS64.TRYWAIT P0, [R2+URZ+0x22860], R3 ;  /* 0x02286003020075a7 */ /* 0x000e64000800017f */
[----:B-1----:R-:W-:Y:S05]  /*c9d0*/  @!P0 BRA `(.L_x_13301) ;  /* 0x00000038001c8947 */ /* 0x002fea0003800000 */
.L_x_13403:
[----:B------:R-:W-:Y:S05]  /*c9e0*/  BSYNC B1 ;  /* 0x0000000000017941 */ /* 0x000fea0003800000 */
.L_x_13300:
[----:B------:R-:W-:Y:S04]  /*c9f0*/  BSSY B1, `(.L_x_13302) ;  /* 0x0000009000017945 */ /* 0x000fe80003800000 */
[----:B------:R-:W-:Y:S05]  /*ca00*/  @P1 BRA `(.L_x_13303) ;  /* 0x00000000001c1947 */ /* 0x000fea0003800000 */
[----:B0-----:R-:W0:Y:S01]  /*ca10*/  S2R R0, SR_TID.X ;  /* 0x0000000000007919 */ /* 0x001e220000002100 */
[----:B-1----:R-:W-:-:S04]  /*ca20*/  IMAD.MOV.U32 R3, RZ, RZ, 0xc000 ;  /* 0x0000c000ff037424 */ /* 0x002fc800078e00ff */
[----:B------:R2:W-:Y:S01]  /*ca30*/  SYNCS.ARRIVE.TRANS64 RZ, [R2+URZ+0x22850], R3 ;  /* 0x0228500302ff79a7 */ /* 0x0005e2000800003f */
[----:B0-----:R-:W-:-:S04]  /*ca40*/  LOP3.LUT R0, R0, 0x1f, RZ, 0xc0, !PT ;  /* 0x0000001f00007812 */ /* 0x001fc800078ec0ff */
[----:B------:R-:W-:-:S13]  /*ca50*/  ISETP.NE.AND P0, PT, R0, RZ, PT ;  /* 0x000000ff0000720c */ /* 0x000fda0003f05270 */
[----:B--2---:R-:W-:Y:S05]  /*ca60*/  @!P0 BRA `(.L_x_13303) ;  /* 0x0000000000048947 */ /* 0x004fea0003800000 */
[----:B------:R-:W-:Y:S01]  /*ca70*/  BPT.TRAP 0x1 ;  /* 0x000000040000795c */ /* 0x000fe20000300000 */
.L_x_13303:
[----:B------:R-:W-:Y:S05]  /*ca80*/  BSYNC B1 ;  /* 0x0000000000017941 */ /* 0x000fea0003800000 */
.L_x_13302:
[----:B-1----:R-:W2:Y:S01]  /*ca90*/  LDL.LU R3, [R1+0x18] ;  /* 0x0000180001037983 */ /* 0x002ea20000300800 */
        /* <DEDUP_REMOVED lines=10> */
.L_x_13304:
        /* <DEDUP_REMOVED lines=15> */
.L_x_13305:
        /* <DEDUP_REMOVED lines=15> */
.L_x_13306:
        /* <DEDUP_REMOVED lines=15> */
.L_x_13307:
        /* <DEDUP_REMOVED lines=10> */
.L_x_13299:
[----:B------:R-:W-:Y:S05]  /*ceb0*/  BSYNC B0 ;  /* 0x0000000000007941 */ /* 0x000fea0003800000 */
.L_x_13298:
        /* <DEDUP_REMOVED lines=34> */
[----:B------:R-:W-:Y:S02]  /*d0e0*/  IMAD R0, R0, R3, R6 ;  /* 0x0000000300007224 */ /* 0x000fe400078e0206 */
[----:B------:R-:W1:Y:S01]  /*d0f0*/  LDC.64 R2, c[0x0][0x418] ;  /* 0x00010600ff027b82 */ /* 0x000e620000000a00 */
[----:B--2---:R-:W-:Y:S01]  /*d100*/  IMAD R7, R5, UR4, RZ ;  /* 0x0000000405077c24 */ /* 0x004fe2000f8e02ff */
[----:B------:R-:W-:-:S03]  /*d110*/  SHF.R.S32.HI R5, RZ, 0x1f, R4 ;  /* 0x0000001fff057819 */ /* 0x000fc60000011404 */
[C---:B------:R-:W-:Y:S02]  /*d120*/  IMAD R7, R19.reuse, UR5, R7 ;  /* 0x0000000513077c24 */ /* 0x040fe4000f8e0207 */
[----:B------:R-:W-:-:S04]  /*d130*/  IMAD.WIDE.U32 R4, R19, UR4, R4 ;  /* 0x0000000413047c25 */ /* 0x000fc8000f8e0004 */
[----:B------:R-:W-:Y:S01]  /*d140*/  IMAD.IADD R7, R7, 0x1, R5 ;  /* 0x0000000107077824 */ /* 0x000fe200078e0205 */
[----:B-1----:R-:W-:-:S04]  /*d150*/  LEA R2, P0, R4, R2, 0x2 ;  /* 0x0000000204027211 */ /* 0x002fc800078010ff */
[----:B------:R-:W-:-:S05]  /*d160*/  LEA.HI.X R3, R4, R3, R7, 0x2, P0 ;  /* 0x0000000304037211 */ /* 0x000fca00000f1407 */
[----:B------:R1:W5:Y:S04]  /*d170*/  LDG.E R16, desc[UR46][R2.64] ;  /* 0x0000002e02107981 */ /* 0x000368000c1e1900 */
.L_x_13312:
        /* <DEDUP_REMOVED lines=8> */
.L_x_13404:
[----:B------:R-:W-:Y:S05]  /*d200*/  BSYNC B1 ;  /* 0x0000000000017941 */ /* 0x000fea0003800000 */
.L_x_13313:
        /* <DEDUP_REMOVED lines=9> */
.L_x_13316:
[----:B------:R-:W-:Y:S05]  /*d2a0*/  BSYNC B1 ;  /* 0x0000000000017941 */ /* 0x000fea0003800000 */
.L_x_13315:
[----:B------:R-:W-:Y:S01]  /*d2b0*/  IMAD R0, R0, 0x60, RZ ;  /* 0x0000006000007824 */ /* 0x000fe200078e02ff */
        /* <DEDUP_REMOVED lines=11> */
.L_x_13317:
        /* <DEDUP_REMOVED lines=12> */
.L_x_13405:
[----:B------:R-:W-:Y:S05]  /*d430*/  BSYNC B1 ;  /* 0x0000000000017941 */ /* 0x000fea0003800000 */
.L_x_13318:
        /* <DEDUP_REMOVED lines=11> */
.L_x_13321:
[----:B------:R-:W-:Y:S05]  /*d4f0*/  BSYNC B1 ;  /* 0x0000000000017941 */ /* 0x000fea0003800000 */
.L_x_13320:
        /* <DEDUP_REMOVED lines=10> */
.L_x_13322:
        /* <DEDUP_REMOVED lines=15> */
.L_x_13323:
        /* <DEDUP_REMOVED lines=15> */
.L_x_13324:
        /* <DEDUP_REMOVED lines=15> */
.L_x_13325:
        /* <DEDUP_REMOVED lines=9> */
.L_x_13311:
[----:B------:R-:W-:Y:S05]  /*d900*/  BSYNC B0 ;  /* 0x0000000000007941 */ /* 0x000fea0003800000 */
.L_x_13310:
[----:B------:R-:W-:-:S06]  /*d910*/  UIADD3 UR4, UR38, -0x3, URZ ;  /* 0xfffffffd26047890 */ /* 0x000fcc000fffe03f */
[----:B------:R-:W-:-:S07]  /*d920*/  IMAD.U32 R0, RZ, RZ, UR4 ;  /* 0x00000004ff007e24 */ /* 0x000fce000f8e00ff */
.L_x_13309:
[----:B------:R-:W-:Y:S01]  /*d930*/  ISETP.NE.AND P0, PT, R6, RZ, PT ;  /* 0x000000ff0600720c */ /* 0x000fe20003f05270 */
[----:B------:R-:W-:-:S12]  /*d940*/  BSSY B0, `(.L_x_13308) ;  /* 0x000013a000007945 */ /* 0x000fd80003800000 */
[----:B------:R-:W-:Y:S05]  /*d950*/  @!P0 BRA `(.L_x_13326) ;  /* 0x0000001000e08947 */ /* 0x000fea0003800000 */
.L_x_13359:
[----:B------:R-:W2:Y:S04]  /*d960*/  LDL R3, [R1+0x8] ;  /* 0x0000080001037983 */ /* 0x000ea80000100800 */
[----:B------:R-:W3:Y:S01]  /*d970*/  LDL.LU R2, [R1] ;  /* 0x0000000001027983 */ /* 0x000ee20000300800 */
[----:B------:R-:W-:Y:S01]  /*d980*/  VIADD R6, R18, 0x1 ;  /* 0x0000000112067836 */ /* 0x000fe20000000000 */
[----:B------:R-:W-:Y:S05]  /*d990*/  YIELD ;  /* 0x0000000000007946 */ /* 0x000fea0003800000 */
[----:B------:R-:W-:Y:S01]  /*d9a0*/  ISETP.NE.AND P0, PT, R6, 0x2, PT ;  /* 0x000000020600780c */ /* 0x000fe20003f05270 */
[----:B------:R-:W-:Y:S03]  /*d9b0*/  BSSY B1, `(.L_x_13327) ;  /* 0x0000095000017945 */ /* 0x000fe60003800000 */
[----:B-1----:R-:W-:-:S02]  /*d9c0*/  SEL R7, RZ, 0x1, P0 ;  /* 0x00000001ff077807 */ /* 0x002fc40000000000 */
        /* <DEDUP_REMOVED lines=27> */
.L_x_13329:
        /* <DEDUP_REMOVED lines=8> */
.L_x_13406:
[----:B------:R-:W-:Y:S05]  /*dc00*/  BSYNC B2 ;  /* 0x0000000000027941 */ /* 0x000fea0003800000 */
.L_x_13330:
        /* <DEDUP_REMOVED lines=9> */
.L_x_13333:
[----:B------:R-:W-:Y:S05]  /*dca0*/  BSYNC B2 ;  /* 0x0000000000027941 */ /* 0x000fea0003800000 */
.L_x_13332:
        /* <DEDUP_REMOVED lines=11> */
.L_x_13334:
        /* <DEDUP_REMOVED lines=13> */
.L_x_13407:
[----:B------:R-:W-:Y:S05]  /*de30*/  BSYNC B2 ;  /* 0x0000000000027941 */ /* 0x000fea0003800000 */
.L_x_13335:
        /* <DEDUP_REMOVED lines=11> */
.L_x_13338:
[----:B------:R-:W-:Y:S05]  /*def0*/  BSYNC B2 ;  /* 0x0000000000027941 */ /* 0x000fea0003800000 */
.L_x_13337:
        /* <DEDUP_REMOVED lines=9> */
.L_x_13339:
        /* <DEDUP_REMOVED lines=15> */
.L_x_13340:
        /* <DEDUP_REMOVED lines=15> */
.L_x_13341:
        /* <DEDUP_REMOVED lines=15> */
.L_x_13342:
        /* <DEDUP_REMOVED lines=10> */
.L_x_13328:
[----:B------:R-:W-:Y:S05]  /*e300*/  BSYNC B1 ;  /* 0x0000000000017941 */ /* 0x000fea0003800000 */
.L_x_13327:
        /* <DEDUP_REMOVED lines=8> */
[----:B------:R1:W-:Y:S02]  /*e390*/  STL [R1], R7 ;  /* 0x0000000701007387 */ /* 0x0003e40000100800 */
[----:B------:R-:W-:Y:S05]  /*e3a0*/  @!P2 BRA `(.L_x_13344) ;  /* 0x00000008003ca947 */ /* 0x000fea0003800000 */
[----:B------:R-:W2:Y:S01]  /*e3b0*/  LDL R3, [R1+0xc] ;  /* 0x00000c0001037983 */ /* 0x000ea20000100800 */
[----:B------:R-:W-:Y:S01]  /*e3c0*/  VIADD R6, R0, 0xffffffff ;  /* 0xffffffff00067836 */ /* 0x000fe20000000000 */
[----:B--2---:R-:W-:-:S13]  /*e3d0*/  ISETP.NE.AND P2, PT, R3, RZ, PT ;  /* 0x000000ff0300720c */ /* 0x004fda0003f45270 */
[----:B------:R-:W-:Y:S05]  /*e3e0*/  @!P2 BRA `(.L_x_13345) ;  /* 0x00000000004ca947 */ /* 0x000fea0003800000 */
[----:B------:R-:W2:Y:S01]  /*e3f0*/  LDL R9, [R1+0x4] ;  /* 0x0000040001097983 */ /* 0x000ea20000100800 */
[----:B------:R-:W3:Y:S01]  /*e400*/  LDC R4, c[0x0][0x43c] ;  /* 0x00010f00ff047b82 */ /* 0x000ee20000000800 */
[----:B------:R-:W-:Y:S01]  /*e410*/  ULDC.64 UR4, c[0x0][0x428] ;  /* 0x00010a0000047ab9 */ /* 0x000fe20000000a00 */
[----:B---3--:R-:W-:-:S13]  /*e420*/  ISETP.NE.AND P0, PT, R4, 0x1, PT ;  /* 0x000000010400780c */ /* 0x008fda0003f05270 */
[----:B------:R-:W3:Y:S02]  /*e430*/  @P0 LDC.64 R2, c[0x0][0x440] ;  /* 0x00011000ff020b82 */ /* 0x000ee40000000a00 */
[----:B---3--:R-:W-:-:S04]  /*e440*/  @P0 IMAD.HI.U32 R5, R6, R2, RZ ;  /* 0x0000000206050227 */ /* 0x008fc800078e00ff */
        /* <DEDUP_REMOVED lines=13> */
.L_x_13345:
[----:B------:R-:W3:Y:S01]  /*e520*/  S2R R2, SR_TID.X ;  /* 0x0000000000027919 */ /* 0x000ee20000002100 */
[----:B--2---:R-:W-:Y:S01]  /*e530*/  IMAD R4, R18, 0x8, R17 ;  /* 0x0000000812047824 */ /* 0x004fe200078e0211 */
[----:B------:R-:W-:Y:S01]  /*e540*/  BSSY B2, `(.L_x_13346) ;  /* 0x0000006000027945 */ /* 0x000fe20003800000 */
[----:B---3--:R-:W-:Y:S02]  /*e550*/  LOP3.LUT R3, R2, 0x7f, RZ, 0xc0, !PT ;  /* 0x0000007f02037812 */ /* 0x008fe400078ec0ff */
[----:B------:R-:W-:Y:S02]  /*e560*/  SHF.L.U32 R2, R7, 0x1f, RZ ;  /* 0x0000001f07027819 */ /* 0x000fe400000006ff */
[----:B------:R-:W-:Y:S02]  /*e570*/  ISETP.NE.AND P1, PT, R3, RZ, PT ;  /* 0x000000ff0300720c */ /* 0x000fe40003f25270 */
[----:B------:R-:W2:Y:S02]  /*e580*/  SYNCS.PHASECHK.TRANS64.TRYWAIT P0, [R4+URZ+0x22840], R2 ;  /* 0x02284002040075a7 */ /* 0x000ea4000800017f */
[----:B--2---:R-:W-:Y:S09]  /*e590*/  @!P0 BRA `(.L_x_13347) ;  /* 0x0000001c00908947 */ /* 0x004ff20003800000 */
.L_x_13408:
[----:B------:R-:W-:Y:S05]  /*e5a0*/  BSYNC B2 ;  /* 0x0000000000027941 */ /* 0x000fea0003800000 */
.L_x_13346:
        /* <DEDUP_REMOVED lines=9> */
.L_x_13349:
[----:B------:R-:W-:Y:S05]  /*e640*/  BSYNC B2 ;  /* 0x0000000000027941 */ /* 0x000fea0003800000 */
.L_x_13348:
[----:B------:R-:W-:Y:S01]  /*e650*/  IMAD.MOV.U32 R5, RZ, RZ, RZ ;  /* 0x000000ffff057224 */ /* 0x000fe200078e00ff */
[----:B------:R-:W-:Y:S01]  /*e660*/  UIADD3 UR4, UP0, UR44, 0x370, URZ ;  /* 0x000003702c047890 */ /* 0x000fe2000ff1e03f */
[----:B-1----:R-:W-:Y:S01]  /*e670*/  IMAD R7, R18, 0x3000, R17 ;  /* 0x0000300012077824 */ /* 0x002fe200078e0211 */
        /* <DEDUP_REMOVED lines=8> */
.L_x_13350:
        /* <DEDUP_REMOVED lines=13> */
.L_x_13409:
[----:B------:R-:W-:Y:S05]  /*e7d0*/  BSYNC B2 ;  /* 0x0000000000027941 */ /* 0x000fea0003800000 */
.L_x_13351:
        /* <DEDUP_REMOVED lines=11> */
.L_x_13354:
[----:B------:R-:W-:Y:S05]  /*e890*/  BSYNC B2 ;  /* 0x0000000000027941 */ /* 0x000fea0003800000 */
.L_x_13353:
        /* <DEDUP_REMOVED lines=9> */
.L_x_13355:
        /* <DEDUP_REMOVED lines=15> */
.L_x_13356:
        /* <DEDUP_REMOVED lines=15> */
.L_x_13357:
        /* <DEDUP_REMOVED lines=15> */
.L_x_13358:
        /* <DEDUP_REMOVED lines=10> */
.L_x_13344:
[----:B------:R-:W-:Y:S05]  /*eca0*/  BSYNC B1 ;  /* 0x0000000000017941 */ /* 0x000fea0003800000 */
.L_x_13343:
[C---:B------:R-:W-:Y:S01]  /*ecb0*/  ISETP.GT.AND P0, PT, R0.reuse, 0x1, PT ;  /* 0x000000010000780c */ /* 0x040fe20003f04270 */
[----:B------:R-:W-:-:S12]  /*ecc0*/  VIADD R0, R0, 0xfffffffe ;  /* 0xfffffffe00007836 */ /* 0x000fd80000000000 */
[----:B------:R-:W-:Y:S05]  /*ecd0*/  @P0 BRA `(.L_x_13359) ;  /* 0xffffffec00200947 */ /* 0x000fea000383ffff */
.L_x_13326:
[----:B------:R-:W-:Y:S05]  /*ece0*/  BSYNC B0 ;  /* 0x0000000000007941 */ /* 0x000fea0003800000 */
.L_x_13308:
        /* <DEDUP_REMOVED lines=11> */
[----:B------:R-:W2:Y:S01]  /*eda0*/  S2R R5, SR_LANEID ;  /* 0x0000000000057919 */ /* 0x000ea20000000000 */
[----:B------:R-:W-:Y:S01]  /*edb0*/  VOTEU.ANY UR4, UPT, PT ;  /* 0x0000000000047886 */ /* 0x000fe200038e0100 */
[----:B0-----:R-:W0:Y:S01]  /*edc0*/  LDC.64 R2, c[0x0][0xc80] ;  /* 0x00032000ff027b82 */ /* 0x001e220000000a00 */
[----:B------:R-:W2:Y:S02]  /*edd0*/  FLO.U32 R0, UR4 ;  /* 0x0000000400007d00 */ /* 0x000ea400080e0000 */
[----:B--2---:R-:W-:-:S06]  /*ede0*/  ISETP.EQ.U32.AND P2, PT, R0, R5, PT ;  /* 0x000000050000720c */ /* 0x004fcc0003f42070 */
[----:B------:R-:W0:Y:S07]  /*edf0*/  POPC R5, UR4 ;  /* 0x0000000400057d09 */ /* 0x000e2e0008000000 */
[----:B0-----:R-:W2:Y:S01]  /*ee00*/  @P2 ATOMG.E.ADD.STRONG.GPU PT, R3, desc[UR46][R2.64], R5 ;  /* 0x00000005020329a8 */ /* 0x001ea200081ee1ee */
[----:B------:R-:W0:Y:S02]  /*ee10*/  S2R R4, SR_LTMASK ;  /* 0x0000000000047919 */ /* 0x000e240000003900 */
[----:B0-----:R-:W-:-:S04]  /*ee20*/  LOP3.LUT R4, R4, UR4, RZ, 0xc0, !PT ;  /* 0x0000000404047c12 */ /* 0x001fc8000f8ec0ff */
[----:B-1----:R-:W0:Y:S01]  /*ee30*/  POPC R7, R4 ;  /* 0x0000000400077309 */ /* 0x002e220000000000 */
[----:B--2---:R-:W0:Y:S02]  /*ee40*/  SHFL.IDX PT, R0, R3, R0, 0x1f ;  /* 0x00001f0003007589 */ /* 0x004e2400000e0000 */
[----:B0-----:R-:W-:-:S05]  /*ee50*/  IADD3 R0, R0, UR41, R7 ;  /* 0x0000002900007c10 */ /* 0x001fca000fffe007 */
[----:B------:R2:W-:Y:S02]  /*ee60*/  STL [R1+0x10], R0 ;  /* 0x0000100001007387 */ /* 0x0005e40000100800 */
.L_x_13361:
[----:B------:R-:W-:Y:S05]  /*ee70*/  BSYNC B0 ;  /* 0x0000000000007941 */ /* 0x000fea0003800000 */
.L_x_13360:
[----:B------:R-:W-:-:S07]  /*ee80*/  SEL R18, R18, RZ, P1 ;  /* 0x000000ff12127207 */ /* 0x000fce0000800000 */
.L_x_13280:
[----:B------:R-:W-:Y:S05]  /*ee90*/  BSYNC B7 ;  /* 0x0000000000077941 */ /* 0x000fea0003800000 */
.L_x_13278:
[----:B0-2---:R-:W2:Y:S04]  /*eea0*/  LDL R0, [R1+0x20] ;  /* 0x0000200001007983 */ /* 0x005ea80000100800 */
        /* <DEDUP_REMOVED lines=13> */
.L_x_13362:
[----:B------:R-:W-:-:S03]  /*ef80*/  UMOV UR4, 0xffffffff ;  /* 0xffffffff00047882 */ /* 0x000fc60000000000 */
[----:B------:R-:W-:Y:S05]  /*ef90*/  BRA.DIV UR4, `(.L_x_13364) ;  /* 0x0000001604387947 */ /* 0x000fea000b800000 */
[----:B-----5:R0:W2:Y:S02]  /*efa0*/  SHFL.IDX PT, R14, R2, RZ, 0x1f ;  /* 0x00001fff020e7589 */ /* 0x0200a400000e0000 */
.L_x_13412:
[----:B------:R-:W3:Y:S01]  /*efb0*/  @!P0 S2R R3, SR_CgaCtaId ;  /* 0x0000000000038919 */ /* 0x000ee20000008800 */
[----:B------:R-:W-:Y:S05]  /*efc0*/  WARPSYNC.ALL ;  /* 0x0000000000007948 */ /* 0x000fea0003800000 */
[----:B------:R-:W-:Y:S01]  /*efd0*/  BAR.SYNC.DEFER_BLOCKING 0x4, 0x180 ;  /* 0x0106000000007b1d */ /* 0x000fe20000010000 */
[----:B------:R-:W-:-:S05]  /*efe0*/  @!P0 MOV R0, 0x400 ;  /* 0x0000040000008802 */ /* 0x000fca0000000f00 */
[----:B--2---:R2:W-:Y:S01]  /*eff0*/  STL [R1+0x10], R14 ;  /* 0x0000100e01007387 */ /* 0x0045e20000100800 */
[----:B---3--:R-:W-:-:S05]  /*f000*/  @!P0 LEA R17, R3, R0, 0x18 ;  /* 0x0000000003118211 */ /* 0x008fca00078ec0ff */
[----:B------:R2:W-:Y:S01]  /*f010*/  @!P0 STS [R17+0x228d0], R2 ;  /* 0x0228d00211008388 */ /* 0x0005e20000000800 */
[----:B------:R-:W-:Y:S06]  /*f020*/  BAR.ARV 0x5, 0x180 ;  /* 0x0146000000007b1d */ /* 0x000fec0000002000 */
.L_x_13363:
[----:B------:R-:W3:Y:S01]  /*f030*/  LDL R0, [R1+0x10] ;  /* 0x0000100001007983 */ /* 0x000ee20000100800 */
[----:B------:R-:W-:Y:S02]  /*f040*/  ULDC UR4, c[0x0][0xc38] ;  /* 0x00030e0000047ab9 */ /* 0x000fe40000000800 */
[----:B---3--:R-:W-:-:S13]  /*f050*/  ISETP.GE.AND P0, PT, R0, UR4, PT ;  /* 0x0000000400007c0c */ /* 0x008fda000bf06270 */
[----:B------:R-:W-:Y:S05]  /*f060*/  @!P0 BRA `(.L_x_13365) ;  /* 0xffffffbc009c8947 */ /* 0x000fea000383ffff */
.L_x_13275:
        /* <DEDUP_REMOVED lines=12> */
.L_x_13413:
[----:B------:R-:W-:Y:S05]  /*f130*/  BSYNC B0 ;  /* 0x0000000000007941 */ /* 0x000fea0003800000 */
.L_x_13366:
[----:B------:R-:W-:-:S03]  /*f140*/  UMOV UR4, 0xffffffff ;  /* 0xffffffff00047882 */ /* 0x000fc60000000000 */
[----:B------:R-:W-:Y:S05]  /*f150*/  BRA.DIV UR4, `(.L_x_13368) ;  /* 0x0000001604047947 */ /* 0x000fea000b800000 */
[----:B------:R-:W1:Y:S02]  /*f160*/  S2R R2, SR_TID.X ;  /* 0x0000000000027919 */ /* 0x000e640000002100 */
[----:B-1----:R-:W-:-:S04]  /*f170*/  SHF.R.U32.HI R2, RZ, 0x5, R2 ;  /* 0x00000005ff027819 */ /* 0x002fc80000011602 */
[----:B------:R-:W-:-:S05]  /*f180*/  LOP3.LUT R2, R2, 0x3, RZ, 0xc0, !PT ;  /* 0x0000000302027812 */ /* 0x000fca00078ec0ff */
[----:B------:R1:W2:Y:S02]  /*f190*/  SHFL.IDX PT, R14, R2, RZ, 0x1f ;  /* 0x00001fff020e7589 */ /* 0x0002a400000e0000 */
.L_x_13416:
[----:B--2---:R-:W-:Y:S01]  /*f1a0*/  ISETP.NE.AND P0, PT, R14, RZ, PT ;  /* 0x000000ff0e00720c */ /* 0x004fe20003f05270 */
[----:B------:R-:W-:-:S12]  /*f1b0*/  BSSY B0, `(.L_x_13369) ;  /* 0x0000025000007945 */ /* 0x000fd80003800000 */
[----:B------:R-:W-:Y:S05]  /*f1c0*/  @P0 BRA `(.L_x_13370) ;  /* 0x00000000008c0947 */ /* 0x000fea0003800000 */
[----:B------:R-:W-:-:S03]  /*f1d0*/  UMOV UR4, 0xffffffff ;  /* 0xffffffff00047882 */ /* 0x000fc60000000000 */
[----:B------:R-:W-:Y:S05]  /*f1e0*/  BRA.DIV UR4, `(.L_x_13371) ;  /* 0x0000001604147947 */ /* 0x000fea000b800000 */
[----:B------:R-:W-:-:S13]  /*f1f0*/  ELECT P6, URZ, PT ;  /* 0x00000000003f782f */ /* 0x000fda00038c0000 */
.L_x_13419:
[----:B------:R-:W-:Y:S05]  /*f200*/  @!P6 BRA `(.L_x_13370) ;  /* 0x00000000007ce947 */ /* 0x000fea0003800000 */
[----:B------:R-:W-:-:S06]  /*f210*/  ULOP3.LUT UR4, UR40, 0x2, URZ, 0xfc, !UPT ;  /* 0x0000000228047892 */ /* 0x000fcc000f8efc3f */
[----:B-1----:R-:W-:-:S05]  /*f220*/  IMAD.U32 R2, RZ, RZ, UR4 ;  /* 0x00000004ff027e24 */ /* 0x002fca000f8e00ff */
[----:B------:R-:W-:-:S13]  /*f230*/  ISETP.NE.AND P2, PT, R2, 0x3, PT ;  /* 0x000000030200780c */ /* 0x000fda0003f45270 */
[----:B------:R-:W-:Y:S05]  /*f240*/  @!P2 BRA `(.L_x_13372) ;  /* 0x000000000004a947 */ /* 0x000fea0003800000 */
[----:B------:R-:W-:Y:S01]  /*f250*/  BPT.TRAP 0x1 ;  /* 0x000000040000795c */ /* 0x000fe20000300000 */
.L_x_13372:
        /* <DEDUP_REMOVED lines=13> */
.L_x_13420:
[----:B------:R-:W1:Y:S02]  /*f330*/  SYNCS.PHASECHK.TRANS64.TRYWAIT P0, [R3+URZ], R2 ;  /* 0x00000002030075a7 */ /* 0x000e64000800017f */
[----:B-1----:R-:W-:Y:S05]  /*f340*/  @!P0 BRA `(.L_x_13374) ;  /* 0x0000001000f08947 */ /* 0x002fea0003800000 */
.L_x_13421:
[----:B------:R-:W-:Y:S05]  /*f350*/  @!P2 BRA `(.L_x_13375) ;  /* 0x000000000004a947 */ /* 0x000fea0003800000 */
[----:B------:R-:W-:Y:S01]  /*f360*/  BPT.TRAP 0x1 ;  /* 0x000000040000795c */ /* 0x000fe20000300000 */
.L_x_13375:
[----:B-1----:R-:W-:-:S04]  /*f370*/  VIADD R3, R0, 0x22860 ;  /* 0x0002286000037836 */ /* 0x002fc80000000000 */
[----:B------:R-:W-:-:S04]  /*f380*/  IMAD R18, R18, 0x8, R3 ;  /* 0x0000000812127824 */ /* 0x000fc800078e0203 */
[----:B------:R-:W1:Y:S02]  /*f390*/  SYNCS.PHASECHK.TRANS64.TRYWAIT P0, [R18+URZ], R5 ;  /* 0x00000005120075a7 */ /* 0x000e64000800017f */
[----:B-1----:R-:W-:Y:S05]  /*f3a0*/  @!P0 BRA `(.L_x_13376) ;  /* 0x0000001000ec8947 */ /* 0x002fea0003800000 */
.L_x_13422:
[----:B------:R-:W-:-:S07]  /*f3b0*/  IMAD R3, R4, 0x8, R3 ;  /* 0x0000000804037824 */ /* 0x000fce00078e0203 */
.L_x_13377:
[----:B--2---:R2:W3:Y:S02]  /*f3c0*/  SYNCS.PHASECHK.TRANS64.TRYWAIT P0, [R3+URZ], R2 ;  /* 0x00000002030075a7 */ /* 0x0044e4000800017f */
[----:B---3--:R-:W-:Y:S05]  /*f3d0*/  @!P0 NANOSLEEP.SYNCS 0x989680 ;  /* 0x009896800000895d */ /* 0x008fea0003900000 */
[----:B------:R-:W3:Y:S02]  /*f3e0*/  @!P0 SYNCS.PHASECHK.TRANS64 P0, [R3+URZ], R2 ;  /* 0x00000002030085a7 */ /* 0x000ee4000800007f */
[----:B---3--:R-:W-:Y:S05]  /*f3f0*/  @!P0 BRA `(.L_x_13377) ;  /* 0xfffffffc00f08947 */ /* 0x008fea000383ffff */
.L_x_13370:
[----:B------:R-:W-:Y:S05]  /*f400*/  BSYNC B0 ;  /* 0x0000000000007941 */ /* 0x000fea0003800000 */
.L_x_13369:
[----:B------:R-:W-:Y:S05]  /*f410*/  EXIT ;  /* 0x000000000000794d */ /* 0x000fea0003800000 */
.L_x_13228:
[----:B0-----:R0:W1:Y:S02]  /*f420*/  SYNCS.PHASECHK.TRANS64.TRYWAIT P0, [R7+URZ+0x22800], R0 ;  /* 0x02280000070075a7 */ /* 0x001064000800017f */
[----:B-1----:R-:W-:Y:S05]  /*f430*/  @!P0 NANOSLEEP.SYNCS 0x989680 ;  /* 0x009896800000895d */ /* 0x002fea0003900000 */
[----:B------:R-:W1:Y:S02]  /*f440*/  @!P0 SYNCS.PHASECHK.TRANS64 P0, [R7+URZ+0x22800], R0 ;  /* 0x02280000070085a7 */ /* 0x000e64000800007f */
[----:B-1----:R-:W-:Y:S05]  /*f450*/  @!P0 BRA `(.L_x_13228) ;  /* 0xfffffffc00f08947 */ /* 0x002fea000383ffff */
[----:B------:R-:W-:Y:S05]  /*f460*/  BRA `(.L_x_13378) ;  /* 0xffffff2400407947 */ /* 0x000fea000383ffff */
.L_x_13232:
[----:B-1----:R1:W2:Y:S02]  /*f470*/  SYNCS.PHASECHK.TRANS64.TRYWAIT P1, [R6+URZ+0x22830], R11 ;  /* 0x0228300b060075a7 */ /* 0x0022a4000802017f */
[----:B--2---:R-:W-:Y:S05]  /*f480*/  @!P1 NANOSLEEP.SYNCS 0x989680 ;  /* 0x009896800000995d */ /* 0x004fea0003900000 */
[----:B------:R-:W2:Y:S02]  /*f490*/  @!P1 SYNCS.PHASECHK.TRANS64 P1, [R6+URZ+0x22830], R11 ;  /* 0x0228300b060095a7 */ /* 0x000ea4000802007f */
[----:B--2---:R-:W-:Y:S05]  /*f4a0*/  @!P1 BRA `(.L_x_13232) ;  /* 0xfffffffc00f09947 */ /* 0x004fea000383ffff */
[----:B------:R-:W-:Y:S05]  /*f4b0*/  BRA `(.L_x_13231) ;  /* 0xffffff24006c7947 */ /* 0x000fea000383ffff */
.L_x_13236:
[----:B---3--:R3:W4:Y:S02]  /*f4c0*/  SYNCS.PHASECHK.TRANS64.TRYWAIT P3, [R6+URZ+0x22850], R11 ;  /* 0x0228500b060075a7 */ /* 0x008724000806017f */
[----:B----4-:R-:W-:Y:S05]  /*f4d0*/  @!P3 NANOSLEEP.SYNCS 0x989680 ;  /* 0x009896800000b95d */ /* 0x010fea0003900000 */
[----:B------:R-:W4:Y:S02]  /*f4e0*/  @!P3 SYNCS.PHASECHK.TRANS64 P3, [R6+URZ+0x22850], R11 ;  /* 0x0228500b0600b5a7 */ /* 0x000f24000806007f */
[----:B----4-:R-:W-:Y:S05]  /*f4f0*/  @!P3 BRA `(.L_x_13236) ;  /* 0xfffffffc00f0b947 */ /* 0x010fea000383ffff */
[----:B------:R-:W-:Y:S05]  /*f500*/  BRA `(.L_x_13235) ;  /* 0xffffff3c007c7947 */ /* 0x000fea000383ffff */
.L_x_13241:
[----:B-1----:R-:W-:-:S04]  /*f510*/  IMAD.U32 R3, RZ, RZ, UR26 ;  /* 0x0000001aff037e24 */ /* 0x002fc8000f8e00ff */
[----:B------:R1:W2:Y:S03]  /*f520*/  SYNCS.PHASECHK.TRANS64.TRYWAIT P3, [R3+URZ+0x22830], R6 ;  /* 0x02283006030075a7 */ /* 0x0002a6000806017f */
[----:B--2---:R-:W-:Y:S05]  /*f530*/  @!P3 NANOSLEEP.SYNCS 0x989680 ;  /* 0x009896800000b95d */ /* 0x004fea0003900000 */
[----:B------:R-:W2:Y:S02]  /*f540*/  @!P3 SYNCS.PHASECHK.TRANS64 P3, [R3+URZ+0x22830], R6 ;  /* 0x022830060300b5a7 */ /* 0x000ea4000806007f */
[----:B--2---:R-:W-:Y:S05]  /*f550*/  @!P3 BRA `(.L_x_13241) ;  /* 0xfffffffc00ecb947 */ /* 0x004fea000383ffff */
[----:B------:R-:W-:Y:S05]  /*f560*/  BRA `(.L_x_13240) ;  /* 0xffffff4000b47947 */ /* 0x000fea000383ffff */
.L_x_13245:
[----:B--2---:R2:W3:Y:S02]  /*f570*/  SYNCS.PHASECHK.TRANS64.TRYWAIT P3, [R177+URZ+0x22850], R6 ;  /* 0x02285006b10075a7 */ /* 0x0044e4000806017f */
[----:B---3--:R-:W-:Y:S05]  /*f580*/  @!P3 NANOSLEEP.SYNCS 0x989680 ;  /* 0x009896800000b95d */ /* 0x008fea0003900000 */
[----:B------:R-:W3:Y:S02]  /*f590*/  @!P3 SYNCS.PHASECHK.TRANS64 P3, [R177+URZ+0x22850], R6 ;  /* 0x02285006b100b5a7 */ /* 0x000ee4000806007f */
[----:B---3--:R-:W-:Y:S05]  /*f5a0*/  @!P3 BRA `(.L_x_13245) ;  /* 0xfffffffc00f0b947 */ /* 0x008fea000383ffff */
[----:B------:R-:W-:Y:S05]  /*f5b0*/  BRA `(.L_x_13244) ;  /* 0xffffff6000a87947 */ /* 0x000fea000383ffff */
.L_x_13251:
[----:B-1----:R-:W-:-:S04]  /*f5c0*/  IMAD.U32 R3, RZ, RZ, UR24 ;  /* 0x00000018ff037e24 */ /* 0x002fc8000f8e00ff */
[----:B------:R1:W2:Y:S03]  /*f5d0*/  SYNCS.PHASECHK.TRANS64.TRYWAIT P1, [R3+URZ+0x22830], R6 ;  /* 0x02283006030075a7 */ /* 0x0002a6000802017f */
[----:B--2---:R-:W-:Y:S05]  /*f5e0*/  @!P1 NANOSLEEP.SYNCS 0x989680 ;  /* 0x009896800000995d */ /* 0x004fea0003900000 */
[----:B------:R-:W2:Y:S02]  /*f5f0*/  @!P1 SYNCS.PHASECHK.TRANS64 P1, [R3+URZ+0x22830], R6 ;  /* 0x02283006030095a7 */ /* 0x000ea4000802007f */
[----:B--2---:R-:W-:Y:S05]  /*f600*/  @!P1 BRA `(.L_x_13251) ;  /* 0xfffffffc00ec9947 */ /* 0x004fea000383ffff */
[----:B------:R-:W-:Y:S05]  /*f610*/  BRA `(.L_x_13250) ;  /* 0xffffff6400b47947 */ /* 0x000fea000383ffff */
.L_x_13255:
[----:B--2---:R2:W3:Y:S02]  /*f620*/  SYNCS.PHASECHK.TRANS64.TRYWAIT P1, [R183+URZ+0x22850], R6 ;  /* 0x02285006b70075a7 */ /* 0x0044e4000802017f */
[----:B---3--:R-:W-:Y:S05]  /*f630*/  @!P1 NANOSLEEP.SYNCS 0x989680 ;  /* 0x009896800000995d */ /* 0x008fea0003900000 */
[----:B------:R-:W3:Y:S02]  /*f640*/  @!P1 SYNCS.PHASECHK.TRANS64 P1, [R183+URZ+0x22850], R6 ;  /* 0x02285006b70095a7 */ /* 0x000ee4000802007f */
[----:B---3--:R-:W-:Y:S05]  /*f650*/  @!P1 BRA `(.L_x_13255) ;  /* 0xfffffffc00f09947 */ /* 0x008fea000383ffff */
[----:B------:R-:W-:Y:S05]  /*f660*/  BRA `(.L_x_13254) ;  /* 0xffffff7c00d47947 */ /* 0x000fea000383ffff */
.L_x_13286:
[----:B------:R-:W-:Y:S02]  /*f670*/  IMAD.MOV.U32 R13, RZ, RZ, R4 ;  /* 0x000000ffff0d7224 */ /* 0x000fe400078e0004 */
[----:B------:R-:W-:Y:S02]  /*f680*/  IMAD.MOV.U32 R12, RZ, RZ, RZ ;  /* 0x000000ffff0c7224 */ /* 0x000fe400078e00ff */
[----:B------:R-:W-:Y:S02]  /*f690*/  IMAD.MOV.U32 R11, RZ, RZ, 0x1f ;  /* 0x0000001fff0b7424 */ /* 0x000fe400078e00ff */
[----:B------:R-:W-:-:S07]  /*f6a0*/  IMAD.MOV.U32 R15, RZ, RZ, -0x1 ;  /* 0xffffffffff0f7424 */ /* 0x000fce00078e00ff */
[----:B0-----:R-:W-:Y:S05]  /*f6b0*/  WARPSYNC.COLLECTIVE R15, `(.L_x_13379) ;  /* 0x000000000f087348 */ /* 0x001fea0003c00000 */
[----:B------:R1:W2:Y:S02]  /*f6c0*/  SHFL.IDX P6, R14, R13, R12, R11 ;  /* 0x0000000c0d0e7389 */ /* 0x0002a400000c000b */
[----:B012---:R-:W-:Y:S01]  /*f6d0*/  ENDCOLLECTIVE ;  /* 0x000000000000791b */ /* 0x007fe20003800000 */
.L_x_13379:
[----:B------:R-:W-:Y:S05]  /*f6e0*/  BRA `(.L_x_13380) ;  /* 0xffffffc000bc7947 */ /* 0x000fea000383ffff */
.L_x_13288:
[----:B------:R-:W-:Y:S01]  /*f6f0*/  BSSY B0, `(.L_x_13381) ;  /* 0x0000006000007945 */ /* 0x000fe20003800000 */
[----:B------:R-:W-:-:S07]  /*f700*/  IMAD.MOV.U32 R15, RZ, RZ, -0x1 ;  /* 0xffffffffff0f7424 */ /* 0x000fce00078e00ff */
[----:B0--3--:R-:W-:Y:S05]  /*f710*/  WARPSYNC.COLLECTIVE R15, `(.L_x_13382) ;  /* 0x000000000f0c7348 */ /* 0x009fea0003c00000 */
[----:B------:R-:W-:Y:S02]  /*f720*/  ELECT P6, UR62, PT ;  /* 0x00000000003e782f */ /* 0x000fe400038c0000 */
[----:B------:R-:W-:Y:S01]  /*f730*/  MOV R14, UR62 ;  /* 0x0000003e000e7c02 */ /* 0x000fe20008000f00 */
[----:B0--3--:R-:W-:Y:S10]  /*f740*/  ENDCOLLECTIVE ;  /* 0x000000000000791b */ /* 0x009ff40003800000 */
.L_x_13382:
[----:B------:R-:W-:Y:S05]  /*f750*/  BSYNC B0 ;  /* 0x0000000000007941 */ /* 0x000fea0003800000 */
.L_x_13381:
[----:B------:R-:W-:Y:S05]  /*f760*/  BRA `(.L_x_13383) ;  /* 0xffffffc000c07947 */ /* 0x000fea000383ffff */
.L_x_13290:
[----:B0-----:R0:W1:Y:S02]  /*f770*/  SYNCS.PHASECHK.TRANS64.TRYWAIT P0, [R3+URZ+0x22840], R0 ;  /* 0x02284000030075a7 */ /* 0x001064000800017f */
[----:B-1----:R-:W-:Y:S05]  /*f780*/  @!P0 NANOSLEEP.SYNCS 0x989680 ;  /* 0x009896800000895d */ /* 0x002fea0003900000 */
[----:B------:R-:W1:Y:S02]  /*f790*/  @!P0 SYNCS.PHASECHK.TRANS64 P0, [R3+URZ+0x22840], R0 ;  /* 0x02284000030085a7 */ /* 0x000e64000800007f */
[----:B-1----:R-:W-:Y:S05]  /*f7a0*/  @!P0 BRA `(.L_x_13290) ;  /* 0xfffffffc00f08947 */ /* 0x002fea000383ffff */
[----:B------:R-:W-:Y:S05]  /*f7b0*/  BRA `(.L_x_13384) ;  /* 0xffffffc400247947 */ /* 0x000fea000383ffff */
.L_x_13294:
[----:B------:R-:W-:Y:S01]  /*f7c0*/  IMAD.MOV.U32 R13, RZ, RZ, R2 ;  /* 0x000000ffff0d7224 */ /* 0x000fe200078e0002 */
[----:B------:R-:W-:Y:S01]  /*f7d0*/  LOP3.LUT R9, R9, 0x7f, RZ, 0xc0, !PT ;  /* 0x0000007f09097812 */ /* 0x000fe200078ec0ff */
[----:B------:R-:W-:Y:S02]  /*f7e0*/  IMAD.MOV.U32 R12, RZ, RZ, RZ ;  /* 0x000000ffff0c7224 */ /* 0x000fe400078e00ff */
[----:B------:R-:W-:Y:S01]  /*f7f0*/  IMAD.MOV.U32 R11, RZ, RZ, 0x181f ;  /* 0x0000181fff0b7424 */ /* 0x000fe200078e00ff */
[----:B------:R-:W-:Y:S01]  /*f800*/  SHF.R.U32.HI R9, RZ, 0x3, R9 ;  /* 0x00000003ff097819 */ /* 0x000fe20000011609 */
[----:B------:R-:W-:Y:S02]  /*f810*/  IMAD.MOV.U32 R15, RZ, RZ, -0x1 ;  /* 0xffffffffff0f7424 */ /* 0x000fe400078e00ff */
[----:B------:R-:W-:-:S07]  /*f820*/  IMAD.U32 R4, RZ, RZ, UR39 ;  /* 0x00000027ff047e24 */ /* 0x000fce000f8e00ff */
[----:B-----5:R-:W-:Y:S05]  /*f830*/  WARPSYNC.COLLECTIVE R15, `(.L_x_13385) ;  /* 0x000000000f087348 */ /* 0x020fea0003c00000 */
[----:B------:R0:W1:Y:S02]  /*f840*/  SHFL.IDX P6, R14, R13, R12, R11 ;  /* 0x0000000c0d0e7389 */ /* 0x00006400000c000b */
[----:B01---5:R-:W-:Y:S01]  /*f850*/  ENDCOLLECTIVE ;  /* 0x000000000000791b */ /* 0x023fe20003800000 */
.L_x_13385:
[----:B------:R-:W-:Y:S02]  /*f860*/  IMAD R4, R4, 0x80, R9 ;  /* 0x0000008004047824 */ /* 0x000fe400078e0209 */
[----:B------:R-:W-:Y:S02]  /*f870*/  IMAD.MOV.U32 R13, RZ, RZ, R0 ;  /* 0x000000ffff0d7224 */ /* 0x000fe400078e0000 */
[----:B------:R-:W-:-:S07]  /*f880*/  IMAD.MOV.U32 R5, RZ, RZ, R14 ;  /* 0x000000ffff057224 */ /* 0x000fce00078e000e */
[----:B------:R-:W-:Y:S05]  /*f890*/  WARPSYNC.COLLECTIVE R15, `(.L_x_13386) ;  /* 0x000000000f087348 */ /* 0x000fea0003c00000 */
[----:B------:R0:W1:Y:S02]  /*f8a0*/  SHFL.IDX P6, R14, R13, R12, R11 ;  /* 0x0000000c0d0e7389 */ /* 0x00006400000c000b */
[----:B01----:R-:W-:Y:S01]  /*f8b0*/  ENDCOLLECTIVE ;  /* 0x000000000000791b */ /* 0x003fe20003800000 */
.L_x_13386:
        /* <DEDUP_REMOVED lines=9> */
.L_x_13387:
[----:B------:R-:W-:Y:S02]  /*f950*/  @!P1 LEA R6, P2, R8, R6, 0x1 ;  /* 0x0000000608069211 */ /* 0x000fe400078408ff */
[----:B------:R-:W0:Y:S03]  /*f960*/  S2R R8, SR_TID.X ;  /* 0x0000000000087919 */ /* 0x000e260000002100 */
        /* <DEDUP_REMOVED lines=11> */
[----:B01----:R-:W-:Y:S05]  /*fa20*/  WARPSYNC.COLLECTIVE R15, `(.L_x_13388) ;  /* 0x000000000f087348 */ /* 0x003fea0003c00000 */
[----:B------:R2:W3:Y:S02]  /*fa30*/  SHFL.IDX P6, R14, R13, R12, R11 ;  /* 0x0000000c0d0e7389 */ /* 0x0004e400000c000b */
[----:B0123--:R-:W-:Y:S01]  /*fa40*/  ENDCOLLECTIVE ;  /* 0x000000000000791b */ /* 0x00ffe20003800000 */
.L_x_13388:
        /* <DEDUP_REMOVED lines=8> */
.L_x_13389:
[----:B------:R-:W-:Y:S02]  /*fad0*/  @!P1 LEA R6, P2, R7, R8, 0x1 ;  /* 0x0000000807069211 */ /* 0x000fe400078408ff */
[----:B------:R-:W0:Y:S03]  /*fae0*/  S2R R8, SR_TID.X ;  /* 0x0000000000087919 */ /* 0x000e260000002100 */
[----:B------:R-:W-:-:S05]  /*faf0*/  @!P1 IMAD.X R7, RZ, RZ, R9, P2 ;  /* 0x000000ffff079224 */ /* 0x000fca00010e0609 */
        /* <DEDUP_REMOVED lines=10> */
.L_x_13390:
[----:B------:R-:W-:Y:S02]  /*fba0*/  IMAD.SHL.U32 R9, R8, 0x8, RZ ;  /* 0x0000000808097824 */ /* 0x000fe400078e00ff */
[----:B------:R-:W-:Y:S02]  /*fbb0*/  VIADD R8, R4, 0x60 ;  /* 0x0000006004087836 */ /* 0x000fe40000000000 */
[----:B------:R-:W-:Y:S01]  /*fbc0*/  IMAD.MOV.U32 R13, RZ, RZ, R2 ;  /* 0x000000ffff0d7224 */ /* 0x000fe200078e0002 */
[----:B------:R-:W-:Y:S01]  /*fbd0*/  LOP3.LUT R9, R9, 0x38, RZ, 0xc0, !PT ;  /* 0x0000003809097812 */ /* 0x000fe200078ec0ff */
[----:B------:R-:W-:Y:S02]  /*fbe0*/  IMAD.MOV.U32 R12, RZ, RZ, 0x3 ;  /* 0x00000003ff0c7424 */ /* 0x000fe400078e00ff */
[----:B------:R-:W-:-:S07]  /*fbf0*/  IMAD.MOV.U32 R6, RZ, RZ, R14 ;  /* 0x000000ffff067224 */ /* 0x000fce00078e000e */
[----:B------:R-:W-:Y:S05]  /*fc00*/  WARPSYNC.COLLECTIVE R15, `(.L_x_13391) ;  /* 0x000000000f087348 */ /* 0x000fea0003c00000 */
[----:B------:R0:W1:Y:S02]  /*fc10*/  SHFL.IDX P6, R14, R13, R12, R11 ;  /* 0x0000000c0d0e7389 */ /* 0x00006400000c000b */
[----:B01----:R-:W-:Y:S01]  /*fc20*/  ENDCOLLECTIVE ;  /* 0x000000000000791b */ /* 0x003fe20003800000 */
.L_x_13391:
        /* <DEDUP_REMOVED lines=14> */
.L_x_13392:
[----:B------:R-:W-:Y:S02]  /*fd10*/  IMAD.MOV.U32 R13, RZ, RZ, R2 ;  /* 0x000000ffff0d7224 */ /* 0x000fe400078e0002 */
[----:B------:R-:W-:Y:S02]  /*fd20*/  IMAD.MOV.U32 R12, RZ, RZ, 0x4 ;  /* 0x00000004ff0c7424 */ /* 0x000fe400078e00ff */
[----:B------:R-:W-:-:S07]  /*fd30*/  IMAD.MOV.U32 R6, RZ, RZ, R14 ;  /* 0x000000ffff067224 */ /* 0x000fce00078e000e */
[----:B------:R-:W-:Y:S05]  /*fd40*/  WARPSYNC.COLLECTIVE R15, `(.L_x_13393) ;  /* 0x000000000f087348 */ /* 0x000fea0003c00000 */
[----:B------:R0:W1:Y:S02]  /*fd50*/  SHFL.IDX P6, R14, R13, R12, R11 ;  /* 0x0000000c0d0e7389 */ /* 0x00006400000c000b */
[----:B01----:R-:W-:Y:S01]  /*fd60*/  ENDCOLLECTIVE ;  /* 0x000000000000791b */ /* 0x003fe20003800000 */
.L_x_13393:
        /* <DEDUP_REMOVED lines=14> */
.L_x_13394:
[----:B------:R-:W-:Y:S02]  /*fe50*/  IMAD.MOV.U32 R13, RZ, RZ, R2 ;  /* 0x000000ffff0d7224 */ /* 0x000fe400078e0002 */
[----:B------:R-:W-:Y:S02]  /*fe60*/  IMAD.MOV.U32 R12, RZ, RZ, 0x5 ;  /* 0x00000005ff0c7424 */ /* 0x000fe400078e00ff */
[----:B------:R-:W-:-:S07]  /*fe70*/  IMAD.MOV.U32 R6, RZ, RZ, R14 ;  /* 0x000000ffff067224 */ /* 0x000fce00078e000e */
[----:B------:R-:W-:Y:S05]  /*fe80*/  WARPSYNC.COLLECTIVE R15, `(.L_x_13395) ;  /* 0x000000000f087348 */ /* 0x000fea0003c00000 */
[----:B------:R0:W1:Y:S02]  /*fe90*/  SHFL.IDX P6, R14, R13, R12, R11 ;  /* 0x0000000c0d0e7389 */ /* 0x00006400000c000b */
[----:B01----:R-:W-:Y:S01]  /*fea0*/  ENDCOLLECTIVE ;  /* 0x000000000000791b */ /* 0x003fe20003800000 */
.L_x_13395:
        /* <DEDUP_REMOVED lines=14> */
.L_x_13396:
[----:B------:R-:W-:Y:S02]  /*ff90*/  IMAD.MOV.U32 R13, RZ, RZ, R2 ;  /* 0x000000ffff0d7224 */ /* 0x000fe400078e0002 */
[----:B------:R-:W-:Y:S02]  /*ffa0*/  IMAD.MOV.U32 R12, RZ, RZ, 0x6 ;  /* 0x00000006ff0c7424 */ /* 0x000fe400078e00ff */
[----:B------:R-:W-:-:S07]  /*ffb0*/  IMAD.MOV.U32 R6, RZ, RZ, R14 ;  /* 0x000000ffff067224 */ /* 0x000fce00078e000e */
[----:B------:R-:W-:Y:S05]  /*ffc0*/  WARPSYNC.COLLECTIVE R15, `(.L_x_13397) ;  /* 0x000000000f087348 */ /* 0x000fea0003c00000 */
[----:B------:R0:W1:Y:S02]  /*ffd0*/  SHFL.IDX P6, R14, R13, R12, R11 ;  /* 0x0000000c0d0e7389 */ /* 0x00006400000c000b */
[----:B01----:R-:W-:Y:S01]  /*ffe0*/  ENDCOLLECTIVE ;  /* 0x000000000000791b */ /* 0x003fe20003800000 */
.L_x_13397:
        /* <DEDUP_REMOVED lines=13> */
.L_x_13398:
[----:B------:R-:W-:Y:S02]  /*100c0*/  IMAD.MOV.U32 R13, RZ, RZ, R2 ;  /* 0x000000ffff0d7224 */ /* 0x000fe400078e0002 */
[----:B------:R-:W-:Y:S02]  /*100d0*/  IMAD.MOV.U32 R12, RZ, RZ, 0x7 ;  /* 0x00000007ff0c7424 */ /* 0x000fe400078e00ff */
[----:B------:R-:W-:-:S07]  /*100e0*/  IMAD.MOV.U32 R6, RZ, RZ, R14 ;  /* 0x000000ffff067224 */ /* 0x000fce00078e000e */
[----:B------:R-:W-:Y:S05]  /*100f0*/  WARPSYNC.COLLECTIVE R15, `(.L_x_13399) ;  /* 0x000000000f087348 */ /* 0x000fea0003c00000 */
[----:B------:R0:W1:Y:S02]  /*10100*/  SHFL.IDX P6, R14, R13, R12, R11 ;  /* 0x0000000c0d0e7389 */ /* 0x00006400000c000b */
[----:B01----:R-:W-:Y:S01]  /*10110*/  ENDCOLLECTIVE ;  /* 0x000000000000791b */ /* 0x003fe20003800000 */
.L_x_13399:
        /* <DEDUP_REMOVED lines=12> */
.L_x_13400:
[----:B------:R-:W-:Y:S01]  /*101e0*/  IMAD.MOV.U32 R0, RZ, RZ, R14 ;  /* 0x000000ffff007224 */ /* 0x000fe200078e000e */
[----:B------:R-:W-:Y:S06]  /*101f0*/  BRA `(.L_x_13401) ;  /* 0xffffffc400447947 */ /* 0x000fec000383ffff */
.L_x_13297:
[----:B0-----:R0:W1:Y:S02]  /*10200*/  SYNCS.PHASECHK.TRANS64.TRYWAIT P0, [R17+URZ+0x22820], R0 ;  /* 0x02282000110075a7 */ /* 0x001064000800017f */
[----:B-1----:R-:W-:Y:S05]  /*10210*/  @!P0 NANOSLEEP.SYNCS 0x989680 ;  /* 0x009896800000895d */ /* 0x002fea0003900000 */
[----:B------:R-:W1:Y:S02]  /*10220*/  @!P0 SYNCS.PHASECHK.TRANS64 P0, [R17+URZ+0x22820], R0 ;  /* 0x02282000110085a7 */ /* 0x000e64000800007f */
[----:B-1----:R-:W-:Y:S05]  /*10230*/  @!P0 BRA `(.L_x_13297) ;  /* 0xfffffffc00f08947 */ /* 0x002fea000383ffff */
[----:B------:R-:W-:Y:S05]  /*10240*/  BRA `(.L_x_13402) ;  /* 0xffffffc400ac7947 */ /* 0x000fea000383ffff */
.L_x_13301:
[----:B-1----:R1:W2:Y:S02]  /*10250*/  SYNCS.PHASECHK.TRANS64.TRYWAIT P0, [R2+URZ+0x22860], R3 ;  /* 0x02286003020075a7 */ /* 0x0022a4000800017f */
[----:B--2---:R-:W-:Y:S05]  /*10260*/  @!P0 NANOSLEEP.SYNCS 0x989680 ;  /* 0x009896800000895d */ /* 0x004fea0003900000 */
[----:B------:R-:W2:Y:S02]  /*10270*/  @!P0 SYNCS.PHASECHK.TRANS64 P0, [R2+URZ+0x22860], R3 ;  /* 0x02286003020085a7 */ /* 0x000ea4000800007f */
[----:B--2---:R-:W-:Y:S05]  /*10280*/  @!P0 BRA `(.L_x_13301) ;  /* 0xfffffffc00f08947 */ /* 0x004fea000383ffff */
[----:B------:R-:W-:Y:S05]  /*10290*/  BRA `(.L_x_13403) ;  /* 0xffffffc400d07947 */ /* 0x000fea000383ffff */
.L_x_13314:
[----:B-1----:R1:W2:Y:S02]  /*102a0*/  SYNCS.PHASECHK.TRANS64.TRYWAIT P0, [R3+URZ+0x22840], R2 ;  /* 0x02284002030075a7 */ /* 0x0022a4000800017f */
[----:B--2---:R-:W-:Y:S05]  /*102b0*/  @!P0 NANOSLEEP.SYNCS 0x989680 ;  /* 0x009896800000895d */ /* 0x004fea0003900000 */
[----:B------:R-:W2:Y:S02]  /*102c0*/  @!P0 SYNCS.PHASECHK.TRANS64 P0, [R3+URZ+0x22840], R2 ;  /* 0x02284002030085a7 */ /* 0x000ea4000800007f */
[----:B--2---:R-:W-:Y:S05]  /*102d0*/  @!P0 BRA `(.L_x_13314) ;  /* 0xfffffffc00f08947 */ /* 0x004fea000383ffff */
[----:B------:R-:W-:Y:S05]  /*102e0*/  BRA `(.L_x_13404) ;  /* 0xffffffcc00c47947 */ /* 0x000fea000383ffff */
.L_x_13319:
[----:B--2---:R2:W3:Y:S02]  /*102f0*/  SYNCS.PHASECHK.TRANS64.TRYWAIT P0, [R3+URZ+0x22860], R2 ;  /* 0x02286002030075a7 */ /* 0x0044e4000800017f */
[----:B---3--:R-:W-:Y:S05]  /*10300*/  @!P0 NANOSLEEP.SYNCS 0x989680 ;  /* 0x009896800000895d */ /* 0x008fea0003900000 */
[----:B------:R-:W3:Y:S02]  /*10310*/  @!P0 SYNCS.PHASECHK.TRANS64 P0, [R3+URZ+0x22860], R2 ;  /* 0x02286002030085a7 */ /* 0x000ee4000800007f */
[----:B---3--:R-:W-:Y:S05]  /*10320*/  @!P0 BRA `(.L_x_13319) ;  /* 0xfffffffc00f08947 */ /* 0x008fea000383ffff */
[----:B------:R-:W-:Y:S05]  /*10330*/  BRA `(.L_x_13405) ;  /* 0xffffffd0003c7947 */ /* 0x000fea000383ffff */
.L_x_13331:
[----:B0-----:R0:W1:Y:S02]  /*10340*/  SYNCS.PHASECHK.TRANS64.TRYWAIT P0, [R4+URZ+0x22840], R2 ;  /* 0x02284002040075a7 */ /* 0x001064000800017f */
[----:B-1----:R-:W-:Y:S05]  /*10350*/  @!P0 NANOSLEEP.SYNCS 0x989680 ;  /* 0x009896800000895d */ /* 0x002fea0003900000 */
[----:B------:R-:W1:Y:S02]  /*10360*/  @!P0 SYNCS.PHASECHK.TRANS64 P0, [R4+URZ+0x22840], R2 ;  /* 0x02284002040085a7 */ /* 0x000e64000800007f */
[----:B-1----:R-:W-:Y:S05]  /*10370*/  @!P0 BRA `(.L_x_13331) ;  /* 0xfffffffc00f08947 */ /* 0x002fea000383ffff */
[----:B------:R-:W-:Y:S05]  /*10380*/  BRA `(.L_x_13406) ;  /* 0xffffffd8001c7947 */ /* 0x000fea000383ffff */
.L_x_13336:
[----:B-1----:R1:W2:Y:S02]  /*10390*/  SYNCS.PHASECHK.TRANS64.TRYWAIT P0, [R4+URZ+0x22860], R2 ;  /* 0x02286002040075a7 */ /* 0x0022a4000800017f */
[----:B--2---:R-:W-:Y:S05]  /*103a0*/  @!P0 NANOSLEEP.SYNCS 0x989680 ;  /* 0x009896800000895d */ /* 0x004fea0003900000 */
[----:B------:R-:W2:Y:S02]  /*103b0*/  @!P0 SYNCS.PHASECHK.TRANS64 P0, [R4+URZ+0x22860], R2 ;  /* 0x02286002040085a7 */ /* 0x000ea4000800007f */
[----:B--2---:R-:W-:Y:S05]  /*103c0*/  @!P0 BRA `(.L_x_13336) ;  /* 0xfffffffc00f08947 */ /* 0x004fea000383ffff */
[----:B------:R-:W-:Y:S05]  /*103d0*/  BRA `(.L_x_13407) ;  /* 0xffffffd800947947 */ /* 0x000fea000383ffff */
.L_x_13347:
[----:B--2---:R2:W3:Y:S02]  /*103e0*/  SYNCS.PHASECHK.TRANS64.TRYWAIT P0, [R4+URZ+0x22840], R2 ;  /* 0x02284002040075a7 */ /* 0x0044e4000800017f */
[----:B---3--:R-:W-:Y:S05]  /*103f0*/  @!P0 NANOSLEEP.SYNCS 0x989680 ;  /* 0x009896800000895d */ /* 0x008fea0003900000 */
[----:B------:R-:W3:Y:S02]  /*10400*/  @!P0 SYNCS.PHASECHK.TRANS64 P0, [R4+URZ+0x22840], R2 ;  /* 0x02284002040085a7 */ /* 0x000ee4000800007f */
[----:B---3--:R-:W-:Y:S05]  /*10410*/  @!P0 BRA `(.L_x_13347) ;  /* 0xfffffffc00f08947 */ /* 0x008fea000383ffff */
[----:B------:R-:W-:Y:S05]  /*10420*/  BRA `(.L_x_13408) ;  /* 0xffffffe0005c7947 */ /* 0x000fea000383ffff */
.L_x_13352:
[----:B-1----:R1:W3:Y:S02]  /*10430*/  SYNCS.PHASECHK.TRANS64.TRYWAIT P0, [R4+URZ+0x22860], R2 ;  /* 0x02286002040075a7 */ /* 0x0022e4000800017f */
[----:B---3--:R-:W-:Y:S05]  /*10440*/  @!P0 NANOSLEEP.SYNCS 0x989680 ;  /* 0x009896800000895d */ /* 0x008fea0003900000 */
[----:B------:R-:W3:Y:S02]  /*10450*/  @!P0 SYNCS.PHASECHK.TRANS64 P0, [R4+URZ+0x22860], R2 ;  /* 0x02286002040085a7 */ /* 0x000ee4000800007f */
[----:B---3--:R-:W-:Y:S05]  /*10460*/  @!P0 BRA `(.L_x_13352) ;  /* 0xfffffffc00f08947 */ /* 0x008fea000383ffff */
[----:B------:R-:W-:Y:S05]  /*10470*/  BRA `(.L_x_13409) ;  /* 0xffffffe000d47947 */ /* 0x000fea000383ffff */
.L_x_13364:
[----:B------:R-:W-:Y:S01]  /*10480*/  BSSY B0, `(.L_x_13410) ;  /* 0x0000008000007945 */ /* 0x000fe20003800000 */
[----:B-----5:R-:W-:Y:S02]  /*10490*/  IMAD.MOV.U32 R13, RZ, RZ, R2 ;  /* 0x000000ffff0d7224 */ /* 0x020fe400078e0002 */
[----:B------:R-:W-:Y:S02]  /*104a0*/  IMAD.MOV.U32 R12, RZ, RZ, RZ ;  /* 0x000000ffff0c7224 */ /* 0x000fe400078e00ff */
[----:B------:R-:W-:Y:S02]  /*104b0*/  IMAD.MOV.U32 R11, RZ, RZ, 0x1f ;  /* 0x0000001fff0b7424 */ /* 0x000fe400078e00ff */
[----:B------:R-:W-:-:S07]  /*104c0*/  IMAD.MOV.U32 R15, RZ, RZ, -0x1 ;  /* 0xffffffffff0f7424 */ /* 0x000fce00078e00ff */
[----:B-1----:R-:W-:Y:S05]  /*104d0*/  WARPSYNC.COLLECTIVE R15, `(.L_x_13411) ;  /* 0x000000000f087348 */ /* 0x002fea0003c00000 */
[----:B------:R0:W2:Y:S02]  /*104e0*/  SHFL.IDX P6, R14, R13, R12, R11 ;  /* 0x0000000c0d0e7389 */ /* 0x0000a400000c000b */
[----:B012---:R-:W-:Y:S01]  /*104f0*/  ENDCOLLECTIVE ;  /* 0x000000000000791b */ /* 0x007fe20003800000 */
.L_x_13411:
[----:B------:R-:W-:Y:S05]  /*10500*/  BSYNC B0 ;  /* 0x0000000000007941 */ /* 0x000fea0003800000 */
.L_x_13410:
[----:B------:R-:W-:Y:S05]  /*10510*/  BRA `(.L_x_13412) ;  /* 0xffffffe800a47947 */ /* 0x000fea000383ffff */
.L_x_13367:
[----:B0-----:R0:W1:Y:S02]  /*10520*/  SYNCS.PHASECHK.TRANS64.TRYWAIT P0, [R0+URZ+0x22820], R3 ;  /* 0x02282003000075a7 */ /* 0x001064000800017f */
[----:B-1----:R-:W-:Y:S05]  /*10530*/  @!P0 NANOSLEEP.SYNCS 0x989680 ;  /* 0x009896800000895d */ /* 0x002fea0003900000 */
[----:B------:R-:W1:Y:S02]  /*10540*/  @!P0 SYNCS.PHASECHK.TRANS64 P0, [R0+URZ+0x22820], R3 ;  /* 0x02282003000085a7 */ /* 0x000e64000800007f */
[----:B-1----:R-:W-:Y:S05]  /*10550*/  @!P0 BRA `(.L_x_13367) ;  /* 0xfffffffc00f08947 */ /* 0x002fea000383ffff */
[----:B------:R-:W-:Y:S05]  /*10560*/  BRA `(.L_x_13413) ;  /* 0xffffffe800f07947 */ /* 0x000fea000383ffff */
.L_x_13368:
        /* <DEDUP_REMOVED lines=11> */
.L_x_13415:
[----:B------:R-:W-:Y:S05]  /*10620*/  BSYNC B0 ;  /* 0x0000000000007941 */ /* 0x000fea0003800000 */
.L_x_13414:
[----:B------:R-:W-:Y:S05]  /*10630*/  BRA `(.L_x_13416) ;  /* 0xffffffe800d87947 */ /* 0x000fea000383ffff */
.L_x_13371:
[----:B------:R-:W-:Y:S01]  /*10640*/  BSSY B1, `(.L_x_13417) ;  /* 0x0000006000017945 */ /* 0x000fe20003800000 */
[----:B------:R-:W-:-:S07]  /*10650*/  IMAD.MOV.U32 R15, RZ, RZ, -0x1 ;  /* 0xffffffffff0f7424 */ /* 0x000fce00078e00ff */
[----:B01----:R-:W-:Y:S05]  /*10660*/  WARPSYNC.COLLECTIVE R15, `(.L_x_13418) ;  /* 0x000000000f0c7348 */ /* 0x003fea0003c00000 */
[----:B------:R-:W-:Y:S02]  /*10670*/  ELECT P6, UR62, PT ;  /* 0x00000000003e782f */ /* 0x000fe400038c0000 */
[----:B------:R-:W-:Y:S01]  /*10680*/  MOV R14, UR62 ;  /* 0x0000003e000e7c02 */ /* 0x000fe20008000f00 */
[----:B01----:R-:W-:Y:S10]  /*10690*/  ENDCOLLECTIVE ;  /* 0x000000000000791b */ /* 0x003ff40003800000 */
.L_x_13418:
[----:B------:R-:W-:Y:S05]  /*106a0*/  BSYNC B1 ;  /* 0x0000000000017941 */ /* 0x000fea0003800000 */
.L_x_13417:
[----:B------:R-:W-:Y:S05]  /*106b0*/  BRA `(.L_x_13419) ;  /* 0xffffffe800d07947 */ /* 0x000fea000383ffff */
.L_x_13373:
[----:B0-----:R0:W1:Y:S02]  /*106c0*/  SYNCS.PHASECHK.TRANS64.TRYWAIT P0, [R6+URZ], R5 ;  /* 0x00000005060075a7 */ /* 0x001064000800017f */
[----:B-1----:R-:W-:Y:S05]  /*106d0*/  @!P0 NANOSLEEP.SYNCS 0x989680 ;  /* 0x009896800000895d */ /* 0x002fea0003900000 */
[----:B------:R-:W1:Y:S02]  /*106e0*/  @!P0 SYNCS.PHASECHK.TRANS64 P0, [R6+URZ], R5 ;  /* 0x00000005060085a7 */ /* 0x000e64000800007f */
[----:B-1----:R-:W-:Y:S05]  /*106f0*/  @!P0 BRA `(.L_x_13373) ;  /* 0xfffffffc00f08947 */ /* 0x002fea000383ffff */
[----:B------:R-:W-:Y:S05]  /*10700*/  BRA `(.L_x_13420) ;  /* 0xffffffec00087947 */ /* 0x000fea000383ffff */
.L_x_13374:
[----:B-1----:R1:W2:Y:S02]  /*10710*/  SYNCS.PHASECHK.TRANS64.TRYWAIT P0, [R3+URZ], R2 ;  /* 0x00000002030075a7 */ /* 0x0022a4000800017f */
[----:B--2---:R-:W-:Y:S05]  /*10720*/  @!P0 NANOSLEEP.SYNCS 0x989680 ;  /* 0x009896800000895d */ /* 0x004fea0003900000 */
[----:B------:R-:W2:Y:S02]  /*10730*/  @!P0 SYNCS.PHASECHK.TRANS64 P0, [R3+URZ], R2 ;  /* 0x00000002030085a7 */ /* 0x000ea4000800007f */
[----:B--2---:R-:W-:Y:S05]  /*10740*/  @!P0 BRA `(.L_x_13374) ;  /* 0xfffffffc00f08947 */ /* 0x004fea000383ffff */
[----:B------:R-:W-:Y:S05]  /*10750*/  BRA `(.L_x_13421) ;  /* 0xffffffe800fc7947 */ /* 0x000fea000383ffff */
.L_x_13376:
[----:B-1----:R1:W2:Y:S02]  /*10760*/  SYNCS.PHASECHK.TRANS64.TRYWAIT P0, [R18+URZ], R5 ;  /* 0x00000005120075a7 */ /* 0x0022a4000800017f */
[----:B--2---:R-:W-:Y:S05]  /*10770*/  @!P0 NANOSLEEP.SYNCS 0x989680 ;  /* 0x009896800000895d */ /* 0x004fea0003900000 */
[----:B------:R-:W2:Y:S02]  /*10780*/  @!P0 SYNCS.PHASECHK.TRANS64 P0, [R18+URZ], R5 ;  /* 0x00000005120085a7 */ /* 0x000ea4000800007f */
[----:B--2---:R-:W-:Y:S05]  /*10790*/  @!P0 BRA `(.L_x_13376) ;  /* 0xfffffffc00f08947 */ /* 0x004fea000383ffff */
[----:B------:R-:W-:Y:S05]  /*107a0*/  BRA `(.L_x_13422) ;  /* 0xffffffec00007947 */ /* 0x000fea000383ffff */
.L_x_13423:
        /* <DEDUP_REMOVED lines=13> */
.L_x_15149:


//--------------------- .text._ZN7cutlass13device_kernelIN5flash11enable_sm90INS1_16FlashAttnFwdSm90INS1_25CollectiveMainloopFwdSm90ILi2EN4cute5tupleIJNS5_1CILi1EEES8_S8_EEENS6_IJNS7_ILi128EEENS7_ILi96EEENS7_ILi64EEEEEELi256ENS_6half_tEfNS_4arch4Sm90ELb1ELb0ELb0ELb0ELb0ELb0ELb1ELb1ELb0ELb1ELb0ELb0EEENS1_21CollectiveEpilogueFwdINS6_IJSA_NS7_ILi256EEESB_EEES9_SE_SG_Li256ELb0ELb1ELb0ELb0EEENS1_30DynamicPersistentTileSchedulerILi256ELi128ELb0ELb1ELb1EEEEEEEEEvNT_6ParamsE --------------------------
	.section	.text._ZN7cutlass13device_kernelIN5flash11enable_sm90INS1_16FlashAttnFwdSm90INS1_25CollectiveMainloopFwdSm90ILi2EN4cute5tupleIJNS5_1CILi1EEES8_S8_EEENS6_IJNS7_ILi128EEENS7_ILi96EEENS7_ILi64EEEEEELi256ENS_6half_tEfNS_4arch4Sm90ELb1ELb0ELb0ELb0ELb0ELb0ELb1ELb1ELb0ELb1ELb0ELb0EEENS1_21CollectiveEpilogueFwdINS6_IJSA_NS7_ILi256EEESB_EEES9_SE_SG_Li256ELb0ELb1ELb0ELb0EEENS1_30DynamicPersistentTileSchedulerILi256ELi128ELb0ELb1ELb1EEEEEEEEEvNT_6ParamsE,"ax",@progbits
	.align	128
.text._ZN7cutlass13device_kernelIN5flash11enable_sm90INS1_16FlashAttnFwdSm90INS1_25CollectiveMainloopFwdSm90ILi2EN4cute5tupleIJNS5_1CILi1EEES8_S8_EEENS6_IJNS7_ILi128EEENS7_ILi96EEENS7_ILi64EEEEEELi256ENS_6half_tEfNS_4arch4Sm90ELb1ELb0ELb0ELb0ELb0ELb0ELb1ELb1ELb0ELb1ELb0ELb0EEENS1_21CollectiveEpilogueFwdINS6_IJSA_NS7_ILi256EEESB_EEES9_SE_SG_Li256ELb0ELb1ELb0ELb0EEENS1_30DynamicPersistentTileSchedulerILi256ELi128ELb0ELb1ELb1EEEEEEEEEvNT_6ParamsE:
        .type           _ZN7cutlass13device_kernelIN5flash11enable_sm90INS1_16FlashAttnFwdSm90INS1_25CollectiveMainloopFwdSm90ILi2EN4cute5tupleIJNS5_1CILi1EEES8_S8_EEENS6_IJNS7_ILi128EEENS7_ILi96EEENS7_ILi64EEEEEELi256ENS_6half_tEfNS_4arch4Sm90ELb1ELb0ELb0ELb0ELb0ELb0ELb1ELb1ELb0ELb1ELb0ELb0EEENS1_21CollectiveEpilogueFwdINS6_IJSA_NS7_ILi256EEESB_EEES9_SE_SG_Li256ELb0ELb1ELb0ELb0EEENS1_30DynamicPersistentTileSchedulerILi256ELi128ELb0ELb1ELb1EEEEEEEEEvNT_6ParamsE,@function
        .size           _ZN7cutlass13device_kernelIN5flash11enable_sm90INS1_16FlashAttnFwdSm90INS1_25CollectiveMainloopFwdSm90ILi2EN4cute5tupleIJNS5_1CILi1EEES8_S8_EEENS6_IJNS7_ILi128EEENS7_ILi96EEENS7_ILi64EEEEEELi256ENS_6half_tEfNS_4arch4Sm90ELb1ELb0ELb0ELb0ELb0ELb0ELb1ELb1ELb0ELb1ELb0ELb0EEENS1_21CollectiveEpilogueFwdINS6_IJSA_NS7_ILi256EEESB_EEES9_SE_SG_Li256ELb0ELb1ELb0ELb0EEENS1_30DynamicPersistentTileSchedulerILi256ELi128ELb0ELb1ELb1EEEEEEEEEvNT_6ParamsE,(.L_x_15150 - _ZN7cutlass13device_kernelIN5flash11enable_sm90INS1_16FlashAttnFwdSm90INS1_25CollectiveMainloopFwdSm90ILi2EN4cute5tupleIJNS5_1CILi1EEES8_S8_EEENS6_IJNS7_ILi128EEENS7_ILi96EEENS7_ILi64EEEEEELi256ENS_6half_tEfNS_4arch4Sm90ELb1ELb0ELb0ELb0ELb0ELb0ELb1ELb1ELb0ELb1ELb0ELb0EEENS1_21CollectiveEpilogueFwdINS6_IJSA_NS7_ILi256EEESB_EEES9_SE_SG_Li256ELb0ELb1ELb0ELb0EEENS1_30DynamicPersistentTileSchedulerILi256ELi128ELb0ELb1ELb1EEEEEEEEEvNT_6ParamsE)
        .other          _ZN7cutlass13device_kernelIN5flash11enable_sm90INS1_16FlashAttnFwdSm90INS1_25CollectiveMainloopFwdSm90ILi2EN4cute5tupleIJNS5_1CILi1EEES8_S8_EEENS6_IJNS7_ILi128EEENS7_ILi96EEENS7_ILi64EEEEEELi256ENS_6half_tEfNS_4arch4Sm90ELb1ELb0ELb0ELb0ELb0ELb0ELb1ELb1ELb0ELb1ELb0ELb0EEENS1_21CollectiveEpilogueFwdINS6_IJSA_NS7_ILi256EEESB_EEES9_SE_SG_Li256ELb0ELb1ELb0ELb0EEENS1_30DynamicPersistentTileSchedulerILi256ELi128ELb0ELb1ELb1EEEEEEEEEvNT_6ParamsE,@"STO_CUDA_ENTRY STV_DEFAULT"
_ZN7cutlass13device_kernelIN5flash11enable_sm90INS1_16FlashAttnFwdSm90INS1_25CollectiveMainloopFwdSm90ILi2EN4cute5tupleIJNS5_1CILi1EEES8_S8_EEENS6_IJNS7_ILi128EEENS7_ILi96EEENS7_ILi64EEEEEELi256ENS_6half_tEfNS_4arch4Sm90ELb1ELb0ELb0ELb0ELb0ELb0ELb1ELb1ELb0ELb1ELb0ELb0EEENS1_21CollectiveEpilogueFwdINS6_IJSA_NS7_ILi256EEESB_EEES9_SE_SG_Li256ELb0ELb1ELb0ELb0EEENS1_30DynamicPersistentTileSchedulerILi256ELi128ELb0ELb1ELb1EEEEEEEEEvNT_6ParamsE:
        /* <DEDUP_REMOVED lines=18> */
.L_x_13425:
[----:B------:R-:W-:Y:S05]  /*0120*/  BSYNC B0 ;  /* 0x0000000000007941 */ /* 0x000fea0003800000 */
.L_x_13424:
        /* <DEDUP_REMOVED lines=43> */
.L_x_13426:
        /* <DEDUP_REMOVED lines=22> */
.L_x_13427:
        /* <DEDUP_REMOVED lines=18> */
.L_x_13428:
        /* <DEDUP_REMOVED lines=22> */
.L_x_13429:
        /* <DEDUP_REMOVED lines=22> */
.L_x_13430:
        /* <DEDUP_REMOVED lines=9> */
.L_x_13432:
[----:B------:R-:W-:-:S08]  /*09b0*/  NOP ;  /* 0x0000000000007918 */ /* 0x000fd00000000000 */
[----:B------:R-:W1:Y:S02]  /*09c0*/  USETMAXREG.TRY_ALLOC.CTAPOOL UP0, 0xf0 ;  /* 0x000000f0000079c8 */ /* 0x000e640008000600 */
[----:B-1----:R-:W-:-:S13]  /*09d0*/  PLOP3.LUT P0, PT, PT, PT, UP0, 0x80, 0x0 ;  /* 0x000000000000781c */ /* 0x002fda0003f0f008 */
[----:B------:R-:W-:Y:S05]  /*09e0*/  @!P0 BRA `(.L_x_13432) ;  /* 0xfffffffc00f08947 */ /* 0x000fea000383ffff */
[----:B------:R-:W1:Y:S01]  /*09f0*/  S2R R0, SR_TID.X ;  /* 0x0000000000007919 */ /* 0x000e620000002100 */
[----:B------:R-:W2:Y:S08]  /*0a00*/  S2UR UR4, SR_CTAID.X ;  /* 0x00000000000479c3 */ /* 0x000eb00000002500 */
[----:B------:R-:W-:Y:S08]  /*0a10*/  BAR.ARV 0x4, 0x180 ;  /* 0x0106000000007b1d */ /* 0x000ff00000002000 */
[----:B------:R-:W-:Y:S06]  /*0a20*/  BAR.ARV 0x8, 0x180 ;  /* 0x0206000000007b1d */ /* 0x000fec0000002000 */
[----:B-1----:R-:W-:-:S04]  /*0a30*/  SHF.R.U32.HI R0, RZ, 0x7, R0 ;  /* 0x00000007ff007819 */ /* 0x002fc80000011600 */
[----:B------:R-:W-:Y:S02]  /*0a40*/  ISETP.NE.AND P0, PT, R0, 0x1, PT ;  /* 0x000000010000780c */ /* 0x000fe40003f05270 */
[----:B------:R-:W2:Y:S11]  /*0a50*/  LDC R0, c[0x0][0xd38] ;  /* 0x00034e00ff007b82 */ /* 0x000eb60000000800 */
[----:B------:R-:W-:Y:S06]  /*0a60*/  @!P0 BAR.ARV 0x9, 0x100 ;  /* 0x0244000000008b1d */ /* 0x000fec0000002000 */
[----:B--2---:R-:W-:-:S13]  /*0a70*/  ISETP.LE.AND P0, PT, R0, UR4, PT ;  /* 0x0000000400007c0c */ /* 0x004fda000bf03270 */
        /* <DEDUP_REMOVED lines=11> */
[----:B------:R-:W-:Y:S01]  /*0b30*/  SHF.R.S32.HI R9, RZ, 0x4, R0 ;  /* 0x00000004ff097819 */ /* 0x000fe20000011400 */
[----:B------:R-:W-:Y:S01]  /*0b40*/  ULOP3.LUT UR5, UR5, 0x1, URZ, 0xfc, !UPT ;  /* 0x0000000105057892 */ /* 0x000fe2000f8efc3f */
[----:B------:R-:W-:Y:S01]  /*0b50*/  LEA.HI R2, R3, R232, RZ, 0x5 ;  /* 0x000000e803027211 */ /* 0x000fe200078f28ff */
[----:B------:R-:W-:Y:S01]  /*0b60*/  IMAD.IADD R223, R232, 0x1, -R223 ;  /* 0x00000001e8df7824 */ /* 0x000fe200078e0adf */
[----:B------:R-:W-:-:S02]  /*0b70*/  LOP3.LUT R7, R0, 0x3fffff0, RZ, 0xc0, !PT ;  /* 0x03fffff000077812 */ /* 0x000fc400078ec0ff */
[----:B------:R-:W-:Y:S01]  /*0b80*/  LEA.HI R0, R0, R9, RZ, 0x1 ;  /* 0x0000000900007211 */ /* 0x000fe200078f08ff */
[----:B------:R-:W-:Y:S01]  /*0b90*/  IMAD.SHL.U32 R2, R2, 0x20, RZ ;  /* 0x0000002002027824 */ /* 0x000fe200078e00ff */
[----:B------:R-:W-:Y:S01]  /*0ba0*/  SHF.R.S32.HI R4, RZ, 0x1f, R223 ;  /* 0x0000001fff047819 */ /* 0x000fe200000114df */
[----:B------:R-:W-:Y:S01]  /*0bb0*/  IMAD.IADD R7, R232, 0x1, -R7 ;  /* 0x00000001e8077824 */ /* 0x000fe200078e0a07 */
[----:B------:R-:W-:Y:S01]  /*0bc0*/  LOP3.LUT R0, R0, 0x1ffffffe, RZ, 0xc0, !PT ;  /* 0x1ffffffe00007812 */ /* 0x000fe200078ec0ff */
[----:B------:R-:W-:Y:S01]  /*0bd0*/  IMAD.U32 R227, RZ, RZ, UR5 ;  /* 0x00000005ffe37e24 */ /* 0x000fe2000f8e00ff */
[----:B------:R-:W-:Y:S01]  /*0be0*/  LEA.HI R6, R4, R223, RZ, 0x2 ;  /* 0x000000df04067211 */ /* 0x000fe200078f10ff */
[----:B------:R-:W-:Y:S01]  /*0bf0*/  UMOV UR5, URZ ;  /* 0x0000003f00057c82 */ /* 0x000fe20008000000 */
[----:B------:R-:W-:Y:S01]  /*0c00*/  LEA.HI R10, R3, R232, RZ, 0x2 ;  /* 0x000000e8030a7211 */ /* 0x000fe200078f10ff */
[----:B------:R-:W-:Y:S01]  /*0c10*/  IMAD.IADD R0, R9, 0x1, -R0 ;  /* 0x0000000109007824 */ /* 0x000fe200078e0a00 */
[--C-:B------:R-:W-:Y:S01]  /*0c20*/  SHF.R.S32.HI R8, RZ, 0x2, R6.reuse ;  /* 0x00000002ff087819 */ /* 0x100fe20000011406 */
[----:B------:R-:W-:Y:S01]  /*0c30*/  IMAD.U32 R222, RZ, RZ, UR5 ;  /* 0x00000005ffde7e24 */ /* 0x000fe2000f8e00ff */
        /* <DEDUP_REMOVED lines=8> */
[----:B------:R-:W-:Y:S01]  /*0cc0*/  LEA.HI R3, R3, R232, RZ, 0x3 ;  /* 0x000000e803037211 */ /* 0x000fe200078f18ff */
[----:B------:R-:W-:Y:S01]  /*0cd0*/  IMAD R226, R0, 0x8, R7 ;  /* 0x0000000800e27824 */ /* 0x000fe200078e0207 */
[----:B------:R-:W-:-:S02]  /*0ce0*/  LOP3.LUT R11, R11, 0xfffffff8, RZ, 0xc0, !PT ;  /* 0xfffffff80b0b7812 */ /* 0x000fc400078ec0ff */
[----:B------:R-:W-:Y:S02]  /*0cf0*/  LEA.HI R4, R4, R223, RZ, 0x5 ;  /* 0x000000df04047211 */ /* 0x000fe400078f28ff */
[----:B------:R-:W-:Y:S01]  /*0d00*/  LOP3.LUT R9, R5, 0x3fffffe, RZ, 0xc0, !PT ;  /* 0x03fffffe05097812 */ /* 0x000fe200078ec0ff */
[----:B------:R-:W-:Y:S01]  /*0d10*/  IMAD.IADD R11, R8, 0x1, -R11 ;  /* 0x00000001080b7824 */ /* 0x000fe200078e0a0b */
[----:B------:R-:W-:Y:S02]  /*0d20*/  LOP3.LUT R5, R3, 0xfffffff8, RZ, 0xc0, !PT ;  /* 0xfffffff803057812 */ /* 0x000fe400078ec0ff */
[----:B------:R-:W-:Y:S01]  /*0d30*/  SHF.R.S32.HI R4, RZ, 0x5, R4 ;  /* 0x00000005ff047819 */ /* 0x000fe20000011404 */
[----:B------:R-:W-:Y:S01]  /*0d40*/  IMAD.IADD R9, R224, 0x1, -R9 ;  /* 0x00000001e0097824 */ /* 0x000fe200078e0a09 */
[----:B------:R-:W-:Y:S01]  /*0d50*/  LEA.HI R8, R2, R2, RZ, 0x1 ;  /* 0x0000000202087211 */ /* 0x000fe200078f08ff */
[----:B------:R-:W-:Y:S01]  /*0d60*/  IMAD.IADD R218, R232, 0x1, -R5 ;  /* 0x00000001e8da7824 */ /* 0x000fe200078e0a05 */
[----:B------:R-:W-:Y:S01]  /*0d70*/  LOP3.LUT R6, R6, 0x7ffffffc, RZ, 0xc0, !PT ;  /* 0x7ffffffc06067812 */ /* 0x000fe200078ec0ff */
[----:B------:R-:W-:Y:S01]  /*0d80*/  IMAD R4, R4, 0x10, R11 ;  /* 0x0000001004047824 */ /* 0x000fe200078e020b */
[----:B------:R-:W-:Y:S01]  /*0d90*/  LOP3.LUT R11, R8, 0x1ffffffe, RZ, 0xc0, !PT ;  /* 0x1ffffffe080b7812 */ /* 0x000fe200078ec0ff */
[----:B------:R-:W-:Y:S01]  /*0da0*/  IMAD.SHL.U32 R200, R218, 0x8, RZ ;  /* 0x00000008dac87824 */ /* 0x000fe200078e00ff */
[----:B------:R-:W-:Y:S01]  /*0db0*/  SHF.R.S32.HI R221, RZ, 0x3, R3 ;  /* 0x00000003ffdd7819 */ /* 0x000fe20000011403 */
[----:B------:R-:W-:-:S02]  /*0dc0*/  IMAD R225, R9, 0x40, R4 ;  /* 0x0000004009e17824 */ /* 0x000fc400078e0204 */
[C---:B------:R-:W-:Y:S01]  /*0dd0*/  VIADD R205, R200.reuse, 0x40 ;  /* 0x00000040c8cd7836 */ /* 0x040fe20000000000 */
[----:B------:R-:W-:Y:S01]  /*0de0*/  SHF.R.S32.HI R231, RZ, 0x1f, R200 ;  /* 0x0000001fffe77819 */ /* 0x000fe200000114c8 */
[C---:B------:R-:W-:Y:S02]  /*0df0*/  VIADD R204, R200.reuse, 0x80 ;  /* 0x00000080c8cc7836 */ /* 0x040fe40000000000 */
[----:B------:R-:W-:Y:S01]  /*0e00*/  VIADD R206, R200, 0xc0 ;  /* 0x000000c0c8ce7836 */ /* 0x000fe20000000000 */
[----:B------:R-:W-:Y:S01]  /*0e10*/  SHF.R.S32.HI R230, RZ, 0x1f, R205 ;  /* 0x0000001fffe67819 */ /* 0x000fe200000114cd */
[----:B------:R-:W-:Y:S01]  /*0e20*/  IMAD.IADD R202, R2, 0x1, -R11 ;  /* 0x0000000102ca7824 */ /* 0x000fe200078e0a0b */
[----:B------:R-:W-:Y:S01]  /*0e30*/  SHF.R.S32.HI R229, RZ, 0x1f, R204 ;  /* 0x0000001fffe57819 */ /* 0x000fe200000114cc */
[----:B------:R-:W-:Y:S01]  /*0e40*/  IMAD.IADD R203, R223, 0x1, -R6 ;  /* 0x00000001dfcb7824 */ /* 0x000fe200078e0a06 */
[----:B------:R-:W-:Y:S01]  /*0e50*/  SHF.R.S32.HI R228, RZ, 0x1f, R206 ;  /* 0x0000001fffe47819 */ /* 0x000fe200000114ce */
[----:B------:R-:W-:-:S07]  /*0e60*/  IMAD R202, R202, 0x8, R225 ;  /* 0x00000008caca7824 */ /* 0x000fce00078e02e1 */
.L_x_13484:
        /* <DEDUP_REMOVED lines=21> */
.L_x_13433:
[----:B------:R-:W-:Y:S01]  /*0fc0*/  ULDC UR7, c[0x0][0xd54] ;  /* 0x0003550000077ab9 */ /* 0x000fe20000000800 */
[----:B------:R-:W-:Y:S01]  /*0fd0*/  UMOV UR6, UR9 ;  /* 0x0000000900067c82 */ /* 0x000fe20008000000 */
[----:B------:R-:W-:-:S11]  /*0fe0*/  UISETP.NE.AND UP0, UPT, UR7, 0x1, UPT ;  /* 0x000000010700788c */ /* 0x000fd6000bf05270 */
[----:B------:R-:W-:Y:S02]  /*0ff0*/  @UP0 ULDC.64 UR10, c[0x0][0xd58] ;  /* 0x00035600000a0ab9 */ /* 0x000fe40000000a00 */
[----:B------:R-:W-:-:S04]  /*1000*/  UIMAD.WIDE.U32 UR4, UR9, UR10, URZ ;  /* 0x0000000a090472a5 */ /* 0x000fc8000f8e003f */
[----:B------:R-:W-:-:S04]  /*1010*/  @UP0 USHF.R.U32.HI UR6, URZ, UR11, UR5 ;  /* 0x0000000b3f060299 */ /* 0x000fc80008011605 */
[----:B------:R-:W-:-:S12]  /*1020*/  UIMAD UR4, UR6, UR7, URZ ;  /* 0x00000007060472a4 */ /* 0x000fd8000f8e023f */
.L_x_13434:
[----:B------:R-:W0:Y:S01]  /*1030*/  LDC R0, c[0x0][0x448] ;  /* 0x00011200ff007b82 */ /* 0x000e220000000800 */
[----:B------:R-:W-:Y:S01]  /*1040*/  ULOP3.LUT UR5, URZ, UR6, URZ, 0x33, !UPT ;  /* 0x000000063f057292 */ /* 0x000fe2000f8e333f */
[----:B------:R-:W-:Y:S01]  /*1050*/  CS2R R170, SRZ ;  /* 0x0000000000aa7805 */ /* 0x000fe2000001ff00 */
[----:B------:R-:W-:Y:S01]  /*1060*/  ULDC.64 UR10, c[0x0][0x418] ;  /* 0x00010600000a7ab9 */ /* 0x000fe20000000a00 */
[----:B------:R-:W-:Y:S01]  /*1070*/  ULDC UR6, c[0x0][0xd3c] ;  /* 0x00034f0000067ab9 */ /* 0x000fe20000000800 */
[----:B------:R-:W-:Y:S01]  /*1080*/  UISETP.NE.U32.AND UP0, UPT, UR10, URZ, UPT ;  /* 0x0000003f0a00728c */ /* 0x000fe2000bf05070 */
[----:B------:R-:W-:Y:S01]  /*1090*/  CS2R R148, SRZ ;  /* 0x0000000000947805 */ /* 0x000fe2000001ff00 */
[----:B------:R-:W-:Y:S01]  /*10a0*/  UIADD3 UR5, UR5, UR6, URZ ;  /* 0x0000000605057290 */ /* 0x000fe2000fffe03f */
[----:B------:R-:W-:Y:S01]  /*10b0*/  CS2R R168, SRZ ;  /* 0x0000000000a87805 */ /* 0x000fe2000001ff00 */
[----:B------:R-:W-:Y:S01]  /*10c0*/  UISETP.NE.AND.EX UP0, UPT, UR11, URZ, UPT, UP0 ;  /* 0x0000003f0b00728c */ /* 0x000fe2000bf05300 */
[----:B------:R-:W-:Y:S01]  /*10d0*/  CS2R R144, SRZ ;  /* 0x0000000000907805 */ /* 0x000fe2000001ff00 */
[----:B------:R-:W-:Y:S01]  /*10e0*/  USHF.L.U32 UR38, UR5, 0x7, URZ ;  /* 0x0000000705267899 */ /* 0x000fe2000800063f */
[----:B------:R-:W-:Y:S01]  /*10f0*/  CS2R R120, SRZ ;  /* 0x0000000000787805 */ /* 0x000fe2000001ff00 */
[----:B------:R-:W-:Y:S01]  /*1100*/  ULDC UR6, c[0x0][0x424] ;  /* 0x0001090000067ab9 */ /* 0x000fe20000000800 */
[----:B------:R-:W-:Y:S01]  /*1110*/  ULDC UR5, c[0x0][0x288] ;  /* 0x0000a20000057ab9 */ /* 0x000fe20000000800 */
[----:B------:R-:W-:Y:S01]  /*1120*/  UIADD3 UR10, UR38, 0x7f, URZ ;  /* 0x0000007f260a7890 */ /* 0x000fe2000fffe03f */
[----:B------:R-:W-:Y:S01]  /*1130*/  CS2R R116, SRZ ;  /* 0x0000000000747805 */ /* 0x000fe2000001ff00 */
[----:B------:R-:W-:Y:S01]  /*1140*/  UIADD3 UR5, -UR5, 0x60, URZ ;  /* 0x0000006005057890 */ /* 0x000fe2000fffe13f */
[----:B------:R-:W-:Y:S01]  /*1150*/  CS2R R140, SRZ ;  /* 0x00000000008c7805 */ /* 0x000fe2000001ff00 */
[----:B------:R-:W-:Y:S01]  /*1160*/  USEL UR12, UR6, 0x1, UP0 ;  /* 0x00000001060c7887 */ /* 0x000fe20008000000 */
[----:B------:R-:W-:Y:S01]  /*1170*/  CS2R R112, SRZ ;  /* 0x0000000000707805 */ /* 0x000fe2000001ff00 */
[----:B------:R-:W-:Y:S01]  /*1180*/  ULDC UR7, c[0x0][0x2f0] ;  /* 0x0000bc0000077ab9 */ /* 0x000fe20000000800 */
[----:B------:R-:W-:Y:S01]  /*1190*/  UIADD3 UR4, UR9, -UR4, URZ ;  /* 0x8000000409047290 */ /* 0x000fe2000fffe03f */
[----:B------:R-:W-:-:S02]  /*11a0*/  CS2R R108, SRZ ;  /* 0x00000000006c7805 */ /* 0x000fc4000001ff00 */
[----:B0-----:R-:W-:Y:S01]  /*11b0*/  ISETP.NE.AND P0, PT, R0, 0x1, PT ;  /* 0x000000010000780c */ /* 0x001fe20003f05270 */
[----:B------:R-:W-:Y:S01]  /*11c0*/  IMAD.U32 R0, RZ, RZ, UR10 ;  /* 0x0000000aff007e24 */ /* 0x000fe2000f8e00ff */
[----:B------:R-:W-:Y:S02]  /*11d0*/  UIMAD UR5, UR12, UR7, UR5 ;  /* 0x000000070c0572a4 */ /* 0x000fe4000f8e0205 */
[----:B------:R-:W-:Y:S01]  /*11e0*/  IMAD.U32 R201, RZ, RZ, UR12 ;  /* 0x0000000cffc97e24 */ /* 0x000fe2000f8e00ff */
[----:B------:R-:W-:Y:S01]  /*11f0*/  UIMAD UR6, UR12, UR7, 0x5f ;  /* 0x0000005f0c0674a4 */ /* 0x000fe2000f8e0207 */
[----:B------:R-:W-:Y:S01]  /*1200*/  CS2R R136, SRZ ;  /* 0x0000000000887805 */ /* 0x000fe2000001ff00 */
[----:B------:R-:W-:Y:S01]  /*1210*/  ULDC UR9, c[0x0][0xd48] ;  /* 0x0003520000097ab9 */ /* 0x000fe20000000800 */
[----:B------:R-:W-:Y:S01]  /*1220*/  CS2R R104, SRZ ;  /* 0x0000000000687805 */ /* 0x000fe2000001ff00 */
[----:B------:R-:W-:Y:S01]  /*1230*/  UISETP.NE.AND UP0, UPT, UR9, 0x1, UPT ;  /* 0x000000010900788c */ /* 0x000fe2000bf05270 */
[----:B------:R-:W-:Y:S01]  /*1240*/  CS2R R100, SRZ ;  /* 0x0000000000647805 */ /* 0x000fe2000001ff00 */
[----:B------:R-:W-:Y:S01]  /*1250*/  UIMAD.WIDE UR6, UR6, 0x2aaaaaab, URZ ;  /* 0x2aaaaaab060678a5 */ /* 0x000fe2000f8e023f */
[----:B------:R-:W-:-:S02]  /*1260*/  CS2R R132, SRZ ;  /* 0x0000000000847805 */ /* 0x000fc4000001ff00 */
[----:B------:R-:W-:Y:S01]  /*1270*/  CS2R R96, SRZ ;  /* 0x0000000000607805 */ /* 0x000fe2000001ff00 */
[----:B------:R-:W0:Y:S01]  /*1280*/  @P0 LDC R2, c[0x0][0x44c] ;  /* 0x00011300ff020b82 */ /* 0x000e220000000800 */
[----:B------:R-:W-:Y:S01]  /*1290*/  USHF.R.U32.HI UR6, URZ, 0x1f, UR7 ;  /* 0x0000001f3f067899 */ /* 0x000fe20008011607 */
[----:B------:R-:W-:Y:S02]  /*12a0*/  CS2R R92, SRZ ;  /* 0x00000000005c7805 */ /* 0x000fe4000001ff00 */
[----:B------:R-:W-:Y:S02]  /*12b0*/  CS2R R128, SRZ ;  /* 0x0000000000807805 */ /* 0x000fe4000001ff00 */
[----:B------:R-:W-:Y:S01]  /*12c0*/  CS2R R88, SRZ ;  /* 0x0000000000587805 */ /* 0x000fe2000001ff00 */
[----:B------:R-:W-:Y:S01]  /*12d0*/  ULEA.HI.SX32 UR6, UR7, UR6, 0x1c ;  /* 0x0000000607067291 */ /* 0x000fe2000f8fe23f */
[----:B------:R-:W-:Y:S02]  /*12e0*/  CS2R R84, SRZ ;  /* 0x0000000000547805 */ /* 0x000fe4000001ff00 */
[----:B------:R-:W-:Y:S01]  /*12f0*/  CS2R R124, SRZ ;  /* 0x00000000007c7805 */ /* 0x000fe2000001ff00 */
[----:B------:R-:W1:Y:S01]  /*1300*/  @P0 LDC R3, c[0x0][0x450] ;  /* 0x00011400ff030b82 */ /* 0x000e620000000800 */
[----:B------:R-:W-:Y:S01]  /*1310*/  @UP0 ULDC UR7, c[0x0][0xd50] ;  /* 0x0003540000070ab9 */ /* 0x000fe20000000800 */
        /* <DEDUP_REMOVED lines=14> */
[----:B0-----:R-:W-:Y:S01]  /*1400*/  @P0 IMAD.HI.U32 R2, R2, UR10, RZ ;  /* 0x0000000a02020c27 */ /* 0x001fe2000f8e00ff */
[----:B------:R-:W-:Y:S02]  /*1410*/  CS2R R36, SRZ ;  /* 0x0000000000247805 */ /* 0x000fe4000001ff00 */
[----:B------:R-:W-:Y:S02]  /*1420*/  CS2R R98, SRZ ;  /* 0x0000000000627805 */ /* 0x000fe4000001ff00 */
[----:B------:R-:W-:Y:S02]  /*1430*/  CS2R R186, SRZ ;  /* 0x0000000000ba7805 */ /* 0x000fe4000001ff00 */
[----:B------:R-:W-:Y:S02]  /*1440*/  CS2R R94, SRZ ;  /* 0x00000000005e7805 */ /* 0x000fe4000001ff00 */
[----:B------:R-:W-:-:S02]  /*1450*/  CS2R R90, SRZ ;  /* 0x00000000005a7805 */ /* 0x000fc4000001ff00 */
[----:B------:R-:W-:Y:S02]  /*1460*/  CS2R R184, SRZ ;  /* 0x0000000000b87805 */ /* 0x000fe4000001ff00 */
[----:B------:R-:W-:Y:S02]  /*1470*/  CS2R R86, SRZ ;  /* 0x0000000000567805 */ /* 0x000fe4000001ff00 */
[----:B-1----:R-:W-:Y:S02]  /*1480*/  @P0 SHF.R.U32.HI R0, RZ, R3, R2 ;  /* 0x00000003ff000219 */ /* 0x002fe40000011602 */
[----:B------:R-:W-:Y:S02]  /*1490*/  CS2R R82, SRZ ;  /* 0x0000000000527805 */ /* 0x000fe4000001ff00 */
[----:B------:R-:W-:Y:S02]  /*14a0*/  PLOP3.LUT P0, PT, PT, PT, PT, 0x80, 0x0 ;  /* 0x000000000000781c */ /* 0x000fe40003f0f070 */
[----:B------:R-:W-:-:S02]  /*14b0*/  CS2R R182, SRZ ;  /* 0x0000000000b67805 */ /* 0x000fc4000001ff00 */
[----:B------:R-:W-:Y:S01]  /*14c0*/  CS2R R78, SRZ ;  /* 0x00000000004e7805 */ /* 0x000fe2000001ff00 */
[----:B------:R-:W-:Y:S01]  /*14d0*/  VIADD R0, R0, UR5 ;  /* 0x0000000500007c36 */ /* 0x000fe20008000000 */
[----:B------:R-:W-:Y:S01]  /*14e0*/  ULDC UR5, c[0x0][0xd54] ;  /* 0x0003550000057ab9 */ /* 0x000fe20000000800 */
[----:B------:R-:W-:Y:S01]  /*14f0*/  CS2R R74, SRZ ;  /* 0x00000000004a7805 */ /* 0x000fe2000001ff00 */
[----:B------:R-:W-:Y:S01]  /*1500*/  UIMAD UR8, UR8, UR5, UR4 ;  /* 0x00000005080872a4 */ /* 0x000fe2000f8e0204 */
[----:B------:R-:W-:Y:S01]  /*1510*/  IMAD.HI R0, R0, 0x2aaaaaab, RZ ;  /* 0x2aaaaaab00007827 */ /* 0x000fe200078e02ff */
[----:B------:R-:W-:Y:S01]  /*1520*/  CS2R R180, SRZ ;  /* 0x0000000000b47805 */ /* 0x000fe2000001ff00 */
[----:B------:R-:W-:Y:S01]  /*1530*/  @UP0 ULDC UR4, c[0x0][0xd4c] ;  /* 0x0003530000040ab9 */ /* 0x000fe20000000800 */
[----:B------:R-:W-:Y:S01]  /*1540*/  CS2R R70, SRZ ;  /* 0x0000000000467805 */ /* 0x000fe2000001ff00 */
[----:B------:R-:W-:Y:S01]  /*1550*/  UIMAD.WIDE.U32 UR4, UR8, UR4, URZ ;  /* 0x00000004080472a5 */ /* 0x000fe2000f8e003f */
[----:B------:R-:W-:Y:S01]  /*1560*/  SHF.R.U32.HI R3, RZ, 0x1f, R0 ;  /* 0x0000001fff037819 */ /* 0x000fe20000011600 */
[----:B------:R-:W-:Y:S01]  /*1570*/  UMOV UR10, UR8 ;  /* 0x00000008000a7c82 */ /* 0x000fe20008000000 */
[----:B------:R-:W-:Y:S01]  /*1580*/  CS2R R66, SRZ ;  /* 0x0000000000427805 */ /* 0x000fe2000001ff00 */
[----:B------:R-:W-:Y:S01]  /*1590*/  @UP0 USHF.R.U32.HI UR10, URZ, UR7, UR5 ;  /* 0x000000073f0a0299 */ /* 0x000fe20008011605 */
[----:B------:R-:W-:-:S02]  /*15a0*/  LEA.HI.SX32 R156, R0, R3, 0x1c ;  /* 0x00000003009c7211 */ /* 0x000fc400078fe2ff */
[----:B------:R-:W-:Y:S01]  /*15b0*/  CS2R R2, SRZ ;  /* 0x0000000000027805 */ /* 0x000fe2000001ff00 */
[----:B------:R-:W-:Y:S01]  /*15c0*/  IMAD.MOV.U32 R0, RZ, RZ, RZ ;  /* 0x000000ffff007224 */ /* 0x000fe200078e00ff */
[----:B------:R-:W-:Y:S01]  /*15d0*/  UIADD3 UR4, -UR10, URZ, URZ ;  /* 0x0000003f0a047290 */ /* 0x000fe2000fffe13f */
[----:B------:R-:W-:Y:S01]  /*15e0*/  VIMNMX R156, R156, UR6, PT ;  /* 0x000000069c9c7c48 */ /* 0x000fe2000bfe0100 */
[----:B------:R-:W-:Y:S01]  /*15f0*/  IMAD.U32 R220, RZ, RZ, UR10 ;  /* 0x0000000affdc7e24 */ /* 0x000fe2000f8e00ff */
[----:B------:R-:W-:Y:S01]  /*1600*/  CS2R R178, SRZ ;  /* 0x0000000000b27805 */ /* 0x000fe2000001ff00 */
[----:B------:R-:W-:Y:S01]  /*1610*/  UIMAD UR4, UR9, UR4, UR8 ;  /* 0x00000004090472a4 */ /* 0x000fe2000f8e0208 */
[----:B------:R-:W-:Y:S02]  /*1620*/  ISETP.GE.AND P1, PT, R156, 0x1, PT ;  /* 0x000000019c00780c */ /* 0x000fe40003f26270 */
[----:B------:R-:W-:Y:S02]  /*1630*/  CS2R R62, SRZ ;  /* 0x00000000003e7805 */ /* 0x000fe4000001ff00 */
[----:B------:R-:W-:-:S02]  /*1640*/  CS2R R58, SRZ ;  /* 0x00000000003a7805 */ /* 0x000fc4000001ff00 */
[----:B------:R-:W-:Y:S02]  /*1650*/  CS2R R176, SRZ ;  /* 0x0000000000b07805 */ /* 0x000fe4000001ff00 */
[----:B------:R-:W-:Y:S01]  /*1660*/  CS2R R54, SRZ ;  /* 0x0000000000367805 */ /* 0x000fe2000001ff00 */
        /* <DEDUP_REMOVED lines=26> */
[----:B------:R-:W-:Y:S02]  /*1810*/  USHF.R.U32.HI UR4, URZ, 0x4, UR5 ;  /* 0x000000043f047899 */ /* 0x000fe40008011605 */
[----:B------:R-:W-:Y:S02]  /*1820*/  UIADD3 UR5, UR5, 0xa000, URZ ;  /* 0x0000a00005057890 */ /* 0x000fe4000fffe03f */
[----:B------:R-:W-:Y:S02]  /*1830*/  ULOP3.LUT UR4, UR4, 0x3fff, URZ, 0xc0, !UPT ;  /* 0x00003fff04047892 */ /* 0x000fe4000f8ec03f */
[----:B------:R-:W-:Y:S02]  /*1840*/  USHF.R.U32.HI UR5, URZ, 0x4, UR5 ;  /* 0x000000043f057899 */ /* 0x000fe40008011605 */
[----:B------:R-:W-:Y:S02]  /*1850*/  ULOP3.LUT UR41, UR4, 0x10000, URZ, 0xfc, !UPT ;  /* 0x0001000004297892 */ /* 0x000fe4000f8efc3f */
[----:B------:R-:W-:-:S03]  /*1860*/  ULOP3.LUT UR40, UR5, 0x3fff, URZ, 0xc0, !UPT ;  /* 0x00003fff05287892 */ /* 0x000fc6000f8ec03f */
[----:B------:R-:W-:Y:S02]  /*1870*/  UMOV UR5, 0x40000040 ;  /* 0x4000004000057882 */ /* 0x000fe40000000000 */
[----:B------:R-:W-:Y:S01]  /*1880*/  UMOV UR4, UR41 ;  /* 0x0000002900047c82 */ /* 0x000fe20008000000 */
[----:B------:R-:W-:Y:S02]  /*1890*/  IMAD.U32 R23, RZ, RZ, UR5 ;  /* 0x00000005ff177e24 */ /* 0x000fe4000f8e00ff */
[----:B------:R-:W-:Y:S01]  /*18a0*/  IMAD.U32 R22, RZ, RZ, UR4 ;  /* 0x00000004ff167e24 */ /* 0x000fe2000f8e00ff */
        /* <DEDUP_REMOVED lines=17> */
.L_x_13436:
[----:B------:R-:W-:Y:S01]  /*19c0*/  R2UR UR5, R222 ;  /* 0x00000000de0572ca */ /* 0x000fe200000e0000 */
[----:B------:R-:W0:Y:S01]  /*19d0*/  S2R R3, SR_CgaCtaId ;  /* 0x0000000000037919 */ /* 0x000e220000008800 */
[----:B------:R-:W-:Y:S01]  /*19e0*/  MOV R0, 0x400 ;  /* 0x0000040000007802 */ /* 0x000fe20000000f00 */
[----:B------:R-:W1:Y:S10]  /*19f0*/  S2R R16, SR_TID.X ;  /* 0x0000000000107919 */ /* 0x000e740000002100 */
[----:B------:R-:W-:-:S04]  /*1a00*/  ULEA.HI UR4, UR5, UR5, URZ, 0x1 ;  /* 0x0000000505047291 */ /* 0x000fc8000f8f083f */
[----:B------:R-:W-:-:S04]  /*1a10*/  ULOP3.LUT UR4, UR4, 0xfffffffe, URZ, 0xc0, !UPT ;  /* 0xfffffffe04047892 */ /* 0x000fc8000f8ec03f */
[----:B------:R-:W-:-:S06]  /*1a20*/  UIADD3 UR4, UR5, -UR4, URZ ;  /* 0x8000000405047290 */ /* 0x000fcc000fffe03f */
[----:B------:R-:W-:-:S05]  /*1a30*/  IMAD.U32 R2, RZ, RZ, UR4 ;  /* 0x00000004ff027e24 */ /* 0x000fca000f8e00ff */
[----:B------:R-:W-:Y:S02]  /*1a40*/  SHF.L.U32 R2, R2, 0x1f, RZ ;  /* 0x0000001f02027819 */ /* 0x000fe400000006ff */
[----:B0-----:R-:W-:Y:S02]  /*1a50*/  LEA R5, R3, R0, 0x18 ;  /* 0x0000000003057211 */ /* 0x001fe400078ec0ff */
[----:B-1----:R-:W-:Y:S02]  /*1a60*/  SHF.R.U32.HI R16, RZ, 0x7, R16 ;  /* 0x00000007ff107819 */ /* 0x002fe40000011610 */
[----:B------:R-:W0:Y:S03]  /*1a70*/  SYNCS.PHASECHK.TRANS64.TRYWAIT P0, [R5+URZ+0x32400], R2 ;  /* 0x03240002050075a7 */ /* 0x000e26000800017f */
[----:B------:R-:W-:Y:S01]  /*1a80*/  VIADD R215, R16, 0x8 ;  /* 0x0000000810d77836 */ /* 0x000fe20000000000 */
[----:B0-----:R-:W-:Y:S06]  /*1a90*/  @!P0 BRA `(.L_x_13437) ;  /* 0x000000fc002c8947 */ /* 0x001fec0003800000 */
.L_x_13594:
[----:B------:R-:W-:Y:S05]  /*1aa0*/  WARPSYNC.ALL ;  /* 0x0000000000007948 */ /* 0x000fea0003800000 */
[----:B------:R-:W-:Y:S01]  /*1ab0*/  R2UR UR4, R227 ;  /* 0x00000000e30472ca */ /* 0x000fe200000e0000 */
[----:B------:R1:W-:-:S12]  /*1ac0*/  BAR.SYNC.DEFER_BLOCKING R215, 0x100 ;  /* 0x000400d70000751d */ /* 0x0003d80000010000 */
[----:B------:R-:W-:-:S05]  /*1ad0*/  IMAD.U32 R0, RZ, RZ, UR4 ;  /* 0x00000004ff007e24 */ /* 0x000fca000f8e00ff */
[----:B------:R-:W-:-:S13]  /*1ae0*/  ISETP.NE.AND P0, PT, R0, 0x3, PT ;  /* 0x000000030000780c */ /* 0x000fda0003f05270 */
[----:B-1----:R-:W-:Y:S05]  /*1af0*/  @!P0 BRA `(.L_x_13438) ;  /* 0x0000000000048947 */ /* 0x002fea0003800000 */
[----:B------:R-:W-:Y:S01]  /*1b00*/  BPT.TRAP 0x1 ;  /* 0x000000040000795c */ /* 0x000fe20000300000 */
.L_x_13438:
[----:B------:R-:W-:Y:S02]  /*1b10*/  IMAD.U32 R3, RZ, RZ, UR37 ;  /* 0x00000025ff037e24 */ /* 0x000fe4000f8e00ff */
[----:B------:R-:W-:-:S03]  /*1b20*/  IMAD.U32 R0, RZ, RZ, UR36 ;  /* 0x00000024ff007e24 */ /* 0x000fc6000f8e00ff */
[----:B------:R-:W-:Y:S01]  /*1b30*/  SHF.L.U32 R3, R3, 0x1f, RZ ;  /* 0x0000001f03037819 */ /* 0x000fe200000006ff */
[----:B------:R-:W-:-:S04]  /*1b40*/  IMAD R0, R0, 0x8, R5 ;  /* 0x0000000800007824 */ /* 0x000fc800078e0205 */
[----:B------:R1:W2:Y:S01]  /*1b50*/  SYNCS.PHASECHK.TRANS64.TRYWAIT P1, [R0+URZ+0x32430], R3 ;  /* 0x03243003000075a7 */ /* 0x0002a2000802017f */
[----:B------:R-:W-:Y:S05]  /*1b60*/  @!P0 BRA `(.L_x_13439) ;  /* 0x0000000000048947 */ /* 0x000fea0003800000 */
[----:B------:R-:W-:Y:S01]  /*1b70*/  BPT.TRAP 0x1 ;  /* 0x000000040000795c */ /* 0x000fe20000300000 */
.L_x_13439:
[----:B--2---:R-:W-:Y:S05]  /*1b80*/  @P1 BRA `(.L_x_13440) ;  /* 0x0000000000081947 */ /* 0x004fea0003800000 */
[----:B------:R-:W2:Y:S02]  /*1b90*/  SYNCS.PHASECHK.TRANS64.TRYWAIT P1, [R0+URZ+0x32430], R3 ;  /* 0x03243003000075a7 */ /* 0x000ea4000802017f */
[----:B--2---:R-:W-:Y:S05]  /*1ba0*/  @!P1 BRA `(.L_x_13441) ;  /* 0x000000f800fc9947 */ /* 0x004fea0003800000 */
.L_x_13440:
[----:B------:R-:W-:Y:S01]  /*1bb0*/  R2UR UR4, R5 ;  /* 0x00000000050472ca */ /* 0x000fe200000e0000 */
[----:B------:R-:W-:Y:S01]  /*1bc0*/  WARPGROUP.ARRIVE ;  /* 0x00000000000079c5 */ /* 0x000fe20000000000 */
[----:B------:R-:W-:Y:S01]  /*1bd0*/  UMOV UR8, UR41 ;  /* 0x0000002900087c82 */ /* 0x000fe20008000000 */
[----:B------:R-:W-:Y:S01]  /*1be0*/  UMOV UR9, 0x40000040 ;  /* 0x4000004000097882 */ /* 0x000fe20000000000 */
[----:B------:R-:W-:Y:S01]  /*1bf0*/  UMOV UR11, 0x40000040 ;  /* 0x40000040000b7882 */ /* 0x000fe20000000000 */
[----:B------:R-:W-:-:S08]  /*1c00*/  UIADD3 UR5, UR41, 0x2, URZ ;  /* 0x0000000229057890 */ /* 0x000fd0000fffe03f */
[----:B------:R-:W-:-:S04]  /*1c10*/  UIADD3 UR4, UR4, 0x1c400, URZ ;  /* 0x0001c40004047890 */ /* 0x000fc8000fffe03f */
[----:B------:R-:W-:-:S04]  /*1c20*/  USHF.R.U32.HI UR4, URZ, 0x4, UR4 ;  /* 0x000000043f047899 */ /* 0x000fc80008011604 */
[----:B------:R-:W-:-:S04]  /*1c30*/  ULOP3.LUT UR4, UR4, 0x3fff, URZ, 0xc0, !UPT ;  /* 0x00003fff04047892 */ /* 0x000fc8000f8ec03f */
[----:B------:R-:W-:-:S04]  /*1c40*/  ULOP3.LUT UR39, UR4, 0x10000, URZ, 0xfc, !UPT ;  /* 0x0001000004277892 */ /* 0x000fc8000f8efc3f */
[----:B------:R-:W-:-:S04]  /*1c50*/  UIMAD UR4, UR36, 0x300, UR39 ;  /* 0x00000300240478a4 */ /* 0x000fc8000f8e0227 */
[----:B------:R-:W-:-:S03]  /*1c60*/  UIADD3 UR6, UR4, 0x2, URZ ;  /* 0x0000000204067890 */ /* 0x000fc6000fffe03f */
[----:B------:R-:W-:Y:S02]  /*1c70*/  UMOV UR10, UR4 ;  /* 0x00000004000a7c82 */ /* 0x000fe40008000000 */
        /* <DEDUP_REMOVED lines=35> */
.L_x_13595:
[----:B------:R-:W-:Y:S05]  /*1eb0*/  @!P0 BRA `(.L_x_13443) ;  /* 0x0000000000048947 */ /* 0x000fea0003800000 */
[----:B------:R-:W-:Y:S01]  /*1ec0*/  BPT.TRAP 0x1 ;  /* 0x000000040000795c */ /* 0x000fe20000300000 */
.L_x_13443:
[----:B------:R4:W0:Y:S01]  /*1ed0*/  SYNCS.PHASECHK.TRANS64.TRYWAIT P1, [R0+URZ+0x32450], R3 ;  /* 0x03245003000075a7 */ /* 0x000822000802017f */
[----:B------:R-:W-:Y:S05]  /*1ee0*/  @!P0 BRA `(.L_x_13444) ;  /* 0x0000000000048947 */ /* 0x000fea0003800000 */
[----:B------:R-:W-:Y:S01]  /*1ef0*/  BPT.TRAP 0x1 ;  /* 0x000000040000795c */ /* 0x000fe20000300000 */
.L_x_13444:
[----:B0-----:R-:W-:Y:S05]  /*1f00*/  @P1 BRA `(.L_x_13445) ;  /* 0x0000000000081947 */ /* 0x001fea0003800000 */
[----:B------:R-:W0:Y:S02]  /*1f10*/  SYNCS.PHASECHK.TRANS64.TRYWAIT P1, [R0+URZ+0x32450], R3 ;  /* 0x03245003000075a7 */ /* 0x000e24000802017f */
[----:B0-----:R-:W-:Y:S05]  /*1f20*/  @!P1 BRA `(.L_x_13446) ;  /* 0x000000f800449947 */ /* 0x001fea0003800000 */
.L_x_13445:
[----:B------:R-:W-:Y:S01]  /*1f30*/  R2UR UR4, R5 ;  /* 0x00000000050472ca */ /* 0x000fe200000e0000 */
[----:B------:R-:W-:Y:S01]  /*1f40*/  WARPGROUP.ARRIVE ;  /* 0x00000000000079c5 */ /* 0x000fe20000000000 */
[----:B------:R-:W-:Y:S01]  /*1f50*/  UMOV UR9, 0x40000040 ;  /* 0x4000004000097882 */ /* 0x000fe20000000000 */
[----:B------:R-:W-:Y:S01]  /*1f60*/  UMOV UR11, 0x40000040 ;  /* 0x40000040000b7882 */ /* 0x000fe20000000000 */
[----:B------:R-:W-:Y:S01]  /*1f70*/  IMAD.U32 R11, RZ, RZ, UR9 ;  /* 0x00000009ff0b7e24 */ /* 0x000fe2000f8e00ff */
[----:B------:R-:W-:Y:S01]  /*1f80*/  UMOV UR13, 0x40000040 ;  /* 0x40000040000d7882 */ /* 0x000fe20000000000 */
[----:B------:R-:W-:Y:S01]  /*1f90*/  UMOV UR15, 0x40000040 ;  /* 0x40000040000f7882 */ /* 0x000fe20000000000 */
[----:B------:R-:W-:Y:S01]  /*1fa0*/  IMAD.U32 R9, RZ, RZ, UR13 ;  /* 0x0000000dff097e24 */ /* 0x000fe2000f8e00ff */
[----:B------:R-:W-:Y:S01]  /*1fb0*/  UMOV UR17, 0x40000040 ;  /* 0x4000004000117882 */ /* 0x000fe20000000000 */
[----:B------:R-:W-:Y:S01]  /*1fc0*/  UMOV UR19, 0x40000040 ;  /* 0x4000004000137882 */ /* 0x000fe20000000000 */
[----:B------:R-:W-:Y:S01]  /*1fd0*/  UMOV UR21, 0x40000040 ;  /* 0x4000004000157882 */ /* 0x000fe20000000000 */
[----:B------:R-:W-:Y:S01]  /*1fe0*/  UMOV UR23, 0x40000040 ;  /* 0x4000004000177882 */ /* 0x000fe20000000000 */
[----:B------:R-:W-:Y:S01]  /*1ff0*/  UMOV UR25, 0x40000040 ;  /* 0x4000004000197882 */ /* 0x000fe20000000000 */
[----:B------:R-:W-:Y:S01]  /*2000*/  UIADD3 UR4, UR4, 0x400, URZ ;  /* 0x0000040004047890 */ /* 0x000fe2000fffe03f */
[----:B------:R-:W0:Y:S01]  /*2010*/  LDC R72, c[0x0][0x448] ;  /* 0x00011200ff487b82 */ /* 0x000e220000000800 */
[----:B------:R-:W-:Y:S01]  /*2020*/  UMOV UR27, 0x40000040 ;  /* 0x40000040001b7882 */ /* 0x000fe20000000000 */
[----:B------:R-:W-:Y:S01]  /*2030*/  UMOV UR29, 0x40000040 ;  /* 0x40000040001d7882 */ /* 0x000fe20000000000 */
[----:B------:R-:W-:Y:S01]  /*2040*/  USHF.R.U32.HI UR4, URZ, 0x4, UR4 ;  /* 0x000000043f047899 */ /* 0x000fe20008011604 */
[----:B------:R-:W-:Y:S01]  /*2050*/  MOV R12, UR39 ;  /* 0x00000027000c7c02 */ /* 0x000fe20008000f00 */
[----:B------:R-:W-:Y:S01]  /*2060*/  UMOV UR31, 0x40000040 ;  /* 0x40000040001f7882 */ /* 0x000fe20000000000 */
[----:B------:R-:W-:Y:S01]  /*2070*/  UMOV UR33, 0x40000040 ;  /* 0x4000004000217882 */ /* 0x000fe20000000000 */
[----:B------:R-:W-:Y:S01]  /*2080*/  ULOP3.LUT UR6, UR4, 0x3fff, URZ, 0xc0, !UPT ;  /* 0x00003fff04067892 */ /* 0x000fe2000f8ec03f */
[----:B------:R-:W-:Y:S01]  /*2090*/  MOV R13, UR38 ;  /* 0x00000026000d7c02 */ /* 0x000fe20008000f00 */
[----:B------:R-:W-:Y:S01]  /*20a0*/  ULOP3.LUT UR4, UR40, 0x10000, URZ, 0xfc, !UPT ;  /* 0x0001000028047892 */ /* 0x000fe2000f8efc3f */
[----:B------:R-:W-:Y:S01]  /*20b0*/  MOV R20, UR37 ;  /* 0x0000002500147c02 */ /* 0x000fe20008000f00 */
[----:B------:R-:W-:Y:S01]  /*20c0*/  ULOP3.LUT UR7, UR6, 0x10000, URZ, 0xfc, !UPT ;  /* 0x0001000006077892 */ /* 0x000fe2000f8efc3f */
[----:B------:R-:W-:Y:S01]  /*20d0*/  MOV R21, UR36 ;  /* 0x0000002400157c02 */ /* 0x000fe20008000f00 */
[----:B------:R-:W-:Y:S01]  /*20e0*/  UIADD3 UR16, UR4, 0x404, URZ ;  /* 0x0000040404107890 */ /* 0x000fe2000fffe03f */
[----:B------:R-:W5:Y:S01]  /*20f0*/  LDC R214, c[0x0][0x2f0] ;  /* 0x0000bc00ffd67b82 */ /* 0x000f620000000800 */
[----:B------:R-:W-:Y:S01]  /*2100*/  UIMAD UR5, UR36, 0xc00, UR7 ;  /* 0x00000c00240578a4 */ /* 0x000fe2000f8e0207 */
[----:B------:R-:W-:Y:S01]  /*2110*/  R2UR UR56, R201 ;  /* 0x00000000c93872ca */ /* 0x000fe200000e0000 */
[----:B------:R-:W-:Y:S01]  /*2120*/  UMOV UR8, UR4 ;  /* 0x0000000400087c82 */ /* 0x000fe20008000000 */
[----:B------:R-:W-:Y:S01]  /*2130*/  UIADD3 UR20, UR4, 0x406, URZ ;  /* 0x0000040604147890 */ /* 0x000fe2000fffe03f */
[----:B------:R-:W-:Y:S01]  /*2140*/  IMAD.U32 R10, RZ, RZ, UR8 ;  /* 0x00000008ff0a7e24 */ /* 0x000fe2000f8e00ff */
[----:B------:R-:W-:Y:S01]  /*2150*/  UIADD3 UR18, UR5, 0x304, URZ ;  /* 0x0000030405127890 */ /* 0x000fe2000fffe03f */
[----:B------:R-:W5:Y:S01]  /*2160*/  S2R R74, SR_TID.X ;  /* 0x00000000004a7919 */ /* 0x000f620000002100 */
[----:B------:R-:W-:Y:S01]  /*2170*/  UMOV UR10, UR5 ;  /* 0x00000005000a7c82 */ /* 0x000fe20008000000 */
[----:B------:R-:W-:Y:S01]  /*2180*/  UIADD3 UR22, UR5, 0x306, URZ ;  /* 0x0000030605167890 */ /* 0x000fe2000fffe03f */
[----:B------:R-:W-:Y:S01]  /*2190*/  HGMMA.64x96x16.F32 R24, gdesc[UR8], R24, gsb0 ;  /* 0x01600000081879f0 */ /* 0x000fe20008000818 */
[----:B------:R-:W-:Y:S01]  /*21a0*/  UIADD3 UR8, UR4, 0x2, URZ ;  /* 0x0000000204087890 */ /* 0x000fe2000fffe03f */
[----:B0-----:R-:W-:Y:S01]  /*21b0*/  ISETP.NE.AND P1, PT, R72, 0x1, PT ;  /* 0x000000014800780c */ /* 0x001fe20003f25270 */
[----:B------:R-:W-:Y:S01]  /*21c0*/  UIADD3 UR9, UR5, 0x2, URZ ;  /* 0x0000000205097890 */ /* 0x000fe2000fffe03f */
[----:B------:R-:W0:Y:S01]  /*21d0*/  LDC R213, c[0x0][0x288] ;  /* 0x0000a200ffd57b82 */ /* 0x000e220000000800 */
        /* <DEDUP_REMOVED lines=30> */
[----:B------:R-:W-:Y:S01]  /*23c0*/  UMOV UR37, 0x40000040 ;  /* 0x4000004000257882 */ /* 0x000fe20000000000 */
[----:B------:R-:W-:Y:S01]  /*23d0*/  UMOV UR39, 0x40000040 ;  /* 0x4000004000277882 */ /* 0x000fe20000000000 */
[----:B-12-4-:R-:W-:Y:S01]  /*23e0*/  IMAD.U32 R3, RZ, RZ, UR37 ;  /* 0x00000025ff037e24 */ /* 0x016fe2000f8e00ff */
[----:B------:R-:W-:Y:S01]  /*23f0*/  ULOP3.LUT UR6, UR6, 0x3000000, URZ, 0xfc, !UPT ;  /* 0x0300000006067892 */ /* 0x000fe2000f8efc3f */
        /* <DEDUP_REMOVED lines=21> */
[----:B---3--:R-:W-:Y:S01]  /*2550*/  IMAD.U32 R5, RZ, RZ, UR13 ;  /* 0x0000000dff057e24 */ /* 0x008fe2000f8e00ff */
        /* <DEDUP_REMOVED lines=9> */
[----:B------:R-:W-:Y:S02]  /*25f0*/  UMOV UR36, UR4 ;  /* 0x0000000400247c82 */ /* 0x000fe40008000000 */
[----:B------:R-:W-:Y:S01]  /*2600*/  UMOV UR38, UR5 ;  /* 0x0000000500267c82 */ /* 0x000fe20008000000 */
[----:B------:R-:W-:Y:S01]  /*2610*/  IMAD.U32 R2, RZ, RZ, UR36 ;  /* 0x00000024ff027e24 */ /* 0x000fe2000f8e00ff */
        /* <DEDUP_REMOVED lines=38> */
[----:B------:R-:W-:Y:S02]  /*2880*/  R2UR UR38, R13 ;  /* 0x000000000d2672ca */ /* 0x000fe400000e0000 */
[----:B------:R-:W1:Y:S01]  /*2890*/  @P1 LDC R13, c[0x0][0x44c] ;  /* 0x00011300ff0d1b82 */ /* 0x000e620000000800 */
[----:B------:R-:W-:Y:S02]  /*28a0*/  R2UR UR36, R21 ;  /* 0x00000000152472ca */ /* 0x000fe400000e0000 */
[----:B------:R-:W-:Y:S02]  /*28b0*/  R2UR UR39, R12 ;  /* 0x000000000c2772ca */ /* 0x000fe400000e0000 */
[----:B------:R-:W-:-:S03]  /*28c0*/  R2UR UR37, R20 ;  /* 0x00000000142572ca */ /* 0x000fc600000e0000 */
[----:B------:R-:W2:Y:S03]  /*28d0*/  @P1 LDC R21, c[0x0][0x450] ;  /* 0x00011400ff151b82 */ /* 0x000ea60000000800 */
[----:B------:R-:W-:-:S03]  /*28e0*/  VIADD R12, R202, UR38 ;  /* 0x00000026ca0c7c36 */ /* 0x000fc60008000000 */
[----:B------:R-:W-:-:S07]  /*28f0*/  UIMAD UR4, UR36, 0xc00, UR6 ;  /* 0x00000c00240478a4 */ /* 0x000fce000f8e0206 */
[----:B------:R-:W-:Y:S01]  /*2900*/  UMOV UR10, UR4 ;  /* 0x00000004000a7c82 */ /* 0x000fe20008000000 */
[----:B-1----:R-:W-:-:S04]  /*2910*/  @P1 IMAD.HI.U32 R20, R12, R13, RZ ;  /* 0x0000000d0c141227 */ /* 0x002fc800078e00ff */
[----:B------:R-:W-:Y:S01]  /*2920*/  IMAD.MOV.U32 R13, RZ, RZ, R12 ;  /* 0x000000ffff0d7224 */ /* 0x000fe200078e000c */
[----:B--2---:R-:W-:Y:S01]  /*2930*/  @P1 SHF.R.U32.HI R13, RZ, R21, R20 ;  /* 0x00000015ff0d1219 */ /* 0x004fe20000011614 */
[----:B------:R-:W-:-:S04]  /*2940*/  IMAD.MOV.U32 R21, RZ, RZ, -0x60 ;  /* 0xffffffa0ff157424 */ /* 0x000fc800078e00ff */
[----:B------:R-:W1:Y:S01]  /*2950*/  SHFL.IDX PT, R20, R13, RZ, 0x1c1f ;  /* 0x001c1fff0d147589 */ /* 0x000e6200000e0000 */
[----:B------:R-:W-:-:S03]  /*2960*/  IMAD R21, R156, R21, 0x60 ;  /* 0x000000609c157424 */ /* 0x000fc600078e0215 */
[----:B------:R-:W2:Y:S01]  /*2970*/  SHFL.IDX PT, R72, R13, 0x1, 0x1c1f ;  /* 0x003c1f000d487f89 */ /* 0x000ea200000e0000 */
[----:B-----5:R-:W-:-:S04]  /*2980*/  IMAD R12, R214, UR56, R21 ;  /* 0x00000038d60c7c24 */ /* 0x020fc8000f8e0215 */
[----:B------:R-:W-:-:S05]  /*2990*/  IMAD R12, R203, -0x2, R12 ;  /* 0xfffffffecb0c7824 */ /* 0x000fca00078e020c */
[--C-:B0-----:R-:W-:Y:S01]  /*29a0*/  IADD3 R21, R12, 0x1, -R213.reuse ;  /* 0x000000010c157810 */ /* 0x101fe20007ffe8d5 */
[----:B------:R-:W-:-:S03]  /*29b0*/  IMAD R213, R214, UR56, -R213 ;  /* 0x00000038d6d57c24 */ /* 0x000fc6000f8e0ad5 */
[----:B-1----:R-:W-:-:S04]  /*29c0*/  VIADDMNMX R20, R20, R21, R12, PT ;  /* 0x0000001514147246 */ /* 0x002fc8000380010c */
[C---:B------:R-:W-:Y:S02]  /*29d0*/  ISETP.GT.AND P6, PT, R20.reuse, RZ, PT ;  /* 0x000000ff1400720c */ /* 0x040fe40003fc4270 */
[C---:B------:R-:W-:Y:S02]  /*29e0*/  ISETP.GT.AND P5, PT, R20.reuse, 0x1, PT ;  /* 0x000000011400780c */ /* 0x040fe40003fa4270 */
[C---:B------:R-:W-:Y:S02]  /*29f0*/  ISETP.GT.AND P4, PT, R20.reuse, 0x8, PT ;  /* 0x000000081400780c */ /* 0x040fe40003f84270 */
[----:B------:R-:W-:Y:S02]  /*2a00*/  ISETP.GT.AND P2, PT, R20, 0x9, PT ;  /* 0x000000091400780c */ /* 0x000fe40003f44270 */
[----:B--2---:R-:W-:Y:S02]  /*2a10*/  VIADDMNMX R72, R72, R21, R12, PT ;  /* 0x0000001548487246 */ /* 0x004fe4000380010c */
[----:B------:R-:W-:Y:S01]  /*2a20*/  ISETP.GT.AND P3, PT, R20, 0x10, PT ;  /* 0x000000101400780c */ /* 0x000fe20003f64270 */
[----:B------:R-:W-:-:S02]  /*2a30*/  WARPGROUP.DEPBAR.LE gsb0, 0x0 ;  /* 0x00008000000079c5 */ /* 0x000fc40000010000 */
[----:B------:R-:W-:Y:S02]  /*2a40*/  FSEL R21, R24, -INF , P6 ;  /* 0xff80000018157808 */ /* 0x000fe40003000000 */
[----:B------:R-:W-:Y:S02]  /*2a50*/  ISETP.GT.AND P6, PT, R20, 0x11, PT ;  /* 0x000000111400780c */ /* 0x000fe40003fc4270 */
[----:B------:R-:W-:Y:S02]  /*2a60*/  FSEL R25, R25, -INF , P5 ;  /* 0xff80000019197808 */ /* 0x000fe40002800000 */
[----:B------:R-:W-:Y:S02]  /*2a70*/  FSEL R73, R28, -INF , P4 ;  /* 0xff8000001c497808 */ /* 0x000fe40002000000 */
[----:B------:R-:W-:Y:S02]  /*2a80*/  FSEL R29, R29, -INF , P2 ;  /* 0xff8000001d1d7808 */ /* 0x000fe40001000000 */
[----:B------:R-:W-:-:S02]  /*2a90*/  ISETP.GT.AND P5, PT, R20, 0x18, PT ;  /* 0x000000181400780c */ /* 0x000fc40003fa4270 */
[C---:B------:R-:W-:Y:S02]  /*2aa0*/  ISETP.GT.AND P4, PT, R20.reuse, 0x19, PT ;  /* 0x000000191400780c */ /* 0x040fe40003f84270 */
[----:B------:R-:W-:Y:S02]  /*2ab0*/  ISETP.GT.AND P2, PT, R20, 0x20, PT ;  /* 0x000000201400780c */ /* 0x000fe40003f44270 */
[----:B------:R-:W-:Y:S02]  /*2ac0*/  FSEL R157, R32, -INF , P3 ;  /* 0xff800000209d7808 */ /* 0x000fe40001800000 */
[----:B------:R-:W-:Y:S02]  /*2ad0*/  FSEL R161, R33, -INF , P6 ;  /* 0xff80000021a17808 */ /* 0x000fe40003000000 */
[C---:B------:R-:W-:Y:S02]  /*2ae0*/  ISETP.GT.AND P3, PT, R20.reuse, 0x21, PT ;  /* 0x000000211400780c */ /* 0x040fe40003f64270 */
[----:B------:R-:W-:-:S02]  /*2af0*/  ISETP.GT.AND P6, PT, R20, 0x28, PT ;  /* 0x000000281400780c */ /* 0x000fc40003fc4270 */
[----:B------:R-:W-:Y:S02]  /*2b00*/  FSEL R166, R36, -INF , P5 ;  /* 0xff80000024a67808 */ /* 0x000fe40002800000 */
[----:B------:R-:W-:Y:S02]  /*2b10*/  FSEL R171, R37, -INF , P4 ;  /* 0xff80000025ab7808 */ /* 0x000fe40002000000 */
[----:B------:R-:W-:Y:S02]  /*2b20*/  FSEL R158, R40, -INF , P2 ;  /* 0xff800000289e7808 */ /* 0x000fe40001000000 */
[C---:B------:R-:W-:Y:S02]  /*2b30*/  ISETP.GT.AND P5, PT, R20.reuse, 0x29, PT ;  /* 0x000000291400780c */ /* 0x040fe40003fa4270 */
[C---:B------:R-:W-:Y:S02]  /*2b40*/  ISETP.GT.AND P4, PT, R20.reuse, 0x30, PT ;  /* 0x000000301400780c */ /* 0x040fe40003f84270 */
[----:B------:R-:W-:-:S02]  /*2b50*/  ISETP.GT.AND P2, PT, R20, 0x31, PT ;  /* 0x000000311400780c */ /* 0x000fc40003f44270 */
[----:B------:R-:W-:Y:S02]  /*2b60*/  FSEL R162, R41, -INF , P3 ;  /* 0xff80000029a27808 */ /* 0x000fe40001800000 */
[----:B------:R-:W-:Y:S02]  /*2b70*/  FSEL R170, R44, -INF , P6 ;  /* 0xff8000002caa7808 */ /* 0x000fe40003000000 */
[C---:B------:R-:W-:Y:S02]  /*2b80*/  ISETP.GT.AND P3, PT, R20.reuse, 0x38, PT ;  /* 0x000000381400780c */ /* 0x040fe40003f64270 */
[----:B------:R-:W-:Y:S02]  /*2b90*/  ISETP.GT.AND P6, PT, R20, 0x39, PT ;  /* 0x000000391400780c */ /* 0x000fe40003fc4270 */
[----:B------:R-:W-:Y:S02]  /*2ba0*/  FSEL R173, R45, -INF , P5 ;  /* 0xff8000002dad7808 */ /* 0x000fe40002800000 */
[----:B------:R-:W-:-:S02]  /*2bb0*/  FSEL R159, R48, -INF , P4 ;  /* 0xff800000309f7808 */ /* 0x000fc40002000000 */
[----:B------:R-:W-:Y:S02]  /*2bc0*/  FSEL R163, R49, -INF , P2 ;  /* 0xff80000031a37808 */ /* 0x000fe40001000000 */
[C---:B------:R-:W-:Y:S02]  /*2bd0*/  ISETP.GT.AND P5, PT, R20.reuse, 0x40, PT ;  /* 0x000000401400780c */ /* 0x040fe40003fa4270 */
[C---:B------:R-:W-:Y:S02]  /*2be0*/  ISETP.GT.AND P4, PT, R20.reuse, 0x41, PT ;  /* 0x000000411400780c */ /* 0x040fe40003f84270 */
[----:B------:R-:W-:Y:S02]  /*2bf0*/  ISETP.GT.AND P2, PT, R20, 0x48, PT ;  /* 0x000000481400780c */ /* 0x000fe40003f44270 */
[----:B------:R-:W-:Y:S02]  /*2c00*/  FSEL R167, R52, -INF , P3 ;  /* 0xff80000034a77808 */ /* 0x000fe40001800000 */
[----:B------:R-:W-:-:S02]  /*2c10*/  FSEL R172, R53, -INF , P6 ;  /* 0xff80000035ac7808 */ /* 0x000fc40003000000 */
[----:B------:R-:W-:Y:S02]  /*2c20*/  FMNMX.FTZ R12, R21, R25, !PT ;  /* 0x00000019150c7209 */ /* 0x000fe40007810000 */
[C---:B------:R-:W-:Y:S02]  /*2c30*/  ISETP.GT.AND P3, PT, R20.reuse, 0x49, PT ;  /* 0x000000491400780c */ /* 0x040fe40003f64270 */
[----:B------:R-:W-:Y:S02]  /*2c40*/  ISETP.GT.AND P6, PT, R20, 0x50, PT ;  /* 0x000000501400780c */ /* 0x000fe40003fc4270 */
[----:B------:R-:W-:Y:S02]  /*2c50*/  FSEL R160, R56, -INF , P5 ;  /* 0xff80000038a07808 */ /* 0x000fe40002800000 */
[----:B------:R-:W-:Y:S02]  /*2c60*/  FSEL R164, R57, -INF , P4 ;  /* 0xff80000039a47808 */ /* 0x000fe40002000000 */
[----:B------:R-:W-:-:S02]  /*2c70*/  FSEL R168, R60, -INF , P2 ;  /* 0xff8000003ca87808 */ /* 0x000fc40001000000 */
[C---:B------:R-:W-:Y:S02]  /*2c80*/  ISETP.GT.AND P5, PT, R20.reuse, 0x51, PT ;  /* 0x000000511400780c */ /* 0x040fe40003fa4270 */
[C---:B------:R-:W-:Y:S02]  /*2c90*/  ISETP.GT.AND P4, PT, R20.reuse, 0x58, PT ;  /* 0x000000581400780c */ /* 0x040fe40003f84270 */
[----:B------:R-:W-:Y:S02]  /*2ca0*/  ISETP.GT.AND P2, PT, R20, 0x59, PT ;  /* 0x000000591400780c */ /* 0x000fe40003f44270 */
[----:B------:R-:W-:Y:S02]  /*2cb0*/  FMNMX.FTZ R20, R73, R12, !PT ;  /* 0x0000000c49147209 */ /* 0x000fe40007810000 */
[----:B------:R-:W-:Y:S02]  /*2cc0*/  FSEL R174, R61, -INF , P3 ;  /* 0xff8000003dae7808 */ /* 0x000fe40001800000 */
[----:B------:R-:W-:-:S02]  /*2cd0*/  FSEL R12, R64, -INF , P6 ;  /* 0xff800000400c7808 */ /* 0x000fc40003000000 */
[C---:B------:R-:W-:Y:S02]  /*2ce0*/  ISETP.GT.AND P3, PT, R72.reuse, RZ, PT ;  /* 0x000000ff4800720c */ /* 0x040fe40003f64270 */
[C---:B------:R-:W-:Y:S02]  /*2cf0*/  ISETP.GT.AND P6, PT, R72.reuse, 0x1, PT ;  /* 0x000000014800780c */ /* 0x040fe40003fc4270 */
[----:B------:R-:W-:Y:S02]  /*2d00*/  FSEL R165, R65, -INF , P5 ;  /* 0xff80000041a57808 */ /* 0x000fe40002800000 */
[----:B------:R-:W-:Y:S02]  /*2d10*/  ISETP.GT.AND P5, PT, R72, 0x8, PT ;  /* 0x000000084800780c */ /* 0x000fe40003fa4270 */
[----:B------:R-:W-:Y:S02]  /*2d20*/  FSEL R26, R26, -INF , P3 ;  /* 0xff8000001a1a7808 */ /* 0x000fe40001800000 */
[----:B------:R-:W-:-:S02]  /*2d30*/  FSEL R24, R27, -INF , P6 ;  /* 0xff8000001b187808 */ /* 0x000fc40003000000 */
[----:B------:R-:W-:Y:S02]  /*2d40*/  FMNMX.FTZ R20, R29, R20, !PT ;  /* 0x000000141d147209 */ /* 0x000fe40007810000 */
[----:B------:R-:W-:Y:S02]  /*2d50*/  FSEL R169, R68, -INF , P4 ;  /* 0xff80000044a97808 */ /* 0x000fe40002000000 */
[----:B------:R-:W-:Y:S02]  /*2d60*/  ISETP.GT.AND P4, PT, R72, 0x9, PT ;  /* 0x000000094800780c */ /* 0x000fe40003f84270 */
[----:B------:R-:W-:Y:S02]  /*2d70*/  FSEL R30, R30, -INF , P5 ;  /* 0xff8000001e1e7808 */ /* 0x000fe40002800000 */
[----:B------:R-:W-:Y:S02]  /*2d80*/  FMNMX.FTZ R13, R26, R24, !PT ;  /* 0x000000181a0d7209 */ /* 0x000fe40007810000 */
        /* <DEDUP_REMOVED lines=16> */
[----:B------:R-:W-:Y:S02]  /*2e90*/  ISETP.GT.AND P5, PT, R72, 0x20, PT ;  /* 0x000000204800780c */ /* 0x000fe40003fa4270 */
[----:B------:R-:W-:Y:S02]  /*2ea0*/  FSEL R197, R39, -INF , P3 ;  /* 0xff80000027c57808 */ /* 0x000fe40001800000 */
[----:B------:R-:W-:-:S02]  /*2eb0*/  FMNMX.FTZ R20, R193, R20, !PT ;  /* 0x00000014c1147209 */ /* 0x000fc40007810000 */
[----:B------:R-:W-:Y:S02]  /*2ec0*/  FMNMX.FTZ R27, R158, R27, !PT ;  /* 0x0000001b9e1b7209 */ /* 0x000fe40007810000 */
[----:B------:R-:W-:Y:S02]  /*2ed0*/  ISETP.GT.AND P4, PT, R72, 0x21, PT ;  /* 0x000000214800780c */ /* 0x000fe40003f84270 */
[----:B------:R-:W-:Y:S02]  /*2ee0*/  FSEL R177, R42, -INF , P5 ;  /* 0xff8000002ab17808 */ /* 0x000fe40002800000 */
[----:B------:R-:W-:Y:S02]  /*2ef0*/  FMNMX.FTZ R20, R197, R20, !PT ;  /* 0x00000014c5147209 */ /* 0x000fe40007810000 */
[----:B------:R-:W-:Y:S02]  /*2f00*/  FMNMX.FTZ R27, R162, R27, !PT ;  /* 0x0000001ba21b7209 */ /* 0x000fe40007810000 */
[----:B------:R-:W-:-:S02]  /*2f10*/  ISETP.GT.AND P3, PT, R72, 0x28, PT ;  /* 0x000000284800780c */ /* 0x000fc40003f64270 */
[----:B------:R-:W-:Y:S02]  /*2f20*/  FSEL R189, R43, -INF , P4 ;  /* 0xff8000002bbd7808 */ /* 0x000fe40002000000 */
[----:B------:R-:W-:Y:S02]  /*2f30*/  FMNMX.FTZ R20, R177, R20, !PT ;  /* 0x00000014b1147209 */ /* 0x000fe40007810000 */
        /* <DEDUP_REMOVED lines=54> */
[----:B------:R-:W-:Y:S02]  /*32a0*/  FSEL R212, R71, -INF , P3 ;  /* 0xff80000047d47808 */ /* 0x000fe40001800000 */
[----:B------:R-:W-:Y:S01]  /*32b0*/  FMNMX.FTZ R13, R208, R13, !PT ;  /* 0x0000000dd00d7209 */ /* 0x000fe20007810000 */
[----:B------:R-:W0:Y:S03]  /*32c0*/  SHFL.BFLY PT, R27, R32, 0x2, 0x1f ;  /* 0x0c401f00201b7f89 */ /* 0x000e2600000e0000 */
        /* <DEDUP_REMOVED lines=17> */
[----:B------:R-:W-:Y:S01]  /*33e0*/  FFMA.FTZ R183, R29, UR5, -R210 ;  /* 0x000000051db77c23 */ /* 0x000fe200080108d2 */
[----:B------:R-:W-:Y:S01]  /*33f0*/  LOP3.LUT P2, RZ, R74, 0x7f, RZ, 0xc0, !PT ;  /* 0x0000007f4aff7812 */ /* 0x000fe2000784c0ff */
[----:B------:R-:W-:Y:S01]  /*3400*/  MUFU.EX2 R180, R180 ;  /* 0x000000b400b47308 */ /* 0x000fe20000000800 */
[----:B------:R-:W-:Y:S01]  /*3410*/  SHF.R.U32.HI R74, RZ, 0x7, R74 ;  /* 0x00000007ff4a7819 */ /* 0x000fe2000001164a */
[--C-:B------:R-:W-:Y:S01]  /*3420*/  FFMA.FTZ R185, R24, UR5, -R211.reuse ;  /* 0x0000000518b97c23 */ /* 0x100fe200080108d3 */
[--C-:B------:R-:W-:Y:S01]  /*3430*/  FFMA.FTZ R184, R26, UR5, -R211.reuse ;  /* 0x000000051ab87c23 */ /* 0x100fe200080108d3 */
[--C-:B------:R-:W-:Y:S01]  /*3440*/  FFMA.FTZ R186, R30, UR5, -R211.reuse ;  /* 0x000000051eba7c23 */ /* 0x100fe200080108d3 */
[----:B------:R-:W-:Y:S01]  /*3450*/  IADD3 R21, -R74, 0xb, RZ ;  /* 0x0000000b4a157810 */ /* 0x000fe20007ffe1ff */
[----:B------:R-:W-:Y:S01]  /*3460*/  FFMA.FTZ R187, R28, UR5, -R211 ;  /* 0x000000051cbb7c23 */ /* 0x000fe200080108d3 */
[--C-:B------:R-:W-:Y:S01]  /*3470*/  FFMA.FTZ R157, R157, UR5, -R210.reuse ;  /* 0x000000059d9d7c23 */ /* 0x100fe200080108d2 */
[----:B------:R-:W0:Y:S01]  /*3480*/  MUFU.EX2 R181, R181 ;  /* 0x000000b500b57308 */ /* 0x000e220000000800 */
[--C-:B------:R-:W-:Y:S01]  /*3490*/  FFMA.FTZ R161, R161, UR5, -R210.reuse ;  /* 0x00000005a1a17c23 */ /* 0x100fe200080108d2 */
[--C-:B------:R-:W-:Y:S01]  /*34a0*/  FFMA.FTZ R166, R166, UR5, -R210.reuse ;  /* 0x00000005a6a67c23 */ /* 0x100fe200080108d2 */
[----:B------:R-:W-:Y:S01]  /*34b0*/  FFMA.FTZ R171, R171, UR5, -R210 ;  /* 0x00000005abab7c23 */ /* 0x000fe200080108d2 */
[----:B------:R-:W-:-:S02]  /*34c0*/  @!P2 VIADD R24, R0, 0x32440 ;  /* 0x000324400018a836 */ /* 0x000fc40000000000 */
[--C-:B------:R-:W-:Y:S01]  /*34d0*/  FFMA.FTZ R176, R176, UR5, -R211.reuse ;  /* 0x00000005b0b07c23 */ /* 0x100fe200080108d3 */
[--C-:B------:R-:W-:Y:S01]  /*34e0*/  FFMA.FTZ R188, R188, UR5, -R211.reuse ;  /* 0x00000005bcbc7c23 */ /* 0x100fe200080108d3 */
[--C-:B------:R-:W-:Y:S01]  /*34f0*/  FFMA.FTZ R193, R193, UR5, -R211.reuse ;  /* 0x00000005c1c17c23 */ /* 0x100fe200080108d3 */
[----:B------:R-:W-:Y:S01]  /*3500*/  MUFU.EX2 R182, R182 ;  /* 0x000000b600b67308 */ /* 0x000fe20000000800 */
        /* <DEDUP_REMOVED lines=21> */
[--C-:B------:R-:W-:Y:S01]  /*3660*/  FFMA.FTZ R172, R172, UR5, -R210.reuse ;  /* 0x00000005acac7c23 */ /* 0x100fe200080108d2 */
[--C-:B------:R-:W-:Y:S01]  /*3670*/  FFMA.FTZ R178, R178, UR5, -R211.reuse ;  /* 0x00000005b2b27c23 */ /* 0x100fe200080108d3 */
[--C-:B------:R-:W-:Y:S01]  /*3680*/  FFMA.FTZ R190, R190, UR5, -R211.reuse ;  /* 0x00000005bebe7c23 */ /* 0x100fe200080108d3 */
[--C-:B------:R-:W-:Y:S01]  /*3690*/  FFMA.FTZ R195, R195, UR5, -R211.reuse ;  /* 0x00000005c3c37c23 */ /* 0x100fe200080108d3 */
[--C-:B------:R-:W-:Y:S01]  /*36a0*/  FFMA.FTZ R199, R199, UR5, -R211.reuse ;  /* 0x00000005c7c77c23 */ /* 0x100fe200080108d3 */
[--C-:B----4-:R-:W-:Y:S01]  /*36b0*/  FFMA.FTZ R215, R164, UR5, -R210.reuse ;  /* 0x00000005a4d77c23 */ /* 0x110fe200080108d2 */
        /* <DEDUP_REMOVED lines=10> */
[--C-:B------:R-:W-:Y:S01]  /*3760*/  FFMA.FTZ R207, R12, UR5, -R210.reuse ;  /* 0x000000050ccf7c23 */ /* 0x100fe200080108d2 */
[--C-:B------:R-:W-:Y:S01]  /*3770*/  FFMA.FTZ R12, R165, UR5, -R210.reuse ;  /* 0x00000005a50c7c23 */ /* 0x100fe200080108d2 */
[--C-:B------:R-:W-:Y:S01]  /*3780*/  FFMA.FTZ R165, R169, UR5, -R210.reuse ;  /* 0x00000005a9a57c23 */ /* 0x100fe200080108d2 */
[----:B------:R-:W-:Y:S01]  /*3790*/  FFMA.FTZ R210, R175, UR5, -R210 ;  /* 0x00000005afd27c23 */ /* 0x000fe200080108d2 */
[--C-:B------:R-:W-:Y:S01]  /*37a0*/  FFMA.FTZ R169, R196, UR5, -R211.reuse ;  /* 0x00000005c4a97c23 */ /* 0x100fe200080108d3 */
[--C-:B------:R-:W-:Y:S01]  /*37b0*/  FFMA.FTZ R192, R192, UR5, -R211.reuse ;  /* 0x00000005c0c07c23 */ /* 0x100fe200080108d3 */
[----:B------:R-:W0:Y:S01]  /*37c0*/  MUFU.EX2 R157, R157 ;  /* 0x0000009d009d7308 */ /* 0x000e220000000800 */
[--C-:B------:R-:W-:Y:S01]  /*37d0*/  FFMA.FTZ R175, R208, UR5, -R211.reuse ;  /* 0x00000005d0af7c23 */ /* 0x100fe200080108d3 */
[----:B------:R-:W-:Y:S01]  /*37e0*/  FFMA.FTZ R196, R212, UR5, -R211 ;  /* 0x00000005d4c47c23 */ /* 0x000fe200080108d3 */
[----:B------:R-:W-:Y:S01]  /*37f0*/  FADD.FTZ R181, R180, R181 ;  /* 0x000000b5b4b57221 */ /* 0x000fe20000010000 */
[----:B------:R-:W-:Y:S01]  /*3800*/  FADD.FTZ R185, R184, R185 ;  /* 0x000000b9b8b97221 */ /* 0x000fe20000010000 */
[----:B------:R-:W-:-:S02]  /*3810*/  @!P2 VIADD R0, R0, 0x32460 ;  /* 0x000324600000a836 */ /* 0x000fc40000000000 */
[----:B------:R-:W-:Y:S01]  /*3820*/  FADD.FTZ R182, R182, R181 ;  /* 0x000000b5b6b67221 */ /* 0x000fe20000010000 */
[----:B------:R-:W-:Y:S01]  /*3830*/  MUFU.EX2 R161, R161 ;  /* 0x000000a100a17308 */ /* 0x000fe20000000800 */
[----:B---3--:R-:W-:Y:S01]  /*3840*/  F2FP.F16.F32.PACK_AB R155, R187, R186 ;  /* 0x000000babb9b723e */ /* 0x008fe200000000ff */
[----:B------:R-:W-:Y:S01]  /*3850*/  FADD.FTZ R186, R186, R185 ;  /* 0x000000b9baba7221 */ /* 0x000fe20000010000 */
[----:B------:R-:W-:Y:S01]  /*3860*/  FADD.FTZ R182, R183, R182 ;  /* 0x000000b6b7b67221 */ /* 0x000fe20000010000 */
[----:B------:R-:W-:Y:S01]  /*3870*/  @!P2 PRMT R0, RZ, 0x654, R0 ;  /* 0x00000654ff00a816 */ /* 0x000fe20000000000 */
[----:B--2---:R-:W-:Y:S01]  /*3880*/  WARPGROUP.ARRIVE ;  /* 0x00000000000079c5 */ /* 0x004fe20000000000 */
[----:B------:R-:W-:Y:S02]  /*3890*/  FADD.FTZ R187, R187, R186 ;  /* 0x000000babbbb7221 */ /* 0x000fe40000010000 */
[----:B------:R-:W-:Y:S01]  /*38a0*/  MUFU.EX2 R166, R166 ;  /* 0x000000a600a67308 */ /* 0x000fe20000000800 */
[----:B0-----:R-:W-:-:S02]  /*38b0*/  FADD.FTZ R182, R157, R182 ;  /* 0x000000b69db67221 */ /* 0x001fc40000010000 */
[----:B------:R-:W-:Y:S01]  /*38c0*/  HGMMA.64x256x16.F32 R24, R152, gdesc[UR8].tnspB, RZ, !UPT, gsb0 ;  /* 0x43e0000898187df0 */ /* 0x000fe2000c0008ff */
[----:B------:R-:W-:Y:S01]  /*38d0*/  UIADD3 UR10, UR4, 0x80, URZ ;  /* 0x00000080040a7890 */ /* 0x000fe2000fffe03f */
[----:B------:R-:W-:-:S03]  /*38e0*/  UMOV UR11, 0x40000040 ;  /* 0x40000040000b7882 */ /* 0x000fc60000000000 */
[----:B------:R-:W-:Y:S08]  /*38f0*/  MUFU.EX2 R171, R171 ;  /* 0x000000ab00ab7308 */ /* 0x000ff00000000800 */
[----:B------:R-:W0:Y:S08]  /*3900*/  MUFU.EX2 R176, R176 ;  /* 0x000000b000b07308 */ /* 0x000e300000000800 */
[----:B------:R-:W2:Y:S08]  /*3910*/  MUFU.EX2 R188, R188 ;  /* 0x000000bc00bc7308 */ /* 0x000eb00000000800 */
[----:B------:R-:W-:Y:S01]  /*3920*/  MUFU.EX2 R193, R193 ;  /* 0x000000c100c17308 */ /* 0x000fe20000000800 */
[----:B0-----:R-:W-:-:S07]  /*3930*/  FADD.FTZ R187, R176, R187 ;  /* 0x000000bbb0bb7221 */ /* 0x001fce0000010000 */
[----:B------:R-:W0:Y:S08]  /*3940*/  MUFU.EX2 R197, R197 ;  /* 0x000000c500c57308 */ /* 0x000e300000000800 */
[----:B------:R-:W3:Y:S08]  /*3950*/  MUFU.EX2 R158, R158 ;  /* 0x0000009e009e7308 */ /* 0x000ef00000000800 */
[----:B------:R-:W-:Y:S08]  /*3960*/  MUFU.EX2 R162, R162 ;  /* 0x000000a200a27308 */ /* 0x000ff00000000800 */
[----:B------:R-:W-:Y:S08]  /*3970*/  MUFU.EX2 R170, R170 ;  /* 0x000000aa00aa7308 */ /* 0x000ff00000000800 */
[----:B------:R-:W-:Y:S08]  /*3980*/  MUFU.EX2 R173, R173 ;  /* 0x000000ad00ad7308 */ /* 0x000ff00000000800 */
[----:B------:R-:W4:Y:S08]  /*3990*/  MUFU.EX2 R177, R177 ;  /* 0x000000b100b17308 */ /* 0x000f300000000800 */
[----:B------:R-:W5:Y:S08]  /*39a0*/  MUFU.EX2 R189, R189 ;  /* 0x000000bd00bd7308 */ /* 0x000f700000000800 */
        /* <DEDUP_REMOVED lines=24> */
[C---:B------:R-:W-:Y:S01]  /*3b30*/  F2FP.F16.F32.PACK_AB R152, R161.reuse, R157 ;  /* 0x0000009da198723e */ /* 0x040fe200000000ff */
[----:B------:R-:W-:Y:S01]  /*3b40*/  FADD.FTZ R161, R161, R182 ;  /* 0x000000b6a1a17221 */ /* 0x000fe20000010000 */
[C---:B--2---:R-:W-:Y:S01]  /*3b50*/  F2FP.F16.F32.PACK_AB R153, R188.reuse, R176 ;  /* 0x000000b0bc99723e */ /* 0x044fe200000000ff */
[----:B------:R-:W-:Y:S01]  /*3b60*/  FADD.FTZ R188, R188, R187 ;  /* 0x000000bbbcbc7221 */ /* 0x000fe20000010000 */
[----:B------:R-:W-:Y:S01]  /*3b70*/  F2FP.F16.F32.PACK_AB R154, R171, R166 ;  /* 0x000000a6ab9a723e */ /* 0x000fe200000000ff */
[----:B------:R-:W2:Y:S01]  /*3b80*/  MUFU.EX2 R169, R169 ;  /* 0x000000a900a97308 */ /* 0x000ea20000000800 */
[----:B0-----:R-:W-:Y:S01]  /*3b90*/  F2FP.F16.F32.PACK_AB R155, R197, R193 ;  /* 0x000000c1c59b723e */ /* 0x001fe200000000ff */
[----:B------:R-:W-:Y:S01]  /*3ba0*/  FADD.FTZ R166, R166, R161 ;  /* 0x000000a1a6a67221 */ /* 0x000fe20000010000 */
[----:B------:R-:W-:Y:S02]  /*3bb0*/  FADD.FTZ R188, R193, R188 ;  /* 0x000000bcc1bc7221 */ /* 0x000fe40000010000 */
[----:B------:R-:W-:Y:S01]  /*3bc0*/  WARPGROUP.ARRIVE ;  /* 0x00000000000079c5 */ /* 0x000fe20000000000 */
[----:B------:R-:W-:Y:S01]  /*3bd0*/  FADD.FTZ R171, R171, R166 ;  /* 0x000000a6abab7221 */ /* 0x000fe20000010000 */
[----:B------:R-:W-:Y:S01]  /*3be0*/  FADD.FTZ R188, R197, R188 ;  /* 0x000000bcc5bc7221 */ /* 0x000fe20000010000 */
[----:B------:R-:W-:Y:S02]  /*3bf0*/  MUFU.EX2 R175, R175 ;  /* 0x000000af00af7308 */ /* 0x000fe40000000800 */
[----:B---3--:R-:W-:Y:S01]  /*3c00*/  FADD.FTZ R171, R158, R171 ;  /* 0x000000ab9eab7221 */ /* 0x008fe20000010000 */
[----:B------:R-:W-:Y:S01]  /*3c10*/  HGMMA.64x256x16.F32 R24, R152, gdesc[UR8].tnspB, R24, gsb0 ;  /* 0x43e0000898187df0 */ /* 0x000fe20008000818 */
[----:B------:R-:W-:Y:S01]  /*3c20*/  UIADD3 UR10, UR4, 0x100, URZ ;  /* 0x00000100040a7890 */ /* 0x000fe2000fffe03f */
[----:B----4-:R-:W-:Y:S01]  /*3c30*/  FADD.FTZ R188, R177, R188 ;  /* 0x000000bcb1bc7221 */ /* 0x010fe20000010000 */
[----:B------:R-:W-:Y:S01]  /*3c40*/  UMOV UR11, 0x40000040 ;  /* 0x40000040000b7882 */ /* 0x000fe20000000000 */
[----:B------:R-:W-:Y:S01]  /*3c50*/  FADD.FTZ R171, R162, R171 ;  /* 0x000000aba2ab7221 */ /* 0x000fe20000010000 */
[----:B------:R-:W0:Y:S01]  /*3c60*/  MUFU.EX2 R196, R196 ;  /* 0x000000c400c47308 */ /* 0x000e220000000800 */
[----:B------:R-:W-:-:S02]  /*3c70*/  WARPGROUP.DEPBAR.LE gsb0, 0x0 ;  /* 0x00008000000079c5 */ /* 0x000fc40000010000 */
[----:B------:R-:W-:Y:S02]  /*3c80*/  F2FP.F16.F32.PACK_AB R152, R162, R158 ;  /* 0x0000009ea298723e */ /* 0x000fe400000000ff */
[C---:B-----5:R-:W-:Y:S01]  /*3c90*/  F2FP.F16.F32.PACK_AB R153, R189.reuse, R177 ;  /* 0x000000b1bd99723e */ /* 0x060fe200000000ff */
[----:B------:R-:W-:Y:S01]  /*3ca0*/  FADD.FTZ R189, R189, R188 ;  /* 0x000000bcbdbd7221 */ /* 0x000fe20000010000 */
[C---:B------:R-:W-:Y:S01]  /*3cb0*/  F2FP.F16.F32.PACK_AB R154, R173.reuse, R170 ;  /* 0x000000aaad9a723e */ /* 0x040fe200000000ff */
[----:B------:R-:W-:Y:S01]  /*3cc0*/  FADD.FTZ R170, R170, R171 ;  /* 0x000000abaaaa7221 */ /* 0x000fe20000010000 */
[----:B-1----:R-:W-:Y:S01]  /*3cd0*/  F2FP.F16.F32.PACK_AB R155, R198, R194 ;  /* 0x000000c2c69b723e */ /* 0x002fe200000000ff */
        /* <DEDUP_REMOVED lines=8> */
[C---:B------:R-:W-:Y:S01]  /*3d60*/  FADD.FTZ R170, R163.reuse, R170 ;  /* 0x000000aaa3aa7221 */ /* 0x040fe20000010000 */
[----:B------:R-:W-:Y:S01]  /*3d70*/  UMOV UR11, 0x40000040 ;  /* 0x40000040000b7882 */ /* 0x000fe20000000000 */
[----:B------:R-:W-:Y:S02]  /*3d80*/  WARPGROUP.DEPBAR.LE gsb0, 0x0 ;  /* 0x00008000000079c5 */ /* 0x000fe40000010000 */
[----:B------:R-:W-:Y:S02]  /*3d90*/  F2FP.F16.F32.PACK_AB R152, R163, R159 ;  /* 0x0000009fa398723e */ /* 0x000fe400000000ff */
        /* <DEDUP_REMOVED lines=8> */
[----:B------:R-:W-:-:S11]  /*3e20*/  FADD.FTZ R199, R199, R190 ;  /* 0x000000bec7c77221 */ /* 0x000fd60000010000 */
        /* <DEDUP_REMOVED lines=21> */
[----:B------:R-:W-:Y:S02]  /*3f80*/  F2FP.F16.F32.PACK_AB R152, R12, R207 ;  /* 0x000000cf0c98723e */ /* 0x000fe400000000ff */
[C---:B--2---:R-:W-:Y:S01]  /*3f90*/  F2FP.F16.F32.PACK_AB R153, R169.reuse, R192 ;  /* 0x000000c0a999723e */ /* 0x044fe200000000ff */
[----:B------:R-:W-:Y:S01]  /*3fa0*/  FADD.FTZ R192, R192, R191 ;  /* 0x000000bfc0c07221 */ /* 0x000fe20000010000 */
[----:B------:R-:W-:Y:S02]  /*3fb0*/  F2FP.F16.F32.PACK_AB R154, R210, R165 ;  /* 0x000000a5d29a723e */ /* 0x000fe400000000ff */
[----:B0-----:R-:W-:Y:S01]  /*3fc0*/  F2FP.F16.F32.PACK_AB R155, R196, R175 ;  /* 0x000000afc49b723e */ /* 0x001fe200000000ff */
[----:B------:R-:W-:-:S03]  /*3fd0*/  FADD.FTZ R192, R169, R192 ;  /* 0x000000c0a9c07221 */ /* 0x000fc60000010000 */
[----:B------:R-:W-:Y:S01]  /*3fe0*/  WARPGROUP.ARRIVE ;  /* 0x00000000000079c5 */ /* 0x000fe20000000000 */
[----:B------:R-:W-:-:S12]  /*3ff0*/  FADD.FTZ R175, R175, R192 ;  /* 0x000000c0afaf7221 */ /* 0x000fd80000010000 */
[----:B------:R-:W-:Y:S03]  /*4000*/  HGMMA.64x256x16.F32 R24, R152, gdesc[UR8].tnspB, R24, gsb0 ;  /* 0x43e0000898187df0 */ /* 0x000fe60008000818 */
[----:B------:R-:W-:Y:S02]  /*4010*/  WARPGROUP.DEPBAR.LE gsb0, 0x0 ;  /* 0x00008000000079c5 */ /* 0x000fe40000010000 */
[----:B------:R-:W0:Y:S01]  /*4020*/  @P1 LDC R153, c[0x0][0x44c] ;  /* 0x00011300ff991b82 */ /* 0x000e220000000800 */
[----:B------:R-:W-:-:S07]  /*4030*/  IMAD.U32 R152, RZ, RZ, UR38 ;  /* 0x00000026ff987e24 */ /* 0x000fce000f8e00ff */
[----:B------:R-:W1:Y:S01]  /*4040*/  @P1 LDC R154, c[0x0][0x450] ;  /* 0x00011400ff9a1b82 */ /* 0x000e620000000800 */
[----:B------:R2:W-:Y:S01]  /*4050*/  @!P2 SYNCS.ARRIVE.TRANS64.RED.A1T0 RZ, [R0+URZ], RZ ;  /* 0x000000ff00ffa9a7 */ /* 0x0005e2000810043f */
[----:B0-----:R-:W-:-:S05]  /*4060*/  @P1 IMAD.HI.U32 R153, R153, UR38, RZ ;  /* 0x0000002699991c27 */ /* 0x001fca000f8e00ff */
[----:B-1----:R-:W-:-:S05]  /*4070*/  @P1 SHF.R.U32.HI R152, RZ, R154, R153 ;  /* 0x0000009aff981219 */ /* 0x002fca0000011699 */
[----:B------:R-:W-:-:S04]  /*4080*/  IMAD.IADD R152, R213, 0x1, R152 ;  /* 0x00000001d5987824 */ /* 0x000fc800078e0298 */
[----:B------:R-:W-:-:S05]  /*4090*/  IMAD.HI R152, R152, 0x2aaaaaab, RZ ;  /* 0x2aaaaaab98987827 */ /* 0x000fca00078e02ff */
[----:B------:R-:W-:-:S04]  /*40a0*/  SHF.R.U32.HI R153, RZ, 0x1f, R152 ;  /* 0x0000001fff997819 */ /* 0x000fc80000011698 */
[----:B------:R-:W-:Y:S01]  /*40b0*/  LEA.HI.SX32 R208, R152, R153, 0x1c ;  /* 0x0000009998d07211 */ /* 0x000fe200078fe2ff */
[----:B------:R-:W-:Y:S01]  /*40c0*/  FADD.FTZ R153, R207, R164 ;  /* 0x000000a4cf997221 */ /* 0x000fe20000010000 */
[----:B------:R-:W-:Y:S02]  /*40d0*/  VIADD R207, R156, 0xfffffffe ;  /* 0xfffffffe9ccf7836 */ /* 0x000fe40000000000 */
[----:B------:R-:W-:Y:S01]  /*40e0*/  VIMNMX R208, RZ, R208, !PT ;  /* 0x000000d0ffd07248 */ /* 0x000fe20007fe0100 */
[----:B------:R-:W-:-:S03]  /*40f0*/  FADD.FTZ R12, R12, R153 ;  /* 0x000000990c0c7221 */ /* 0x000fc60000010000 */
[----:B------:R-:W-:Y:S01]  /*4100*/  ISETP.GE.AND P3, PT, R207, R208, PT ;  /* 0x000000d0cf00720c */ /* 0x000fe20003f66270 */
[----:B------:R-:W-:Y:S01]  /*4110*/  FADD.FTZ R165, R165, R12 ;  /* 0x0000000ca5a57221 */ /* 0x000fe20000010000 */
[----:B------:R-:W-:-:S03]  /*4120*/  FADD.FTZ R12, R196, R175 ;  /* 0x000000afc40c7221 */ /* 0x000fc60000010000 */
[----:B--2---:R-:W-:-:S08]  /*4130*/  FADD.FTZ R0, R210, R165 ;  /* 0x000000a5d2007221 */ /* 0x004fd00000010000 */
[----:B------:R-:W-:Y:S05]  /*4140*/  @!P3 BRA `(.L_x_13447) ;  /* 0x000000280094b947 */ /* 0x000fea0003800000 */
[----:B------:R-:W-:Y:S02]  /*4150*/  IMAD.MOV.U32 R210, RZ, RZ, R20 ;  /* 0x000000ffffd27224 */ /* 0x000fe400078e0014 */
[----:B------:R-:W-:-:S07]  /*4160*/  IMAD.MOV.U32 R209, RZ, RZ, R13 ;  /* 0x000000ffffd17224 */ /* 0x000fce00078e000d */
.L_x_13456:
[----:B------:R-:W-:-:S04]  /*4170*/  UIADD3 UR36, UR36, 0x1, URZ ;  /* 0x0000000124247890 */ /* 0x000fc8000fffe03f */
[----:B------:R-:W-:-:S04]  /*4180*/  UISETP.NE.AND UP0, UPT, UR36, 0x2, UPT ;  /* 0x000000022400788c */ /* 0x000fc8000bf05270 */
[----:B------:R-:W-:Y:S02]  /*4190*/  USEL UR4, URZ, 0x1, UP0 ;  /* 0x000000013f047887 */ /* 0x000fe40008000000 */
[----:B------:R-:W-:Y:S02]  /*41a0*/  USEL UR36, UR36, URZ, UP0 ;  /* 0x0000003f24247287 */ /* 0x000fe40008000000 */
[----:B------:R-:W-:Y:S01]  /*41b0*/  ULOP3.LUT UR37, UR37, UR4, URZ, 0x3c, !UPT ;  /* 0x0000000425257292 */ /* 0x000fe2000f8e3c3f */
[----:B0-----:R-:W-:Y:S11]  /*41c0*/  @!P0 BRA `(.L_x_13448) ;  /* 0x0000000000048947 */ /* 0x001ff60003800000 */
[----:B------:R-:W-:Y:S01]  /*41d0*/  BPT.TRAP 0x1 ;  /* 0x000000040000795c */ /* 0x000fe20000300000 */
.L_x_13448:
        /* <DEDUP_REMOVED lines=9> */
.L_x_13449:
[----:B-1----:R-:W-:Y:S05]  /*4270*/  @P3 BRA `(.L_x_13450) ;  /* 0x0000000000083947 */ /* 0x002fea0003800000 */
[----:B------:R-:W1:Y:S02]  /*4280*/  SYNCS.PHASECHK.TRANS64.TRYWAIT P3, [UR4+0x32430], R13 ;  /* 0x0324300dff0075a7 */ /* 0x000e640008060144 */
[----:B-1----:R-:W-:Y:S05]  /*4290*/  @!P3 BRA `(.L_x_13451) ;  /* 0x000000d4007cb947 */ /* 0x002fea0003800000 */
.L_x_13450:
[----:B------:R-:W-:Y:S01]  /*42a0*/  R2UR UR56, R22 ;  /* 0x00000000163872ca */ /* 0x000fe200000e0000 */
[----:B------:R-:W-:Y:S01]  /*42b0*/  UIMAD UR5, UR36, 0x300, UR39 ;  /* 0x00000300240578a4 */ /* 0x000fe2000f8e0227 */
[----:B------:R-:W-:Y:S01]  /*42c0*/  R2UR UR57, R23 ;  /* 0x00000000173972ca */ /* 0x000fe200000e0000 */
[----:B------:R-:W-:Y:S01]  /*42d0*/  WARPGROUP.ARRIVE ;  /* 0x00000000000079c5 */ /* 0x000fe20000000000 */
        /* <DEDUP_REMOVED lines=27> */
.L_x_13452:
[----:B------:R2:W3:Y:S01]  /*4490*/  SYNCS.PHASECHK.TRANS64.TRYWAIT P3, [UR4+0x32450], R13 ;  /* 0x0324500dff0075a7 */ /* 0x0004e20008060144 */
[----:B------:R-:W-:Y:S05]  /*44a0*/  @!P0 BRA `(.L_x_13453) ;  /* 0x0000000000048947 */ /* 0x000fea0003800000 */
[----:B------:R-:W-:Y:S01]  /*44b0*/  BPT.TRAP 0x1 ;  /* 0x000000040000795c */ /* 0x000fe20000300000 */
.L_x_13453:
[----:B---3--:R-:W-:Y:S05]  /*44c0*/  @P3 BRA `(.L_x_13454) ;  /* 0x0000000000083947 */ /* 0x008fea0003800000 */
[----:B------:R-:W3:Y:S02]  /*44d0*/  SYNCS.PHASECHK.TRANS64.TRYWAIT P3, [UR4+0x32450], R13 ;  /* 0x0324500dff0075a7 */ /* 0x000ee40008060144 */
[----:B---3--:R-:W-:Y:S05]  /*44e0*/  @!P3 BRA `(.L_x_13455) ;  /* 0x000000d40000b947 */ /* 0x008fea0003800000 */
.L_x_13454:
[----:B------:R-:W-:Y:S01]  /*44f0*/  R2UR UR56, R10 ;  /* 0x000000000a3872ca */ /* 0x000fe200000e0000 */
[----:B------:R-:W-:Y:S01]  /*4500*/  UIMAD UR5, UR36, 0xc00, UR7 ;  /* 0x00000c00240578a4 */ /* 0x000fe2000f8e0207 */
[----:B------:R-:W-:Y:S01]  /*4510*/  R2UR UR57, R11 ;  /* 0x000000000b3972ca */ /* 0x000fe200000e0000 */
[----:B------:R-:W-:Y:S01]  /*4520*/  WARPGROUP.ARRIVE ;  /* 0x00000000000079c5 */ /* 0x000fe20000000000 */
[----:B------:R-:W-:Y:S01]  /*4530*/  UMOV UR59, 0x40000040 ;  /* 0x40000040003b7882 */ /* 0x000fe20000000000 */
[----:B------:R-:W-:Y:S01]  /*4540*/  UIADD3 UR10, UR5, 0x300, URZ ;  /* 0x00000300050a7890 */ /* 0x000fe2000fffe03f */
[----:B-1----:R-:W1:Y:S01]  /*4550*/  @P1 LDC R20, c[0x0][0x44c] ;  /* 0x00011300ff141b82 */ /* 0x002e620000000800 */
[----:B------:R-:W-:Y:S01]  /*4560*/  UMOV UR11, 0x40000040 ;  /* 0x40000040000b7882 */ /* 0x000fe20000000000 */
[----:B------:R-:W-:Y:S01]  /*4570*/  UMOV UR58, UR5 ;  /* 0x00000005003a7c82 */ /* 0x000fe20008000000 */
[----:B------:R-:W-:Y:S01]  /*4580*/  UIADD3 UR14, UR5, 0x302, URZ ;  /* 0x00000302050e7890 */ /* 0x000fe2000fffe03f */
[----:B------:R-:W-:Y:S01]  /*4590*/  VIADD R21, R202, UR38 ;  /* 0x00000026ca157c36 */ /* 0x000fe20008000000 */
[----:B------:R-:W-:Y:S01]  /*45a0*/  UMOV UR15, 0x40000040 ;  /* 0x40000040000f7882 */ /* 0x000fe20000000000 */
[----:B------:R-:W-:Y:S01]  /*45b0*/  UIADD3 UR18, UR5, 0x304, URZ ;  /* 0x0000030405127890 */ /* 0x000fe2000fffe03f */
[----:B------:R-:W3:Y:S01]  /*45c0*/  S2R R217, SR_TID.X ;  /* 0x0000000000d97919 */ /* 0x000ee20000002100 */
[----:B------:R-:W-:Y:S01]  /*45d0*/  UMOV UR19, 0x40000040 ;  /* 0x4000004000137882 */ /* 0x000fe20000000000 */
[----:B------:R-:W-:Y:S01]  /*45e0*/  HGMMA.64x96x16.F32 R152, gdesc[UR56], R152, gsb0 ;  /* 0x01600000389879f0 */ /* 0x000fe20008000898 */
[----:B------:R-:W-:Y:S01]  /*45f0*/  R2UR UR56, R8 ;  /* 0x00000000083872ca */ /* 0x000fe200000e0000 */
[----:B------:R-:W-:Y:S01]  /*4600*/  UIADD3 UR58, UR5, 0x2, URZ ;  /* 0x00000002053a7890 */ /* 0x000fe2000fffe03f */
[----:B------:R-:W-:Y:S01]  /*4610*/  R2UR UR57, R9 ;  /* 0x00000000093972ca */ /* 0x000fe200000e0000 */
[----:B------:R-:W-:Y:S01]  /*4620*/  UMOV UR59, 0x40000040 ;  /* 0x40000040003b7882 */ /* 0x000fe20000000000 */
[----:B------:R-:W-:Y:S01]  /*4630*/  UIADD3 UR22, UR5, 0x306, URZ ;  /* 0x0000030605167890 */ /* 0x000fe2000fffe03f */
[----:B0-2---:R-:W0:Y:S01]  /*4640*/  @P1 LDC R13, c[0x0][0x450] ;  /* 0x00011400ff0d1b82 */ /* 0x005e220000000800 */
[----:B------:R-:W-:Y:S01]  /*4650*/  UMOV UR23, 0x40000040 ;  /* 0x4000004000177882 */ /* 0x000fe20000000000 */
[----:B------:R-:W-:Y:S01]  /*4660*/  UIADD3 UR26, UR5, 0x600, URZ ;  /* 0x00000600051a7890 */ /* 0x000fe2000fffe03f */
[----:B------:R-:W-:Y:S01]  /*4670*/  UMOV UR27, 0x40000040 ;  /* 0x40000040001b7882 */ /* 0x000fe20000000000 */
[----:B------:R-:W-:Y:S01]  /*4680*/  UIADD3 UR30, UR5, 0x602, URZ ;  /* 0x00000602051e7890 */ /* 0x000fe2000fffe03f */
[----:B------:R-:W-:Y:S01]  /*4690*/  UMOV UR31, 0x40000040 ;  /* 0x40000040001f7882 */ /* 0x000fe20000000000 */
[----:B------:R-:W-:Y:S01]  /*46a0*/  UIADD3 UR34, UR5, 0x604, URZ ;  /* 0x0000060405227890 */ /* 0x000fe2000fffe03f */
[----:B-1----:R-:W-:Y:S01]  /*46b0*/  @P1 IMAD.HI.U32 R20, R21, R20, RZ ;  /* 0x0000001415141227 */ /* 0x002fe200078e00ff */
[----:B------:R-:W-:Y:S01]  /*46c0*/  UMOV UR35, 0x40000040 ;  /* 0x4000004000237882 */ /* 0x000fe20000000000 */
[----:B------:R-:W-:Y:S01]  /*46d0*/  UIADD3 UR42, UR5, 0x606, URZ ;  /* 0x00000606052a7890 */ /* 0x000fe2000fffe03f */
[----:B------:R-:W1:Y:S01]  /*46e0*/  LDC R211, c[0x0][0x2f0] ;  /* 0x0000bc00ffd37b82 */ /* 0x000e620000000800 */
[----:B------:R-:W-:Y:S01]  /*46f0*/  UMOV UR43, 0x40000040 ;  /* 0x40000040002b7882 */ /* 0x000fe20000000000 */
[----:B------:R-:W-:Y:S01]  /*4700*/  UIADD3 UR46, UR5, 0x900, URZ ;  /* 0x00000900052e7890 */ /* 0x000fe2000fffe03f */
[----:B------:R-:W-:Y:S01]  /*4710*/  UMOV UR47, 0x40000040 ;  /* 0x40000040002f7882 */ /* 0x000fe20000000000 */
[----:B------:R-:W-:Y:S01]  /*4720*/  UIADD3 UR50, UR5, 0x902, URZ ;  /* 0x0000090205327890 */ /* 0x000fe2000fffe03f */
[----:B------:R-:W-:Y:S01]  /*4730*/  UMOV UR51, 0x40000040 ;  /* 0x4000004000337882 */ /* 0x000fe20000000000 */
[----:B------:R-:W-:Y:S01]  /*4740*/  UIADD3 UR54, UR5, 0x904, URZ ;  /* 0x0000090405367890 */ /* 0x000fe2000fffe03f */
[----:B------:R-:W-:Y:S01]  /*4750*/  UMOV UR55, 0x40000040 ;  /* 0x4000004000377882 */ /* 0x000fe20000000000 */
[----:B0-----:R-:W-:Y:S01]  /*4760*/  @P1 SHF.R.U32.HI R21, RZ, R13, R20 ;  /* 0x0000000dff151219 */ /* 0x001fe20000011614 */
[----:B------:R-:W-:Y:S01]  /*4770*/  IMAD.MOV.U32 R20, RZ, RZ, -0x60 ;  /* 0xffffffa0ff147424 */ /* 0x000fe200078e00ff */
[----:B---3--:R-:W-:-:S03]  /*4780*/  SHF.R.U32.HI R217, RZ, 0x7, R217 ;  /* 0x00000007ffd97819 */ /* 0x008fc600000116d9 */
[----:B------:R-:W0:Y:S01]  /*4790*/  SHFL.IDX PT, R212, R21, RZ, 0x1c1f ;  /* 0x001c1fff15d47589 */ /* 0x000e2200000e0000 */
[----:B------:R-:W-:Y:S02]  /*47a0*/  IMAD R20, R207, R20, 0x1 ;  /* 0x00000001cf147424 */ /* 0x000fe400078e0214 */
[----:B------:R-:W-:Y:S01]  /*47b0*/  VIADD R233, R217, 0x8 ;  /* 0x00000008d9e97836 */ /* 0x000fe20000000000 */
[----:B------:R-:W2:Y:S01]  /*47c0*/  SHFL.IDX PT, R214, R21, 0x1, 0x1c1f ;  /* 0x003c1f0015d67f89 */ /* 0x000ea200000e0000 */
[----:B------:R-:W-:Y:S01]  /*47d0*/  IMAD R20, R203, -0x2, R20 ;  /* 0xfffffffecb147824 */ /* 0x000fe200078e0214 */
[----:B------:R-:W-:Y:S02]  /*47e0*/  WARPGROUP.DEPBAR.LE gsb0, 0x0 ;  /* 0x00008000000079c5 */ /* 0x000fe40000010000 */
        /* <DEDUP_REMOVED lines=24> */
[----:B------:R-:W-:-:S13]  /*4970*/  R2UR UR11, R201 ;  /* 0x00000000c90b72ca */ /* 0x000fda00000e0000 */
[----:B-1----:R-:W-:Y:S01]  /*4980*/  IMAD R13, R211, UR11, R20 ;  /* 0x0000000bd30d7c24 */ /* 0x002fe2000f8e0214 */
[----:B------:R-:W-:-:S04]  /*4990*/  UMOV UR11, 0x40000040 ;  /* 0x40000040000b7882 */ /* 0x000fc80000000000 */
[--C-:B0-----:R-:W-:Y:S02]  /*49a0*/  IADD3 R20, R212, -UR5, R13.reuse ;  /* 0x80000005d4147c10 */ /* 0x101fe4000fffe00d */
[----:B--2---:R-:W-:Y:S01]  /*49b0*/  IADD3 R13, R214, -UR5, R13 ;  /* 0x80000005d60d7c10 */ /* 0x004fe2000fffe00d */
[----:B------:R-:W-:Y:S01]  /*49c0*/  ULDC UR5, c[0x0][0xa80] ;  /* 0x0002a00000057ab9 */ /* 0x000fe20000000800 */
[C---:B------:R-:W-:Y:S02]  /*49d0*/  ISETP.GT.AND P6, PT, R20.reuse, RZ, PT ;  /* 0x000000ff1400720c */ /* 0x040fe40003fc4270 */
[C---:B------:R-:W-:Y:S02]  /*49e0*/  ISETP.GT.AND P5, PT, R20.reuse, 0x1, PT ;  /* 0x000000011400780c */ /* 0x040fe40003fa4270 */
[C---:B------:R-:W-:Y:S02]  /*49f0*/  ISETP.GT.AND P3, PT, R20.reuse, 0x8, PT ;  /* 0x000000081400780c */ /* 0x040fe40003f64270 */
[----:B------:R-:W-:Y:S01]  /*4a00*/  ISETP.GT.AND P4, PT, R20, 0x9, PT ;  /* 0x000000091400780c */ /* 0x000fe20003f84270 */
        /* <DEDUP_REMOVED lines=59> */
[----:B------:R-:W-:Y:S02]  /*4dc0*/  ISETP.GT.AND P6, PT, R20, 0x40, PT ;  /* 0x000000401400780c */ /* 0x000fe40003fc4270 */
[----:B------:R-:W-:Y:S02]  /*4dd0*/  FMNMX.FTZ R212, R152, R209, !PT ;  /* 0x000000d198d47209 */ /* 0x000fe40007810000 */
[----:B------:R-:W-:-:S02]  /*4de0*/  FSEL R177, R177, -INF , P5 ;  /* 0xff800000b1b17808 */ /* 0x000fc40002800000 */
[----:B------:R-:W-:Y:S02]  /*4df0*/  FSEL R180, R180, -INF , P3 ;  /* 0xff800000b4b47808 */ /* 0x000fe40001800000 */
[----:B------:R-:W-:Y:S02]  /*4e00*/  FSEL R181, R181, -INF , P4 ;  /* 0xff800000b5b57808 */ /* 0x000fe40002000000 */
[C---:B------:R-:W-:Y:S02]  /*4e10*/  ISETP.GT.AND P5, PT, R20.reuse, 0x41, PT ;  /* 0x000000411400780c */ /* 0x040fe40003fa4270 */
[C---:B------:R-:W-:Y:S02]  /*4e20*/  ISETP.GT.AND P3, PT, R20.reuse, 0x48, PT ;  /* 0x000000481400780c */ /* 0x040fe40003f64270 */
[----:B------:R-:W-:Y:S02]  /*4e30*/  ISETP.GT.AND P4, PT, R20, 0x49, PT ;  /* 0x000000491400780c */ /* 0x000fe40003f84270 */
[----:B------:R-:W-:-:S02]  /*4e40*/  FSEL R184, R184, -INF , P6 ;  /* 0xff800000b8b87808 */ /* 0x000fc40003000000 */
[----:B------:R-:W-:Y:S02]  /*4e50*/  ISETP.GT.AND P6, PT, R20, 0x50, PT ;  /* 0x000000501400780c */ /* 0x000fe40003fc4270 */
[----:B------:R-:W-:Y:S02]  /*4e60*/  FMNMX.FTZ R21, R153, R212, !PT ;  /* 0x000000d499157209 */ /* 0x000fe40007810000 */
[----:B------:R-:W-:Y:S02]  /*4e70*/  FSEL R185, R185, -INF , P5 ;  /* 0xff800000b9b97808 */ /* 0x000fe40002800000 */
[----:B------:R-:W-:Y:S02]  /*4e80*/  FSEL R188, R188, -INF , P3 ;  /* 0xff800000bcbc7808 */ /* 0x000fe40001800000 */
[----:B------:R-:W-:Y:S02]  /*4e90*/  FSEL R189, R189, -INF , P4 ;  /* 0xff800000bdbd7808 */ /* 0x000fe40002000000 */
[----:B------:R-:W-:-:S02]  /*4ea0*/  ISETP.GT.AND P5, PT, R20, 0x51, PT ;  /* 0x000000511400780c */ /* 0x000fc40003fa4270 */
[C---:B------:R-:W-:Y:S02]  /*4eb0*/  ISETP.GT.AND P3, PT, R20.reuse, 0x58, PT ;  /* 0x000000581400780c */ /* 0x040fe40003f64270 */
[----:B------:R-:W-:Y:S02]  /*4ec0*/  ISETP.GT.AND P4, PT, R20, 0x59, PT ;  /* 0x000000591400780c */ /* 0x000fe40003f84270 */
[----:B------:R-:W-:Y:S02]  /*4ed0*/  FSEL R192, R192, -INF , P6 ;  /* 0xff800000c0c07808 */ /* 0x000fe40003000000 */
[----:B------:R-:W-:Y:S02]  /*4ee0*/  FMNMX.FTZ R20, R156, R21, !PT ;  /* 0x000000159c147209 */ /* 0x000fe40007810000 */
[----:B------:R-:W-:Y:S02]  /*4ef0*/  ISETP.GT.AND P6, PT, R13, RZ, PT ;  /* 0x000000ff0d00720c */ /* 0x000fe40003fc4270 */
        /* <DEDUP_REMOVED lines=81> */
[----:B------:R-:W-:Y:S02]  /*5410*/  ISETP.GT.AND P4, PT, R13, 0x51, PT ;  /* 0x000000510d00780c */ /* 0x000fe40003f84270 */
        /* <DEDUP_REMOVED lines=30> */
[----:B------:R0:W-:Y:S01]  /*5600*/  MUFU.EX2 R158, R152 ;  /* 0x00000098009e7308 */ /* 0x0001e20000000800 */
[--C-:B------:R-:W-:Y:S01]  /*5610*/  FFMA.FTZ R157, R157, UR5, -R199.reuse ;  /* 0x000000059d9d7c23 */ /* 0x100fe200080108c7 */
[--C-:B------:R-:W-:Y:S01]  /*5620*/  FFMA.FTZ R160, R160, UR5, -R199.reuse ;  /* 0x00000005a0a07c23 */ /* 0x100fe200080108c7 */
[----:B------:R-:W-:Y:S01]  /*5630*/  FFMA.FTZ R161, R161, UR5, -R199 ;  /* 0x00000005a1a17c23 */ /* 0x000fe200080108c7 */
[--C-:B------:R-:W-:Y:S01]  /*5640*/  FFMA.FTZ R215, R21, UR5, -R216.reuse ;  /* 0x0000000515d77c23 */ /* 0x100fe200080108d8 */
[----:B------:R-:W-:Y:S01]  /*5650*/  FSEL R21, R20, RZ, P4 ;  /* 0x000000ff14157208 */ /* 0x000fe20002000000 */
[--C-:B------:R-:W-:Y:S01]  /*5660*/  FFMA.FTZ R213, R154, UR5, -R216.reuse ;  /* 0x000000059ad57c23 */ /* 0x100fe200080108d8 */
[----:B------:R-:W-:Y:S01]  /*5670*/  FFMA.FTZ R154, R211, UR5, -R216 ;  /* 0x00000005d39a7c23 */ /* 0x000fe200080108d8 */
[----:B------:R-:W-:Y:S01]  /*5680*/  IMAD.U32 R211, RZ, RZ, UR4 ;  /* 0x00000004ffd37e24 */ /* 0x000fe2000f8e00ff */
[----:B0-----:R-:W-:Y:S01]  /*5690*/  FSEL R152, R13, RZ, P3 ;  /* 0x000000ff0d987208 */ /* 0x001fe20001800000 */
[----:B------:R-:W-:Y:S01]  /*56a0*/  FADD.FTZ R153, -R21, R210 ;  /* 0x000000d215997221 */ /* 0x000fe20000010100 */
[----:B------:R-:W-:Y:S01]  /*56b0*/  IADD3 R21, -R217, 0xb, RZ ;  /* 0x0000000bd9157810 */ /* 0x000fe20007ffe1ff */
[----:B------:R-:W-:Y:S01]  /*56c0*/  FFMA.FTZ R214, R155, UR5, -R216 ;  /* 0x000000059bd67c23 */ /* 0x000fe200080108d8 */
[----:B------:R-:W-:Y:S01]  /*56d0*/  MUFU.EX2 R159, R159 ;  /* 0x0000009f009f7308 */ /* 0x000fe20000000800 */
[----:B------:R-:W-:Y:S01]  /*56e0*/  FADD.FTZ R152, -R152, R209 ;  /* 0x000000d198987221 */ /* 0x000fe20000010100 */
[----:B------:R-:W-:Y:S01]  /*56f0*/  FMUL.FTZ R217, R153, UR5 ;  /* 0x0000000599d97c20 */ /* 0x000fe20008410000 */
[----:B------:R-:W-:Y:S01]  /*5700*/  UIMAD UR4, UR36, 0xc00, UR6 ;  /* 0x00000c00240478a4 */ /* 0x000fe2000f8e0206 */
[----:B------:R-:W-:Y:S01]  /*5710*/  FFMA.FTZ R164, R164, UR5, -R199 ;  /* 0x00000005a4a47c23 */ /* 0x000fe200080108c7 */
[----:B------:R-:W-:Y:S01]  /*5720*/  FMUL.FTZ R210, R152, UR5 ;  /* 0x0000000598d27c20 */ /* 0x000fe20008410000 */
[----:B------:R-:W-:-:S02]  /*5730*/  @!P2 VIADD R152, R211, 0x32440 ;  /* 0x00032440d398a836 */ /* 0x000fc40000000000 */
[--C-:B------:R-:W-:Y:S01]  /*5740*/  FFMA.FTZ R165, R165, UR5, -R199.reuse ;  /* 0x00000005a5a57c23 */ /* 0x100fe200080108c7 */
[----:B------:R-:W0:Y:S01]  /*5750*/  MUFU.EX2 R217, R217 ;  /* 0x000000d900d97308 */ /* 0x000e220000000800 */
[----:B------:R-:W-:Y:S01]  /*5760*/  FFMA.FTZ R162, R162, UR5, -R216 ;  /* 0x00000005a2a27c23 */ /* 0x000fe200080108d8 */
[----:B------:R-:W-:Y:S01]  /*5770*/  UMOV UR10, UR4 ;  /* 0x00000004000a7c82 */ /* 0x000fe20008000000 */
[----:B------:R-:W-:Y:S01]  /*5780*/  @!P2 PRMT R152, RZ, 0x654, R152 ;  /* 0x00000654ff98a816 */ /* 0x000fe20000000098 */
[----:B------:R1:W-:Y:S06]  /*5790*/  BAR.ARV R21, 0x100 ;  /* 0x000400150000751d */ /* 0x0003ec0000002000 */
[----:B------:R2:W-:Y:S01]  /*57a0*/  @!P2 SYNCS.ARRIVE.TRANS64.RED.A1T0 RZ, [R152+URZ], RZ ;  /* 0x000000ff98ffa9a7 */ /* 0x0005e2000810043f */
[----:B------:R-:W3:Y:S01]  /*57b0*/  MUFU.EX2 R210, R210 ;  /* 0x000000d200d27308 */ /* 0x000ee20000000800 */
[--C-:B------:R-:W-:Y:S01]  /*57c0*/  FFMA.FTZ R163, R163, UR5, -R216.reuse ;  /* 0x00000005a3a37c23 */ /* 0x100fe200080108d8 */
[--C-:B------:R-:W-:Y:S01]  /*57d0*/  FFMA.FTZ R166, R166, UR5, -R216.reuse ;  /* 0x00000005a6a67c23 */ /* 0x100fe200080108d8 */
[--C-:B------:R-:W-:Y:S01]  /*57e0*/  FFMA.FTZ R167, R167, UR5, -R216.reuse ;  /* 0x00000005a7a77c23 */ /* 0x100fe200080108d8 */
[--C-:B------:R-:W-:Y:S01]  /*57f0*/  FFMA.FTZ R168, R168, UR5, -R199.reuse ;  /* 0x00000005a8a87c23 */ /* 0x100fe200080108c7 */
[--C-:B------:R-:W-:Y:S01]  /*5800*/  FFMA.FTZ R169, R169, UR5, -R199.reuse ;  /* 0x00000005a9a97c23 */ /* 0x100fe200080108c7 */
[-C--:B0-----:R-:W-:Y:S01]  /*5810*/  FMUL.FTZ R26, R26, R217.reuse ;  /* 0x000000d91a1a7220 */ /* 0x081fe20000410000 */
        /* <DEDUP_REMOVED lines=10> */
[-C--:B---3--:R-:W-:Y:S01]  /*58c0*/  FMUL.FTZ R24, R24, R210.reuse ;  /* 0x000000d218187220 */ /* 0x088fe20000410000 */
        /* <DEDUP_REMOVED lines=122> */
[----:B--2---:R-:W-:Y:S01]  /*6070*/  F2FP.F16.F32.PACK_AB R152, R159, R158 ;  /* 0x0000009e9f98723e */ /* 0x004fe200000000ff */
[----:B------:R-:W-:Y:S01]  /*6080*/  MUFU.EX2 R160, R160 ;  /* 0x000000a000a07308 */ /* 0x000fe20000000800 */
[----:B0-----:R-:W-:Y:S01]  /*6090*/  F2FP.F16.F32.PACK_AB R154, R157, R156 ;  /* 0x0000009c9d9a723e */ /* 0x001fe200000000ff */
[--C-:B------:R-:W-:Y:S01]  /*60a0*/  FFMA.FTZ R172, R172, UR5, -R199.reuse ;  /* 0x00000005acac7c23 */ /* 0x100fe200080108c7 */
[----:B---3--:R-:W-:Y:S01]  /*60b0*/  F2FP.F16.F32.PACK_AB R153, R214, R213 ;  /* 0x000000d5d699723e */ /* 0x008fe200000000ff */
[--C-:B------:R-:W-:Y:S01]  /*60c0*/  FFMA.FTZ R173, R173, UR5, -R199.reuse ;  /* 0x00000005adad7c23 */ /* 0x100fe200080108c7 */
[----:B----4-:R-:W-:Y:S01]  /*60d0*/  F2FP.F16.F32.PACK_AB R155, R209, R215 ;  /* 0x000000d7d19b723e */ /* 0x010fe200000000ff */
[----:B------:R1:W-:Y:S01]  /*60e0*/  BAR.SYNC.DEFER_BLOCKING R233, 0x100 ;  /* 0x000400e90000751d */ /* 0x0003e20000010000 */
        /* <DEDUP_REMOVED lines=23> */
[----:B------:R-:W-:Y:S01]  /*6260*/  WARPGROUP.ARRIVE ;  /* 0x00000000000079c5 */ /* 0x000fe20000000000 */
[--C-:B------:R-:W-:Y:S01]  /*6270*/  FFMA.FTZ R192, R192, UR5, -R199.reuse ;  /* 0x00000005c0c07c23 */ /* 0x100fe200080108c7 */
[--C-:B------:R-:W-:Y:S01]  /*6280*/  FFMA.FTZ R193, R193, UR5, -R199.reuse ;  /* 0x00000005c1c17c23 */ /* 0x100fe200080108c7 */
[--C-:B------:R-:W-:Y:S01]  /*6290*/  FFMA.FTZ R196, R196, UR5, -R199.reuse ;  /* 0x00000005c4c47c23 */ /* 0x100fe200080108c7 */
[----:B------:R-:W-:Y:S01]  /*62a0*/  FFMA.FTZ R197, R197, UR5, -R199 ;  /* 0x00000005c5c57c23 */ /* 0x000fe200080108c7 */
[--C-:B------:R-:W-:Y:S01]  /*62b0*/  FFMA.FTZ R194, R194, UR5, -R216.reuse ;  /* 0x00000005c2c27c23 */ /* 0x100fe200080108d8 */
[----:B------:R-:W-:Y:S01]  /*62c0*/  HGMMA.64x256x16.F32 R24, R152, gdesc[UR8].tnspB, R24, gsb0 ;  /* 0x43e0000898187df0 */ /* 0x000fe20008000818 */
[----:B------:R-:W-:Y:S01]  /*62d0*/  MUFU.EX2 R162, R162 ;  /* 0x000000a200a27308 */ /* 0x000fe20000000800 */
[----:B------:R-:W-:Y:S01]  /*62e0*/  UIADD3 UR10, UR4, 0x80, URZ ;  /* 0x00000080040a7890 */ /* 0x000fe2000fffe03f */
[--C-:B------:R-:W-:Y:S01]  /*62f0*/  FFMA.FTZ R195, R195, UR5, -R216.reuse ;  /* 0x00000005c3c37c23 */ /* 0x100fe200080108d8 */
[----:B------:R-:W-:Y:S01]  /*6300*/  UMOV UR11, 0x40000040 ;  /* 0x40000040000b7882 */ /* 0x000fe20000000000 */
[--C-:B------:R-:W-:Y:S01]  /*6310*/  FFMA.FTZ R198, R198, UR5, -R216.reuse ;  /* 0x00000005c6c67c23 */ /* 0x100fe200080108d8 */
[----:B------:R-:W-:Y:S01]  /*6320*/  FFMA.FTZ R199, R212, UR5, -R216 ;  /* 0x00000005d4c77c23 */ /* 0x000fe200080108d8 */
[----:B------:R-:W-:Y:S01]  /*6330*/  FFMA.FTZ R0, R210, R0, R158 ;  /* 0x00000000d2007223 */ /* 0x000fe2000001009e */
[----:B------:R-:W-:Y:S01]  /*6340*/  FFMA.FTZ R213, R217, R12, R213 ;  /* 0x0000000cd9d57223 */ /* 0x000fe200000100d5 */
[----:B------:R-:W2:Y:S01]  /*6350*/  MUFU.EX2 R163, R163 ;  /* 0x000000a300a37308 */ /* 0x000ea20000000800 */
[----:B------:R-:W-:Y:S01]  /*6360*/  ISETP.GT.AND P3, PT, R207, R208, PT ;  /* 0x000000d0cf00720c */ /* 0x000fe20003f64270 */
[----:B------:R-:W-:Y:S01]  /*6370*/  FADD.FTZ R159, R159, R0 ;  /* 0x000000009f9f7221 */ /* 0x000fe20000010000 */
[----:B------:R-:W-:Y:S01]  /*6380*/  FADD.FTZ R214, R214, R213 ;  /* 0x000000d5d6d67221 */ /* 0x000fe20000010000 */
[----:B------:R-:W-:-:S02]  /*6390*/  @!P2 VIADD R211, R211, 0x32460 ;  /* 0x00032460d3d3a836 */ /* 0x000fc40000000000 */
[----:B------:R-:W-:Y:S01]  /*63a0*/  FADD.FTZ R156, R156, R159 ;  /* 0x0000009f9c9c7221 */ /* 0x000fe20000010000 */
[----:B------:R-:W-:Y:S01]  /*63b0*/  FADD.FTZ R214, R215, R214 ;  /* 0x000000d6d7d67221 */ /* 0x000fe20000010000 */
[----:B------:R-:W-:Y:S01]  /*63c0*/  MUFU.EX2 R166, R166 ;  /* 0x000000a600a67308 */ /* 0x000fe20000000800 */
[----:B------:R-:W-:Y:S01]  /*63d0*/  @!P2 PRMT R211, RZ, 0x654, R211 ;  /* 0x00000654ffd3a816 */ /* 0x000fe200000000d3 */
[----:B------:R-:W-:Y:S01]  /*63e0*/  FADD.FTZ R157, R157, R156 ;  /* 0x0000009c9d9d7221 */ /* 0x000fe20000010000 */
[----:B------:R-:W-:Y:S01]  /*63f0*/  FADD.FTZ R209, R209, R214 ;  /* 0x000000d6d1d17221 */ /* 0x000fe20000010000 */
[----:B------:R-:W-:Y:S02]  /*6400*/  VIADD R207, R207, 0xffffffff ;  /* 0xffffffffcfcf7836 */ /* 0x000fe40000000000 */
[----:B------:R-:W-:Y:S02]  /*6410*/  IMAD.MOV.U32 R210, RZ, RZ, R20 ;  /* 0x000000ffffd27224 */ /* 0x000fe400078e0014 */
        /* <DEDUP_REMOVED lines=30> */
[----:B------:R-:W1:Y:S01]  /*6600*/  MUFU.EX2 R195, R195 ;  /* 0x000000c300c37308 */ /* 0x000e620000000800 */
[----:B------:R-:W-:-:S02]  /*6610*/  WARPGROUP.DEPBAR.LE gsb0, 0x0 ;  /* 0x00008000000079c5 */ /* 0x000fc40000010000 */
[----:B0-----:R-:W-:-:S05]  /*6620*/  F2FP.F16.F32.PACK_AB R152, R161, R160 ;  /* 0x000000a0a198723e */ /* 0x001fca00000000ff */
[----:B------:R-:W-:Y:S01]  /*6630*/  MUFU.EX2 R198, R198 ;  /* 0x000000c600c67308 */ /* 0x000fe20000000800 */
[----:B--2---:R-:W-:Y:S01]  /*6640*/  F2FP.F16.F32.PACK_AB R153, R163, R162 ;  /* 0x000000a2a399723e */ /* 0x004fe200000000ff */
[----:B------:R-:W-:Y:S01]  /*6650*/  FADD.FTZ R160, R160, R157 ;  /* 0x0000009da0a07221 */ /* 0x000fe20000010000 */
[----:B------:R-:W-:Y:S01]  /*6660*/  F2FP.F16.F32.PACK_AB R154, R165, R164 ;  /* 0x000000a4a59a723e */ /* 0x000fe200000000ff */
[----:B------:R-:W-:Y:S01]  /*6670*/  FADD.FTZ R162, R162, R209 ;  /* 0x000000d1a2a27221 */ /* 0x000fe20000010000 */
[----:B---3--:R-:W-:Y:S01]  /*6680*/  F2FP.F16.F32.PACK_AB R155, R167, R166 ;  /* 0x000000a6a79b723e */ /* 0x008fe200000000ff */
[----:B------:R-:W-:Y:S01]  /*6690*/  FADD.FTZ R161, R161, R160 ;  /* 0x000000a0a1a17221 */ /* 0x000fe20000010000 */
[----:B------:R-:W-:Y:S01]  /*66a0*/  IMAD.MOV.U32 R209, RZ, RZ, R13 ;  /* 0x000000ffffd17224 */ /* 0x000fe200078e000d */
[----:B------:R-:W0:Y:S01]  /*66b0*/  MUFU.EX2 R199, R199 ;  /* 0x000000c700c77308 */ /* 0x000e220000000800 */
[----:B------:R-:W-:Y:S01]  /*66c0*/  WARPGROUP.ARRIVE ;  /* 0x00000000000079c5 */ /* 0x000fe20000000000 */
[----:B------:R-:W-:Y:S01]  /*66d0*/  FADD.FTZ R163, R163, R162 ;  /* 0x000000a2a3a37221 */ /* 0x000fe20000010000 */
[----:B------:R-:W-:-:S03]  /*66e0*/  FADD.FTZ R164, R164, R161 ;  /* 0x000000a1a4a47221 */ /* 0x000fc60000010000 */
[----:B------:R-:W-:Y:S01]  /*66f0*/  FADD.FTZ R166, R166, R163 ;  /* 0x000000a3a6a67221 */ /* 0x000fe20000010000 */
[----:B------:R-:W-:Y:S01]  /*6700*/  HGMMA.64x256x16.F32 R24, R152, gdesc[UR8].tnspB, R24, gsb0 ;  /* 0x43e0000898187df0 */ /* 0x000fe20008000818 */
[----:B------:R-:W-:Y:S01]  /*6710*/  UIADD3 UR10, UR4, 0x100, URZ ;  /* 0x00000100040a7890 */ /* 0x000fe2000fffe03f */
[----:B------:R-:W-:Y:S01]  /*6720*/  FADD.FTZ R165, R165, R164 ;  /* 0x000000a4a5a57221 */ /* 0x000fe20000010000 */
[----:B------:R-:W-:Y:S01]  /*6730*/  UMOV UR11, 0x40000040 ;  /* 0x40000040000b7882 */ /* 0x000fe20000000000 */
[----:B------:R-:W-:Y:S01]  /*6740*/  FADD.FTZ R167, R167, R166 ;  /* 0x000000a6a7a77221 */ /* 0x000fe20000010000 */
        /* <DEDUP_REMOVED lines=13> */
[----:B------:R-:W-:-:S06]  /*6820*/  FADD.FTZ R175, R175, R174 ;  /* 0x000000aeafaf7221 */ /* 0x000fcc0000010000 */
        /* <DEDUP_REMOVED lines=44> */
[----:B0-----:R-:W-:Y:S01]  /*6af0*/  F2FP.F16.F32.PACK_AB R155, R199, R198 ;  /* 0x000000c6c79b723e */ /* 0x001fe200000000ff */
        /* <DEDUP_REMOVED lines=10> */
.L_x_13447:
[----:B------:R-:W-:-:S13]  /*6ba0*/  ISETP.GE.AND P1, PT, R207, RZ, PT ;  /* 0x000000ffcf00720c */ /* 0x000fda0003f26270 */
[----:B------:R-:W-:Y:S05]  /*6bb0*/  @!P1 BRA `(.L_x_13457) ;  /* 0x0000002000bc9947 */ /* 0x000fea0003800000 */
[----:B------:R-:W-:Y:S02]  /*6bc0*/  IMAD.MOV.U32 R213, RZ, RZ, R20 ;  /* 0x000000ffffd57224 */ /* 0x000fe400078e0014 */
[----:B------:R-:W-:-:S07]  /*6bd0*/  IMAD.MOV.U32 R201, RZ, RZ, R13 ;  /* 0x000000ffffc97224 */ /* 0x000fce00078e000d */
.L_x_13466:
[----:B------:R-:W-:-:S04]  /*6be0*/  UIADD3 UR36, UR36, 0x1, URZ ;  /* 0x0000000124247890 */ /* 0x000fc8000fffe03f */
[----:B------:R-:W-:-:S04]  /*6bf0*/  UISETP.NE.AND UP0, UPT, UR36, 0x2, UPT ;  /* 0x000000022400788c */ /* 0x000fc8000bf05270 */
[----:B------:R-:W-:Y:S02]  /*6c00*/  USEL UR4, URZ, 0x1, UP0 ;  /* 0x000000013f047887 */ /* 0x000fe40008000000 */
[----:B------:R-:W-:Y:S02]  /*6c10*/  USEL UR36, UR36, URZ, UP0 ;  /* 0x0000003f24247287 */ /* 0x000fe40008000000 */
[----:B------:R-:W-:Y:S01]  /*6c20*/  ULOP3.LUT UR37, UR37, UR4, URZ, 0x3c, !UPT ;  /* 0x0000000425257292 */ /* 0x000fe2000f8e3c3f */
[----:B------:R-:W-:Y:S11]  /*6c30*/  @!P0 BRA `(.L_x_13458) ;  /* 0x0000000000048947 */ /* 0x000ff60003800000 */
[----:B------:R-:W-:Y:S01]  /*6c40*/  BPT.TRAP 0x1 ;  /* 0x000000040000795c */ /* 0x000fe20000300000 */
.L_x_13458:
        /* <DEDUP_REMOVED lines=9> */
.L_x_13459:
[----:B--2---:R-:W-:Y:S05]  /*6ce0*/  @P1 BRA `(.L_x_13460) ;  /* 0x0000000000081947 */ /* 0x004fea0003800000 */
[----:B------:R-:W2:Y:S02]  /*6cf0*/  SYNCS.PHASECHK.TRANS64.TRYWAIT P1, [UR4+0x32430], R13 ;  /* 0x0324300dff0075a7 */ /* 0x000ea40008020144 */
[----:B--2---:R-:W-:Y:S05]  /*6d00*/  @!P1 BRA `(.L_x_13461) ;  /* 0x000000ac00109947 */ /* 0x004fea0003800000 */
.L_x_13460:
        /* <DEDUP_REMOVED lines=31> */
.L_x_13462:
[----:B------:R3:W4:Y:S01]  /*6f00*/  SYNCS.PHASECHK.TRANS64.TRYWAIT P1, [UR4+0x32450], R13 ;  /* 0x0324500dff0075a7 */ /* 0x0007220008020144 */
[----:B------:R-:W-:Y:S05]  /*6f10*/  @!P0 BRA `(.L_x_13463) ;  /* 0x0000000000048947 */ /* 0x000fea0003800000 */
[----:B------:R-:W-:Y:S01]  /*6f20*/  BPT.TRAP 0x1 ;  /* 0x000000040000795c */ /* 0x000fe20000300000 */
.L_x_13463:
[----:B----4-:R-:W-:Y:S05]  /*6f30*/  @P1 BRA `(.L_x_13464) ;  /* 0x0000000000081947 */ /* 0x010fea0003800000 */
[----:B------:R-:W4:Y:S02]  /*6f40*/  SYNCS.PHASECHK.TRANS64.TRYWAIT P1, [UR4+0x32450], R13 ;  /* 0x0324500dff0075a7 */ /* 0x000f240008020144 */
[----:B----4-:R-:W-:Y:S05]  /*6f50*/  @!P1 BRA `(.L_x_13465) ;  /* 0x000000a800949947 */ /* 0x010fea0003800000 */
.L_x_13464:
[----:B------:R-:W-:Y:S01]  /*6f60*/  R2UR UR56, R10 ;  /* 0x000000000a3872ca */ /* 0x000fe200000e0000 */
[----:B------:R-:W-:Y:S01]  /*6f70*/  UIMAD UR5, UR36, 0xc00, UR7 ;  /* 0x00000c00240578a4 */ /* 0x000fe2000f8e0207 */
[----:B------:R-:W-:Y:S01]  /*6f80*/  R2UR UR57, R11 ;  /* 0x000000000b3972ca */ /* 0x000fe200000e0000 */
[----:B------:R-:W-:Y:S01]  /*6f90*/  WARPGROUP.ARRIVE ;  /* 0x00000000000079c5 */ /* 0x000fe20000000000 */
[----:B------:R-:W-:Y:S01]  /*6fa0*/  UMOV UR59, 0x40000040 ;  /* 0x40000040003b7882 */ /* 0x000fe20000000000 */
[----:B------:R-:W-:-:S04]  /*6fb0*/  UIADD3 UR10, UR5, 0x300, URZ ;  /* 0x00000300050a7890 */ /* 0x000fc8000fffe03f */
[----:B------:R-:W4:Y:S01]  /*6fc0*/  S2R R216, SR_TID.X ;  /* 0x0000000000d87919 */ /* 0x000f220000002100 */
[----:B------:R-:W-:Y:S01]  /*6fd0*/  UMOV UR11, 0x40000040 ;  /* 0x40000040000b7882 */ /* 0x000fe20000000000 */
[----:B------:R-:W-:Y:S01]  /*6fe0*/  UMOV UR58, UR5 ;  /* 0x00000005003a7c82 */ /* 0x000fe20008000000 */
[----:B------:R-:W-:Y:S01]  /*6ff0*/  UIADD3 UR14, UR5, 0x302, URZ ;  /* 0x00000302050e7890 */ /* 0x000fe2000fffe03f */
[C---:B------:R-:W-:Y:S01]  /*7000*/  ISETP.GT.AND P1, PT, R207.reuse, RZ, PT ;  /* 0x000000ffcf00720c */ /* 0x040fe20003f24270 */
[----:B------:R-:W-:Y:S01]  /*7010*/  UMOV UR15, 0x40000040 ;  /* 0x40000040000f7882 */ /* 0x000fe20000000000 */
[----:B------:R-:W-:Y:S01]  /*7020*/  UIADD3 UR18, UR5, 0x304, URZ ;  /* 0x0000030405127890 */ /* 0x000fe2000fffe03f */
[----:B------:R-:W-:Y:S01]  /*7030*/  VIADD R207, R207, 0xffffffff ;  /* 0xffffffffcfcf7836 */ /* 0x000fe20000000000 */
        /* <DEDUP_REMOVED lines=19> */
[----:B----4-:R-:W-:Y:S01]  /*7170*/  SHF.R.U32.HI R216, RZ, 0x7, R216 ;  /* 0x00000007ffd87819 */ /* 0x010fe200000116d8 */
        /* <DEDUP_REMOVED lines=63> */
[----:B--2---:R-:W-:-:S04]  /*7570*/  FMNMX.FTZ R20, R152, R201, !PT ;  /* 0x000000c998147209 */ /* 0x004fc80007810000 */
[----:B-1-3--:R-:W-:-:S04]  /*7580*/  FMNMX.FTZ R13, R153, R20, !PT ;  /* 0x00000014990d7209 */ /* 0x00afc80007810000 */
        /* <DEDUP_REMOVED lines=46> */
[----:B------:R-:W-:-:S05]  /*7870*/  FMNMX.FTZ R20, R199, R20, !PT ;  /* 0x00000014c7147209 */ /* 0x000fca0007810000 */
[----:B------:R-:W2:Y:S01]  /*7880*/  SHFL.BFLY PT, R13, R20, 0x2, 0x1f ;  /* 0x0c401f00140d7f89 */ /* 0x000ea200000e0000 */
[----:B-1----:R-:W-:-:S05]  /*7890*/  FMNMX.FTZ R21, R208, R21, !PT ;  /* 0x00000015d0157209 */ /* 0x002fca0007810000 */
[----:B------:R-:W1:Y:S01]  /*78a0*/  SHFL.BFLY PT, R210, R21, 0x1, 0x1f ;  /* 0x0c201f0015d27f89 */ /* 0x000e6200000e0000 */
[----:B--2---:R-:W-:-:S05]  /*78b0*/  FMNMX.FTZ R212, R20, R13, !PT ;  /* 0x0000000d14d47209 */ /* 0x004fca0007810000 */
[----:B------:R-:W2:Y:S01]  /*78c0*/  SHFL.BFLY PT, R215, R212, 0x1, 0x1f ;  /* 0x0c201f00d4d77f89 */ /* 0x000ea200000e0000 */
[----:B-1----:R-:W-:-:S05]  /*78d0*/  FMNMX.FTZ R13, R21, R210, !PT ;  /* 0x000000d2150d7209 */ /* 0x002fca0007810000 */
[C---:B0-----:R-:W-:Y:S01]  /*78e0*/  FMUL.FTZ R211, R13.reuse, UR5 ;  /* 0x000000050dd37c20 */ /* 0x041fe20008410000 */
[----:B------:R-:W-:-:S03]  /*78f0*/  FADD.FTZ R201, -R13, R201 ;  /* 0x000000c90dc97221 */ /* 0x000fc60000010100 */
[--C-:B------:R-:W-:Y:S01]  /*7900*/  FFMA.FTZ R208, R152, UR5, -R211.reuse ;  /* 0x0000000598d07c23 */ /* 0x100fe200080108d3 */
[--C-:B------:R-:W-:Y:S01]  /*7910*/  FFMA.FTZ R210, R157, UR5, -R211.reuse ;  /* 0x000000059dd27c23 */ /* 0x100fe200080108d3 */
[--C-:B------:R-:W-:Y:S01]  /*7920*/  FFMA.FTZ R209, R153, UR5, -R211.reuse ;  /* 0x0000000599d17c23 */ /* 0x100fe200080108d3 */
[----:B------:R-:W-:Y:S01]  /*7930*/  FMUL.FTZ R201, R201, UR5 ;  /* 0x00000005c9c97c20 */ /* 0x000fe20008410000 */
[----:B------:R-:W-:Y:S02]  /*7940*/  VIADD R153, R216, 0x8 ;  /* 0x00000008d8997836 */ /* 0x000fe40000000000 */
        /* <DEDUP_REMOVED lines=8> */
[----:B--2---:R-:W-:Y:S01]  /*79d0*/  FMNMX.FTZ R20, R212, R215, !PT ;  /* 0x000000d7d4147209 */ /* 0x004fe20007810000 */
[----:B------:R-:W0:Y:S01]  /*79e0*/  MUFU.EX2 R201, R201 ;  /* 0x000000c900c97308 */ /* 0x000e220000000800 */
[--C-:B------:R-:W-:Y:S01]  /*79f0*/  FFMA.FTZ R172, R172, UR5, -R211.reuse ;  /* 0x00000005acac7c23 */ /* 0x100fe200080108d3 */
[--C-:B------:R-:W-:Y:S01]  /*7a00*/  FFMA.FTZ R173, R173, UR5, -R211.reuse ;  /* 0x00000005adad7c23 */ /* 0x100fe200080108d3 */
[----:B------:R-:W-:Y:S01]  /*7a10*/  FFMA.FTZ R176, R176, UR5, -R211 ;  /* 0x00000005b0b07c23 */ /* 0x000fe200080108d3 */
[----:B------:R-:W-:Y:S01]  /*7a20*/  FADD.FTZ R21, -R20, R213 ;  /* 0x000000d514157221 */ /* 0x000fe20000010100 */
[----:B------:R-:W-:-:S02]  /*7a30*/  IMAD.U32 R213, RZ, RZ, UR4 ;  /* 0x00000004ffd57e24 */ /* 0x000fc4000f8e00ff */
[----:B------:R-:W-:Y:S01]  /*7a40*/  FMUL.FTZ R215, R20, UR5 ;  /* 0x0000000514d77c20 */ /* 0x000fe20008410000 */
[----:B------:R-:W-:Y:S01]  /*7a50*/  UIMAD UR4, UR36, 0xc00, UR6 ;  /* 0x00000c00240478a4 */ /* 0x000fe2000f8e0206 */
[----:B------:R-:W-:Y:S01]  /*7a60*/  FMUL.FTZ R157, R21, UR5 ;  /* 0x00000005159d7c20 */ /* 0x000fe20008410000 */
[----:B------:R-:W-:Y:S01]  /*7a70*/  @!P2 VIADD R152, R213, 0x32440 ;  /* 0x00032440d598a836 */ /* 0x000fe20000000000 */
[----:B------:R-:W-:Y:S01]  /*7a80*/  IADD3 R21, -R216, 0xb, RZ ;  /* 0x0000000bd8157810 */ /* 0x000fe20007ffe1ff */
[--C-:B------:R-:W-:Y:S01]  /*7a90*/  FFMA.FTZ R212, R154, UR5, -R215.reuse ;  /* 0x000000059ad47c23 */ /* 0x100fe200080108d7 */
[--C-:B------:R-:W-:Y:S01]  /*7aa0*/  FFMA.FTZ R214, R155, UR5, -R215.reuse ;  /* 0x000000059bd67c23 */ /* 0x100fe200080108d7 */
[--C-:B------:R-:W-:Y:S01]  /*7ab0*/  FFMA.FTZ R158, R158, UR5, -R215.reuse ;  /* 0x000000059e9e7c23 */ /* 0x100fe200080108d7 */
[----:B------:R-:W-:Y:S01]  /*7ac0*/  @!P2 PRMT R152, RZ, 0x654, R152 ;  /* 0x00000654ff98a816 */ /* 0x000fe20000000098 */
[--C-:B------:R-:W-:Y:S01]  /*7ad0*/  FFMA.FTZ R159, R159, UR5, -R215.reuse ;  /* 0x000000059f9f7c23 */ /* 0x100fe200080108d7 */
[----:B------:R1:W-:Y:S06]  /*7ae0*/  BAR.ARV R21, 0x100 ;  /* 0x000400150000751d */ /* 0x0003ec0000002000 */
        /* <DEDUP_REMOVED lines=152> */
[----:B------:R-:W-:Y:S01]  /*8470*/  FFMA.FTZ R175, R175, UR5, -R215 ;  /* 0x00000005afaf7c23 */ /* 0x000fe200080108d7 */
[--C-:B------:R-:W-:Y:S01]  /*8480*/  FFMA.FTZ R177, R177, UR5, -R211.reuse ;  /* 0x00000005b1b17c23 */ /* 0x100fe200080108d3 */
[----:B------:R-:W-:Y:S01]  /*8490*/  HGMMA.64x256x16.F32 R24, R152, gdesc[UR8].tnspB, R24, gsb0 ;  /* 0x43e0000898187df0 */ /* 0x000fe20008000818 */
[----:B------:R-:W0:Y:S01]  /*84a0*/  MUFU.EX2 R161, R161 ;  /* 0x000000a100a17308 */ /* 0x000e220000000800 */
[----:B------:R-:W-:Y:S01]  /*84b0*/  UIADD3 UR10, UR4, 0x80, URZ ;  /* 0x00000080040a7890 */ /* 0x000fe2000fffe03f */
[--C-:B------:R-:W-:Y:S01]  /*84c0*/  FFMA.FTZ R180, R180, UR5, -R211.reuse ;  /* 0x00000005b4b47c23 */ /* 0x100fe200080108d3 */
[----:B------:R-:W-:Y:S01]  /*84d0*/  UMOV UR11, 0x40000040 ;  /* 0x40000040000b7882 */ /* 0x000fe20000000000 */
[----:B------:R-:W-:Y:S01]  /*84e0*/  FFMA.FTZ R181, R181, UR5, -R211 ;  /* 0x00000005b5b57c23 */ /* 0x000fe200080108d3 */
[--C-:B------:R-:W-:Y:S01]  /*84f0*/  FFMA.FTZ R178, R178, UR5, -R215.reuse ;  /* 0x00000005b2b27c23 */ /* 0x100fe200080108d7 */
[--C-:B------:R-:W-:Y:S01]  /*8500*/  FFMA.FTZ R179, R179, UR5, -R215.reuse ;  /* 0x00000005b3b37c23 */ /* 0x100fe200080108d7 */
[--C-:B------:R-:W-:Y:S01]  /*8510*/  FFMA.FTZ R182, R182, UR5, -R215.reuse ;  /* 0x00000005b6b67c23 */ /* 0x100fe200080108d7 */
[----:B------:R-:W-:Y:S01]  /*8520*/  MUFU.EX2 R164, R164 ;  /* 0x000000a400a47308 */ /* 0x000fe20000000800 */
[----:B------:R-:W-:Y:S01]  /*8530*/  FFMA.FTZ R183, R183, UR5, -R215 ;  /* 0x00000005b7b77c23 */ /* 0x000fe200080108d7 */
[--C-:B------:R-:W-:Y:S01]  /*8540*/  FFMA.FTZ R184, R184, UR5, -R211.reuse ;  /* 0x00000005b8b87c23 */ /* 0x100fe200080108d3 */
[--C-:B------:R-:W-:Y:S01]  /*8550*/  FFMA.FTZ R185, R185, UR5, -R211.reuse ;  /* 0x00000005b9b97c23 */ /* 0x100fe200080108d3 */
[--C-:B------:R-:W-:Y:S01]  /*8560*/  FFMA.FTZ R188, R188, UR5, -R211.reuse ;  /* 0x00000005bcbc7c23 */ /* 0x100fe200080108d3 */
[----:B------:R-:W-:Y:S01]  /*8570*/  FFMA.FTZ R189, R189, UR5, -R211 ;  /* 0x00000005bdbd7c23 */ /* 0x000fe200080108d3 */
[--C-:B------:R-:W-:Y:S01]  /*8580*/  FFMA.FTZ R186, R186, UR5, -R215.reuse ;  /* 0x00000005baba7c23 */ /* 0x100fe200080108d7 */
[--C-:B------:R-:W-:Y:S01]  /*8590*/  FFMA.FTZ R187, R187, UR5, -R215.reuse ;  /* 0x00000005bbbb7c23 */ /* 0x100fe200080108d7 */
[----:B------:R-:W2:Y:S01]  /*85a0*/  MUFU.EX2 R165, R165 ;  /* 0x000000a500a57308 */ /* 0x000ea20000000800 */
[--C-:B------:R-:W-:Y:S01]  /*85b0*/  FFMA.FTZ R190, R190, UR5, -R215.reuse ;  /* 0x00000005bebe7c23 */ /* 0x100fe200080108d7 */
[----:B------:R-:W-:Y:S01]  /*85c0*/  FFMA.FTZ R191, R191, UR5, -R215 ;  /* 0x00000005bfbf7c23 */ /* 0x000fe200080108d7 */
[--C-:B------:R-:W-:Y:S01]  /*85d0*/  FFMA.FTZ R192, R192, UR5, -R211.reuse ;  /* 0x00000005c0c07c23 */ /* 0x100fe200080108d3 */
[--C-:B------:R-:W-:Y:S01]  /*85e0*/  FFMA.FTZ R193, R193, UR5, -R211.reuse ;  /* 0x00000005c1c17c23 */ /* 0x100fe200080108d3 */
[--C-:B------:R-:W-:Y:S01]  /*85f0*/  FFMA.FTZ R196, R196, UR5, -R211.reuse ;  /* 0x00000005c4c47c23 */ /* 0x100fe200080108d3 */
[----:B------:R-:W-:Y:S01]  /*8600*/  FFMA.FTZ R197, R197, UR5, -R211 ;  /* 0x00000005c5c57c23 */ /* 0x000fe200080108d3 */
[--C-:B------:R-:W-:Y:S01]  /*8610*/  FFMA.FTZ R194, R194, UR5, -R215.reuse ;  /* 0x00000005c2c27c23 */ /* 0x100fe200080108d7 */
[----:B------:R-:W-:Y:S01]  /*8620*/  MUFU.EX2 R162, R162 ;  /* 0x000000a200a27308 */ /* 0x000fe20000000800 */
[--C-:B------:R-:W-:Y:S01]  /*8630*/  FFMA.FTZ R195, R195, UR5, -R215.reuse ;  /* 0x00000005c3c37c23 */ /* 0x100fe200080108d7 */
[--C-:B------:R-:W-:Y:S01]  /*8640*/  FFMA.FTZ R198, R198, UR5, -R215.reuse ;  /* 0x00000005c6c67c23 */ /* 0x100fe200080108d7 */
[----:B------:R-:W-:Y:S01]  /*8650*/  FFMA.FTZ R199, R199, UR5, -R215 ;  /* 0x00000005c7c77c23 */ /* 0x000fe200080108d7 */
[----:B------:R-:W-:Y:S01]  /*8660*/  FFMA.FTZ R0, R201, R0, R208 ;  /* 0x00000000c9007223 */ /* 0x000fe200000100d0 */
[----:B------:R-:W-:Y:S01]  /*8670*/  FFMA.FTZ R157, R157, R12, R212 ;  /* 0x0000000c9d9d7223 */ /* 0x000fe200000100d4 */
[----:B------:R-:W-:-:S02]  /*8680*/  @!P2 VIADD R213, R213, 0x32460 ;  /* 0x00032460d5d5a836 */ /* 0x000fc40000000000 */
[----:B------:R-:W3:Y:S01]  /*8690*/  MUFU.EX2 R163, R163 ;  /* 0x000000a300a37308 */ /* 0x000ee20000000800 */
[----:B------:R-:W-:Y:S01]  /*86a0*/  FADD.FTZ R209, R209, R0 ;  /* 0x00000000d1d17221 */ /* 0x000fe20000010000 */
[----:B------:R-:W-:Y:S01]  /*86b0*/  FADD.FTZ R157, R214, R157 ;  /* 0x0000009dd69d7221 */ /* 0x000fe20000010000 */
[----:B------:R-:W-:Y:S01]  /*86c0*/  @!P2 PRMT R213, RZ, 0x654, R213 ;  /* 0x00000654ffd5a816 */ /* 0x000fe200000000d5 */
[----:B------:R-:W-:Y:S02]  /*86d0*/  IMAD.MOV.U32 R201, RZ, RZ, R13 ;  /* 0x000000ffffc97224 */ /* 0x000fe400078e000d */
[----:B------:R-:W-:Y:S01]  /*86e0*/  FADD.FTZ R209, R156, R209 ;  /* 0x000000d19cd17221 */ /* 0x000fe20000010000 */
[----:B------:R-:W-:Y:S01]  /*86f0*/  FADD.FTZ R158, R158, R157 ;  /* 0x0000009d9e9e7221 */ /* 0x000fe20000010000 */
[----:B------:R-:W-:Y:S02]  /*8700*/  MUFU.EX2 R166, R166 ;  /* 0x000000a600a67308 */ /* 0x000fe40000000800 */
[----:B------:R-:W-:Y:S01]  /*8710*/  FADD.FTZ R209, R210, R209 ;  /* 0x000000d1d2d17221 */ /* 0x000fe20000010000 */
[----:B------:R-:W-:-:S05]  /*8720*/  FADD.FTZ R159, R159, R158 ;  /* 0x0000009e9f9f7221 */ /* 0x000fca0000010000 */
[----:B------:R-:W4:Y:S08]  /*8730*/  MUFU.EX2 R167, R167 ;  /* 0x000000a700a77308 */ /* 0x000f300000000800 */
[----:B------:R-:W-:Y:S08]  /*8740*/  MUFU.EX2 R168, R168 ;  /* 0x000000a800a87308 */ /* 0x000ff00000000800 */
[----:B------:R-:W5:Y:S08]  /*8750*/  MUFU.EX2 R169, R169 ;  /* 0x000000a900a97308 */ /* 0x000f700000000800 */
[----:B------:R-:W-:Y:S08]  /*8760*/  MUFU.EX2 R172, R172 ;  /* 0x000000ac00ac7308 */ /* 0x000ff00000000800 */
[----:B------:R-:W1:Y:S08]  /*8770*/  MUFU.EX2 R173, R173 ;  /* 0x000000ad00ad7308 */ /* 0x000e700000000800 */
        /* <DEDUP_REMOVED lines=22> */
[----:B------:R-:W-:Y:S01]  /*88e0*/  MUFU.EX2 R196, R196 ;  /* 0x000000c400c47308 */ /* 0x000fe20000000800 */
[----:B------:R-:W-:-:S02]  /*88f0*/  WARPGROUP.DEPBAR.LE gsb0, 0x0 ;  /* 0x00008000000079c5 */ /* 0x000fc40000010000 */
[----:B0-----:R-:W-:-:S05]  /*8900*/  F2FP.F16.F32.PACK_AB R152, R161, R160 ;  /* 0x000000a0a198723e */ /* 0x001fca00000000ff */
[----:B------:R-:W0:Y:S01]  /*8910*/  MUFU.EX2 R197, R197 ;  /* 0x000000c500c57308 */ /* 0x000e220000000800 */
[----:B--2---:R-:W-:Y:S01]  /*8920*/  F2FP.F16.F32.PACK_AB R154, R165, R164 ;  /* 0x000000a4a59a723e */ /* 0x004fe200000000ff */
[----:B------:R-:W-:Y:S01]  /*8930*/  FADD.FTZ R160, R160, R209 ;  /* 0x000000d1a0a07221 */ /* 0x000fe20000010000 */
[----:B---3--:R-:W-:Y:S01]  /*8940*/  F2FP.F16.F32.PACK_AB R153, R163, R162 ;  /* 0x000000a2a399723e */ /* 0x008fe200000000ff */
[----:B------:R-:W-:Y:S01]  /*8950*/  FADD.FTZ R162, R162, R159 ;  /* 0x0000009fa2a27221 */ /* 0x000fe20000010000 */
[----:B----4-:R-:W-:Y:S01]  /*8960*/  F2FP.F16.F32.PACK_AB R155, R167, R166 ;  /* 0x000000a6a79b723e */ /* 0x010fe200000000ff */
        /* <DEDUP_REMOVED lines=8> */
[----:B------:R-:W2:Y:S01]  /*89f0*/  MUFU.EX2 R195, R195 ;  /* 0x000000c300c37308 */ /* 0x000ea20000000800 */
[----:B------:R-:W-:Y:S01]  /*8a00*/  UMOV UR11, 0x40000040 ;  /* 0x40000040000b7882 */ /* 0x000fe20000000000 */
[----:B------:R-:W-:Y:S01]  /*8a10*/  FADD.FTZ R165, R165, R164 ;  /* 0x000000a4a5a57221 */ /* 0x000fe20000010000 */
[----:B------:R-:W-:-:S05]  /*8a20*/  FADD.FTZ R167, R167, R166 ;  /* 0x000000a6a7a77221 */ /* 0x000fca0000010000 */
[----:B------:R-:W-:Y:S08]  /*8a30*/  MUFU.EX2 R198, R198 ;  /* 0x000000c600c67308 */ /* 0x000ff00000000800 */
[----:B------:R-:W3:Y:S01]  /*8a40*/  MUFU.EX2 R199, R199 ;  /* 0x000000c700c77308 */ /* 0x000ee20000000800 */
[----:B------:R-:W-:Y:S02]  /*8a50*/  WARPGROUP.DEPBAR.LE gsb0, 0x0 ;  /* 0x00008000000079c5 */ /* 0x000fe40000010000 */
[----:B-----5:R-:W-:Y:S01]  /*8a60*/  F2FP.F16.F32.PACK_AB R152, R169, R168 ;  /* 0x000000a8a998723e */ /* 0x020fe200000000ff */
[----:B------:R-:W-:Y:S01]  /*8a70*/  FADD.FTZ R168, R168, R165 ;  /* 0x000000a5a8a87221 */ /* 0x000fe20000010000 */
[----:B-1----:R-:W-:-:S02]  /*8a80*/  F2FP.F16.F32.PACK_AB R154, R173, R172 ;  /* 0x000000acad9a723e */ /* 0x002fc400000000ff */
[----:B------:R-:W-:Y:S01]  /*8a90*/  F2FP.F16.F32.PACK_AB R153, R171, R170 ;  /* 0x000000aaab99723e */ /* 0x000fe200000000ff */
[----:B------:R-:W-:Y:S01]  /*8aa0*/  FADD.FTZ R170, R170, R167 ;  /* 0x000000a7aaaa7221 */ /* 0x000fe20000010000 */
[----:B------:R-:W-:Y:S01]  /*8ab0*/  F2FP.F16.F32.PACK_AB R155, R175, R174 ;  /* 0x000000aeaf9b723e */ /* 0x000fe200000000ff */
[----:B------:R-:W-:Y:S02]  /*8ac0*/  FADD.FTZ R169, R169, R168 ;  /* 0x000000a8a9a97221 */ /* 0x000fe40000010000 */
[----:B------:R-:W-:Y:S01]  /*8ad0*/  FADD.FTZ R171, R171, R170 ;  /* 0x000000aaabab7221 */ /* 0x000fe20000010000 */
[----:B------:R-:W-:Y:S01]  /*8ae0*/  WARPGROUP.ARRIVE ;  /* 0x00000000000079c5 */ /* 0x000fe20000000000 */
[----:B------:R-:W-:Y:S02]  /*8af0*/  FADD.FTZ R172, R172, R169 ;  /* 0x000000a9acac7221 */ /* 0x000fe40000010000 */
[----:B------:R-:W-:Y:S02]  /*8b00*/  FADD.FTZ R174, R174, R171 ;  /* 0x000000abaeae7221 */ /* 0x000fe40000010000 */
[----:B------:R-:W-:Y:S01]  /*8b10*/  FADD.FTZ R173, R173, R172 ;  /* 0x000000acadad7221 */ /* 0x000fe20000010000 */
[----:B------:R-:W-:Y:S01]  /*8b20*/  HGMMA.64x256x16.F32 R24, R152, gdesc[UR8].tnspB, R24, gsb0 ;  /* 0x43e0000898187df0 */ /* 0x000fe20008000818 */
[----:B------:R-:W-:Y:S01]  /*8b30*/  UIADD3 UR10, UR4, 0x180, URZ ;  /* 0x00000180040a7890 */ /* 0x000fe2000fffe03f */
[----:B------:R-:W-:Y:S01]  /*8b40*/  FADD.FTZ R175, R175, R174 ;  /* 0x000000aeafaf7221 */ /* 0x000fe20000010000 */
[----:B------:R-:W-:Y:S01]  /*8b50*/  UMOV UR11, 0x40000040 ;  /* 0x40000040000b7882 */ /* 0x000fe20000000000 */
[----:B------:R-:W-:-:S02]  /*8b60*/  WARPGROUP.DEPBAR.LE gsb0, 0x0 ;  /* 0x00008000000079c5 */ /* 0x000fc40000010000 */
[----:B------:R-:W-:Y:S01]  /*8b70*/  F2FP.F16.F32.PACK_AB R152, R177, R176 ;  /* 0x000000b0b198723e */ /* 0x000fe200000000ff */
[----:B------:R-:W-:Y:S01]  /*8b80*/  FADD.FTZ R176, R176, R173 ;  /* 0x000000adb0b07221 */ /* 0x000fe20000010000 */
[----:B------:R-:W-:Y:S02]  /*8b90*/  F2FP.F16.F32.PACK_AB R154, R181, R180 ;  /* 0x000000b4b59a723e */ /* 0x000fe400000000ff */
        /* <DEDUP_REMOVED lines=8> */
[----:B------:R-:W-:-:S07]  /*8c20*/  FADD.FTZ R181, R181, R180 ;  /* 0x000000b4b5b57221 */ /* 0x000fce0000010000 */
[----:B------:R-:W-:Y:S01]  /*8c30*/  HGMMA.64x256x16.F32 R24, R152, gdesc[UR8].tnspB, R24, gsb0 ;  /* 0x43e0000898187df0 */ /* 0x000fe20008000818 */
[----:B------:R-:W-:Y:S01]  /*8c40*/  UIADD3 UR10, UR4, 0x200, URZ ;  /* 0x00000200040a7890 */ /* 0x000fe2000fffe03f */
[----:B------:R-:W-:Y:S01]  /*8c50*/  FADD.FTZ R183, R183, R182 ;  /* 0x000000b6b7b77221 */ /* 0x000fe20000010000 */
[----:B------:R-:W-:Y:S01]  /*8c60*/  UMOV UR11, 0x40000040 ;  /* 0x40000040000b7882 */ /* 0x000fe20000000000 */
[----:B------:R-:W-:Y:S02]  /*8c70*/  WARPGROUP.DEPBAR.LE gsb0, 0x0 ;  /* 0x00008000000079c5 */ /* 0x000fe40000010000 */
[----:B------:R-:W-:Y:S01]  /*8c80*/  F2FP.F16.F32.PACK_AB R152, R185, R184 ;  /* 0x000000b8b998723e */ /* 0x000fe200000000ff */
[----:B------:R-:W-:Y:S01]  /*8c90*/  FADD.FTZ R184, R184, R181 ;  /* 0x000000b5b8b87221 */ /* 0x000fe20000010000 */
[----:B------:R-:W-:Y:S02]  /*8ca0*/  F2FP.F16.F32.PACK_AB R154, R189, R188 ;  /* 0x000000bcbd9a723e */ /* 0x000fe400000000ff */
        /* <DEDUP_REMOVED lines=16> */
[----:B0-----:R-:W-:Y:S02]  /*8db0*/  F2FP.F16.F32.PACK_AB R154, R197, R196 ;  /* 0x000000c4c59a723e */ /* 0x001fe400000000ff */
[----:B--2---:R-:W-:Y:S01]  /*8dc0*/  F2FP.F16.F32.PACK_AB R153, R195, R194 ;  /* 0x000000c2c399723e */ /* 0x004fe200000000ff */
[----:B------:R-:W-:Y:S01]  /*8dd0*/  FADD.FTZ R194, R194, R191 ;  /* 0x000000bfc2c27221 */ /* 0x000fe20000010000 */
[----:B---3--:R-:W-:Y:S01]  /*8de0*/  F2FP.F16.F32.PACK_AB R155, R199, R198 ;  /* 0x000000c6c79b723e */ /* 0x008fe200000000ff */
[----:B------:R-:W-:-:S02]  /*8df0*/  FADD.FTZ R193, R193, R192 ;  /* 0x000000c0c1c17221 */ /* 0x000fc40000010000 */
[----:B------:R-:W-:Y:S01]  /*8e00*/  FADD.FTZ R195, R195, R194 ;  /* 0x000000c2c3c37221 */ /* 0x000fe20000010000 */
[----:B------:R-:W-:Y:S01]  /*8e10*/  WARPGROUP.ARRIVE ;  /* 0x00000000000079c5 */ /* 0x000fe20000000000 */
[----:B------:R-:W-:Y:S02]  /*8e20*/  FADD.FTZ R0, R196, R193 ;  /* 0x000000c1c4007221 */ /* 0x000fe40000010000 */
[----:B------:R-:W-:Y:S02]  /*8e30*/  FADD.FTZ R12, R198, R195 ;  /* 0x000000c3c60c7221 */ /* 0x000fe40000010000 */
[----:B------:R-:W-:-:S07]  /*8e40*/  FADD.FTZ R0, R197, R0 ;  /* 0x00000000c5007221 */ /* 0x000fce0000010000 */
[----:B------:R-:W-:Y:S01]  /*8e50*/  HGMMA.64x256x16.F32 R24, R152, gdesc[UR8].tnspB, R24, gsb0 ;  /* 0x43e0000898187df0 */ /* 0x000fe20008000818 */
[----:B------:R-:W-:Y:S02]  /*8e60*/  FADD.FTZ R12, R199, R12 ;  /* 0x0000000cc70c7221 */ /* 0x000fe40000010000 */
[----:B------:R-:W-:Y:S02]  /*8e70*/  WARPGROUP.DEPBAR.LE gsb0, 0x0 ;  /* 0x00008000000079c5 */ /* 0x000fe40000010000 */
[----:B------:R0:W-:Y:S02]  /*8e80*/  @!P2 SYNCS.ARRIVE.TRANS64.RED.A1T0 RZ, [R213+URZ], RZ ;  /* 0x000000ffd5ffa9a7 */ /* 0x0001e4000810043f */
[----:B0-----:R-:W-:Y:S01]  /*8e90*/  IMAD.MOV.U32 R213, RZ, RZ, R20 ;  /* 0x000000ffffd57224 */ /* 0x001fe200078e0014 */
[----:B------:R-:W-:Y:S06]  /*8ea0*/  @P1 BRA `(.L_x_13466) ;  /* 0xffffffdc004c1947 */ /* 0x000fec000383ffff */
.L_x_13457:
[----:B------:R-:W1:Y:S01]  /*8eb0*/  SHFL.BFLY PT, R3, R0, 0x2, 0x1f ;  /* 0x0c401f0000037f89 */ /* 0x000e6200000e0000 */
[----:B------:R-:W-:Y:S01]  /*8ec0*/  IMAD.MOV.U32 R4, RZ, RZ, RZ ;  /* 0x000000ffff047224 */ /* 0x000fe200078e00ff */
[----:B------:R-:W-:Y:S01]  /*8ed0*/  R2UR UR4, R222 ;  /* 0x00000000de0472ca */ /* 0x000fe200000e0000 */
[----:B------:R-:W-:Y:S01]  /*8ee0*/  UIADD3 UR36, UR36, 0x1, URZ ;  /* 0x0000000124247890 */ /* 0x000fe2000fffe03f */
[----:B------:R-:W2:Y:S01]  /*8ef0*/  SHFL.BFLY PT, R5, R12, 0x2, 0x1f ;  /* 0x0c401f000c057f89 */ /* 0x000ea200000e0000 */
[----:B------:R-:W-:Y:S01]  /*8f00*/  IMAD.U32 R8, RZ, RZ, UR5 ;  /* 0x00000005ff087e24 */ /* 0x000fe2000f8e00ff */
[----:B------:R3:W-:Y:S06]  /*8f10*/  BAR.ARV R21, 0x100 ;  /* 0x000400150000751d */ /* 0x0007ec0000002000 */
[----:B------:R-:W-:-:S02]  /*8f20*/  UISETP.NE.AND UP0, UPT, UR36, 0x2, UPT ;  /* 0x000000022400788c */ /* 0x000fc4000bf05270 */
[----:B------:R-:W-:Y:S06]  /*8f30*/  BAR.ARV 0x8, 0x180 ;  /* 0x0206000000007b1d */ /* 0x000fec0000002000 */
[----:B------:R-:W-:Y:S01]  /*8f40*/  UIADD3 UR4, UR4, 0x1, URZ ;  /* 0x0000000104047890 */ /* 0x000fe2000fffe03f */
[----:B------:R-:W-:Y:S01]  /*8f50*/  PLOP3.LUT P0, PT, PT, PT, PT, 0x8, 0x0 ;  /* 0x000000000000781c */ /* 0x000fe20003f0e170 */
[----:B-1----:R-:W-:Y:S01]  /*8f60*/  FADD.FTZ R3, R3, R0 ;  /* 0x0000000003037221 */ /* 0x002fe20000010000 */
[----:B------:R-:W-:Y:S01]  /*8f70*/  IMAD.MOV.U32 R0, RZ, RZ, RZ ;  /* 0x000000ffff007224 */ /* 0x000fe200078e00ff */
[----:B------:R-:W-:Y:S01]  /*8f80*/  USEL UR36, UR36, URZ, UP0 ;  /* 0x0000003f24247287 */ /* 0x000fe20008000000 */
[----:B--2---:R-:W-:-:S02]  /*8f90*/  FADD.FTZ R5, R5, R12 ;  /* 0x0000000c05057221 */ /* 0x004fc40000010000 */
[----:B------:R-:W1:Y:S01]  /*8fa0*/  SHFL.BFLY PT, R2, R3, 0x1, 0x1f ;  /* 0x0c201f0003027f89 */ /* 0x000e6200000e0000 */
[----:B------:R-:W-:Y:S01]  /*8fb0*/  IMAD.U32 R222, RZ, RZ, UR4 ;  /* 0x00000004ffde7e24 */ /* 0x000fe2000f8e00ff */
[----:B------:R-:W-:-:S04]  /*8fc0*/  USEL UR4, URZ, 0x1, UP0 ;  /* 0x000000013f047887 */ /* 0x000fc80008000000 */
[----:B------:R-:W-:Y:S01]  /*8fd0*/  ULOP3.LUT UR37, UR37, UR4, URZ, 0x3c, !UPT ;  /* 0x0000000425257292 */ /* 0x000fe2000f8e3c3f */
[----:B-1----:R-:W-:Y:S01]  /*8fe0*/  FADD.FTZ R7, R3, R2 ;  /* 0x0000000203077221 */ /* 0x002fe20000010000 */
[----:B------:R-:W-:Y:S01]  /*8ff0*/  IMAD.MOV.U32 R3, RZ, RZ, -0x800000 ;  /* 0xff800000ff037424 */ /* 0x000fe200078e00ff */
[----:B------:R-:W1:Y:S03]  /*9000*/  SHFL.BFLY PT, R2, R5, 0x1, 0x1f ;  /* 0x0c201f0005027f89 */ /* 0x000e6600000e0000 */
[----:B------:R-:W-:-:S13]  /*9010*/  FSETP.NE.FTZ.AND P1, PT, R7, RZ, PT ;  /* 0x000000ff0700720b */ /* 0x000fda0003f35000 */
[----:B------:R-:W2:Y:S01]  /*9020*/  @P1 MUFU.RCP R4, R7 ;  /* 0x0000000700041308 */ /* 0x000ea20000001000 */
[----:B-1----:R-:W-:Y:S01]  /*9030*/  FADD.FTZ R6, R5, R2 ;  /* 0x0000000205067221 */ /* 0x002fe20000010000 */
[----:B------:R-:W-:-:S06]  /*9040*/  IMAD.MOV.U32 R2, RZ, RZ, -0x800000 ;  /* 0xff800000ff027424 */ /* 0x000fcc00078e00ff */
[----:B------:R-:W1:Y:S01]  /*9050*/  @P1 MUFU.LG2 R5, R7 ;  /* 0x0000000700051308 */ /* 0x000e620000000c00 */
[----:B------:R-:W-:Y:S01]  /*9060*/  FSETP.NE.FTZ.AND P2, PT, R6, RZ, PT ;  /* 0x000000ff0600720b */ /* 0x000fe20003f55000 */
        /* <DEDUP_REMOVED lines=8> */
[----:B------:R-:W-:-:S04]  /*90f0*/  FMUL.FTZ R173, R40, R4 ;  /* 0x0000000428ad7220 */ /* 0x000fc80000410000 */
[----:B------:R-:W-:Y:S01]  /*9100*/  @P2 MUFU.RCP R0, R6 ;  /* 0x0000000600002308 */ /* 0x000fe20000001000 */
[-C--:B------:R-:W-:Y:S01]  /*9110*/  FMUL.FTZ R41, R41, R4.reuse ;  /* 0x0000000429297220 */ /* 0x080fe20000410000 */
[-C--:B------:R-:W-:Y:S01]  /*9120*/  FMUL.FTZ R174, R44, R4.reuse ;  /* 0x000000042cae7220 */ /* 0x080fe20000410000 */
[-C--:B------:R-:W-:Y:S01]  /*9130*/  FMUL.FTZ R45, R45, R4.reuse ;  /* 0x000000042d2d7220 */ /* 0x080fe20000410000 */
[-C--:B------:R-:W-:Y:S01]  /*9140*/  FMUL.FTZ R175, R48, R4.reuse ;  /* 0x0000000430af7220 */ /* 0x080fe20000410000 */
[-C--:B------:R-:W-:Y:S01]  /*9150*/  FMUL.FTZ R49, R49, R4.reuse ;  /* 0x0000000431317220 */ /* 0x080fe20000410000 */
[-C--:B------:R-:W-:Y:S01]  /*9160*/  FMUL.FTZ R176, R52, R4.reuse ;  /* 0x0000000434b07220 */ /* 0x080fe20000410000 */
[-C--:B------:R-:W-:Y:S01]  /*9170*/  FMUL.FTZ R53, R53, R4.reuse ;  /* 0x0000000435357220 */ /* 0x080fe20000410000 */
[----:B------:R-:W2:Y:S01]  /*9180*/  @P2 MUFU.LG2 R6, R6 ;  /* 0x0000000600062308 */ /* 0x000ea20000000c00 */
        /* <DEDUP_REMOVED lines=50> */
[----:B-1----:R-:W-:Y:S01]  /*94b0*/  @P1 FMUL.FTZ R5, R5, 0.69314718246459960938 ;  /* 0x3f31721805051820 */ /* 0x002fe20000410000 */
[----:B--2---:R-:W-:Y:S01]  /*94c0*/  @P2 FMUL.FTZ R7, R6, 0.69314718246459960938 ;  /* 0x3f31721806072820 */ /* 0x004fe20000410000 */
        /* <DEDUP_REMOVED lines=66> */
[----:B---3--:R-:W-:-:S07]  /*98f0*/  @P2 FFMA.FTZ R2, R8, R20, R7 ;  /* 0x0000001408022223 */ /* 0x008fce0000010007 */
.L_x_13435:
[----:B------:R-:W1:Y:S01]  /*9900*/  S2R R5, SR_CgaCtaId ;  /* 0x0000000000057919 */ /* 0x000e620000008800 */
[----:B------:R-:W-:Y:S01]  /*9910*/  MOV R194, 0x400 ;  /* 0x0000040000c27802 */ /* 0x000fe20000000f00 */
[----:B------:R-:W-:Y:S01]  /*9920*/  BSSY B0, `(.L_x_13467) ;  /* 0x0000297000007945 */ /* 0x000fe20003800000 */
[----:B------:R-:W-:Y:S02]  /*9930*/  BAR.SYNC.DEFER_BLOCKING 0x5, 0x180 ;  /* 0x0146000000007b1d */ /* 0x000fe40000010000 */
[----:B-1----:R-:W-:-:S05]  /*9940*/  LEA R194, R5, R194, 0x18 ;  /* 0x000000c205c27211 */ /* 0x002fca00078ec0ff */
[----:B------:R-:W1:Y:S02]  /*9950*/  LDS R4, [R194+0x324d0] ;  /* 0x0324d000c2047984 */ /* 0x000e640000000800 */
[----:B-1----:R-:W-:Y:S01]  /*9960*/  R2UR UR4, R4 ;  /* 0x00000000040472ca */ /* 0x002fe200000e0000 */
[----:B------:R-:W-:Y:S06]  /*9970*/  BAR.ARV 0x4, 0x180 ;  /* 0x0106000000007b1d */ /* 0x000fec0000002000 */
[----:B------:R-:W-:Y:S08]  /*9980*/  @P0 BRA `(.L_x_13468) ;  /* 0x0000001c00540947 */ /* 0x000ff00003800000 */
[----:B------:R-:W1:Y:S01]  /*9990*/  S2R R5, SR_SWINHI ;  /* 0x0000000000057919 */ /* 0x000e620000002f00 */
[----:B------:R-:W-:Y:S01]  /*99a0*/  F2FP.F16.F32.PACK_AB R24, R25, R24 ;  /* 0x000000181918723e */ /* 0x000fe200000000ff */
[----:B------:R-:W-:Y:S01]  /*99b0*/  ULDC.64 UR8, c[0x0][0xc90] ;  /* 0x0003240000087ab9 */ /* 0x000fe20000000a00 */
[----:B------:R-:W-:Y:S02]  /*99c0*/  F2FP.F16.F32.PACK_AB R25, R32, R26 ;  /* 0x0000001a2019723e */ /* 0x000fe400000000ff */
[----:B------:R-:W-:Y:S02]  /*99d0*/  F2FP.F16.F32.PACK_AB R26, R29, R28 ;  /* 0x0000001c1d1a723e */ /* 0x000fe400000000ff */
[----:B------:R-:W-:Y:S02]  /*99e0*/  F2FP.F16.F32.PACK_AB R27, R27, R30 ;  /* 0x0000001e1b1b723e */ /* 0x000fe400000000ff */
[----:B------:R-:W-:Y:S02]  /*99f0*/  R2UR UR11, R219 ;  /* 0x00000000db0b72ca */ /* 0x000fe400000e0000 */
[----:B------:R-:W-:-:S11]  /*9a00*/  R2UR UR13, R220 ;  /* 0x00000000dc0d72ca */ /* 0x000fd600000e0000 */
[----:B------:R-:W-:Y:S02]  /*9a10*/  USHF.R.S32.HI UR10, URZ, 0x1f, UR11 ;  /* 0x0000001f3f0a7899 */ /* 0x000fe4000801140b */
[----:B------:R-:W-:Y:S02]  /*9a20*/  UIMAD.WIDE.U32 UR6, UR11, UR8, URZ ;  /* 0x000000080b0672a5 */ /* 0x000fe4000f8e003f */
[----:B------:R-:W-:Y:S02]  /*9a30*/  UIMAD UR5, UR10, UR8, URZ ;  /* 0x000000080a0572a4 */ /* 0x000fe4000f8e023f */
[----:B------:R-:W-:Y:S02]  /*9a40*/  USHF.R.S32.HI UR12, URZ, 0x1f, UR13 ;  /* 0x0000001f3f0c7899 */ /* 0x000fe4000801140d */
[----:B------:R-:W-:Y:S01]  /*9a50*/  UIMAD UR5, UR11, UR9, UR5 ;  /* 0x000000090b0572a4 */ /* 0x000fe2000f8e0205 */
[----:B------:R-:W-:Y:S02]  /*9a60*/  MOV R164, R194 ;  /* 0x000000c200a47202 */ /* 0x000fe40000000f00 */
[----:B-1----:R-:W-:Y:S01]  /*9a70*/  MOV R165, R5 ;  /* 0x0000000500a57202 */ /* 0x002fe20000000f00 */
[----:B------:R-:W-:Y:S01]  /*9a80*/  IMAD R5, R221, 0x40, R200 ;  /* 0x00000040dd057824 */ /* 0x000fe200078e02c8 */
[----:B------:R-:W-:Y:S01]  /*9a90*/  ULDC.64 UR8, c[0x0][0xc98] ;  /* 0x0003260000087ab9 */ /* 0x000fe20000000a00 */
[----:B------:R-:W-:Y:S01]  /*9aa0*/  UIADD3 UR7, UR7, UR5, URZ ;  /* 0x0000000507077290 */ /* 0x000fe2000fffe03f */
[----:B------:R-:W-:Y:S01]  /*9ab0*/  IMAD.WIDE R20, R226, 0x2, R164 ;  /* 0x00000002e2147825 */ /* 0x000fe200078e02a4 */
[----:B------:R-:W-:-:S02]  /*9ac0*/  UIMAD UR5, UR12, UR8, URZ ;  /* 0x000000080c0572a4 */ /* 0x000fc4000f8e023f */
[----:B------:R-:W-:Y:S01]  /*9ad0*/  UIMAD.WIDE.U32 UR6, UR13, UR8, UR6 ;  /* 0x000000080d0672a5 */ /* 0x000fe2000f8e0006 */
[----:B------:R-:W-:Y:S01]  /*9ae0*/  IMAD.WIDE R164, R5, 0x2, R164 ;  /* 0x0000000205a47825 */ /* 0x000fe200078e02a4 */
[C---:B------:R-:W-:Y:S01]  /*9af0*/  IADD3 R119, P5, R20.reuse, 0xc020, RZ ;  /* 0x0000c02014777810 */ /* 0x040fe20007fbe0ff */
[----:B------:R-:W-:Y:S01]  /*9b00*/  UIMAD UR5, UR13, UR9, UR5 ;  /* 0x000000090d0572a4 */ /* 0x000fe2000f8e0205 */
[C---:B------:R-:W-:Y:S02]  /*9b10*/  IADD3 R107, P2, R20.reuse, 0x8040, RZ ;  /* 0x00008040146b7810 */ /* 0x040fe40007f5e0ff */
[C---:B------:R-:W-:Y:S01]  /*9b20*/  LOP3.LUT R167, R20.reuse, 0x380, RZ, 0xc0, !PT ;  /* 0x0000038014a77812 */ /* 0x040fe200078ec0ff */
[--C-:B------:R-:W-:Y:S01]  /*9b30*/  IMAD.X R9, RZ, RZ, R21.reuse, P5 ;  /* 0x000000ffff097224 */ /* 0x100fe200028e0615 */
[C---:B------:R-:W-:Y:S01]  /*9b40*/  IADD3 R7, P3, R20.reuse, 0xc060, RZ ;  /* 0x0000c06014077810 */ /* 0x040fe20007f7e0ff */
[--C-:B------:R-:W-:Y:S01]  /*9b50*/  IMAD.X R19, RZ, RZ, R21.reuse, P2 ;  /* 0x000000ffff137224 */ /* 0x100fe200010e0615 */
[----:B------:R-:W-:Y:S01]  /*9b60*/  LOP3.LUT R8, R119, 0x380, RZ, 0xc0, !PT ;  /* 0x0000038077087812 */ /* 0x000fe200078ec0ff */
[----:B------:R-:W-:Y:S01]  /*9b70*/  ULDC.64 UR8, c[0x0][0xbe8] ;  /* 0x0002fa0000087ab9 */ /* 0x000fe20000000a00 */
[----:B------:R-:W-:Y:S01]  /*9b80*/  SHF.R.U64 R167, R167, 0x3, RZ ;  /* 0x00000003a7a77819 */ /* 0x000fe200000012ff */
[----:B------:R-:W-:Y:S01]  /*9b90*/  IMAD.X R5, RZ, RZ, R21, P3 ;  /* 0x000000ffff057224 */ /* 0x000fe200018e0615 */
[----:B------:R-:W-:-:S02]  /*9ba0*/  IADD3 R16, P2, R20, 0x4000, RZ ;  /* 0x0000400014107810 */ /* 0x000fc40007f5e0ff */
[----:B------:R-:W-:Y:S02]  /*9bb0*/  LOP3.LUT R4, R7, 0x380, RZ, 0xc0, !PT ;  /* 0x0000038007047812 */ /* 0x000fe400078ec0ff */
[----:B------:R-:W-:Y:S01]  /*9bc0*/  SHF.R.U64 R8, R8, 0x3, RZ ;  /* 0x0000000308087819 */ /* 0x000fe200000012ff */
[--C-:B------:R-:W-:Y:S01]  /*9bd0*/  IMAD.X R17, RZ, RZ, R21.reuse, P2 ;  /* 0x000000ffff117224 */ /* 0x100fe200010e0615 */
[----:B------:R-:W-:Y:S01]  /*9be0*/  LOP3.LUT R166, R167, R20, RZ, 0x3c, !PT ;  /* 0x00000014a7a67212 */ /* 0x000fe200078e3cff */
[----:B------:R-:W-:Y:S01]  /*9bf0*/  IMAD.MOV.U32 R167, RZ, RZ, R21 ;  /* 0x000000ffffa77224 */ /* 0x000fe200078e0015 */
[----:B------:R-:W-:Y:S02]  /*9c00*/  SHF.R.U64 R4, R4, 0x3, RZ ;  /* 0x0000000304047819 */ /* 0x000fe400000012ff */
[C---:B------:R-:W-:Y:S02]  /*9c10*/  IADD3 R123, P4, R20.reuse, 0xc040, RZ ;  /* 0x0000c040147b7810 */ /* 0x040fe40007f9e0ff */
[----:B------:R-:W-:-:S02]  /*9c20*/  IADD3 R115, P6, R20, 0xc000, RZ ;  /* 0x0000c00014737810 */ /* 0x000fc40007fde0ff */
[C---:B------:R-:W-:Y:S02]  /*9c30*/  IADD3 R111, P0, R20.reuse, 0x8060, RZ ;  /* 0x00008060146f7810 */ /* 0x040fe40007f1e0ff */
[C---:B------:R-:W-:Y:S01]  /*9c40*/  IADD3 R23, P1, R20.reuse, 0x20, RZ ;  /* 0x0000002014177810 */ /* 0x040fe20007f3e0ff */
[--C-:B------:R-:W-:Y:S01]  /*9c50*/  IMAD.X R11, RZ, RZ, R21.reuse, P6 ;  /* 0x000000ffff0b7224 */ /* 0x100fe200030e0615 */
[----:B------:R-:W-:Y:S01]  /*9c60*/  IADD3 R114, P3, R20, 0x8020, RZ ;  /* 0x0000802014727810 */ /* 0x000fe20007f7e0ff */
[--C-:B------:R-:W-:Y:S01]  /*9c70*/  IMAD.X R13, RZ, RZ, R21.reuse, P0 ;  /* 0x000000ffff0d7224 */ /* 0x100fe200000e0615 */
[----:B------:R-:W-:Y:S01]  /*9c80*/  LOP3.LUT R8, R8, R119, RZ, 0x3c, !PT ;  /* 0x0000007708087212 */ /* 0x000fe200078e3cff */
[--C-:B------:R-:W-:Y:S01]  /*9c90*/  IMAD.X R15, RZ, RZ, R21.reuse, P1 ;  /* 0x000000ffff0f7224 */ /* 0x100fe200008e0615 */
[----:B------:R-:W-:Y:S01]  /*9ca0*/  IADD3 R119, P2, R164, 0x7000, RZ ;  /* 0x00007000a4777810 */ /* 0x000fe20007f5e0ff */
[--C-:B------:R-:W-:Y:S01]  /*9cb0*/  IMAD.X R151, RZ, RZ, R21.reuse, P3 ;  /* 0x000000ffff977224 */ /* 0x100fe200018e0615 */
[----:B------:R-:W-:Y:S01]  /*9cc0*/  LOP3.LUT R4, R4, R7, RZ, 0x3c, !PT ;  /* 0x0000000704047212 */ /* 0x000fe200078e3cff */
[----:B------:R-:W-:Y:S01]  /*9cd0*/  IMAD.X R7, RZ, RZ, R21, P4 ;  /* 0x000000ffff077224 */ /* 0x000fe200020e0615 */
[----:B------:R-:W-:Y:S01]  /*9ce0*/  MOV R167, R166 ;  /* 0x000000a600a77202 */ /* 0x000fe20000000f00 */
[----:B------:R-:W-:Y:S01]  /*9cf0*/  BAR.SYNC.DEFER_BLOCKING 0x1, 0x100 ;  /* 0x0044000000007b1d */ /* 0x000fe20000010000 */
[----:B------:R-:W-:-:S02]  /*9d00*/  LOP3.LUT R118, R119, 0x380, RZ, 0xc0, !PT ;  /* 0x0000038077767812 */ /* 0x000fc400078ec0ff */
[C---:B------:R-:W-:Y:S02]  /*9d10*/  IADD3 R103, P4, R20.reuse, 0x8000, RZ ;  /* 0x0000800014677810 */ /* 0x040fe40007f9e0ff */
[----:B------:R-:W-:-:S03]  /*9d20*/  IADD3 R110, P5, R20, 0x4060, RZ ;  /* 0x00004060146e7810 */ /* 0x000fc60007fbe0ff */
[----:B------:R-:W1:Y:S01]  /*9d30*/  LDC R166, c[0x0][0xce8] ;  /* 0x00033a00ffa67b82 */ /* 0x000e620000000800 */
        /* <DEDUP_REMOVED lines=12> */
[----:B------:R-:W-:-:S02]  /*9e00*/  LOP3.LUT R21, R114, 0x380, RZ, 0xc0, !PT ;  /* 0x0000038072157812 */ /* 0x000fc400078ec0ff */
[----:B------:R-:W-:Y:S01]  /*9e10*/  LOP3.LUT R118, R118, R119, RZ, 0x3c, !PT ;  /* 0x0000007776767212 */ /* 0x000fe200078e3cff */
[----:B------:R-:W-:Y:S01]  /*9e20*/  IMAD.X R119, RZ, RZ, R165, P2 ;  /* 0x000000ffff777224 */ /* 0x000fe200010e06a5 */
[----:B------:R-:W-:Y:S01]  /*9e30*/  IADD3 R147, P2, R164, 0xe000, RZ ;  /* 0x0000e000a4937810 */ /* 0x000fe20007f5e0ff */
[----:B------:R2:W-:Y:S01]  /*9e40*/  STSM.16.M88.4 [R167], R24 ;  /* 0x00000018a7007844 */ /* 0x0005e20000000200 */
[----:B------:R-:W-:Y:S02]  /*9e50*/  LOP3.LUT R14, R23, 0x380, RZ, 0xc0, !PT ;  /* 0x00000380170e7812 */ /* 0x000fe400078ec0ff */
[----:B------:R-:W-:Y:S02]  /*9e60*/  SHF.R.U64 R21, R21, 0x3, RZ ;  /* 0x0000000315157819 */ /* 0x000fe400000012ff */
[----:B------:R-:W-:Y:S02]  /*9e70*/  SHF.R.U64 R20, R20, 0x3, RZ ;  /* 0x0000000314147819 */ /* 0x000fe400000012ff */
[----:B------:R-:W-:-:S02]  /*9e80*/  LOP3.LUT R146, R147, 0x380, RZ, 0xc0, !PT ;  /* 0x0000038093927812 */ /* 0x000fc400078ec0ff */
[----:B------:R-:W-:Y:S02]  /*9e90*/  SHF.R.U64 R14, R14, 0x3, RZ ;  /* 0x000000030e0e7819 */ /* 0x000fe400000012ff */
[----:B------:R-:W-:Y:S02]  /*9ea0*/  LOP3.LUT R150, R21, R114, RZ, 0x3c, !PT ;  /* 0x0000007215967212 */ /* 0x000fe400078e3cff */
[----:B------:R-:W-:Y:S02]  /*9eb0*/  LOP3.LUT R152, R20, R103, RZ, 0x3c, !PT ;  /* 0x0000006714987212 */ /* 0x000fe400078e3cff */
[----:B------:R-:W-:Y:S02]  /*9ec0*/  LOP3.LUT R103, R110, 0x380, RZ, 0xc0, !PT ;  /* 0x000003806e677812 */ /* 0x000fe400078ec0ff */
[----:B------:R-:W-:Y:S02]  /*9ed0*/  LOP3.LUT R21, R102, 0x380, RZ, 0xc0, !PT ;  /* 0x0000038066157812 */ /* 0x000fe400078ec0ff */
[----:B------:R-:W-:-:S02]  /*9ee0*/  SHF.R.U64 R146, R146, 0x3, RZ ;  /* 0x0000000392927819 */ /* 0x000fc400000012ff */
[----:B------:R-:W-:Y:S02]  /*9ef0*/  LOP3.LUT R14, R14, R23, RZ, 0x3c, !PT ;  /* 0x000000170e0e7212 */ /* 0x000fe400078e3cff */
[----:B------:R-:W-:Y:S02]  /*9f00*/  LOP3.LUT R20, R31, 0x380, RZ, 0xc0, !PT ;  /* 0x000003801f147812 */ /* 0x000fe400078ec0ff */
[----:B------:R-:W-:Y:S02]  /*9f10*/  LOP3.LUT R23, R106, 0x380, RZ, 0xc0, !PT ;  /* 0x000003806a177812 */ /* 0x000fe400078ec0ff */
[----:B------:R-:W-:Y:S02]  /*9f20*/  SHF.R.U64 R103, R103, 0x3, RZ ;  /* 0x0000000367677819 */ /* 0x000fe400000012ff */
[----:B------:R-:W-:Y:S02]  /*9f30*/  SHF.R.U64 R21, R21, 0x3, RZ ;  /* 0x0000000315157819 */ /* 0x000fe400000012ff */
[----:B------:R-:W-:Y:S01]  /*9f40*/  LOP3.LUT R146, R146, R147, RZ, 0x3c, !PT ;  /* 0x0000009392927212 */ /* 0x000fe200078e3cff */
[----:B------:R-:W-:Y:S01]  /*9f50*/  IMAD.X R147, RZ, RZ, R165, P2 ;  /* 0x000000ffff937224 */ /* 0x000fe200010e06a5 */
[----:B------:R-:W-:-:S02]  /*9f60*/  SHF.R.U64 R20, R20, 0x3, RZ ;  /* 0x0000000314147819 */ /* 0x000fc400000012ff */
[----:B------:R-:W-:Y:S02]  /*9f70*/  SHF.R.U64 R23, R23, 0x3, RZ ;  /* 0x0000000317177819 */ /* 0x000fe400000012ff */
[----:B------:R-:W-:Y:S02]  /*9f80*/  LOP3.LUT R154, R103, R110, RZ, 0x3c, !PT ;  /* 0x0000006e679a7212 */ /* 0x000fe400078e3cff */
[----:B------:R-:W-:Y:S02]  /*9f90*/  LOP3.LUT R160, R21, R102, RZ, 0x3c, !PT ;  /* 0x0000006615a07212 */ /* 0x000fe400078e3cff */
[----:B-1----:R-:W-:Y:S02]  /*9fa0*/  ISETP.NE.AND P2, PT, R166, 0x1, PT ;  /* 0x00000001a600780c */ /* 0x002fe40003f45270 */
[----:B------:R-:W-:Y:S02]  /*9fb0*/  LOP3.LUT R10, R115, 0x380, RZ, 0xc0, !PT ;  /* 0x00000380730a7812 */ /* 0x000fe400078ec0ff */
[----:B------:R-:W-:-:S02]  /*9fc0*/  LOP3.LUT R12, R111, 0x380, RZ, 0xc0, !PT ;  /* 0x000003806f0c7812 */ /* 0x000fc400078ec0ff */
[----:B------:R-:W-:Y:S02]  /*9fd0*/  LOP3.LUT R18, R107, 0x380, RZ, 0xc0, !PT ;  /* 0x000003806b127812 */ /* 0x000fe400078ec0ff */
[----:B------:R-:W-:Y:S02]  /*9fe0*/  IADD3 R102, P4, R164, 0x2000, RZ ;  /* 0x00002000a4667810 */ /* 0x000fe40007f9e0ff */
[----:B------:R-:W-:Y:S02]  /*9ff0*/  LOP3.LUT R103, R16, 0x380, RZ, 0xc0, !PT ;  /* 0x0000038010677812 */ /* 0x000fe400078ec0ff */
[----:B------:R-:W-:Y:S02]  /*a000*/  LOP3.LUT R156, R20, R31, RZ, 0x3c, !PT ;  /* 0x0000001f149c7212 */ /* 0x000fe400078e3cff */
[----:B------:R-:W-:Y:S02]  /*a010*/  LOP3.LUT R6, R123, 0x380, RZ, 0xc0, !PT ;  /* 0x000003807b067812 */ /* 0x000fe400078ec0ff */
[----:B------:R-:W-:-:S02]  /*a020*/  LOP3.LUT R158, R23, R106, RZ, 0x3c, !PT ;  /* 0x0000006a179e7212 */ /* 0x000fc400078e3cff */
[----:B------:R-:W-:Y:S02]  /*a030*/  IADD3 R21, P3, R164, 0x1000, RZ ;  /* 0x00001000a4157810 */ /* 0x000fe40007f7e0ff */
[----:B------:R-:W-:Y:S02]  /*a040*/  LOP3.LUT R31, R22, 0x380, RZ, 0xc0, !PT ;  /* 0x00000380161f7812 */ /* 0x000fe400078ec0ff */
[----:B------:R-:W-:Y:S02]  /*a050*/  SHF.R.U64 R10, R10, 0x3, RZ ;  /* 0x000000030a0a7819 */ /* 0x000fe400000012ff */
[----:B------:R-:W-:Y:S02]  /*a060*/  SHF.R.U64 R12, R12, 0x3, RZ ;  /* 0x000000030c0c7819 */ /* 0x000fe400000012ff */
[----:B------:R-:W-:Y:S02]  /*a070*/  SHF.R.U64 R18, R18, 0x3, RZ ;  /* 0x0000000312127819 */ /* 0x000fe400000012ff */
[----:B------:R-:W-:-:S02]  /*a080*/  LOP3.LUT R23, R102, 0x380, RZ, 0xc0, !PT ;  /* 0x0000038066177812 */ /* 0x000fc400078ec0ff */
[----:B------:R-:W-:Y:S02]  /*a090*/  SHF.R.U64 R103, R103, 0x3, RZ ;  /* 0x0000000367677819 */ /* 0x000fe400000012ff */
[----:B------:R-:W-:Y:S02]  /*a0a0*/  SHF.R.U64 R6, R6, 0x3, RZ ;  /* 0x0000000306067819 */ /* 0x000fe400000012ff */
[----:B------:R-:W-:Y:S02]  /*a0b0*/  LOP3.LUT R20, R21, 0x380, RZ, 0xc0, !PT ;  /* 0x0000038015147812 */ /* 0x000fe400078ec0ff */
[----:B------:R-:W-:Y:S02]  /*a0c0*/  SHF.R.U64 R31, R31, 0x3, RZ ;  /* 0x000000031f1f7819 */ /* 0x000fe400000012ff */
[----:B------:R-:W-:Y:S02]  /*a0d0*/  LOP3.LUT R10, R10, R115, RZ, 0x3c, !PT ;  /* 0x000000730a0a7212 */ /* 0x000fe400078e3cff */
[----:B------:R-:W-:-:S02]  /*a0e0*/  LOP3.LUT R12, R12, R111, RZ, 0x3c, !PT ;  /* 0x0000006f0c0c7212 */ /* 0x000fc400078e3cff */
[----:B------:R-:W-:Y:S02]  /*a0f0*/  LOP3.LUT R18, R18, R107, RZ, 0x3c, !PT ;  /* 0x0000006b12127212 */ /* 0x000fe400078e3cff */
[----:B------:R-:W-:Y:S02]  /*a100*/  SHF.R.U64 R23, R23, 0x3, RZ ;  /* 0x0000000317177819 */ /* 0x000fe400000012ff */
[----:B------:R-:W-:Y:S02]  /*a110*/  LOP3.LUT R16, R103, R16, RZ, 0x3c, !PT ;  /* 0x0000001067107212 */ /* 0x000fe400078e3cff */
[C---:B------:R-:W-:Y:S02]  /*a120*/  IADD3 R103, P5, R164.reuse, 0x3000, RZ ;  /* 0x00003000a4677810 */ /* 0x040fe40007fbe0ff */
[C---:B------:R-:W-:Y:S02]  /*a130*/  IADD3 R107, P6, R164.reuse, 0x4000, RZ ;  /* 0x00004000a46b7810 */ /* 0x040fe40007fde0ff */
[----:B------:R-:W-:-:S02]  /*a140*/  IADD3 R111, P0, R164, 0x5000, RZ ;  /* 0x00005000a46f7810 */ /* 0x000fc40007f1e0ff */
[----:B------:R-:W-:Y:S02]  /*a150*/  IADD3 R115, P1, R164, 0x6000, RZ ;  /* 0x00006000a4737810 */ /* 0x000fe40007f3e0ff */
[----:B--2---:R-:W-:Y:S02]  /*a160*/  MOV R24, R4 ;  /* 0x0000000400187202 */ /* 0x004fe40000000f00 */
[----:B------:R-:W-:Y:S02]  /*a170*/  LOP3.LUT R6, R6, R123, RZ, 0x3c, !PT ;  /* 0x0000007b06067212 */ /* 0x000fe400078e3cff */
[----:B------:R-:W-:Y:S02]  /*a180*/  SHF.R.U64 R20, R20, 0x3, RZ ;  /* 0x0000000314147819 */ /* 0x000fe400000012ff */
[----:B------:R-:W-:Y:S02]  /*a190*/  LOP3.LUT R162, R31, R22, RZ, 0x3c, !PT ;  /* 0x000000161fa27212 */ /* 0x000fe400078e3cff */
[----:B------:R-:W-:-:S02]  /*a1a0*/  F2FP.F16.F32.PACK_AB R5, R35, R34 ;  /* 0x000000222305723e */ /* 0x000fc400000000ff */
[----:B------:R-:W-:Y:S01]  /*a1b0*/  LOP3.LUT R22, R23, R102, RZ, 0x3c, !PT ;  /* 0x0000006617167212 */ /* 0x000fe200078e3cff */
[----:B------:R-:W1:Y:S01]  /*a1c0*/  @P2 LDC R34, c[0x0][0xcec] ;  /* 0x00033b00ff222b82 */ /* 0x000e620000000800 */
[----:B------:R-:W-:Y:S01]  /*a1d0*/  LOP3.LUT R102, R103, 0x380, RZ, 0xc0, !PT ;  /* 0x0000038067667812 */ /* 0x000fe200078ec0ff */
[--C-:B------:R-:W-:Y:S01]  /*a1e0*/  IMAD.X R23, RZ, RZ, R165.reuse, P4 ;  /* 0x000000ffff177224 */ /* 0x100fe200020e06a5 */
[----:B------:R-:W-:Y:S02]  /*a1f0*/  LOP3.LUT R106, R107, 0x380, RZ, 0xc0, !PT ;  /* 0x000003806b6a7812 */ /* 0x000fe400078ec0ff */
[----:B------:R-:W-:Y:S02]  /*a200*/  LOP3.LUT R110, R111, 0x380, RZ, 0xc0, !PT ;  /* 0x000003806f6e7812 */ /* 0x000fe400078ec0ff */
[----:B------:R-:W-:Y:S02]  /*a210*/  LOP3.LUT R114, R115, 0x380, RZ, 0xc0, !PT ;  /* 0x0000038073727812 */ /* 0x000fe400078ec0ff */
[----:B------:R-:W-:Y:S01]  /*a220*/  LOP3.LUT R20, R20, R21, RZ, 0x3c, !PT ;  /* 0x0000001514147212 */ /* 0x000fe200078e3cff */
[----:B------:R-:W-:Y:S01]  /*a230*/  IMAD.X R21, RZ, RZ, R165, P3 ;  /* 0x000000ffff157224 */ /* 0x000fe200018e06a5 */
[----:B------:R-:W-:-:S02]  /*a240*/  MOV R25, R6 ;  /* 0x0000000600197202 */ /* 0x000fc40000000f00 */
[----:B------:R-:W-:Y:S02]  /*a250*/  F2FP.F16.F32.PACK_AB R6, R37, R172 ;  /* 0x000000ac2506723e */ /* 0x000fe400000000ff */
[----:B------:R-:W-:Y:S01]  /*a260*/  SHF.R.U64 R102, R102, 0x3, RZ ;  /* 0x0000000366667819 */ /* 0x000fe200000012ff */
[----:B------:R-:W2:Y:S01]  /*a270*/  @P2 LDC R37, c[0x0][0xcf0] ;  /* 0x00033c00ff252b82 */ /* 0x000ea20000000800 */
        /* <DEDUP_REMOVED lines=32> */
[----:B------:R-:W-:Y:S02]  /*a480*/  IADD3 R195, P3, R164, 0xf000, RZ ;  /* 0x0000f000a4c37810 */ /* 0x000fe40007f7e0ff */
[----:B------:R-:W-:-:S02]  /*a490*/  SHF.R.U64 R29, R29, 0x3, RZ ;  /* 0x000000031d1d7819 */ /* 0x000fc400000012ff */
[----:B------:R-:W-:Y:S01]  /*a4a0*/  F2FP.F16.F32.PACK_AB R7, R39, R38 ;  /* 0x000000262707723e */ /* 0x000fe200000000ff */
[----:B------:R-:W-:Y:S01]  /*a4b0*/  VIADD R39, R202, UR38 ;  /* 0x00000026ca277c36 */ /* 0x000fe20008000000 */
        /* <DEDUP_REMOVED lines=12> */
[----:B------:R-:W-:Y:S01]  /*a580*/  MOV R26, R8 ;  /* 0x00000008001a7202 */ /* 0x000fe20000000f00 */
[----:B------:R-:W-:Y:S01]  /*a590*/  IMAD.MOV.U32 R29, RZ, RZ, R165 ;  /* 0x000000ffff1d7224 */ /* 0x000fe200078e00a5 */
[----:B------:R-:W-:Y:S01]  /*a5a0*/  MOV R27, R10 ;  /* 0x0000000a001b7202 */ /* 0x000fe20000000f00 */
[----:B-1----:R-:W-:Y:S01]  /*a5b0*/  @P2 IMAD.HI.U32 R34, R39, R34, RZ ;  /* 0x0000002227222227 */ /* 0x002fe200078e00ff */
[----:B------:R-:W-:-:S02]  /*a5c0*/  MOV R165, R14 ;  /* 0x0000000e00a57202 */ /* 0x000fc40000000f00 */
[----:B------:R-:W-:Y:S01]  /*a5d0*/  F2FP.F16.F32.PACK_AB R4, R33, R171 ;  /* 0x000000ab2104723e */ /* 0x000fe200000000ff */
[----:B------:R-:W-:Y:S01]  /*a5e0*/  IMAD.MOV.U32 R33, RZ, RZ, R39 ;  /* 0x000000ffff217224 */ /* 0x000fe200078e0027 */
[----:B------:R-:W-:Y:S02]  /*a5f0*/  MOV R32, R12 ;  /* 0x0000000c00207202 */ /* 0x000fe40000000f00 */
[----:B------:R-:W-:Y:S01]  /*a600*/  MOV R156, R156 ;  /* 0x0000009c009c7202 */ /* 0x000fe20000000f00 */
[----:B------:R1:W-:Y:S01]  /*a610*/  STSM.16.M88.4 [R165], R4 ;  /* 0x00000004a5007844 */ /* 0x0003e20000000200 */
[----:B------:R-:W-:Y:S02]  /*a620*/  F2FP.F16.F32.PACK_AB R8, R41, R173 ;  /* 0x000000ad2908723e */ /* 0x000fe400000000ff */
[----:B------:R-:W-:Y:S02]  /*a630*/  F2FP.F16.F32.PACK_AB R9, R43, R42 ;  /* 0x0000002a2b09723e */ /* 0x000fe400000000ff */
[----:B------:R-:W-:-:S02]  /*a640*/  F2FP.F16.F32.PACK_AB R10, R45, R174 ;  /* 0x000000ae2d0a723e */ /* 0x000fc400000000ff */
[----:B------:R-:W-:Y:S02]  /*a650*/  F2FP.F16.F32.PACK_AB R11, R47, R46 ;  /* 0x0000002e2f0b723e */ /* 0x000fe400000000ff */
        /* <DEDUP_REMOVED lines=13> */
[----:B--2---:R-:W-:Y:S02]  /*a730*/  @P2 SHF.R.U32.HI R33, RZ, R37, R34 ;  /* 0x00000025ff212219 */ /* 0x004fe40000011622 */
[----:B------:R-:W-:Y:S01]  /*a740*/  MOV R160, R160 ;  /* 0x000000a000a07202 */ /* 0x000fe20000000f00 */
[----:B------:R2:W-:Y:S01]  /*a750*/  STSM.16.M88.4 [R35], R16 ;  /* 0x0000001023007844 */ /* 0x0005e20000000200 */
[----:B-1----:R-:W-:Y:S02]  /*a760*/  F2FP.F16.F32.PACK_AB R4, R65, R179 ;  /* 0x000000b34104723e */ /* 0x002fe400000000ff */
[----:B------:R-:W-:Y:S02]  /*a770*/  F2FP.F16.F32.PACK_AB R5, R67, R66 ;  /* 0x000000424305723e */ /* 0x000fe400000000ff */
[----:B------:R-:W-:Y:S02]  /*a780*/  F2FP.F16.F32.PACK_AB R6, R69, R180 ;  /* 0x000000b44506723e */ /* 0x000fe400000000ff */
[----:B------:R-:W-:-:S02]  /*a790*/  F2FP.F16.F32.PACK_AB R7, R71, R70 ;  /* 0x000000464707723e */ /* 0x000fc400000000ff */
[----:B------:R-:W-:Y:S02]  /*a7a0*/  MOV R158, R158 ;  /* 0x0000009e009e7202 */ /* 0x000fe40000000f00 */
[----:B---3--:R-:W-:Y:S01]  /*a7b0*/  F2FP.F16.F32.PACK_AB R8, R73, R181 ;  /* 0x000000b54908723e */ /* 0x008fe200000000ff */
[----:B------:R-:W-:Y:S01]  /*a7c0*/  STSM.16.M88.4 [R160], R4 ;  /* 0x00000004a0007844 */ /* 0x000fe20000000200 */
[----:B------:R-:W-:Y:S02]  /*a7d0*/  F2FP.F16.F32.PACK_AB R9, R75, R74 ;  /* 0x0000004a4b09723e */ /* 0x000fe400000000ff */
[----:B------:R-:W-:Y:S01]  /*a7e0*/  F2FP.F16.F32.PACK_AB R10, R77, R182 ;  /* 0x000000b64d0a723e */ /* 0x000fe200000000ff */
[----:B--2---:R-:W-:Y:S01]  /*a7f0*/  IMAD.MOV R35, RZ, RZ, -R33 ;  /* 0x000000ffff237224 */ /* 0x004fe200078e0a21 */
[----:B------:R-:W-:Y:S02]  /*a800*/  F2FP.F16.F32.PACK_AB R11, R79, R78 ;  /* 0x0000004e4f0b723e */ /* 0x000fe400000000ff */
[----:B------:R-:W-:Y:S01]  /*a810*/  MOV R154, R154 ;  /* 0x0000009a009a7202 */ /* 0x000fe20000000f00 */
[----:B------:R-:W-:Y:S01]  /*a820*/  IMAD R35, R166, R35, R39 ;  /* 0x00000023a6237224 */ /* 0x000fe200078e0227 */
[----:B------:R-:W-:Y:S01]  /*a830*/  F2FP.F16.F32.PACK_AB R12, R81, R183 ;  /* 0x000000b7510c723e */ /* 0x000fe200000000ff */
[----:B------:R1:W-:Y:S01]  /*a840*/  STSM.16.M88.4 [R158], R8 ;  /* 0x000000089e007844 */ /* 0x0003e20000000200 */
        /* <DEDUP_REMOVED lines=8> */
[----:B------:R-:W-:Y:S01]  /*a8d0*/  F2FP.F16.F32.PACK_AB R19, R95, R94 ;  /* 0x0000005e5f13723e */ /* 0x000fe200000000ff */
[----:B-1----:R-:W-:Y:S01]  /*a8e0*/  IMAD.U32 R10, RZ, RZ, UR5 ;  /* 0x00000005ff0a7e24 */ /* 0x002fe2000f8e00ff */
[----:B------:R-:W-:Y:S01]  /*a8f0*/  SHF.R.S32.HI R9, RZ, 0x1f, R33 ;  /* 0x0000001fff097819 */ /* 0x000fe20000011421 */
[----:B------:R-:W-:Y:S01]  /*a900*/  ULDC UR5, c[0x0][0xb88] ;  /* 0x0002e20000057ab9 */ /* 0x000fe20000000800 */
[----:B------:R-:W-:Y:S01]  /*a910*/  SHF.R.S32.HI R8, RZ, 0x1f, R35 ;  /* 0x0000001fff087819 */ /* 0x000fe20000011423 */
[----:B------:R1:W-:Y:S01]  /*a920*/  STSM.16.M88.4 [R152], R16 ;  /* 0x0000001098007844 */ /* 0x0003e20000000200 */
[----:B------:R-:W-:Y:S02]  /*a930*/  MOV R150, R150 ;  /* 0x0000009600967202 */ /* 0x000fe40000000f00 */
[----:B------:R-:W-:Y:S02]  /*a940*/  F2FP.F16.F32.PACK_AB R4, R97, R187 ;  /* 0x000000bb6104723e */ /* 0x000fe400000000ff */
[----:B------:R-:W-:Y:S01]  /*a950*/  F2FP.F16.F32.PACK_AB R5, R99, R98 ;  /* 0x000000626305723e */ /* 0x000fe200000000ff */
[----:B--2---:R-:W-:Y:S01]  /*a960*/  VIADD R14, R225, UR38 ;  /* 0x00000026e10e7c36 */ /* 0x004fe20008000000 */
[----:B------:R-:W-:Y:S01]  /*a970*/  IADD3 R12, P0, R33, UR6, RZ ;  /* 0x00000006210c7c10 */ /* 0x000fe2000ff1e0ff */
[----:B------:R-:W-:Y:S01]  /*a980*/  IMAD R33, R166, UR5, RZ ;  /* 0x00000005a6217c24 */ /* 0x000fe2000f8e02ff */
[----:B------:R-:W-:-:S02]  /*a990*/  F2FP.F16.F32.PACK_AB R6, R101, R188 ;  /* 0x000000bc6506723e */ /* 0x000fc400000000ff */
[----:B------:R-:W-:Y:S01]  /*a9a0*/  IADD3.X R13, R9, UR7, R10, P0, !PT ;  /* 0x00000007090d7c10 */ /* 0x000fe200087fe40a */
[----:B------:R-:W-:Y:S01]  /*a9b0*/  ULDC.64 UR6, c[0x0][0xc88] ;  /* 0x0003220000067ab9 */ /* 0x000fe20000000a00 */
[----:B------:R-:W-:Y:S01]  /*a9c0*/  F2FP.F16.F32.PACK_AB R7, R40, R36 ;  /* 0x000000242807723e */ /* 0x000fe200000000ff */
[----:B------:R-:W-:Y:S01]  /*a9d0*/  IMAD R8, R8, UR6, RZ ;  /* 0x0000000608087c24 */ /* 0x000fe2000f8e02ff */
[----:B------:R-:W-:Y:S01]  /*a9e0*/  LOP3.LUT P0, RZ, R223, 0x3, RZ, 0xc0, !PT ;  /* 0x00000003dfff7812 */ /* 0x000fe2000780c0ff */
[----:B------:R-:W-:Y:S01]  /*a9f0*/  IMAD.WIDE.U32 R12, R35, UR6, R12 ;  /* 0x00000006230c7c25 */ /* 0x000fe2000f8e000c */
[----:B------:R-:W-:Y:S01]  /*aa00*/  F2FP.F16.F32.PACK_AB R9, R48, R44 ;  /* 0x0000002c3009723e */ /* 0x000fe200000000ff */
[----:B------:R2:W-:Y:S01]  /*aa10*/  STSM.16.M88.4 [R150], R4 ;  /* 0x0000000496007844 */ /* 0x0005e20000000200 */
[----:B------:R-:W-:Y:S01]  /*aa20*/  F2FP.F16.F32.PACK_AB R10, R109, R190 ;  /* 0x000000be6d0a723e */ /* 0x000fe200000000ff */
[----:B------:R-:W-:Y:S01]  /*aa30*/  IMAD R35, R35, UR7, R8 ;  /* 0x0000000723237c24 */ /* 0x000fe2000f8e0208 */
[----:B------:R-:W-:Y:S01]  /*aa40*/  ULDC.64 UR6, c[0x0][0xc50] ;  /* 0x0003140000067ab9 */ /* 0x000fe20000000a00 */
[----:B------:R-:W-:-:S02]  /*aa50*/  F2FP.F16.F32.PACK_AB R8, R105, R189 ;  /* 0x000000bd6908723e */ /* 0x000fc400000000ff */
[----:B-1----:R-:W-:Y:S02]  /*aa60*/  LEA R18, P3, R12, UR6, 0x2 ;  /* 0x000000060c127c11 */ /* 0x002fe4000f8610ff */
[----:B------:R-:W-:Y:S02]  /*aa70*/  F2FP.F16.F32.PACK_AB R11, R56, R52 ;  /* 0x00000034380b723e */ /* 0x000fe400000000ff */
[----:B------:R-:W-:Y:S01]  /*aa80*/  ISETP.GE.OR P1, PT, R14, R33, P0 ;  /* 0x000000210e00720c */ /* 0x000fe20000726670 */
[----:B------:R-:W-:Y:S01]  /*aa90*/  SHFL.IDX PT, R34, R18, RZ, 0x1c1f ;  /* 0x001c1fff12227589 */ /* 0x000fe200000e0000 */
[----:B------:R-:W-:Y:S02]  /*aaa0*/  F2FP.F16.F32.PACK_AB R15, R104, R100 ;  /* 0x00000064680f723e */ /* 0x000fe400000000ff */
[----:B------:R-:W-:Y:S01]  /*aab0*/  F2FP.F16.F32.PACK_AB R16, R137, R136 ;  /* 0x000000888910723e */ /* 0x000fe200000000ff */
[----:B------:R1:W-:Y:S01]  /*aac0*/  STSM.16.M88.4 [R164], R8 ;  /* 0x00000008a4007844 */ /* 0x0003e20000000200 */
[----:B--2---:R-:W-:Y:S01]  /*aad0*/  IMAD.IADD R5, R13, 0x1, R35 ;  /* 0x000000010d057824 */ /* 0x004fe200078e0223 */
[----:B------:R-:W-:Y:S01]  /*aae0*/  F2FP.F16.F32.PACK_AB R6, R117, R192 ;  /* 0x000000c07506723e */ /* 0x000fe200000000ff */
[----:B------:R-:W-:Y:S01]  /*aaf0*/  VIADD R4, R14, 0x8 ;  /* 0x000000080e047836 */ /* 0x000fe20000000000 */
[----:B------:R-:W-:Y:S01]  /*ab00*/  F2FP.F16.F32.PACK_AB R7, R72, R68 ;  /* 0x000000444807723e */ /* 0x000fe200000000ff */
[----:B------:R2:W-:Y:S01]  /*ab10*/  SHFL.IDX PT, R52, R18, 0x1, 0x1c1f ;  /* 0x003c1f0012347f89 */ /* 0x0005e200000e0000 */
[----:B------:R-:W-:-:S02]  /*ab20*/  LEA.HI.X R19, R12, UR7, R5, 0x2, P3 ;  /* 0x000000070c137c11 */ /* 0x000fc400098f1405 */
[----:B------:R-:W-:Y:S02]  /*ab30*/  ISETP.GE.OR P0, PT, R4, R33, P0 ;  /* 0x000000210400720c */ /* 0x000fe40000706670 */
[----:B------:R-:W-:Y:S01]  /*ab40*/  F2FP.F16.F32.PACK_AB R4, R113, R191 ;  /* 0x000000bf7104723e */ /* 0x000fe200000000ff */
[----:B------:R-:W3:Y:S01]  /*ab50*/  SHFL.IDX PT, R35, R19, RZ, 0x1c1f ;  /* 0x001c1fff13237589 */ /* 0x000ee200000e0000 */
[----:B------:R-:W-:Y:S02]  /*ab60*/  F2FP.F16.F32.PACK_AB R5, R64, R60 ;  /* 0x0000003c4005723e */ /* 0x000fe400000000ff */
[----:B------:R-:W-:Y:S01]  /*ab70*/  F2FP.F16.F32.PACK_AB R12, R129, R128 ;  /* 0x00000080810c723e */ /* 0x000fe200000000ff */
[----:B------:R4:W0:Y:S01]  /*ab80*/  SHFL.IDX PT, R53, R19, 0x1, 0x1c1f ;  /* 0x003c1f0013357f89 */ /* 0x00082200000e0000 */
[----:B-1----:R-:W-:Y:S02]  /*ab90*/  F2FP.F16.F32.PACK_AB R8, R121, R193 ;  /* 0x000000c17908723e */ /* 0x002fe400000000ff */
[----:B------:R-:W-:Y:S01]  /*aba0*/  F2FP.F16.F32.PACK_AB R9, R80, R76 ;  /* 0x0000004c5009723e */ /* 0x000fe200000000ff */
[----:B------:R1:W-:Y:S01]  /*abb0*/  STSM.16.M88.4 [R32], R4 ;  /* 0x0000000420007844 */ /* 0x0003e20000000200 */
[----:B------:R-:W-:-:S02]  /*abc0*/  F2FP.F16.F32.PACK_AB R10, R125, R124 ;  /* 0x0000007c7d0a723e */ /* 0x000fc400000000ff */
[----:B------:R-:W-:Y:S02]  /*abd0*/  F2FP.F16.F32.PACK_AB R11, R88, R84 ;  /* 0x00000054580b723e */ /* 0x000fe400000000ff */
[----:B------:R-:W-:Y:S02]  /*abe0*/  F2FP.F16.F32.PACK_AB R13, R96, R92 ;  /* 0x0000005c600d723e */ /* 0x000fe400000000ff */
[----:B------:R-:W-:Y:S01]  /*abf0*/  F2FP.F16.F32.PACK_AB R14, R133, R132 ;  /* 0x00000084850e723e */ /* 0x000fe200000000ff */
[----:B------:R-:W-:Y:S01]  /*ac00*/  STSM.16.M88.4 [R27], R8 ;  /* 0x000000081b007844 */ /* 0x000fe20000000200 */
[----:B------:R-:W-:Y:S02]  /*ac10*/  F2FP.F16.F32.PACK_AB R17, R112, R108 ;  /* 0x0000006c7011723e */ /* 0x000fe400000000ff */
[----:B--2---:R-:W-:Y:S01]  /*ac20*/  F2FP.F16.F32.PACK_AB R18, R141, R140 ;  /* 0x0000008c8d12723e */ /* 0x004fe200000000ff */
[----:B------:R-:W-:Y:S01]  /*ac30*/  STSM.16.M88.4 [R26], R12 ;  /* 0x0000000c1a007844 */ /* 0x000fe20000000200 */
[----:B----4-:R-:W-:-:S02]  /*ac40*/  F2FP.F16.F32.PACK_AB R19, R120, R116 ;  /* 0x000000747813723e */ /* 0x010fc400000000ff */
[----:B------:R-:W-:Y:S01]  /*ac50*/  F2FP.F16.F32.PACK_AB R36, R145, R144 ;  /* 0x000000909124723e */ /* 0x000fe200000000ff */
[----:B-1----:R-:W1:Y:S01]  /*ac60*/  @P2 LDC R7, c[0x0][0xcf0] ;  /* 0x00033c00ff072b82 */ /* 0x002e620000000800 */
[----:B------:R-:W-:Y:S01]  /*ac70*/  F2FP.F16.F32.PACK_AB R37, R169, R168 ;  /* 0x000000a8a925723e */ /* 0x000fe200000000ff */
[----:B------:R-:W-:Y:S01]  /*ac80*/  STSM.16.M88.4 [R25], R16 ;  /* 0x0000001019007844 */ /* 0x000fe20000000200 */
[----:B------:R-:W-:Y:S02]  /*ac90*/  F2FP.F16.F32.PACK_AB R38, R149, R148 ;  /* 0x000000949526723e */ /* 0x000fe400000000ff */
[----:B------:R-:W-:Y:S02]  /*aca0*/  F2FP.F16.F32.PACK_AB R39, R0, R170 ;  /* 0x000000aa0027723e */ /* 0x000fe400000000ff */
[----:B------:R-:W-:-:S03]  /*acb0*/  LOP3.LUT R30, R195, 0x380, RZ, 0xc0, !PT ;  /* 0x00000380c31e7812 */ /* 0x000fc600078ec0ff */
[----:B------:R-:W-:Y:S01]  /*acc0*/  STSM.16.M88.4 [R24], R36 ;  /* 0x0000002418007844 */ /* 0x000fe20000000200 */
[----:B------:R-:W-:Y:S01]  /*acd0*/  IMAD R0, R218, 0x20, R221 ;  /* 0x00000020da007824 */ /* 0x000fe200078e02dd */
[----:B------:R-:W-:Y:S01]  /*ace0*/  UIMAD UR5, UR10, UR8, URZ ;  /* 0x000000080a0572a4 */ /* 0x000fe2000f8e023f */
[----:B------:R-:W-:Y:S01]  /*acf0*/  SHF.R.U64 R30, R30, 0x3, RZ ;  /* 0x000000031e1e7819 */ /* 0x000fe200000012ff */
[----:B------:R-:W-:Y:S01]  /*ad00*/  BAR.SYNC.DEFER_BLOCKING 0x1, 0x100 ;  /* 0x0044000000007b1d */ /* 0x000fe20000010000 */
[----:B------:R-:W-:Y:S01]  /*ad10*/  VIADD R4, R0, UR38 ;  /* 0x0000002600047c36 */ /* 0x000fe20008000000 */
[----:B------:R-:W-:Y:S01]  /*ad20*/  UIMAD.WIDE.U32 UR6, UR11, UR8, URZ ;  /* 0x000000080b0672a5 */ /* 0x000fe2000f8e003f */
[----:B------:R-:W-:-:S03]  /*ad30*/  LOP3.LUT R30, R30, R195, RZ, 0x3c, !PT ;  /* 0x000000c31e1e7212 */ /* 0x000fc600078e3cff */
[----:B---3--:R2:W-:Y:S01]  /*ad40*/  @!P1 ST.E desc[UR60][R34.64], R3 ;  /* 0x0000000322009985 */ /* 0x0085e2000c10193c */
[----:B------:R-:W-:-:S03]  /*ad50*/  UIMAD UR5, UR11, UR9, UR5 ;  /* 0x000000090b0572a4 */ /* 0x000fc6000f8e0205 */
[----:B------:R-:W-:Y:S01]  /*ad60*/  ULDC.64 UR10, c[0x0][0xbf0] ;  /* 0x0002fc00000a7ab9 */ /* 0x000fe20000000a00 */
[----:B--2---:R-:W2:Y:S01]  /*ad70*/  @P2 LDC R3, c[0x0][0xcec] ;  /* 0x00033b00ff032b82 */ /* 0x004ea20000000800 */
[----:B------:R-:W-:Y:S01]  /*ad80*/  UIMAD UR8, UR12, UR10, URZ ;  /* 0x0000000a0c0872a4 */ /* 0x000fe2000f8e023f */
[----:B------:R-:W-:Y:S01]  /*ad90*/  IMAD.MOV.U32 R5, RZ, RZ, R4 ;  /* 0x000000ffff057224 */ /* 0x000fe200078e0004 */
[----:B------:R-:W-:Y:S01]  /*ada0*/  UIADD3 UR7, UR7, UR5, URZ ;  /* 0x0000000507077290 */ /* 0x000fe2000fffe03f */
[----:B0-----:R0:W-:Y:S01]  /*adb0*/  @!P0 ST.E desc[UR60][R52.64], R2 ;  /* 0x0000000234008985 */ /* 0x0011e2000c10193c */
[----:B------:R-:W-:Y:S02]  /*adc0*/  UIMAD UR5, UR13, UR11, UR8 ;  /* 0x0000000b0d0572a4 */ /* 0x000fe4000f8e0208 */
[----:B------:R-:W-:Y:S01]  /*add0*/  UIMAD.WIDE.U32 UR6, UR13, UR10, UR6 ;  /* 0x0000000a0d0672a5 */ /* 0x000fe2000f8e0006 */
[----:B------:R3:W5:Y:S01]  /*ade0*/  LD.E.128 R40, desc[UR60][R28.64] ;  /* 0x0000003c1c287980 */ /* 0x000762000c101d00 */
[----:B------:R-:W-:-:S02]  /*adf0*/  ULDC.64 UR8, c[0x0][0xbe0] ;  /* 0x0002f80000087ab9 */ /* 0x000fc40000000a00 */
[----:B------:R-:W-:Y:S01]  /*ae00*/  UIADD3 UR5, UR7, UR5, URZ ;  /* 0x0000000507057290 */ /* 0x000fe2000fffe03f */
[----:B------:R3:W5:Y:S01]  /*ae10*/  LD.E.128 R44, desc[UR60][R20.64] ;  /* 0x0000003c142c7980 */ /* 0x000762000c101d00 */
[----:B--2---:R-:W-:-:S03]  /*ae20*/  @P2 IMAD.HI.U32 R0, R4, R3, RZ ;  /* 0x0000000304002227 */ /* 0x004fc600078e00ff */
[----:B------:R3:W5:Y:S02]  /*ae30*/  LD.E.128 R48, desc[UR60][R22.64] ;  /* 0x0000003c16307980 */ /* 0x000764000c101d00 */
[----:B-1----:R-:W-:Y:S01]  /*ae40*/  @P2 SHF.R.U32.HI R5, RZ, R7, R0 ;  /* 0x00000007ff052219 */ /* 0x002fe20000011600 */
[----:B0-----:R-:W-:Y:S01]  /*ae50*/  IMAD.U32 R2, RZ, RZ, UR6 ;  /* 0x00000006ff027e24 */ /* 0x001fe2000f8e00ff */
        /* <DEDUP_REMOVED lines=23> */
[----:B------:R-:W-:Y:S01]  /*afd0*/  IMAD.IADD R3, R3, 0x1, R9 ;  /* 0x0000000103037824 */ /* 0x000fe200078e0209 */
[----:B------:R-:W-:Y:S01]  /*afe0*/  BSSY B1, `(.L_x_13469) ;  /* 0x000002b000017945 */ /* 0x000fe20003800000 */
[----:B------:R-:W-:Y:S01]  /*aff0*/  IMAD R4, R0, UR6, RZ ;  /* 0x0000000600047c24 */ /* 0x000fe2000f8e02ff */
[----:B------:R-:W-:Y:S01]  /*b000*/  @!PT LDS RZ, [RZ] ;  /* 0x00000000fffff984 */ /* 0x000fe20000000800 */
[----:B------:R-:W-:Y:S01]  /*b010*/  @!PT LDS RZ, [RZ] ;  /* 0x00000000fffff984 */ /* 0x000fe20000000800 */
[----:B------:R-:W-:Y:S01]  /*b020*/  @!PT LDS RZ, [RZ] ;  /* 0x00000000fffff984 */ /* 0x000fe20000000800 */
[----:B------:R-:W-:Y:S01]  /*b030*/  @!PT LDS RZ, [RZ] ;  /* 0x00000000fffff984 */ /* 0x000fe20000000800 */
[----:B------:R0:W-:Y:S06]  /*b040*/  MEMBAR.ALL.CTA ;  /* 0x0000000000007992 */ /* 0x0001ec0000008000 */
[----:B0-----:R-:W0:Y:S01]  /*b050*/  FENCE.VIEW.ASYNC.S ;  /* 0x00000000000073c6 */ /* 0x001e220000000000 */
[----:B------:R-:W-:-:S02]  /*b060*/  VIADD R12, R221, UR38 ;  /* 0x00000026dd0c7c36 */ /* 0x000fc40008000000 */
[C---:B------:R-:W-:Y:S02]  /*b070*/  IMAD R5, R7.reuse, UR7, R4 ;  /* 0x0000000707057c24 */ /* 0x040fe4000f8e0204 */
[----:B------:R-:W-:Y:S01]  /*b080*/  IMAD.WIDE.U32 R2, R7, UR6, R2 ;  /* 0x0000000607027c25 */ /* 0x000fe2000f8e0002 */
[----:B------:R-:W-:Y:S01]  /*b090*/  ISETP.GE.AND P2, PT, R12, R33, PT ;  /* 0x000000210c00720c */ /* 0x000fe20003f46270 */
[----:B------:R-:W-:Y:S02]  /*b0a0*/  ULDC.64 UR6, c[0x0][0xb80] ;  /* 0x0002e00000067ab9 */ /* 0x000fe40000000a00 */
[----:B------:R-:W-:Y:S01]  /*b0b0*/  IMAD.IADD R3, R3, 0x1, R5 ;  /* 0x0000000103037824 */ /* 0x000fe200078e0205 */
[----:B------:R-:W-:Y:S01]  /*b0c0*/  LEA R10, P3, R2, UR6, 0x1 ;  /* 0x00000006020a7c11 */ /* 0x000fe2000f8608ff */
[----:B------:R-:W-:Y:S02]  /*b0d0*/  VIADD R194, R194, 0x32420 ;  /* 0x00032420c2c27836 */ /* 0x000fe40000000000 */
[----:B------:R-:W-:Y:S01]  /*b0e0*/  VIADD R0, R12, 0x20 ;  /* 0x000000200c007836 */ /* 0x000fe20000000000 */
[----:B------:R-:W-:Y:S01]  /*b0f0*/  LEA.HI.X R11, R2, UR7, R3, 0x1, P3 ;  /* 0x00000007020b7c11 */ /* 0x000fe200098f0c03 */
[----:B0-----:R3:W0:Y:S01]  /*b100*/  SHFL.IDX PT, R13, R10, RZ, 0x181f ;  /* 0x00181fff0a0d7589 */ /* 0x00162200000e0000 */
[----:B------:R-:W-:-:S02]  /*b110*/  PRMT R194, RZ, 0x654, R194 ;  /* 0x00000654ffc27816 */ /* 0x000fc400000000c2 */
[-C--:B------:R-:W-:Y:S01]  /*b120*/  ISETP.GE.AND P1, PT, R0, R33.reuse, PT ;  /* 0x000000210000720c */ /* 0x080fe20003f26270 */
[----:B------:R-:W-:Y:S01]  /*b130*/  VIADD R0, R12, 0x40 ;  /* 0x000000400c007836 */ /* 0x000fe20000000000 */
[----:B------:R3:W1:Y:S01]  /*b140*/  SHFL.IDX PT, R9, R11, RZ, 0x181f ;  /* 0x00181fff0b097589 */ /* 0x00066200000e0000 */
[----:B------:R3:W-:Y:S03]  /*b150*/  SYNCS.ARRIVE.TRANS64.RED.A1T0 RZ, [R194+URZ], RZ ;  /* 0x000000ffc2ff79a7 */ /* 0x0007e6000810043f */
        /* <DEDUP_REMOVED lines=19> */
.L_x_13470:
[----:B------:R-:W-:Y:S05]  /*b290*/  BSYNC B1 ;  /* 0x0000000000017941 */ /* 0x000fea0003800000 */
.L_x_13469:
[----:B-12---:R1:W2:Y:S01]  /*b2a0*/  SHFL.IDX PT, R9, R11, 0x1, 0x181f ;  /* 0x00381f000b097f89 */ /* 0x0062a200000e0000 */
        /* <DEDUP_REMOVED lines=10> */
[----:B--2---:R-:W-:Y:S02]  /*b350*/  @!P4 LEA.HI.X R3, R200, R9, R231, 0x1, P6 ;  /* 0x00000009c803c211 */ /* 0x004fe400030f0ce7 */
        /* <DEDUP_REMOVED lines=9> */
.L_x_13472:
[----:B------:R-:W-:Y:S05]  /*b3f0*/  BSYNC B1 ;  /* 0x0000000000017941 */ /* 0x000fea0003800000 */
.L_x_13471:
[----:B--2---:R2:W0:Y:S01]  /*b400*/  SHFL.IDX PT, R9, R11, 0x2, 0x181f ;  /* 0x00581f000b097f89 */ /* 0x00442200000e0000 */
        /* <DEDUP_REMOVED lines=20> */
.L_x_13474:
[----:B------:R-:W-:Y:S05]  /*b550*/  BSYNC B1 ;  /* 0x0000000000017941 */ /* 0x000fea0003800000 */
.L_x_13473:
[----:B------:R-:W-:Y:S01]  /*b560*/  VIADD R0, R12, 0x60 ;  /* 0x000000600c007836 */ /* 0x000fe20000000000 */
[----:B-123--:R-:W1:Y:S04]  /*b570*/  SHFL.IDX PT, R11, R11, 0x3, 0x181f ;  /* 0x00781f000b0b7f89 */ /* 0x00ee6800000e0000 */
[----:B------:R-:W-:Y:S01]  /*b580*/  ISETP.GE.AND P0, PT, R0, R33, PT ;  /* 0x000000210000720c */ /* 0x000fe20003f06270 */
[----:B0-----:R0:W2:-:S12]  /*b590*/  SHFL.IDX PT, R9, R10, 0x3, 0x181f ;  /* 0x00781f000a097f89 */ /* 0x00109800000e0000 */
        /* <DEDUP_REMOVED lines=10> */
[----:B----4-:R-:W-:Y:S01]  /*b640*/  @!P5 LEA.HI.X R7, R204, R11, R229, 0x1, P2 ;  /* 0x0000000bcc07d211 */ /* 0x010fe200010f0ce5 */
        /* <DEDUP_REMOVED lines=9> */
.L_x_13468:
[----:B------:R-:W1:Y:S01]  /*b6e0*/  LDC R8, c[0x0][0xce8] ;  /* 0x00033a00ff087b82 */ /* 0x000e620000000800 */
[----:B------:R-:W-:Y:S01]  /*b6f0*/  R2UR UR6, R219 ;  /* 0x00000000db0672ca */ /* 0x000fe200000e0000 */
[----:B------:R-:W-:Y:S01]  /*b700*/  BSSY B1, `(.L_x_13476) ;  /* 0x0000034000017945 */ /* 0x000fe20003800000 */
[----:B------:R-:W-:Y:S01]  /*b710*/  R2UR UR5, R220 ;  /* 0x00000000dc0572ca */ /* 0x000fe200000e0000 */
[----:B------:R-:W-:Y:S01]  /*b720*/  IMAD R6, R218, 0x20, R221 ;  /* 0x00000020da067824 */ /* 0x000fe200078e02dd */
[----:B------:R-:W-:-:S09]  /*b730*/  ISETP.GE.AND P0, PT, R232, 0x80, PT ;  /* 0x00000080e800780c */ /* 0x000fd20003f06270 */
[----:B------:R-:W-:Y:S02]  /*b740*/  USHF.R.S32.HI UR8, URZ, 0x1f, UR6 ;  /* 0x0000001f3f087899 */ /* 0x000fe40008011406 */
[----:B------:R-:W-:Y:S01]  /*b750*/  USHF.R.S32.HI UR9, URZ, 0x1f, UR5 ;  /* 0x0000001f3f097899 */ /* 0x000fe20008011405 */
[----:B-1----:R-:W-:-:S13]  /*b760*/  ISETP.NE.AND P1, PT, R8, 0x1, PT ;  /* 0x000000010800780c */ /* 0x002fda0003f25270 */
[----:B------:R-:W1:Y:S08]  /*b770*/  @P1 LDC R9, c[0x0][0xcec] ;  /* 0x00033b00ff091b82 */ /* 0x000e700000000800 */
[----:B------:R-:W2:Y:S01]  /*b780*/  @P1 LDC R11, c[0x0][0xcf0] ;  /* 0x00033c00ff0b1b82 */ /* 0x000ea20000000800 */
[----:B------:R-:W-:Y:S05]  /*b790*/  @P0 BRA `(.L_x_13477) ;  /* 0x0000000000a80947 */ /* 0x000fea0003800000 */
[----:B------:R-:W3:Y:S01]  /*b7a0*/  S2R R0, SR_TID.X ;  /* 0x0000000000007919 */ /* 0x000ee20000002100 */
[----:B------:R-:W4:Y:S01]  /*b7b0*/  LDC R3, c[0x0][0xce8] ;  /* 0x00033a00ff037b82 */ /* 0x000f220000000800 */
[----:B------:R-:W-:Y:S01]  /*b7c0*/  IMAD.U32 R4, RZ, RZ, UR38 ;  /* 0x00000026ff047e24 */ /* 0x000fe2000f8e00ff */
[----:B------:R-:W-:Y:S02]  /*b7d0*/  ULDC UR5, c[0x0][0xb88] ;  /* 0x0002e20000057ab9 */ /* 0x000fe40000000800 */
[----:B----4-:R-:W-:Y:S02]  /*b7e0*/  IMAD R5, R3, UR5, RZ ;  /* 0x0000000503057c24 */ /* 0x010fe4000f8e02ff */
[----:B---3--:R-:W-:-:S04]  /*b7f0*/  IADD3 R4, R4, -0x80, R0 ;  /* 0xffffff8004047810 */ /* 0x008fc80007ffe000 */
        /* <DEDUP_REMOVED lines=8> */
[----:B------:R-:W3:Y:S02]  /*b880*/  @P0 LDC R5, c[0x0][0xcec] ;  /* 0x00033b00ff050b82 */ /* 0x000ee40000000800 */
[----:B------:R-:W-:Y:S02]  /*b890*/  UIMAD.WIDE.U32 UR6, UR13, UR10, URZ ;  /* 0x0000000a0d0672a5 */ /* 0x000fe4000f8e003f */
[----:B------:R-:W-:-:S03]  /*b8a0*/  UIMAD UR5, UR13, UR11, UR5 ;  /* 0x0000000b0d0572a4 */ /* 0x000fc6000f8e0205 */
[----:B------:R-:W-:Y:S01]  /*b8b0*/  ULDC.64 UR10, c[0x0][0xc98] ;  /* 0x00032600000a7ab9 */ /* 0x000fe20000000a00 */
[----:B------:R-:W4:Y:S01]  /*b8c0*/  @P0 LDC R7, c[0x0][0xcf0] ;  /* 0x00033c00ff070b82 */ /* 0x000f220000000800 */
[----:B------:R-:W-:Y:S02]  /*b8d0*/  UIADD3 UR7, UR7, UR5, URZ ;  /* 0x0000000507077290 */ /* 0x000fe4000fffe03f */
[----:B------:R-:W-:Y:S02]  /*b8e0*/  UIMAD UR5, UR9, UR10, URZ ;  /* 0x0000000a090572a4 */ /* 0x000fe4000f8e023f */
[----:B------:R-:W-:Y:S02]  /*b8f0*/  UIMAD.WIDE.U32 UR6, UR12, UR10, UR6 ;  /* 0x0000000a0c0672a5 */ /* 0x000fe4000f8e0006 */
[----:B------:R-:W-:-:S03]  /*b900*/  UIMAD UR5, UR12, UR11, UR5 ;  /* 0x0000000b0c0572a4 */ /* 0x000fc6000f8e0205 */
[----:B------:R-:W-:Y:S01]  /*b910*/  ULDC.64 UR10, c[0x0][0xc88] ;  /* 0x00032200000a7ab9 */ /* 0x000fe20000000a00 */
[----:B---3--:R-:W-:-:S05]  /*b920*/  @P0 IMAD.HI.U32 R0, R4, R5, RZ ;  /* 0x0000000504000227 */ /* 0x008fca00078e00ff */
[----:B----4-:R-:W-:-:S05]  /*b930*/  @P0 SHF.R.U32.HI R2, RZ, R7, R0 ;  /* 0x00000007ff020219 */ /* 0x010fca0000011600 */
        /* <DEDUP_REMOVED lines=16> */
.L_x_13477:
[----:B------:R-:W-:Y:S05]  /*ba40*/  BSYNC B1 ;  /* 0x0000000000017941 */ /* 0x000fea0003800000 */
.L_x_13476:
[----:B------:R-:W-:Y:S01]  /*ba50*/  R2UR UR13, R219 ;  /* 0x00000000db0d72ca */ /* 0x000fe200000e0000 */
[----:B------:R-:W-:Y:S01]  /*ba60*/  ULDC.64 UR10, c[0x0][0xbe8] ;  /* 0x0002fa00000a7ab9 */ /* 0x000fe20000000a00 */
[----:B------:R-:W-:Y:S01]  /*ba70*/  R2UR UR12, R220 ;  /* 0x00000000dc0c72ca */ /* 0x000fe200000e0000 */
[----:B------:R-:W-:Y:S01]  /*ba80*/  UIMAD UR5, UR8, UR10, URZ ;  /* 0x0000000a080572a4 */ /* 0x000fe2000f8e023f */
[----:B------:R-:W-:Y:S01]  /*ba90*/  VIADD R6, R6, UR38 ;  /* 0x0000002606067c36 */ /* 0x000fe20008000000 */
[----:B------:R-:W-:Y:S01]  /*baa0*/  BSSY B1, `(.L_x_13478) ;  /* 0x000003c000017945 */ /* 0x000fe20003800000 */
[----:B------:R-:W-:Y:S02]  /*bab0*/  VIADD R10, R221, UR38 ;  /* 0x00000026dd0a7c36 */ /* 0x000fe40008000000 */
[----:B-1----:R-:W-:-:S04]  /*bac0*/  @P1 IMAD.HI.U32 R0, R6, R9, RZ ;  /* 0x0000000906001227 */ /* 0x002fc800078e00ff */
[----:B---3--:R-:W-:Y:S01]  /*bad0*/  IMAD.MOV.U32 R5, RZ, RZ, R6 ;  /* 0x000000ffff057224 */ /* 0x008fe200078e0006 */
[----:B------:R-:W-:Y:S01]  /*bae0*/  UIMAD.WIDE.U32 UR6, UR13, UR10, URZ ;  /* 0x0000000a0d0672a5 */ /* 0x000fe2000f8e003f */
[----:B--2---:R-:W-:Y:S01]  /*baf0*/  @P1 SHF.R.U32.HI R5, RZ, R11, R0 ;  /* 0x0000000bff051219 */ /* 0x004fe20000011600 */
        /* <DEDUP_REMOVED lines=9> */
[----:B------:R-:W-:Y:S02]  /*bb90*/  ULDC.64 UR8, c[0x0][0xbe0] ;  /* 0x0002f80000087ab9 */ /* 0x000fe40000000a00 */
        /* <DEDUP_REMOVED lines=29> */
[----:B------:R-:W-:Y:S02]  /*bd70*/  ISETP.GE.AND P4, PT, R205, UR5, PT ;  /* 0x00000005cd007c0c */ /* 0x000fe4000bf86270 */
[----:B------:R-:W-:Y:S02]  /*bd80*/  ISETP.GE.AND P3, PT, R204, UR5, PT ;  /* 0x00000005cc007c0c */ /* 0x000fe4000bf66270 */
[----:B------:R-:W-:-:S07]  /*bd90*/  ISETP.GE.AND P2, PT, R206, UR5, PT ;  /* 0x00000005ce007c0c */ /* 0x000fce000bf46270 */
[----:B--2---:R-:W-:-:S04]  /*bda0*/  @!P5 LEA R12, P6, R200, R5, 0x1 ;  /* 0x00000005c80cd211 */ /* 0x004fc800078c08ff */
[----:B---3--:R-:W-:Y:S02]  /*bdb0*/  @!P5 LEA.HI.X R13, R200, R3, R231, 0x1, P6 ;  /* 0x00000003c80dd211 */ /* 0x008fe400030f0ce7 */
        /* <DEDUP_REMOVED lines=10> */
.L_x_13479:
[----:B------:R-:W-:Y:S05]  /*be60*/  BSYNC B1 ;  /* 0x0000000000017941 */ /* 0x000fea0003800000 */
.L_x_13478:
[----:B---34-:R3:W4:Y:S01]  /*be70*/  SHFL.IDX PT, R3, R6, 0x1, 0x181f ;  /* 0x00381f0006037f89 */ /* 0x01872200000e0000 */
[----:B------:R-:W-:Y:S03]  /*be80*/  BSSY B1, `(.L_x_13480) ;  /* 0x0000014000017945 */ /* 0x000fe60003800000 */
[----:B--2---:R3:W2:Y:S01]  /*be90*/  SHFL.IDX PT, R5, R4, 0x1, 0x181f ;  /* 0x00381f0004057f89 */ /* 0x0046a200000e0000 */
[----:B------:R-:W-:Y:S05]  /*bea0*/  @P1 BRA `(.L_x_13481) ;  /* 0x0000000000441947 */ /* 0x000fea0003800000 */
[----:B------:R-:W-:Y:S02]  /*beb0*/  ULDC UR5, c[0x0][0xbc8] ;  /* 0x0002f20000057ab9 */ /* 0x000fe40000000800 */
[----:B------:R-:W-:Y:S02]  /*bec0*/  ISETP.GE.AND P4, PT, R200, UR5, PT ;  /* 0x00000005c8007c0c */ /* 0x000fe4000bf86270 */
[----:B------:R-:W-:Y:S02]  /*bed0*/  ISETP.GE.AND P3, PT, R205, UR5, PT ;  /* 0x00000005cd007c0c */ /* 0x000fe4000bf66270 */
[----:B------:R-:W-:Y:S02]  /*bee0*/  ISETP.GE.AND P2, PT, R204, UR5, PT ;  /* 0x00000005cc007c0c */ /* 0x000fe4000bf46270 */
[----:B------:R-:W-:-:S07]  /*bef0*/  ISETP.GE.AND P1, PT, R206, UR5, PT ;  /* 0x00000005ce007c0c */ /* 0x000fce000bf26270 */
[CC--:B--2---:R-:W-:Y:S02]  /*bf00*/  @!P4 LEA R12, P6, R200.reuse, R5.reuse, 0x1 ;  /* 0x00000005c80cc211 */ /* 0x0c4fe400078c08ff */
        /* <DEDUP_REMOVED lines=11> */
.L_x_13481:
[----:B------:R-:W-:Y:S05]  /*bfc0*/  BSYNC B1 ;  /* 0x0000000000017941 */ /* 0x000fea0003800000 */
.L_x_13480:
[----:B--2-4-:R2:W4:Y:S01]  /*bfd0*/  SHFL.IDX PT, R3, R6, 0x2, 0x181f ;  /* 0x00581f0006037f89 */ /* 0x01452200000e0000 */
        /* <DEDUP_REMOVED lines=20> */
.L_x_13483:
[----:B------:R-:W-:Y:S05]  /*c120*/  BSYNC B1 ;  /* 0x0000000000017941 */ /* 0x000fea0003800000 */
.L_x_13482:
[----:B------:R-:W-:Y:S01]  /*c130*/  VIADD R0, R10, 0x60 ;  /* 0x000000600a007836 */ /* 0x000fe20000000000 */
[----:B0---4-:R0:W4:Y:S04]  /*c140*/  SHFL.IDX PT, R3, R6, 0x3, 0x181f ;  /* 0x00781f0006037f89 */ /* 0x01112800000e0000 */
[----:B------:R-:W-:Y:S01]  /*c150*/  ISETP.GE.AND P0, PT, R0, R9, PT ;  /* 0x000000090000720c */ /* 0x000fe20003f06270 */
[----:B------:R0:W0:-:S12]  /*c160*/  SHFL.IDX PT, R5, R4, 0x3, 0x181f ;  /* 0x00781f0004057f89 */ /* 0x00001800000e0000 */
[----:B------:R-:W-:Y:S05]  /*c170*/  @P0 BRA `(.L_x_13475) ;  /* 0x0000000000440947 */ /* 0x000fea0003800000 */
[----:B------:R-:W-:Y:S02]  /*c180*/  ULDC UR5, c[0x0][0xbc8] ;  /* 0x0002f20000057ab9 */ /* 0x000fe40000000800 */
[----:B------:R-:W-:Y:S02]  /*c190*/  ISETP.GE.AND P3, PT, R200, UR5, PT ;  /* 0x00000005c8007c0c */ /* 0x000fe4000bf66270 */
[----:B------:R-:W-:Y:S02]  /*c1a0*/  ISETP.GE.AND P2, PT, R205, UR5, PT ;  /* 0x00000005cd007c0c */ /* 0x000fe4000bf46270 */
[----:B------:R-:W-:Y:S02]  /*c1b0*/  ISETP.GE.AND P1, PT, R204, UR5, PT ;  /* 0x00000005cc007c0c */ /* 0x000fe4000bf26270 */
[----:B------:R-:W-:-:S07]  /*c1c0*/  ISETP.GE.AND P0, PT, R206, UR5, PT ;  /* 0x00000005ce007c0c */ /* 0x000fce000bf06270 */
[-C--:B0123--:R-:W-:Y:S02]  /*c1d0*/  @!P3 LEA R6, P6, R200, R5.reuse, 0x1 ;  /* 0x00000005c806b211 */ /* 0x08ffe400078c08ff */
        /* <DEDUP_REMOVED lines=11> */
.L_x_13475:
[----:B------:R-:W-:Y:S05]  /*c290*/  BSYNC B0 ;  /* 0x0000000000007941 */ /* 0x000fea0003800000 */
.L_x_13467:
[----:B------:R-:W-:Y:S02]  /*c2a0*/  ULDC UR5, c[0x0][0xd38] ;  /* 0x00034e0000057ab9 */ /* 0x000fe40000000800 */
[----:B------:R-:W-:-:S06]  /*c2b0*/  UISETP.GE.AND UP0, UPT, UR4, UR5, UPT ;  /* 0x000000050400728c */ /* 0x000fcc000bf06270 */
[----:B------:R-:W-:-:S13]  /*c2c0*/  PLOP3.LUT P0, PT, PT, PT, UP0, 0x80, 0x0 ;  /* 0x000000000000781c */ /* 0x000fda0003f0f008 */
[----:B------:R-:W-:Y:S05]  /*c2d0*/  @!P0 BRA `(.L_x_13484) ;  /* 0xffffff4800e48947 */ /* 0x000fea000383ffff */
[----:B------:R-:W-:Y:S05]  /*c2e0*/  EXIT ;  /* 0x000000000000794d */ /* 0x000fea0003800000 */
.L_x_13431:
[----:B------:R-:W-:-:S08]  /*c2f0*/  NOP ;  /* 0x0000000000007918 */ /* 0x000fd00000000000 */
[----:B0-----:R-:W0:-:S00]  /*c300*/  USETMAXREG.DEALLOC.CTAPOOL 0x18 ;  /* 0x00000018000079c8 */ /* 0x001e0000080e0500 */
        /* <DEDUP_REMOVED lines=37> */
[----:B------:R-:W-:Y:S04]  /*c560*/  STL [R1+0x38], RZ ;  /* 0x000038ff01007387 */ /* 0x000fe80000100800 */
[----:B------:R1:W-:Y:S01]  /*c570*/  STL [R1+0x8], R2 ;  /* 0x0000080201007387 */ /* 0x0003e20000100800 */
[----:B0-----:R-:W-:-:S02]  /*c580*/  LOP3.LUT R3, R0, 0x40, RZ, 0xfc, !PT ;  /* 0x0000004000037812 */ /* 0x001fc400078efcff */
[C---:B-1----:R-:W-:Y:S02]  /*c590*/  LOP3.LUT R2, R0.reuse, 0x80, RZ, 0xfc, !PT ;  /* 0x0000008000027812 */ /* 0x042fe400078efcff */
[----:B------:R-:W-:-:S07]  /*c5a0*/  LOP3.LUT R0, R0, 0xc0, RZ, 0xfc, !PT ;  /* 0x000000c000007812 */ /* 0x000fce00078efcff */
.L_x_13581:
        /* <DEDUP_REMOVED lines=23> */
.L_x_13486:
[----:B------:R-:W-:Y:S01]  /*c720*/  ULDC UR9, c[0x0][0xd54] ;  /* 0x0003550000097ab9 */ /* 0x000fe20000000800 */
[----:B------:R-:W-:Y:S01]  /*c730*/  UMOV UR5, UR8 ;  /* 0x0000000800057c82 */ /* 0x000fe20008000000 */
[----:B------:R-:W-:-:S11]  /*c740*/  UISETP.NE.AND UP0, UPT, UR9, 0x1, UPT ;  /* 0x000000010900788c */ /* 0x000fd6000bf05270 */
[----:B------:R-:W-:Y:S02]  /*c750*/  @UP0 ULDC.64 UR10, c[0x0][0xd58] ;  /* 0x00035600000a0ab9 */ /* 0x000fe40000000a00 */
[----:B------:R-:W-:-:S04]  /*c760*/  UIMAD.WIDE.U32 UR6, UR8, UR10, URZ ;  /* 0x0000000a080672a5 */ /* 0x000fc8000f8e003f */
[----:B------:R-:W-:-:S04]  /*c770*/  @UP0 USHF.R.U32.HI UR5, URZ, UR11, UR7 ;  /* 0x0000000b3f050299 */ /* 0x000fc80008011607 */
[----:B------:R-:W-:-:S12]  /*c780*/  UIMAD UR6, UR5, UR9, URZ ;  /* 0x00000009050672a4 */ /* 0x000fd8000f8e023f */
.L_x_13487:
        /* <DEDUP_REMOVED lines=63> */
.L_x_13489:
        /* <DEDUP_REMOVED lines=20> */
.L_x_13492:
[----:B------:R-:W-:Y:S05]  /*ccc0*/  BSYNC B6 ;  /* 0x0000000000067941 */ /* 0x000fea0003800000 */
.L_x_13491:
        /* <DEDUP_REMOVED lines=20> */
.L_x_13495:
        /* <DEDUP_REMOVED lines=15> */
.L_x_13494:
[----:B------:R-:W-:Y:S05]  /*cf00*/  BSYNC B6 ;  /* 0x0000000000067941 */ /* 0x000fea0003800000 */
.L_x_13493:
        /* <DEDUP_REMOVED lines=27> */
.L_x_13597:
        /* <DEDUP_REMOVED lines=9> */
.L_x_13600:
        /* <DEDUP_REMOVED lines=22> */
.L_x_13499:
[----:B--2---:R-:W2:Y:S01]  /*d2b0*/  LDL R2, [R1+0x8] ;  /* 0x0000080001027983 */ /* 0x004ea20000100800 */
[----:B------:R-:W-:Y:S01]  /*d2c0*/  IMAD R0, R19, 0x8, R17 ;  /* 0x0000000813007824 */ /* 0x000fe200078e0211 */
[----:B--2---:R-:W-:-:S04]  /*d2d0*/  SHF.L.U32 R2, R2, 0x1f, RZ ;  /* 0x0000001f02027819 */ /* 0x004fc800000006ff */
[----:B------:R-:W2:Y:S02]  /*d2e0*/  SYNCS.PHASECHK.TRANS64.TRYWAIT P0, [R0+URZ+0x32440], R2 ;  /* 0x03244002000075a7 */ /* 0x000ea4000800017f */
[----:B--2---:R-:W-:Y:S05]  /*d2f0*/  @!P0 BRA `(.L_x_13500) ;  /* 0x0000004800048947 */ /* 0x004fea0003800000 */
.L_x_13601:
        /* <DEDUP_REMOVED lines=11> */
.L_x_13501:
        /* <DEDUP_REMOVED lines=16> */
[----:B------:R-:W-:-:S09]  /*d4b0*/  UIMAD UR35, UR35, 0x60, URZ ;  /* 0x00000060232378a4 */ /* 0x000fd2000f8e023f */
[----:B------:R2:W-:Y:S02]  /*d4c0*/  UTMALDG.4D [UR32], [UR4], desc[UR6] ;  /* 0x00000620040075b4 */ /* 0x0005e40008019000 */
[----:B--2---:R-:W-:Y:S01]  /*d4d0*/  NOP ;  /* 0x0000000000007918 */ /* 0x004fe20000000000 */
.L_x_13497:
        /* <DEDUP_REMOVED lines=24> */
.L_x_13503:
[----:B------:R-:W-:Y:S05]  /*d660*/  BSYNC B6 ;  /* 0x0000000000067941 */ /* 0x000fea0003800000 */
.L_x_13502:
[----:B------:R-:W2:Y:S01]  /*d670*/  S2R R2, SR_TID.X ;  /* 0x0000000000027919 */ /* 0x000ea20000002100 */
[----:B------:R-:W3:Y:S01]  /*d680*/  LDC R6, c[0x0][0x448] ;  /* 0x00011200ff067b82 */ /* 0x000ee20000000800 */
        /* <DEDUP_REMOVED lines=11> */
[----:B---3--:R-:W-:Y:S01]  /*d740*/  ISETP.NE.AND P0, PT, R6, 0x1, PT ;  /* 0x000000010600780c */ /* 0x008fe20003f05270 */
[----:B------:R-:W-:Y:S01]  /*d750*/  IMAD.U32 R5, RZ, RZ, UR5 ;  /* 0x00000005ff057e24 */ /* 0x000fe2000f8e00ff */
[----:B--2---:R-:W-:Y:S01]  /*d760*/  LOP3.LUT R0, R2, 0x7f, RZ, 0xc0, !PT ;  /* 0x0000007f02007812 */ /* 0x004fe200078ec0ff */
[----:B-1----:R-:W-:-:S03]  /*d770*/  IMAD.SHL.U32 R4, R4, 0x10, RZ ;  /* 0x0000001004047824 */ /* 0x002fc600078e00ff */
[----:B------:R-:W-:-:S07]  /*d780*/  SHF.R.U32.HI R0, RZ, 0x3, R0 ;  /* 0x00000003ff007819 */ /* 0x000fce0000011600 */
[----:B------:R-:W1:Y:S01]  /*d790*/  @P0 LDC R3, c[0x0][0x44c] ;  /* 0x00011300ff030b82 */ /* 0x000e620000000800 */
[----:B------:R-:W-:Y:S01]  /*d7a0*/  LOP3.LUT R4, R0, 0x70, R4, 0xf8, !PT ;  /* 0x0000007000047812 */ /* 0x000fe200078ef804 */
[----:B------:R-:W-:-:S04]  /*d7b0*/  IMAD.U32 R0, RZ, RZ, UR42 ;  /* 0x0000002aff007e24 */ /* 0x000fc8000f8e00ff */
[----:B0-----:R-:W-:Y:S02]  /*d7c0*/  IMAD R7, R0, 0x80, R4 ;  /* 0x0000008000077824 */ /* 0x001fe400078e0204 */
[----:B------:R-:W0:Y:S01]  /*d7d0*/  @P0 LDC R2, c[0x0][0x450] ;  /* 0x00011400ff020b82 */ /* 0x000e220000000800 */
[----:B------:R-:W-:Y:S01]  /*d7e0*/  IMAD.U32 R4, RZ, RZ, UR4 ;  /* 0x00000004ff047e24 */ /* 0x000fe2000f8e00ff */
[----:B------:R-:W-:Y:S01]  /*d7f0*/  ULDC.64 UR4, c[0x0][0x2d0] ;  /* 0x0000b40000047ab9 */ /* 0x000fe20000000a00 */
[----:B------:R-:W-:Y:S01]  /*d800*/  IMAD.MOV.U32 R0, RZ, RZ, R7 ;  /* 0x000000ffff007224 */ /* 0x000fe200078e0007 */
[----:B------:R2:W-:Y:S04]  /*d810*/  STL [R1+0x18], R7 ;  /* 0x0000180701007387 */ /* 0x0005e80000100800 */
[----:B------:R3:W5:Y:S01]  /*d820*/  LDL R8, [R1+0x4] ;  /* 0x0000040001087983 */ /* 0x0007620000100800 */
[----:B-1----:R-:W-:-:S05]  /*d830*/  @P0 IMAD.HI.U32 R3, R7, R3, RZ ;  /* 0x0000000307030227 */ /* 0x002fca00078e00ff */
[----:B0-----:R-:W-:Y:S01]  /*d840*/  @P0 SHF.R.U32.HI R0, RZ, R2, R3 ;  /* 0x00000002ff000219 */ /* 0x001fe20000011603 */
        /* <DEDUP_REMOVED lines=27> */
[----:B------:R-:W-:Y:S01]  /*da00*/  ULDC UR4, c[0x0][0x288] ;  /* 0x0000a20000047ab9 */ /* 0x000fe20000000800 */
[----:B------:R-:W0:Y:S01]  /*da10*/  SHFL.IDX PT, R5, R0, RZ, 0x181f ;  /* 0x00181fff00057589 */ /* 0x000e2200000e0000 */
[----:B------:R-:W-:Y:S02]  /*da20*/  IMAD R2, R6, UR4, RZ ;  /* 0x0000000406027c24 */ /* 0x000fe4000f8e02ff */
[----:B------:R-:W-:Y:S01]  /*da30*/  IMAD.U32 R6, RZ, RZ, UR42 ;  /* 0x0000002aff067e24 */ /* 0x000fe2000f8e00ff */
[----:B------:R-:W1:Y:S03]  /*da40*/  SHFL.IDX PT, R4, R3, RZ, 0x181f ;  /* 0x00181fff03047589 */ /* 0x000e6600000e0000 */
[----:B------:R-:W-:Y:S01]  /*da50*/  IMAD R10, R6, 0x80, R10 ;  /* 0x00000080060a7824 */ /* 0x000fe200078e020a */
[----:B------:R-:W-:Y:S03]  /*da60*/  SHFL.IDX PT, R7, R3, 0x1, 0x181f ;  /* 0x00381f0003077f89 */ /* 0x000fe600000e0000 */
[C---:B------:R-:W-:Y:S01]  /*da70*/  VIADD R11, R10.reuse, 0x10 ;  /* 0x000000100a0b7836 */ /* 0x040fe20000000000 */
[-C--:B------:R-:W-:Y:S01]  /*da80*/  ISETP.GE.AND P3, PT, R10, R2.reuse, PT ;  /* 0x000000020a00720c */ /* 0x080fe20003f66270 */
[----:B------:R-:W2:Y:S03]  /*da90*/  SHFL.IDX PT, R6, R0, 0x1, 0x181f ;  /* 0x00381f0000067f89 */ /* 0x000ea600000e0000 */
[----:B------:R-:W-:Y:S01]  /*daa0*/  ISETP.GE.AND P1, PT, R11, R2, PT ;  /* 0x000000020b00720c */ /* 0x000fe20003f26270 */
[----:B------:R-:W-:Y:S04]  /*dab0*/  STL [R1+0x10], R10 ;  /* 0x0000100a01007387 */ /* 0x000fe80000100800 */
[----:B------:R3:W-:Y:S04]  /*dac0*/  STL [R1+0x20], R11 ;  /* 0x0000200b01007387 */ /* 0x0007e80000100800 */
[----:B0-----:R-:W-:-:S05]  /*dad0*/  @!P3 LEA R5, P2, R9, R5, 0x1 ;  /* 0x000000050905b211 */ /* 0x001fca00078408ff */
[----:B-1----:R-:W-:Y:S02]  /*dae0*/  @!P3 IMAD.X R4, RZ, RZ, R4, P2 ;  /* 0x000000ffff04b224 */ /* 0x002fe400010e0604 */
[----:B---3--:R-:W-:-:S03]  /*daf0*/  VIADD R11, R10, 0x20 ;  /* 0x000000200a0b7836 */ /* 0x008fc60000000000 */
[-C--:B------:R-:W-:Y:S02]  /*db00*/  @!P3 LOP3.LUT R5, R5, R4.reuse, RZ, 0x3c, !PT ;  /* 0x000000040505b212 */ /* 0x080fe400078e3cff */
[----:B------:R-:W-:Y:S02]  /*db10*/  STL [R1+0x24], R11 ;  /* 0x0000240b01007387 */ /* 0x000fe40000100800 */
[----:B------:R-:W-:-:S04]  /*db20*/  @!P3 LOP3.LUT R4, R5, R4, RZ, 0x3c, !PT ;  /* 0x000000040504b212 */ /* 0x000fc800078e3cff */
[----:B------:R-:W-:-:S05]  /*db30*/  @!P3 LOP3.LUT R5, R5, R4, RZ, 0x3c, !PT ;  /* 0x000000040505b212 */ /* 0x000fca00078e3cff */
[----:B-----5:R2:W-:Y:S02]  /*db40*/  @!P3 LDGSTS.E.BYPASS.LTC128B.128 [R8+0x18400], desc[UR60][R4.64], !P0 ;  /* 0x184000000408bfae */ /* 0x0205e4000c101d7c */
[----:B--2---:R-:W-:Y:S02]  /*db50*/  @!P1 LEA R4, P2, R9, R6, 0x1 ;  /* 0x0000000609049211 */ /* 0x004fe400078408ff */
[----:B------:R-:W-:Y:S03]  /*db60*/  SHFL.IDX PT, R6, R3, 0x3, 0x181f ;  /* 0x00781f0003067f89 */ /* 0x000fe600000e0000 */
[----:B------:R-:W-:Y:S02]  /*db70*/  @!P1 IMAD.X R5, RZ, RZ, R7, P2 ;  /* 0x000000ffff059224 */ /* 0x000fe400010e0607 */
        /* <DEDUP_REMOVED lines=55> */
.L_x_13618:
        /* <DEDUP_REMOVED lines=12> */
.L_x_13505:
        /* <DEDUP_REMOVED lines=35> */
.L_x_13507:
[----:B------:R-:W-:Y:S05]  /*e1e0*/  BSYNC B6 ;  /* 0x0000000000067941 */ /* 0x000fea0003800000 */
.L_x_13506:
        /* <DEDUP_REMOVED lines=62> */
[----:B--2---:R-:W-:-:S03]  /*e5d0*/  ISETP.GE.AND P5, PT, R10, R0, PT ;  /* 0x000000000a00720c */ /* 0x004fc60003fa6270 */
[----:B------:R-:W2:Y:S01]  /*e5e0*/  LDL.LU R10, [R1+0x28] ;  /* 0x00002800010a7983 */ /* 0x000ea20000300800 */
[----:B---3--:R-:W-:-:S03]  /*e5f0*/  ISETP.GE.AND P4, PT, R3, R0, PT ;  /* 0x000000000300720c */ /* 0x008fc60003f86270 */
[----:B------:R-:W0:Y:S04]  /*e600*/  SHFL.IDX PT, R3, R5, RZ, 0x181f ;  /* 0x00181fff05037589 */ /* 0x000e2800000e0000 */
[----:B------:R-:W3:Y:S02]  /*e610*/  LDL.LU R12, [R1+0x2c] ;  /* 0x00002c00010c7983 */ /* 0x000ee40000300800 */
        /* <DEDUP_REMOVED lines=65> */
.L_x_13636:
        /* <DEDUP_REMOVED lines=14> */
.L_x_13510:
[----:B------:R-:W-:Y:S05]  /*eb10*/  BSYNC B0 ;  /* 0x0000000000007941 */ /* 0x000fea0003800000 */
.L_x_13509:
[----:B------:R-:W-:Y:S01]  /*eb20*/  NOP ;  /* 0x0000000000007918 */ /* 0x000fe20000000000 */
[----:B------:R-:W-:-:S13]  /*eb30*/  PLOP3.LUT P0, PT, PT, PT, PT, 0x80, 0x0 ;  /* 0x000000000000781c */ /* 0x000fda0003f0f070 */
.L_x_13511:
        /* <DEDUP_REMOVED lines=18> */
.L_x_13637:
[----:B------:R-:W-:Y:S05]  /*ec60*/  BSYNC B0 ;  /* 0x0000000000007941 */ /* 0x000fea0003800000 */
.L_x_13512:
[----:B------:R-:W-:Y:S01]  /*ec70*/  LOP3.LUT P0, RZ, R18, 0x2, RZ, 0xc0, !PT ;  /* 0x0000000212ff7812 */ /* 0x000fe2000780c0ff */
[----:B------:R-:W-:-:S12]  /*ec80*/  BSSY B0, `(.L_x_13514) ;  /* 0x0000058000007945 */ /* 0x000fd80003800000 */
        /* <DEDUP_REMOVED lines=10> */
.L_x_13638:
[----:B------:R-:W-:Y:S05]  /*ed30*/  BSYNC B1 ;  /* 0x0000000000017941 */ /* 0x000fea0003800000 */
.L_x_13516:
        /* <DEDUP_REMOVED lines=9> */
.L_x_13519:
[----:B------:R-:W-:Y:S05]  /*edd0*/  BSYNC B1 ;  /* 0x0000000000017941 */ /* 0x000fea0003800000 */
.L_x_13518:
        /* <DEDUP_REMOVED lines=11> */
.L_x_13520:
        /* <DEDUP_REMOVED lines=15> */
.L_x_13521:
        /* <DEDUP_REMOVED lines=15> */
.L_x_13522:
        /* <DEDUP_REMOVED lines=15> */
.L_x_13523:
        /* <DEDUP_REMOVED lines=10> */
.L_x_13515:
[----:B------:R-:W-:Y:S05]  /*f200*/  BSYNC B0 ;  /* 0x0000000000007941 */ /* 0x000fea0003800000 */
.L_x_13514:
[----:B------:R-:W-:-:S06]  /*f210*/  UISETP.GE.AND UP0, UPT, UR41, 0x2, UPT ;  /* 0x000000022900788c */ /* 0x000fcc000bf06270 */
[----:B------:R-:W-:-:S13]  /*f220*/  PLOP3.LUT P0, PT, PT, PT, UP0, 0x80, 0x0 ;  /* 0x000000000000781c */ /* 0x000fda0003f0f008 */
[----:B------:R-:W-:Y:S05]  /*f230*/  @!P0 BRA `(.L_x_13524) ;  /* 0x0000001c00748947 */ /* 0x000fea0003800000 */
[----:B------:R-:W-:Y:S02]  /*f240*/  ULOP3.LUT UR4, UR41, 0x1, URZ, 0xc0, !UPT ;  /* 0x0000000129047892 */ /* 0x000fe4000f8ec03f */
[----:B--2---:R-:W-:Y:S02]  /*f250*/  IMAD.U32 R6, RZ, RZ, UR41 ;  /* 0x00000029ff067e24 */ /* 0x004fe4000f8e00ff */
        /* <DEDUP_REMOVED lines=18> */
[----:B-1----:R-:W2:Y:S01]  /*f380*/  LDL R5, [R1+0xc] ;  /* 0x00000c0001057983 */ /* 0x002ea20000100800 */
        /* <DEDUP_REMOVED lines=13> */
[C---:B---3--:R-:W-:Y:S02]  /*f460*/  IMAD R7, R9.reuse, UR5, R7 ;  /* 0x0000000509077c24 */ /* 0x048fe4000f8e0207 */
[----:B------:R-:W-:-:S04]  /*f470*/  IMAD.WIDE.U32 R4, R9, UR4, R4 ;  /* 0x0000000409047c25 */ /* 0x000fc8000f8e0004 */
[----:B------:R-:W-:Y:S01]  /*f480*/  IMAD.IADD R7, R7, 0x1, R5 ;  /* 0x0000000107077824 */ /* 0x000fe200078e0205 */
[----:B-1----:R-:W-:-:S04]  /*f490*/  LEA R2, P0, R4, R2, 0x2 ;  /* 0x0000000204027211 */ /* 0x002fc800078010ff */
[----:B------:R-:W-:-:S05]  /*f4a0*/  LEA.HI.X R3, R4, R3, R7, 0x2, P0 ;  /* 0x0000000304037211 */ /* 0x000fca00000f1407 */
[----:B------:R2:W5:Y:S04]  /*f4b0*/  LDG.E R16, desc[UR60][R2.64] ;  /* 0x0000003c02107981 */ /* 0x000568000c1e1900 */
.L_x_13528:
[----:B--2---:R-:W1:Y:S01]  /*f4c0*/  S2R R2, SR_TID.X ;  /* 0x0000000000027919 */ /* 0x004e620000002100 */
[----:B------:R-:W-:Y:S01]  /*f4d0*/  IMAD R3, R19, 0x8, R17 ;  /* 0x0000000813037824 */ /* 0x000fe200078e0211 */
[----:B------:R-:W-:Y:S01]  /*f4e0*/  BSSY B1, `(.L_x_13529) ;  /* 0x0000006000017945 */ /* 0x000fe20003800000 */
[----:B-1----:R-:W-:Y:S02]  /*f4f0*/  LOP3.LUT R4, R2, 0x7f, RZ, 0xc0, !PT ;  /* 0x0000007f02047812 */ /* 0x002fe400078ec0ff */
[----:B------:R-:W-:Y:S02]  /*f500*/  SHF.L.U32 R2, R8, 0x1f, RZ ;  /* 0x0000001f08027819 */ /* 0x000fe400000006ff */
[----:B------:R-:W-:Y:S02]  /*f510*/  ISETP.NE.AND P1, PT, R4, RZ, PT ;  /* 0x000000ff0400720c */ /* 0x000fe40003f25270 */
[----:B------:R-:W1:Y:S02]  /*f520*/  SYNCS.PHASECHK.TRANS64.TRYWAIT P0, [R3+URZ+0x32440], R2 ;  /* 0x03244002030075a7 */ /* 0x000e64000800017f */
[----:B-1----:R-:W-:Y:S09]  /*f530*/  @!P0 BRA `(.L_x_13530) ;  /* 0x0000003c00bc8947 */ /* 0x002ff20003800000 */
.L_x_13639:
[----:B------:R-:W-:Y:S05]  /*f540*/  BSYNC B1 ;  /* 0x0000000000017941 */ /* 0x000fea0003800000 */
.L_x_13529:
        /* <DEDUP_REMOVED lines=9> */
.L_x_13532:
[----:B------:R-:W-:Y:S05]  /*f5e0*/  BSYNC B1 ;  /* 0x0000000000017941 */ /* 0x000fea0003800000 */
.L_x_13531:
        /* <DEDUP_REMOVED lines=12> */
.L_x_13533:
        /* <DEDUP_REMOVED lines=12> */
.L_x_13640:
[----:B------:R-:W-:Y:S05]  /*f770*/  BSYNC B1 ;  /* 0x0000000000017941 */ /* 0x000fea0003800000 */
.L_x_13534:
        /* <DEDUP_REMOVED lines=11> */
.L_x_13537:
[----:B------:R-:W-:Y:S05]  /*f830*/  BSYNC B1 ;  /* 0x0000000000017941 */ /* 0x000fea0003800000 */
.L_x_13536:
        /* <DEDUP_REMOVED lines=10> */
.L_x_13538:
        /* <DEDUP_REMOVED lines=15> */
.L_x_13539:
        /* <DEDUP_REMOVED lines=15> */
.L_x_13540:
        /* <DEDUP_REMOVED lines=15> */
.L_x_13541:
        /* <DEDUP_REMOVED lines=8> */
[----:B--2---:R-:W-:Y:S05]  /*fc30*/  @P0 BRA.U.ANY `(.L_x_13541) ;  /* 0xfffffffd00dc0947 */ /* 0x004fea000393ffff */
.L_x_13527:
[----:B------:R-:W-:Y:S05]  /*fc40*/  BSYNC B0 ;  /* 0x0000000000007941 */ /* 0x000fea0003800000 */
.L_x_13526:
[----:B------:R-:W-:-:S06]  /*fc50*/  UIADD3 UR4, UR41, -0x3, URZ ;  /* 0xfffffffd29047890 */ /* 0x000fcc000fffe03f */
[----:B------:R-:W-:-:S07]  /*fc60*/  IMAD.U32 R0, RZ, RZ, UR4 ;  /* 0x00000004ff007e24 */ /* 0x000fce000f8e00ff */
.L_x_13525:
[----:B------:R-:W-:Y:S01]  /*fc70*/  ISETP.NE.AND P0, PT, R6, RZ, PT ;  /* 0x000000ff0600720c */ /* 0x000fe20003f05270 */
[----:B------:R-:W-:-:S12]  /*fc80*/  BSSY B0, `(.L_x_13524) ;  /* 0x0000138000007945 */ /* 0x000fd80003800000 */
[----:B------:R-:W-:Y:S05]  /*fc90*/  @!P0 BRA `(.L_x_13542) ;  /* 0x0000001000d88947 */ /* 0x000fea0003800000 */
.L_x_13575:
[----:B--2---:R-:W2:Y:S01]  /*fca0*/  LDL.LU R2, [R1+0x8] ;  /* 0x0000080001027983 */ /* 0x004ea20000300800 */
        /* <DEDUP_REMOVED lines=32> */
.L_x_13545:
        /* <DEDUP_REMOVED lines=8> */
.L_x_13641:
[----:B------:R-:W-:Y:S05]  /*ff30*/  BSYNC B2 ;  /* 0x0000000000027941 */ /* 0x000fea0003800000 */
.L_x_13546:
        /* <DEDUP_REMOVED lines=9> */
.L_x_13549:
[----:B------:R-:W-:Y:S05]  /*ffd0*/  BSYNC B2 ;  /* 0x0000000000027941 */ /* 0x000fea0003800000 */
.L_x_13548:
        /* <DEDUP_REMOVED lines=11> */
.L_x_13550:
        /* <DEDUP_REMOVED lines=13> */
.L_x_13642:
[----:B------:R-:W-:Y:S05]  /*10160*/  BSYNC B2 ;  /* 0x0000000000027941 */ /* 0x000fea0003800000 */
.L_x_13551:
        /* <DEDUP_REMOVED lines=11> */
.L_x_13554:
[----:B------:R-:W-:Y:S05]  /*10220*/  BSYNC B2 ;  /* 0x0000000000027941 */ /* 0x000fea0003800000 */
.L_x_13553:
        /* <DEDUP_REMOVED lines=9> */
.L_x_13555:
        /* <DEDUP_REMOVED lines=15> */
.L_x_13556:
        /* <DEDUP_REMOVED lines=15> */
.L_x_13557:
        /* <DEDUP_REMOVED lines=15> */
.L_x_13558:
        /* <DEDUP_REMOVED lines=10> */
.L_x_13544:
[----:B------:R-:W-:Y:S05]  /*10630*/  BSYNC B1 ;  /* 0x0000000000017941 */ /* 0x000fea0003800000 */
.L_x_13543:
        /* <DEDUP_REMOVED lines=10> */
[----:B------:R-:W-:-:S12]  /*106e0*/  VIADD R6, R0, 0xffffffff ;  /* 0xffffffff00067836 */ /* 0x000fd80000000000 */
[----:B------:R-:W-:Y:S05]  /*106f0*/  @!P2 BRA `(.L_x_13561) ;  /* 0x000000000050a947 */ /* 0x000fea0003800000 */
[----:B------:R-:W3:Y:S01]  /*10700*/  LDL R10, [R1+0xc] ;  /* 0x00000c00010a7983 */ /* 0x000ee20000100800 */
[----:B-1----:R-:W1:Y:S01]  /*10710*/  LDC R4, c[0x0][0x43c] ;  /* 0x00010f00ff047b82 */ /* 0x002e620000000800 */
[----:B------:R-:W-:Y:S02]  /*10720*/  ULDC.64 UR4, c[0x0][0x428] ;  /* 0x00010a0000047ab9 */ /* 0x000fe40000000a00 */
[----:B------:R-:W4:Y:S01]  /*10730*/  LDL R9, [R1] ;  /* 0x0000000001097983 */ /* 0x000f220000100800 */
        /* <DEDUP_REMOVED lines=10> */
[----:B------:R-:W-:Y:S01]  /*107e0*/  IMAD.WIDE.U32 R2, R9, UR4, R2 ;  /* 0x0000000409027c25 */ /* 0x000fe2000f8e0002 */
[----:B------:R-:W-:-:S03]  /*107f0*/  ULDC.64 UR4, c[0x0][0x418] ;  /* 0x0001060000047ab9 */ /* 0x000fc60000000a00 */
[----:B------:R-:W-:Y:S01]  /*10800*/  IMAD.IADD R3, R4, 0x1, R3 ;  /* 0x0000000104037824 */ /* 0x000fe200078e0203 */
[----:B------:R-:W-:-:S04]  /*10810*/  LEA R4, P0, R2, UR4, 0x2 ;  /* 0x0000000402047c11 */ /* 0x000fc8000f8010ff */
[----:B------:R-:W-:-:S05]  /*10820*/  LEA.HI.X R5, R2, UR5, R3, 0x2, P0 ;  /* 0x0000000502057c11 */ /* 0x000fca00080f1403 */
[----:B------:R3:W5:Y:S04]  /*10830*/  LDG.E R16, desc[UR60][R4.64] ;  /* 0x0000003c04107981 */ /* 0x000768000c1e1900 */
.L_x_13561:
[----:B------:R-:W4:Y:S01]  /*10840*/  S2R R2, SR_TID.X ;  /* 0x0000000000027919 */ /* 0x000f220000002100 */
[----:B-1-3--:R-:W-:Y:S01]  /*10850*/  IMAD R4, R19, 0x8, R17 ;  /* 0x0000000813047824 */ /* 0x00afe200078e0211 */
[----:B------:R-:W-:Y:S01]  /*10860*/  BSSY B2, `(.L_x_13562) ;  /* 0x0000006000027945 */ /* 0x000fe20003800000 */
[----:B----4-:R-:W-:Y:S02]  /*10870*/  LOP3.LUT R3, R2, 0x7f, RZ, 0xc0, !PT ;  /* 0x0000007f02037812 */ /* 0x010fe400078ec0ff */
[----:B------:R-:W-:Y:S02]  /*10880*/  SHF.L.U32 R2, R7, 0x1f, RZ ;  /* 0x0000001f07027819 */ /* 0x000fe400000006ff */
[----:B------:R-:W-:Y:S02]  /*10890*/  ISETP.NE.AND P1, PT, R3, RZ, PT ;  /* 0x000000ff0300720c */ /* 0x000fe40003f25270 */
[----:B------:R-:W1:Y:S02]  /*108a0*/  SYNCS.PHASECHK.TRANS64.TRYWAIT P0, [R4+URZ+0x32440], R2 ;  /* 0x03244002040075a7 */ /* 0x000e64000800017f */
[----:B-1----:R-:W-:Y:S09]  /*108b0*/  @!P0 BRA `(.L_x_13563) ;  /* 0x0000002c002c8947 */ /* 0x002ff20003800000 */
.L_x_13643:
[----:B------:R-:W-:Y:S05]  /*108c0*/  BSYNC B2 ;  /* 0x0000000000027941 */ /* 0x000fea0003800000 */
.L_x_13562:
        /* <DEDUP_REMOVED lines=9> */
.L_x_13565:
[----:B------:R-:W-:Y:S05]  /*10960*/  BSYNC B2 ;  /* 0x0000000000027941 */ /* 0x000fea0003800000 */
.L_x_13564:
[----:B--2---:R-:W-:Y:S01]  /*10970*/  IMAD.MOV.U32 R7, RZ, RZ, RZ ;  /* 0x000000ffff077224 */ /* 0x004fe200078e00ff */
        /* <DEDUP_REMOVED lines=10> */
.L_x_13566:
        /* <DEDUP_REMOVED lines=13> */
.L_x_13644:
[----:B------:R-:W-:Y:S05]  /*10af0*/  BSYNC B2 ;  /* 0x0000000000027941 */ /* 0x000fea0003800000 */
.L_x_13567:
        /* <DEDUP_REMOVED lines=11> */
.L_x_13570:
[----:B------:R-:W-:Y:S05]  /*10bb0*/  BSYNC B2 ;  /* 0x0000000000027941 */ /* 0x000fea0003800000 */
.L_x_13569:
        /* <DEDUP_REMOVED lines=9> */
.L_x_13571:
        /* <DEDUP_REMOVED lines=15> */
.L_x_13572:
        /* <DEDUP_REMOVED lines=15> */
.L_x_13573:
        /* <DEDUP_REMOVED lines=15> */
.L_x_13574:
        /* <DEDUP_REMOVED lines=10> */
.L_x_13560:
[----:B------:R-:W-:Y:S05]  /*10fc0*/  BSYNC B1 ;  /* 0x0000000000017941 */ /* 0x000fea0003800000 */
.L_x_13559:
[C---:B------:R-:W-:Y:S01]  /*10fd0*/  ISETP.GT.AND P0, PT, R0.reuse, 0x1, PT ;  /* 0x000000010000780c */ /* 0x040fe20003f04270 */
[----:B------:R-:W-:-:S12]  /*10fe0*/  VIADD R0, R0, 0xfffffffe ;  /* 0xfffffffe00007836 */ /* 0x000fd80000000000 */
[----:B------:R-:W-:Y:S05]  /*10ff0*/  @P0 BRA `(.L_x_13575) ;  /* 0xffffffec00280947 */ /* 0x000fea000383ffff */
.L_x_13542:
[----:B------:R-:W-:Y:S05]  /*11000*/  BSYNC B0 ;  /* 0x0000000000007941 */ /* 0x000fea0003800000 */
.L_x_13524:
        /* <DEDUP_REMOVED lines=20> */
[----:B--2---:R-:W0:Y:S01]  /*11150*/  POPC R7, R4 ;  /* 0x0000000400077309 */ /* 0x004e220000000000 */
[----:B---3--:R-:W0:Y:S02]  /*11160*/  SHFL.IDX PT, R0, R3, R0, 0x1f ;  /* 0x00001f0003007589 */ /* 0x008e2400000e0000 */
[----:B0-----:R-:W-:-:S05]  /*11170*/  IADD3 R0, R0, UR44, R7 ;  /* 0x0000002c00007c10 */ /* 0x001fca000fffe007 */
[----:B------:R3:W-:Y:S02]  /*11180*/  STL [R1+0x14], R0 ;  /* 0x0000140001007387 */ /* 0x0007e40000100800 */
.L_x_13577:
[----:B------:R-:W-:Y:S05]  /*11190*/  BSYNC B0 ;  /* 0x0000000000007941 */ /* 0x000fea0003800000 */
.L_x_13576:
[----:B------:R-:W-:-:S07]  /*111a0*/  SEL R19, R19, RZ, P1 ;  /* 0x000000ff13137207 */ /* 0x000fce0000800000 */
.L_x_13490:
[----:B------:R-:W-:Y:S05]  /*111b0*/  BSYNC B7 ;  /* 0x0000000000077941 */ /* 0x000fea0003800000 */
.L_x_13488:
[----:B0-----:R0:W5:Y:S01]  /*111c0*/  LDL R2, [R1+0x14] ;  /* 0x0000140001027983 */ /* 0x0011620000100800 */
[----:B------:R-:W-:-:S13]  /*111d0*/  LOP3.LUT P1, RZ, R18, 0x80, RZ, 0xc0, !PT ;  /* 0x0000008012ff7812 */ /* 0x000fda000782c0ff */
        /* <DEDUP_REMOVED lines=11> */
.L_x_13578:
[----:B------:R-:W-:-:S03]  /*11290*/  UMOV UR4, 0xffffffff ;  /* 0xffffffff00047882 */ /* 0x000fc60000000000 */
[----:B------:R-:W-:Y:S05]  /*112a0*/  BRA.DIV UR4, `(.L_x_13580) ;  /* 0x0000002204d87947 */ /* 0x000fea000b800000 */
[----:B-----5:R0:W4:Y:S02]  /*112b0*/  SHFL.IDX PT, R14, R2, RZ, 0x1f ;  /* 0x00001fff020e7589 */ /* 0x02012400000e0000 */
.L_x_13647:
[----:B------:R-:W5:Y:S01]  /*112c0*/  @!P0 S2R R3, SR_CgaCtaId ;  /* 0x0000000000038919 */ /* 0x000f620000008800 */
[----:B------:R-:W-:Y:S05]  /*112d0*/  WARPSYNC.ALL ;  /* 0x0000000000007948 */ /* 0x000fea0003800000 */
[----:B------:R-:W-:Y:S01]  /*112e0*/  BAR.SYNC.DEFER_BLOCKING 0x4, 0x180 ;  /* 0x0106000000007b1d */ /* 0x000fe20000010000 */
[----:B---3--:R-:W-:-:S05]  /*112f0*/  @!P0 MOV R0, 0x400 ;  /* 0x0000040000008802 */ /* 0x008fca0000000f00 */
[----:B----4-:R3:W-:Y:S01]  /*11300*/  STL [R1+0x14], R14 ;  /* 0x0000140e01007387 */ /* 0x0107e20000100800 */
[----:B-----5:R-:W-:-:S05]  /*11310*/  @!P0 LEA R17, R3, R0, 0x18 ;  /* 0x0000000003118211 */ /* 0x020fca00078ec0ff */
[----:B------:R3:W-:Y:S01]  /*11320*/  @!P0 STS [R17+0x324d0], R2 ;  /* 0x0324d00211008388 */ /* 0x0007e20000000800 */
[----:B------:R-:W-:Y:S06]  /*11330*/  BAR.ARV 0x5, 0x180 ;  /* 0x0146000000007b1d */ /* 0x000fec0000002000 */
.L_x_13579:
[----:B---3--:R-:W3:Y:S01]  /*11340*/  LDL R0, [R1+0x14] ;  /* 0x0000140001007983 */ /* 0x008ee20000100800 */
[----:B------:R-:W-:Y:S02]  /*11350*/  ULDC UR4, c[0x0][0xd38] ;  /* 0x00034e0000047ab9 */ /* 0x000fe40000000800 */
[----:B---3--:R-:W-:-:S13]  /*11360*/  ISETP.GE.AND P0, PT, R0, UR4, PT ;  /* 0x0000000400007c0c */ /* 0x008fda000bf06270 */
[----:B------:R-:W-:Y:S05]  /*11370*/  @!P0 BRA `(.L_x_13581) ;  /* 0xffffffb0008c8947 */ /* 0x000fea000383ffff */
.L_x_13485:
[----:B0-----:R-:W3:Y:S01]  /*11380*/  LDL.LU R0, [R1+0x38] ;  /* 0x0000380001007983 */ /* 0x001ee20000300800 */
[----:B------:R-:W-:Y:S01]  /*11390*/  BSSY B0, `(.L_x_13582) ;  /* 0x000000b000007945 */ /* 0x000fe20003800000 */
[----:B-1----:R-:W0:Y:S01]  /*113a0*/  S2R R5, SR_CgaCtaId ;  /* 0x0000000000057919 */ /* 0x002e220000008800 */
[----:B---3--:R-:W-:-:S05]  /*113b0*/  VIADD R0, R0, 0x1 ;  /* 0x0000000100007836 */ /* 0x008fca0000000000 */
[----:B----4-:R-:W-:-:S04]  /*113c0*/  LEA.HI R2, R0, R0, RZ, 0x1 ;  /* 0x0000000000027211 */ /* 0x010fc800078f08ff */
[----:B------:R-:W-:-:S05]  /*113d0*/  LOP3.LUT R3, R2, 0xfffffffe, RZ, 0xc0, !PT ;  /* 0xfffffffe02037812 */ /* 0x000fca00078ec0ff */
[----:B------:R-:W-:Y:S01]  /*113e0*/  IMAD.IADD R3, R0, 0x1, -R3 ;  /* 0x0000000100037824 */ /* 0x000fe200078e0a03 */
[----:B------:R-:W-:-:S04]  /*113f0*/  MOV R0, 0x400 ;  /* 0x0000040000007802 */ /* 0x000fc80000000f00 */
[----:B0-----:R-:W-:Y:S02]  /*11400*/  LEA R0, R5, R0, 0x18 ;  /* 0x0000000005007211 */ /* 0x001fe400078ec0ff */
[----:B------:R-:W-:-:S04]  /*11410*/  SHF.L.U32 R3, R3, 0x1f, RZ ;  /* 0x0000001f03037819 */ /* 0x000fc800000006ff */
[----:B------:R-:W0:Y:S02]  /*11420*/  SYNCS.PHASECHK.TRANS64.TRYWAIT P0, [R0+URZ+0x32420], R3 ;  /* 0x03242003000075a7 */ /* 0x000e24000800017f */
[----:B0-----:R-:W-:Y:S05]  /*11430*/  @!P0 BRA `(.L_x_13583) ;  /* 0x00000020009c8947 */ /* 0x001fea0003800000 */
.L_x_13648:
[----:B------:R-:W-:Y:S05]  /*11440*/  BSYNC B0 ;  /* 0x0000000000007941 */ /* 0x000fea0003800000 */
.L_x_13582:
[----:B------:R-:W-:-:S03]  /*11450*/  UMOV UR4, 0xffffffff ;  /* 0xffffffff00047882 */ /* 0x000fc60000000000 */
[----:B------:R-:W-:Y:S05]  /*11460*/  BRA.DIV UR4, `(.L_x_13584) ;  /* 0x0000002204a47947 */ /* 0x000fea000b800000 */
[----:B------:R-:W1:Y:S02]  /*11470*/  S2R R2, SR_TID.X ;  /* 0x0000000000027919 */ /* 0x000e640000002100 */
[----:B-1----:R-:W-:-:S04]  /*11480*/  SHF.R.U32.HI R2, RZ, 0x5, R2 ;  /* 0x00000005ff027819 */ /* 0x002fc80000011602 */
[----:B------:R-:W-:-:S05]  /*11490*/  LOP3.LUT R2, R2, 0x3, RZ, 0xc0, !PT ;  /* 0x0000000302027812 */ /* 0x000fca00078ec0ff */
[----:B------:R1:W3:Y:S02]  /*114a0*/  SHFL.IDX PT, R14, R2, RZ, 0x1f ;  /* 0x00001fff020e7589 */ /* 0x0002e400000e0000 */
.L_x_13651:
[----:B---3--:R-:W-:Y:S01]  /*114b0*/  ISETP.NE.AND P0, PT, R14, RZ, PT ;  /* 0x000000ff0e00720c */ /* 0x008fe20003f05270 */
[----:B------:R-:W-:-:S12]  /*114c0*/  BSSY B0, `(.L_x_13585) ;  /* 0x0000027000007945 */ /* 0x000fd80003800000 */
[----:B------:R-:W-:Y:S05]  /*114d0*/  @P0 BRA `(.L_x_13586) ;  /* 0x0000000000940947 */ /* 0x000fea0003800000 */
[----:B------:R-:W-:-:S03]  /*114e0*/  UMOV UR4, 0xffffffff ;  /* 0xffffffff00047882 */ /* 0x000fc60000000000 */
[----:B------:R-:W-:Y:S05]  /*114f0*/  BRA.DIV UR4, `(.L_x_13587) ;  /* 0x0000002204b47947 */ /* 0x000fea000b800000 */
[----:B------:R-:W-:-:S13]  /*11500*/  ELECT P6, URZ, PT ;  /* 0x00000000003f782f */ /* 0x000fda00038c0000 */
.L_x_13654:
[----:B------:R-:W-:Y:S05]  /*11510*/  @!P6 BRA `(.L_x_13586) ;  /* 0x000000000084e947 */ /* 0x000fea0003800000 */
[----:B-1----:R-:W3:Y:S02]  /*11520*/  LDL R2, [R1+0x4c] ;  /* 0x00004c0001027983 */ /* 0x002ee40000100800 */
[----:B---3--:R-:W-:-:S13]  /*11530*/  R2UR UR4, R2 ;  /* 0x00000000020472ca */ /* 0x008fda00000e0000 */
[----:B------:R-:W-:-:S06]  /*11540*/  ULOP3.LUT UR4, UR4, 0x2, URZ, 0xfc, !UPT ;  /* 0x0000000204047892 */ /* 0x000fcc000f8efc3f */
[----:B------:R-:W-:-:S05]  /*11550*/  IMAD.U32 R2, RZ, RZ, UR4 ;  /* 0x00000004ff027e24 */ /* 0x000fca000f8e00ff */
[----:B------:R-:W-:-:S13]  /*11560*/  ISETP.NE.AND P2, PT, R2, 0x3, PT ;  /* 0x000000030200780c */ /* 0x000fda0003f45270 */
[----:B------:R-:W-:Y:S05]  /*11570*/  @!P2 BRA `(.L_x_13588) ;  /* 0x000000000004a947 */ /* 0x000fea0003800000 */
[----:B------:R-:W-:Y:S01]  /*11580*/  BPT.TRAP 0x1 ;  /* 0x000000040000795c */ /* 0x000fe20000300000 */
.L_x_13588:
[----:B--2---:R-:W2:Y:S01]  /*11590*/  LDL.LU R7, [R1+0x8] ;  /* 0x0000080001077983 */ /* 0x004ea20000300800 */
        /* <DEDUP_REMOVED lines=12> */
.L_x_13655:
[----:B------:R-:W1:Y:S02]  /*11660*/  SYNCS.PHASECHK.TRANS64.TRYWAIT P0, [R7+URZ], R2 ;  /* 0x00000002070075a7 */ /* 0x000e64000800017f */
[----:B-1----:R-:W-:Y:S05]  /*11670*/  @!P0 BRA `(.L_x_13590) ;  /* 0x0000002000888947 */ /* 0x002fea0003800000 */
.L_x_13656:
[----:B------:R-:W-:Y:S05]  /*11680*/  @!P2 BRA `(.L_x_13591) ;  /* 0x000000000004a947 */ /* 0x000fea0003800000 */
[----:B------:R-:W-:Y:S01]  /*11690*/  BPT.TRAP 0x1 ;  /* 0x000000040000795c */ /* 0x000fe20000300000 */
.L_x_13591:
[----:B------:R-:W-:-:S04]  /*116a0*/  VIADD R0, R0, 0x32460 ;  /* 0x0003246000007836 */ /* 0x000fc80000000000 */
[----:B------:R-:W-:-:S04]  /*116b0*/  IMAD R4, R19, 0x8, R0 ;  /* 0x0000000813047824 */ /* 0x000fc800078e0200 */
[----:B------:R-:W2:Y:S02]  /*116c0*/  SYNCS.PHASECHK.TRANS64.TRYWAIT P0, [R4+URZ], R5 ;  /* 0x00000005040075a7 */ /* 0x000ea4000800017f */
[----:B--2---:R-:W-:Y:S05]  /*116d0*/  @!P0 BRA `(.L_x_13592) ;  /* 0x0000002000848947 */ /* 0x004fea0003800000 */
.L_x_13657:
[----:B------:R-:W-:-:S07]  /*116e0*/  IMAD R3, R3, 0x8, R0 ;  /* 0x0000000803037824 */ /* 0x000fce00078e0200 */
.L_x_13593:
[----:B---3--:R3:W4:Y:S02]  /*116f0*/  SYNCS.PHASECHK.TRANS64.TRYWAIT P0, [R3+URZ], R2 ;  /* 0x00000002030075a7 */ /* 0x008724000800017f */
[----:B----4-:R-:W-:Y:S05]  /*11700*/  @!P0 NANOSLEEP.SYNCS 0x989680 ;  /* 0x009896800000895d */ /* 0x010fea0003900000 */
[----:B------:R-:W4:Y:S02]  /*11710*/  @!P0 SYNCS.PHASECHK.TRANS64 P0, [R3+URZ], R2 ;  /* 0x00000002030085a7 */ /* 0x000f24000800007f */
[----:B----4-:R-:W-:Y:S05]  /*11720*/  @!P0 BRA `(.L_x_13593) ;  /* 0xfffffffc00f08947 */ /* 0x010fea000383ffff */
.L_x_13586:
[----:B------:R-:W-:Y:S05]  /*11730*/  BSYNC B0 ;  /* 0x0000000000007941 */ /* 0x000fea0003800000 */
.L_x_13585:
[----:B------:R-:W-:Y:S05]  /*11740*/  EXIT ;  /* 0x000000000000794d */ /* 0x000fea0003800000 */
.L_x_13437:
[----:B0-----:R0:W1:Y:S02]  /*11750*/  SYNCS.PHASECHK.TRANS64.TRYWAIT P0, [R5+URZ+0x32400], R2 ;  /* 0x03240002050075a7 */ /* 0x001064000800017f */
[----:B-1----:R-:W-:Y:S05]  /*11760*/  @!P0 NANOSLEEP.SYNCS 0x989680 ;  /* 0x009896800000895d */ /* 0x002fea0003900000 */
[----:B------:R-:W1:Y:S02]  /*11770*/  @!P0 SYNCS.PHASECHK.TRANS64 P0, [R5+URZ+0x32400], R2 ;  /* 0x03240002050085a7 */ /* 0x000e64000800007f */
[----:B-1----:R-:W-:Y:S05]  /*11780*/  @!P0 BRA `(.L_x_13437) ;  /* 0xfffffffc00f08947 */ /* 0x002fea000383ffff */
[----:B------:R-:W-:Y:S05]  /*11790*/  BRA `(.L_x_13594) ;  /* 0xffffff0000c07947 */ /* 0x000fea000383ffff */
.L_x_13441:
[----:B--2---:R2:W3:Y:S02]  /*117a0*/  SYNCS.PHASECHK.TRANS64.TRYWAIT P1, [R0+URZ+0x32430], R3 ;  /* 0x03243003000075a7 */ /* 0x0044e4000802017f */
[----:B---3--:R-:W-:Y:S05]  /*117b0*/  @!P1 NANOSLEEP.SYNCS 0x989680 ;  /* 0x009896800000995d */ /* 0x008fea0003900000 */
[----:B------:R-:W3:Y:S02]  /*117c0*/  @!P1 SYNCS.PHASECHK.TRANS64 P1, [R0+URZ+0x32430], R3 ;  /* 0x03243003000095a7 */ /* 0x000ee4000802007f */
[----:B---3--:R-:W-:Y:S05]  /*117d0*/  @!P1 BRA `(.L_x_13441) ;  /* 0xfffffffc00f09947 */ /* 0x008fea000383ffff */
[----:B------:R-:W-:Y:S05]  /*117e0*/  BRA `(.L_x_13440) ;  /* 0xffffff0000f07947 */ /* 0x000fea000383ffff */
.L_x_13442:
[----:B---3--:R3:W4:Y:S02]  /*117f0*/  SYNCS.PHASECHK.TRANS64.TRYWAIT P1, [R5+URZ+0x32410], R2 ;  /* 0x03241002050075a7 */ /* 0x008724000802017f */
[----:B----4-:R-:W-:Y:S05]  /*11800*/  @!P1 NANOSLEEP.SYNCS 0x989680 ;  /* 0x009896800000995d */ /* 0x010fea0003900000 */
[----:B------:R-:W4:Y:S02]  /*11810*/  @!P1 SYNCS.PHASECHK.TRANS64 P1, [R5+URZ+0x32410], R2 ;  /* 0x03241002050095a7 */ /* 0x000f24000802007f */
[----:B----4-:R-:W-:Y:S05]  /*11820*/  @!P1 BRA `(.L_x_13442) ;  /* 0xfffffffc00f09947 */ /* 0x010fea000383ffff */
[----:B------:R-:W-:Y:S05]  /*11830*/  BRA `(.L_x_13595) ;  /* 0xffffff04009c7947 */ /* 0x000fea000383ffff */
.L_x_13446:
[----:B------:R0:W0:Y:S02]  /*11840*/  SYNCS.PHASECHK.TRANS64.TRYWAIT P1, [R0+URZ+0x32450], R3 ;  /* 0x03245003000075a7 */ /* 0x000024000802017f */
[----:B0-----:R-:W-:Y:S05]  /*11850*/  @!P1 NANOSLEEP.SYNCS 0x989680 ;  /* 0x009896800000995d */ /* 0x001fea0003900000 */
[----:B------:R-:W0:Y:S02]  /*11860*/  @!P1 SYNCS.PHASECHK.TRANS64 P1, [R0+URZ+0x32450], R3 ;  /* 0x03245003000095a7 */ /* 0x000e24000802007f */
[----:B0-----:R-:W-:Y:S05]  /*11870*/  @!P1 BRA `(.L_x_13446) ;  /* 0xfffffffc00f09947 */ /* 0x001fea000383ffff */
[----:B------:R-:W-:Y:S05]  /*11880*/  BRA `(.L_x_13445) ;  /* 0xffffff0400a87947 */ /* 0x000fea000383ffff */
.L_x_13451:
[----:B-1----:R-:W-:-:S04]  /*11890*/  IMAD.U32 R20, RZ, RZ, UR4 ;  /* 0x00000004ff147e24 */ /* 0x002fc8000f8e00ff */
[----:B------:R1:W2:Y:S03]  /*118a0*/  SYNCS.PHASECHK.TRANS64.TRYWAIT P3, [R20+URZ+0x32430], R13 ;  /* 0x0324300d140075a7 */ /* 0x0002a6000806017f */
[----:B--2---:R-:W-:Y:S05]  /*118b0*/  @!P3 NANOSLEEP.SYNCS 0x989680 ;  /* 0x009896800000b95d */ /* 0x004fea0003900000 */
[----:B------:R-:W2:Y:S02]  /*118c0*/  @!P3 SYNCS.PHASECHK.TRANS64 P3, [R20+URZ+0x32430], R13 ;  /* 0x0324300d1400b5a7 */ /* 0x000ea4000806007f */
[----:B--2---:R-:W-:Y:S05]  /*118d0*/  @!P3 BRA `(.L_x_13451) ;  /* 0xfffffffc00ecb947 */ /* 0x004fea000383ffff */
[----:B------:R-:W-:Y:S05]  /*118e0*/  BRA `(.L_x_13450) ;  /* 0xffffff28006c7947 */ /* 0x000fea000383ffff */
.L_x_13455:
[----:B-1----:R-:W-:-:S04]  /*118f0*/  IMAD.U32 R20, RZ, RZ, UR4 ;  /* 0x00000004ff147e24 */ /* 0x002fc8000f8e00ff */
[----:B------:R1:W3:Y:S03]  /*11900*/  SYNCS.PHASECHK.TRANS64.TRYWAIT P3, [R20+URZ+0x32450], R13 ;  /* 0x0324500d140075a7 */ /* 0x0002e6000806017f */
[----:B---3--:R-:W-:Y:S05]  /*11910*/  @!P3 NANOSLEEP.SYNCS 0x989680 ;  /* 0x009896800000b95d */ /* 0x008fea0003900000 */
[----:B------:R-:W3:Y:S02]  /*11920*/  @!P3 SYNCS.PHASECHK.TRANS64 P3, [R20+URZ+0x32450], R13 ;  /* 0x0324500d1400b5a7 */ /* 0x000ee4000806007f */
[----:B---3--:R-:W-:Y:S05]  /*11930*/  @!P3 BRA `(.L_x_13455) ;  /* 0xfffffffc00ecb947 */ /* 0x008fea000383ffff */
[----:B------:R-:W-:Y:S05]  /*11940*/  BRA `(.L_x_13454) ;  /* 0xffffff2800e87947 */ /* 0x000fea000383ffff */
.L_x_13461:
[----:B--2---:R-:W-:-:S04]  /*11950*/  IMAD.U32 R20, RZ, RZ, UR4 ;  /* 0x00000004ff147e24 */ /* 0x004fc8000f8e00ff */
[----:B------:R2:W3:Y:S03]  /*11960*/  SYNCS.PHASECHK.TRANS64.TRYWAIT P1, [R20+URZ+0x32430], R13 ;  /* 0x0324300d140075a7 */ /* 0x0004e6000802017f */
[----:B---3--:R-:W-:Y:S05]  /*11970*/  @!P1 NANOSLEEP.SYNCS 0x989680 ;  /* 0x009896800000995d */ /* 0x008fea0003900000 */
[----:B------:R-:W3:Y:S02]  /*11980*/  @!P1 SYNCS.PHASECHK.TRANS64 P1, [R20+URZ+0x32430], R13 ;  /* 0x0324300d140095a7 */ /* 0x000ee4000802007f */
[----:B---3--:R-:W-:Y:S05]  /*11990*/  @!P1 BRA `(.L_x_13461) ;  /* 0xfffffffc00ec9947 */ /* 0x008fea000383ffff */
[----:B------:R-:W-:Y:S05]  /*119a0*/  BRA `(.L_x_13460) ;  /* 0xffffff5000d87947 */ /* 0x000fea000383ffff */
.L_x_13465:
[----:B--2---:R-:W-:-:S04]  /*119b0*/  IMAD.U32 R20, RZ, RZ, UR4 ;  /* 0x00000004ff147e24 */ /* 0x004fc8000f8e00ff */
[----:B------:R2:W4:Y:S03]  /*119c0*/  SYNCS.PHASECHK.TRANS64.TRYWAIT P1, [R20+URZ+0x32450], R13 ;  /* 0x0324500d140075a7 */ /* 0x000526000802017f */
[----:B----4-:R-:W-:Y:S05]  /*119d0*/  @!P1 NANOSLEEP.SYNCS 0x989680 ;  /* 0x009896800000995d */ /* 0x010fea0003900000 */
[----:B------:R-:W4:Y:S02]  /*119e0*/  @!P1 SYNCS.PHASECHK.TRANS64 P1, [R20+URZ+0x32450], R13 ;  /* 0x0324500d140095a7 */ /* 0x000f24000802007f */
[----:B----4-:R-:W-:Y:S05]  /*119f0*/  @!P1 BRA `(.L_x_13465) ;  /* 0xfffffffc00ec9947 */ /* 0x010fea000383ffff */
[----:B------:R-:W-:Y:S05]  /*11a00*/  BRA `(.L_x_13464) ;  /* 0xffffff5400547947 */ /* 0x000fea000383ffff */
.L_x_13496:
[----:B------:R-:W-:Y:S02]  /*11a10*/  IMAD.MOV.U32 R13, RZ, RZ, R4 ;  /* 0x000000ffff0d7224 */ /* 0x000fe400078e0004 */
[----:B------:R-:W-:Y:S02]  /*11a20*/  IMAD.MOV.U32 R12, RZ, RZ, RZ ;  /* 0x000000ffff0c7224 */ /* 0x000fe400078e00ff */
[----:B------:R-:W-:Y:S02]  /*11a30*/  IMAD.MOV.U32 R11, RZ, RZ, 0x1f ;  /* 0x0000001fff0b7424 */ /* 0x000fe400078e00ff */
[----:B------:R-:W-:-:S07]  /*11a40*/  IMAD.MOV.U32 R15, RZ, RZ, -0x1 ;  /* 0xffffffffff0f7424 */ /* 0x000fce00078e00ff */
[----:B0-----:R-:W-:Y:S05]  /*11a50*/  WARPSYNC.COLLECTIVE R15, `(.L_x_13596) ;  /* 0x000000000f087348 */ /* 0x001fea0003c00000 */
[----:B------:R1:W2:Y:S02]  /*11a60*/  SHFL.IDX P6, R14, R13, R12, R11 ;  /* 0x0000000c0d0e7389 */ /* 0x0002a400000c000b */
[----:B012---:R-:W-:Y:S01]  /*11a70*/  ENDCOLLECTIVE ;  /* 0x000000000000791b */ /* 0x007fe20003800000 */
.L_x_13596:
[----:B------:R-:W-:Y:S05]  /*11a80*/  BRA `(.L_x_13597) ;  /* 0xffffffb4008c7947 */ /* 0x000fea000383ffff */
.L_x_13498:
[----:B------:R-:W-:Y:S01]  /*11a90*/  BSSY B0, `(.L_x_13598) ;  /* 0x0000006000007945 */ /* 0x000fe20003800000 */
[----:B------:R-:W-:-:S07]  /*11aa0*/  IMAD.MOV.U32 R15, RZ, RZ, -0x1 ;  /* 0xffffffffff0f7424 */ /* 0x000fce00078e00ff */
[----:B01----:R-:W-:Y:S05]  /*11ab0*/  WARPSYNC.COLLECTIVE R15, `(.L_x_13599) ;  /* 0x000000000f0c7348 */ /* 0x003fea0003c00000 */
[----:B------:R-:W-:Y:S02]  /*11ac0*/  ELECT P6, UR62, PT ;  /* 0x00000000003e782f */ /* 0x000fe400038c0000 */
[----:B------:R-:W-:Y:S01]  /*11ad0*/  MOV R14, UR62 ;  /* 0x0000003e000e7c02 */ /* 0x000fe20008000f00 */
[----:B01----:R-:W-:Y:S10]  /*11ae0*/  ENDCOLLECTIVE ;  /* 0x000000000000791b */ /* 0x003ff40003800000 */
.L_x_13599:
[----:B------:R-:W-:Y:S05]  /*11af0*/  BSYNC B0 ;  /* 0x0000000000007941 */ /* 0x000fea0003800000 */
.L_x_13598:
[----:B------:R-:W-:Y:S05]  /*11b00*/  BRA `(.L_x_13600) ;  /* 0xffffffb400907947 */ /* 0x000fea000383ffff */
.L_x_13500:
[----:B--2---:R2:W3:Y:S02]  /*11b10*/  SYNCS.PHASECHK.TRANS64.TRYWAIT P0, [R0+URZ+0x32440], R2 ;  /* 0x03244002000075a7 */ /* 0x0044e4000800017f */
[----:B---3--:R-:W-:Y:S05]  /*11b20*/  @!P0 NANOSLEEP.SYNCS 0x989680 ;  /* 0x009896800000895d */ /* 0x008fea0003900000 */
[----:B------:R-:W3:Y:S02]  /*11b30*/  @!P0 SYNCS.PHASECHK.TRANS64 P0, [R0+URZ+0x32440], R2 ;  /* 0x03244002000085a7 */ /* 0x000ee4000800007f */
[----:B---3--:R-:W-:Y:S05]  /*11b40*/  @!P0 BRA `(.L_x_13500) ;  /* 0xfffffffc00f08947 */ /* 0x008fea000383ffff */
[----:B------:R-:W-:Y:S05]  /*11b50*/  BRA `(.L_x_13601) ;  /* 0xffffffb400e87947 */ /* 0x000fea000383ffff */
.L_x_13504:
        /* <DEDUP_REMOVED lines=8> */
.L_x_13602:
[----:B------:R-:W-:-:S05]  /*11be0*/  IMAD R10, R7, 0x80, R10 ;  /* 0x00000080070a7824 */ /* 0x000fca00078e020a */
[----:B------:R0:W-:Y:S01]  /*11bf0*/  STL [R1+0x10], R10 ;  /* 0x0000100a01007387 */ /* 0x0001e20000100800 */
[----:B------:R-:W-:Y:S02]  /*11c00*/  IMAD.MOV.U32 R13, RZ, RZ, R0 ;  /* 0x000000ffff0d7224 */ /* 0x000fe400078e0000 */
[----:B------:R-:W-:-:S07]  /*11c10*/  IMAD.MOV.U32 R4, RZ, RZ, R14 ;  /* 0x000000ffff047224 */ /* 0x000fce00078e000e */
[----:B0-----:R-:W-:Y:S05]  /*11c20*/  WARPSYNC.COLLECTIVE R15, `(.L_x_13603) ;  /* 0x000000000f087348 */ /* 0x001fea0003c00000 */
[----:B------:R1:W2:Y:S02]  /*11c30*/  SHFL.IDX P6, R14, R13, R12, R11 ;  /* 0x0000000c0d0e7389 */ /* 0x0002a400000c000b */
[----:B012---:R-:W-:Y:S01]  /*11c40*/  ENDCOLLECTIVE ;  /* 0x000000000000791b */ /* 0x007fe20003800000 */
.L_x_13603:
        /* <DEDUP_REMOVED lines=9> */
.L_x_13604:
        /* <DEDUP_REMOVED lines=10> */
.L_x_13605:
        /* <DEDUP_REMOVED lines=13> */
.L_x_13606:
        /* <DEDUP_REMOVED lines=16> */
.L_x_13607:
[----:B------:R-:W-:Y:S02]  /*11f50*/  IMAD.MOV.U32 R13, RZ, RZ, R3 ;  /* 0x000000ffff0d7224 */ /* 0x000fe400078e0003 */
[----:B------:R-:W-:Y:S02]  /*11f60*/  IMAD.MOV.U32 R12, RZ, RZ, 0x3 ;  /* 0x00000003ff0c7424 */ /* 0x000fe400078e00ff */
[----:B------:R-:W-:-:S07]  /*11f70*/  IMAD.MOV.U32 R5, RZ, RZ, R14 ;  /* 0x000000ffff057224 */ /* 0x000fce00078e000e */
[----:B------:R-:W-:Y:S05]  /*11f80*/  WARPSYNC.COLLECTIVE R15, `(.L_x_13608) ;  /* 0x000000000f087348 */ /* 0x000fea0003c00000 */
[----:B------:R0:W1:Y:S02]  /*11f90*/  SHFL.IDX P6, R14, R13, R12, R11 ;  /* 0x0000000c0d0e7389 */ /* 0x00006400000c000b */
[----:B01----:R-:W-:Y:S01]  /*11fa0*/  ENDCOLLECTIVE ;  /* 0x000000000000791b */ /* 0x003fe20003800000 */
.L_x_13608:
        /* <DEDUP_REMOVED lines=10> */
.L_x_13609:
        /* <DEDUP_REMOVED lines=13> */
.L_x_13610:
        /* <DEDUP_REMOVED lines=10> */
.L_x_13611:
        /* <DEDUP_REMOVED lines=13> */
.L_x_13612:
        /* <DEDUP_REMOVED lines=10> */
.L_x_13613:
        /* <DEDUP_REMOVED lines=13> */
.L_x_13614:
        /* <DEDUP_REMOVED lines=10> */
.L_x_13615:
        /* <DEDUP_REMOVED lines=11> */
.L_x_13616:
        /* <DEDUP_REMOVED lines=10> */
.L_x_13617:
[----:B------:R-:W-:Y:S01]  /*125f0*/  @!PT LDS RZ, [RZ] ;  /* 0x00000000fffff984 */ /* 0x000fe20000000800 */
[----:B------:R-:W-:Y:S01]  /*12600*/  @!PT LDS RZ, [RZ] ;  /* 0x00000000fffff984 */ /* 0x000fe20000000800 */
[----:B------:R-:W-:Y:S01]  /*12610*/  @!PT LDS RZ, [RZ] ;  /* 0x00000000fffff984 */ /* 0x000fe20000000800 */
[----:B------:R0:W-:Y:S01]  /*12620*/  @!P1 LDGSTS.E.BYPASS.LTC128B.128 [R8+0x1b400], desc[UR60][R4.64], !P0 ;  /* 0x1b40000004089fae */ /* 0x0001e2000c101d7c */
[----:B------:R-:W-:Y:S01]  /*12630*/  IMAD.MOV.U32 R0, RZ, RZ, R14 ;  /* 0x000000ffff007224 */ /* 0x000fe200078e000e */
[----:B------:R-:W-:Y:S06]  /*12640*/  BRA `(.L_x_13618) ;  /* 0xffffffb800287947 */ /* 0x000fec000383ffff */
.L_x_13508:
        /* <DEDUP_REMOVED lines=8> */
.L_x_13620:
[----:B------:R-:W-:Y:S05]  /*126d0*/  BSYNC B0 ;  /* 0x0000000000007941 */ /* 0x000fea0003800000 */
.L_x_13619:
        /* <DEDUP_REMOVED lines=11> */
.L_x_13621:
[----:B------:R-:W-:Y:S01]  /*12790*/  ULDC UR4, c[0x0][0x288] ;  /* 0x0000a20000047ab9 */ /* 0x000fe20000000800 */
[----:B------:R-:W2:Y:S04]  /*127a0*/  LDL.LU R13, [R1+0x10] ;  /* 0x00001000010d7983 */ /* 0x000ea80000300800 */
[----:B------:R-:W3:Y:S04]  /*127b0*/  LDL.LU R12, [R1+0x20] ;  /* 0x00002000010c7983 */ /* 0x000ee80000300800 */
[----:B------:R-:W4:Y:S04]  /*127c0*/  LDL.LU R11, [R1+0x24] ;  /* 0x00002400010b7983 */ /* 0x000f280000300800 */
[----:B------:R-:W4:Y:S01]  /*127d0*/  LDL.LU R15, [R1+0x2c] ;  /* 0x00002c00010f7983 */ /* 0x000f220000300800 */
[----:B------:R-:W-:Y:S01]  /*127e0*/  IMAD R0, R8, UR4, RZ ;  /* 0x0000000408007c24 */ /* 0x000fe2000f8e02ff */
[----:B------:R-:W-:Y:S01]  /*127f0*/  LOP3.LUT R18, R18, 0xffffffbf, RZ, 0xc0, !PT ;  /* 0xffffffbf12127812 */ /* 0x000fe200078ec0ff */
[----:B------:R-:W-:-:S03]  /*12800*/  IMAD.MOV.U32 R3, RZ, RZ, R14 ;  /* 0x000000ffff037224 */ /* 0x000fc600078e000e */
[-C--:B--2---:R-:W-:Y:S02]  /*12810*/  ISETP.GE.AND P4, PT, R13, R0.reuse, PT ;  /* 0x000000000d00720c */ /* 0x084fe40003f86270 */
[-C--:B---3--:R-:W-:Y:S02]  /*12820*/  ISETP.GE.AND P6, PT, R12, R0.reuse, PT ;  /* 0x000000000c00720c */ /* 0x088fe40003fc6270 */
[----:B----4-:R-:W-:-:S11]  /*12830*/  ISETP.GE.AND P5, PT, R11, R0, PT ;  /* 0x000000000b00720c */ /* 0x010fd60003fa6270 */
[----:B------:R-:W-:Y:S02]  /*12840*/  @P6 LOP3.LUT R18, R18, 0x40, RZ, 0xfc, !PT ;  /* 0x0000004012126812 */ /* 0x000fe400078efcff */
[-C--:B------:R-:W-:Y:S02]  /*12850*/  ISETP.GE.AND P6, PT, R7, R0.reuse, PT ;  /* 0x000000000700720c */ /* 0x080fe40003fc6270 */
[----:B------:R0:W5:Y:S01]  /*12860*/  LDL R7, [R1+0x4] ;  /* 0x0000040001077983 */ /* 0x0001620000100800 */
[----:B------:R-:W-:Y:S01]  /*12870*/  LOP3.LUT R18, R18, 0xffffffdf, RZ, 0xc0, !PT ;  /* 0xffffffdf12127812 */ /* 0x000fe200078ec0ff */
[----:B------:R-:W-:Y:S02]  /*12880*/  IMAD.MOV.U32 R13, RZ, RZ, R4 ;  /* 0x000000ffff0d7224 */ /* 0x000fe400078e0004 */
[----:B------:R-:W-:Y:S01]  /*12890*/  IMAD.MOV.U32 R12, RZ, RZ, 0x1 ;  /* 0x00000001ff0c7424 */ /* 0x000fe200078e00ff */
[----:B------:R-:W-:Y:S01]  /*128a0*/  @P5 LOP3.LUT R18, R18, 0x20, RZ, 0xfc, !PT ;  /* 0x0000002012125812 */ /* 0x000fe200078efcff */
[----:B------:R-:W-:Y:S01]  /*128b0*/  IMAD.MOV.U32 R11, RZ, RZ, 0x181f ;  /* 0x0000181fff0b7424 */ /* 0x000fe200078e00ff */
        /* <DEDUP_REMOVED lines=15> */
[----:B0-----:R-:W-:-:S09]  /*129b0*/  @!P4 LOP3.LUT R3, R3, R2, RZ, 0x3c, !PT ;  /* 0x000000020303c212 */ /* 0x001fd200078e3cff */
[----:B-----5:R-:W-:Y:S05]  /*129c0*/  WARPSYNC.COLLECTIVE R15, `(.L_x_13622) ;  /* 0x000000000f087348 */ /* 0x020fea0003c00000 */
[----:B------:R0:W1:Y:S02]  /*129d0*/  SHFL.IDX P6, R14, R13, R12, R11 ;  /* 0x0000000c0d0e7389 */ /* 0x00006400000c000b */
[----:B01---5:R-:W-:Y:S01]  /*129e0*/  ENDCOLLECTIVE ;  /* 0x000000000000791b */ /* 0x023fe20003800000 */
.L_x_13622:
[----:B------:R-:W-:-:S04]  /*129f0*/  @!P4 LOP3.LUT R2, R3, R2, RZ, 0x3c, !PT ;  /* 0x000000020302c212 */ /* 0x000fc800078e3cff */
[----:B------:R-:W-:Y:S01]  /*12a00*/  @!P4 LOP3.LUT R3, R3, R2, RZ, 0x3c, !PT ;  /* 0x000000020303c212 */ /* 0x000fe200078e3cff */
[----:B------:R-:W-:Y:S02]  /*12a10*/  IMAD.MOV.U32 R13, RZ, RZ, R5 ;  /* 0x000000ffff0d7224 */ /* 0x000fe400078e0005 */
[----:B------:R-:W-:-:S07]  /*12a20*/  IMAD.MOV.U32 R6, RZ, RZ, R14 ;  /* 0x000000ffff067224 */ /* 0x000fce00078e000e */
[----:B------:R-:W-:Y:S05]  /*12a30*/  WARPSYNC.COLLECTIVE R15, `(.L_x_13623) ;  /* 0x000000000f087348 */ /* 0x000fea0003c00000 */
[----:B------:R0:W1:Y:S02]  /*12a40*/  SHFL.IDX P6, R14, R13, R12, R11 ;  /* 0x0000000c0d0e7389 */ /* 0x00006400000c000b */
[----:B01----:R-:W-:Y:S01]  /*12a50*/  ENDCOLLECTIVE ;  /* 0x000000000000791b */ /* 0x003fe20003800000 */
.L_x_13623:
        /* <DEDUP_REMOVED lines=17> */
.L_x_13624:
        /* <DEDUP_REMOVED lines=12> */
.L_x_13625:
        /* <DEDUP_REMOVED lines=12> */
.L_x_13626:
        /* <DEDUP_REMOVED lines=12> */
.L_x_13627:
        /* <DEDUP_REMOVED lines=12> */
.L_x_13628:
        /* <DEDUP_REMOVED lines=12> */
.L_x_13629:
        /* <DEDUP_REMOVED lines=17> */
.L_x_13630:
[----:B------:R-:W-:Y:S02]  /*13040*/  IMAD.MOV.U32 R13, RZ, RZ, R5 ;  /* 0x000000ffff0d7224 */ /* 0x000fe400078e0005 */
[----:B------:R-:W-:-:S07]  /*13050*/  IMAD.MOV.U32 R6, RZ, RZ, R14 ;  /* 0x000000ffff067224 */ /* 0x000fce00078e000e */
[----:B------:R-:W-:Y:S05]  /*13060*/  WARPSYNC.COLLECTIVE R15, `(.L_x_13631) ;  /* 0x000000000f087348 */ /* 0x000fea0003c00000 */
[----:B------:R0:W1:Y:S02]  /*13070*/  SHFL.IDX P6, R14, R13, R12, R11 ;  /* 0x0000000c0d0e7389 */ /* 0x00006400000c000b */
[----:B01----:R-:W-:Y:S01]  /*13080*/  ENDCOLLECTIVE ;  /* 0x000000000000791b */ /* 0x003fe20003800000 */
.L_x_13631:
        /* <DEDUP_REMOVED lines=12> */
.L_x_13632:
        /* <DEDUP_REMOVED lines=11> */
.L_x_13633:
        /* <DEDUP_REMOVED lines=12> */
.L_x_13634:
        /* <DEDUP_REMOVED lines=11> */
.L_x_13635:
[----:B------:R-:W-:Y:S01]  /*13370*/  IMAD.MOV.U32 R2, RZ, RZ, R14 ;  /* 0x000000ffff027224 */ /* 0x000fe200078e000e */
[----:B------:R-:W-:Y:S06]  /*13380*/  BRA `(.L_x_13636) ;  /* 0xffffffb400a87947 */ /* 0x000fec000383ffff */
.L_x_13513:
[----:B0-----:R0:W3:Y:S02]  /*13390*/  SYNCS.PHASECHK.TRANS64.TRYWAIT P0, [R17+URZ+0x32420], R0 ;  /* 0x03242000110075a7 */ /* 0x0010e4000800017f */
[----:B---3--:R-:W-:Y:S05]  /*133a0*/  @!P0 NANOSLEEP.SYNCS 0x989680 ;  /* 0x009896800000895d */ /* 0x008fea0003900000 */
[----:B------:R-:W3:Y:S02]  /*133b0*/  @!P0 SYNCS.PHASECHK.TRANS64 P0, [R17+URZ+0x32420], R0 ;  /* 0x03242000110085a7 */ /* 0x000ee4000800007f */
[----:B---3--:R-:W-:Y:S05]  /*133c0*/  @!P0 BRA `(.L_x_13513) ;  /* 0xfffffffc00f08947 */ /* 0x008fea000383ffff */
[----:B------:R-:W-:Y:S05]  /*133d0*/  BRA `(.L_x_13637) ;  /* 0xffffffb800207947 */ /* 0x000fea000383ffff */
.L_x_13517:
[----:B0-----:R0:W1:Y:S02]  /*133e0*/  SYNCS.PHASECHK.TRANS64.TRYWAIT P0, [R2+URZ+0x32460], R0 ;  /* 0x03246000020075a7 */ /* 0x001064000800017f */
[----:B-1----:R-:W-:Y:S05]  /*133f0*/  @!P0 NANOSLEEP.SYNCS 0x989680 ;  /* 0x009896800000895d */ /* 0x002fea0003900000 */
[----:B------:R-:W1:Y:S02]  /*13400*/  @!P0 SYNCS.PHASECHK.TRANS64 P0, [R2+URZ+0x32460], R0 ;  /* 0x03246000020085a7 */ /* 0x000e64000800007f */
[----:B-1----:R-:W-:Y:S05]  /*13410*/  @!P0 BRA `(.L_x_13517) ;  /* 0xfffffffc00f08947 */ /* 0x002fea000383ffff */
[----:B------:R-:W-:Y:S05]  /*13420*/  BRA `(.L_x_13638) ;  /* 0xffffffb800407947 */ /* 0x000fea000383ffff */
.L_x_13530:
[----:B-1----:R1:W2:Y:S02]  /*13430*/  SYNCS.PHASECHK.TRANS64.TRYWAIT P0, [R3+URZ+0x32440], R2 ;  /* 0x03244002030075a7 */ /* 0x0022a4000800017f */
[----:B--2---:R-:W-:Y:S05]  /*13440*/  @!P0 NANOSLEEP.SYNCS 0x989680 ;  /* 0x009896800000895d */ /* 0x004fea0003900000 */
[----:B------:R-:W2:Y:S02]  /*13450*/  @!P0 SYNCS.PHASECHK.TRANS64 P0, [R3+URZ+0x32440], R2 ;  /* 0x03244002030085a7 */ /* 0x000ea4000800007f */
[----:B--2---:R-:W-:Y:S05]  /*13460*/  @!P0 BRA `(.L_x_13530) ;  /* 0xfffffffc00f08947 */ /* 0x004fea000383ffff */
[----:B------:R-:W-:Y:S05]  /*13470*/  BRA `(.L_x_13639) ;  /* 0xffffffc000307947 */ /* 0x000fea000383ffff */
.L_x_13535:
[----:B--2---:R2:W3:Y:S02]  /*13480*/  SYNCS.PHASECHK.TRANS64.TRYWAIT P0, [R3+URZ+0x32460], R2 ;  /* 0x03246002030075a7 */ /* 0x0044e4000800017f */
[----:B---3--:R-:W-:Y:S05]  /*13490*/  @!P0 NANOSLEEP.SYNCS 0x989680 ;  /* 0x009896800000895d */ /* 0x008fea0003900000 */
[----:B------:R-:W3:Y:S02]  /*134a0*/  @!P0 SYNCS.PHASECHK.TRANS64 P0, [R3+URZ+0x32460], R2 ;  /* 0x03246002030085a7 */ /* 0x000ee4000800007f */
[----:B---3--:R-:W-:Y:S05]  /*134b0*/  @!P0 BRA `(.L_x_13535) ;  /* 0xfffffffc00f08947 */ /* 0x008fea000383ffff */
[----:B------:R-:W-:Y:S05]  /*134c0*/  BRA `(.L_x_13640) ;  /* 0xffffffc000a87947 */ /* 0x000fea000383ffff */
.L_x_13547:
[----:B0-----:R0:W1:Y:S02]  /*134d0*/  SYNCS.PHASECHK.TRANS64.TRYWAIT P0, [R4+URZ+0x32440], R2 ;  /* 0x03244002040075a7 */ /* 0x001064000800017f */
[----:B-1----:R-:W-:Y:S05]  /*134e0*/  @!P0 NANOSLEEP.SYNCS 0x989680 ;  /* 0x009896800000895d */ /* 0x002fea0003900000 */
[----:B------:R-:W1:Y:S02]  /*134f0*/  @!P0 SYNCS.PHASECHK.TRANS64 P0, [R4+URZ+0x32440], R2 ;  /* 0x03244002040085a7 */ /* 0x000e64000800007f */
[----:B-1----:R-:W-:Y:S05]  /*13500*/  @!P0 BRA `(.L_x_13547) ;  /* 0xfffffffc00f08947 */ /* 0x002fea000383ffff */
[----:B------:R-:W-:Y:S05]  /*13510*/  BRA `(.L_x_13641) ;  /* 0xffffffc800847947 */ /* 0x000fea000383ffff */
.L_x_13552:
[----:B-1----:R1:W2:Y:S02]  /*13520*/  SYNCS.PHASECHK.TRANS64.TRYWAIT P0, [R4+URZ+0x32460], R2 ;  /* 0x03246002040075a7 */ /* 0x0022a4000800017f */
[----:B--2---:R-:W-:Y:S05]  /*13530*/  @!P0 NANOSLEEP.SYNCS 0x989680 ;  /* 0x009896800000895d */ /* 0x004fea0003900000 */
[----:B------:R-:W2:Y:S02]  /*13540*/  @!P0 SYNCS.PHASECHK.TRANS64 P0, [R4+URZ+0x32460], R2 ;  /* 0x03246002040085a7 */ /* 0x000ea4000800007f */
[----:B--2---:R-:W-:Y:S05]  /*13550*/  @!P0 BRA `(.L_x_13552) ;  /* 0xfffffffc00f08947 */ /* 0x004fea000383ffff */
[----:B------:R-:W-:Y:S05]  /*13560*/  BRA `(.L_x_13642) ;  /* 0xffffffc800fc7947 */ /* 0x000fea000383ffff */
.L_x_13563:
[----:B-1----:R1:W3:Y:S02]  /*13570*/  SYNCS.PHASECHK.TRANS64.TRYWAIT P0, [R4+URZ+0x32440], R2 ;  /* 0x03244002040075a7 */ /* 0x0022e4000800017f */
[----:B---3--:R-:W-:Y:S05]  /*13580*/  @!P0 NANOSLEEP.SYNCS 0x989680 ;  /* 0x009896800000895d */ /* 0x008fea0003900000 */
[----:B------:R-:W3:Y:S02]  /*13590*/  @!P0 SYNCS.PHASECHK.TRANS64 P0, [R4+URZ+0x32440], R2 ;  /* 0x03244002040085a7 */ /* 0x000ee4000800007f */
[----:B---3--:R-:W-:Y:S05]  /*135a0*/  @!P0 BRA `(.L_x_13563) ;  /* 0xfffffffc00f08947 */ /* 0x008fea000383ffff */
[----:B------:R-:W-:Y:S05]  /*135b0*/  BRA `(.L_x_13643) ;  /* 0xffffffd000c07947 */ /* 0x000fea000383ffff */
.L_x_13568:
[----:B--2---:R2:W3:Y:S02]  /*135c0*/  SYNCS.PHASECHK.TRANS64.TRYWAIT P0, [R4+URZ+0x32460], R2 ;  /* 0x03246002040075a7 */ /* 0x0044e4000800017f */
[----:B---3--:R-:W-:Y:S05]  /*135d0*/  @!P0 NANOSLEEP.SYNCS 0x989680 ;  /* 0x009896800000895d */ /* 0x008fea0003900000 */
[----:B------:R-:W3:Y:S02]  /*135e0*/  @!P0 SYNCS.PHASECHK.TRANS64 P0, [R4+URZ+0x32460], R2 ;  /* 0x03246002040085a7 */ /* 0x000ee4000800007f */
[----:B---3--:R-:W-:Y:S05]  /*135f0*/  @!P0 BRA `(.L_x_13568) ;  /* 0xfffffffc00f08947 */ /* 0x008fea000383ffff */
[----:B------:R-:W-:Y:S05]  /*13600*/  BRA `(.L_x_13644) ;  /* 0xffffffd400387947 */ /* 0x000fea000383ffff */
.L_x_13580:
[----:B------:R-:W-:Y:S01]  /*13610*/  BSSY B0, `(.L_x_13645) ;  /* 0x0000008000007945 */ /* 0x000fe20003800000 */
[----:B-----5:R-:W-:Y:S02]  /*13620*/  IMAD.MOV.U32 R13, RZ, RZ, R2 ;  /* 0x000000ffff0d7224 */ /* 0x020fe400078e0002 */
[----:B------:R-:W-:Y:S02]  /*13630*/  IMAD.MOV.U32 R12, RZ, RZ, RZ ;  /* 0x000000ffff0c7224 */ /* 0x000fe400078e00ff */
[----:B------:R-:W-:Y:S02]  /*13640*/  IMAD.MOV.U32 R11, RZ, RZ, 0x1f ;  /* 0x0000001fff0b7424 */ /* 0x000fe400078e00ff */
[----:B------:R-:W-:-:S07]  /*13650*/  IMAD.MOV.U32 R15, RZ, RZ, -0x1 ;  /* 0xffffffffff0f7424 */ /* 0x000fce00078e00ff */
[----:B-123--:R-:W-:Y:S05]  /*13660*/  WARPSYNC.COLLECTIVE R15, `(.L_x_13646) ;  /* 0x000000000f087348 */ /* 0x00efea0003c00000 */
[----:B------:R0:W4:Y:S02]  /*13670*/  SHFL.IDX P6, R14, R13, R12, R11 ;  /* 0x0000000c0d0e7389 */ /* 0x00012400000c000b */
[----:B01234-:R-:W-:Y:S01]  /*13680*/  ENDCOLLECTIVE ;  /* 0x000000000000791b */ /* 0x01ffe20003800000 */
.L_x_13646:
[----:B------:R-:W-:Y:S05]  /*13690*/  BSYNC B0 ;  /* 0x0000000000007941 */ /* 0x000fea0003800000 */
.L_x_13645:
[----:B------:R-:W-:Y:S05]  /*136a0*/  BRA `(.L_x_13647) ;  /* 0xffffffdc00047947 */ /* 0x000fea000383ffff */
.L_x_13583:
[----:B0-----:R0:W1:Y:S02]  /*136b0*/  SYNCS.PHASECHK.TRANS64.TRYWAIT P0, [R0+URZ+0x32420], R3 ;  /* 0x03242003000075a7 */ /* 0x001064000800017f */
[----:B-1----:R-:W-:Y:S05]  /*136c0*/  @!P0 NANOSLEEP.SYNCS 0x989680 ;  /* 0x009896800000895d */ /* 0x002fea0003900000 */
[----:B------:R-:W1:Y:S02]  /*136d0*/  @!P0 SYNCS.PHASECHK.TRANS64 P0, [R0+URZ+0x32420], R3 ;  /* 0x03242003000085a7 */ /* 0x000e64000800007f */
[----:B-1----:R-:W-:Y:S05]  /*136e0*/  @!P0 BRA `(.L_x_13583) ;  /* 0xfffffffc00f08947 */ /* 0x002fea000383ffff */
[----:B------:R-:W-:Y:S05]  /*136f0*/  BRA `(.L_x_13648) ;  /* 0xffffffdc00507947 */ /* 0x000fea000383ffff */
.L_x_13584:
        /* <DEDUP_REMOVED lines=11> */
.L_x_13650:
[----:B------:R-:W-:Y:S05]  /*137b0*/  BSYNC B0 ;  /* 0x0000000000007941 */ /* 0x000fea0003800000 */
.L_x_13649:
[----:B------:R-:W-:Y:S05]  /*137c0*/  BRA `(.L_x_13651) ;  /* 0xffffffdc00387947 */ /* 0x000fea000383ffff */
.L_x_13587:
[----:B------:R-:W-:Y:S01]  /*137d0*/  BSSY B1, `(.L_x_13652) ;  /* 0x0000006000017945 */ /* 0x000fe20003800000 */
[----:B------:R-:W-:-:S07]  /*137e0*/  IMAD.MOV.U32 R15, RZ, RZ, -0x1 ;  /* 0xffffffffff0f7424 */ /* 0x000fce00078e00ff */
[----:B012---:R-:W-:Y:S05]  /*137f0*/  WARPSYNC.COLLECTIVE R15, `(.L_x_13653) ;  /* 0x000000000f0c7348 */ /* 0x007fea0003c00000 */
[----:B------:R-:W-:Y:S02]  /*13800*/  ELECT P6, UR62, PT ;  /* 0x00000000003e782f */ /* 0x000fe400038c0000 */
[----:B------:R-:W-:Y:S01]  /*13810*/  MOV R14, UR62 ;  /* 0x0000003e000e7c02 */ /* 0x000fe20008000f00 */
[----:B012---:R-:W-:Y:S10]  /*13820*/  ENDCOLLECTIVE ;  /* 0x000000000000791b */ /* 0x007ff40003800000 */
.L_x_13653:
[----:B------:R-:W-:Y:S05]  /*13830*/  BSYNC B1 ;  /* 0x0000000000017941 */ /* 0x000fea0003800000 */
.L_x_13652:
[----:B------:R-:W-:Y:S05]  /*13840*/  BRA `(.L_x_13654) ;  /* 0xffffffdc00307947 */ /* 0x000fea000383ffff */
.L_x_13589:
[----:B0-----:R0:W1:Y:S02]  /*13850*/  SYNCS.PHASECHK.TRANS64.TRYWAIT P0, [R6+URZ], R5 ;  /* 0x00000005060075a7 */ /* 0x001064000800017f */
[----:B-1----:R-:W-:Y:S05]  /*13860*/  @!P0 NANOSLEEP.SYNCS 0x989680 ;  /* 0x009896800000895d */ /* 0x002fea0003900000 */
[----:B------:R-:W1:Y:S02]  /*13870*/  @!P0 SYNCS.PHASECHK.TRANS64 P0, [R6+URZ], R5 ;  /* 0x00000005060085a7 */ /* 0x000e64000800007f */
[----:B-1----:R-:W-:Y:S05]  /*13880*/  @!P0 BRA `(.L_x_13589) ;  /* 0xfffffffc00f08947 */ /* 0x002fea000383ffff */
[----:B------:R-:W-:Y:S05]  /*13890*/  BRA `(.L_x_13655) ;  /* 0xffffffdc00707947 */ /* 0x000fea000383ffff */
.L_x_13590:
[----:B-1----:R1:W2:Y:S02]  /*138a0*/  SYNCS.PHASECHK.TRANS64.TRYWAIT P0, [R7+URZ], R2 ;  /* 0x00000002070075a7 */ /* 0x0022a4000800017f */
[----:B--2---:R-:W-:Y:S05]  /*138b0*/  @!P0 NANOSLEEP.SYNCS 0x989680 ;  /* 0x009896800000895d */ /* 0x004fea0003900000 */
[----:B------:R-:W2:Y:S02]  /*138c0*/  @!P0 SYNCS.PHASECHK.TRANS64 P0, [R7+URZ], R2 ;  /* 0x00000002070085a7 */ /* 0x000ea4000800007f */
[----:B--2---:R-:W-:Y:S05]  /*138d0*/  @!P0 BRA `(.L_x_13590) ;  /* 0xfffffffc00f08947 */ /* 0x004fea000383ffff */
[----:B------:R-:W-:Y:S05]  /*138e0*/  BRA `(.L_x_13656) ;  /* 0xffffffdc00647947 */ /* 0x000fea000383ffff */
.L_x_13592:
[----:B--2---:R2:W3:Y:S02]  /*138f0*/  SYNCS.PHASECHK.TRANS64.TRYWAIT P0, [R4+URZ], R5 ;  /* 0x00000005040075a7 */ /* 0x0044e4000800017f */
[----:B---3--:R-:W-:Y:S05]  /*13900*/  @!P0 NANOSLEEP.SYNCS 0x989680 ;  /* 0x009896800000895d */ /* 0x008fea0003900000 */
[----:B------:R-:W3:Y:S02]  /*13910*/  @!P0 SYNCS.PHASECHK.TRANS64 P0, [R4+URZ], R5 ;  /* 0x00000005040085a7 */ /* 0x000ee4000800007f */
[----:B---3--:R-:W-:Y:S05]  /*13920*/  @!P0 BRA `(.L_x_13592) ;  /* 0xfffffffc00f08947 */ /* 0x008fea000383ffff */
[----:B------:R-:W-:Y:S05]  /*13930*/  BRA `(.L_x_13657) ;  /* 0xffffffdc00687947 */ /* 0x000fea000383ffff */
.L_x_13658:
        /* <DEDUP_REMOVED lines=12> */
.L_x_15150:


//--------------------- .text._ZN7cutlass13device_kernelIN5flash11enable_sm90INS1_16FlashAttnFwdSm90INS1_25CollectiveMainloopFwdSm90ILi2EN4cute5tupleIJNS5_1CILi1EEES8_S8_EEENS6_IJNS7_ILi128EEENS7_ILi96EEENS7_ILi64EEEEEELi256ENS_6half_tEfNS_4arch4Sm90ELb1ELb0ELb0ELb1ELb0ELb0ELb0ELb1ELb0ELb1ELb0ELb0EEENS1_21CollectiveEpilogueFwdINS6_IJSA_NS7_ILi256EEESB_EEES9_SE_SG_Li256ELb1ELb1ELb0ELb0EEENS1_36VarlenDynamicPersistentTileSchedulerILi128ELi96ELi256ELi128ELb0ELb1ELb1ELb1ELb1ELb1EEEEEEEEEvNT_6ParamsE --------------------------
	.section	.text._ZN7cutlass13device_kernelIN5flash11enable_sm90INS1_16FlashAttnFwdSm90INS1_25CollectiveMainloopFwdSm90ILi2EN4cute5tupleIJNS5_1CILi1EEES8_S8_EEENS6_IJNS7_ILi128EEENS7_ILi96EEENS7_ILi64EEEEEELi256ENS_6half_tEfNS_4arch4Sm90ELb1ELb0ELb0ELb1ELb0ELb0ELb0ELb1ELb0ELb1ELb0ELb0EEENS1_21CollectiveEpilogueFwdINS6_IJSA_NS7_ILi256EEESB_EEES9_SE_SG_Li256ELb1ELb1ELb0ELb0EEENS1_36VarlenDynamicPersistentTileSchedulerILi128ELi96ELi256ELi128ELb0ELb1ELb1ELb1ELb1ELb1EEEEEEEEEvNT_6ParamsE,"ax",@progbits
	.align	128
.text._ZN7cutlass13device_kernelIN5flash11enable_sm90INS1_16FlashAttnFwdSm90INS1_25CollectiveMainloopFwdSm90ILi2EN4cute5tupleIJNS5_1CILi1EEES8_S8_EEENS6_IJNS7_ILi128EEENS7_ILi96EEENS7_ILi64EEEEEELi256ENS_6half_tEfNS_4arch4Sm90ELb1ELb0ELb0ELb1ELb0ELb0ELb0ELb1ELb0ELb1ELb0ELb0EEENS1_21CollectiveEpilogueFwdINS6_IJSA_NS7_ILi256EEESB_EEES9_SE_SG_Li256ELb1ELb1ELb0ELb0EEENS1_36VarlenDynamicPersistentTileSchedulerILi128ELi96ELi256ELi128ELb0ELb1ELb1ELb1ELb1ELb1EEEEEEEEEvNT_6ParamsE:
        .type           _ZN7cutlass13device_kernelIN5flash11enable_sm90INS1_16FlashAttnFwdSm90INS1_25CollectiveMainloopFwdSm90ILi2EN4cute5tupleIJNS5_1CILi1EEES8_S8_EEENS6_IJNS7_ILi128EEENS7_ILi96EEENS7_ILi64EEEEEELi256ENS_6half_tEfNS_4arch4Sm90ELb1ELb0ELb0ELb1ELb0ELb0ELb0ELb1ELb0ELb1ELb0ELb0EEENS1_21CollectiveEpilogueFwdINS6_IJSA_NS7_ILi256EEESB_EEES9_SE_SG_Li256ELb1ELb1ELb0ELb0EEENS1_36VarlenDynamicPersistentTileSchedulerILi128ELi96ELi256ELi128ELb0ELb1ELb1ELb1ELb1ELb1EEEEEEEEEvNT_6ParamsE,@function
        .size           _ZN7cutlass13device_kernelIN5flash11enable_sm90INS1_16FlashAttnFwdSm90INS1_25CollectiveMainloopFwdSm90ILi2EN4cute5tupleIJNS5_1CILi1EEES8_S8_EEENS6_IJNS7_ILi128EEENS7_ILi96EEENS7_ILi64EEEEEELi256ENS_6half_tEfNS_4arch4Sm90ELb1ELb0ELb0ELb1ELb0ELb0ELb0ELb1ELb0ELb1ELb0ELb0EEENS1_21CollectiveEpilogueFwdINS6_IJSA_NS7_ILi256EEESB_EEES9_SE_SG_Li256ELb1ELb1ELb0ELb0EEENS1_36VarlenDynamicPersistentTileSchedulerILi128ELi96ELi256ELi128ELb0ELb1ELb1ELb1ELb1ELb1EEEEEEEEEvNT_6ParamsE,(.L_x_15151 - _ZN7cutlass13device_kernelIN5flash11enable_sm90INS1_16FlashAttnFwdSm90INS1_25CollectiveMainloopFwdSm90ILi2EN4cute5tupleIJNS5_1CILi1EEES8_S8_EEENS6_IJNS7_ILi128EEENS7_ILi96EEENS7_ILi64EEEEEELi256ENS_6half_tEfNS_4arch4Sm90ELb1ELb0ELb0ELb1ELb0ELb0ELb0ELb1ELb0ELb1ELb0ELb0EEENS1_21CollectiveEpilogueFwdINS6_IJSA_NS7_ILi256EEESB_EEES9_SE_SG_Li256ELb1ELb1ELb0ELb0EEENS1_36VarlenDynamicPersistentTileSchedulerILi128ELi96ELi256ELi128ELb0ELb1ELb1ELb1ELb1ELb1EEEEEEEEEvNT_6ParamsE)
        .other          _ZN7cutlass13device_kernelIN5flash11enable_sm90INS1_16FlashAttnFwdSm90INS1_25CollectiveMainloopFwdSm90ILi2EN4cute5tupleIJNS5_1CILi1EEES8_S8_EEENS6_IJNS7_ILi128EEENS7_ILi96EEENS7_ILi64EEEEEELi256ENS_6half_tEfNS_4arch4Sm90ELb1ELb0ELb0ELb1ELb0ELb0ELb0ELb1ELb0ELb1ELb0ELb0EEENS1_21CollectiveEpilogueFwdINS6_IJSA_NS7_ILi256EEESB_EEES9_SE_SG_Li256ELb1ELb1ELb0ELb0EEENS1_36VarlenDynamicPersistentTileSchedulerILi128ELi96ELi256ELi128ELb0ELb1ELb1ELb1ELb1ELb1EEEEEEEEEvNT_6ParamsE,@"STO_CUDA_ENTRY STV_DEFAULT"
_ZN7cutlass13device_kernelIN5flash11enable_sm90INS1_16FlashAttnFwdSm90INS1_25CollectiveMainloopFwdSm90ILi2EN4cute5tupleIJNS5_1CILi1EEES8_S8_EEENS6_IJNS7_ILi128EEENS7_ILi96EEENS7_ILi64EEEEEELi256ENS_6half_tEfNS_4arch4Sm90ELb1ELb0ELb0ELb1ELb0ELb0ELb0ELb1ELb0ELb1ELb0ELb0EEENS1_21CollectiveEpilogueFwdINS6_IJSA_NS7_ILi256EEESB_EEES9_SE_SG_Li256ELb1ELb1ELb0ELb0EEENS1_36VarlenDynamicPersistentTileSchedulerILi128ELi96ELi256ELi128ELb0ELb1ELb1ELb1ELb1ELb1EEEEEEEEEvNT_6ParamsE:
        /* <DEDUP_REMOVED lines=18> */
.L_x_13660:
[----:B------:R-:W-:Y:S05]  /*0120*/  BSYNC B0 ;  /* 0x0000000000007941 */ /* 0x000fea0003800000 */
.L_x_13659:
        /* <DEDUP_REMOVED lines=41> */
.L_x_13661:
        /* <DEDUP_REMOVED lines=22> */
.L_x_13662:
        /* <DEDUP_REMOVED lines=18> */
.L_x_13663:
        /* <DEDUP_REMOVED lines=22> */
.L_x_13664:
        /* <DEDUP_REMOVED lines=22> */
.L_x_13665:
[----:B------:R-:W-:Y:S01]  /*0900*/  PLOP3.LUT P0, PT, PT, PT, UP0, 0x80, 0x0 ;  /* 0x000000000000781c */ /* 0x000fe20003f0f008 */
[----:B------:R-:W-:Y:S01]  /*0910*/  UMOV UR36, 0x1 ;  /* 0x0000000100247882 */ /* 0x000fe20000000000 */
[----:B------:R-:W-:Y:S01]  /*0920*/  NOP ;  /* 0x0000000000007918 */ /* 0x000fe20000000000 */
[----:B------:R-:W-:Y:S01]  /*0930*/  USEL UR36, UR36, 0x2, !UP0 ;  /* 0x0000000224247887 */ /* 0x000fe2000c000000 */
[----:B------:R-:W-:Y:S01]  /*0940*/  ULDC.64 UR40, c[0x0][0x208] ;  /* 0x0000820000287ab9 */ /* 0x000fe20000000a00 */
[----:B012-4-:R-:W-:Y:S08]  /*0950*/  BAR.SYNC.DEFER_BLOCKING 0x0 ;  /* 0x0000000000007b1d */ /* 0x017ff00000010000 */
[----:B------:R-:W-:Y:S05]  /*0960*/  @!P0 BRA `(.L_x_13666) ;  /* 0x000000a800388947 */ /* 0x000fea0003800000 */
.L_x_13667:
        /* <DEDUP_REMOVED lines=79> */
.L_x_13721:
[----:B0-23--:R-:W0:Y:S01]  /*0e60*/  LDC.64 R4, c[0x0][0xc88] ;  /* 0x00032200ff047b82 */ /* 0x00de220000000a00 */
[----:B------:R-:W-:Y:S01]  /*0e70*/  ULDC.64 UR8, c[0x0][0xa28] ;  /* 0x00028a0000087ab9 */ /* 0x000fe20000000a00 */
[----:B------:R-:W-:Y:S01]  /*0e80*/  ULDC.64 UR10, c[0x0][0xa18] ;  /* 0x00028600000a7ab9 */ /* 0x000fe20000000a00 */
[----:B------:R-:W-:Y:S01]  /*0e90*/  ULDC UR4, c[0x0][0x424] ;  /* 0x0001090000047ab9 */ /* 0x000fe20000000800 */
        /* <DEDUP_REMOVED lines=34> */
[----:B-1--4-:R-:W-:-:S14]  /*10c0*/  @P2 BRA `(.L_x_13668) ;  /* 0x0000000000342947 */ /* 0x012fdc0003800000 */
        /* <DEDUP_REMOVED lines=13> */
.L_x_13668:
        /* <DEDUP_REMOVED lines=8> */
.L_x_13669:
        /* <DEDUP_REMOVED lines=13> */
.L_x_13670:
[----:B------:R-:W-:Y:S01]  /*12f0*/  UIADD3 UR42, -UR42, UR4, URZ ;  /* 0x000000042a2a7290 */ /* 0x000fe2000fffe13f */
[----:B------:R-:W-:Y:S01]  /*1300*/  PLOP3.LUT P0, PT, PT, PT, PT, 0x80, 0x0 ;  /* 0x000000000000781c */ /* 0x000fe20003f0f070 */
[----:B------:R-:W-:Y:S01]  /*1310*/  USHF.L.U32 UR39, UR5, 0x7, URZ ;  /* 0x0000000705277899 */ /* 0x000fe2000800063f */
[----:B------:R-:W-:Y:S01]  /*1320*/  IMAD.MOV.U32 R3, RZ, RZ, RZ ;  /* 0x000000ffff037224 */ /* 0x000fe200078e00ff */
[----:B------:R-:W-:Y:S01]  /*1330*/  ULDC UR4, c[0x0][0x448] ;  /* 0x0001120000047ab9 */ /* 0x000fe20000000800 */
[----:B------:R-:W-:Y:S01]  /*1340*/  UIADD3 UR7, UR42, 0x60, -UR44 ;  /* 0x000000602a077890 */ /* 0x000fe2000fffe82c */
[----:B------:R-:W-:Y:S01]  /*1350*/  CS2R R8, SRZ ;  /* 0x0000000000087805 */ /* 0x000fe2000001ff00 */
[----:B------:R-:W-:Y:S01]  /*1360*/  UISETP.NE.AND UP0, UPT, UR4, 0x1, UPT ;  /* 0x000000010400788c */ /* 0x000fe2000bf05270 */
[----:B------:R-:W-:Y:S01]  /*1370*/  IMAD.MOV.U32 R0, RZ, RZ, RZ ;  /* 0x000000ffff007224 */ /* 0x000fe200078e00ff */
[----:B------:R-:W-:Y:S01]  /*1380*/  UIADD3 UR6, UR39, 0x7f, URZ ;  /* 0x0000007f27067890 */ /* 0x000fe2000fffe03f */
[----:B------:R-:W-:Y:S01]  /*1390*/  IMAD.MOV.U32 R150, RZ, RZ, RZ ;  /* 0x000000ffff967224 */ /* 0x000fe200078e00ff */
[----:B------:R-:W-:-:S02]  /*13a0*/  CS2R R148, SRZ ;  /* 0x0000000000947805 */ /* 0x000fc4000001ff00 */
[----:B------:R-:W-:Y:S02]  /*13b0*/  CS2R R146, SRZ ;  /* 0x0000000000927805 */ /* 0x000fe4000001ff00 */
[----:B------:R-:W-:Y:S02]  /*13c0*/  CS2R R144, SRZ ;  /* 0x0000000000907805 */ /* 0x000fe4000001ff00 */
[----:B------:R-:W-:Y:S02]  /*13d0*/  CS2R R142, SRZ ;  /* 0x00000000008e7805 */ /* 0x000fe4000001ff00 */
[----:B------:R-:W-:Y:S02]  /*13e0*/  CS2R R140, SRZ ;  /* 0x00000000008c7805 */ /* 0x000fe4000001ff00 */
[----:B------:R-:W-:Y:S02]  /*13f0*/  CS2R R138, SRZ ;  /* 0x00000000008a7805 */ /* 0x000fe4000001ff00 */
[----:B------:R-:W-:Y:S01]  /*1400*/  CS2R R136, SRZ ;  /* 0x0000000000887805 */ /* 0x000fe2000001ff00 */
[----:B------:R-:W-:Y:S01]  /*1410*/  @UP0 ULDC UR4, c[0x0][0x44c] ;  /* 0x0001130000040ab9 */ /* 0x000fe20000000800 */
[----:B------:R-:W-:Y:S01]  /*1420*/  @UP0 ULDC UR8, c[0x0][0x450] ;  /* 0x0001140000080ab9 */ /* 0x000fe20000000800 */
[----:B------:R-:W-:Y:S01]  /*1430*/  UIMAD.WIDE.U32 UR4, UR6, UR4, URZ ;  /* 0x00000004060472a5 */ /* 0x000fe2000f8e003f */
[----:B------:R-:W-:Y:S01]  /*1440*/  CS2R R134, SRZ ;  /* 0x0000000000867805 */ /* 0x000fe2000001ff00 */
[----:B------:R-:W-:Y:S01]  /*1450*/  UIADD3 UR4, UR42, 0x5f, URZ ;  /* 0x0000005f2a047890 */ /* 0x000fe2000fffe03f */
[----:B------:R-:W-:Y:S01]  /*1460*/  CS2R R132, SRZ ;  /* 0x0000000000847805 */ /* 0x000fe2000001ff00 */
[----:B------:R-:W-:Y:S01]  /*1470*/  @UP0 USHF.R.U32.HI UR6, URZ, UR8, UR5 ;  /* 0x000000083f060299 */ /* 0x000fe20008011605 */
[----:B------:R-:W-:Y:S01]  /*1480*/  CS2R R130, SRZ ;  /* 0x0000000000827805 */ /* 0x000fe2000001ff00 */
[----:B------:R-:W-:Y:S01]  /*1490*/  UIMAD.WIDE UR4, UR4, 0x2aaaaaab, URZ ;  /* 0x2aaaaaab040478a5 */ /* 0x000fe2000f8e023f */
[----:B------:R-:W-:Y:S01]  /*14a0*/  CS2R R128, SRZ ;  /* 0x0000000000807805 */ /* 0x000fe2000001ff00 */
[----:B------:R-:W-:Y:S01]  /*14b0*/  UIADD3 UR6, UR7, UR6, URZ ;  /* 0x0000000607067290 */ /* 0x000fe2000fffe03f */
[----:B------:R-:W-:Y:S01]  /*14c0*/  CS2R R126, SRZ ;  /* 0x00000000007e7805 */ /* 0x000fe2000001ff00 */
[----:B------:R-:W-:Y:S01]  /*14d0*/  USHF.R.U32.HI UR4, URZ, 0x1f, UR5 ;  /* 0x0000001f3f047899 */ /* 0x000fe20008011605 */
[----:B------:R-:W-:Y:S01]  /*14e0*/  CS2R R124, SRZ ;  /* 0x00000000007c7805 */ /* 0x000fe2000001ff00 */
[----:B------:R-:W-:Y:S01]  /*14f0*/  UIMAD.WIDE UR6, UR6, 0x2aaaaaab, URZ ;  /* 0x2aaaaaab060678a5 */ /* 0x000fe2000f8e023f */
[----:B------:R-:W-:Y:S01]  /*1500*/  CS2R R122, SRZ ;  /* 0x00000000007a7805 */ /* 0x000fe2000001ff00 */
[----:B------:R-:W-:Y:S01]  /*1510*/  ULEA.HI.SX32 UR4, UR5, UR4, 0x1c ;  /* 0x0000000405047291 */ /* 0x000fe2000f8fe23f */
[----:B------:R-:W-:Y:S01]  /*1520*/  CS2R R120, SRZ ;  /* 0x0000000000787805 */ /* 0x000fe2000001ff00 */
[----:B------:R-:W-:Y:S01]  /*1530*/  USHF.R.U32.HI UR6, URZ, 0x1f, UR7 ;  /* 0x0000001f3f067899 */ /* 0x000fe20008011607 */
[----:B------:R-:W-:-:S02]  /*1540*/  CS2R R118, SRZ ;  /* 0x0000000000767805 */ /* 0x000fc4000001ff00 */
[----:B------:R-:W-:Y:S02]  /*1550*/  CS2R R116, SRZ ;  /* 0x0000000000747805 */ /* 0x000fe4000001ff00 */
[----:B------:R-:W-:Y:S01]  /*1560*/  CS2R R114, SRZ ;  /* 0x0000000000727805 */ /* 0x000fe2000001ff00 */
[----:B------:R-:W-:Y:S01]  /*1570*/  ULEA.HI.SX32 UR6, UR7, UR6, 0x1c ;  /* 0x0000000607067291 */ /* 0x000fe2000f8fe23f */
[----:B------:R-:W-:Y:S02]  /*1580*/  CS2R R112, SRZ ;  /* 0x0000000000707805 */ /* 0x000fe4000001ff00 */
[----:B------:R-:W-:Y:S02]  /*1590*/  CS2R R110, SRZ ;  /* 0x00000000006e7805 */ /* 0x000fe4000001ff00 */
[----:B------:R-:W-:Y:S01]  /*15a0*/  CS2R R108, SRZ ;  /* 0x00000000006c7805 */ /* 0x000fe2000001ff00 */
[----:B------:R-:W-:Y:S01]  /*15b0*/  UISETP.LT.AND UP0, UPT, UR4, UR6, UPT ;  /* 0x000000060400728c */ /* 0x000fe2000bf01270 */
[----:B------:R-:W-:Y:S01]  /*15c0*/  IMAD.MOV.U32 R172, RZ, RZ, RZ ;  /* 0x000000ffffac7224 */ /* 0x000fe200078e00ff */
        /* <DEDUP_REMOVED lines=77> */
.L_x_13672:
        /* <DEDUP_REMOVED lines=13> */
.L_x_13846:
[----:B0-----:R-:W-:Y:S01]  /*1b70*/  IMAD.U32 R0, RZ, RZ, UR48 ;  /* 0x00000030ff007e24 */ /* 0x001fe2000f8e00ff */
[----:B------:R-:W-:Y:S05]  /*1b80*/  WARPSYNC.ALL ;  /* 0x0000000000007948 */ /* 0x000fea0003800000 */
[----:B------:R0:W-:Y:S01]  /*1b90*/  BAR.SYNC.DEFER_BLOCKING R8, 0x100 ;  /* 0x000400080000751d */ /* 0x0001e20000010000 */
[----:B------:R-:W-:-:S13]  /*1ba0*/  ISETP.NE.AND P0, PT, R0, 0x3, PT ;  /* 0x000000030000780c */ /* 0x000fda0003f05270 */
[----:B0-----:R-:W-:Y:S05]  /*1bb0*/  @!P0 BRA `(.L_x_13674) ;  /* 0x0000000000048947 */ /* 0x001fea0003800000 */
[----:B------:R-:W-:Y:S01]  /*1bc0*/  BPT.TRAP 0x1 ;  /* 0x000000040000795c */ /* 0x000fe20000300000 */
.L_x_13674:
[----:B------:R-:W-:Y:S02]  /*1bd0*/  IMAD.U32 R11, RZ, RZ, UR38 ;  /* 0x00000026ff0b7e24 */ /* 0x000fe4000f8e00ff */
[----:B------:R-:W-:-:S03]  /*1be0*/  IMAD.U32 R6, RZ, RZ, UR37 ;  /* 0x00000025ff067e24 */ /* 0x000fc6000f8e00ff */
[----:B------:R-:W-:Y:S01]  /*1bf0*/  SHF.L.U32 R11, R11, 0x1f, RZ ;  /* 0x0000001f0b0b7819 */ /* 0x000fe200000006ff */
[----:B------:R-:W-:-:S04]  /*1c00*/  IMAD R6, R6, 0x8, R7 ;  /* 0x0000000806067824 */ /* 0x000fc800078e0207 */
[----:B------:R0:W1:Y:S01]  /*1c10*/  SYNCS.PHASECHK.TRANS64.TRYWAIT P1, [R6+URZ+0x22830], R11 ;  /* 0x0228300b060075a7 */ /* 0x000062000802017f */
[----:B------:R-:W-:Y:S05]  /*1c20*/  @!P0 BRA `(.L_x_13675) ;  /* 0x0000000000048947 */ /* 0x000fea0003800000 */
[----:B------:R-:W-:Y:S01]  /*1c30*/  BPT.TRAP 0x1 ;  /* 0x000000040000795c */ /* 0x000fe20000300000 */
.L_x_13675:
[----:B-1----:R-:W-:Y:S05]  /*1c40*/  @P1 BRA `(.L_x_13676) ;  /* 0x0000000000081947 */ /* 0x002fea0003800000 */
[----:B------:R-:W1:Y:S02]  /*1c50*/  SYNCS.PHASECHK.TRANS64.TRYWAIT P1, [R6+URZ+0x22830], R11 ;  /* 0x0228300b060075a7 */ /* 0x000e64000802017f */
[----:B-1----:R-:W-:Y:S05]  /*1c60*/  @!P1 BRA `(.L_x_13677) ;  /* 0x000000f800949947 */ /* 0x002fea0003800000 */
.L_x_13676:
        /* <DEDUP_REMOVED lines=8> */
[----:B------:R-:W-:Y:S01]  /*1cf0*/  VIADD R0, R16, UR39 ;  /* 0x0000002710007c36 */ /* 0x000fe20008000000 */
[----:B------:R-:W-:Y:S01]  /*1d00*/  UMOV UR9, 0x40000040 ;  /* 0x4000004000097882 */ /* 0x000fe20000000000 */
[----:B------:R-:W-:Y:S01]  /*1d10*/  UMOV UR11, 0x40000040 ;  /* 0x40000040000b7882 */ /* 0x000fe20000000000 */
[----:B------:R-:W-:Y:S01]  /*1d20*/  UIADD3 UR12, UR16, 0x6, URZ ;  /* 0x00000006100c7890 */ /* 0x000fe2000fffe03f */
[----:B------:R-:W2:Y:S01]  /*1d30*/  S2R R14, SR_TID.X ;  /* 0x00000000000e7919 */ /* 0x000ea20000002100 */
[----:B------:R-:W-:Y:S01]  /*1d40*/  UIADD3 UR4, UR4, 0x1c400, URZ ;  /* 0x0001c40004047890 */ /* 0x000fe2000fffe03f */
[----:B------:R-:W-:Y:S01]  /*1d50*/  UMOV UR13, 0x40000040 ;  /* 0x40000040000d7882 */ /* 0x000fe20000000000 */
[----:B------:R-:W-:-:S02]  /*1d60*/  UMOV UR15, 0x40000040 ;  /* 0x40000040000f7882 */ /* 0x000fc40000000000 */
[----:B------:R-:W-:-:S04]  /*1d70*/  USHF.R.U32.HI UR4, URZ, 0x4, UR4 ;  /* 0x000000043f047899 */ /* 0x000fc80008011604 */
[----:B------:R-:W-:-:S04]  /*1d80*/  ULOP3.LUT UR4, UR4, 0x3fff, URZ, 0xc0, !UPT ;  /* 0x00003fff04047892 */ /* 0x000fc8000f8ec03f */
[----:B------:R-:W-:Y:S02]  /*1d90*/  ULOP3.LUT UR20, UR4, 0x10000, URZ, 0xfc, !UPT ;  /* 0x0001000004147892 */ /* 0x000fe4000f8efc3f */
[----:B------:R-:W-:Y:S02]  /*1da0*/  UIADD3 UR4, UR16, 0x2, URZ ;  /* 0x0000000210047890 */ /* 0x000fe4000fffe03f */
[----:B------:R-:W-:-:S04]  /*1db0*/  UIMAD UR18, UR37, 0x300, UR20 ;  /* 0x00000300251278a4 */ /* 0x000fc8000f8e0214 */
[----:B------:R-:W-:Y:S02]  /*1dc0*/  UIADD3 UR6, UR18, 0x2, URZ ;  /* 0x0000000212067890 */ /* 0x000fe4000fffe03f */
[----:B------:R-:W-:Y:S02]  /*1dd0*/  UIADD3 UR10, UR18, 0x4, URZ ;  /* 0x00000004120a7890 */ /* 0x000fe4000fffe03f */
[----:B------:R-:W-:Y:S02]  /*1de0*/  UIADD3 UR14, UR18, 0x6, URZ ;  /* 0x00000006120e7890 */ /* 0x000fe4000fffe03f */
[----:B------:R-:W-:Y:S03]  /*1df0*/  HGMMA.64x96x16.F32 R24, gdesc[UR16], RZ, !UPT, gsb0 ;  /* 0x01600000101879f0 */ /* 0x000fe6000c0008ff */
[----:B------:R-:W-:Y:S02]  /*1e00*/  WARPGROUP.DEPBAR.LE gsb0, 0x0 ;  /* 0x00008000000079c5 */ /* 0x000fe40000010000 */
[----:B------:R-:W-:-:S06]  /*1e10*/  WARPGROUP.ARRIVE ;  /* 0x00000000000079c5 */ /* 0x000fcc0000000000 */
[----:B------:R-:W-:Y:S01]  /*1e20*/  HGMMA.64x96x16.F32 R24, gdesc[UR4], R24, gsb0 ;  /* 0x01600000041879f0 */ /* 0x000fe20008000818 */
[----:B------:R-:W-:Y:S02]  /*1e30*/  ULDC UR6, c[0x0][0x448] ;  /* 0x0001120000067ab9 */ /* 0x000fe40000000800 */
[----:B------:R-:W-:-:S06]  /*1e40*/  UISETP.NE.AND UP0, UPT, UR6, 0x1, UPT ;  /* 0x000000010600788c */ /* 0x000fcc000bf05270 */
[----:B------:R-:W-:-:S05]  /*1e50*/  PLOP3.LUT P1, PT, PT, PT, UP0, 0x80, 0x0 ;  /* 0x000000000000781c */ /* 0x000fca0003f2f008 */
[----:B------:R-:W-:-:S08]  /*1e60*/  @UP0 ULDC UR6, c[0x0][0x44c] ;  /* 0x0001130000060ab9 */ /* 0x000fd00000000800 */
[----:B------:R-:W-:Y:S01]  /*1e70*/  @P1 IMAD.HI.U32 R3, R0, UR6, RZ ;  /* 0x0000000600031c27 */ /* 0x000fe2000f8e00ff */
[----:B------:R-:W-:-:S04]  /*1e80*/  @UP0 ULDC UR6, c[0x0][0x450] ;  /* 0x0001140000060ab9 */ /* 0x000fc80000000800 */
[----:B------:R-:W-:Y:S01]  /*1e90*/  @P1 SHF.R.U32.HI R0, RZ, UR6, R3 ;  /* 0x00000006ff001c19 */ /* 0x000fe20008011603 */
[----:B------:R-:W-:-:S04]  /*1ea0*/  UIMAD UR6, UR49, -0x60, UR42 ;  /* 0xffffffa0310678a4 */ /* 0x000fc8000f8e022a */
[----:B------:R-:W3:Y:S01]  /*1eb0*/  SHFL.IDX PT, R5, R0, 0x1, 0x1c1f ;  /* 0x003c1f0000057f89 */ /* 0x000ee200000e0000 */
[----:B------:R-:W-:-:S03]  /*1ec0*/  UIADD3 UR6, UR6, 0x60, URZ ;  /* 0x0000006006067890 */ /* 0x000fc6000fffe03f */
[----:B------:R-:W4:Y:S03]  /*1ed0*/  SHFL.IDX PT, R0, R0, RZ, 0x1c1f ;  /* 0x001c1fff00007589 */ /* 0x000f2600000e0000 */
[----:B------:R-:W-:-:S04]  /*1ee0*/  IMAD.U32 R4, RZ, RZ, UR6 ;  /* 0x00000006ff047e24 */ /* 0x000fc8000f8e00ff */
[----:B------:R-:W-:Y:S02]  /*1ef0*/  IMAD R3, R17, -0x2, R4 ;  /* 0xfffffffe11037824 */ /* 0x000fe400078e0204 */
[----:B------:R-:W-:-:S05]  /*1f00*/  IMAD.U32 R4, RZ, RZ, UR44 ;  /* 0x0000002cff047e24 */ /* 0x000fca000f8e00ff */
[----:B------:R-:W-:-:S04]  /*1f10*/  IADD3 R4, -R4, 0x1, R3 ;  /* 0x0000000104047810 */ /* 0x000fc80007ffe103 */
[----:B---3--:R-:W-:-:S04]  /*1f20*/  VIADDMNMX R5, R5, R4, R3, PT ;  /* 0x0000000405057246 */ /* 0x008fc80003800103 */
[C---:B------:R-:W-:Y:S02]  /*1f30*/  ISETP.GT.AND P2, PT, R5.reuse, RZ, PT ;  /* 0x000000ff0500720c */ /* 0x040fe40003f44270 */
[C---:B------:R-:W-:Y:S02]  /*1f40*/  ISETP.GT.AND P3, PT, R5.reuse, 0x1, PT ;  /* 0x000000010500780c */ /* 0x040fe40003f64270 */
[----:B------:R-:W-:Y:S02]  /*1f50*/  ISETP.GT.AND P4, PT, R5, 0x8, PT ;  /* 0x000000080500780c */ /* 0x000fe40003f84270 */
[----:B----4-:R-:W-:-:S04]  /*1f60*/  VIADDMNMX R3, R0, R4, R3, PT ;  /* 0x0000000400037246 */ /* 0x010fc80003800103 */
[----:B------:R-:W-:Y:S01]  /*1f70*/  ISETP.GT.AND P5, PT, R3, 0x8, PT ;  /* 0x000000080300780c */ /* 0x000fe20003fa4270 */
[----:B------:R-:W-:Y:S02]  /*1f80*/  WARPGROUP.DEPBAR.LE gsb0, 0x0 ;  /* 0x00008000000079c5 */ /* 0x000fe40000010000 */
[----:B------:R-:W-:-:S06]  /*1f90*/  WARPGROUP.ARRIVE ;  /* 0x00000000000079c5 */ /* 0x000fcc0000000000 */
[----:B------:R-:W-:Y:S01]  /*1fa0*/  HGMMA.64x96x16.F32 R24, gdesc[UR8], R24, gsb0 ;  /* 0x01600000081879f0 */ /* 0x000fe20008000818 */
[----:B------:R-:W-:Y:S02]  /*1fb0*/  ULDC UR10, c[0x0][0x988] ;  /* 0x00026200000a7ab9 */ /* 0x000fe40000000800 */
[----:B------:R-:W-:Y:S02]  /*1fc0*/  WARPGROUP.DEPBAR.LE gsb0, 0x0 ;  /* 0x00008000000079c5 */ /* 0x000fe40000010000 */
        /* <DEDUP_REMOVED lines=330> */
.L_x_13678:
[----:B------:R2:W3:Y:S01]  /*3470*/  SYNCS.PHASECHK.TRANS64.TRYWAIT P3, [R6+URZ+0x22850], R11 ;  /* 0x0228500b060075a7 */ /* 0x0004e2000806017f */
[----:B------:R-:W-:Y:S05]  /*3480*/  @!P0 BRA `(.L_x_13679) ;  /* 0x0000000000048947 */ /* 0x000fea0003800000 */
[----:B------:R-:W-:Y:S01]  /*3490*/  BPT.TRAP 0x1 ;  /* 0x000000040000795c */ /* 0x000fe20000300000 */
.L_x_13679:
[----:B---3--:R-:W-:Y:S05]  /*34a0*/  @P3 BRA `(.L_x_13680) ;  /* 0x0000000000083947 */ /* 0x008fea0003800000 */
[----:B------:R-:W3:Y:S02]  /*34b0*/  SYNCS.PHASECHK.TRANS64.TRYWAIT P3, [R6+URZ+0x22850], R11 ;  /* 0x0228500b060075a7 */ /* 0x000ee4000806017f */
[----:B---3--:R-:W-:Y:S05]  /*34c0*/  @!P3 BRA `(.L_x_13681) ;  /* 0x000000e00090b947 */ /* 0x008fea0003800000 */
.L_x_13680:
[----:B------:R-:W-:Y:S01]  /*34d0*/  R2UR UR6, R7 ;  /* 0x00000000070672ca */ /* 0x000fe200000e0000 */
[----:B------:R4:W-:Y:S01]  /*34e0*/  BAR.SYNC.DEFER_BLOCKING R8, 0x100 ;  /* 0x000400080000751d */ /* 0x0009e20000010000 */
[----:B------:R-:W-:Y:S01]  /*34f0*/  UIADD3 UR23, UR49, -0x2, URZ ;  /* 0xfffffffe31177890 */ /* 0x000fe2000fffe03f */
[----:B0123--:R-:W-:-:S04]  /*3500*/  @!P2 VIADD R6, R6, 0x22860 ;  /* 0x000228600606a836 */ /* 0x00ffc80000000000 */
        /* <DEDUP_REMOVED lines=58> */
[----:B------:R-:W-:-:S07]  /*38b0*/  IMAD.MOV.U32 R8, RZ, RZ, R5 ;  /* 0x000000ffff087224 */ /* 0x000fce00078e0005 */
.L_x_13691:
[----:B------:R-:W-:-:S04]  /*38c0*/  UIADD3 UR37, UR37, 0x1, URZ ;  /* 0x0000000125257890 */ /* 0x000fc8000fffe03f */
[----:B------:R-:W-:-:S04]  /*38d0*/  UISETP.NE.AND UP1, UPT, UR37, 0x2, UPT ;  /* 0x000000022500788c */ /* 0x000fc8000bf25270 */
[----:B------:R-:W-:Y:S02]  /*38e0*/  USEL UR6, URZ, 0x1, UP1 ;  /* 0x000000013f067887 */ /* 0x000fe40008800000 */
[----:B------:R-:W-:Y:S02]  /*38f0*/  USEL UR37, UR37, URZ, UP1 ;  /* 0x0000003f25257287 */ /* 0x000fe40008800000 */
[----:B------:R-:W-:Y:S01]  /*3900*/  ULOP3.LUT UR38, UR38, UR6, URZ, 0x3c, !UPT ;  /* 0x0000000626267292 */ /* 0x000fe2000f8e3c3f */
[----:B0-----:R-:W-:Y:S11]  /*3910*/  @!P0 BRA `(.L_x_13683) ;  /* 0x0000000000048947 */ /* 0x001ff60003800000 */
[----:B------:R-:W-:Y:S01]  /*3920*/  BPT.TRAP 0x1 ;  /* 0x000000040000795c */ /* 0x000fe20000300000 */
.L_x_13683:
        /* <DEDUP_REMOVED lines=9> */
.L_x_13684:
[----:B-1----:R-:W-:Y:S05]  /*39c0*/  @P3 BRA `(.L_x_13685) ;  /* 0x0000000000083947 */ /* 0x002fea0003800000 */
[----:B------:R-:W1:Y:S02]  /*39d0*/  SYNCS.PHASECHK.TRANS64.TRYWAIT P3, [UR25+0x22830], R6 ;  /* 0x02283006ff0075a7 */ /* 0x000e640008060159 */
[----:B-1----:R-:W-:Y:S05]  /*39e0*/  @!P3 BRA `(.L_x_13686) ;  /* 0x000000dc005cb947 */ /* 0x002fea0003800000 */
.L_x_13685:
[----:B------:R-:W-:Y:S01]  /*39f0*/  UIMAD UR18, UR37, 0x300, UR20 ;  /* 0x00000300251278a4 */ /* 0x000fe2000f8e0214 */
[----:B------:R-:W-:Y:S01]  /*3a00*/  WARPGROUP.ARRIVE ;  /* 0x00000000000079c5 */ /* 0x000fe20000000000 */
[----:B------:R-:W-:Y:S01]  /*3a10*/  UMOV UR19, 0x40000040 ;  /* 0x4000004000137882 */ /* 0x000fe20000000000 */
[----:B------:R-:W-:Y:S01]  /*3a20*/  UMOV UR7, 0x40000040 ;  /* 0x4000004000077882 */ /* 0x000fe20000000000 */
[----:B------:R-:W-:Y:S01]  /*3a30*/  UIADD3 UR6, UR18, 0x2, URZ ;  /* 0x0000000212067890 */ /* 0x000fe2000fffe03f */
[----:B------:R-:W-:Y:S01]  /*3a40*/  VIADD R10, R16, UR39 ;  /* 0x00000027100a7c36 */ /* 0x000fe20008000000 */
[----:B------:R-:W-:Y:S01]  /*3a50*/  UIADD3 UR10, UR18, 0x4, URZ ;  /* 0x00000004120a7890 */ /* 0x000fe2000fffe03f */
[----:B------:R-:W-:Y:S01]  /*3a60*/  IMAD.MOV.U32 R12, RZ, RZ, -0x2 ;  /* 0xfffffffeff0c7424 */ /* 0x000fe200078e00ff */
[----:B------:R-:W-:Y:S01]  /*3a70*/  UMOV UR11, 0x40000040 ;  /* 0x40000040000b7882 */ /* 0x000fe20000000000 */
[----:B------:R-:W-:Y:S01]  /*3a80*/  HGMMA.64x96x16.F32 R152, gdesc[UR16], RZ, !UPT, gsb0 ;  /* 0x01600000109879f0 */ /* 0x000fe2000c0008ff */
[----:B------:R-:W-:-:S02]  /*3a90*/  UIADD3 UR14, UR18, 0x6, URZ ;  /* 0x00000006120e7890 */ /* 0x000fc4000fffe03f */
[----:B------:R-:W2:Y:S01]  /*3aa0*/  S2R R210, SR_TID.X ;  /* 0x0000000000d27919 */ /* 0x000ea20000002100 */
[----:B------:R-:W-:Y:S01]  /*3ab0*/  UMOV UR15, 0x40000040 ;  /* 0x40000040000f7882 */ /* 0x000fe20000000000 */
[----:B--2---:R-:W-:Y:S01]  /*3ac0*/  SHF.R.U32.HI R210, RZ, 0x7, R210 ;  /* 0x00000007ffd27819 */ /* 0x004fe200000116d2 */
[----:B------:R-:W-:Y:S02]  /*3ad0*/  WARPGROUP.DEPBAR.LE gsb0, 0x0 ;  /* 0x00008000000079c5 */ /* 0x000fe40000010000 */
[----:B------:R-:W-:-:S06]  /*3ae0*/  WARPGROUP.ARRIVE ;  /* 0x00000000000079c5 */ /* 0x000fcc0000000000 */
[----:B------:R-:W-:Y:S01]  /*3af0*/  HGMMA.64x96x16.F32 R152, gdesc[UR4], R152, gsb0 ;  /* 0x01600000049879f0 */ /* 0x000fe20008000898 */
[----:B------:R-:W-:Y:S02]  /*3b00*/  @UP0 ULDC UR6, c[0x0][0x44c] ;  /* 0x0001130000060ab9 */ /* 0x000fe40000000800 */
[----:B------:R-:W-:Y:S01]  /*3b10*/  @P1 IMAD.HI.U32 R4, R10, UR6, RZ ;  /* 0x000000060a041c27 */ /* 0x000fe2000f8e00ff */
[----:B------:R-:W-:-:S04]  /*3b20*/  @UP0 ULDC UR6, c[0x0][0x450] ;  /* 0x0001140000060ab9 */ /* 0x000fc80000000800 */
[----:B------:R-:W-:Y:S01]  /*3b30*/  @P1 SHF.R.U32.HI R10, RZ, UR6, R4 ;  /* 0x00000006ff0a1c19 */ /* 0x000fe20008011604 */
[----:B------:R-:W-:Y:S02]  /*3b40*/  UMOV UR6, 0x1 ;  /* 0x0000000100067882 */ /* 0x000fe40000000000 */
[----:B------:R-:W-:Y:S02]  /*3b50*/  UIMAD UR6, UR23, -0x60, UR6 ;  /* 0xffffffa0170678a4 */ /* 0x000fe4000f8e0206 */
[----:B------:R-:W2:Y:S04]  /*3b60*/  SHFL.IDX PT, R4, R10, 0x1, 0x1c1f ;  /* 0x003c1f000a047f89 */ /* 0x000ea800000e0000 */
[----:B------:R-:W-:Y:S01]  /*3b70*/  IMAD R21, R17, R12, UR6 ;  /* 0x0000000611157e24 */ /* 0x000fe2000f8e020c */
[----:B------:R-:W3:Y:S01]  /*3b80*/  SHFL.IDX PT, R10, R10, RZ, 0x1c1f ;  /* 0x001c1fff0a0a7589 */ /* 0x000ee200000e0000 */
[----:B------:R-:W-:-:S05]  /*3b90*/  IMAD.U32 R12, RZ, RZ, UR44 ;  /* 0x0000002cff0c7e24 */ /* 0x000fca000f8e00ff */
[----:B------:R-:W-:-:S05]  /*3ba0*/  IADD3 R21, -R12, UR42, R21 ;  /* 0x0000002a0c157c10 */ /* 0x000fca000fffe115 */
[----:B--2---:R-:W-:-:S05]  /*3bb0*/  IMAD.IADD R4, R21, 0x1, R4 ;  /* 0x0000000115047824 */ /* 0x004fca00078e0204 */
[C---:B------:R-:W-:Y:S01]  /*3bc0*/  ISETP.GT.AND P3, PT, R4.reuse, RZ, PT ;  /* 0x000000ff0400720c */ /* 0x040fe20003f64270 */
[----:B---3--:R-:W-:Y:S01]  /*3bd0*/  IMAD.IADD R21, R21, 0x1, R10 ;  /* 0x0000000115157824 */ /* 0x008fe200078e020a */
[----:B------:R-:W-:-:S04]  /*3be0*/  ISETP.GT.AND P4, PT, R4, 0x1, PT ;  /* 0x000000010400780c */ /* 0x000fc80003f84270 */
        /* <DEDUP_REMOVED lines=476> */
.L_x_13687:
[----:B------:R1:W2:Y:S01]  /*59b0*/  SYNCS.PHASECHK.TRANS64.TRYWAIT P3, [UR25+0x22850], R6 ;  /* 0x02285006ff0075a7 */ /* 0x0002a20008060159 */
[----:B------:R-:W-:Y:S05]  /*59c0*/  @!P0 BRA `(.L_x_13688) ;  /* 0x0000000000048947 */ /* 0x000fea0003800000 */
[----:B------:R-:W-:Y:S01]  /*59d0*/  BPT.TRAP 0x1 ;  /* 0x000000040000795c */ /* 0x000fe20000300000 */
.L_x_13688:
[----:B--2---:R-:W-:Y:S05]  /*59e0*/  @P3 BRA `(.L_x_13689) ;  /* 0x0000000000083947 */ /* 0x004fea0003800000 */
[----:B------:R-:W2:Y:S02]  /*59f0*/  SYNCS.PHASECHK.TRANS64.TRYWAIT P3, [UR25+0x22850], R6 ;  /* 0x02285006ff0075a7 */ /* 0x000ea40008060159 */
[----:B--2---:R-:W-:Y:S05]  /*5a00*/  @!P3 BRA `(.L_x_13690) ;  /* 0x000000bc006cb947 */ /* 0x004fea0003800000 */
.L_x_13689:
        /* <DEDUP_REMOVED lines=49> */
.L_x_13682:
[----:B------:R-:W-:-:S13]  /*5d20*/  ISETP.LE.AND P1, PT, RZ, UR23, PT ;  /* 0x00000017ff007c0c */ /* 0x000fda000bf23270 */
[----:B------:R-:W-:Y:S05]  /*5d30*/  @!P1 BRA `(.L_x_13692) ;  /* 0x0000001c004c9947 */ /* 0x000fea0003800000 */
[----:B------:R-:W-:Y:S01]  /*5d40*/  IMAD.MOV.U32 R211, RZ, RZ, R4 ;  /* 0x000000ffffd37224 */ /* 0x000fe200078e0004 */
[----:B------:R-:W-:Y:S01]  /*5d50*/  ULDC UR22, c[0x0][0x988] ;  /* 0x0002620000167ab9 */ /* 0x000fe20000000800 */
[----:B------:R-:W-:-:S07]  /*5d60*/  IMAD.MOV.U32 R7, RZ, RZ, R5 ;  /* 0x000000ffff077224 */ /* 0x000fce00078e0005 */
.L_x_13701:
[----:B------:R-:W-:-:S04]  /*5d70*/  UIADD3 UR37, UR37, 0x1, URZ ;  /* 0x0000000125257890 */ /* 0x000fc8000fffe03f */
[----:B------:R-:W-:-:S04]  /*5d80*/  UISETP.NE.AND UP0, UPT, UR37, 0x2, UPT ;  /* 0x000000022500788c */ /* 0x000fc8000bf05270 */
[----:B------:R-:W-:Y:S02]  /*5d90*/  USEL UR6, URZ, 0x1, UP0 ;  /* 0x000000013f067887 */ /* 0x000fe40008000000 */
[----:B------:R-:W-:Y:S02]  /*5da0*/  USEL UR37, UR37, URZ, UP0 ;  /* 0x0000003f25257287 */ /* 0x000fe40008000000 */
[----:B------:R-:W-:Y:S01]  /*5db0*/  ULOP3.LUT UR38, UR38, UR6, URZ, 0x3c, !UPT ;  /* 0x0000000626267292 */ /* 0x000fe2000f8e3c3f */
[----:B-1----:R-:W-:Y:S11]  /*5dc0*/  @!P0 BRA `(.L_x_13693) ;  /* 0x0000000000048947 */ /* 0x002ff60003800000 */
[----:B------:R-:W-:Y:S01]  /*5dd0*/  BPT.TRAP 0x1 ;  /* 0x000000040000795c */ /* 0x000fe20000300000 */
.L_x_13693:
        /* <DEDUP_REMOVED lines=9> */
.L_x_13694:
[----:B-1----:R-:W-:Y:S05]  /*5e70*/  @P1 BRA `(.L_x_13695) ;  /* 0x0000000000081947 */ /* 0x002fea0003800000 */
[----:B------:R-:W1:Y:S02]  /*5e80*/  SYNCS.PHASECHK.TRANS64.TRYWAIT P1, [UR24+0x22830], R6 ;  /* 0x02283006ff0075a7 */ /* 0x000e640008020158 */
[----:B-1----:R-:W-:Y:S05]  /*5e90*/  @!P1 BRA `(.L_x_13696) ;  /* 0x000000b8005c9947 */ /* 0x002fea0003800000 */
.L_x_13695:
        /* <DEDUP_REMOVED lines=14> */
[----:B------:R-:W-:Y:S03]  /*5f80*/  HGMMA.64x96x16.F32 R152, gdesc[UR4], R152, gsb0 ;  /* 0x01600000049879f0 */ /* 0x000fe60008000898 */
        /* <DEDUP_REMOVED lines=376> */
.L_x_13697:
[----:B------:R1:W2:Y:S01]  /*7710*/  SYNCS.PHASECHK.TRANS64.TRYWAIT P1, [UR24+0x22850], R6 ;  /* 0x02285006ff0075a7 */ /* 0x0002a20008020158 */
[----:B------:R-:W-:Y:S05]  /*7720*/  @!P0 BRA `(.L_x_13698) ;  /* 0x0000000000048947 */ /* 0x000fea0003800000 */
[----:B------:R-:W-:Y:S01]  /*7730*/  BPT.TRAP 0x1 ;  /* 0x000000040000795c */ /* 0x000fe20000300000 */
.L_x_13698:
[----:B--2---:R-:W-:Y:S05]  /*7740*/  @P1 BRA `(.L_x_13699) ;  /* 0x0000000000081947 */ /* 0x004fea0003800000 */
[----:B------:R-:W2:Y:S02]  /*7750*/  SYNCS.PHASECHK.TRANS64.TRYWAIT P1, [UR24+0x22850], R6 ;  /* 0x02285006ff0075a7 */ /* 0x000ea40008020158 */
[----:B--2---:R-:W-:Y:S05]  /*7760*/  @!P1 BRA `(.L_x_13700) ;  /* 0x000000a000409947 */ /* 0x004fea0003800000 */
.L_x_13699:
        /* <DEDUP_REMOVED lines=48> */
.L_x_13692:
[----:B01----:R-:W0:Y:S01]  /*7a70*/  SHFL.BFLY PT, R6, R3, 0x2, 0x1f ;  /* 0x0c401f0003067f89 */ /* 0x003e2200000e0000 */
[----:B------:R-:W-:Y:S01]  /*7a80*/  UIADD3 UR37, UR37, 0x1, URZ ;  /* 0x0000000125257890 */ /* 0x000fe2000fffe03f */
[----:B------:R-:W-:Y:S01]  /*7a90*/  IMAD.U32 R20, RZ, RZ, UR10 ;  /* 0x0000000aff147e24 */ /* 0x000fe2000f8e00ff */
[----:B------:R1:W-:Y:S06]  /*7aa0*/  BAR.ARV R9, 0x100 ;  /* 0x000400090000751d */ /* 0x0003ec0000002000 */
[----:B------:R-:W-:Y:S02]  /*7ab0*/  UISETP.NE.AND UP0, UPT, UR37, 0x2, UPT ;  /* 0x000000022500788c */ /* 0x000fe4000bf05270 */
[----:B------:R-:W-:Y:S06]  /*7ac0*/  BAR.ARV 0x8, 0x180 ;  /* 0x0206000000007b1d */ /* 0x000fec0000002000 */
[----:B------:R-:W-:Y:S01]  /*7ad0*/  USEL UR4, URZ, 0x1, UP0 ;  /* 0x000000013f047887 */ /* 0x000fe20008000000 */
[----:B------:R-:W-:Y:S01]  /*7ae0*/  PLOP3.LUT P0, PT, PT, PT, PT, 0x8, 0x0 ;  /* 0x000000000000781c */ /* 0x000fe20003f0e170 */
[----:B------:R-:W2:Y:S01]  /*7af0*/  SHFL.BFLY PT, R11, R0, 0x2, 0x1f ;  /* 0x0c401f00000b7f89 */ /* 0x000ea200000e0000 */
[----:B------:R-:W-:-:S02]  /*7b00*/  UIADD3 UR47, UR47, 0x1, URZ ;  /* 0x000000012f2f7890 */ /* 0x000fc4000fffe03f */
[----:B------:R-:W-:Y:S01]  /*7b10*/  USEL UR37, UR37, URZ, UP0 ;  /* 0x0000003f25257287 */ /* 0x000fe20008000000 */
[----:B0-----:R-:W-:Y:S01]  /*7b20*/  FADD.FTZ R6, R6, R3 ;  /* 0x0000000306067221 */ /* 0x001fe20000010000 */
[----:B------:R-:W-:Y:S01]  /*7b30*/  IMAD.MOV.U32 R3, RZ, RZ, -0x800000 ;  /* 0xff800000ff037424 */ /* 0x000fe200078e00ff */
[----:B------:R-:W-:-:S03]  /*7b40*/  ULOP3.LUT UR38, UR38, UR4, URZ, 0x3c, !UPT ;  /* 0x0000000426267292 */ /* 0x000fc6000f8e3c3f */
[----:B------:R-:W0:Y:S01]  /*7b50*/  SHFL.BFLY PT, R7, R6, 0x1, 0x1f ;  /* 0x0c201f0006077f89 */ /* 0x000e2200000e0000 */
[----:B--2---:R-:W-:Y:S01]  /*7b60*/  FADD.FTZ R11, R11, R0 ;  /* 0x000000000b0b7221 */ /* 0x004fe20000010000 */
[----:B------:R-:W-:-:S04]  /*7b70*/  IMAD.MOV.U32 R0, RZ, RZ, RZ ;  /* 0x000000ffff007224 */ /* 0x000fc800078e00ff */
[----:B------:R-:W2:Y:S01]  /*7b80*/  SHFL.BFLY PT, R8, R11, 0x1, 0x1f ;  /* 0x0c201f000b087f89 */ /* 0x000ea200000e0000 */
[----:B0-----:R-:W-:Y:S01]  /*7b90*/  FADD.FTZ R13, R6, R7 ;  /* 0x00000007060d7221 */ /* 0x001fe20000010000 */
[----:B------:R-:W-:Y:S02]  /*7ba0*/  IMAD.MOV.U32 R7, RZ, RZ, RZ ;  /* 0x000000ffff077224 */ /* 0x000fe400078e00ff */
[----:B------:R-:W-:Y:S02]  /*7bb0*/  IMAD.U32 R6, RZ, RZ, UR10 ;  /* 0x0000000aff067e24 */ /* 0x000fe4000f8e00ff */
[----:B------:R-:W-:-:S13]  /*7bc0*/  FSETP.NE.FTZ.AND P1, PT, R13, RZ, PT ;  /* 0x000000ff0d00720b */ /* 0x000fda0003f35000 */
[----:B------:R-:W0:Y:S01]  /*7bd0*/  @P1 MUFU.RCP R7, R13 ;  /* 0x0000000d00071308 */ /* 0x000e220000001000 */
[----:B------:R-:W-:Y:S01]  /*7be0*/  @P1 FMUL.FTZ R6, R6, 0.69314718246459960938 ;  /* 0x3f31721806061820 */ /* 0x000fe20000410000 */
[----:B--2---:R-:W-:Y:S01]  /*7bf0*/  FADD.FTZ R14, R11, R8 ;  /* 0x000000080b0e7221 */ /* 0x004fe20000010000 */
[----:B------:R-:W-:-:S04]  /*7c00*/  IMAD.MOV.U32 R8, RZ, RZ, -0x800000 ;  /* 0xff800000ff087424 */ /* 0x000fc800078e00ff */
[----:B------:R-:W-:Y:S01]  /*7c10*/  FSETP.NE.FTZ.AND P2, PT, R14, RZ, PT ;  /* 0x000000ff0e00720b */ /* 0x000fe20003f55000 */
        /* <DEDUP_REMOVED lines=64> */
[----:B------:R-:W0:Y:S01]  /*8020*/  @P2 MUFU.LG2 R11, R14 ;  /* 0x0000000e000b2308 */ /* 0x000e220000000c00 */
[----:B------:R-:W-:-:S07]  /*8030*/  @P2 FMUL.FTZ R20, R20, 0.69314718246459960938 ;  /* 0x3f31721814142820 */ /* 0x000fce0000410000 */
[----:B------:R-:W2:Y:S08]  /*8040*/  @P1 MUFU.LG2 R7, R13 ;  /* 0x0000000d00071308 */ /* 0x000eb00000000c00 */
[----:B------:R-:W3:Y:S01]  /*8050*/  @P2 MUFU.RCP R0, R14 ;  /* 0x0000000e00002308 */ /* 0x000ee20000001000 */
[----:B0-----:R-:W-:-:S04]  /*8060*/  @P2 FMUL.FTZ R11, R11, 0.69314718246459960938 ;  /* 0x3f3172180b0b2820 */ /* 0x001fc80000410000 */
[----:B------:R-:W-:Y:S01]  /*8070*/  @P2 FFMA.FTZ R3, R20, R4, R11 ;  /* 0x0000000414032223 */ /* 0x000fe2000001000b */
[----:B--2---:R-:W-:-:S04]  /*8080*/  @P1 FMUL.FTZ R7, R7, 0.69314718246459960938 ;  /* 0x3f31721807071820 */ /* 0x004fc80000410000 */
[----:B------:R-:W-:Y:S01]  /*8090*/  @P1 FFMA.FTZ R8, R6, R5, R7 ;  /* 0x0000000506081223 */ /* 0x000fe20000010007 */
        /* <DEDUP_REMOVED lines=64> */
.L_x_13671:
        /* <DEDUP_REMOVED lines=84> */
[----:B------:R-:W-:Y:S02]  /*89e0*/  LOP3.LUT R98, R197, 0x380, RZ, 0xc0, !PT ;  /* 0x00000380c5627812 */ /* 0x000fe400078ec0ff */
        /* <DEDUP_REMOVED lines=26> */
[----:B------:R-:W-:Y:S01]  /*8b90*/  STSM.16.M88.4 [R106], R24 ;  /* 0x000000186a007844 */ /* 0x000fe20000000200 */
[----:B------:R-:W-:-:S02]  /*8ba0*/  LOP3.LUT R70, R70, R189, RZ, 0x3c, !PT ;  /* 0x000000bd46467212 */ /* 0x000fc400078e3cff */
[----:B------:R-:W-:Y:S01]  /*8bb0*/  LOP3.LUT R98, R98, R197, RZ, 0x3c, !PT ;  /* 0x000000c562627212 */ /* 0x000fe200078e3cff */
[----:B------:R-:W-:Y:S01]  /*8bc0*/  STSM.16.M88.4 [R15], R32 ;  /* 0x000000200f007844 */ /* 0x000fe20000000200 */
[----:B------:R-:W-:Y:S02]  /*8bd0*/  MOV R38, R38 ;  /* 0x0000002600267202 */ /* 0x000fe40000000f00 */
[----:B------:R-:W-:Y:S01]  /*8be0*/  F2FP.F16.F32.PACK_AB R59, R157, R59 ;  /* 0x0000003b9d3b723e */ /* 0x000fe200000000ff */
[----:B------:R-:W-:Y:S01]  /*8bf0*/  STSM.16.M88.4 [R20], R40 ;  /* 0x0000002814007844 */ /* 0x000fe20000000200 */
[----:B------:R-:W-:Y:S02]  /*8c00*/  F2FP.F16.F32.PACK_AB R65, R156, R66 ;  /* 0x000000429c41723e */ /* 0x000fe400000000ff */
[----:B------:R-:W-:Y:S01]  /*8c10*/  F2FP.F16.F32.PACK_AB R72, R73, R72 ;  /* 0x000000484948723e */ /* 0x000fe200000000ff */
[----:B------:R-:W-:Y:S01]  /*8c20*/  STSM.16.M88.4 [R30], R48 ;  /* 0x000000301e007844 */ /* 0x000fe20000000200 */
[----:B------:R-:W-:-:S02]  /*8c30*/  LOP3.LUT R78, R78, R191, RZ, 0x3c, !PT ;  /* 0x000000bf4e4e7212 */ /* 0x000fc400078e3cff */
[----:B------:R-:W-:Y:S01]  /*8c40*/  SHF.R.U64 R29, R12, 0x3, RZ ;  /* 0x000000030c1d7819 */ /* 0x000fe200000012ff */
        /* <DEDUP_REMOVED lines=15> */
[----:B------:R-:W-:Y:S02]  /*8d40*/  LOP3.LUT R94, R94, R195, RZ, 0x3c, !PT ;  /* 0x000000c35e5e7212 */ /* 0x000fe400078e3cff */
[----:B------:R-:W-:Y:S02]  /*8d50*/  SHF.R.U64 R12, R102, 0x3, RZ ;  /* 0x00000003660c7819 */ /* 0x000fe400000012ff */
[----:B------:R-:W-:Y:S02]  /*8d60*/  MOV R62, R62 ;  /* 0x0000003e003e7202 */ /* 0x000fe40000000f00 */
[----:B------:R-:W-:Y:S02]  /*8d70*/  F2FP.F16.F32.PACK_AB R82, R85, R84 ;  /* 0x000000545552723e */ /* 0x000fe400000000ff */
[----:B------:R-:W-:-:S02]  /*8d80*/  F2FP.F16.F32.PACK_AB R83, R9, R83 ;  /* 0x000000530953723e */ /* 0x000fc400000000ff */
[----:B------:R-:W-:Y:S02]  /*8d90*/  F2FP.F16.F32.PACK_AB R89, R91, R90 ;  /* 0x0000005a5b59723e */ /* 0x000fe400000000ff */
[----:B------:R-:W-:Y:S01]  /*8da0*/  MOV R70, R70 ;  /* 0x0000004600467202 */ /* 0x000fe20000000f00 */
[----:B------:R0:W-:Y:S01]  /*8db0*/  STSM.16.M88.4 [R62], R80 ;  /* 0x000000503e007844 */ /* 0x0001e20000000200 */
[----:B------:R-:W-:Y:S02]  /*8dc0*/  MOV R14, R98 ;  /* 0x00000062000e7202 */ /* 0x000fe40000000f00 */
[----:B------:R-:W-:Y:S02]  /*8dd0*/  F2FP.F16.F32.PACK_AB R90, R93, R92 ;  /* 0x0000005c5d5a723e */ /* 0x000fe400000000ff */
[----:B------:R-:W-:Y:S02]  /*8de0*/  F2FP.F16.F32.PACK_AB R91, R166, R165 ;  /* 0x000000a5a65b723e */ /* 0x000fe400000000ff */
[----:B------:R-:W-:-:S02]  /*8df0*/  F2FP.F16.F32.PACK_AB R96, R97, R96 ;  /* 0x000000606160723e */ /* 0x000fc400000000ff */
[----:B------:R-:W-:Y:S01]  /*8e00*/  LOP3.LUT R102, R29, R6, RZ, 0x3c, !PT ;  /* 0x000000061d667212 */ /* 0x000fe200078e3cff */
[----:B------:R-:W-:Y:S01]  /*8e10*/  STSM.16.M88.4 [R70], R88 ;  /* 0x0000005846007844 */ /* 0x000fe20000000200 */
[----:B------:R-:W-:Y:S02]  /*8e20*/  LOP3.LUT R10, R107, R174, RZ, 0x3c, !PT ;  /* 0x000000ae6b0a7212 */ /* 0x000fe400078e3cff */
[----:B------:R-:W-:Y:S02]  /*8e30*/  MOV R78, R78 ;  /* 0x0000004e004e7202 */ /* 0x000fe40000000f00 */
[----:B------:R-:W-:Y:S02]  /*8e40*/  F2FP.F16.F32.PACK_AB R97, R168, R167 ;  /* 0x000000a7a861723e */ /* 0x000fe400000000ff */
[----:B------:R-:W-:Y:S02]  /*8e50*/  F2FP.F16.F32.PACK_AB R104, R105, R104 ;  /* 0x000000686968723e */ /* 0x000fe400000000ff */
[----:B------:R-:W-:-:S02]  /*8e60*/  F2FP.F16.F32.PACK_AB R112, R113, R112 ;  /* 0x000000707170723e */ /* 0x000fc400000000ff */
[----:B------:R-:W-:Y:S02]  /*8e70*/  F2FP.F16.F32.PACK_AB R120, R121, R120 ;  /* 0x000000787978723e */ /* 0x000fe400000000ff */
[----:B------:R-:W-:Y:S02]  /*8e80*/  F2FP.F16.F32.PACK_AB R128, R129, R128 ;  /* 0x000000808180723e */ /* 0x000fe400000000ff */
[----:B------:R-:W-:Y:S02]  /*8e90*/  F2FP.F16.F32.PACK_AB R136, R137, R136 ;  /* 0x000000888988723e */ /* 0x000fe400000000ff */
[----:B------:R-:W-:Y:S01]  /*8ea0*/  F2FP.F16.F32.PACK_AB R144, R145, R144 ;  /* 0x000000909190723e */ /* 0x000fe200000000ff */
[----:B------:R-:W-:Y:S01]  /*8eb0*/  ULDC UR7, c[0x0][0xa88] ;  /* 0x0002a20000077ab9 */ /* 0x000fe20000000800 */
[----:B------:R-:W-:Y:S01]  /*8ec0*/  F2FP.F16.F32.PACK_AB R98, R101, R100 ;  /* 0x000000646562723e */ /* 0x000fe200000000ff */
[----:B------:R-:W-:Y:S01]  /*8ed0*/  UMOV UR4, URZ ;  /* 0x0000003f00047c82 */ /* 0x000fe20008000000 */
[----:B------:R-:W-:Y:S01]  /*8ee0*/  F2FP.F16.F32.PACK_AB R99, R170, R169 ;  /* 0x000000a9aa63723e */ /* 0x000fe200000000ff */
[----:B0-----:R-:W0:Y:S01]  /*8ef0*/  LDC R81, c[0x0][0xbe8] ;  /* 0x0002fa00ff517b82 */ /* 0x001e220000000800 */
[----:B------:R-:W-:-:S02]  /*8f00*/  MOV R86, R86 ;  /* 0x0000005600567202 */ /* 0x000fc40000000f00 */
[----:B------:R-:W-:Y:S01]  /*8f10*/  F2FP.F16.F32.PACK_AB R105, R172, R171 ;  /* 0x000000abac69723e */ /* 0x000fe200000000ff */
[----:B------:R-:W-:Y:S01]  /*8f20*/  STSM.16.M88.4 [R78], R96 ;  /* 0x000000604e007844 */ /* 0x000fe20000000200 */
        /* <DEDUP_REMOVED lines=20> */
[----:B------:R-:W-:Y:S01]  /*9070*/  F2FP.F16.F32.PACK_AB R138, R141, R140 ;  /* 0x0000008c8d8a723e */ /* 0x000fe200000000ff */
[----:B------:R-:W-:Y:S01]  /*9080*/  IMAD.U32 R10, RZ, RZ, UR8 ;  /* 0x00000008ff0a7e24 */ /* 0x000fe2000f8e00ff */
[----:B------:R-:W-:Y:S01]  /*9090*/  F2FP.F16.F32.PACK_AB R139, R143, R142 ;  /* 0x0000008e8f8b723e */ /* 0x000fe200000000ff */
[----:B------:R-:W-:Y:S01]  /*90a0*/  IMAD.U32 R11, RZ, RZ, UR9 ;  /* 0x00000009ff0b7e24 */ /* 0x000fe2000f8e00ff */
[----:B------:R-:W-:Y:S01]  /*90b0*/  F2FP.F16.F32.PACK_AB R145, R147, R146 ;  /* 0x000000929391723e */ /* 0x000fe200000000ff */
[----:B------:R-:W-:Y:S01]  /*90c0*/  ULDC.64 UR8, c[0x0][0xc08] ;  /* 0x0003020000087ab9 */ /* 0x000fe20000000a00 */
[----:B------:R-:W-:Y:S01]  /*90d0*/  MOV R12, R12 ;  /* 0x0000000c000c7202 */ /* 0x000fe20000000f00 */
[----:B------:R2:W-:Y:S01]  /*90e0*/  STSM.16.M88.4 [R6], R136 ;  /* 0x0000008806007844 */ /* 0x0005e20000000200 */
[----:B------:R-:W-:-:S02]  /*90f0*/  F2FP.F16.F32.PACK_AB R146, R149, R148 ;  /* 0x000000949592723e */ /* 0x000fc400000000ff */
[----:B------:R-:W-:Y:S02]  /*9100*/  F2FP.F16.F32.PACK_AB R147, R0, R150 ;  /* 0x000000960093723e */ /* 0x000fe400000000ff */
[----:B------:R-:W-:-:S03]  /*9110*/  PLOP3.LUT P0, PT, PT, PT, UP0, 0x80, 0x0 ;  /* 0x000000000000781c */ /* 0x000fc60003f0f008 */
[----:B------:R2:W-:Y:S01]  /*9120*/  STSM.16.M88.4 [R12], R144 ;  /* 0x000000900c007844 */ /* 0x0005e20000000200 */
[----:B------:R-:W-:Y:S09]  /*9130*/  BAR.SYNC.DEFER_BLOCKING 0x1, 0x100 ;  /* 0x0044000000007b1d */ /* 0x000ff20000010000 */
[----:B------:R-:W3:Y:S01]  /*9140*/  @P0 LDG.E R0, desc[UR40][R10.64] ;  /* 0x000000280a000981 */ /* 0x000ee2000c1e1900 */
[----:B------:R-:W-:Y:S01]  /*9150*/  UISETP.NE.U32.AND UP1, UPT, UR8, URZ, UPT ;  /* 0x0000003f0800728c */ /* 0x000fe2000bf25070 */
[----:B0-----:R-:W-:-:S03]  /*9160*/  ISETP.NE.AND P1, PT, R81, 0x1, PT ;  /* 0x000000015100780c */ /* 0x001fc60003f25270 */
[----:B------:R-:W-:-:S06]  /*9170*/  UISETP.NE.AND.EX UP1, UPT, UR9, URZ, UPT, UP1 ;  /* 0x0000003f0900728c */ /* 0x000fcc000bf25310 */
[----:B------:R-:W-:-:S04]  /*9180*/  PLOP3.LUT P2, PT, PT, PT, UP1, 0x80, 0x0 ;  /* 0x000000000000781c */ /* 0x000fc80003f4f018 */
[----:B------:R-:W0:Y:S01]  /*9190*/  @P1 LDC R9, c[0x0][0xbec] ;  /* 0x0002fb00ff091b82 */ /* 0x000e220000000800 */
[----:B------:R-:W-:-:S04]  /*91a0*/  @UP1 ULEA UR8, UP2, UR46, UR8, 0x2 ;  /* 0x000000082e081291 */ /* 0x000fc8000f84103f */
[----:B------:R-:W-:Y:S02]  /*91b0*/  @UP1 ULEA.HI.X UR9, UR46, UR9, UR45, 0x2, UP2 ;  /* 0x000000092e091291 */ /* 0x000fe400090f142d */
[----:B-1----:R-:W-:Y:S01]  /*91c0*/  IMAD.U32 R14, RZ, RZ, UR8 ;  /* 0x00000008ff0e7e24 */ /* 0x002fe2000f8e00ff */
[----:B------:R-:W1:Y:S03]  /*91d0*/  @P1 LDC R13, c[0x0][0xbf0] ;  /* 0x0002fc00ff0d1b82 */ /* 0x000e660000000800 */
[----:B------:R-:W-:Y:S01]  /*91e0*/  IMAD.U32 R15, RZ, RZ, UR9 ;  /* 0x00000009ff0f7e24 */ /* 0x000fe2000f8e00ff */
[----:B---3--:R-:W-:Y:S01]  /*91f0*/  @P0 R2UR UR4, R0 ;  /* 0x00000000000402ca */ /* 0x008fe200000e0000 */
[----:B------:R-:W-:-:S06]  /*9200*/  IMAD.U32 R0, RZ, RZ, UR7 ;  /* 0x00000007ff007e24 */ /* 0x000fcc000f8e00ff */
[----:B------:R2:W5:Y:S01]  /*9210*/  @P2 LDG.E R0, desc[UR40][R14.64] ;  /* 0x000000280e002981 */ /* 0x000562000c1e1900 */
[----:B01----:R-:W-:Y:S07]  /*9220*/  @P2 BRA `(.L_x_13704) ;  /* 0x0000000000102947 */ /* 0x003fee0003800000 */
[----:B------:R-:W-:Y:S05]  /*9230*/  @!P0 BRA `(.L_x_13704) ;  /* 0x00000000000c8947 */ /* 0x000fea0003800000 */
[----:B--2---:R-:W2:Y:S04]  /*9240*/  LDG.E R15, desc[UR40][R10.64] ;  /* 0x000000280a0f7981 */ /* 0x004ea8000c1e1900 */
[----:B-----5:R-:W2:Y:S02]  /*9250*/  LDG.E R0, desc[UR40][R10.64+0x4] ;  /* 0x000004280a007981 */ /* 0x020ea4000c1e1900 */
[----:B--2---:R-:W-:-:S07]  /*9260*/  IMAD.IADD R0, R0, 0x1, -R15 ;  /* 0x0000000100007824 */ /* 0x004fce00078e0a0f */
.L_x_13704:
[----:B------:R-:W-:Y:S01]  /*9270*/  USHF.R.S32.HI UR14, URZ, 0x1f, UR43 ;  /* 0x0000001f3f0e7899 */ /* 0x000fe2000801142b */
[----:B--2---:R-:W-:Y:S01]  /*9280*/  VIADD R12, R16, UR39 ;  /* 0x00000027100c7c36 */ /* 0x004fe20008000000 */
[----:B------:R-:W-:Y:S01]  /*9290*/  ULDC.64 UR12, c[0x0][0xb90] ;  /* 0x0002e400000c7ab9 */ /* 0x000fe20000000a00 */
[----:B------:R-:W-:Y:S01]  /*92a0*/  USHF.R.S32.HI UR11, URZ, 0x1f, UR4 ;  /* 0x0000001f3f0b7899 */ /* 0x000fe20008011404 */
[----:B------:R-:W-:Y:S01]  /*92b0*/  VIADD R26, R203, UR39 ;  /* 0x00000027cb1a7c36 */ /* 0x000fe20008000000 */
        /* <DEDUP_REMOVED lines=9> */
[----:B------:R-:W-:Y:S01]  /*9350*/  IMAD R9, R200, 0x40, R2 ;  /* 0x00000040c8097824 */ /* 0x000fe200078e0202 */
[----:B------:R-:W-:Y:S01]  /*9360*/  ULDC.64 UR12, c[0x0][0xb98] ;  /* 0x0002e600000c7ab9 */ /* 0x000fe20000000a00 */
[----:B------:R-:W-:Y:S01]  /*9370*/  UIADD3 UR9, UR9, UR7, URZ ;  /* 0x0000000709097290 */ /* 0x000fe2000fffe03f */
[----:B------:R-:W-:Y:S01]  /*9380*/  IMAD.MOV R6, RZ, RZ, -R10 ;  /* 0x000000ffff067224 */ /* 0x000fe200078e0a0a */
[----:B------:R-:W-:Y:S01]  /*9390*/  UIMAD UR7, UR45, UR12, URZ ;  /* 0x0000000c2d0772a4 */ /* 0x000fe2000f8e023f */
[----:B------:R-:W-:Y:S01]  /*93a0*/  IMAD.WIDE R4, R9, 0x2, R4 ;  /* 0x0000000209047825 */ /* 0x000fe200078e0204 */
[----:B------:R-:W-:Y:S01]  /*93b0*/  UIMAD.WIDE.U32 UR8, UR46, UR12, UR8 ;  /* 0x0000000c2e0872a5 */ /* 0x000fe2000f8e0008 */
[----:B------:R-:W-:Y:S01]  /*93c0*/  SHF.R.S32.HI R11, RZ, 0x1f, R10 ;  /* 0x0000001fff0b7819 */ /* 0x000fe2000001140a */
[----:B------:R-:W-:Y:S01]  /*93d0*/  UIMAD UR7, UR46, UR13, UR7 ;  /* 0x0000000d2e0772a4 */ /* 0x000fe2000f8e0207 */
[----:B------:R-:W-:Y:S01]  /*93e0*/  IMAD R9, R81, R6, R12 ;  /* 0x0000000651097224 */ /* 0x000fe200078e020c */
[----:B------:R-:W-:Y:S01]  /*93f0*/  IADD3 R37, P2, R4, 0x5000, RZ ;  /* 0x0000500004257810 */ /* 0x000fe20007f5e0ff */
[----:B-----5:R-:W-:Y:S01]  /*9400*/  IMAD R85, R0, R81, RZ ;  /* 0x0000005100557224 */ /* 0x020fe200078e02ff */
[----:B------:R-:W-:Y:S01]  /*9410*/  IADD3 R10, P0, R10, UR8, RZ ;  /* 0x000000080a0a7c10 */ /* 0x000fe2000ff1e0ff */
[----:B------:R-:W-:Y:S01]  /*9420*/  ULDC.64 UR12, c[0x0][0xaa0] ;  /* 0x0002a800000c7ab9 */ /* 0x000fe20000000a00 */
[----:B------:R-:W-:Y:S01]  /*9430*/  IMAD.U32 R12, RZ, RZ, UR7 ;  /* 0x00000007ff0c7e24 */ /* 0x000fe2000f8e00ff */
[----:B------:R-:W-:-:S02]  /*9440*/  SHF.R.S32.HI R6, RZ, 0x1f, R9 ;  /* 0x0000001fff067819 */ /* 0x000fc40000011409 */
[C---:B------:R-:W-:Y:S02]  /*9450*/  IADD3 R25, P5, R4.reuse, 0x1000, RZ ;  /* 0x0000100004197810 */ /* 0x040fe40007fbe0ff */
[----:B------:R-:W-:Y:S01]  /*9460*/  IADD3.X R11, R11, UR9, R12, P0, !PT ;  /* 0x000000090b0b7c10 */ /* 0x000fe200087fe40c */
[----:B------:R-:W-:Y:S01]  /*9470*/  ULDC.64 UR8, c[0x0][0xb88] ;  /* 0x0002e20000087ab9 */ /* 0x000fe20000000a00 */
[----:B------:R-:W-:Y:S01]  /*9480*/  IADD3 R29, P4, R4, 0x2000, RZ ;  /* 0x00002000041d7810 */ /* 0x000fe20007f9e0ff */
[----:B------:R-:W-:Y:S01]  /*9490*/  IMAD R6, R6, UR8, RZ ;  /* 0x0000000806067c24 */ /* 0x000fe2000f8e02ff */
[----:B------:R-:W-:Y:S01]  /*94a0*/  LOP3.LUT R36, R37, 0x380, RZ, 0xc0, !PT ;  /* 0x0000038025247812 */ /* 0x000fe200078ec0ff */
[----:B------:R-:W-:Y:S01]  /*94b0*/  IMAD.WIDE.U32 R10, R9, UR8, R10 ;  /* 0x00000008090a7c25 */ /* 0x000fe2000f8e000a */
[----:B------:R-:W-:Y:S02]  /*94c0*/  LOP3.LUT R24, R25, 0x380, RZ, 0xc0, !PT ;  /* 0x0000038019187812 */ /* 0x000fe400078ec0ff */
[----:B------:R-:W-:Y:S01]  /*94d0*/  LOP3.LUT R28, R29, 0x380, RZ, 0xc0, !PT ;  /* 0x000003801d1c7812 */ /* 0x000fe200078ec0ff */
[----:B------:R-:W-:Y:S01]  /*94e0*/  IMAD R13, R9, UR9, R6 ;  /* 0x00000009090d7c24 */ /* 0x000fe2000f8e0206 */
[----:B------:R-:W-:Y:S01]  /*94f0*/  ULDC.64 UR8, c[0x0][0xb50] ;  /* 0x0002d40000087ab9 */ /* 0x000fe20000000a00 */
[----:B------:R-:W-:Y:S01]  /*9500*/  SHF.R.U64 R36, R36, 0x3, RZ ;  /* 0x0000000324247819 */ /* 0x000fe200000012ff */
[----:B------:R-:W-:Y:S01]  /*9510*/  VIADD R6, R26, 0x8 ;  /* 0x000000081a067836 */ /* 0x000fe20000000000 */
[----:B------:R-:W-:Y:S01]  /*9520*/  LEA R12, P0, R10, UR8, 0x2 ;  /* 0x000000080a0c7c11 */ /* 0x000fe2000f8010ff */
[----:B------:R-:W-:Y:S01]  /*9530*/  IMAD.IADD R9, R11, 0x1, R13 ;  /* 0x000000010b097824 */ /* 0x000fe200078e020d */
[----:B------:R-:W-:-:S02]  /*9540*/  IADD3 R57, P3, R4, 0x4000, RZ ;  /* 0x0000400004397810 */ /* 0x000fc40007f7e0ff */
[----:B------:R-:W-:Y:S01]  /*9550*/  SHF.R.U64 R24, R24, 0x3, RZ ;  /* 0x0000000318187819 */ /* 0x000fe200000012ff */
[----:B------:R-:W-:Y:S01]  /*9560*/  SHFL.IDX PT, R20, R12, RZ, 0x1c1f ;  /* 0x001c1fff0c147589 */ /* 0x000fe200000e0000 */
[----:B------:R-:W-:Y:S02]  /*9570*/  LEA.HI.X R14, R10, UR9, R9, 0x2, P0 ;  /* 0x000000090a0e7c11 */ /* 0x000fe400080f1409 */
[----:B------:R-:W-:Y:S01]  /*9580*/  IADD3 R33, P0, R4, 0x3000, RZ ;  /* 0x0000300004217810 */ /* 0x000fe20007f1e0ff */
[----:B------:R-:W-:Y:S01]  /*9590*/  SHFL.IDX PT, R50, R12, 0x1, 0x1c1f ;  /* 0x003c1f000c327f89 */ /* 0x000fe200000e0000 */
[----:B------:R-:W-:Y:S02]  /*95a0*/  SHF.R.U64 R28, R28, 0x3, RZ ;  /* 0x000000031c1c7819 */ /* 0x000fe400000012ff */
[----:B------:R-:W-:Y:S01]  /*95b0*/  LOP3.LUT R32, R33, 0x380, RZ, 0xc0, !PT ;  /* 0x0000038021207812 */ /* 0x000fe200078ec0ff */
[----:B------:R-:W0:Y:S01]  /*95c0*/  SHFL.IDX PT, R21, R14, RZ, 0x1c1f ;  /* 0x001c1fff0e157589 */ /* 0x000e2200000e0000 */
[----:B------:R-:W-:Y:S01]  /*95d0*/  LOP3.LUT R36, R36, R37, RZ, 0x3c, !PT ;  /* 0x0000002524247212 */ /* 0x000fe200078e3cff */
[----:B------:R-:W-:Y:S01]  /*95e0*/  IMAD.X R37, RZ, RZ, R5, P2 ;  /* 0x000000ffff257224 */ /* 0x000fe200010e0605 */
[----:B------:R-:W-:Y:S01]  /*95f0*/  SHF.R.U64 R32, R32, 0x3, RZ ;  /* 0x0000000320207819 */ /* 0x000fe200000012ff */
[----:B------:R-:W1:Y:S01]  /*9600*/  SHFL.IDX PT, R51, R14, 0x1, 0x1c1f ;  /* 0x003c1f000e337f89 */ /* 0x000e6200000e0000 */
[----:B------:R-:W-:-:S02]  /*9610*/  LOP3.LUT R56, R57, 0x380, RZ, 0xc0, !PT ;  /* 0x0000038039387812 */ /* 0x000fc400078ec0ff */
[----:B------:R-:W-:Y:S01]  /*9620*/  LOP3.LUT R32, R32, R33, RZ, 0x3c, !PT ;  /* 0x0000002120207212 */ /* 0x000fe200078e3cff */
[--C-:B------:R-:W-:Y:S01]  /*9630*/  IMAD.X R33, RZ, RZ, R5.reuse, P0 ;  /* 0x000000ffff217224 */ /* 0x100fe200000e0605 */
[----:B------:R-:W-:Y:S02]  /*9640*/  IADD3 R61, P0, R4, 0x9000, RZ ;  /* 0x00009000043d7810 */ /* 0x000fe40007f1e0ff */
        /* <DEDUP_REMOVED lines=10> */
[----:B------:R-:W-:Y:S02]  /*96f0*/  SHF.R.U64 R60, R60, 0x3, RZ ;  /* 0x000000033c3c7819 */ /* 0x000fe400000012ff */
[----:B------:R-:W-:-:S02]  /*9700*/  LOP3.LUT R10, R11, 0x380, RZ, 0xc0, !PT ;  /* 0x000003800b0a7812 */ /* 0x000fc400078ec0ff */
[----:B------:R-:W-:Y:S02]  /*9710*/  LOP3.LUT R40, R41, 0x380, RZ, 0xc0, !PT ;  /* 0x0000038029287812 */ /* 0x000fe400078ec0ff */
[----:B------:R-:W-:Y:S02]  /*9720*/  LOP3.LUT R44, R45, 0x380, RZ, 0xc0, !PT ;  /* 0x000003802d2c7812 */ /* 0x000fe400078ec0ff */
[----:B------:R-:W-:Y:S02]  /*9730*/  LOP3.LUT R68, R69, 0x380, RZ, 0xc0, !PT ;  /* 0x0000038045447812 */ /* 0x000fe400078ec0ff */
[----:B------:R-:W-:Y:S01]  /*9740*/  LOP3.LUT R56, R56, R57, RZ, 0x3c, !PT ;  /* 0x0000003938387212 */ /* 0x000fe200078e3cff */
[--C-:B------:R-:W-:Y:S01]  /*9750*/  IMAD.X R57, RZ, RZ, R5.reuse, P3 ;  /* 0x000000ffff397224 */ /* 0x100fe200018e0605 */
[----:B------:R-:W-:Y:S01]  /*9760*/  LOP3.LUT R60, R60, R61, RZ, 0x3c, !PT ;  /* 0x0000003d3c3c7212 */ /* 0x000fe200078e3cff */
[----:B------:R-:W-:Y:S01]  /*9770*/  IMAD.X R61, RZ, RZ, R5, P0 ;  /* 0x000000ffff3d7224 */ /* 0x000fe200000e0605 */
[----:B------:R-:W-:-:S02]  /*9780*/  SHF.R.U64 R10, R10, 0x3, RZ ;  /* 0x000000030a0a7819 */ /* 0x000fc400000012ff */
[----:B------:R-:W-:Y:S02]  /*9790*/  IADD3 R49, P3, R4, 0xa000, RZ ;  /* 0x0000a00004317810 */ /* 0x000fe40007f7e0ff */
[----:B------:R-:W-:Y:S02]  /*97a0*/  SHF.R.U64 R40, R40, 0x3, RZ ;  /* 0x0000000328287819 */ /* 0x000fe400000012ff */
[----:B------:R-:W-:Y:S02]  /*97b0*/  SHF.R.U64 R44, R44, 0x3, RZ ;  /* 0x000000032c2c7819 */ /* 0x000fe400000012ff */
[----:B------:R-:W-:Y:S02]  /*97c0*/  SHF.R.U64 R68, R68, 0x3, RZ ;  /* 0x0000000344447819 */ /* 0x000fe400000012ff */
[----:B------:R-:W-:Y:S02]  /*97d0*/  LOP3.LUT P0, RZ, R201, 0x3, RZ, 0xc0, !PT ;  /* 0x00000003c9ff7812 */ /* 0x000fe4000780c0ff */
[----:B------:R-:W-:Y:S01]  /*97e0*/  LOP3.LUT R10, R10, R11, RZ, 0x3c, !PT ;  /* 0x0000000b0a0a7212 */ /* 0x000fe200078e3cff */
[----:B------:R-:W-:Y:S01]  /*97f0*/  IMAD.X R11, RZ, RZ, R5, P2 ;  /* 0x000000ffff0b7224 */ /* 0x000fe200010e0605 */
[----:B------:R-:W-:-:S02]  /*9800*/  LOP3.LUT R48, R49, 0x380, RZ, 0xc0, !PT ;  /* 0x0000038031307812 */ /* 0x000fc400078ec0ff */
[----:B------:R-:W-:Y:S01]  /*9810*/  LOP3.LUT R40, R40, R41, RZ, 0x3c, !PT ;  /* 0x0000002928287212 */ /* 0x000fe200078e3cff */
[--C-:B------:R-:W-:Y:S01]  /*9820*/  IMAD.X R41, RZ, RZ, R5.reuse, P6 ;  /* 0x000000ffff297224 */ /* 0x100fe200030e0605 */
[----:B------:R-:W-:Y:S01]  /*9830*/  LOP3.LUT R44, R44, R45, RZ, 0x3c, !PT ;  /* 0x0000002d2c2c7212 */ /* 0x000fe200078e3cff */
[--C-:B------:R-:W-:Y:S01]  /*9840*/  IMAD.X R45, RZ, RZ, R5.reuse, P5 ;  /* 0x000000ffff2d7224 */ /* 0x100fe200028e0605 */
[----:B------:R-:W-:Y:S01]  /*9850*/  LOP3.LUT R68, R68, R69, RZ, 0x3c, !PT ;  /* 0x0000004544447212 */ /* 0x000fe200078e3cff */
[----:B------:R-:W-:Y:S01]  /*9860*/  IMAD.X R69, RZ, RZ, R5, P4 ;  /* 0x000000ffff457224 */ /* 0x000fe200020e0605 */
[-C--:B------:R-:W-:Y:S02]  /*9870*/  ISETP.GE.OR P2, PT, R26, R85.reuse, P0 ;  /* 0x000000551a00720c */ /* 0x080fe40000746670 */
[----:B------:R-:W-:Y:S02]  /*9880*/  ISETP.GE.OR P0, PT, R6, R85, P0 ;  /* 0x000000550600720c */ /* 0x000fe40000706670 */
[----:B------:R-:W-:-:S02]  /*9890*/  IADD3 R77, P6, R4, 0xc000, RZ ;  /* 0x0000c000044d7810 */ /* 0x000fc40007fde0ff */
[C---:B------:R-:W-:Y:S02]  /*98a0*/  IADD3 R73, P5, R4.reuse, 0xd000, RZ ;  /* 0x0000d00004497810 */ /* 0x040fe40007fbe0ff */
[C---:B------:R-:W-:Y:S02]  /*98b0*/  IADD3 R65, P4, R4.reuse, 0xe000, RZ ;  /* 0x0000e00004417810 */ /* 0x040fe40007f9e0ff */
[----:B------:R-:W-:Y:S02]  /*98c0*/  LOP3.LUT R13, R4, 0x380, RZ, 0xc0, !PT ;  /* 0x00000380040d7812 */ /* 0x000fe400078ec0ff */
[----:B------:R-:W-:Y:S01]  /*98d0*/  SHF.R.U64 R48, R48, 0x3, RZ ;  /* 0x0000000330307819 */ /* 0x000fe200000012ff */
[----:B0-----:R0:W-:Y:S01]  /*98e0*/  @!P2 ST.E desc[UR40][R20.64], R8 ;  /* 0x000000081400a985 */ /* 0x0011e2000c101928 */
[----:B------:R-:W-:Y:S02]  /*98f0*/  LOP3.LUT R76, R77, 0x380, RZ, 0xc0, !PT ;  /* 0x000003804d4c7812 */ /* 0x000fe400078ec0ff */
[----:B------:R-:W-:Y:S01]  /*9900*/  LOP3.LUT R72, R73, 0x380, RZ, 0xc0, !PT ;  /* 0x0000038049487812 */ /* 0x000fe200078ec0ff */
[----:B-1----:R1:W-:Y:S01]  /*9910*/  @!P0 ST.E desc[UR40][R50.64], R3 ;  /* 0x0000000332008985 */ /* 0x0023e2000c101928 */
[----:B------:R-:W-:-:S02]  /*9920*/  LOP3.LUT R64, R65, 0x380, RZ, 0xc0, !PT ;  /* 0x0000038041407812 */ /* 0x000fc400078ec0ff */
[----:B------:R-:W-:Y:S01]  /*9930*/  SHF.R.U64 R13, R13, 0x3, RZ ;  /* 0x000000030d0d7819 */ /* 0x000fe200000012ff */
[----:B------:R-:W-:Y:S01]  /*9940*/  UIMAD UR7, UR11, UR12, URZ ;  /* 0x0000000c0b0772a4 */ /* 0x000fe2000f8e023f */
[----:B------:R-:W-:Y:S01]  /*9950*/  LOP3.LUT R48, R48, R49, RZ, 0x3c, !PT ;  /* 0x0000003130307212 */ /* 0x000fe200078e3cff */
[--C-:B------:R-:W-:Y:S01]  /*9960*/  IMAD.X R49, RZ, RZ, R5.reuse, P3 ;  /* 0x000000ffff317224 */ /* 0x100fe200018e0605 */
[----:B------:R-:W-:Y:S01]  /*9970*/  IADD3 R9, P3, R4, 0xf000, RZ ;  /* 0x0000f00004097810 */ /* 0x000fe20007f7e0ff */
[----:B0-----:R-:W0:Y:S01]  /*9980*/  @P1 LDC R21, c[0x0][0xbf0] ;  /* 0x0002fc00ff151b82 */ /* 0x001e220000000800 */
[----:B------:R-:W-:Y:S01]  /*9990*/  SHF.R.U64 R76, R76, 0x3, RZ ;  /* 0x000000034c4c7819 */ /* 0x000fe200000012ff */
[----:B------:R-:W-:Y:S01]  /*99a0*/  UIMAD.WIDE.U32 UR8, UR4, UR12, URZ ;  /* 0x0000000c040872a5 */ /* 0x000fe2000f8e003f */
[----:B------:R-:W-:Y:S01]  /*99b0*/  SHF.R.U64 R72, R72, 0x3, RZ ;  /* 0x0000000348487819 */ /* 0x000fe200000012ff */
[--C-:B------:R-:W-:Y:S01]  /*99c0*/  IMAD.X R53, RZ, RZ, R5.reuse, P3 ;  /* 0x000000ffff357224 */ /* 0x100fe200018e0605 */
[----:B------:R-:W-:Y:S01]  /*99d0*/  SHF.R.U64 R64, R64, 0x3, RZ ;  /* 0x0000000340407819 */ /* 0x000fe200000012ff */
[----:B------:R-:W-:Y:S01]  /*99e0*/  UIMAD UR7, UR4, UR13, UR7 ;  /* 0x0000000d040772a4 */ /* 0x000fe2000f8e0207 */
[----:B------:R-:W-:Y:S01]  /*99f0*/  LOP3.LUT R4, R13, R4, RZ, 0x3c, !PT ;  /* 0x000000040d047212 */ /* 0x000fe200078e3cff */
[----:B------:R-:W-:Y:S01]  /*9a00*/  ULDC.64 UR10, c[0x0][0xae8] ;  /* 0x0002ba00000a7ab9 */ /* 0x000fe20000000a00 */
[----:B------:R-:W-:Y:S01]  /*9a10*/  LOP3.LUT R76, R76, R77, RZ, 0x3c, !PT ;  /* 0x0000004d4c4c7212 */ /* 0x000fe200078e3cff */
[--C-:B------:R-:W-:Y:S01]  /*9a20*/  IMAD.X R77, RZ, RZ, R5.reuse, P6 ;  /* 0x000000ffff4d7224 */ /* 0x100fe200030e0605 */
[----:B------:R-:W-:Y:S01]  /*9a30*/  LOP3.LUT R72, R72, R73, RZ, 0x3c, !PT ;  /* 0x0000004948487212 */ /* 0x000fe200078e3cff */
[--C-:B------:R-:W-:Y:S01]  /*9a40*/  IMAD.X R73, RZ, RZ, R5.reuse, P5 ;  /* 0x000000ffff497224 */ /* 0x100fe200028e0605 */
[----:B------:R-:W-:Y:S01]  /*9a50*/  LOP3.LUT R64, R64, R65, RZ, 0x3c, !PT ;  /* 0x0000004140407212 */ /* 0x000fe200078e3cff */
[----:B------:R-:W-:Y:S01]  /*9a60*/  IMAD.X R65, RZ, RZ, R5, P4 ;  /* 0x000000ffff417224 */ /* 0x000fe200020e0605 */
[----:B------:R2:W5:Y:S01]  /*9a70*/  LD.E.128 R12, desc[UR40][R4.64] ;  /* 0x00000028040c7980 */ /* 0x000562000c101d00 */
[----:B------:R-:W-:Y:S01]  /*9a80*/  LOP3.LUT R0, R9, 0x380, RZ, 0xc0, !PT ;  /* 0x0000038009007812 */ /* 0x000fe200078ec0ff */
[----:B------:R-:W-:-:S02]  /*9a90*/  UIADD3 UR9, UR9, UR7, URZ ;  /* 0x0000000709097290 */ /* 0x000fc4000fffe03f */
[----:B------:R-:W-:Y:S01]  /*9aa0*/  UIMAD UR4, UR14, UR10, URZ ;  /* 0x0000000a0e0472a4 */ /* 0x000fe2000f8e023f */
[----:B------:R-:W-:Y:S01]  /*9ab0*/  SHF.R.U64 R0, R0, 0x3, RZ ;  /* 0x0000000300007819 */ /* 0x000fe200000012ff */
[----:B------:R-:W5:Y:S03]  /*9ac0*/  LD.E.128 R24, desc[UR40][R24.64] ;  /* 0x0000002818187980 */ /* 0x000f66000c101d00 */
[----:B------:R-:W-:Y:S01]  /*9ad0*/  LOP3.LUT R52, R0, R9, RZ, 0x3c, !PT ;  /* 0x0000000900347212 */ /* 0x000fe200078e3cff */
[----:B--2---:R-:W2:Y:S01]  /*9ae0*/  @P1 LDC R5, c[0x0][0xbec] ;  /* 0x0002fb00ff051b82 */ /* 0x004ea20000000800 */
[----:B------:R-:W-:Y:S01]  /*9af0*/  IMAD R0, R23, 0x20, R200 ;  /* 0x0000002017007824 */ /* 0x000fe200078e02c8 */
[----:B------:R-:W-:Y:S01]  /*9b00*/  UIMAD UR4, UR43, UR11, UR4 ;  /* 0x0000000b2b0472a4 */ /* 0x000fe2000f8e0204 */
[----:B------:R-:W5:Y:S01]  /*9b10*/  LD.E.128 R28, desc[UR40][R28.64] ;  /* 0x000000281c1c7980 */ /* 0x000f62000c101d00 */
[----:B------:R-:W-:Y:S01]  /*9b20*/  UIMAD.WIDE.U32 UR8, UR43, UR10, UR8 ;  /* 0x0000000a2b0872a5 */ /* 0x000fe2000f8e0008 */
[----:B------:R-:W-:-:S02]  /*9b30*/  VIADD R20, R0, UR39 ;  /* 0x0000002700147c36 */ /* 0x000fc40008000000 */
[----:B------:R-:W-:Y:S01]  /*9b40*/  ULDC.64 UR10, c[0x0][0xaf0] ;  /* 0x0002bc00000a7ab9 */ /* 0x000fe20000000a00 */
[----:B------:R-:W-:Y:S01]  /*9b50*/  UIADD3 UR9, UR9, UR4, URZ ;  /* 0x0000000409097290 */ /* 0x000fe2000fffe03f */
[----:B------:R-:W5:Y:S01]  /*9b60*/  LD.E.128 R32, desc[UR40][R32.64] ;  /* 0x0000002820207980 */ /* 0x000f62000c101d00 */
[----:B------:R-:W-:Y:S01]  /*9b70*/  UIMAD UR4, UR45, UR10, URZ ;  /* 0x0000000a2d0472a4 */ /* 0x000fe2000f8e023f */
[----:B-1----:R-:W-:Y:S01]  /*9b80*/  IMAD.MOV.U32 R3, RZ, RZ, R20 ;  /* 0x000000ffff037224 */ /* 0x002fe200078e0014 */
[----:B------:R-:W-:Y:S01]  /*9b90*/  UIMAD.WIDE.U32 UR8, UR46, UR10, UR8 ;  /* 0x0000000a2e0872a5 */ /* 0x000fe2000f8e0008 */
[----:B------:R-:W5:Y:S01]  /*9ba0*/  LD.E.128 R56, desc[UR40][R56.64] ;  /* 0x0000002838387980 */ /* 0x000f62000c101d00 */
[----:B------:R-:W-:-:S03]  /*9bb0*/  UIMAD UR4, UR46, UR11, UR4 ;  /* 0x0000000b2e0472a4 */ /* 0x000fc6000f8e0204 */
[----:B------:R-:W-:Y:S01]  /*9bc0*/  ULDC.64 UR10, c[0x0][0xae0] ;  /* 0x0002b800000a7ab9 */ /* 0x000fe20000000a00 */
[----:B------:R-:W5:Y:S04]  /*9bd0*/  LD.E.128 R36, desc[UR40][R36.64] ;  /* 0x0000002824247980 */ /* 0x000f68000c101d00 */
[----:B------:R-:W5:Y:S01]  /*9be0*/  LD.E.128 R40, desc[UR40][R40.64] ;  /* 0x0000002828287980 */ /* 0x000f62000c101d00 */
[----:B--2---:R-:W-:-:S03]  /*9bf0*/  @P1 IMAD.HI.U32 R0, R20, R5, RZ ;  /* 0x0000000514001227 */ /* 0x004fc600078e00ff */
[----:B------:R-:W5:Y:S02]  /*9c00*/  LD.E.128 R44, desc[UR40][R44.64] ;  /* 0x000000282c2c7980 */ /* 0x000f64000c101d00 */
[----:B0-----:R-:W-:Y:S01]  /*9c10*/  @P1 SHF.R.U32.HI R3, RZ, R21, R0 ;  /* 0x00000015ff031219 */ /* 0x001fe20000011600 */
[----:B------:R-:W-:Y:S01]  /*9c20*/  UIADD3 UR4, UR9, UR4, URZ ;  /* 0x0000000409047290 */ /* 0x000fe2000fffe03f */
        /* <DEDUP_REMOVED lines=10> */
[----:B------:R-:W-:Y:S01]  /*9cd0*/  IMAD.U32 R5, RZ, RZ, UR4 ;  /* 0x00000004ff057e24 */ /* 0x000fe2000f8e00ff */
[----:B------:R-:W-:Y:S01]  /*9ce0*/  ULDC.64 UR8, c[0x0][0xad8] ;  /* 0x0002b60000087ab9 */ /* 0x000fe20000000a00 */
[----:B------:R-:W-:Y:S01]  /*9cf0*/  IMAD R81, R3, UR11, R0 ;  /* 0x0000000b03517c24 */ /* 0x000fe2000f8e0200 */
[----:B------:R-:W5:Y:S01]  /*9d00*/  LD.E.128 R76, desc[UR40][R76.64] ;  /* 0x000000284c4c7980 */ /* 0x000f62000c101d00 */
[----:B------:R-:W-:-:S03]  /*9d10*/  SHF.R.S32.HI R0, RZ, 0x1f, R21 ;  /* 0x0000001fff007819 */ /* 0x000fc60000011415 */
[----:B------:R-:W5:Y:S01]  /*9d20*/  LD.E.128 R72, desc[UR40][R72.64] ;  /* 0x0000002848487980 */ /* 0x000f62000c101d00 */
[----:B------:R-:W-:-:S03]  /*9d30*/  IMAD.WIDE.U32 R4, R3, UR10, R4 ;  /* 0x0000000a03047c25 */ /* 0x000fc6000f8e0004 */
        /* <DEDUP_REMOVED lines=46> */
.L_x_13706:
[----:B------:R-:W-:Y:S05]  /*a020*/  BSYNC B1 ;  /* 0x0000000000017941 */ /* 0x000fea0003800000 */
.L_x_13705:
        /* <DEDUP_REMOVED lines=21> */
.L_x_13708:
[----:B------:R-:W-:Y:S05]  /*a180*/  BSYNC B1 ;  /* 0x0000000000017941 */ /* 0x000fea0003800000 */
.L_x_13707:
        /* <DEDUP_REMOVED lines=21> */
.L_x_13710:
[----:B------:R-:W-:Y:S05]  /*a2e0*/  BSYNC B1 ;  /* 0x0000000000017941 */ /* 0x000fea0003800000 */
.L_x_13709:
[----:B------:R-:W-:Y:S01]  /*a2f0*/  VIADD R0, R84, 0x60 ;  /* 0x0000006054007836 */ /* 0x000fe20000000000 */
[----:B0--3--:R-:W0:Y:S04]  /*a300*/  SHFL.IDX PT, R3, R3, 0x3, 0x181f ;  /* 0x00781f0003037f89 */ /* 0x009e2800000e0000 */
[----:B------:R-:W-:Y:S01]  /*a310*/  ISETP.GE.AND P0, PT, R0, R85, PT ;  /* 0x000000550000720c */ /* 0x000fe20003f06270 */
[----:B----4-:R3:W4:-:S12]  /*a320*/  SHFL.IDX PT, R21, R6, 0x3, 0x181f ;  /* 0x00781f0006157f89 */ /* 0x01071800000e0000 */
[----:B---3--:R-:W-:Y:S05]  /*a330*/  @P0 BRA `(.L_x_13711) ;  /* 0x0000000c00b00947 */ /* 0x008fea0003800000 */
[----:B------:R-:W-:Y:S02]  /*a340*/  ULDC UR4, c[0x0][0xac8] ;  /* 0x0002b20000047ab9 */ /* 0x000fe40000000800 */
[----:B------:R-:W-:Y:S02]  /*a350*/  ISETP.GE.AND P3, PT, R2, UR4, PT ;  /* 0x0000000402007c0c */ /* 0x000fe4000bf66270 */
[----:B------:R-:W-:Y:S02]  /*a360*/  ISETP.GE.AND P4, PT, R19, UR4, PT ;  /* 0x0000000413007c0c */ /* 0x000fe4000bf86270 */
[----:B------:R-:W-:-:S09]  /*a370*/  ISETP.GE.AND P5, PT, R18, UR4, PT ;  /* 0x0000000412007c0c */ /* 0x000fd2000bfa6270 */
[-C--:B----4-:R-:W-:Y:S02]  /*a380*/  @!P3 LEA R4, P0, R2, R21.reuse, 0x1 ;  /* 0x000000150204b211 */ /* 0x090fe400078008ff */
[CC--:B------:R-:W-:Y:S02]  /*a390*/  @!P4 LEA R12, P1, R19.reuse, R21.reuse, 0x1 ;  /* 0x00000015130cc211 */ /* 0x0c0fe400078208ff */
[----:B------:R-:W-:Y:S02]  /*a3a0*/  @!P5 LEA R14, P2, R18, R21, 0x1 ;  /* 0x00000015120ed211 */ /* 0x000fe400078408ff */
        /* <DEDUP_REMOVED lines=12> */
.L_x_13703:
        /* <DEDUP_REMOVED lines=35> */
.L_x_13712:
        /* <DEDUP_REMOVED lines=45> */
.L_x_13714:
[----:B------:R-:W-:Y:S05]  /*a970*/  BSYNC B1 ;  /* 0x0000000000017941 */ /* 0x000fea0003800000 */
.L_x_13713:
[----:B------:R-:W1:Y:S01]  /*a980*/  @P0 LDC R5, c[0x0][0xbf0] ;  /* 0x0002fc00ff050b82 */ /* 0x000e620000000800 */
[----:B------:R-:W-:Y:S01]  /*a990*/  ULDC.64 UR12, c[0x0][0xaa0] ;  /* 0x0002a800000c7ab9 */ /* 0x000fe20000000a00 */
[----:B0-----:R-:W-:Y:S01]  /*a9a0*/  IMAD R3, R23, 0x20, R200 ;  /* 0x0000002017037824 */ /* 0x001fe200078e02c8 */
[----:B------:R-:W-:Y:S01]  /*a9b0*/  UIMAD UR7, UR10, UR12, URZ ;  /* 0x0000000c0a0772a4 */ /* 0x000fe2000f8e023f */
[----:B------:R-:W-:Y:S01]  /*a9c0*/  BSSY B1, `(.L_x_13715) ;  /* 0x0000041000017945 */ /* 0x000fe20003800000 */
[----:B------:R-:W-:Y:S01]  /*a9d0*/  UIMAD.WIDE.U32 UR8, UR4, UR12, URZ ;  /* 0x0000000c040872a5 */ /* 0x000fe2000f8e003f */
[----:B------:R-:W-:Y:S01]  /*a9e0*/  VIADD R8, R3, UR39 ;  /* 0x0000002703087c36 */ /* 0x000fe20008000000 */
[----:B------:R-:W-:-:S03]  /*a9f0*/  UIMAD UR7, UR4, UR13, UR7 ;  /* 0x0000000d040772a4 */ /* 0x000fc6000f8e0207 */
[----:B------:R-:W-:Y:S01]  /*aa00*/  ULDC.64 UR12, c[0x0][0xae8] ;  /* 0x0002ba00000c7ab9 */ /* 0x000fe20000000a00 */
[----:B------:R-:W-:Y:S01]  /*aa10*/  UIADD3 UR9, UR9, UR7, URZ ;  /* 0x0000000709097290 */ /* 0x000fe2000fffe03f */
[----:B------:R-:W-:Y:S01]  /*aa20*/  @P0 IMAD.HI.U32 R4, R8, R11, RZ ;  /* 0x0000000b08040227 */ /* 0x000fe200078e00ff */
[----:B------:R-:W-:Y:S02]  /*aa30*/  UIMAD UR4, UR11, UR12, URZ ;  /* 0x0000000c0b0472a4 */ /* 0x000fe4000f8e023f */
        /* <DEDUP_REMOVED lines=57> */
.L_x_13716:
[----:B------:R-:W-:Y:S05]  /*add0*/  BSYNC B1 ;  /* 0x0000000000017941 */ /* 0x000fea0003800000 */
.L_x_13715:
        /* <DEDUP_REMOVED lines=21> */
.L_x_13718:
[----:B------:R-:W-:Y:S05]  /*af30*/  BSYNC B1 ;  /* 0x0000000000017941 */ /* 0x000fea0003800000 */
.L_x_13717:
        /* <DEDUP_REMOVED lines=21> */
.L_x_13720:
[----:B------:R-:W-:Y:S05]  /*b090*/  BSYNC B1 ;  /* 0x0000000000017941 */ /* 0x000fea0003800000 */
.L_x_13719:
        /* <DEDUP_REMOVED lines=22> */
.L_x_13711:
[----:B------:R-:W-:Y:S05]  /*b200*/  BSYNC B0 ;  /* 0x0000000000007941 */ /* 0x000fea0003800000 */
.L_x_13702:
[----:B------:R-:W-:Y:S02]  /*b210*/  ULDC UR4, c[0x0][0xc3c] ;  /* 0x00030f0000047ab9 */ /* 0x000fe40000000800 */
[----:B------:R-:W-:-:S13]  /*b220*/  ISETP.GE.AND P0, PT, R7, UR4, PT ;  /* 0x0000000407007c0c */ /* 0x000fda000bf06270 */
[----:B------:R-:W-:Y:S05]  /*b230*/  @!P0 BRA `(.L_x_13721) ;  /* 0xffffff5c00088947 */ /* 0x000fea000383ffff */
[----:B------:R-:W-:Y:S05]  /*b240*/  EXIT ;  /* 0x000000000000794d */ /* 0x000fea0003800000 */
.L_x_13666:
        /* <DEDUP_REMOVED lines=16> */
.L_x_13722:
        /* <DEDUP_REMOVED lines=42> */
.L_x_13728:
        /* <DEDUP_REMOVED lines=12> */
.L_x_13727:
[----:B------:R-:W-:Y:S05]  /*b6b0*/  BSYNC B0 ;  /* 0x0000000000007941 */ /* 0x000fea0003800000 */
.L_x_13726:
        /* <DEDUP_REMOVED lines=21> */
.L_x_13724:
        /* <DEDUP_REMOVED lines=20> */
.L_x_13729:
        /* <DEDUP_REMOVED lines=56> */
.L_x_13725:
[----:B------:R-:W-:Y:S02]  /*bcd0*/  IMAD.MOV.U32 R17, RZ, RZ, RZ ;  /* 0x000000ffff117224 */ /* 0x000fe400078e00ff */
[----:B------:R-:W-:Y:S02]  /*bce0*/  IMAD.U32 R16, RZ, RZ, UR6 ;  /* 0x00000006ff107e24 */ /* 0x000fe4000f8e00ff */
[----:B------:R-:W-:-:S07]  /*bcf0*/  IMAD.MOV.U32 R18, RZ, RZ, RZ ;  /* 0x000000ffff127224 */ /* 0x000fce00078e00ff */
.L_x_13730:
[----:B------:R-:W-:-:S13]  /*bd00*/  ISETP.NE.AND P0, PT, R0, RZ, PT ;  /* 0x000000ff0000720c */ /* 0x000fda0003f05270 */
[----:B------:R-:W1:Y:S01]  /*bd10*/  @!P0 S2R R3, SR_CgaCtaId ;  /* 0x0000000000038919 */ /* 0x000e620000008800 */
[----:B------:R-:W-:-:S04]  /*bd20*/  @!P0 MOV R0, 0x400 ;  /* 0x0000040000008802 */ /* 0x000fc80000000f00 */
[----:B-1----:R-:W-:-:S05]  /*bd30*/  @!P0 LEA R0, R3, R0, 0x18 ;  /* 0x0000000003008211 */ /* 0x002fca00078ec0ff */
[----:B------:R1:W-:Y:S01]  /*bd40*/  @!P0 STS.128 [R0+0x228d0], R16 ;  /* 0x0228d01000008388 */ /* 0x0003e20000000c00 */
[----:B------:R-:W-:Y:S06]  /*bd50*/  BAR.ARV 0x5, 0x180 ;  /* 0x0146000000007b1d */ /* 0x000fec0000002000 */
.L_x_13723:
        /* <DEDUP_REMOVED lines=31> */
.L_x_13833:
[----:B01--4-:R-:W0:Y:S02]  /*bf50*/  LDC.64 R2, c[0x0][0xc88] ;  /* 0x00032200ff027b82 */ /* 0x013e240000000a00 */
        /* <DEDUP_REMOVED lines=55> */
.L_x_13732:
        /* <DEDUP_REMOVED lines=12> */
.L_x_13733:
[----:B------:R-:W-:Y:S05]  /*c390*/  @!P0 BRA `(.L_x_13734) ;  /* 0x00000000000c8947 */ /* 0x000fea0003800000 */
[----:B------:R-:W2:Y:S04]  /*c3a0*/  LDG.E R6, desc[UR40][R4.64] ;  /* 0x0000002804067981 */ /* 0x000ea8000c1e1900 */
[----:B------:R-:W2:Y:S02]  /*c3b0*/  LDG.E R4, desc[UR40][R4.64+0x4] ;  /* 0x0000042804047981 */ /* 0x000ea4000c1e1900 */
[----:B--2---:R-:W-:-:S07]  /*c3c0*/  IMAD.IADD R6, R4, 0x1, -R6 ;  /* 0x0000000104067824 */ /* 0x004fce00078e0a06 */
.L_x_13734:
        /* <DEDUP_REMOVED lines=11> */
[----:B------:R-:W-:-:S03]  /*c480*/  IADD3 R6, R6, 0x60, -R9 ;  /* 0x0000006006067810 */ /* 0x000fc60007ffe809 */
[----:B------:R-:W-:-:S04]  /*c490*/  IMAD.HI R2, R2, 0x2aaaaaab, RZ ;  /* 0x2aaaaaab02027827 */ /* 0x000fc800078e02ff */
[----:B------:R-:W-:Y:S01]  /*c4a0*/  IMAD.IADD R0, R6, 0x1, R0 ;  /* 0x0000000106007824 */ /* 0x000fe200078e0200 */
[----:B------:R-:W-:-:S03]  /*c4b0*/  SHF.R.U32.HI R3, RZ, 0x1f, R2 ;  /* 0x0000001fff037819 */ /* 0x000fc60000011602 */
[----:B------:R-:W-:Y:S01]  /*c4c0*/  IMAD.HI R0, R0, 0x2aaaaaab, RZ ;  /* 0x2aaaaaab00007827 */ /* 0x000fe200078e02ff */
[----:B------:R-:W-:-:S04]  /*c4d0*/  LEA.HI.SX32 R3, R2, R3, 0x1c ;  /* 0x0000000302037211 */ /* 0x000fc800078fe2ff */
[----:B------:R-:W-:-:S04]  /*c4e0*/  SHF.R.U32.HI R2, RZ, 0x1f, R0 ;  /* 0x0000001fff027819 */ /* 0x000fc80000011600 */
[----:B------:R-:W-:-:S04]  /*c4f0*/  LEA.HI.SX32 R2, R0, R2, 0x1c ;  /* 0x0000000200027211 */ /* 0x000fc800078fe2ff */
        /* <DEDUP_REMOVED lines=21> */
.L_x_13736:
        /* <DEDUP_REMOVED lines=21> */
.L_x_13739:
[----:B------:R-:W-:Y:S05]  /*c7a0*/  BSYNC B6 ;  /* 0x0000000000067941 */ /* 0x000fea0003800000 */
.L_x_13738:
        /* <DEDUP_REMOVED lines=21> */
.L_x_13742:
        /* <DEDUP_REMOVED lines=16> */
.L_x_13741:
[----:B------:R-:W-:Y:S05]  /*ca00*/  BSYNC B6 ;  /* 0x0000000000067941 */ /* 0x000fea0003800000 */
.L_x_13740:
        /* <DEDUP_REMOVED lines=25> */
.L_x_13849:
        /* <DEDUP_REMOVED lines=10> */
.L_x_13852:
        /* <DEDUP_REMOVED lines=25> */
.L_x_13746:
[----:B------:R-:W5:Y:S04]  /*cdd0*/  LDL R7, [R1+0x4] ;  /* 0x0000040001077983 */ /* 0x000f680000100800 */
[----:B---34-:R-:W5:Y:S04]  /*cde0*/  LDL R0, [R1+0x8] ;  /* 0x0000080001007983 */ /* 0x018f680000100800 */
[----:B------:R-:W3:Y:S01]  /*cdf0*/  LDL R2, [R1+0x10] ;  /* 0x0000100001027983 */ /* 0x000ee20000100800 */
[----:B-----5:R-:W-:Y:S01]  /*ce00*/  IMAD R0, R0, 0x8, R7 ;  /* 0x0000000800007824 */ /* 0x020fe200078e0207 */
[----:B---3--:R-:W-:-:S04]  /*ce10*/  SHF.L.U32 R2, R2, 0x1f, RZ ;  /* 0x0000001f02027819 */ /* 0x008fc800000006ff */
[----:B------:R-:W3:Y:S02]  /*ce20*/  SYNCS.PHASECHK.TRANS64.TRYWAIT P0, [R0+URZ+0x22840], R2 ;  /* 0x02284002000075a7 */ /* 0x000ee4000800017f */
[----:B---3--:R-:W-:Y:S05]  /*ce30*/  @!P0 BRA `(.L_x_13747) ;  /* 0x0000004800f48947 */ /* 0x008fea0003800000 */
.L_x_13853:
        /* <DEDUP_REMOVED lines=11> */
.L_x_13748:
        /* <DEDUP_REMOVED lines=21> */
[----:B------:R-:W-:-:S03]  /*d040*/  UIMAD UR11, UR11, 0x60, UR4 ;  /* 0x000000600b0b78a4 */ /* 0x000fc6000f8e0204 */
[----:B------:R-:W-:-:S06]  /*d050*/  UMOV UR4, 0x0 ;  /* 0x0000000000047882 */ /* 0x000fcc0000000000 */
[----:B------:R4:W-:Y:S02]  /*d060*/  UTMALDG.4D [UR8], [UR6], desc[UR4] ;  /* 0x00000408060075b4 */ /* 0x0009e40008019000 */
[----:B----4-:R-:W-:Y:S01]  /*d070*/  NOP ;  /* 0x0000000000007918 */ /* 0x010fe20000000000 */
.L_x_13744:
        /* <DEDUP_REMOVED lines=43> */
.L_x_13750:
[----:B------:R-:W-:Y:S05]  /*d330*/  BSYNC B6 ;  /* 0x0000000000067941 */ /* 0x000fea0003800000 */
.L_x_13749:
        /* <DEDUP_REMOVED lines=10> */
[----:B------:R-:W1:Y:S02]  /*d3e0*/  S2R R8, SR_TID.X ;  /* 0x0000000000087919 */ /* 0x000e640000002100 */
[C---:B-1----:R-:W-:Y:S01]  /*d3f0*/  IMAD.SHL.U32 R10, R8.reuse, 0x8, RZ ;  /* 0x00000008080a7824 */ /* 0x042fe200078e00ff */
[----:B------:R-:W-:-:S04]  /*d400*/  LOP3.LUT R8, R8, 0x7f, RZ, 0xc0, !PT ;  /* 0x0000007f08087812 */ /* 0x000fc800078ec0ff */
[----:B------:R-:W-:Y:S02]  /*d410*/  LOP3.LUT R10, R10, 0x38, RZ, 0xc0, !PT ;  /* 0x000000380a0a7812 */ /* 0x000fe400078ec0ff */
[----:B------:R-:W-:Y:S01]  /*d420*/  SHF.R.U32.HI R8, RZ, 0x3, R8 ;  /* 0x00000003ff087819 */ /* 0x000fe20000011608 */
[----:B--2---:R-:W-:Y:S02]  /*d430*/  IMAD.MOV.U32 R3, RZ, RZ, R5 ;  /* 0x000000ffff037224 */ /* 0x004fe400078e0005 */
        /* <DEDUP_REMOVED lines=43> */
[----:B------:R-:W0:Y:S01]  /*d6f0*/  SHFL.IDX PT, R5, R2, RZ, 0x181f ;  /* 0x00181fff02057589 */ /* 0x000e2200000e0000 */
[----:B--2---:R-:W-:-:S03]  /*d700*/  IMAD R3, R4, R7, RZ ;  /* 0x0000000704037224 */ /* 0x004fc600078e02ff */
[----:B------:R-:W1:Y:S02]  /*d710*/  SHFL.IDX PT, R4, R0, RZ, 0x181f ;  /* 0x00181fff00047589 */ /* 0x000e6400000e0000 */
[----:B------:R-:W-:-:S13]  /*d720*/  ISETP.GE.AND P1, PT, R17, R3, PT ;  /* 0x000000031100720c */ /* 0x000fda0003f26270 */
[----:B0-----:R-:W-:-:S05]  /*d730*/  @!P1 LEA R5, P2, R10, R5, 0x1 ;  /* 0x000000050a059211 */ /* 0x001fca00078408ff */
[----:B-1----:R-:W-:-:S05]  /*d740*/  @!P1 IMAD.X R4, RZ, RZ, R4, P2 ;  /* 0x000000ffff049224 */ /* 0x002fca00010e0604 */
[----:B------:R-:W-:-:S04]  /*d750*/  @!P1 LOP3.LUT R5, R5, R4, RZ, 0x3c, !PT ;  /* 0x0000000405059212 */ /* 0x000fc800078e3cff */
[----:B------:R-:W-:-:S04]  /*d760*/  @!P1 LOP3.LUT R4, R5, R4, RZ, 0x3c, !PT ;  /* 0x0000000405049212 */ /* 0x000fc800078e3cff */
[----:B------:R-:W-:-:S05]  /*d770*/  @!P1 LOP3.LUT R5, R5, R4, RZ, 0x3c, !PT ;  /* 0x0000000405059212 */ /* 0x000fca00078e3cff */
[----:B------:R-:W-:Y:S01]  /*d780*/  @!PT LDS RZ, [RZ] ;  /* 0x00000000fffff984 */ /* 0x000fe20000000800 */
[----:B-----5:R0:W-:Y:S02]  /*d790*/  @!P1 LDGSTS.E.BYPASS.LTC128B.128 [R9+0x18400], desc[UR40][R4.64], !P0 ;  /* 0x1840000004099fae */ /* 0x0201e4000c101d68 */
        /* <DEDUP_REMOVED lines=61> */
[----:B--2---:R1:W-:Y:S02]  /*db70*/  @!P1 LDGSTS.E.BYPASS.LTC128B.128 [R9+0x1b400], desc[UR40][R4.64], !P0 ;  /* 0x1b40000004099fae */ /* 0x0043e4000c101d68 */
.L_x_13870:
[----:B------:R2:W5:Y:S01]  /*db80*/  LDL R8, [R1+0x4] ;  /* 0x0000040001087983 */ /* 0x0005620000100800 */
        /* <DEDUP_REMOVED lines=10> */
.L_x_13752:
        /* <DEDUP_REMOVED lines=18> */
[----:B--23--:R-:W-:Y:S05]  /*dd50*/  @!P0 BRA `(.L_x_13754) ;  /* 0x0000004400e88947 */ /* 0x00cfea0003800000 */
.L_x_13871:
[----:B------:R-:W-:Y:S05]  /*dd60*/  BSYNC B0 ;  /* 0x0000000000007941 */ /* 0x000fea0003800000 */
.L_x_13753:
[----:B--2---:R-:W2:Y:S01]  /*dd70*/  LDL R2, [R1+0x18] ;  /* 0x0000180001027983 */ /* 0x004ea20000100800 */
[----:B------:R-:W-:Y:S01]  /*dd80*/  BSSY B0, `(.L_x_13755) ;  /* 0x0000063000007945 */ /* 0x000fe20003800000 */
[----:B--2---:R-:W-:-:S13]  /*dd90*/  ISETP.NE.AND P0, PT, R2, RZ, PT ;  /* 0x000000ff0200720c */ /* 0x004fda0003f05270 */
[----:B------:R-:W-:Y:S05]  /*dda0*/  @!P0 BRA `(.L_x_13756) ;  /* 0x0000000400808947 */ /* 0x000fea0003800000 */
[----:B------:R-:W2:Y:S04]  /*ddb0*/  LDL R2, [R1+0x4] ;  /* 0x0000040001027983 */ /* 0x000ea80000100800 */
[----:B01----:R-:W3:Y:S01]  /*ddc0*/  LDL R4, [R1+0x10] ;  /* 0x0000100001047983 */ /* 0x003ee20000100800 */
        /* <DEDUP_REMOVED lines=10> */
.L_x_13872:
[----:B------:R-:W-:Y:S05]  /*de70*/  BSYNC B1 ;  /* 0x0000000000017941 */ /* 0x000fea0003800000 */
.L_x_13757:
        /* <DEDUP_REMOVED lines=9> */
.L_x_13760:
[----:B------:R-:W-:Y:S05]  /*df10*/  BSYNC B1 ;  /* 0x0000000000017941 */ /* 0x000fea0003800000 */
.L_x_13759:
        /* <DEDUP_REMOVED lines=14> */
.L_x_13761:
        /* <DEDUP_REMOVED lines=16> */
.L_x_13762:
        /* <DEDUP_REMOVED lines=16> */
.L_x_13763:
        /* <DEDUP_REMOVED lines=16> */
.L_x_13764:
        /* <DEDUP_REMOVED lines=11> */
.L_x_13756:
[----:B------:R-:W-:Y:S05]  /*e3b0*/  BSYNC B0 ;  /* 0x0000000000007941 */ /* 0x000fea0003800000 */
.L_x_13755:
[----:B01----:R-:W2:Y:S01]  /*e3c0*/  LDL R4, [R1+0x2c] ;  /* 0x00002c0001047983 */ /* 0x003ea20000100800 */
        /* <DEDUP_REMOVED lines=47> */
.L_x_13771:
        /* <DEDUP_REMOVED lines=9> */
.L_x_13873:
[----:B------:R-:W-:Y:S05]  /*e750*/  BSYNC B3 ;  /* 0x0000000000037941 */ /* 0x000fea0003800000 */
.L_x_13772:
        /* <DEDUP_REMOVED lines=9> */
.L_x_13775:
[----:B------:R-:W-:Y:S05]  /*e7f0*/  BSYNC B3 ;  /* 0x0000000000037941 */ /* 0x000fea0003800000 */
.L_x_13774:
        /* <DEDUP_REMOVED lines=14> */
.L_x_13776:
        /* <DEDUP_REMOVED lines=14> */
.L_x_13874:
[----:B------:R-:W-:Y:S05]  /*e9c0*/  BSYNC B3 ;  /* 0x0000000000037941 */ /* 0x000fea0003800000 */
.L_x_13777:
        /* <DEDUP_REMOVED lines=11> */
.L_x_13780:
[----:B------:R-:W-:Y:S05]  /*ea80*/  BSYNC B3 ;  /* 0x0000000000037941 */ /* 0x000fea0003800000 */
.L_x_13779:
        /* <DEDUP_REMOVED lines=11> */
.L_x_13781:
        /* <DEDUP_REMOVED lines=16> */
.L_x_13782:
        /* <DEDUP_REMOVED lines=16> */
.L_x_13783:
        /* <DEDUP_REMOVED lines=16> */
.L_x_13784:
        /* <DEDUP_REMOVED lines=11> */
.L_x_13770:
[----:B------:R-:W-:Y:S05]  /*eef0*/  BSYNC B1 ;  /* 0x0000000000017941 */ /* 0x000fea0003800000 */
.L_x_13769:
[----:B------:R-:W2:Y:S02]  /*ef00*/  LDL.LU R5, [R1+0x2c] ;  /* 0x00002c0001057983 */ /* 0x000ea40000300800 */
[----:B--2---:R-:W-:-:S07]  /*ef10*/  VIADD R0, R5, 0xfffffffd ;  /* 0xfffffffd05007836 */ /* 0x004fce0000000000 */
.L_x_13768:
[----:B------:R-:W-:Y:S05]  /*ef20*/  BSYNC B2 ;  /* 0x0000000000027941 */ /* 0x000fea0003800000 */
.L_x_13767:
[----:B------:R-:W-:-:S13]  /*ef30*/  ISETP.NE.AND P0, PT, R4, RZ, PT ;  /* 0x000000ff0400720c */ /* 0x000fda0003f05270 */
[----:B------:R-:W-:Y:S05]  /*ef40*/  @!P0 BRA `(.L_x_13766) ;  /* 0x0000001400488947 */ /* 0x000fea0003800000 */
.L_x_13817:
        /* <DEDUP_REMOVED lines=37> */
.L_x_13787:
        /* <DEDUP_REMOVED lines=9> */
.L_x_13875:
[----:B------:R-:W-:Y:S05]  /*f230*/  BSYNC B2 ;  /* 0x0000000000027941 */ /* 0x000fea0003800000 */
.L_x_13788:
        /* <DEDUP_REMOVED lines=9> */
.L_x_13791:
[----:B------:R-:W-:Y:S05]  /*f2d0*/  BSYNC B2 ;  /* 0x0000000000027941 */ /* 0x000fea0003800000 */
.L_x_13790:
        /* <DEDUP_REMOVED lines=13> */
.L_x_13792:
        /* <DEDUP_REMOVED lines=14> */
.L_x_13876:
[----:B------:R-:W-:Y:S05]  /*f490*/  BSYNC B2 ;  /* 0x0000000000027941 */ /* 0x000fea0003800000 */
.L_x_13793:
        /* <DEDUP_REMOVED lines=11> */
.L_x_13796:
[----:B------:R-:W-:Y:S05]  /*f550*/  BSYNC B2 ;  /* 0x0000000000027941 */ /* 0x000fea0003800000 */
.L_x_13795:
        /* <DEDUP_REMOVED lines=10> */
.L_x_13797:
        /* <DEDUP_REMOVED lines=16> */
.L_x_13798:
        /* <DEDUP_REMOVED lines=16> */
.L_x_13799:
        /* <DEDUP_REMOVED lines=16> */
.L_x_13800:
        /* <DEDUP_REMOVED lines=11> */
.L_x_13786:
[----:B------:R-:W-:Y:S05]  /*f9b0*/  BSYNC B1 ;  /* 0x0000000000017941 */ /* 0x000fea0003800000 */
.L_x_13785:
[----:B------:R-:W2:Y:S01]  /*f9c0*/  LDL R2, [R1+0x18] ;  /* 0x0000180001027983 */ /* 0x000ea20000100800 */
[----:B------:R-:W-:Y:S01]  /*f9d0*/  VIADD R7, R7, 0x1 ;  /* 0x0000000107077836 */ /* 0x000fe20000000000 */
[----:B------:R-:W-:Y:S04]  /*f9e0*/  BSSY B1, `(.L_x_13801) ;  /* 0x00000a5000017945 */ /* 0x000fe80003800000 */
[----:B------:R-:W-:-:S04]  /*f9f0*/  ISETP.NE.AND P0, PT, R7, 0x2, PT ;  /* 0x000000020700780c */ /* 0x000fc80003f05270 */
[----:B0-----:R-:W-:Y:S02]  /*fa00*/  SEL R9, R7, RZ, P0 ;  /* 0x000000ff07097207 */ /* 0x001fe40000000000 */
[----:B--2---:R-:W-:Y:S02]  /*fa10*/  ISETP.NE.AND P2, PT, R2, RZ, PT ;  /* 0x000000ff0200720c */ /* 0x004fe40003f45270 */
        /* <DEDUP_REMOVED lines=30> */
.L_x_13803:
        /* <DEDUP_REMOVED lines=9> */
.L_x_13877:
[----:B------:R-:W-:Y:S05]  /*fc90*/  BSYNC B2 ;  /* 0x0000000000027941 */ /* 0x000fea0003800000 */
.L_x_13804:
        /* <DEDUP_REMOVED lines=9> */
.L_x_13807:
[----:B------:R-:W-:Y:S05]  /*fd30*/  BSYNC B2 ;  /* 0x0000000000027941 */ /* 0x000fea0003800000 */
.L_x_13806:
        /* <DEDUP_REMOVED lines=14> */
.L_x_13808:
        /* <DEDUP_REMOVED lines=14> */
.L_x_13878:
[----:B------:R-:W-:Y:S05]  /*ff00*/  BSYNC B2 ;  /* 0x0000000000027941 */ /* 0x000fea0003800000 */
.L_x_13809:
        /* <DEDUP_REMOVED lines=11> */
.L_x_13812:
[----:B------:R-:W-:Y:S05]  /*ffc0*/  BSYNC B2 ;  /* 0x0000000000027941 */ /* 0x000fea0003800000 */
.L_x_13811:
        /* <DEDUP_REMOVED lines=11> */
.L_x_13813:
        /* <DEDUP_REMOVED lines=16> */
.L_x_13814:
        /* <DEDUP_REMOVED lines=16> */
.L_x_13815:
        /* <DEDUP_REMOVED lines=16> */
.L_x_13816:
        /* <DEDUP_REMOVED lines=11> */
.L_x_13802:
[----:B------:R-:W-:Y:S05]  /*10430*/  BSYNC B1 ;  /* 0x0000000000017941 */ /* 0x000fea0003800000 */
.L_x_13801:
[C---:B------:R-:W-:Y:S01]  /*10440*/  ISETP.GT.AND P0, PT, R0.reuse, 0x1, PT ;  /* 0x000000010000780c */ /* 0x040fe20003f04270 */
[----:B------:R-:W-:-:S12]  /*10450*/  VIADD R0, R0, 0xfffffffe ;  /* 0xfffffffe00007836 */ /* 0x000fd80000000000 */
[----:B------:R-:W-:Y:S05]  /*10460*/  @P0 BRA `(.L_x_13817) ;  /* 0xffffffe800b80947 */ /* 0x000fea000383ffff */
.L_x_13766:
[----:B------:R-:W-:Y:S05]  /*10470*/  BSYNC B0 ;  /* 0x0000000000007941 */ /* 0x000fea0003800000 */
.L_x_13765:
        /* <DEDUP_REMOVED lines=21> */
[----:B------:R-:W1:Y:S01]  /*105d0*/  POPC R7, R6 ;  /* 0x0000000600077309 */ /* 0x000e620000000000 */
[----:B--2---:R-:W1:Y:S02]  /*105e0*/  SHFL.IDX PT, R4, R3, R4, 0x1f ;  /* 0x00001f0403047589 */ /* 0x004e6400000e0000 */
[----:B-1----:R-:W-:-:S07]  /*105f0*/  IADD3 R16, R4, UR37, R7 ;  /* 0x0000002504107c10 */ /* 0x002fce000fffe007 */
.L_x_13819:
[----:B------:R-:W-:Y:S05]  /*10600*/  BSYNC B0 ;  /* 0x0000000000007941 */ /* 0x000fea0003800000 */
.L_x_13818:
[----:B------:R-:W-:-:S05]  /*10610*/  SEL R0, R0, RZ, P0 ;  /* 0x000000ff00007207 */ /* 0x000fca0000000000 */
[----:B------:R2:W-:Y:S02]  /*10620*/  STL [R1+0x8], R0 ;  /* 0x0000080001007387 */ /* 0x0005e40000100800 */
.L_x_13737:
[----:B------:R-:W-:Y:S05]  /*10630*/  BSYNC B7 ;  /* 0x0000000000077941 */ /* 0x000fea0003800000 */
.L_x_13735:
        /* <DEDUP_REMOVED lines=13> */
.L_x_13820:
        /* <DEDUP_REMOVED lines=36> */
.L_x_13888:
[----:B------:R-:W-:Y:S02]  /*10950*/  ULDC UR4, c[0x0][0xc38] ;  /* 0x00030e0000047ab9 */ /* 0x000fe40000000800 */
[----:B------:R-:W-:-:S04]  /*10960*/  IMAD.U32 R4, RZ, RZ, UR4 ;  /* 0x00000004ff047e24 */ /* 0x000fc8000f8e00ff */
[----:B--2---:R-:W-:-:S04]  /*10970*/  IMAD R14, R14, R4, RZ ;  /* 0x000000040e0e7224 */ /* 0x004fc800078e02ff */
[----:B------:R-:W-:-:S05]  /*10980*/  IMAD.IADD R5, R5, 0x1, R14 ;  /* 0x0000000105057824 */ /* 0x000fca00078e020e */
[----:B------:R-:W-:-:S13]  /*10990*/  ISETP.GT.AND P6, PT, R5, R0, PT ;  /* 0x000000000500720c */ /* 0x000fda0003fc4270 */
[----:B------:R-:W-:Y:S05]  /*109a0*/  @P6 BRA `(.L_x_13823) ;  /* 0x00000000009c6947 */ /* 0x000fea0003800000 */
.L_x_13828:
        /* <DEDUP_REMOVED lines=14> */
.L_x_13826:
[----:B------:R-:W-:Y:S05]  /*10a90*/  BSYNC B0 ;  /* 0x0000000000007941 */ /* 0x000fea0003800000 */
.L_x_13825:
        /* <DEDUP_REMOVED lines=18> */
.L_x_13896:
[----:B------:R-:W-:Y:S02]  /*10bc0*/  ULDC UR4, c[0x0][0xc38] ;  /* 0x00030e0000047ab9 */ /* 0x000fe40000000800 */
[----:B------:R-:W-:-:S04]  /*10bd0*/  IMAD.U32 R4, RZ, RZ, UR4 ;  /* 0x00000004ff047e24 */ /* 0x000fc8000f8e00ff */
[----:B--2---:R-:W-:-:S04]  /*10be0*/  IMAD R14, R14, R4, RZ ;  /* 0x000000040e0e7224 */ /* 0x004fc800078e02ff */
[----:B------:R-:W-:-:S05]  /*10bf0*/  IMAD.IADD R5, R14, 0x1, R5 ;  /* 0x000000010e057824 */ /* 0x000fca00078e0205 */
[----:B------:R-:W-:-:S13]  /*10c00*/  ISETP.GT.AND P6, PT, R5, R0, PT ;  /* 0x000000000500720c */ /* 0x000fda0003fc4270 */
[----:B------:R-:W-:Y:S05]  /*10c10*/  @!P6 BRA `(.L_x_13828) ;  /* 0xfffffffc0064e947 */ /* 0x000fea000383ffff */
.L_x_13823:
        /* <DEDUP_REMOVED lines=8> */
.L_x_13900:
[----:B------:R-:W-:Y:S01]  /*10ca0*/  ISETP.NE.AND P0, PT, R5, RZ, PT ;  /* 0x000000ff0500720c */ /* 0x000fe20003f05270 */
[----:B------:R-:W-:-:S12]  /*10cb0*/  IMAD.MOV.U32 R5, RZ, RZ, RZ ;  /* 0x000000ffff057224 */ /* 0x000fd800078e00ff */
[----:B------:R-:W-:Y:S05]  /*10cc0*/  @!P0 BRA `(.L_x_13830) ;  /* 0x0000000000108947 */ /* 0x000fea0003800000 */
[----:B------:R-:W-:Y:S01]  /*10cd0*/  UMOV UR4, 0xffffffff ;  /* 0xffffffff00047882 */ /* 0x000fe20000000000 */
[----:B------:R-:W-:Y:S02]  /*10ce0*/  VIADD R12, R6, 0xffffffff ;  /* 0xffffffff060c7836 */ /* 0x000fe40000000000 */
[----:B------:R-:W-:Y:S05]  /*10cf0*/  BRA.DIV UR4, `(.L_x_13831) ;  /* 0x0000002204cc7947 */ /* 0x000fea000b800000 */
[----:B------:R4:W0:Y:S02]  /*10d00*/  SHFL.IDX PT, R5, R3, R12, 0x1f ;  /* 0x00001f0c03057589 */ /* 0x00082400000e0000 */
.L_x_13830:
[----:B-12-4-:R-:W1:Y:S01]  /*10d10*/  LDC.64 R2, c[0x0][0xc90] ;  /* 0x00032400ff027b82 */ /* 0x016e620000000a00 */
[----:B------:R-:W-:-:S04]  /*10d20*/  IMAD.IADD R19, R6, 0x1, R19 ;  /* 0x0000000106137824 */ /* 0x000fc800078e0213 */
[----:B-1----:R-:W-:-:S05]  /*10d30*/  IMAD.WIDE R2, R19, 0x4, R2 ;  /* 0x0000000413027825 */ /* 0x002fca00078e0202 */
[----:B------:R-:W3:Y:S01]  /*10d40*/  LDG.E R7, desc[UR40][R2.64] ;  /* 0x0000002802077981 */ /* 0x000ee2000c1e1900 */
[----:B0-----:R-:W-:-:S04]  /*10d50*/  IMAD R16, R5, R4, R16 ;  /* 0x0000000405107224 */ /* 0x001fc800078e0210 */
        /* <DEDUP_REMOVED lines=61> */
.L_x_13824:
[----:B------:R-:W-:Y:S01]  /*11130*/  UMOV UR4, URZ ;  /* 0x0000003f00047c82 */ /* 0x000fe20008000000 */
[----:B------:R-:W-:Y:S01]  /*11140*/  UMOV UR5, URZ ;  /* 0x0000003f00057c82 */ /* 0x000fe20008000000 */
[----:B------:R-:W-:Y:S01]  /*11150*/  ULDC UR6, c[0x0][0xc3c] ;  /* 0x00030f0000067ab9 */ /* 0x000fe20000000800 */
[----:B------:R-:W-:Y:S02]  /*11160*/  IMAD.MOV.U32 R16, RZ, RZ, R0 ;  /* 0x000000ffff107224 */ /* 0x000fe400078e0000 */
[----:B------:R-:W-:Y:S02]  /*11170*/  IMAD.U32 R17, RZ, RZ, UR4 ;  /* 0x00000004ff117e24 */ /* 0x000fe4000f8e00ff */
[----:B------:R-:W-:Y:S02]  /*11180*/  IMAD.U32 R18, RZ, RZ, UR5 ;  /* 0x00000005ff127e24 */ /* 0x000fe4000f8e00ff */
[----:B------:R-:W-:-:S07]  /*11190*/  IMAD.U32 R19, RZ, RZ, UR6 ;  /* 0x00000006ff137e24 */ /* 0x000fce000f8e00ff */
.L_x_13832:
[----:B------:R4:W2:Y:S01]  /*111a0*/  LDL R2, [R1+0x4] ;  /* 0x0000040001027983 */ /* 0x0008a20000100800 */
[----:B------:R-:W3:Y:S01]  /*111b0*/  S2R R0, SR_TID.X ;  /* 0x0000000000007919 */ /* 0x000ee20000002100 */
[----:B------:R-:W-:Y:S05]  /*111c0*/  WARPSYNC.ALL ;  /* 0x0000000000007948 */ /* 0x000fea0003800000 */
[----:B---3--:R-:W-:Y:S01]  /*111d0*/  LOP3.LUT R0, R0, 0x1f, RZ, 0xc0, !PT ;  /* 0x0000001f00007812 */ /* 0x008fe200078ec0ff */
[----:B------:R-:W-:Y:S03]  /*111e0*/  BAR.SYNC.DEFER_BLOCKING 0x4, 0x180 ;  /* 0x0106000000007b1d */ /* 0x000fe60000010000 */
[----:B------:R-:W-:-:S13]  /*111f0*/  ISETP.NE.AND P0, PT, R0, RZ, PT ;  /* 0x000000ff0000720c */ /* 0x000fda0003f05270 */
[----:B-1----:R-:W2:Y:S01]  /*11200*/  @!P0 S2R R3, SR_CgaCtaId ;  /* 0x0000000000038919 */ /* 0x002ea20000008800 */
[----:B------:R-:W-:-:S04]  /*11210*/  @!P0 MOV R0, 0x400 ;  /* 0x0000040000008802 */ /* 0x000fc80000000f00 */
[----:B--2---:R-:W-:-:S05]  /*11220*/  @!P0 LEA R2, R3, R0, 0x18 ;  /* 0x0000000003028211 */ /* 0x004fca00078ec0ff */
[----:B------:R4:W-:Y:S04]  /*11230*/  @!P0 STS.128 [R2+0x228d0], R16 ;  /* 0x0228d01002008388 */ /* 0x0009e80000000c00 */
[----:B------:R4:W-:Y:S01]  /*11240*/  @!P0 STL [R1+0x4], R2 ;  /* 0x0000040201008387 */ /* 0x0009e20000100800 */
[----:B------:R-:W-:Y:S06]  /*11250*/  BAR.ARV 0x5, 0x180 ;  /* 0x0146000000007b1d */ /* 0x000fec0000002000 */
.L_x_13821:
[----:B------:R-:W-:Y:S02]  /*11260*/  ULDC UR4, c[0x0][0xc3c] ;  /* 0x00030f0000047ab9 */ /* 0x000fe40000000800 */
[----:B---3--:R-:W-:-:S13]  /*11270*/  ISETP.GE.AND P0, PT, R19, UR4, PT ;  /* 0x0000000413007c0c */ /* 0x008fda000bf06270 */
[----:B------:R-:W-:Y:S05]  /*11280*/  @!P0 BRA `(.L_x_13833) ;  /* 0xffffffac00308947 */ /* 0x000fea000383ffff */
[----:B------:R-:W-:Y:S05]  /*11290*/  BSYNC B8 ;  /* 0x0000000000087941 */ /* 0x000fea0003800000 */
.L_x_13731:
[----:B--2---:R-:W2:Y:S01]  /*112a0*/  LDL.LU R0, [R1+0x3c] ;  /* 0x00003c0001007983 */ /* 0x004ea20000300800 */
[----:B------:R-:W-:Y:S01]  /*112b0*/  BSSY B0, `(.L_x_13834) ;  /* 0x000000b000007945 */ /* 0x000fe20003800000 */
[----:B------:R-:W3:Y:S01]  /*112c0*/  S2R R5, SR_CgaCtaId ;  /* 0x0000000000057919 */ /* 0x000ee20000008800 */
[----:B--2---:R-:W-:-:S05]  /*112d0*/  VIADD R0, R0, 0x1 ;  /* 0x0000000100007836 */ /* 0x004fca0000000000 */
[----:B----4-:R-:W-:-:S04]  /*112e0*/  LEA.HI R2, R0, R0, RZ, 0x1 ;  /* 0x0000000000027211 */ /* 0x010fc800078f08ff */
[----:B-1----:R-:W-:-:S05]  /*112f0*/  LOP3.LUT R3, R2, 0xfffffffe, RZ, 0xc0, !PT ;  /* 0xfffffffe02037812 */ /* 0x002fca00078ec0ff */
[----:B------:R-:W-:Y:S01]  /*11300*/  IMAD.IADD R3, R0, 0x1, -R3 ;  /* 0x0000000100037824 */ /* 0x000fe200078e0a03 */
[----:B------:R-:W-:-:S04]  /*11310*/  MOV R0, 0x400 ;  /* 0x0000040000007802 */ /* 0x000fc80000000f00 */
[----:B---3--:R-:W-:Y:S02]  /*11320*/  LEA R0, R5, R0, 0x18 ;  /* 0x0000000005007211 */ /* 0x008fe400078ec0ff */
[----:B------:R-:W-:-:S04]  /*11330*/  SHF.L.U32 R3, R3, 0x1f, RZ ;  /* 0x0000001f03037819 */ /* 0x000fc800000006ff */
[----:B------:R-:W1:Y:S02]  /*11340*/  SYNCS.PHASECHK.TRANS64.TRYWAIT P0, [R0+URZ+0x22820], R3 ;  /* 0x02282003000075a7 */ /* 0x000e64000800017f */
[----:B-1----:R-:W-:Y:S05]  /*11350*/  @!P0 BRA `(.L_x_13835) ;  /* 0x0000001c005c8947 */ /* 0x002fea0003800000 */
.L_x_13903:
[----:B------:R-:W-:Y:S05]  /*11360*/  BSYNC B0 ;  /* 0x0000000000007941 */ /* 0x000fea0003800000 */
.L_x_13834:
[----:B------:R-:W-:-:S03]  /*11370*/  UMOV UR4, 0xffffffff ;  /* 0xffffffff00047882 */ /* 0x000fc60000000000 */
[----:B------:R-:W-:Y:S05]  /*11380*/  BRA.DIV UR4, `(.L_x_13836) ;  /* 0x0000001e04647947 */ /* 0x000fea000b800000 */
[----:B------:R-:W2:Y:S02]  /*11390*/  S2R R2, SR_TID.X ;  /* 0x0000000000027919 */ /* 0x000ea40000002100 */
[----:B--2---:R-:W-:-:S04]  /*113a0*/  SHF.R.U32.HI R2, RZ, 0x5, R2 ;  /* 0x00000005ff027819 */ /* 0x004fc80000011602 */
[----:B------:R-:W-:-:S05]  /*113b0*/  LOP3.LUT R2, R2, 0x3, RZ, 0xc0, !PT ;  /* 0x0000000302027812 */ /* 0x000fca00078ec0ff */
[----:B------:R2:W3:Y:S02]  /*113c0*/  SHFL.IDX PT, R14, R2, RZ, 0x1f ;  /* 0x00001fff020e7589 */ /* 0x0004e400000e0000 */
.L_x_13906:
[----:B---3--:R-:W-:Y:S01]  /*113d0*/  ISETP.NE.AND P0, PT, R14, RZ, PT ;  /* 0x000000ff0e00720c */ /* 0x008fe20003f05270 */
[----:B------:R-:W-:-:S12]  /*113e0*/  BSSY B0, `(.L_x_13837) ;  /* 0x0000027000007945 */ /* 0x000fd80003800000 */
[----:B------:R-:W-:Y:S05]  /*113f0*/  @P0 BRA `(.L_x_13838) ;  /* 0x0000000000940947 */ /* 0x000fea0003800000 */
[----:B------:R-:W-:-:S03]  /*11400*/  UMOV UR4, 0xffffffff ;  /* 0xffffffff00047882 */ /* 0x000fc60000000000 */
[----:B------:R-:W-:Y:S05]  /*11410*/  BRA.DIV UR4, `(.L_x_13839) ;  /* 0x0000001e04747947 */ /* 0x000fea000b800000 */
[----:B------:R-:W-:-:S13]  /*11420*/  ELECT P6, URZ, PT ;  /* 0x00000000003f782f */ /* 0x000fda00038c0000 */
.L_x_13909:
[----:B------:R-:W-:Y:S05]  /*11430*/  @!P6 BRA `(.L_x_13838) ;  /* 0x000000000084e947 */ /* 0x000fea0003800000 */
[----:B------:R-:W-:-:S06]  /*11440*/  ULOP3.LUT UR4, UR36, 0x2, URZ, 0xfc, !UPT ;  /* 0x0000000224047892 */ /* 0x000fcc000f8efc3f */
[----:B--2---:R-:W-:-:S05]  /*11450*/  IMAD.U32 R2, RZ, RZ, UR4 ;  /* 0x00000004ff027e24 */ /* 0x004fca000f8e00ff */
[----:B------:R-:W-:-:S13]  /*11460*/  ISETP.NE.AND P2, PT, R2, 0x3, PT ;  /* 0x000000030200780c */ /* 0x000fda0003f45270 */
[----:B------:R-:W-:Y:S05]  /*11470*/  @!P2 BRA `(.L_x_13840) ;  /* 0x000000000004a947 */ /* 0x000fea0003800000 */
[----:B------:R-:W-:Y:S01]  /*11480*/  BPT.TRAP 0x1 ;  /* 0x000000040000795c */ /* 0x000fe20000300000 */
.L_x_13840:
[----:B-1----:R-:W2:Y:S04]  /*11490*/  LDL R3, [R1+0x8] ;  /* 0x0000080001037983 */ /* 0x002ea80000100800 */
[----:B------:R-:W3:Y:S01]  /*114a0*/  LDL.LU R7, [R1+0x10] ;  /* 0x0000100001077983 */ /* 0x000ee20000300800 */
[----:B------:R-:W-:-:S04]  /*114b0*/  VIADD R2, R0, 0x22840 ;  /* 0x0002284000027836 */ /* 0x000fc80000000000 */
[C---:B--2---:R-:W-:Y:S02]  /*114c0*/  IMAD R6, R3.reuse, 0x8, R2 ;  /* 0x0000000803067824 */ /* 0x044fe400078e0202 */
[----:B------:R-:W-:Y:S01]  /*114d0*/  VIADD R3, R3, 0x1 ;  /* 0x0000000103037836 */ /* 0x000fe20000000000 */
[----:B---3--:R-:W-:-:S04]  /*114e0*/  SHF.L.U32 R5, R7, 0x1f, RZ ;  /* 0x0000001f07057819 */ /* 0x008fc800000006ff */
[C---:B------:R-:W-:Y:S01]  /*114f0*/  ISETP.NE.AND P1, PT, R3.reuse, 0x2, PT ;  /* 0x000000020300780c */ /* 0x040fe20003f25270 */
[----:B------:R-:W1:Y:S03]  /*11500*/  SYNCS.PHASECHK.TRANS64.TRYWAIT P0, [R6+URZ], R5 ;  /* 0x00000005060075a7 */ /* 0x000e66000800017f */
[----:B------:R-:W-:Y:S02]  /*11510*/  SEL R4, RZ, 0x1, P1 ;  /* 0x00000001ff047807 */ /* 0x000fe40000800000 */
[----:B------:R-:W-:Y:S02]  /*11520*/  SEL R3, R3, RZ, P1 ;  /* 0x000000ff03037207 */ /* 0x000fe40000800000 */
[----:B------:R-:W-:-:S03]  /*11530*/  LOP3.LUT R4, R7, R4, RZ, 0x3c, !PT ;  /* 0x0000000407047212 */ /* 0x000fc600078e3cff */
[----:B------:R-:W-:Y:S01]  /*11540*/  IMAD R7, R3, 0x8, R2 ;  /* 0x0000000803077824 */ /* 0x000fe200078e0202 */
[----:B------:R-:W-:Y:S01]  /*11550*/  SHF.L.U32 R2, R4, 0x1f, RZ ;  /* 0x0000001f04027819 */ /* 0x000fe200000006ff */
[----:B-1----:R-:W-:Y:S06]  /*11560*/  @!P0 BRA `(.L_x_13841) ;  /* 0x0000001c00408947 */ /* 0x002fec0003800000 */
.L_x_13910:
[----:B------:R-:W2:Y:S02]  /*11570*/  SYNCS.PHASECHK.TRANS64.TRYWAIT P0, [R7+URZ], R2 ;  /* 0x00000002070075a7 */ /* 0x000ea4000800017f */
[----:B--2---:R-:W-:Y:S05]  /*11580*/  @!P0 BRA `(.L_x_13842) ;  /* 0x0000001c004c8947 */ /* 0x004fea0003800000 */
.L_x_13911:
[----:B------:R-:W-:Y:S05]  /*11590*/  @!P2 BRA `(.L_x_13843) ;  /* 0x000000000004a947 */ /* 0x000fea0003800000 */
[----:B------:R-:W-:Y:S01]  /*115a0*/  BPT.TRAP 0x1 ;  /* 0x000000040000795c */ /* 0x000fe20000300000 */
.L_x_13843:
[----:B------:R-:W3:Y:S01]  /*115b0*/  LDL.LU R4, [R1+0x8] ;  /* 0x0000080001047983 */ /* 0x000ee20000300800 */
[----:B------:R-:W-:-:S04]  /*115c0*/  VIADD R0, R0, 0x22860 ;  /* 0x0002286000007836 */ /* 0x000fc80000000000 */
[----:B---3--:R-:W-:-:S04]  /*115d0*/  IMAD R4, R4, 0x8, R0 ;  /* 0x0000000804047824 */ /* 0x008fc800078e0200 */
[----:B------:R-:W3:Y:S02]  /*115e0*/  SYNCS.PHASECHK.TRANS64.TRYWAIT P0, [R4+URZ], R5 ;  /* 0x00000005040075a7 */ /* 0x000ee4000800017f */
[----:B---3--:R-:W-:Y:S05]  /*115f0*/  @!P0 BRA `(.L_x_13844) ;  /* 0x0000001c00448947 */ /* 0x008fea0003800000 */
.L_x_13912:
[----:B------:R-:W-:-:S07]  /*11600*/  IMAD R3, R3, 0x8, R0 ;  /* 0x0000000803037824 */ /* 0x000fce00078e0200 */
.L_x_13845:
[----:B----4-:R4:W0:Y:S02]  /*11610*/  SYNCS.PHASECHK.TRANS64.TRYWAIT P0, [R3+URZ], R2 ;  /* 0x00000002030075a7 */ /* 0x010824000800017f */
[----:B0-----:R-:W-:Y:S05]  /*11620*/  @!P0 NANOSLEEP.SYNCS 0x989680 ;  /* 0x009896800000895d */ /* 0x001fea0003900000 */
[----:B------:R-:W0:Y:S02]  /*11630*/  @!P0 SYNCS.PHASECHK.TRANS64 P0, [R3+URZ], R2 ;  /* 0x00000002030085a7 */ /* 0x000e24000800007f */
[----:B0-----:R-:W-:Y:S05]  /*11640*/  @!P0 BRA `(.L_x_13845) ;  /* 0xfffffffc00f08947 */ /* 0x001fea000383ffff */
.L_x_13838:
[----:B------:R-:W-:Y:S05]  /*11650*/  BSYNC B0 ;  /* 0x0000000000007941 */ /* 0x000fea0003800000 */
.L_x_13837:
[----:B------:R-:W-:Y:S05]  /*11660*/  EXIT ;  /* 0x000000000000794d */ /* 0x000fea0003800000 */
.L_x_13673:
[----:B0-----:R0:W1:Y:S02]  /*11670*/  SYNCS.PHASECHK.TRANS64.TRYWAIT P0, [R7+URZ+0x22800], R0 ;  /* 0x02280000070075a7 */ /* 0x001064000800017f */
[----:B-1----:R-:W-:Y:S05]  /*11680*/  @!P0 NANOSLEEP.SYNCS 0x989680 ;  /* 0x009896800000895d */ /* 0x002fea0003900000 */
[----:B------:R-:W1:Y:S02]  /*11690*/  @!P0 SYNCS.PHASECHK.TRANS64 P0, [R7+URZ+0x22800], R0 ;  /* 0x02280000070085a7 */ /* 0x000e64000800007f */
[----:B-1----:R-:W-:Y:S05]  /*116a0*/  @!P0 BRA `(.L_x_13673) ;  /* 0xfffffffc00f08947 */ /* 0x002fea000383ffff */
[----:B------:R-:W-:Y:S05]  /*116b0*/  BRA `(.L_x_13846) ;  /* 0xffffff04002c7947 */ /* 0x000fea000383ffff */
.L_x_13677:
[----:B-1----:R1:W2:Y:S02]  /*116c0*/  SYNCS.PHASECHK.TRANS64.TRYWAIT P1, [R6+URZ+0x22830], R11 ;  /* 0x0228300b060075a7 */ /* 0x0022a4000802017f */
[----:B--2---:R-:W-:Y:S05]  /*116d0*/  @!P1 NANOSLEEP.SYNCS 0x989680 ;  /* 0x009896800000995d */ /* 0x004fea0003900000 */
[----:B------:R-:W2:Y:S02]  /*116e0*/  @!P1 SYNCS.PHASECHK.TRANS64 P1, [R6+URZ+0x22830], R11 ;  /* 0x0228300b060095a7 */ /* 0x000ea4000802007f */
[----:B--2---:R-:W-:Y:S05]  /*116f0*/  @!P1 BRA `(.L_x_13677) ;  /* 0xfffffffc00f09947 */ /* 0x004fea000383ffff */
[----:B------:R-:W-:Y:S05]  /*11700*/  BRA `(.L_x_13676) ;  /* 0xffffff0400587947 */ /* 0x000fea000383ffff */
.L_x_13681:
[----:B---3--:R3:W4:Y:S02]  /*11710*/  SYNCS.PHASECHK.TRANS64.TRYWAIT P3, [R6+URZ+0x22850], R11 ;  /* 0x0228500b060075a7 */ /* 0x008724000806017f */
[----:B----4-:R-:W-:Y:S05]  /*11720*/  @!P3 NANOSLEEP.SYNCS 0x989680 ;  /* 0x009896800000b95d */ /* 0x010fea0003900000 */
[----:B------:R-:W4:Y:S02]  /*11730*/  @!P3 SYNCS.PHASECHK.TRANS64 P3, [R6+URZ+0x22850], R11 ;  /* 0x0228500b0600b5a7 */ /* 0x000f24000806007f */
[----:B----4-:R-:W-:Y:S05]  /*11740*/  @!P3 BRA `(.L_x_13681) ;  /* 0xfffffffc00f0b947 */ /* 0x010fea000383ffff */
[----:B------:R-:W-:Y:S05]  /*11750*/  BRA `(.L_x_13680) ;  /* 0xffffff1c005c7947 */ /* 0x000fea000383ffff */
.L_x_13686:
[----:B-1----:R-:W-:-:S04]  /*11760*/  IMAD.U32 R5, RZ, RZ, UR25 ;  /* 0x00000019ff057e24 */ /* 0x002fc8000f8e00ff */
[----:B------:R1:W2:Y:S03]  /*11770*/  SYNCS.PHASECHK.TRANS64.TRYWAIT P3, [R5+URZ+0x22830], R6 ;  /* 0x02283006050075a7 */ /* 0x0002a6000806017f */
[----:B--2---:R-:W-:Y:S05]  /*11780*/  @!P3 NANOSLEEP.SYNCS 0x989680 ;  /* 0x009896800000b95d */ /* 0x004fea0003900000 */
[----:B------:R-:W2:Y:S02]  /*11790*/  @!P3 SYNCS.PHASECHK.TRANS64 P3, [R5+URZ+0x22830], R6 ;  /* 0x022830060500b5a7 */ /* 0x000ea4000806007f */
[----:B--2---:R-:W-:Y:S05]  /*117a0*/  @!P3 BRA `(.L_x_13686) ;  /* 0xfffffffc00ecb947 */ /* 0x004fea000383ffff */
[----:B------:R-:W-:Y:S05]  /*117b0*/  BRA `(.L_x_13685) ;  /* 0xffffff20008c7947 */ /* 0x000fea000383ffff */
.L_x_13690:
[----:B--2---:R2:W3:Y:S02]  /*117c0*/  SYNCS.PHASECHK.TRANS64.TRYWAIT P3, [R177+URZ+0x22850], R6 ;  /* 0x02285006b10075a7 */ /* 0x0044e4000806017f */
[----:B---3--:R-:W-:Y:S05]  /*117d0*/  @!P3 NANOSLEEP.SYNCS 0x989680 ;  /* 0x009896800000b95d */ /* 0x008fea0003900000 */
[----:B------:R-:W3:Y:S02]  /*117e0*/  @!P3 SYNCS.PHASECHK.TRANS64 P3, [R177+URZ+0x22850], R6 ;  /* 0x02285006b100b5a7 */ /* 0x000ee4000806007f */
[----:B---3--:R-:W-:Y:S05]  /*117f0*/  @!P3 BRA `(.L_x_13690) ;  /* 0xfffffffc00f0b947 */ /* 0x008fea000383ffff */
[----:B------:R-:W-:Y:S05]  /*11800*/  BRA `(.L_x_13689) ;  /* 0xffffff4000807947 */ /* 0x000fea000383ffff */
.L_x_13696:
[----:B-1----:R-:W-:-:S04]  /*11810*/  IMAD.U32 R5, RZ, RZ, UR24 ;  /* 0x00000018ff057e24 */ /* 0x002fc8000f8e00ff */
[----:B------:R1:W2:Y:S03]  /*11820*/  SYNCS.PHASECHK.TRANS64.TRYWAIT P1, [R5+URZ+0x22830], R6 ;  /* 0x02283006050075a7 */ /* 0x0002a6000802017f */
[----:B--2---:R-:W-:Y:S05]  /*11830*/  @!P1 NANOSLEEP.SYNCS 0x989680 ;  /* 0x009896800000995d */ /* 0x004fea0003900000 */
[----:B------:R-:W2:Y:S02]  /*11840*/  @!P1 SYNCS.PHASECHK.TRANS64 P1, [R5+URZ+0x22830], R6 ;  /* 0x02283006050095a7 */ /* 0x000ea4000802007f */
[----:B--2---:R-:W-:Y:S05]  /*11850*/  @!P1 BRA `(.L_x_13696) ;  /* 0xfffffffc00ec9947 */ /* 0x004fea000383ffff */
[----:B------:R-:W-:Y:S05]  /*11860*/  BRA `(.L_x_13695) ;  /* 0xffffff44008c7947 */ /* 0x000fea000383ffff */
.L_x_13700:
[----:B--2---:R2:W3:Y:S02]  /*11870*/  SYNCS.PHASECHK.TRANS64.TRYWAIT P1, [R183+URZ+0x22850], R6 ;  /* 0x02285006b70075a7 */ /* 0x0044e4000802017f */
[----:B---3--:R-:W-:Y:S05]  /*11880*/  @!P1 NANOSLEEP.SYNCS 0x989680 ;  /* 0x009896800000995d */ /* 0x008fea0003900000 */
[----:B------:R-:W3:Y:S02]  /*11890*/  @!P1 SYNCS.PHASECHK.TRANS64 P1, [R183+URZ+0x22850], R6 ;  /* 0x02285006b70095a7 */ /* 0x000ee4000802007f */
[----:B---3--:R-:W-:Y:S05]  /*118a0*/  @!P1 BRA `(.L_x_13700) ;  /* 0xfffffffc00f09947 */ /* 0x008fea000383ffff */
[----:B------:R-:W-:Y:S05]  /*118b0*/  BRA `(.L_x_13699) ;  /* 0xffffff5c00ac7947 */ /* 0x000fea000383ffff */
.L_x_13743:
        /* <DEDUP_REMOVED lines=11> */
.L_x_13848:
[----:B------:R-:W-:Y:S05]  /*11970*/  BSYNC B0 ;  /* 0x0000000000007941 */ /* 0x000fea0003800000 */
.L_x_13847:
[----:B------:R-:W-:Y:S05]  /*11980*/  BRA `(.L_x_13849) ;  /* 0xffffffb000847947 */ /* 0x000fea000383ffff */
.L_x_13745:
[----:B------:R-:W-:Y:S01]  /*11990*/  BSSY B0, `(.L_x_13850) ;  /* 0x0000006000007945 */ /* 0x000fe20003800000 */
[----:B------:R-:W-:-:S07]  /*119a0*/  IMAD.MOV.U32 R15, RZ, RZ, -0x1 ;  /* 0xffffffffff0f7424 */ /* 0x000fce00078e00ff */
[----:B0123--:R-:W-:Y:S05]  /*119b0*/  WARPSYNC.COLLECTIVE R15, `(.L_x_13851) ;  /* 0x000000000f0c7348 */ /* 0x00ffea0003c00000 */
[----:B------:R-:W-:Y:S02]  /*119c0*/  ELECT P6, UR62, PT ;  /* 0x00000000003e782f */ /* 0x000fe400038c0000 */
[----:B------:R-:W-:Y:S01]  /*119d0*/  MOV R14, UR62 ;  /* 0x0000003e000e7c02 */ /* 0x000fe20008000f00 */
[----:B0123--:R-:W-:Y:S10]  /*119e0*/  ENDCOLLECTIVE ;  /* 0x000000000000791b */ /* 0x00fff40003800000 */
.L_x_13851:
[----:B------:R-:W-:Y:S05]  /*119f0*/  BSYNC B0 ;  /* 0x0000000000007941 */ /* 0x000fea0003800000 */
.L_x_13850:
[----:B------:R-:W-:Y:S05]  /*11a00*/  BRA `(.L_x_13852) ;  /* 0xffffffb0008c7947 */ /* 0x000fea000383ffff */
.L_x_13747:
[----:B---3--:R3:W4:Y:S02]  /*11a10*/  SYNCS.PHASECHK.TRANS64.TRYWAIT P0, [R0+URZ+0x22840], R2 ;  /* 0x02284002000075a7 */ /* 0x008724000800017f */
[----:B----4-:R-:W-:Y:S05]  /*11a20*/  @!P0 NANOSLEEP.SYNCS 0x989680 ;  /* 0x009896800000895d */ /* 0x010fea0003900000 */
[----:B------:R-:W4:Y:S02]  /*11a30*/  @!P0 SYNCS.PHASECHK.TRANS64 P0, [R0+URZ+0x22840], R2 ;  /* 0x02284002000085a7 */ /* 0x000f24000800007f */
[----:B----4-:R-:W-:Y:S05]  /*11a40*/  @!P0 BRA `(.L_x_13747) ;  /* 0xfffffffc00f08947 */ /* 0x010fea000383ffff */
[----:B------:R-:W-:Y:S05]  /*11a50*/  BRA `(.L_x_13853) ;  /* 0xffffffb000f87947 */ /* 0x000fea000383ffff */
.L_x_13751:
[----:B------:R-:W2:Y:S01]  /*11a60*/  LDL.LU R11, [R1+0x34] ;  /* 0x00003400010b7983 */ /* 0x000ea20000300800 */
[----:B------:R-:W-:Y:S02]  /*11a70*/  IMAD.MOV.U32 R13, RZ, RZ, R0 ;  /* 0x000000ffff0d7224 */ /* 0x000fe400078e0000 */
[----:B------:R-:W-:Y:S02]  /*11a80*/  IMAD.MOV.U32 R12, RZ, RZ, RZ ;  /* 0x000000ffff0c7224 */ /* 0x000fe400078e00ff */
[----:B------:R-:W-:Y:S02]  /*11a90*/  IMAD.MOV.U32 R15, RZ, RZ, -0x1 ;  /* 0xffffffffff0f7424 */ /* 0x000fe400078e00ff */
[----:B------:R-:W-:-:S04]  /*11aa0*/  IMAD R17, R17, 0x80, R8 ;  /* 0x0000008011117824 */ /* 0x000fc800078e0208 */
[----:B------:R-:W-:Y:S02]  /*11ab0*/  VIADD R6, R17, 0x60 ;  /* 0x0000006011067836 */ /* 0x000fe40000000000 */
[----:B--2---:R-:W-:Y:S02]  /*11ac0*/  IMAD R3, R11, R7, RZ ;  /* 0x000000070b037224 */ /* 0x004fe400078e02ff */
[----:B------:R-:W-:-:S03]  /*11ad0*/  IMAD.MOV.U32 R11, RZ, RZ, 0x181f ;  /* 0x0000181fff0b7424 */ /* 0x000fc600078e00ff */
[----:B------:R-:W-:-:S13]  /*11ae0*/  ISETP.GE.AND P1, PT, R17, R3, PT ;  /* 0x000000031100720c */ /* 0x000fda0003f26270 */
[----:B-----5:R-:W-:Y:S05]  /*11af0*/  WARPSYNC.COLLECTIVE R15, `(.L_x_13854) ;  /* 0x000000000f087348 */ /* 0x020fea0003c00000 */
[----:B------:R0:W1:Y:S02]  /*11b00*/  SHFL.IDX P6, R14, R13, R12, R11 ;  /* 0x0000000c0d0e7389 */ /* 0x00006400000c000b */
[----:B01---5:R-:W-:Y:S01]  /*11b10*/  ENDCOLLECTIVE ;  /* 0x000000000000791b */ /* 0x023fe20003800000 */
.L_x_13854:
[----:B------:R-:W-:Y:S02]  /*11b20*/  IMAD.MOV.U32 R13, RZ, RZ, R2 ;  /* 0x000000ffff0d7224 */ /* 0x000fe400078e0002 */
[----:B------:R-:W-:-:S07]  /*11b30*/  IMAD.MOV.U32 R4, RZ, RZ, R14 ;  /* 0x000000ffff047224 */ /* 0x000fce00078e000e */
[----:B------:R-:W-:Y:S05]  /*11b40*/  WARPSYNC.COLLECTIVE R15, `(.L_x_13855) ;  /* 0x000000000f087348 */ /* 0x000fea0003c00000 */
[----:B------:R0:W1:Y:S02]  /*11b50*/  SHFL.IDX P6, R14, R13, R12, R11 ;  /* 0x0000000c0d0e7389 */ /* 0x00006400000c000b */
[----:B01----:R-:W-:Y:S01]  /*11b60*/  ENDCOLLECTIVE ;  /* 0x000000000000791b */ /* 0x003fe20003800000 */
.L_x_13855:
[----:B------:R-:W-:Y:S02]  /*11b70*/  IMAD.MOV.U32 R13, RZ, RZ, R0 ;  /* 0x000000ffff0d7224 */ /* 0x000fe400078e0000 */
[----:B------:R-:W-:Y:S02]  /*11b80*/  IMAD.MOV.U32 R12, RZ, RZ, 0x1 ;  /* 0x00000001ff0c7424 */ /* 0x000fe400078e00ff */
[----:B------:R-:W-:-:S07]  /*11b90*/  IMAD.MOV.U32 R5, RZ, RZ, R14 ;  /* 0x000000ffff057224 */ /* 0x000fce00078e000e */
[----:B------:R-:W-:Y:S05]  /*11ba0*/  WARPSYNC.COLLECTIVE R15, `(.L_x_13856) ;  /* 0x000000000f087348 */ /* 0x000fea0003c00000 */
[----:B------:R0:W1:Y:S02]  /*11bb0*/  SHFL.IDX P6, R14, R13, R12, R11 ;  /* 0x0000000c0d0e7389 */ /* 0x00006400000c000b */
[----:B01----:R-:W-:Y:S01]  /*11bc0*/  ENDCOLLECTIVE ;  /* 0x000000000000791b */ /* 0x003fe20003800000 */
.L_x_13856:
        /* <DEDUP_REMOVED lines=16> */
.L_x_13857:
[----:B------:R-:W-:Y:S02]  /*11cd0*/  IMAD.MOV.U32 R13, RZ, RZ, R0 ;  /* 0x000000ffff0d7224 */ /* 0x000fe400078e0000 */
[----:B------:R-:W-:Y:S02]  /*11ce0*/  IMAD.MOV.U32 R12, RZ, RZ, 0x2 ;  /* 0x00000002ff0c7424 */ /* 0x000fe400078e00ff */
[----:B------:R-:W-:-:S07]  /*11cf0*/  IMAD.MOV.U32 R5, RZ, RZ, R14 ;  /* 0x000000ffff057224 */ /* 0x000fce00078e000e */
[----:B------:R-:W-:Y:S05]  /*11d00*/  WARPSYNC.COLLECTIVE R15, `(.L_x_13858) ;  /* 0x000000000f087348 */ /* 0x000fea0003c00000 */
[----:B------:R0:W1:Y:S02]  /*11d10*/  SHFL.IDX P6, R14, R13, R12, R11 ;  /* 0x0000000c0d0e7389 */ /* 0x00006400000c000b */
[----:B01----:R-:W-:Y:S01]  /*11d20*/  ENDCOLLECTIVE ;  /* 0x000000000000791b */ /* 0x003fe20003800000 */
.L_x_13858:
        /* <DEDUP_REMOVED lines=16> */
.L_x_13859:
[----:B------:R-:W-:Y:S02]  /*11e30*/  IMAD.MOV.U32 R13, RZ, RZ, R0 ;  /* 0x000000ffff0d7224 */ /* 0x000fe400078e0000 */
[----:B------:R-:W-:Y:S02]  /*11e40*/  IMAD.MOV.U32 R12, RZ, RZ, 0x3 ;  /* 0x00000003ff0c7424 */ /* 0x000fe400078e00ff */
[----:B------:R-:W-:-:S07]  /*11e50*/  IMAD.MOV.U32 R5, RZ, RZ, R14 ;  /* 0x000000ffff057224 */ /* 0x000fce00078e000e */
[----:B------:R-:W-:Y:S05]  /*11e60*/  WARPSYNC.COLLECTIVE R15, `(.L_x_13860) ;  /* 0x000000000f087348 */ /* 0x000fea0003c00000 */
[----:B------:R0:W1:Y:S02]  /*11e70*/  SHFL.IDX P6, R14, R13, R12, R11 ;  /* 0x0000000c0d0e7389 */ /* 0x00006400000c000b */
[----:B01----:R-:W-:Y:S01]  /*11e80*/  ENDCOLLECTIVE ;  /* 0x000000000000791b */ /* 0x003fe20003800000 */
.L_x_13860:
        /* <DEDUP_REMOVED lines=16> */
.L_x_13861:
[----:B------:R-:W-:Y:S02]  /*11f90*/  IMAD.MOV.U32 R13, RZ, RZ, R0 ;  /* 0x000000ffff0d7224 */ /* 0x000fe400078e0000 */
[----:B------:R-:W-:Y:S02]  /*11fa0*/  IMAD.MOV.U32 R12, RZ, RZ, 0x4 ;  /* 0x00000004ff0c7424 */ /* 0x000fe400078e00ff */
[----:B------:R-:W-:-:S07]  /*11fb0*/  IMAD.MOV.U32 R5, RZ, RZ, R14 ;  /* 0x000000ffff057224 */ /* 0x000fce00078e000e */
[----:B------:R-:W-:Y:S05]  /*11fc0*/  WARPSYNC.COLLECTIVE R15, `(.L_x_13862) ;  /* 0x000000000f087348 */ /* 0x000fea0003c00000 */
[----:B------:R0:W1:Y:S02]  /*11fd0*/  SHFL.IDX P6, R14, R13, R12, R11 ;  /* 0x0000000c0d0e7389 */ /* 0x00006400000c000b */
[----:B01----:R-:W-:Y:S01]  /*11fe0*/  ENDCOLLECTIVE ;  /* 0x000000000000791b */ /* 0x003fe20003800000 */
.L_x_13862:
        /* <DEDUP_REMOVED lines=16> */
.L_x_13863:
[----:B------:R-:W-:Y:S02]  /*120f0*/  IMAD.MOV.U32 R13, RZ, RZ, R0 ;  /* 0x000000ffff0d7224 */ /* 0x000fe400078e0000 */
[----:B------:R-:W-:Y:S02]  /*12100*/  IMAD.MOV.U32 R12, RZ, RZ, 0x5 ;  /* 0x00000005ff0c7424 */ /* 0x000fe400078e00ff */
[----:B------:R-:W-:-:S07]  /*12110*/  IMAD.MOV.U32 R5, RZ, RZ, R14 ;  /* 0x000000ffff057224 */ /* 0x000fce00078e000e */
[----:B------:R-:W-:Y:S05]  /*12120*/  WARPSYNC.COLLECTIVE R15, `(.L_x_13864) ;  /* 0x000000000f087348 */ /* 0x000fea0003c00000 */
[----:B------:R0:W1:Y:S02]  /*12130*/  SHFL.IDX P6, R14, R13, R12, R11 ;  /* 0x0000000c0d0e7389 */ /* 0x00006400000c000b */
[----:B01----:R-:W-:Y:S01]  /*12140*/  ENDCOLLECTIVE ;  /* 0x000000000000791b */ /* 0x003fe20003800000 */
.L_x_13864:
        /* <DEDUP_REMOVED lines=16> */
.L_x_13865:
[----:B------:R-:W-:Y:S02]  /*12250*/  IMAD.MOV.U32 R13, RZ, RZ, R0 ;  /* 0x000000ffff0d7224 */ /* 0x000fe400078e0000 */
[----:B------:R-:W-:Y:S02]  /*12260*/  IMAD.MOV.U32 R12, RZ, RZ, 0x6 ;  /* 0x00000006ff0c7424 */ /* 0x000fe400078e00ff */
[----:B------:R-:W-:-:S07]  /*12270*/  IMAD.MOV.U32 R5, RZ, RZ, R14 ;  /* 0x000000ffff057224 */ /* 0x000fce00078e000e */
[----:B------:R-:W-:Y:S05]  /*12280*/  WARPSYNC.COLLECTIVE R15, `(.L_x_13866) ;  /* 0x000000000f087348 */ /* 0x000fea0003c00000 */
[----:B------:R0:W1:Y:S02]  /*12290*/  SHFL.IDX P6, R14, R13, R12, R11 ;  /* 0x0000000c0d0e7389 */ /* 0x00006400000c000b */
[----:B01----:R-:W-:Y:S01]  /*122a0*/  ENDCOLLECTIVE ;  /* 0x000000000000791b */ /* 0x003fe20003800000 */
.L_x_13866:
        /* <DEDUP_REMOVED lines=15> */
.L_x_13867:
[----:B------:R-:W-:Y:S02]  /*123a0*/  IMAD.MOV.U32 R13, RZ, RZ, R0 ;  /* 0x000000ffff0d7224 */ /* 0x000fe400078e0000 */
[----:B------:R-:W-:Y:S02]  /*123b0*/  IMAD.MOV.U32 R12, RZ, RZ, 0x7 ;  /* 0x00000007ff0c7424 */ /* 0x000fe400078e00ff */
[----:B------:R-:W-:-:S07]  /*123c0*/  IMAD.MOV.U32 R5, RZ, RZ, R14 ;  /* 0x000000ffff057224 */ /* 0x000fce00078e000e */
[----:B------:R-:W-:Y:S05]  /*123d0*/  WARPSYNC.COLLECTIVE R15, `(.L_x_13868) ;  /* 0x000000000f087348 */ /* 0x000fea0003c00000 */
[----:B------:R0:W1:Y:S02]  /*123e0*/  SHFL.IDX P6, R14, R13, R12, R11 ;  /* 0x0000000c0d0e7389 */ /* 0x00006400000c000b */
[----:B01----:R-:W-:Y:S01]  /*123f0*/  ENDCOLLECTIVE ;  /* 0x000000000000791b */ /* 0x003fe20003800000 */
.L_x_13868:
        /* <DEDUP_REMOVED lines=10> */
.L_x_13869:
[----:B------:R-:W-:Y:S01]  /*124a0*/  @!PT LDS RZ, [RZ] ;  /* 0x00000000fffff984 */ /* 0x000fe20000000800 */
[----:B------:R-:W-:Y:S01]  /*124b0*/  @!PT LDS RZ, [RZ] ;  /* 0x00000000fffff984 */ /* 0x000fe20000000800 */
[----:B------:R-:W-:Y:S01]  /*124c0*/  @!PT LDS RZ, [RZ] ;  /* 0x00000000fffff984 */ /* 0x000fe20000000800 */
[----:B------:R0:W-:Y:S01]  /*124d0*/  @!P1 LDGSTS.E.BYPASS.LTC128B.128 [R9+0x1b400], desc[UR40][R4.64], !P0 ;  /* 0x1b40000004099fae */ /* 0x0001e2000c101d68 */
[----:B------:R-:W-:Y:S01]  /*124e0*/  IMAD.MOV.U32 R2, RZ, RZ, R14 ;  /* 0x000000ffff027224 */ /* 0x000fe200078e000e */
[----:B------:R-:W-:Y:S06]  /*124f0*/  BRA `(.L_x_13870) ;  /* 0xffffffb400a07947 */ /* 0x000fec000383ffff */
.L_x_13754:
[----:B--2---:R-:W2:Y:S02]  /*12500*/  LDL R2, [R1+0x4] ;  /* 0x0000040001027983 */ /* 0x004ea40000100800 */
[----:B--2---:R2:W3:Y:S02]  /*12510*/  SYNCS.PHASECHK.TRANS64.TRYWAIT P0, [R2+URZ+0x22820], R0 ;  /* 0x02282000020075a7 */ /* 0x0044e4000800017f */
[----:B---3--:R-:W-:Y:S05]  /*12520*/  @!P0 NANOSLEEP.SYNCS 0x989680 ;  /* 0x009896800000895d */ /* 0x008fea0003900000 */
[----:B------:R-:W3:Y:S02]  /*12530*/  @!P0 SYNCS.PHASECHK.TRANS64 P0, [R2+URZ+0x22820], R0 ;  /* 0x02282000020085a7 */ /* 0x000ee4000800007f */
[----:B---3--:R-:W-:Y:S05]  /*12540*/  @!P0 BRA `(.L_x_13754) ;  /* 0xfffffffc00ec8947 */ /* 0x008fea000383ffff */
[----:B------:R-:W-:Y:S05]  /*12550*/  BRA `(.L_x_13871) ;  /* 0xffffffb800007947 */ /* 0x000fea000383ffff */
.L_x_13758:
[----:B0-----:R0:W1:Y:S02]  /*12560*/  SYNCS.PHASECHK.TRANS64.TRYWAIT P0, [R2+URZ+0x22860], R0 ;  /* 0x02286000020075a7 */ /* 0x001064000800017f */
[----:B-1----:R-:W-:Y:S05]  /*12570*/  @!P0 NANOSLEEP.SYNCS 0x989680 ;  /* 0x009896800000895d */ /* 0x002fea0003900000 */
[----:B------:R-:W1:Y:S02]  /*12580*/  @!P0 SYNCS.PHASECHK.TRANS64 P0, [R2+URZ+0x22860], R0 ;  /* 0x02286000020085a7 */ /* 0x000e64000800007f */
[----:B-1----:R-:W-:Y:S05]  /*12590*/  @!P0 BRA `(.L_x_13758) ;  /* 0xfffffffc00f08947 */ /* 0x002fea000383ffff */
[----:B------:R-:W-:Y:S05]  /*125a0*/  BRA `(.L_x_13872) ;  /* 0xffffffb800307947 */ /* 0x000fea000383ffff */
.L_x_13773:
[----:B-1----:R1:W2:Y:S02]  /*125b0*/  SYNCS.PHASECHK.TRANS64.TRYWAIT P0, [R3+URZ+0x22840], R2 ;  /* 0x02284002030075a7 */ /* 0x0022a4000800017f */
[----:B--2---:R-:W-:Y:S05]  /*125c0*/  @!P0 NANOSLEEP.SYNCS 0x989680 ;  /* 0x009896800000895d */ /* 0x004fea0003900000 */
[----:B------:R-:W2:Y:S02]  /*125d0*/  @!P0 SYNCS.PHASECHK.TRANS64 P0, [R3+URZ+0x22840], R2 ;  /* 0x02284002030085a7 */ /* 0x000ea4000800007f */
[----:B--2---:R-:W-:Y:S05]  /*125e0*/  @!P0 BRA `(.L_x_13773) ;  /* 0xfffffffc00f08947 */ /* 0x004fea000383ffff */
[----:B------:R-:W-:Y:S05]  /*125f0*/  BRA `(.L_x_13873) ;  /* 0xffffffc000547947 */ /* 0x000fea000383ffff */
.L_x_13778:
[----:B0-----:R0:W2:Y:S02]  /*12600*/  SYNCS.PHASECHK.TRANS64.TRYWAIT P0, [R3+URZ+0x22860], R2 ;  /* 0x02286002030075a7 */ /* 0x0010a4000800017f */
[----:B--2---:R-:W-:Y:S05]  /*12610*/  @!P0 NANOSLEEP.SYNCS 0x989680 ;  /* 0x009896800000895d */ /* 0x004fea0003900000 */
[----:B------:R-:W2:Y:S02]  /*12620*/  @!P0 SYNCS.PHASECHK.TRANS64 P0, [R3+URZ+0x22860], R2 ;  /* 0x02286002030085a7 */ /* 0x000ea4000800007f */
[----:B--2---:R-:W-:Y:S05]  /*12630*/  @!P0 BRA `(.L_x_13778) ;  /* 0xfffffffc00f08947 */ /* 0x004fea000383ffff */
[----:B------:R-:W-:Y:S05]  /*12640*/  BRA `(.L_x_13874) ;  /* 0xffffffc000dc7947 */ /* 0x000fea000383ffff */
.L_x_13789:
[----:B0-----:R0:W1:Y:S02]  /*12650*/  SYNCS.PHASECHK.TRANS64.TRYWAIT P0, [R4+URZ+0x22840], R2 ;  /* 0x02284002040075a7 */ /* 0x001064000800017f */
[----:B-1----:R-:W-:Y:S05]  /*12660*/  @!P0 NANOSLEEP.SYNCS 0x989680 ;  /* 0x009896800000895d */ /* 0x002fea0003900000 */
[----:B------:R-:W1:Y:S02]  /*12670*/  @!P0 SYNCS.PHASECHK.TRANS64 P0, [R4+URZ+0x22840], R2 ;  /* 0x02284002040085a7 */ /* 0x000e64000800007f */
[----:B-1----:R-:W-:Y:S05]  /*12680*/  @!P0 BRA `(.L_x_13789) ;  /* 0xfffffffc00f08947 */ /* 0x002fea000383ffff */
[----:B------:R-:W-:Y:S05]  /*12690*/  BRA `(.L_x_13875) ;  /* 0xffffffc800e47947 */ /* 0x000fea000383ffff */
.L_x_13794:
[----:B-1----:R1:W2:Y:S02]  /*126a0*/  SYNCS.PHASECHK.TRANS64.TRYWAIT P0, [R4+URZ+0x22860], R2 ;  /* 0x02286002040075a7 */ /* 0x0022a4000800017f */
[----:B--2---:R-:W-:Y:S05]  /*126b0*/  @!P0 NANOSLEEP.SYNCS 0x989680 ;  /* 0x009896800000895d */ /* 0x004fea0003900000 */
[----:B------:R-:W2:Y:S02]  /*126c0*/  @!P0 SYNCS.PHASECHK.TRANS64 P0, [R4+URZ+0x22860], R2 ;  /* 0x02286002040085a7 */ /* 0x000ea4000800007f */
[----:B--2---:R-:W-:Y:S05]  /*126d0*/  @!P0 BRA `(.L_x_13794) ;  /* 0xfffffffc00f08947 */ /* 0x004fea000383ffff */
[----:B------:R-:W-:Y:S05]  /*126e0*/  BRA `(.L_x_13876) ;  /* 0xffffffcc00687947 */ /* 0x000fea000383ffff */
.L_x_13805:
[----:B-1----:R1:W2:Y:S02]  /*126f0*/  SYNCS.PHASECHK.TRANS64.TRYWAIT P0, [R4+URZ+0x22840], R2 ;  /* 0x02284002040075a7 */ /* 0x0022a4000800017f */
[----:B--2---:R-:W-:Y:S05]  /*12700*/  @!P0 NANOSLEEP.SYNCS 0x989680 ;  /* 0x009896800000895d */ /* 0x004fea0003900000 */
[----:B------:R-:W2:Y:S02]  /*12710*/  @!P0 SYNCS.PHASECHK.TRANS64 P0, [R4+URZ+0x22840], R2 ;  /* 0x02284002040085a7 */ /* 0x000ea4000800007f */
[----:B--2---:R-:W-:Y:S05]  /*12720*/  @!P0 BRA `(.L_x_13805) ;  /* 0xfffffffc00f08947 */ /* 0x004fea000383ffff */
[----:B------:R-:W-:Y:S05]  /*12730*/  BRA `(.L_x_13877) ;  /* 0xffffffd400547947 */ /* 0x000fea000383ffff */
.L_x_13810:
[----:B0-----:R0:W2:Y:S02]  /*12740*/  SYNCS.PHASECHK.TRANS64.TRYWAIT P0, [R4+URZ+0x22860], R2 ;  /* 0x02286002040075a7 */ /* 0x0010a4000800017f */
[----:B--2---:R-:W-:Y:S05]  /*12750*/  @!P0 NANOSLEEP.SYNCS 0x989680 ;  /* 0x009896800000895d */ /* 0x004fea0003900000 */
[----:B------:R-:W2:Y:S02]  /*12760*/  @!P0 SYNCS.PHASECHK.TRANS64 P0, [R4+URZ+0x22860], R2 ;  /* 0x02286002040085a7 */ /* 0x000ea4000800007f */
[----:B--2---:R-:W-:Y:S05]  /*12770*/  @!P0 BRA `(.L_x_13810) ;  /* 0xfffffffc00f08947 */ /* 0x004fea000383ffff */
[----:B------:R-:W-:Y:S05]  /*12780*/  BRA `(.L_x_13878) ;  /* 0xffffffd400dc7947 */ /* 0x000fea000383ffff */
.L_x_13822:
        /* <DEDUP_REMOVED lines=8> */
.L_x_13880:
[----:B------:R-:W-:Y:S05]  /*12810*/  BSYNC B0 ;  /* 0x0000000000007941 */ /* 0x000fea0003800000 */
.L_x_13879:
        /* <DEDUP_REMOVED lines=9> */
.L_x_13881:
        /* <DEDUP_REMOVED lines=18> */
.L_x_13882:
[----:B------:R-:W-:Y:S01]  /*129d0*/  IMAD.MOV.U32 R12, RZ, RZ, 0x2 ;  /* 0x00000002ff0c7424 */ /* 0x000fe200078e00ff */
[----:B------:R-:W-:-:S05]  /*129e0*/  SEL R7, R14, RZ, P1 ;  /* 0x000000ff0e077207 */ /* 0x000fca0000800000 */
[----:B------:R-:W-:-:S04]  /*129f0*/  IMAD.IADD R3, R2, 0x1, R7 ;  /* 0x0000000102037824 */ /* 0x000fc800078e0207 */
[----:B------:R-:W-:-:S07]  /*12a00*/  IMAD.MOV.U32 R13, RZ, RZ, R3 ;  /* 0x000000ffff0d7224 */ /* 0x000fce00078e0003 */
[----:B------:R-:W-:Y:S05]  /*12a10*/  WARPSYNC.COLLECTIVE R15, `(.L_x_13883) ;  /* 0x000000000f087348 */ /* 0x000fea0003c00000 */
[----:B------:R0:W1:Y:S02]  /*12a20*/  SHFL.UP P6, R14, R13, R12, R11 ;  /* 0x0400000c0d0e7389 */ /* 0x00006400000c000b */
[----:B01----:R-:W-:Y:S01]  /*12a30*/  ENDCOLLECTIVE ;  /* 0x000000000000791b */ /* 0x003fe20003800000 */
.L_x_13883:
[----:B------:R-:W-:Y:S01]  /*12a40*/  IMAD.MOV.U32 R12, RZ, RZ, 0x4 ;  /* 0x00000004ff0c7424 */ /* 0x000fe200078e00ff */
[----:B------:R-:W-:-:S05]  /*12a50*/  SEL R14, R14, RZ, P2 ;  /* 0x000000ff0e0e7207 */ /* 0x000fca0001000000 */
[----:B------:R-:W-:-:S04]  /*12a60*/  IMAD.IADD R3, R3, 0x1, R14 ;  /* 0x0000000103037824 */ /* 0x000fc800078e020e */
[----:B------:R-:W-:-:S07]  /*12a70*/  IMAD.MOV.U32 R13, RZ, RZ, R3 ;  /* 0x000000ffff0d7224 */ /* 0x000fce00078e0003 */
[----:B------:R-:W-:Y:S05]  /*12a80*/  WARPSYNC.COLLECTIVE R15, `(.L_x_13884) ;  /* 0x000000000f087348 */ /* 0x000fea0003c00000 */
[----:B------:R0:W1:Y:S02]  /*12a90*/  SHFL.UP P6, R14, R13, R12, R11 ;  /* 0x0400000c0d0e7389 */ /* 0x00006400000c000b */
[----:B01----:R-:W-:Y:S01]  /*12aa0*/  ENDCOLLECTIVE ;  /* 0x000000000000791b */ /* 0x003fe20003800000 */
.L_x_13884:
[----:B------:R-:W-:Y:S01]  /*12ab0*/  IMAD.MOV.U32 R12, RZ, RZ, 0x8 ;  /* 0x00000008ff0c7424 */ /* 0x000fe200078e00ff */
[----:B------:R-:W-:-:S05]  /*12ac0*/  SEL R14, R14, RZ, P3 ;  /* 0x000000ff0e0e7207 */ /* 0x000fca0001800000 */
[----:B------:R-:W-:-:S04]  /*12ad0*/  IMAD.IADD R3, R3, 0x1, R14 ;  /* 0x0000000103037824 */ /* 0x000fc800078e020e */
[----:B------:R-:W-:-:S07]  /*12ae0*/  IMAD.MOV.U32 R13, RZ, RZ, R3 ;  /* 0x000000ffff0d7224 */ /* 0x000fce00078e0003 */
[----:B------:R-:W-:Y:S05]  /*12af0*/  WARPSYNC.COLLECTIVE R15, `(.L_x_13885) ;  /* 0x000000000f087348 */ /* 0x000fea0003c00000 */
[----:B------:R0:W1:Y:S02]  /*12b00*/  SHFL.UP P6, R14, R13, R12, R11 ;  /* 0x0400000c0d0e7389 */ /* 0x00006400000c000b */
[----:B01----:R-:W-:Y:S01]  /*12b10*/  ENDCOLLECTIVE ;  /* 0x000000000000791b */ /* 0x003fe20003800000 */
.L_x_13885:
[----:B------:R-:W-:Y:S01]  /*12b20*/  IMAD.MOV.U32 R12, RZ, RZ, 0x10 ;  /* 0x00000010ff0c7424 */ /* 0x000fe200078e00ff */
[----:B------:R-:W-:-:S05]  /*12b30*/  SEL R14, R14, RZ, P4 ;  /* 0x000000ff0e0e7207 */ /* 0x000fca0002000000 */
[----:B------:R-:W-:-:S04]  /*12b40*/  IMAD.IADD R3, R3, 0x1, R14 ;  /* 0x0000000103037824 */ /* 0x000fc800078e020e */
[----:B------:R-:W-:-:S07]  /*12b50*/  IMAD.MOV.U32 R13, RZ, RZ, R3 ;  /* 0x000000ffff0d7224 */ /* 0x000fce00078e0003 */
[----:B------:R-:W-:Y:S05]  /*12b60*/  WARPSYNC.COLLECTIVE R15, `(.L_x_13886) ;  /* 0x000000000f087348 */ /* 0x000fea0003c00000 */
[----:B------:R0:W1:Y:S02]  /*12b70*/  SHFL.UP P6, R14, R13, R12, R11 ;  /* 0x0400000c0d0e7389 */ /* 0x00006400000c000b */
[----:B01----:R-:W-:Y:S01]  /*12b80*/  ENDCOLLECTIVE ;  /* 0x000000000000791b */ /* 0x003fe20003800000 */
.L_x_13886:
        /* <DEDUP_REMOVED lines=8> */
.L_x_13887:
[----:B------:R-:W-:Y:S05]  /*12c10*/  BRA `(.L_x_13888) ;  /* 0xffffffdc004c7947 */ /* 0x000fea000383ffff */
.L_x_13827:
        /* <DEDUP_REMOVED lines=8> */
.L_x_13890:
[----:B------:R-:W-:Y:S05]  /*12ca0*/  BSYNC B0 ;  /* 0x0000000000007941 */ /* 0x000fea0003800000 */
.L_x_13889:
        /* <DEDUP_REMOVED lines=8> */
.L_x_13891:
[----:B------:R-:W-:Y:S01]  /*12d30*/  IMAD.MOV.U32 R12, RZ, RZ, 0x4 ;  /* 0x00000004ff0c7424 */ /* 0x000fe200078e00ff */
[----:B------:R-:W-:-:S05]  /*12d40*/  SEL R4, R14, RZ, P2 ;  /* 0x000000ff0e047207 */ /* 0x000fca0001000000 */
[----:B------:R-:W-:-:S04]  /*12d50*/  IMAD.IADD R4, R13, 0x1, R4 ;  /* 0x000000010d047824 */ /* 0x000fc800078e0204 */
[----:B------:R-:W-:-:S07]  /*12d60*/  IMAD.MOV.U32 R13, RZ, RZ, R4 ;  /* 0x000000ffff0d7224 */ /* 0x000fce00078e0004 */
[----:B------:R-:W-:Y:S05]  /*12d70*/  WARPSYNC.COLLECTIVE R15, `(.L_x_13892) ;  /* 0x000000000f087348 */ /* 0x000fea0003c00000 */
[----:B------:R0:W1:Y:S02]  /*12d80*/  SHFL.UP P6, R14, R13, R12, R11 ;  /* 0x0400000c0d0e7389 */ /* 0x00006400000c000b */
[----:B01----:R-:W-:Y:S01]  /*12d90*/  ENDCOLLECTIVE ;  /* 0x000000000000791b */ /* 0x003fe20003800000 */
.L_x_13892:
[----:B------:R-:W-:Y:S01]  /*12da0*/  IMAD.MOV.U32 R12, RZ, RZ, 0x8 ;  /* 0x00000008ff0c7424 */ /* 0x000fe200078e00ff */
[----:B------:R-:W-:-:S05]  /*12db0*/  SEL R3, R14, RZ, P3 ;  /* 0x000000ff0e037207 */ /* 0x000fca0001800000 */
[----:B------:R-:W-:-:S04]  /*12dc0*/  IMAD.IADD R6, R4, 0x1, R3 ;  /* 0x0000000104067824 */ /* 0x000fc800078e0203 */
[----:B------:R-:W-:-:S07]  /*12dd0*/  IMAD.MOV.U32 R13, RZ, RZ, R6 ;  /* 0x000000ffff0d7224 */ /* 0x000fce00078e0006 */
[----:B------:R-:W-:Y:S05]  /*12de0*/  WARPSYNC.COLLECTIVE R15, `(.L_x_13893) ;  /* 0x000000000f087348 */ /* 0x000fea0003c00000 */
[----:B------:R0:W1:Y:S02]  /*12df0*/  SHFL.UP P6, R14, R13, R12, R11 ;  /* 0x0400000c0d0e7389 */ /* 0x00006400000c000b */
[----:B01----:R-:W-:Y:S01]  /*12e00*/  ENDCOLLECTIVE ;  /* 0x000000000000791b */ /* 0x003fe20003800000 */
.L_x_13893:
[----:B------:R-:W-:Y:S01]  /*12e10*/  IMAD.MOV.U32 R12, RZ, RZ, 0x10 ;  /* 0x00000010ff0c7424 */ /* 0x000fe200078e00ff */
[----:B------:R-:W-:-:S05]  /*12e20*/  SEL R7, R14, RZ, P4 ;  /* 0x000000ff0e077207 */ /* 0x000fca0002000000 */
[----:B------:R-:W-:-:S04]  /*12e30*/  IMAD.IADD R7, R6, 0x1, R7 ;  /* 0x0000000106077824 */ /* 0x000fc800078e0207 */
[----:B------:R-:W-:-:S07]  /*12e40*/  IMAD.MOV.U32 R13, RZ, RZ, R7 ;  /* 0x000000ffff0d7224 */ /* 0x000fce00078e0007 */
[----:B------:R-:W-:Y:S05]  /*12e50*/  WARPSYNC.COLLECTIVE R15, `(.L_x_13894) ;  /* 0x000000000f087348 */ /* 0x000fea0003c00000 */
[----:B------:R0:W1:Y:S02]  /*12e60*/  SHFL.UP P6, R14, R13, R12, R11 ;  /* 0x0400000c0d0e7389 */ /* 0x00006400000c000b */
[----:B01----:R-:W-:Y:S01]  /*12e70*/  ENDCOLLECTIVE ;  /* 0x000000000000791b */ /* 0x003fe20003800000 */
.L_x_13894:
        /* <DEDUP_REMOVED lines=8> */
.L_x_13895:
[----:B------:R-:W-:Y:S05]  /*12f00*/  BRA `(.L_x_13896) ;  /* 0xffffffdc002c7947 */ /* 0x000fea000383ffff */
.L_x_13829:
[----:B------:R-:W-:Y:S01]  /*12f10*/  BSSY B0, `(.L_x_13897) ;  /* 0x0000006000007945 */ /* 0x000fe20003800000 */
[----:B------:R-:W-:Y:S01]  /*12f20*/  PLOP3.LUT P6, PT, P6, PT, PT, 0x8, 0x0 ;  /* 0x000000000000781c */ /* 0x000fe200037ce170 */
[----:B------:R-:W-:-:S12]  /*12f30*/  IMAD.MOV.U32 R15, RZ, RZ, -0x1 ;  /* 0xffffffffff0f7424 */ /* 0x000fd800078e00ff */
[----:B01---5:R-:W-:Y:S05]  /*12f40*/  WARPSYNC.COLLECTIVE R15, `(.L_x_13898) ;  /* 0x000000000f087348 */ /* 0x023fea0003c00000 */
[----:B------:R-:W-:Y:S01]  /*12f50*/  VOTE.ANY R14, PT, P6 ;  /* 0x00000000000e7806 */ /* 0x000fe200030e0100 */
[----:B01---5:R-:W-:Y:S06]  /*12f60*/  ENDCOLLECTIVE ;  /* 0x000000000000791b */ /* 0x023fec0003800000 */
.L_x_13898:
[----:B------:R-:W-:Y:S05]  /*12f70*/  BSYNC B0 ;  /* 0x0000000000007941 */ /* 0x000fea0003800000 */
.L_x_13897:
        /* <DEDUP_REMOVED lines=9> */
.L_x_13899:
[----:B------:R-:W-:Y:S01]  /*13010*/  IMAD.MOV.U32 R17, RZ, RZ, R14 ;  /* 0x000000ffff117224 */ /* 0x000fe200078e000e */
[----:B------:R-:W-:Y:S06]  /*13020*/  BRA `(.L_x_13900) ;  /* 0xffffffdc001c7947 */ /* 0x000fec000383ffff */
.L_x_13831:
[----:B------:R-:W-:Y:S01]  /*13030*/  BSSY B0, `(.L_x_13901) ;  /* 0x0000007000007945 */ /* 0x000fe20003800000 */
[----:B------:R-:W-:Y:S02]  /*13040*/  IMAD.MOV.U32 R13, RZ, RZ, R3 ;  /* 0x000000ffff0d7224 */ /* 0x000fe400078e0003 */
[----:B------:R-:W-:Y:S02]  /*13050*/  IMAD.MOV.U32 R11, RZ, RZ, 0x1f ;  /* 0x0000001fff0b7424 */ /* 0x000fe400078e00ff */
[----:B------:R-:W-:-:S07]  /*13060*/  IMAD.MOV.U32 R15, RZ, RZ, -0x1 ;  /* 0xffffffffff0f7424 */ /* 0x000fce00078e00ff */
[----:B0123-5:R-:W-:Y:S05]  /*13070*/  WARPSYNC.COLLECTIVE R15, `(.L_x_13902) ;  /* 0x000000000f087348 */ /* 0x02ffea0003c00000 */
[----:B------:R4:W0:Y:S02]  /*13080*/  SHFL.IDX P6, R14, R13, R12, R11 ;  /* 0x0000000c0d0e7389 */ /* 0x00082400000c000b */
[----:B012345:R-:W-:Y:S01]  /*13090*/  ENDCOLLECTIVE ;  /* 0x000000000000791b */ /* 0x03ffe20003800000 */
.L_x_13902:
[----:B------:R-:W-:Y:S05]  /*130a0*/  BSYNC B0 ;  /* 0x0000000000007941 */ /* 0x000fea0003800000 */
.L_x_13901:
[----:B------:R-:W-:Y:S01]  /*130b0*/  IMAD.MOV.U32 R5, RZ, RZ, R14 ;  /* 0x000000ffff057224 */ /* 0x000fe200078e000e */
[----:B------:R-:W-:Y:S06]  /*130c0*/  BRA `(.L_x_13830) ;  /* 0xffffffdc00107947 */ /* 0x000fec000383ffff */
.L_x_13835:
[----:B-1----:R1:W2:Y:S02]  /*130d0*/  SYNCS.PHASECHK.TRANS64.TRYWAIT P0, [R0+URZ+0x22820], R3 ;  /* 0x02282003000075a7 */ /* 0x0022a4000800017f */
[----:B--2---:R-:W-:Y:S05]  /*130e0*/  @!P0 NANOSLEEP.SYNCS 0x989680 ;  /* 0x009896800000895d */ /* 0x004fea0003900000 */
[----:B------:R-:W2:Y:S02]  /*130f0*/  @!P0 SYNCS.PHASECHK.TRANS64 P0, [R0+URZ+0x22820], R3 ;  /* 0x02282003000085a7 */ /* 0x000ea4000800007f */
[----:B--2---:R-:W-:Y:S05]  /*13100*/  @!P0 BRA `(.L_x_13835) ;  /* 0xfffffffc00f08947 */ /* 0x004fea000383ffff */
[----:B------:R-:W-:Y:S05]  /*13110*/  BRA `(.L_x_13903) ;  /* 0xffffffe000907947 */ /* 0x000fea000383ffff */
.L_x_13836:
        /* <DEDUP_REMOVED lines=11> */
.L_x_13905:
[----:B------:R-:W-:Y:S05]  /*131d0*/  BSYNC B0 ;  /* 0x0000000000007941 */ /* 0x000fea0003800000 */
.L_x_13904:
[----:B------:R-:W-:Y:S05]  /*131e0*/  BRA `(.L_x_13906) ;  /* 0xffffffe000787947 */ /* 0x000fea000383ffff */
.L_x_13839:
[----:B------:R-:W-:Y:S01]  /*131f0*/  BSSY B1, `(.L_x_13907) ;  /* 0x0000006000017945 */ /* 0x000fe20003800000 */
[----:B------:R-:W-:-:S07]  /*13200*/  IMAD.MOV.U32 R15, RZ, RZ, -0x1 ;  /* 0xffffffffff0f7424 */ /* 0x000fce00078e00ff */
[----:B012--5:R-:W-:Y:S05]  /*13210*/  WARPSYNC.COLLECTIVE R15, `(.L_x_13908) ;  /* 0x000000000f0c7348 */ /* 0x027fea0003c00000 */
[----:B------:R-:W-:Y:S02]  /*13220*/  ELECT P6, UR62, PT ;  /* 0x00000000003e782f */ /* 0x000fe400038c0000 */
[----:B------:R-:W-:Y:S01]  /*13230*/  MOV R14, UR62 ;  /* 0x0000003e000e7c02 */ /* 0x000fe20008000f00 */
[----:B012--5:R-:W-:Y:S10]  /*13240*/  ENDCOLLECTIVE ;  /* 0x000000000000791b */ /* 0x027ff40003800000 */
.L_x_13908:
[----:B------:R-:W-:Y:S05]  /*13250*/  BSYNC B1 ;  /* 0x0000000000017941 */ /* 0x000fea0003800000 */
.L_x_13907:
[----:B------:R-:W-:Y:S05]  /*13260*/  BRA `(.L_x_13909) ;  /* 0xffffffe000707947 */ /* 0x000fea000383ffff */
.L_x_13841:
[----:B-1----:R1:W2:Y:S02]  /*13270*/  SYNCS.PHASECHK.TRANS64.TRYWAIT P0, [R6+URZ], R5 ;  /* 0x00000005060075a7 */ /* 0x0022a4000800017f */
[----:B--2---:R-:W-:Y:S05]  /*13280*/  @!P0 NANOSLEEP.SYNCS 0x989680 ;  /* 0x009896800000895d */ /* 0x004fea0003900000 */
[----:B------:R-:W2:Y:S02]  /*13290*/  @!P0 SYNCS.PHASECHK.TRANS64 P0, [R6+URZ], R5 ;  /* 0x00000005060085a7 */ /* 0x000ea4000800007f */
[----:B--2---:R-:W-:Y:S05]  /*132a0*/  @!P0 BRA `(.L_x_13841) ;  /* 0xfffffffc00f08947 */ /* 0x004fea000383ffff */
[----:B------:R-:W-:Y:S05]  /*132b0*/  BRA `(.L_x_13910) ;  /* 0xffffffe000ac7947 */ /* 0x000fea000383ffff */
.L_x_13842:
[----:B--2---:R2:W3:Y:S02]  /*132c0*/  SYNCS.PHASECHK.TRANS64.TRYWAIT P0, [R7+URZ], R2 ;  /* 0x00000002070075a7 */ /* 0x0044e4000800017f */
[----:B---3--:R-:W-:Y:S05]  /*132d0*/  @!P0 NANOSLEEP.SYNCS 0x989680 ;  /* 0x009896800000895d */ /* 0x008fea0003900000 */
[----:B------:R-:W3:Y:S02]  /*132e0*/  @!P0 SYNCS.PHASECHK.TRANS64 P0, [R7+URZ], R2 ;  /* 0x00000002070085a7 */ /* 0x000ee4000800007f */
[----:B---3--:R-:W-:Y:S05]  /*132f0*/  @!P0 BRA `(.L_x_13842) ;  /* 0xfffffffc00f08947 */ /* 0x008fea000383ffff */
[----:B------:R-:W-:Y:S05]  /*13300*/  BRA `(.L_x_13911) ;  /* 0xffffffe000a07947 */ /* 0x000fea000383ffff */
.L_x_13844:
[----:B---3--:R3:W4:Y:S02]  /*13310*/  SYNCS.PHASECHK.TRANS64.TRYWAIT P0, [R4+URZ], R5 ;  /* 0x00000005040075a7 */ /* 0x008724000800017f */
[----:B----4-:R-:W-:Y:S05]  /*13320*/  @!P0 NANOSLEEP.SYNCS 0x989680 ;  /* 0x009896800000895d */ /* 0x010fea0003900000 */
[----:B------:R-:W4:Y:S02]  /*13330*/  @!P0 SYNCS.PHASECHK.TRANS64 P0, [R4+URZ], R5 ;  /* 0x00000005040085a7 */ /* 0x000f24000800007f */
[----:B----4-:R-:W-:Y:S05]  /*13340*/  @!P0 BRA `(.L_x_13844) ;  /* 0xfffffffc00f08947 */ /* 0x010fea000383ffff */
[----:B------:R-:W-:Y:S05]  /*13350*/  BRA `(.L_x_13912) ;  /* 0xffffffe000a87947 */ /* 0x000fea000383ffff */
.L_x_13913:
        /* <DEDUP_REMOVED lines=10> */
.L_x_15151:


//--------------------- .text._ZN7cutlass13device_kernelIN5flash11enable_sm90INS1_16FlashAttnFwdSm90INS1_25CollectiveMainloopFwdSm90ILi2EN4cute5tupleIJNS5_1CILi1EEES8_S8_EEENS6_IJNS7_ILi128EEENS7_ILi96EEENS7_ILi64EEEEEELi256ENS_6half_tEfNS_4arch4Sm90ELb1ELb0ELb0ELb1ELb0ELb1ELb0ELb1ELb0ELb1ELb0ELb0EEENS1_21CollectiveEpilogueFwdINS6_IJSA_NS7_ILi256EEESB_EEES9_SE_SG_Li256ELb1ELb1ELb0ELb0EEENS1_36VarlenDynamicPersistentTileSchedulerILi128ELi96ELi256ELi128ELb0ELb1ELb1ELb1ELb1ELb1EEEEEEEEEvNT_6ParamsE --------------------------
	.section	.text._ZN7cutlass13device_kernelIN5flash11enable_sm90INS1_16FlashAttnFwdSm90INS1_25CollectiveMainloopFwdSm90ILi2EN4cute5tupleIJNS5_1CILi1EEES8_S8_EEENS6_IJNS7_ILi128EEENS7_ILi96EEENS7_ILi64EEEEEELi256ENS_6half_tEfNS_4arch4Sm90ELb1ELb0ELb0ELb1ELb0ELb1ELb0ELb1ELb0ELb1ELb0ELb0EEENS1_21CollectiveEpilogueFwdINS6_IJSA_NS7_ILi256EEESB_EEES9_SE_SG_Li256ELb1ELb1ELb0ELb0EEENS1_36VarlenDynamicPersistentTileSchedulerILi128ELi96ELi256ELi128ELb0ELb1ELb1ELb1ELb1ELb1EEEEEEEEEvNT_6ParamsE,"ax",@progbits
	.align	128
.text._ZN7cutlass13device_kernelIN5flash11enable_sm90INS1_16FlashAttnFwdSm90INS1_25CollectiveMainloopFwdSm90ILi2EN4cute5tupleIJNS5_1CILi1EEES8_S8_EEENS6_IJNS7_ILi128EEENS7_ILi96EEENS7_ILi64EEEEEELi256ENS_6half_tEfNS_4arch4Sm90ELb1ELb0ELb0ELb1ELb0ELb1ELb0ELb1ELb0ELb1ELb0ELb0EEENS1_21CollectiveEpilogueFwdINS6_IJSA_NS7_ILi256EEESB_EEES9_SE_SG_Li256ELb1ELb1ELb0ELb0EEENS1_36VarlenDynamicPersistentTileSchedulerILi128ELi96ELi256ELi128ELb0ELb1ELb1ELb1ELb1ELb1EEEEEEEEEvNT_6ParamsE:
        .type           _ZN7cutlass13device_kernelIN5flash11enable_sm90INS1_16FlashAttnFwdSm90INS1_25CollectiveMainloopFwdSm90ILi2EN4cute5tupleIJNS5_1CILi1EEES8_S8_EEENS6_IJNS7_ILi128EEENS7_ILi96EEENS7_ILi64EEEEEELi256ENS_6half_tEfNS_4arch4Sm90ELb1ELb0ELb0ELb1ELb0ELb1ELb0ELb1ELb0ELb1ELb0ELb0EEENS1_21CollectiveEpilogueFwdINS6_IJSA_NS7_ILi256EEESB_EEES9_SE_SG_Li256ELb1ELb1ELb0ELb0EEENS1_36VarlenDynamicPersistentTileSchedulerILi128ELi96ELi256ELi128ELb0ELb1ELb1ELb1ELb1ELb1EEEEEEEEEvNT_6ParamsE,@function
        .size           _ZN7cutlass13device_kernelIN5flash11enable_sm90INS1_16FlashAttnFwdSm90INS1_25CollectiveMainloopFwdSm90ILi2EN4cute5tupleIJNS5_1CILi1EEES8_S8_EEENS6_IJNS7_ILi128EEENS7_ILi96EEENS7_ILi64EEEEEELi256ENS_6half_tEfNS_4arch4Sm90ELb1ELb0ELb0ELb1ELb0ELb1ELb0ELb1ELb0ELb1ELb0ELb0EEENS1_21CollectiveEpilogueFwdINS6_IJSA_NS7_ILi256EEESB_EEES9_SE_SG_Li256ELb1ELb1ELb0ELb0EEENS1_36VarlenDynamicPersistentTileSchedulerILi128ELi96ELi256ELi128ELb0ELb1ELb1ELb1ELb1ELb1EEEEEEEEEvNT_6ParamsE,(.L_x_15152 - _ZN7cutlass13device_kernelIN5flash11enable_sm90INS1_16FlashAttnFwdSm90INS1_25CollectiveMainloopFwdSm90ILi2EN4cute5tupleIJNS5_1CILi1EEES8_S8_EEENS6_IJNS7_ILi128EEENS7_ILi96EEENS7_ILi64EEEEEELi256ENS_6half_tEfNS_4arch4Sm90ELb1ELb0ELb0ELb1ELb0ELb1ELb0ELb1ELb0ELb1ELb0ELb0EEENS1_21CollectiveEpilogueFwdINS6_IJSA_NS7_ILi256EEESB_EEES9_SE_SG_Li256ELb1ELb1ELb0ELb0EEENS1_36VarlenDynamicPersistentTileSchedulerILi128ELi96ELi256ELi128ELb0ELb1ELb1ELb1ELb1ELb1EEEEEEEEEvNT_6ParamsE)
        .other          _ZN7cutlass13device_kernelIN5flash11enable_sm90INS1_16FlashAttnFwdSm90INS1_25CollectiveMainloopFwdSm90ILi2EN4cute5tupleIJNS5_1CILi1EEES8_S8_EEENS6_IJNS7_ILi128EEENS7_ILi96EEENS7_ILi64EEEEEELi256ENS_6half_tEfNS_4arch4Sm90ELb1ELb0ELb0ELb1ELb0ELb1ELb0ELb1ELb0ELb1ELb0ELb0EEENS1_21CollectiveEpilogueFwdINS6_IJSA_NS7_ILi256EEESB_EEES9_SE_SG_Li256ELb1ELb1ELb0ELb0EEENS1_36VarlenDynamicPersistentTileSchedulerILi128ELi96ELi256ELi128ELb0ELb1ELb1ELb1ELb1ELb1EEEEEEEEEvNT_6ParamsE,@"STO_CUDA_ENTRY STV_DEFAULT"
_ZN7cutlass13device_kernelIN5flash11enable_sm90INS1_16FlashAttnFwdSm90INS1_25CollectiveMainloopFwdSm90ILi2EN4cute5tupleIJNS5_1CILi1EEES8_S8_EEENS6_IJNS7_ILi128EEENS7_ILi96EEENS7_ILi64EEEEEELi256ENS_6half_tEfNS_4arch4Sm90ELb1ELb0ELb0ELb1ELb0ELb1ELb0ELb1ELb0ELb1ELb0ELb0EEENS1_21CollectiveEpilogueFwdINS6_IJSA_NS7_ILi256EEESB_EEES9_SE_SG_Li256ELb1ELb1ELb0ELb0EEENS1_36VarlenDynamicPersistentTileSchedulerILi128ELi96ELi256ELi128ELb0ELb1ELb1ELb1ELb1ELb1EEEEEEEEEvNT_6ParamsE:
        /* <DEDUP_REMOVED lines=23> */
.L_x_13915:
[----:B------:R-:W-:Y:S05]  /*0170*/  BSYNC B0 ;  /* 0x0000000000007941 */ /* 0x000fea0003800000 */
.L_x_13914:
        /* <DEDUP_REMOVED lines=40> */
.L_x_13916:
        /* <DEDUP_REMOVED lines=22> */
.L_x_13917:
        /* <DEDUP_REMOVED lines=18> */
.L_x_13918:
        /* <DEDUP_REMOVED lines=22> */
.L_x_13919:
        /* <DEDUP_REMOVED lines=22> */
.L_x_13920:
        /* <DEDUP_REMOVED lines=9> */
.L_x_13923:
[----:B------:R-:W-:-:S08]  /*09d0*/  NOP ;  /* 0x0000000000007918 */ /* 0x000fd00000000000 */
[----:B------:R-:W0:Y:S02]  /*09e0*/  USETMAXREG.TRY_ALLOC.CTAPOOL UP0, 0xf0 ;  /* 0x000000f0000079c8 */ /* 0x000e240008000600 */
[----:B0-----:R-:W-:-:S13]  /*09f0*/  PLOP3.LUT P0, PT, PT, PT, UP0, 0x80, 0x0 ;  /* 0x000000000000781c */ /* 0x001fda0003f0f008 */
[----:B------:R-:W-:Y:S05]  /*0a00*/  @!P0 BRA `(.L_x_13923) ;  /* 0xfffffffc00f08947 */ /* 0x000fea000383ffff */
[----:B------:R-:W3:Y:S01]  /*0a10*/  LDL.LU R0, [R1+0x4] ;  /* 0x0000040001007983 */ /* 0x000ee20000300800 */
        /* <DEDUP_REMOVED lines=15> */
[----:B------:R0:W-:Y:S10]  /*0b10*/  STL [R1+0x4], R0 ;  /* 0x0000040001007387 */ /* 0x0001f40000100800 */
        /* <DEDUP_REMOVED lines=9> */
[-C--:B------:R-:W-:Y:S02]  /*0bb0*/  LEA.HI R214, R0, R11.reuse, RZ, 0x5 ;  /* 0x0000000b00d67211 */ /* 0x080fe400078f28ff */
[----:B------:R-:W-:Y:S02]  /*0bc0*/  LOP3.LUT R3, R2, 0xffffff80, RZ, 0xc0, !PT ;  /* 0xffffff8002037812 */ /* 0x000fe400078ec0ff */
[----:B------:R-:W-:Y:S02]  /*0bd0*/  LEA.HI R235, R0, R11, RZ, 0x3 ;  /* 0x0000000b00eb7211 */ /* 0x000fe400078f18ff */
[----:B------:R-:W-:Y:S01]  /*0be0*/  SHF.R.S32.HI R214, RZ, 0x5, R214 ;  /* 0x00000005ffd67819 */ /* 0x000fe200000114d6 */
[----:B------:R-:W-:Y:S01]  /*0bf0*/  IMAD.IADD R10, R11, 0x1, -R3 ;  /* 0x000000010b0a7824 */ /* 0x000fe200078e0a03 */
[----:B------:R-:W-:Y:S02]  /*0c00*/  SHF.R.S32.HI R13, RZ, 0x7, R2 ;  /* 0x00000007ff0d7819 */ /* 0x000fe40000011402 */
[----:B------:R-:W-:-:S02]  /*0c10*/  LOP3.LUT R224, R235, 0xfffffff8, RZ, 0xc0, !PT ;  /* 0xfffffff8ebe07812 */ /* 0x000fc400078ec0ff */
[----:B------:R-:W-:Y:S02]  /*0c20*/  SHF.R.S32.HI R5, RZ, 0x1f, R10 ;  /* 0x0000001fff057819 */ /* 0x000fe4000001140a */
[----:B------:R-:W-:Y:S01]  /*0c30*/  LEA.HI R2, R2, R13, RZ, 0x1 ;  /* 0x0000000d02027211 */ /* 0x000fe200078f08ff */
[----:B------:R-:W-:Y:S01]  /*0c40*/  IMAD.IADD R224, R11, 0x1, -R224 ;  /* 0x000000010be07824 */ /* 0x000fe200078e0ae0 */
[CC--:B------:R-:W-:Y:S02]  /*0c50*/  LEA.HI R7, R5.reuse, R10.reuse, RZ, 0x2 ;  /* 0x0000000a05077211 */ /* 0x0c0fe400078f10ff */
[----:B------:R-:W-:Y:S02]  /*0c60*/  LEA.HI R8, R5, R10, RZ, 0x5 ;  /* 0x0000000a05087211 */ /* 0x000fe400078f28ff */
[--C-:B------:R-:W-:Y:S02]  /*0c70*/  SHF.R.S32.HI R4, RZ, 0x2, R7.reuse ;  /* 0x00000002ff047819 */ /* 0x100fe40000011407 */
[----:B------:R-:W-:-:S02]  /*0c80*/  SHF.R.S32.HI R3, RZ, 0x1f, R7 ;  /* 0x0000001fff037819 */ /* 0x000fc40000011407 */
[----:B------:R-:W-:Y:S02]  /*0c90*/  SHF.R.S32.HI R8, RZ, 0x5, R8 ;  /* 0x00000005ff087819 */ /* 0x000fe40000011408 */
[----:B------:R-:W-:Y:S02]  /*0ca0*/  LEA.HI R6, R3, R4, RZ, 0x3 ;  /* 0x0000000403067211 */ /* 0x000fe400078f18ff */
[-C--:B------:R-:W-:Y:S02]  /*0cb0*/  LEA.HI R3, R0, R11.reuse, RZ, 0x4 ;  /* 0x0000000b00037211 */ /* 0x080fe400078f20ff */
[----:B------:R-:W-:Y:S02]  /*0cc0*/  LOP3.LUT R9, R6, 0xfffffff8, RZ, 0xc0, !PT ;  /* 0xfffffff806097812 */ /* 0x000fe400078ec0ff */
[----:B------:R-:W-:Y:S02]  /*0cd0*/  SHF.R.S32.HI R6, RZ, 0x4, R3 ;  /* 0x00000004ff067819 */ /* 0x000fe40000011403 */
[----:B------:R-:W-:Y:S01]  /*0ce0*/  LEA.HI R0, R0, R11, RZ, 0x2 ;  /* 0x0000000b00007211 */ /* 0x000fe200078f10ff */
[----:B------:R-:W-:Y:S01]  /*0cf0*/  IMAD.IADD R9, R4, 0x1, -R9 ;  /* 0x0000000104097824 */ /* 0x000fe200078e0a09 */
[----:B------:R-:W-:-:S02]  /*0d00*/  LOP3.LUT R4, R3, 0x3fffff0, RZ, 0xc0, !PT ;  /* 0x03fffff003047812 */ /* 0x000fc400078ec0ff */
[----:B------:R-:W-:Y:S01]  /*0d10*/  LEA.HI R3, R3, R6, RZ, 0x1 ;  /* 0x0000000603037211 */ /* 0x000fe200078f08ff */
[----:B------:R-:W-:Y:S01]  /*0d20*/  IMAD R9, R8, 0x10, R9 ;  /* 0x0000001008097824 */ /* 0x000fe200078e0209 */
[----:B------:R-:W-:Y:S02]  /*0d30*/  SHF.R.S32.HI R22, RZ, 0x2, R0 ;  /* 0x00000002ff167819 */ /* 0x000fe40000011400 */
[----:B------:R-:W-:Y:S01]  /*0d40*/  LOP3.LUT R5, R3, 0x1ffffffe, RZ, 0xc0, !PT ;  /* 0x1ffffffe03057812 */ /* 0x000fe200078ec0ff */
[C---:B------:R-:W-:Y:S01]  /*0d50*/  IMAD.IADD R3, R11.reuse, 0x1, -R4 ;  /* 0x000000010b037824 */ /* 0x040fe200078e0a04 */
[----:B------:R-:W-:Y:S01]  /*0d60*/  LOP3.LUT R237, R0, 0xfffffffc, RZ, 0xc0, !PT ;  /* 0xfffffffc00ed7812 */ /* 0x000fe200078ec0ff */
[----:B------:R-:W-:Y:S01]  /*0d70*/  VIADD R231, R22, 0x40 ;  /* 0x0000004016e77836 */ /* 0x000fe20000000000 */
[----:B------:R-:W-:Y:S01]  /*0d80*/  LOP3.LUT R2, R2, 0x3fffffe, RZ, 0xc0, !PT ;  /* 0x03fffffe02027812 */ /* 0x000fe200078ec0ff */
[----:B------:R-:W-:Y:S01]  /*0d90*/  IMAD.IADD R5, R6, 0x1, -R5 ;  /* 0x0000000106057824 */ /* 0x000fe200078e0a05 */
[----:B------:R-:W-:Y:S01]  /*0da0*/  SHF.L.U32 R209, R224, 0x3, RZ ;  /* 0x00000003e0d17819 */ /* 0x000fe200000006ff */
[----:B------:R-:W-:Y:S01]  /*0db0*/  IMAD R4, R214, 0x10, R3 ;  /* 0x00000010d6047824 */ /* 0x000fe200078e0203 */
[----:B------:R-:W-:Y:S01]  /*0dc0*/  SHF.R.S32.HI R3, RZ, 0x1f, R0 ;  /* 0x0000001fff037819 */ /* 0x000fe20000011400 */
[----:B------:R-:W-:Y:S01]  /*0dd0*/  IMAD.IADD R237, R11, 0x1, -R237 ;  /* 0x000000010bed7824 */ /* 0x000fe200078e0aed */
[----:B------:R-:W-:Y:S01]  /*0de0*/  LOP3.LUT R218, R7, 0x7ffffffc, RZ, 0xc0, !PT ;  /* 0x7ffffffc07da7812 */ /* 0x000fe200078ec0ff */
[----:B------:R-:W-:Y:S01]  /*0df0*/  IMAD R5, R4, 0x8, R5 ;  /* 0x0000000804057824 */ /* 0x000fe200078e0205 */
[----:B------:R-:W-:Y:S01]  /*0e00*/  SHF.R.S32.HI R4, RZ, 0x1f, R231 ;  /* 0x0000001fff047819 */ /* 0x000fe200000114e7 */
[----:B------:R-:W-:Y:S01]  /*0e10*/  IMAD.SHL.U32 R212, R231, 0x40, RZ ;  /* 0x00000040e7d47824 */ /* 0x000fe200078e00ff */
[----:B------:R-:W-:Y:S01]  /*0e20*/  LEA.HI R3, R3, R22, RZ, 0x3 ;  /* 0x0000001603037211 */ /* 0x000fe200078f18ff */
[C---:B------:R-:W-:Y:S01]  /*0e30*/  IMAD.SHL.U32 R204, R237.reuse, 0x4, RZ ;  /* 0x00000004edcc7824 */ /* 0x040fe200078e00ff */
[----:B------:R-:W-:Y:S01]  /*0e40*/  LEA.HI R4, R4, R231, RZ, 0x3 ;  /* 0x000000e704047211 */ /* 0x000fe200078f18ff */
[----:B------:R-:W-:Y:S01]  /*0e50*/  IMAD.SHL.U32 R16, R237, 0x8, RZ ;  /* 0x00000008ed107824 */ /* 0x000fe200078e00ff */
[----:B------:R-:W-:Y:S01]  /*0e60*/  LOP3.LUT R3, R3, 0xfffffff8, RZ, 0xc0, !PT ;  /* 0xfffffff803037812 */ /* 0x000fe200078ec0ff */
[----:B------:R-:W-:Y:S01]  /*0e70*/  IMAD.IADD R2, R13, 0x1, -R2 ;  /* 0x000000010d027824 */ /* 0x000fe200078e0a02 */
[----:B------:R-:W-:Y:S01]  /*0e80*/  LOP3.LUT R212, R212, 0x1c0, RZ, 0xc0, !PT ;  /* 0x000001c0d4d47812 */ /* 0x000fe200078ec0ff */
[----:B------:R-:W-:Y:S01]  /*0e90*/  IMAD.SHL.U32 R4, R4, 0x40, RZ ;  /* 0x0000004004047824 */ /* 0x000fe200078e00ff */
[----:B------:R-:W-:Y:S01]  /*0ea0*/  LEA.HI R0, R237, R237, RZ, 0x1 ;  /* 0x000000eded007211 */ /* 0x000fe200078f08ff */
[----:B------:R-:W-:Y:S01]  /*0eb0*/  VIADD R207, R204, 0x10 ;  /* 0x00000010cccf7836 */ /* 0x000fe20000000000 */
[----:B------:R-:W-:Y:S01]  /*0ec0*/  LOP3.LUT R6, R212, 0x38, R16, 0xf8, !PT ;  /* 0x00000038d4067812 */ /* 0x000fe200078ef810 */
[----:B------:R-:W-:Y:S01]  /*0ed0*/  IMAD.IADD R234, R22, 0x1, -R3 ;  /* 0x0000000116ea7824 */ /* 0x000fe200078e0a03 */
[----:B------:R-:W-:Y:S01]  /*0ee0*/  SHF.R.S32.HI R3, RZ, 0x1f, R209 ;  /* 0x0000001fff037819 */ /* 0x000fe200000114d1 */
[----:B------:R-:W-:Y:S01]  /*0ef0*/  IMAD R8, R2, 0x40, R9 ;  /* 0x0000004002087824 */ /* 0x000fe200078e0209 */
[----:B------:R-:W-:Y:S01]  /*0f00*/  SHF.R.U32.HI R3, RZ, 0x3, R212 ;  /* 0x00000003ff037819 */ /* 0x000fe200000116d4 */
[C---:B------:R-:W-:Y:S01]  /*0f10*/  VIADD R219, R209.reuse, 0x80 ;  /* 0x00000080d1db7836 */ /* 0x040fe20000000000 */
[----:B------:R-:W-:Y:S01]  /*0f20*/  LOP3.LUT R215, R4, 0xfffffe00, RZ, 0xc0, !PT ;  /* 0xfffffe0004d77812 */ /* 0x000fe200078ec0ff */
[----:B------:R-:W-:Y:S01]  /*0f30*/  VIADD R220, R209, 0x40 ;  /* 0x00000040d1dc7836 */ /* 0x000fe20000000000 */
[----:B------:R-:W-:Y:S01]  /*0f40*/  SHF.R.S32.HI R4, RZ, 0x1f, R207 ;  /* 0x0000001fff047819 */ /* 0x000fe200000114cf */
[----:B------:R-:W-:Y:S01]  /*0f50*/  STL [R1+0x1c], R8 ;  /* 0x00001c0801007387 */ /* 0x000fe20000100800 */
[----:B------:R-:W-:Y:S01]  /*0f60*/  LOP3.LUT R3, R215, R6, R3, 0xf6, !PT ;  /* 0x00000006d7037212 */ /* 0x000fe200078ef603 */
[----:B------:R-:W-:Y:S01]  /*0f70*/  VIADD R221, R209, 0xc0 ;  /* 0x000000c0d1dd7836 */ /* 0x000fe20000000000 */
[----:B------:R-:W-:Y:S01]  /*0f80*/  LOP3.LUT R0, R0, 0x1ffffffe, RZ, 0xc0, !PT ;  /* 0x1ffffffe00007812 */ /* 0x000fe200078ec0ff */
[----:B------:R0:W-:Y:S01]  /*0f90*/  STL [R1+0x8], R4 ;  /* 0x0000080401007387 */ /* 0x0001e20000100800 */
[----:B------:R-:W-:Y:S01]  /*0fa0*/  IMAD.MOV.U32 R2, RZ, RZ, RZ ;  /* 0x000000ffff027224 */ /* 0x000fe200078e00ff */
[----:B------:R-:W-:Y:S01]  /*0fb0*/  SHF.R.S32.HI R235, RZ, 0x3, R235 ;  /* 0x00000003ffeb7819 */ /* 0x000fe200000114eb */
[----:B------:R-:W-:Y:S01]  /*0fc0*/  IMAD R3, R3, 0x2, R18 ;  /* 0x0000000203037824 */ /* 0x000fe200078e0212 */
[----:B------:R-:W-:Y:S01]  /*0fd0*/  SHF.R.S32.HI R233, RZ, 0x1f, R22 ;  /* 0x0000001fffe97819 */ /* 0x000fe20000011416 */
[----:B------:R-:W-:Y:S01]  /*0fe0*/  IMAD.IADD R0, R237, 0x1, -R0 ;  /* 0x00000001ed007824 */ /* 0x000fe200078e0a00 */
[----:B------:R-:W-:Y:S01]  /*0ff0*/  SHF.R.S32.HI R17, RZ, 0x1f, R16 ;  /* 0x0000001fff117819 */ /* 0x000fe20000011410 */
[----:B------:R-:W-:Y:S01]  /*1000*/  IMAD.IADD R218, R10, 0x1, -R218 ;  /* 0x000000010ada7824 */ /* 0x000fe200078e0ada */
[----:B------:R-:W-:Y:S01]  /*1010*/  SHF.R.S32.HI R7, RZ, 0x1f, R220 ;  /* 0x0000001fff077819 */ /* 0x000fe200000114dc */
[----:B------:R-:W-:Y:S01]  /*1020*/  IMAD R217, R0, 0x8, R8 ;  /* 0x0000000800d97824 */ /* 0x000fe200078e0208 */
[----:B0-----:R-:W-:Y:S01]  /*1030*/  SHF.R.S32.HI R4, RZ, 0x1f, R219 ;  /* 0x0000001fff047819 */ /* 0x001fe200000114db */
[----:B------:R-:W-:Y:S01]  /*1040*/  IMAD.SHL.U32 R4, R5, 0x8, RZ ;  /* 0x0000000805047824 */ /* 0x000fe200078e00ff */
[----:B------:R-:W-:-:S04]  /*1050*/  SHF.R.S32.HI R6, RZ, 0x1f, R221 ;  /* 0x0000001fff067819 */ /* 0x000fc800000114dd */
[----:B------:R0:W-:Y:S04]  /*1060*/  STL [R1+0x20], R4 ;  /* 0x0000200401007387 */ /* 0x0001e80000100800 */
[----:B------:R0:W-:Y:S02]  /*1070*/  STL [R1+0x10], R3 ;  /* 0x0000100301007387 */ /* 0x0001e40000100800 */
[----:B0-2---:R-:W-:-:S07]  /*1080*/  LOP3.LUT R208, R12, 0x1, RZ, 0xfc, !PT ;  /* 0x000000010cd07812 */ /* 0x005fce00078efcff */
.L_x_14071:
        /* <DEDUP_REMOVED lines=50> */
.L_x_13925:
[----:B------:R-:W-:Y:S01]  /*13b0*/  ULDC.64 UR4, c[0x0][0xa20] ;  /* 0x0002880000047ab9 */ /* 0x000fe20000000a00 */
[----:B------:R-:W-:Y:S01]  /*13c0*/  IMAD.MOV.U32 R226, RZ, RZ, R94 ;  /* 0x000000ffffe27224 */ /* 0x000fe200078e005e */
[----:B------:R-:W-:-:S04]  /*13d0*/  ISETP.NE.U32.AND P1, PT, RZ, UR4, PT ;  /* 0x00000004ff007c0c */ /* 0x000fc8000bf25070 */
[----:B------:R-:W-:-:S13]  /*13e0*/  ISETP.NE.AND.EX P1, PT, RZ, UR5, PT, P1 ;  /* 0x00000005ff007c0c */ /* 0x000fda000bf25310 */
[----:B------:R-:W-:Y:S05]  /*13f0*/  @!P1 BRA `(.L_x_13926) ;  /* 0x0000000000109947 */ /* 0x000fea0003800000 */
[----:B------:R-:W-:-:S04]  /*1400*/  IADD3 R4, P0, R228, UR4, RZ ;  /* 0x00000004e4047c10 */ /* 0x000fc8000ff1e0ff */
[----:B------:R-:W-:-:S05]  /*1410*/  IADD3.X R5, R229, UR5, RZ, P0, !PT ;  /* 0x00000005e5057c10 */ /* 0x000fca00087fe4ff */
[----:B------:R0:W5:Y:S01]  /*1420*/  LDG.E R30, desc[UR40][R4.64] ;  /* 0x00000028041e7981 */ /* 0x000162000c1e1900 */
[----:B------:R-:W-:Y:S05]  /*1430*/  BRA `(.L_x_13927) ;  /* 0x0000000000107947 */ /* 0x000fea0003800000 */
.L_x_13926:
[----:B------:R-:W-:Y:S05]  /*1440*/  @!P0 BRA `(.L_x_13927) ;  /* 0x00000000000c8947 */ /* 0x000fea0003800000 */
[----:B------:R-:W2:Y:S04]  /*1450*/  LDG.E R5, desc[UR40][R8.64] ;  /* 0x0000002808057981 */ /* 0x000ea8000c1e1900 */
[----:B------:R-:W2:Y:S02]  /*1460*/  LDG.E R30, desc[UR40][R8.64+0x4] ;  /* 0x00000428081e7981 */ /* 0x000ea4000c1e1900 */
[----:B--2---:R-:W-:-:S07]  /*1470*/  IMAD.IADD R30, R30, 0x1, -R5 ;  /* 0x000000011e1e7824 */ /* 0x004fce00078e0a05 */
.L_x_13927:
        /* <DEDUP_REMOVED lines=16> */
[----:B------:R-:W-:Y:S01]  /*1580*/  IMAD.IADD R8, R30, 0x1, -R3 ;  /* 0x000000011e087824 */ /* 0x000fe200078e0a03 */
[----:B------:R-:W-:-:S05]  /*1590*/  SHF.L.U32 R210, R93, 0x7, RZ ;  /* 0x000000075dd27819 */ /* 0x000fca00000006ff */
[----:B0-----:R-:W-:-:S06]  /*15a0*/  VIADD R4, R210, 0x7f ;  /* 0x0000007fd2047836 */ /* 0x001fcc0000000000 */
[----:B------:R-:W0:Y:S08]  /*15b0*/  @P1 LDC R11, c[0x0][0x44c] ;  /* 0x00011300ff0b1b82 */ /* 0x000e300000000800 */
[----:B------:R-:W1:Y:S01]  /*15c0*/  @P1 LDC R5, c[0x0][0x450] ;  /* 0x00011400ff051b82 */ /* 0x000e620000000800 */
[----:B--2---:R-:W-:Y:S02]  /*15d0*/  @P0 IMAD.IADD R24, R9, 0x1, -R0 ;  /* 0x0000000109180824 */ /* 0x004fe400078e0a00 */
[----:B0-----:R-:W-:-:S04]  /*15e0*/  @P1 IMAD.HI.U32 R0, R4, R11, RZ ;  /* 0x0000000b04001227 */ /* 0x001fc800078e00ff */
[----:B------:R-:W-:Y:S01]  /*15f0*/  IMAD.IADD R213, R8, 0x1, R24 ;  /* 0x0000000108d57824 */ /* 0x000fe200078e0218 */
[----:B-1----:R-:W-:-:S03]  /*1600*/  @P1 SHF.R.U32.HI R4, RZ, R5, R0 ;  /* 0x00000005ff041219 */ /* 0x002fc60000011600 */
        /* <DEDUP_REMOVED lines=8> */
[----:B------:R-:W-:Y:S01]  /*1690*/  LEA.HI.SX32 R5, R4, R5, 0x1c ;  /* 0x0000000504057211 */ /* 0x000fe200078fe2ff */
[----:B------:R-:W-:-:S03]  /*16a0*/  IMAD.MOV R4, RZ, RZ, -R8 ;  /* 0x000000ffff047224 */ /* 0x000fc600078e0a08 */
[----:B------:R-:W-:Y:S02]  /*16b0*/  VIMNMX R5, R216, R5, PT ;  /* 0x00000005d8057248 */ /* 0x000fe40003fe0100 */
[----:B------:R-:W-:-:S03]  /*16c0*/  VIMNMX R4, RZ, R4, !PT ;  /* 0x00000004ff047248 */ /* 0x000fc60007fe0100 */
        /* <DEDUP_REMOVED lines=33> */
.L_x_13930:
[----:B------:R-:W-:Y:S05]  /*18e0*/  BSYNC B6 ;  /* 0x0000000000067941 */ /* 0x000fea0003800000 */
.L_x_13929:
        /* <DEDUP_REMOVED lines=20> */
.L_x_13932:
[----:B------:R-:W-:Y:S05]  /*1a30*/  BSYNC B6 ;  /* 0x0000000000067941 */ /* 0x000fea0003800000 */
.L_x_13931:
        /* <DEDUP_REMOVED lines=8> */
[C---:B------:R-:W-:Y:S02]  /*1ac0*/  VIADD R62, R16.reuse, 0x20 ;  /* 0x00000020103e7836 */ /* 0x040fe40000000000 */
[----:B------:R-:W-:Y:S01]  /*1ad0*/  VIADD R63, R16, 0x40 ;  /* 0x00000040103f7836 */ /* 0x000fe20000000000 */
[----:B------:R-:W2:Y:S07]  /*1ae0*/  LDC.64 R14, c[0x0][0x408] ;  /* 0x00010200ff0e7b82 */ /* 0x000eae0000000a00 */
[----:B------:R-:W-:Y:S01]  /*1af0*/  @P0 IADD3 R4, P1, R228, UR4, RZ ;  /* 0x00000004e4040c10 */ /* 0x000fe2000ff3e0ff */
[----:B------:R-:W-:Y:S01]  /*1b00*/  VIADD R64, R16, 0x60 ;  /* 0x0000006010407836 */ /* 0x000fe20000000000 */
[----:B------:R-:W3:Y:S02]  /*1b10*/  LDC.64 R36, c[0x0][0x3f8] ;  /* 0x0000fe00ff247b82 */ /* 0x000ee40000000a00 */
[----:B------:R-:W-:Y:S01]  /*1b20*/  @P0 IADD3.X R5, R229, UR5, RZ, P1, !PT ;  /* 0x00000005e5050c10 */ /* 0x000fe20008ffe4ff */
[----:B------:R-:W-:-:S04]  /*1b30*/  ULDC.64 UR4, c[0x0][0x308] ;  /* 0x0000c20000047ab9 */ /* 0x000fc80000000a00 */
[----:B------:R4:W4:Y:S01]  /*1b40*/  @P0 LDG.E R31, desc[UR40][R4.64] ;  /* 0x00000028041f0981 */ /* 0x000922000c1e1900 */
[----:B------:R-:W-:Y:S01]  /*1b50*/  SHF.R.S32.HI R42, RZ, 0x1f, R61 ;  /* 0x0000001fff2a7819 */ /* 0x000fe2000001143d */
[-C--:B-1----:R-:W-:Y:S01]  /*1b60*/  IMAD.WIDE.U32 R6, R61, R8.reuse, RZ ;  /* 0x000000083d067225 */ /* 0x082fe200078e00ff */
[----:B------:R-:W-:Y:S01]  /*1b70*/  ISETP.NE.U32.AND P0, PT, RZ, UR6, PT ;  /* 0x00000006ff007c0c */ /* 0x000fe2000bf05070 */
[----:B------:R-:W1:Y:S01]  /*1b80*/  LDC R43, c[0x0][0x3f4] ;  /* 0x0000fd00ff2b7b82 */ /* 0x000e620000000800 */
        /* <DEDUP_REMOVED lines=8> */
[----:B------:R-:W-:Y:S01]  /*1c10*/  SHF.L.U64.HI R67, R8, 0x6, R9 ;  /* 0x0000000608437819 */ /* 0x000fe20000010209 */
[----:B------:R-:W-:Y:S01]  /*1c20*/  IMAD.IADD R7, R7, 0x1, R3 ;  /* 0x0000000107077824 */ /* 0x000fe200078e0203 */
[----:B--2---:R-:W-:Y:S01]  /*1c30*/  SHF.L.U64.HI R69, R14, 0x6, R15 ;  /* 0x000000060e457819 */ /* 0x004fe2000001020f */
[----:B------:R-:W-:Y:S01]  /*1c40*/  IMAD R3, R11, UR4, RZ ;  /* 0x000000040b037c24 */ /* 0x000fe2000f8e02ff */
[----:B---3--:R-:W-:Y:S01]  /*1c50*/  SHF.L.U64.HI R72, R36, 0x6, R37 ;  /* 0x0000000624487819 */ /* 0x008fe20000010225 */
[----:B----4-:R-:W-:Y:S01]  /*1c60*/  IMAD.WIDE.U32 R4, R94, UR4, R6 ;  /* 0x000000045e047c25 */ /* 0x010fe2000f8e0006 */
[----:B------:R-:W-:-:S03]  /*1c70*/  SHF.R.S32.HI R75, RZ, 0x1f, R231 ;  /* 0x0000001fff4b7819 */ /* 0x000fc600000114e7 */
[----:B------:R-:W-:Y:S01]  /*1c80*/  IMAD R3, R94, UR5, R3 ;  /* 0x000000055e037c24 */ /* 0x000fe2000f8e0203 */
[----:B------:R-:W-:Y:S01]  /*1c90*/  ULDC.64 UR4, c[0x0][0x310] ;  /* 0x0000c40000047ab9 */ /* 0x000fe20000000a00 */
[----:B------:R-:W-:-:S04]  /*1ca0*/  IMAD.WIDE.U32 R6, R22, R8, R16 ;  /* 0x0000000816067225 */ /* 0x000fc800078e0010 */
[----:B------:R-:W-:Y:S02]  /*1cb0*/  IMAD.IADD R5, R5, 0x1, R3 ;  /* 0x0000000105057824 */ /* 0x000fe400078e0203 */
[C---:B------:R-:W-:Y:S02]  /*1cc0*/  VIADD R65, R16.reuse, 0x80 ;  /* 0x0000008010417836 */ /* 0x040fe40000000000 */
[C---:B------:R-:W-:Y:S02]  /*1cd0*/  VIADD R66, R16.reuse, 0xa0 ;  /* 0x000000a010427836 */ /* 0x040fe40000000000 */
[----:B------:R-:W-:Y:S02]  /*1ce0*/  VIADD R30, R16, 0xe0 ;  /* 0x000000e0101e7836 */ /* 0x000fe40000000000 */
[----:B------:R-:W-:Y:S02]  /*1cf0*/  IMAD.SHL.U32 R71, R234, 0x40, RZ ;  /* 0x00000040ea477824 */ /* 0x000fe400078e00ff */
[----:B------:R-:W-:-:S02]  /*1d00*/  IMAD.MOV.U32 R77, RZ, RZ, 0x20 ;  /* 0x00000020ff4d7424 */ /* 0x000fc400078e00ff */
[----:B------:R-:W-:Y:S01]  /*1d10*/  VIADD R76, R44, 0x8 ;  /* 0x000000082c4c7836 */ /* 0x000fe20000000000 */
[----:B------:R-:W-:Y:S01]  /*1d20*/  LOP3.LUT R71, R71, 0x1c0, RZ, 0xc0, !PT ;  /* 0x000001c047477812 */ /* 0x000fe200078ec0ff */
[----:B------:R-:W-:Y:S01]  /*1d30*/  IMAD.SHL.U32 R68, R8, 0x40, RZ ;  /* 0x0000004008447824 */ /* 0x000fe200078e00ff */
[----:B------:R-:W-:Y:S01]  /*1d40*/  SHF.R.U32.HI R44, RZ, 0x3, R212 ;  /* 0x00000003ff2c7819 */ /* 0x000fe200000116d4 */
[----:B------:R-:W-:Y:S01]  /*1d50*/  IMAD R81, R15, 0x60, RZ ;  /* 0x000000600f517824 */ /* 0x000fe200078e02ff */
[----:B------:R-:W-:Y:S01]  /*1d60*/  SHF.R.U32.HI R74, RZ, 0x3, R71 ;  /* 0x00000003ff4a7819 */ /* 0x000fe20000011647 */
[----:B------:R-:W-:Y:S02]  /*1d70*/  IMAD.SHL.U32 R70, R14, 0x40, RZ ;  /* 0x000000400e467824 */ /* 0x000fe400078e00ff */
[----:B------:R-:W-:Y:S02]  /*1d80*/  IMAD.SHL.U32 R73, R36, 0x40, RZ ;  /* 0x0000004024497824 */ /* 0x000fe400078e00ff */
[----:B-1----:R-:W-:Y:S01]  /*1d90*/  IMAD.SHL.U32 R78, R43, 0x2, RZ ;  /* 0x000000022b4e7824 */ /* 0x002fe200078e00ff */
[----:B------:R-:W-:-:S02]  /*1da0*/  SHF.R.S32.HI R0, RZ, 0x1f, R31 ;  /* 0x0000001fff007819 */ /* 0x000fc4000001141f */
[----:B------:R-:W-:Y:S02]  /*1db0*/  SEL R21, R31, RZ, !P0 ;  /* 0x000000ff1f157207 */ /* 0x000fe40004000000 */
[----:B------:R-:W-:-:S03]  /*1dc0*/  SEL R20, R0, RZ, !P0 ;  /* 0x000000ff00147207 */ /* 0x000fc60004000000 */
[----:B------:R-:W-:-:S04]  /*1dd0*/  IMAD.WIDE.U32 R4, R21, UR4, R4 ;  /* 0x0000000415047c25 */ /* 0x000fc8000f8e0004 */
[----:B------:R-:W-:Y:S01]  /*1de0*/  IMAD R0, R20, UR4, RZ ;  /* 0x0000000414007c24 */ /* 0x000fe2000f8e02ff */
[----:B------:R-:W-:-:S03]  /*1df0*/  IADD3 R39, P0, R4, R6, RZ ;  /* 0x0000000604277210 */ /* 0x000fc60007f1e0ff */
[----:B------:R-:W-:Y:S01]  /*1e00*/  IMAD R3, R21, UR5, R0 ;  /* 0x0000000515037c24 */ /* 0x000fe2000f8e0200 */
[----:B------:R-:W-:Y:S05]  /*1e10*/  @!P6 WARPSYNC.ALL ;  /* 0x000000000000e948 */ /* 0x000fea0003800000 */
[----:B------:R-:W-:Y:S01]  /*1e20*/  ULDC UR4, c[0x0][0x320] ;  /* 0x0000c80000047ab9 */ /* 0x000fe20000000800 */
[----:B------:R-:W-:Y:S01]  /*1e30*/  IMAD R0, R22, R9, R10 ;  /* 0x0000000916007224 */ /* 0x000fe200078e020a */
[----:B------:R-:W-:Y:S01]  /*1e40*/  @!P6 BAR.SYNC.DEFER_BLOCKING 0x9, 0x100 ;  /* 0x024400000000eb1d */ /* 0x000fe20000010000 */
[----:B------:R-:W-:Y:S01]  /*1e50*/  IMAD.IADD R3, R5, 0x1, R3 ;  /* 0x0000000105037824 */ /* 0x000fe200078e0203 */
[----:B------:R-:W-:-:S02]  /*1e60*/  ISETP.GE.AND P1, PT, R62, UR4, PT ;  /* 0x000000043e007c0c */ /* 0x000fc4000bf26270 */
[----:B------:R-:W-:Y:S02]  /*1e70*/  ISETP.GE.AND P2, PT, R12, UR4, PT ;  /* 0x000000040c007c0c */ /* 0x000fe4000bf46270 */
        /* <DEDUP_REMOVED lines=25> */
[----:B------:R-:W-:Y:S01]  /*2010*/  IMAD R30, R233, R36, RZ ;  /* 0x00000024e91e7224 */ /* 0x000fe200078e02ff */
[----:B------:R-:W-:Y:S01]  /*2020*/  ISETP.GE.AND P0, PT, R16, R43, PT ;  /* 0x0000002b1000720c */ /* 0x000fe20003f06270 */
[----:B------:R-:W-:Y:S01]  /*2030*/  IMAD R93, R21, UR5, R12 ;  /* 0x00000005155d7c24 */ /* 0x000fe2000f8e020c */
[----:B------:R-:W-:Y:S01]  /*2040*/  LOP3.LUT R95, R11, R10, RZ, 0xfc, !PT ;  /* 0x0000000a0b5f7212 */ /* 0x000fe200078efcff */
[-C--:B------:R-:W-:Y:S01]  /*2050*/  IMAD R10, R233, R14.reuse, RZ ;  /* 0x0000000ee90a7224 */ /* 0x080fe200078e02ff */
[----:B------:R-:W-:Y:S01]  /*2060*/  SEL R35, R43, RZ, P0 ;  /* 0x000000ff2b237207 */ /* 0x000fe20000000000 */
[----:B------:R-:W-:Y:S01]  /*2070*/  IMAD.WIDE.U32 R6, R21, UR4, R6 ;  /* 0x0000000415067c25 */ /* 0x000fe2000f8e0006 */
[----:B------:R-:W-:Y:S01]  /*2080*/  LOP3.LUT P1, RZ, R234, 0x4, RZ, 0xc0, !PT ;  /* 0x00000004eaff7812 */ /* 0x000fe2000782c0ff */
[----:B------:R-:W-:Y:S01]  /*2090*/  ULDC UR4, c[0x0][0x2f4] ;  /* 0x0000bd0000047ab9 */ /* 0x000fe20000000800 */
[C---:B------:R-:W-:Y:S01]  /*20a0*/  IADD3 R60, P2, R22.reuse, R61, RZ ;  /* 0x0000003d163c7210 */ /* 0x040fe20007f5e0ff */
[C---:B------:R-:W-:Y:S01]  /*20b0*/  IMAD R33, R22.reuse, R15, R10 ;  /* 0x0000000f16217224 */ /* 0x040fe200078e020a */
[----:B------:R-:W-:Y:S01]  /*20c0*/  SEL R77, R77, 0xffffffe0, !P1 ;  /* 0xffffffe04d4d7807 */ /* 0x000fe20004800000 */
[----:B------:R-:W-:Y:S01]  /*20d0*/  IMAD.WIDE.U32 R12, R22, R14, R204 ;  /* 0x0000000e160c7225 */ /* 0x000fe200078e00cc */
[----:B------:R-:W-:-:S02]  /*20e0*/  SEL R94, RZ, 0xffffff80, P3 ;  /* 0xffffff80ff5e7807 */ /* 0x000fc40001800000 */
[----:B------:R-:W-:Y:S01]  /*20f0*/  ISETP.GE.AND P1, PT, R16, UR4, PT ;  /* 0x0000000410007c0c */ /* 0x000fe2000bf26270 */
[C---:B------:R-:W-:Y:S01]  /*2100*/  IMAD.WIDE.U32 R20, R22.reuse, R14, R16 ;  /* 0x0000000e16147225 */ /* 0x040fe200078e0010 */
[C---:B------:R-:W-:Y:S02]  /*2110*/  LOP3.LUT R94, R95.reuse, 0x80, R94, 0xc8, !PT ;  /* 0x000000805f5e7812 */ /* 0x040fe400078ec85e */
[----:B------:R-:W-:Y:S01]  /*2120*/  LOP3.LUT R95, R95, 0x40, RZ, 0xc0, !PT ;  /* 0x000000405f5f7812 */ /* 0x000fe200078ec0ff */
[----:B------:R-:W-:Y:S01]  /*2130*/  IMAD.WIDE.U32 R10, R22, R36, R204 ;  /* 0x00000024160a7225 */ /* 0x000fe200078e00cc */
[----:B------:R-:W-:-:S03]  /*2140*/  MOV R32, R20 ;  /* 0x0000001400207202 */ /* 0x000fc60000000f00 */
[----:B------:R-:W-:Y:S02]  /*2150*/  IMAD R41, R22, R37, R30 ;  /* 0x0000002516297224 */ /* 0x000fe400078e021e */
[----:B------:R-:W-:Y:S02]  /*2160*/  IMAD.IADD R13, R13, 0x1, R33 ;  /* 0x000000010d0d7824 */ /* 0x000fe400078e0221 */
[----:B------:R-:W-:Y:S02]  /*2170*/  IMAD.IADD R33, R33, 0x1, R21 ;  /* 0x0000000121217824 */ /* 0x000fe400078e0215 */
[----:B------:R-:W-:Y:S01]  /*2180*/  IMAD.IADD R21, R11, 0x1, R41 ;  /* 0x000000010b157824 */ /* 0x000fe200078e0229 */
[----:B-----5:R-:W-:Y:S01]  /*2190*/  SHF.R.S32.HI R11, RZ, 0x1f, R38 ;  /* 0x0000001fff0b7819 */ /* 0x020fe20000011426 */
[----:B------:R-:W-:Y:S02]  /*21a0*/  IMAD.MOV.U32 R20, RZ, RZ, R10 ;  /* 0x000000ffff147224 */ /* 0x000fe400078e000a */
[----:B------:R-:W-:-:S02]  /*21b0*/  IMAD.IADD R35, R16, 0x1, R35 ;  /* 0x0000000110237824 */ /* 0x000fc400078e0223 */
[C---:B------:R-:W-:Y:S02]  /*21c0*/  IMAD R10, R11.reuse, R14, RZ ;  /* 0x0000000e0b0a7224 */ /* 0x040fe400078e02ff */
[----:B------:R-:W-:Y:S01]  /*21d0*/  IMAD R40, R11, R36, RZ ;  /* 0x000000240b287224 */ /* 0x000fe200078e02ff */
[----:B------:R-:W-:Y:S01]  /*21e0*/  SHF.R.S32.HI R34, RZ, 0x1f, R35 ;  /* 0x0000001fff227819 */ /* 0x000fe20000011423 */
[C---:B------:R-:W-:Y:S02]  /*21f0*/  IMAD R85, R38.reuse, R15, R10 ;  /* 0x0000000f26557224 */ /* 0x040fe400078e020a */
[----:B------:R-:W-:Y:S01]  /*2200*/  IMAD.WIDE.U32 R10, R38, R14, R12 ;  /* 0x0000000e260a7225 */ /* 0x000fe200078e000c */
[----:B------:R-:W-:-:S03]  /*2210*/  LEA.HI R34, R34, R35, RZ, 0x3 ;  /* 0x0000002322227211 */ /* 0x000fc600078f18ff */
[----:B------:R-:W-:Y:S01]  /*2220*/  IMAD.WIDE.U32 R12, R38, R14, R32 ;  /* 0x0000000e260c7225 */ /* 0x000fe200078e0020 */
[----:B------:R-:W-:Y:S02]  /*2230*/  LOP3.LUT R33, R71, 0x18, R16, 0xf8, !PT ;  /* 0x0000001847217812 */ /* 0x000fe400078ef810 */
[----:B------:R-:W-:Y:S01]  /*2240*/  LOP3.LUT R32, R212, 0x38, R34, 0xf8, !PT ;  /* 0x00000038d4207812 */ /* 0x000fe200078ef822 */
[----:B------:R-:W-:Y:S01]  /*2250*/  IMAD.WIDE.U32 R30, R22, R36, R16 ;  /* 0x00000024161e7225 */ /* 0x000fe200078e0010 */
[----:B------:R-:W-:Y:S02]  /*2260*/  LOP3.LUT R33, R33, R74, RZ, 0x3c, !PT ;  /* 0x0000004a21217212 */ /* 0x000fe400078e3cff */
[----:B------:R-:W-:Y:S01]  /*2270*/  LOP3.LUT R32, R32, R44, RZ, 0x3c, !PT ;  /* 0x0000002c20207212 */ /* 0x000fe200078e3cff */
[----:B------:R-:W-:Y:S01]  /*2280*/  IMAD.IADD R31, R41, 0x1, R31 ;  /* 0x00000001291f7824 */ /* 0x000fe200078e021f */
[----:B------:R-:W-:Y:S01]  /*2290*/  LOP3.LUT R89, R34, 0xfffffff8, RZ, 0xc0, !PT ;  /* 0xfffffff822597812 */ /* 0x000fe200078ec0ff */
[----:B------:R-:W-:Y:S01]  /*22a0*/  IMAD R79, R214, 0x200, R33 ;  /* 0x00000200d64f7824 */ /* 0x000fe200078e0221 */
[--C-:B------:R-:W-:Y:S01]  /*22b0*/  LOP3.LUT R33, R71, 0x38, R34.reuse, 0xf8, !PT ;  /* 0x0000003847217812 */ /* 0x100fe200078ef822 */
[----:B------:R-:W-:Y:S01]  /*22c0*/  IMAD R35, R9, 0x60, RZ ;  /* 0x0000006009237824 */ /* 0x000fe200078e02ff */
[----:B------:R-:W-:Y:S01]  /*22d0*/  SHF.R.S32.HI R88, RZ, 0x3, R34 ;  /* 0x00000003ff587819 */ /* 0x000fe20000011422 */
[C---:B------:R-:W-:Y:S01]  /*22e0*/  IMAD R87, R38.reuse, R37, R40 ;  /* 0x0000002526577224 */ /* 0x040fe200078e0228 */
[----:B------:R-:W-:Y:S01]  /*22f0*/  LOP3.LUT R33, R33, R74, RZ, 0x3c, !PT ;  /* 0x0000004a21217212 */ /* 0x000fe200078e3cff */
[----:B------:R-:W-:Y:S01]  /*2300*/  IMAD R41, R37, 0x60, RZ ;  /* 0x0000006025297824 */ /* 0x000fe200078e02ff */
[----:B------:R-:W-:Y:S01]  /*2310*/  SHF.R.S32.HI R90, RZ, 0x1f, R89 ;  /* 0x0000001fff5a7819 */ /* 0x000fe20000011459 */
[----:B------:R-:W-:-:S04]  /*2320*/  IMAD.WIDE.U32 R20, R38, R36, R20 ;  /* 0x0000002426147225 */ /* 0x000fc800078e0014 */
        /* <DEDUP_REMOVED lines=17> */
.L_x_13980:
        /* <DEDUP_REMOVED lines=11> */
[----:B------:R-:W-:-:S04]  /*24f0*/  IADD3 R27, P3, P4, R39, R100, R68 ;  /* 0x00000064271b7210 */ /* 0x000fc80007c7e044 */
[----:B------:R-:W-:Y:S02]  /*2500*/  IADD3.X R32, R0, R105, R67, P3, P4 ;  /* 0x0000006900207210 */ /* 0x000fe40001fe8443 */
[----:B0-----:R-:W-:Y:S02]  /*2510*/  LEA R44, P3, R27, R98, 0x1 ;  /* 0x000000621b2c7211 */ /* 0x001fe400078608ff */
[----:B------:R-:W-:Y:S02]  /*2520*/  IADD3.X R34, R105, R0, RZ, P5, !PT ;  /* 0x0000000069227210 */ /* 0x000fe40002ffe4ff */
[-C--:B------:R-:W-:Y:S01]  /*2530*/  LEA.HI.X R45, R27, R99.reuse, R32, 0x1, P3 ;  /* 0x000000631b2d7211 */ /* 0x080fe200018f0c20 */
[C---:B------:R-:W-:Y:S01]  /*2540*/  IMAD R27, R2.reuse, 0x1800, R79 ;  /* 0x00001800021b7824 */ /* 0x040fe200078e024f */
[----:B-1----:R-:W-:Y:S02]  /*2550*/  ISETP.GE.AND P3, PT, R103, 0x1, PT ;  /* 0x000000016700780c */ /* 0x002fe40003f66270 */
[----:B------:R-:W-:Y:S01]  /*2560*/  LEA R46, P5, R33, R98, 0x1 ;  /* 0x00000062212e7211 */ /* 0x000fe200078a08ff */
[----:B------:R-:W-:Y:S01]  /*2570*/  IMAD R104, R27, 0x2, R26 ;  /* 0x000000021b687824 */ /* 0x000fe200078e021a */
[----:B------:R-:W-:Y:S01]  /*2580*/  ISETP.GT.AND P4, PT, R49, R28, PT ;  /* 0x0000001c3100720c */ /* 0x000fe20003f84270 */
[----:B------:R-:W-:Y:S01]  /*2590*/  IMAD.MOV.U32 R27, RZ, RZ, R49 ;  /* 0x000000ffff1b7224 */ /* 0x000fe200078e0031 */
[----:B------:R-:W-:Y:S01]  /*25a0*/  LEA.HI.X R47, R33, R99, R34, 0x1, P5 ;  /* 0x00000063212f7211 */ /* 0x000fe200028f0c22 */
[----:B------:R-:W-:Y:S01]  /*25b0*/  IMAD R33, R2, 0x1800, R83 ;  /* 0x0000180002217824 */ /* 0x000fe200078e0253 */
[----:B------:R-:W-:-:S03]  /*25c0*/  P2R R97, PR, RZ, 0x10 ;  /* 0x00000010ff617803 */ /* 0x000fc60000000000 */
[----:B------:R-:W-:Y:S02]  /*25d0*/  IMAD R102, R33, 0x2, R26 ;  /* 0x0000000221667824 */ /* 0x000fe400078e021a */
        /* <DEDUP_REMOVED lines=42> */
.L_x_13937:
[----:B------:R-:W-:Y:S05]  /*2880*/  BSYNC B1 ;  /* 0x0000000000017941 */ /* 0x000fea0003800000 */
.L_x_13936:
        /* <DEDUP_REMOVED lines=28> */
.L_x_13939:
[----:B------:R-:W-:Y:S05]  /*2a50*/  BSYNC B1 ;  /* 0x0000000000017941 */ /* 0x000fea0003800000 */
.L_x_13938:
        /* <DEDUP_REMOVED lines=27> */
.L_x_13940:
[----:B------:R-:W-:Y:S01]  /*2c10*/  LEA R96, R2, R18, 0x3 ;  /* 0x0000001202607211 */ /* 0x000fe200078e18ff */
[----:B------:R-:W-:Y:S01]  /*2c20*/  BSSY B1, `(.L_x_13941) ;  /* 0x0000004000017945 */ /* 0x000fe20003800000 */
[----:B------:R-:W-:-:S04]  /*2c30*/  SHF.L.U32 R107, R206, 0x1f, RZ ;  /* 0x0000001fce6b7819 */ /* 0x000fc800000006ff */
[----:B------:R-:W0:Y:S02]  /*2c40*/  SYNCS.PHASECHK.TRANS64.TRYWAIT P6, [R96+URZ+0x22890], R107 ;  /* 0x0228906b600075a7 */ /* 0x000e2400080c017f */
[----:B0-----:R-:W-:Y:S05]  /*2c50*/  @!P6 BRA `(.L_x_13942) ;  /* 0x0000017400f0e947 */ /* 0x001fea0003800000 */
.L_x_14232:
[----:B------:R-:W-:Y:S05]  /*2c60*/  BSYNC B1 ;  /* 0x0000000000017941 */ /* 0x000fea0003800000 */
.L_x_13941:
        /* <DEDUP_REMOVED lines=49> */
.L_x_13948:
[----:B------:R-:W-:Y:S05]  /*2f80*/  BSYNC B3 ;  /* 0x0000000000037941 */ /* 0x000fea0003800000 */
.L_x_13947:
[----:B--2---:R1:W-:Y:S02]  /*2f90*/  STG.E.128 desc[UR40][R46.64], R32 ;  /* 0x000000202e007986 */ /* 0x0043e4000c101d28 */
.L_x_13946:
[----:B------:R-:W-:Y:S05]  /*2fa0*/  BSYNC B2 ;  /* 0x0000000000027941 */ /* 0x000fea0003800000 */
.L_x_13945:
        /* <DEDUP_REMOVED lines=46> */
.L_x_13950:
[----:B------:R-:W-:Y:S05]  /*3290*/  BSYNC B2 ;  /* 0x0000000000027941 */ /* 0x000fea0003800000 */
.L_x_13949:
[----:B--2---:R2:W-:Y:S02]  /*32a0*/  STG.E.128 desc[UR40][R46.64+0x40], R32 ;  /* 0x000040202e007986 */ /* 0x0045e4000c101d28 */
.L_x_13944:
[----:B------:R-:W-:Y:S05]  /*32b0*/  BSYNC B1 ;  /* 0x0000000000017941 */ /* 0x000fea0003800000 */
.L_x_13943:
        /* <DEDUP_REMOVED lines=14> */
[----:B------:R-:W-:Y:S02]  /*33a0*/  HADD2.F32 R47, -RZ, R35.H1_H1 ;  /* 0x30000023ff2f7230 */ /* 0x000fe40000004100 */
[----:B------:R-:W-:Y:S02]  /*33b0*/  HADD2.F32 R49, -RZ, R49.H0_H0 ;  /* 0x20000031ff317230 */ /* 0x000fe40000004100 */
[----:B------:R-:W-:-:S02]  /*33c0*/  HADD2.F32 R52, -RZ, R52.H0_H0 ;  /* 0x20000034ff347230 */ /* 0x000fc40000004100 */
[----:B------:R-:W-:Y:S02]  /*33d0*/  HADD2.F32 R48, -RZ, R48.H0_H0 ;  /* 0x20000030ff307230 */ /* 0x000fe40000004100 */
[CC--:B------:R-:W-:Y:S01]  /*33e0*/  FMUL.FTZ R54, R34.reuse, R49.reuse ;  /* 0x0000003122367220 */ /* 0x0c0fe20000410000 */
[----:B------:R-:W-:Y:S02]  /*33f0*/  HADD2.F32 R35, -RZ, R35.H0_H0 ;  /* 0x20000023ff237230 */ /* 0x000fe40000004100 */
[----:B------:R-:W-:Y:S01]  /*3400*/  FMUL.FTZ R49, R33, R49 ;  /* 0x0000003121317220 */ /* 0x000fe20000410000 */
[----:B------:R-:W-:Y:S02]  /*3410*/  HADD2.F32 R50, -RZ, R53.H0_H0 ;  /* 0x20000035ff327230 */ /* 0x000fe40000004100 */
[----:B------:R-:W-:Y:S01]  /*3420*/  FMUL.FTZ R56, R47, R52 ;  /* 0x000000342f387220 */ /* 0x000fe20000410000 */
[----:B------:R-:W-:Y:S01]  /*3430*/  FFMA.FTZ R54, R33, R48, -R54 ;  /* 0x0000003021367223 */ /* 0x000fe20000010836 */
[C---:B------:R-:W-:Y:S01]  /*3440*/  FMUL.FTZ R52, R35.reuse, R52 ;  /* 0x0000003423347220 */ /* 0x040fe20000410000 */
[----:B------:R-:W-:Y:S01]  /*3450*/  FFMA.FTZ R53, R34, R48, R49 ;  /* 0x0000003022357223 */ /* 0x000fe20000010031 */
[----:B------:R-:W-:Y:S01]  /*3460*/  FFMA.FTZ R56, R35, R50, -R56 ;  /* 0x0000003223387223 */ /* 0x000fe20000010838 */
[----:B------:R-:W-:-:S02]  /*3470*/  HADD2.F32 R35, -RZ, R101.H1_H1 ;  /* 0x30000065ff237230 */ /* 0x000fc40000004100 */
[----:B------:R-:W-:Y:S01]  /*3480*/  FFMA.FTZ R57, R47, R50, R52 ;  /* 0x000000322f397223 */ /* 0x000fe20000010034 */
[----:B------:R-:W-:Y:S02]  /*3490*/  HADD2.F32 R49, -RZ, R100.H1_H1 ;  /* 0x30000064ff317230 */ /* 0x000fe40000004100 */
[----:B------:R-:W-:Y:S02]  /*34a0*/  HADD2.F32 R33, -RZ, R32.H1_H1 ;  /* 0x30000020ff217230 */ /* 0x000fe40000004100 */
[----:B------:R-:W-:Y:S02]  /*34b0*/  HADD2.F32 R34, -RZ, R46.H1_H1 ;  /* 0x3000002eff227230 */ /* 0x000fe40000004100 */
[----:B------:R-:W-:Y:S02]  /*34c0*/  HADD2.F32 R101, -RZ, R101.H0_H0 ;  /* 0x20000065ff657230 */ /* 0x000fe40000004100 */
[----:B------:R-:W-:Y:S02]  /*34d0*/  HADD2.F32 R32, -RZ, R32.H0_H0 ;  /* 0x20000020ff207230 */ /* 0x000fe40000004100 */
[----:B------:R-:W-:Y:S01]  /*34e0*/  FMUL.FTZ R55, R34, R49 ;  /* 0x0000003122377220 */ /* 0x000fe20000410000 */
[----:B------:R-:W-:-:S02]  /*34f0*/  HADD2.F32 R46, -RZ, R46.H0_H0 ;  /* 0x2000002eff2e7230 */ /* 0x000fc40000004100 */
        /* <DEDUP_REMOVED lines=12> */
.L_x_13955:
[----:B------:R-:W-:Y:S05]  /*35c0*/  BSYNC B2 ;  /* 0x0000000000027941 */ /* 0x000fea0003800000 */
.L_x_13954:
[----:B--2---:R3:W-:Y:S02]  /*35d0*/  STG.E.128 desc[UR40][R44.64], R32 ;  /* 0x000000202c007986 */ /* 0x0047e4000c101d28 */
.L_x_13953:
[----:B------:R-:W-:Y:S05]  /*35e0*/  BSYNC B1 ;  /* 0x0000000000017941 */ /* 0x000fea0003800000 */
.L_x_13952:
        /* <DEDUP_REMOVED lines=46> */
.L_x_13957:
[----:B------:R-:W-:Y:S05]  /*38d0*/  BSYNC B1 ;  /* 0x0000000000017941 */ /* 0x000fea0003800000 */
.L_x_13956:
[----:B--2---:R1:W-:Y:S01]  /*38e0*/  STG.E.128 desc[UR40][R44.64+0x40], R32 ;  /* 0x000040202c007986 */ /* 0x0043e2000c101d28 */
[----:B------:R-:W-:Y:S05]  /*38f0*/  BRA `(.L_x_13951) ;  /* 0x0000001400787947 */ /* 0x000fea0003800000 */
.L_x_13935:
        /* <DEDUP_REMOVED lines=61> */
[----:B------:R-:W-:Y:S02]  /*3cd0*/  IMAD.MOV.U32 R53, RZ, RZ, R51 ;  /* 0x000000ffff357224 */ /* 0x000fe400078e0033 */
[----:B------:R-:W-:Y:S02]  /*3ce0*/  IMAD.MOV.U32 R54, RZ, RZ, R48 ;  /* 0x000000ffff367224 */ /* 0x000fe400078e0030 */
[----:B------:R-:W-:Y:S01]  /*3cf0*/  IMAD.MOV.U32 R55, RZ, RZ, R49 ;  /* 0x000000ffff377224 */ /* 0x000fe200078e0031 */
[----:B------:R-:W-:-:S04]  /*3d00*/  PRMT R116, R52, 0x5410, R53 ;  /* 0x0000541034747816 */ /* 0x000fc80000000035 */
[----:B------:R-:W-:Y:S01]  /*3d10*/  PRMT R117, R54, 0x5410, R55 ;  /* 0x0000541036757816 */ /* 0x000fe20000000037 */
[----:B------:R-:W-:Y:S06]  /*3d20*/  @!P3 BRA `(.L_x_13958) ;  /* 0x000000000004b947 */ /* 0x000fec0003800000 */
[----:B------:R-:W-:Y:S01]  /*3d30*/  BPT.TRAP 0x1 ;  /* 0x000000040000795c */ /* 0x000fe20000300000 */
.L_x_13958:
[----:B------:R-:W-:Y:S01]  /*3d40*/  IMAD R96, R2, 0x8, R18 ;  /* 0x0000000802607824 */ /* 0x000fe200078e0212 */
[----:B------:R-:W-:Y:S01]  /*3d50*/  SHF.L.U32 R107, R206, 0x1f, RZ ;  /* 0x0000001fce6b7819 */ /* 0x000fe200000006ff */
[----:B------:R-:W0:Y:S01]  /*3d60*/  LDC R109, c[0x0][0x2f4] ;  /* 0x0000bd00ff6d7b82 */ /* 0x000e220000000800 */
[----:B------:R-:W-:Y:S01]  /*3d70*/  BSSY B1, `(.L_x_13959) ;  /* 0x0000006000017945 */ /* 0x000fe20003800000 */
[----:B------:R-:W-:Y:S01]  /*3d80*/  MOV R101, R105 ;  /* 0x0000006900657202 */ /* 0x000fe20000000f00 */
[----:B------:R-:W1:Y:S05]  /*3d90*/  SYNCS.PHASECHK.TRANS64.TRYWAIT P5, [R96+URZ+0x22890], R107 ;  /* 0x0228906b600075a7 */ /* 0x000e6a00080a017f */
[----:B------:R-:W2:Y:S01]  /*3da0*/  LDC.64 R102, c[0x0][0x300] ;  /* 0x0000c000ff667b82 */ /* 0x000ea20000000a00 */
[----:B0-----:R-:W-:Y:S01]  /*3db0*/  IMAD.IADD R111, R109, 0x1, -R78 ;  /* 0x000000016d6f7824 */ /* 0x001fe200078e0a4e */
[----:B-1----:R-:W-:Y:S06]  /*3dc0*/  @!P5 BRA `(.L_x_13960) ;  /* 0x0000016400a8d947 */ /* 0x002fec0003800000 */
.L_x_14233:
[----:B------:R-:W-:Y:S05]  /*3dd0*/  BSYNC B1 ;  /* 0x0000000000017941 */ /* 0x000fea0003800000 */
.L_x_13959:
        /* <DEDUP_REMOVED lines=28> */
[----:B------:R-:W-:Y:S02]  /*3fa0*/  SHF.R.U64 R129, R32, 0x10, R33 ;  /* 0x0000001020817819 */ /* 0x000fe40000001221 */
[----:B------:R-:W-:Y:S01]  /*3fb0*/  SHF.R.U64 R32, R34, 0x10, R35 ;  /* 0x0000001022207819 */ /* 0x000fe20000001223 */
[--C-:B--2---:R-:W-:Y:S01]  /*3fc0*/  HADD2.F32 R34, -RZ, R57.reuse.H0_H0 ;  /* 0x20000039ff227230 */ /* 0x104fe20000004100 */
[----:B------:R-:W-:Y:S01]  /*3fd0*/  SHF.R.U32.HI R119, RZ, 0x10, R33 ;  /* 0x00000010ff777819 */ /* 0x000fe20000011621 */
[----:B------:R-:W-:Y:S01]  /*3fe0*/  HADD2.F32 R57, -RZ, R57.H1_H1 ;  /* 0x30000039ff397230 */ /* 0x000fe20000004100 */
[----:B------:R-:W-:Y:S01]  /*3ff0*/  SHF.R.U64 R127, R42, 0x10, R43 ;  /* 0x000000102a7f7819 */ /* 0x000fe2000000122b */
[--C-:B-1----:R-:W-:Y:S01]  /*4000*/  HADD2.F32 R33, -RZ, R53.reuse.H0_H0 ;  /* 0x20000035ff217230 */ /* 0x102fe20000004100 */
        /* <DEDUP_REMOVED lines=9> */
[----:B------:R-:W-:Y:S01]  /*40a0*/  FMUL.FTZ R42, R53, R42 ;  /* 0x0000002a352a7220 */ /* 0x000fe20000410000 */
[-C--:B------:R-:W-:Y:S01]  /*40b0*/  FFMA.FTZ R120, R33, R35.reuse, -R120 ;  /* 0x0000002321787223 */ /* 0x080fe20000010878 */
[----:B------:R-:W-:Y:S01]  /*40c0*/  FFMA.FTZ R119, R34, R35, R41 ;  /* 0x0000002322777223 */ /* 0x000fe20000010029 */
[-C--:B------:R-:W-:Y:S01]  /*40d0*/  FFMA.FTZ R121, R53, R40.reuse, -R122 ;  /* 0x0000002835797223 */ /* 0x080fe2000001087a */
        /* <DEDUP_REMOVED lines=32> */
[----:B------:R-:W-:Y:S01]  /*42e0*/  FMUL.FTZ R43, R52, R43 ;  /* 0x0000002b342b7220 */ /* 0x000fe20000410000 */
[-C--:B------:R-:W-:Y:S01]  /*42f0*/  FFMA.FTZ R53, R34, R35.reuse, R53 ;  /* 0x0000002322357223 */ /* 0x080fe20000010035 */
[----:B------:R-:W-:Y:S02]  /*4300*/  FFMA.FTZ R42, R33, R35, -R42 ;  /* 0x00000023212a7223 */ /* 0x000fe4000001082a */
[-C--:B------:R-:W-:Y:S01]  /*4310*/  FFMA.FTZ R56, R56, R41.reuse, R43 ;  /* 0x0000002938387223 */ /* 0x080fe2000001002b */
[----:B------:R-:W-:Y:S02]  /*4320*/  HADD2.F32 R34, -RZ, R58.H0_H0 ;  /* 0x2000003aff227230 */ /* 0x000fe40000004100 */
[----:B------:R-:W-:Y:S01]  /*4330*/  FFMA.FTZ R55, R52, R41, -R55 ;  /* 0x0000002934377223 */ /* 0x000fe20000010837 */
[----:B------:R-:W-:-:S02]  /*4340*/  HADD2.F32 R35, -RZ, R118.H0_H0 ;  /* 0x20000076ff237230 */ /* 0x000fc40000004100 */
[----:B------:R-:W-:Y:S01]  /*4350*/  HADD2.F32 R43, -RZ, R127.H0_H0 ;  /* 0x2000007fff2b7230 */ /* 0x000fe20000004100 */
[----:B------:R-:W-:Y:S01]  /*4360*/  F2FP.F16.F32.PACK_AB R56, R56, R53 ;  /* 0x000000353838723e */ /* 0x000fe200000000ff */
[----:B------:R-:W-:Y:S01]  /*4370*/  HADD2.F32 R33, -RZ, R54.H0_H0 ;  /* 0x20000036ff217230 */ /* 0x000fe20000004100 */
[----:B------:R-:W-:Y:S01]  /*4380*/  F2FP.F16.F32.PACK_AB R52, R55, R42 ;  /* 0x0000002a3734723e */ /* 0x000fe200000000ff */
[----:B------:R-:W-:Y:S02]  /*4390*/  HADD2.F32 R58, -RZ, R58.H1_H1 ;  /* 0x3000003aff3a7230 */ /* 0x000fe40000004100 */
[----:B------:R-:W-:Y:S02]  /*43a0*/  HADD2.F32 R118, -RZ, R118.H1_H1 ;  /* 0x30000076ff767230 */ /* 0x000fe40000004100 */
        /* <DEDUP_REMOVED lines=11> */
[----:B------:R-:W-:-:S03]  /*4460*/  IMAD.MOV.U32 R55, RZ, RZ, R124 ;  /* 0x000000ffff377224 */ /* 0x000fc600078e007c */
[----:B------:R-:W-:Y:S01]  /*4470*/  F2FP.F16.F32.PACK_AB R54, R59, R32 ;  /* 0x000000203b36723e */ /* 0x000fe200000000ff */
[----:B------:R-:W-:Y:S01]  /*4480*/  IMAD.MOV.U32 R59, RZ, RZ, R123 ;  /* 0x000000ffff3b7224 */ /* 0x000fe200078e007b */
[----:B------:R-:W-:Y:S01]  /*4490*/  F2FP.F16.F32.PACK_AB R58, R58, R57 ;  /* 0x000000393a3a723e */ /* 0x000fe200000000ff */
[----:B------:R-:W-:-:S07]  /*44a0*/  IMAD.MOV.U32 R57, RZ, RZ, R119 ;  /* 0x000000ffff397224 */ /* 0x000fce00078e0077 */
.L_x_13964:
[----:B------:R-:W-:Y:S05]  /*44b0*/  BSYNC B2 ;  /* 0x0000000000027941 */ /* 0x000fea0003800000 */
.L_x_13963:
        /* <DEDUP_REMOVED lines=12> */
.L_x_13962:
[----:B------:R-:W-:Y:S05]  /*4580*/  BSYNC B1 ;  /* 0x0000000000017941 */ /* 0x000fea0003800000 */
.L_x_13961:
        /* <DEDUP_REMOVED lines=113> */
.L_x_13966:
[----:B------:R-:W-:Y:S05]  /*4ca0*/  BSYNC B1 ;  /* 0x0000000000017941 */ /* 0x000fea0003800000 */
.L_x_13965:
        /* <DEDUP_REMOVED lines=10> */
.L_x_13934:
[----:B------:R-:W-:-:S13]  /*4d50*/  ISETP.NE.AND P3, PT, R208, 0x3, PT ;  /* 0x00000003d000780c */ /* 0x000fda0003f65270 */
[----:B------:R-:W-:Y:S05]  /*4d60*/  @!P3 BRA `(.L_x_13967) ;  /* 0x000000000004b947 */ /* 0x000fea0003800000 */
[----:B------:R-:W-:Y:S01]  /*4d70*/  BPT.TRAP 0x1 ;  /* 0x000000040000795c */ /* 0x000fe20000300000 */
.L_x_13967:
[----:B------:R-:W-:Y:S01]  /*4d80*/  IMAD R96, R2, 0x8, R18 ;  /* 0x0000000802607824 */ /* 0x000fe200078e0212 */
[----:B------:R-:W-:Y:S01]  /*4d90*/  SHF.L.U32 R107, R206, 0x1f, RZ ;  /* 0x0000001fce6b7819 */ /* 0x000fe200000006ff */
[----:B------:R-:W-:Y:S01]  /*4da0*/  IMAD R106, R27, -0x60, R24 ;  /* 0xffffffa01b6a7824 */ /* 0x000fe200078e0218 */
[----:B------:R-:W-:Y:S02]  /*4db0*/  BSSY B1, `(.L_x_13968) ;  /* 0x0000004000017945 */ /* 0x000fe40003800000 */
[----:B------:R-:W0:Y:S02]  /*4dc0*/  SYNCS.PHASECHK.TRANS64.TRYWAIT P4, [R96+URZ+0x22890], R107 ;  /* 0x0228906b600075a7 */ /* 0x000e24000808017f */
[----:B------:R-:W-:Y:S01]  /*4dd0*/  VIMNMX R106, R106, 0x60, PT ;  /* 0x000000606a6a7848 */ /* 0x000fe20003fe0100 */
[----:B0-----:R-:W-:Y:S06]  /*4de0*/  @!P4 BRA `(.L_x_13969) ;  /* 0x0000015400b4c947 */ /* 0x001fec0003800000 */
.L_x_14234:
[----:B------:R-:W-:Y:S05]  /*4df0*/  BSYNC B1 ;  /* 0x0000000000017941 */ /* 0x000fea0003800000 */
.L_x_13968:
        /* <DEDUP_REMOVED lines=8> */
.L_x_13971:
[----:B------:R-:W-:Y:S05]  /*4e80*/  BSYNC B1 ;  /* 0x0000000000017941 */ /* 0x000fea0003800000 */
.L_x_13970:
[----:B------:R-:W-:Y:S05]  /*4e90*/  @P4 BRA `(.L_x_13951) ;  /* 0x0000000000104947 */ /* 0x000fea0003800000 */
[----:B-1----:R-:W1:Y:S04]  /*4ea0*/  @!P1 LDS.128 R32, [R104+0x2000] ;  /* 0x0020000068209984 */ /* 0x002e680000000c00 */
[----:B------:R-:W2:Y:S04]  /*4eb0*/  @!P2 LDS.128 R40, [R102+0x2000] ;  /* 0x002000006628a984 */ /* 0x000ea80000000c00 */
[----:B-1----:R3:W-:Y:S04]  /*4ec0*/  @!P1 STG.E.128 desc[UR40][R44.64], R32 ;  /* 0x000000202c009986 */ /* 0x0027e8000c101d28 */
[----:B--2---:R3:W-:Y:S02]  /*4ed0*/  @!P2 STG.E.128 desc[UR40][R44.64+0x40], R40 ;  /* 0x000040282c00a986 */ /* 0x0047e4000c101d28 */
.L_x_13951:
[----:B------:R-:W-:Y:S05]  /*4ee0*/  BSYNC B0 ;  /* 0x0000000000007941 */ /* 0x000fea0003800000 */
.L_x_13933:
        /* <DEDUP_REMOVED lines=17> */
.L_x_13973:
[----:B------:R-:W-:Y:S05]  /*5000*/  BSYNC B0 ;  /* 0x0000000000007941 */ /* 0x000fea0003800000 */
.L_x_13972:
[----:B------:R-:W2:Y:S01]  /*5010*/  SYNCS.PHASECHK.TRANS64.TRYWAIT P3, [R96+URZ+0x228b0], R107 ;  /* 0x0228b06b600075a7 */ /* 0x000ea2000806017f */
[----:B------:R-:W-:Y:S01]  /*5020*/  ULDC UR44, c[0x0][0x320] ;  /* 0x0000c800002c7ab9 */ /* 0x000fe20000000800 */
[----:B------:R-:W-:Y:S01]  /*5030*/  ULDC.64 UR38, c[0x0][0x328] ;  /* 0x0000ca0000267ab9 */ /* 0x000fe20000000a00 */
[----:B------:R-:W-:Y:S01]  /*5040*/  ULDC.64 UR36, c[0x0][0x318] ;  /* 0x0000c60000247ab9 */ /* 0x000fe20000000a00 */
[----:B------:R-:W-:Y:S01]  /*5050*/  BSSY B0, `(.L_x_13974) ;  /* 0x0000003000007945 */ /* 0x000fe20003800000 */
[----:B-1----:R-:W-:-:S03]  /*5060*/  IMAD R32, R2, 0x6000, R79 ;  /* 0x0000600002207824 */ /* 0x002fc600078e024f */
[----:B--2---:R-:W-:Y:S05]  /*5070*/  @!P3 BRA `(.L_x_13975) ;  /* 0x000001540024b947 */ /* 0x004fea0003800000 */
.L_x_14235:
[----:B------:R-:W-:Y:S05]  /*5080*/  BSYNC B0 ;  /* 0x0000000000007941 */ /* 0x000fea0003800000 */
.L_x_13974:
[----:B------:R-:W-:Y:S01]  /*5090*/  ISETP.GE.AND P3, PT, R22, R106, PT ;  /* 0x0000006a1600720c */ /* 0x000fe20003f66270 */
[----:B------:R-:W-:Y:S01]  /*50a0*/  BSSY B0, `(.L_x_13976) ;  /* 0x0000026000007945 */ /* 0x000fe20003800000 */
[----:B------:R-:W-:Y:S01]  /*50b0*/  IADD3 R34, R77, R32, RZ ;  /* 0x000000204d227210 */ /* 0x000fe20007ffe0ff */
        /* <DEDUP_REMOVED lines=36> */
.L_x_13977:
[----:B------:R-:W-:Y:S05]  /*5300*/  BSYNC B0 ;  /* 0x0000000000007941 */ /* 0x000fea0003800000 */
.L_x_13976:
        /* <DEDUP_REMOVED lines=37> */
.L_x_13979:
[----:B------:R-:W-:Y:S05]  /*5560*/  BSYNC B0 ;  /* 0x0000000000007941 */ /* 0x000fea0003800000 */
.L_x_13978:
        /* <DEDUP_REMOVED lines=22> */
.L_x_13928:
[----:B------:R-:W0:Y:S01]  /*56d0*/  LDC R0, c[0x0][0x448] ;  /* 0x00011200ff007b82 */ /* 0x000e220000000800 */
        /* <DEDUP_REMOVED lines=20> */
[----:B----4-:R-:W-:Y:S02]  /*5820*/  CS2R R96, SRZ ;  /* 0x0000000000607805 */ /* 0x010fe4000001ff00 */
[----:B------:R-:W-:Y:S02]  /*5830*/  CS2R R88, SRZ ;  /* 0x0000000000587805 */ /* 0x000fe4000001ff00 */
[----:B------:R-:W-:Y:S02]  /*5840*/  CS2R R84, SRZ ;  /* 0x0000000000547805 */ /* 0x000fe4000001ff00 */
[----:B0-----:R-:W-:Y:S01]  /*5850*/  ISETP.NE.AND P1, PT, R0, 0x1, PT ;  /* 0x000000010000780c */ /* 0x001fe20003f25270 */
[----:B------:R-:W-:Y:S01]  /*5860*/  VIADD R0, R210, 0x7f ;  /* 0x0000007fd2007836 */ /* 0x000fe20000000000 */
        /* <DEDUP_REMOVED lines=11> */
[----:B------:R-:W0:Y:S01]  /*5920*/  @P1 LDC R3, c[0x0][0x44c] ;  /* 0x00011300ff031b82 */ /* 0x000e220000000800 */
        /* <DEDUP_REMOVED lines=23> */
[----:B0-----:R-:W-:Y:S01]  /*5aa0*/  @P1 IMAD.HI.U32 R3, R0, R3, RZ ;  /* 0x0000000300031227 */ /* 0x001fe200078e00ff */
[----:B------:R-:W-:-:S02]  /*5ab0*/  CS2R R42, SRZ ;  /* 0x00000000002a7805 */ /* 0x000fc4000001ff00 */
[----:B------:R-:W-:Y:S02]  /*5ac0*/  CS2R R44, SRZ ;  /* 0x00000000002c7805 */ /* 0x000fe4000001ff00 */
[----:B------:R-:W-:Y:S02]  /*5ad0*/  CS2R R40, SRZ ;  /* 0x0000000000287805 */ /* 0x000fe4000001ff00 */
[----:B------:R-:W-:Y:S02]  /*5ae0*/  CS2R R34, SRZ ;  /* 0x0000000000227805 */ /* 0x000fe4000001ff00 */
[----:B------:R-:W-:Y:S02]  /*5af0*/  CS2R R36, SRZ ;  /* 0x0000000000247805 */ /* 0x000fe4000001ff00 */
[----:B------:R-:W-:Y:S02]  /*5b00*/  CS2R R32, SRZ ;  /* 0x0000000000207805 */ /* 0x000fe4000001ff00 */
[----:B------:R-:W-:-:S02]  /*5b10*/  CS2R R26, SRZ ;  /* 0x00000000001a7805 */ /* 0x000fc4000001ff00 */
[----:B-1----:R-:W-:Y:S01]  /*5b20*/  @P1 SHF.R.U32.HI R0, RZ, R4, R3 ;  /* 0x00000004ff001219 */ /* 0x002fe20000011603 */
[----:B------:R-:W-:Y:S01]  /*5b30*/  IMAD.MOV.U32 R4, RZ, RZ, RZ ;  /* 0x000000ffff047224 */ /* 0x000fe200078e00ff */
[----:B------:R-:W-:-:S03]  /*5b40*/  PLOP3.LUT P1, PT, PT, PT, PT, 0x80, 0x0 ;  /* 0x000000000000781c */ /* 0x000fc60003f2f070 */
[----:B------:R-:W-:Y:S01]  /*5b50*/  IMAD.IADD R0, R29, 0x1, R0 ;  /* 0x000000011d007824 */ /* 0x000fe200078e0200 */
[----:B------:R-:W-:-:S03]  /*5b60*/  CS2R R28, SRZ ;  /* 0x00000000001c7805 */ /* 0x000fc6000001ff00 */
[----:B------:R-:W-:-:S05]  /*5b70*/  IMAD.HI R0, R0, 0x2aaaaaab, RZ ;  /* 0x2aaaaaab00007827 */ /* 0x000fca00078e02ff */
[----:B------:R-:W-:-:S04]  /*5b80*/  SHF.R.U32.HI R3, RZ, 0x1f, R0 ;  /* 0x0000001fff037819 */ /* 0x000fc80000011600 */
[----:B------:R-:W-:Y:S01]  /*5b90*/  LEA.HI.SX32 R3, R0, R3, 0x1c ;  /* 0x0000000300037211 */ /* 0x000fe200078fe2ff */
[----:B------:R-:W-:-:S03]  /*5ba0*/  IMAD.MOV.U32 R0, RZ, RZ, RZ ;  /* 0x000000ffff007224 */ /* 0x000fc600078e00ff */
[----:B------:R-:W-:Y:S01]  /*5bb0*/  VIMNMX R216, R216, R3, PT ;  /* 0x00000003d8d87248 */ /* 0x000fe20003fe0100 */
[----:B------:R-:W-:-:S03]  /*5bc0*/  IMAD.MOV.U32 R3, RZ, RZ, RZ ;  /* 0x000000ffff037224 */ /* 0x000fc600078e00ff */
[----:B------:R-:W-:Y:S01]  /*5bd0*/  ISETP.GE.AND P2, PT, R216, 0x1, PT ;  /* 0x00000001d800780c */ /* 0x000fe20003f46270 */
[----:B------:R-:W-:-:S12]  /*5be0*/  @P0 BRA `(.L_x_13981) ;  /* 0x00000000000c0947 */ /* 0x000fd80003800000 */
[----:B------:R-:W0:Y:S01]  /*5bf0*/  FENCE.VIEW.ASYNC.G ;  /* 0x00000000000073c6 */ /* 0x000e220000000100 */
[----:B------:R-:W-:Y:S05]  /*5c00*/  WARPSYNC.ALL ;  /* 0x0000000000007948 */ /* 0x000fea0003800000 */
[----:B0-----:R-:W-:Y:S06]  /*5c10*/  BAR.ARV 0xc, 0x180 ;  /* 0x0306000000007b1d */ /* 0x001fec0000002000 */
.L_x_13981:
        /* <DEDUP_REMOVED lines=10> */
.L_x_14238:
        /* <DEDUP_REMOVED lines=13> */
[----:B------:R-:W-:Y:S01]  /*5d90*/  MOV R4, UR4 ;  /* 0x0000000400047c02 */ /* 0x000fe20008000f00 */
        /* <DEDUP_REMOVED lines=12> */
.L_x_13985:
[----:B------:R-:W-:Y:S05]  /*5e60*/  BSYNC B6 ;  /* 0x0000000000067941 */ /* 0x000fea0003800000 */
.L_x_13984:
        /* <DEDUP_REMOVED lines=12> */
.L_x_13989:
[----:B-1----:R1:W2:Y:S02]  /*5f30*/  SYNCS.PHASECHK.TRANS64.TRYWAIT P0, [R18+URZ+0x22800], R3 ;  /* 0x02280003120075a7 */ /* 0x0022a4000800017f */
[----:B--2---:R-:W-:Y:S05]  /*5f40*/  @!P0 NANOSLEEP.SYNCS 0x989680 ;  /* 0x009896800000895d */ /* 0x004fea0003900000 */
[----:B------:R-:W2:Y:S02]  /*5f50*/  @!P0 SYNCS.PHASECHK.TRANS64 P0, [R18+URZ+0x22800], R3 ;  /* 0x02280003120085a7 */ /* 0x000ea4000800007f */
[----:B--2---:R-:W-:Y:S05]  /*5f60*/  @!P0 BRA `(.L_x_13989) ;  /* 0xfffffffc00f08947 */ /* 0x004fea000383ffff */
.L_x_13988:
[----:B------:R-:W-:Y:S05]  /*5f70*/  BSYNC B0 ;  /* 0x0000000000007941 */ /* 0x000fea0003800000 */
.L_x_13987:
[----:B------:R-:W-:Y:S05]  /*5f80*/  BRA `(.L_x_13990) ;  /* 0x0000002800f07947 */ /* 0x000fea0003800000 */
.L_x_13986:
        /* <DEDUP_REMOVED lines=30> */
.L_x_13992:
[----:B------:R-:W-:Y:S05]  /*6170*/  BSYNC B6 ;  /* 0x0000000000067941 */ /* 0x000fea0003800000 */
.L_x_13991:
        /* <DEDUP_REMOVED lines=39> */
.L_x_14244:
        /* <DEDUP_REMOVED lines=8> */
[----:B------:R-:W4:Y:S01]  /*6470*/  LDL R9, [R1+0x8] ;  /* 0x0000080001097983 */ /* 0x000f220000100800 */
        /* <DEDUP_REMOVED lines=8> */
[----:B------:R-:W-:Y:S02]  /*6500*/  CS2R R30, SRZ ;  /* 0x00000000001e7805 */ /* 0x000fe4000001ff00 */
[----:B------:R-:W-:Y:S01]  /*6510*/  CS2R R24, SRZ ;  /* 0x0000000000187805 */ /* 0x000fe2000001ff00 */
[----:B------:R-:W-:Y:S01]  /*6520*/  @!P2 IMAD.WIDE R10, R204, 0x2, R10 ;  /* 0x00000002cc0aa825 */ /* 0x000fe200078e020a */
[-C--:B------:R-:W-:Y:S02]  /*6530*/  @!P3 IADD3 R26, P0, R0, R33.reuse, RZ ;  /* 0x00000021001ab210 */ /* 0x080fe40007f1e0ff */
[----:B----4-:R-:W-:Y:S01]  /*6540*/  @!P3 IADD3 R32, P1, R14, R33, RZ ;  /* 0x000000210e20b210 */ /* 0x010fe20007f3e0ff */
[----:B------:R-:W-:Y:S01]  /*6550*/  @!P2 IMAD.WIDE R12, R204, 0x2, R14 ;  /* 0x00000002cc0ca825 */ /* 0x000fe200078e020e */
[----:B------:R1:W5:Y:S04]  /*6560*/  @!P2 LD.E.64 R28, desc[UR40][R10.64] ;  /* 0x000000280a1ca980 */ /* 0x000368000c101b00 */
[----:B------:R1:W5:Y:S01]  /*6570*/  @!P2 LD.E.64 R30, desc[UR40][R12.64] ;  /* 0x000000280c1ea980 */ /* 0x000362000c101b00 */
[----:B------:R-:W-:-:S05]  /*6580*/  @!P3 SHF.L.U64.HI R20, R207, 0x1, R9 ;  /* 0x00000001cf14b819 */ /* 0x000fca0000010209 */
[--C-:B------:R-:W-:Y:S02]  /*6590*/  @!P3 IMAD.X R27, R3, 0x1, R20.reuse, P0 ;  /* 0x00000001031bb824 */ /* 0x100fe400000e0614 */
[----:B------:R-:W-:Y:S01]  /*65a0*/  @!P3 IMAD.X R33, R5, 0x1, R20, P1 ;  /* 0x000000010521b824 */ /* 0x000fe200008e0614 */
[----:B------:R-:W-:Y:S02]  /*65b0*/  CS2R R20, SRZ ;  /* 0x0000000000147805 */ /* 0x000fe4000001ff00 */
[----:B------:R1:W5:Y:S04]  /*65c0*/  @!P3 LD.E.64 R24, desc[UR40][R26.64] ;  /* 0x000000281a18b980 */ /* 0x000368000c101b00 */
[----:B------:R1:W5:Y:S02]  /*65d0*/  @!P3 LD.E.64 R20, desc[UR40][R32.64] ;  /* 0x000000282014b980 */ /* 0x000364000c101b00 */
.L_x_13997:
[----:B------:R-:W-:Y:S05]  /*65e0*/  BSYNC B1 ;  /* 0x0000000000017941 */ /* 0x000fea0003800000 */
.L_x_13996:
[----:B--2--5:R-:W-:Y:S01]  /*65f0*/  IMAD.MOV.U32 R0, RZ, RZ, R20 ;  /* 0x000000ffff007224 */ /* 0x024fe200078e0014 */
[----:B------:R-:W-:Y:S01]  /*6600*/  UMOV UR4, 0xffffffff ;  /* 0xffffffff00047882 */ /* 0x000fe20000000000 */
[----:B-1----:R-:W-:Y:S01]  /*6610*/  IMAD.MOV.U32 R3, RZ, RZ, R21 ;  /* 0x000000ffff037224 */ /* 0x002fe200078e0015 */
        /* <DEDUP_REMOVED lines=18> */
.L_x_14250:
        /* <DEDUP_REMOVED lines=12> */
[----:B------:R-:W4:Y:S01]  /*6800*/  LDL R15, [R1+0x8] ;  /* 0x00000800010f7983 */ /* 0x000f220000100800 */
[----:B------:R-:W-:Y:S01]  /*6810*/  ULDC UR4, c[0x0][0x3f4] ;  /* 0x0000fd0000047ab9 */ /* 0x000fe20000000800 */
[----:B---3--:R-:W-:Y:S01]  /*6820*/  IMAD.MOV.U32 R6, RZ, RZ, R0 ;  /* 0x000000ffff067224 */ /* 0x008fe200078e0000 */
[----:B------:R-:W-:Y:S01]  /*6830*/  ISETP.GE.AND P3, PT, R207, UR4, PT ;  /* 0x00000004cf007c0c */ /* 0x000fe2000bf66270 */
[----:B--2---:R-:W-:Y:S01]  /*6840*/  IMAD.MOV.U32 R7, RZ, RZ, R3 ;  /* 0x000000ffff077224 */ /* 0x004fe200078e0003 */
[----:B------:R-:W-:Y:S02]  /*6850*/  ISETP.GE.AND P2, PT, R204, UR4, PT ;  /* 0x00000004cc007c0c */ /* 0x000fe4000bf46270 */
[----:B------:R-:W-:-:S09]  /*6860*/  CS2R R12, SRZ ;  /* 0x00000000000c7805 */ /* 0x000fd2000001ff00 */
[C---:B------:R-:W-:Y:S02]  /*6870*/  @!P3 SHF.L.U32 R9, R207.reuse, 0x1, RZ ;  /* 0x00000001cf09b819 */ /* 0x040fe400000006ff */
[----:B------:R-:W-:Y:S02]  /*6880*/  CS2R R26, SRZ ;  /* 0x00000000001a7805 */ /* 0x000fe4000001ff00 */
[----:B------:R-:W-:Y:S01]  /*6890*/  CS2R R10, SRZ ;  /* 0x00000000000a7805 */ /* 0x000fe2000001ff00 */
[----:B------:R-:W-:Y:S01]  /*68a0*/  @!P2 IMAD.WIDE R6, R204, 0x2, R6 ;  /* 0x00000002cc06a825 */ /* 0x000fe200078e0206 */
[-C--:B------:R-:W-:Y:S02]  /*68b0*/  @!P3 IADD3 R32, P0, R0, R9.reuse, RZ ;  /* 0x000000090020b210 */ /* 0x080fe40007f1e0ff */
[----:B----4-:R-:W-:Y:S02]  /*68c0*/  @!P3 IADD3 R4, P1, R14, R9, RZ ;  /* 0x000000090e04b210 */ /* 0x010fe40007f3e0ff */
[----:B------:R0:W5:Y:S01]  /*68d0*/  @!P2 LD.E.64 R12, desc[UR40][R6.64] ;  /* 0x00000028060ca980 */ /* 0x000162000c101b00 */
[----:B------:R-:W-:Y:S01]  /*68e0*/  @!P3 SHF.L.U64.HI R8, R207, 0x1, R15 ;  /* 0x00000001cf08b819 */ /* 0x000fe2000001020f */
[----:B------:R-:W-:-:S04]  /*68f0*/  IMAD.MOV.U32 R15, RZ, RZ, R5 ;  /* 0x000000ffff0f7224 */ /* 0x000fc800078e0005 */
[--C-:B------:R-:W-:Y:S02]  /*6900*/  @!P3 IMAD.X R33, R3, 0x1, R8.reuse, P0 ;  /* 0x000000010321b824 */ /* 0x100fe400000e0608 */
[----:B------:R-:W-:Y:S01]  /*6910*/  @!P3 IMAD.X R5, R5, 0x1, R8, P1 ;  /* 0x000000010505b824 */ /* 0x000fe200008e0608 */
[----:B------:R-:W-:Y:S01]  /*6920*/  CS2R R8, SRZ ;  /* 0x0000000000087805 */ /* 0x000fe2000001ff00 */
[----:B------:R-:W-:Y:S01]  /*6930*/  @!P2 IMAD.WIDE R14, R204, 0x2, R14 ;  /* 0x00000002cc0ea825 */ /* 0x000fe200078e020e */
[----:B------:R0:W5:Y:S04]  /*6940*/  @!P3 LD.E.64 R10, desc[UR40][R32.64] ;  /* 0x00000028200ab980 */ /* 0x000168000c101b00 */
[----:B------:R0:W5:Y:S04]  /*6950*/  @!P2 LD.E.64 R26, desc[UR40][R14.64] ;  /* 0x000000280e1aa980 */ /* 0x000168000c101b00 */
[----:B------:R0:W5:Y:S02]  /*6960*/  @!P3 LD.E.64 R8, desc[UR40][R4.64] ;  /* 0x000000280408b980 */ /* 0x000164000c101b00 */
.L_x_14000:
[----:B------:R-:W-:Y:S05]  /*6970*/  BSYNC B1 ;  /* 0x0000000000017941 */ /* 0x000fea0003800000 */
.L_x_13999:
[----:B------:R-:W1:Y:S01]  /*6980*/  SYNCS.PHASECHK.TRANS64.TRYWAIT P0, [R18+URZ+0x22800], R35 ;  /* 0x02280023120075a7 */ /* 0x000e62000800017f */
[----:B--2---:R-:W-:Y:S01]  /*6990*/  LOP3.LUT R3, R34, 0x1c0, RZ, 0xc0, !PT ;  /* 0x000001c022037812 */ /* 0x004fe200078ec0ff */
[----:B0----5:R-:W-:Y:S01]  /*69a0*/  IMAD.MOV.U32 R4, RZ, RZ, R26 ;  /* 0x000000ffff047224 */ /* 0x021fe200078e001a */
[----:B------:R-:W-:Y:S01]  /*69b0*/  VIADDMNMX R41, R37, -R210, 0x80, PT ;  /* 0x0000008025297446 */ /* 0x000fe200038009d2 */
[----:B------:R-:W-:Y:S01]  /*69c0*/  IMAD.MOV.U32 R5, RZ, RZ, R9 ;  /* 0x000000ffff057224 */ /* 0x000fe200078e0009 */
        /* <DEDUP_REMOVED lines=17> */
[----:B------:R-:W-:Y:S01]  /*6ae0*/  PRMT R47, R47, 0x5410, R0 ;  /* 0x000054102f2f7816 */ /* 0x000fe20000000000 */
[----:B------:R-:W-:Y:S01]  /*6af0*/  IMAD.MOV.U32 R5, RZ, RZ, R11 ;  /* 0x000000ffff057224 */ /* 0x000fe200078e000b */
[----:B------:R-:W-:Y:S01]  /*6b00*/  PRMT R48, R4, 0x7610, R48 ;  /* 0x0000761004307816 */ /* 0x000fe20000000030 */
[----:B------:R-:W-:-:S02]  /*6b10*/  VIADD R4, R3, 0x18400 ;  /* 0x0001840003047836 */ /* 0x000fc40000000000 */
[----:B------:R-:W-:Y:S01]  /*6b20*/  VIADD R0, R3, 0x18440 ;  /* 0x0001844003007836 */ /* 0x000fe20000000000 */
[----:B-1----:R-:W-:Y:S06]  /*6b30*/  @!P0 BRA `(.L_x_14002) ;  /* 0x0000013c00a48947 */ /* 0x002fec0003800000 */
.L_x_14251:
[----:B------:R-:W-:Y:S05]  /*6b40*/  BSYNC B1 ;  /* 0x0000000000017941 */ /* 0x000fea0003800000 */
.L_x_14001:
        /* <DEDUP_REMOVED lines=10> */
[----:B----4-:R-:W-:Y:S01]  /*6bf0*/  SHF.R.U32.HI R14, RZ, 0x10, R29 ;  /* 0x00000010ff0e7819 */ /* 0x010fe2000001161d */
[----:B------:R-:W-:Y:S01]  /*6c00*/  HADD2.F32 R32, -RZ, R38.H0_H0 ;  /* 0x20000026ff207230 */ /* 0x000fe20000004100 */
[----:B------:R-:W-:Y:S02]  /*6c10*/  SHF.R.U32.HI R33, RZ, 0x10, R31 ;  /* 0x00000010ff217819 */ /* 0x000fe4000001161f */
[----:B------:R-:W-:Y:S02]  /*6c20*/  SHF.R.U64 R39, R28, 0x10, R29 ;  /* 0x000000101c277819 */ /* 0x000fe4000000121d */
[----:B------:R-:W-:Y:S01]  /*6c30*/  SHF.R.U64 R37, R30, 0x10, R31 ;  /* 0x000000101e257819 */ /* 0x000fe2000000121f */
[----:B------:R-:W-:Y:S02]  /*6c40*/  HADD2.F32 R31, -RZ, R14.H0_H0 ;  /* 0x2000000eff1f7230 */ /* 0x000fe40000004100 */
[----:B------:R-:W-:-:S02]  /*6c50*/  HADD2.F32 R33, -RZ, R33.H0_H0 ;  /* 0x20000021ff217230 */ /* 0x000fc40000004100 */
[----:B------:R-:W-:Y:S02]  /*6c60*/  HADD2.F32 R30, -RZ, R38.H1_H1 ;  /* 0x30000026ff1e7230 */ /* 0x000fe40000004100 */
[--C-:B-1----:R-:W-:Y:S02]  /*6c70*/  HADD2.F32 R28, -RZ, R7.reuse.H0_H0 ;  /* 0x20000007ff1c7230 */ /* 0x102fe40000004100 */
[----:B------:R-:W-:Y:S02]  /*6c80*/  HADD2.F32 R29, -RZ, R7.H1_H1 ;  /* 0x30000007ff1d7230 */ /* 0x000fe40000004100 */
[--C-:B------:R-:W-:Y:S02]  /*6c90*/  HADD2.F32 R7, -RZ, R4.reuse.H0_H0 ;  /* 0x20000004ff077230 */ /* 0x100fe40000004100 */
[----:B------:R-:W-:Y:S02]  /*6ca0*/  HADD2.F32 R4, -RZ, R4.H1_H1 ;  /* 0x30000004ff047230 */ /* 0x000fe40000004100 */
[C---:B------:R-:W-:Y:S01]  /*6cb0*/  FMUL.FTZ R38, R29.reuse, R31 ;  /* 0x0000001f1d267220 */ /* 0x040fe20000410000 */
[----:B0-----:R-:W-:Y:S01]  /*6cc0*/  FMUL.FTZ R35, R29, R33 ;  /* 0x000000211d237220 */ /* 0x001fe20000410000 */
        /* <DEDUP_REMOVED lines=27> */
.L_x_14006:
[----:B------:R-:W-:Y:S05]  /*6e80*/  BSYNC B2 ;  /* 0x0000000000027941 */ /* 0x000fea0003800000 */
.L_x_14005:
[----:B------:R-:W-:Y:S05]  /*6e90*/  @P1 BRA `(.L_x_14004) ;  /* 0x0000000000a81947 */ /* 0x000fea0003800000 */
[----:B-1----:R-:W1:Y:S01]  /*6ea0*/  LDS.128 R4, [R0] ;  /* 0x0000000000047984 */ /* 0x002e620000000c00 */
[--C-:B0-----:R-:W-:Y:S01]  /*6eb0*/  SHF.R.U64 R35, R24, 0x10, R25.reuse ;  /* 0x0000001018237819 */ /* 0x101fe20000001219 */
        /* <DEDUP_REMOVED lines=40> */
.L_x_14004:
[----:B------:R-:W-:Y:S05]  /*7140*/  BSYNC B1 ;  /* 0x0000000000017941 */ /* 0x000fea0003800000 */
.L_x_14003:
        /* <DEDUP_REMOVED lines=49> */
.L_x_14009:
[----:B------:R-:W-:Y:S05]  /*7460*/  BSYNC B1 ;  /* 0x0000000000017941 */ /* 0x000fea0003800000 */
.L_x_14008:
        /* <DEDUP_REMOVED lines=44> */
.L_x_13994:
        /* <DEDUP_REMOVED lines=38> */
[C---:B------:R-:W-:Y:S02]  /*7990*/  @!P1 SHF.L.U32 R9, R16.reuse, 0x1, RZ ;  /* 0x0000000110099819 */ /* 0x040fe400000006ff */
[----:B------:R-:W-:Y:S02]  /*79a0*/  @!P1 SHF.L.U64.HI R21, R16, 0x1, R17 ;  /* 0x0000000110159819 */ /* 0x000fe40000010211 */
        /* <DEDUP_REMOVED lines=15> */
[----:B------:R-:W-:Y:S02]  /*7aa0*/  @!P1 IMAD.MOV.U32 R38, RZ, RZ, R6 ;  /* 0x000000ffff269224 */ /* 0x000fe400078e0006 */
[----:B------:R-:W-:Y:S01]  /*7ab0*/  @!P1 IMAD.MOV.U32 R39, RZ, RZ, R7 ;  /* 0x000000ffff279224 */ /* 0x000fe200078e0007 */
[----:B------:R-:W-:Y:S01]  /*7ac0*/  PRMT R48, R48, 0x5410, R0 ;  /* 0x0000541030307816 */ /* 0x000fe20000000000 */
[----:B------:R-:W-:Y:S01]  /*7ad0*/  IMAD.MOV.U32 R3, RZ, RZ, R41 ;  /* 0x000000ffff037224 */ /* 0x000fe200078e0029 */
[----:B------:R-:W2:Y:S01]  /*7ae0*/  SHFL.IDX PT, R0, R20, 0x1, 0x1c1f ;  /* 0x003c1f0014007f89 */ /* 0x000ea200000e0000 */
[----:B------:R-:W-:Y:S01]  /*7af0*/  CS2R R6, SRZ ;  /* 0x0000000000067805 */ /* 0x000fe2000001ff00 */
[----:B------:R-:W-:Y:S02]  /*7b00*/  IMAD.MOV.U32 R9, RZ, RZ, R38 ;  /* 0x000000ffff097224 */ /* 0x000fe400078e0026 */
[----:B------:R-:W-:Y:S01]  /*7b10*/  IMAD.MOV.U32 R11, RZ, RZ, R39 ;  /* 0x000000ffff0b7224 */ /* 0x000fe200078e0027 */
[----:B------:R-:W-:Y:S01]  /*7b20*/  PRMT R37, R37, 0x5410, R3 ;  /* 0x0000541025257816 */ /* 0x000fe20000000003 */
[----:B---3--:R-:W-:Y:S01]  /*7b30*/  @!P1 IMAD.MOV.U32 R6, RZ, RZ, R24 ;  /* 0x000000ffff069224 */ /* 0x008fe200078e0018 */
[----:B------:R3:W4:Y:S01]  /*7b40*/  SHFL.IDX PT, R3, R10, 0x1, 0x1c1f ;  /* 0x003c1f000a037f89 */ /* 0x00072200000e0000 */
[----:B------:R-:W-:Y:S01]  /*7b50*/  @!P1 IMAD.MOV.U32 R7, RZ, RZ, R25 ;  /* 0x000000ffff079224 */ /* 0x000fe200078e0019 */
[----:B------:R-:W-:Y:S01]  /*7b60*/  PRMT R9, R9, 0x5410, R11 ;  /* 0x0000541009097816 */ /* 0x000fe2000000000b */
[----:B------:R-:W-:Y:S01]  /*7b70*/  @!P1 IMAD.MOV.U32 R4, RZ, RZ, R26 ;  /* 0x000000ffff049224 */ /* 0x000fe200078e001a */
[----:B------:R-:W-:Y:S01]  /*7b80*/  CS2R R24, SRZ ;  /* 0x0000000000187805 */ /* 0x000fe2000001ff00 */
[----:B------:R-:W-:-:S02]  /*7b90*/  @!P1 IMAD.MOV.U32 R5, RZ, RZ, R27 ;  /* 0x000000ffff059224 */ /* 0x000fc400078e001b */
[----:B------:R-:W-:Y:S02]  /*7ba0*/  IMAD.MOV.U32 R11, RZ, RZ, R7 ;  /* 0x000000ffff0b7224 */ /* 0x000fe400078e0007 */
[----:B---3--:R-:W-:Y:S02]  /*7bb0*/  IMAD.MOV.U32 R10, RZ, RZ, R6 ;  /* 0x000000ffff0a7224 */ /* 0x008fe400078e0006 */
[----:B------:R-:W-:Y:S01]  /*7bc0*/  IMAD.MOV.U32 R12, RZ, RZ, R4 ;  /* 0x000000ffff0c7224 */ /* 0x000fe200078e0004 */
[----:B------:R-:W-:Y:S01]  /*7bd0*/  PRMT R37, R11, 0x7610, R37 ;  /* 0x000076100b257816 */ /* 0x000fe20000000025 */
[----:B------:R-:W-:Y:S01]  /*7be0*/  IMAD.MOV.U32 R13, RZ, RZ, R5 ;  /* 0x000000ffff0d7224 */ /* 0x000fe200078e0005 */
[----:B------:R-:W-:Y:S02]  /*7bf0*/  PRMT R48, R10, 0x7610, R48 ;  /* 0x000076100a307816 */ /* 0x000fe40000000030 */
[----:B------:R-:W-:Y:S02]  /*7c00*/  PRMT R52, R12, 0x7610, R52 ;  /* 0x000076100c347816 */ /* 0x000fe40000000034 */
[----:B012---:R-:W-:-:S07]  /*7c10*/  PRMT R42, R13, 0x7610, R42 ;  /* 0x000076100d2a7816 */ /* 0x007fce000000002a */
.L_x_14261:
        /* <DEDUP_REMOVED lines=17> */
[-C--:B----4-:R-:W-:Y:S02]  /*7d30*/  IADD3 R28, P1, R3, R15.reuse, RZ ;  /* 0x0000000f031c7210 */ /* 0x090fe40007f3e0ff */
[----:B------:R-:W-:-:S03]  /*7d40*/  IADD3 R14, P2, R14, R15, RZ ;  /* 0x0000000f0e0e7210 */ /* 0x000fc60007f5e0ff */
[----:B------:R-:W-:Y:S01]  /*7d50*/  IMAD.X R29, R0, 0x1, R13, P1 ;  /* 0x00000001001d7824 */ /* 0x000fe200008e060d */
[----:B------:R-:W-:-:S05]  /*7d60*/  IADD3.X R15, R8, R13, RZ, P2, !PT ;  /* 0x0000000d080f7210 */ /* 0x000fca00017fe4ff */
[----:B------:R-:W5:Y:S04]  /*7d70*/  LD.E.128 R28, desc[UR40][R28.64] ;  /* 0x000000281c1c7980 */ /* 0x000f68000c101d00 */
[----:B------:R0:W5:Y:S02]  /*7d80*/  LD.E.128 R24, desc[UR40][R14.64] ;  /* 0x000000280e187980 */ /* 0x000164000c101d00 */
.L_x_14012:
[----:B------:R-:W-:Y:S05]  /*7d90*/  BSYNC B1 ;  /* 0x0000000000017941 */ /* 0x000fea0003800000 */
.L_x_14011:
[----:B------:R-:W1:Y:S01]  /*7da0*/  SYNCS.PHASECHK.TRANS64.TRYWAIT P1, [R18+URZ+0x22800], R11 ;  /* 0x0228000b120075a7 */ /* 0x000e62000802017f */
[----:B-----5:R-:W-:Y:S01]  /*7db0*/  IMAD.MOV.U32 R0, RZ, RZ, R24 ;  /* 0x000000ffff007224 */ /* 0x020fe200078e0018 */
[----:B------:R-:W-:Y:S01]  /*7dc0*/  VIADDMNMX R33, R33, -R210, 0x80, PT ;  /* 0x0000008021217446 */ /* 0x000fe200038009d2 */
[----:B----4-:R-:W-:Y:S01]  /*7dd0*/  IMAD.MOV.U32 R3, RZ, RZ, R25 ;  /* 0x000000ffff037224 */ /* 0x010fe200078e0019 */
[----:B------:R-:W-:Y:S01]  /*7de0*/  BSSY B1, `(.L_x_14013) ;  /* 0x000000e000017945 */ /* 0x000fe20003800000 */
[----:B------:R-:W-:Y:S01]  /*7df0*/  IMAD.MOV.U32 R8, RZ, RZ, R28 ;  /* 0x000000ffff087224 */ /* 0x000fe200078e001c */
[----:B------:R-:W-:Y:S01]  /*7e00*/  PRMT R52, R52, 0x5410, R0 ;  /* 0x0000541034347816 */ /* 0x000fe20000000000 */
[----:B------:R-:W-:Y:S01]  /*7e10*/  IMAD.MOV.U32 R0, RZ, RZ, R26 ;  /* 0x000000ffff007224 */ /* 0x000fe200078e001a */
[----:B------:R-:W-:Y:S01]  /*7e20*/  PRMT R53, R3, 0x7610, R53 ;  /* 0x0000761003357816 */ /* 0x000fe20000000035 */
[----:B------:R-:W-:Y:S01]  /*7e30*/  IMAD.MOV.U32 R3, RZ, RZ, R27 ;  /* 0x000000ffff037224 */ /* 0x000fe200078e001b */
[-C--:B------:R-:W-:Y:S01]  /*7e40*/  ISETP.GE.OR P2, PT, R22, R33.reuse, P0 ;  /* 0x000000211600720c */ /* 0x080fe20000746670 */
[----:B------:R-:W-:Y:S01]  /*7e50*/  IMAD.MOV.U32 R10, RZ, RZ, R29 ;  /* 0x000000ffff0a7224 */ /* 0x000fe200078e001d */
[----:B------:R-:W-:Y:S01]  /*7e60*/  PRMT R53, R53, 0x5410, R0 ;  /* 0x0000541035357816 */ /* 0x000fe20000000000 */
[----:B------:R-:W-:Y:S01]  /*7e70*/  IMAD.IADD R0, R16, 0x1, R35 ;  /* 0x0000000110007824 */ /* 0x000fe200078e0223 */
[----:B------:R-:W-:-:S02]  /*7e80*/  ISETP.GE.OR P0, PT, R231, R33, P0 ;  /* 0x00000021e700720c */ /* 0x000fc40000706670 */
[----:B------:R-:W-:Y:S02]  /*7e90*/  PRMT R54, R3, 0x5410, R8 ;  /* 0x0000541003367816 */ /* 0x000fe40000000008 */
[----:B------:R-:W-:Y:S01]  /*7ea0*/  PRMT R55, R10, 0x7610, R55 ;  /* 0x000076100a377816 */ /* 0x000fe20000000037 */
[----:B-1----:R-:W-:Y:S08]  /*7eb0*/  @!P1 BRA `(.L_x_14014) ;  /* 0x0000013000409947 */ /* 0x002ff00003800000 */
.L_x_14262:
[----:B------:R-:W-:Y:S05]  /*7ec0*/  BSYNC B1 ;  /* 0x0000000000017941 */ /* 0x000fea0003800000 */
.L_x_14013:
[----:B------:R-:W-:Y:S01]  /*7ed0*/  BSSY B1, `(.L_x_14015) ;  /* 0x0000063000017945 */ /* 0x000fe20003800000 */
[----:B------:R-:W-:Y:S01]  /*7ee0*/  IMAD.MOV.U32 R56, RZ, RZ, R30 ;  /* 0x000000ffff387224 */ /* 0x000fe200078e001e */
[----:B------:R-:W-:Y:S01]  /*7ef0*/  LOP3.LUT R3, R0, 0x38, RZ, 0xc0, !PT ;  /* 0x0000003800037812 */ /* 0x000fe200078ec0ff */
[----:B------:R-:W-:Y:S01]  /*7f00*/  IMAD.MOV.U32 R57, RZ, RZ, R31 ;  /* 0x000000ffff397224 */ /* 0x000fe200078e001f */
[----:B------:R-:W-:Y:S06]  /*7f10*/  @P2 BRA `(.L_x_14016) ;  /* 0x0000000400782947 */ /* 0x000fec0003800000 */
[----:B------:R-:W-:Y:S01]  /*7f20*/  IMAD.SHL.U32 R0, R234, 0x40, RZ ;  /* 0x00000040ea007824 */ /* 0x000fe200078e00ff */
[----:B------:R-:W-:Y:S01]  /*7f30*/  SHF.R.U32.HI R20, RZ, 0x10, R7 ;  /* 0x00000010ff147819 */ /* 0x000fe20000011607 */
[--C-:B------:R-:W-:Y:S01]  /*7f40*/  HADD2.F32 R21, -RZ, R37.reuse.H1_H1 ;  /* 0x30000025ff157230 */ /* 0x100fe20000004100 */
[--C-:B------:R-:W-:Y:S01]  /*7f50*/  SHF.R.U64 R51, R40, 0x10, R41.reuse ;  /* 0x0000001028337819 */ /* 0x100fe20000001229 */
[----:B------:R-:W-:Y:S01]  /*7f60*/  HADD2.F32 R37, -RZ, R37.H0_H0 ;  /* 0x20000025ff257230 */ /* 0x000fe20000004100 */
[----:B------:R-:W-:Y:S01]  /*7f70*/  LOP3.LUT R8, R0, 0x1c0, RZ, 0xc0, !PT ;  /* 0x000001c000087812 */ /* 0x000fe200078ec0ff */
[----:B------:R-:W-:Y:S01]  /*7f80*/  HADD2.F32 R20, -RZ, R20.H0_H0 ;  /* 0x20000014ff147230 */ /* 0x000fe20000004100 */
[----:B------:R-:W-:Y:S02]  /*7f90*/  SHF.R.U32.HI R40, RZ, 0x10, R41 ;  /* 0x00000010ff287819 */ /* 0x000fe40000011629 */
[----:B------:R-:W-:Y:S02]  /*7fa0*/  LOP3.LUT R0, R8, 0x38, R16, 0xf8, !PT ;  /* 0x0000003808007812 */ /* 0x000fe400078ef810 */
[----:B------:R-:W-:-:S02]  /*7fb0*/  SHF.R.U32.HI R13, RZ, 0x3, R8 ;  /* 0x00000003ff0d7819 */ /* 0x000fc40000011608 */
[----:B------:R-:W-:Y:S02]  /*7fc0*/  SHF.R.U64 R47, R4, 0x10, R5 ;  /* 0x00000010042f7819 */ /* 0x000fe40000001205 */
[----:B-1----:R-:W-:Y:S02]  /*7fd0*/  LOP3.LUT R11, R0, R13, RZ, 0x3c, !PT ;  /* 0x0000000d000b7212 */ /* 0x002fe400078e3cff */
[--C-:B------:R-:W-:Y:S02]  /*7fe0*/  SHF.R.U64 R50, R38, 0x10, R39.reuse ;  /* 0x0000001026327819 */ /* 0x100fe40000001227 */
[----:B------:R-:W-:Y:S01]  /*7ff0*/  SHF.R.U32.HI R46, RZ, 0x10, R39 ;  /* 0x00000010ff2e7819 */ /* 0x000fe20000011627 */
[----:B------:R-:W-:Y:S01]  /*8000*/  IMAD R11, R214, 0x200, R11 ;  /* 0x00000200d60b7824 */ /* 0x000fe200078e020b */
[----:B------:R-:W-:Y:S02]  /*8010*/  SHF.R.U32.HI R44, RZ, 0x10, R5 ;  /* 0x00000010ff2c7819 */ /* 0x000fe40000011605 */
[----:B------:R-:W-:Y:S01]  /*8020*/  SHF.R.U64 R49, R6, 0x10, R7 ;  /* 0x0000001006317819 */ /* 0x000fe20000001207 */
[----:B------:R-:W-:Y:S01]  /*8030*/  IMAD R43, R11, 0x2, R18 ;  /* 0x000000020b2b7824 */ /* 0x000fe200078e0212 */
[----:B------:R-:W-:-:S04]  /*8040*/  LOP3.LUT R11, R13, R3, R8, 0x1e, !PT ;  /* 0x000000030d0b7212 */ /* 0x000fc800078e1e08 */
[----:B0-----:R-:W0:Y:S01]  /*8050*/  LDS.128 R12, [R43+0x18400] ;  /* 0x018400002b0c7984 */ /* 0x001e220000000c00 */
        /* <DEDUP_REMOVED lines=28> */
[----:B------:R-:W-:Y:S01]  /*8220*/  FMUL.FTZ R20, R35, R38 ;  /* 0x0000002623147220 */ /* 0x000fe20000410000 */
[----:B------:R-:W-:Y:S01]  /*8230*/  FFMA.FTZ R44, R6, R21, R44 ;  /* 0x00000015062c7223 */ /* 0x000fe2000001002c */
[----:B------:R-:W-:Y:S02]  /*8240*/  HADD2.F32 R7, -RZ, R32.H0_H0 ;  /* 0x20000020ff077230 */ /* 0x000fe40000004100 */
[--C-:B------:R-:W-:Y:S02]  /*8250*/  HADD2.F32 R4, -RZ, R48.reuse.H1_H1 ;  /* 0x30000030ff047230 */ /* 0x100fe40000004100 */
[-C--:B------:R-:W-:Y:S01]  /*8260*/  FFMA.FTZ R46, R15, R8.reuse, -R20 ;  /* 0x000000080f2e7223 */ /* 0x080fe20000010814 */
[----:B------:R-:W-:Y:S02]  /*8270*/  HADD2.F32 R6, -RZ, R48.H0_H0 ;  /* 0x20000030ff067230 */ /* 0x000fe40000004100 */
[----:B------:R-:W-:Y:S01]  /*8280*/  FMUL.FTZ R48, R35, R8 ;  /* 0x0000000823307220 */ /* 0x000fe20000410000 */
[----:B------:R-:W-:-:S02]  /*8290*/  HADD2.F32 R10, -RZ, R34.H0_H0 ;  /* 0x20000022ff0a7230 */ /* 0x000fc40000004100 */
[----:B------:R-:W-:Y:S02]  /*82a0*/  HADD2.F32 R8, -RZ, R52.H0_H0 ;  /* 0x20000034ff087230 */ /* 0x000fe40000004100 */
[C---:B------:R-:W-:Y:S01]  /*82b0*/  FMUL.FTZ R11, R7.reuse, R6 ;  /* 0x00000006070b7220 */ /* 0x040fe20000410000 */
[----:B------:R-:W-:Y:S02]  /*82c0*/  HADD2.F32 R5, -RZ, R14.H0_H0 ;  /* 0x2000000eff057230 */ /* 0x000fe40000004100 */
[----:B------:R-:W-:Y:S01]  /*82d0*/  FMUL.FTZ R7, R7, R4 ;  /* 0x0000000407077220 */ /* 0x000fe20000410000 */
[----:B------:R-:W-:Y:S02]  /*82e0*/  HADD2.F32 R9, -RZ, R9.H0_H0 ;  /* 0x20000009ff097230 */ /* 0x000fe40000004100 */
[----:B------:R-:W-:Y:S01]  /*82f0*/  FMUL.FTZ R20, R10, R8 ;  /* 0x000000080a147220 */ /* 0x000fe20000410000 */
[C---:B------:R-:W-:Y:S01]  /*8300*/  FFMA.FTZ R4, R0.reuse, R4, -R11 ;  /* 0x0000000400047223 */ /* 0x040fe2000001080b */
[----:B------:R-:W-:Y:S01]  /*8310*/  FFMA.FTZ R0, R0, R6, R7 ;  /* 0x0000000600007223 */ /* 0x000fe20000010007 */
[----:B------:R-:W-:-:S02]  /*8320*/  HADD2.F32 R32, -RZ, R32.H1_H1 ;  /* 0x30000020ff207230 */ /* 0x000fc40000004100 */
[-C--:B------:R-:W-:Y:S01]  /*8330*/  FMUL.FTZ R10, R10, R9.reuse ;  /* 0x000000090a0a7220 */ /* 0x080fe20000410000 */
[----:B------:R-:W-:Y:S02]  /*8340*/  HADD2.F32 R34, -RZ, R34.H1_H1 ;  /* 0x30000022ff227230 */ /* 0x000fe40000004100 */
[C---:B------:R-:W-:Y:S01]  /*8350*/  FFMA.FTZ R6, R5.reuse, R9, -R20 ;  /* 0x0000000905067223 */ /* 0x040fe20000010814 */
[----:B------:R-:W-:Y:S02]  /*8360*/  HADD2.F32 R11, -RZ, R49.H0_H0 ;  /* 0x20000031ff0b7230 */ /* 0x000fe40000004100 */
[----:B------:R-:W-:Y:S01]  /*8370*/  FFMA.FTZ R10, R5, R8, R10 ;  /* 0x00000008050a7223 */ /* 0x000fe2000001000a */
        /* <DEDUP_REMOVED lines=24> */
.L_x_14016:
[----:B------:R-:W-:Y:S05]  /*8500*/  BSYNC B1 ;  /* 0x0000000000017941 */ /* 0x000fea0003800000 */
.L_x_14015:
[----:B------:R-:W-:Y:S01]  /*8510*/  PRMT R40, R56, 0x5410, R57 ;  /* 0x0000541038287816 */ /* 0x000fe20000000039 */
[----:B------:R-:W-:Y:S06]  /*8520*/  @P0 BRA `(.L_x_14007) ;  /* 0x0000000400640947 */ /* 0x000fec0003800000 */
[----:B------:R-:W3:Y:S01]  /*8530*/  LDL R41, [R1+0x10] ;  /* 0x0000100001297983 */ /* 0x000ee20000100800 */
[----:B------:R-:W-:-:S04]  /*8540*/  SHF.R.U32.HI R0, RZ, 0x3, R212 ;  /* 0x00000003ff007819 */ /* 0x000fc800000116d4 */
[----:B------:R-:W-:-:S05]  /*8550*/  LOP3.LUT R0, R0, R3, R212, 0x1e, !PT ;  /* 0x0000000300007212 */ /* 0x000fca00078e1ed4 */
[----:B------:R-:W-:-:S04]  /*8560*/  IMAD.IADD R3, R215, 0x1, R0 ;  /* 0x00000001d7037824 */ /* 0x000fc800078e0200 */
[----:B------:R-:W-:-:S05]  /*8570*/  IMAD R3, R3, 0x2, R18 ;  /* 0x0000000203037824 */ /* 0x000fca00078e0212 */
[----:B-12---:R-:W0:Y:S01]  /*8580*/  LDS.128 R8, [R3+0x18400] ;  /* 0x0184000003087984 */ /* 0x006e220000000c00 */
[----:B------:R-:W-:Y:S02]  /*8590*/  SHF.R.U64 R39, R28, 0x10, R29 ;  /* 0x000000101c277819 */ /* 0x000fe4000000121d */
[----:B------:R-:W-:Y:S01]  /*85a0*/  SHF.R.U64 R35, R26, 0x10, R27 ;  /* 0x000000101a237819 */ /* 0x000fe2000000121b */
[----:B------:R-:W-:Y:S01]  /*85b0*/  HADD2.F32 R26, -RZ, R53.H0_H0 ;  /* 0x20000035ff1a7230 */ /* 0x000fe20000004100 */
[--C-:B------:R-:W-:Y:S02]  /*85c0*/  SHF.R.U32.HI R28, RZ, 0x10, R25.reuse ;  /* 0x00000010ff1c7819 */ /* 0x100fe40000011619 */
[----:B------:R-:W-:Y:S01]  /*85d0*/  SHF.R.U64 R37, R24, 0x10, R25 ;  /* 0x0000001018257819 */ /* 0x000fe20000001219 */
[----:B------:R-:W-:Y:S01]  /*85e0*/  HADD2.F32 R25, -RZ, R55.H0_H0 ;  /* 0x20000037ff197230 */ /* 0x000fe20000004100 */
[----:B------:R-:W-:Y:S02]  /*85f0*/  SHF.R.U32.HI R32, RZ, 0x10, R29 ;  /* 0x00000010ff207819 */ /* 0x000fe4000001161d */
[----:B------:R-:W-:Y:S01]  /*8600*/  SHF.R.U32.HI R33, RZ, 0x10, R27 ;  /* 0x00000010ff217819 */ /* 0x000fe2000001161b */
[----:B------:R-:W-:Y:S01]  /*8610*/  HADD2.F32 R27, -RZ, R28.H0_H0 ;  /* 0x2000001cff1b7230 */ /* 0x000fe20000004100 */
[----:B------:R-:W-:-:S02]  /*8620*/  SHF.R.U64 R38, R30, 0x10, R31 ;  /* 0x000000101e267819 */ /* 0x000fc4000000121f */
[----:B------:R-:W-:Y:S01]  /*8630*/  SHF.R.U32.HI R34, RZ, 0x10, R31 ;  /* 0x00000010ff227819 */ /* 0x000fe2000001161f */
[--C-:B0-----:R-:W-:Y:S02]  /*8640*/  HADD2.F32 R15, -RZ, R9.reuse.H0_H0 ;  /* 0x20000009ff0f7230 */ /* 0x101fe40000004100 */
        /* <DEDUP_REMOVED lines=8> */
[----:B------:R-:W-:-:S02]  /*86d0*/  HADD2.F32 R20, -RZ, R53.H1_H1 ;  /* 0x30000035ff147230 */ /* 0x000fc40000004100 */
        /* <DEDUP_REMOVED lines=8> */
[----:B------:R-:W-:Y:S02]  /*8760*/  HADD2.F32 R25, -RZ, R52.H1_H1 ;  /* 0x30000034ff197230 */ /* 0x000fe40000004100 */
[----:B------:R-:W-:Y:S01]  /*8770*/  FFMA.FTZ R31, R12, R26, R31 ;  /* 0x0000001a0c1f7223 */ /* 0x000fe2000001001f */
[----:B------:R-:W-:Y:S02]  /*8780*/  HADD2.F32 R12, -RZ, R54.H1_H1 ;  /* 0x30000036ff0c7230 */ /* 0x000fe40000004100 */
        /* <DEDUP_REMOVED lines=51> */
.L_x_14007:
[----:B------:R-:W-:Y:S05]  /*8ac0*/  BSYNC B0 ;  /* 0x0000000000007941 */ /* 0x000fea0003800000 */
.L_x_13993:
        /* <DEDUP_REMOVED lines=8> */
.L_x_13990:
        /* <DEDUP_REMOVED lines=8> */
.L_x_14017:
[----:B------:R-:W-:Y:S01]  /*8bd0*/  IMAD R21, R19, 0x8, R18 ;  /* 0x0000000813157824 */ /* 0x000fe200078e0212 */
[----:B------:R-:W-:-:S04]  /*8be0*/  SHF.L.U32 R72, R23, 0x1f, RZ ;  /* 0x0000001f17487819 */ /* 0x000fc800000006ff */
[----:B------:R2:W0:Y:S01]  /*8bf0*/  SYNCS.PHASECHK.TRANS64.TRYWAIT P2, [R21+URZ+0x22830], R72 ;  /* 0x02283048150075a7 */ /* 0x000422000804017f */
[----:B------:R-:W-:Y:S05]  /*8c00*/  @!P0 BRA `(.L_x_14018) ;  /* 0x0000000000048947 */ /* 0x000fea0003800000 */
[----:B------:R-:W-:Y:S01]  /*8c10*/  BPT.TRAP 0x1 ;  /* 0x000000040000795c */ /* 0x000fe20000300000 */
.L_x_14018:
[----:B0--3--:R-:W0:Y:S01]  /*8c20*/  S2R R3, SR_TID.X ;  /* 0x0000000000037919 */ /* 0x009e220000002100 */
[----:B------:R-:W-:-:S05]  /*8c30*/  VIADD R0, R18, 0x1c400 ;  /* 0x0001c40012007836 */ /* 0x000fca0000000000 */
[----:B------:R-:W-:-:S04]  /*8c40*/  SHF.R.U32.HI R0, RZ, 0x4, R0 ;  /* 0x00000004ff007819 */ /* 0x000fc80000011600 */
[----:B------:R-:W-:Y:S02]  /*8c50*/  LOP3.LUT R0, R0, 0x3fff, RZ, 0xc0, !PT ;  /* 0x00003fff00007812 */ /* 0x000fe400078ec0ff */
[----:B0-----:R-:W-:-:S04]  /*8c60*/  LOP3.LUT R3, R3, 0x7f, RZ, 0xc0, !PT ;  /* 0x0000007f03037812 */ /* 0x001fc800078ec0ff */
[----:B------:R-:W-:Y:S01]  /*8c70*/  ISETP.NE.AND P1, PT, R3, RZ, PT ;  /* 0x000000ff0300720c */ /* 0x000fe20003f25270 */
[----:B------:R-:W-:-:S12]  /*8c80*/  @P2 BRA `(.L_x_14019) ;  /* 0x0000000000082947 */ /* 0x000fd80003800000 */
[----:B------:R-:W0:Y:S02]  /*8c90*/  SYNCS.PHASECHK.TRANS64.TRYWAIT P2, [R21+URZ+0x22830], R72 ;  /* 0x02283048150075a7 */ /* 0x000e24000804017f */
[----:B0-----:R-:W-:Y:S05]  /*8ca0*/  @!P2 BRA `(.L_x_14020) ;  /* 0x0000012000d8a947 */ /* 0x001fea0003800000 */
.L_x_14019:
[----:B------:R-:W-:Y:S05]  /*8cb0*/  WARPSYNC.ALL ;  /* 0x0000000000007948 */ /* 0x000fea0003800000 */
[----:B------:R-:W-:-:S05]  /*8cc0*/  LOP3.LUT R20, R0, 0x10000, RZ, 0xfc, !PT ;  /* 0x0001000000147812 */ /* 0x000fca00078efcff */
[----:B------:R-:W-:Y:S01]  /*8cd0*/  IMAD R4, R19, 0x300, R20 ;  /* 0x0000030013047824 */ /* 0x000fe200078e0214 */
[----:B------:R-:W-:Y:S01]  /*8ce0*/  LOP3.LUT R6, R36, 0x10000, RZ, 0xfc, !PT ;  /* 0x0001000024067812 */ /* 0x000fe200078efcff */
[----:B------:R-:W-:Y:S01]  /*8cf0*/  IMAD.MOV.U32 R5, RZ, RZ, 0x40000040 ;  /* 0x40000040ff057424 */ /* 0x000fe200078e00ff */
[----:B------:R-:W3:Y:S01]  /*8d00*/  LDL.LU R3, [R1+0x4] ;  /* 0x0000040001037983 */ /* 0x000ee20000300800 */
[----:B------:R-:W-:Y:S01]  /*8d10*/  IMAD.MOV.U32 R7, RZ, RZ, 0x40000040 ;  /* 0x40000040ff077424 */ /* 0x000fe200078e00ff */
[C---:B------:R-:W-:Y:S01]  /*8d20*/  R2UR UR6, R4.reuse ;  /* 0x00000000040672ca */ /* 0x040fe200000e0000 */
[----:B-----5:R-:W-:Y:S01]  /*8d30*/  WARPGROUP.ARRIVE ;  /* 0x00000000000079c5 */ /* 0x020fe20000000000 */
[----:B------:R-:W-:Y:S01]  /*8d40*/  R2UR UR7, R5 ;  /* 0x00000000050772ca */ /* 0x000fe200000e0000 */
[----:B------:R-:W-:Y:S01]  /*8d50*/  VIADD R8, R4, 0x2 ;  /* 0x0000000204087836 */ /* 0x000fe20000000000 */
[C---:B------:R-:W-:Y:S01]  /*8d60*/  R2UR UR4, R6.reuse ;  /* 0x00000000060472ca */ /* 0x040fe200000e0000 */
[C---:B----4-:R-:W-:Y:S01]  /*8d70*/  VIADD R14, R6.reuse, 0x2 ;  /* 0x00000002060e7836 */ /* 0x050fe20000000000 */
[----:B------:R-:W-:Y:S01]  /*8d80*/  R2UR UR5, R7 ;  /* 0x00000000070572ca */ /* 0x000fe200000e0000 */
[----:B------:R-:W-:Y:S01]  /*8d90*/  IMAD.MOV.U32 R15, RZ, RZ, 0x40000040 ;  /* 0x40000040ff0f7424 */ /* 0x000fe200078e00ff */
[----:B------:R-:W-:Y:S01]  /*8da0*/  MOV R9, 0x40000040 ;  /* 0x4000004000097802 */ /* 0x000fe20000000f00 */
[C---:B------:R-:W-:Y:S01]  /*8db0*/  VIADD R12, R6.reuse, 0x4 ;  /* 0x00000004060c7836 */ /* 0x040fe20000000000 */
[----:B------:R-:W4:Y:S01]  /*8dc0*/  LDC R0, c[0x0][0x448] ;  /* 0x00011200ff007b82 */ /* 0x000f220000000800 */
[----:B------:R-:W-:Y:S01]  /*8dd0*/  IMAD.MOV.U32 R13, RZ, RZ, 0x40000040 ;  /* 0x40000040ff0d7424 */ /* 0x000fe200078e00ff */
[----:B------:R-:W0:Y:S01]  /*8de0*/  S2R R74, SR_TID.X ;  /* 0x00000000004a7919 */ /* 0x000e220000002100 */
[----:B------:R-:W-:-:S02]  /*8df0*/  VIADD R10, R6, 0x6 ;  /* 0x00000006060a7836 */ /* 0x000fc40000000000 */
[----:B------:R-:W-:Y:S02]  /*8e00*/  IMAD.MOV.U32 R5, RZ, RZ, 0x40000040 ;  /* 0x40000040ff057424 */ /* 0x000fe400078e00ff */
[----:B------:R-:W-:Y:S02]  /*8e10*/  IMAD.MOV.U32 R11, RZ, RZ, 0x40000040 ;  /* 0x40000040ff0b7424 */ /* 0x000fe400078e00ff */
[----:B------:R-:W-:Y:S01]  /*8e20*/  HGMMA.64x96x16.F32 R24, gdesc[UR4], RZ, !UPT, gsb0 ;  /* 0x01600000041879f0 */ /* 0x000fe2000c0008ff */
[----:B------:R-:W-:Y:S01]  /*8e30*/  R2UR UR6, R8 ;  /* 0x00000000080672ca */ /* 0x000fe200000e0000 */
[----:B------:R-:W-:Y:S01]  /*8e40*/  VIADD R8, R4, 0x4 ;  /* 0x0000000404087836 */ /* 0x000fe20000000000 */
[----:B------:R-:W-:Y:S01]  /*8e50*/  R2UR UR7, R9 ;  /* 0x00000000090772ca */ /* 0x000fe200000e0000 */
[----:B------:R-:W-:Y:S01]  /*8e60*/  IMAD.MOV.U32 R9, RZ, RZ, 0x40000040 ;  /* 0x40000040ff097424 */ /* 0x000fe200078e00ff */
[----:B------:R-:W-:Y:S01]  /*8e70*/  R2UR UR4, R14 ;  /* 0x000000000e0472ca */ /* 0x000fe200000e0000 */
[----:B------:R-:W-:Y:S01]  /*8e80*/  VIADD R4, R4, 0x6 ;  /* 0x0000000604047836 */ /* 0x000fe20000000000 */
[----:B------:R-:W-:-:S02]  /*8e90*/  R2UR UR5, R15 ;  /* 0x000000000f0572ca */ /* 0x000fc400000e0000 */
[----:B----4-:R-:W-:Y:S01]  /*8ea0*/  ISETP.NE.AND P2, PT, R0, 0x1, PT ;  /* 0x000000010000780c */ /* 0x010fe20003f45270 */
[----:B------:R-:W-:Y:S01]  /*8eb0*/  IMAD.IADD R0, R217, 0x1, R210 ;  /* 0x00000001d9007824 */ /* 0x000fe200078e02d2 */
[----:B0-----:R-:W-:-:S04]  /*8ec0*/  SHF.R.U32.HI R74, RZ, 0x7, R74 ;  /* 0x00000007ff4a7819 */ /* 0x001fc8000001164a */
[----:B------:R-:W-:Y:S01]  /*8ed0*/  IADD3 R176, -R74, 0xb, RZ ;  /* 0x0000000b4ab07810 */ /* 0x000fe20007ffe1ff */
        /* <DEDUP_REMOVED lines=11> */
[----:B------:R-:W-:Y:S01]  /*8f90*/  R2UR UR7, R5 ;  /* 0x00000000050772ca */ /* 0x000fe200000e0000 */
[----:B------:R-:W0:Y:S01]  /*8fa0*/  @P2 LDC R4, c[0x0][0x450] ;  /* 0x00011400ff042b82 */ /* 0x000e220000000800 */
[----:B------:R-:W-:Y:S02]  /*8fb0*/  R2UR UR4, R10 ;  /* 0x000000000a0472ca */ /* 0x000fe400000e0000 */
[----:B------:R-:W-:Y:S02]  /*8fc0*/  R2UR UR5, R11 ;  /* 0x000000000b0572ca */ /* 0x000fe400000e0000 */
[----:B---3--:R-:W-:-:S04]  /*8fd0*/  LOP3.LUT R3, R3, 0xfff7ffff, RZ, 0xc0, !PT ;  /* 0xfff7ffff03037812 */ /* 0x008fc800078ec0ff */
[----:B------:R-:W-:-:S05]  /*8fe0*/  @P2 LOP3.LUT R3, R3, 0x80000, RZ, 0xfc, !PT ;  /* 0x0008000003032812 */ /* 0x000fca00078efcff */
[----:B------:R3:W-:Y:S02]  /*8ff0*/  STL [R1+0x4], R3 ;  /* 0x0000040301007387 */ /* 0x0007e40000100800 */
[----:B---3--:R-:W3:Y:S01]  /*9000*/  @P2 LDC R3, c[0x0][0x44c] ;  /* 0x00011300ff032b82 */ /* 0x008ee20000000800 */
[----:B------:R-:W-:Y:S02]  /*9010*/  WARPGROUP.DEPBAR.LE gsb0, 0x0 ;  /* 0x00008000000079c5 */ /* 0x000fe40000010000 */
[----:B------:R-:W-:Y:S01]  /*9020*/  WARPGROUP.ARRIVE ;  /* 0x00000000000079c5 */ /* 0x000fe20000000000 */
[----:B---3--:R-:W-:-:S05]  /*9030*/  @P2 IMAD.HI.U32 R3, R0, R3, RZ ;  /* 0x0000000300032227 */ /* 0x008fca00078e00ff */
[----:B------:R-:W-:Y:S01]  /*9040*/  HGMMA.64x96x16.F32 R24, gdesc[UR4], R24, gsb0 ;  /* 0x01600000041879f0 */ /* 0x000fe20008000818 */
[----:B0-----:R-:W-:Y:S01]  /*9050*/  @P2 SHF.R.U32.HI R0, RZ, R4, R3 ;  /* 0x00000004ff002219 */ /* 0x001fe20000011603 */
[----:B------:R-:W-:Y:S01]  /*9060*/  IMAD R3, R216, -0x60, R213 ;  /* 0xffffffa0d8037824 */ /* 0x000fe200078e02d5 */
[----:B------:R-:W-:-:S03]  /*9070*/  ULDC UR4, c[0x0][0x988] ;  /* 0x0002620000047ab9 */ /* 0x000fc60000000800 */
[----:B------:R-:W0:Y:S01]  /*9080*/  SHFL.IDX PT, R5, R0, 0x1, 0x1c1f ;  /* 0x003c1f0000057f89 */ /* 0x000e2200000e0000 */
[----:B------:R-:W-:-:S03]  /*9090*/  VIADD R3, R3, 0x60 ;  /* 0x0000006003037836 */ /* 0x000fc60000000000 */
[----:B------:R-:W3:Y:S01]  /*90a0*/  SHFL.IDX PT, R0, R0, RZ, 0x1c1f ;  /* 0x001c1fff00007589 */ /* 0x000ee200000e0000 */
[----:B------:R-:W-:-:S05]  /*90b0*/  IMAD R4, R218, -0x2, R3 ;  /* 0xfffffffeda047824 */ /* 0x000fca00078e0203 */
[----:B------:R-:W-:-:S04]  /*90c0*/  IADD3 R3, -R211, 0x1, R4 ;  /* 0x00000001d3037810 */ /* 0x000fc80007ffe104 */
[----:B0-----:R-:W-:-:S04]  /*90d0*/  VIADDMNMX R5, R5, R3, R4, PT ;  /* 0x0000000305057246 */ /* 0x001fc80003800104 */
[C---:B------:R-:W-:Y:S02]  /*90e0*/  ISETP.GT.AND P3, PT, R5.reuse, RZ, PT ;  /* 0x000000ff0500720c */ /* 0x040fe40003f64270 */
[C---:B------:R-:W-:Y:S02]  /*90f0*/  ISETP.GT.AND P4, PT, R5.reuse, 0x1, PT ;  /* 0x000000010500780c */ /* 0x040fe40003f84270 */
[----:B------:R-:W-:Y:S02]  /*9100*/  ISETP.GT.AND P2, PT, R5, 0x8, PT ;  /* 0x000000080500780c */ /* 0x000fe40003f44270 */
[----:B---3--:R-:W-:Y:S01]  /*9110*/  VIADDMNMX R3, R0, R3, R4, PT ;  /* 0x0000000300037246 */ /* 0x008fe20003800104 */
[----:B------:R-:W-:Y:S01]  /*9120*/  IMAD.U32 R0, RZ, RZ, UR4 ;  /* 0x00000004ff007e24 */ /* 0x000fe2000f8e00ff */
[----:B------:R-:W-:Y:S02]  /*9130*/  WARPGROUP.DEPBAR.LE gsb0, 0x0 ;  /* 0x00008000000079c5 */ /* 0x000fe40000010000 */
[----:B------:R-:W-:-:S02]  /*9140*/  FSEL R73, R26, -INF , P3 ;  /* 0xff8000001a497808 */ /* 0x000fc40001800000 */
[----:B------:R-:W-:Y:S01]  /*9150*/  FSEL R26, R27, -INF , P4 ;  /* 0xff8000001b1a7808 */ /* 0x000fe20002000000 */
[----:B------:R0:W-:Y:S06]  /*9160*/  BAR.ARV R176, 0x100 ;  /* 0x000400b00000751d */ /* 0x0001ec0000002000 */
        /* <DEDUP_REMOVED lines=64> */
[----:B------:R-:W-:Y:S02]  /*9570*/  FMNMX.FTZ R8, R115, R8, !PT ;  /* 0x0000000873087209 */ /* 0x000fe40007810000 */
[----:B------:R-:W-:Y:S02]  /*9580*/  ISETP.GT.AND P3, PT, R3, RZ, PT ;  /* 0x000000ff0300720c */ /* 0x000fe40003f64270 */
[----:B------:R-:W-:Y:S02]  /*9590*/  FMNMX.FTZ R5, R71, R8, !PT ;  /* 0x0000000847057209 */ /* 0x000fe40007810000 */
[C---:B------:R-:W-:Y:S02]  /*95a0*/  ISETP.GT.AND P4, PT, R3.reuse, 0x1, PT ;  /* 0x000000010300780c */ /* 0x040fe40003f84270 */
[----:B------:R-:W-:Y:S01]  /*95b0*/  ISETP.GT.AND P2, PT, R3, 0x8, PT ;  /* 0x000000080300780c */ /* 0x000fe20003f44270 */
[----:B------:R-:W3:Y:S01]  /*95c0*/  SHFL.BFLY PT, R8, R5, 0x2, 0x1f ;  /* 0x0c401f0005087f89 */ /* 0x000ee200000e0000 */
[----:B------:R-:W-:-:S02]  /*95d0*/  FSEL R9, R24, -INF , P3 ;  /* 0xff80000018097808 */ /* 0x000fc40001800000 */
[----:B------:R-:W-:Y:S02]  /*95e0*/  FSEL R25, R25, -INF , P4 ;  /* 0xff80000019197808 */ /* 0x000fe40002000000 */
[----:B------:R-:W-:Y:S02]  /*95f0*/  ISETP.GT.AND P3, PT, R3, 0x9, PT ;  /* 0x000000090300780c */ /* 0x000fe40003f64270 */
[----:B------:R-:W-:Y:S02]  /*9600*/  FMNMX.FTZ R4, R9, R25, !PT ;  /* 0x0000001909047209 */ /* 0x000fe40007810000 */
[----:B------:R-:W-:Y:S02]  /*9610*/  FSEL R29, R29, -INF , P3 ;  /* 0xff8000001d1d7808 */ /* 0x000fe40001800000 */
[----:B------:R-:W-:-:S04]  /*9620*/  ISETP.GT.AND P3, PT, R3, 0x11, PT ;  /* 0x000000110300780c */ /* 0x000fc80003f64270 */
[----:B------:R-:W-:Y:S02]  /*9630*/  FSEL R33, R33, -INF , P3 ;  /* 0xff80000021217808 */ /* 0x000fe40001800000 */
[----:B------:R-:W-:-:S04]  /*9640*/  ISETP.GT.AND P3, PT, R3, 0x19, PT ;  /* 0x000000190300780c */ /* 0x000fc80003f64270 */
[----:B------:R-:W-:Y:S02]  /*9650*/  FSEL R37, R37, -INF , P3 ;  /* 0xff80000025257808 */ /* 0x000fe40001800000 */
[----:B------:R-:W-:Y:S02]  /*9660*/  ISETP.GT.AND P3, PT, R3, 0x21, PT ;  /* 0x000000210300780c */ /* 0x000fe40003f64270 */
[----:B---3--:R-:W-:Y:S02]  /*9670*/  FMNMX.FTZ R27, R5, R8, !PT ;  /* 0x00000008051b7209 */ /* 0x008fe40007810000 */
[----:B------:R-:W-:Y:S02]  /*9680*/  FSEL R41, R41, -INF , P3 ;  /* 0xff80000029297808 */ /* 0x000fe40001800000 */
[----:B------:R-:W-:Y:S01]  /*9690*/  ISETP.GT.AND P3, PT, R3, 0x29, PT ;  /* 0x000000290300780c */ /* 0x000fe20003f64270 */
[----:B------:R-:W3:Y:S03]  /*96a0*/  SHFL.BFLY PT, R8, R27, 0x1, 0x1f ;  /* 0x0c201f001b087f89 */ /* 0x000ee600000e0000 */
        /* <DEDUP_REMOVED lines=11> */
[----:B------:R-:W-:Y:S01]  /*9760*/  FMUL.FTZ R5, R8, R0 ;  /* 0x0000000008057220 */ /* 0x000fe20000410000 */
[----:B------:R-:W-:-:S02]  /*9770*/  FMNMX.FTZ R4, R27, R4, !PT ;  /* 0x000000041b047209 */ /* 0x000fc40007810000 */
[----:B------:R-:W-:Y:S02]  /*9780*/  FSEL R31, R32, -INF , P2 ;  /* 0xff800000201f7808 */ /* 0x000fe40001000000 */
[----:B------:R-:W-:Y:S02]  /*9790*/  FMNMX.FTZ R4, R29, R4, !PT ;  /* 0x000000041d047209 */ /* 0x000fe40007810000 */
[----:B------:R-:W-:Y:S02]  /*97a0*/  ISETP.GT.AND P2, PT, R3, 0x18, PT ;  /* 0x000000180300780c */ /* 0x000fe40003f44270 */
[----:B------:R-:W-:Y:S02]  /*97b0*/  FMNMX.FTZ R4, R31, R4, !PT ;  /* 0x000000041f047209 */ /* 0x000fe40007810000 */
[----:B------:R-:W-:Y:S02]  /*97c0*/  FSEL R35, R36, -INF , P2 ;  /* 0xff80000024237808 */ /* 0x000fe40001000000 */
[----:B------:R-:W-:-:S02]  /*97d0*/  FMNMX.FTZ R24, R33, R4, !PT ;  /* 0x0000000421187209 */ /* 0x000fc40007810000 */
[----:B------:R-:W-:Y:S02]  /*97e0*/  FSETP.NEU.FTZ.AND P4, PT, R8, -INF , PT ;  /* 0xff8000000800780b */ /* 0x000fe40003f9d000 */
[----:B------:R-:W-:Y:S02]  /*97f0*/  ISETP.GT.AND P2, PT, R3, 0x20, PT ;  /* 0x000000200300780c */ /* 0x000fe40003f44270 */
[----:B------:R-:W-:Y:S02]  /*9800*/  FMNMX.FTZ R24, R35, R24, !PT ;  /* 0x0000001823187209 */ /* 0x000fe40007810000 */
[----:B------:R-:W-:Y:S02]  /*9810*/  FSEL R34, R5, RZ, P4 ;  /* 0x000000ff05227208 */ /* 0x000fe40002000000 */
[----:B------:R-:W-:Y:S02]  /*9820*/  FSEL R39, R40, -INF , P2 ;  /* 0xff80000028277808 */ /* 0x000fe40001000000 */
[----:B------:R-:W-:Y:S01]  /*9830*/  FMNMX.FTZ R24, R37, R24, !PT ;  /* 0x0000001825187209 */ /* 0x000fe20007810000 */
[-CC-:B------:R-:W-:Y:S01]  /*9840*/  FFMA.FTZ R26, R26, R0.reuse, -R34.reuse ;  /* 0x000000001a1a7223 */ /* 0x180fe20000010822 */
[----:B------:R-:W-:Y:S01]  /*9850*/  ISETP.GT.AND P2, PT, R3, 0x28, PT ;  /* 0x000000280300780c */ /* 0x000fe20003f44270 */
[--C-:B------:R-:W-:Y:S01]  /*9860*/  FFMA.FTZ R201, R73, R0, -R34.reuse ;  /* 0x0000000049c97223 */ /* 0x100fe20000010822 */
[----:B------:R-:W-:Y:S01]  /*9870*/  FMNMX.FTZ R24, R39, R24, !PT ;  /* 0x0000001827187209 */ /* 0x000fe20007810000 */
[----:B------:R3:W-:Y:S01]  /*9880*/  MUFU.EX2 R4, R26 ;  /* 0x0000001a00047308 */ /* 0x0007e20000000800 */
[----:B------:R-:W-:Y:S01]  /*9890*/  FSEL R43, R44, -INF , P2 ;  /* 0xff8000002c2b7808 */ /* 0x000fe20001000000 */
[-CC-:B------:R-:W-:Y:S01]  /*98a0*/  FFMA.FTZ R203, R75, R0.reuse, -R34.reuse ;  /* 0x000000004bcb7223 */ /* 0x180fe20000010822 */
[----:B------:R-:W-:Y:S01]  /*98b0*/  ISETP.GT.AND P2, PT, R3, 0x30, PT ;  /* 0x000000300300780c */ /* 0x000fe20003f44270 */
[-CC-:B------:R-:W-:Y:S01]  /*98c0*/  FFMA.FTZ R77, R77, R0.reuse, -R34.reuse ;  /* 0x000000004d4d7223 */ /* 0x180fe20000010822 */
[----:B------:R-:W-:Y:S01]  /*98d0*/  FSEL R61, R61, -INF , P3 ;  /* 0xff8000003d3d7808 */ /* 0x000fe20001800000 */
[--C-:B------:R-:W-:Y:S01]  /*98e0*/  FFMA.FTZ R153, R79, R0, -R34.reuse ;  /* 0x000000004f997223 */ /* 0x100fe20000010822 */
[----:B------:R-:W-:Y:S01]  /*98f0*/  FSEL R47, R48, -INF , P2 ;  /* 0xff800000302f7808 */ /* 0x000fe20001000000 */
[----:B------:R-:W4:Y:S01]  /*9900*/  MUFU.EX2 R201, R201 ;  /* 0x000000c900c97308 */ /* 0x000f220000000800 */
[----:B---3--:R-:W-:Y:S01]  /*9910*/  FMNMX.FTZ R26, R41, R24, !PT ;  /* 0x00000018291a7209 */ /* 0x008fe20007810000 */
[-CC-:B------:R-:W-:Y:S01]  /*9920*/  FFMA.FTZ R81, R81, R0.reuse, -R34.reuse ;  /* 0x0000000051517223 */ /* 0x180fe20000010822 */
[----:B------:R-:W-:Y:S01]  /*9930*/  ISETP.GT.AND P2, PT, R3, 0x38, PT ;  /* 0x000000380300780c */ /* 0x000fe20003f44270 */
[--C-:B------:R-:W-:Y:S01]  /*9940*/  FFMA.FTZ R155, R83, R0, -R34.reuse ;  /* 0x00000000539b7223 */ /* 0x100fe20000010822 */
[----:B------:R-:W-:Y:S01]  /*9950*/  FMNMX.FTZ R26, R43, R26, !PT ;  /* 0x0000001a2b1a7209 */ /* 0x000fe20007810000 */
[--C-:B------:R-:W-:Y:S01]  /*9960*/  FFMA.FTZ R85, R85, R0, -R34.reuse ;  /* 0x0000000055557223 */ /* 0x100fe20000010822 */
[----:B------:R-:W-:Y:S01]  /*9970*/  FSEL R51, R52, -INF , P2 ;  /* 0xff80000034337808 */ /* 0x000fe20001000000 */
[----:B------:R-:W-:Y:S01]  /*9980*/  MUFU.EX2 R203, R203 ;  /* 0x000000cb00cb7308 */ /* 0x000fe20000000800 */
[----:B------:R-:W-:Y:S01]  /*9990*/  FMNMX.FTZ R26, R45, R26, !PT ;  /* 0x0000001a2d1a7209 */ /* 0x000fe20007810000 */
[-CC-:B------:R-:W-:Y:S01]  /*99a0*/  FFMA.FTZ R157, R87, R0.reuse, -R34.reuse ;  /* 0x00000000579d7223 */ /* 0x180fe20000010822 */
[----:B------:R-:W-:Y:S01]  /*99b0*/  ISETP.GT.AND P2, PT, R3, 0x40, PT ;  /* 0x000000400300780c */ /* 0x000fe20003f44270 */
[--C-:B------:R-:W-:Y:S01]  /*99c0*/  FFMA.FTZ R89, R89, R0, -R34.reuse ;  /* 0x0000000059597223 */ /* 0x100fe20000010822 */
[----:B------:R-:W-:Y:S01]  /*99d0*/  FMNMX.FTZ R26, R47, R26, !PT ;  /* 0x0000001a2f1a7209 */ /* 0x000fe20007810000 */
[----:B------:R-:W-:Y:S01]  /*99e0*/  FFMA.FTZ R91, R91, R0, -R34 ;  /* 0x000000005b5b7223 */ /* 0x000fe20000010822 */
[----:B------:R-:W-:Y:S01]  /*99f0*/  FSEL R55, R56, -INF , P2 ;  /* 0xff80000038377808 */ /* 0x000fe20001000000 */
[----:B------:R-:W-:Y:S01]  /*9a00*/  MUFU.EX2 R24, R77 ;  /* 0x0000004d00187308 */ /* 0x000fe20000000800 */
[----:B------:R-:W-:Y:S01]  /*9a10*/  FMNMX.FTZ R28, R49, R26, !PT ;  /* 0x0000001a311c7209 */ /* 0x000fe20007810000 */
[----:B----4-:R-:W-:Y:S01]  /*9a20*/  FADD.FTZ R48, R201, R4 ;  /* 0x00000004c9307221 */ /* 0x010fe20000010000 */
        /* <DEDUP_REMOVED lines=11> */
[--C-:B------:R-:W-:Y:S01]  /*9ae0*/  FFMA.FTZ R101, R101, R0, -R34.reuse ;  /* 0x0000000065657223 */ /* 0x100fe20000010822 */
[----:B------:R-:W-:Y:S01]  /*9af0*/  ISETP.GT.AND P3, PT, R3, 0x51, PT ;  /* 0x000000510300780c */ /* 0x000fe20003f64270 */
[----:B------:R-:W-:Y:S01]  /*9b00*/  MUFU.EX2 R26, R81 ;  /* 0x00000051001a7308 */ /* 0x000fe20000000800 */
[----:B------:R-:W-:Y:S01]  /*9b10*/  FMNMX.FTZ R30, R57, R28, !PT ;  /* 0x0000001c391e7209 */ /* 0x000fe20007810000 */
[-CC-:B------:R-:W-:Y:S01]  /*9b20*/  FFMA.FTZ R103, R103, R0.reuse, -R34.reuse ;  /* 0x0000000067677223 */ /* 0x180fe20000010822 */
[----:B------:R-:W-:Y:S01]  /*9b30*/  FSEL R63, R64, -INF , P2 ;  /* 0xff800000403f7808 */ /* 0x000fe20001000000 */
        /* <DEDUP_REMOVED lines=16> */
[----:B------:R-:W-:Y:S01]  /*9c40*/  FFMA.FTZ R34, R71, R0, -R34 ;  /* 0x0000000047227223 */ /* 0x000fe20000010822 */
[----:B------:R-:W-:-:S02]  /*9c50*/  FSEL R69, R69, -INF , P3 ;  /* 0xff80000045457808 */ /* 0x000fc40001800000 */
[----:B------:R-:W-:Y:S01]  /*9c60*/  FMNMX.FTZ R30, R67, R30, !PT ;  /* 0x0000001e431e7209 */ /* 0x000fe20007810000 */
[----:B------:R-:W-:Y:S01]  /*9c70*/  MUFU.EX2 R157, R157 ;  /* 0x0000009d009d7308 */ /* 0x000fe20000000800 */
[----:B------:R-:W-:Y:S02]  /*9c80*/  F2FP.F16.F32.PACK_AB R201, R4, R201 ;  /* 0x000000c904c9723e */ /* 0x000fe400000000ff */
[----:B------:R-:W-:-:S05]  /*9c90*/  FMNMX.FTZ R30, R69, R30, !PT ;  /* 0x0000001e451e7209 */ /* 0x000fca0007810000 */
[----:B------:R-:W3:Y:S01]  /*9ca0*/  SHFL.BFLY PT, R3, R30, 0x2, 0x1f ;  /* 0x0c401f001e037f89 */ /* 0x000ee200000e0000 */
[----:B------:R-:W-:Y:S08]  /*9cb0*/  MUFU.EX2 R32, R89 ;  /* 0x0000005900207308 */ /* 0x000ff00000000800 */
[----:B------:R-:W-:Y:S08]  /*9cc0*/  MUFU.EX2 R91, R91 ;  /* 0x0000005b005b7308 */ /* 0x000ff00000000800 */
[----:B------:R-:W4:Y:S01]  /*9cd0*/  MUFU.EX2 R36, R93 ;  /* 0x0000005d00247308 */ /* 0x000f220000000800 */
[----:B---3--:R-:W-:-:S07]  /*9ce0*/  FMNMX.FTZ R3, R30, R3, !PT ;  /* 0x000000031e037209 */ /* 0x008fce0007810000 */
[----:B------:R-:W-:Y:S01]  /*9cf0*/  MUFU.EX2 R95, R95 ;  /* 0x0000005f005f7308 */ /* 0x000fe20000000800 */
[----:B------:R-:W3:Y:S07]  /*9d00*/  SHFL.BFLY PT, R30, R3, 0x1, 0x1f ;  /* 0x0c201f00031e7f89 */ /* 0x000eee00000e0000 */
[----:B------:R-:W1:Y:S01]  /*9d10*/  MUFU.EX2 R38, R97 ;  /* 0x0000006100267308 */ /* 0x000e620000000800 */
[----:B----4-:R-:W-:-:S07]  /*9d20*/  F2FP.F16.F32.PACK_AB R159, R36, R91 ;  /* 0x0000005b249f723e */ /* 0x010fce00000000ff */
[----:B------:R-:W-:Y:S08]  /*9d30*/  MUFU.EX2 R99, R99 ;  /* 0x0000006300637308 */ /* 0x000ff00000000800 */
[----:B------:R-:W-:Y:S01]  /*9d40*/  MUFU.EX2 R40, R101 ;  /* 0x0000006500287308 */ /* 0x000fe20000000800 */
[----:B-1----:R-:W-:Y:S02]  /*9d50*/  F2FP.F16.F32.PACK_AB R161, R38, R95 ;  /* 0x0000005f26a1723e */ /* 0x002fe400000000ff */
[----:B---3--:R-:W-:-:S04]  /*9d60*/  FMNMX.FTZ R5, R3, R30, !PT ;  /* 0x0000001e03057209 */ /* 0x008fc80007810000 */
[C---:B------:R-:W-:Y:S01]  /*9d70*/  FSETP.NEU.FTZ.AND P2, PT, R5.reuse, -INF , PT ;  /* 0xff8000000500780b */ /* 0x040fe20003f5d000 */
[-C--:B------:R-:W-:Y:S01]  /*9d80*/  FMUL.FTZ R3, R5, R0.reuse ;  /* 0x0000000005037220 */ /* 0x080fe20000410000 */
[----:B------:R-:W-:Y:S04]  /*9d90*/  MUFU.EX2 R103, R103 ;  /* 0x0000006700677308 */ /* 0x000fe80000000800 */
[----:B------:R-:W-:Y:S01]  /*9da0*/  FSEL R30, R3, RZ, P2 ;  /* 0x000000ff031e7208 */ /* 0x000fe20001000000 */
[----:B------:R-:W-:Y:S01]  /*9db0*/  FADD.FTZ R3, R203, R48 ;  /* 0x00000030cb037221 */ /* 0x000fe20000010000 */
[C---:B------:R-:W-:Y:S02]  /*9dc0*/  F2FP.F16.F32.PACK_AB R203, R24.reuse, R203 ;  /* 0x000000cb18cb723e */ /* 0x040fe400000000ff */
[----:B------:R-:W-:Y:S01]  /*9dd0*/  MUFU.EX2 R42, R105 ;  /* 0x00000069002a7308 */ /* 0x000fe20000000800 */
[-CC-:B------:R-:W-:Y:S01]  /*9de0*/  FFMA.FTZ R9, R9, R0.reuse, -R30.reuse ;  /* 0x0000000009097223 */ /* 0x180fe2000001081e */
[-CC-:B------:R-:W-:Y:S01]  /*9df0*/  FFMA.FTZ R25, R25, R0.reuse, -R30.reuse ;  /* 0x0000000019197223 */ /* 0x180fe2000001081e */
[-CC-:B------:R-:W-:Y:S01]  /*9e00*/  FFMA.FTZ R27, R27, R0.reuse, -R30.reuse ;  /* 0x000000001b1b7223 */ /* 0x180fe2000001081e */
[-CC-:B------:R-:W-:Y:S01]  /*9e10*/  FFMA.FTZ R29, R29, R0.reuse, -R30.reuse ;  /* 0x000000001d1d7223 */ /* 0x180fe2000001081e */
[-CC-:B------:R-:W-:Y:S01]  /*9e20*/  FFMA.FTZ R31, R31, R0.reuse, -R30.reuse ;  /* 0x000000001f1f7223 */ /* 0x180fe2000001081e */
[-CC-:B------:R-:W-:Y:S01]  /*9e30*/  FFMA.FTZ R33, R33, R0.reuse, -R30.reuse ;  /* 0x0000000021217223 */ /* 0x180fe2000001081e */
[----:B------:R-:W-:Y:S01]  /*9e40*/  FADD.FTZ R48, R24, R3 ;  /* 0x0000000318307221 */ /* 0x000fe20000010000 */
[----:B------:R-:W-:Y:S01]  /*9e50*/  MUFU.EX2 R9, R9 ;  /* 0x0000000900097308 */ /* 0x000fe20000000800 */
[-CC-:B------:R-:W-:Y:S01]  /*9e60*/  FFMA.FTZ R35, R35, R0.reuse, -R30.reuse ;  /* 0x0000000023237223 */ /* 0x180fe2000001081e */
[-C--:B------:R-:W-:Y:S01]  /*9e70*/  FFMA.FTZ R37, R37, R0.reuse, -R30 ;  /* 0x0000000025257223 */ /* 0x080fe2000001081e */
[----:B------:R-:W-:Y:S01]  /*9e80*/  FADD.FTZ R3, R153, R48 ;  /* 0x0000003099037221 */ /* 0x000fe20000010000 */
[-CC-:B------:R-:W-:Y:S01]  /*9e90*/  FFMA.FTZ R39, R39, R0.reuse, -R30.reuse ;  /* 0x0000000027277223 */ /* 0x180fe2000001081e */
[-CC-:B------:R-:W-:Y:S01]  /*9ea0*/  FFMA.FTZ R41, R41, R0.reuse, -R30.reuse ;  /* 0x0000000029297223 */ /* 0x180fe2000001081e */
[-CC-:B------:R-:W-:Y:S01]  /*9eb0*/  FFMA.FTZ R43, R43, R0.reuse, -R30.reuse ;  /* 0x000000002b2b7223 */ /* 0x180fe2000001081e */
[----:B------:R-:W-:Y:S01]  /*9ec0*/  FADD.FTZ R50, R26, R3 ;  /* 0x000000031a327221 */ /* 0x000fe20000010000 */
[----:B------:R1:W3:Y:S01]  /*9ed0*/  MUFU.EX2 R200, R25 ;  /* 0x0000001900c87308 */ /* 0x0002e20000000800 */
        /* <DEDUP_REMOVED lines=8> */
[----:B-1----:R-:W-:Y:S01]  /*9f60*/  FADD.FTZ R25, R155, R50 ;  /* 0x000000329b197221 */ /* 0x002fe20000010000 */
[-CC-:B------:R-:W-:Y:S01]  /*9f70*/  FFMA.FTZ R59, R59, R0.reuse, -R30.reuse ;  /* 0x000000003b3b7223 */ /* 0x180fe2000001081e */
[-CC-:B------:R-:W-:Y:S01]  /*9f80*/  FFMA.FTZ R61, R61, R0.reuse, -R30.reuse ;  /* 0x000000003d3d7223 */ /* 0x180fe2000001081e */
[-CC-:B------:R-:W-:Y:S01]  /*9f90*/  FFMA.FTZ R63, R63, R0.reuse, -R30.reuse ;  /* 0x000000003f3f7223 */ /* 0x180fe2000001081e */
[----:B------:R-:W-:Y:S01]  /*9fa0*/  FADD.FTZ R50, R28, R25 ;  /* 0x000000191c327221 */ /* 0x000fe20000010000 */
[-CC-:B------:R-:W-:Y:S01]  /*9fb0*/  FFMA.FTZ R65, R65, R0.reuse, -R30.reuse ;  /* 0x0000000041417223 */ /* 0x180fe2000001081e */
[-C--:B------:R-:W-:Y:S01]  /*9fc0*/  FFMA.FTZ R67, R67, R0.reuse, -R30 ;  /* 0x0000000043437223 */ /* 0x080fe2000001081e */
[----:B------:R1:W2:Y:S01]  /*9fd0*/  MUFU.EX2 R202, R29 ;  /* 0x0000001d00ca7308 */ /* 0x0002a20000000800 */
[----:B---3--:R-:W-:Y:S01]  /*9fe0*/  FADD.FTZ R48, R9, R200 ;  /* 0x000000c809307221 */ /* 0x008fe20000010000 */
[----:B------:R-:W-:Y:S01]  /*9ff0*/  FFMA.FTZ R30, R69, R0, -R30 ;  /* 0x00000000451e7223 */ /* 0x000fe2000001081e */
[----:B------:R-:W-:-:S02]  /*a000*/  F2FP.F16.F32.PACK_AB R200, R200, R9 ;  /* 0x00000009c8c8723e */ /* 0x000fc400000000ff */
[----:B------:R-:W-:Y:S02]  /*a010*/  F2FP.F16.F32.PACK_AB R153, R26, R153 ;  /* 0x000000991a99723e */ /* 0x000fe400000000ff */
[----:B------:R-:W-:Y:S01]  /*a020*/  F2FP.F16.F32.PACK_AB R155, R28, R155 ;  /* 0x0000009b1c9b723e */ /* 0x000fe200000000ff */
[----:B------:R-:W3:Y:S01]  /*a030*/  MUFU.EX2 R31, R31 ;  /* 0x0000001f001f7308 */ /* 0x000ee20000000800 */
[----:B----4-:R-:W-:Y:S01]  /*a040*/  FADD.FTZ R3, R27, R48 ;  /* 0x000000301b037221 */ /* 0x010fe20000010000 */
[----:B-1----:R-:W-:Y:S01]  /*a050*/  FADD.FTZ R29, R157, R50 ;  /* 0x000000329d1d7221 */ /* 0x002fe20000010000 */
[----:B------:R-:W-:Y:S02]  /*a060*/  F2FP.F16.F32.PACK_AB R157, R32, R157 ;  /* 0x0000009d209d723e */ /* 0x000fe400000000ff */
[----:B------:R-:W-:Y:S01]  /*a070*/  F2FP.F16.F32.PACK_AB R163, R40, R99 ;  /* 0x0000006328a3723e */ /* 0x000fe200000000ff */
[----:B------:R-:W-:Y:S01]  /*a080*/  FADD.FTZ R50, R32, R29 ;  /* 0x0000001d20327221 */ /* 0x000fe20000010000 */
[----:B------:R-:W-:Y:S01]  /*a090*/  F2FP.F16.F32.PACK_AB R165, R42, R103 ;  /* 0x000000672aa5723e */ /* 0x000fe200000000ff */
[----:B------:R-:W1:Y:S01]  /*a0a0*/  MUFU.EX2 R152, R33 ;  /* 0x0000002100987308 */ /* 0x000e620000000800 */
[----:B--2---:R-:W-:Y:S01]  /*a0b0*/  FADD.FTZ R48, R202, R3 ;  /* 0x00000003ca307221 */ /* 0x004fe20000010000 */
[----:B------:R-:W-:-:S02]  /*a0c0*/  @!P1 VIADD R3, R21, 0x22840 ;  /* 0x0002284015039836 */ /* 0x000fc40000000000 */
[----:B------:R-:W-:Y:S01]  /*a0d0*/  FADD.FTZ R29, R91, R50 ;  /* 0x000000325b1d7221 */ /* 0x000fe20000010000 */
[----:B------:R-:W-:Y:S02]  /*a0e0*/  F2FP.F16.F32.PACK_AB R202, R202, R27 ;  /* 0x0000001bcaca723e */ /* 0x000fe400000000ff */
[----:B------:R-:W-:Y:S01]  /*a0f0*/  @!P1 PRMT R3, RZ, 0x654, R3 ;  /* 0x00000654ff039816 */ /* 0x000fe20000000003 */
[----:B------:R-:W2:Y:S01]  /*a100*/  MUFU.EX2 R35, R35 ;  /* 0x0000002300237308 */ /* 0x000ea20000000800 */
[----:B---3--:R-:W-:Y:S01]  /*a110*/  FADD.FTZ R25, R31, R48 ;  /* 0x000000301f197221 */ /* 0x008fe20000010000 */
[----:B------:R-:W-:Y:S01]  /*a120*/  FADD.FTZ R50, R36, R29 ;  /* 0x0000001d24327221 */ /* 0x000fe20000010000 */
[----:B------:R3:W-:Y:S05]  /*a130*/  @!P1 SYNCS.ARRIVE.TRANS64.RED.A1T0 RZ, [R3+URZ], RZ ;  /* 0x000000ff03ff99a7 */ /* 0x0007ea000810043f */
[----:B------:R-:W4:Y:S01]  /*a140*/  MUFU.EX2 R154, R37 ;  /* 0x00000025009a7308 */ /* 0x000f220000000800 */
[C---:B-1----:R-:W-:Y:S01]  /*a150*/  FADD.FTZ R48, R152.reuse, R25 ;  /* 0x0000001998307221 */ /* 0x042fe20000010000 */
[----:B------:R-:W-:-:S06]  /*a160*/  F2FP.F16.F32.PACK_AB R152, R152, R31 ;  /* 0x0000001f9898723e */ /* 0x000fcc00000000ff */
[----:B------:R-:W3:Y:S01]  /*a170*/  MUFU.EX2 R39, R39 ;  /* 0x0000002700277308 */ /* 0x000ee20000000800 */
[----:B--2---:R-:W-:-:S07]  /*a180*/  FADD.FTZ R25, R35, R48 ;  /* 0x0000003023197221 */ /* 0x004fce0000010000 */
[----:B------:R-:W1:Y:S01]  /*a190*/  MUFU.EX2 R156, R41 ;  /* 0x00000029009c7308 */ /* 0x000e620000000800 */
[C---:B----4-:R-:W-:Y:S01]  /*a1a0*/  FADD.FTZ R48, R154.reuse, R25 ;  /* 0x000000199a307221 */ /* 0x050fe20000010000 */
[----:B------:R-:W-:Y:S01]  /*a1b0*/  FADD.FTZ R25, R95, R50 ;  /* 0x000000325f197221 */ /* 0x000fe20000010000 */
[----:B------:R-:W-:-:S03]  /*a1c0*/  F2FP.F16.F32.PACK_AB R154, R154, R35 ;  /* 0x000000239a9a723e */ /* 0x000fc600000000ff */
[----:B------:R-:W-:Y:S02]  /*a1d0*/  FADD.FTZ R50, R38, R25 ;  /* 0x0000001926327221 */ /* 0x000fe40000010000 */
[----:B------:R-:W2:Y:S01]  /*a1e0*/  MUFU.EX2 R43, R43 ;  /* 0x0000002b002b7308 */ /* 0x000ea20000000800 */
[----:B---3--:R-:W-:Y:S01]  /*a1f0*/  FADD.FTZ R3, R39, R48 ;  /* 0x0000003027037221 */ /* 0x008fe20000010000 */
[----:B------:R-:W-:-:S04]  /*a200*/  FADD.FTZ R25, R99, R50 ;  /* 0x0000003263197221 */ /* 0x000fc80000010000 */
[----:B------:R-:W-:Y:S02]  /*a210*/  FADD.FTZ R50, R40, R25 ;  /* 0x0000001928327221 */ /* 0x000fe40000010000 */
[----:B------:R-:W3:Y:S01]  /*a220*/  MUFU.EX2 R158, R45 ;  /* 0x0000002d009e7308 */ /* 0x000ee20000000800 */
[C---:B-1----:R-:W-:Y:S01]  /*a230*/  FADD.FTZ R48, R156.reuse, R3 ;  /* 0x000000039c307221 */ /* 0x042fe20000010000 */
[----:B------:R-:W-:Y:S01]  /*a240*/  FADD.FTZ R25, R103, R50 ;  /* 0x0000003267197221 */ /* 0x000fe20000010000 */
[----:B------:R-:W-:-:S03]  /*a250*/  F2FP.F16.F32.PACK_AB R156, R156, R39 ;  /* 0x000000279c9c723e */ /* 0x000fc600000000ff */
[----:B------:R-:W-:Y:S02]  /*a260*/  FADD.FTZ R24, R42, R25 ;  /* 0x000000192a187221 */ /* 0x000fe40000010000 */
        /* <DEDUP_REMOVED lines=45> */
[----:B------:R-:W-:Y:S02]  /*a540*/  F2FP.F16.F32.PACK_AB R171, R34, R115 ;  /* 0x0000007322ab723e */ /* 0x000fe400000000ff */
[C---:B---3--:R-:W-:Y:S01]  /*a550*/  FADD.FTZ R4, R30.reuse, R9 ;  /* 0x000000091e047221 */ /* 0x048fe20000010000 */
[----:B------:R-:W-:Y:S01]  /*a560*/  F2FP.F16.F32.PACK_AB R170, R30, R67 ;  /* 0x000000431eaa723e */ /* 0x000fe200000000ff */
[----:B0-----:R-:W-:Y:S06]  /*a570*/  @!P0 BRA `(.L_x_14021) ;  /* 0x0000000000048947 */ /* 0x001fec0003800000 */
[----:B------:R-:W-:Y:S01]  /*a580*/  BPT.TRAP 0x1 ;  /* 0x000000040000795c */ /* 0x000fe20000300000 */
.L_x_14021:
[----:B------:R0:W1:Y:S01]  /*a590*/  SYNCS.PHASECHK.TRANS64.TRYWAIT P2, [R21+URZ+0x22850], R72 ;  /* 0x02285048150075a7 */ /* 0x000062000804017f */
[----:B------:R-:W-:Y:S05]  /*a5a0*/  @!P0 BRA `(.L_x_14022) ;  /* 0x0000000000048947 */ /* 0x000fea0003800000 */
[----:B------:R-:W-:Y:S01]  /*a5b0*/  BPT.TRAP 0x1 ;  /* 0x000000040000795c */ /* 0x000fe20000300000 */
.L_x_14022:
[----:B------:R-:W-:Y:S04]  /*a5c0*/  BSSY B0, `(.L_x_14023) ;  /* 0x0000004000007945 */ /* 0x000fe80003800000 */
[----:B-1----:R-:W-:Y:S05]  /*a5d0*/  @P2 BRA `(.L_x_14024) ;  /* 0x0000000000082947 */ /* 0x002fea0003800000 */
[----:B------:R-:W1:Y:S02]  /*a5e0*/  SYNCS.PHASECHK.TRANS64.TRYWAIT P2, [R21+URZ+0x22850], R72 ;  /* 0x02285048150075a7 */ /* 0x000e64000804017f */
[----:B-1----:R-:W-:Y:S05]  /*a5f0*/  @!P2 BRA `(.L_x_14025) ;  /* 0x000001080098a947 */ /* 0x002fea0003800000 */
.L_x_14024:
[----:B------:R-:W-:Y:S05]  /*a600*/  BSYNC B0 ;  /* 0x0000000000007941 */ /* 0x000fea0003800000 */
.L_x_14023:
[----:B------:R-:W-:Y:S05]  /*a610*/  WARPSYNC.ALL ;  /* 0x0000000000007948 */ /* 0x000fea0003800000 */
[----:B------:R-:W-:Y:S01]  /*a620*/  VIADD R9, R18, 0x400 ;  /* 0x0000040012097836 */ /* 0x000fe20000000000 */
[----:B------:R2:W-:Y:S01]  /*a630*/  BAR.SYNC.DEFER_BLOCKING R177, 0x100 ;  /* 0x000400b10000751d */ /* 0x0005e20000010000 */
[----:B------:R-:W-:Y:S02]  /*a640*/  IMAD.MOV.U32 R173, RZ, RZ, 0x40000040 ;  /* 0x40000040ffad7424 */ /* 0x000fe400078e00ff */
[----:B------:R-:W-:Y:S01]  /*a650*/  IMAD.MOV.U32 R175, RZ, RZ, 0x40000040 ;  /* 0x40000040ffaf7424 */ /* 0x000fe200078e00ff */
[----:B------:R-:W-:Y:S01]  /*a660*/  SHF.R.U32.HI R9, RZ, 0x4, R9 ;  /* 0x00000004ff097819 */ /* 0x000fe20000011609 */
[----:B01----:R-:W-:Y:S01]  /*a670*/  @!P1 VIADD R21, R21, 0x22860 ;  /* 0x0002286015159836 */ /* 0x003fe20000000000 */
[----:B------:R-:W-:Y:S01]  /*a680*/  R2UR UR7, R173 ;  /* 0x00000000ad0772ca */ /* 0x000fe200000e0000 */
[----:B------:R-:W-:Y:S01]  /*a690*/  IMAD.MOV.U32 R173, RZ, RZ, 0x40000040 ;  /* 0x40000040ffad7424 */ /* 0x000fe200078e00ff */
[----:B------:R-:W-:Y:S01]  /*a6a0*/  LOP3.LUT R9, R9, 0x3fff, RZ, 0xc0, !PT ;  /* 0x00003fff09097812 */ /* 0x000fe200078ec0ff */
[----:B------:R-:W0:Y:S01]  /*a6b0*/  LDC R178, c[0x0][0x448] ;  /* 0x00011200ffb27b82 */ /* 0x000e220000000800 */
[----:B------:R-:W-:Y:S01]  /*a6c0*/  @!P1 PRMT R21, RZ, 0x654, R21 ;  /* 0x00000654ff159816 */ /* 0x000fe20000000015 */
[----:B------:R-:W-:Y:S01]  /*a6d0*/  VIADD R216, R216, 0xfffffffe ;  /* 0xfffffffed8d87836 */ /* 0x000fe20000000000 */
[----:B------:R-:W-:Y:S01]  /*a6e0*/  LOP3.LUT R9, R9, 0x3000000, RZ, 0xfc, !PT ;  /* 0x0300000009097812 */ /* 0x000fe200078efcff */
[----:B------:R-:W-:Y:S01]  /*a6f0*/  ULDC UR42, c[0x0][0x988] ;  /* 0x00026200002a7ab9 */ /* 0x000fe20000000800 */
[----:B------:R-:W-:-:S03]  /*a700*/  ULDC UR43, c[0x0][0x988] ;  /* 0x00026200002b7ab9 */ /* 0x000fc60000000800 */
[----:B------:R-:W-:-:S04]  /*a710*/  IMAD R172, R19, 0xc00, R9 ;  /* 0x00000c0013ac7824 */ /* 0x000fc800078e0209 */
[C---:B------:R-:W-:Y:S01]  /*a720*/  VIADD R174, R172.reuse, 0x80 ;  /* 0x00000080acae7836 */ /* 0x040fe20000000000 */
[----:B------:R-:W-:Y:S01]  /*a730*/  R2UR UR6, R172 ;  /* 0x00000000ac0672ca */ /* 0x000fe200000e0000 */
[----:B------:R-:W-:Y:S01]  /*a740*/  WARPGROUP.ARRIVE ;  /* 0x00000000000079c5 */ /* 0x000fe20000000000 */
[----:B0-----:R-:W-:-:S11]  /*a750*/  ISETP.NE.AND P2, PT, R178, 0x1, PT ;  /* 0x00000001b200780c */ /* 0x001fd60003f45270 */
        /* <DEDUP_REMOVED lines=10> */
[----:B------:R-:W-:Y:S01]  /*a800*/  IMAD.MOV.U32 R153, RZ, RZ, 0x40000040 ;  /* 0x40000040ff997424 */ /* 0x000fe200078e00ff */
[----:B------:R-:W0:Y:S02]  /*a810*/  @P2 LDC R154, c[0x0][0x450] ;  /* 0x00011400ff9a2b82 */ /* 0x000e240000000800 */
        /* <DEDUP_REMOVED lines=8> */
[----:B------:R-:W-:Y:S01]  /*a8a0*/  IMAD.MOV.U32 R153, RZ, RZ, 0x40000040 ;  /* 0x40000040ff997424 */ /* 0x000fe200078e00ff */
[----:B------:R-:W-:Y:S01]  /*a8b0*/  IADD3 R172, R172, 0x280, RZ ;  /* 0x00000280acac7810 */ /* 0x000fe20007ffe0ff */
[----:B------:R-:W-:Y:S02]  /*a8c0*/  WARPGROUP.DEPBAR.LE gsb0, 0x0 ;  /* 0x00008000000079c5 */ /* 0x000fe40000010000 */
[----:B------:R-:W-:-:S15]  /*a8d0*/  WARPGROUP.ARRIVE ;  /* 0x00000000000079c5 */ /* 0x000fde0000000000 */
[----:B------:R-:W-:-:S05]  /*a8e0*/  NOP ;  /* 0x0000000000007918 */ /* 0x000fca0000000000 */
[----:B------:R-:W-:Y:S01]  /*a8f0*/  HGMMA.64x256x16.F32 R24, R160, gdesc[UR4].tnspB, R24, gsb0 ;  /* 0x43e00004a0187df0 */ /* 0x000fe20008000818 */
[----:B------:R-:W-:Y:S01]  /*a900*/  R2UR UR6, R152 ;  /* 0x00000000980672ca */ /* 0x000fe200000e0000 */
[----:B------:R-:W-:Y:S01]  /*a910*/  IMAD.MOV.U32 R152, RZ, RZ, R210 ;  /* 0x000000ffff987224 */ /* 0x000fe200078e00d2 */
[----:B------:R-:W-:Y:S02]  /*a920*/  R2UR UR7, R153 ;  /* 0x00000000990772ca */ /* 0x000fe400000e0000 */
[----:B------:R-:W1:Y:S02]  /*a930*/  @P2 LDC R153, c[0x0][0x44c] ;  /* 0x00011300ff992b82 */ /* 0x000e640000000800 */
[----:B-1----:R-:W-:-:S05]  /*a940*/  @P2 IMAD.HI.U32 R153, R210, R153, RZ ;  /* 0x00000099d2992227 */ /* 0x002fca00078e00ff */
[----:B0-----:R-:W-:-:S04]  /*a950*/  @P2 SHF.R.U32.HI R152, RZ, R154, R153 ;  /* 0x0000009aff982219 */ /* 0x001fc80000011699 */
[----:B------:R-:W-:-:S05]  /*a960*/  IADD3 R152, R152, R213, -R211 ;  /* 0x000000d598987210 */ /* 0x000fca0007ffe8d3 */
[----:B------:R-:W-:-:S05]  /*a970*/  IMAD.HI R152, R152, 0x2aaaaaab, RZ ;  /* 0x2aaaaaab98987827 */ /* 0x000fca00078e02ff */
[----:B------:R-:W-:Y:S01]  /*a980*/  SHF.R.U32.HI R153, RZ, 0x1f, R152 ;  /* 0x0000001fff997819 */ /* 0x000fe20000011698 */
        /* <DEDUP_REMOVED lines=11> */
[----:B0-----:R-:W-:-:S04]  /*aa40*/  LEA.HI.SX32 R21, R152, R153, 0x1c ;  /* 0x0000009998157211 */ /* 0x001fc800078fe2ff */
[----:B------:R-:W-:-:S04]  /*aa50*/  VIMNMX R21, RZ, R21, !PT ;  /* 0x00000015ff157248 */ /* 0x000fc80007fe0100 */
[----:B------:R-:W-:-:S13]  /*aa60*/  ISETP.GE.AND P2, PT, R216, R21, PT ;  /* 0x00000015d800720c */ /* 0x000fda0003f46270 */
[----:B--2---:R-:W-:Y:S05]  /*aa70*/  @!P2 BRA `(.L_x_14026) ;  /* 0x0000002400d8a947 */ /* 0x004fea0003800000 */
[----:B------:R-:W-:Y:S02]  /*aa80*/  IMAD.MOV.U32 R203, RZ, RZ, R8 ;  /* 0x000000ffffcb7224 */ /* 0x000fe400078e0008 */
[----:B------:R-:W-:Y:S02]  /*aa90*/  IMAD.MOV.U32 R222, RZ, RZ, R5 ;  /* 0x000000ffffde7224 */ /* 0x000fe400078e0005 */
[----:B------:R-:W-:-:S07]  /*aaa0*/  IMAD.MOV.U32 R200, RZ, RZ, R216 ;  /* 0x000000ffffc87224 */ /* 0x000fce00078e00d8 */
.L_x_14036:
        /* <DEDUP_REMOVED lines=8> */
.L_x_14027:
[----:B------:R-:W-:Y:S01]  /*ab30*/  IMAD R201, R19, 0x8, R18 ;  /* 0x0000000813c97824 */ /* 0x000fe200078e0212 */
[----:B------:R-:W-:-:S04]  /*ab40*/  SHF.L.U32 R202, R23, 0x1f, RZ ;  /* 0x0000001f17ca7819 */ /* 0x000fc800000006ff */
[----:B------:R0:W1:Y:S01]  /*ab50*/  SYNCS.PHASECHK.TRANS64.TRYWAIT P2, [R201+URZ+0x22830], R202 ;  /* 0x022830cac90075a7 */ /* 0x000062000804017f */
[----:B------:R-:W-:Y:S05]  /*ab60*/  @!P0 BRA `(.L_x_14028) ;  /* 0x0000000000048947 */ /* 0x000fea0003800000 */
[----:B------:R-:W-:Y:S01]  /*ab70*/  BPT.TRAP 0x1 ;  /* 0x000000040000795c */ /* 0x000fe20000300000 */
.L_x_14028:
[----:B------:R-:W2:Y:S02]  /*ab80*/  LDC R0, c[0x0][0x448] ;  /* 0x00011200ff007b82 */ /* 0x000ea40000000800 */
[----:B--2---:R-:W-:Y:S01]  /*ab90*/  ISETP.NE.AND P3, PT, R0, 0x1, PT ;  /* 0x000000010000780c */ /* 0x004fe20003f65270 */
[----:B------:R-:W-:-:S12]  /*aba0*/  IMAD.IADD R0, R217, 0x1, R210 ;  /* 0x00000001d9007824 */ /* 0x000fd800078e02d2 */
[----:B------:R-:W2:Y:S08]  /*abb0*/  @P3 LDC R5, c[0x0][0x44c] ;  /* 0x00011300ff053b82 */ /* 0x000eb00000000800 */
[----:B------:R-:W3:Y:S01]  /*abc0*/  @P3 LDC R8, c[0x0][0x450] ;  /* 0x00011400ff083b82 */ /* 0x000ee20000000800 */
[----:B--2---:R-:W-:-:S05]  /*abd0*/  @P3 IMAD.HI.U32 R5, R0, R5, RZ ;  /* 0x0000000500053227 */ /* 0x004fca00078e00ff */
[----:B---3--:R-:W-:Y:S01]  /*abe0*/  @P3 SHF.R.U32.HI R0, RZ, R8, R5 ;  /* 0x00000008ff003219 */ /* 0x008fe20000011605 */
[----:B-1----:R-:W-:Y:S06]  /*abf0*/  @P2 BRA `(.L_x_14029) ;  /* 0x0000000000082947 */ /* 0x002fec0003800000 */
[----:B------:R-:W1:Y:S02]  /*ac00*/  SYNCS.PHASECHK.TRANS64.TRYWAIT P2, [R201+URZ+0x22830], R202 ;  /* 0x022830cac90075a7 */ /* 0x000e64000804017f */
[----:B-1----:R-:W-:Y:S05]  /*ac10*/  @!P2 BRA `(.L_x_14030) ;  /* 0x000001040024a947 */ /* 0x002fea0003800000 */
.L_x_14029:
[----:B------:R-:W-:Y:S05]  /*ac20*/  WARPSYNC.ALL ;  /* 0x0000000000007948 */ /* 0x000fea0003800000 */
[----:B------:R-:W2:Y:S04]  /*ac30*/  SHFL.IDX PT, R153, R0, RZ, 0x1c1f ;  /* 0x001c1fff00997589 */ /* 0x000ea800000e0000 */
[----:B------:R2:W3:Y:S01]  /*ac40*/  SHFL.IDX PT, R155, R0, 0x1, 0x1c1f ;  /* 0x003c1f00009b7f89 */ /* 0x0004e200000e0000 */
[----:B------:R-:W-:-:S03]  /*ac50*/  IMAD.MOV.U32 R5, RZ, RZ, -0x60 ;  /* 0xffffffa0ff057424 */ /* 0x000fc600078e00ff */
[----:B------:R-:W4:Y:S01]  /*ac60*/  LDL.LU R216, [R1+0x4] ;  /* 0x0000040001d87983 */ /* 0x000f220000300800 */
[----:B------:R-:W-:Y:S01]  /*ac70*/  IMAD R5, R200, R5, 0x1 ;  /* 0x00000001c8057424 */ /* 0x000fe200078e0205 */
[----:B------:R-:W-:Y:S01]  /*ac80*/  R2UR UR4, R6 ;  /* 0x00000000060472ca */ /* 0x000fe200000e0000 */
[----:B------:R-:W-:Y:S01]  /*ac90*/  IMAD R156, R19, 0x300, R20 ;  /* 0x00000300139c7824 */ /* 0x000fe200078e0214 */
[----:B------:R-:W-:Y:S01]  /*aca0*/  R2UR UR5, R7 ;  /* 0x00000000070572ca */ /* 0x000fe200000e0000 */
[----:B------:R-:W-:Y:S01]  /*acb0*/  IMAD R8, R218, -0x2, R5 ;  /* 0xfffffffeda087824 */ /* 0x000fe200078e0205 */
[----:B------:R-:W-:Y:S01]  /*acc0*/  R2UR UR8, R14 ;  /* 0x000000000e0872ca */ /* 0x000fe200000e0000 */
[----:B------:R-:W-:Y:S01]  /*acd0*/  IMAD.MOV.U32 R157, RZ, RZ, 0x40000040 ;  /* 0x40000040ff9d7424 */ /* 0x000fe200078e00ff */
[C---:B------:R-:W-:Y:S01]  /*ace0*/  R2UR UR6, R156.reuse ;  /* 0x000000009c0672ca */ /* 0x040fe200000e0000 */
[C---:B------:R-:W-:Y:S01]  /*acf0*/  VIADD R154, R156.reuse, 0x2 ;  /* 0x000000029c9a7836 */ /* 0x040fe20000000000 */
[----:B------:R-:W-:Y:S01]  /*ad00*/  IADD3 R8, -R211, R8, R213 ;  /* 0x00000008d3087210 */ /* 0x000fe20007ffe1d5 */
[C---:B------:R-:W-:Y:S01]  /*ad10*/  VIADD R152, R156.reuse, 0x4 ;  /* 0x000000049c987836 */ /* 0x040fe20000000000 */
[C---:B------:R-:W-:Y:S01]  /*ad20*/  R2UR UR7, R157.reuse ;  /* 0x000000009d0772ca */ /* 0x040fe200000e0000 */
[----:B------:R-:W-:Y:S01]  /*ad30*/  VIADD R156, R156, 0x6 ;  /* 0x000000069c9c7836 */ /* 0x000fe20000000000 */
[----:B------:R-:W-:Y:S01]  /*ad40*/  R2UR UR10, R154 ;  /* 0x000000009a0a72ca */ /* 0x000fe200000e0000 */
[----:B--2---:R-:W-:Y:S01]  /*ad50*/  IMAD.IADD R0, R8, 0x1, R153 ;  /* 0x0000000108007824 */ /* 0x004fe200078e0299 */
[----:B------:R-:W-:Y:S01]  /*ad60*/  R2UR UR14, R152 ;  /* 0x00000000980e72ca */ /* 0x000fe200000e0000 */
[----:B------:R-:W-:Y:S01]  /*ad70*/  IMAD.MOV.U32 R153, RZ, RZ, 0x40000040 ;  /* 0x40000040ff997424 */ /* 0x000fe200078e00ff */
[----:B------:R-:W-:Y:S01]  /*ad80*/  R2UR UR18, R156 ;  /* 0x000000009c1272ca */ /* 0x000fe200000e0000 */
[----:B---3--:R-:W-:Y:S01]  /*ad90*/  IMAD.IADD R8, R8, 0x1, R155 ;  /* 0x0000000108087824 */ /* 0x008fe200078e029b */
        /* <DEDUP_REMOVED lines=11> */
[C---:B------:R-:W-:Y:S02]  /*ae50*/  ISETP.GT.AND P2, PT, R0.reuse, 0x49, PT ;  /* 0x000000490000780c */ /* 0x040fe40003f44270 */
[C---:B------:R-:W-:Y:S02]  /*ae60*/  ISETP.GT.AND P3, PT, R0.reuse, 0x50, PT ;  /* 0x000000500000780c */ /* 0x040fe40003f64270 */
[C---:B------:R-:W-:Y:S02]  /*ae70*/  ISETP.GT.AND P4, PT, R0.reuse, 0x51, PT ;  /* 0x000000510000780c */ /* 0x040fe40003f84270 */
[C---:B------:R-:W-:Y:S02]  /*ae80*/  ISETP.GT.AND P5, PT, R0.reuse, 0x58, PT ;  /* 0x000000580000780c */ /* 0x040fe40003fa4270 */
[----:B------:R-:W-:Y:S01]  /*ae90*/  ISETP.GT.AND P6, PT, R0, 0x59, PT ;  /* 0x000000590000780c */ /* 0x000fe20003fc4270 */
[----:B------:R-:W-:Y:S02]  /*aea0*/  WARPGROUP.DEPBAR.LE gsb0, 0x0 ;  /* 0x00008000000079c5 */ /* 0x000fe40000010000 */
[----:B------:R-:W-:-:S06]  /*aeb0*/  WARPGROUP.ARRIVE ;  /* 0x00000000000079c5 */ /* 0x000fcc0000000000 */
[----:B------:R-:W-:Y:S03]  /*aec0*/  HGMMA.64x96x16.F32 R152, gdesc[UR8], R152, gsb0 ;  /* 0x01600000089879f0 */ /* 0x000fe60008000898 */
[----:B------:R-:W-:Y:S02]  /*aed0*/  WARPGROUP.DEPBAR.LE gsb0, 0x0 ;  /* 0x00008000000079c5 */ /* 0x000fe40000010000 */
[----:B------:R-:W-:-:S06]  /*aee0*/  WARPGROUP.ARRIVE ;  /* 0x00000000000079c5 */ /* 0x000fcc0000000000 */
[----:B------:R-:W-:Y:S01]  /*aef0*/  HGMMA.64x96x16.F32 R152, gdesc[UR12], R152, gsb0 ;  /* 0x016000000c9879f0 */ /* 0x000fe20008000898 */
[----:B----4-:R-:W-:-:S04]  /*af00*/  LOP3.LUT R216, R216, 0xffbfffff, RZ, 0xc0, !PT ;  /* 0xffbfffffd8d87812 */ /* 0x010fc800078ec0ff */
        /* <DEDUP_REMOVED lines=10> */
[----:B------:R-:W-:Y:S02]  /*afb0*/  ISETP.GT.AND P0, PT, R0, 0x9, PT ;  /* 0x000000090000780c */ /* 0x000fe40003f04270 */
[----:B------:R-:W-:-:S04]  /*afc0*/  LOP3.LUT R216, R216, 0xfdffffff, RZ, 0xc0, !PT ;  /* 0xfdffffffd8d87812 */ /* 0x000fc800078ec0ff */
[----:B------:R-:W-:Y:S02]  /*afd0*/  @P2 LOP3.LUT R216, R216, 0x2000000, RZ, 0xfc, !PT ;  /* 0x02000000d8d82812 */ /* 0x000fe400078efcff */
[----:B------:R-:W-:Y:S02]  /*afe0*/  ISETP.GT.AND P2, PT, R0, 0x8, PT ;  /* 0x000000080000780c */ /* 0x000fe40003f44270 */
[----:B------:R-:W-:-:S04]  /*aff0*/  LOP3.LUT R216, R216, 0xfbffffff, RZ, 0xc0, !PT ;  /* 0xfbffffffd8d87812 */ /* 0x000fc800078ec0ff */
[----:B------:R-:W-:Y:S02]  /*b000*/  @P3 LOP3.LUT R216, R216, 0x4000000, RZ, 0xfc, !PT ;  /* 0x04000000d8d83812 */ /* 0x000fe400078efcff */
[----:B------:R-:W-:-:S03]  /*b010*/  ISETP.GT.AND P3, PT, R0, 0x1, PT ;  /* 0x000000010000780c */ /* 0x000fc60003f64270 */
[----:B------:R-:W-:Y:S01]  /*b020*/  STL [R1+0x4], R216 ;  /* 0x000004d801007387 */ /* 0x000fe20000100800 */
        /* <DEDUP_REMOVED lines=9> */
[----:B------:R-:W-:Y:S02]  /*b0c0*/  FSEL R160, R160, -INF , P1 ;  /* 0xff800000a0a07808 */ /* 0x000fe40000800000 */
[C---:B------:R-:W-:Y:S02]  /*b0d0*/  ISETP.GT.AND P3, PT, R0.reuse, 0x11, PT ;  /* 0x000000110000780c */ /* 0x040fe40003f64270 */
[C---:B------:R-:W-:Y:S02]  /*b0e0*/  ISETP.GT.AND P2, PT, R0.reuse, 0x18, PT ;  /* 0x000000180000780c */ /* 0x040fe40003f44270 */
[C---:B------:R-:W-:Y:S02]  /*b0f0*/  ISETP.GT.AND P0, PT, R0.reuse, 0x19, PT ;  /* 0x000000190000780c */ /* 0x040fe40003f04270 */
[----:B------:R-:W-:-:S02]  /*b100*/  ISETP.GT.AND P1, PT, R0, 0x20, PT ;  /* 0x000000200000780c */ /* 0x000fc40003f24270 */
[----:B------:R-:W-:Y:S02]  /*b110*/  FSEL R161, R161, -INF , P3 ;  /* 0xff800000a1a17808 */ /* 0x000fe40001800000 */
[----:B------:R-:W-:Y:S02]  /*b120*/  FSEL R164, R164, -INF , P2 ;  /* 0xff800000a4a47808 */ /* 0x000fe40001000000 */
[----:B------:R-:W-:Y:S02]  /*b130*/  FSEL R165, R165, -INF , P0 ;  /* 0xff800000a5a57808 */ /* 0x000fe40000000000 */
[----:B------:R-:W-:Y:S02]  /*b140*/  FSEL R168, R168, -INF , P1 ;  /* 0xff800000a8a87808 */ /* 0x000fe40000800000 */
[C---:B------:R-:W-:Y:S02]  /*b150*/  ISETP.GT.AND P3, PT, R0.reuse, 0x21, PT ;  /* 0x000000210000780c */ /* 0x040fe40003f64270 */
[----:B------:R-:W-:-:S02]  /*b160*/  ISETP.GT.AND P2, PT, R0, 0x28, PT ;  /* 0x000000280000780c */ /* 0x000fc40003f44270 */
[C---:B------:R-:W-:Y:S02]  /*b170*/  ISETP.GT.AND P0, PT, R0.reuse, 0x29, PT ;  /* 0x000000290000780c */ /* 0x040fe40003f04270 */
[----:B------:R-:W-:Y:S02]  /*b180*/  ISETP.GT.AND P1, PT, R0, 0x30, PT ;  /* 0x000000300000780c */ /* 0x000fe40003f24270 */
[----:B------:R-:W-:Y:S02]  /*b190*/  FSEL R169, R169, -INF , P3 ;  /* 0xff800000a9a97808 */ /* 0x000fe40001800000 */
[----:B------:R-:W-:Y:S02]  /*b1a0*/  FSEL R172, R172, -INF , P2 ;  /* 0xff800000acac7808 */ /* 0x000fe40001000000 */
[----:B------:R-:W-:Y:S02]  /*b1b0*/  FSEL R173, R173, -INF , P0 ;  /* 0xff800000adad7808 */ /* 0x000fe40000000000 */
[----:B------:R-:W-:-:S02]  /*b1c0*/  FSEL R176, R176, -INF , P1 ;  /* 0xff800000b0b07808 */ /* 0x000fc40000800000 */
[C---:B------:R-:W-:Y:S02]  /*b1d0*/  ISETP.GT.AND P3, PT, R0.reuse, 0x31, PT ;  /* 0x000000310000780c */ /* 0x040fe40003f64270 */
[C---:B------:R-:W-:Y:S02]  /*b1e0*/  ISETP.GT.AND P2, PT, R0.reuse, 0x38, PT ;  /* 0x000000380000780c */ /* 0x040fe40003f44270 */
[C---:B------:R-:W-:Y:S02]  /*b1f0*/  ISETP.GT.AND P0, PT, R0.reuse, 0x39, PT ;  /* 0x000000390000780c */ /* 0x040fe40003f04270 */
[----:B------:R-:W-:Y:S02]  /*b200*/  ISETP.GT.AND P1, PT, R0, 0x40, PT ;  /* 0x000000400000780c */ /* 0x000fe40003f24270 */
        /* <DEDUP_REMOVED lines=9> */
[C---:B------:R-:W-:Y:S02]  /*b2a0*/  LOP3.LUT P1, RZ, R216.reuse, 0x800000, RZ, 0xc0, !PT ;  /* 0x00800000d8ff7812 */ /* 0x040fe4000782c0ff */
[----:B------:R-:W-:Y:S02]  /*b2b0*/  FMNMX.FTZ R0, R161, R0, !PT ;  /* 0x00000000a1007209 */ /* 0x000fe40007810000 */
[----:B------:R-:W-:Y:S02]  /*b2c0*/  LOP3.LUT P0, RZ, R216, 0x1000000, RZ, 0xc0, !PT ;  /* 0x01000000d8ff7812 */ /* 0x000fe4000780c0ff */
[----:B------:R-:W-:Y:S02]  /*b2d0*/  FMNMX.FTZ R0, R164, R0, !PT ;  /* 0x00000000a4007209 */ /* 0x000fe40007810000 */
[----:B------:R-:W-:-:S02]  /*b2e0*/  FSEL R185, R185, -INF , P1 ;  /* 0xff800000b9b97808 */ /* 0x000fc40000800000 */
[----:B------:R-:W-:Y:S02]  /*b2f0*/  FMNMX.FTZ R0, R165, R0, !PT ;  /* 0x00000000a5007209 */ /* 0x000fe40007810000 */
[----:B------:R-:W-:Y:S02]  /*b300*/  LOP3.LUT P2, RZ, R216, 0x2000000, RZ, 0xc0, !PT ;  /* 0x02000000d8ff7812 */ /* 0x000fe4000784c0ff */
[----:B------:R-:W-:Y:S02]  /*b310*/  FMNMX.FTZ R0, R168, R0, !PT ;  /* 0x00000000a8007209 */ /* 0x000fe40007810000 */
[----:B------:R-:W-:Y:S02]  /*b320*/  FSEL R188, R188, -INF , P0 ;  /* 0xff800000bcbc7808 */ /* 0x000fe40000000000 */
[----:B------:R-:W-:Y:S02]  /*b330*/  FMNMX.FTZ R0, R169, R0, !PT ;  /* 0x00000000a9007209 */ /* 0x000fe40007810000 */
[----:B------:R-:W-:-:S02]  /*b340*/  LOP3.LUT P3, RZ, R216, 0x4000000, RZ, 0xc0, !PT ;  /* 0x04000000d8ff7812 */ /* 0x000fc4000786c0ff */
        /* <DEDUP_REMOVED lines=9> */
[----:B------:R-:W-:Y:S02]  /*b3e0*/  FSEL R197, R197, -INF , P6 ;  /* 0xff800000c5c57808 */ /* 0x000fe40003000000 */
[----:B------:R-:W-:Y:S02]  /*b3f0*/  FMNMX.FTZ R0, R181, R0, !PT ;  /* 0x00000000b5007209 */ /* 0x000fe40007810000 */
[----:B------:R-:W-:-:S02]  /*b400*/  LOP3.LUT P1, RZ, R216, 0x400000, RZ, 0xc0, !PT ;  /* 0x00400000d8ff7812 */ /* 0x000fc4000782c0ff */
[----:B------:R-:W-:Y:S02]  /*b410*/  FMNMX.FTZ R0, R184, R0, !PT ;  /* 0x00000000b8007209 */ /* 0x000fe40007810000 */
[----:B------:R-:W-:Y:S02]  /*b420*/  LOP3.LUT P0, RZ, R216, 0x200000, RZ, 0xc0, !PT ;  /* 0x00200000d8ff7812 */ /* 0x000fe4000780c0ff */
[----:B------:R-:W-:Y:S02]  /*b430*/  FMNMX.FTZ R0, R185, R0, !PT ;  /* 0x00000000b9007209 */ /* 0x000fe40007810000 */
[----:B------:R-:W-:Y:S02]  /*b440*/  ISETP.GT.AND P4, PT, R8, 0x1, PT ;  /* 0x000000010800780c */ /* 0x000fe40003f84270 */
[----:B------:R-:W-:Y:S02]  /*b450*/  FMNMX.FTZ R0, R188, R0, !PT ;  /* 0x00000000bc007209 */ /* 0x000fe40007810000 */
[----:B------:R-:W-:-:S02]  /*b460*/  ISETP.GT.AND P3, PT, R8, 0x8, PT ;  /* 0x000000080800780c */ /* 0x000fc40003f64270 */
[----:B------:R-:W-:Y:S02]  /*b470*/  FMNMX.FTZ R0, R189, R0, !PT ;  /* 0x00000000bd007209 */ /* 0x000fe40007810000 */
[----:B------:R-:W-:Y:S02]  /*b480*/  FSEL R155, R155, -INF , P4 ;  /* 0xff8000009b9b7808 */ /* 0x000fe40002000000 */
[----:B------:R-:W-:Y:S02]  /*b490*/  FMNMX.FTZ R0, R192, R0, !PT ;  /* 0x00000000c0007209 */ /* 0x000fe40007810000 */
[----:B------:R-:W-:Y:S02]  /*b4a0*/  FSEL R158, R158, -INF , P3 ;  /* 0xff8000009e9e7808 */ /* 0x000fe40001800000 */
[----:B------:R-:W-:Y:S02]  /*b4b0*/  FMNMX.FTZ R0, R193, R0, !PT ;  /* 0x00000000c1007209 */ /* 0x000fe40007810000 */
[----:B------:R-:W-:-:S02]  /*b4c0*/  ISETP.GT.AND P4, PT, R8, 0x10, PT ;  /* 0x000000100800780c */ /* 0x000fc40003f84270 */
[----:B------:R-:W-:Y:S02]  /*b4d0*/  FMNMX.FTZ R0, R196, R0, !PT ;  /* 0x00000000c4007209 */ /* 0x000fe40007810000 */
[----:B------:R-:W-:Y:S02]  /*b4e0*/  ISETP.GT.AND P3, PT, R8, 0x11, PT ;  /* 0x000000110800780c */ /* 0x000fe40003f64270 */
[----:B------:R-:W-:Y:S02]  /*b4f0*/  FMNMX.FTZ R0, R197, R0, !PT ;  /* 0x00000000c5007209 */ /* 0x000fe40007810000 */
[----:B------:R-:W-:Y:S02]  /*b500*/  FSEL R162, R162, -INF , P4 ;  /* 0xff800000a2a27808 */ /* 0x000fe40002000000 */
[----:B------:R-:W-:Y:S01]  /*b510*/  FSEL R163, R163, -INF , P3 ;  /* 0xff800000a3a37808 */ /* 0x000fe20001800000 */
[----:B------:R-:W2:Y:S01]  /*b520*/  SHFL.BFLY PT, R5, R0, 0x2, 0x1f ;  /* 0x0c401f0000057f89 */ /* 0x000ea200000e0000 */
[----:B------:R-:W-:-:S02]  /*b530*/  ISETP.GT.AND P4, PT, R8, 0x19, PT ;  /* 0x000000190800780c */ /* 0x000fc40003f84270 */
[----:B------:R-:W-:Y:S02]  /*b540*/  ISETP.GT.AND P3, PT, R8, 0x20, PT ;  /* 0x000000200800780c */ /* 0x000fe40003f64270 */
[----:B------:R-:W-:Y:S02]  /*b550*/  FSEL R167, R167, -INF , P4 ;  /* 0xff800000a7a77808 */ /* 0x000fe40002000000 */
[----:B------:R-:W-:Y:S02]  /*b560*/  FSEL R170, R170, -INF , P3 ;  /* 0xff800000aaaa7808 */ /* 0x000fe40001800000 */
[C---:B------:R-:W-:Y:S02]  /*b570*/  ISETP.GT.AND P4, PT, R8.reuse, 0x28, PT ;  /* 0x000000280800780c */ /* 0x040fe40003f84270 */
[----:B------:R-:W-:Y:S02]  /*b580*/  ISETP.GT.AND P3, PT, R8, 0x29, PT ;  /* 0x000000290800780c */ /* 0x000fe40003f64270 */
[----:B------:R-:W-:-:S02]  /*b590*/  FSEL R174, R174, -INF , P4 ;  /* 0xff800000aeae7808 */ /* 0x000fc40002000000 */
[----:B------:R-:W-:Y:S02]  /*b5a0*/  FSEL R175, R175, -INF , P3 ;  /* 0xff800000afaf7808 */ /* 0x000fe40001800000 */
[C---:B------:R-:W-:Y:S02]  /*b5b0*/  ISETP.GT.AND P4, PT, R8.reuse, 0x31, PT ;  /* 0x000000310800780c */ /* 0x040fe40003f84270 */
[----:B------:R-:W-:Y:S02]  /*b5c0*/  ISETP.GT.AND P3, PT, R8, 0x38, PT ;  /* 0x000000380800780c */ /* 0x000fe40003f64270 */
[----:B------:R-:W-:Y:S02]  /*b5d0*/  FSEL R179, R179, -INF , P4 ;  /* 0xff800000b3b37808 */ /* 0x000fe40002000000 */
[----:B------:R-:W-:Y:S02]  /*b5e0*/  FSEL R182, R182, -INF , P3 ;  /* 0xff800000b6b67808 */ /* 0x000fe40001800000 */
[----:B--2---:R-:W-:-:S02]  /*b5f0*/  FMNMX.FTZ R5, R0, R5, !PT ;  /* 0x0000000500057209 */ /* 0x004fc40007810000 */
[C---:B------:R-:W-:Y:S02]  /*b600*/  ISETP.GT.AND P4, PT, R8.reuse, 0x40, PT ;  /* 0x000000400800780c */ /* 0x040fe40003f84270 */
[----:B------:R-:W-:Y:S01]  /*b610*/  ISETP.GT.AND P3, PT, R8, 0x41, PT ;  /* 0x000000410800780c */ /* 0x000fe20003f64270 */
[----:B------:R-:W2:Y:S01]  /*b620*/  SHFL.BFLY PT, R0, R5, 0x1, 0x1f ;  /* 0x0c201f0005007f89 */ /* 0x000ea200000e0000 */
[----:B------:R-:W-:Y:S02]  /*b630*/  FSEL R186, R186, -INF , P4 ;  /* 0xff800000baba7808 */ /* 0x000fe40002000000 */
[----:B------:R-:W-:Y:S02]  /*b640*/  FSEL R187, R187, -INF , P3 ;  /* 0xff800000bbbb7808 */ /* 0x000fe40001800000 */
        /* <DEDUP_REMOVED lines=8> */
[----:B--2---:R-:W-:Y:S01]  /*b6d0*/  FMNMX.FTZ R5, R5, R0, !PT ;  /* 0x0000000005057209 */ /* 0x004fe20007810000 */
[----:B------:R-:W-:-:S03]  /*b6e0*/  IMAD.U32 R0, RZ, RZ, UR43 ;  /* 0x0000002bff007e24 */ /* 0x000fc6000f8e00ff */
[C---:B------:R-:W-:Y:S01]  /*b6f0*/  FSETP.NEU.FTZ.AND P2, PT, R5.reuse, -INF , PT ;  /* 0xff8000000500780b */ /* 0x040fe20003f5d000 */
[----:B------:R-:W-:-:S03]  /*b700*/  FMUL.FTZ R223, R5, R0 ;  /* 0x0000000005df7220 */ /* 0x000fc60000410000 */
[----:B------:R-:W-:Y:S02]  /*b710*/  FSEL R216, R5, RZ, P2 ;  /* 0x000000ff05d87208 */ /* 0x000fe40001000000 */
[----:B------:R-:W-:Y:S02]  /*b720*/  FSEL R223, R223, RZ, P2 ;  /* 0x000000ffdfdf7208 */ /* 0x000fe40001000000 */
[----:B------:R-:W-:Y:S01]  /*b730*/  ISETP.GT.AND P2, PT, R8, RZ, PT ;  /* 0x000000ff0800720c */ /* 0x000fe20003f44270 */
[----:B------:R-:W-:Y:S02]  /*b740*/  FADD.FTZ R216, -R216, R222 ;  /* 0x000000ded8d87221 */ /* 0x000fe40000010100 */
[-CC-:B------:R-:W-:Y:S01]  /*b750*/  FFMA.FTZ R152, R152, R0.reuse, -R223.reuse ;  /* 0x0000000098987223 */ /* 0x180fe200000108df */
[----:B------:R-:W-:Y:S01]  /*b760*/  FSEL R154, R154, -INF , P2 ;  /* 0xff8000009a9a7808 */ /* 0x000fe20001000000 */
[-C--:B------:R-:W-:Y:S01]  /*b770*/  FMUL.FTZ R216, R216, R0.reuse ;  /* 0x00000000d8d87220 */ /* 0x080fe20000410000 */
[----:B------:R-:W-:Y:S01]  /*b780*/  ISETP.GT.AND P2, PT, R8, 0x9, PT ;  /* 0x000000090800780c */ /* 0x000fe20003f44270 */
[-CC-:B------:R-:W-:Y:S01]  /*b790*/  FFMA.FTZ R153, R153, R0.reuse, -R223.reuse ;  /* 0x0000000099997223 */ /* 0x180fe200000108df */
[-CC-:B------:R-:W-:Y:S01]  /*b7a0*/  FFMA.FTZ R156, R156, R0.reuse, -R223.reuse ;  /* 0x000000009c9c7223 */ /* 0x180fe200000108df */
[----:B------:R-:W-:Y:S01]  /*b7b0*/  MUFU.EX2 R152, R152 ;  /* 0x0000009800987308 */ /* 0x000fe20000000800 */
[----:B------:R-:W-:Y:S01]  /*b7c0*/  FSEL R159, R159, -INF , P2 ;  /* 0xff8000009f9f7808 */ /* 0x000fe20001000000 */
[-CC-:B------:R-:W-:Y:S01]  /*b7d0*/  FFMA.FTZ R160, R160, R0.reuse, -R223.reuse ;  /* 0x00000000a0a07223 */ /* 0x180fe200000108df */
[----:B------:R-:W-:Y:S01]  /*b7e0*/  ISETP.GT.AND P2, PT, R8, 0x18, PT ;  /* 0x000000180800780c */ /* 0x000fe20003f44270 */
[-CC-:B------:R-:W-:Y:S01]  /*b7f0*/  FFMA.FTZ R168, R168, R0.reuse, -R223.reuse ;  /* 0x00000000a8a87223 */ /* 0x180fe200000108df */
[-CC-:B------:R-:W-:Y:S01]  /*b800*/  FFMA.FTZ R176, R176, R0.reuse, -R223.reuse ;  /* 0x00000000b0b07223 */ /* 0x180fe200000108df */
[-CC-:B------:R-:W-:Y:S01]  /*b810*/  FFMA.FTZ R157, R157, R0.reuse, -R223.reuse ;  /* 0x000000009d9d7223 */ /* 0x180fe200000108df */
[----:B------:R-:W-:Y:S01]  /*b820*/  FSEL R166, R166, -INF , P2 ;  /* 0xff800000a6a67808 */ /* 0x000fe20001000000 */
[----:B------:R-:W2:Y:S01]  /*b830*/  MUFU.EX2 R216, R216 ;  /* 0x000000d800d87308 */ /* 0x000ea20000000800 */
[----:B------:R-:W-:Y:S01]  /*b840*/  ISETP.GT.AND P2, PT, R8, 0x21, PT ;  /* 0x000000210800780c */ /* 0x000fe20003f44270 */
[-CC-:B------:R-:W-:Y:S01]  /*b850*/  FFMA.FTZ R161, R161, R0.reuse, -R223.reuse ;  /* 0x00000000a1a17223 */ /* 0x180fe200000108df */
[-CC-:B------:R-:W-:Y:S01]  /*b860*/  FFMA.FTZ R164, R164, R0.reuse, -R223.reuse ;  /* 0x00000000a4a47223 */ /* 0x180fe200000108df */
[-CC-:B------:R-:W-:Y:S01]  /*b870*/  FFMA.FTZ R165, R165, R0.reuse, -R223.reuse ;  /* 0x00000000a5a57223 */ /* 0x180fe200000108df */
[----:B------:R-:W-:Y:S01]  /*b880*/  FSEL R171, R171, -INF , P2 ;  /* 0xff800000abab7808 */ /* 0x000fe20001000000 */
[-CC-:B------:R-:W-:Y:S01]  /*b890*/  FFMA.FTZ R169, R169, R0.reuse, -R223.reuse ;  /* 0x00000000a9a97223 */ /* 0x180fe200000108df */
[----:B------:R-:W-:Y:S01]  /*b8a0*/  ISETP.GT.AND P2, PT, R8, 0x30, PT ;  /* 0x000000300800780c */ /* 0x000fe20003f44270 */
[----:B------:R-:W3:Y:S01]  /*b8b0*/  MUFU.EX2 R153, R153 ;  /* 0x0000009900997308 */ /* 0x000ee20000000800 */
[-CC-:B------:R-:W-:Y:S01]  /*b8c0*/  FFMA.FTZ R172, R172, R0.reuse, -R223.reuse ;  /* 0x00000000acac7223 */ /* 0x180fe200000108df */
[-CC-:B------:R-:W-:Y:S01]  /*b8d0*/  FFMA.FTZ R173, R173, R0.reuse, -R223.reuse ;  /* 0x00000000adad7223 */ /* 0x180fe200000108df */
[----:B------:R-:W-:Y:S01]  /*b8e0*/  FSEL R178, R178, -INF , P2 ;  /* 0xff800000b2b27808 */ /* 0x000fe20001000000 */
[-CC-:B------:R-:W-:Y:S01]  /*b8f0*/  FFMA.FTZ R177, R177, R0.reuse, -R223.reuse ;  /* 0x00000000b1b17223 */ /* 0x180fe200000108df */
[----:B------:R-:W-:Y:S01]  /*b900*/  ISETP.GT.AND P2, PT, R8, 0x39, PT ;  /* 0x000000390800780c */ /* 0x000fe20003f44270 */
[-CC-:B------:R-:W-:Y:S01]  /*b910*/  FFMA.FTZ R180, R180, R0.reuse, -R223.reuse ;  /* 0x00000000b4b47223 */ /* 0x180fe200000108df */
[--C-:B------:R-:W-:Y:S01]  /*b920*/  FFMA.FTZ R181, R181, R0, -R223.reuse ;  /* 0x00000000b5b57223 */ /* 0x100fe200000108df */
[----:B------:R-:W-:Y:S01]  /*b930*/  MUFU.EX2 R157, R157 ;  /* 0x0000009d009d7308 */ /* 0x000fe20000000800 */
[----:B------:R-:W-:Y:S01]  /*b940*/  FSEL R183, R183, -INF , P2 ;  /* 0xff800000b7b77808 */ /* 0x000fe20001000000 */
[-C--:B--2---:R-:W-:Y:S01]  /*b950*/  FMUL.FTZ R24, R24, R216.reuse ;  /* 0x000000d818187220 */ /* 0x084fe20000410000 */
[----:B------:R-:W-:Y:S01]  /*b960*/  ISETP.GT.AND P2, PT, R8, 0x48, PT ;  /* 0x000000480800780c */ /* 0x000fe20003f44270 */
[-C--:B------:R-:W-:Y:S01]  /*b970*/  FMUL.FTZ R25, R25, R216.reuse ;  /* 0x000000d819197220 */ /* 0x080fe20000410000 */
[-C--:B------:R-:W-:Y:S01]  /*b980*/  FMUL.FTZ R28, R28, R216.reuse ;  /* 0x000000d81c1c7220 */ /* 0x080fe20000410000 */
[-C--:B------:R-:W-:Y:S01]  /*b990*/  FMUL.FTZ R29, R29, R216.reuse ;  /* 0x000000d81d1d7220 */ /* 0x080fe20000410000 */
[----:B------:R-:W-:Y:S01]  /*b9a0*/  FSEL R190, R190, -INF , P2 ;  /* 0xff800000bebe7808 */ /* 0x000fe20001000000 */
[-C--:B------:R-:W-:Y:S01]  /*b9b0*/  FMUL.FTZ R32, R32, R216.reuse ;  /* 0x000000d820207220 */ /* 0x080fe20000410000 */
[----:B------:R-:W-:Y:S01]  /*b9c0*/  ISETP.GT.AND P2, PT, R8, 0x51, PT ;  /* 0x000000510800780c */ /* 0x000fe20003f44270 */
[-C--:B------:R-:W-:Y:S01]  /*b9d0*/  FMUL.FTZ R33, R33, R216.reuse ;  /* 0x000000d821217220 */ /* 0x080fe20000410000 */
[----:B------:R-:W-:Y:S01]  /*b9e0*/  FMNMX.FTZ R8, R154, R203, !PT ;  /* 0x000000cb9a087209 */ /* 0x000fe20007810000 */
[-C--:B------:R-:W-:Y:S01]  /*b9f0*/  FMUL.FTZ R36, R36, R216.reuse ;  /* 0x000000d824247220 */ /* 0x080fe20000410000 */
[----:B------:R-:W-:Y:S01]  /*ba00*/  FSEL R195, R195, -INF , P2 ;  /* 0xff800000c3c37808 */ /* 0x000fe20001000000 */
        /* <DEDUP_REMOVED lines=75> */
[----:B------:R-:W-:Y:S01]  /*bec0*/  FMUL.FTZ R149, R149, R216 ;  /* 0x000000d895957220 */ /* 0x000fe20000410000 */
[----:B------:R-:W-:Y:S01]  /*bed0*/  FFMA.FTZ R4, R216, R4, R152 ;  /* 0x00000004d8047223 */ /* 0x000fe20000010098 */
[----:B------:R-:W-:Y:S01]  /*bee0*/  FMNMX.FTZ R8, R194, R8, !PT ;  /* 0x00000008c2087209 */ /* 0x000fe20007810000 */
[--C-:B------:R-:W-:Y:S01]  /*bef0*/  FFMA.FTZ R184, R184, R0, -R223.reuse ;  /* 0x00000000b8b87223 */ /* 0x100fe200000108df */
[C---:B---3--:R-:W-:Y:S01]  /*bf00*/  F2FP.F16.F32.PACK_AB R152, R153.reuse, R152 ;  /* 0x000000989998723e */ /* 0x048fe200000000ff */
[----:B------:R-:W-:Y:S01]  /*bf10*/  FADD.FTZ R4, R153, R4 ;  /* 0x0000000499047221 */ /* 0x000fe20000010000 */
[----:B------:R-:W-:Y:S01]  /*bf20*/  FMNMX.FTZ R8, R195, R8, !PT ;  /* 0x00000008c3087209 */ /* 0x000fe20007810000 */
[----:B------:R-:W2:Y:S01]  /*bf30*/  MUFU.EX2 R153, R156 ;  /* 0x0000009c00997308 */ /* 0x000ea20000000800 */
[-CC-:B------:R-:W-:Y:S01]  /*bf40*/  FFMA.FTZ R185, R185, R0.reuse, -R223.reuse ;  /* 0x00000000b9b97223 */ /* 0x180fe200000108df */
[--C-:B------:R-:W-:Y:S01]  /*bf50*/  FFMA.FTZ R188, R188, R0, -R223.reuse ;  /* 0x00000000bcbc7223 */ /* 0x100fe200000108df */
[----:B------:R-:W-:Y:S01]  /*bf60*/  FMNMX.FTZ R8, R198, R8, !PT ;  /* 0x00000008c6087209 */ /* 0x000fe20007810000 */
[-CC-:B------:R-:W-:Y:S01]  /*bf70*/  FFMA.FTZ R189, R189, R0.reuse, -R223.reuse ;  /* 0x00000000bdbd7223 */ /* 0x180fe200000108df */
[-CC-:B------:R-:W-:Y:S01]  /*bf80*/  FFMA.FTZ R192, R192, R0.reuse, -R223.reuse ;  /* 0x00000000c0c07223 */ /* 0x180fe200000108df */
[--C-:B------:R-:W-:Y:S01]  /*bf90*/  FFMA.FTZ R193, R193, R0, -R223.reuse ;  /* 0x00000000c1c17223 */ /* 0x100fe200000108df */
[----:B------:R-:W-:Y:S01]  /*bfa0*/  FMNMX.FTZ R8, R199, R8, !PT ;  /* 0x00000008c7087209 */ /* 0x000fe20007810000 */
[----:B------:R-:W3:Y:S01]  /*bfb0*/  MUFU.EX2 R156, R160 ;  /* 0x000000a0009c7308 */ /* 0x000ee20000000800 */
[-CC-:B------:R-:W-:Y:S01]  /*bfc0*/  FFMA.FTZ R196, R196, R0.reuse, -R223.reuse ;  /* 0x00000000c4c47223 */ /* 0x180fe200000108df */
[----:B------:R-:W-:-:S02]  /*bfd0*/  FFMA.FTZ R197, R197, R0, -R223 ;  /* 0x00000000c5c57223 */ /* 0x000fc400000108df */
[----:B------:R-:W4:Y:S04]  /*bfe0*/  SHFL.BFLY PT, R216, R8, 0x2, 0x1f ;  /* 0x0c401f0008d87f89 */ /* 0x000f2800000e0000 */
[----:B------:R-:W-:Y:S01]  /*bff0*/  MUFU.EX2 R160, R168 ;  /* 0x000000a800a07308 */ /* 0x000fe20000000800 */
[----:B--2---:R-:W-:-:S04]  /*c000*/  FADD.FTZ R4, R153, R4 ;  /* 0x0000000499047221 */ /* 0x004fc80000010000 */
[----:B------:R-:W-:-:S03]  /*c010*/  FADD.FTZ R4, R157, R4 ;  /* 0x000000049d047221 */ /* 0x000fc60000010000 */
[----:B------:R2:W-:Y:S01]  /*c020*/  MUFU.EX2 R168, R176 ;  /* 0x000000b000a87308 */ /* 0x0005e20000000800 */
[----:B---3--:R-:W-:-:S07]  /*c030*/  FADD.FTZ R4, R156, R4 ;  /* 0x000000049c047221 */ /* 0x008fce0000010000 */
[----:B------:R-:W3:Y:S01]  /*c040*/  MUFU.EX2 R161, R161 ;  /* 0x000000a100a17308 */ /* 0x000ee20000000800 */
[----:B--2---:R-:W2:Y:S01]  /*c050*/  S2R R176, SR_TID.X ;  /* 0x0000000000b07919 */ /* 0x004ea20000002100 */
[----:B----4-:R-:W-:-:S06]  /*c060*/  FMNMX.FTZ R8, R8, R216, !PT ;  /* 0x000000d808087209 */ /* 0x010fcc0007810000 */
[----:B------:R-:W4:Y:S01]  /*c070*/  MUFU.EX2 R164, R164 ;  /* 0x000000a400a47308 */ /* 0x000f220000000800 */
[----:B------:R-:W5:Y:S07]  /*c080*/  SHFL.BFLY PT, R216, R8, 0x1, 0x1f ;  /* 0x0c201f0008d87f89 */ /* 0x000f6e00000e0000 */
[----:B------:R-:W0:Y:S01]  /*c090*/  MUFU.EX2 R165, R165 ;  /* 0x000000a500a57308 */ /* 0x000e220000000800 */
[C---:B---3--:R-:W-:Y:S01]  /*c0a0*/  FADD.FTZ R4, R161.reuse, R4 ;  /* 0x00000004a1047221 */ /* 0x048fe20000010000 */
[----:B------:R-:W-:-:S06]  /*c0b0*/  F2FP.F16.F32.PACK_AB R156, R161, R156 ;  /* 0x0000009ca19c723e */ /* 0x000fcc00000000ff */
[----:B------:R-:W3:Y:S01]  /*c0c0*/  MUFU.EX2 R169, R169 ;  /* 0x000000a900a97308 */ /* 0x000ee20000000800 */
[----:B----4-:R-:W-:-:S07]  /*c0d0*/  FADD.FTZ R4, R164, R4 ;  /* 0x00000004a4047221 */ /* 0x010fce0000010000 */
[----:B------:R-:W4:Y:S01]  /*c0e0*/  MUFU.EX2 R172, R172 ;  /* 0x000000ac00ac7308 */ /* 0x000f220000000800 */
[----:B-----5:R-:W-:Y:S01]  /*c0f0*/  FMNMX.FTZ R8, R8, R216, !PT ;  /* 0x000000d808087209 */ /* 0x020fe20007810000 */
[----:B0-----:R-:W-:Y:S01]  /*c100*/  FADD.FTZ R4, R165, R4 ;  /* 0x00000004a5047221 */ /* 0x001fe20000010000 */
[----:B--2---:R-:W-:Y:S02]  /*c110*/  SHF.R.U32.HI R176, RZ, 0x7, R176 ;  /* 0x00000007ffb07819 */ /* 0x004fe400000116b0 */
[C---:B------:R-:W-:Y:S01]  /*c120*/  FSETP.NEU.FTZ.AND P2, PT, R8.reuse, -INF , PT ;  /* 0xff8000000800780b */ /* 0x040fe20003f5d000 */
[----:B------:R-:W-:Y:S01]  /*c130*/  FMUL.FTZ R223, R8, R0 ;  /* 0x0000000008df7220 */ /* 0x000fe20000410000 */
[----:B------:R-:W-:Y:S01]  /*c140*/  IADD3 R176, -R176, 0xb, RZ ;  /* 0x0000000bb0b07810 */ /* 0x000fe20007ffe1ff */
[----:B------:R-:W0:Y:S01]  /*c150*/  MUFU.EX2 R173, R173 ;  /* 0x000000ad00ad7308 */ /* 0x000e220000000800 */
[----:B------:R-:W-:Y:S01]  /*c160*/  FADD.FTZ R4, R160, R4 ;  /* 0x00000004a0047221 */ /* 0x000fe20000010000 */
[----:B---3--:R-:W-:-:S02]  /*c170*/  F2FP.F16.F32.PACK_AB R160, R169, R160 ;  /* 0x000000a0a9a0723e */ /* 0x008fc400000000ff */
[----:B------:R-:W-:Y:S01]  /*c180*/  FSEL R223, R223, RZ, P2 ;  /* 0x000000ffdfdf7208 */ /* 0x000fe20001000000 */
[----:B------:R-:W-:-:S03]  /*c190*/  FADD.FTZ R4, R169, R4 ;  /* 0x00000004a9047221 */ /* 0x000fc60000010000 */
        /* <DEDUP_REMOVED lines=25> */
[----:B---3--:R-:W-:Y:S01]  /*c330*/  F2FP.F16.F32.PACK_AB R154, R157, R153 ;  /* 0x000000999d9a723e */ /* 0x008fe200000000ff */
[----:B------:R-:W-:-:S02]  /*c340*/  @!P1 VIADD R153, R201, 0x22840 ;  /* 0x00022840c9999836 */ /* 0x000fc40000000000 */
[-CC-:B------:R-:W-:Y:S01]  /*c350*/  FFMA.FTZ R195, R195, R0.reuse, -R223.reuse ;  /* 0x00000000c3c37223 */ /* 0x180fe200000108df */
[-CC-:B------:R-:W-:Y:S01]  /*c360*/  FFMA.FTZ R198, R198, R0.reuse, -R223.reuse ;  /* 0x00000000c6c67223 */ /* 0x180fe200000108df */
[----:B------:R-:W-:Y:S01]  /*c370*/  FFMA.FTZ R199, R199, R0, -R223 ;  /* 0x00000000c7c77223 */ /* 0x000fe200000108df */
[----:B----4-:R-:W-:Y:S01]  /*c380*/  FADD.FTZ R4, R172, R4 ;  /* 0x00000004ac047221 */ /* 0x010fe20000010000 */
[----:B------:R-:W-:Y:S01]  /*c390*/  @!P1 PRMT R153, RZ, 0x654, R153 ;  /* 0x00000654ff999816 */ /* 0x000fe20000000099 */
[----:B------:R3:W-:Y:S06]  /*c3a0*/  BAR.ARV R176, 0x100 ;  /* 0x000400b00000751d */ /* 0x0007ec0000002000 */
[----:B------:R4:W-:Y:S01]  /*c3b0*/  @!P1 SYNCS.ARRIVE.TRANS64.RED.A1T0 RZ, [R153+URZ], RZ ;  /* 0x000000ff99ff99a7 */ /* 0x0009e2000810043f */
[----:B------:R1:W-:Y:S01]  /*c3c0*/  MUFU.EX2 R222, R158 ;  /* 0x0000009e00de7308 */ /* 0x0003e20000000800 */
[----:B0-----:R-:W-:-:S04]  /*c3d0*/  FADD.FTZ R4, R173, R4 ;  /* 0x00000004ad047221 */ /* 0x001fc80000010000 */
[----:B------:R-:W-:Y:S01]  /*c3e0*/  FADD.FTZ R4, R168, R4 ;  /* 0x00000004a8047221 */ /* 0x000fe20000010000 */
[----:B----4-:R-:W-:Y:S02]  /*c3f0*/  FSEL R153, R8, RZ, P2 ;  /* 0x000000ff08997208 */ /* 0x010fe40001000000 */
[----:B------:R-:W-:Y:S01]  /*c400*/  MUFU.EX2 R159, R159 ;  /* 0x0000009f009f7308 */ /* 0x000fe20000000800 */
[----:B-1----:R-:W-:Y:S01]  /*c410*/  F2FP.F16.F32.PACK_AB R158, R165, R164 ;  /* 0x000000a4a59e723e */ /* 0x002fe200000000ff */
[C---:B--2---:R-:W-:Y:S01]  /*c420*/  FADD.FTZ R4, R177.reuse, R4 ;  /* 0x00000004b1047221 */ /* 0x044fe20000010000 */
[----:B------:R-:W-:Y:S01]  /*c430*/  F2FP.F16.F32.PACK_AB R164, R177, R168 ;  /* 0x000000a8b1a4723e */ /* 0x000fe200000000ff */
[----:B------:R-:W-:-:S04]  /*c440*/  FADD.FTZ R153, -R153, R203 ;  /* 0x000000cb99997221 */ /* 0x000fc80000010100 */
[----:B------:R-:W-:Y:S01]  /*c450*/  FMUL.FTZ R153, R153, R0 ;  /* 0x0000000099997220 */ /* 0x000fe20000410000 */
[----:B------:R0:W-:Y:S08]  /*c460*/  MUFU.EX2 R223, R162 ;  /* 0x000000a200df7308 */ /* 0x0001f00000000800 */
[----:B------:R5:W1:Y:S01]  /*c470*/  MUFU.EX2 R203, R153 ;  /* 0x0000009900cb7308 */ /* 0x000a620000000800 */
[----:B0-----:R-:W-:-:S07]  /*c480*/  F2FP.F16.F32.PACK_AB R162, R173, R172 ;  /* 0x000000acada2723e */ /* 0x001fce00000000ff */
[----:B------:R-:W0:Y:S01]  /*c490*/  MUFU.EX2 R163, R163 ;  /* 0x000000a300a37308 */ /* 0x000e220000000800 */
[----:B-----5:R-:W-:-:S07]  /*c4a0*/  F2FP.F16.F32.PACK_AB R153, R155, R197 ;  /* 0x000000c59b99723e */ /* 0x020fce00000000ff */
[----:B------:R-:W2:Y:S01]  /*c4b0*/  MUFU.EX2 R225, R166 ;  /* 0x000000a600e17308 */ /* 0x000ea20000000800 */
[----:B-1----:R-:W-:Y:S01]  /*c4c0*/  FFMA.FTZ R3, R203, R3, R197 ;  /* 0x00000003cb037223 */ /* 0x002fe200000100c5 */
[-C--:B------:R-:W-:Y:S01]  /*c4d0*/  FMUL.FTZ R26, R26, R203.reuse ;  /* 0x000000cb1a1a7220 */ /* 0x080fe20000410000 */
[-C--:B------:R-:W-:Y:S01]  /*c4e0*/  FMUL.FTZ R27, R27, R203.reuse ;  /* 0x000000cb1b1b7220 */ /* 0x080fe20000410000 */
[-C--:B------:R-:W-:Y:S01]  /*c4f0*/  FMUL.FTZ R30, R30, R203.reuse ;  /* 0x000000cb1e1e7220 */ /* 0x080fe20000410000 */
[----:B------:R-:W-:Y:S01]  /*c500*/  FADD.FTZ R3, R155, R3 ;  /* 0x000000039b037221 */ /* 0x000fe20000010000 */
[----:B------:R-:W-:Y:S01]  /*c510*/  F2FP.F16.F32.PACK_AB R155, R159, R222 ;  /* 0x000000de9f9b723e */ /* 0x000fe200000000ff */
[----:B------:R-:W-:Y:S01]  /*c520*/  FMUL.FTZ R31, R31, R203 ;  /* 0x000000cb1f1f7220 */ /* 0x000fe20000410000 */
[----:B------:R-:W1:Y:S01]  /*c530*/  MUFU.EX2 R167, R167 ;  /* 0x000000a700a77308 */ /* 0x000e620000000800 */
[----:B------:R-:W-:Y:S01]  /*c540*/  FADD.FTZ R3, R222, R3 ;  /* 0x00000003de037221 */ /* 0x000fe20000010000 */
[----:B0-----:R-:W-:Y:S01]  /*c550*/  F2FP.F16.F32.PACK_AB R157, R163, R223 ;  /* 0x000000dfa39d723e */ /* 0x001fe200000000ff */
[-C--:B------:R-:W-:Y:S01]  /*c560*/  FMUL.FTZ R34, R34, R203.reuse ;  /* 0x000000cb22227220 */ /* 0x080fe20000410000 */
[-C--:B------:R-:W-:Y:S01]  /*c570*/  FMUL.FTZ R35, R35, R203.reuse ;  /* 0x000000cb23237220 */ /* 0x080fe20000410000 */
[----:B------:R-:W-:Y:S01]  /*c580*/  FADD.FTZ R3, R159, R3 ;  /* 0x000000039f037221 */ /* 0x000fe20000010000 */
[-C--:B------:R-:W-:Y:S01]  /*c590*/  FMUL.FTZ R38, R38, R203.reuse ;  /* 0x000000cb26267220 */ /* 0x080fe20000410000 */
[-C--:B------:R-:W-:Y:S01]  /*c5a0*/  FMUL.FTZ R39, R39, R203.reuse ;  /* 0x000000cb27277220 */ /* 0x080fe20000410000 */
[----:B------:R-:W0:Y:S01]  /*c5b0*/  MUFU.EX2 R227, R170 ;  /* 0x000000aa00e37308 */ /* 0x000e220000000800 */
[----:B------:R-:W-:Y:S01]  /*c5c0*/  FADD.FTZ R3, R223, R3 ;  /* 0x00000003df037221 */ /* 0x000fe20000010000 */
[-C--:B------:R-:W-:Y:S01]  /*c5d0*/  FMUL.FTZ R42, R42, R203.reuse ;  /* 0x000000cb2a2a7220 */ /* 0x080fe20000410000 */
[-C--:B------:R-:W-:Y:S01]  /*c5e0*/  FMUL.FTZ R43, R43, R203.reuse ;  /* 0x000000cb2b2b7220 */ /* 0x080fe20000410000 */
[-C--:B------:R-:W-:Y:S01]  /*c5f0*/  FMUL.FTZ R46, R46, R203.reuse ;  /* 0x000000cb2e2e7220 */ /* 0x080fe20000410000 */
[----:B------:R-:W-:Y:S01]  /*c600*/  FADD.FTZ R3, R163, R3 ;  /* 0x00000003a3037221 */ /* 0x000fe20000010000 */
[-C--:B------:R-:W-:Y:S01]  /*c610*/  FMUL.FTZ R47, R47, R203.reuse ;  /* 0x000000cb2f2f7220 */ /* 0x080fe20000410000 */
[----:B------:R-:W-:Y:S01]  /*c620*/  FMUL.FTZ R50, R50, R203 ;  /* 0x000000cb32327220 */ /* 0x000fe20000410000 */
        /* <DEDUP_REMOVED lines=17> */
[C---:B----4-:R-:W-:Y:S01]  /*c740*/  FADD.FTZ R3, R171.reuse, R3 ;  /* 0x00000003ab037221 */ /* 0x050fe20000010000 */
        /* <DEDUP_REMOVED lines=58> */
[----:B------:R-:W-:-:S04]  /*caf0*/  FMUL.FTZ R151, R151, R203 ;  /* 0x000000cb97977220 */ /* 0x000fc80000410000 */
        /* <DEDUP_REMOVED lines=34> */
[----:B--2---:R-:W-:-:S04]  /*cd20*/  FADD.FTZ R4, R196, R4 ;  /* 0x00000004c4047221 */ /* 0x004fc80000010000 */
[C---:B------:R-:W-:Y:S01]  /*cd30*/  FADD.FTZ R4, R174.reuse, R4 ;  /* 0x00000004ae047221 */ /* 0x040fe20000010000 */
[----:B------:R-:W-:Y:S01]  /*cd40*/  F2FP.F16.F32.PACK_AB R174, R174, R196 ;  /* 0x000000c4aeae723e */ /* 0x000fe200000000ff */
[----:B-1----:R-:W-:-:S04]  /*cd50*/  FADD.FTZ R178, R198, R3 ;  /* 0x00000003c6b27221 */ /* 0x002fc80000010000 */
[C---:B0-----:R-:W-:Y:S01]  /*cd60*/  FADD.FTZ R3, R199.reuse, R178 ;  /* 0x000000b2c7037221 */ /* 0x041fe20000010000 */
[----:B------:R-:W-:Y:S01]  /*cd70*/  F2FP.F16.F32.PACK_AB R175, R199, R198 ;  /* 0x000000c6c7af723e */ /* 0x000fe200000000ff */
[----:B---3--:R-:W-:Y:S06]  /*cd80*/  @!P0 BRA `(.L_x_14031) ;  /* 0x0000000000048947 */ /* 0x008fec0003800000 */
[----:B------:R-:W-:Y:S01]  /*cd90*/  BPT.TRAP 0x1 ;  /* 0x000000040000795c */ /* 0x000fe20000300000 */
.L_x_14031:
[----:B------:R0:W1:Y:S01]  /*cda0*/  SYNCS.PHASECHK.TRANS64.TRYWAIT P2, [R201+URZ+0x22850], R202 ;  /* 0x022850cac90075a7 */ /* 0x000062000804017f */
[----:B------:R-:W-:Y:S05]  /*cdb0*/  @!P0 BRA `(.L_x_14032) ;  /* 0x0000000000048947 */ /* 0x000fea0003800000 */
[----:B------:R-:W-:Y:S01]  /*cdc0*/  BPT.TRAP 0x1 ;  /* 0x000000040000795c */ /* 0x000fe20000300000 */
.L_x_14032:
[----:B------:R-:W-:Y:S04]  /*cdd0*/  BSSY B0, `(.L_x_14033) ;  /* 0x0000004000007945 */ /* 0x000fe80003800000 */
[----:B-1----:R-:W-:Y:S05]  /*cde0*/  @P2 BRA `(.L_x_14034) ;  /* 0x0000000000082947 */ /* 0x002fea0003800000 */
[----:B------:R-:W1:Y:S02]  /*cdf0*/  SYNCS.PHASECHK.TRANS64.TRYWAIT P2, [R201+URZ+0x22850], R202 ;  /* 0x022850cac90075a7 */ /* 0x000e64000804017f */
[----:B-1----:R-:W-:Y:S05]  /*ce00*/  @!P2 BRA `(.L_x_14035) ;  /* 0x000000e000bca947 */ /* 0x002fea0003800000 */
.L_x_14034:
[----:B------:R-:W-:Y:S05]  /*ce10*/  BSYNC B0 ;  /* 0x0000000000007941 */ /* 0x000fea0003800000 */
.L_x_14033:
[----:B------:R-:W2:Y:S01]  /*ce20*/  S2R R177, SR_TID.X ;  /* 0x0000000000b17919 */ /* 0x000ea20000002100 */
[----:B------:R-:W-:Y:S05]  /*ce30*/  WARPSYNC.ALL ;  /* 0x0000000000007948 */ /* 0x000fea0003800000 */
[----:B------:R-:W-:Y:S01]  /*ce40*/  IMAD R178, R19, 0xc00, R9 ;  /* 0x00000c0013b27824 */ /* 0x000fe200078e0209 */
[----:B------:R-:W-:Y:S01]  /*ce50*/  ISETP.GT.AND P2, PT, R200, R21, PT ;  /* 0x00000015c800720c */ /* 0x000fe20003f44270 */
[----:B------:R-:W-:Y:S02]  /*ce60*/  IMAD.MOV.U32 R179, RZ, RZ, 0x40000040 ;  /* 0x40000040ffb37424 */ /* 0x000fe400078e00ff */
[----:B01----:R-:W-:Y:S01]  /*ce70*/  @!P1 VIADD R201, R201, 0x22860 ;  /* 0x00022860c9c99836 */ /* 0x003fe20000000000 */
[----:B------:R-:W-:Y:S01]  /*ce80*/  R2UR UR6, R178 ;  /* 0x00000000b20672ca */ /* 0x000fe200000e0000 */
[----:B------:R-:W-:Y:S01]  /*ce90*/  VIADD R200, R200, 0xffffffff ;  /* 0xffffffffc8c87836 */ /* 0x000fe20000000000 */
[----:B------:R-:W-:Y:S01]  /*cea0*/  R2UR UR7, R179 ;  /* 0x00000000b30772ca */ /* 0x000fe200000e0000 */
[----:B------:R-:W-:Y:S01]  /*ceb0*/  IMAD.MOV.U32 R179, RZ, RZ, 0x40000040 ;  /* 0x40000040ffb37424 */ /* 0x000fe200078e00ff */
[----:B------:R-:W-:Y:S01]  /*cec0*/  @!P1 PRMT R201, RZ, 0x654, R201 ;  /* 0x00000654ffc99816 */ /* 0x000fe200000000c9 */
[----:B------:R-:W-:-:S02]  /*ced0*/  IMAD.MOV.U32 R203, RZ, RZ, R8 ;  /* 0x000000ffffcb7224 */ /* 0x000fc400078e0008 */
[----:B------:R-:W-:Y:S01]  /*cee0*/  IMAD.MOV.U32 R222, RZ, RZ, R5 ;  /* 0x000000ffffde7224 */ /* 0x000fe200078e0005 */
[----:B--2---:R-:W-:-:S05]  /*cef0*/  SHF.R.U32.HI R177, RZ, 0x7, R177 ;  /* 0x00000007ffb17819 */ /* 0x004fca00000116b1 */
[----:B------:R-:W-:-:S05]  /*cf00*/  VIADD R177, R177, 0x8 ;  /* 0x00000008b1b17836 */ /* 0x000fca0000000000 */
[----:B------:R0:W-:Y:S06]  /*cf10*/  BAR.SYNC.DEFER_BLOCKING R177, 0x100 ;  /* 0x000400b10000751d */ /* 0x0001ec0000010000 */
[----:B------:R-:W-:-:S06]  /*cf20*/  WARPGROUP.ARRIVE ;  /* 0x00000000000079c5 */ /* 0x000fcc0000000000 */
[----:B------:R-:W-:Y:S03]  /*cf30*/  HGMMA.64x256x16.F32 R24, R152, gdesc[UR4].tnspB, R24, gsb0 ;  /* 0x43e0000498187df0 */ /* 0x000fe60008000818 */
[----:B------:R-:W-:Y:S02]  /*cf40*/  WARPGROUP.DEPBAR.LE gsb0, 0x0 ;  /* 0x00008000000079c5 */ /* 0x000fe40000010000 */
[----:B------:R-:W-:Y:S01]  /*cf50*/  IMAD.MOV.U32 R153, RZ, RZ, 0x40000040 ;  /* 0x40000040ff997424 */ /* 0x000fe200078e00ff */
[----:B------:R-:W-:Y:S01]  /*cf60*/  IADD3 R152, R178, 0x80, RZ ;  /* 0x00000080b2987810 */ /* 0x000fe20007ffe0ff */
[----:B------:R-:W-:-:S03]  /*cf70*/  WARPGROUP.ARRIVE ;  /* 0x00000000000079c5 */ /* 0x000fc60000000000 */
        /* <DEDUP_REMOVED lines=37> */
[----:B------:R-:W-:-:S07]  /*d1d0*/  IMAD.MOV.U32 R216, RZ, RZ, R200 ;  /* 0x000000ffffd87224 */ /* 0x000fce00078e00c8 */
.L_x_14026:
[----:B------:R-:W-:-:S13]  /*d1e0*/  ISETP.GE.AND P2, PT, R216, RZ, PT ;  /* 0x000000ffd800720c */ /* 0x000fda0003f46270 */
[----:B------:R-:W-:Y:S05]  /*d1f0*/  @!P2 BRA `(.L_x_14037) ;  /* 0x0000001c00b0a947 */ /* 0x000fea0003800000 */
[----:B0-----:R-:W-:Y:S02]  /*d200*/  IMAD.MOV.U32 R201, RZ, RZ, R8 ;  /* 0x000000ffffc97224 */ /* 0x001fe400078e0008 */
[----:B------:R-:W-:-:S07]  /*d210*/  IMAD.MOV.U32 R200, RZ, RZ, R5 ;  /* 0x000000ffffc87224 */ /* 0x000fce00078e0005 */
.L_x_14047:
[----:B------:R-:W-:Y:S01]  /*d220*/  VIADD R19, R19, 0x1 ;  /* 0x0000000113137836 */ /* 0x000fe20000000000 */
[----:B------:R-:W-:Y:S05]  /*d230*/  YIELD ;  /* 0x0000000000007946 */ /* 0x000fea0003800000 */
[----:B------:R-:W-:-:S04]  /*d240*/  ISETP.NE.AND P2, PT, R19, 0x2, PT ;  /* 0x000000021300780c */ /* 0x000fc80003f45270 */
[----:B------:R-:W-:Y:S02]  /*d250*/  SEL R0, RZ, 0x1, P2 ;  /* 0x00000001ff007807 */ /* 0x000fe40001000000 */
[----:B------:R-:W-:Y:S02]  /*d260*/  SEL R19, R19, RZ, P2 ;  /* 0x000000ff13137207 */ /* 0x000fe40001000000 */
[----:B------:R-:W-:Y:S01]  /*d270*/  LOP3.LUT R23, R23, R0, RZ, 0x3c, !PT ;  /* 0x0000000017177212 */ /* 0x000fe200078e3cff */
[----:B-1----:R-:W-:Y:S06]  /*d280*/  @!P0 BRA `(.L_x_14038) ;  /* 0x0000000000048947 */ /* 0x002fec0003800000 */
[----:B------:R-:W-:Y:S01]  /*d290*/  BPT.TRAP 0x1 ;  /* 0x000000040000795c */ /* 0x000fe20000300000 */
.L_x_14038:
[----:B------:R-:W-:Y:S01]  /*d2a0*/  IMAD R21, R19, 0x8, R18 ;  /* 0x0000000813157824 */ /* 0x000fe200078e0212 */
[----:B------:R-:W-:-:S04]  /*d2b0*/  SHF.L.U32 R211, R23, 0x1f, RZ ;  /* 0x0000001f17d37819 */ /* 0x000fc800000006ff */
[----:B------:R0:W1:Y:S01]  /*d2c0*/  SYNCS.PHASECHK.TRANS64.TRYWAIT P2, [R21+URZ+0x22830], R211 ;  /* 0x022830d3150075a7 */ /* 0x000062000804017f */
[----:B------:R-:W-:Y:S05]  /*d2d0*/  @!P0 BRA `(.L_x_14039) ;  /* 0x0000000000048947 */ /* 0x000fea0003800000 */
[----:B------:R-:W-:Y:S01]  /*d2e0*/  BPT.TRAP 0x1 ;  /* 0x000000040000795c */ /* 0x000fe20000300000 */
.L_x_14039:
[----:B------:R-:W-:Y:S02]  /*d2f0*/  IMAD R156, R19, 0x300, R20 ;  /* 0x00000300139c7824 */ /* 0x000fe400078e0214 */
[----:B------:R-:W-:Y:S01]  /*d300*/  IMAD.MOV.U32 R157, RZ, RZ, 0x40000040 ;  /* 0x40000040ff9d7424 */ /* 0x000fe200078e00ff */
[----:B-1----:R-:W-:Y:S06]  /*d310*/  @P2 BRA `(.L_x_14040) ;  /* 0x0000000000082947 */ /* 0x002fec0003800000 */
[----:B------:R-:W1:Y:S02]  /*d320*/  SYNCS.PHASECHK.TRANS64.TRYWAIT P2, [R21+URZ+0x22830], R211 ;  /* 0x022830d3150075a7 */ /* 0x000e64000804017f */
[----:B-1----:R-:W-:Y:S05]  /*d330*/  @!P2 BRA `(.L_x_14041) ;  /* 0x000000dc0084a947 */ /* 0x002fea0003800000 */
.L_x_14040:
        /* <DEDUP_REMOVED lines=9> */
[----:B------:R-:W-:Y:S01]  /*d3d0*/  MOV R153, 0x40000040 ;  /* 0x4000004000997802 */ /* 0x000fe20000000f00 */
[----:B------:R-:W-:Y:S01]  /*d3e0*/  IMAD.MOV.U32 R157, RZ, RZ, 0x40000040 ;  /* 0x40000040ff9d7424 */ /* 0x000fe200078e00ff */
[----:B------:R-:W-:Y:S01]  /*d3f0*/  R2UR UR10, R154 ;  /* 0x000000009a0a72ca */ /* 0x000fe200000e0000 */
[----:B------:R-:W2:Y:S01]  /*d400*/  S2R R213, SR_TID.X ;  /* 0x0000000000d57919 */ /* 0x000ea20000002100 */
        /* <DEDUP_REMOVED lines=9> */
[----:B------:R-:W-:Y:S01]  /*d4a0*/  HGMMA.64x96x16.F32 R152, gdesc[UR4], RZ, !UPT, gsb0 ;  /* 0x01600000049879f0 */ /* 0x000fe2000c0008ff */
[----:B------:R-:W-:Y:S02]  /*d4b0*/  R2UR UR13, R13 ;  /* 0x000000000d0d72ca */ /* 0x000fe400000e0000 */
[----:B------:R-:W-:Y:S02]  /*d4c0*/  R2UR UR16, R10 ;  /* 0x000000000a1072ca */ /* 0x000fe400000e0000 */
        /* <DEDUP_REMOVED lines=252> */
[-C--:B------:R-:W-:Y:S01]  /*e490*/  FMUL.FTZ R34, R34, R157.reuse ;  /* 0x0000009d22227220 */ /* 0x080fe20000410000 */
[-C--:B------:R-:W-:Y:S01]  /*e4a0*/  FMUL.FTZ R35, R35, R157.reuse ;  /* 0x0000009d23237220 */ /* 0x080fe20000410000 */
[----:B----4-:R-:W-:Y:S01]  /*e4b0*/  FADD.FTZ R172, R155, R172 ;  /* 0x000000ac9bac7221 */ /* 0x010fe20000010000 */
        /* <DEDUP_REMOVED lines=42> */
[----:B----4-:R-:W-:Y:S01]  /*e760*/  IADD3 R176, -R213, 0xb, RZ ;  /* 0x0000000bd5b07810 */ /* 0x010fe20007ffe1ff */
[----:B--2---:R-:W-:Y:S01]  /*e770*/  FADD.FTZ R4, R170, R169 ;  /* 0x000000a9aa047221 */ /* 0x004fe20000010000 */
[-C--:B------:R-:W-:Y:S01]  /*e780*/  FMUL.FTZ R98, R98, R157.reuse ;  /* 0x0000009d62627220 */ /* 0x080fe20000410000 */
[-C--:B------:R-:W-:Y:S01]  /*e790*/  FMUL.FTZ R99, R99, R157.reuse ;  /* 0x0000009d63637220 */ /* 0x080fe20000410000 */
[-C--:B------:R-:W-:Y:S01]  /*e7a0*/  FMUL.FTZ R102, R102, R157.reuse ;  /* 0x0000009d66667220 */ /* 0x080fe20000410000 */
[----:B------:R2:W-:Y:S06]  /*e7b0*/  BAR.ARV R176, 0x100 ;  /* 0x000400b00000751d */ /* 0x0005ec0000002000 */
[----:B------:R-:W4:Y:S01]  /*e7c0*/  MUFU.EX2 R171, R171 ;  /* 0x000000ab00ab7308 */ /* 0x000f220000000800 */
[----:B-----5:R-:W-:Y:S01]  /*e7d0*/  FADD.FTZ R172, R197, R172 ;  /* 0x000000acc5ac7221 */ /* 0x020fe20000010000 */
[----:B------:R5:W-:Y:S01]  /*e7e0*/  @!P1 SYNCS.ARRIVE.TRANS64.RED.A1T0 RZ, [R154+URZ], RZ ;  /* 0x000000ff9aff99a7 */ /* 0x000be2000810043f */
[-C--:B------:R-:W-:Y:S01]  /*e7f0*/  FMUL.FTZ R103, R103, R157.reuse ;  /* 0x0000009d67677220 */ /* 0x080fe20000410000 */
[-C--:B------:R-:W-:Y:S01]  /*e800*/  FMUL.FTZ R106, R106, R157.reuse ;  /* 0x0000009d6a6a7220 */ /* 0x080fe20000410000 */
[----:B---3--:R-:W-:Y:S01]  /*e810*/  FADD.FTZ R172, R167, R172 ;  /* 0x000000aca7ac7221 */ /* 0x008fe20000010000 */
[-C--:B------:R-:W-:Y:S01]  /*e820*/  FMUL.FTZ R107, R107, R157.reuse ;  /* 0x0000009d6b6b7220 */ /* 0x080fe20000410000 */
[-C--:B------:R-:W-:Y:S01]  /*e830*/  FMUL.FTZ R110, R110, R157.reuse ;  /* 0x0000009d6e6e7220 */ /* 0x080fe20000410000 */
[----:B------:R-:W3:Y:S01]  /*e840*/  MUFU.EX2 R174, R174 ;  /* 0x000000ae00ae7308 */ /* 0x000ee20000000800 */
[-C--:B------:R-:W-:Y:S01]  /*e850*/  FMUL.FTZ R111, R111, R157.reuse ;  /* 0x0000009d6f6f7220 */ /* 0x080fe20000410000 */
[----:B-----5:R-:W-:Y:S01]  /*e860*/  F2FP.F16.F32.PACK_AB R154, R165, R164 ;  /* 0x000000a4a59a723e */ /* 0x020fe200000000ff */
[-C--:B------:R-:W-:Y:S01]  /*e870*/  FMUL.FTZ R114, R114, R157.reuse ;  /* 0x0000009d72727220 */ /* 0x080fe20000410000 */
[-C--:B------:R-:W-:Y:S01]  /*e880*/  FMUL.FTZ R115, R115, R157.reuse ;  /* 0x0000009d73737220 */ /* 0x080fe20000410000 */
        /* <DEDUP_REMOVED lines=25> */
[----:B------:R-:W-:-:S02]  /*ea20*/  F2FP.F16.F32.PACK_AB R201, R155, R201 ;  /* 0x000000c99bc9723e */ /* 0x000fc400000000ff */
[----:B------:R-:W5:Y:S01]  /*ea30*/  MUFU.EX2 R182, R182 ;  /* 0x000000b600b67308 */ /* 0x000f620000000800 */
[----:B----4-:R-:W-:Y:S01]  /*ea40*/  FADD.FTZ R172, R161, R172 ;  /* 0x000000aca1ac7221 */ /* 0x010fe20000010000 */
[----:B------:R-:W-:Y:S02]  /*ea50*/  F2FP.F16.F32.PACK_AB R153, R163, R153 ;  /* 0x00000099a399723e */ /* 0x000fe400000000ff */
[----:B------:R-:W-:Y:S02]  /*ea60*/  F2FP.F16.F32.PACK_AB R157, R171, R167 ;  /* 0x000000a7ab9d723e */ /* 0x000fe400000000ff */
[----:B------:R-:W-:Y:S02]  /*ea70*/  F2FP.F16.F32.PACK_AB R162, R181, R180 ;  /* 0x000000b4b5a2723e */ /* 0x000fe400000000ff */
[----:B------:R-:W4:Y:S01]  /*ea80*/  MUFU.EX2 R183, R183 ;  /* 0x000000b700b77308 */ /* 0x000f220000000800 */
[----:B---3--:R-:W-:Y:S01]  /*ea90*/  FADD.FTZ R3, R179, R172 ;  /* 0x000000acb3037221 */ /* 0x008fe20000010000 */
[----:B------:R-:W-:-:S02]  /*eaa0*/  F2FP.F16.F32.PACK_AB R164, R185, R184 ;  /* 0x000000b8b9a4723e */ /* 0x000fc400000000ff */
[----:B------:R-:W-:Y:S02]  /*eab0*/  F2FP.F16.F32.PACK_AB R166, R189, R188 ;  /* 0x000000bcbda6723e */ /* 0x000fe400000000ff */
[----:B------:R-:W-:Y:S02]  /*eac0*/  F2FP.F16.F32.PACK_AB R168, R193, R168 ;  /* 0x000000a8c1a8723e */ /* 0x000fe400000000ff */
[----:B------:R-:W3:Y:S01]  /*ead0*/  MUFU.EX2 R165, R186 ;  /* 0x000000ba00a57308 */ /* 0x000ee20000000800 */
[----:B-----5:R-:W-:Y:S01]  /*eae0*/  FADD.FTZ R178, R182, R3 ;  /* 0x00000003b6b27221 */ /* 0x020fe20000010000 */
[----:B------:R-:W-:Y:S02]  /*eaf0*/  F2FP.F16.F32.PACK_AB R170, R170, R196 ;  /* 0x000000c4aaaa723e */ /* 0x000fe400000000ff */
[----:B------:R-:W-:Y:S02]  /*eb00*/  F2FP.F16.F32.PACK_AB R155, R197, R192 ;  /* 0x000000c0c59b723e */ /* 0x000fe400000000ff */
[----:B------:R-:W-:-:S02]  /*eb10*/  F2FP.F16.F32.PACK_AB R161, R179, R161 ;  /* 0x000000a1b3a1723e */ /* 0x000fc400000000ff */
[----:B------:R-:W5:Y:S01]  /*eb20*/  MUFU.EX2 R187, R187 ;  /* 0x000000bb00bb7308 */ /* 0x000f620000000800 */
[C---:B----4-:R-:W-:Y:S01]  /*eb30*/  FADD.FTZ R178, R183.reuse, R178 ;  /* 0x000000b2b7b27221 */ /* 0x050fe20000010000 */
[----:B------:R-:W-:-:S06]  /*eb40*/  F2FP.F16.F32.PACK_AB R163, R183, R182 ;  /* 0x000000b6b7a3723e */ /* 0x000fcc00000000ff */
[----:B------:R-:W4:Y:S01]  /*eb50*/  MUFU.EX2 R190, R190 ;  /* 0x000000be00be7308 */ /* 0x000f220000000800 */
[----:B---3--:R-:W-:-:S07]  /*eb60*/  FADD.FTZ R178, R165, R178 ;  /* 0x000000b2a5b27221 */ /* 0x008fce0000010000 */
[----:B------:R-:W3:Y:S01]  /*eb70*/  MUFU.EX2 R191, R191 ;  /* 0x000000bf00bf7308 */ /* 0x000ee20000000800 */
[C---:B-----5:R-:W-:Y:S01]  /*eb80*/  FADD.FTZ R3, R187.reuse, R178 ;  /* 0x000000b2bb037221 */ /* 0x060fe20000010000 */
[----:B------:R-:W-:-:S06]  /*eb90*/  F2FP.F16.F32.PACK_AB R165, R187, R165 ;  /* 0x000000a5bba5723e */ /* 0x000fcc00000000ff */
[----:B------:R-:W5:Y:S01]  /*eba0*/  MUFU.EX2 R169, R194 ;  /* 0x000000c200a97308 */ /* 0x000f620000000800 */
[----:B----4-:R-:W-:-:S07]  /*ebb0*/  FADD.FTZ R178, R190, R3 ;  /* 0x00000003beb27221 */ /* 0x010fce0000010000 */
[----:B------:R-:W4:Y:S01]  /*ebc0*/  MUFU.EX2 R172, R195 ;  /* 0x000000c300ac7308 */ /* 0x000f220000000800 */
[C---:B---3--:R-:W-:Y:S01]  /*ebd0*/  FADD.FTZ R178, R191.reuse, R178 ;  /* 0x000000b2bfb27221 */ /* 0x048fe20000010000 */
[----:B------:R-:W-:-:S06]  /*ebe0*/  F2FP.F16.F32.PACK_AB R167, R191, R190 ;  /* 0x000000bebfa7723e */ /* 0x000fcc00000000ff */
[----:B------:R-:W3:Y:S01]  /*ebf0*/  MUFU.EX2 R198, R198 ;  /* 0x000000c600c67308 */ /* 0x000ee20000000800 */
[----:B-----5:R-:W-:-:S07]  /*ec00*/  FADD.FTZ R3, R169, R178 ;  /* 0x000000b2a9037221 */ /* 0x020fce0000010000 */
[----:B------:R-:W5:Y:S01]  /*ec10*/  MUFU.EX2 R199, R199 ;  /* 0x000000c700c77308 */ /* 0x000f620000000800 */
[C---:B----4-:R-:W-:Y:S01]  /*ec20*/  FADD.FTZ R3, R172.reuse, R3 ;  /* 0x00000003ac037221 */ /* 0x050fe20000010000 */
[----:B------:R-:W-:-:S03]  /*ec30*/  F2FP.F16.F32.PACK_AB R169, R172, R169 ;  /* 0x000000a9aca9723e */ /* 0x000fc600000000ff */
[----:B---3--:R-:W-:-:S04]  /*ec40*/  FADD.FTZ R174, R198, R3 ;  /* 0x00000003c6ae7221 */ /* 0x008fc80000010000 */
[C---:B-----5:R-:W-:Y:S01]  /*ec50*/  FADD.FTZ R3, R199.reuse, R174 ;  /* 0x000000aec7037221 */ /* 0x060fe20000010000 */
[----:B------:R-:W-:Y:S01]  /*ec60*/  F2FP.F16.F32.PACK_AB R171, R199, R198 ;  /* 0x000000c6c7ab723e */ /* 0x000fe200000000ff */
[----:B--2---:R-:W-:Y:S06]  /*ec70*/  @!P0 BRA `(.L_x_14042) ;  /* 0x0000000000048947 */ /* 0x004fec0003800000 */
[----:B------:R-:W-:Y:S01]  /*ec80*/  BPT.TRAP 0x1 ;  /* 0x000000040000795c */ /* 0x000fe20000300000 */
.L_x_14042:
[----:B------:R2:W3:Y:S01]  /*ec90*/  SYNCS.PHASECHK.TRANS64.TRYWAIT P2, [R21+URZ+0x22850], R211 ;  /* 0x022850d3150075a7 */ /* 0x0004e2000804017f */
[----:B------:R-:W-:Y:S05]  /*eca0*/  @!P0 BRA `(.L_x_14043) ;  /* 0x0000000000048947 */ /* 0x000fea0003800000 */
[----:B------:R-:W-:Y:S01]  /*ecb0*/  BPT.TRAP 0x1 ;  /* 0x000000040000795c */ /* 0x000fe20000300000 */
.L_x_14043:
[----:B------:R-:W-:Y:S04]  /*ecc0*/  BSSY B0, `(.L_x_14044) ;  /* 0x0000004000007945 */ /* 0x000fe80003800000 */
[----:B---3--:R-:W-:Y:S05]  /*ecd0*/  @P2 BRA `(.L_x_14045) ;  /* 0x0000000000082947 */ /* 0x008fea0003800000 */
[----:B------:R-:W3:Y:S02]  /*ece0*/  SYNCS.PHASECHK.TRANS64.TRYWAIT P2, [R21+URZ+0x22850], R211 ;  /* 0x022850d3150075a7 */ /* 0x000ee4000804017f */
[----:B---3--:R-:W-:Y:S05]  /*ecf0*/  @!P2 BRA `(.L_x_14046) ;  /* 0x000000c40028a947 */ /* 0x008fea0003800000 */
.L_x_14045:
[----:B------:R-:W-:Y:S05]  /*ed00*/  BSYNC B0 ;  /* 0x0000000000007941 */ /* 0x000fea0003800000 */
.L_x_14044:
[----:B------:R-:W4:Y:S01]  /*ed10*/  S2R R174, SR_TID.X ;  /* 0x0000000000ae7919 */ /* 0x000f220000002100 */
[----:B------:R-:W-:Y:S01]  /*ed20*/  IMAD.MOV.U32 R173, RZ, RZ, 0x40000040 ;  /* 0x40000040ffad7424 */ /* 0x000fe200078e00ff */
[----:B------:R-:W-:Y:S05]  /*ed30*/  WARPSYNC.ALL ;  /* 0x0000000000007948 */ /* 0x000fea0003800000 */
[----:B------:R-:W-:Y:S01]  /*ed40*/  R2UR UR7, R173 ;  /* 0x00000000ad0772ca */ /* 0x000fe200000e0000 */
[----:B------:R-:W-:Y:S01]  /*ed50*/  IMAD R172, R19, 0xc00, R9 ;  /* 0x00000c0013ac7824 */ /* 0x000fe200078e0209 */
[----:B------:R-:W-:Y:S01]  /*ed60*/  ISETP.GT.AND P2, PT, R216, RZ, PT ;  /* 0x000000ffd800720c */ /* 0x000fe20003f44270 */
[----:B------:R-:W-:-:S02]  /*ed70*/  IMAD.MOV.U32 R175, RZ, RZ, 0x40000040 ;  /* 0x40000040ffaf7424 */ /* 0x000fc400078e00ff */
[----:B0123--:R-:W-:Y:S01]  /*ed80*/  @!P1 VIADD R21, R21, 0x22860 ;  /* 0x0002286015159836 */ /* 0x00ffe20000000000 */
[----:B------:R-:W-:Y:S01]  /*ed90*/  R2UR UR6, R172 ;  /* 0x00000000ac0672ca */ /* 0x000fe200000e0000 */
[----:B------:R-:W-:-:S03]  /*eda0*/  VIADD R216, R216, 0xffffffff ;  /* 0xffffffffd8d87836 */ /* 0x000fc60000000000 */
[----:B------:R-:W-:Y:S02]  /*edb0*/  @!P1 PRMT R21, RZ, 0x654, R21 ;  /* 0x00000654ff159816 */ /* 0x000fe40000000015 */
[----:B----4-:R-:W-:-:S05]  /*edc0*/  SHF.R.U32.HI R174, RZ, 0x7, R174 ;  /* 0x00000007ffae7819 */ /* 0x010fca00000116ae */
        /* <DEDUP_REMOVED lines=47> */
.L_x_14037:
[----:B------:R-:W-:Y:S05]  /*f0c0*/  WARPSYNC.ALL ;  /* 0x0000000000007948 */ /* 0x000fea0003800000 */
[----:B------:R-:W2:Y:S01]  /*f0d0*/  SHFL.BFLY PT, R7, R4, 0x2, 0x1f ;  /* 0x0c401f0004077f89 */ /* 0x000ea200000e0000 */
[----:B------:R-:W-:Y:S01]  /*f0e0*/  VIADD R19, R19, 0x1 ;  /* 0x0000000113137836 */ /* 0x000fe20000000000 */
[----:B------:R3:W-:Y:S08]  /*f0f0*/  BAR.ARV R176, 0x100 ;  /* 0x000400b00000751d */ /* 0x0007f00000002000 */
[----:B------:R-:W-:Y:S06]  /*f100*/  BAR.ARV 0x8, 0x180 ;  /* 0x0206000000007b1d */ /* 0x000fec0000002000 */
[----:B------:R-:W-:Y:S01]  /*f110*/  ISETP.NE.AND P0, PT, R19, 0x2, PT ;  /* 0x000000021300780c */ /* 0x000fe20003f05270 */
[----:B------:R-:W-:Y:S01]  /*f120*/  VIADD R232, R232, 0x1 ;  /* 0x00000001e8e87836 */ /* 0x000fe20000000000 */
[----:B------:R-:W4:Y:S01]  /*f130*/  SHFL.BFLY PT, R10, R3, 0x2, 0x1f ;  /* 0x0c401f00030a7f89 */ /* 0x000f2200000e0000 */
[----:B------:R-:W-:-:S02]  /*f140*/  PLOP3.LUT P1, PT, PT, PT, PT, 0x8, 0x0 ;  /* 0x000000000000781c */ /* 0x000fc40003f2e170 */
[----:B------:R-:W-:Y:S01]  /*f150*/  SEL R19, R19, RZ, P0 ;  /* 0x000000ff13137207 */ /* 0x000fe20000000000 */
[----:B--2---:R-:W-:Y:S01]  /*f160*/  FADD.FTZ R7, R7, R4 ;  /* 0x0000000407077221 */ /* 0x004fe20000010000 */
[----:B------:R-:W-:-:S04]  /*f170*/  SEL R4, RZ, 0x1, P0 ;  /* 0x00000001ff047807 */ /* 0x000fc80000000000 */
[----:B------:R-:W2:Y:S01]  /*f180*/  SHFL.BFLY PT, R6, R7, 0x1, 0x1f ;  /* 0x0c201f0007067f89 */ /* 0x000ea200000e0000 */
[----:B------:R-:W-:Y:S01]  /*f190*/  LOP3.LUT R23, R23, R4, RZ, 0x3c, !PT ;  /* 0x0000000417177212 */ /* 0x000fe200078e3cff */
[----:B----4-:R-:W-:Y:S01]  /*f1a0*/  FADD.FTZ R11, R10, R3 ;  /* 0x000000030a0b7221 */ /* 0x010fe20000010000 */
[----:B------:R-:W-:-:S04]  /*f1b0*/  IMAD.MOV.U32 R3, RZ, RZ, RZ ;  /* 0x000000ffff037224 */ /* 0x000fc800078e00ff */
[----:B------:R-:W4:Y:S01]  /*f1c0*/  SHFL.BFLY PT, R10, R11, 0x1, 0x1f ;  /* 0x0c201f000b0a7f89 */ /* 0x000f2200000e0000 */
[----:B--2---:R-:W-:Y:S01]  /*f1d0*/  FADD.FTZ R9, R7, R6 ;  /* 0x0000000607097221 */ /* 0x004fe20000010000 */
[----:B------:R-:W-:Y:S01]  /*f1e0*/  IMAD.MOV.U32 R6, RZ, RZ, RZ ;  /* 0x000000ffff067224 */ /* 0x000fe200078e00ff */
[----:B------:R-:W-:-:S03]  /*f1f0*/  MOV R7, 0xff800000 ;  /* 0xff80000000077802 */ /* 0x000fc60000000f00 */
[----:B------:R-:W-:-:S13]  /*f200*/  FSETP.NE.FTZ.AND P2, PT, R9, RZ, PT ;  /* 0x000000ff0900720b */ /* 0x000fda0003f55000 */
[----:B------:R-:W2:Y:S01]  /*f210*/  @P2 MUFU.RCP R6, R9 ;  /* 0x0000000900062308 */ /* 0x000ea20000001000 */
[----:B------:R-:W-:Y:S01]  /*f220*/  @P2 FMUL.FTZ R18, R0, 0.69314718246459960938 ;  /* 0x3f31721800122820 */ /* 0x000fe20000410000 */
[----:B----4-:R-:W-:-:S05]  /*f230*/  FADD.FTZ R10, R11, R10 ;  /* 0x0000000a0b0a7221 */ /* 0x010fca0000010000 */
[----:B------:R-:W-:Y:S01]  /*f240*/  FSETP.NE.FTZ.AND P3, PT, R10, RZ, PT ;  /* 0x000000ff0a00720b */ /* 0x000fe20003f75000 */
[----:B-1----:R-:W1:Y:S01]  /*f250*/  @P2 MUFU.LG2 R21, R9 ;  /* 0x0000000900152308 */ /* 0x002e620000000c00 */
[-C--:B--2---:R-:W-:Y:S01]  /*f260*/  FMUL.FTZ R169, R92, R6.reuse ;  /* 0x000000065ca97220 */ /* 0x084fe20000410000 */
[-C--:B------:R-:W-:Y:S01]  /*f270*/  FMUL.FTZ R158, R48, R6.reuse ;  /* 0x00000006309e7220 */ /* 0x080fe20000410000 */
[----:B------:R-:W-:-:S09]  /*f280*/  FMUL.FTZ R157, R44, R6 ;  /* 0x000000062c9d7220 */ /* 0x000fd20000410000 */
[----:B------:R-:W2:Y:S01]  /*f290*/  @P3 MUFU.RCP R3, R10 ;  /* 0x0000000a00033308 */ /* 0x000ea20000001000 */
[----:B------:R-:W-:Y:S01]  /*f2a0*/  @P3 FMUL.FTZ R20, R0, 0.69314718246459960938 ;  /* 0x3f31721800143820 */ /* 0x000fe20000410000 */
[-C--:B------:R-:W-:Y:S01]  /*f2b0*/  FMUL.FTZ R24, R24, R6.reuse ;  /* 0x0000000618187220 */ /* 0x080fe20000410000 */
[-C--:B------:R-:W-:Y:S01]  /*f2c0*/  FMUL.FTZ R25, R25, R6.reuse ;  /* 0x0000000619197220 */ /* 0x080fe20000410000 */
[-C--:B------:R-:W-:Y:S01]  /*f2d0*/  FMUL.FTZ R28, R28, R6.reuse ;  /* 0x000000061c1c7220 */ /* 0x080fe20000410000 */
[----:B-1----:R-:W-:Y:S01]  /*f2e0*/  @P2 FMUL.FTZ R21, R21, 0.69314718246459960938 ;  /* 0x3f31721815152820 */ /* 0x002fe20000410000 */
        /* <DEDUP_REMOVED lines=127> */
.L_x_13982:
        /* <DEDUP_REMOVED lines=28> */
[----:B------:R-:W4:Y:S01]  /*fca0*/  LDC R0, c[0x0][0xbe8] ;  /* 0x0002fa00ff007b82 */ /* 0x000f220000000800 */
        /* <DEDUP_REMOVED lines=18> */
[----:B--2---:R-:W-:-:S03]  /*fdd0*/  IMAD.WIDE R146, R8, 0x2, R20 ;  /* 0x0000000208927825 */ /* 0x004fc600078e0214 */
[C---:B------:R-:W-:Y:S02]  /*fde0*/  IADD3 R5, P1, R146.reuse, 0x20, RZ ;  /* 0x0000002092057810 */ /* 0x040fe40007f3e0ff */
[C---:B------:R-:W-:Y:S02]  /*fdf0*/  IADD3 R8, P2, R146.reuse, 0x40, RZ ;  /* 0x0000004092087810 */ /* 0x040fe40007f5e0ff */
[----:B------:R-:W-:Y:S01]  /*fe00*/  LOP3.LUT R102, R5, 0x380, RZ, 0xc0, !PT ;  /* 0x0000038005667812 */ /* 0x000fe200078ec0ff */
[--C-:B------:R-:W-:Y:S01]  /*fe10*/  IMAD.X R51, RZ, RZ, R147.reuse, P1 ;  /* 0x000000ffff337224 */ /* 0x100fe200008e0693 */
[----:B-----5:R-:W-:Y:S01]  /*fe20*/  IADD3 R38, P3, R146, 0x60, RZ ;  /* 0x0000006092267810 */ /* 0x020fe20007f7e0ff */
[--C-:B------:R-:W-:Y:S01]  /*fe30*/  IMAD.X R99, RZ, RZ, R147.reuse, P2 ;  /* 0x000000ffff637224 */ /* 0x100fe200010e0693 */
[----:B------:R-:W-:Y:S02]  /*fe40*/  LOP3.LUT R50, R8, 0x380, RZ, 0xc0, !PT ;  /* 0x0000038008327812 */ /* 0x000fe400078ec0ff */
[----:B------:R-:W-:Y:S01]  /*fe50*/  SHF.R.U64 R102, R102, 0x3, RZ ;  /* 0x0000000366667819 */ /* 0x000fe200000012ff */
[----:B------:R-:W-:Y:S01]  /*fe60*/  IMAD.X R103, RZ, RZ, R147, P3 ;  /* 0x000000ffff677224 */ /* 0x000fe200018e0693 */
[----:B------:R-:W-:-:S02]  /*fe70*/  IADD3 R46, P4, R146, 0x4000, RZ ;  /* 0x00004000922e7810 */ /* 0x000fc40007f9e0ff */
[----:B------:R-:W-:Y:S02]  /*fe80*/  LOP3.LUT R98, R38, 0x380, RZ, 0xc0, !PT ;  /* 0x0000038026627812 */ /* 0x000fe400078ec0ff */
[----:B------:R-:W-:Y:S01]  /*fe90*/  SHF.R.U64 R181, R50, 0x3, RZ ;  /* 0x0000000332b57819 */ /* 0x000fe200000012ff */
[--C-:B------:R-:W-:Y:S01]  /*fea0*/  IMAD.X R107, RZ, RZ, R147.reuse, P4 ;  /* 0x000000ffff6b7224 */ /* 0x100fe200020e0693 */
[----:B-1----:R-:W-:Y:S02]  /*feb0*/  IADD3 R92, P5, R146, 0x4020, RZ ;  /* 0x00004020925c7810 */ /* 0x002fe40007fbe0ff */
[----:B------:R-:W-:Y:S02]  /*fec0*/  LOP3.LUT R50, R102, R5, RZ, 0x3c, !PT ;  /* 0x0000000566327212 */ /* 0x000fe400078e3cff */
[----:B------:R-:W-:Y:S01]  /*fed0*/  LOP3.LUT R5, R46, 0x380, RZ, 0xc0, !PT ;  /* 0x000003802e057812 */ /* 0x000fe200078ec0ff */
[----:B------:R-:W-:Y:S01]  /*fee0*/  IMAD.X R111, RZ, RZ, R147, P5 ;  /* 0x000000ffff6f7224 */ /* 0x000fe200028e0693 */
[----:B------:R-:W-:-:S02]  /*fef0*/  SHF.R.U64 R183, R98, 0x3, RZ ;  /* 0x0000000362b77819 */ /* 0x000fc400000012ff */
[C---:B------:R-:W-:Y:S02]  /*ff00*/  IADD3 R122, P2, R146.reuse, 0x8000, RZ ;  /* 0x00008000927a7810 */ /* 0x040fe40007f5e0ff */
[----:B------:R-:W-:Y:S02]  /*ff10*/  LOP3.LUT R98, R181, R8, RZ, 0x3c, !PT ;  /* 0x00000008b5627212 */ /* 0x000fe400078e3cff */
[----:B------:R-:W-:Y:S01]  /*ff20*/  IADD3 R114, P0, R146, 0x4040, RZ ;  /* 0x0000404092727810 */ /* 0x000fe20007f1e0ff */
[--C-:B------:R-:W-:Y:S01]  /*ff30*/  IMAD.X R123, RZ, RZ, R147.reuse, P2 ;  /* 0x000000ffff7b7224 */ /* 0x100fe200010e0693 */
[----:B------:R-:W-:Y:S02]  /*ff40*/  LOP3.LUT R181, R92, 0x380, RZ, 0xc0, !PT ;  /* 0x000003805cb57812 */ /* 0x000fe400078ec0ff */
[----:B------:R-:W-:Y:S01]  /*ff50*/  IADD3 R118, P1, R146, 0x4060, RZ ;  /* 0x0000406092767810 */ /* 0x000fe20007f3e0ff */
[----:B------:R-:W-:Y:S01]  /*ff60*/  IMAD.X R115, RZ, RZ, R147, P0 ;  /* 0x000000ffff737224 */ /* 0x000fe200000e0693 */
[----:B------:R-:W-:-:S02]  /*ff70*/  SHF.R.U64 R5, R5, 0x3, RZ ;  /* 0x0000000305057819 */ /* 0x000fc400000012ff */
[C---:B------:R-:W-:Y:S01]  /*ff80*/  LOP3.LUT R47, R146.reuse, 0x380, RZ, 0xc0, !PT ;  /* 0x00000380922f7812 */ /* 0x040fe200078ec0ff */
[--C-:B------:R-:W-:Y:S01]  /*ff90*/  IMAD.X R119, RZ, RZ, R147.reuse, P1 ;  /* 0x000000ffff777224 */ /* 0x100fe200008e0693 */
[----:B------:R-:W-:Y:S02]  /*ffa0*/  IADD3 R126, P3, R146, 0x8020, RZ ;  /* 0x00008020927e7810 */ /* 0x000fe40007f7e0ff */
[----:B------:R-:W-:Y:S02]  /*ffb0*/  LOP3.LUT R102, R183, R38, RZ, 0x3c, !PT ;  /* 0x00000026b7667212 */ /* 0x000fe400078e3cff */
[----:B------:R-:W-:Y:S01]  /*ffc0*/  LOP3.LUT R183, R114, 0x380, RZ, 0xc0, !PT ;  /* 0x0000038072b77812 */ /* 0x000fe200078ec0ff */
[----:B------:R-:W-:Y:S01]  /*ffd0*/  IMAD.X R127, RZ, RZ, R147, P3 ;  /* 0x000000ffff7f7224 */ /* 0x000fe200018e0693 */
[----:B------:R-:W-:Y:S02]  /*ffe0*/  SHF.R.U64 R181, R181, 0x3, RZ ;  /* 0x00000003b5b57819 */ /* 0x000fe400000012ff */
[----:B------:R-:W-:-:S02]  /*fff0*/  IADD3 R151, P2, R146, 0xc040, RZ ;  /* 0x0000c04092977810 */ /* 0x000fc40007f5e0ff */
[----:B------:R-:W-:Y:S02]  /*10000*/  LOP3.LUT R185, R118, 0x380, RZ, 0xc0, !PT ;  /* 0x0000038076b97812 */ /* 0x000fe400078ec0ff */
[----:B------:R-:W-:Y:S01]  /*10010*/  LOP3.LUT R106, R5, R46, RZ, 0x3c, !PT ;  /* 0x0000002e056a7212 */ /* 0x000fe200078e3cff */
[----:B------:R-:W-:Y:S01]  /*10020*/  IMAD.X R39, RZ, RZ, R147, P2 ;  /* 0x000000ffff277224 */ /* 0x000fe200010e0693 */
[----:B------:R-:W-:Y:S02]  /*10030*/  SHF.R.U64 R47, R47, 0x3, RZ ;  /* 0x000000032f2f7819 */ /* 0x000fe400000012ff */
[----:B------:R-:W-:Y:S02]  /*10040*/  LOP3.LUT R5, R122, 0x380, RZ, 0xc0, !PT ;  /* 0x000003807a057812 */ /* 0x000fe400078ec0ff */
[----:B------:R-:W-:Y:S02]  /*10050*/  SHF.R.U64 R183, R183, 0x3, RZ ;  /* 0x00000003b7b77819 */ /* 0x000fe400000012ff */
[----:B------:R-:W-:-:S02]  /*10060*/  LOP3.LUT R110, R181, R92, RZ, 0x3c, !PT ;  /* 0x0000005cb56e7212 */ /* 0x000fc400078e3cff */
[C---:B------:R-:W-:Y:S02]  /*10070*/  IADD3 R130, P4, R146.reuse, 0x8040, RZ ;  /* 0x0000804092827810 */ /* 0x040fe40007f9e0ff */
        /* <DEDUP_REMOVED lines=8> */
[----:B------:R-:W-:Y:S01]  /*10100*/  IMAD.X R143, RZ, RZ, R147, P1 ;  /* 0x000000ffff8f7224 */ /* 0x000fe200008e0693 */
[----:B------:R-:W-:-:S02]  /*10110*/  LOP3.LUT R181, R126, 0x380, RZ, 0xc0, !PT ;  /* 0x000003807eb57812 */ /* 0x000fc400078ec0ff */
[----:B------:R-:W-:Y:S02]  /*10120*/  LOP3.LUT R8, R151, 0x380, RZ, 0xc0, !PT ;  /* 0x0000038097087812 */ /* 0x000fe400078ec0ff */
[----:B------:R-:W-:Y:S01]  /*10130*/  LOP3.LUT R146, R47, R146, RZ, 0x3c, !PT ;  /* 0x000000922f927212 */ /* 0x000fe200078e3cff */
[----:B------:R-:W-:Y:S01]  /*10140*/  IMAD.X R47, RZ, RZ, R147, P3 ;  /* 0x000000ffff2f7224 */ /* 0x000fe200018e0693 */
[----:B------:R-:W-:Y:S02]  /*10150*/  SHF.R.U64 R5, R5, 0x3, RZ ;  /* 0x0000000305057819 */ /* 0x000fe400000012ff */
[----:B------:R-:W-:Y:S02]  /*10160*/  LOP3.LUT R114, R183, R114, RZ, 0x3c, !PT ;  /* 0x00000072b7727212 */ /* 0x000fe400078e3cff */
[----:B------:R-:W-:Y:S02]  /*10170*/  LOP3.LUT R118, R185, R118, RZ, 0x3c, !PT ;  /* 0x00000076b9767212 */ /* 0x000fe400078e3cff */
[----:B------:R-:W-:-:S02]  /*10180*/  LOP3.LUT R183, R130, 0x380, RZ, 0xc0, !PT ;  /* 0x0000038082b77812 */ /* 0x000fc400078ec0ff */
[----:B------:R-:W-:Y:S02]  /*10190*/  SHF.R.U64 R181, R181, 0x3, RZ ;  /* 0x00000003b5b57819 */ /* 0x000fe400000012ff */
[----:B------:R-:W-:Y:S02]  /*101a0*/  SHF.R.U64 R8, R8, 0x3, RZ ;  /* 0x0000000308087819 */ /* 0x000fe400000012ff */
[----:B------:R-:W-:Y:S02]  /*101b0*/  LOP3.LUT R185, R134, 0x380, RZ, 0xc0, !PT ;  /* 0x0000038086b97812 */ /* 0x000fe400078ec0ff */
[----:B------:R-:W-:Y:S02]  /*101c0*/  LOP3.LUT R122, R5, R122, RZ, 0x3c, !PT ;  /* 0x0000007a057a7212 */ /* 0x000fe400078e3cff */
[----:B------:R-:W-:Y:S02]  /*101d0*/  MOV R146, R146 ;  /* 0x0000009200927202 */ /* 0x000fe40000000f00 */
[----:B------:R-:W-:-:S02]  /*101e0*/  LOP3.LUT R5, R138, 0x380, RZ, 0xc0, !PT ;  /* 0x000003808a057812 */ /* 0x000fc400078ec0ff */
[----:B------:R-:W-:Y:S01]  /*101f0*/  MOV R50, R50 ;  /* 0x0000003200327202 */ /* 0x000fe20000000f00 */
[----:B------:R1:W-:Y:S01]  /*10200*/  STSM.16.M88.4 [R146], R24 ;  /* 0x0000001892007844 */ /* 0x0003e20000000200 */
[----:B------:R-:W-:Y:S02]  /*10210*/  SHF.R.U64 R183, R183, 0x3, RZ ;  /* 0x00000003b7b77819 */ /* 0x000fe400000012ff */
[----:B------:R-:W-:Y:S01]  /*10220*/  LOP3.LUT R126, R181, R126, RZ, 0x3c, !PT ;  /* 0x0000007eb57e7212 */ /* 0x000fe200078e3cff */
[----:B------:R2:W-:Y:S01]  /*10230*/  STSM.16.M88.4 [R50], R32 ;  /* 0x0000002032007844 */ /* 0x0005e20000000200 */
[----:B------:R-:W-:Y:S02]  /*10240*/  LOP3.LUT R38, R8, R151, RZ, 0x3c, !PT ;  /* 0x0000009708267212 */ /* 0x000fe400078e3cff */
[----:B------:R-:W-:Y:S02]  /*10250*/  MOV R98, R98 ;  /* 0x0000006200627202 */ /* 0x000fe40000000f00 */
[----:B------:R-:W-:-:S02]  /*10260*/  SHF.R.U64 R185, R185, 0x3, RZ ;  /* 0x00000003b9b97819 */ /* 0x000fc400000012ff */
[----:B------:R-:W-:Y:S01]  /*10270*/  LOP3.LUT R181, R142, 0x380, RZ, 0xc0, !PT ;  /* 0x000003808eb57812 */ /* 0x000fe200078ec0ff */
[----:B------:R3:W-:Y:S01]  /*10280*/  STSM.16.M88.4 [R98], R40 ;  /* 0x0000002862007844 */ /* 0x0007e20000000200 */
[----:B------:R-:W-:Y:S02]  /*10290*/  MOV R102, R102 ;  /* 0x0000006600667202 */ /* 0x000fe40000000f00 */
[----:B------:R-:W-:Y:S02]  /*102a0*/  F2FP.F16.F32.PACK_AB R8, R49, R158 ;  /* 0x0000009e3108723e */ /* 0x000fe400000000ff */
[----:B------:R-:W-:Y:S02]  /*102b0*/  SHF.R.U64 R5, R5, 0x3, RZ ;  /* 0x0000000305057819 */ /* 0x000fe400000012ff */
[----:B------:R-:W-:Y:S01]  /*102c0*/  MOV R106, R106 ;  /* 0x0000006a006a7202 */ /* 0x000fe20000000f00 */
[----:B------:R0:W-:Y:S01]  /*102d0*/  STSM.16.M88.4 [R102], R8 ;  /* 0x0000000866007844 */ /* 0x0001e20000000200 */
[----:B------:R-:W-:-:S02]  /*102e0*/  LOP3.LUT R46, R179, 0x380, RZ, 0xc0, !PT ;  /* 0x00000380b32e7812 */ /* 0x000fc400078ec0ff */
[----:B------:R-:W-:Y:S01]  /*102f0*/  MOV R110, R110 ;  /* 0x0000006e006e7202 */ /* 0x000fe20000000f00 */
[----:B------:R4:W-:Y:S01]  /*10300*/  STSM.16.M88.4 [R106], R12 ;  /* 0x0000000c6a007844 */ /* 0x0009e20000000200 */
[----:B-1----:R-:W-:Y:S02]  /*10310*/  F2FP.F16.F32.PACK_AB R24, R65, R162 ;  /* 0x000000a24118723e */ /* 0x002fe400000000ff */
[----:B------:R-:W-:Y:S02]  /*10320*/  F2FP.F16.F32.PACK_AB R25, R67, R66 ;  /* 0x000000424319723e */ /* 0x000fe400000000ff */
[----:B------:R-:W-:Y:S02]  /*10330*/  F2FP.F16.F32.PACK_AB R26, R69, R163 ;  /* 0x000000a3451a723e */ /* 0x000fe400000000ff */
[----:B------:R-:W-:Y:S02]  /*10340*/  F2FP.F16.F32.PACK_AB R27, R71, R70 ;  /* 0x00000046471b723e */ /* 0x000fe400000000ff */
[----:B------:R-:W-:-:S02]  /*10350*/  LOP3.LUT R130, R183, R130, RZ, 0x3c, !PT ;  /* 0x00000082b7827212 */ /* 0x000fc400078e3cff */
[----:B------:R-:W-:Y:S01]  /*10360*/  MOV R114, R114 ;  /* 0x0000007200727202 */ /* 0x000fe20000000f00 */
[----:B------:R1:W-:Y:S01]  /*10370*/  STSM.16.M88.4 [R110], R24 ;  /* 0x000000186e007844 */ /* 0x0003e20000000200 */
[----:B------:R-:W-:Y:S02]  /*10380*/  LOP3.LUT R134, R185, R134, RZ, 0x3c, !PT ;  /* 0x00000086b9867212 */ /* 0x000fe400078e3cff */
[----:B------:R-:W-:Y:S01]  /*10390*/  SHF.R.U64 R181, R181, 0x3, RZ ;  /* 0x00000003b5b57819 */ /* 0x000fe200000012ff */
[----:B------:R1:W-:Y:S01]  /*103a0*/  STSM.16.M88.4 [R114], R28 ;  /* 0x0000001c72007844 */ /* 0x0003e20000000200 */
[----:B------:R-:W-:Y:S02]  /*103b0*/  MOV R118, R118 ;  /* 0x0000007600767202 */ /* 0x000fe40000000f00 */
[----:B------:R-:W-:Y:S02]  /*103c0*/  MOV R44, R38 ;  /* 0x00000026002c7202 */ /* 0x000fe40000000f00 */
[----:B--2---:R-:W-:-:S02]  /*103d0*/  F2FP.F16.F32.PACK_AB R32, R81, R166 ;  /* 0x000000a65120723e */ /* 0x004fc400000000ff */
[----:B------:R-:W-:Y:S02]  /*103e0*/  F2FP.F16.F32.PACK_AB R33, R83, R82 ;  /* 0x000000525321723e */ /* 0x000fe400000000ff */
[----:B------:R-:W-:Y:S02]  /*103f0*/  F2FP.F16.F32.PACK_AB R34, R85, R167 ;  /* 0x000000a75522723e */ /* 0x000fe400000000ff */
[----:B------:R-:W-:Y:S02]  /*10400*/  F2FP.F16.F32.PACK_AB R35, R87, R86 ;  /* 0x000000565723723e */ /* 0x000fe400000000ff */
[----:B------:R-:W-:Y:S02]  /*10410*/  LOP3.LUT R138, R5, R138, RZ, 0x3c, !PT ;  /* 0x0000008a058a7212 */ /* 0x000fe400078e3cff */
[----:B------:R-:W-:Y:S01]  /*10420*/  MOV R122, R122 ;  /* 0x0000007a007a7202 */ /* 0x000fe20000000f00 */
[----:B------:R-:W-:Y:S01]  /*10430*/  STSM.16.M88.4 [R118], R32 ;  /* 0x0000002076007844 */ /* 0x000fe20000000200 */
[----:B------:R-:W-:-:S02]  /*10440*/  F2FP.F16.F32.PACK_AB R38, R4, R169 ;  /* 0x000000a90426723e */ /* 0x000fc400000000ff */
[----:B------:R-:W-:Y:S02]  /*10450*/  F2FP.F16.F32.PACK_AB R39, R54, R52 ;  /* 0x000000343627723e */ /* 0x000fe400000000ff */
[----:B------:R-:W-:Y:S02]  /*10460*/  SHF.R.U64 R46, R46, 0x3, RZ ;  /* 0x000000032e2e7819 */ /* 0x000fe400000012ff */
[----:B------:R-:W-:Y:S01]  /*10470*/  MOV R126, R126 ;  /* 0x0000007e007e7202 */ /* 0x000fe20000000f00 */
[----:B------:R-:W-:Y:S01]  /*10480*/  STSM.16.M88.4 [R122], R36 ;  /* 0x000000247a007844 */ /* 0x000fe20000000200 */
[----:B---3--:R-:W-:Y:S02]  /*10490*/  F2FP.F16.F32.PACK_AB R40, R97, R170 ;  /* 0x000000aa6128723e */ /* 0x008fe400000000ff */
[----:B------:R-:W-:Y:S02]  /*104a0*/  F2FP.F16.F32.PACK_AB R41, R58, R56 ;  /* 0x000000383a29723e */ /* 0x000fe400000000ff */
[----:B------:R-:W-:-:S02]  /*104b0*/  F2FP.F16.F32.PACK_AB R42, R101, R171 ;  /* 0x000000ab652a723e */ /* 0x000fc400000000ff */
[----:B------:R-:W-:Y:S02]  /*104c0*/  F2FP.F16.F32.PACK_AB R43, R62, R60 ;  /* 0x0000003c3e2b723e */ /* 0x000fe400000000ff */
[----:B------:R-:W-:Y:S02]  /*104d0*/  MOV R130, R130 ;  /* 0x0000008200827202 */ /* 0x000fe40000000f00 */
[----:B0-----:R-:W-:Y:S01]  /*104e0*/  F2FP.F16.F32.PACK_AB R8, R105, R172 ;  /* 0x000000ac6908723e */ /* 0x001fe200000000ff */
[----:B------:R-:W-:Y:S01]  /*104f0*/  STSM.16.M88.4 [R126], R40 ;  /* 0x000000287e007844 */ /* 0x000fe20000000200 */
[----:B------:R-:W-:Y:S02]  /*10500*/  F2FP.F16.F32.PACK_AB R9, R68, R64 ;  /* 0x000000404409723e */ /* 0x000fe400000000ff */
[----:B------:R-:W-:Y:S02]  /*10510*/  F2FP.F16.F32.PACK_AB R10, R109, R173 ;  /* 0x000000ad6d0a723e */ /* 0x000fe400000000ff */
[----:B------:R-:W-:Y:S01]  /*10520*/  F2FP.F16.F32.PACK_AB R11, R76, R72 ;  /* 0x000000484c0b723e */ /* 0x000fe200000000ff */
[----:B------:R-:W-:Y:S01]  /*10530*/  IMAD.MOV.U32 R76, RZ, RZ, RZ ;  /* 0x000000ffff4c7224 */ /* 0x000fe200078e00ff */
[----:B------:R-:W-:-:S02]  /*10540*/  LOP3.LUT R142, R181, R142, RZ, 0x3c, !PT ;  /* 0x0000008eb58e7212 */ /* 0x000fc400078e3cff */
[----:B------:R-:W-:Y:S01]  /*10550*/  MOV R134, R134 ;  /* 0x0000008600867202 */ /* 0x000fe20000000f00 */
[----:B------:R-:W-:Y:S01]  /*10560*/  STSM.16.M88.4 [R130], R8 ;  /* 0x0000000882007844 */ /* 0x000fe20000000200 */
[----:B----4-:R-:W-:Y:S02]  /*10570*/  F2FP.F16.F32.PACK_AB R12, R113, R174 ;  /* 0x000000ae710c723e */ /* 0x010fe400000000ff */
[----:B------:R-:W-:Y:S02]  /*10580*/  F2FP.F16.F32.PACK_AB R13, R80, R78 ;  /* 0x0000004e500d723e */ /* 0x000fe400000000ff */
[----:B------:R-:W-:Y:S02]  /*10590*/  F2FP.F16.F32.PACK_AB R14, R117, R175 ;  /* 0x000000af750e723e */ /* 0x000fe400000000ff */
[----:B------:R-:W-:Y:S02]  /*105a0*/  F2FP.F16.F32.PACK_AB R15, R88, R84 ;  /* 0x00000054580f723e */ /* 0x000fe400000000ff */
[----:B------:R-:W-:-:S02]  /*105b0*/  MOV R5, R138 ;  /* 0x0000008a00057202 */ /* 0x000fc40000000f00 */
[----:B-1----:R-:W-:Y:S01]  /*105c0*/  F2FP.F16.F32.PACK_AB R24, R121, R176 ;  /* 0x000000b07918723e */ /* 0x002fe200000000ff */
[----:B------:R-:W-:Y:S01]  /*105d0*/  STSM.16.M88.4 [R134], R12 ;  /* 0x0000000c86007844 */ /* 0x000fe20000000200 */
[----:B------:R-:W-:Y:S02]  /*105e0*/  F2FP.F16.F32.PACK_AB R25, R100, R96 ;  /* 0x000000606419723e */ /* 0x000fe400000000ff */
[----:B------:R-:W-:Y:S02]  /*105f0*/  F2FP.F16.F32.PACK_AB R26, R125, R177 ;  /* 0x000000b17d1a723e */ /* 0x000fe400000000ff */
[----:B------:R-:W-:Y:S02]  /*10600*/  F2FP.F16.F32.PACK_AB R27, R108, R104 ;  /* 0x000000686c1b723e */ /* 0x000fe400000000ff */
[----:B------:R-:W-:Y:S02]  /*10610*/  LOP3.LUT R46, R46, R179, RZ, 0x3c, !PT ;  /* 0x000000b32e2e7212 */ /* 0x000fe400078e3cff */
[----:B------:R-:W-:Y:S01]  /*10620*/  ISETP.NE.U32.AND P0, PT, RZ, UR4, PT ;  /* 0x00000004ff007c0c */ /* 0x000fe2000bf05070 */
[----:B------:R0:W-:Y:S01]  /*10630*/  STSM.16.M88.4 [R5], R24 ;  /* 0x0000001805007844 */ /* 0x0001e20000000200 */
[----:B------:R-:W-:-:S02]  /*10640*/  IADD3 R4, P1, R228, UR4, RZ ;  /* 0x00000004e4047c10 */ /* 0x000fc4000ff3e0ff */
[----:B------:R-:W-:Y:S02]  /*10650*/  MOV R142, R142 ;  /* 0x0000008e008e7202 */ /* 0x000fe40000000f00 */
[----:B------:R-:W-:Y:S02]  /*10660*/  F2FP.F16.F32.PACK_AB R28, R129, R178 ;  /* 0x000000b2811c723e */ /* 0x000fe400000000ff */
[----:B------:R-:W-:Y:S02]  /*10670*/  F2FP.F16.F32.PACK_AB R29, R116, R112 ;  /* 0x00000070741d723e */ /* 0x000fe400000000ff */
        /* <DEDUP_REMOVED lines=9> */
[----:B------:R-:W-:Y:S02]  /*10710*/  ISETP.NE.AND.EX P0, PT, RZ, UR5, PT, P0 ;  /* 0x00000005ff007c0c */ /* 0x000fe4000bf05300 */
[----:B0-----:R-:W-:Y:S01]  /*10720*/  IADD3.X R5, R229, UR5, RZ, P1, !PT ;  /* 0x00000005e5057c10 */ /* 0x001fe20008ffe4ff */
[----:B------:R-:W-:Y:S01]  /*10730*/  ULDC.64 UR4, c[0x0][0xc08] ;  /* 0x0003020000047ab9 */ /* 0x000fe20000000a00 */
[----:B------:R1:W-:Y:S01]  /*10740*/  STSM.16.M88.4 [R46], R144 ;  /* 0x000000902e007844 */ /* 0x0003e20000000200 */
[----:B------:R-:W-:Y:S01]  /*10750*/  BAR.SYNC.DEFER_BLOCKING 0x1, 0x100 ;  /* 0x0044000000007b1d */ /* 0x000fe20000010000 */
[----:B------:R-:W-:-:S04]  /*10760*/  ISETP.NE.U32.AND P2, PT, RZ, UR4, PT ;  /* 0x00000004ff007c0c */ /* 0x000fc8000bf45070 */
[----:B------:R-:W-:-:S13]  /*10770*/  ISETP.NE.AND.EX P2, PT, RZ, UR5, PT, P2 ;  /* 0x00000005ff007c0c */ /* 0x000fda000bf45320 */
[----:B------:R-:W-:Y:S01]  /*10780*/  @P2 IADD3 R228, P3, R228, UR4, RZ ;  /* 0x00000004e4e42c10 */ /* 0x000fe2000ff7e0ff */
[----:B------:R-:W-:Y:S02]  /*10790*/  ULDC UR4, c[0x0][0xa88] ;  /* 0x0002a20000047ab9 */ /* 0x000fe40000000800 */
[----:B------:R-:W-:Y:S01]  /*107a0*/  IMAD.U32 R11, RZ, RZ, UR4 ;  /* 0x00000004ff0b7e24 */ /* 0x000fe2000f8e00ff */
[----:B------:R-:W-:Y:S01]  /*107b0*/  @P2 IADD3.X R229, R229, UR5, RZ, P3, !PT ;  /* 0x00000005e5e52c10 */ /* 0x000fe20009ffe4ff */
[----:B------:R1:W5:Y:S01]  /*107c0*/  @P0 LDG.E R76, desc[UR40][R4.64] ;  /* 0x00000028044c0981 */ /* 0x000362000c1e1900 */
[----:B------:R-:W-:Y:S01]  /*107d0*/  ISETP.NE.AND P1, PT, R0, 0x1, PT ;  /* 0x000000010000780c */ /* 0x000fe20003f25270 */
[----:B------:R-:W-:Y:S02]  /*107e0*/  IMAD.IADD R27, R217, 0x1, R210 ;  /* 0x00000001d91b7824 */ /* 0x000fe400078e02d2 */
        /* <DEDUP_REMOVED lines=8> */
.L_x_14050:
[----:B------:R-:W3:Y:S01]  /*10870*/  LDL R14, [R1+0x1c] ;  /* 0x00001c00010e7983 */ /* 0x000ee20000100800 */
[----:B------:R-:W-:Y:S01]  /*10880*/  SHF.R.S32.HI R3, RZ, 0x1f, R226 ;  /* 0x0000001fff037819 */ /* 0x000fe200000114e2 */
[----:B0-----:R-:W-:Y:S01]  /*10890*/  @P1 IMAD.HI.U32 R4, R27, R8, RZ ;  /* 0x000000081b041227 */ /* 0x001fe200078e00ff */
[----:B------:R-:W-:Y:S01]  /*108a0*/  ULDC.64 UR4, c[0x0][0xb90] ;  /* 0x0002e40000047ab9 */ /* 0x000fe20000000a00 */
[----:B-----5:R-:W-:Y:S01]  /*108b0*/  SHF.R.S32.HI R77, RZ, 0x1f, R76 ;  /* 0x0000001fff4d7819 */ /* 0x020fe2000001144c */
[----:B------:R-:W0:Y:S01]  /*108c0*/  S2R R30, SR_TID.X ;  /* 0x00000000001e7919 */ /* 0x000e220000002100 */
[----:B------:R-:W-:Y:S01]  /*108d0*/  IMAD R13, R3, UR4, RZ ;  /* 0x00000004030d7c24 */ /* 0x000fe2000f8e02ff */
[----:B------:R-:W-:Y:S01]  /*108e0*/  MOV R9, R27 ;  /* 0x0000001b00097202 */ /* 0x000fe20000000f00 */
[----:B------:R-:W-:Y:S01]  /*108f0*/  IMAD R78, R11, R0, RZ ;  /* 0x000000000b4e7224 */ /* 0x000fe200078e02ff */
[----:B--2---:R-:W-:Y:S01]  /*10900*/  @P1 SHF.R.U32.HI R9, RZ, R15, R4 ;  /* 0x0000000fff091219 */ /* 0x004fe20000011604 */
[----:B------:R-:W-:Y:S01]  /*10910*/  IMAD.WIDE.U32 R4, R226, UR4, R76 ;  /* 0x00000004e2047c25 */ /* 0x000fe2000f8e004c */
[----:B------:R-:W-:Y:S01]  /*10920*/  SEL R236, R236, RZ, !P0 ;  /* 0x000000ffecec7207 */ /* 0x000fe20004000000 */
[----:B------:R-:W1:Y:S01]  /*10930*/  @P1 LDC R79, c[0x0][0xbec] ;  /* 0x0002fb00ff4f1b82 */ /* 0x000e620000000800 */
[----:B------:R-:W-:Y:S01]  /*10940*/  SEL R230, R230, RZ, !P0 ;  /* 0x000000ffe6e67207 */ /* 0x000fe20004000000 */
[----:B------:R-:W-:Y:S01]  /*10950*/  IMAD R13, R226, UR5, R13 ;  /* 0x00000005e20d7c24 */ /* 0x000fe2000f8e020d */
[----:B------:R-:W-:Y:S01]  /*10960*/  ULDC.64 UR4, c[0x0][0xb98] ;  /* 0x0002e60000047ab9 */ /* 0x000fe20000000a00 */
[----:B------:R-:W-:-:S02]  /*10970*/  IMAD.MOV R25, RZ, RZ, -R9 ;  /* 0x000000ffff197224 */ /* 0x000fc400078e0a09 */
[----:B------:R-:W-:Y:S02]  /*10980*/  IMAD.IADD R5, R5, 0x1, R13 ;  /* 0x0000000105057824 */ /* 0x000fe400078e020d */
        /* <DEDUP_REMOVED lines=17> */
[----:B------:R-:W-:-:S02]  /*10aa0*/  LOP3.LUT R8, R9, 0x380, RZ, 0xc0, !PT ;  /* 0x0000038009087812 */ /* 0x000fc400078ec0ff */
[----:B------:R-:W-:Y:S01]  /*10ab0*/  SHF.R.S32.HI R26, RZ, 0x1f, R30 ;  /* 0x0000001fff1a7819 */ /* 0x000fe2000001141e */
        /* <DEDUP_REMOVED lines=9> */
[----:B------:R-:W-:Y:S01]  /*10b50*/  ULDC.64 UR4, c[0x0][0xaa0] ;  /* 0x0002a80000047ab9 */ /* 0x000fe20000000a00 */
[----:B------:R-:W-:Y:S01]  /*10b60*/  LOP3.LUT R12, R13, 0x380, RZ, 0xc0, !PT ;  /* 0x000003800d0c7812 */ /* 0x000fe200078ec0ff */
[----:B------:R-:W0:Y:S01]  /*10b70*/  SHFL.IDX PT, R51, R4, RZ, 0x1c1f ;  /* 0x001c1fff04337589 */ /* 0x000e2200000e0000 */
[----:B------:R-:W-:Y:S01]  /*10b80*/  LOP3.LUT R8, R8, R9, RZ, 0x3c, !PT ;  /* 0x0000000908087212 */ /* 0x000fe200078e3cff */
[----:B------:R-:W-:Y:S01]  /*10b90*/  IMAD.X R9, RZ, RZ, R21, P2 ;  /* 0x000000ffff097224 */ /* 0x000fe200010e0615 */
[----:B------:R-:W-:Y:S01]  /*10ba0*/  LOP3.LUT R28, R29, 0x380, RZ, 0xc0, !PT ;  /* 0x000003801d1c7812 */ /* 0x000fe200078ec0ff */
[----:B------:R-:W-:Y:S01]  /*10bb0*/  SHFL.IDX PT, R54, R10, 0x1, 0x1c1f ;  /* 0x003c1f000a367f89 */ /* 0x000fe200000e0000 */
[----:B------:R-:W-:-:S02]  /*10bc0*/  SHF.R.U64 R12, R12, 0x3, RZ ;  /* 0x000000030c0c7819 */ /* 0x000fc400000012ff */
[----:B------:R-:W-:Y:S01]  /*10bd0*/  IADD3 R37, P2, R20, 0x6000, RZ ;  /* 0x0000600014257810 */ /* 0x000fe20007f5e0ff */
[----:B------:R4:W1:Y:S01]  /*10be0*/  SHFL.IDX PT, R55, R4, 0x1, 0x1c1f ;  /* 0x003c1f0004377f89 */ /* 0x00086200000e0000 */
[----:B------:R-:W-:Y:S02]  /*10bf0*/  SHF.R.U64 R28, R28, 0x3, RZ ;  /* 0x000000031c1c7819 */ /* 0x000fe400000012ff */
[----:B------:R-:W-:Y:S01]  /*10c00*/  LOP3.LUT R12, R12, R13, RZ, 0x3c, !PT ;  /* 0x0000000d0c0c7212 */ /* 0x000fe200078e3cff */
[----:B------:R-:W-:Y:S01]  /*10c10*/  IMAD.X R13, RZ, RZ, R21, P3 ;  /* 0x000000ffff0d7224 */ /* 0x000fe200018e0615 */
[----:B------:R-:W-:Y:S02]  /*10c20*/  LOP3.LUT R36, R37, 0x380, RZ, 0xc0, !PT ;  /* 0x0000038025247812 */ /* 0x000fe400078ec0ff */
[C---:B------:R-:W-:Y:S02]  /*10c30*/  IADD3 R41, P3, R20.reuse, 0x7000, RZ ;  /* 0x0000700014297810 */ /* 0x040fe40007f7e0ff */
[----:B------:R-:W-:-:S02]  /*10c40*/  IADD3 R25, P5, R20, 0x3000, RZ ;  /* 0x0000300014197810 */ /* 0x000fc40007fbe0ff */
[----:B------:R-:W-:Y:S01]  /*10c50*/  LOP3.LUT R28, R28, R29, RZ, 0x3c, !PT ;  /* 0x0000001d1c1c7212 */ /* 0x000fe200078e3cff */
[----:B------:R-:W-:Y:S01]  /*10c60*/  IMAD.X R29, RZ, RZ, R21, P0 ;  /* 0x000000ffff1d7224 */ /* 0x000fe200000e0615 */
[----:B------:R-:W-:Y:S02]  /*10c70*/  SHF.R.U64 R36, R36, 0x3, RZ ;  /* 0x0000000324247819 */ /* 0x000fe400000012ff */
[----:B------:R-:W-:Y:S02]  /*10c80*/  IADD3 R49, P0, R20, 0x9000, RZ ;  /* 0x0000900014317810 */ /* 0x000fe40007f1e0ff */
[----:B------:R-:W-:Y:S02]  /*10c90*/  LOP3.LUT R40, R41, 0x380, RZ, 0xc0, !PT ;  /* 0x0000038029287812 */ /* 0x000fe400078ec0ff */
[----:B------:R-:W-:Y:S02]  /*10ca0*/  LEA.HI R26, R26, R30, RZ, 0x7 ;  /* 0x0000001e1a1a7211 */ /* 0x000fe400078f38ff */
[----:B------:R-:W-:-:S02]  /*10cb0*/  LOP3.LUT R24, R25, 0x380, RZ, 0xc0, !PT ;  /* 0x0000038019187812 */ /* 0x000fc400078ec0ff */
[----:B------:R-:W-:Y:S02]  /*10cc0*/  LOP3.LUT R32, R33, 0x380, RZ, 0xc0, !PT ;  /* 0x0000038021207812 */ /* 0x000fe400078ec0ff */
[----:B------:R-:W-:Y:S01]  /*10cd0*/  LOP3.LUT R36, R36, R37, RZ, 0x3c, !PT ;  /* 0x0000002524247212 */ /* 0x000fe200078e3cff */
[----:B------:R-:W-:Y:S01]  /*10ce0*/  IMAD.X R37, RZ, RZ, R21, P2 ;  /* 0x000000ffff257224 */ /* 0x000fe200010e0615 */
[----:B------:R-:W-:Y:S02]  /*10cf0*/  LOP3.LUT R48, R49, 0x380, RZ, 0xc0, !PT ;  /* 0x0000038031307812 */ /* 0x000fe400078ec0ff */
[----:B------:R-:W-:Y:S02]  /*10d00*/  SHF.R.U64 R40, R40, 0x3, RZ ;  /* 0x0000000328287819 */ /* 0x000fe400000012ff */
[----:B------:R-:W-:Y:S02]  /*10d10*/  IADD3 R57, P2, R20, 0xb000, RZ ;  /* 0x0000b00014397810 */ /* 0x000fe40007f5e0ff */
[----:B------:R-:W-:-:S02]  /*10d20*/  LOP3.LUT R26, R26, 0xffffff80, RZ, 0xc0, !PT ;  /* 0xffffff801a1a7812 */ /* 0x000fc400078ec0ff */
[----:B------:R-:W-:Y:S02]  /*10d30*/  SHF.R.U64 R24, R24, 0x3, RZ ;  /* 0x0000000318187819 */ /* 0x000fe400000012ff */
[----:B------:R-:W-:Y:S01]  /*10d40*/  SHF.R.U64 R32, R32, 0x3, RZ ;  /* 0x0000000320207819 */ /* 0x000fe200000012ff */
[----:B------:R-:W-:Y:S01]  /*10d50*/  IMAD.IADD R26, R30, 0x1, -R26 ;  /* 0x000000011e1a7824 */ /* 0x000fe200078e0a1a */
[----:B------:R-:W-:Y:S02]  /*10d60*/  SHF.R.U64 R48, R48, 0x3, RZ ;  /* 0x0000000330307819 */ /* 0x000fe400000012ff */
[----:B------:R-:W-:Y:S01]  /*10d70*/  LOP3.LUT R40, R40, R41, RZ, 0x3c, !PT ;  /* 0x0000002928287212 */ /* 0x000fe200078e3cff */
[--C-:B------:R-:W-:Y:S01]  /*10d80*/  IMAD.X R41, RZ, RZ, R21.reuse, P3 ;  /* 0x000000ffff297224 */ /* 0x100fe200018e0615 */
[----:B------:R-:W-:Y:S02]  /*10d90*/  LOP3.LUT R56, R57, 0x380, RZ, 0xc0, !PT ;  /* 0x0000038039387812 */ /* 0x000fe400078ec0ff */
[----:B------:R-:W-:Y:S01]  /*10da0*/  LOP3.LUT R24, R24, R25, RZ, 0x3c, !PT ;  /* 0x0000001918187212 */ /* 0x000fe200078e3cff */
[--C-:B------:R-:W-:Y:S01]  /*10db0*/  IMAD.X R25, RZ, RZ, R21.reuse, P5 ;  /* 0x000000ffff197224 */ /* 0x100fe200028e0615 */
[----:B------:R-:W-:Y:S01]  /*10dc0*/  LOP3.LUT R32, R32, R33, RZ, 0x3c, !PT ;  /* 0x0000002120207212 */ /* 0x000fe200078e3cff */
[----:B------:R-:W-:Y:S01]  /*10dd0*/  IMAD.X R33, RZ, RZ, R21, P4 ;  /* 0x000000ffff217224 */ /* 0x000fe200020e0615 */
[----:B------:R-:W-:-:S02]  /*10de0*/  IADD3 R61, P3, R20, 0xc000, RZ ;  /* 0x0000c000143d7810 */ /* 0x000fc40007f7e0ff */
[C---:B------:R-:W-:Y:S02]  /*10df0*/  IADD3 R45, P5, R20.reuse, 0x8000, RZ ;  /* 0x00008000142d7810 */ /* 0x040fe40007fbe0ff */
[----:B------:R-:W-:Y:S02]  /*10e00*/  IADD3 R53, P4, R20, 0xa000, RZ ;  /* 0x0000a00014357810 */ /* 0x000fe40007f9e0ff */
[----:B------:R-:W-:Y:S01]  /*10e10*/  LOP3.LUT R48, R48, R49, RZ, 0x3c, !PT ;  /* 0x0000003130307212 */ /* 0x000fe200078e3cff */
[----:B------:R-:W-:Y:S01]  /*10e20*/  IMAD.X R49, RZ, RZ, R21, P0 ;  /* 0x000000ffff317224 */ /* 0x000fe200000e0615 */
[----:B------:R-:W-:Y:S02]  /*10e30*/  SHF.R.U64 R56, R56, 0x3, RZ ;  /* 0x0000000338387819 */ /* 0x000fe400000012ff */
[----:B------:R-:W-:Y:S02]  /*10e40*/  LOP3.LUT R60, R61, 0x380, RZ, 0xc0, !PT ;  /* 0x000003803d3c7812 */ /* 0x000fe400078ec0ff */
[----:B------:R-:W-:-:S02]  /*10e50*/  LOP3.LUT P0, RZ, R26, 0x3, RZ, 0xc0, !PT ;  /* 0x000000031aff7812 */ /* 0x000fc4000780c0ff */
[----:B------:R-:W-:Y:S02]  /*10e60*/  LOP3.LUT R44, R45, 0x380, RZ, 0xc0, !PT ;  /* 0x000003802d2c7812 */ /* 0x000fe400078ec0ff */
[----:B------:R-:W-:Y:S02]  /*10e70*/  LOP3.LUT R52, R53, 0x380, RZ, 0xc0, !PT ;  /* 0x0000038035347812 */ /* 0x000fe400078ec0ff */
[----:B------:R-:W-:Y:S01]  /*10e80*/  LOP3.LUT R56, R56, R57, RZ, 0x3c, !PT ;  /* 0x0000003938387212 */ /* 0x000fe200078e3cff */
[----:B------:R-:W-:Y:S01]  /*10e90*/  IMAD.X R57, RZ, RZ, R21, P2 ;  /* 0x000000ffff397224 */ /* 0x000fe200010e0615 */
        /* <DEDUP_REMOVED lines=12> */
[----:B------:R-:W-:Y:S02]  /*10f60*/  LOP3.LUT R15, R20, 0x380, RZ, 0xc0, !PT ;  /* 0x00000380140f7812 */ /* 0x000fe400078ec0ff */
[----:B----4-:R-:W-:Y:S02]  /*10f70*/  LOP3.LUT R4, R11, 0x380, RZ, 0xc0, !PT ;  /* 0x000003800b047812 */ /* 0x010fe400078ec0ff */
[----:B------:R-:W-:Y:S02]  /*10f80*/  LOP3.LUT R64, R65, 0x380, RZ, 0xc0, !PT ;  /* 0x0000038041407812 */ /* 0x000fe400078ec0ff */
[----:B------:R-:W-:Y:S02]  /*10f90*/  LOP3.LUT R68, R69, 0x380, RZ, 0xc0, !PT ;  /* 0x0000038045447812 */ /* 0x000fe400078ec0ff */
[----:B------:R-:W-:Y:S02]  /*10fa0*/  SHF.R.U64 R15, R15, 0x3, RZ ;  /* 0x000000030f0f7819 */ /* 0x000fe400000012ff */
[----:B------:R-:W-:-:S02]  /*10fb0*/  SHF.R.U64 R4, R4, 0x3, RZ ;  /* 0x0000000304047819 */ /* 0x000fc400000012ff */
[----:B------:R-:W-:Y:S02]  /*10fc0*/  SHF.R.U64 R64, R64, 0x3, RZ ;  /* 0x0000000340407819 */ /* 0x000fe400000012ff */
[----:B------:R-:W-:Y:S02]  /*10fd0*/  SHF.R.U64 R68, R68, 0x3, RZ ;  /* 0x0000000344447819 */ /* 0x000fe400000012ff */
[----:B------:R-:W-:Y:S02]  /*10fe0*/  LOP3.LUT R20, R15, R20, RZ, 0x3c, !PT ;  /* 0x000000140f147212 */ /* 0x000fe400078e3cff */
[----:B------:R-:W-:Y:S01]  /*10ff0*/  LOP3.LUT R64, R64, R65, RZ, 0x3c, !PT ;  /* 0x0000004140407212 */ /* 0x000fe200078e3cff */
[--C-:B------:R-:W-:Y:S01]  /*11000*/  IMAD.X R65, RZ, RZ, R21.reuse, P5 ;  /* 0x000000ffff417224 */ /* 0x100fe200028e0615 */
[----:B------:R-:W-:Y:S01]  /*11010*/  LOP3.LUT R68, R68, R69, RZ, 0x3c, !PT ;  /* 0x0000004544447212 */ /* 0x000fe200078e3cff */
[----:B------:R-:W-:Y:S01]  /*11020*/  IMAD.X R69, RZ, RZ, R21, P4 ;  /* 0x000000ffff457224 */ /* 0x000fe200020e0615 */
[----:B------:R-:W-:-:S02]  /*11030*/  LOP3.LUT R72, R4, R11, RZ, 0x3c, !PT ;  /* 0x0000000b04487212 */ /* 0x000fc400078e3cff */
[----:B------:R-:W-:Y:S01]  /*11040*/  IADD3.X R73, RZ, R21, RZ, P3, !PT ;  /* 0x00000015ff497210 */ /* 0x000fe20001ffe4ff */
[----:B------:R-:W-:Y:S01]  /*11050*/  IMAD.IADD R85, R235, 0x1, R210 ;  /* 0x00000001eb557824 */ /* 0x000fe200078e02d2 */
[----:B------:R-:W-:Y:S01]  /*11060*/  BSSY B1, `(.L_x_14051) ;  /* 0x0000061000017945 */ /* 0x000fe20003800000 */
[----:B------:R-:W-:Y:S02]  /*11070*/  SHF.R.S32.HI R86, RZ, 0x1f, R221 ;  /* 0x0000001fff567819 */ /* 0x000fe400000114dd */
[----:B------:R-:W-:Y:S02]  /*11080*/  SHF.R.S32.HI R87, RZ, 0x1f, R219 ;  /* 0x0000001fff577819 */ /* 0x000fe400000114db */
[----:B------:R-:W-:Y:S02]  /*11090*/  SHF.R.S32.HI R88, RZ, 0x1f, R220 ;  /* 0x0000001fff587819 */ /* 0x000fe400000114dc */
[----:B------:R-:W-:Y:S01]  /*110a0*/  SHF.R.S32.HI R89, RZ, 0x1f, R209 ;  /* 0x0000001fff597819 */ /* 0x000fe200000114d1 */
[----:B---3--:R-:W-:-:S05]  /*110b0*/  IMAD.IADD R5, R14, 0x1, R210 ;  /* 0x000000010e057824 */ /* 0x008fca00078e02d2 */
[C---:B------:R-:W-:Y:S01]  /*110c0*/  ISETP.GE.OR P2, PT, R5.reuse, R78, P0 ;  /* 0x0000004e0500720c */ /* 0x040fe20000746670 */
[----:B------:R-:W-:-:S05]  /*110d0*/  VIADD R5, R5, 0x8 ;  /* 0x0000000805057836 */ /* 0x000fca0000000000 */
[----:B------:R-:W-:-:S07]  /*110e0*/  ISETP.GE.OR P0, PT, R5, R78, P0 ;  /* 0x0000004e0500720c */ /* 0x000fce0000706670 */
[----:B0-----:R-:W-:Y:S06]  /*110f0*/  @!P2 ST.E desc[UR40][R50.64], R7 ;  /* 0x000000073200a985 */ /* 0x001fec000c101928 */
[----:B-1----:R0:W-:Y:S04]  /*11100*/  @!P0 ST.E desc[UR40][R54.64], R6 ;  /* 0x0000000636008985 */ /* 0x0021e8000c101928 */
[----:B------:R-:W5:Y:S04]  /*11110*/  LD.E.128 R8, desc[UR40][R8.64] ;  /* 0x0000002808087980 */ /* 0x000f68000c101d00 */
        /* <DEDUP_REMOVED lines=16> */
[C---:B------:R-:W-:Y:S02]  /*11220*/  IMAD R3, R226.reuse, UR5, R3 ;  /* 0x00000005e2037c24 */ /* 0x040fe4000f8e0203 */
[----:B------:R-:W-:Y:S01]  /*11230*/  IMAD.WIDE.U32 R20, R226, UR4, R20 ;  /* 0x00000004e2147c25 */ /* 0x000fe2000f8e0014 */
[----:B------:R-:W-:Y:S01]  /*11240*/  ULDC.64 UR4, c[0x0][0xaf0] ;  /* 0x0002bc0000047ab9 */ /* 0x000fe20000000a00 */
[----:B------:R-:W5:Y:S02]  /*11250*/  LD.E.128 R48, desc[UR40][R48.64] ;  /* 0x0000002830307980 */ /* 0x000f64000c101d00 */
[----:B------:R-:W-:Y:S02]  /*11260*/  @P1 IMAD.HI.U32 R76, R80, R79, RZ ;  /* 0x0000004f504c1227 */ /* 0x000fe400078e00ff */
[----:B------:R-:W5:Y:S02]  /*11270*/  LD.E.128 R52, desc[UR40][R52.64] ;  /* 0x0000002834347980 */ /* 0x000f64000c101d00 */
[----:B------:R-:W-:-:S02]  /*11280*/  IMAD.IADD R21, R21, 0x1, R3 ;  /* 0x0000000115157824 */ /* 0x000fc400078e0203 */
[----:B------:R-:W-:Y:S01]  /*11290*/  IMAD.MOV.U32 R3, RZ, RZ, R80 ;  /* 0x000000ffff037224 */ /* 0x000fe200078e0050 */
[----:B--2---:R-:W-:Y:S01]  /*112a0*/  @P1 SHF.R.U32.HI R3, RZ, R81, R76 ;  /* 0x00000051ff031219 */ /* 0x004fe2000001164c */
[----:B------:R-:W-:Y:S01]  /*112b0*/  IMAD R77, R236, UR4, RZ ;  /* 0x00000004ec4d7c24 */ /* 0x000fe2000f8e02ff */
[----:B------:R-:W5:Y:S01]  /*112c0*/  LD.E.128 R56, desc[UR40][R56.64] ;  /* 0x0000002838387980 */ /* 0x000f62000c101d00 */
[C---:B------:R-:W-:Y:S01]  /*112d0*/  IMAD.WIDE.U32 R20, R230.reuse, UR4, R20 ;  /* 0x00000004e6147c25 */ /* 0x040fe2000f8e0014 */
[----:B------:R-:W-:Y:S02]  /*112e0*/  SHF.R.S32.HI R76, RZ, 0x1f, R3 ;  /* 0x0000001fff4c7819 */ /* 0x000fe40000011403 */
        /* <DEDUP_REMOVED lines=8> */
[----:B------:R-:W-:-:S03]  /*11370*/  IMAD R76, R76, UR4, RZ ;  /* 0x000000044c4c7c24 */ /* 0x000fc6000f8e02ff */
        /* <DEDUP_REMOVED lines=8> */
[C---:B------:R-:W-:Y:S02]  /*11400*/  IMAD R79, R3.reuse, UR5, R76 ;  /* 0x00000005034f7c24 */ /* 0x040fe4000f8e024c */
[----:B------:R-:W-:Y:S01]  /*11410*/  IMAD.WIDE.U32 R20, R3, UR4, R20 ;  /* 0x0000000403147c25 */ /* 0x000fe2000f8e0014 */
[----:B------:R-:W-:-:S03]  /*11420*/  ULDC.64 UR4, c[0x0][0xad8] ;  /* 0x0002b60000047ab9 */ /* 0x000fc60000000a00 */
[----:B------:R-:W-:Y:S02]  /*11430*/  IMAD.IADD R21, R21, 0x1, R79 ;  /* 0x0000000115157824 */ /* 0x000fe400078e024f */
[----:B------:R-:W-:Y:S02]  /*11440*/  IMAD R0, R0, UR4, RZ ;  /* 0x0000000400007c24 */ /* 0x000fe4000f8e02ff */
[----:B------:R-:W-:Y:S01]  /*11450*/  IMAD.WIDE.U32 R20, R77, UR4, R20 ;  /* 0x000000044d147c25 */ /* 0x000fe2000f8e0014 */
[----:B------:R-:W-:-:S03]  /*11460*/  ISETP.GE.AND P2, PT, R85, R78, PT ;  /* 0x0000004e5500720c */ /* 0x000fc60003f46270 */
[----:B------:R-:W-:Y:S01]  /*11470*/  IMAD R79, R77, UR5, R0 ;  /* 0x000000054d4f7c24 */ /* 0x000fe2000f8e0200 */
[----:B------:R-:W-:Y:S01]  /*11480*/  ULDC.64 UR4, c[0x0][0xa80] ;  /* 0x0002a00000047ab9 */ /* 0x000fe20000000a00 */
[----:B------:R-:W-:Y:S02]  /*11490*/  VIADD R0, R18, 0x22820 ;  /* 0x0002282012007836 */ /* 0x000fe40000000000 */
[----:B------:R-:W-:Y:S01]  /*114a0*/  IMAD.IADD R21, R21, 0x1, R79 ;  /* 0x0000000115157824 */ /* 0x000fe200078e024f */
[C---:B------:R-:W-:Y:S01]  /*114b0*/  LEA R79, P3, R20.reuse, UR4, 0x1 ;  /* 0x00000004144f7c11 */ /* 0x040fe2000f8608ff */
[----:B------:R-:W-:Y:S01]  /*114c0*/  VIADD R3, R85, 0x20 ;  /* 0x0000002055037836 */ /* 0x000fe20000000000 */
[----:B------:R-:W-:Y:S02]  /*114d0*/  PRMT R0, RZ, 0x654, R0 ;  /* 0x00000654ff007816 */ /* 0x000fe40000000000 */
[----:B------:R-:W-:Y:S02]  /*114e0*/  LEA.HI.X R84, R20, UR5, R21, 0x1, P3 ;  /* 0x0000000514547c11 */ /* 0x000fe400098f0c15 */
[-C--:B------:R-:W-:Y:S01]  /*114f0*/  ISETP.GE.AND P1, PT, R3, R78.reuse, PT ;  /* 0x0000004e0300720c */ /* 0x080fe20003f26270 */
[----:B------:R-:W-:Y:S01]  /*11500*/  VIADD R3, R85, 0x40 ;  /* 0x0000004055037836 */ /* 0x000fe20000000000 */
[----:B0-----:R0:W-:Y:S01]  /*11510*/  SYNCS.ARRIVE.TRANS64.RED.A1T0 RZ, [R0+URZ], RZ ;  /* 0x000000ff00ff79a7 */ /* 0x0011e2000810043f */
[----:B------:R1:W2:Y:S03]  /*11520*/  SHFL.IDX PT, R82, R79, RZ, 0x181f ;  /* 0x00181fff4f527589 */ /* 0x0002a600000e0000 */
[----:B------:R-:W-:Y:S01]  /*11530*/  ISETP.GE.AND P0, PT, R3, R78, PT ;  /* 0x0000004e0300720c */ /* 0x000fe20003f06270 */
[----:B0-----:R1:W0:Y:S01]  /*11540*/  SHFL.IDX PT, R0, R84, RZ, 0x181f ;  /* 0x00181fff54007589 */ /* 0x00122200000e0000 */
[----:B------:R-:W-:Y:S11]  /*11550*/  @P2 BRA `(.L_x_14052) ;  /* 0x0000000000442947 */ /* 0x000ff60003800000 */
        /* <DEDUP_REMOVED lines=17> */
.L_x_14052:
[----:B------:R-:W-:Y:S05]  /*11670*/  BSYNC B1 ;  /* 0x0000000000017941 */ /* 0x000fea0003800000 */
.L_x_14051:
        /* <DEDUP_REMOVED lines=21> */
.L_x_14054:
[----:B------:R-:W-:Y:S05]  /*117d0*/  BSYNC B1 ;  /* 0x0000000000017941 */ /* 0x000fea0003800000 */
.L_x_14053:
        /* <DEDUP_REMOVED lines=21> */
.L_x_14056:
[----:B------:R-:W-:Y:S05]  /*11930*/  BSYNC B1 ;  /* 0x0000000000017941 */ /* 0x000fea0003800000 */
.L_x_14055:
        /* <DEDUP_REMOVED lines=24> */
.L_x_14049:
        /* <DEDUP_REMOVED lines=18> */
[----:B------:R-:W4:Y:S01]  /*11be0*/  @P2 LDC R27, c[0x0][0xbec] ;  /* 0x0002fb00ff1b2b82 */ /* 0x000f220000000800 */
[----:B--2---:R-:W-:-:S05]  /*11bf0*/  VIADD R3, R3, 0xffffff80 ;  /* 0xffffff8003037836 */ /* 0x004fca0000000000 */
[----:B------:R-:W-:Y:S01]  /*11c00*/  ISETP.GE.AND P3, PT, R3, 0x80, PT ;  /* 0x000000800300780c */ /* 0x000fe20003f66270 */
[----:B---3--:R-:W-:-:S12]  /*11c10*/  @P1 BRA `(.L_x_14058) ;  /* 0x0000000000101947 */ /* 0x008fd80003800000 */
[----:B------:R-:W-:Y:S05]  /*11c20*/  @!P0 BRA `(.L_x_14058) ;  /* 0x00000000000c8947 */ /* 0x000fea0003800000 */
[----:B------:R-:W2:Y:S04]  /*11c30*/  LDG.E R3, desc[UR40][R4.64] ;  /* 0x0000002804037981 */ /* 0x000ea8000c1e1900 */
[----:B-----5:R-:W2:Y:S02]  /*11c40*/  LDG.E R8, desc[UR40][R4.64+0x4] ;  /* 0x0000042804087981 */ /* 0x020ea4000c1e1900 */
[----:B--2---:R-:W-:-:S07]  /*11c50*/  IMAD.IADD R8, R8, 0x1, -R3 ;  /* 0x0000000108087824 */ /* 0x004fce00078e0a03 */
.L_x_14058:
[----:B------:R-:W-:Y:S01]  /*11c60*/  BSSY B1, `(.L_x_14059) ;  /* 0x000002d000017945 */ /* 0x000fe20003800000 */
[----:B------:R-:W-:Y:S02]  /*11c70*/  SHF.R.S32.HI R12, RZ, 0x1f, R226 ;  /* 0x0000001fff0c7819 */ /* 0x000fe400000114e2 */
[----:B------:R-:W-:Y:S02]  /*11c80*/  SEL R13, R230, RZ, !P0 ;  /* 0x000000ffe60d7207 */ /* 0x000fe40004000000 */
[----:B------:R-:W-:Y:S02]  /*11c90*/  SEL R236, R236, RZ, !P0 ;  /* 0x000000ffecec7207 */ /* 0x000fe40004000000 */
[----:B-----5:R-:W-:Y:S01]  /*11ca0*/  SHF.R.S32.HI R11, RZ, 0x1f, R0 ;  /* 0x0000001fff0b7819 */ /* 0x020fe20000011400 */
[----:B------:R-:W-:Y:S06]  /*11cb0*/  @P3 BRA `(.L_x_14060) ;  /* 0x00000000009c3947 */ /* 0x000fec0003800000 */
[----:B------:R-:W2:Y:S01]  /*11cc0*/  S2R R5, SR_TID.X ;  /* 0x0000000000057919 */ /* 0x000ea20000002100 */
[----:B------:R-:W3:Y:S02]  /*11cd0*/  LDC R9, c[0x0][0xbe8] ;  /* 0x0002fa00ff097b82 */ /* 0x000ee40000000800 */
[----:B---3--:R-:W-:Y:S01]  /*11ce0*/  IMAD R3, R8, R9, RZ ;  /* 0x0000000908037224 */ /* 0x008fe200078e02ff */
        /* <DEDUP_REMOVED lines=19> */
[----:B------:R-:W-:Y:S01]  /*11e20*/  IADD3 R7, -R3, RZ, RZ ;  /* 0x000000ff03077210 */ /* 0x000fe20007ffe1ff */
[----:B------:R-:W-:Y:S01]  /*11e30*/  IMAD R6, R13, UR5, R6 ;  /* 0x000000050d067c24 */ /* 0x000fe2000f8e0206 */
[----:B------:R-:W-:Y:S01]  /*11e40*/  IADD3 R4, P0, R3, R4, RZ ;  /* 0x0000000403047210 */ /* 0x000fe20007f1e0ff */
[----:B------:R-:W-:Y:S02]  /*11e50*/  ULDC.64 UR4, c[0x0][0xb88] ;  /* 0x0002e20000047ab9 */ /* 0x000fe40000000a00 */
        /* <DEDUP_REMOVED lines=13> */
.L_x_14060:
[----:B------:R-:W-:Y:S05]  /*11f30*/  BSYNC B1 ;  /* 0x0000000000017941 */ /* 0x000fea0003800000 */
.L_x_14059:
[----:B------:R-:W3:Y:S01]  /*11f40*/  @P2 LDC R9, c[0x0][0xbf0] ;  /* 0x0002fc00ff092b82 */ /* 0x000ee20000000800 */
[----:B------:R-:W-:Y:S01]  /*11f50*/  ULDC.64 UR4, c[0x0][0xaa0] ;  /* 0x0002a80000047ab9 */ /* 0x000fe20000000a00 */
[----:B--2---:R-:W-:Y:S02]  /*11f60*/  IMAD R7, R224, 0x20, R235 ;  /* 0x00000020e0077824 */ /* 0x004fe400078e02eb */
[----:B------:R-:W-:Y:S02]  /*11f70*/  IMAD R3, R11, UR4, RZ ;  /* 0x000000040b037c24 */ /* 0x000fe4000f8e02ff */
[----:B------:R-:W-:-:S04]  /*11f80*/  IMAD.WIDE.U32 R4, R0, UR4, RZ ;  /* 0x0000000400047c25 */ /* 0x000fc8000f8e00ff */
[----:B------:R-:W-:Y:S01]  /*11f90*/  IMAD R3, R0, UR5, R3 ;  /* 0x0000000500037c24 */ /* 0x000fe2000f8e0203 */
[----:B------:R-:W-:Y:S01]  /*11fa0*/  ULDC.64 UR4, c[0x0][0xae8] ;  /* 0x0002ba0000047ab9 */ /* 0x000fe20000000a00 */
[----:B------:R-:W-:Y:S02]  /*11fb0*/  IMAD.IADD R10, R210, 0x1, R7 ;  /* 0x00000001d20a7824 */ /* 0x000fe400078e0207 */
[----:B------:R-:W-:Y:S02]  /*11fc0*/  IMAD.IADD R5, R5, 0x1, R3 ;  /* 0x0000000105057824 */ /* 0x000fe400078e0203 */
[----:B------:R-:W-:Y:S02]  /*11fd0*/  IMAD R3, R12, UR4, RZ ;  /* 0x000000040c037c24 */ /* 0x000fe4000f8e02ff */
[----:B----4-:R-:W-:-:S04]  /*11fe0*/  @P2 IMAD.HI.U32 R0, R10, R27, RZ ;  /* 0x0000001b0a002227 */ /* 0x010fc800078e00ff */
[C---:B------:R-:W-:Y:S02]  /*11ff0*/  IMAD R7, R226.reuse, UR5, R3 ;  /* 0x00000005e2077c24 */ /* 0x040fe4000f8e0203 */
[----:B------:R-:W-:Y:S01]  /*12000*/  IMAD.WIDE.U32 R4, R226, UR4, R4 ;  /* 0x00000004e2047c25 */ /* 0x000fe2000f8e0004 */
[----:B------:R-:W-:-:S03]  /*12010*/  ULDC.64 UR4, c[0x0][0xaf0] ;  /* 0x0002bc0000047ab9 */ /* 0x000fc60000000a00 */
[----:B------:R-:W-:Y:S01]  /*12020*/  IMAD.MOV.U32 R3, RZ, RZ, R10 ;  /* 0x000000ffff037224 */ /* 0x000fe200078e000a */
[----:B---3--:R-:W-:Y:S01]  /*12030*/  @P2 SHF.R.U32.HI R3, RZ, R9, R0 ;  /* 0x00000009ff032219 */ /* 0x008fe20000011600 */
        /* <DEDUP_REMOVED lines=26> */
.L_x_14265:
        /* <DEDUP_REMOVED lines=26> */
.L_x_14063:
[----:B------:R-:W-:Y:S05]  /*12380*/  BSYNC B1 ;  /* 0x0000000000017941 */ /* 0x000fea0003800000 */
.L_x_14062:
[----:B------:R-:W-:-:S03]  /*12390*/  UMOV UR4, 0xffffffff ;  /* 0xffffffff00047882 */ /* 0x000fc60000000000 */
[----:B------:R-:W-:Y:S05]  /*123a0*/  BRA.DIV UR4, `(.L_x_14064) ;  /* 0x0000008e04c47947 */ /* 0x000fea000b800000 */
[----:B---3--:R3:W0:Y:S04]  /*123b0*/  SHFL.IDX PT, R0, R4, 0x1, 0x181f ;  /* 0x00381f0004007f89 */ /* 0x00862800000e0000 */
[----:B----4-:R3:W4:Y:S02]  /*123c0*/  SHFL.IDX PT, R14, R3, 0x1, 0x181f ;  /* 0x00381f00030e7f89 */ /* 0x01072400000e0000 */
.L_x_14269:
        /* <DEDUP_REMOVED lines=25> */
.L_x_14066:
[----:B------:R-:W-:Y:S05]  /*12560*/  BSYNC B1 ;  /* 0x0000000000017941 */ /* 0x000fea0003800000 */
.L_x_14065:
[----:B------:R-:W-:-:S03]  /*12570*/  UMOV UR4, 0xffffffff ;  /* 0xffffffff00047882 */ /* 0x000fc60000000000 */
[----:B------:R-:W-:Y:S05]  /*12580*/  BRA.DIV UR4, `(.L_x_14067) ;  /* 0x0000008e04947947 */ /* 0x000fea000b800000 */
[----:B0-----:R0:W0:Y:S04]  /*12590*/  SHFL.IDX PT, R0, R4, 0x2, 0x181f ;  /* 0x00581f0004007f89 */ /* 0x00102800000e0000 */
[----:B----4-:R4:W0:Y:S02]  /*125a0*/  SHFL.IDX PT, R14, R3, 0x2, 0x181f ;  /* 0x00581f00030e7f89 */ /* 0x01082400000e0000 */
.L_x_14273:
        /* <DEDUP_REMOVED lines=25> */
.L_x_14069:
[----:B------:R-:W-:Y:S05]  /*12740*/  BSYNC B1 ;  /* 0x0000000000017941 */ /* 0x000fea0003800000 */
.L_x_14068:
[----:B------:R-:W-:-:S03]  /*12750*/  UMOV UR4, 0xffffffff ;  /* 0xffffffff00047882 */ /* 0x000fc60000000000 */
[----:B------:R-:W-:Y:S05]  /*12760*/  BRA.DIV UR4, `(.L_x_14070) ;  /* 0x0000008e04647947 */ /* 0x000fea000b800000 */
[----:B0-----:R0:W0:Y:S04]  /*12770*/  SHFL.IDX PT, R0, R4, 0x3, 0x181f ;  /* 0x00781f0004007f89 */ /* 0x00102800000e0000 */
[----:B------:R0:W0:Y:S02]  /*12780*/  SHFL.IDX PT, R14, R3, 0x3, 0x181f ;  /* 0x00781f00030e7f89 */ /* 0x00002400000e0000 */
.L_x_14277:
        /* <DEDUP_REMOVED lines=24> */
.L_x_14057:
[----:B------:R-:W-:Y:S05]  /*12910*/  BSYNC B0 ;  /* 0x0000000000007941 */ /* 0x000fea0003800000 */
.L_x_14048:
[----:B------:R-:W-:Y:S02]  /*12920*/  ULDC UR4, c[0x0][0xc3c] ;  /* 0x00030f0000047ab9 */ /* 0x000fe40000000800 */
[----:B-1----:R-:W-:-:S13]  /*12930*/  ISETP.GE.AND P0, PT, R95, UR4, PT ;  /* 0x000000045f007c0c */ /* 0x002fda000bf06270 */
[----:B------:R-:W-:Y:S05]  /*12940*/  @!P0 BRA `(.L_x_14071) ;  /* 0xfffffee400d08947 */ /* 0x000fea000383ffff */
[----:B------:R-:W-:Y:S05]  /*12950*/  BRA `(.L_x_13924) ;  /* 0x0000007800a87947 */ /* 0x000fea0003800000 */
.L_x_13922:
[----:B------:R-:W-:-:S08]  /*12960*/  NOP ;  /* 0x0000000000007918 */ /* 0x000fd00000000000 */
[----:B--2---:R-:W0:-:S00]  /*12970*/  USETMAXREG.DEALLOC.CTAPOOL 0x18 ;  /* 0x00000018000079c8 */ /* 0x004e0000080e0500 */
        /* <DEDUP_REMOVED lines=16> */
.L_x_14072:
        /* <DEDUP_REMOVED lines=33> */
[----:B-1----:R-:W-:Y:S02]  /*12c90*/  ISETP.GT.AND P6, PT, R7, UR6, PT ;  /* 0x0000000607007c0c */ /* 0x002fe4000bfc4270 */
[----:B------:R-:W-:-:S11]  /*12ca0*/  MOV R8, R7 ;  /* 0x0000000700087202 */ /* 0x000fd60000000f00 */
[----:B------:R-:W-:Y:S05]  /*12cb0*/  @P6 BRA `(.L_x_14074) ;  /* 0x00000000009c6947 */ /* 0x000fea0003800000 */
[----:B------:R-:W0:Y:S01]  /*12cc0*/  LDC R5, c[0x0][0xc3c] ;  /* 0x00030f00ff057b82 */ /* 0x000e220000000800 */
[----:B------:R-:W-:Y:S01]  /*12cd0*/  IMAD.MOV.U32 R7, RZ, RZ, R8 ;  /* 0x000000ffff077224 */ /* 0x000fe200078e0008 */
[----:B------:R-:W-:Y:S01]  /*12ce0*/  UMOV UR4, URZ ;  /* 0x0000003f00047c82 */ /* 0x000fe20008000000 */
[----:B------:R-:W-:Y:S01]  /*12cf0*/  ULDC UR7, c[0x0][0xc3c] ;  /* 0x00030f0000077ab9 */ /* 0x000fe20000000800 */
[----:B------:R-:W-:-:S05]  /*12d00*/  ULDC UR5, c[0x0][0xc38] ;  /* 0x00030e0000057ab9 */ /* 0x000fca0000000800 */
.L_x_14078:
        /* <DEDUP_REMOVED lines=12> */
.L_x_14077:
[----:B------:R-:W-:Y:S05]  /*12dd0*/  BSYNC B0 ;  /* 0x0000000000007941 */ /* 0x000fea0003800000 */
.L_x_14076:
        /* <DEDUP_REMOVED lines=21> */
.L_x_14074:
        /* <DEDUP_REMOVED lines=20> */
.L_x_14079:
        /* <DEDUP_REMOVED lines=22> */
[----:B------:R-:W-:-:S03]  /*131d0*/  IMAD.MOV R8, RZ, RZ, -R8 ;  /* 0x000000ffff087224 */ /* 0x000fc600078e0a08 */
[----:B------:R-:W-:Y:S01]  /*131e0*/  IADD3 R10, -R5, RZ, RZ ;  /* 0x000000ff050a7210 */ /* 0x000fe20007ffe1ff */
        /* <DEDUP_REMOVED lines=32> */
.L_x_14075:
[----:B------:R-:W-:Y:S02]  /*133f0*/  IMAD.MOV.U32 R17, RZ, RZ, RZ ;  /* 0x000000ffff117224 */ /* 0x000fe400078e00ff */
[----:B------:R-:W-:Y:S02]  /*13400*/  IMAD.U32 R16, RZ, RZ, UR6 ;  /* 0x00000006ff107e24 */ /* 0x000fe4000f8e00ff */
[----:B------:R-:W-:-:S07]  /*13410*/  IMAD.MOV.U32 R18, RZ, RZ, RZ ;  /* 0x000000ffff127224 */ /* 0x000fce00078e00ff */
.L_x_14080:
[----:B------:R-:W-:-:S13]  /*13420*/  ISETP.NE.AND P0, PT, R0, RZ, PT ;  /* 0x000000ff0000720c */ /* 0x000fda0003f05270 */
[----:B------:R-:W1:Y:S01]  /*13430*/  @!P0 S2R R3, SR_CgaCtaId ;  /* 0x0000000000038919 */ /* 0x000e620000008800 */
[----:B------:R-:W-:-:S04]  /*13440*/  @!P0 MOV R0, 0x400 ;  /* 0x0000040000008802 */ /* 0x000fc80000000f00 */
[----:B-1----:R-:W-:-:S05]  /*13450*/  @!P0 LEA R0, R3, R0, 0x18 ;  /* 0x0000000003008211 */ /* 0x002fca00078ec0ff */
[----:B------:R2:W-:Y:S01]  /*13460*/  @!P0 STS.128 [R0+0x228d0], R16 ;  /* 0x0228d01000008388 */ /* 0x0005e20000000c00 */
[----:B------:R-:W-:Y:S06]  /*13470*/  BAR.ARV 0x5, 0x180 ;  /* 0x0146000000007b1d */ /* 0x000fec0000002000 */
.L_x_14073:
        /* <DEDUP_REMOVED lines=32> */
.L_x_14221:
[----:B01--4-:R-:W0:Y:S02]  /*13680*/  LDC.64 R2, c[0x0][0xc88] ;  /* 0x00032200ff027b82 */ /* 0x013e240000000a00 */
[----:B0-----:R-:W-:-:S05]  /*13690*/  IMAD.WIDE R2, R19, 0x4, R2 ;  /* 0x0000000413027825 */ /* 0x001fca00078e0202 */
[----:B--2---:R-:W2:Y:S01]  /*136a0*/  LDG.E R13, desc[UR40][R2.64] ;  /* 0x00000028020d7981 */ /* 0x004ea2000c1e1900 */
[----:B------:R-:W-:Y:S05]  /*136b0*/  YIELD ;  /* 0x0000000000007946 */ /* 0x000fea0003800000 */
[----:B------:R-:W-:Y:S01]  /*136c0*/  ULDC.64 UR4, c[0x0][0xa28] ;  /* 0x00028a0000047ab9 */ /* 0x000fe20000000a00 */
[----:B------:R-:W-:Y:S01]  /*136d0*/  MOV R0, RZ ;  /* 0x000000ff00007202 */ /* 0x000fe20000000f00 */
[----:B------:R-:W-:Y:S01]  /*136e0*/  ULDC.64 UR10, c[0x0][0xa18] ;  /* 0x00028600000a7ab9 */ /* 0x000fe20000000a00 */
[----:B------:R-:W-:Y:S01]  /*136f0*/  ISETP.NE.U32.AND P0, PT, RZ, UR4, PT ;  /* 0x00000004ff007c0c */ /* 0x000fe2000bf05070 */
[----:B------:R-:W-:Y:S01]  /*13700*/  ULDC.64 UR8, c[0x0][0xa10] ;  /* 0x0002840000087ab9 */ /* 0x000fe20000000a00 */
[----:B------:R-:W-:-:S02]  /*13710*/  ULDC.64 UR6, c[0x0][0xa08] ;  /* 0x0002820000067ab9 */ /* 0x000fc40000000a00 */
[----:B------:R-:W-:Y:S02]  /*13720*/  ISETP.NE.AND.EX P0, PT, RZ, UR5, PT, P0 ;  /* 0x00000005ff007c0c */ /* 0x000fe4000bf05300 */
        /* <DEDUP_REMOVED lines=13> */
[----:B------:R2:W-:Y:S01]  /*13800*/  STL [R1], R10 ;  /* 0x0000000a01007387 */ /* 0x0005e20000100800 */
[----:B------:R-:W-:-:S02]  /*13810*/  IADD3 R8, P5, R10, UR6, RZ ;  /* 0x000000060a087c10 */ /* 0x000fc4000ffbe0ff */
[C---:B0-----:R-:W-:Y:S01]  /*13820*/  IADD3 R4, P4, R10.reuse, UR4, RZ ;  /* 0x000000040a047c10 */ /* 0x041fe2000ff9e0ff */
[----:B------:R-:W-:Y:S01]  /*13830*/  STL [R1+0x20], R15 ;  /* 0x0000200f01007387 */ /* 0x000fe20000100800 */
[----:B------:R-:W-:Y:S02]  /*13840*/  ISETP.NE.AND.EX P3, PT, RZ, UR11, PT, P3 ;  /* 0x0000000bff007c0c */ /* 0x000fe4000bf65330 */
[----:B-1----:R-:W-:Y:S02]  /*13850*/  CS2R R2, SRZ ;  /* 0x0000000000027805 */ /* 0x002fe4000001ff00 */
[C---:B------:R-:W-:Y:S02]  /*13860*/  IADD3.X R5, R15.reuse, UR5, RZ, P4, !PT ;  /* 0x000000050f057c10 */ /* 0x040fe4000a7fe4ff */
[----:B------:R-:W-:Y:S02]  /*13870*/  IADD3 R6, P4, R10, UR8, RZ ;  /* 0x000000080a067c10 */ /* 0x000fe4000ff9e0ff */
[----:B------:R-:W-:Y:S01]  /*13880*/  ISETP.NE.U32.AND P0, PT, RZ, UR6, PT ;  /* 0x00000006ff007c0c */ /* 0x000fe2000bf05070 */
[----:B------:R-:W3:Y:S01]  /*13890*/  @P2 LDG.E R2, desc[UR40][R4.64] ;  /* 0x0000002804022981 */ /* 0x000ee2000c1e1900 */
[----:B------:R-:W-:Y:S01]  /*138a0*/  IADD3.X R7, R15, UR9, RZ, P4, !PT ;  /* 0x000000090f077c10 */ /* 0x000fe2000a7fe4ff */
[----:B------:R-:W-:Y:S01]  /*138b0*/  ULDC UR4, c[0x0][0x288] ;  /* 0x0000a20000047ab9 */ /* 0x000fe20000000800 */
[----:B------:R-:W-:-:S02]  /*138c0*/  ISETP.NE.U32.AND P1, PT, RZ, UR8, PT ;  /* 0x00000008ff007c0c */ /* 0x000fc4000bf25070 */
[----:B------:R-:W-:Y:S02]  /*138d0*/  ISETP.NE.AND.EX P0, PT, RZ, UR7, PT, P0 ;  /* 0x00000007ff007c0c */ /* 0x000fe4000bf05300 */
[----:B--2---:R-:W-:Y:S02]  /*138e0*/  @P3 IADD3 R10, P4, R10, UR10, RZ ;  /* 0x0000000a0a0a3c10 */ /* 0x004fe4000ff9e0ff */
[----:B------:R-:W-:Y:S02]  /*138f0*/  ISETP.NE.AND.EX P1, PT, RZ, UR9, PT, P1 ;  /* 0x00000009ff007c0c */ /* 0x000fe4000bf25310 */
[C---:B------:R-:W-:Y:S02]  /*13900*/  @P3 IADD3.X R11, R15.reuse, UR11, RZ, P4, !PT ;  /* 0x0000000b0f0b3c10 */ /* 0x040fe4000a7fe4ff */
[----:B------:R-:W-:-:S05]  /*13910*/  IADD3.X R9, R15, UR7, RZ, P5, !PT ;  /* 0x000000070f097c10 */ /* 0x000fca000affe4ff */
[----:B------:R0:W5:Y:S04]  /*13920*/  @P0 LDG.E R12, desc[UR40][R8.64] ;  /* 0x00000028080c0981 */ /* 0x000168000c1e1900 */
[----:B------:R0:W5:Y:S04]  /*13930*/  @P1 LDG.E R3, desc[UR40][R6.64] ;  /* 0x0000002806031981 */ /* 0x000168000c1e1900 */
[----:B---3--:R1:W-:Y:S02]  /*13940*/  STL [R1+0x38], R2 ;  /* 0x0000380201007387 */ /* 0x0083e40000100800 */
[----:B-1----:R-:W-:Y:S01]  /*13950*/  IMAD.U32 R2, RZ, RZ, UR4 ;  /* 0x00000004ff027e24 */ /* 0x002fe2000f8e00ff */
        /* <DEDUP_REMOVED lines=19> */
.L_x_14082:
        /* <DEDUP_REMOVED lines=12> */
.L_x_14083:
[----:B------:R-:W-:Y:S05]  /*13b50*/  @!P0 BRA `(.L_x_14084) ;  /* 0x00000000000c8947 */ /* 0x000fea0003800000 */
[----:B------:R-:W2:Y:S04]  /*13b60*/  LDG.E R10, desc[UR40][R8.64] ;  /* 0x00000028080a7981 */ /* 0x000ea8000c1e1900 */
[----:B------:R-:W2:Y:S02]  /*13b70*/  LDG.E R8, desc[UR40][R8.64+0x4] ;  /* 0x0000042808087981 */ /* 0x000ea4000c1e1900 */
[----:B--2---:R-:W-:-:S07]  /*13b80*/  IMAD.IADD R10, R8, 0x1, -R10 ;  /* 0x00000001080a7824 */ /* 0x004fce00078e0a0a */
.L_x_14084:
        /* <DEDUP_REMOVED lines=24> */
[----:B------:R-:W-:-:S05]  /*13d10*/  VIMNMX R4, R10, R4, PT ;  /* 0x000000040a047248 */ /* 0x000fca0003fe0100 */
[--C-:B------:R-:W-:Y:S02]  /*13d20*/  IMAD R4, R4, 0x60, -R0.reuse ;  /* 0x0000006004047824 */ /* 0x100fe400078e0a00 */
[----:B------:R-:W-:-:S03]  /*13d30*/  IMAD.MOV R0, RZ, RZ, -R0 ;  /* 0x000000ffff007224 */ /* 0x000fc600078e0a00 */
[----:B------:R-:W-:Y:S02]  /*13d40*/  VIMNMX R2, R4, R2, PT ;  /* 0x0000000204027248 */ /* 0x000fe40003fe0100 */
[----:B------:R-:W-:-:S04]  /*13d50*/  VIMNMX R0, RZ, R0, !PT ;  /* 0x00000000ff007248 */ /* 0x000fc80007fe0100 */
[----:B------:R-:W-:Y:S01]  /*13d60*/  ISETP.GT.AND P0, PT, R2, R0, PT ;  /* 0x000000000200720c */ /* 0x000fe20003f04270 */
[----:B------:R-:W-:-:S12]  /*13d70*/  IMAD.WIDE.U32 R6, R0, -0x55555555, RZ ;  /* 0xaaaaaaab00067825 */ /* 0x000fd800078e00ff */
[----:B------:R-:W-:Y:S01]  /*13d80*/  @P0 VIADD R4, R2, 0x5f ;  /* 0x0000005f02040836 */ /* 0x000fe20000000000 */
[----:B------:R-:W-:-:S03]  /*13d90*/  SHF.R.U32.HI R2, RZ, 0x6, R7 ;  /* 0x00000006ff027819 */ /* 0x000fc60000011607 */
[----:B------:R-:W-:-:S05]  /*13da0*/  @P0 IMAD.HI R0, R4, 0x2aaaaaab, RZ ;  /* 0x2aaaaaab04000827 */ /* 0x000fca00078e02ff */
[----:B------:R-:W-:Y:S01]  /*13db0*/  @P0 SHF.R.U32.HI R4, RZ, 0x1f, R0 ;  /* 0x0000001fff040819 */ /* 0x000fe20000011600 */
[----:B------:R-:W-:-:S03]  /*13dc0*/  IMAD.MOV.U32 R8, RZ, RZ, R2 ;  /* 0x000000ffff087224 */ /* 0x000fc600078e0002 */
[----:B------:R-:W-:-:S04]  /*13dd0*/  @P0 LEA.HI.SX32 R8, R0, R4, 0x1c ;  /* 0x0000000400080211 */ /* 0x000fc800078fe2ff */
        /* <DEDUP_REMOVED lines=10> */
.L_x_14280:
[----:B--2---:R-:W-:Y:S02]  /*13e80*/  ISETP.NE.AND P0, PT, R14, RZ, PT ;  /* 0x000000ff0e00720c */ /* 0x004fe40003f05270 */
[----:B------:R-:W-:-:S11]  /*13e90*/  PLOP3.LUT P6, PT, PT, PT, PT, 0x8, 0x0 ;  /* 0x000000000000781c */ /* 0x000fd60003fce170 */
[----:B------:R-:W-:Y:S05]  /*13ea0*/  @P0 BRA `(.L_x_14088) ;  /* 0x00000000000c0947 */ /* 0x000fea0003800000 */
[----:B------:R-:W-:-:S03]  /*13eb0*/  UMOV UR4, 0xffffffff ;  /* 0xffffffff00047882 */ /* 0x000fc60000000000 */
[----:B------:R-:W-:Y:S05]  /*13ec0*/  BRA.DIV UR4, `(.L_x_14089) ;  /* 0x0000007a04087947 */ /* 0x000fea000b800000 */
[----:B------:R-:W-:-:S13]  /*13ed0*/  ELECT P6, URZ, PT ;  /* 0x00000000003f782f */ /* 0x000fda00038c0000 */
.L_x_14088:
        /* <DEDUP_REMOVED lines=10> */
.L_x_14283:
[----:B------:R-:W-:Y:S05]  /*13f80*/  BSYNC B1 ;  /* 0x0000000000017941 */ /* 0x000fea0003800000 */
.L_x_14090:
        /* <DEDUP_REMOVED lines=13> */
.L_x_14284:
[----:B------:R-:W-:Y:S05]  /*14060*/  BSYNC B2 ;  /* 0x0000000000027941 */ /* 0x000fea0003800000 */
.L_x_14094:
[----:B------:R-:W-:Y:S04]  /*14070*/  BSSY B2, `(.L_x_14096) ;  /* 0x0000009000027945 */ /* 0x000fe80003800000 */
[----:B------:R-:W-:Y:S05]  /*14080*/  @P1 BRA `(.L_x_14097) ;  /* 0x00000000001c1947 */ /* 0x000fea0003800000 */
[----:B------:R-:W2:Y:S01]  /*14090*/  S2R R6, SR_TID.X ;  /* 0x0000000000067919 */ /* 0x000ea20000002100 */
[----:B------:R-:W-:-:S04]  /*140a0*/  MOV R5, 0x3000 ;  /* 0x0000300000057802 */ /* 0x000fc80000000f00 */
[----:B------:R3:W-:Y:S01]  /*140b0*/  SYNCS.ARRIVE.TRANS64 RZ, [R4+URZ+0x22890], R5 ;  /* 0x0228900504ff79a7 */ /* 0x0007e2000800003f */
[----:B--2---:R-:W-:-:S04]  /*140c0*/  LOP3.LUT R6, R6, 0x1f, RZ, 0xc0, !PT ;  /* 0x0000001f06067812 */ /* 0x004fc800078ec0ff */
[----:B------:R-:W-:-:S13]  /*140d0*/  ISETP.NE.AND P0, PT, R6, RZ, PT ;  /* 0x000000ff0600720c */ /* 0x000fda0003f05270 */
[----:B---3--:R-:W-:Y:S05]  /*140e0*/  @!P0 BRA `(.L_x_14097) ;  /* 0x0000000000048947 */ /* 0x008fea0003800000 */
[----:B------:R-:W-:Y:S01]  /*140f0*/  BPT.TRAP 0x1 ;  /* 0x000000040000795c */ /* 0x000fe20000300000 */
.L_x_14097:
[----:B------:R-:W-:Y:S05]  /*14100*/  BSYNC B2 ;  /* 0x0000000000027941 */ /* 0x000fea0003800000 */
.L_x_14096:
[----:B------:R-:W2:Y:S04]  /*14110*/  LDL R7, [R1+0x8] ;  /* 0x0000080001077983 */ /* 0x000ea80000100800 */
[----:B------:R-:W2:Y:S01]  /*14120*/  LDL R6, [R1+0x10] ;  /* 0x0000100001067983 */ /* 0x000ea20000100800 */
[----:B-1----:R-:W-:Y:S01]  /*14130*/  IMAD.MOV.U32 R11, RZ, RZ, RZ ;  /* 0x000000ffff0b7224 */ /* 0x002fe200078e00ff */
        /* <DEDUP_REMOVED lines=11> */
.L_x_14098:
        /* <DEDUP_REMOVED lines=13> */
.L_x_14285:
[----:B------:R-:W-:Y:S05]  /*142c0*/  BSYNC B2 ;  /* 0x0000000000027941 */ /* 0x000fea0003800000 */
.L_x_14099:
        /* <DEDUP_REMOVED lines=11> */
.L_x_14102:
[----:B------:R-:W-:Y:S05]  /*14380*/  BSYNC B2 ;  /* 0x0000000000027941 */ /* 0x000fea0003800000 */
.L_x_14101:
        /* <DEDUP_REMOVED lines=11> */
.L_x_14103:
        /* <DEDUP_REMOVED lines=15> */
.L_x_14104:
        /* <DEDUP_REMOVED lines=15> */
.L_x_14105:
        /* <DEDUP_REMOVED lines=15> */
.L_x_14106:
        /* <DEDUP_REMOVED lines=10> */
.L_x_14093:
[----:B------:R-:W-:Y:S05]  /*147b0*/  BSYNC B1 ;  /* 0x0000000000017941 */ /* 0x000fea0003800000 */
.L_x_14092:
        /* <DEDUP_REMOVED lines=13> */
.L_x_14122:
        /* <DEDUP_REMOVED lines=14> */
.L_x_14286:
[----:B------:R-:W-:Y:S05]  /*14970*/  BSYNC B2 ;  /* 0x0000000000027941 */ /* 0x000fea0003800000 */
.L_x_14109:
        /* <DEDUP_REMOVED lines=9> */
.L_x_14112:
[----:B------:R-:W-:Y:S05]  /*14a10*/  BSYNC B2 ;  /* 0x0000000000027941 */ /* 0x000fea0003800000 */
.L_x_14111:
[----:B------:R-:W2:Y:S04]  /*14a20*/  LDL R8, [R1+0x8] ;  /* 0x0000080001087983 */ /* 0x000ea80000100800 */
[----:B------:R-:W2:Y:S01]  /*14a30*/  LDL R7, [R1+0x10] ;  /* 0x0000100001077983 */ /* 0x000ea20000100800 */
[----:B-1----:R-:W-:Y:S01]  /*14a40*/  IMAD.MOV.U32 R11, RZ, RZ, RZ ;  /* 0x000000ffff0b7224 */ /* 0x002fe200078e00ff */
        /* <DEDUP_REMOVED lines=10> */
.L_x_14113:
        /* <DEDUP_REMOVED lines=13> */
.L_x_14287:
[----:B------:R-:W-:Y:S05]  /*14bc0*/  BSYNC B2 ;  /* 0x0000000000027941 */ /* 0x000fea0003800000 */
.L_x_14114:
        /* <DEDUP_REMOVED lines=11> */
.L_x_14117:
[----:B------:R-:W-:Y:S05]  /*14c80*/  BSYNC B2 ;  /* 0x0000000000027941 */ /* 0x000fea0003800000 */
.L_x_14116:
        /* <DEDUP_REMOVED lines=11> */
.L_x_14118:
        /* <DEDUP_REMOVED lines=15> */
.L_x_14119:
        /* <DEDUP_REMOVED lines=15> */
.L_x_14120:
        /* <DEDUP_REMOVED lines=15> */
.L_x_14121:
        /* <DEDUP_REMOVED lines=10> */
.L_x_14108:
[----:B------:R-:W-:Y:S05]  /*150b0*/  BSYNC B1 ;  /* 0x0000000000017941 */ /* 0x000fea0003800000 */
.L_x_14107:
        /* <DEDUP_REMOVED lines=12> */
.L_x_14086:
[----:B------:R-:W-:Y:S05]  /*15180*/  BSYNC B0 ;  /* 0x0000000000007941 */ /* 0x000fea0003800000 */
.L_x_14085:
        /* <DEDUP_REMOVED lines=10> */
[----:B------:R-:W-:-:S04]  /*15230*/  IMAD.IADD R0, R20, 0x1, R0 ;  /* 0x0000000114007824 */ /* 0x000fc800078e0200 */
[----:B------:R-:W-:-:S05]  /*15240*/  IMAD.HI R0, R0, 0x2aaaaaab, RZ ;  /* 0x2aaaaaab00007827 */ /* 0x000fca00078e02ff */
[----:B------:R-:W-:-:S04]  /*15250*/  SHF.R.U32.HI R2, RZ, 0x1f, R0 ;  /* 0x0000001fff027819 */ /* 0x000fc80000011600 */
[----:B------:R-:W-:-:S04]  /*15260*/  LEA.HI.SX32 R0, R0, R2, 0x1c ;  /* 0x0000000200007211 */ /* 0x000fc800078fe2ff */
        /* <DEDUP_REMOVED lines=21> */
.L_x_14124:
        /* <DEDUP_REMOVED lines=21> */
.L_x_14127:
[----:B------:R-:W-:Y:S05]  /*15510*/  BSYNC B6 ;  /* 0x0000000000067941 */ /* 0x000fea0003800000 */
.L_x_14126:
        /* <DEDUP_REMOVED lines=10> */
[----:B------:R-:W-:Y:S01]  /*155c0*/  IMAD.U32 R4, RZ, RZ, UR6 ;  /* 0x00000006ff047e24 */ /* 0x000fe2000f8e00ff */
[----:B------:R-:W-:Y:S01]  /*155d0*/  MOV R10, UR4 ;  /* 0x00000004000a7c02 */ /* 0x000fe20008000f00 */
[----:B--23--:R-:W-:Y:S02]  /*155e0*/  IMAD.U32 R5, RZ, RZ, UR7 ;  /* 0x00000007ff057e24 */ /* 0x00cfe4000f8e00ff */
[----:B------:R-:W-:Y:S02]  /*155f0*/  IMAD.U32 R6, RZ, RZ, UR8 ;  /* 0x00000008ff067e24 */ /* 0x000fe4000f8e00ff */
[----:B------:R-:W-:-:S02]  /*15600*/  IMAD.U32 R7, RZ, RZ, UR9 ;  /* 0x00000009ff077e24 */ /* 0x000fc4000f8e00ff */
[----:B-1----:R-:W-:Y:S02]  /*15610*/  IMAD.U32 R11, RZ, RZ, UR5 ;  /* 0x00000005ff0b7e24 */ /* 0x002fe4000f8e00ff */
[----:B------:R-:W-:Y:S02]  /*15620*/  IMAD.MOV.U32 R8, RZ, RZ, 0x70 ;  /* 0x00000070ff087424 */ /* 0x000fe400078e00ff */
[----:B------:R-:W-:Y:S02]  /*15630*/  IMAD.MOV.U32 R12, RZ, RZ, 0x1 ;  /* 0x00000001ff0c7424 */ /* 0x000fe400078e00ff */
[----:B----4-:R-:W-:-:S07]  /*15640*/  IMAD.MOV.U32 R13, RZ, RZ, RZ ;  /* 0x000000ffff0d7224 */ /* 0x010fce00078e00ff */
[----:B------:R-:W-:-:S07]  /*15650*/  LEPC R20, `(.L_x_14130) ;  /* 0x000000001014794e */ /* 0x000fce0000000000 */
[----:B0-----:R-:W-:Y:S05]  /*15660*/  CALL.ABS.NOINC R2 ;  /* 0x0000000002007343 */ /* 0x001fea0003c00000 */
.L_x_14130:
        /* <DEDUP_REMOVED lines=16> */
.L_x_14129:
[----:B------:R-:W-:Y:S05]  /*15770*/  BSYNC B6 ;  /* 0x0000000000067941 */ /* 0x000fea0003800000 */
.L_x_14128:
        /* <DEDUP_REMOVED lines=25> */
.L_x_14290:
        /* <DEDUP_REMOVED lines=12> */
.L_x_14293:
        /* <DEDUP_REMOVED lines=25> */
.L_x_14134:
[----:B------:R-:W3:Y:S04]  /*15b60*/  LDL R7, [R1+0x8] ;  /* 0x0000080001077983 */ /* 0x000ee80000100800 */
[----:B0-2---:R-:W3:Y:S04]  /*15b70*/  LDL R0, [R1+0xc] ;  /* 0x00000c0001007983 */ /* 0x005ee80000100800 */
[----:B------:R-:W2:Y:S01]  /*15b80*/  LDL R2, [R1+0x18] ;  /* 0x0000180001027983 */ /* 0x000ea20000100800 */
[----:B---3--:R-:W-:Y:S01]  /*15b90*/  IMAD R0, R0, 0x8, R7 ;  /* 0x0000000800007824 */ /* 0x008fe200078e0207 */
[----:B--2---:R-:W-:-:S04]  /*15ba0*/  SHF.L.U32 R2, R2, 0x1f, RZ ;  /* 0x0000001f02027819 */ /* 0x004fc800000006ff */
[----:B------:R-:W0:Y:S02]  /*15bb0*/  SYNCS.PHASECHK.TRANS64.TRYWAIT P0, [R0+URZ+0x22840], R2 ;  /* 0x02284002000075a7 */ /* 0x000e24000800017f */
[----:B0-----:R-:W-:Y:S05]  /*15bc0*/  @!P0 BRA `(.L_x_14135) ;  /* 0x0000005c00a48947 */ /* 0x001fea0003800000 */
.L_x_14294:
        /* <DEDUP_REMOVED lines=11> */
.L_x_14136:
        /* <DEDUP_REMOVED lines=27> */
.L_x_14132:
        /* <DEDUP_REMOVED lines=22> */
[----:B0-----:R-:W-:Y:S02]  /*15f90*/  IADD3 R2, R3, R0, RZ ;  /* 0x0000000003027210 */ /* 0x001fe40007ffe0ff */
        /* <DEDUP_REMOVED lines=20> */
.L_x_14138:
[----:B------:R-:W-:Y:S05]  /*160e0*/  BSYNC B6 ;  /* 0x0000000000067941 */ /* 0x000fea0003800000 */
.L_x_14137:
        /* <DEDUP_REMOVED lines=60> */
[----:B------:R-:W0:Y:S04]  /*164b0*/  SHFL.IDX PT, R5, R3, RZ, 0x181f ;  /* 0x00181fff03057589 */ /* 0x000e2800000e0000 */
[----:B------:R-:W-:Y:S01]  /*164c0*/  SHFL.IDX PT, R6, R0, 0x1, 0x181f ;  /* 0x00381f0000067f89 */ /* 0x000fe200000e0000 */
        /* <DEDUP_REMOVED lines=8> */
[----:B-----5:R0:W-:Y:S02]  /*16550*/  @!P1 LDGSTS.E.BYPASS.LTC128B.128 [R9+0x18400], desc[UR40][R4.64], !P0 ;  /* 0x1840000004099fae */ /* 0x0201e4000c101d68 */
[----:B0-----:R-:W-:-:S05]  /*16560*/  VIADD R4, R17, 0x10 ;  /* 0x0000001011047836 */ /* 0x001fca0000000000 */
[----:B------:R-:W-:Y:S02]  /*16570*/  ISETP.GE.AND P1, PT, R4, R2, PT ;  /* 0x000000020400720c */ /* 0x000fe40003f26270 */
[----:B------:R-:W0:Y:S11]  /*16580*/  SHFL.IDX PT, R4, R3, 0x1, 0x181f ;  /* 0x00381f0003047f89 */ /* 0x000e3600000e0000 */
[----:B0-----:R-:W-:-:S04]  /*16590*/  @!P1 LEA R5, P2, R10, R4, 0x1 ;  /* 0x000000040a059211 */ /* 0x001fc800078408ff */
[----:B------:R-:W-:Y:S02]  /*165a0*/  @!P1 IADD3.X R4, RZ, R6, RZ, P2, !PT ;  /* 0x00000006ff049210 */ /* 0x000fe400017fe4ff */
[----:B------:R-:W-:Y:S02]  /*165b0*/  SHFL.IDX PT, R6, R0, 0x2, 0x181f ;  /* 0x00581f0000067f89 */ /* 0x000fe400000e0000 */
[----:B------:R-:W-:-:S04]  /*165c0*/  @!P1 LOP3.LUT R5, R5, R4, RZ, 0x3c, !PT ;  /* 0x0000000405059212 */ /* 0x000fc800078e3cff */
[----:B------:R-:W-:-:S04]  /*165d0*/  @!P1 LOP3.LUT R4, R5, R4, RZ, 0x3c, !PT ;  /* 0x0000000405049212 */ /* 0x000fc800078e3cff */
[----:B------:R-:W-:-:S05]  /*165e0*/  @!P1 LOP3.LUT R5, R5, R4, RZ, 0x3c, !PT ;  /* 0x0000000405059212 */ /* 0x000fca00078e3cff */
        /* <DEDUP_REMOVED lines=37> */
[-C--:B------:R-:W-:Y:S01]  /*16840*/  @!P1 LOP3.LUT R5, R5, R4.reuse, RZ, 0x3c, !PT ;  /* 0x0000000405059212 */ /* 0x080fe200078e3cff */
[----:B------:R-:W-:Y:S03]  /*16850*/  SHFL.IDX PT, R0, R0, 0x7, 0x181f ;  /* 0x00f81f0000007f89 */ /* 0x000fe600000e0000 */
        /* <DEDUP_REMOVED lines=12> */
[----:B-1----:R0:W-:Y:S02]  /*16920*/  @!P1 LDGSTS.E.BYPASS.LTC128B.128 [R9+0x1b400], desc[UR40][R4.64], !P0 ;  /* 0x1b40000004099fae */ /* 0x0021e4000c101d68 */
.L_x_14311:
        /* <DEDUP_REMOVED lines=11> */
.L_x_14140:
        /* <DEDUP_REMOVED lines=19> */
.L_x_14312:
[----:B------:R-:W-:Y:S05]  /*16b10*/  BSYNC B0 ;  /* 0x0000000000007941 */ /* 0x000fea0003800000 */
.L_x_14141:
[----:B--2---:R-:W2:Y:S01]  /*16b20*/  LDL R2, [R1+0x4] ;  /* 0x0000040001027983 */ /* 0x004ea20000100800 */
[----:B------:R-:W-:Y:S01]  /*16b30*/  BSSY B0, `(.L_x_14143) ;  /* 0x0000062000007945 */ /* 0x000fe20003800000 */
[----:B--2---:R-:W-:-:S13]  /*16b40*/  LOP3.LUT P0, RZ, R2, 0x1, RZ, 0xc0, !PT ;  /* 0x0000000102ff7812 */ /* 0x004fda000780c0ff */
[----:B------:R-:W-:Y:S05]  /*16b50*/  @!P0 BRA `(.L_x_14144) ;  /* 0x00000004007c8947 */ /* 0x000fea0003800000 */
[----:B01----:R-:W2:Y:S04]  /*16b60*/  LDL R5, [R1+0x8] ;  /* 0x0000080001057983 */ /* 0x003ea80000100800 */
        /* <DEDUP_REMOVED lines=10> */
.L_x_14313:
[----:B------:R-:W-:Y:S05]  /*16c10*/  BSYNC B1 ;  /* 0x0000000000017941 */ /* 0x000fea0003800000 */
.L_x_14145:
        /* <DEDUP_REMOVED lines=9> */
.L_x_14148:
[----:B------:R-:W-:Y:S05]  /*16cb0*/  BSYNC B1 ;  /* 0x0000000000017941 */ /* 0x000fea0003800000 */
.L_x_14147:
        /* <DEDUP_REMOVED lines=14> */
.L_x_14149:
        /* <DEDUP_REMOVED lines=16> */
.L_x_14150:
        /* <DEDUP_REMOVED lines=16> */
.L_x_14151:
        /* <DEDUP_REMOVED lines=16> */
.L_x_14152:
        /* <DEDUP_REMOVED lines=11> */
.L_x_14144:
[----:B------:R-:W-:Y:S05]  /*17150*/  BSYNC B0 ;  /* 0x0000000000007941 */ /* 0x000fea0003800000 */
.L_x_14143:
[----:B01----:R-:W2:Y:S01]  /*17160*/  LDL R4, [R1+0x30] ;  /* 0x0000300001047983 */ /* 0x003ea20000100800 */
[----:B------:R-:W-:Y:S01]  /*17170*/  BSSY B0, `(.L_x_14153) ;  /* 0x000020b000007945 */ /* 0x000fe20003800000 */
[----:B--2---:R-:W-:-:S13]  /*17180*/  ISETP.GE.AND P0, PT, R4, 0x2, PT ;  /* 0x000000020400780c */ /* 0x004fda0003f06270 */
[----:B------:R-:W-:Y:S05]  /*17190*/  @!P0 BRA `(.L_x_14154) ;  /* 0x0000002000208947 */ /* 0x000fea0003800000 */
[C---:B------:R-:W-:Y:S01]  /*171a0*/  LOP3.LUT R0, R4.reuse, 0x1, RZ, 0xc0, !PT ;  /* 0x0000000104007812 */ /* 0x040fe200078ec0ff */
[----:B------:R-:W-:Y:S01]  /*171b0*/  VIADD R4, R4, 0xfffffffe ;  /* 0xfffffffe04047836 */ /* 0x000fe20000000000 */
[----:B------:R-:W-:Y:S02]  /*171c0*/  BSSY B2, `(.L_x_14155) ;  /* 0x00000b1000027945 */ /* 0x000fe40003800000 */
[----:B------:R-:W-:Y:S02]  /*171d0*/  ISETP.NE.U32.AND P0, PT, R0, 0x1, PT ;  /* 0x000000010000780c */ /* 0x000fe40003f05070 */
[----:B------:R-:W-:-:S11]  /*171e0*/  MOV R0, R4 ;  /* 0x0000000400007202 */ /* 0x000fd60000000f00 */
        /* <DEDUP_REMOVED lines=20> */
[----:B------:R-:W1:Y:S03]  /*17330*/  LDC R6, c[0x0][0x43c] ;  /* 0x00010f00ff067b82 */ /* 0x000e660000000800 */
[----:B------:R-:W3:Y:S01]  /*17340*/  LDL R7, [R1+0x14] ;  /* 0x0000140001077983 */ /* 0x000ee20000100800 */
        /* <DEDUP_REMOVED lines=16> */
[----:B------:R-:W2:Y:S04]  /*17450*/  LDG.E R0, desc[UR40][R6.64] ;  /* 0x0000002806007981 */ /* 0x000ea8000c1e1900 */
[----:B--2---:R1:W-:Y:S02]  /*17460*/  STL [R1], R0 ;  /* 0x0000000001007387 */ /* 0x0043e40000100800 */
.L_x_14159:
[----:B------:R-:W2:Y:S01]  /*17470*/  LDL R2, [R1+0x8] ;  /* 0x0000080001027983 */ /* 0x000ea20000100800 */
[----:B------:R-:W-:Y:S01]  /*17480*/  SHF.L.U32 R6, R8, 0x1f, RZ ;  /* 0x0000001f08067819 */ /* 0x000fe200000006ff */
[----:B------:R-:W-:Y:S01]  /*17490*/  BSSY B3, `(.L_x_14160) ;  /* 0x0000007000037945 */ /* 0x000fe20003800000 */
[----:B-1----:R-:W1:Y:S02]  /*174a0*/  S2R R0, SR_TID.X ;  /* 0x0000000000007919 */ /* 0x002e640000002100 */
[----:B-1----:R-:W-:-:S04]  /*174b0*/  LOP3.LUT R0, R0, 0x7f, RZ, 0xc0, !PT ;  /* 0x0000007f00007812 */ /* 0x002fc800078ec0ff */
[----:B------:R-:W-:Y:S01]  /*174c0*/  ISETP.NE.AND P1, PT, R0, RZ, PT ;  /* 0x000000ff0000720c */ /* 0x000fe20003f25270 */
[----:B--2---:R-:W-:-:S04]  /*174d0*/  IMAD R2, R9, 0x8, R2 ;  /* 0x0000000809027824 */ /* 0x004fc800078e0202 */
[----:B------:R-:W1:Y:S02]  /*174e0*/  SYNCS.PHASECHK.TRANS64.TRYWAIT P0, [R2+URZ+0x22840], R6 ;  /* 0x02284006020075a7 */ /* 0x000e64000800017f */
[----:B-1----:R-:W-:Y:S06]  /*174f0*/  @!P0 BRA `(.L_x_14161) ;  /* 0x0000005000408947 */ /* 0x002fec0003800000 */
.L_x_14314:
[----:B------:R-:W-:Y:S05]  /*17500*/  BSYNC B3 ;  /* 0x0000000000037941 */ /* 0x000fea0003800000 */
.L_x_14160:
        /* <DEDUP_REMOVED lines=9> */
.L_x_14163:
[----:B------:R-:W-:Y:S05]  /*175a0*/  BSYNC B3 ;  /* 0x0000000000037941 */ /* 0x000fea0003800000 */
.L_x_14162:
        /* <DEDUP_REMOVED lines=14> */
.L_x_14164:
        /* <DEDUP_REMOVED lines=14> */
.L_x_14315:
[----:B------:R-:W-:Y:S05]  /*17770*/  BSYNC B3 ;  /* 0x0000000000037941 */ /* 0x000fea0003800000 */
.L_x_14165:
        /* <DEDUP_REMOVED lines=11> */
.L_x_14168:
[----:B------:R-:W-:Y:S05]  /*17830*/  BSYNC B3 ;  /* 0x0000000000037941 */ /* 0x000fea0003800000 */
.L_x_14167:
        /* <DEDUP_REMOVED lines=11> */
.L_x_14169:
        /* <DEDUP_REMOVED lines=16> */
.L_x_14170:
        /* <DEDUP_REMOVED lines=16> */
.L_x_14171:
        /* <DEDUP_REMOVED lines=16> */
.L_x_14172:
        /* <DEDUP_REMOVED lines=11> */
.L_x_14158:
[----:B------:R-:W-:Y:S05]  /*17ca0*/  BSYNC B1 ;  /* 0x0000000000017941 */ /* 0x000fea0003800000 */
.L_x_14157:
[----:B------:R-:W2:Y:S02]  /*17cb0*/  LDL.LU R5, [R1+0x30] ;  /* 0x0000300001057983 */ /* 0x000ea40000300800 */
[----:B--2---:R-:W-:-:S07]  /*17cc0*/  VIADD R0, R5, 0xfffffffd ;  /* 0xfffffffd05007836 */ /* 0x004fce0000000000 */
.L_x_14156:
[----:B------:R-:W-:Y:S05]  /*17cd0*/  BSYNC B2 ;  /* 0x0000000000027941 */ /* 0x000fea0003800000 */
.L_x_14155:
[----:B------:R-:W-:-:S13]  /*17ce0*/  ISETP.NE.AND P0, PT, R4, RZ, PT ;  /* 0x000000ff0400720c */ /* 0x000fda0003f05270 */
[----:B------:R-:W-:Y:S05]  /*17cf0*/  @!P0 BRA `(.L_x_14154) ;  /* 0x0000001400488947 */ /* 0x000fea0003800000 */
.L_x_14205:
        /* <DEDUP_REMOVED lines=37> */
.L_x_14175:
        /* <DEDUP_REMOVED lines=9> */
.L_x_14316:
[----:B------:R-:W-:Y:S05]  /*17fe0*/  BSYNC B2 ;  /* 0x0000000000027941 */ /* 0x000fea0003800000 */
.L_x_14176:
        /* <DEDUP_REMOVED lines=9> */
.L_x_14179:
[----:B------:R-:W-:Y:S05]  /*18080*/  BSYNC B2 ;  /* 0x0000000000027941 */ /* 0x000fea0003800000 */
.L_x_14178:
        /* <DEDUP_REMOVED lines=13> */
.L_x_14180:
        /* <DEDUP_REMOVED lines=14> */
.L_x_14317:
[----:B------:R-:W-:Y:S05]  /*18240*/  BSYNC B2 ;  /* 0x0000000000027941 */ /* 0x000fea0003800000 */
.L_x_14181:
        /* <DEDUP_REMOVED lines=11> */
.L_x_14184:
[----:B------:R-:W-:Y:S05]  /*18300*/  BSYNC B2 ;  /* 0x0000000000027941 */ /* 0x000fea0003800000 */
.L_x_14183:
        /* <DEDUP_REMOVED lines=10> */
.L_x_14185:
        /* <DEDUP_REMOVED lines=16> */
.L_x_14186:
        /* <DEDUP_REMOVED lines=16> */
.L_x_14187:
        /* <DEDUP_REMOVED lines=16> */
.L_x_14188:
        /* <DEDUP_REMOVED lines=11> */
.L_x_14174:
[----:B------:R-:W-:Y:S05]  /*18760*/  BSYNC B1 ;  /* 0x0000000000017941 */ /* 0x000fea0003800000 */
.L_x_14173:
[----:B------:R-:W2:Y:S01]  /*18770*/  LDL R5, [R1+0x4] ;  /* 0x0000040001057983 */ /* 0x000ea20000100800 */
[----:B------:R-:W-:Y:S01]  /*18780*/  VIADD R7, R7, 0x1 ;  /* 0x0000000107077836 */ /* 0x000fe20000000000 */
[----:B------:R-:W-:Y:S04]  /*18790*/  BSSY B1, `(.L_x_14189) ;  /* 0x00000a5000017945 */ /* 0x000fe80003800000 */
[----:B------:R-:W-:-:S04]  /*187a0*/  ISETP.NE.AND P0, PT, R7, 0x2, PT ;  /* 0x000000020700780c */ /* 0x000fc80003f05270 */
[----:B------:R-:W-:Y:S02]  /*187b0*/  SEL R2, RZ, 0x1, P0 ;  /* 0x00000001ff027807 */ /* 0x000fe40000000000 */
[----:B0-----:R-:W-:Y:S02]  /*187c0*/  SEL R9, R7, RZ, P0 ;  /* 0x000000ff07097207 */ /* 0x001fe40000000000 */
        /* <DEDUP_REMOVED lines=30> */
.L_x_14191:
        /* <DEDUP_REMOVED lines=9> */
.L_x_14318:
[----:B------:R-:W-:Y:S05]  /*18a40*/  BSYNC B2 ;  /* 0x0000000000027941 */ /* 0x000fea0003800000 */
.L_x_14192:
        /* <DEDUP_REMOVED lines=9> */
.L_x_14195:
[----:B------:R-:W-:Y:S05]  /*18ae0*/  BSYNC B2 ;  /* 0x0000000000027941 */ /* 0x000fea0003800000 */
.L_x_14194:
[----:B------:R-:W2:Y:S04]  /*18af0*/  LDL R8, [R1+0x8] ;  /* 0x0000080001087983 */ /* 0x000ea80000100800 */
[----:B------:R-:W2:Y:S04]  /*18b00*/  LDL R4, [R1+0xc] ;  /* 0x00000c0001047983 */ /* 0x000ea80000100800 */
[----:B------:R-:W3:Y:S01]  /*18b10*/  LDL R5, [R1+0x24] ;  /* 0x0000240001057983 */ /* 0x000ee20000100800 */
[----:B------:R-:W-:Y:S01]  /*18b20*/  MOV R7, RZ ;  /* 0x000000ff00077202 */ /* 0x000fe20000000f00 */
[----:B------:R-:W-:Y:S01]  /*18b30*/  UIADD3 UR4, UP0, UR38, 0x370, URZ ;  /* 0x0000037026047890 */ /* 0x000fe2000ff1e03f */
[----:B------:R-:W-:Y:S01]  /*18b40*/  PLOP3.LUT P0, PT, PT, PT, PT, 0x80, 0x0 ;  /* 0x000000000000781c */ /* 0x000fe20003f0f070 */
[----:B------:R-:W-:Y:S01]  /*18b50*/  UMOV UR6, 0x0 ;  /* 0x0000000000067882 */ /* 0x000fe20000000000 */
[----:B------:R-:W-:Y:S01]  /*18b60*/  R2UR UR10, R7 ;  /* 0x00000000070a72ca */ /* 0x000fe200000e0000 */
[----:B------:R-:W-:Y:S01]  /*18b70*/  UIADD3.X UR5, URZ, UR39, URZ, UP0, !UPT ;  /* 0x000000273f057290 */ /* 0x000fe200087fe43f */
[----:B------:R-:W-:Y:S01]  /*18b80*/  UMOV UR7, 0x14f00000 ;  /* 0x14f0000000077882 */ /* 0x000fe20000000000 */
[----:B--2---:R-:W-:-:S02]  /*18b90*/  IMAD R4, R4, 0x3000, R8 ;  /* 0x0000300004047824 */ /* 0x004fc400078e0208 */
[----:B---3--:R-:W-:Y:S02]  /*18ba0*/  IMAD R6, R6, 0x60, R5 ;  /* 0x0000006006067824 */ /* 0x008fe400078e0205 */
[----:B------:R-:W-:Y:S02]  /*18bb0*/  VIADD R4, R4, 0x1c400 ;  /* 0x0001c40004047836 */ /* 0x000fe40000000000 */
[----:B------:R-:W-:-:S07]  /*18bc0*/  VIADD R5, R3, 0x22830 ;  /* 0x0002283003057836 */ /* 0x000fce0000000000 */
.L_x_14196:
        /* <DEDUP_REMOVED lines=14> */
.L_x_14319:
[----:B------:R-:W-:Y:S05]  /*18cb0*/  BSYNC B2 ;  /* 0x0000000000027941 */ /* 0x000fea0003800000 */
.L_x_14197:
        /* <DEDUP_REMOVED lines=11> */
.L_x_14200:
[----:B------:R-:W-:Y:S05]  /*18d70*/  BSYNC B2 ;  /* 0x0000000000027941 */ /* 0x000fea0003800000 */
.L_x_14199:
        /* <DEDUP_REMOVED lines=11> */
.L_x_14201:
        /* <DEDUP_REMOVED lines=16> */
.L_x_14202:
        /* <DEDUP_REMOVED lines=16> */
.L_x_14203:
        /* <DEDUP_REMOVED lines=16> */
.L_x_14204:
        /* <DEDUP_REMOVED lines=11> */
.L_x_14190:
[----:B------:R-:W-:Y:S05]  /*191e0*/  BSYNC B1 ;  /* 0x0000000000017941 */ /* 0x000fea0003800000 */
.L_x_14189:
[C---:B------:R-:W-:Y:S01]  /*191f0*/  ISETP.GT.AND P0, PT, R0.reuse, 0x1, PT ;  /* 0x000000010000780c */ /* 0x040fe20003f04270 */
[----:B------:R-:W-:-:S12]  /*19200*/  VIADD R0, R0, 0xfffffffe ;  /* 0xfffffffe00007836 */ /* 0x000fd80000000000 */
[----:B------:R-:W-:Y:S05]  /*19210*/  @P0 BRA `(.L_x_14205) ;  /* 0xffffffe800b80947 */ /* 0x000fea000383ffff */
.L_x_14154:
[----:B------:R-:W-:Y:S05]  /*19220*/  BSYNC B0 ;  /* 0x0000000000007941 */ /* 0x000fea0003800000 */
.L_x_14153:
        /* <DEDUP_REMOVED lines=24> */
.L_x_14207:
[----:B------:R-:W-:Y:S05]  /*193b0*/  BSYNC B0 ;  /* 0x0000000000007941 */ /* 0x000fea0003800000 */
.L_x_14206:
[----:B------:R-:W-:-:S05]  /*193c0*/  SEL R0, R0, RZ, P0 ;  /* 0x000000ff00007207 */ /* 0x000fca0000000000 */
[----:B------:R2:W-:Y:S02]  /*193d0*/  STL [R1+0xc], R0 ;  /* 0x00000c0001007387 */ /* 0x0005e40000100800 */
.L_x_14125:
[----:B------:R-:W-:Y:S05]  /*193e0*/  BSYNC B7 ;  /* 0x0000000000077941 */ /* 0x000fea0003800000 */
.L_x_14123:
        /* <DEDUP_REMOVED lines=13> */
.L_x_14208:
        /* <DEDUP_REMOVED lines=19> */
[----:B0-----:R-:W0:Y:S02]  /*195f0*/  SHFL.UP PT, R14, R2, 0x1, RZ ;  /* 0x04200000020e7989 */ /* 0x001e2400000e00ff */
        /* <DEDUP_REMOVED lines=16> */
.L_x_14329:
[----:B------:R-:W-:Y:S02]  /*19700*/  ULDC UR4, c[0x0][0xc38] ;  /* 0x00030e0000047ab9 */ /* 0x000fe40000000800 */
[----:B------:R-:W-:-:S04]  /*19710*/  IMAD.U32 R4, RZ, RZ, UR4 ;  /* 0x00000004ff047e24 */ /* 0x000fc8000f8e00ff */
[----:B-1----:R-:W-:-:S05]  /*19720*/  IMAD R16, R16, R4, RZ ;  /* 0x0000000410107224 */ /* 0x002fca00078e02ff */
[----:B------:R-:W-:-:S04]  /*19730*/  IADD3 R5, R5, R16, RZ ;  /* 0x0000001005057210 */ /* 0x000fc80007ffe0ff */
[----:B------:R-:W-:-:S13]  /*19740*/  ISETP.GT.AND P6, PT, R5, R0, PT ;  /* 0x000000000500720c */ /* 0x000fda0003fc4270 */
[----:B------:R-:W-:Y:S05]  /*19750*/  @P6 BRA `(.L_x_14211) ;  /* 0x00000000009c6947 */ /* 0x000fea0003800000 */
.L_x_14216:
        /* <DEDUP_REMOVED lines=14> */
.L_x_14214:
[----:B------:R-:W-:Y:S05]  /*19840*/  BSYNC B0 ;  /* 0x0000000000007941 */ /* 0x000fea0003800000 */
.L_x_14213:
        /* <DEDUP_REMOVED lines=18> */
.L_x_14337:
[----:B------:R-:W-:Y:S02]  /*19970*/  ULDC UR4, c[0x0][0xc38] ;  /* 0x00030e0000047ab9 */ /* 0x000fe40000000800 */
[----:B------:R-:W-:-:S04]  /*19980*/  IMAD.U32 R4, RZ, RZ, UR4 ;  /* 0x00000004ff047e24 */ /* 0x000fc8000f8e00ff */
[----:B-1----:R-:W-:-:S04]  /*19990*/  IMAD R16, R16, R4, RZ ;  /* 0x0000000410107224 */ /* 0x002fc800078e02ff */
[----:B------:R-:W-:-:S05]  /*199a0*/  IMAD.IADD R5, R16, 0x1, R5 ;  /* 0x0000000110057824 */ /* 0x000fca00078e0205 */
[----:B------:R-:W-:-:S13]  /*199b0*/  ISETP.GT.AND P6, PT, R5, R0, PT ;  /* 0x000000000500720c */ /* 0x000fda0003fc4270 */
[----:B------:R-:W-:Y:S05]  /*199c0*/  @!P6 BRA `(.L_x_14216) ;  /* 0xfffffffc0064e947 */ /* 0x000fea000383ffff */
.L_x_14211:
        /* <DEDUP_REMOVED lines=8> */
.L_x_14341:
[----:B------:R-:W-:Y:S01]  /*19a50*/  ISETP.NE.AND P0, PT, R5, RZ, PT ;  /* 0x000000ff0500720c */ /* 0x000fe20003f05270 */
[----:B------:R-:W-:-:S12]  /*19a60*/  IMAD.MOV.U32 R5, RZ, RZ, RZ ;  /* 0x000000ffff057224 */ /* 0x000fd800078e00ff */
[----:B------:R-:W-:Y:S05]  /*19a70*/  @!P0 BRA `(.L_x_14218) ;  /* 0x0000000000148947 */ /* 0x000fea0003800000 */
[----:B------:R-:W-:Y:S01]  /*19a80*/  UMOV UR4, 0xffffffff ;  /* 0xffffffff00047882 */ /* 0x000fe20000000000 */
[----:B------:R-:W-:Y:S02]  /*19a90*/  VIADD R12, R6, 0xffffffff ;  /* 0xffffffff060c7836 */ /* 0x000fe40000000000 */
[----:B------:R-:W-:Y:S05]  /*19aa0*/  BRA.DIV UR4, `(.L_x_14219) ;  /* 0x0000003604907947 */ /* 0x000fea000b800000 */
[----:B0-----:R0:W3:Y:S02]  /*19ab0*/  SHFL.IDX PT, R3, R3, R12, 0x1f ;  /* 0x00001f0c03037589 */ /* 0x0010e400000e0000 */
.L_x_14344:
[----:B---3--:R-:W-:-:S07]  /*19ac0*/  IMAD.MOV.U32 R5, RZ, RZ, R3 ;  /* 0x000000ffff057224 */ /* 0x008fce00078e0003 */
.L_x_14218:
        /* <DEDUP_REMOVED lines=66> */
.L_x_14212:
[----:B------:R-:W-:Y:S01]  /*19ef0*/  UMOV UR4, URZ ;  /* 0x0000003f00047c82 */ /* 0x000fe20008000000 */
[----:B------:R-:W-:Y:S01]  /*19f00*/  UMOV UR5, URZ ;  /* 0x0000003f00057c82 */ /* 0x000fe20008000000 */
[----:B------:R-:W-:Y:S01]  /*19f10*/  ULDC UR6, c[0x0][0xc3c] ;  /* 0x00030f0000067ab9 */ /* 0x000fe20000000800 */
[----:B------:R-:W-:Y:S02]  /*19f20*/  IMAD.MOV.U32 R16, RZ, RZ, R0 ;  /* 0x000000ffff107224 */ /* 0x000fe400078e0000 */
[----:B------:R-:W-:Y:S02]  /*19f30*/  IMAD.U32 R17, RZ, RZ, UR4 ;  /* 0x00000004ff117e24 */ /* 0x000fe4000f8e00ff */
[----:B------:R-:W-:Y:S02]  /*19f40*/  IMAD.U32 R18, RZ, RZ, UR5 ;  /* 0x00000005ff127e24 */ /* 0x000fe4000f8e00ff */
[----:B------:R-:W-:-:S07]  /*19f50*/  IMAD.U32 R19, RZ, RZ, UR6 ;  /* 0x00000006ff137e24 */ /* 0x000fce000f8e00ff */
.L_x_14220:
[----:B------:R4:W2:Y:S01]  /*19f60*/  LDL R2, [R1+0x8] ;  /* 0x0000080001027983 */ /* 0x0008a20000100800 */
[----:B------:R-:W1:Y:S01]  /*19f70*/  S2R R0, SR_TID.X ;  /* 0x0000000000007919 */ /* 0x000e620000002100 */
[----:B------:R-:W-:Y:S05]  /*19f80*/  WARPSYNC.ALL ;  /* 0x0000000000007948 */ /* 0x000fea0003800000 */
[----:B-1----:R-:W-:Y:S01]  /*19f90*/  LOP3.LUT R0, R0, 0x1f, RZ, 0xc0, !PT ;  /* 0x0000001f00007812 */ /* 0x002fe200078ec0ff */
[----:B------:R-:W-:Y:S03]  /*19fa0*/  BAR.SYNC.DEFER_BLOCKING 0x4, 0x180 ;  /* 0x0106000000007b1d */ /* 0x000fe60000010000 */
[----:B------:R-:W-:-:S13]  /*19fb0*/  ISETP.NE.AND P0, PT, R0, RZ, PT ;  /* 0x000000ff0000720c */ /* 0x000fda0003f05270 */
[----:B0-----:R-:W2:Y:S01]  /*19fc0*/  @!P0 S2R R3, SR_CgaCtaId ;  /* 0x0000000000038919 */ /* 0x001ea20000008800 */
[----:B------:R-:W-:-:S04]  /*19fd0*/  @!P0 MOV R0, 0x400 ;  /* 0x0000040000008802 */ /* 0x000fc80000000f00 */
[----:B--2---:R-:W-:-:S05]  /*19fe0*/  @!P0 LEA R2, R3, R0, 0x18 ;  /* 0x0000000003028211 */ /* 0x004fca00078ec0ff */
[----:B------:R4:W-:Y:S04]  /*19ff0*/  @!P0 STS.128 [R2+0x228d0], R16 ;  /* 0x0228d01002008388 */ /* 0x0009e80000000c00 */
[----:B------:R4:W-:Y:S01]  /*1a000*/  @!P0 STL [R1+0x8], R2 ;  /* 0x0000080201008387 */ /* 0x0009e20000100800 */
[----:B------:R-:W-:Y:S06]  /*1a010*/  BAR.ARV 0x5, 0x180 ;  /* 0x0146000000007b1d */ /* 0x000fec0000002000 */
.L_x_14209:
[----:B------:R-:W-:Y:S02]  /*1a020*/  ULDC UR4, c[0x0][0xc3c] ;  /* 0x00030f0000047ab9 */ /* 0x000fe40000000800 */
[----:B---3--:R-:W-:-:S13]  /*1a030*/  ISETP.GE.AND P0, PT, R19, UR4, PT ;  /* 0x0000000413007c0c */ /* 0x008fda000bf06270 */
[----:B------:R-:W-:Y:S05]  /*1a040*/  @!P0 BRA `(.L_x_14221) ;  /* 0xffffff94008c8947 */ /* 0x000fea000383ffff */
[----:B------:R-:W-:Y:S05]  /*1a050*/  BSYNC B8 ;  /* 0x0000000000087941 */ /* 0x000fea0003800000 */
.L_x_14081:
[----:B--2---:R-:W2:Y:S01]  /*1a060*/  LDL.LU R0, [R1+0x40] ;  /* 0x0000400001007983 */ /* 0x004ea20000300800 */
[----:B------:R-:W-:Y:S01]  /*1a070*/  BSSY B0, `(.L_x_14222) ;  /* 0x000000b000007945 */ /* 0x000fe20003800000 */
[----:B------:R-:W3:Y:S01]  /*1a080*/  S2R R5, SR_CgaCtaId ;  /* 0x0000000000057919 */ /* 0x000ee20000008800 */
[----:B--2---:R-:W-:-:S05]  /*1a090*/  VIADD R0, R0, 0x1 ;  /* 0x0000000100007836 */ /* 0x004fca0000000000 */
[----:B0---4-:R-:W-:-:S04]  /*1a0a0*/  LEA.HI R2, R0, R0, RZ, 0x1 ;  /* 0x0000000000027211 */ /* 0x011fc800078f08ff */
[----:B-1----:R-:W-:-:S05]  /*1a0b0*/  LOP3.LUT R3, R2, 0xfffffffe, RZ, 0xc0, !PT ;  /* 0xfffffffe02037812 */ /* 0x002fca00078ec0ff */
[----:B------:R-:W-:Y:S01]  /*1a0c0*/  IMAD.IADD R3, R0, 0x1, -R3 ;  /* 0x0000000100037824 */ /* 0x000fe200078e0a03 */
[----:B------:R-:W-:-:S04]  /*1a0d0*/  MOV R0, 0x400 ;  /* 0x0000040000007802 */ /* 0x000fc80000000f00 */
[----:B---3--:R-:W-:Y:S02]  /*1a0e0*/  LEA R0, R5, R0, 0x18 ;  /* 0x0000000005007211 */ /* 0x008fe400078ec0ff */
[----:B------:R-:W-:-:S04]  /*1a0f0*/  SHF.L.U32 R3, R3, 0x1f, RZ ;  /* 0x0000001f03037819 */ /* 0x000fc800000006ff */
[----:B------:R-:W0:Y:S02]  /*1a100*/  SYNCS.PHASECHK.TRANS64.TRYWAIT P0, [R0+URZ+0x22820], R3 ;  /* 0x02282003000075a7 */ /* 0x000e24000800017f */
[----:B0-----:R-:W-:Y:S05]  /*1a110*/  @!P0 BRA `(.L_x_14223) ;  /* 0x00000030001c8947 */ /* 0x001fea0003800000 */
.L_x_14345:
[----:B------:R-:W-:Y:S05]  /*1a120*/  BSYNC B0 ;  /* 0x0000000000007941 */ /* 0x000fea0003800000 */
.L_x_14222:
[----:B------:R-:W-:-:S03]  /*1a130*/  UMOV UR4, 0xffffffff ;  /* 0xffffffff00047882 */ /* 0x000fc60000000000 */
[----:B------:R-:W-:Y:S05]  /*1a140*/  BRA.DIV UR4, `(.L_x_14224) ;  /* 0x0000003204247947 */ /* 0x000fea000b800000 */
[----:B------:R-:W1:Y:S02]  /*1a150*/  S2R R2, SR_TID.X ;  /* 0x0000000000027919 */ /* 0x000e640000002100 */
[----:B-1----:R-:W-:-:S04]  /*1a160*/  SHF.R.U32.HI R2, RZ, 0x5, R2 ;  /* 0x00000005ff027819 */ /* 0x002fc80000011602 */
[----:B------:R-:W-:-:S05]  /*1a170*/  LOP3.LUT R2, R2, 0x3, RZ, 0xc0, !PT ;  /* 0x0000000302027812 */ /* 0x000fca00078ec0ff */
[----:B------:R1:W2:Y:S02]  /*1a180*/  SHFL.IDX PT, R14, R2, RZ, 0x1f ;  /* 0x00001fff020e7589 */ /* 0x0002a400000e0000 */
.L_x_14348:
[----:B--2---:R-:W-:-:S13]  /*1a190*/  ISETP.NE.AND P0, PT, R14, RZ, PT ;  /* 0x000000ff0e00720c */ /* 0x004fda0003f05270 */
[----:B------:R-:W-:Y:S05]  /*1a1a0*/  @P0 BRA `(.L_x_13924) ;  /* 0x0000000000940947 */ /* 0x000fea0003800000 */
[----:B------:R-:W-:-:S03]  /*1a1b0*/  UMOV UR4, 0xffffffff ;  /* 0xffffffff00047882 */ /* 0x000fc60000000000 */
[----:B------:R-:W-:Y:S05]  /*1a1c0*/  BRA.DIV UR4, `(.L_x_14225) ;  /* 0x0000003204387947 */ /* 0x000fea000b800000 */
[----:B------:R-:W-:-:S13]  /*1a1d0*/  ELECT P6, URZ, PT ;  /* 0x00000000003f782f */ /* 0x000fda00038c0000 */
.L_x_14351:
[----:B------:R-:W-:Y:S05]  /*1a1e0*/  @!P6 BRA `(.L_x_13924) ;  /* 0x000000000084e947 */ /* 0x000fea0003800000 */
[----:B-1----:R-:W2:Y:S02]  /*1a1f0*/  LDL.LU R2, [R1+0x58] ;  /* 0x0000580001027983 */ /* 0x002ea40000300800 */
[----:B--2---:R-:W-:-:S04]  /*1a200*/  LOP3.LUT R2, R2, 0x2, RZ, 0xfc, !PT ;  /* 0x0000000202027812 */ /* 0x004fc800078efcff */
[----:B------:R-:W-:-:S13]  /*1a210*/  ISETP.NE.AND P2, PT, R2, 0x3, PT ;  /* 0x000000030200780c */ /* 0x000fda0003f45270 */
[----:B------:R-:W-:Y:S05]  /*1a220*/  @!P2 BRA `(.L_x_14226) ;  /* 0x000000000004a947 */ /* 0x000fea0003800000 */
[----:B------:R-:W-:Y:S01]  /*1a230*/  BPT.TRAP 0x1 ;  /* 0x000000040000795c */ /* 0x000fe20000300000 */
.L_x_14226:
        /* <DEDUP_REMOVED lines=14> */
.L_x_14352:
[----:B------:R-:W1:Y:S02]  /*1a320*/  SYNCS.PHASECHK.TRANS64.TRYWAIT P0, [R7+URZ], R2 ;  /* 0x00000002070075a7 */ /* 0x000e64000800017f */
[----:B-1----:R-:W-:Y:S05]  /*1a330*/  @!P0 BRA `(.L_x_14228) ;  /* 0x0000003000108947 */ /* 0x002fea0003800000 */
.L_x_14353:
[----:B------:R-:W-:Y:S05]  /*1a340*/  @!P2 BRA `(.L_x_14229) ;  /* 0x000000000004a947 */ /* 0x000fea0003800000 */
[----:B------:R-:W-:Y:S01]  /*1a350*/  BPT.TRAP 0x1 ;  /* 0x000000040000795c */ /* 0x000fe20000300000 */
.L_x_14229:
[----:B------:R-:W2:Y:S01]  /*1a360*/  LDL.LU R4, [R1+0xc] ;  /* 0x00000c0001047983 */ /* 0x000ea20000300800 */
[----:B------:R-:W-:-:S04]  /*1a370*/  VIADD R0, R0, 0x22860 ;  /* 0x0002286000007836 */ /* 0x000fc80000000000 */
[----:B--2---:R-:W-:-:S04]  /*1a380*/  IMAD R4, R4, 0x8, R0 ;  /* 0x0000000804047824 */ /* 0x004fc800078e0200 */
[----:B------:R-:W2:Y:S02]  /*1a390*/  SYNCS.PHASECHK.TRANS64.TRYWAIT P0, [R4+URZ], R5 ;  /* 0x00000005040075a7 */ /* 0x000ea4000800017f */
[----:B--2---:R-:W-:Y:S05]  /*1a3a0*/  @!P0 BRA `(.L_x_14230) ;  /* 0x0000003000088947 */ /* 0x004fea0003800000 */
.L_x_14354:
[----:B------:R-:W-:-:S07]  /*1a3b0*/  IMAD R3, R3, 0x8, R0 ;  /* 0x0000000803037824 */ /* 0x000fce00078e0200 */
.L_x_14231:
[----:B---3--:R3:W4:Y:S02]  /*1a3c0*/  SYNCS.PHASECHK.TRANS64.TRYWAIT P0, [R3+URZ], R2 ;  /* 0x00000002030075a7 */ /* 0x008724000800017f */
[----:B----4-:R-:W-:Y:S05]  /*1a3d0*/  @!P0 NANOSLEEP.SYNCS 0x989680 ;  /* 0x009896800000895d */ /* 0x010fea0003900000 */
[----:B------:R-:W4:Y:S02]  /*1a3e0*/  @!P0 SYNCS.PHASECHK.TRANS64 P0, [R3+URZ], R2 ;  /* 0x00000002030085a7 */ /* 0x000f24000800007f */
[----:B----4-:R-:W-:Y:S05]  /*1a3f0*/  @!P0 BRA `(.L_x_14231) ;  /* 0xfffffffc00f08947 */ /* 0x010fea000383ffff */
.L_x_13924:
[----:B------:R-:W-:Y:S05]  /*1a400*/  BSYNC B9 ;  /* 0x0000000000097941 */ /* 0x000fea0003800000 */
.L_x_13921:
[----:B------:R-:W-:Y:S05]  /*1a410*/  EXIT ;  /* 0x000000000000794d */ /* 0x000fea0003800000 */
.L_x_13942:
[----:B0-----:R0:W1:Y:S02]  /*1a420*/  SYNCS.PHASECHK.TRANS64.TRYWAIT P6, [R96+URZ+0x22890], R107 ;  /* 0x0228906b600075a7 */ /* 0x00106400080c017f */
[----:B-1----:R-:W-:Y:S05]  /*1a430*/  @!P6 NANOSLEEP.SYNCS 0x989680 ;  /* 0x009896800000e95d */ /* 0x002fea0003900000 */
[----:B------:R-:W1:Y:S02]  /*1a440*/  @!P6 SYNCS.PHASECHK.TRANS64 P6, [R96+URZ+0x22890], R107 ;  /* 0x0228906b6000e5a7 */ /* 0x000e6400080c007f */
[----:B-1----:R-:W-:Y:S05]  /*1a450*/  @!P6 BRA `(.L_x_13942) ;  /* 0xfffffffc00f0e947 */ /* 0x002fea000383ffff */
[----:B------:R-:W-:Y:S05]  /*1a460*/  BRA `(.L_x_14232) ;  /* 0xfffffe8400fc7947 */ /* 0x000fea000383ffff */
.L_x_13960:
[----:B0-----:R0:W1:Y:S02]  /*1a470*/  SYNCS.PHASECHK.TRANS64.TRYWAIT P5, [R96+URZ+0x22890], R107 ;  /* 0x0228906b600075a7 */ /* 0x00106400080a017f */
[----:B-1----:R-:W-:Y:S05]  /*1a480*/  @!P5 NANOSLEEP.SYNCS 0x989680 ;  /* 0x009896800000d95d */ /* 0x002fea0003900000 */
[----:B------:R-:W1:Y:S02]  /*1a490*/  @!P5 SYNCS.PHASECHK.TRANS64 P5, [R96+URZ+0x22890], R107 ;  /* 0x0228906b6000d5a7 */ /* 0x000e6400080a007f */
[----:B-1----:R-:W-:Y:S05]  /*1a4a0*/  @!P5 BRA `(.L_x_13960) ;  /* 0xfffffffc00f0d947 */ /* 0x002fea000383ffff */
[----:B------:R-:W-:Y:S05]  /*1a4b0*/  BRA `(.L_x_14233) ;  /* 0xfffffe9800447947 */ /* 0x000fea000383ffff */
.L_x_13969:
[----:B0-----:R0:W1:Y:S02]  /*1a4c0*/  SYNCS.PHASECHK.TRANS64.TRYWAIT P4, [R96+URZ+0x22890], R107 ;  /* 0x0228906b600075a7 */ /* 0x001064000808017f */
[----:B-1----:R-:W-:Y:S05]  /*1a4d0*/  @!P4 NANOSLEEP.SYNCS 0x989680 ;  /* 0x009896800000c95d */ /* 0x002fea0003900000 */
[----:B------:R-:W1:Y:S02]  /*1a4e0*/  @!P4 SYNCS.PHASECHK.TRANS64 P4, [R96+URZ+0x22890], R107 ;  /* 0x0228906b6000c5a7 */ /* 0x000e64000808007f */
[----:B-1----:R-:W-:Y:S05]  /*1a4f0*/  @!P4 BRA `(.L_x_13969) ;  /* 0xfffffffc00f0c947 */ /* 0x002fea000383ffff */
[----:B------:R-:W-:Y:S05]  /*1a500*/  BRA `(.L_x_14234) ;  /* 0xfffffea800387947 */ /* 0x000fea000383ffff */
.L_x_13975:
[----:B-1----:R1:W2:Y:S02]  /*1a510*/  SYNCS.PHASECHK.TRANS64.TRYWAIT P3, [R96+URZ+0x228b0], R107 ;  /* 0x0228b06b600075a7 */ /* 0x0022a4000806017f */
[----:B--2---:R-:W-:Y:S05]  /*1a520*/  @!P3 NANOSLEEP.SYNCS 0x989680 ;  /* 0x009896800000b95d */ /* 0x004fea0003900000 */
[----:B------:R-:W2:Y:S02]  /*1a530*/  @!P3 SYNCS.PHASECHK.TRANS64 P3, [R96+URZ+0x228b0], R107 ;  /* 0x0228b06b6000b5a7 */ /* 0x000ea4000806007f */
[----:B--2---:R-:W-:Y:S05]  /*1a540*/  @!P3 BRA `(.L_x_13975) ;  /* 0xfffffffc00f0b947 */ /* 0x004fea000383ffff */
[----:B------:R-:W-:Y:S05]  /*1a550*/  BRA `(.L_x_14235) ;  /* 0xfffffea800c87947 */ /* 0x000fea000383ffff */
.L_x_13983:
[----:B------:R-:W0:Y:S01]  /*1a560*/  S2R R8, SR_TID.X ;  /* 0x0000000000087919 */ /* 0x000e220000002100 */
[----:B------:R-:W-:Y:S01]  /*1a570*/  BSSY B0, `(.L_x_14236) ;  /* 0x000000c000007945 */ /* 0x000fe20003800000 */
[----:B------:R-:W-:Y:S02]  /*1a580*/  IMAD.MOV.U32 R12, RZ, RZ, RZ ;  /* 0x000000ffff0c7224 */ /* 0x000fe400078e00ff */
[----:B------:R-:W-:Y:S02]  /*1a590*/  IMAD.MOV.U32 R11, RZ, RZ, 0x1f ;  /* 0x0000001fff0b7424 */ /* 0x000fe400078e00ff */
[----:B------:R-:W-:Y:S02]  /*1a5a0*/  IMAD.MOV.U32 R15, RZ, RZ, -0x1 ;  /* 0xffffffffff0f7424 */ /* 0x000fe400078e00ff */
[----:B0-----:R-:W-:-:S05]  /*1a5b0*/  VIADD R8, R8, 0xffffff80 ;  /* 0xffffff8008087836 */ /* 0x001fca0000000000 */
[----:B------:R-:W-:-:S04]  /*1a5c0*/  SHF.R.S32.HI R5, RZ, 0x1f, R8 ;  /* 0x0000001fff057819 */ /* 0x000fc80000011408 */
[----:B------:R-:W-:-:S04]  /*1a5d0*/  LEA.HI R5, R5, R8, RZ, 0x7 ;  /* 0x0000000805057211 */ /* 0x000fc800078f38ff */
[----:B------:R-:W-:-:S05]  /*1a5e0*/  SHF.R.S32.HI R5, RZ, 0x7, R5 ;  /* 0x00000007ff057819 */ /* 0x000fca0000011405 */
[----:B------:R-:W-:-:S07]  /*1a5f0*/  IMAD.MOV.U32 R13, RZ, RZ, R5 ;  /* 0x000000ffff0d7224 */ /* 0x000fce00078e0005 */
[----:B-----5:R-:W-:Y:S05]  /*1a600*/  WARPSYNC.COLLECTIVE R15, `(.L_x_14237) ;  /* 0x000000000f087348 */ /* 0x020fea0003c00000 */
[----:B------:R0:W1:Y:S02]  /*1a610*/  SHFL.IDX P6, R14, R13, R12, R11 ;  /* 0x0000000c0d0e7389 */ /* 0x00006400000c000b */
[----:B01---5:R-:W-:Y:S01]  /*1a620*/  ENDCOLLECTIVE ;  /* 0x000000000000791b */ /* 0x023fe20003800000 */
.L_x_14237:
[----:B------:R-:W-:Y:S05]  /*1a630*/  BSYNC B0 ;  /* 0x0000000000007941 */ /* 0x000fea0003800000 */
.L_x_14236:
[----:B------:R-:W-:Y:S05]  /*1a640*/  BRA `(.L_x_14238) ;  /* 0xfffffeb4009c7947 */ /* 0x000fea000383ffff */
.L_x_13995:
        /* <DEDUP_REMOVED lines=8> */
.L_x_14240:
[----:B------:R-:W-:Y:S05]  /*1a6d0*/  BSYNC B1 ;  /* 0x0000000000017941 */ /* 0x000fea0003800000 */
.L_x_14239:
        /* <DEDUP_REMOVED lines=8> */
.L_x_14241:
[----:B------:R-:W-:Y:S02]  /*1a760*/  IMAD.MOV.U32 R13, RZ, RZ, R8 ;  /* 0x000000ffff0d7224 */ /* 0x000fe400078e0008 */
[----:B------:R-:W-:-:S07]  /*1a770*/  IMAD.MOV.U32 R0, RZ, RZ, R14 ;  /* 0x000000ffff007224 */ /* 0x000fce00078e000e */
[----:B------:R-:W-:Y:S05]  /*1a780*/  WARPSYNC.COLLECTIVE R15, `(.L_x_14242) ;  /* 0x000000000f087348 */ /* 0x000fea0003c00000 */
[----:B------:R0:W1:Y:S02]  /*1a790*/  SHFL.IDX P6, R14, R13, R12, R11 ;  /* 0x0000000c0d0e7389 */ /* 0x00006400000c000b */
[----:B01----:R-:W-:Y:S01]  /*1a7a0*/  ENDCOLLECTIVE ;  /* 0x000000000000791b */ /* 0x003fe20003800000 */
.L_x_14242:
[----:B------:R-:W-:Y:S02]  /*1a7b0*/  IMAD.MOV.U32 R13, RZ, RZ, R7 ;  /* 0x000000ffff0d7224 */ /* 0x000fe400078e0007 */
[----:B------:R-:W-:-:S07]  /*1a7c0*/  IMAD.MOV.U32 R5, RZ, RZ, R14 ;  /* 0x000000ffff057224 */ /* 0x000fce00078e000e */
[----:B------:R-:W-:Y:S05]  /*1a7d0*/  WARPSYNC.COLLECTIVE R15, `(.L_x_14243) ;  /* 0x000000000f087348 */ /* 0x000fea0003c00000 */
[----:B------:R0:W1:Y:S02]  /*1a7e0*/  SHFL.IDX P6, R14, R13, R12, R11 ;  /* 0x0000000c0d0e7389 */ /* 0x00006400000c000b */
[----:B01----:R-:W-:Y:S01]  /*1a7f0*/  ENDCOLLECTIVE ;  /* 0x000000000000791b */ /* 0x003fe20003800000 */
.L_x_14243:
[----:B------:R-:W-:Y:S05]  /*1a800*/  BRA `(.L_x_14244) ;  /* 0xfffffeb800f87947 */ /* 0x000fea000383ffff */
.L_x_13998:
        /* <DEDUP_REMOVED lines=8> */
.L_x_14246:
[----:B------:R-:W-:Y:S05]  /*1a890*/  BSYNC B1 ;  /* 0x0000000000017941 */ /* 0x000fea0003800000 */
.L_x_14245:
        /* <DEDUP_REMOVED lines=8> */
.L_x_14247:
[----:B------:R-:W-:Y:S02]  /*1a920*/  IMAD.MOV.U32 R13, RZ, RZ, R8 ;  /* 0x000000ffff0d7224 */ /* 0x000fe400078e0008 */
[----:B------:R-:W-:-:S07]  /*1a930*/  IMAD.MOV.U32 R0, RZ, RZ, R14 ;  /* 0x000000ffff007224 */ /* 0x000fce00078e000e */
[----:B------:R-:W-:Y:S05]  /*1a940*/  WARPSYNC.COLLECTIVE R15, `(.L_x_14248) ;  /* 0x000000000f087348 */ /* 0x000fea0003c00000 */
[----:B------:R0:W1:Y:S02]  /*1a950*/  SHFL.IDX P6, R14, R13, R12, R11 ;  /* 0x0000000c0d0e7389 */ /* 0x00006400000c000b */
[----:B01----:R-:W-:Y:S01]  /*1a960*/  ENDCOLLECTIVE ;  /* 0x000000000000791b */ /* 0x003fe20003800000 */
.L_x_14248:
[----:B------:R-:W-:Y:S02]  /*1a970*/  IMAD.MOV.U32 R13, RZ, RZ, R7 ;  /* 0x000000ffff0d7224 */ /* 0x000fe400078e0007 */
[----:B------:R-:W-:-:S07]  /*1a980*/  IMAD.MOV.U32 R5, RZ, RZ, R14 ;  /* 0x000000ffff057224 */ /* 0x000fce00078e000e */
[----:B------:R-:W-:Y:S05]  /*1a990*/  WARPSYNC.COLLECTIVE R15, `(.L_x_14249) ;  /* 0x000000000f087348 */ /* 0x000fea0003c00000 */
[----:B------:R0:W1:Y:S02]  /*1a9a0*/  SHFL.IDX P6, R14, R13, R12, R11 ;  /* 0x0000000c0d0e7389 */ /* 0x00006400000c000b */
[----:B01----:R-:W-:Y:S01]  /*1a9b0*/  ENDCOLLECTIVE ;  /* 0x000000000000791b */ /* 0x003fe20003800000 */
.L_x_14249:
[----:B------:R-:W-:Y:S05]  /*1a9c0*/  BRA `(.L_x_14250) ;  /* 0xfffffebc005c7947 */ /* 0x000fea000383ffff */
.L_x_14002:
[----:B0-----:R0:W1:Y:S02]  /*1a9d0*/  SYNCS.PHASECHK.TRANS64.TRYWAIT P0, [R18+URZ+0x22800], R35 ;  /* 0x02280023120075a7 */ /* 0x001064000800017f */
[----:B-1----:R-:W-:Y:S05]  /*1a9e0*/  @!P0 NANOSLEEP.SYNCS 0x989680 ;  /* 0x009896800000895d */ /* 0x002fea0003900000 */
[----:B------:R-:W1:Y:S02]  /*1a9f0*/  @!P0 SYNCS.PHASECHK.TRANS64 P0, [R18+URZ+0x22800], R35 ;  /* 0x02280023120085a7 */ /* 0x000e64000800007f */
[----:B-1----:R-:W-:Y:S05]  /*1aa00*/  @!P0 BRA `(.L_x_14002) ;  /* 0xfffffffc00f08947 */ /* 0x002fea000383ffff */
[----:B------:R-:W-:Y:S05]  /*1aa10*/  BRA `(.L_x_14251) ;  /* 0xfffffec000487947 */ /* 0x000fea000383ffff */
.L_x_14010:
        /* <DEDUP_REMOVED lines=9> */
.L_x_14253:
[----:B------:R-:W-:Y:S05]  /*1aab0*/  BSYNC B1 ;  /* 0x0000000000017941 */ /* 0x000fea0003800000 */
.L_x_14252:
        /* <DEDUP_REMOVED lines=10> */
.L_x_14254:
[----:B------:R-:W-:Y:S02]  /*1ab60*/  ISETP.GE.OR P1, PT, R34, R33, P0 ;  /* 0x000000212200720c */ /* 0x000fe40000726670 */
[----:B------:R-:W-:-:S11]  /*1ab70*/  MOV R13, R29 ;  /* 0x0000001d000d7202 */ /* 0x000fd60000000f00 */
[C---:B------:R-:W-:Y:S01]  /*1ab80*/  @!P1 IMAD.SHL.U32 R9, R16.reuse, 0x2, RZ ;  /* 0x0000000210099824 */ /* 0x040fe200078e00ff */
[----:B------:R-:W-:Y:S01]  /*1ab90*/  @!P1 SHF.L.U64.HI R21, R16, 0x1, R17 ;  /* 0x0000000110159819 */ /* 0x000fe20000010211 */
[----:B------:R-:W-:-:S07]  /*1aba0*/  IMAD.MOV.U32 R3, RZ, RZ, R14 ;  /* 0x000000ffff037224 */ /* 0x000fce00078e000e */
[----:B------:R-:W-:Y:S05]  /*1abb0*/  WARPSYNC.COLLECTIVE R15, `(.L_x_14255) ;  /* 0x000000000f087348 */ /* 0x000fea0003c00000 */
[----:B------:R0:W1:Y:S02]  /*1abc0*/  SHFL.IDX P6, R14, R13, R12, R11 ;  /* 0x0000000c0d0e7389 */ /* 0x00006400000c000b */
[----:B01----:R-:W-:Y:S01]  /*1abd0*/  ENDCOLLECTIVE ;  /* 0x000000000000791b */ /* 0x003fe20003800000 */
.L_x_14255:
        /* <DEDUP_REMOVED lines=8> */
.L_x_14256:
        /* <DEDUP_REMOVED lines=10> */
.L_x_14257:
[----:B------:R-:W-:Y:S01]  /*1ad00*/  CS2R R40, SRZ ;  /* 0x0000000000287805 */ /* 0x000fe2000001ff00 */
[----:B------:R-:W-:Y:S01]  /*1ad10*/  IMAD.MOV.U32 R13, RZ, RZ, R10 ;  /* 0x000000ffff0d7224 */ /* 0x000fe200078e000a */
[----:B------:R-:W-:Y:S01]  /*1ad20*/  CS2R R38, SRZ ;  /* 0x0000000000267805 */ /* 0x000fe2000001ff00 */
[----:B------:R-:W-:-:S04]  /*1ad30*/  @!P1 IMAD.MOV.U32 R40, RZ, RZ, R4 ;  /* 0x000000ffff289224 */ /* 0x000fc800078e0004 */
[----:B------:R-:W-:-:S05]  /*1ad40*/  IMAD.MOV.U32 R0, RZ, RZ, R40 ;  /* 0x000000ffff007224 */ /* 0x000fca00078e0028 */
[----:B------:R-:W-:Y:S01]  /*1ad50*/  PRMT R48, R48, 0x5410, R0 ;  /* 0x0000541030307816 */ /* 0x000fe20000000000 */
[----:B------:R-:W-:-:S07]  /*1ad60*/  IMAD.MOV.U32 R0, RZ, RZ, R14 ;  /* 0x000000ffff007224 */ /* 0x000fce00078e000e */
[----:B------:R-:W-:Y:S05]  /*1ad70*/  WARPSYNC.COLLECTIVE R15, `(.L_x_14258) ;  /* 0x000000000f087348 */ /* 0x000fea0003c00000 */
[----:B------:R0:W1:Y:S02]  /*1ad80*/  SHFL.IDX P6, R14, R13, R12, R11 ;  /* 0x0000000c0d0e7389 */ /* 0x00006400000c000b */
[----:B01----:R-:W-:Y:S01]  /*1ad90*/  ENDCOLLECTIVE ;  /* 0x000000000000791b */ /* 0x003fe20003800000 */
.L_x_14258:
[----:B------:R-:W-:-:S04]  /*1ada0*/  @!P1 IMAD.MOV.U32 R41, RZ, RZ, R5 ;  /* 0x000000ffff299224 */ /* 0x000fc800078e0005 */
[----:B------:R-:W-:-:S05]  /*1adb0*/  IMAD.MOV.U32 R3, RZ, RZ, R41 ;  /* 0x000000ffff037224 */ /* 0x000fca00078e0029 */
[----:B------:R-:W-:Y:S01]  /*1adc0*/  PRMT R37, R37, 0x5410, R3 ;  /* 0x0000541025257816 */ /* 0x000fe20000000003 */
[----:B------:R-:W-:Y:S02]  /*1add0*/  IMAD.MOV.U32 R13, RZ, RZ, R29 ;  /* 0x000000ffff0d7224 */ /* 0x000fe400078e001d */
[----:B------:R-:W-:-:S07]  /*1ade0*/  IMAD.MOV.U32 R3, RZ, RZ, R14 ;  /* 0x000000ffff037224 */ /* 0x000fce00078e000e */
[----:B------:R-:W-:Y:S05]  /*1adf0*/  WARPSYNC.COLLECTIVE R15, `(.L_x_14259) ;  /* 0x000000000f087348 */ /* 0x000fea0003c00000 */
[----:B------:R0:W1:Y:S02]  /*1ae00*/  SHFL.IDX P6, R14, R13, R12, R11 ;  /* 0x0000000c0d0e7389 */ /* 0x00006400000c000b */
[----:B01----:R-:W-:Y:S01]  /*1ae10*/  ENDCOLLECTIVE ;  /* 0x000000000000791b */ /* 0x003fe20003800000 */
.L_x_14259:
[----:B------:R-:W-:Y:S02]  /*1ae20*/  @!P1 IMAD.MOV.U32 R38, RZ, RZ, R6 ;  /* 0x000000ffff269224 */ /* 0x000fe400078e0006 */
[----:B------:R-:W-:Y:S01]  /*1ae30*/  @!P1 IMAD.MOV.U32 R39, RZ, RZ, R7 ;  /* 0x000000ffff279224 */ /* 0x000fe200078e0007 */
[----:B------:R-:W-:Y:S01]  /*1ae40*/  CS2R R6, SRZ ;  /* 0x0000000000067805 */ /* 0x000fe2000001ff00 */
[----:B------:R-:W-:Y:S01]  /*1ae50*/  IMAD.MOV.U32 R10, RZ, RZ, R38 ;  /* 0x000000ffff0a7224 */ /* 0x000fe200078e0026 */
[----:B------:R-:W-:Y:S02]  /*1ae60*/  CS2R R4, SRZ ;  /* 0x0000000000047805 */ /* 0x000fe4000001ff00 */
[----:B------:R-:W-:Y:S01]  /*1ae70*/  MOV R21, R39 ;  /* 0x0000002700157202 */ /* 0x000fe20000000f00 */
[----:B------:R-:W-:Y:S02]  /*1ae80*/  @!P1 IMAD.MOV.U32 R6, RZ, RZ, R24 ;  /* 0x000000ffff069224 */ /* 0x000fe400078e0018 */
[----:B------:R-:W-:-:S02]  /*1ae90*/  IMAD.MOV.U32 R13, RZ, RZ, R28 ;  /* 0x000000ffff0d7224 */ /* 0x000fc400078e001c */
[----:B------:R-:W-:Y:S02]  /*1aea0*/  @!P1 IMAD.MOV.U32 R7, RZ, RZ, R25 ;  /* 0x000000ffff079224 */ /* 0x000fe400078e0019 */
        /* <DEDUP_REMOVED lines=8> */
.L_x_14260:
[----:B------:R-:W-:Y:S02]  /*1af30*/  PRMT R48, R10, 0x7610, R48 ;  /* 0x000076100a307816 */ /* 0x000fe40000000030 */
[----:B------:R-:W-:Y:S01]  /*1af40*/  CS2R R24, SRZ ;  /* 0x0000000000187805 */ /* 0x000fe2000001ff00 */
[----:B------:R-:W-:Y:S02]  /*1af50*/  IMAD.MOV.U32 R11, RZ, RZ, R7 ;  /* 0x000000ffff0b7224 */ /* 0x000fe400078e0007 */
[----:B------:R-:W-:Y:S02]  /*1af60*/  IMAD.MOV.U32 R12, RZ, RZ, R4 ;  /* 0x000000ffff0c7224 */ /* 0x000fe400078e0004 */
[----:B------:R-:W-:Y:S01]  /*1af70*/  IMAD.MOV.U32 R13, RZ, RZ, R5 ;  /* 0x000000ffff0d7224 */ /* 0x000fe200078e0005 */
[----:B------:R-:W-:Y:S02]  /*1af80*/  PRMT R37, R11, 0x7610, R37 ;  /* 0x000076100b257816 */ /* 0x000fe40000000025 */
[----:B------:R-:W-:-:S02]  /*1af90*/  PRMT R52, R12, 0x7610, R52 ;  /* 0x000076100c347816 */ /* 0x000fc40000000034 */
[----:B------:R-:W-:Y:S01]  /*1afa0*/  PRMT R42, R13, 0x7610, R42 ;  /* 0x000076100d2a7816 */ /* 0x000fe2000000002a */
[----:B------:R-:W-:Y:S06]  /*1afb0*/  BRA `(.L_x_14261) ;  /* 0xfffffecc00187947 */ /* 0x000fec000383ffff */
.L_x_14014:
[----:B-1----:R1:W2:Y:S02]  /*1afc0*/  SYNCS.PHASECHK.TRANS64.TRYWAIT P1, [R18+URZ+0x22800], R11 ;  /* 0x0228000b120075a7 */ /* 0x0022a4000802017f */
[----:B--2---:R-:W-:Y:S05]  /*1afd0*/  @!P1 NANOSLEEP.SYNCS 0x989680 ;  /* 0x009896800000995d */ /* 0x004fea0003900000 */
[----:B------:R-:W2:Y:S02]  /*1afe0*/  @!P1 SYNCS.PHASECHK.TRANS64 P1, [R18+URZ+0x22800], R11 ;  /* 0x0228000b120095a7 */ /* 0x000ea4000802007f */
[----:B--2---:R-:W-:Y:S05]  /*1aff0*/  @!P1 BRA `(.L_x_14014) ;  /* 0xfffffffc00f09947 */ /* 0x004fea000383ffff */
[----:B------:R-:W-:Y:S05]  /*1b000*/  BRA `(.L_x_14262) ;  /* 0xfffffecc00ac7947 */ /* 0x000fea000383ffff */
.L_x_14020:
[----:B0-----:R0:W3:Y:S02]  /*1b010*/  SYNCS.PHASECHK.TRANS64.TRYWAIT P2, [R21+URZ+0x22830], R72 ;  /* 0x02283048150075a7 */ /* 0x0010e4000804017f */
[----:B---3--:R-:W-:Y:S05]  /*1b020*/  @!P2 NANOSLEEP.SYNCS 0x989680 ;  /* 0x009896800000a95d */ /* 0x008fea0003900000 */
[----:B------:R-:W3:Y:S02]  /*1b030*/  @!P2 SYNCS.PHASECHK.TRANS64 P2, [R21+URZ+0x22830], R72 ;  /* 0x022830481500a5a7 */ /* 0x000ee4000804007f */
[----:B---3--:R-:W-:Y:S05]  /*1b040*/  @!P2 BRA `(.L_x_14020) ;  /* 0xfffffffc00f0a947 */ /* 0x008fea000383ffff */
[----:B------:R-:W-:Y:S05]  /*1b050*/  BRA `(.L_x_14019) ;  /* 0xfffffedc00147947 */ /* 0x000fea000383ffff */
.L_x_14025:
[----:B-1----:R1:W2:Y:S02]  /*1b060*/  SYNCS.PHASECHK.TRANS64.TRYWAIT P2, [R21+URZ+0x22850], R72 ;  /* 0x02285048150075a7 */ /* 0x0022a4000804017f */
[----:B--2---:R-:W-:Y:S05]  /*1b070*/  @!P2 NANOSLEEP.SYNCS 0x989680 ;  /* 0x009896800000a95d */ /* 0x004fea0003900000 */
[----:B------:R-:W2:Y:S02]  /*1b080*/  @!P2 SYNCS.PHASECHK.TRANS64 P2, [R21+URZ+0x22850], R72 ;  /* 0x022850481500a5a7 */ /* 0x000ea4000804007f */
[----:B--2---:R-:W-:Y:S05]  /*1b090*/  @!P2 BRA `(.L_x_14025) ;  /* 0xfffffffc00f0a947 */ /* 0x004fea000383ffff */
[----:B------:R-:W-:Y:S05]  /*1b0a0*/  BRA `(.L_x_14024) ;  /* 0xfffffef400547947 */ /* 0x000fea000383ffff */
.L_x_14030:
[----:B-1----:R1:W2:Y:S02]  /*1b0b0*/  SYNCS.PHASECHK.TRANS64.TRYWAIT P2, [R201+URZ+0x22830], R202 ;  /* 0x022830cac90075a7 */ /* 0x0022a4000804017f */
[----:B--2---:R-:W-:Y:S05]  /*1b0c0*/  @!P2 NANOSLEEP.SYNCS 0x989680 ;  /* 0x009896800000a95d */ /* 0x004fea0003900000 */
[----:B------:R-:W2:Y:S02]  /*1b0d0*/  @!P2 SYNCS.PHASECHK.TRANS64 P2, [R201+URZ+0x22830], R202 ;  /* 0x022830cac900a5a7 */ /* 0x000ea4000804007f */
[----:B--2---:R-:W-:Y:S05]  /*1b0e0*/  @!P2 BRA `(.L_x_14030) ;  /* 0xfffffffc00f0a947 */ /* 0x004fea000383ffff */
[----:B------:R-:W-:Y:S05]  /*1b0f0*/  BRA `(.L_x_14029) ;  /* 0xfffffef800c87947 */ /* 0x000fea000383ffff */
.L_x_14035:
[----:B-1----:R1:W2:Y:S02]  /*1b100*/  SYNCS.PHASECHK.TRANS64.TRYWAIT P2, [R201+URZ+0x22850], R202 ;  /* 0x022850cac90075a7 */ /* 0x0022a4000804017f */
[----:B--2---:R-:W-:Y:S05]  /*1b110*/  @!P2 NANOSLEEP.SYNCS 0x989680 ;  /* 0x009896800000a95d */ /* 0x004fea0003900000 */
[----:B------:R-:W2:Y:S02]  /*1b120*/  @!P2 SYNCS.PHASECHK.TRANS64 P2, [R201+URZ+0x22850], R202 ;  /* 0x022850cac900a5a7 */ /* 0x000ea4000804007f */
[----:B--2---:R-:W-:Y:S05]  /*1b130*/  @!P2 BRA `(.L_x_14035) ;  /* 0xfffffffc00f0a947 */ /* 0x004fea000383ffff */
[----:B------:R-:W-:Y:S05]  /*1b140*/  BRA `(.L_x_14034) ;  /* 0xffffff1c00307947 */ /* 0x000fea000383ffff */
.L_x_14041:
[----:B-1----:R1:W2:Y:S02]  /*1b150*/  SYNCS.PHASECHK.TRANS64.TRYWAIT P2, [R21+URZ+0x22830], R211 ;  /* 0x022830d3150075a7 */ /* 0x0022a4000804017f */
[----:B--2---:R-:W-:Y:S05]  /*1b160*/  @!P2 NANOSLEEP.SYNCS 0x989680 ;  /* 0x009896800000a95d */ /* 0x004fea0003900000 */
[----:B------:R-:W2:Y:S02]  /*1b170*/  @!P2 SYNCS.PHASECHK.TRANS64 P2, [R21+URZ+0x22830], R211 ;  /* 0x022830d31500a5a7 */ /* 0x000ea4000804007f */
[----:B--2---:R-:W-:Y:S05]  /*1b180*/  @!P2 BRA `(.L_x_14041) ;  /* 0xfffffffc00f0a947 */ /* 0x004fea000383ffff */
[----:B------:R-:W-:Y:S05]  /*1b190*/  BRA `(.L_x_14040) ;  /* 0xffffff2000687947 */ /* 0x000fea000383ffff */
.L_x_14046:
[----:B---3--:R3:W4:Y:S02]  /*1b1a0*/  SYNCS.PHASECHK.TRANS64.TRYWAIT P2, [R21+URZ+0x22850], R211 ;  /* 0x022850d3150075a7 */ /* 0x008724000804017f */
[----:B----4-:R-:W-:Y:S05]  /*1b1b0*/  @!P2 NANOSLEEP.SYNCS 0x989680 ;  /* 0x009896800000a95d */ /* 0x010fea0003900000 */
[----:B------:R-:W4:Y:S02]  /*1b1c0*/  @!P2 SYNCS.PHASECHK.TRANS64 P2, [R21+URZ+0x22850], R211 ;  /* 0x022850d31500a5a7 */ /* 0x000f24000804007f */
[----:B----4-:R-:W-:Y:S05]  /*1b1d0*/  @!P2 BRA `(.L_x_14046) ;  /* 0xfffffffc00f0a947 */ /* 0x010fea000383ffff */
[----:B------:R-:W-:Y:S05]  /*1b1e0*/  BRA `(.L_x_14045) ;  /* 0xffffff3800c47947 */ /* 0x000fea000383ffff */
.L_x_14061:
[----:B------:R-:W-:Y:S02]  /*1b1f0*/  IMAD.MOV.U32 R13, RZ, RZ, R4 ;  /* 0x000000ffff0d7224 */ /* 0x000fe400078e0004 */
[----:B------:R-:W-:Y:S02]  /*1b200*/  IMAD.MOV.U32 R12, RZ, RZ, RZ ;  /* 0x000000ffff0c7224 */ /* 0x000fe400078e00ff */
[----:B------:R-:W-:Y:S02]  /*1b210*/  IMAD.MOV.U32 R11, RZ, RZ, 0x181f ;  /* 0x0000181fff0b7424 */ /* 0x000fe400078e00ff */
[----:B------:R-:W-:-:S07]  /*1b220*/  IMAD.MOV.U32 R15, RZ, RZ, -0x1 ;  /* 0xffffffffff0f7424 */ /* 0x000fce00078e00ff */
[----:B01----:R-:W-:Y:S05]  /*1b230*/  WARPSYNC.COLLECTIVE R15, `(.L_x_14263) ;  /* 0x000000000f087348 */ /* 0x003fea0003c00000 */
[----:B------:R2:W3:Y:S02]  /*1b240*/  SHFL.IDX P6, R14, R13, R12, R11 ;  /* 0x0000000c0d0e7389 */ /* 0x0004e400000c000b */
[----:B0123--:R-:W-:Y:S01]  /*1b250*/  ENDCOLLECTIVE ;  /* 0x000000000000791b */ /* 0x00ffe20003800000 */
.L_x_14263:
[----:B------:R-:W-:Y:S02]  /*1b260*/  IMAD.MOV.U32 R13, RZ, RZ, R3 ;  /* 0x000000ffff0d7224 */ /* 0x000fe400078e0003 */
[----:B------:R-:W-:-:S07]  /*1b270*/  IMAD.MOV.U32 R0, RZ, RZ, R14 ;  /* 0x000000ffff007224 */ /* 0x000fce00078e000e */
[----:B------:R-:W-:Y:S05]  /*1b280*/  WARPSYNC.COLLECTIVE R15, `(.L_x_14264) ;  /* 0x000000000f087348 */ /* 0x000fea0003c00000 */
[----:B------:R0:W1:Y:S02]  /*1b290*/  SHFL.IDX P6, R14, R13, R12, R11 ;  /* 0x0000000c0d0e7389 */ /* 0x00006400000c000b */
[----:B01----:R-:W-:Y:S01]  /*1b2a0*/  ENDCOLLECTIVE ;  /* 0x000000000000791b */ /* 0x003fe20003800000 */
.L_x_14264:
[----:B------:R-:W-:Y:S05]  /*1b2b0*/  BRA `(.L_x_14265) ;  /* 0xffffff6c00c87947 */ /* 0x000fea000383ffff */
.L_x_14064:
        /* <DEDUP_REMOVED lines=8> */
.L_x_14267:
[----:B------:R-:W-:Y:S05]  /*1b340*/  BSYNC B1 ;  /* 0x0000000000017941 */ /* 0x000fea0003800000 */
.L_x_14266:
        /* <DEDUP_REMOVED lines=8> */
.L_x_14268:
[----:B------:R-:W-:Y:S05]  /*1b3d0*/  BRA `(.L_x_14269) ;  /* 0xffffff6c00fc7947 */ /* 0x000fea000383ffff */
.L_x_14067:
        /* <DEDUP_REMOVED lines=8> */
.L_x_14271:
[----:B------:R-:W-:Y:S05]  /*1b460*/  BSYNC B1 ;  /* 0x0000000000017941 */ /* 0x000fea0003800000 */
.L_x_14270:
        /* <DEDUP_REMOVED lines=8> */
.L_x_14272:
[----:B------:R-:W-:Y:S05]  /*1b4f0*/  BRA `(.L_x_14273) ;  /* 0xffffff70002c7947 */ /* 0x000fea000383ffff */
.L_x_14070:
        /* <DEDUP_REMOVED lines=8> */
.L_x_14275:
[----:B------:R-:W-:Y:S05]  /*1b580*/  BSYNC B1 ;  /* 0x0000000000017941 */ /* 0x000fea0003800000 */
.L_x_14274:
        /* <DEDUP_REMOVED lines=8> */
.L_x_14276:
[----:B------:R-:W-:Y:S05]  /*1b610*/  BRA `(.L_x_14277) ;  /* 0xffffff70005c7947 */ /* 0x000fea000383ffff */
.L_x_14087:
        /* <DEDUP_REMOVED lines=11> */
.L_x_14279:
[----:B------:R-:W-:Y:S05]  /*1b6d0*/  BSYNC B1 ;  /* 0x0000000000017941 */ /* 0x000fea0003800000 */
.L_x_14278:
[----:B------:R-:W-:Y:S05]  /*1b6e0*/  BRA `(.L_x_14280) ;  /* 0xffffff8400e47947 */ /* 0x000fea000383ffff */
.L_x_14089:
[----:B------:R-:W-:Y:S01]  /*1b6f0*/  BSSY B1, `(.L_x_14281) ;  /* 0x0000006000017945 */ /* 0x000fe20003800000 */
[----:B------:R-:W-:-:S07]  /*1b700*/  MOV R15, 0xffffffff ;  /* 0xffffffff000f7802 */ /* 0x000fce0000000f00 */
[----:B01----:R-:W-:Y:S05]  /*1b710*/  WARPSYNC.COLLECTIVE R15, `(.L_x_14282) ;  /* 0x000000000f0c7348 */ /* 0x003fea0003c00000 */
[----:B------:R-:W-:Y:S02]  /*1b720*/  ELECT P6, UR62, PT ;  /* 0x00000000003e782f */ /* 0x000fe400038c0000 */
[----:B------:R-:W-:Y:S01]  /*1b730*/  MOV R14, UR62 ;  /* 0x0000003e000e7c02 */ /* 0x000fe20008000f00 */
[----:B01----:R-:W-:Y:S10]  /*1b740*/  ENDCOLLECTIVE ;  /* 0x000000000000791b */ /* 0x003ff40003800000 */
.L_x_14282:
[----:B------:R-:W-:Y:S05]  /*1b750*/  BSYNC B1 ;  /* 0x0000000000017941 */ /* 0x000fea0003800000 */
.L_x_14281:
[----:B------:R-:W-:Y:S05]  /*1b760*/  BRA `(.L_x_14088) ;  /* 0xffffff8400dc7947 */ /* 0x000fea000383ffff */
.L_x_14091:
[----:B0-----:R-:W2:Y:S02]  /*1b770*/  LDL R5, [R1+0x8] ;  /* 0x0000080001057983 */ /* 0x001ea40000100800 */
[----:B--2---:R0:W2:Y:S02]  /*1b780*/  SYNCS.PHASECHK.TRANS64.TRYWAIT P0, [R5+URZ+0x22820], R4 ;  /* 0x02282004050075a7 */ /* 0x0040a4000800017f */
[----:B--2---:R-:W-:Y:S05]  /*1b790*/  @!P0 NANOSLEEP.SYNCS 0x989680 ;  /* 0x009896800000895d */ /* 0x004fea0003900000 */
[----:B------:R-:W2:Y:S02]  /*1b7a0*/  @!P0 SYNCS.PHASECHK.TRANS64 P0, [R5+URZ+0x22820], R4 ;  /* 0x02282004050085a7 */ /* 0x000ea4000800007f */
[----:B--2---:R-:W-:Y:S05]  /*1b7b0*/  @!P0 BRA `(.L_x_14091) ;  /* 0xfffffffc00ec8947 */ /* 0x004fea000383ffff */
[----:B------:R-:W-:Y:S05]  /*1b7c0*/  BRA `(.L_x_14283) ;  /* 0xffffff8400ec7947 */ /* 0x000fea000383ffff */
.L_x_14095:
[----:B0-----:R0:W2:Y:S02]  /*1b7d0*/  SYNCS.PHASECHK.TRANS64.TRYWAIT P0, [R4+URZ+0x228a0], R9 ;  /* 0x0228a009040075a7 */ /* 0x0010a4000800017f */
[----:B--2---:R-:W-:Y:S05]  /*1b7e0*/  @!P0 NANOSLEEP.SYNCS 0x989680 ;  /* 0x009896800000895d */ /* 0x004fea0003900000 */
[----:B------:R-:W2:Y:S02]  /*1b7f0*/  @!P0 SYNCS.PHASECHK.TRANS64 P0, [R4+URZ+0x228a0], R9 ;  /* 0x0228a009040085a7 */ /* 0x000ea4000800007f */
[----:B--2---:R-:W-:Y:S05]  /*1b800*/  @!P0 BRA `(.L_x_14095) ;  /* 0xfffffffc00f08947 */ /* 0x004fea000383ffff */
[----:B------:R-:W-:Y:S05]  /*1b810*/  BRA `(.L_x_14284) ;  /* 0xffffff8800107947 */ /* 0x000fea000383ffff */
.L_x_14100:
[----:B-1----:R1:W2:Y:S02]  /*1b820*/  SYNCS.PHASECHK.TRANS64.TRYWAIT P0, [R4+URZ+0x228c0], R9 ;  /* 0x0228c009040075a7 */ /* 0x0022a4000800017f */
[----:B--2---:R-:W-:Y:S05]  /*1b830*/  @!P0 NANOSLEEP.SYNCS 0x989680 ;  /* 0x009896800000895d */ /* 0x004fea0003900000 */
[----:B------:R-:W2:Y:S02]  /*1b840*/  @!P0 SYNCS.PHASECHK.TRANS64 P0, [R4+URZ+0x228c0], R9 ;  /* 0x0228c009040085a7 */ /* 0x000ea4000800007f */
[----:B--2---:R-:W-:Y:S05]  /*1b850*/  @!P0 BRA `(.L_x_14100) ;  /* 0xfffffffc00f08947 */ /* 0x004fea000383ffff */
[----:B------:R-:W-:Y:S05]  /*1b860*/  BRA `(.L_x_14285) ;  /* 0xffffff8800947947 */ /* 0x000fea000383ffff */
.L_x_14110:
[----:B0-----:R0:W2:Y:S02]  /*1b870*/  SYNCS.PHASECHK.TRANS64.TRYWAIT P1, [R5+URZ+0x228a0], R6 ;  /* 0x0228a006050075a7 */ /* 0x0010a4000802017f */
[----:B--2---:R-:W-:Y:S05]  /*1b880*/  @!P1 NANOSLEEP.SYNCS 0x989680 ;  /* 0x009896800000995d */ /* 0x004fea0003900000 */
[----:B------:R-:W2:Y:S02]  /*1b890*/  @!P1 SYNCS.PHASECHK.TRANS64 P1, [R5+URZ+0x228a0], R6 ;  /* 0x0228a006050095a7 */ /* 0x000ea4000802007f */
[----:B--2---:R-:W-:Y:S05]  /*1b8a0*/  @!P1 BRA `(.L_x_14110) ;  /* 0xfffffffc00f09947 */ /* 0x004fea000383ffff */
[----:B------:R-:W-:Y:S05]  /*1b8b0*/  BRA `(.L_x_14286) ;  /* 0xffffff90002c7947 */ /* 0x000fea000383ffff */
.L_x_14115:
[----:B-1----:R1:W2:Y:S02]  /*1b8c0*/  SYNCS.PHASECHK.TRANS64.TRYWAIT P1, [R5+URZ+0x228c0], R6 ;  /* 0x0228c006050075a7 */ /* 0x0022a4000802017f */
[----:B--2---:R-:W-:Y:S05]  /*1b8d0*/  @!P1 NANOSLEEP.SYNCS 0x989680 ;  /* 0x009896800000995d */ /* 0x004fea0003900000 */
[----:B------:R-:W2:Y:S02]  /*1b8e0*/  @!P1 SYNCS.PHASECHK.TRANS64 P1, [R5+URZ+0x228c0], R6 ;  /* 0x0228c006050095a7 */ /* 0x000ea4000802007f */
[----:B--2---:R-:W-:Y:S05]  /*1b8f0*/  @!P1 BRA `(.L_x_14115) ;  /* 0xfffffffc00f09947 */ /* 0x004fea000383ffff */
[----:B------:R-:W-:Y:S05]  /*1b900*/  BRA `(.L_x_14287) ;  /* 0xffffff9000ac7947 */ /* 0x000fea000383ffff */
.L_x_14131:
        /* <DEDUP_REMOVED lines=11> */
.L_x_14289:
[----:B------:R-:W-:Y:S05]  /*1b9c0*/  BSYNC B0 ;  /* 0x0000000000007941 */ /* 0x000fea0003800000 */
.L_x_14288:
[----:B------:R-:W-:Y:S05]  /*1b9d0*/  BRA `(.L_x_14290) ;  /* 0xffffff9c00cc7947 */ /* 0x000fea000383ffff */
.L_x_14133:
[----:B------:R-:W-:Y:S01]  /*1b9e0*/  BSSY B0, `(.L_x_14291) ;  /* 0x0000006000007945 */ /* 0x000fe20003800000 */
[----:B------:R-:W-:-:S07]  /*1b9f0*/  IMAD.MOV.U32 R15, RZ, RZ, -0x1 ;  /* 0xffffffffff0f7424 */ /* 0x000fce00078e00ff */
[----:B01----:R-:W-:Y:S05]  /*1ba00*/  WARPSYNC.COLLECTIVE R15, `(.L_x_14292) ;  /* 0x000000000f0c7348 */ /* 0x003fea0003c00000 */
[----:B------:R-:W-:Y:S02]  /*1ba10*/  ELECT P6, UR62, PT ;  /* 0x00000000003e782f */ /* 0x000fe400038c0000 */
[----:B------:R-:W-:Y:S01]  /*1ba20*/  MOV R14, UR62 ;  /* 0x0000003e000e7c02 */ /* 0x000fe20008000f00 */
[----:B01----:R-:W-:Y:S10]  /*1ba30*/  ENDCOLLECTIVE ;  /* 0x000000000000791b */ /* 0x003ff40003800000 */
.L_x_14292:
[----:B------:R-:W-:Y:S05]  /*1ba40*/  BSYNC B0 ;  /* 0x0000000000007941 */ /* 0x000fea0003800000 */
.L_x_14291:
[----:B------:R-:W-:Y:S05]  /*1ba50*/  BRA `(.L_x_14293) ;  /* 0xffffff9c00dc7947 */ /* 0x000fea000383ffff */
.L_x_14135:
[----:B0-----:R0:W2:Y:S02]  /*1ba60*/  SYNCS.PHASECHK.TRANS64.TRYWAIT P0, [R0+URZ+0x22840], R2 ;  /* 0x02284002000075a7 */ /* 0x0010a4000800017f */
[----:B--2---:R-:W-:Y:S05]  /*1ba70*/  @!P0 NANOSLEEP.SYNCS 0x989680 ;  /* 0x009896800000895d */ /* 0x004fea0003900000 */
[----:B------:R-:W2:Y:S02]  /*1ba80*/  @!P0 SYNCS.PHASECHK.TRANS64 P0, [R0+URZ+0x22840], R2 ;  /* 0x02284002000085a7 */ /* 0x000ea4000800007f */
[----:B--2---:R-:W-:Y:S05]  /*1ba90*/  @!P0 BRA `(.L_x_14135) ;  /* 0xfffffffc00f08947 */ /* 0x004fea000383ffff */
[----:B------:R-:W-:Y:S05]  /*1baa0*/  BRA `(.L_x_14294) ;  /* 0xffffffa000487947 */ /* 0x000fea000383ffff */
.L_x_14139:
[----:B------:R-:W2:Y:S01]  /*1bab0*/  LDL.LU R11, [R1+0x3c] ;  /* 0x00003c00010b7983 */ /* 0x000ea20000300800 */
[----:B------:R-:W-:Y:S02]  /*1bac0*/  IMAD.MOV.U32 R13, RZ, RZ, R0 ;  /* 0x000000ffff0d7224 */ /* 0x000fe400078e0000 */
[----:B------:R-:W-:Y:S02]  /*1bad0*/  IMAD.MOV.U32 R12, RZ, RZ, RZ ;  /* 0x000000ffff0c7224 */ /* 0x000fe400078e00ff */
[----:B------:R-:W-:Y:S02]  /*1bae0*/  IMAD.MOV.U32 R15, RZ, RZ, -0x1 ;  /* 0xffffffffff0f7424 */ /* 0x000fe400078e00ff */
[----:B------:R-:W-:Y:S02]  /*1baf0*/  IMAD R17, R17, 0x80, R8 ;  /* 0x0000008011117824 */ /* 0x000fe400078e0208 */
[----:B--2---:R-:W-:Y:S02]  /*1bb00*/  IMAD R2, R11, R7, RZ ;  /* 0x000000070b027224 */ /* 0x004fe400078e02ff */
[----:B------:R-:W-:-:S03]  /*1bb10*/  IMAD.MOV.U32 R11, RZ, RZ, 0x181f ;  /* 0x0000181fff0b7424 */ /* 0x000fc600078e00ff */
[----:B------:R-:W-:-:S13]  /*1bb20*/  ISETP.GE.AND P1, PT, R17, R2, PT ;  /* 0x000000021100720c */ /* 0x000fda0003f26270 */
[----:B-----5:R-:W-:Y:S05]  /*1bb30*/  WARPSYNC.COLLECTIVE R15, `(.L_x_14295) ;  /* 0x000000000f087348 */ /* 0x020fea0003c00000 */
[----:B------:R0:W1:Y:S02]  /*1bb40*/  SHFL.IDX P6, R14, R13, R12, R11 ;  /* 0x0000000c0d0e7389 */ /* 0x00006400000c000b */
[----:B01---5:R-:W-:Y:S01]  /*1bb50*/  ENDCOLLECTIVE ;  /* 0x000000000000791b */ /* 0x023fe20003800000 */
.L_x_14295:
[----:B------:R-:W-:Y:S02]  /*1bb60*/  IMAD.MOV.U32 R13, RZ, RZ, R3 ;  /* 0x000000ffff0d7224 */ /* 0x000fe400078e0003 */
[----:B------:R-:W-:-:S07]  /*1bb70*/  IMAD.MOV.U32 R4, RZ, RZ, R14 ;  /* 0x000000ffff047224 */ /* 0x000fce00078e000e */
[----:B------:R-:W-:Y:S05]  /*1bb80*/  WARPSYNC.COLLECTIVE R15, `(.L_x_14296) ;  /* 0x000000000f087348 */ /* 0x000fea0003c00000 */
[----:B------:R0:W1:Y:S02]  /*1bb90*/  SHFL.IDX P6, R14, R13, R12, R11 ;  /* 0x0000000c0d0e7389 */ /* 0x00006400000c000b */
[----:B01----:R-:W-:Y:S01]  /*1bba0*/  ENDCOLLECTIVE ;  /* 0x000000000000791b */ /* 0x003fe20003800000 */
.L_x_14296:
[----:B------:R-:W-:Y:S02]  /*1bbb0*/  IMAD.MOV.U32 R13, RZ, RZ, R0 ;  /* 0x000000ffff0d7224 */ /* 0x000fe400078e0000 */
[----:B------:R-:W-:Y:S02]  /*1bbc0*/  IMAD.MOV.U32 R12, RZ, RZ, 0x1 ;  /* 0x00000001ff0c7424 */ /* 0x000fe400078e00ff */
[----:B------:R-:W-:-:S07]  /*1bbd0*/  IMAD.MOV.U32 R5, RZ, RZ, R14 ;  /* 0x000000ffff057224 */ /* 0x000fce00078e000e */
[----:B------:R-:W-:Y:S05]  /*1bbe0*/  WARPSYNC.COLLECTIVE R15, `(.L_x_14297) ;  /* 0x000000000f087348 */ /* 0x000fea0003c00000 */
[----:B------:R0:W1:Y:S02]  /*1bbf0*/  SHFL.IDX P6, R14, R13, R12, R11 ;  /* 0x0000000c0d0e7389 */ /* 0x00006400000c000b */
[----:B01----:R-:W-:Y:S01]  /*1bc00*/  ENDCOLLECTIVE ;  /* 0x000000000000791b */ /* 0x003fe20003800000 */
.L_x_14297:
        /* <DEDUP_REMOVED lines=10> */
.L_x_14298:
[----:B------:R-:W-:Y:S01]  /*1bcb0*/  @!PT LDS RZ, [RZ] ;  /* 0x00000000fffff984 */ /* 0x000fe20000000800 */
[----:B------:R-:W-:Y:S01]  /*1bcc0*/  @!PT LDS RZ, [RZ] ;  /* 0x00000000fffff984 */ /* 0x000fe20000000800 */
[----:B------:R-:W-:Y:S01]  /*1bcd0*/  @!PT LDS RZ, [RZ] ;  /* 0x00000000fffff984 */ /* 0x000fe20000000800 */
[----:B------:R0:W-:Y:S01]  /*1bce0*/  @!P1 LDGSTS.E.BYPASS.LTC128B.128 [R9+0x18400], desc[UR40][R4.64], !P0 ;  /* 0x1840000004099fae */ /* 0x0001e2000c101d68 */
[----:B------:R-:W-:Y:S01]  /*1bcf0*/  MOV R13, R0 ;  /* 0x00000000000d7202 */ /* 0x000fe20000000f00 */
[----:B------:R-:W-:Y:S02]  /*1bd00*/  IMAD.MOV.U32 R12, RZ, RZ, 0x2 ;  /* 0x00000002ff0c7424 */ /* 0x000fe400078e00ff */
[----:B0-----:R-:W-:-:S05]  /*1bd10*/  VIADD R4, R17, 0x10 ;  /* 0x0000001011047836 */ /* 0x001fca0000000000 */
[----:B------:R-:W-:Y:S01]  /*1bd20*/  ISETP.GE.AND P1, PT, R4, R2, PT ;  /* 0x000000020400720c */ /* 0x000fe20003f26270 */
[----:B------:R-:W-:-:S12]  /*1bd30*/  IMAD.MOV.U32 R4, RZ, RZ, R14 ;  /* 0x000000ffff047224 */ /* 0x000fd800078e000e */
[----:B------:R-:W-:Y:S05]  /*1bd40*/  WARPSYNC.COLLECTIVE R15, `(.L_x_14299) ;  /* 0x000000000f087348 */ /* 0x000fea0003c00000 */
[----:B------:R0:W1:Y:S02]  /*1bd50*/  SHFL.IDX P6, R14, R13, R12, R11 ;  /* 0x0000000c0d0e7389 */ /* 0x00006400000c000b */
[----:B01----:R-:W-:Y:S01]  /*1bd60*/  ENDCOLLECTIVE ;  /* 0x000000000000791b */ /* 0x003fe20003800000 */
.L_x_14299:
        /* <DEDUP_REMOVED lines=9> */
.L_x_14300:
        /* <DEDUP_REMOVED lines=13> */
.L_x_14301:
        /* <DEDUP_REMOVED lines=9> */
.L_x_14302:
        /* <DEDUP_REMOVED lines=13> */
.L_x_14303:
        /* <DEDUP_REMOVED lines=9> */
.L_x_14304:
        /* <DEDUP_REMOVED lines=13> */
.L_x_14305:
[----:B------:R-:W-:Y:S01]  /*1c190*/  @!P1 LEA R5, P2, R10, R4, 0x1 ;  /* 0x000000040a059211 */ /* 0x000fe200078408ff */
[----:B------:R-:W-:-:S04]  /*1c1a0*/  IMAD.MOV.U32 R13, RZ, RZ, R3 ;  /* 0x000000ffff0d7224 */ /* 0x000fc800078e0003 */
[----:B------:R-:W-:-:S05]  /*1c1b0*/  @!P1 IMAD.X R4, RZ, RZ, R6, P2 ;  /* 0x000000ffff049224 */ /* 0x000fca00010e0606 */
[----:B------:R-:W-:Y:S02]  /*1c1c0*/  @!P1 LOP3.LUT R5, R5, R4, RZ, 0x3c, !PT ;  /* 0x0000000405059212 */ /* 0x000fe400078e3cff */
[----:B------:R-:W-:-:S07]  /*1c1d0*/  MOV R6, R14 ;  /* 0x0000000e00067202 */ /* 0x000fce0000000f00 */
[----:B------:R-:W-:Y:S05]  /*1c1e0*/  WARPSYNC.COLLECTIVE R15, `(.L_x_14306) ;  /* 0x000000000f087348 */ /* 0x000fea0003c00000 */
[----:B------:R0:W1:Y:S02]  /*1c1f0*/  SHFL.IDX P6, R14, R13, R12, R11 ;  /* 0x0000000c0d0e7389 */ /* 0x00006400000c000b */
[----:B01----:R-:W-:Y:S01]  /*1c200*/  ENDCOLLECTIVE ;  /* 0x000000000000791b */ /* 0x003fe20003800000 */
.L_x_14306:
        /* <DEDUP_REMOVED lines=14> */
.L_x_14307:
        /* <DEDUP_REMOVED lines=9> */
.L_x_14308:
        /* <DEDUP_REMOVED lines=8> */
[----:B------:R-:W-:-:S03]  /*1c400*/  IMAD.MOV.U32 R4, RZ, RZ, R14 ;  /* 0x000000ffff047224 */ /* 0x000fc600078e000e */
[----:B------:R-:W-:-:S13]  /*1c410*/  ISETP.GE.AND P1, PT, R5, R2, PT ;  /* 0x000000020500720c */ /* 0x000fda0003f26270 */
[----:B------:R-:W-:Y:S05]  /*1c420*/  WARPSYNC.COLLECTIVE R15, `(.L_x_14309) ;  /* 0x000000000f087348 */ /* 0x000fea0003c00000 */
[----:B------:R0:W1:Y:S02]  /*1c430*/  SHFL.IDX P6, R14, R13, R12, R11 ;  /* 0x0000000c0d0e7389 */ /* 0x00006400000c000b */
[----:B01----:R-:W-:Y:S01]  /*1c440*/  ENDCOLLECTIVE ;  /* 0x000000000000791b */ /* 0x003fe20003800000 */
.L_x_14309:
        /* <DEDUP_REMOVED lines=9> */
.L_x_14310:
[----:B------:R-:W-:-:S05]  /*1c4e0*/  @!P1 LOP3.LUT R5, R5, R4, RZ, 0x3c, !PT ;  /* 0x0000000405059212 */ /* 0x000fca00078e3cff */
[----:B------:R-:W-:Y:S01]  /*1c4f0*/  @!PT LDS RZ, [RZ] ;  /* 0x00000000fffff984 */ /* 0x000fe20000000800 */
[----:B------:R-:W-:Y:S01]  /*1c500*/  @!PT LDS RZ, [RZ] ;  /* 0x00000000fffff984 */ /* 0x000fe20000000800 */
[----:B------:R-:W-:Y:S01]  /*1c510*/  @!PT LDS RZ, [RZ] ;  /* 0x00000000fffff984 */ /* 0x000fe20000000800 */
[----:B------:R1:W-:Y:S01]  /*1c520*/  @!P1 LDGSTS.E.BYPASS.LTC128B.128 [R9+0x1b400], desc[UR40][R4.64], !P0 ;  /* 0x1b40000004099fae */ /* 0x0003e2000c101d68 */
[----:B------:R-:W-:Y:S01]  /*1c530*/  IMAD.MOV.U32 R3, RZ, RZ, R14 ;  /* 0x000000ffff037224 */ /* 0x000fe200078e000e */
[----:B------:R-:W-:Y:S06]  /*1c540*/  BRA `(.L_x_14311) ;  /* 0xffffffa000f87947 */ /* 0x000fec000383ffff */
.L_x_14142:
[----:B--2---:R-:W2:Y:S02]  /*1c550*/  LDL R2, [R1+0x8] ;  /* 0x0000080001027983 */ /* 0x004ea40000100800 */
[----:B--2---:R2:W3:Y:S02]  /*1c560*/  SYNCS.PHASECHK.TRANS64.TRYWAIT P0, [R2+URZ+0x22820], R0 ;  /* 0x02282000020075a7 */ /* 0x0044e4000800017f */
[----:B---3--:R-:W-:Y:S05]  /*1c570*/  @!P0 NANOSLEEP.SYNCS 0x989680 ;  /* 0x009896800000895d */ /* 0x008fea0003900000 */
[----:B------:R-:W3:Y:S02]  /*1c580*/  @!P0 SYNCS.PHASECHK.TRANS64 P0, [R2+URZ+0x22820], R0 ;  /* 0x02282000020085a7 */ /* 0x000ee4000800007f */
[----:B---3--:R-:W-:Y:S05]  /*1c590*/  @!P0 BRA `(.L_x_14142) ;  /* 0xfffffffc00ec8947 */ /* 0x008fea000383ffff */
[----:B------:R-:W-:Y:S05]  /*1c5a0*/  BRA `(.L_x_14312) ;  /* 0xffffffa400587947 */ /* 0x000fea000383ffff */
.L_x_14146:
[----:B0-----:R0:W1:Y:S02]  /*1c5b0*/  SYNCS.PHASECHK.TRANS64.TRYWAIT P0, [R2+URZ+0x22860], R0 ;  /* 0x02286000020075a7 */ /* 0x001064000800017f */
[----:B-1----:R-:W-:Y:S05]  /*1c5c0*/  @!P0 NANOSLEEP.SYNCS 0x989680 ;  /* 0x009896800000895d */ /* 0x002fea0003900000 */
[----:B------:R-:W1:Y:S02]  /*1c5d0*/  @!P0 SYNCS.PHASECHK.TRANS64 P0, [R2+URZ+0x22860], R0 ;  /* 0x02286000020085a7 */ /* 0x000e64000800007f */
[----:B-1----:R-:W-:Y:S05]  /*1c5e0*/  @!P0 BRA `(.L_x_14146) ;  /* 0xfffffffc00f08947 */ /* 0x002fea000383ffff */
[----:B------:R-:W-:Y:S05]  /*1c5f0*/  BRA `(.L_x_14313) ;  /* 0xffffffa400847947 */ /* 0x000fea000383ffff */
.L_x_14161:
[----:B-1----:R1:W2:Y:S02]  /*1c600*/  SYNCS.PHASECHK.TRANS64.TRYWAIT P0, [R2+URZ+0x22840], R6 ;  /* 0x02284006020075a7 */ /* 0x0022a4000800017f */
[----:B--2---:R-:W-:Y:S05]  /*1c610*/  @!P0 NANOSLEEP.SYNCS 0x989680 ;  /* 0x009896800000895d */ /* 0x004fea0003900000 */
[----:B------:R-:W2:Y:S02]  /*1c620*/  @!P0 SYNCS.PHASECHK.TRANS64 P0, [R2+URZ+0x22840], R6 ;  /* 0x02284006020085a7 */ /* 0x000ea4000800007f */
[----:B--2---:R-:W-:Y:S05]  /*1c630*/  @!P0 BRA `(.L_x_14161) ;  /* 0xfffffffc00f08947 */ /* 0x004fea000383ffff */
[----:B------:R-:W-:Y:S05]  /*1c640*/  BRA `(.L_x_14314) ;  /* 0xffffffac00ac7947 */ /* 0x000fea000383ffff */
.L_x_14166:
[----:B0-----:R0:W2:Y:S02]  /*1c650*/  SYNCS.PHASECHK.TRANS64.TRYWAIT P0, [R2+URZ+0x22860], R6 ;  /* 0x02286006020075a7 */ /* 0x0010a4000800017f */
[----:B--2---:R-:W-:Y:S05]  /*1c660*/  @!P0 NANOSLEEP.SYNCS 0x989680 ;  /* 0x009896800000895d */ /* 0x004fea0003900000 */
[----:B------:R-:W2:Y:S02]  /*1c670*/  @!P0 SYNCS.PHASECHK.TRANS64 P0, [R2+URZ+0x22860], R6 ;  /* 0x02286006020085a7 */ /* 0x000ea4000800007f */
[----:B--2---:R-:W-:Y:S05]  /*1c680*/  @!P0 BRA `(.L_x_14166) ;  /* 0xfffffffc00f08947 */ /* 0x004fea000383ffff */
[----:B------:R-:W-:Y:S05]  /*1c690*/  BRA `(.L_x_14315) ;  /* 0xffffffb000347947 */ /* 0x000fea000383ffff */
.L_x_14177:
[----:B0-----:R0:W1:Y:S02]  /*1c6a0*/  SYNCS.PHASECHK.TRANS64.TRYWAIT P0, [R3+URZ+0x22840], R2 ;  /* 0x02284002030075a7 */ /* 0x001064000800017f */
[----:B-1----:R-:W-:Y:S05]  /*1c6b0*/  @!P0 NANOSLEEP.SYNCS 0x989680 ;  /* 0x009896800000895d */ /* 0x002fea0003900000 */
[----:B------:R-:W1:Y:S02]  /*1c6c0*/  @!P0 SYNCS.PHASECHK.TRANS64 P0, [R3+URZ+0x22840], R2 ;  /* 0x02284002030085a7 */ /* 0x000e64000800007f */
[----:B-1----:R-:W-:Y:S05]  /*1c6d0*/  @!P0 BRA `(.L_x_14177) ;  /* 0xfffffffc00f08947 */ /* 0x002fea000383ffff */
[----:B------:R-:W-:Y:S05]  /*1c6e0*/  BRA `(.L_x_14316) ;  /* 0xffffffb8003c7947 */ /* 0x000fea000383ffff */
.L_x_14182:
[----:B-1----:R1:W2:Y:S02]  /*1c6f0*/  SYNCS.PHASECHK.TRANS64.TRYWAIT P0, [R3+URZ+0x22860], R2 ;  /* 0x02286002030075a7 */ /* 0x0022a4000800017f */
[----:B--2---:R-:W-:Y:S05]  /*1c700*/  @!P0 NANOSLEEP.SYNCS 0x989680 ;  /* 0x009896800000895d */ /* 0x004fea0003900000 */
[----:B------:R-:W2:Y:S02]  /*1c710*/  @!P0 SYNCS.PHASECHK.TRANS64 P0, [R3+URZ+0x22860], R2 ;  /* 0x02286002030085a7 */ /* 0x000ea4000800007f */
[----:B--2---:R-:W-:Y:S05]  /*1c720*/  @!P0 BRA `(.L_x_14182) ;  /* 0xfffffffc00f08947 */ /* 0x004fea000383ffff */
[----:B------:R-:W-:Y:S05]  /*1c730*/  BRA `(.L_x_14317) ;  /* 0xffffffb800c07947 */ /* 0x000fea000383ffff */
.L_x_14193:
[----:B0-----:R0:W1:Y:S02]  /*1c740*/  SYNCS.PHASECHK.TRANS64.TRYWAIT P0, [R3+URZ+0x22840], R2 ;  /* 0x02284002030075a7 */ /* 0x001064000800017f */
[----:B-1----:R-:W-:Y:S05]  /*1c750*/  @!P0 NANOSLEEP.SYNCS 0x989680 ;  /* 0x009896800000895d */ /* 0x002fea0003900000 */
[----:B------:R-:W1:Y:S02]  /*1c760*/  @!P0 SYNCS.PHASECHK.TRANS64 P0, [R3+URZ+0x22840], R2 ;  /* 0x02284002030085a7 */ /* 0x000e64000800007f */
[----:B-1----:R-:W-:Y:S05]  /*1c770*/  @!P0 BRA `(.L_x_14193) ;  /* 0xfffffffc00f08947 */ /* 0x002fea000383ffff */
[----:B------:R-:W-:Y:S05]  /*1c780*/  BRA `(.L_x_14318) ;  /* 0xffffffc000ac7947 */ /* 0x000fea000383ffff */
.L_x_14198:
[----:B-1----:R1:W2:Y:S02]  /*1c790*/  SYNCS.PHASECHK.TRANS64.TRYWAIT P0, [R3+URZ+0x22860], R2 ;  /* 0x02286002030075a7 */ /* 0x0022a4000800017f */
[----:B--2---:R-:W-:Y:S05]  /*1c7a0*/  @!P0 NANOSLEEP.SYNCS 0x989680 ;  /* 0x009896800000895d */ /* 0x004fea0003900000 */
[----:B------:R-:W2:Y:S02]  /*1c7b0*/  @!P0 SYNCS.PHASECHK.TRANS64 P0, [R3+URZ+0x22860], R2 ;  /* 0x02286002030085a7 */ /* 0x000ea4000800007f */
[----:B--2---:R-:W-:Y:S05]  /*1c7c0*/  @!P0 BRA `(.L_x_14198) ;  /* 0xfffffffc00f08947 */ /* 0x004fea000383ffff */
[----:B------:R-:W-:Y:S05]  /*1c7d0*/  BRA `(.L_x_14319) ;  /* 0xffffffc400347947 */ /* 0x000fea000383ffff */
.L_x_14210:
        /* <DEDUP_REMOVED lines=8> */
.L_x_14321:
[----:B------:R-:W-:Y:S05]  /*1c860*/  BSYNC B0 ;  /* 0x0000000000007941 */ /* 0x000fea0003800000 */
.L_x_14320:
        /* <DEDUP_REMOVED lines=9> */
.L_x_14322:
        /* <DEDUP_REMOVED lines=18> */
.L_x_14323:
[----:B------:R-:W-:Y:S01]  /*1ca20*/  IMAD.MOV.U32 R12, RZ, RZ, 0x2 ;  /* 0x00000002ff0c7424 */ /* 0x000fe200078e00ff */
[----:B------:R-:W-:-:S05]  /*1ca30*/  SEL R7, R14, RZ, P1 ;  /* 0x000000ff0e077207 */ /* 0x000fca0000800000 */
[----:B------:R-:W-:-:S04]  /*1ca40*/  IMAD.IADD R3, R2, 0x1, R7 ;  /* 0x0000000102037824 */ /* 0x000fc800078e0207 */
[----:B------:R-:W-:-:S07]  /*1ca50*/  IMAD.MOV.U32 R13, RZ, RZ, R3 ;  /* 0x000000ffff0d7224 */ /* 0x000fce00078e0003 */
[----:B------:R-:W-:Y:S05]  /*1ca60*/  WARPSYNC.COLLECTIVE R15, `(.L_x_14324) ;  /* 0x000000000f087348 */ /* 0x000fea0003c00000 */
[----:B------:R0:W1:Y:S02]  /*1ca70*/  SHFL.UP P6, R14, R13, R12, R11 ;  /* 0x0400000c0d0e7389 */ /* 0x00006400000c000b */
[----:B01----:R-:W-:Y:S01]  /*1ca80*/  ENDCOLLECTIVE ;  /* 0x000000000000791b */ /* 0x003fe20003800000 */
.L_x_14324:
        /* <DEDUP_REMOVED lines=8> */
.L_x_14325:
        /* <DEDUP_REMOVED lines=8> */
.L_x_14326:
        /* <DEDUP_REMOVED lines=8> */
.L_x_14327:
[----:B------:R-:W-:Y:S02]  /*1cc10*/  IMAD.MOV.U32 R12, RZ, RZ, 0x1f ;  /* 0x0000001fff0c7424 */ /* 0x000fe400078e00ff */
[----:B------:R-:W-:Y:S01]  /*1cc20*/  IMAD.MOV.U32 R11, RZ, RZ, 0x1f ;  /* 0x0000001fff0b7424 */ /* 0x000fe200078e00ff */
[----:B------:R-:W-:-:S04]  /*1cc30*/  MOV R4, R14 ;  /* 0x0000000e00047202 */ /* 0x000fc80000000f00 */
[----:B------:R-:W-:-:S05]  /*1cc40*/  SEL R4, R4, RZ, P5 ;  /* 0x000000ff04047207 */ /* 0x000fca0002800000 */
[----:B------:R-:W-:-:S04]  /*1cc50*/  IMAD.IADD R3, R3, 0x1, R4 ;  /* 0x0000000103037824 */ /* 0x000fc800078e0204 */
[----:B------:R-:W-:-:S07]  /*1cc60*/  IMAD.MOV.U32 R13, RZ, RZ, R3 ;  /* 0x000000ffff0d7224 */ /* 0x000fce00078e0003 */
[----:B------:R-:W-:Y:S05]  /*1cc70*/  WARPSYNC.COLLECTIVE R15, `(.L_x_14328) ;  /* 0x000000000f087348 */ /* 0x000fea0003c00000 */
[----:B------:R0:W1:Y:S02]  /*1cc80*/  SHFL.IDX P6, R14, R13, R12, R11 ;  /* 0x0000000c0d0e7389 */ /* 0x00006400000c000b */
[----:B01----:R-:W-:Y:S01]  /*1cc90*/  ENDCOLLECTIVE ;  /* 0x000000000000791b */ /* 0x003fe20003800000 */
.L_x_14328:
[----:B------:R-:W-:Y:S01]  /*1cca0*/  IMAD.MOV.U32 R16, RZ, RZ, R14 ;  /* 0x000000ffff107224 */ /* 0x000fe200078e000e */
[----:B------:R-:W-:Y:S06]  /*1ccb0*/  BRA `(.L_x_14329) ;  /* 0xffffffc800907947 */ /* 0x000fec000383ffff */
.L_x_14215:
        /* <DEDUP_REMOVED lines=8> */
.L_x_14331:
[----:B------:R-:W-:Y:S05]  /*1cd40*/  BSYNC B0 ;  /* 0x0000000000007941 */ /* 0x000fea0003800000 */
.L_x_14330:
        /* <DEDUP_REMOVED lines=9> */
.L_x_14332:
[----:B------:R-:W-:Y:S01]  /*1cde0*/  IMAD.MOV.U32 R12, RZ, RZ, 0x4 ;  /* 0x00000004ff0c7424 */ /* 0x000fe200078e00ff */
[----:B------:R-:W-:-:S05]  /*1cdf0*/  SEL R14, R14, RZ, P2 ;  /* 0x000000ff0e0e7207 */ /* 0x000fca0001000000 */
[----:B------:R-:W-:-:S04]  /*1ce00*/  IMAD.IADD R3, R3, 0x1, R14 ;  /* 0x0000000103037824 */ /* 0x000fc800078e020e */
[----:B------:R-:W-:-:S07]  /*1ce10*/  IMAD.MOV.U32 R13, RZ, RZ, R3 ;  /* 0x000000ffff0d7224 */ /* 0x000fce00078e0003 */
[----:B------:R-:W-:Y:S05]  /*1ce20*/  WARPSYNC.COLLECTIVE R15, `(.L_x_14333) ;  /* 0x000000000f087348 */ /* 0x000fea0003c00000 */
[----:B------:R0:W1:Y:S02]  /*1ce30*/  SHFL.UP P6, R14, R13, R12, R11 ;  /* 0x0400000c0d0e7389 */ /* 0x00006400000c000b */
[----:B01----:R-:W-:Y:S01]  /*1ce40*/  ENDCOLLECTIVE ;  /* 0x000000000000791b */ /* 0x003fe20003800000 */
.L_x_14333:
[----:B------:R-:W-:Y:S01]  /*1ce50*/  IMAD.MOV.U32 R12, RZ, RZ, 0x8 ;  /* 0x00000008ff0c7424 */ /* 0x000fe200078e00ff */
[----:B------:R-:W-:-:S05]  /*1ce60*/  SEL R14, R14, RZ, P3 ;  /* 0x000000ff0e0e7207 */ /* 0x000fca0001800000 */
[----:B------:R-:W-:-:S04]  /*1ce70*/  IMAD.IADD R3, R3, 0x1, R14 ;  /* 0x0000000103037824 */ /* 0x000fc800078e020e */
[----:B------:R-:W-:-:S07]  /*1ce80*/  IMAD.MOV.U32 R13, RZ, RZ, R3 ;  /* 0x000000ffff0d7224 */ /* 0x000fce00078e0003 */
[----:B------:R-:W-:Y:S05]  /*1ce90*/  WARPSYNC.COLLECTIVE R15, `(.L_x_14334) ;  /* 0x000000000f087348 */ /* 0x000fea0003c00000 */
[----:B------:R0:W1:Y:S02]  /*1cea0*/  SHFL.UP P6, R14, R13, R12, R11 ;  /* 0x0400000c0d0e7389 */ /* 0x00006400000c000b */
[----:B01----:R-:W-:Y:S01]  /*1ceb0*/  ENDCOLLECTIVE ;  /* 0x000000000000791b */ /* 0x003fe20003800000 */
.L_x_14334:
[----:B------:R-:W-:Y:S02]  /*1cec0*/  MOV R12, 0x10 ;  /* 0x00000010000c7802 */ /* 0x000fe40000000f00 */
[----:B------:R-:W-:-:S05]  /*1ced0*/  SEL R14, R14, RZ, P4 ;  /* 0x000000ff0e0e7207 */ /* 0x000fca0002000000 */
[----:B------:R-:W-:-:S04]  /*1cee0*/  IMAD.IADD R3, R3, 0x1, R14 ;  /* 0x0000000103037824 */ /* 0x000fc800078e020e */
[----:B------:R-:W-:-:S07]  /*1cef0*/  IMAD.MOV.U32 R13, RZ, RZ, R3 ;  /* 0x000000ffff0d7224 */ /* 0x000fce00078e0003 */
[----:B------:R-:W-:Y:S05]  /*1cf00*/  WARPSYNC.COLLECTIVE R15, `(.L_x_14335) ;  /* 0x000000000f087348 */ /* 0x000fea0003c00000 */
[----:B------:R0:W1:Y:S02]  /*1cf10*/  SHFL.UP P6, R14, R13, R12, R11 ;  /* 0x0400000c0d0e7389 */ /* 0x00006400000c000b */
[----:B01----:R-:W-:Y:S01]  /*1cf20*/  ENDCOLLECTIVE ;  /* 0x000000000000791b */ /* 0x003fe20003800000 */
.L_x_14335:
        /* <DEDUP_REMOVED lines=8> */
.L_x_14336:
[----:B------:R-:W-:Y:S01]  /*1cfb0*/  IMAD.MOV.U32 R16, RZ, RZ, R14 ;  /* 0x000000ffff107224 */ /* 0x000fe200078e000e */
[----:B------:R-:W-:Y:S06]  /*1cfc0*/  BRA `(.L_x_14337) ;  /* 0xffffffc800687947 */ /* 0x000fec000383ffff */
.L_x_14217:
[----:B------:R-:W-:Y:S01]  /*1cfd0*/  BSSY B0, `(.L_x_14338) ;  /* 0x0000006000007945 */ /* 0x000fe20003800000 */
[----:B------:R-:W-:Y:S01]  /*1cfe0*/  PLOP3.LUT P6, PT, P6, PT, PT, 0x8, 0x0 ;  /* 0x000000000000781c */ /* 0x000fe200037ce170 */
[----:B------:R-:W-:-:S12]  /*1cff0*/  IMAD.MOV.U32 R15, RZ, RZ, -0x1 ;  /* 0xffffffffff0f7424 */ /* 0x000fd800078e00ff */
[----:B0----5:R-:W-:Y:S05]  /*1d000*/  WARPSYNC.COLLECTIVE R15, `(.L_x_14339) ;  /* 0x000000000f087348 */ /* 0x021fea0003c00000 */
[----:B------:R-:W-:Y:S01]  /*1d010*/  VOTE.ANY R14, PT, P6 ;  /* 0x00000000000e7806 */ /* 0x000fe200030e0100 */
[----:B0----5:R-:W-:Y:S06]  /*1d020*/  ENDCOLLECTIVE ;  /* 0x000000000000791b */ /* 0x021fec0003800000 */
.L_x_14339:
[----:B------:R-:W-:Y:S05]  /*1d030*/  BSYNC B0 ;  /* 0x0000000000007941 */ /* 0x000fea0003800000 */
.L_x_14338:
        /* <DEDUP_REMOVED lines=9> */
.L_x_14340:
[----:B------:R-:W-:Y:S01]  /*1d0d0*/  IMAD.MOV.U32 R17, RZ, RZ, R14 ;  /* 0x000000ffff117224 */ /* 0x000fe200078e000e */
[----:B------:R-:W-:Y:S06]  /*1d0e0*/  BRA `(.L_x_14341) ;  /* 0xffffffc800587947 */ /* 0x000fec000383ffff */
.L_x_14219:
[----:B------:R-:W-:Y:S01]  /*1d0f0*/  BSSY B0, `(.L_x_14342) ;  /* 0x0000007000007945 */ /* 0x000fe20003800000 */
[----:B------:R-:W-:Y:S02]  /*1d100*/  IMAD.MOV.U32 R13, RZ, RZ, R3 ;  /* 0x000000ffff0d7224 */ /* 0x000fe400078e0003 */
[----:B------:R-:W-:Y:S02]  /*1d110*/  IMAD.MOV.U32 R11, RZ, RZ, 0x1f ;  /* 0x0000001fff0b7424 */ /* 0x000fe400078e00ff */
[----:B------:R-:W-:-:S07]  /*1d120*/  IMAD.MOV.U32 R15, RZ, RZ, -0x1 ;  /* 0xffffffffff0f7424 */ /* 0x000fce00078e00ff */
[----:B012--5:R-:W-:Y:S05]  /*1d130*/  WARPSYNC.COLLECTIVE R15, `(.L_x_14343) ;  /* 0x000000000f087348 */ /* 0x027fea0003c00000 */
[----:B------:R3:W4:Y:S02]  /*1d140*/  SHFL.IDX P6, R14, R13, R12, R11 ;  /* 0x0000000c0d0e7389 */ /* 0x00072400000c000b */
[----:B012345:R-:W-:Y:S01]  /*1d150*/  ENDCOLLECTIVE ;  /* 0x000000000000791b */ /* 0x03ffe20003800000 */
.L_x_14343:
[----:B------:R-:W-:Y:S05]  /*1d160*/  BSYNC B0 ;  /* 0x0000000000007941 */ /* 0x000fea0003800000 */
.L_x_14342:
[----:B------:R-:W-:Y:S01]  /*1d170*/  IMAD.MOV.U32 R3, RZ, RZ, R14 ;  /* 0x000000ffff037224 */ /* 0x000fe200078e000e */
[----:B------:R-:W-:Y:S06]  /*1d180*/  BRA `(.L_x_14344) ;  /* 0xffffffc8004c7947 */ /* 0x000fec000383ffff */
.L_x_14223:
[----:B0-----:R0:W1:Y:S02]  /*1d190*/  SYNCS.PHASECHK.TRANS64.TRYWAIT P0, [R0+URZ+0x22820], R3 ;  /* 0x02282003000075a7 */ /* 0x001064000800017f */
[----:B-1----:R-:W-:Y:S05]  /*1d1a0*/  @!P0 NANOSLEEP.SYNCS 0x989680 ;  /* 0x009896800000895d */ /* 0x002fea0003900000 */
[----:B------:R-:W1:Y:S02]  /*1d1b0*/  @!P0 SYNCS.PHASECHK.TRANS64 P0, [R0+URZ+0x22820], R3 ;  /* 0x02282003000085a7 */ /* 0x000e64000800007f */
[----:B-1----:R-:W-:Y:S05]  /*1d1c0*/  @!P0 BRA `(.L_x_14223) ;  /* 0xfffffffc00f08947 */ /* 0x002fea000383ffff */
[----:B------:R-:W-:Y:S05]  /*1d1d0*/  BRA `(.L_x_14345) ;  /* 0xffffffcc00d07947 */ /* 0x000fea000383ffff */
.L_x_14224:
        /* <DEDUP_REMOVED lines=11> */
.L_x_14347:
[----:B------:R-:W-:Y:S05]  /*1d290*/  BSYNC B0 ;  /* 0x0000000000007941 */ /* 0x000fea0003800000 */
.L_x_14346:
[----:B------:R-:W-:Y:S05]  /*1d2a0*/  BRA `(.L_x_14348) ;  /* 0xffffffcc00b87947 */ /* 0x000fea000383ffff */
.L_x_14225:
[----:B------:R-:W-:Y:S01]  /*1d2b0*/  BSSY B0, `(.L_x_14349) ;  /* 0x0000006000007945 */ /* 0x000fe20003800000 */
[----:B------:R-:W-:-:S07]  /*1d2c0*/  IMAD.MOV.U32 R15, RZ, RZ, -0x1 ;  /* 0xffffffffff0f7424 */ /* 0x000fce00078e00ff */
[----:B01---5:R-:W-:Y:S05]  /*1d2d0*/  WARPSYNC.COLLECTIVE R15, `(.L_x_14350) ;  /* 0x000000000f0c7348 */ /* 0x023fea0003c00000 */
[----:B------:R-:W-:Y:S02]  /*1d2e0*/  ELECT P6, UR62, PT ;  /* 0x00000000003e782f */ /* 0x000fe400038c0000 */
[----:B------:R-:W-:Y:S01]  /*1d2f0*/  MOV R14, UR62 ;  /* 0x0000003e000e7c02 */ /* 0x000fe20008000f00 */
[----:B01---5:R-:W-:Y:S10]  /*1d300*/  ENDCOLLECTIVE ;  /* 0x000000000000791b */ /* 0x023ff40003800000 */
.L_x_14350:
[----:B------:R-:W-:Y:S05]  /*1d310*/  BSYNC B0 ;  /* 0x0000000000007941 */ /* 0x000fea0003800000 */
.L_x_14349:
[----:B------:R-:W-:Y:S05]  /*1d320*/  BRA `(.L_x_14351) ;  /* 0xffffffcc00ac7947 */ /* 0x000fea000383ffff */
.L_x_14227:
[----:B0-----:R0:W1:Y:S02]  /*1d330*/  SYNCS.PHASECHK.TRANS64.TRYWAIT P0, [R6+URZ], R5 ;  /* 0x00000005060075a7 */ /* 0x001064000800017f */
[----:B-1----:R-:W-:Y:S05]  /*1d340*/  @!P0 NANOSLEEP.SYNCS 0x989680 ;  /* 0x009896800000895d */ /* 0x002fea0003900000 */
[----:B------:R-:W1:Y:S02]  /*1d350*/  @!P0 SYNCS.PHASECHK.TRANS64 P0, [R6+URZ], R5 ;  /* 0x00000005060085a7 */ /* 0x000e64000800007f */
[----:B-1----:R-:W-:Y:S05]  /*1d360*/  @!P0 BRA `(.L_x_14227) ;  /* 0xfffffffc00f08947 */ /* 0x002fea000383ffff */
[----:B------:R-:W-:Y:S05]  /*1d370*/  BRA `(.L_x_14352) ;  /* 0xffffffcc00e87947 */ /* 0x000fea000383ffff */
.L_x_14228:
[----:B-1----:R1:W2:Y:S02]  /*1d380*/  SYNCS.PHASECHK.TRANS64.TRYWAIT P0, [R7+URZ], R2 ;  /* 0x00000002070075a7 */ /* 0x0022a4000800017f */
[----:B--2---:R-:W-:Y:S05]  /*1d390*/  @!P0 NANOSLEEP.SYNCS 0x989680 ;  /* 0x009896800000895d */ /* 0x004fea0003900000 */
[----:B------:R-:W2:Y:S02]  /*1d3a0*/  @!P0 SYNCS.PHASECHK.TRANS64 P0, [R7+URZ], R2 ;  /* 0x00000002070085a7 */ /* 0x000ea4000800007f */
[----:B--2---:R-:W-:Y:S05]  /*1d3b0*/  @!P0 BRA `(.L_x_14228) ;  /* 0xfffffffc00f08947 */ /* 0x004fea000383ffff */
[----:B------:R-:W-:Y:S05]  /*1d3c0*/  BRA `(.L_x_14353) ;  /* 0xffffffcc00dc7947 */ /* 0x000fea000383ffff */
.L_x_14230:
[----:B--2---:R2:W3:Y:S02]  /*1d3d0*/  SYNCS.PHASECHK.TRANS64.TRYWAIT P0, [R4+URZ], R5 ;  /* 0x00000005040075a7 */ /* 0x0044e4000800017f */
[----:B---3--:R-:W-:Y:S05]  /*1d3e0*/  @!P0 NANOSLEEP.SYNCS 0x989680 ;  /* 0x009896800000895d */ /* 0x008fea0003900000 */
[----:B------:R-:W3:Y:S02]  /*1d3f0*/  @!P0 SYNCS.PHASECHK.TRANS64 P0, [R4+URZ], R5 ;  /* 0x00000005040085a7 */ /* 0x000ee4000800007f */
[----:B---3--:R-:W-:Y:S05]  /*1d400*/  @!P0 BRA `(.L_x_14230) ;  /* 0xfffffffc00f08947 */ /* 0x008fea000383ffff */
[----:B------:R-:W-:Y:S05]  /*1d410*/  BRA `(.L_x_14354) ;  /* 0xffffffcc00e47947 */ /* 0x000fea000383ffff */
.L_x_14355:
        /* <DEDUP_REMOVED lines=14> */
.L_x_15152:


//--------------------- .text._ZN7cutlass13device_kernelIN5flash11enable_sm90INS1_16FlashAttnFwdSm90INS1_25CollectiveMainloopFwdSm90ILi2EN4cute5tupleIJNS5_1CILi1EEES8_S8_EEENS6_IJNS7_ILi128EEENS7_ILi96EEENS7_ILi64EEEEEELi256ENS_6half_tEfNS_4arch4Sm90ELb1ELb0ELb0ELb1ELb0ELb0ELb1ELb1ELb0ELb1ELb0ELb0EEENS1_21CollectiveEpilogueFwdINS6_IJSA_NS7_ILi256EEESB_EEES9_SE_SG_Li256ELb1ELb1ELb0ELb0EEENS1_36VarlenDynamicPersistentTileSchedulerILi128ELi96ELi256ELi128ELb0ELb1ELb1ELb1ELb1ELb1EEEEEEEEEvNT_6ParamsE --------------------------
	.section	.text._ZN7cutlass13device_kernelIN5flash11enable_sm90INS1_16FlashAttnFwdSm90INS1_25CollectiveMainloopFwdSm90ILi2EN4cute5tupleIJNS5_1CILi1EEES8_S8_EEENS6_IJNS7_ILi128EEENS7_ILi96EEENS7_ILi64EEEEEELi256ENS_6half_tEfNS_4arch4Sm90ELb1ELb0ELb0ELb1ELb0ELb0ELb1ELb1ELb0ELb1ELb0ELb0EEENS1_21CollectiveEpilogueFwdINS6_IJSA_NS7_ILi256EEESB_EEES9_SE_SG_Li256ELb1ELb1ELb0ELb0EEENS1_36VarlenDynamicPersistentTileSchedulerILi128ELi96ELi256ELi128ELb0ELb1ELb1ELb1ELb1ELb1EEEEEEEEEvNT_6ParamsE,"ax",@progbits
	.align	128
.text._ZN7cutlass13device_kernelIN5flash11enable_sm90INS1_16FlashAttnFwdSm90INS1_25CollectiveMainloopFwdSm90ILi2EN4cute5tupleIJNS5_1CILi1EEES8_S8_EEENS6_IJNS7_ILi128EEENS7_ILi96EEENS7_ILi64EEEEEELi256ENS_6half_tEfNS_4arch4Sm90ELb1ELb0ELb0ELb1ELb0ELb0ELb1ELb1ELb0ELb1ELb0ELb0EEENS1_21CollectiveEpilogueFwdINS6_IJSA_NS7_ILi256EEESB_EEES9_SE_SG_Li256ELb1ELb1ELb0ELb0EEENS1_36VarlenDynamicPersistentTileSchedulerILi128ELi96ELi256ELi128ELb0ELb1ELb1ELb1ELb1ELb1EEEEEEEEEvNT_6ParamsE:
        .type           _ZN7cutlass13device_kernelIN5flash11enable_sm90INS1_16FlashAttnFwdSm90INS1_25CollectiveMainloopFwdSm90ILi2EN4cute5tupleIJNS5_1CILi1EEES8_S8_EEENS6_IJNS7_ILi128EEENS7_ILi96EEENS7_ILi64EEEEEELi256ENS_6half_tEfNS_4arch4Sm90ELb1ELb0ELb0ELb1ELb0ELb0ELb1ELb1ELb0ELb1ELb0ELb0EEENS1_21CollectiveEpilogueFwdINS6_IJSA_NS7_ILi256EEESB_EEES9_SE_SG_Li256ELb1ELb1ELb0ELb0EEENS1_36VarlenDynamicPersistentTileSchedulerILi128ELi96ELi256ELi128ELb0ELb1ELb1ELb1ELb1ELb1EEEEEEEEEvNT_6ParamsE,@function
        .size           _ZN7cutlass13device_kernelIN5flash11enable_sm90INS1_16FlashAttnFwdSm90INS1_25CollectiveMainloopFwdSm90ILi2EN4cute5tupleIJNS5_1CILi1EEES8_S8_EEENS6_IJNS7_ILi128EEENS7_ILi96EEENS7_ILi64EEEEEELi256ENS_6half_tEfNS_4arch4Sm90ELb1ELb0ELb0ELb1ELb0ELb0ELb1ELb1ELb0ELb1ELb0ELb0EEENS1_21CollectiveEpilogueFwdINS6_IJSA_NS7_ILi256EEESB_EEES9_SE_SG_Li256ELb1ELb1ELb0ELb0EEENS1_36VarlenDynamicPersistentTileSchedulerILi128ELi96ELi256ELi128ELb0ELb1ELb1ELb1ELb1ELb1EEEEEEEEEvNT_6ParamsE,(.L_x_15153 - _ZN7cutlass13device_kernelIN5flash11enable_sm90INS1_16FlashAttnFwdSm90INS1_25CollectiveMainloopFwdSm90ILi2EN4cute5tupleIJNS5_1CILi1EEES8_S8_EEENS6_IJNS7_ILi128EEENS7_ILi96EEENS7_ILi64EEEEEELi256ENS_6half_tEfNS_4arch4Sm90ELb1ELb0ELb0ELb1ELb0ELb0ELb1ELb1ELb0ELb1ELb0ELb0EEENS1_21CollectiveEpilogueFwdINS6_IJSA_NS7_ILi256EEESB_EEES9_SE_SG_Li256ELb1ELb1ELb0ELb0EEENS1_36VarlenDynamicPersistentTileSchedulerILi128ELi96ELi256ELi128ELb0ELb1ELb1ELb1ELb1ELb1EEEEEEEEEvNT_6ParamsE)
        .other          _ZN7cutlass13device_kernelIN5flash11enable_sm90INS1_16FlashAttnFwdSm90INS1_25CollectiveMainloopFwdSm90ILi2EN4cute5tupleIJNS5_1CILi1EEES8_S8_EEENS6_IJNS7_ILi128EEENS7_ILi96EEENS7_ILi64EEEEEELi256ENS_6half_tEfNS_4arch4Sm90ELb1ELb0ELb0ELb1ELb0ELb0ELb1ELb1ELb0ELb1ELb0ELb0EEENS1_21CollectiveEpilogueFwdINS6_IJSA_NS7_ILi256EEESB_EEES9_SE_SG_Li256ELb1ELb1ELb0ELb0EEENS1_36VarlenDynamicPersistentTileSchedulerILi128ELi96ELi256ELi128ELb0ELb1ELb1ELb1ELb1ELb1EEEEEEEEEvNT_6ParamsE,@"STO_CUDA_ENTRY STV_DEFAULT"
_ZN7cutlass13device_kernelIN5flash11enable_sm90INS1_16FlashAttnFwdSm90INS1_25CollectiveMainloopFwdSm90ILi2EN4cute5tupleIJNS5_1CILi1EEES8_S8_EEENS6_IJNS7_ILi128EEENS7_ILi96EEENS7_ILi64EEEEEELi256ENS_6half_tEfNS_4arch4Sm90ELb1ELb0ELb0ELb1ELb0ELb0ELb1ELb1ELb0ELb1ELb0ELb0EEENS1_21CollectiveEpilogueFwdINS6_IJSA_NS7_ILi256EEESB_EEES9_SE_SG_Li256ELb1ELb1ELb0ELb0EEENS1_36VarlenDynamicPersistentTileSchedulerILi128ELi96ELi256ELi128ELb0ELb1ELb1ELb1ELb1ELb1EEEEEEEEEvNT_6ParamsE:
        /* <DEDUP_REMOVED lines=18> */
.L_x_14357:
[----:B------:R-:W-:Y:S05]  /*0120*/  BSYNC B0 ;  /* 0x0000000000007941 */ /* 0x000fea0003800000 */
.L_x_14356:
        /* <DEDUP_REMOVED lines=43> */
.L_x_14358:
        /* <DEDUP_REMOVED lines=22> */
.L_x_14359:
        /* <DEDUP_REMOVED lines=18> */
.L_x_14360:
        /* <DEDUP_REMOVED lines=22> */
.L_x_14361:
        /* <DEDUP_REMOVED lines=22> */
.L_x_14362:
        /* <DEDUP_REMOVED lines=9> */
.L_x_14364:
        /* <DEDUP_REMOVED lines=44> */
[----:B------:R-:W-:Y:S01]  /*0c70*/  LEA.HI R4, R4, R225, RZ, 0x5 ;  /* 0x000000e104047211 */ /* 0x000fe200078f28ff */
[----:B------:R-:W-:Y:S01]  /*0c80*/  IMAD.IADD R9, R234, 0x1, -R9 ;  /* 0x00000001ea097824 */ /* 0x000fe200078e0a09 */
[----:B------:R-:W-:Y:S02]  /*0c90*/  LOP3.LUT R11, R11, 0xfffffff8, RZ, 0xc0, !PT ;  /* 0xfffffff80b0b7812 */ /* 0x000fe400078ec0ff */
[----:B------:R-:W-:-:S02]  /*0ca0*/  LEA.HI R5, R5, R226, RZ, 0x1 ;  /* 0x000000e205057211 */ /* 0x000fc400078f08ff */
[----:B------:R-:W-:Y:S01]  /*0cb0*/  SHF.R.S32.HI R4, RZ, 0x5, R4 ;  /* 0x00000005ff047819 */ /* 0x000fe20000011404 */
[----:B------:R-:W-:Y:S01]  /*0cc0*/  IMAD.IADD R11, R8, 0x1, -R11 ;  /* 0x00000001080b7824 */ /* 0x000fe200078e0a0b */
[----:B------:R-:W-:Y:S02]  /*0cd0*/  LOP3.LUT R5, R5, 0x3fffffe, RZ, 0xc0, !PT ;  /* 0x03fffffe05057812 */ /* 0x000fe400078ec0ff */
[----:B------:R-:W-:Y:S01]  /*0ce0*/  LOP3.LUT R204, R6, 0x7ffffffc, RZ, 0xc0, !PT ;  /* 0x7ffffffc06cc7812 */ /* 0x000fe200078ec0ff */
[----:B------:R-:W-:Y:S02]  /*0cf0*/  IMAD R4, R4, 0x10, R11 ;  /* 0x0000001004047824 */ /* 0x000fe400078e020b */
[----:B------:R-:W-:Y:S02]  /*0d00*/  IMAD.IADD R5, R226, 0x1, -R5 ;  /* 0x00000001e2057824 */ /* 0x000fe400078e0a05 */
[----:B------:R-:W-:Y:S02]  /*0d10*/  IMAD.IADD R204, R225, 0x1, -R204 ;  /* 0x00000001e1cc7824 */ /* 0x000fe400078e0acc */
[----:B------:R-:W-:Y:S01]  /*0d20*/  IMAD R227, R5, 0x40, R4 ;  /* 0x0000004005e37824 */ /* 0x000fe200078e0204 */
[----:B--2---:R-:W-:-:S02]  /*0d30*/  R2UR UR4, R2 ;  /* 0x00000000020472ca */ /* 0x004fc400000e0000 */
[CC--:B------:R-:W-:Y:S02]  /*0d40*/  LEA.HI R2, R3.reuse, R234.reuse, RZ, 0x5 ;  /* 0x000000ea03027211 */ /* 0x0c0fe400078f28ff */
[----:B------:R-:W-:-:S03]  /*0d50*/  LEA.HI R3, R3, R234, RZ, 0x3 ;  /* 0x000000ea03037211 */ /* 0x000fc600078f18ff */
[----:B------:R-:W-:Y:S01]  /*0d60*/  IMAD.SHL.U32 R2, R2, 0x20, RZ ;  /* 0x0000002002027824 */ /* 0x000fe200078e00ff */
[----:B------:R-:W-:Y:S02]  /*0d70*/  LOP3.LUT R219, R3, 0xfffffff8, RZ, 0xc0, !PT ;  /* 0xfffffff803db7812 */ /* 0x000fe400078ec0ff */
[----:B------:R-:W-:Y:S02]  /*0d80*/  SHF.R.S32.HI R223, RZ, 0x3, R3 ;  /* 0x00000003ffdf7819 */ /* 0x000fe40000011403 */
[----:B------:R-:W-:Y:S01]  /*0d90*/  LOP3.LUT R2, R2, 0xfffffc00, RZ, 0xc0, !PT ;  /* 0xfffffc0002027812 */ /* 0x000fe200078ec0ff */
[----:B------:R-:W-:Y:S01]  /*0da0*/  IMAD.IADD R219, R234, 0x1, -R219 ;  /* 0x00000001eadb7824 */ /* 0x000fe200078e0adb */
[----:B------:R-:W-:-:S03]  /*0db0*/  ULOP3.LUT UR4, UR4, 0x1, URZ, 0xfc, !UPT ;  /* 0x0000000104047892 */ /* 0x000fc6000f8efc3f */
[----:B------:R-:W-:Y:S01]  /*0dc0*/  IMAD R7, R7, 0x40, R2 ;  /* 0x0000004007077824 */ /* 0x000fe200078e0202 */
[----:B------:R-:W-:Y:S01]  /*0dd0*/  LEA.HI R2, R9, R9, RZ, 0x1 ;  /* 0x0000000909027211 */ /* 0x000fe200078f08ff */
[----:B------:R-:W-:Y:S02]  /*0de0*/  IMAD.SHL.U32 R200, R219, 0x8, RZ ;  /* 0x00000008dbc87824 */ /* 0x000fe400078e00ff */
[----:B------:R-:W-:Y:S01]  /*0df0*/  IMAD.U32 R229, RZ, RZ, UR4 ;  /* 0x00000004ffe57e24 */ /* 0x000fe2000f8e00ff */
[----:B------:R-:W-:Y:S01]  /*0e00*/  LOP3.LUT R2, R2, 0x1ffffffe, RZ, 0xc0, !PT ;  /* 0x1ffffffe02027812 */ /* 0x000fe200078ec0ff */
[C---:B------:R-:W-:Y:S01]  /*0e10*/  VIADD R206, R200.reuse, 0x40 ;  /* 0x00000040c8ce7836 */ /* 0x040fe20000000000 */
[----:B------:R-:W-:Y:S01]  /*0e20*/  UMOV UR4, URZ ;  /* 0x0000003f00047c82 */ /* 0x000fe20008000000 */
        /* <DEDUP_REMOVED lines=9> */
[----:B------:R-:W-:Y:S02]  /*0ec0*/  IMAD R203, R2, 0x8, R227 ;  /* 0x0000000802cb7824 */ /* 0x000fe400078e02e3 */
[----:B------:R-:W-:-:S07]  /*0ed0*/  IMAD.U32 R224, RZ, RZ, UR4 ;  /* 0x00000004ffe07e24 */ /* 0x000fce000f8e00ff */
.L_x_14419:
[----:B0-23--:R-:W0:Y:S01]  /*0ee0*/  LDC.64 R2, c[0x0][0xd88] ;  /* 0x00036200ff027b82 */ /* 0x00de220000000a00 */
[----:B------:R-:W-:Y:S01]  /*0ef0*/  ULDC.64 UR8, c[0x0][0xb20] ;  /* 0x0002c80000087ab9 */ /* 0x000fe20000000a00 */
[----:B------:R-:W-:Y:S01]  /*0f00*/  ULDC.64 UR10, c[0x0][0xb10] ;  /* 0x0002c400000a7ab9 */ /* 0x000fe20000000a00 */
[----:B0-----:R-:W-:-:S06]  /*0f10*/  IMAD.WIDE R2, R7, 0x4, R2 ;  /* 0x0000000407027825 */ /* 0x001fcc00078e0202 */
[----:B------:R-:W2:Y:S01]  /*0f20*/  LDG.E R2, desc[UR38][R2.64] ;  /* 0x0000002602027981 */ /* 0x000ea2000c1e1900 */
[----:B------:R-:W-:Y:S01]  /*0f30*/  UISETP.NE.U32.AND UP0, UPT, UR8, URZ, UPT ;  /* 0x0000003f0800728c */ /* 0x000fe2000bf05070 */
[----:B------:R-:W-:Y:S01]  /*0f40*/  IMAD.MOV.U32 R7, RZ, RZ, RZ ;  /* 0x000000ffff077224 */ /* 0x000fe200078e00ff */
[----:B------:R-:W-:Y:S02]  /*0f50*/  UISETP.NE.U32.AND UP1, UPT, UR10, URZ, UPT ;  /* 0x0000003f0a00728c */ /* 0x000fe4000bf25070 */
[----:B------:R-:W-:Y:S02]  /*0f60*/  UISETP.NE.AND.EX UP0, UPT, UR9, URZ, UPT, UP0 ;  /* 0x0000003f0900728c */ /* 0x000fe4000bf05300 */
[----:B------:R-:W-:-:S04]  /*0f70*/  UISETP.NE.AND.EX UP1, UPT, UR11, URZ, UPT, UP1 ;  /* 0x0000003f0b00728c */ /* 0x000fc8000bf25310 */
[----:B------:R-:W-:Y:S02]  /*0f80*/  PLOP3.LUT P0, PT, PT, PT, UP0, 0x80, 0x0 ;  /* 0x000000000000781c */ /* 0x000fe40003f0f008 */
[----:B------:R-:W-:Y:S02]  /*0f90*/  PLOP3.LUT P2, PT, PT, PT, UP1, 0x80, 0x0 ;  /* 0x000000000000781c */ /* 0x000fe40003f4f018 */
[----:B--2---:R-:W-:-:S13]  /*0fa0*/  R2UR UR4, R2 ;  /* 0x00000000020472ca */ /* 0x004fda00000e0000 */
[----:B------:R-:W-:Y:S02]  /*0fb0*/  USHF.R.S32.HI UR7, URZ, 0x1f, UR4 ;  /* 0x0000001f3f077899 */ /* 0x000fe40008011404 */
[----:B------:R-:W-:Y:S01]  /*0fc0*/  IMAD.U32 R220, RZ, RZ, UR4 ;  /* 0x00000004ffdc7e24 */ /* 0x000fe2000f8e00ff */
[----:B------:R-:W-:-:S04]  /*0fd0*/  @UP0 ULEA UR8, UP2, UR4, UR8, 0x2 ;  /* 0x0000000804080291 */ /* 0x000fc8000f84103f */
[----:B------:R-:W-:Y:S02]  /*0fe0*/  @UP0 ULEA.HI.X UR9, UR4, UR9, UR7, 0x2, UP2 ;  /* 0x0000000904090291 */ /* 0x000fe400090f1407 */
[----:B------:R-:W-:Y:S01]  /*0ff0*/  IMAD.U32 R222, RZ, RZ, UR7 ;  /* 0x00000007ffde7e24 */ /* 0x000fe2000f8e00ff */
[----:B------:R-:W-:Y:S01]  /*1000*/  @UP1 ULEA UR10, UP0, UR4, UR10, 0x2 ;  /* 0x0000000a040a1291 */ /* 0x000fe2000f80103f */
[----:B------:R-:W-:-:S03]  /*1010*/  IMAD.U32 R2, RZ, RZ, UR8 ;  /* 0x00000008ff027e24 */ /* 0x000fc6000f8e00ff */
[----:B------:R-:W-:Y:S01]  /*1020*/  @UP1 ULEA.HI.X UR11, UR4, UR11, UR7, 0x2, UP0 ;  /* 0x0000000b040b1291 */ /* 0x000fe200080f1407 */
[----:B------:R-:W-:Y:S01]  /*1030*/  IMAD.U32 R3, RZ, RZ, UR9 ;  /* 0x00000009ff037e24 */ /* 0x000fe2000f8e00ff */
[----:B------:R-:W-:Y:S01]  /*1040*/  ULDC.64 UR8, c[0x0][0x418] ;  /* 0x0001060000087ab9 */ /* 0x000fe20000000a00 */
[----:B------:R-:W-:Y:S01]  /*1050*/  ULDC UR4, c[0x0][0x288] ;  /* 0x0000a20000047ab9 */ /* 0x000fe20000000800 */
[----:B------:R-:W-:Y:S01]  /*1060*/  IMAD.U32 R4, RZ, RZ, UR10 ;  /* 0x0000000aff047e24 */ /* 0x000fe2000f8e00ff */
[----:B------:R-:W-:Y:S01]  /*1070*/  ULDC UR7, c[0x0][0x2f0] ;  /* 0x0000bc0000077ab9 */ /* 0x000fe20000000800 */
[----:B------:R-:W-:Y:S01]  /*1080*/  IMAD.U32 R201, RZ, RZ, UR4 ;  /* 0x00000004ffc97e24 */ /* 0x000fe2000f8e00ff */
[----:B------:R0:W5:Y:S01]  /*1090*/  @P0 LDG.E R7, desc[UR38][R2.64] ;  /* 0x0000002602070981 */ /* 0x000162000c1e1900 */
[----:B------:R-:W-:Y:S01]  /*10a0*/  IMAD.U32 R5, RZ, RZ, UR11 ;  /* 0x0000000bff057e24 */ /* 0x000fe2000f8e00ff */
[----:B------:R-:W-:Y:S01]  /*10b0*/  UISETP.NE.U32.AND UP0, UPT, UR8, URZ, UPT ;  /* 0x0000003f0800728c */ /* 0x000fe2000bf05070 */
[----:B------:R-:W-:-:S03]  /*10c0*/  ULDC UR4, c[0x0][0x424] ;  /* 0x0001090000047ab9 */ /* 0x000fc60000000800 */
[----:B------:R0:W5:Y:S01]  /*10d0*/  @P2 LDG.E R201, desc[UR38][R4.64] ;  /* 0x0000002604c92981 */ /* 0x000162000c1e1900 */
[----:B------:R-:W-:Y:S01]  /*10e0*/  UISETP.NE.AND.EX UP0, UPT, UR9, URZ, UPT, UP0 ;  /* 0x0000003f0900728c */ /* 0x000fe2000bf05300 */
[----:B------:R-:W-:Y:S02]  /*10f0*/  IMAD.U32 R221, RZ, RZ, UR6 ;  /* 0x00000006ffdd7e24 */ /* 0x000fe4000f8e00ff */
[----:B------:R-:W-:Y:S01]  /*1100*/  ULDC.64 UR8, c[0x0][0xb18] ;  /* 0x0002c60000087ab9 */ /* 0x000fe20000000a00 */
[----:B------:R-:W-:Y:S01]  /*1110*/  USEL UR4, UR4, 0x1, UP0 ;  /* 0x0000000104047887 */ /* 0x000fe20008000000 */
[----:B------:R-:W-:-:S03]  /*1120*/  ISETP.NE.U32.AND P1, PT, RZ, UR8, PT ;  /* 0x00000008ff007c0c */ /* 0x000fc6000bf25070 */
[----:B------:R-:W-:Y:S01]  /*1130*/  UIMAD UR4, UR4, UR7, URZ ;  /* 0x00000007040472a4 */ /* 0x000fe2000f8e023f */
[----:B------:R-:W-:Y:S01]  /*1140*/  ISETP.NE.AND.EX P1, PT, RZ, UR9, PT, P1 ;  /* 0x00000009ff007c0c */ /* 0x000fe2000bf25310 */
[----:B01--4-:R-:W-:-:S12]  /*1150*/  @P2 BRA `(.L_x_14365) ;  /* 0x0000000000302947 */ /* 0x013fd80003800000 */
[----:B------:R-:W-:Y:S02]  /*1160*/  ULDC.64 UR6, c[0x0][0xaf8] ;  /* 0x0002be0000067ab9 */ /* 0x000fe40000000a00 */
[----:B------:R-:W-:-:S04]  /*1170*/  ISETP.NE.U32.AND P0, PT, RZ, UR6, PT ;  /* 0x00000006ff007c0c */ /* 0x000fc8000bf05070 */
[----:B------:R-:W-:-:S13]  /*1180*/  ISETP.NE.AND.EX P0, PT, RZ, UR7, PT, P0 ;  /* 0x00000007ff007c0c */ /* 0x000fda000bf05300 */
[----:B------:R-:W-:Y:S05]  /*1190*/  @!P0 BRA `(.L_x_14365) ;  /* 0x0000000000208947 */ /* 0x000fea0003800000 */
[----:B------:R-:W-:Y:S01]  /*11a0*/  R2UR UR10, R220 ;  /* 0x00000000dc0a72ca */ /* 0x000fe200000e0000 */
[----:B------:R-:W-:-:S12]  /*11b0*/  ULDC.64 UR6, c[0x0][0xaf8] ;  /* 0x0002be0000067ab9 */ /* 0x000fd80000000a00 */
[----:B------:R-:W-:-:S06]  /*11c0*/  UIMAD.WIDE UR6, UR10, 0x4, UR6 ;  /* 0x000000040a0678a5 */ /* 0x000fcc000f8e0206 */
[----:B------:R-:W-:Y:S02]  /*11d0*/  IMAD.U32 R2, RZ, RZ, UR6 ;  /* 0x00000006ff027e24 */ /* 0x000fe4000f8e00ff */
[----:B------:R-:W-:-:S05]  /*11e0*/  IMAD.U32 R3, RZ, RZ, UR7 ;  /* 0x00000007ff037e24 */ /* 0x000fca000f8e00ff */
[----:B-----5:R-:W2:Y:S04]  /*11f0*/  LDG.E R201, desc[UR38][R2.64] ;  /* 0x0000002602c97981 */ /* 0x020ea8000c1e1900 */
[----:B------:R-:W2:Y:S02]  /*1200*/  LDG.E R0, desc[UR38][R2.64+0x4] ;  /* 0x0000042602007981 */ /* 0x000ea4000c1e1900 */
[----:B--2---:R-:W-:-:S07]  /*1210*/  IMAD.IADD R201, R0, 0x1, -R201 ;  /* 0x0000000100c97824 */ /* 0x004fce00078e0ac9 */
.L_x_14365:
[----:B------:R-:W-:Y:S01]  /*1220*/  IMAD.U32 R202, RZ, RZ, UR4 ;  /* 0x00000004ffca7e24 */ /* 0x000fe2000f8e00ff */
[----:B------:R-:W-:Y:S06]  /*1230*/  @!P1 BRA `(.L_x_14366) ;  /* 0x0000000000209947 */ /* 0x000fec0003800000 */
[----:B------:R-:W-:Y:S02]  /*1240*/  R2UR UR6, R220 ;  /* 0x00000000dc0672ca */ /* 0x000fe400000e0000 */
[----:B------:R-:W-:-:S11]  /*1250*/  R2UR UR7, R222 ;  /* 0x00000000de0772ca */ /* 0x000fd600000e0000 */
[----:B------:R-:W-:-:S04]  /*1260*/  ULEA UR4, UP0, UR6, UR8, 0x2 ;  /* 0x0000000806047291 */ /* 0x000fc8000f80103f */
[----:B------:R-:W-:Y:S02]  /*1270*/  ULEA.HI.X UR6, UR6, UR9, UR7, 0x2, UP0 ;  /* 0x0000000906067291 */ /* 0x000fe400080f1407 */
[----:B------:R-:W-:-:S04]  /*1280*/  IMAD.U32 R2, RZ, RZ, UR4 ;  /* 0x00000004ff027e24 */ /* 0x000fc8000f8e00ff */
[----:B------:R-:W-:-:S05]  /*1290*/  IMAD.U32 R3, RZ, RZ, UR6 ;  /* 0x00000006ff037e24 */ /* 0x000fca000f8e00ff */
[----:B------:R0:W5:Y:S01]  /*12a0*/  LDG.E R202, desc[UR38][R2.64] ;  /* 0x0000002602ca7981 */ /* 0x000162000c1e1900 */
[----:B------:R-:W-:Y:S05]  /*12b0*/  BRA `(.L_x_14367) ;  /* 0x0000000000307947 */ /* 0x000fea0003800000 */
.L_x_14366:
        /* <DEDUP_REMOVED lines=9> */
[----:B------:R-:W2:Y:S04]  /*1350*/  LDG.E R202, desc[UR38][R2.64] ;  /* 0x0000002602ca7981 */ /* 0x000ea8000c1e1900 */
[----:B------:R-:W2:Y:S02]  /*1360*/  LDG.E R5, desc[UR38][R2.64+0x4] ;  /* 0x0000042602057981 */ /* 0x000ea4000c1e1900 */
[----:B--2---:R-:W-:-:S07]  /*1370*/  IMAD.IADD R202, R5, 0x1, -R202 ;  /* 0x0000000105ca7824 */ /* 0x004fce00078e0aca */
.L_x_14367:
[----:B------:R-:W1:Y:S01]  /*1380*/  LDC R0, c[0x0][0x448] ;  /* 0x00011200ff007b82 */ /* 0x000e620000000800 */
[----:B------:R-:W-:Y:S01]  /*1390*/  USHF.L.U32 UR60, UR5, 0x7, URZ ;  /* 0x00000007053c7899 */ /* 0x000fe2000800063f */
[----:B-----5:R-:W-:Y:S01]  /*13a0*/  IMAD.IADD R202, R202, 0x1, -R7 ;  /* 0x00000001caca7824 */ /* 0x020fe200078e0a07 */
[----:B------:R-:W-:Y:S01]  /*13b0*/  CS2R R148, SRZ ;  /* 0x0000000000947805 */ /* 0x000fe2000001ff00 */
[----:B------:R-:W-:Y:S01]  /*13c0*/  IMAD.MOV.U32 R150, RZ, RZ, RZ ;  /* 0x000000ffff967224 */ /* 0x000fe200078e00ff */
[----:B------:R-:W-:Y:S01]  /*13d0*/  UIADD3 UR4, UR60, 0x7f, URZ ;  /* 0x0000007f3c047890 */ /* 0x000fe2000fffe03f */
[----:B------:R-:W-:Y:S02]  /*13e0*/  CS2R R146, SRZ ;  /* 0x0000000000927805 */ /* 0x000fe4000001ff00 */
[----:B0-----:R-:W-:Y:S02]  /*13f0*/  IADD3 R3, R202, 0x60, -R201 ;  /* 0x00000060ca037810 */ /* 0x001fe40007ffe8c9 */
        /* <DEDUP_REMOVED lines=16> */
[----:B-1----:R-:W-:Y:S01]  /*1500*/  ISETP.NE.AND P0, PT, R0, 0x1, PT ;  /* 0x000000010000780c */ /* 0x002fe20003f05270 */
[----:B------:R-:W-:Y:S01]  /*1510*/  IMAD.U32 R0, RZ, RZ, UR4 ;  /* 0x00000004ff007e24 */ /* 0x000fe2000f8e00ff */
        /* <DEDUP_REMOVED lines=10> */
[----:B------:R-:W-:Y:S01]  /*15c0*/  CS2R R86, SRZ ;  /* 0x0000000000567805 */ /* 0x000fe2000001ff00 */
[----:B------:R-:W0:Y:S01]  /*15d0*/  @P0 LDC R2, c[0x0][0x44c] ;  /* 0x00011300ff020b82 */ /* 0x000e220000000800 */
[----:B------:R-:W-:Y:S02]  /*15e0*/  CS2R R78, SRZ ;  /* 0x00000000004e7805 */ /* 0x000fe4000001ff00 */
[----:B------:R-:W-:Y:S02]  /*15f0*/  CS2R R92, SRZ ;  /* 0x00000000005c7805 */ /* 0x000fe4000001ff00 */
[----:B------:R-:W-:Y:S02]  /*1600*/  CS2R R90, SRZ ;  /* 0x00000000005a7805 */ /* 0x000fe4000001ff00 */
        /* <DEDUP_REMOVED lines=29> */
[----:B------:R-:W-:Y:S01]  /*17e0*/  VIADD R2, R202, 0x5f ;  /* 0x0000005fca027836 */ /* 0x000fe20000000000 */
[----:B------:R-:W-:Y:S02]  /*17f0*/  PLOP3.LUT P0, PT, PT, PT, PT, 0x80, 0x0 ;  /* 0x000000000000781c */ /* 0x000fe40003f0f070 */
[----:B------:R-:W-:Y:S02]  /*1800*/  CS2R R36, SRZ ;  /* 0x0000000000247805 */ /* 0x000fe4000001ff00 */
[----:B------:R-:W-:Y:S01]  /*1810*/  CS2R R32, SRZ ;  /* 0x0000000000207805 */ /* 0x000fe2000001ff00 */
[----:B------:R-:W-:Y:S01]  /*1820*/  IMAD.IADD R0, R3, 0x1, R0 ;  /* 0x0000000103007824 */ /* 0x000fe200078e0200 */
[----:B------:R-:W-:Y:S01]  /*1830*/  CS2R R26, SRZ ;  /* 0x00000000001a7805 */ /* 0x000fe2000001ff00 */
[----:B------:R-:W-:Y:S01]  /*1840*/  IMAD.HI R2, R2, 0x2aaaaaab, RZ ;  /* 0x2aaaaaab02027827 */ /* 0x000fe200078e02ff */
[----:B------:R-:W-:-:S02]  /*1850*/  CS2R R28, SRZ ;  /* 0x00000000001c7805 */ /* 0x000fc4000001ff00 */
[----:B------:R-:W-:Y:S01]  /*1860*/  CS2R R24, SRZ ;  /* 0x0000000000187805 */ /* 0x000fe2000001ff00 */
[----:B------:R-:W-:Y:S01]  /*1870*/  IMAD.HI R0, R0, 0x2aaaaaab, RZ ;  /* 0x2aaaaaab00007827 */ /* 0x000fe200078e02ff */
[----:B------:R-:W-:-:S03]  /*1880*/  SHF.R.U32.HI R3, RZ, 0x1f, R2 ;  /* 0x0000001fff037819 */ /* 0x000fc60000011602 */
[----:B------:R-:W-:Y:S01]  /*1890*/  IMAD.MOV.U32 R10, RZ, RZ, RZ ;  /* 0x000000ffff0a7224 */ /* 0x000fe200078e00ff */
[----:B------:R-:W-:Y:S01]  /*18a0*/  SHF.R.U32.HI R5, RZ, 0x1f, R0 ;  /* 0x0000001fff057819 */ /* 0x000fe20000011600 */
[----:B------:R-:W-:Y:S01]  /*18b0*/  IMAD.MOV.U32 R12, RZ, RZ, RZ ;  /* 0x000000ffff0c7224 */ /* 0x000fe200078e00ff */
[----:B------:R-:W-:Y:S02]  /*18c0*/  LEA.HI.SX32 R156, R2, R3, 0x1c ;  /* 0x00000003029c7211 */ /* 0x000fe400078fe2ff */
[----:B------:R-:W-:Y:S02]  /*18d0*/  CS2R R2, SRZ ;  /* 0x0000000000027805 */ /* 0x000fe4000001ff00 */
[----:B------:R-:W-:Y:S01]  /*18e0*/  LEA.HI.SX32 R5, R0, R5, 0x1c ;  /* 0x0000000500057211 */ /* 0x000fe200078fe2ff */
[----:B------:R-:W-:-:S03]  /*18f0*/  IMAD.MOV.U32 R0, RZ, RZ, RZ ;  /* 0x000000ffff007224 */ /* 0x000fc600078e00ff */
[----:B------:R-:W-:-:S04]  /*1900*/  VIMNMX R156, R156, R5, PT ;  /* 0x000000059c9c7248 */ /* 0x000fc80003fe0100 */
        /* <DEDUP_REMOVED lines=41> */
.L_x_14369:
        /* <DEDUP_REMOVED lines=14> */
.L_x_14550:
[----:B------:R-:W-:Y:S05]  /*1c80*/  WARPSYNC.ALL ;  /* 0x0000000000007948 */ /* 0x000fea0003800000 */
[----:B------:R-:W-:Y:S01]  /*1c90*/  R2UR UR4, R229 ;  /* 0x00000000e50472ca */ /* 0x000fe200000e0000 */
[----:B------:R1:W-:-:S12]  /*1ca0*/  BAR.SYNC.DEFER_BLOCKING R213, 0x100 ;  /* 0x000400d50000751d */ /* 0x0003d80000010000 */
[----:B------:R-:W-:-:S05]  /*1cb0*/  IMAD.U32 R0, RZ, RZ, UR4 ;  /* 0x00000004ff007e24 */ /* 0x000fca000f8e00ff */
[----:B------:R-:W-:-:S13]  /*1cc0*/  ISETP.NE.AND P0, PT, R0, 0x3, PT ;  /* 0x000000030000780c */ /* 0x000fda0003f05270 */
[----:B-1----:R-:W-:Y:S05]  /*1cd0*/  @!P0 BRA `(.L_x_14371) ;  /* 0x0000000000048947 */ /* 0x002fea0003800000 */
[----:B------:R-:W-:Y:S01]  /*1ce0*/  BPT.TRAP 0x1 ;  /* 0x000000040000795c */ /* 0x000fe20000300000 */
.L_x_14371:
[----:B------:R-:W-:Y:S02]  /*1cf0*/  IMAD.U32 R3, RZ, RZ, UR37 ;  /* 0x00000025ff037e24 */ /* 0x000fe4000f8e00ff */
[----:B------:R-:W-:-:S03]  /*1d00*/  IMAD.U32 R0, RZ, RZ, UR36 ;  /* 0x00000024ff007e24 */ /* 0x000fc6000f8e00ff */
[----:B------:R-:W-:Y:S01]  /*1d10*/  SHF.L.U32 R3, R3, 0x1f, RZ ;  /* 0x0000001f03037819 */ /* 0x000fe200000006ff */
[----:B------:R-:W-:-:S04]  /*1d20*/  IMAD R0, R0, 0x8, R5 ;  /* 0x0000000800007824 */ /* 0x000fc800078e0205 */
[----:B------:R1:W2:Y:S01]  /*1d30*/  SYNCS.PHASECHK.TRANS64.TRYWAIT P1, [R0+URZ+0x32430], R3 ;  /* 0x03243003000075a7 */ /* 0x0002a2000802017f */
[----:B------:R-:W-:Y:S05]  /*1d40*/  @!P0 BRA `(.L_x_14372) ;  /* 0x0000000000048947 */ /* 0x000fea0003800000 */
[----:B------:R-:W-:Y:S01]  /*1d50*/  BPT.TRAP 0x1 ;  /* 0x000000040000795c */ /* 0x000fe20000300000 */
.L_x_14372:
[----:B--2---:R-:W-:Y:S05]  /*1d60*/  @P1 BRA `(.L_x_14373) ;  /* 0x0000000000081947 */ /* 0x004fea0003800000 */
[----:B------:R-:W2:Y:S02]  /*1d70*/  SYNCS.PHASECHK.TRANS64.TRYWAIT P1, [R0+URZ+0x32430], R3 ;  /* 0x03243003000075a7 */ /* 0x000ea4000802017f */
[----:B--2---:R-:W-:Y:S05]  /*1d80*/  @!P1 BRA `(.L_x_14374) ;  /* 0x0000011c00109947 */ /* 0x004fea0003800000 */
.L_x_14373:
        /* <DEDUP_REMOVED lines=48> */
.L_x_14551:
[----:B------:R-:W-:Y:S05]  /*2090*/  @!P0 BRA `(.L_x_14376) ;  /* 0x0000000000048947 */ /* 0x000fea0003800000 */
[----:B------:R-:W-:Y:S01]  /*20a0*/  BPT.TRAP 0x1 ;  /* 0x000000040000795c */ /* 0x000fe20000300000 */
.L_x_14376:
[----:B------:R4:W0:Y:S01]  /*20b0*/  SYNCS.PHASECHK.TRANS64.TRYWAIT P1, [R0+URZ+0x32450], R3 ;  /* 0x03245003000075a7 */ /* 0x000822000802017f */
[----:B------:R-:W-:Y:S05]  /*20c0*/  @!P0 BRA `(.L_x_14377) ;  /* 0x0000000000048947 */ /* 0x000fea0003800000 */
[----:B------:R-:W-:Y:S01]  /*20d0*/  BPT.TRAP 0x1 ;  /* 0x000000040000795c */ /* 0x000fe20000300000 */
.L_x_14377:
[----:B0-----:R-:W-:Y:S05]  /*20e0*/  @P1 BRA `(.L_x_14378) ;  /* 0x0000000000081947 */ /* 0x001fea0003800000 */
[----:B------:R-:W0:Y:S02]  /*20f0*/  SYNCS.PHASECHK.TRANS64.TRYWAIT P1, [R0+URZ+0x32450], R3 ;  /* 0x03245003000075a7 */ /* 0x000e24000802017f */
[----:B0-----:R-:W-:Y:S05]  /*2100*/  @!P1 BRA `(.L_x_14379) ;  /* 0x0000011800589947 */ /* 0x001fea0003800000 */
.L_x_14378:
        /* <DEDUP_REMOVED lines=18> */
[----:B------:R-:W5:Y:S01]  /*2230*/  S2R R74, SR_TID.X ;  /* 0x00000000004a7919 */ /* 0x000f620000002100 */
[----:B------:R-:W-:Y:S01]  /*2240*/  UMOV UR31, 0x40000040 ;  /* 0x40000040001f7882 */ /* 0x000fe20000000000 */
[----:B------:R-:W-:Y:S01]  /*2250*/  UMOV UR33, 0x40000040 ;  /* 0x4000004000217882 */ /* 0x000fe20000000000 */
[----:B------:R-:W-:-:S02]  /*2260*/  ULOP3.LUT UR6, UR4, 0x3fff, URZ, 0xc0, !UPT ;  /* 0x00003fff04067892 */ /* 0x000fc4000f8ec03f */
[----:B------:R-:W-:Y:S02]  /*2270*/  ULOP3.LUT UR4, UR40, 0x10000, URZ, 0xfc, !UPT ;  /* 0x0001000028047892 */ /* 0x000fe4000f8efc3f */
[----:B------:R-:W-:Y:S02]  /*2280*/  ULOP3.LUT UR7, UR6, 0x10000, URZ, 0xfc, !UPT ;  /* 0x0001000006077892 */ /* 0x000fe4000f8efc3f */
[----:B------:R-:W-:Y:S02]  /*2290*/  UIADD3 UR16, UR4, 0x404, URZ ;  /* 0x0000040404107890 */ /* 0x000fe4000fffe03f */
[----:B------:R-:W-:Y:S01]  /*22a0*/  UIMAD UR5, UR36, 0xc00, UR7 ;  /* 0x00000c00240578a4 */ /* 0x000fe2000f8e0207 */
[----:B------:R-:W-:Y:S01]  /*22b0*/  UMOV UR8, UR4 ;  /* 0x0000000400087c82 */ /* 0x000fe20008000000 */
[----:B------:R-:W-:Y:S01]  /*22c0*/  UIADD3 UR20, UR4, 0x406, URZ ;  /* 0x0000040604147890 */ /* 0x000fe2000fffe03f */
[----:B------:R-:W-:Y:S01]  /*22d0*/  IMAD.U32 R10, RZ, RZ, UR8 ;  /* 0x00000008ff0a7e24 */ /* 0x000fe2000f8e00ff */
[----:B------:R-:W-:-:S03]  /*22e0*/  UIADD3 UR18, UR5, 0x304, URZ ;  /* 0x0000030405127890 */ /* 0x000fc6000fffe03f */
[----:B------:R-:W-:Y:S01]  /*22f0*/  UMOV UR10, UR5 ;  /* 0x00000005000a7c82 */ /* 0x000fe20008000000 */
[----:B------:R-:W-:Y:S01]  /*2300*/  UIADD3 UR22, UR5, 0x306, URZ ;  /* 0x0000030605167890 */ /* 0x000fe2000fffe03f */
[----:B------:R-:W-:Y:S01]  /*2310*/  HGMMA.64x96x16.F32 R24, gdesc[UR8], R24, gsb0 ;  /* 0x01600000081879f0 */ /* 0x000fe20008000818 */
[----:B------:R-:W-:Y:S01]  /*2320*/  UIADD3 UR8, UR4, 0x2, URZ ;  /* 0x0000000204087890 */ /* 0x000fe2000fffe03f */
[----:B0-----:R-:W-:Y:S01]  /*2330*/  ISETP.NE.AND P1, PT, R12, 0x1, PT ;  /* 0x000000010c00780c */ /* 0x001fe20003f25270 */
[----:B------:R-:W-:Y:S01]  /*2340*/  UIADD3 UR9, UR5, 0x2, URZ ;  /* 0x0000000205097890 */ /* 0x000fe2000fffe03f */
[----:B------:R-:W-:Y:S01]  /*2350*/  VIADD R12, R203, UR60 ;  /* 0x0000003ccb0c7c36 */ /* 0x000fe20008000000 */
[----:B------:R-:W-:Y:S01]  /*2360*/  UIADD3 UR10, UR5, 0x300, URZ ;  /* 0x00000300050a7890 */ /* 0x000fe2000fffe03f */
[----:B------:R-:W-:Y:S02]  /*2370*/  UMOV UR11, 0x40000040 ;  /* 0x40000040000b7882 */ /* 0x000fe40000000000 */
[----:B------:R-:W-:Y:S01]  /*2380*/  UMOV UR12, UR8 ;  /* 0x00000008000c7c82 */ /* 0x000fe20008000000 */
[----:B------:R-:W-:Y:S01]  /*2390*/  UIADD3 UR8, UR4, 0x4, URZ ;  /* 0x0000000404087890 */ /* 0x000fe2000fffe03f */
[----:B------:R-:W-:Y:S01]  /*23a0*/  IMAD.U32 R8, RZ, RZ, UR12 ;  /* 0x0000000cff087e24 */ /* 0x000fe2000f8e00ff */
[----:B------:R-:W-:Y:S01]  /*23b0*/  UMOV UR14, UR9 ;  /* 0x00000009000e7c82 */ /* 0x000fe20008000000 */
[----:B------:R-:W-:-:S02]  /*23c0*/  UIADD3 UR9, UR5, 0x4, URZ ;  /* 0x0000000405097890 */ /* 0x000fc4000fffe03f */
[----:B------:R-:W-:Y:S01]  /*23d0*/  UIADD3 UR24, UR4, 0x800, URZ ;  /* 0x0000080004187890 */ /* 0x000fe2000fffe03f */
[----:B------:R-:W0:Y:S01]  /*23e0*/  @P1 LDC R13, c[0x0][0x44c] ;  /* 0x00011300ff0d1b82 */ /* 0x000e220000000800 */
[----:B------:R-:W-:Y:S02]  /*23f0*/  UIADD3 UR26, UR5, 0x600, URZ ;  /* 0x00000600051a7890 */ /* 0x000fe4000fffe03f */
[----:B------:R-:W-:Y:S02]  /*2400*/  UIADD3 UR28, UR4, 0x802, URZ ;  /* 0x00000802041c7890 */ /* 0x000fe4000fffe03f */
[----:B------:R-:W-:Y:S02]  /*2410*/  UIADD3 UR30, UR5, 0x602, URZ ;  /* 0x00000602051e7890 */ /* 0x000fe4000fffe03f */
[----:B------:R-:W-:Y:S01]  /*2420*/  UIADD3 UR32, UR4, 0x804, URZ ;  /* 0x0000080404207890 */ /* 0x000fe2000fffe03f */
[----:B------:R-:W1:Y:S01]  /*2430*/  @P1 LDC R20, c[0x0][0x450] ;  /* 0x00011400ff141b82 */ /* 0x000e620000000800 */
[----:B------:R-:W-:Y:S01]  /*2440*/  UIADD3 UR34, UR5, 0x604, URZ ;  /* 0x0000060405227890 */ /* 0x000fe2000fffe03f */
        /* <DEDUP_REMOVED lines=10> */
[----:B0-----:R-:W-:Y:S01]  /*24f0*/  @P1 IMAD.HI.U32 R13, R12, R13, RZ ;  /* 0x0000000d0c0d1227 */ /* 0x001fe200078e00ff */
[----:B------:R-:W-:Y:S01]  /*2500*/  UIADD3 UR50, UR5, 0x902, URZ ;  /* 0x0000090205327890 */ /* 0x000fe2000fffe03f */
[----:B------:R-:W-:Y:S01]  /*2510*/  UMOV UR49, 0x40000040 ;  /* 0x4000004000317882 */ /* 0x000fe20000000000 */
[----:B------:R-:W-:Y:S01]  /*2520*/  UMOV UR51, 0x40000040 ;  /* 0x4000004000337882 */ /* 0x000fe20000000000 */
[----:B------:R-:W-:-:S02]  /*2530*/  UIADD3 UR52, UR4, 0xc04, URZ ;  /* 0x00000c0404347890 */ /* 0x000fc4000fffe03f */
[----:B------:R-:W-:Y:S01]  /*2540*/  UIADD3 UR54, UR5, 0x904, URZ ;  /* 0x0000090405367890 */ /* 0x000fe2000fffe03f */
[----:B-1----:R-:W-:Y:S01]  /*2550*/  @P1 SHF.R.U32.HI R12, RZ, R20, R13 ;  /* 0x00000014ff0c1219 */ /* 0x002fe2000001160d */
[----:B------:R-:W-:Y:S01]  /*2560*/  UMOV UR53, 0x40000040 ;  /* 0x4000004000357882 */ /* 0x000fe20000000000 */
[----:B------:R-:W-:Y:S01]  /*2570*/  UMOV UR55, 0x40000040 ;  /* 0x4000004000377882 */ /* 0x000fe20000000000 */
[----:B------:R-:W-:Y:S01]  /*2580*/  UMOV UR57, 0x40000040 ;  /* 0x4000004000397882 */ /* 0x000fe20000000000 */
[----:B------:R-:W-:Y:S01]  /*2590*/  UMOV UR59, 0x40000040 ;  /* 0x40000040003b7882 */ /* 0x000fe20000000000 */
[----:B------:R-:W0:Y:S01]  /*25a0*/  SHFL.IDX PT, R21, R12, RZ, 0x1c1f ;  /* 0x001c1fff0c157589 */ /* 0x000e2200000e0000 */
[----:B------:R-:W-:Y:S01]  /*25b0*/  IMAD R13, R156, -0x60, R202 ;  /* 0xffffffa09c0d7824 */ /* 0x000fe200078e02ca */
[----:B------:R-:W-:Y:S01]  /*25c0*/  ULOP3.LUT UR6, UR6, 0x3000000, URZ, 0xfc, !UPT ;  /* 0x0300000006067892 */ /* 0x000fe2000f8efc3f */
[----:B--2-4-:R-:W-:Y:S01]  /*25d0*/  IMAD.U32 R3, RZ, RZ, UR57 ;  /* 0x00000039ff037e24 */ /* 0x014fe2000f8e00ff */
[----:B------:R-:W1:Y:S01]  /*25e0*/  SHFL.IDX PT, R72, R12, 0x1, 0x1c1f ;  /* 0x003c1f000c487f89 */ /* 0x000e6200000e0000 */
[----:B------:R-:W-:-:S04]  /*25f0*/  VIADD R13, R13, 0x60 ;  /* 0x000000600d0d7836 */ /* 0x000fc80000000000 */
[----:B------:R-:W-:-:S05]  /*2600*/  IMAD R20, R204, -0x2, R13 ;  /* 0xfffffffecc147824 */ /* 0x000fca00078e020d */
[----:B------:R-:W-:-:S04]  /*2610*/  IADD3 R13, -R201, 0x1, R20 ;  /* 0x00000001c90d7810 */ /* 0x000fc80007ffe114 */
[----:B0-----:R-:W-:-:S04]  /*2620*/  VIADDMNMX R21, R21, R13, R20, PT ;  /* 0x0000000d15157246 */ /* 0x001fc80003800114 */
[C---:B------:R-:W-:Y:S02]  /*2630*/  ISETP.GT.AND P6, PT, R21.reuse, RZ, PT ;  /* 0x000000ff1500720c */ /* 0x040fe40003fc4270 */
[C---:B------:R-:W-:Y:S02]  /*2640*/  ISETP.GT.AND P5, PT, R21.reuse, 0x1, PT ;  /* 0x000000011500780c */ /* 0x040fe40003fa4270 */
[C---:B------:R-:W-:Y:S02]  /*2650*/  ISETP.GT.AND P3, PT, R21.reuse, 0x10, PT ;  /* 0x000000101500780c */ /* 0x040fe40003f64270 */
[C---:B------:R-:W-:Y:S02]  /*2660*/  ISETP.GT.AND P4, PT, R21.reuse, 0x8, PT ;  /* 0x000000081500780c */ /* 0x040fe40003f84270 */
[----:B------:R-:W-:Y:S02]  /*2670*/  ISETP.GT.AND P2, PT, R21, 0x9, PT ;  /* 0x000000091500780c */ /* 0x000fe40003f44270 */
[----:B-1----:R-:W-:Y:S01]  /*2680*/  VIADDMNMX R72, R72, R13, R20, PT ;  /* 0x0000000d48487246 */ /* 0x002fe20003800114 */
        /* <DEDUP_REMOVED lines=78> */
[----:B------:R-:W-:-:S02]  /*2b70*/  ISETP.GT.AND P5, PT, R21, 0x18, PT ;  /* 0x000000181500780c */ /* 0x000fc40003fa4270 */
[----:B------:R-:W-:Y:S02]  /*2b80*/  FSEL R157, R32, -INF , P3 ;  /* 0xff800000209d7808 */ /* 0x000fe40001800000 */
[----:B------:R-:W-:Y:S02]  /*2b90*/  FSEL R161, R33, -INF , P6 ;  /* 0xff80000021a17808 */ /* 0x000fe40003000000 */
[C---:B------:R-:W-:Y:S02]  /*2ba0*/  ISETP.GT.AND P3, PT, R21.reuse, 0x21, PT ;  /* 0x000000211500780c */ /* 0x040fe40003f64270 */
[C---:B------:R-:W-:Y:S02]  /*2bb0*/  ISETP.GT.AND P6, PT, R21.reuse, 0x28, PT ;  /* 0x000000281500780c */ /* 0x040fe40003fc4270 */
[----:B------:R-:W-:Y:S02]  /*2bc0*/  FSEL R75, R28, -INF , P4 ;  /* 0xff8000001c4b7808 */ /* 0x000fe40002000000 */
        /* <DEDUP_REMOVED lines=18> */
[----:B------:R-:W-:-:S02]  /*2cf0*/  ISETP.GT.AND P4, PT, R21, 0x41, PT ;  /* 0x000000411500780c */ /* 0x000fc40003f84270 */
[----:B------:R-:W-:Y:S02]  /*2d00*/  FSEL R160, R56, -INF , P5 ;  /* 0xff80000038a07808 */ /* 0x000fe40002800000 */
[----:B------:R-:W-:Y:S02]  /*2d10*/  FMNMX.FTZ R20, R75, R12, !PT ;  /* 0x0000000c4b147209 */ /* 0x000fe40007810000 */
[C---:B------:R-:W-:Y:S02]  /*2d20*/  ISETP.GT.AND P2, PT, R21.reuse, 0x20, PT ;  /* 0x000000201500780c */ /* 0x040fe40003f44270 */
[----:B------:R-:W-:Y:S02]  /*2d30*/  ISETP.GT.AND P5, PT, R21, 0x51, PT ;  /* 0x000000511500780c */ /* 0x000fe40003fa4270 */
[----:B------:R-:W-:Y:S02]  /*2d40*/  FSEL R173, R61, -INF , P3 ;  /* 0xff8000003dad7808 */ /* 0x000fe40001800000 */
[----:B------:R-:W-:-:S02]  /*2d50*/  FSEL R12, R64, -INF , P6 ;  /* 0xff800000400c7808 */ /* 0x000fc40003000000 */
[C---:B------:R-:W-:Y:S02]  /*2d60*/  ISETP.GT.AND P3, PT, R72.reuse, RZ, PT ;  /* 0x000000ff4800720c */ /* 0x040fe40003f64270 */
[----:B------:R-:W-:Y:S02]  /*2d70*/  ISETP.GT.AND P6, PT, R72, 0x1, PT ;  /* 0x000000014800780c */ /* 0x000fe40003fc4270 */
[----:B------:R-:W-:Y:S02]  /*2d80*/  FSEL R164, R57, -INF , P4 ;  /* 0xff80000039a47808 */ /* 0x000fe40002000000 */
[----:B------:R-:W-:Y:S02]  /*2d90*/  FSEL R158, R40, -INF , P2 ;  /* 0xff800000289e7808 */ /* 0x000fe40001000000 */
[----:B------:R-:W-:Y:S02]  /*2da0*/  ISETP.GT.AND P4, PT, R21, 0x58, PT ;  /* 0x000000581500780c */ /* 0x000fe40003f84270 */
[----:B------:R-:W-:-:S02]  /*2db0*/  FSEL R165, R65, -INF , P5 ;  /* 0xff80000041a57808 */ /* 0x000fc40002800000 */
[----:B------:R-:W-:Y:S02]  /*2dc0*/  ISETP.GT.AND P2, PT, R21, 0x31, PT ;  /* 0x000000311500780c */ /* 0x000fe40003f44270 */
[----:B------:R-:W-:Y:S02]  /*2dd0*/  ISETP.GT.AND P5, PT, R72, 0x8, PT ;  /* 0x000000084800780c */ /* 0x000fe40003fa4270 */
[----:B------:R-:W-:Y:S02]  /*2de0*/  FSEL R26, R26, -INF , P3 ;  /* 0xff8000001a1a7808 */ /* 0x000fe40001800000 */
[----:B------:R-:W-:Y:S02]  /*2df0*/  FSEL R24, R27, -INF , P6 ;  /* 0xff8000001b187808 */ /* 0x000fe40003000000 */
[----:B------:R-:W-:Y:S02]  /*2e00*/  FMNMX.FTZ R20, R29, R20, !PT ;  /* 0x000000141d147209 */ /* 0x000fe40007810000 */
[----:B------:R-:W-:-:S02]  /*2e10*/  FSEL R169, R68, -INF , P4 ;  /* 0xff80000044a97808 */ /* 0x000fc40002000000 */
[----:B------:R-:W-:Y:S02]  /*2e20*/  FSEL R163, R49, -INF , P2 ;  /* 0xff80000031a37808 */ /* 0x000fe40001000000 */
[----:B------:R-:W-:Y:S02]  /*2e30*/  ISETP.GT.AND P4, PT, R72, 0x9, PT ;  /* 0x000000094800780c */ /* 0x000fe40003f84270 */
[----:B------:R-:W-:Y:S02]  /*2e40*/  FSEL R30, R30, -INF , P5 ;  /* 0xff8000001e1e7808 */ /* 0x000fe40002800000 */
[----:B------:R-:W-:Y:S02]  /*2e50*/  FMNMX.FTZ R13, R26, R24, !PT ;  /* 0x000000181a0d7209 */ /* 0x000fe40007810000 */
[----:B------:R-:W-:Y:S02]  /*2e60*/  ISETP.GT.AND P2, PT, R21, 0x48, PT ;  /* 0x000000481500780c */ /* 0x000fe40003f44270 */
[----:B------:R-:W-:-:S02]  /*2e70*/  FMNMX.FTZ R20, R157, R20, !PT ;  /* 0x000000149d147209 */ /* 0x000fc40007810000 */
[----:B------:R-:W-:Y:S02]  /*2e80*/  ISETP.GT.AND P3, PT, R72, 0x10, PT ;  /* 0x000000104800780c */ /* 0x000fe40003f64270 */
[----:B------:R-:W-:Y:S02]  /*2e90*/  FSEL R28, R31, -INF , P4 ;  /* 0xff8000001f1c7808 */ /* 0x000fe40002000000 */
[----:B------:R-:W-:Y:S02]  /*2ea0*/  FMNMX.FTZ R13, R30, R13, !PT ;  /* 0x0000000d1e0d7209 */ /* 0x000fe40007810000 */
[----:B------:R-:W-:Y:S02]  /*2eb0*/  FSEL R168, R60, -INF , P2 ;  /* 0xff8000003ca87808 */ /* 0x000fe40001000000 */
[----:B------:R-:W-:Y:S02]  /*2ec0*/  ISETP.GT.AND P2, PT, R21, 0x59, PT ;  /* 0x000000591500780c */ /* 0x000fe40003f44270 */
        /* <DEDUP_REMOVED lines=98> */
[----:B-----5:R-:W-:Y:S01]  /*34f0*/  LOP3.LUT P2, RZ, R74, 0x7f, RZ, 0xc0, !PT ;  /* 0x0000007f4aff7812 */ /* 0x020fe2000784c0ff */
        /* <DEDUP_REMOVED lines=94> */
[----:B------:R-:W1:Y:S08]  /*3ae0*/  MUFU.EX2 R163, R163 ;  /* 0x000000a300a37308 */ /* 0x000e700000000800 */
        /* <DEDUP_REMOVED lines=39> */
[----:B------:R-:W0:Y:S03]  /*3d60*/  MUFU.EX2 R196, R196 ;  /* 0x000000c400c47308 */ /* 0x000e260000000800 */
[----:B------:R-:W-:Y:S01]  /*3d70*/  FADD.FTZ R171, R170, R171 ;  /* 0x000000abaaab7221 */ /* 0x000fe20000010000 */
        /* <DEDUP_REMOVED lines=11> */
[C---:B------:R-:W-:Y:S02]  /*3e30*/  FADD.FTZ R174, R163.reuse, R174 ;  /* 0x000000aea3ae7221 */ /* 0x040fe40000010000 */
[----:B------:R-:W-:Y:S02]  /*3e40*/  FADD.FTZ R189, R178, R189 ;  /* 0x000000bdb2bd7221 */ /* 0x000fe40000010000 */
[----:B------:R-:W-:Y:S01]  /*3e50*/  HGMMA.64x256x16.F32 R24, R152, gdesc[UR8].tnspB, R24, gsb0 ;  /* 0x43e0000898187df0 */ /* 0x000fe20008000818 */
[----:B------:R-:W-:Y:S01]  /*3e60*/  UIADD3 UR10, UR4, 0x180, URZ ;  /* 0x00000180040a7890 */ /* 0x000fe2000fffe03f */
        /* <DEDUP_REMOVED lines=48> */
[----:B-1----:R-:W-:-:S04]  /*4170*/  @P1 SHF.R.U32.HI R152, RZ, R154, R153 ;  /* 0x0000009aff981219 */ /* 0x002fc80000011699 */
[----:B------:R-:W-:-:S05]  /*4180*/  IADD3 R152, R152, R202, -R201 ;  /* 0x000000ca98987210 */ /* 0x000fca0007ffe8c9 */
        /* <DEDUP_REMOVED lines=14> */
.L_x_14389:
[----:B------:R-:W-:-:S04]  /*4270*/  UIADD3 UR36, UR36, 0x1, URZ ;  /* 0x0000000124247890 */ /* 0x000fc8000fffe03f */
[----:B------:R-:W-:-:S04]  /*4280*/  UISETP.NE.AND UP0, UPT, UR36, 0x2, UPT ;  /* 0x000000022400788c */ /* 0x000fc8000bf05270 */
[----:B------:R-:W-:Y:S02]  /*4290*/  USEL UR4, URZ, 0x1, UP0 ;  /* 0x000000013f047887 */ /* 0x000fe40008000000 */
[----:B------:R-:W-:Y:S02]  /*42a0*/  USEL UR36, UR36, URZ, UP0 ;  /* 0x0000003f24247287 */ /* 0x000fe40008000000 */
[----:B------:R-:W-:Y:S01]  /*42b0*/  ULOP3.LUT UR37, UR37, UR4, URZ, 0x3c, !UPT ;  /* 0x0000000425257292 */ /* 0x000fe2000f8e3c3f */
[----:B0-----:R-:W-:Y:S11]  /*42c0*/  @!P0 BRA `(.L_x_14381) ;  /* 0x0000000000048947 */ /* 0x001ff60003800000 */
[----:B------:R-:W-:Y:S01]  /*42d0*/  BPT.TRAP 0x1 ;  /* 0x000000040000795c */ /* 0x000fe20000300000 */
.L_x_14381:
        /* <DEDUP_REMOVED lines=9> */
.L_x_14382:
[----:B-1----:R-:W-:Y:S05]  /*4370*/  @P3 BRA `(.L_x_14383) ;  /* 0x0000000000083947 */ /* 0x002fea0003800000 */
[----:B------:R-:W1:Y:S02]  /*4380*/  SYNCS.PHASECHK.TRANS64.TRYWAIT P3, [UR4+0x32430], R13 ;  /* 0x0324300dff0075a7 */ /* 0x000e640008060144 */
[----:B-1----:R-:W-:Y:S05]  /*4390*/  @!P3 BRA `(.L_x_14384) ;  /* 0x000000f400c8b947 */ /* 0x002fea0003800000 */
.L_x_14383:
        /* <DEDUP_REMOVED lines=31> */
.L_x_14385:
[----:B------:R2:W3:Y:S01]  /*4590*/  SYNCS.PHASECHK.TRANS64.TRYWAIT P3, [UR4+0x32450], R13 ;  /* 0x0324500dff0075a7 */ /* 0x0004e20008060144 */
[----:B------:R-:W-:Y:S05]  /*45a0*/  @!P0 BRA `(.L_x_14386) ;  /* 0x0000000000048947 */ /* 0x000fea0003800000 */
[----:B------:R-:W-:Y:S01]  /*45b0*/  BPT.TRAP 0x1 ;  /* 0x000000040000795c */ /* 0x000fe20000300000 */
.L_x_14386:
[----:B---3--:R-:W-:Y:S05]  /*45c0*/  @P3 BRA `(.L_x_14387) ;  /* 0x0000000000083947 */ /* 0x008fea0003800000 */
[----:B------:R-:W3:Y:S02]  /*45d0*/  SYNCS.PHASECHK.TRANS64.TRYWAIT P3, [UR4+0x32450], R13 ;  /* 0x0324500dff0075a7 */ /* 0x000ee40008060144 */
[----:B---3--:R-:W-:Y:S05]  /*45e0*/  @!P3 BRA `(.L_x_14388) ;  /* 0x000000f4004cb947 */ /* 0x008fea0003800000 */
.L_x_14387:
        /* <DEDUP_REMOVED lines=13> */
[----:B------:R-:W-:Y:S01]  /*46c0*/  IMAD.MOV.U32 R214, RZ, RZ, -0x60 ;  /* 0xffffffa0ffd67424 */ /* 0x000fe200078e00ff */
        /* <DEDUP_REMOVED lines=10> */
[----:B------:R-:W2:Y:S01]  /*4770*/  S2R R217, SR_TID.X ;  /* 0x0000000000d97919 */ /* 0x000ea20000002100 */
[----:B------:R-:W-:Y:S01]  /*4780*/  UMOV UR27, 0x40000040 ;  /* 0x40000040001b7882 */ /* 0x000fe20000000000 */
[----:B------:R-:W-:Y:S01]  /*4790*/  UIADD3 UR30, UR5, 0x602, URZ ;  /* 0x00000602051e7890 */ /* 0x000fe2000fffe03f */
[----:B------:R-:W-:Y:S01]  /*47a0*/  UMOV UR31, 0x40000040 ;  /* 0x40000040001f7882 */ /* 0x000fe20000000000 */
[----:B------:R-:W-:Y:S01]  /*47b0*/  UIADD3 UR34, UR5, 0x604, URZ ;  /* 0x0000060405227890 */ /* 0x000fe2000fffe03f */
[----:B-1----:R-:W-:Y:S01]  /*47c0*/  @P1 IMAD.HI.U32 R20, R21, R20, RZ ;  /* 0x0000001415141227 */ /* 0x002fe200078e00ff */
        /* <DEDUP_REMOVED lines=10> */
[----:B------:R-:W-:-:S04]  /*4870*/  IMAD R13, R207, R214, 0x1 ;  /* 0x00000001cf0d7424 */ /* 0x000fc800078e02d6 */
[----:B------:R-:W0:Y:S01]  /*4880*/  SHFL.IDX PT, R20, R21, RZ, 0x1c1f ;  /* 0x001c1fff15147589 */ /* 0x000e2200000e0000 */
[----:B------:R-:W-:-:S03]  /*4890*/  IMAD R13, R204, -0x2, R13 ;  /* 0xfffffffecc0d7824 */ /* 0x000fc600078e020d */
[----:B------:R-:W1:Y:S02]  /*48a0*/  SHFL.IDX PT, R212, R21, 0x1, 0x1c1f ;  /* 0x003c1f0015d47f89 */ /* 0x000e6400000e0000 */
[----:B------:R-:W-:Y:S02]  /*48b0*/  IADD3 R13, -R201, R13, R202 ;  /* 0x0000000dc90d7210 */ /* 0x000fe40007ffe1ca */
[----:B--2---:R-:W-:-:S05]  /*48c0*/  SHF.R.U32.HI R217, RZ, 0x7, R217 ;  /* 0x00000007ffd97819 */ /* 0x004fca00000116d9 */
[----:B------:R-:W-:Y:S02]  /*48d0*/  VIADD R235, R217, 0x8 ;  /* 0x00000008d9eb7836 */ /* 0x000fe40000000000 */
[C---:B0-----:R-:W-:Y:S02]  /*48e0*/  IMAD.IADD R20, R13.reuse, 0x1, R20 ;  /* 0x000000010d147824 */ /* 0x041fe400078e0214 */
[----:B-1----:R-:W-:-:S03]  /*48f0*/  IMAD.IADD R13, R13, 0x1, R212 ;  /* 0x000000010d0d7824 */ /* 0x002fc600078e02d4 */
[C---:B------:R-:W-:Y:S02]  /*4900*/  ISETP.GT.AND P6, PT, R20.reuse, RZ, PT ;  /* 0x000000ff1400720c */ /* 0x040fe40003fc4270 */
[C---:B------:R-:W-:Y:S02]  /*4910*/  ISETP.GT.AND P5, PT, R20.reuse, 0x1, PT ;  /* 0x000000011400780c */ /* 0x040fe40003fa4270 */
[C---:B------:R-:W-:Y:S02]  /*4920*/  ISETP.GT.AND P3, PT, R20.reuse, 0x8, PT ;  /* 0x000000081400780c */ /* 0x040fe40003f64270 */
[----:B------:R-:W-:Y:S01]  /*4930*/  ISETP.GT.AND P4, PT, R20, 0x9, PT ;  /* 0x000000091400780c */ /* 0x000fe20003f84270 */
        /* <DEDUP_REMOVED lines=215> */
[----:B------:R-:W-:Y:S01]  /*56b0*/  FSEL R153, R20, RZ, P4 ;  /* 0x000000ff14997208 */ /* 0x000fe20002000000 */
[--C-:B------:R-:W-:Y:S01]  /*56c0*/  FFMA.FTZ R156, R156, UR5, -R199.reuse ;  /* 0x000000059c9c7c23 */ /* 0x100fe200080108c7 */
[----:B------:R-:W-:Y:S01]  /*56d0*/  FSEL R216, R216, RZ, P4 ;  /* 0x000000ffd8d87208 */ /* 0x000fe20002000000 */
[----:B------:R0:W-:Y:S01]  /*56e0*/  MUFU.EX2 R158, R152 ;  /* 0x00000098009e7308 */ /* 0x0001e20000000800 */
[--C-:B------:R-:W-:Y:S01]  /*56f0*/  FFMA.FTZ R157, R157, UR5, -R199.reuse ;  /* 0x000000059d9d7c23 */ /* 0x100fe200080108c7 */
[--C-:B------:R-:W-:Y:S01]  /*5700*/  FFMA.FTZ R160, R160, UR5, -R199.reuse ;  /* 0x00000005a0a07c23 */ /* 0x100fe200080108c7 */
[----:B------:R-:W-:Y:S01]  /*5710*/  FFMA.FTZ R161, R161, UR5, -R199 ;  /* 0x00000005a1a17c23 */ /* 0x000fe200080108c7 */
[--C-:B------:R-:W-:Y:S01]  /*5720*/  FFMA.FTZ R213, R154, UR5, -R216.reuse ;  /* 0x000000059ad57c23 */ /* 0x100fe200080108d8 */
[----:B------:R-:W-:Y:S01]  /*5730*/  FFMA.FTZ R154, R211, UR5, -R216 ;  /* 0x00000005d39a7c23 */ /* 0x000fe200080108d8 */
[----:B------:R-:W-:-:S02]  /*5740*/  IMAD.U32 R211, RZ, RZ, UR4 ;  /* 0x00000004ffd37e24 */ /* 0x000fc4000f8e00ff */
[--C-:B------:R-:W-:Y:S01]  /*5750*/  FFMA.FTZ R215, R21, UR5, -R216.reuse ;  /* 0x0000000515d77c23 */ /* 0x100fe200080108d8 */
[----:B------:R-:W-:Y:S01]  /*5760*/  FFMA.FTZ R214, R155, UR5, -R216 ;  /* 0x000000059bd67c23 */ /* 0x000fe200080108d8 */
[----:B0-----:R-:W-:Y:S01]  /*5770*/  FSEL R152, R13, RZ, P3 ;  /* 0x000000ff0d987208 */ /* 0x001fe20001800000 */
[----:B------:R-:W0:Y:S01]  /*5780*/  MUFU.EX2 R159, R159 ;  /* 0x0000009f009f7308 */ /* 0x000e220000000800 */
[----:B------:R-:W-:Y:S01]  /*5790*/  UIMAD UR4, UR36, 0xc00, UR6 ;  /* 0x00000c00240478a4 */ /* 0x000fe2000f8e0206 */
[--C-:B------:R-:W-:Y:S01]  /*57a0*/  FFMA.FTZ R164, R164, UR5, -R199.reuse ;  /* 0x00000005a4a47c23 */ /* 0x100fe200080108c7 */
[----:B------:R-:W-:Y:S01]  /*57b0*/  FFMA.FTZ R165, R165, UR5, -R199 ;  /* 0x00000005a5a57c23 */ /* 0x000fe200080108c7 */
[----:B------:R-:W-:Y:S01]  /*57c0*/  FADD.FTZ R21, -R152, R209 ;  /* 0x000000d198157221 */ /* 0x000fe20000010100 */
[----:B------:R-:W-:Y:S01]  /*57d0*/  FADD.FTZ R152, -R153, R210 ;  /* 0x000000d299987221 */ /* 0x000fe20000010100 */
[----:B------:R-:W-:Y:S02]  /*57e0*/  @!P2 VIADD R153, R211, 0x32440 ;  /* 0x00032440d399a836 */ /* 0x000fe40000000000 */
[--C-:B------:R-:W-:Y:S01]  /*57f0*/  FFMA.FTZ R162, R162, UR5, -R216.reuse ;  /* 0x00000005a2a27c23 */ /* 0x100fe200080108d8 */
[----:B------:R-:W-:Y:S01]  /*5800*/  FMUL.FTZ R210, R21, UR5 ;  /* 0x0000000515d27c20 */ /* 0x000fe20008410000 */
[----:B------:R-:W-:Y:S01]  /*5810*/  IADD3 R21, -R217, 0xb, RZ ;  /* 0x0000000bd9157810 */ /* 0x000fe20007ffe1ff */
[----:B------:R-:W-:Y:S01]  /*5820*/  FMUL.FTZ R217, R152, UR5 ;  /* 0x0000000598d97c20 */ /* 0x000fe20008410000 */
[----:B------:R-:W-:Y:S01]  /*5830*/  @!P2 PRMT R153, RZ, 0x654, R153 ;  /* 0x00000654ff99a816 */ /* 0x000fe20000000099 */
[----:B------:R-:W-:Y:S01]  /*5840*/  MUFU.EX2 R156, R156 ;  /* 0x0000009c009c7308 */ /* 0x000fe20000000800 */
[----:B------:R-:W-:Y:S01]  /*5850*/  UMOV UR10, UR4 ;  /* 0x00000004000a7c82 */ /* 0x000fe20008000000 */
[----:B------:R1:W-:Y:S06]  /*5860*/  BAR.ARV R21, 0x100 ;  /* 0x000400150000751d */ /* 0x0003ec0000002000 */
[----:B------:R2:W-:Y:S01]  /*5870*/  @!P2 SYNCS.ARRIVE.TRANS64.RED.A1T0 RZ, [R153+URZ], RZ ;  /* 0x000000ff99ffa9a7 */ /* 0x0005e2000810043f */
[----:B------:R-:W3:Y:S01]  /*5880*/  MUFU.EX2 R210, R210 ;  /* 0x000000d200d27308 */ /* 0x000ee20000000800 */
[----:B0-----:R-:W-:Y:S01]  /*5890*/  F2FP.F16.F32.PACK_AB R152, R159, R158 ;  /* 0x0000009e9f98723e */ /* 0x001fe200000000ff */
        /* <DEDUP_REMOVED lines=14> */
[----:B------:R-:W4:Y:S01]  /*5980*/  MUFU.EX2 R157, R157 ;  /* 0x0000009d009d7308 */ /* 0x000f220000000800 */
        /* <DEDUP_REMOVED lines=132> */
[----:B----4-:R-:W-:Y:S01]  /*61d0*/  F2FP.F16.F32.PACK_AB R154, R157, R156 ;  /* 0x0000009c9d9a723e */ /* 0x010fe200000000ff */
[----:B------:R-:W-:Y:S01]  /*61e0*/  MUFU.EX2 R160, R160 ;  /* 0x000000a000a07308 */ /* 0x000fe20000000800 */
[----:B--2---:R-:W-:Y:S01]  /*61f0*/  F2FP.F16.F32.PACK_AB R153, R214, R213 ;  /* 0x000000d5d699723e */ /* 0x004fe200000000ff */
[--C-:B------:R-:W-:Y:S01]  /*6200*/  FFMA.FTZ R180, R180, UR5, -R199.reuse ;  /* 0x00000005b4b47c23 */ /* 0x100fe200080108c7 */
[----:B---3--:R-:W-:Y:S01]  /*6210*/  F2FP.F16.F32.PACK_AB R155, R209, R215 ;  /* 0x000000d7d19b723e */ /* 0x008fe200000000ff */
        /* <DEDUP_REMOVED lines=24> */
[----:B------:R-:W-:Y:S01]  /*63a0*/  WARPGROUP.ARRIVE ;  /* 0x00000000000079c5 */ /* 0x000fe20000000000 */
[----:B------:R-:W-:Y:S01]  /*63b0*/  FFMA.FTZ R199, R212, UR5, -R216 ;  /* 0x00000005d4c77c23 */ /* 0x000fe200080108d8 */
[----:B------:R-:W-:Y:S01]  /*63c0*/  FFMA.FTZ R0, R210, R0, R158 ;  /* 0x00000000d2007223 */ /* 0x000fe2000001009e */
[----:B------:R-:W-:Y:S01]  /*63d0*/  FFMA.FTZ R213, R217, R12, R213 ;  /* 0x0000000cd9d57223 */ /* 0x000fe200000100d5 */
[----:B------:R-:W-:Y:S01]  /*63e0*/  ISETP.GT.AND P3, PT, R207, R208, PT ;  /* 0x000000d0cf00720c */ /* 0x000fe20003f64270 */
[----:B------:R-:W-:Y:S01]  /*63f0*/  @!P2 VIADD R211, R211, 0x32460 ;  /* 0x00032460d3d3a836 */ /* 0x000fe20000000000 */
[----:B------:R-:W-:Y:S01]  /*6400*/  HGMMA.64x256x16.F32 R24, R152, gdesc[UR8].tnspB, R24, gsb0 ;  /* 0x43e0000898187df0 */ /* 0x000fe20008000818 */
[----:B------:R-:W-:Y:S01]  /*6410*/  MUFU.EX2 R162, R162 ;  /* 0x000000a200a27308 */ /* 0x000fe20000000800 */
[----:B------:R-:W-:Y:S01]  /*6420*/  UIADD3 UR10, UR4, 0x80, URZ ;  /* 0x00000080040a7890 */ /* 0x000fe2000fffe03f */
[----:B------:R-:W-:Y:S01]  /*6430*/  FADD.FTZ R159, R159, R0 ;  /* 0x000000009f9f7221 */ /* 0x000fe20000010000 */
[----:B------:R-:W-:Y:S01]  /*6440*/  UMOV UR11, 0x40000040 ;  /* 0x40000040000b7882 */ /* 0x000fe20000000000 */
[----:B------:R-:W-:Y:S01]  /*6450*/  FADD.FTZ R214, R214, R213 ;  /* 0x000000d5d6d67221 */ /* 0x000fe20000010000 */
[----:B------:R-:W-:Y:S01]  /*6460*/  @!P2 PRMT R211, RZ, 0x654, R211 ;  /* 0x00000654ffd3a816 */ /* 0x000fe200000000d3 */
[----:B------:R-:W-:Y:S01]  /*6470*/  FADD.FTZ R156, R156, R159 ;  /* 0x0000009f9c9c7221 */ /* 0x000fe20000010000 */
[----:B------:R-:W-:Y:S01]  /*6480*/  VIADD R207, R207, 0xffffffff ;  /* 0xffffffffcfcf7836 */ /* 0x000fe20000000000 */
[----:B------:R-:W2:Y:S01]  /*6490*/  MUFU.EX2 R163, R163 ;  /* 0x000000a300a37308 */ /* 0x000ea20000000800 */
[----:B------:R-:W-:Y:S01]  /*64a0*/  FADD.FTZ R214, R215, R214 ;  /* 0x000000d6d7d67221 */ /* 0x000fe20000010000 */
[----:B------:R-:W-:Y:S01]  /*64b0*/  FADD.FTZ R157, R157, R156 ;  /* 0x0000009c9d9d7221 */ /* 0x000fe20000010000 */
[----:B------:R-:W-:-:S02]  /*64c0*/  IMAD.MOV.U32 R210, RZ, RZ, R20 ;  /* 0x000000ffffd27224 */ /* 0x000fc400078e0014 */
[----:B------:R-:W-:-:S03]  /*64d0*/  FADD.FTZ R209, R209, R214 ;  /* 0x000000d6d1d17221 */ /* 0x000fc60000010000 */
        /* <DEDUP_REMOVED lines=121> */
.L_x_14380:
[----:B------:R-:W-:-:S13]  /*6c70*/  ISETP.GE.AND P1, PT, R207, RZ, PT ;  /* 0x000000ffcf00720c */ /* 0x000fda0003f26270 */
[----:B------:R-:W-:Y:S05]  /*6c80*/  @!P1 BRA `(.L_x_14390) ;  /* 0x0000002000bc9947 */ /* 0x000fea0003800000 */
[----:B------:R-:W-:Y:S02]  /*6c90*/  IMAD.MOV.U32 R209, RZ, RZ, R20 ;  /* 0x000000ffffd17224 */ /* 0x000fe400078e0014 */
[----:B------:R-:W-:-:S07]  /*6ca0*/  IMAD.MOV.U32 R201, RZ, RZ, R13 ;  /* 0x000000ffffc97224 */ /* 0x000fce00078e000d */
.L_x_14399:
[----:B------:R-:W-:-:S04]  /*6cb0*/  UIADD3 UR36, UR36, 0x1, URZ ;  /* 0x0000000124247890 */ /* 0x000fc8000fffe03f */
[----:B------:R-:W-:-:S04]  /*6cc0*/  UISETP.NE.AND UP0, UPT, UR36, 0x2, UPT ;  /* 0x000000022400788c */ /* 0x000fc8000bf05270 */
[----:B------:R-:W-:Y:S02]  /*6cd0*/  USEL UR4, URZ, 0x1, UP0 ;  /* 0x000000013f047887 */ /* 0x000fe40008000000 */
[----:B------:R-:W-:Y:S02]  /*6ce0*/  USEL UR36, UR36, URZ, UP0 ;  /* 0x0000003f24247287 */ /* 0x000fe40008000000 */
[----:B------:R-:W-:Y:S01]  /*6cf0*/  ULOP3.LUT UR37, UR37, UR4, URZ, 0x3c, !UPT ;  /* 0x0000000425257292 */ /* 0x000fe2000f8e3c3f */
[----:B-1----:R-:W-:Y:S11]  /*6d00*/  @!P0 BRA `(.L_x_14391) ;  /* 0x0000000000048947 */ /* 0x002ff60003800000 */
[----:B------:R-:W-:Y:S01]  /*6d10*/  BPT.TRAP 0x1 ;  /* 0x000000040000795c */ /* 0x000fe20000300000 */
.L_x_14391:
        /* <DEDUP_REMOVED lines=9> */
.L_x_14392:
[----:B--2---:R-:W-:Y:S05]  /*6db0*/  @P1 BRA `(.L_x_14393) ;  /* 0x0000000000081947 */ /* 0x004fea0003800000 */
[----:B------:R-:W2:Y:S02]  /*6dc0*/  SYNCS.PHASECHK.TRANS64.TRYWAIT P1, [UR4+0x32430], R13 ;  /* 0x0324300dff0075a7 */ /* 0x000ea40008020144 */
[----:B--2---:R-:W-:Y:S05]  /*6dd0*/  @!P1 BRA `(.L_x_14394) ;  /* 0x000000cc00689947 */ /* 0x004fea0003800000 */
.L_x_14393:
        /* <DEDUP_REMOVED lines=31> */
.L_x_14395:
[----:B------:R3:W4:Y:S01]  /*6fd0*/  SYNCS.PHASECHK.TRANS64.TRYWAIT P1, [UR4+0x32450], R13 ;  /* 0x0324500dff0075a7 */ /* 0x0007220008020144 */
[----:B------:R-:W-:Y:S05]  /*6fe0*/  @!P0 BRA `(.L_x_14396) ;  /* 0x0000000000048947 */ /* 0x000fea0003800000 */
[----:B------:R-:W-:Y:S01]  /*6ff0*/  BPT.TRAP 0x1 ;  /* 0x000000040000795c */ /* 0x000fe20000300000 */
.L_x_14396:
[----:B----4-:R-:W-:Y:S05]  /*7000*/  @P1 BRA `(.L_x_14397) ;  /* 0x0000000000081947 */ /* 0x010fea0003800000 */
[----:B------:R-:W4:Y:S02]  /*7010*/  SYNCS.PHASECHK.TRANS64.TRYWAIT P1, [UR4+0x32450], R13 ;  /* 0x0324500dff0075a7 */ /* 0x000f240008020144 */
[----:B----4-:R-:W-:Y:S05]  /*7020*/  @!P1 BRA `(.L_x_14398) ;  /* 0x000000c800ec9947 */ /* 0x010fea0003800000 */
.L_x_14397:
        /* <DEDUP_REMOVED lines=10> */
[----:B------:R-:W-:Y:S01]  /*70d0*/  IMAD.U32 R212, RZ, RZ, UR4 ;  /* 0x00000004ffd47e24 */ /* 0x000fe2000f8e00ff */
[----:B------:R-:W-:Y:S01]  /*70e0*/  UMOV UR15, 0x40000040 ;  /* 0x40000040000f7882 */ /* 0x000fe20000000000 */
[----:B------:R-:W-:Y:S01]  /*70f0*/  UIADD3 UR18, UR5, 0x304, URZ ;  /* 0x0000030405127890 */ /* 0x000fe2000fffe03f */
[----:B------:R-:W-:Y:S01]  /*7100*/  ISETP.GT.AND P1, PT, R207, RZ, PT ;  /* 0x000000ffcf00720c */ /* 0x000fe20003f24270 */
[----:B------:R-:W-:Y:S01]  /*7110*/  UMOV UR19, 0x40000040 ;  /* 0x4000004000137882 */ /* 0x000fe20000000000 */
[----:B------:R-:W-:Y:S01]  /*7120*/  HGMMA.64x96x16.F32 R152, gdesc[UR56], R152, gsb0 ;  /* 0x01600000389879f0 */ /* 0x000fe20008000898 */
[----:B------:R-:W-:Y:S01]  /*7130*/  R2UR UR56, R8 ;  /* 0x00000000083872ca */ /* 0x000fe200000e0000 */
[----:B------:R-:W-:Y:S01]  /*7140*/  UIADD3 UR58, UR5, 0x2, URZ ;  /* 0x00000002053a7890 */ /* 0x000fe2000fffe03f */
[----:B------:R-:W-:Y:S01]  /*7150*/  R2UR UR57, R9 ;  /* 0x00000000093972ca */ /* 0x000fe200000e0000 */
[----:B------:R-:W-:Y:S01]  /*7160*/  UMOV UR59, 0x40000040 ;  /* 0x40000040003b7882 */ /* 0x000fe20000000000 */
[----:B------:R-:W-:Y:S01]  /*7170*/  UIADD3 UR22, UR5, 0x306, URZ ;  /* 0x0000030605167890 */ /* 0x000fe2000fffe03f */
[----:B------:R-:W-:Y:S01]  /*7180*/  VIADD R207, R207, 0xffffffff ;  /* 0xffffffffcfcf7836 */ /* 0x000fe20000000000 */
        /* <DEDUP_REMOVED lines=16> */
[----:B------:R-:W-:Y:S01]  /*7290*/  UIMAD UR4, UR36, 0xc00, UR6 ;  /* 0x00000c00240478a4 */ /* 0x000fe2000f8e0206 */
        /* <DEDUP_REMOVED lines=104> */
[----:B0-----:R-:W0:Y:S01]  /*7920*/  SHFL.BFLY PT, R211, R202, 0x2, 0x1f ;  /* 0x0c401f00cad37f89 */ /* 0x001e2200000e0000 */
        /* <DEDUP_REMOVED lines=16> */
[----:B------:R-:W-:Y:S02]  /*7a30*/  @!P2 VIADD R152, R212, 0x32440 ;  /* 0x00032440d498a836 */ /* 0x000fe40000000000 */
[----:B------:R-:W-:Y:S01]  /*7a40*/  FMUL.FTZ R201, R201, UR5 ;  /* 0x00000005c9c97c20 */ /* 0x000fe20008410000 */
[--C-:B------:R-:W-:Y:S01]  /*7a50*/  FFMA.FTZ R156, R156, UR5, -R210.reuse ;  /* 0x000000059c9c7c23 */ /* 0x100fe200080108d2 */
[----:B------:R-:W-:Y:S01]  /*7a60*/  MUFU.EX2 R202, R202 ;  /* 0x000000ca00ca7308 */ /* 0x000fe20000000800 */
[----:B------:R-:W-:Y:S01]  /*7a70*/  FFMA.FTZ R160, R160, UR5, -R210 ;  /* 0x00000005a0a07c23 */ /* 0x000fe200080108d2 */
[----:B------:R-:W-:Y:S01]  /*7a80*/  @!P2 PRMT R152, RZ, 0x654, R152 ;  /* 0x00000654ff98a816 */ /* 0x000fe20000000098 */
[--C-:B------:R-:W-:Y:S01]  /*7a90*/  FFMA.FTZ R161, R161, UR5, -R210.reuse ;  /* 0x00000005a1a17c23 */ /* 0x100fe200080108d2 */
[--C-:B------:R-:W-:Y:S01]  /*7aa0*/  FFMA.FTZ R164, R164, UR5, -R210.reuse ;  /* 0x00000005a4a47c23 */ /* 0x100fe200080108d2 */
[--C-:B------:R-:W-:Y:S01]  /*7ab0*/  FFMA.FTZ R165, R165, UR5, -R210.reuse ;  /* 0x00000005a5a57c23 */ /* 0x100fe200080108d2 */
[--C-:B------:R-:W-:Y:S01]  /*7ac0*/  FFMA.FTZ R168, R168, UR5, -R210.reuse ;  /* 0x00000005a8a87c23 */ /* 0x100fe200080108d2 */
[----:B-1----:R-:W-:Y:S01]  /*7ad0*/  FMNMX.FTZ R20, R20, R213, !PT ;  /* 0x000000d514147209 */ /* 0x002fe20007810000 */
[----:B------:R-:W0:Y:S01]  /*7ae0*/  MUFU.EX2 R201, R201 ;  /* 0x000000c900c97308 */ /* 0x000e220000000800 */
[--C-:B------:R-:W-:Y:S01]  /*7af0*/  FFMA.FTZ R169, R169, UR5, -R210.reuse ;  /* 0x00000005a9a97c23 */ /* 0x100fe200080108d2 */
[--C-:B------:R-:W-:Y:S01]  /*7b00*/  FFMA.FTZ R172, R172, UR5, -R210.reuse ;  /* 0x00000005acac7c23 */ /* 0x100fe200080108d2 */
[--C-:B------:R-:W-:Y:S01]  /*7b10*/  FFMA.FTZ R173, R173, UR5, -R210.reuse ;  /* 0x00000005adad7c23 */ /* 0x100fe200080108d2 */
[C---:B------:R-:W-:Y:S01]  /*7b20*/  FADD.FTZ R21, -R20.reuse, R209 ;  /* 0x000000d114157221 */ /* 0x040fe20000010100 */
[----:B------:R-:W-:Y:S01]  /*7b30*/  FMUL.FTZ R214, R20, UR5 ;  /* 0x0000000514d67c20 */ /* 0x000fe20008410000 */
[--C-:B------:R-:W-:Y:S01]  /*7b40*/  FFMA.FTZ R176, R176, UR5, -R210.reuse ;  /* 0x00000005b0b07c23 */ /* 0x100fe200080108d2 */
[----:B------:R-:W-:Y:S01]  /*7b50*/  FFMA.FTZ R177, R177, UR5, -R210 ;  /* 0x00000005b1b17c23 */ /* 0x000fe200080108d2 */
[----:B------:R-:W-:Y:S01]  /*7b60*/  FMUL.FTZ R157, R21, UR5 ;  /* 0x00000005159d7c20 */ /* 0x000fe20008410000 */
[----:B------:R-:W-:Y:S01]  /*7b70*/  IADD3 R21, -R215, 0xb, RZ ;  /* 0x0000000bd7157810 */ /* 0x000fe20007ffe1ff */
[----:B------:R1:W-:Y:S01]  /*7b80*/  MUFU.EX2 R209, R153 ;  /* 0x0000009900d17308 */ /* 0x0003e20000000800 */
[--C-:B------:R-:W-:Y:S01]  /*7b90*/  FFMA.FTZ R211, R154, UR5, -R214.reuse ;  /* 0x000000059ad37c23 */ /* 0x100fe200080108d6 */
[--C-:B------:R-:W-:Y:S01]  /*7ba0*/  FFMA.FTZ R213, R155, UR5, -R214.reuse ;  /* 0x000000059bd57c23 */ /* 0x100fe200080108d6 */
        /* <DEDUP_REMOVED lines=142> */
[--C-:B------:R-:W-:Y:S01]  /*8490*/  FFMA.FTZ R162, R162, UR5, -R214.reuse ;  /* 0x00000005a2a27c23 */ /* 0x100fe200080108d6 */
[----:B0-----:R-:W-:Y:S01]  /*84a0*/  F2FP.F16.F32.PACK_AB R154, R209, R156 ;  /* 0x0000009cd19a723e */ /* 0x001fe200000000ff */
[--C-:B------:R-:W-:Y:S01]  /*84b0*/  FFMA.FTZ R163, R163, UR5, -R214.reuse ;  /* 0x00000005a3a37c23 */ /* 0x100fe200080108d6 */
[----:B----4-:R-:W-:Y:S01]  /*84c0*/  F2FP.F16.F32.PACK_AB R153, R213, R211 ;  /* 0x000000d3d599723e */ /* 0x010fe200000000ff */
[--C-:B------:R-:W-:Y:S01]  /*84d0*/  FFMA.FTZ R166, R166, UR5, -R214.reuse ;  /* 0x00000005a6a67c23 */ /* 0x100fe200080108d6 */
[----:B-----5:R-:W-:Y:S01]  /*84e0*/  F2FP.F16.F32.PACK_AB R155, R159, R158 ;  /* 0x0000009e9f9b723e */ /* 0x020fe200000000ff */
[--C-:B------:R-:W-:Y:S01]  /*84f0*/  FFMA.FTZ R167, R167, UR5, -R214.reuse ;  /* 0x00000005a7a77c23 */ /* 0x100fe200080108d6 */
[----:B------:R-:W-:Y:S01]  /*8500*/  MUFU.EX2 R160, R160 ;  /* 0x000000a000a07308 */ /* 0x000fe20000000800 */
[--C-:B------:R-:W-:Y:S01]  /*8510*/  FFMA.FTZ R170, R170, UR5, -R214.reuse ;  /* 0x00000005aaaa7c23 */ /* 0x100fe200080108d6 */
[----:B------:R-:W-:Y:S01]  /*8520*/  WARPGROUP.ARRIVE ;  /* 0x00000000000079c5 */ /* 0x000fe20000000000 */
[--C-:B------:R-:W-:Y:S01]  /*8530*/  FFMA.FTZ R171, R171, UR5, -R214.reuse ;  /* 0x00000005abab7c23 */ /* 0x100fe200080108d6 */
[--C-:B------:R-:W-:Y:S01]  /*8540*/  FFMA.FTZ R174, R174, UR5, -R214.reuse ;  /* 0x00000005aeae7c23 */ /* 0x100fe200080108d6 */
[----:B------:R-:W-:Y:S01]  /*8550*/  FFMA.FTZ R175, R175, UR5, -R214 ;  /* 0x00000005afaf7c23 */ /* 0x000fe200080108d6 */
[--C-:B------:R-:W-:Y:S01]  /*8560*/  FFMA.FTZ R180, R180, UR5, -R210.reuse ;  /* 0x00000005b4b47c23 */ /* 0x100fe200080108d2 */
[----:B------:R-:W-:Y:S01]  /*8570*/  FFMA.FTZ R181, R181, UR5, -R210 ;  /* 0x00000005b5b57c23 */ /* 0x000fe200080108d2 */
[----:B------:R-:W-:Y:S01]  /*8580*/  HGMMA.64x256x16.F32 R24, R152, gdesc[UR8].tnspB, R24, gsb0 ;  /* 0x43e0000898187df0 */ /* 0x000fe20008000818 */
[----:B------:R-:W0:Y:S01]  /*8590*/  MUFU.EX2 R161, R161 ;  /* 0x000000a100a17308 */ /* 0x000e220000000800 */
[----:B------:R-:W-:Y:S01]  /*85a0*/  UIADD3 UR10, UR4, 0x80, URZ ;  /* 0x00000080040a7890 */ /* 0x000fe2000fffe03f */
[--C-:B------:R-:W-:Y:S01]  /*85b0*/  FFMA.FTZ R178, R178, UR5, -R214.reuse ;  /* 0x00000005b2b27c23 */ /* 0x100fe200080108d6 */
[----:B------:R-:W-:Y:S01]  /*85c0*/  UMOV UR11, 0x40000040 ;  /* 0x40000040000b7882 */ /* 0x000fe20000000000 */
        /* <DEDUP_REMOVED lines=8> */
[--C-:B------:R-:W-:Y:S01]  /*8650*/  FFMA.FTZ R186, R186, UR5, -R214.reuse ;  /* 0x00000005baba7c23 */ /* 0x100fe200080108d6 */
[--C-:B------:R-:W-:Y:S01]  /*8660*/  FFMA.FTZ R187, R187, UR5, -R214.reuse ;  /* 0x00000005bbbb7c23 */ /* 0x100fe200080108d6 */
[--C-:B------:R-:W-:Y:S01]  /*8670*/  FFMA.FTZ R190, R190, UR5, -R214.reuse ;  /* 0x00000005bebe7c23 */ /* 0x100fe200080108d6 */
[----:B------:R-:W-:Y:S01]  /*8680*/  FFMA.FTZ R191, R191, UR5, -R214 ;  /* 0x00000005bfbf7c23 */ /* 0x000fe200080108d6 */
[----:B------:R-:W1:Y:S01]  /*8690*/  MUFU.EX2 R165, R165 ;  /* 0x000000a500a57308 */ /* 0x000e620000000800 */
[--C-:B------:R-:W-:Y:S01]  /*86a0*/  FFMA.FTZ R192, R192, UR5, -R210.reuse ;  /* 0x00000005c0c07c23 */ /* 0x100fe200080108d2 */
[--C-:B------:R-:W-:Y:S01]  /*86b0*/  FFMA.FTZ R193, R193, UR5, -R210.reuse ;  /* 0x00000005c1c17c23 */ /* 0x100fe200080108d2 */
[--C-:B------:R-:W-:Y:S01]  /*86c0*/  FFMA.FTZ R196, R196, UR5, -R210.reuse ;  /* 0x00000005c4c47c23 */ /* 0x100fe200080108d2 */
[----:B------:R-:W-:Y:S01]  /*86d0*/  FFMA.FTZ R197, R197, UR5, -R210 ;  /* 0x00000005c5c57c23 */ /* 0x000fe200080108d2 */
[--C-:B------:R-:W-:Y:S01]  /*86e0*/  FFMA.FTZ R194, R194, UR5, -R214.reuse ;  /* 0x00000005c2c27c23 */ /* 0x100fe200080108d6 */
[--C-:B------:R-:W-:Y:S01]  /*86f0*/  FFMA.FTZ R195, R195, UR5, -R214.reuse ;  /* 0x00000005c3c37c23 */ /* 0x100fe200080108d6 */
[--C-:B------:R-:W-:Y:S01]  /*8700*/  FFMA.FTZ R198, R198, UR5, -R214.reuse ;  /* 0x00000005c6c67c23 */ /* 0x100fe200080108d6 */
[----:B------:R-:W-:Y:S01]  /*8710*/  MUFU.EX2 R162, R162 ;  /* 0x000000a200a27308 */ /* 0x000fe20000000800 */
[----:B------:R-:W-:Y:S01]  /*8720*/  FFMA.FTZ R199, R199, UR5, -R214 ;  /* 0x00000005c7c77c23 */ /* 0x000fe200080108d6 */
[----:B------:R-:W-:Y:S01]  /*8730*/  FFMA.FTZ R201, R201, R0, R202 ;  /* 0x00000000c9c97223 */ /* 0x000fe200000100ca */
[----:B------:R-:W-:Y:S01]  /*8740*/  FFMA.FTZ R12, R157, R12, R211 ;  /* 0x0000000c9d0c7223 */ /* 0x000fe200000100d3 */
[----:B------:R-:W-:-:S02]  /*8750*/  @!P2 VIADD R212, R212, 0x32460 ;  /* 0x00032460d4d4a836 */ /* 0x000fc40000000000 */
[----:B------:R-:W-:Y:S01]  /*8760*/  FADD.FTZ R201, R208, R201 ;  /* 0x000000c9d0c97221 */ /* 0x000fe20000010000 */
[----:B------:R-:W-:Y:S01]  /*8770*/  FADD.FTZ R213, R213, R12 ;  /* 0x0000000cd5d57221 */ /* 0x000fe20000010000 */
[----:B------:R-:W3:Y:S01]  /*8780*/  MUFU.EX2 R163, R163 ;  /* 0x000000a300a37308 */ /* 0x000ee20000000800 */
[----:B------:R-:W-:Y:S01]  /*8790*/  @!P2 PRMT R212, RZ, 0x654, R212 ;  /* 0x00000654ffd4a816 */ /* 0x000fe200000000d4 */
[----:B------:R-:W-:Y:S01]  /*87a0*/  FADD.FTZ R156, R156, R201 ;  /* 0x000000c99c9c7221 */ /* 0x000fe20000010000 */
[----:B------:R-:W-:Y:S01]  /*87b0*/  FADD.FTZ R158, R158, R213 ;  /* 0x000000d59e9e7221 */ /* 0x000fe20000010000 */
[----:B------:R-:W-:Y:S02]  /*87c0*/  IMAD.MOV.U32 R201, RZ, RZ, R13 ;  /* 0x000000ffffc97224 */ /* 0x000fe400078e000d */
[----:B------:R-:W-:Y:S01]  /*87d0*/  FADD.FTZ R209, R209, R156 ;  /* 0x0000009cd1d17221 */ /* 0x000fe20000010000 */
        /* <DEDUP_REMOVED lines=36> */
[----:B------:R-:W-:Y:S01]  /*8a20*/  FADD.FTZ R162, R162, R159 ;  /* 0x0000009fa2a27221 */ /* 0x000fe20000010000 */
[----:B----4-:R-:W-:Y:S01]  /*8a30*/  F2FP.F16.F32.PACK_AB R155, R167, R166 ;  /* 0x000000a6a79b723e */ /* 0x010fe200000000ff */
[----:B------:R-:W-:Y:S01]  /*8a40*/  FADD.FTZ R161, R161, R160 ;  /* 0x000000a0a1a17221 */ /* 0x000fe20000010000 */
[----:B------:R-:W-:Y:S01]  /*8a50*/  IMAD.MOV.U32 R209, RZ, RZ, R20 ;  /* 0x000000ffffd17224 */ /* 0x000fe200078e0014 */
[----:B------:R-:W-:Y:S01]  /*8a60*/  MUFU.EX2 R194, R194 ;  /* 0x000000c200c27308 */ /* 0x000fe20000000800 */
[----:B------:R-:W-:Y:S01]  /*8a70*/  WARPGROUP.ARRIVE ;  /* 0x00000000000079c5 */ /* 0x000fe20000000000 */
[----:B------:R-:W-:Y:S01]  /*8a80*/  FADD.FTZ R163, R163, R162 ;  /* 0x000000a2a3a37221 */ /* 0x000fe20000010000 */
[----:B------:R-:W-:-:S03]  /*8a90*/  FADD.FTZ R164, R164, R161 ;  /* 0x000000a1a4a47221 */ /* 0x000fc60000010000 */
[----:B------:R-:W-:Y:S01]  /*8aa0*/  FADD.FTZ R166, R166, R163 ;  /* 0x000000a3a6a67221 */ /* 0x000fe20000010000 */
[----:B------:R-:W-:Y:S01]  /*8ab0*/  HGMMA.64x256x16.F32 R24, R152, gdesc[UR8].tnspB, R24, gsb0 ;  /* 0x43e0000898187df0 */ /* 0x000fe20008000818 */
[----:B------:R-:W-:Y:S01]  /*8ac0*/  UIADD3 UR10, UR4, 0x100, URZ ;  /* 0x00000100040a7890 */ /* 0x000fe2000fffe03f */
[----:B------:R-:W1:Y:S01]  /*8ad0*/  MUFU.EX2 R195, R195 ;  /* 0x000000c300c37308 */ /* 0x000e620000000800 */
        /* <DEDUP_REMOVED lines=60> */
[----:B-1----:R-:W-:Y:S01]  /*8ea0*/  F2FP.F16.F32.PACK_AB R153, R195, R194 ;  /* 0x000000c2c399723e */ /* 0x002fe200000000ff */
        /* <DEDUP_REMOVED lines=11> */
[----:B------:R1:W-:Y:S01]  /*8f60*/  @!P2 SYNCS.ARRIVE.TRANS64.RED.A1T0 RZ, [R212+URZ], RZ ;  /* 0x000000ffd4ffa9a7 */ /* 0x0003e2000810043f */
[----:B------:R-:W-:Y:S05]  /*8f70*/  @P1 BRA `(.L_x_14399) ;  /* 0xffffffdc004c1947 */ /* 0x000fea000383ffff */
.L_x_14390:
[----:B------:R-:W2:Y:S01]  /*8f80*/  SHFL.BFLY PT, R3, R0, 0x2, 0x1f ;  /* 0x0c401f0000037f89 */ /* 0x000ea200000e0000 */
[----:B------:R-:W-:Y:S01]  /*8f90*/  IMAD.MOV.U32 R4, RZ, RZ, RZ ;  /* 0x000000ffff047224 */ /* 0x000fe200078e00ff */
[----:B------:R-:W-:Y:S01]  /*8fa0*/  R2UR UR4, R224 ;  /* 0x00000000e00472ca */ /* 0x000fe200000e0000 */
[----:B------:R-:W-:Y:S01]  /*8fb0*/  UIADD3 UR36, UR36, 0x1, URZ ;  /* 0x0000000124247890 */ /* 0x000fe2000fffe03f */
[----:B------:R-:W3:Y:S01]  /*8fc0*/  SHFL.BFLY PT, R5, R12, 0x2, 0x1f ;  /* 0x0c401f000c057f89 */ /* 0x000ee200000e0000 */
[----:B------:R-:W-:Y:S01]  /*8fd0*/  IMAD.U32 R14, RZ, RZ, UR5 ;  /* 0x00000005ff0e7e24 */ /* 0x000fe2000f8e00ff */
[----:B------:R4:W-:Y:S06]  /*8fe0*/  BAR.ARV R21, 0x100 ;  /* 0x000400150000751d */ /* 0x0009ec0000002000 */
[----:B------:R-:W-:-:S02]  /*8ff0*/  UISETP.NE.AND UP0, UPT, UR36, 0x2, UPT ;  /* 0x000000022400788c */ /* 0x000fc4000bf05270 */
[----:B------:R-:W-:Y:S06]  /*9000*/  BAR.ARV 0x8, 0x180 ;  /* 0x0206000000007b1d */ /* 0x000fec0000002000 */
[----:B------:R-:W-:Y:S01]  /*9010*/  UIADD3 UR4, UR4, 0x1, URZ ;  /* 0x0000000104047890 */ /* 0x000fe2000fffe03f */
[----:B------:R-:W-:Y:S01]  /*9020*/  PLOP3.LUT P0, PT, PT, PT, PT, 0x8, 0x0 ;  /* 0x000000000000781c */ /* 0x000fe20003f0e170 */
[----:B--2---:R-:W-:Y:S01]  /*9030*/  FADD.FTZ R3, R3, R0 ;  /* 0x0000000003037221 */ /* 0x004fe20000010000 */
[----:B------:R-:W-:Y:S01]  /*9040*/  IMAD.MOV.U32 R0, RZ, RZ, RZ ;  /* 0x000000ffff007224 */ /* 0x000fe200078e00ff */
[----:B------:R-:W-:Y:S01]  /*9050*/  USEL UR36, UR36, URZ, UP0 ;  /* 0x0000003f24247287 */ /* 0x000fe20008000000 */
[----:B---3--:R-:W-:-:S02]  /*9060*/  FADD.FTZ R5, R5, R12 ;  /* 0x0000000c05057221 */ /* 0x008fc40000010000 */
[----:B------:R-:W2:Y:S01]  /*9070*/  SHFL.BFLY PT, R2, R3, 0x1, 0x1f ;  /* 0x0c201f0003027f89 */ /* 0x000ea200000e0000 */
[----:B------:R-:W-:Y:S01]  /*9080*/  IMAD.U32 R224, RZ, RZ, UR4 ;  /* 0x00000004ffe07e24 */ /* 0x000fe2000f8e00ff */
[----:B------:R-:W-:-:S04]  /*9090*/  USEL UR4, URZ, 0x1, UP0 ;  /* 0x000000013f047887 */ /* 0x000fc80008000000 */
[----:B------:R-:W-:Y:S01]  /*90a0*/  ULOP3.LUT UR37, UR37, UR4, URZ, 0x3c, !UPT ;  /* 0x0000000425257292 */ /* 0x000fe2000f8e3c3f */
[----:B--2---:R-:W-:Y:S01]  /*90b0*/  FADD.FTZ R7, R3, R2 ;  /* 0x0000000203077221 */ /* 0x004fe20000010000 */
[----:B------:R-:W-:Y:S01]  /*90c0*/  IMAD.MOV.U32 R3, RZ, RZ, -0x800000 ;  /* 0xff800000ff037424 */ /* 0x000fe200078e00ff */
[----:B------:R-:W2:Y:S03]  /*90d0*/  SHFL.BFLY PT, R2, R5, 0x1, 0x1f ;  /* 0x0c201f0005027f89 */ /* 0x000ea600000e0000 */
[----:B------:R-:W-:-:S13]  /*90e0*/  FSETP.NE.FTZ.AND P1, PT, R7, RZ, PT ;  /* 0x000000ff0700720b */ /* 0x000fda0003f35000 */
[----:B------:R-:W3:Y:S01]  /*90f0*/  @P1 MUFU.RCP R4, R7 ;  /* 0x0000000700041308 */ /* 0x000ee20000001000 */
[----:B--2---:R-:W-:Y:S01]  /*9100*/  FADD.FTZ R6, R5, R2 ;  /* 0x0000000205067221 */ /* 0x004fe20000010000 */
[----:B------:R-:W-:-:S06]  /*9110*/  IMAD.MOV.U32 R2, RZ, RZ, -0x800000 ;  /* 0xff800000ff027424 */ /* 0x000fcc00078e00ff */
[----:B------:R-:W2:Y:S01]  /*9120*/  @P1 MUFU.LG2 R5, R7 ;  /* 0x0000000700051308 */ /* 0x000ea20000000c00 */
[----:B------:R-:W-:Y:S01]  /*9130*/  FSETP.NE.FTZ.AND P2, PT, R6, RZ, PT ;  /* 0x000000ff0600720b */ /* 0x000fe20003f55000 */
        /* <DEDUP_REMOVED lines=17> */
[----:B------:R-:W3:Y:S01]  /*9250*/  @P2 MUFU.LG2 R6, R6 ;  /* 0x0000000600062308 */ /* 0x000ee20000000c00 */
        /* <DEDUP_REMOVED lines=50> */
[----:B--2---:R-:W-:Y:S01]  /*9580*/  @P1 FMUL.FTZ R5, R5, 0.69314718246459960938 ;  /* 0x3f31721805051820 */ /* 0x004fe20000410000 */
[----:B---3--:R-:W-:Y:S01]  /*9590*/  @P2 FMUL.FTZ R7, R6, 0.69314718246459960938 ;  /* 0x3f31721806072820 */ /* 0x008fe20000410000 */
        /* <DEDUP_REMOVED lines=66> */
[----:B----4-:R-:W-:-:S07]  /*99c0*/  @P2 FFMA.FTZ R3, R14, R20, R7 ;  /* 0x000000140e032223 */ /* 0x010fce0000010007 */
.L_x_14368:
[----:B------:R-:W2:Y:S01]  /*99d0*/  S2R R4, SR_CgaCtaId ;  /* 0x0000000000047919 */ /* 0x000ea20000008800 */
[----:B------:R-:W-:Y:S01]  /*99e0*/  MOV R151, 0x400 ;  /* 0x0000040000977802 */ /* 0x000fe20000000f00 */
[----:B------:R-:W-:Y:S01]  /*99f0*/  BSSY B0, `(.L_x_14400) ;  /* 0x00002e0000007945 */ /* 0x000fe20003800000 */
[----:B------:R-:W-:Y:S02]  /*9a00*/  BAR.SYNC.DEFER_BLOCKING 0x5, 0x180 ;  /* 0x0146000000007b1d */ /* 0x000fe40000010000 */
[----:B--2---:R-:W-:-:S05]  /*9a10*/  LEA R151, R4, R151, 0x18 ;  /* 0x0000009704977211 */ /* 0x004fca00078ec0ff */
[----:B------:R-:W2:Y:S02]  /*9a20*/  LDS.128 R4, [R151+0x324d0] ;  /* 0x0324d00097047984 */ /* 0x000ea40000000c00 */
[----:B--2---:R-:W-:Y:S02]  /*9a30*/  R2UR UR5, R5 ;  /* 0x00000000050572ca */ /* 0x004fe400000e0000 */
[----:B------:R-:W-:Y:S01]  /*9a40*/  R2UR UR6, R6 ;  /* 0x00000000060672ca */ /* 0x000fe200000e0000 */
[----:B------:R-:W-:Y:S06]  /*9a50*/  BAR.ARV 0x4, 0x180 ;  /* 0x0106000000007b1d */ /* 0x000fec0000002000 */
[----:B------:R-:W-:Y:S08]  /*9a60*/  @P0 BRA `(.L_x_14401) ;  /* 0x0000001c00e00947 */ /* 0x000ff00003800000 */
[----:B------:R-:W2:Y:S01]  /*9a70*/  S2R R6, SR_SWINHI ;  /* 0x0000000000067919 */ /* 0x000ea20000002f00 */
        /* <DEDUP_REMOVED lines=21> */
[----:B--2---:R-:W-:Y:S02]  /*9bd0*/  MOV R5, R6 ;  /* 0x0000000600057202 */ /* 0x004fe40000000f00 */
[----:B------:R-:W-:-:S02]  /*9be0*/  F2FP.F16.F32.PACK_AB R51, R157, R51 ;  /* 0x000000339d33723e */ /* 0x000fc400000000ff */
[----:B------:R-:W-:Y:S01]  /*9bf0*/  F2FP.F16.F32.PACK_AB R57, R155, R58 ;  /* 0x0000003a9b39723e */ /* 0x000fe200000000ff */
[----:B------:R-:W-:Y:S01]  /*9c00*/  IMAD.WIDE R102, R228, 0x2, R4 ;  /* 0x00000002e4667825 */ /* 0x000fe200078e0204 */
[----:B------:R-:W-:Y:S02]  /*9c10*/  F2FP.F16.F32.PACK_AB R64, R65, R64 ;  /* 0x000000404140723e */ /* 0x000fe400000000ff */
        /* <DEDUP_REMOVED lines=56> */
[----:B------:R-:W-:Y:S02]  /*9fa0*/  LOP3.LUT R98, R167, 0x380, RZ, 0xc0, !PT ;  /* 0x00000380a7627812 */ /* 0x000fe400078ec0ff */
[----:B------:R-:W-:Y:S02]  /*9fb0*/  LOP3.LUT R20, R20, R175, RZ, 0x3c, !PT ;  /* 0x000000af14147212 */ /* 0x000fe400078e3cff */
[----:B------:R-:W-:Y:S02]  /*9fc0*/  SHF.R.U64 R46, R46, 0x3, RZ ;  /* 0x000000032e2e7819 */ /* 0x000fe400000012ff */
[----:B------:R-:W-:-:S02]  /*9fd0*/  LOP3.LUT R94, R191, 0x380, RZ, 0xc0, !PT ;  /* 0x00000380bf5e7812 */ /* 0x000fc400078ec0ff */
[----:B------:R-:W-:Y:S01]  /*9fe0*/  MOV R102, R102 ;  /* 0x0000006600667202 */ /* 0x000fe20000000f00 */
[----:B------:R-:W-:Y:S01]  /*9ff0*/  BAR.SYNC.DEFER_BLOCKING 0x1, 0x100 ;  /* 0x0044000000007b1d */ /* 0x000fe20000010000 */
[----:B------:R-:W-:Y:S02]  /*a000*/  SHF.R.U64 R29, R12, 0x3, RZ ;  /* 0x000000030c1d7819 */ /* 0x000fe400000012ff */
[----:B------:R-:W-:Y:S02]  /*a010*/  LOP3.LUT R22, R22, R177, RZ, 0x3c, !PT ;  /* 0x000000b116167212 */ /* 0x000fe400078e3cff */
[----:B------:R-:W-:Y:S02]  /*a020*/  SHF.R.U64 R54, R54, 0x3, RZ ;  /* 0x0000000336367819 */ /* 0x000fe400000012ff */
[----:B------:R-:W-:Y:S02]  /*a030*/  MOV R14, R14 ;  /* 0x0000000e000e7202 */ /* 0x000fe40000000f00 */
[----:B------:R-:W-:-:S02]  /*a040*/  LOP3.LUT R30, R30, R179, RZ, 0x3c, !PT ;  /* 0x000000b31e1e7212 */ /* 0x000fc400078e3cff */
[----:B------:R-:W-:Y:S02]  /*a050*/  SHF.R.U64 R62, R62, 0x3, RZ ;  /* 0x000000033e3e7819 */ /* 0x000fe400000012ff */
[----:B------:R-:W-:Y:S02]  /*a060*/  MOV R16, R16 ;  /* 0x0000001000107202 */ /* 0x000fe40000000f00 */
[----:B------:R-:W-:Y:S02]  /*a070*/  LOP3.LUT R38, R38, R181, RZ, 0x3c, !PT ;  /* 0x000000b526267212 */ /* 0x000fe400078e3cff */
[----:B------:R-:W-:Y:S02]  /*a080*/  SHF.R.U64 R70, R70, 0x3, RZ ;  /* 0x0000000346467819 */ /* 0x000fe400000012ff */
[----:B------:R-:W-:Y:S02]  /*a090*/  LOP3.LUT R103, R156, 0x380, RZ, 0xc0, !PT ;  /* 0x000003809c677812 */ /* 0x000fe400078ec0ff */
[----:B------:R-:W-:-:S02]  /*a0a0*/  SHF.R.U64 R12, R98, 0x3, RZ ;  /* 0x00000003620c7819 */ /* 0x000fc400000012ff */
[----:B------:R-:W-:Y:S01]  /*a0b0*/  MOV R18, R18 ;  /* 0x0000001200127202 */ /* 0x000fe20000000f00 */
[----:B------:R-:W-:Y:S01]  /*a0c0*/  STSM.16.M88.4 [R102], R24 ;  /* 0x0000001866007844 */ /* 0x000fe20000000200 */
[----:B------:R-:W-:Y:S02]  /*a0d0*/  LOP3.LUT R46, R46, R183, RZ, 0x3c, !PT ;  /* 0x000000b72e2e7212 */ /* 0x000fe400078e3cff */
[----:B------:R-:W-:Y:S01]  /*a0e0*/  SHF.R.U64 R94, R94, 0x3, RZ ;  /* 0x000000035e5e7819 */ /* 0x000fe200000012ff */
[----:B------:R-:W-:Y:S01]  /*a0f0*/  STSM.16.M88.4 [R14], R32 ;  /* 0x000000200e007844 */ /* 0x000fe20000000200 */
[----:B------:R-:W-:Y:S02]  /*a100*/  LOP3.LUT R98, R29, R6, RZ, 0x3c, !PT ;  /* 0x000000061d627212 */ /* 0x000fe400078e3cff */
[----:B------:R-:W-:Y:S01]  /*a110*/  MOV R20, R20 ;  /* 0x0000001400147202 */ /* 0x000fe20000000f00 */
[----:B------:R-:W-:Y:S01]  /*a120*/  STSM.16.M88.4 [R16], R40 ;  /* 0x0000002810007844 */ /* 0x000fe20000000200 */
[----:B------:R-:W-:-:S02]  /*a130*/  F2FP.F16.F32.PACK_AB R59, R154, R59 ;  /* 0x0000003b9a3b723e */ /* 0x000fc400000000ff */
        /* <DEDUP_REMOVED lines=9> */
[----:B------:R-:W-:Y:S01]  /*a1d0*/  F2FP.F16.F32.PACK_AB R80, R81, R80 ;  /* 0x000000505150723e */ /* 0x000fe200000000ff */
[----:B------:R-:W-:Y:S01]  /*a1e0*/  STSM.16.M88.4 [R22], R64 ;  /* 0x0000004016007844 */ /* 0x000fe20000000200 */
[----:B------:R-:W-:Y:S02]  /*a1f0*/  LOP3.LUT R62, R62, R187, RZ, 0x3c, !PT ;  /* 0x000000bb3e3e7212 */ /* 0x000fe400078e3cff */
[----:B------:R-:W-:Y:S02]  /*a200*/  MOV R30, R30 ;  /* 0x0000001e001e7202 */ /* 0x000fe40000000f00 */
[----:B------:R-:W-:Y:S02]  /*a210*/  F2FP.F16.F32.PACK_AB R74, R77, R76 ;  /* 0x0000004c4d4a723e */ /* 0x000fe400000000ff */
[----:B------:R-:W-:-:S02]  /*a220*/  F2FP.F16.F32.PACK_AB R75, R79, R75 ;  /* 0x0000004b4f4b723e */ /* 0x000fc400000000ff */
[----:B------:R-:W-:Y:S02]  /*a230*/  F2FP.F16.F32.PACK_AB R81, R8, R82 ;  /* 0x000000520851723e */ /* 0x000fe400000000ff */
[----:B------:R-:W-:Y:S01]  /*a240*/  LOP3.LUT R70, R70, R189, RZ, 0x3c, !PT ;  /* 0x000000bd46467212 */ /* 0x000fe200078e3cff */
[----:B------:R2:W-:Y:S01]  /*a250*/  STSM.16.M88.4 [R30], R72 ;  /* 0x000000481e007844 */ /* 0x0005e20000000200 */
[----:B------:R-:W-:Y:S02]  /*a260*/  SHF.R.U64 R103, R103, 0x3, RZ ;  /* 0x0000000367677819 */ /* 0x000fe400000012ff */
[----:B------:R-:W-:Y:S02]  /*a270*/  MOV R38, R38 ;  /* 0x0000002600267202 */ /* 0x000fe40000000f00 */
[----:B------:R-:W-:Y:S02]  /*a280*/  F2FP.F16.F32.PACK_AB R82, R85, R84 ;  /* 0x000000545552723e */ /* 0x000fe400000000ff */
[----:B------:R-:W-:-:S02]  /*a290*/  F2FP.F16.F32.PACK_AB R83, R83, R86 ;  /* 0x000000565353723e */ /* 0x000fc400000000ff */
[----:B------:R-:W-:Y:S02]  /*a2a0*/  LOP3.LUT R94, R94, R191, RZ, 0x3c, !PT ;  /* 0x000000bf5e5e7212 */ /* 0x000fe400078e3cff */
[----:B------:R-:W-:Y:S01]  /*a2b0*/  MOV R46, R46 ;  /* 0x0000002e002e7202 */ /* 0x000fe20000000f00 */
[----:B------:R3:W-:Y:S01]  /*a2c0*/  STSM.16.M88.4 [R38], R80 ;  /* 0x0000005026007844 */ /* 0x0007e20000000200 */
[----:B------:R-:W-:Y:S02]  /*a2d0*/  MOV R6, R98 ;  /* 0x0000006200067202 */ /* 0x000fe40000000f00 */
[----:B------:R-:W-:Y:S01]  /*a2e0*/  F2FP.F16.F32.PACK_AB R84, R89, R88 ;  /* 0x000000585954723e */ /* 0x000fe200000000ff */
[----:B--2---:R-:W2:Y:S01]  /*a2f0*/  LDC R73, c[0x0][0xce8] ;  /* 0x00033a00ff497b82 */ /* 0x004ea20000000800 */
[----:B------:R-:W-:Y:S02]  /*a300*/  F2FP.F16.F32.PACK_AB R85, R91, R90 ;  /* 0x0000005a5b55723e */ /* 0x000fe400000000ff */
        /* <DEDUP_REMOVED lines=9> */
[----:B------:R-:W-:Y:S02]  /*a3a0*/  F2FP.F16.F32.PACK_AB R105, R107, R106 ;  /* 0x0000006a6b69723e */ /* 0x000fe400000000ff */
[----:B------:R-:W-:Y:S01]  /*a3b0*/  F2FP.F16.F32.PACK_AB R112, R113, R112 ;  /* 0x000000707170723e */ /* 0x000fe200000000ff */
[----:B------:R3:W-:Y:S01]  /*a3c0*/  STSM.16.M88.4 [R54], R96 ;  /* 0x0000006036007844 */ /* 0x0007e20000000200 */
[----:B------:R-:W-:Y:S02]  /*a3d0*/  LOP3.LUT R10, R12, R167, RZ, 0x3c, !PT ;  /* 0x000000a70c0a7212 */ /* 0x000fe400078e3cff */
[----:B------:R-:W-:Y:S02]  /*a3e0*/  MOV R62, R62 ;  /* 0x0000003e003e7202 */ /* 0x000fe40000000f00 */
        /* <DEDUP_REMOVED lines=18> */
[----:B------:R-:W-:Y:S02]  /*a510*/  F2FP.F16.F32.PACK_AB R130, R133, R132 ;  /* 0x000000848582723e */ /* 0x000fe400000000ff */
[----:B------:R-:W-:Y:S02]  /*a520*/  F2FP.F16.F32.PACK_AB R131, R135, R134 ;  /* 0x000000868783723e */ /* 0x000fe400000000ff */
[----:B------:R-:W-:Y:S02]  /*a530*/  F2FP.F16.F32.PACK_AB R137, R139, R138 ;  /* 0x0000008a8b89723e */ /* 0x000fe400000000ff */
[----:B------:R-:W-:Y:S01]  /*a540*/  F2FP.F16.F32.PACK_AB R144, R145, R144 ;  /* 0x000000909190723e */ /* 0x000fe200000000ff */
[----:B------:R3:W-:Y:S01]  /*a550*/  STSM.16.M88.4 [R6], R128 ;  /* 0x0000008006007844 */ /* 0x0007e20000000200 */
[----:B------:R-:W-:-:S02]  /*a560*/  MOV R10, R10 ;  /* 0x0000000a000a7202 */ /* 0x000fc40000000f00 */
[----:B------:R-:W-:Y:S02]  /*a570*/  F2FP.F16.F32.PACK_AB R138, R141, R140 ;  /* 0x0000008c8d8a723e */ /* 0x000fe400000000ff */
[----:B------:R-:W-:Y:S02]  /*a580*/  F2FP.F16.F32.PACK_AB R139, R143, R142 ;  /* 0x0000008e8f8b723e */ /* 0x000fe400000000ff */
[----:B------:R-:W-:Y:S02]  /*a590*/  F2FP.F16.F32.PACK_AB R145, R147, R146 ;  /* 0x000000929391723e */ /* 0x000fe400000000ff */
[----:B------:R-:W-:Y:S01]  /*a5a0*/  MOV R12, R12 ;  /* 0x0000000c000c7202 */ /* 0x000fe20000000f00 */
[----:B------:R3:W-:Y:S01]  /*a5b0*/  STSM.16.M88.4 [R10], R136 ;  /* 0x000000880a007844 */ /* 0x0007e20000000200 */
[----:B------:R-:W-:Y:S02]  /*a5c0*/  F2FP.F16.F32.PACK_AB R146, R149, R148 ;  /* 0x000000949592723e */ /* 0x000fe400000000ff */
[----:B------:R-:W-:-:S02]  /*a5d0*/  F2FP.F16.F32.PACK_AB R147, R0, R150 ;  /* 0x000000960093723e */ /* 0x000fc400000000ff */
[----:B------:R-:W-:Y:S02]  /*a5e0*/  R2UR UR4, R220 ;  /* 0x00000000dc0472ca */ /* 0x000fe400000e0000 */
[----:B------:R-:W-:Y:S01]  /*a5f0*/  PLOP3.LUT P0, PT, PT, PT, UP0, 0x80, 0x0 ;  /* 0x000000000000781c */ /* 0x000fe20003f0f008 */
[----:B------:R3:W-:Y:S01]  /*a600*/  STSM.16.M88.4 [R12], R144 ;  /* 0x000000900c007844 */ /* 0x0007e20000000200 */
[----:B------:R-:W-:-:S09]  /*a610*/  R2UR UR7, R222 ;  /* 0x00000000de0772ca */ /* 0x000fd200000e0000 */
[----:B------:R-:W-:-:S06]  /*a620*/  UIMAD.WIDE UR8, UR4, 0x4, UR8 ;  /* 0x00000004040878a5 */ /* 0x000fcc000f8e0208 */
[----:B------:R-:W-:Y:S02]  /*a630*/  IMAD.U32 R8, RZ, RZ, UR8 ;  /* 0x00000008ff087e24 */ /* 0x000fe4000f8e00ff */
[----:B------:R-:W-:Y:S01]  /*a640*/  IMAD.U32 R9, RZ, RZ, UR9 ;  /* 0x00000009ff097e24 */ /* 0x000fe2000f8e00ff */
[----:B------:R-:W-:Y:S06]  /*a650*/  BAR.SYNC.DEFER_BLOCKING 0x1, 0x100 ;  /* 0x0044000000007b1d */ /* 0x000fec0000010000 */
[----:B------:R-:W-:Y:S01]  /*a660*/  ULDC.64 UR8, c[0x0][0xd08] ;  /* 0x0003420000087ab9 */ /* 0x000fe20000000a00 */
[----:B------:R-:W4:Y:S01]  /*a670*/  @P0 LDG.E R0, desc[UR38][R8.64] ;  /* 0x0000002608000981 */ /* 0x000f22000c1e1900 */
[----:B------:R-:W-:Y:S01]  /*a680*/  UISETP.NE.U32.AND UP1, UPT, UR8, URZ, UPT ;  /* 0x0000003f0800728c */ /* 0x000fe2000bf25070 */
[----:B--2---:R-:W-:-:S03]  /*a690*/  ISETP.NE.AND P1, PT, R73, 0x1, PT ;  /* 0x000000014900780c */ /* 0x004fc60003f25270 */
[----:B------:R-:W-:-:S06]  /*a6a0*/  UISETP.NE.AND.EX UP1, UPT, UR9, URZ, UPT, UP1 ;  /* 0x0000003f0900728c */ /* 0x000fcc000bf25310 */
[----:B------:R-:W-:-:S04]  /*a6b0*/  PLOP3.LUT P2, PT, PT, PT, UP1, 0x80, 0x0 ;  /* 0x000000000000781c */ /* 0x000fc80003f4f018 */
[----:B------:R-:W2:Y:S01]  /*a6c0*/  @P1 LDC R11, c[0x0][0xcec] ;  /* 0x00033b00ff0b1b82 */ /* 0x000ea20000000800 */
[----:B------:R-:W-:-:S04]  /*a6d0*/  @UP1 ULEA UR8, UP2, UR4, UR8, 0x2 ;  /* 0x0000000804081291 */ /* 0x000fc8000f84103f */
[----:B------:R-:W-:Y:S02]  /*a6e0*/  @UP1 ULEA.HI.X UR9, UR4, UR9, UR7, 0x2, UP2 ;  /* 0x0000000904091291 */ /* 0x000fe400090f1407 */
[----:B------:R-:W-:Y:S01]  /*a6f0*/  IMAD.U32 R14, RZ, RZ, UR8 ;  /* 0x00000008ff0e7e24 */ /* 0x000fe2000f8e00ff */
[----:B------:R-:W-:Y:S01]  /*a700*/  ULDC UR7, c[0x0][0xb88] ;  /* 0x0002e20000077ab9 */ /* 0x000fe20000000800 */
[----:B------:R-:W-:Y:S01]  /*a710*/  UMOV UR4, URZ ;  /* 0x0000003f00047c82 */ /* 0x000fe20008000000 */
[----:B------:R-:W0:Y:S01]  /*a720*/  @P1 LDC R13, c[0x0][0xcf0] ;  /* 0x00033c00ff0d1b82 */ /* 0x000e220000000800 */
[----:B------:R-:W-:Y:S01]  /*a730*/  IMAD.U32 R15, RZ, RZ, UR9 ;  /* 0x00000009ff0f7e24 */ /* 0x000fe2000f8e00ff */
[----:B----4-:R-:W-:Y:S01]  /*a740*/  @P0 R2UR UR4, R0 ;  /* 0x00000000000402ca */ /* 0x010fe200000e0000 */
[----:B------:R-:W-:-:S06]  /*a750*/  IMAD.U32 R0, RZ, RZ, UR7 ;  /* 0x00000007ff007e24 */ /* 0x000fcc000f8e00ff */
[----:B------:R3:W5:Y:S01]  /*a760*/  @P2 LDG.E R0, desc[UR38][R14.64] ;  /* 0x000000260e002981 */ /* 0x000762000c1e1900 */
[----:B0-2---:R-:W-:Y:S07]  /*a770*/  @P2 BRA `(.L_x_14402) ;  /* 0x0000000000102947 */ /* 0x005fee0003800000 */
[----:B------:R-:W-:Y:S05]  /*a780*/  @!P0 BRA `(.L_x_14402) ;  /* 0x00000000000c8947 */ /* 0x000fea0003800000 */
[----:B---3--:R-:W2:Y:S04]  /*a790*/  LDG.E R15, desc[UR38][R8.64] ;  /* 0x00000026080f7981 */ /* 0x008ea8000c1e1900 */
[----:B-----5:R-:W2:Y:S02]  /*a7a0*/  LDG.E R0, desc[UR38][R8.64+0x4] ;  /* 0x0000042608007981 */ /* 0x020ea4000c1e1900 */
[----:B--2---:R-:W-:-:S07]  /*a7b0*/  IMAD.IADD R0, R0, 0x1, -R15 ;  /* 0x0000000100007824 */ /* 0x004fce00078e0a0f */
.L_x_14402:
[----:B------:R-:W-:Y:S01]  /*a7c0*/  R2UR UR17, R221 ;  /* 0x00000000dd1172ca */ /* 0x000fe200000e0000 */
[----:B------:R-:W-:Y:S01]  /*a7d0*/  ULDC.64 UR12, c[0x0][0xc90] ;  /* 0x00032400000c7ab9 */ /* 0x000fe20000000a00 */
[----:B------:R-:W-:Y:S01]  /*a7e0*/  R2UR UR16, R222 ;  /* 0x00000000de1072ca */ /* 0x000fe200000e0000 */
[----:B---3--:R-:W-:Y:S01]  /*a7f0*/  VIADD R10, R203, UR60 ;  /* 0x0000003ccb0a7c36 */ /* 0x008fe20008000000 */
[----:B------:R-:W-:Y:S01]  /*a800*/  R2UR UR15, R220 ;  /* 0x00000000dc0f72ca */ /* 0x000fe200000e0000 */
[----:B------:R-:W-:Y:S01]  /*a810*/  USHF.R.S32.HI UR11, URZ, 0x1f, UR4 ;  /* 0x0000001f3f0b7899 */ /* 0x000fe20008011404 */
[----:B------:R-:W-:Y:S01]  /*a820*/  IMAD R9, R223, 0x40, R200 ;  /* 0x00000040df097824 */ /* 0x000fe200078e02c8 */
[----:B------:R-:W-:Y:S01]  /*a830*/  UMOV UR10, UR4 ;  /* 0x00000004000a7c82 */ /* 0x000fe20008000000 */
[----:B------:R-:W-:Y:S01]  /*a840*/  @P1 IMAD.HI.U32 R6, R10, R11, RZ ;  /* 0x0000000b0a061227 */ /* 0x000fe200078e00ff */
[----:B------:R-:W0:Y:S03]  /*a850*/  @P1 LDC R75, c[0x0][0xcf0] ;  /* 0x00033c00ff4b1b82 */ /* 0x000e260000000800 */
[----:B------:R-:W-:Y:S01]  /*a860*/  IMAD.MOV.U32 R8, RZ, RZ, R10 ;  /* 0x000000ffff087224 */ /* 0x000fe200078e000a */
[----:B------:R-:W-:Y:S01]  /*a870*/  USHF.R.S32.HI UR14, URZ, 0x1f, UR17 ;  /* 0x0000001f3f0e7899 */ /* 0x000fe20008011411 */
[----:B------:R-:W-:Y:S01]  /*a880*/  @P1 SHF.R.U32.HI R8, RZ, R13, R6 ;  /* 0x0000000dff081219 */ /* 0x000fe20000011606 */
[----:B------:R-:W-:Y:S01]  /*a890*/  UIMAD.WIDE.U32 UR8, UR17, UR12, UR10 ;  /* 0x0000000c110872a5 */ /* 0x000fe2000f8e000a */
[----:B------:R-:W-:Y:S01]  /*a8a0*/  IMAD.WIDE R4, R9, 0x2, R4 ;  /* 0x0000000209047825 */ /* 0x000fe200078e0204 */
[----:B------:R-:W-:Y:S01]  /*a8b0*/  UIMAD UR7, UR14, UR12, URZ ;  /* 0x0000000c0e0772a4 */ /* 0x000fe2000f8e023f */
[--C-:B------:R-:W-:Y:S01]  /*a8c0*/  SHF.R.S32.HI R9, RZ, 0x1f, R8.reuse ;  /* 0x0000001fff097819 */ /* 0x100fe20000011408 */
[----:B------:R-:W-:Y:S01]  /*a8d0*/  USEL UR16, UR16, URZ, !UP0 ;  /* 0x0000003f10107287 */ /* 0x000fe2000c000000 */
[----:B------:R-:W-:Y:S01]  /*a8e0*/  IMAD.MOV R6, RZ, RZ, -R8 ;  /* 0x000000ffff067224 */ /* 0x000fe200078e0a08 */
[----:B------:R-:W-:Y:S01]  /*a8f0*/  UIMAD UR7, UR17, UR13, UR7 ;  /* 0x0000000d110772a4 */ /* 0x000fe2000f8e0207 */
[----:B------:R-:W-:Y:S01]  /*a900*/  IADD3 R29, P2, R4, 0x5000, RZ ;  /* 0x00005000041d7810 */ /* 0x000fe20007f5e0ff */
[----:B------:R-:W-:Y:S01]  /*a910*/  USEL UR15, UR15, URZ, !UP0 ;  /* 0x0000003f0f0f7287 */ /* 0x000fe2000c000000 */
[----:B------:R-:W-:Y:S01]  /*a920*/  IMAD R11, R73, R6, R10 ;  /* 0x00000006490b7224 */ /* 0x000fe200078e020a */
[----:B------:R-:W-:Y:S01]  /*a930*/  ULDC.64 UR12, c[0x0][0xc98] ;  /* 0x00032600000c7ab9 */ /* 0x000fe20000000a00 */
[----:B------:R-:W-:Y:S01]  /*a940*/  UIADD3 UR9, UR9, UR7, URZ ;  /* 0x0000000709097290 */ /* 0x000fe2000fffe03f */
[----:B------:R-:W-:Y:S01]  /*a950*/  LOP3.LUT R28, R29, 0x380, RZ, 0xc0, !PT ;  /* 0x000003801d1c7812 */ /* 0x000fe200078ec0ff */
[----:B------:R-:W-:Y:S01]  /*a960*/  UIMAD UR7, UR16, UR12, URZ ;  /* 0x0000000c100772a4 */ /* 0x000fe2000f8e023f */
[----:B------:R-:W-:Y:S01]  /*a970*/  SHF.R.S32.HI R6, RZ, 0x1f, R11 ;  /* 0x0000001fff067819 */ /* 0x000fe2000001140b */
[----:B------:R-:W-:Y:S01]  /*a980*/  UIMAD.WIDE.U32 UR8, UR15, UR12, UR8 ;  /* 0x0000000c0f0872a5 */ /* 0x000fe2000f8e0008 */
[----:B------:R-:W-:Y:S01]  /*a990*/  SHF.R.U64 R28, R28, 0x3, RZ ;  /* 0x000000031c1c7819 */ /* 0x000fe200000012ff */
[----:B------:R-:W-:Y:S01]  /*a9a0*/  UIMAD UR7, UR15, UR13, UR7 ;  /* 0x0000000d0f0772a4 */ /* 0x000fe2000f8e0207 */
[----:B------:R-:W-:Y:S01]  /*a9b0*/  IADD3 R25, P3, R4, 0x4000, RZ ;  /* 0x0000400004197810 */ /* 0x000fe20007f7e0ff */
[----:B------:R-:W-:Y:S01]  /*a9c0*/  VIADD R14, R227, UR60 ;  /* 0x0000003ce30e7c36 */ /* 0x000fe20008000000 */
[----:B------:R-:W-:Y:S01]  /*a9d0*/  LOP3.LUT R28, R28, R29, RZ, 0x3c, !PT ;  /* 0x0000001d1c1c7212 */ /* 0x000fe200078e3cff */
[----:B------:R-:W-:Y:S01]  /*a9e0*/  IMAD.X R29, RZ, RZ, R5, P2 ;  /* 0x000000ffff1d7224 */ /* 0x000fe200010e0605 */
[----:B------:R-:W-:Y:S01]  /*a9f0*/  IADD3 R8, P0, R8, UR8, RZ ;  /* 0x0000000808087c10 */ /* 0x000fe2000ff1e0ff */
[----:B------:R-:W-:Y:S01]  /*aa00*/  IMAD.U32 R10, RZ, RZ, UR7 ;  /* 0x00000007ff0a7e24 */ /* 0x000fe2000f8e00ff */
[----:B------:R-:W-:Y:S01]  /*aa10*/  IADD3 R45, P2, R4, 0xb000, RZ ;  /* 0x0000b000042d7810 */ /* 0x000fe20007f5e0ff */
[----:B-----5:R-:W-:Y:S01]  /*aa20*/  IMAD R77, R0, R73, RZ ;  /* 0x00000049004d7224 */ /* 0x020fe200078e02ff */
[----:B------:R-:W-:Y:S01]  /*aa30*/  LOP3.LUT R24, R25, 0x380, RZ, 0xc0, !PT ;  /* 0x0000038019187812 */ /* 0x000fe200078ec0ff */
[----:B------:R-:W-:Y:S01]  /*aa40*/  ULDC.64 UR12, c[0x0][0xba0] ;  /* 0x0002e800000c7ab9 */ /* 0x000fe20000000a00 */
[----:B------:R-:W-:Y:S01]  /*aa50*/  IADD3.X R9, R9, UR9, R10, P0, !PT ;  /* 0x0000000909097c10 */ /* 0x000fe200087fe40a */
[----:B------:R-:W-:Y:S01]  /*aa60*/  ULDC.64 UR8, c[0x0][0xc88] ;  /* 0x0003220000087ab9 */ /* 0x000fe20000000a00 */
[----:B------:R-:W-:Y:S01]  /*aa70*/  LOP3.LUT R44, R45, 0x380, RZ, 0xc0, !PT ;  /* 0x000003802d2c7812 */ /* 0x000fe200078ec0ff */
[----:B------:R-:W-:Y:S01]  /*aa80*/  IMAD R6, R6, UR8, RZ ;  /* 0x0000000806067c24 */ /* 0x000fe2000f8e02ff */
[----:B------:R-:W-:Y:S01]  /*aa90*/  SHF.R.U64 R24, R24, 0x3, RZ ;  /* 0x0000000318187819 */ /* 0x000fe200000012ff */
[----:B------:R-:W-:Y:S01]  /*aaa0*/  IMAD.WIDE.U32 R8, R11, UR8, R8 ;  /* 0x000000080b087c25 */ /* 0x000fe2000f8e0008 */
[----:B------:R-:W-:-:S02]  /*aab0*/  SHF.R.U64 R44, R44, 0x3, RZ ;  /* 0x000000032c2c7819 */ /* 0x000fc400000012ff */
[----:B------:R-:W-:Y:S01]  /*aac0*/  IADD3 R13, P5, R4, 0x1000, RZ ;  /* 0x00001000040d7810 */ /* 0x000fe20007fbe0ff */
[----:B------:R-:W-:Y:S01]  /*aad0*/  IMAD R15, R11, UR9, R6 ;  /* 0x000000090b0f7c24 */ /* 0x000fe2000f8e0206 */
[----:B------:R-:W-:Y:S01]  /*aae0*/  ULDC.64 UR8, c[0x0][0xc50] ;  /* 0x0003140000087ab9 */ /* 0x000fe20000000a00 */
[----:B------:R-:W-:Y:S01]  /*aaf0*/  VIADD R6, R14, 0x8 ;  /* 0x000000080e067836 */ /* 0x000fe20000000000 */
[----:B------:R-:W-:Y:S01]  /*ab00*/  LEA R10, P0, R8, UR8, 0x2 ;  /* 0x00000008080a7c11 */ /* 0x000fe2000f8010ff */
[----:B------:R-:W-:Y:S01]  /*ab10*/  IMAD.IADD R9, R9, 0x1, R15 ;  /* 0x0000000109097824 */ /* 0x000fe200078e020f */
[----:B------:R-:W-:Y:S01]  /*ab20*/  LOP3.LUT R44, R44, R45, RZ, 0x3c, !PT ;  /* 0x0000002d2c2c7212 */ /* 0x000fe200078e3cff */
[----:B------:R-:W-:Y:S01]  /*ab30*/  IMAD.X R45, RZ, RZ, R5, P2 ;  /* 0x000000ffff2d7224 */ /* 0x000fe200010e0605 */
[----:B------:R-:W-:Y:S01]  /*ab40*/  IADD3 R17, P4, R4, 0x2000, RZ ;  /* 0x0000200004117810 */ /* 0x000fe20007f9e0ff */
[----:B------:R-:W-:Y:S01]  /*ab50*/  SHFL.IDX PT, R42, R10, RZ, 0x1c1f ;  /* 0x001c1fff0a2a7589 */ /* 0x000fe200000e0000 */
[----:B------:R-:W-:-:S02]  /*ab60*/  LEA.HI.X R8, R8, UR9, R9, 0x2, P0 ;  /* 0x0000000908087c11 */ /* 0x000fc400080f1409 */
[----:B------:R-:W-:Y:S01]  /*ab70*/  IADD3 R21, P0, R4, 0x3000, RZ ;  /* 0x0000300004157810 */ /* 0x000fe20007f1e0ff */
[----:B------:R-:W-:Y:S01]  /*ab80*/  SHFL.IDX PT, R46, R10, 0x1, 0x1c1f ;  /* 0x003c1f000a2e7f89 */ /* 0x000fe200000e0000 */
[----:B------:R-:W-:Y:S01]  /*ab90*/  LOP3.LUT R24, R24, R25, RZ, 0x3c, !PT ;  /* 0x0000001918187212 */ /* 0x000fe200078e3cff */
[----:B------:R-:W-:Y:S01]  /*aba0*/  IMAD.X R25, RZ, RZ, R5, P3 ;  /* 0x000000ffff197224 */ /* 0x000fe200018e0605 */
[----:B------:R-:W-:Y:S01]  /*abb0*/  LOP3.LUT R20, R21, 0x380, RZ, 0xc0, !PT ;  /* 0x0000038015147812 */ /* 0x000fe200078ec0ff */
[----:B------:R-:W2:Y:S01]  /*abc0*/  SHFL.IDX PT, R43, R8, RZ, 0x1c1f ;  /* 0x001c1fff082b7589 */ /* 0x000ea200000e0000 */
[----:B------:R-:W-:Y:S02]  /*abd0*/  IADD3 R41, P3, R4, 0xa000, RZ ;  /* 0x0000a00004297810 */ /* 0x000fe40007f7e0ff */
[----:B------:R-:W-:Y:S01]  /*abe0*/  SHF.R.U64 R20, R20, 0x3, RZ ;  /* 0x0000000314147819 */ /* 0x000fe200000012ff */
[----:B------:R-:W3:Y:S01]  /*abf0*/  SHFL.IDX PT, R47, R8, 0x1, 0x1c1f ;  /* 0x003c1f00082f7f89 */ /* 0x000ee200000e0000 */
[----:B------:R-:W-:-:S02]  /*ac00*/  LOP3.LUT R12, R13, 0x380, RZ, 0xc0, !PT ;  /* 0x000003800d0c7812 */ /* 0x000fc400078ec0ff */
[----:B------:R-:W-:Y:S01]  /*ac10*/  LOP3.LUT R20, R20, R21, RZ, 0x3c, !PT ;  /* 0x0000001514147212 */ /* 0x000fe200078e3cff */
[----:B------:R-:W-:Y:S01]  /*ac20*/  IMAD.X R21, RZ, RZ, R5, P0 ;  /* 0x000000ffff157224 */ /* 0x000fe200000e0605 */
[----:B------:R-:W-:Y:S02]  /*ac30*/  IADD3 R53, P0, R4, 0x9000, RZ ;  /* 0x0000900004357810 */ /* 0x000fe40007f1e0ff */
[----:B------:R-:W-:Y:S02]  /*ac40*/  LOP3.LUT R16, R17, 0x380, RZ, 0xc0, !PT ;  /* 0x0000038011107812 */ /* 0x000fe400078ec0ff */
[----:B------:R-:W-:Y:S02]  /*ac50*/  LOP3.LUT R52, R53, 0x380, RZ, 0xc0, !PT ;  /* 0x0000038035347812 */ /* 0x000fe400078ec0ff */
[----:B------:R-:W-:Y:S02]  /*ac60*/  LOP3.LUT R40, R41, 0x380, RZ, 0xc0, !PT ;  /* 0x0000038029287812 */ /* 0x000fe400078ec0ff */
[----:B------:R-:W-:-:S02]  /*ac70*/  SHF.R.U64 R52, R52, 0x3, RZ ;  /* 0x0000000334347819 */ /* 0x000fc400000012ff */
[----:B------:R-:W-:Y:S02]  /*ac80*/  SHF.R.U64 R12, R12, 0x3, RZ ;  /* 0x000000030c0c7819 */ /* 0x000fe400000012ff */
[----:B------:R-:W-:Y:S01]  /*ac90*/  LOP3.LUT R52, R52, R53, RZ, 0x3c, !PT ;  /* 0x0000003534347212 */ /* 0x000fe200078e3cff */
[----:B------:R-:W-:Y:S01]  /*aca0*/  IMAD.X R53, RZ, RZ, R5, P0 ;  /* 0x000000ffff357224 */ /* 0x000fe200000e0605 */
[----:B------:R-:W-:Y:S02]  /*acb0*/  LOP3.LUT P0, RZ, R225, 0x3, RZ, 0xc0, !PT ;  /* 0x00000003e1ff7812 */ /* 0x000fe4000780c0ff */
[----:B------:R-:W-:Y:S02]  /*acc0*/  SHF.R.U64 R16, R16, 0x3, RZ ;  /* 0x0000000310107819 */ /* 0x000fe400000012ff */
[-C--:B------:R-:W-:Y:S02]  /*acd0*/  ISETP.GE.OR P2, PT, R14, R77.reuse, P0 ;  /* 0x0000004d0e00720c */ /* 0x080fe40000746670 */
[----:B------:R-:W-:-:S02]  /*ace0*/  ISETP.GE.OR P0, PT, R6, R77, P0 ;  /* 0x0000004d0600720c */ /* 0x000fc40000706670 */
[----:B------:R-:W-:Y:S02]  /*acf0*/  SHF.R.U64 R40, R40, 0x3, RZ ;  /* 0x0000000328287819 */ /* 0x000fe400000012ff */
[----:B------:R-:W-:Y:S01]  /*ad00*/  LOP3.LUT R12, R12, R13, RZ, 0x3c, !PT ;  /* 0x0000000d0c0c7212 */ /* 0x000fe200078e3cff */
[--C-:B------:R-:W-:Y:S01]  /*ad10*/  IMAD.X R13, RZ, RZ, R5.reuse, P5 ;  /* 0x000000ffff0d7224 */ /* 0x100fe200028e0605 */
[----:B------:R-:W-:Y:S01]  /*ad20*/  LOP3.LUT R16, R16, R17, RZ, 0x3c, !PT ;  /* 0x0000001110107212 */ /* 0x000fe200078e3cff */
[----:B------:R-:W-:Y:S01]  /*ad30*/  IMAD.X R17, RZ, RZ, R5, P4 ;  /* 0x000000ffff117224 */ /* 0x000fe200020e0605 */
[C---:B------:R-:W-:Y:S02]  /*ad40*/  IADD3 R33, P6, R4.reuse, 0x6000, RZ ;  /* 0x0000600004217810 */ /* 0x040fe40007fde0ff */
[C---:B------:R-:W-:Y:S01]  /*ad50*/  IADD3 R37, P5, R4.reuse, 0x7000, RZ ;  /* 0x0000700004257810 */ /* 0x040fe20007fbe0ff */
[----:B--2---:R-:W-:Y:S01]  /*ad60*/  @!P2 ST.E desc[UR38][R42.64], R2 ;  /* 0x000000022a00a985 */ /* 0x004fe2000c101926 */
[----:B------:R-:W-:-:S02]  /*ad70*/  IADD3 R61, P4, R4, 0x8000, RZ ;  /* 0x00008000043d7810 */ /* 0x000fc40007f9e0ff */
[----:B------:R-:W-:Y:S01]  /*ad80*/  LOP3.LUT R40, R40, R41, RZ, 0x3c, !PT ;  /* 0x0000002928287212 */ /* 0x000fe200078e3cff */
[----:B---3--:R2:W-:Y:S01]  /*ad90*/  @!P0 ST.E desc[UR38][R46.64], R3 ;  /* 0x000000032e008985 */ /* 0x0085e2000c101926 */
[--C-:B------:R-:W-:Y:S01]  /*ada0*/  IMAD.X R41, RZ, RZ, R5.reuse, P3 ;  /* 0x000000ffff297224 */ /* 0x100fe200018e0605 */
[----:B------:R-:W-:Y:S02]  /*adb0*/  IADD3 R9, P3, R4, 0xf000, RZ ;  /* 0x0000f00004097810 */ /* 0x000fe40007f7e0ff */
[----:B------:R-:W-:Y:S01]  /*adc0*/  LOP3.LUT R32, R33, 0x380, RZ, 0xc0, !PT ;  /* 0x0000038021207812 */ /* 0x000fe200078ec0ff */
[----:B------:R-:W-:Y:S01]  /*add0*/  UIMAD UR7, UR11, UR12, URZ ;  /* 0x0000000c0b0772a4 */ /* 0x000fe2000f8e023f */
[----:B------:R-:W-:Y:S01]  /*ade0*/  LOP3.LUT R36, R37, 0x380, RZ, 0xc0, !PT ;  /* 0x0000038025247812 */ /* 0x000fe200078ec0ff */
[----:B------:R-:W-:Y:S01]  /*adf0*/  UIMAD.WIDE.U32 UR8, UR4, UR12, URZ ;  /* 0x0000000c040872a5 */ /* 0x000fe2000f8e003f */
[----:B------:R-:W-:Y:S01]  /*ae00*/  LOP3.LUT R60, R61, 0x380, RZ, 0xc0, !PT ;  /* 0x000003803d3c7812 */ /* 0x000fe200078ec0ff */
[----:B------:R-:W-:Y:S01]  /*ae10*/  ULDC.64 UR10, c[0x0][0xbe8] ;  /* 0x0002fa00000a7ab9 */ /* 0x000fe20000000a00 */
[----:B------:R-:W-:Y:S01]  /*ae20*/  LOP3.LUT R0, R9, 0x380, RZ, 0xc0, !PT ;  /* 0x0000038009007812 */ /* 0x000fe200078ec0ff */
[----:B------:R-:W-:Y:S01]  /*ae30*/  IMAD.X R49, RZ, RZ, R5, P3 ;  /* 0x000000ffff317224 */ /* 0x000fe200018e0605 */
[----:B--2---:R-:W2:Y:S01]  /*ae40*/  @P1 LDC R3, c[0x0][0xcec] ;  /* 0x00033b00ff031b82 */ /* 0x004ea20000000800 */
[----:B------:R-:W-:Y:S01]  /*ae50*/  SHF.R.U64 R32, R32, 0x3, RZ ;  /* 0x0000000320207819 */ /* 0x000fe200000012ff */
[----:B------:R-:W5:Y:S01]  /*ae60*/  LD.E.128 R12, desc[UR38][R12.64] ;  /* 0x000000260c0c7980 */ /* 0x000f62000c101d00 */
[----:B------:R-:W-:-:S02]  /*ae70*/  SHF.R.U64 R36, R36, 0x3, RZ ;  /* 0x0000000324247819 */ /* 0x000fc400000012ff */
[----:B------:R-:W-:Y:S01]  /*ae80*/  SHF.R.U64 R60, R60, 0x3, RZ ;  /* 0x000000033c3c7819 */ /* 0x000fe200000012ff */
[----:B------:R-:W5:Y:S01]  /*ae90*/  LD.E.128 R16, desc[UR38][R16.64] ;  /* 0x0000002610107980 */ /* 0x000f62000c101d00 */
[----:B------:R-:W-:Y:S01]  /*aea0*/  SHF.R.U64 R0, R0, 0x3, RZ ;  /* 0x0000000300007819 */ /* 0x000fe200000012ff */
[----:B------:R-:W-:Y:S01]  /*aeb0*/  UIMAD UR7, UR4, UR13, UR7 ;  /* 0x0000000d040772a4 */ /* 0x000fe2000f8e0207 */
[----:B------:R-:W-:Y:S01]  /*aec0*/  LOP3.LUT R32, R32, R33, RZ, 0x3c, !PT ;  /* 0x0000002120207212 */ /* 0x000fe200078e3cff */
[--C-:B------:R-:W-:Y:S01]  /*aed0*/  IMAD.X R33, RZ, RZ, R5.reuse, P6 ;  /* 0x000000ffff217224 */ /* 0x100fe200030e0605 */
[----:B------:R-:W-:Y:S01]  /*aee0*/  LOP3.LUT R36, R36, R37, RZ, 0x3c, !PT ;  /* 0x0000002524247212 */ /* 0x000fe200078e3cff */
[--C-:B------:R-:W-:Y:S01]  /*aef0*/  IMAD.X R37, RZ, RZ, R5.reuse, P5 ;  /* 0x000000ffff257224 */ /* 0x100fe200028e0605 */
[----:B------:R-:W-:Y:S01]  /*af00*/  LOP3.LUT R60, R60, R61, RZ, 0x3c, !PT ;  /* 0x0000003d3c3c7212 */ /* 0x000fe200078e3cff */
[----:B------:R-:W-:Y:S01]  /*af10*/  IMAD.X R61, RZ, RZ, R5, P4 ;  /* 0x000000ffff3d7224 */ /* 0x000fe200020e0605 */
[C---:B------:R-:W-:Y:S01]  /*af20*/  IADD3 R69, P6, R4.reuse, 0xc000, RZ ;  /* 0x0000c00004457810 */ /* 0x040fe20007fde0ff */
[----:B------:R-:W5:Y:S01]  /*af30*/  LD.E.128 R20, desc[UR38][R20.64] ;  /* 0x0000002614147980 */ /* 0x000f62000c101d00 */
[----:B------:R-:W-:-:S02]  /*af40*/  IADD3 R65, P5, R4, 0xd000, RZ ;  /* 0x0000d00004417810 */ /* 0x000fc40007fbe0ff */
[C---:B------:R-:W-:Y:S01]  /*af50*/  IADD3 R57, P4, R4.reuse, 0xe000, RZ ;  /* 0x0000e00004397810 */ /* 0x040fe20007f9e0ff */
[----:B------:R-:W5:Y:S01]  /*af60*/  LD.E.128 R24, desc[UR38][R24.64] ;  /* 0x0000002618187980 */ /* 0x000f62000c101d00 */
[----:B------:R-:W-:Y:S02]  /*af70*/  LOP3.LUT R11, R4, 0x380, RZ, 0xc0, !PT ;  /* 0x00000380040b7812 */ /* 0x000fe400078ec0ff */
[----:B------:R-:W-:Y:S01]  /*af80*/  LOP3.LUT R48, R0, R9, RZ, 0x3c, !PT ;  /* 0x0000000900307212 */ /* 0x000fe200078e3cff */
[----:B------:R-:W-:Y:S01]  /*af90*/  IMAD R0, R219, 0x20, R223 ;  /* 0x00000020db007824 */ /* 0x000fe200078e02df */
[----:B------:R-:W-:Y:S01]  /*afa0*/  UIADD3 UR9, UR9, UR7, URZ ;  /* 0x0000000709097290 */ /* 0x000fe2000fffe03f */
[----:B------:R-:W-:Y:S01]  /*afb0*/  LOP3.LUT R68, R69, 0x380, RZ, 0xc0, !PT ;  /* 0x0000038045447812 */ /* 0x000fe200078ec0ff */
[----:B------:R-:W-:Y:S01]  /*afc0*/  UIMAD UR4, UR14, UR10, URZ ;  /* 0x0000000a0e0472a4 */ /* 0x000fe2000f8e023f */
[----:B------:R-:W-:Y:S01]  /*afd0*/  LOP3.LUT R64, R65, 0x380, RZ, 0xc0, !PT ;  /* 0x0000038041407812 */ /* 0x000fe200078ec0ff */
[----:B------:R-:W5:Y:S01]  /*afe0*/  LD.E.128 R28, desc[UR38][R28.64] ;  /* 0x000000261c1c7980 */ /* 0x000f62000c101d00 */
[----:B------:R-:W-:-:S02]  /*aff0*/  LOP3.LUT R56, R57, 0x380, RZ, 0xc0, !PT ;  /* 0x0000038039387812 */ /* 0x000fc400078ec0ff */
[----:B------:R-:W-:Y:S01]  /*b000*/  SHF.R.U64 R11, R11, 0x3, RZ ;  /* 0x000000030b0b7819 */ /* 0x000fe200000012ff */
[----:B------:R-:W-:Y:S01]  /*b010*/  VIADD R6, R0, UR60 ;  /* 0x0000003c00067c36 */ /* 0x000fe20008000000 */
[----:B------:R-:W-:Y:S01]  /*b020*/  UIMAD UR4, UR17, UR11, UR4 ;  /* 0x0000000b110472a4 */ /* 0x000fe2000f8e0204 */
[----:B------:R-:W-:Y:S01]  /*b030*/  SHF.R.U64 R68, R68, 0x3, RZ ;  /* 0x0000000344447819 */ /* 0x000fe200000012ff */
[----:B------:R-:W-:Y:S01]  /*b040*/  UIMAD.WIDE.U32 UR8, UR17, UR10, UR8 ;  /* 0x0000000a110872a5 */ /* 0x000fe2000f8e0008 */
[----:B------:R-:W-:Y:S01]  /*b050*/  SHF.R.U64 R64, R64, 0x3, RZ ;  /* 0x0000000340407819 */ /* 0x000fe200000012ff */
[----:B------:R-:W5:Y:S01]  /*b060*/  LD.E.128 R32, desc[UR38][R32.64] ;  /* 0x0000002620207980 */ /* 0x000f62000c101d00 */
[----:B------:R-:W-:Y:S01]  /*b070*/  SHF.R.U64 R56, R56, 0x3, RZ ;  /* 0x0000000338387819 */ /* 0x000fe200000012ff */
[----:B------:R-:W-:Y:S01]  /*b080*/  ULDC.64 UR10, c[0x0][0xbf0] ;  /* 0x0002fc00000a7ab9 */ /* 0x000fe20000000a00 */
[----:B------:R-:W-:Y:S01]  /*b090*/  LOP3.LUT R4, R11, R4, RZ, 0x3c, !PT ;  /* 0x000000040b047212 */ /* 0x000fe200078e3cff */
[----:B--2---:R-:W-:Y:S01]  /*b0a0*/  @P1 IMAD.HI.U32 R0, R6, R3, RZ ;  /* 0x0000000306001227 */ /* 0x004fe200078e00ff */
[----:B------:R-:W-:Y:S01]  /*b0b0*/  UIADD3 UR9, UR9, UR4, URZ ;  /* 0x0000000409097290 */ /* 0x000fe2000fffe03f */
[----:B------:R-:W-:Y:S01]  /*b0c0*/  LOP3.LUT R68, R68, R69, RZ, 0x3c, !PT ;  /* 0x0000004544447212 */ /* 0x000fe200078e3cff */
[----:B------:R-:W-:Y:S01]  /*b0d0*/  UIMAD UR4, UR16, UR10, URZ ;  /* 0x0000000a100472a4 */ /* 0x000fe2000f8e023f */
[----:B------:R-:W-:Y:S01]  /*b0e0*/  LOP3.LUT R64, R64, R65, RZ, 0x3c, !PT ;  /* 0x0000004140407212 */ /* 0x000fe200078e3cff */
[--C-:B------:R-:W-:Y:S01]  /*b0f0*/  IMAD.X R69, RZ, RZ, R5.reuse, P6 ;  /* 0x000000ffff457224 */ /* 0x100fe200030e0605 */
[----:B------:R-:W-:Y:S01]  /*b100*/  LOP3.LUT R56, R56, R57, RZ, 0x3c, !PT ;  /* 0x0000003938387212 */ /* 0x000fe200078e3cff */
[--C-:B------:R-:W-:Y:S01]  /*b110*/  IMAD.X R65, RZ, RZ, R5.reuse, P5 ;  /* 0x000000ffff417224 */ /* 0x100fe200028e0605 */
[----:B------:R2:W5:Y:S01]  /*b120*/  LD.E.128 R8, desc[UR38][R4.64] ;  /* 0x0000002604087980 */ /* 0x000562000c101d00 */
[----:B------:R-:W-:Y:S01]  /*b130*/  IMAD.X R57, RZ, RZ, R5, P4 ;  /* 0x000000ffff397224 */ /* 0x000fe200020e0605 */
[----:B------:R-:W-:-:S02]  /*b140*/  UIMAD UR4, UR15, UR11, UR4 ;  /* 0x0000000b0f0472a4 */ /* 0x000fc4000f8e0204 */
[----:B------:R-:W-:Y:S01]  /*b150*/  UIMAD.WIDE.U32 UR8, UR15, UR10, UR8 ;  /* 0x0000000a0f0872a5 */ /* 0x000fe2000f8e0008 */
[----:B------:R-:W5:Y:S02]  /*b160*/  LD.E.128 R36, desc[UR38][R36.64] ;  /* 0x0000002624247980 */ /* 0x000f64000c101d00 */
[----:B------:R-:W-:Y:S02]  /*b170*/  ULDC.64 UR10, c[0x0][0xbe0] ;  /* 0x0002f800000a7ab9 */ /* 0x000fe40000000a00 */
[----:B------:R-:W5:Y:S01]  /*b180*/  LD.E.128 R60, desc[UR38][R60.64] ;  /* 0x000000263c3c7980 */ /* 0x000f62000c101d00 */
[----:B--2---:R-:W-:Y:S01]  /*b190*/  IMAD.MOV.U32 R5, RZ, RZ, R6 ;  /* 0x000000ffff057224 */ /* 0x004fe200078e0006 */
[----:B0-----:R-:W-:Y:S01]  /*b1a0*/  @P1 SHF.R.U32.HI R5, RZ, R75, R0 ;  /* 0x0000004bff051219 */ /* 0x001fe20000011600 */
[----:B------:R-:W-:Y:S01]  /*b1b0*/  UIADD3 UR4, UR9, UR4, URZ ;  /* 0x0000000409047290 */ /* 0x000fe2000fffe03f */
[----:B------:R-:W5:Y:S02]  /*b1c0*/  LD.E.128 R52, desc[UR38][R52.64] ;  /* 0x0000002634347980 */ /* 0x000f64000c101d00 */
[--C-:B------:R-:W-:Y:S01]  /*b1d0*/  SHF.R.S32.HI R0, RZ, 0x1f, R5.reuse ;  /* 0x0000001fff007819 */ /* 0x100fe20000011405 */
[----:B------:R-:W-:Y:S01]  /*b1e0*/  IMAD.MOV R4, RZ, RZ, -R5 ;  /* 0x000000ffff047224 */ /* 0x000fe200078e0a05 */
[----:B------:R-:W5:Y:S01]  /*b1f0*/  LD.E.128 R40, desc[UR38][R40.64] ;  /* 0x0000002628287980 */ /* 0x000f62000c101d00 */
[----:B------:R-:W-:-:S02]  /*b200*/  IMAD.U32 R3, RZ, RZ, UR9 ;  /* 0x00000009ff037e24 */ /* 0x000fc4000f8e00ff */
[----:B------:R-:W-:Y:S01]  /*b210*/  IMAD R0, R0, UR10, RZ ;  /* 0x0000000a00007c24 */ /* 0x000fe2000f8e02ff */
[----:B------:R-:W5:Y:S01]  /*b220*/  LD.E.128 R44, desc[UR38][R44.64] ;  /* 0x000000262c2c7980 */ /* 0x000f62000c101d00 */
[----:B------:R-:W-:Y:S02]  /*b230*/  IMAD R73, R73, R4, R6 ;  /* 0x0000000449497224 */ /* 0x000fe400078e0206 */
        /* <DEDUP_REMOVED lines=32> */
[----:B------:R0:W2:Y:S01]  /*b440*/  SHFL.IDX PT, R79, R6, RZ, 0x181f ;  /* 0x00181fff064f7589 */ /* 0x0000a200000e0000 */
[----:B------:R-:W-:Y:S03]  /*b450*/  BSSY B1, `(.L_x_14403) ;  /* 0x0000015000017945 */ /* 0x000fe60003800000 */
[----:B------:R0:W3:Y:S01]  /*b460*/  SHFL.IDX PT, R75, R76, RZ, 0x181f ;  /* 0x00181fff4c4b7589 */ /* 0x0000e200000e0000 */
        /* <DEDUP_REMOVED lines=19> */
.L_x_14404:
[----:B------:R-:W-:Y:S05]  /*b5a0*/  BSYNC B1 ;  /* 0x0000000000017941 */ /* 0x000fea0003800000 */
.L_x_14403:
[----:B----45:R4:W0:Y:S01]  /*b5b0*/  SHFL.IDX PT, R11, R76, 0x1, 0x181f ;  /* 0x00381f004c0b7f89 */ /* 0x03082200000e0000 */
        /* <DEDUP_REMOVED lines=20> */
.L_x_14406:
[----:B------:R-:W-:Y:S05]  /*b700*/  BSYNC B1 ;  /* 0x0000000000017941 */ /* 0x000fea0003800000 */
.L_x_14405:
        /* <DEDUP_REMOVED lines=11> */
[C---:B------:R-:W-:Y:S02]  /*b7c0*/  @!P1 LEA R8, P4, R205.reuse, R5, 0x1 ;  /* 0x00000005cd089211 */ /* 0x040fe400078808ff */
        /* <DEDUP_REMOVED lines=9> */
.L_x_14408:
[----:B------:R-:W-:Y:S05]  /*b860*/  BSYNC B1 ;  /* 0x0000000000017941 */ /* 0x000fea0003800000 */
.L_x_14407:
[----:B------:R-:W-:Y:S01]  /*b870*/  VIADD R0, R78, 0x60 ;  /* 0x000000604e007836 */ /* 0x000fe20000000000 */
[----:B0-----:R0:W0:Y:S04]  /*b880*/  SHFL.IDX PT, R11, R76, 0x3, 0x181f ;  /* 0x00781f004c0b7f89 */ /* 0x00102800000e0000 */
[----:B------:R-:W-:Y:S01]  /*b890*/  ISETP.GE.AND P0, PT, R0, R77, PT ;  /* 0x0000004d0000720c */ /* 0x000fe20003f06270 */
[----:B------:R0:W0:-:S12]  /*b8a0*/  SHFL.IDX PT, R13, R6, 0x3, 0x181f ;  /* 0x00781f00060d7f89 */ /* 0x00001800000e0000 */
        /* <DEDUP_REMOVED lines=20> */
.L_x_14401:
[----:B------:R-:W-:Y:S01]  /*b9f0*/  R2UR UR4, R220 ;  /* 0x00000000dc0472ca */ /* 0x000fe200000e0000 */
[----:B------:R-:W-:Y:S01]  /*ba00*/  ULDC.64 UR10, c[0x0][0xd00] ;  /* 0x00034000000a7ab9 */ /* 0x000fe20000000a00 */
[----:B------:R-:W-:Y:S01]  /*ba10*/  R2UR UR7, R222 ;  /* 0x00000000de0772ca */ /* 0x000fe200000e0000 */
[----:B------:R-:W-:Y:S01]  /*ba20*/  UISETP.NE.U32.AND UP0, UPT, UR10, URZ, UPT ;  /* 0x0000003f0a00728c */ /* 0x000fe2000bf05070 */
[----:B------:R-:W2:Y:S01]  /*ba30*/  LDC R13, c[0x0][0xce8] ;  /* 0x00033a00ff0d7b82 */ /* 0x000ea20000000800 */
[----:B------:R-:W-:Y:S02]  /*ba40*/  R2UR UR12, R221 ;  /* 0x00000000dd0c72ca */ /* 0x000fe400000e0000 */
[----:B------:R-:W-:-:S06]  /*ba50*/  UISETP.NE.AND.EX UP0, UPT, UR11, URZ, UPT, UP0 ;  /* 0x0000003f0b00728c */ /* 0x000fcc000bf05300 */
[----:B------:R-:W-:Y:S01]  /*ba60*/  USHF.L.U32 UR8, UR4, 0x2, URZ ;  /* 0x0000000204087899 */ /* 0x000fe2000800063f */
[----:B------:R-:W-:Y:S01]  /*ba70*/  PLOP3.LUT P2, PT, PT, PT, UP0, 0x80, 0x0 ;  /* 0x000000000000781c */ /* 0x000fe20003f4f008 */
[----:B------:R-:W-:Y:S02]  /*ba80*/  USHF.L.U64.HI UR9, UR4, 0x2, UR7 ;  /* 0x0000000204097899 */ /* 0x000fe40008010207 */
[----:B------:R-:W-:-:S04]  /*ba90*/  UIADD3 UR4, UP1, UR8, UR10, URZ ;  /* 0x0000000a08047290 */ /* 0x000fc8000ff3e03f */
[----:B------:R-:W-:Y:S02]  /*baa0*/  UIADD3.X UR7, UR9, UR11, URZ, UP1, !UPT ;  /* 0x0000000b09077290 */ /* 0x000fe40008ffe43f */
[----:B------:R-:W-:Y:S01]  /*bab0*/  IMAD.U32 R2, RZ, RZ, UR4 ;  /* 0x00000004ff027e24 */ /* 0x000fe2000f8e00ff */
[----:B------:R-:W-:Y:S02]  /*bac0*/  ULDC.64 UR10, c[0x0][0xd08] ;  /* 0x00034200000a7ab9 */ /* 0x000fe40000000a00 */
[----:B------:R-:W-:Y:S01]  /*bad0*/  UISETP.NE.U32.AND UP1, UPT, UR10, URZ, UPT ;  /* 0x0000003f0a00728c */ /* 0x000fe2000bf25070 */
[----:B------:R-:W-:-:S03]  /*bae0*/  IMAD.U32 R3, RZ, RZ, UR7 ;  /* 0x00000007ff037e24 */ /* 0x000fc6000f8e00ff */
[----:B------:R-:W-:Y:S02]  /*baf0*/  UISETP.NE.AND.EX UP1, UPT, UR11, URZ, UPT, UP1 ;  /* 0x0000003f0b00728c */ /* 0x000fe4000bf25310 */
[----:B------:R-:W3:Y:S01]  /*bb00*/  @P2 LDG.E R6, desc[UR38][R2.64] ;  /* 0x0000002602062981 */ /* 0x000ee2000c1e1900 */
        /* <DEDUP_REMOVED lines=8> */
[----:B--2---:R-:W-:Y:S01]  /*bb90*/  ISETP.NE.AND P0, PT, R13, 0x1, PT ;  /* 0x000000010d00780c */ /* 0x004fe20003f05270 */
[----:B------:R-:W-:Y:S01]  /*bba0*/  UMOV UR4, URZ ;  /* 0x0000003f00047c82 */ /* 0x000fe20008000000 */
[----:B------:R-:W-:Y:S01]  /*bbb0*/  USHF.R.S32.HI UR11, URZ, 0x1f, UR12 ;  /* 0x0000001f3f0b7899 */ /* 0x000fe2000801140c */
[----:B------:R-:W-:-:S10]  /*bbc0*/  ISETP.GE.AND P1, PT, R234, 0x80, PT ;  /* 0x00000080ea00780c */ /* 0x000fd40003f26270 */
[----:B------:R-:W2:Y:S01]  /*bbd0*/  @P0 LDC R11, c[0x0][0xcec] ;  /* 0x00033b00ff0b0b82 */ /* 0x000ea20000000800 */
[----:B---3--:R-:W-:-:S13]  /*bbe0*/  @P2 R2UR UR4, R6 ;  /* 0x00000000060422ca */ /* 0x008fda00000e0000 */
[----:B------:R-:W-:Y:S01]  /*bbf0*/  USHF.R.S32.HI UR10, URZ, 0x1f, UR4 ;  /* 0x0000001f3f0a7899 */ /* 0x000fe20008011404 */
[----:B--2-4-:R-:W-:Y:S11]  /*bc00*/  @P3 BRA `(.L_x_14410) ;  /* 0x0000000000103947 */ /* 0x014ff60003800000 */
[----:B------:R-:W-:Y:S05]  /*bc10*/  @!P2 BRA `(.L_x_14410) ;  /* 0x00000000000ca947 */ /* 0x000fea0003800000 */
[----:B------:R-:W2:Y:S04]  /*bc20*/  LDG.E R5, desc[UR38][R2.64] ;  /* 0x0000002602057981 */ /* 0x000ea8000c1e1900 */
[----:B-----5:R-:W2:Y:S02]  /*bc30*/  LDG.E R0, desc[UR38][R2.64+0x4] ;  /* 0x0000042602007981 */ /* 0x020ea4000c1e1900 */
[----:B--2---:R-:W-:-:S07]  /*bc40*/  IMAD.IADD R0, R0, 0x1, -R5 ;  /* 0x0000000100007824 */ /* 0x004fce00078e0a05 */
.L_x_14410:
[----:B------:R-:W-:Y:S01]  /*bc50*/  R2UR UR8, R220 ;  /* 0x00000000dc0872ca */ /* 0x000fe200000e0000 */
[----:B------:R-:W-:Y:S01]  /*bc60*/  BSSY B1, `(.L_x_14411) ;  /* 0x000002f000017945 */ /* 0x000fe20003800000 */
[----:B------:R-:W-:-:S11]  /*bc70*/  R2UR UR7, R222 ;  /* 0x00000000de0772ca */ /* 0x000fd600000e0000 */
[----:B------:R-:W-:Y:S02]  /*bc80*/  USEL UR12, UR8, URZ, !UP0 ;  /* 0x0000003f080c7287 */ /* 0x000fe4000c000000 */
[----:B------:R-:W-:Y:S01]  /*bc90*/  USEL UR13, UR7, URZ, !UP0 ;  /* 0x0000003f070d7287 */ /* 0x000fe2000c000000 */
[----:B------:R-:W-:Y:S11]  /*bca0*/  @P1 BRA `(.L_x_14412) ;  /* 0x0000000000a81947 */ /* 0x000ff60003800000 */
[----:B------:R-:W2:Y:S01]  /*bcb0*/  S2R R3, SR_TID.X ;  /* 0x0000000000037919 */ /* 0x000ea20000002100 */
[----:B------:R-:W3:Y:S01]  /*bcc0*/  LDC R9, c[0x0][0xce8] ;  /* 0x00033a00ff097b82 */ /* 0x000ee20000000800 */
[----:B------:R-:W-:Y:S02]  /*bcd0*/  IMAD.U32 R4, RZ, RZ, UR60 ;  /* 0x0000003cff047e24 */ /* 0x000fe4000f8e00ff */
[----:B---3-5:R-:W-:-:S03]  /*bce0*/  IMAD R2, R0, R9, RZ ;  /* 0x0000000900027224 */ /* 0x028fc600078e02ff */
[----:B--2---:R-:W-:-:S04]  /*bcf0*/  IADD3 R4, R4, -0x80, R3 ;  /* 0xffffff8004047810 */ /* 0x004fc80007ffe003 */
[----:B------:R-:W-:-:S13]  /*bd00*/  ISETP.GE.AND P1, PT, R4, R2, PT ;  /* 0x000000020400720c */ /* 0x000fda0003f26270 */
[----:B------:R-:W-:Y:S05]  /*bd10*/  @P1 BRA `(.L_x_14412) ;  /* 0x00000000008c1947 */ /* 0x000fea0003800000 */
[----:B------:R-:W-:Y:S01]  /*bd20*/  ISETP.NE.AND P1, PT, R9, 0x1, PT ;  /* 0x000000010900780c */ /* 0x000fe20003f25270 */
[----:B------:R-:W-:Y:S01]  /*bd30*/  ULDC.64 UR14, c[0x0][0xc90] ;  /* 0x00032400000e7ab9 */ /* 0x000fe20000000a00 */
[----:B------:R-:W-:Y:S01]  /*bd40*/  R2UR UR16, R221 ;  /* 0x00000000dd1072ca */ /* 0x000fe200000e0000 */
[----:B------:R-:W-:Y:S01]  /*bd50*/  UIMAD UR7, UR11, UR14, URZ ;  /* 0x0000000e0b0772a4 */ /* 0x000fe2000f8e023f */
[----:B------:R-:W-:Y:S01]  /*bd60*/  IMAD.MOV.U32 R2, RZ, RZ, R4 ;  /* 0x000000ffff027224 */ /* 0x000fe200078e0004 */
[----:B------:R-:W-:Y:S01]  /*bd70*/  UMOV UR8, UR4 ;  /* 0x0000000400087c82 */ /* 0x000fe20008000000 */
[----:B------:R-:W-:-:S07]  /*bd80*/  UMOV UR9, UR10 ;  /* 0x0000000a00097c82 */ /* 0x000fce0008000000 */
[----:B------:R-:W2:Y:S02]  /*bd90*/  @P1 LDC R3, c[0x0][0xcec] ;  /* 0x00033b00ff031b82 */ /* 0x000ea40000000800 */
[----:B------:R-:W-:Y:S02]  /*bda0*/  UIMAD.WIDE.U32 UR8, UR16, UR14, UR8 ;  /* 0x0000000e100872a5 */ /* 0x000fe4000f8e0008 */
        /* <DEDUP_REMOVED lines=8> */
[----:B--2---:R-:W-:-:S05]  /*be30*/  @P1 IMAD.HI.U32 R3, R4, R3, RZ ;  /* 0x0000000304031227 */ /* 0x004fca00078e00ff */
[----:B---3--:R-:W-:Y:S01]  /*be40*/  @P1 SHF.R.U32.HI R2, RZ, R6, R3 ;  /* 0x00000006ff021219 */ /* 0x008fe20000011603 */
        /* <DEDUP_REMOVED lines=16> */
.L_x_14412:
[----:B------:R-:W-:Y:S05]  /*bf50*/  BSYNC B1 ;  /* 0x0000000000017941 */ /* 0x000fea0003800000 */
.L_x_14411:
[----:B--2---:R-:W2:Y:S01]  /*bf60*/  @P0 LDC R3, c[0x0][0xcf0] ;  /* 0x00033c00ff030b82 */ /* 0x004ea20000000800 */
[----:B------:R-:W-:Y:S01]  /*bf70*/  ULDC.64 UR14, c[0x0][0xba0] ;  /* 0x0002e800000e7ab9 */ /* 0x000fe20000000a00 */
[----:B------:R-:W-:Y:S01]  /*bf80*/  R2UR UR16, R221 ;  /* 0x00000000dd1072ca */ /* 0x000fe200000e0000 */
[----:B------:R-:W-:Y:S01]  /*bf90*/  UIMAD UR7, UR10, UR14, URZ ;  /* 0x0000000e0a0772a4 */ /* 0x000fe2000f8e023f */
[----:B------:R-:W-:Y:S01]  /*bfa0*/  IMAD R2, R219, 0x20, R223 ;  /* 0x00000020db027824 */ /* 0x000fe200078e02df */
[----:B------:R-:W-:Y:S01]  /*bfb0*/  UIMAD.WIDE.U32 UR8, UR4, UR14, URZ ;  /* 0x0000000e040872a5 */ /* 0x000fe2000f8e003f */
[----:B------:R-:W-:Y:S01]  /*bfc0*/  BSSY B1, `(.L_x_14413) ;  /* 0x0000040000017945 */ /* 0x000fe20003800000 */
[----:B------:R-:W-:Y:S01]  /*bfd0*/  UIMAD UR7, UR4, UR15, UR7 ;  /* 0x0000000f040772a4 */ /* 0x000fe2000f8e0207 */
[----:B------:R-:W-:Y:S02]  /*bfe0*/  VIADD R6, R2, UR60 ;  /* 0x0000003c02067c36 */ /* 0x000fe40008000000 */
        /* <DEDUP_REMOVED lines=10> */
[----:B--2---:R-:W-:Y:S01]  /*c090*/  @P0 SHF.R.U32.HI R5, RZ, R3, R2 ;  /* 0x00000003ff050219 */ /* 0x004fe20000011602 */
        /* <DEDUP_REMOVED lines=27> */
[----:B------:R2:W3:Y:S01]  /*c250*/  SHFL.IDX PT, R9, R4, RZ, 0x181f ;  /* 0x00181fff04097589 */ /* 0x0004e200000e0000 */
[-C--:B------:R-:W-:Y:S01]  /*c260*/  ISETP.GE.AND P1, PT, R0, R13.reuse, PT ;  /* 0x0000000d0000720c */ /* 0x080fe20003f26270 */
[----:B------:R-:W-:Y:S02]  /*c270*/  VIADD R0, R6, 0x40 ;  /* 0x0000004006007836 */ /* 0x000fe40000000000 */
[----:B------:R2:W4:Y:S03]  /*c280*/  SHFL.IDX PT, R3, R5, RZ, 0x181f ;  /* 0x00181fff05037589 */ /* 0x00052600000e0000 */
[----:B------:R-:W-:Y:S01]  /*c290*/  ISETP.GE.AND P0, PT, R0, R13, PT ;  /* 0x0000000d0000720c */ /* 0x000fe20003f06270 */
[----:B------:R-:W-:-:S12]  /*c2a0*/  @P2 BRA `(.L_x_14414) ;  /* 0x0000000000442947 */ /* 0x000fd80003800000 */
        /* <DEDUP_REMOVED lines=17> */
.L_x_14414:
[----:B------:R-:W-:Y:S05]  /*c3c0*/  BSYNC B1 ;  /* 0x0000000000017941 */ /* 0x000fea0003800000 */
.L_x_14413:
[----:B---34-:R3:W4:Y:S01]  /*c3d0*/  SHFL.IDX PT, R3, R5, 0x1, 0x181f ;  /* 0x00381f0005037f89 */ /* 0x01872200000e0000 */
        /* <DEDUP_REMOVED lines=20> */
.L_x_14416:
[----:B------:R-:W-:Y:S05]  /*c520*/  BSYNC B1 ;  /* 0x0000000000017941 */ /* 0x000fea0003800000 */
.L_x_14415:
        /* <DEDUP_REMOVED lines=21> */
.L_x_14418:
[----:B------:R-:W-:Y:S05]  /*c680*/  BSYNC B1 ;  /* 0x0000000000017941 */ /* 0x000fea0003800000 */
.L_x_14417:
[----:B------:R-:W-:Y:S01]  /*c690*/  VIADD R0, R6, 0x60 ;  /* 0x0000006006007836 */ /* 0x000fe20000000000 */
[----:B0-23--:R-:W0:Y:S04]  /*c6a0*/  SHFL.IDX PT, R5, R5, 0x3, 0x181f ;  /* 0x00781f0005057f89 */ /* 0x00de2800000e0000 */
[----:B------:R-:W-:Y:S01]  /*c6b0*/  ISETP.GE.AND P0, PT, R0, R13, PT ;  /* 0x0000000d0000720c */ /* 0x000fe20003f06270 */
[----:B----4-:R2:W3:-:S12]  /*c6c0*/  SHFL.IDX PT, R3, R4, 0x3, 0x181f ;  /* 0x00781f0004037f89 */ /* 0x0104d800000e0000 */
[----:B--2---:R-:W-:Y:S05]  /*c6d0*/  @P0 BRA `(.L_x_14409) ;  /* 0x0000000000440947 */ /* 0x004fea0003800000 */
[----:B------:R-:W-:Y:S02]  /*c6e0*/  ULDC UR4, c[0x0][0xbc8] ;  /* 0x0002f20000047ab9 */ /* 0x000fe40000000800 */
[----:B------:R-:W-:Y:S02]  /*c6f0*/  ISETP.GE.AND P3, PT, R200, UR4, PT ;  /* 0x00000004c8007c0c */ /* 0x000fe4000bf66270 */
[----:B------:R-:W-:Y:S02]  /*c700*/  ISETP.GE.AND P2, PT, R206, UR4, PT ;  /* 0x00000004ce007c0c */ /* 0x000fe4000bf46270 */
[----:B------:R-:W-:Y:S02]  /*c710*/  ISETP.GE.AND P1, PT, R205, UR4, PT ;  /* 0x00000004cd007c0c */ /* 0x000fe4000bf26270 */
[----:B------:R-:W-:-:S07]  /*c720*/  ISETP.GE.AND P0, PT, R218, UR4, PT ;  /* 0x00000004da007c0c */ /* 0x000fce000bf06270 */
[-C--:B---3--:R-:W-:Y:S02]  /*c730*/  @!P3 LEA R8, P6, R200, R3.reuse, 0x1 ;  /* 0x00000003c808b211 */ /* 0x088fe400078c08ff */
[-C--:B------:R-:W-:Y:S02]  /*c740*/  @!P2 LEA R10, P5, R206, R3.reuse, 0x1 ;  /* 0x00000003ce0aa211 */ /* 0x080fe400078a08ff */
[C---:B------:R-:W-:Y:S02]  /*c750*/  @!P1 LEA R12, P4, R205.reuse, R3, 0x1 ;  /* 0x00000003cd0c9211 */ /* 0x040fe400078808ff */
        /* <DEDUP_REMOVED lines=9> */
.L_x_14409:
[----:B------:R-:W-:Y:S05]  /*c7f0*/  BSYNC B0 ;  /* 0x0000000000007941 */ /* 0x000fea0003800000 */
.L_x_14400:
[----:B------:R-:W-:Y:S02]  /*c800*/  ULDC UR4, c[0x0][0xd3c] ;  /* 0x00034f0000047ab9 */ /* 0x000fe40000000800 */
[----:B------:R-:W-:-:S13]  /*c810*/  ISETP.GE.AND P0, PT, R7, UR4, PT ;  /* 0x0000000407007c0c */ /* 0x000fda000bf06270 */
[----:B------:R-:W-:Y:S05]  /*c820*/  @!P0 BRA `(.L_x_14419) ;  /* 0xffffff4400ac8947 */ /* 0x000fea000383ffff */
[----:B------:R-:W-:Y:S05]  /*c830*/  EXIT ;  /* 0x000000000000794d */ /* 0x000fea0003800000 */
.L_x_14363:
        /* <DEDUP_REMOVED lines=18> */
.L_x_14420:
        /* <DEDUP_REMOVED lines=42> */
.L_x_14426:
        /* <DEDUP_REMOVED lines=12> */
.L_x_14425:
[----:B------:R-:W-:Y:S05]  /*ccc0*/  BSYNC B0 ;  /* 0x0000000000007941 */ /* 0x000fea0003800000 */
.L_x_14424:
        /* <DEDUP_REMOVED lines=21> */
.L_x_14422:
        /* <DEDUP_REMOVED lines=20> */
.L_x_14427:
        /* <DEDUP_REMOVED lines=57> */
.L_x_14423:
[----:B------:R-:W-:Y:S02]  /*d2f0*/  IMAD.MOV.U32 R17, RZ, RZ, RZ ;  /* 0x000000ffff117224 */ /* 0x000fe400078e00ff */
[----:B------:R-:W-:Y:S02]  /*d300*/  IMAD.U32 R16, RZ, RZ, UR6 ;  /* 0x00000006ff107e24 */ /* 0x000fe4000f8e00ff */
[----:B------:R-:W-:-:S07]  /*d310*/  IMAD.MOV.U32 R18, RZ, RZ, RZ ;  /* 0x000000ffff127224 */ /* 0x000fce00078e00ff */
.L_x_14428:
[----:B------:R-:W-:-:S13]  /*d320*/  ISETP.NE.AND P0, PT, R0, RZ, PT ;  /* 0x000000ff0000720c */ /* 0x000fda0003f05270 */
[----:B------:R-:W1:Y:S01]  /*d330*/  @!P0 S2R R3, SR_CgaCtaId ;  /* 0x0000000000038919 */ /* 0x000e620000008800 */
[----:B------:R-:W-:-:S04]  /*d340*/  @!P0 MOV R0, 0x400 ;  /* 0x0000040000008802 */ /* 0x000fc80000000f00 */
[----:B-1----:R-:W-:-:S05]  /*d350*/  @!P0 LEA R0, R3, R0, 0x18 ;  /* 0x0000000003008211 */ /* 0x002fca00078ec0ff */
[----:B------:R2:W-:Y:S01]  /*d360*/  @!P0 STS.128 [R0+0x324d0], R16 ;  /* 0x0324d01000008388 */ /* 0x0005e20000000c00 */
[----:B------:R-:W-:Y:S06]  /*d370*/  BAR.ARV 0x5, 0x180 ;  /* 0x0146000000007b1d */ /* 0x000fec0000002000 */
.L_x_14421:
        /* <DEDUP_REMOVED lines=35> */
.L_x_14537:
[----:B-1----:R-:W1:Y:S02]  /*d5b0*/  LDC.64 R2, c[0x0][0xd88] ;  /* 0x00036200ff027b82 */ /* 0x002e640000000a00 */
        /* <DEDUP_REMOVED lines=21> */
[----:B0-----:R-:W-:Y:S01]  /*d710*/  IMAD.MOV.U32 R8, RZ, RZ, RZ ;  /* 0x000000ffff087224 */ /* 0x001fe200078e00ff */
        /* <DEDUP_REMOVED lines=17> */
[----:B---3--:R-:W-:-:S05]  /*d830*/  @P2 IADD3.X R7, R10, UR9, RZ, P3, !PT ;  /* 0x000000090a072c10 */ /* 0x008fca0009ffe4ff */
        /* <DEDUP_REMOVED lines=11> */
[----:B------:R-:W1:Y:S04]  /*d8f0*/  LDG.E R7, desc[UR38][R2.64] ;  /* 0x0000002602077981 */ /* 0x000e68000c1e1900 */
[----:B------:R-:W1:Y:S02]  /*d900*/  LDG.E R2, desc[UR38][R2.64+0x4] ;  /* 0x0000042602027981 */ /* 0x000e64000c1e1900 */
[----:B-1----:R-:W-:-:S05]  /*d910*/  IMAD.IADD R9, R2, 0x1, -R7 ;  /* 0x0000000102097824 */ /* 0x002fca00078e0a07 */
[----:B------:R2:W-:Y:S02]  /*d920*/  STL [R1+0x34], R9 ;  /* 0x0000340901007387 */ /* 0x0005e40000100800 */
.L_x_14430:
[----:B------:R-:W-:Y:S01]  /*d930*/  IMAD.MOV.U32 R2, RZ, RZ, R12 ;  /* 0x000000ffff027224 */ /* 0x000fe200078e000c */
[----:B------:R-:W-:Y:S01]  /*d940*/  ULDC.64 UR4, c[0x0][0xb18] ;  /* 0x0002c60000047ab9 */ /* 0x000fe20000000a00 */
[----:B-----5:R-:W-:Y:S01]  /*d950*/  IMAD.IADD R3, R8, 0x1, R0 ;  /* 0x0000000108037824 */ /* 0x020fe200078e0200 */
[----:B------:R-:W-:Y:S02]  /*d960*/  ISETP.NE.U32.AND P1, PT, RZ, UR4, PT ;  /* 0x00000004ff007c0c */ /* 0x000fe4000bf25070 */
[----:B------:R3:W-:Y:S02]  /*d970*/  STL [R1+0xc], R2 ;  /* 0x00000c0201007387 */ /* 0x0007e40000100800 */
[----:B------:R-:W-:Y:S02]  /*d980*/  ISETP.NE.AND.EX P1, PT, RZ, UR5, PT, P1 ;  /* 0x00000005ff007c0c */ /* 0x000fe4000bf25310 */
[----:B------:R3:W-:Y:S11]  /*d990*/  STL [R1+0x20], R3 ;  /* 0x0000200301007387 */ /* 0x0007f60000100800 */
[----:B---3--:R-:W-:Y:S05]  /*d9a0*/  @!P1 BRA `(.L_x_14431) ;  /* 0x0000000000109947 */ /* 0x008fea0003800000 */
[----:B------:R-:W-:-:S04]  /*d9b0*/  IADD3 R6, P0, R11, UR4, RZ ;  /* 0x000000040b067c10 */ /* 0x000fc8000ff1e0ff */
[----:B------:R-:W-:-:S05]  /*d9c0*/  IADD3.X R7, R10, UR5, RZ, P0, !PT ;  /* 0x000000050a077c10 */ /* 0x000fca00087fe4ff */
[----:B------:R3:W5:Y:S01]  /*d9d0*/  LDG.E R6, desc[UR38][R6.64] ;  /* 0x0000002606067981 */ /* 0x000762000c1e1900 */
[----:B------:R-:W-:Y:S05]  /*d9e0*/  BRA `(.L_x_14432) ;  /* 0x0000000000107947 */ /* 0x000fea0003800000 */
.L_x_14431:
[----:B------:R-:W-:Y:S05]  /*d9f0*/  @!P0 BRA `(.L_x_14432) ;  /* 0x00000000000c8947 */ /* 0x000fea0003800000 */
[----:B------:R-:W3:Y:S04]  /*da00*/  LDG.E R6, desc[UR38][R4.64] ;  /* 0x0000002604067981 */ /* 0x000ee8000c1e1900 */
[----:B------:R-:W3:Y:S02]  /*da10*/  LDG.E R4, desc[UR38][R4.64+0x4] ;  /* 0x0000042604047981 */ /* 0x000ee4000c1e1900 */
[----:B---3--:R-:W-:-:S07]  /*da20*/  IMAD.IADD R6, R4, 0x1, -R6 ;  /* 0x0000000104067824 */ /* 0x008fce00078e0a06 */
.L_x_14432:
[----:B-----5:R-:W-:Y:S01]  /*da30*/  IMAD.IADD R6, R6, 0x1, -R0 ;  /* 0x0000000106067824 */ /* 0x020fe200078e0a00 */
[----:B------:R-:W-:Y:S01]  /*da40*/  BSSY B7, `(.L_x_14433) ;  /* 0x00004ed000077945 */ /* 0x000fe20003800000 */
[----:B------:R-:W4:Y:S02]  /*da50*/  LDC R0, c[0x0][0x448] ;  /* 0x00011200ff007b82 */ /* 0x000f240000000800 */
[----:B----4-:R-:W-:Y:S01]  /*da60*/  ISETP.NE.AND P0, PT, R0, 0x1, PT ;  /* 0x000000010000780c */ /* 0x010fe20003f05270 */
[----:B------:R-:W-:-:S04]  /*da70*/  IMAD.SHL.U32 R0, R17, 0x80, RZ ;  /* 0x0000008011007824 */ /* 0x000fc800078e00ff */
[----:B------:R-:W-:-:S08]  /*da80*/  VIADD R0, R0, 0x7f ;  /* 0x0000007f00007836 */ /* 0x000fd00000000000 */
[----:B------:R-:W4:Y:S08]  /*da90*/  @P0 LDC R2, c[0x0][0x44c] ;  /* 0x00011300ff020b82 */ /* 0x000f300000000800 */
[----:B------:R-:W0:Y:S01]  /*daa0*/  @P0 LDC R3, c[0x0][0x450] ;  /* 0x00011400ff030b82 */ /* 0x000e220000000800 */
[----:B----4-:R-:W-:-:S05]  /*dab0*/  @P0 IMAD.HI.U32 R2, R0, R2, RZ ;  /* 0x0000000200020227 */ /* 0x010fca00078e00ff */
[----:B0-----:R-:W-:Y:S01]  /*dac0*/  @P0 SHF.R.U32.HI R0, RZ, R3, R2 ;  /* 0x00000003ff000219 */ /* 0x001fe20000011602 */
        /* <DEDUP_REMOVED lines=12> */
[----:B0-----:R-:W-:Y:S05]  /*db90*/  @P0 BRA `(.L_x_14434) ;  /* 0x0000000000440947 */ /* 0x001fea0003800000 */
[----:B------:R-:W0:Y:S02]  /*dba0*/  S2R R4, SR_TID.X ;  /* 0x0000000000047919 */ /* 0x000e240000002100 */
[----:B0-----:R-:W-:-:S04]  /*dbb0*/  LOP3.LUT R4, R4, 0x7f, RZ, 0xc0, !PT ;  /* 0x0000007f04047812 */ /* 0x001fc800078ec0ff */
[----:B------:R-:W-:-:S13]  /*dbc0*/  ISETP.NE.AND P0, PT, R4, RZ, PT ;  /* 0x000000ff0400720c */ /* 0x000fda0003f05270 */
[----:B------:R-:W-:Y:S05]  /*dbd0*/  @P0 BRA `(.L_x_14435) ;  /* 0x0000004c004c0947 */ /* 0x000fea0003800000 */
[----:B------:R-:W0:Y:S01]  /*dbe0*/  S2R R3, SR_LANEID ;  /* 0x0000000000037919 */ /* 0x000e220000000000 */
[----:B------:R-:W-:Y:S02]  /*dbf0*/  VOTEU.ANY UR4, UPT, PT ;  /* 0x0000000000047886 */ /* 0x000fe400038e0100 */
[----:B------:R-:W0:Y:S08]  /*dc00*/  FLO.U32 R0, UR4 ;  /* 0x0000000400007d00 */ /* 0x000e3000080e0000 */
[----:B------:R-:W4:Y:S01]  /*dc10*/  POPC R5, UR4 ;  /* 0x0000000400057d09 */ /* 0x000f220008000000 */
[----:B0-----:R-:W-:-:S02]  /*dc20*/  ISETP.EQ.U32.AND P0, PT, R0, R3, PT ;  /* 0x000000030000720c */ /* 0x001fc40003f02070 */
[----:B------:R-:W4:Y:S11]  /*dc30*/  LDC.64 R2, c[0x0][0xd60] ;  /* 0x00035800ff027b82 */ /* 0x000f360000000a00 */
[----:B----4-:R-:W4:Y:S01]  /*dc40*/  @P0 ATOMG.E.ADD.STRONG.GPU PT, R3, desc[UR38][R2.64], R5 ;  /* 0x00000005020309a8 */ /* 0x010f2200081ee1e6 */
[----:B------:R-:W0:Y:S02]  /*dc50*/  S2R R4, SR_LTMASK ;  /* 0x0000000000047919 */ /* 0x000e240000003900 */
[----:B0-----:R-:W-:-:S04]  /*dc60*/  LOP3.LUT R4, R4, UR4, RZ, 0xc0, !PT ;  /* 0x0000000404047c12 */ /* 0x001fc8000f8ec0ff */
[----:B---3--:R-:W0:Y:S01]  /*dc70*/  POPC R7, R4 ;  /* 0x0000000400077309 */ /* 0x008e220000000000 */
[----:B----4-:R-:W0:Y:S02]  /*dc80*/  SHFL.IDX PT, R0, R3, R0, 0x1f ;  /* 0x00001f0003007589 */ /* 0x010e2400000e0000 */
[----:B0-----:R-:W-:Y:S01]  /*dc90*/  IADD3 R16, R0, UR40, R7 ;  /* 0x0000002800107c10 */ /* 0x001fe2000fffe007 */
[----:B------:R-:W-:Y:S06]  /*dca0*/  BRA `(.L_x_14435) ;  /* 0x0000004c00187947 */ /* 0x000fec0003800000 */
.L_x_14434:
        /* <DEDUP_REMOVED lines=13> */
[----:B---3--:R-:W-:-:S02]  /*dd80*/  IMAD.U32 R7, RZ, RZ, UR9 ;  /* 0x00000009ff077e24 */ /* 0x008fc4000f8e00ff */
[----:B------:R-:W-:Y:S02]  /*dd90*/  IMAD.U32 R10, RZ, RZ, UR4 ;  /* 0x00000004ff0a7e24 */ /* 0x000fe4000f8e00ff */
[----:B------:R-:W-:Y:S02]  /*dda0*/  IMAD.U32 R11, RZ, RZ, UR5 ;  /* 0x00000005ff0b7e24 */ /* 0x000fe4000f8e00ff */
[----:B------:R-:W-:Y:S02]  /*ddb0*/  IMAD.MOV.U32 R8, RZ, RZ, 0x70 ;  /* 0x00000070ff087424 */ /* 0x000fe400078e00ff */
[----:B------:R-:W-:Y:S02]  /*ddc0*/  IMAD.MOV.U32 R12, RZ, RZ, 0x1 ;  /* 0x00000001ff0c7424 */ /* 0x000fe400078e00ff */
[----:B------:R-:W-:-:S07]  /*ddd0*/  IMAD.MOV.U32 R13, RZ, RZ, RZ ;  /* 0x000000ffff0d7224 */ /* 0x000fce00078e00ff */
[----:B------:R-:W-:-:S07]  /*dde0*/  LEPC R20, `(.L_x_14437) ;  /* 0x000000001014794e */ /* 0x000fce0000000000 */
[----:B012---:R-:W-:Y:S05]  /*ddf0*/  CALL.ABS.NOINC R2 ;  /* 0x0000000002007343 */ /* 0x007fea0003c00000 */
.L_x_14437:
[----:B------:R-:W-:Y:S05]  /*de00*/  BSYNC B6 ;  /* 0x0000000000067941 */ /* 0x000fea0003800000 */
.L_x_14436:
        /* <DEDUP_REMOVED lines=13> */
[----:B---3--:R-:W-:-:S02]  /*dee0*/  IMAD.U32 R7, RZ, RZ, UR9 ;  /* 0x00000009ff077e24 */ /* 0x008fc4000f8e00ff */
[----:B------:R-:W-:Y:S02]  /*def0*/  IMAD.U32 R10, RZ, RZ, UR4 ;  /* 0x00000004ff0a7e24 */ /* 0x000fe4000f8e00ff */
[----:B------:R-:W-:Y:S02]  /*df00*/  IMAD.U32 R11, RZ, RZ, UR5 ;  /* 0x00000005ff0b7e24 */ /* 0x000fe4000f8e00ff */
[----:B------:R-:W-:Y:S02]  /*df10*/  IMAD.MOV.U32 R8, RZ, RZ, 0x70 ;  /* 0x00000070ff087424 */ /* 0x000fe400078e00ff */
[----:B------:R-:W-:Y:S02]  /*df20*/  IMAD.MOV.U32 R12, RZ, RZ, 0x1 ;  /* 0x00000001ff0c7424 */ /* 0x000fe400078e00ff */
[----:B0-----:R-:W-:-:S07]  /*df30*/  IMAD.MOV.U32 R13, RZ, RZ, RZ ;  /* 0x000000ffff0d7224 */ /* 0x001fce00078e00ff */
[----:B------:R-:W-:-:S07]  /*df40*/  LEPC R20, `(.L_x_14440) ;  /* 0x000000001014794e */ /* 0x000fce0000000000 */
[----:B-12-4-:R-:W-:Y:S05]  /*df50*/  CALL.ABS.NOINC R2 ;  /* 0x0000000002007343 */ /* 0x016fea0003c00000 */
.L_x_14440:
        /* <DEDUP_REMOVED lines=16> */
.L_x_14439:
[----:B------:R-:W-:Y:S05]  /*e060*/  BSYNC B6 ;  /* 0x0000000000067941 */ /* 0x000fea0003800000 */
.L_x_14438:
[----:B------:R-:W4:Y:S01]  /*e070*/  LDL.LU R2, [R1] ;  /* 0x0000000001027983 */ /* 0x000f220000300800 */
[----:B------:R-:W-:-:S03]  /*e080*/  ULDC.64 UR4, c[0x0][0xaf0] ;  /* 0x0002bc0000047ab9 */ /* 0x000fc60000000a00 */
[----:B------:R-:W5:Y:S04]  /*e090*/  LDL.LU R4, [R1+0x1c] ;  /* 0x00001c0001047983 */ /* 0x000f680000300800 */
[----:B---3--:R-:W3:Y:S01]  /*e0a0*/  LDL R7, [R1+0xc] ;  /* 0x00000c0001077983 */ /* 0x008ee20000100800 */
[----:B------:R-:W-:-:S03]  /*e0b0*/  ISETP.NE.U32.AND P0, PT, RZ, UR4, PT ;  /* 0x00000004ff007c0c */ /* 0x000fc6000bf05070 */
[----:B------:R-:W2:Y:S01]  /*e0c0*/  LDL R0, [R1+0x30] ;  /* 0x0000300001007983 */ /* 0x000ea20000100800 */
[----:B------:R-:W-:-:S13]  /*e0d0*/  ISETP.NE.AND.EX P0, PT, RZ, UR5, PT, P0 ;  /* 0x00000005ff007c0c */ /* 0x000fda000bf05300 */
[----:B----4-:R-:W-:-:S04]  /*e0e0*/  @P0 IADD3 R2, P1, R2, UR4, RZ ;  /* 0x0000000402020c10 */ /* 0x010fc8000ff3e0ff */
[----:B-----5:R-:W-:Y:S01]  /*e0f0*/  @P0 IADD3.X R3, R4, UR5, RZ, P1, !PT ;  /* 0x0000000504030c10 */ /* 0x020fe20008ffe4ff */
[----:B------:R-:W-:-:S04]  /*e100*/  ULDC.64 UR4, c[0x0][0xb00] ;  /* 0x0002c00000047ab9 */ /* 0x000fc80000000a00 */
[----:B---3--:R0:W3:Y:S02]  /*e110*/  @P0 LDG.E R7, desc[UR38][R2.64] ;  /* 0x0000002602070981 */ /* 0x0080e4000c1e1900 */
[----:B0-----:R-:W0:Y:S01]  /*e120*/  LDC.64 R2, c[0x0][0x418] ;  /* 0x00010600ff027b82 */ /* 0x001e220000000a00 */
[----:B--2---:R-:W-:Y:S01]  /*e130*/  VIADD R4, R0, 0xffffffff ;  /* 0xffffffff00047836 */ /* 0x004fe20000000000 */
[----:B---3--:R-:W-:Y:S01]  /*e140*/  SHF.R.S32.HI R8, RZ, 0x1f, R7 ;  /* 0x0000001fff087819 */ /* 0x008fe20000011407 */
[----:B------:R2:W-:Y:S04]  /*e150*/  @P0 STL [R1+0xc], R7 ;  /* 0x00000c0701000387 */ /* 0x0005e80000100800 */
[----:B------:R2:W-:Y:S01]  /*e160*/  STL [R1+0x1c], R8 ;  /* 0x00001c0801007387 */ /* 0x0005e20000100800 */
[----:B0-----:R-:W-:Y:S01]  /*e170*/  LOP3.LUT P0, RZ, R2, UR4, RZ, 0xfc, !PT ;  /* 0x0000000402ff7c12 */ /* 0x001fe2000f80fcff */
[----:B------:R-:W-:-:S03]  /*e180*/  UMOV UR4, 0xffffffff ;  /* 0xffffffff00047882 */ /* 0x000fc60000000000 */
[----:B------:R-:W-:-:S04]  /*e190*/  LOP3.LUT P0, RZ, R3, UR5, RZ, 0xfc, P0 ;  /* 0x0000000503ff7c12 */ /* 0x000fc8000800fcff */
[----:B------:R-:W-:Y:S01]  /*e1a0*/  SEL R0, R7, RZ, !P0 ;  /* 0x000000ff07007207 */ /* 0x000fe20004000000 */
[----:B--2---:R-:W-:Y:S08]  /*e1b0*/  BRA.DIV UR4, `(.L_x_14441) ;  /* 0x0000005a04a07947 */ /* 0x004ff0000b800000 */
[----:B------:R-:W0:Y:S02]  /*e1c0*/  S2R R5, SR_TID.X ;  /* 0x0000000000057919 */ /* 0x000e240000002100 */
[----:B0-----:R-:W-:-:S04]  /*e1d0*/  SHF.R.U32.HI R5, RZ, 0x5, R5 ;  /* 0x00000005ff057819 */ /* 0x001fc80000011605 */
[----:B------:R-:W-:-:S05]  /*e1e0*/  LOP3.LUT R5, R5, 0x3, RZ, 0xc0, !PT ;  /* 0x0000000305057812 */ /* 0x000fca00078ec0ff */
[----:B------:R0:W2:Y:S02]  /*e1f0*/  SHFL.IDX PT, R14, R5, RZ, 0x1f ;  /* 0x00001fff050e7589 */ /* 0x0000a400000e0000 */
.L_x_14554:
        /* <DEDUP_REMOVED lines=12> */
.L_x_14557:
[----:B------:R-:W-:Y:S05]  /*e2c0*/  @!P6 BRA `(.L_x_14442) ;  /* 0x000000040014e947 */ /* 0x000fea0003800000 */
[----:B------:R-:W-:-:S04]  /*e2d0*/  ISETP.NE.U32.AND P0, PT, R2, RZ, PT ;  /* 0x000000ff0200720c */ /* 0x000fc80003f05070 */
[----:B------:R-:W-:-:S13]  /*e2e0*/  ISETP.NE.AND.EX P0, PT, R3, RZ, PT, P0 ;  /* 0x000000ff0300720c */ /* 0x000fda0003f05300 */
[----:B------:R-:W-:Y:S05]  /*e2f0*/  @!P0 BRA `(.L_x_14444) ;  /* 0x0000000000548947 */ /* 0x000fea0003800000 */
[----:B------:R-:W2:Y:S01]  /*e300*/  LDC R6, c[0x0][0x43c] ;  /* 0x00010f00ff067b82 */ /* 0x000ea20000000800 */
[----:B-1----:R-:W-:Y:S01]  /*e310*/  IMAD.MOV.U32 R9, RZ, RZ, R4 ;  /* 0x000000ffff097224 */ /* 0x002fe200078e0004 */
        /* <DEDUP_REMOVED lines=19> */
.L_x_14444:
[----:B------:R-:W3:Y:S04]  /*e450*/  LDL R7, [R1+0x4] ;  /* 0x0000040001077983 */ /* 0x000ee80000100800 */
[----:B0-2---:R-:W3:Y:S04]  /*e460*/  LDL R0, [R1+0x8] ;  /* 0x0000080001007983 */ /* 0x005ee80000100800 */
[----:B------:R-:W2:Y:S01]  /*e470*/  LDL R2, [R1+0x18] ;  /* 0x0000180001027983 */ /* 0x000ea20000100800 */
[----:B---3--:R-:W-:Y:S01]  /*e480*/  IMAD R0, R0, 0x8, R7 ;  /* 0x0000000800007824 */ /* 0x008fe200078e0207 */
[----:B--2---:R-:W-:-:S04]  /*e490*/  SHF.L.U32 R2, R2, 0x1f, RZ ;  /* 0x0000001f02027819 */ /* 0x004fc800000006ff */
[----:B------:R-:W0:Y:S02]  /*e4a0*/  SYNCS.PHASECHK.TRANS64.TRYWAIT P0, [R0+URZ+0x32440], R2 ;  /* 0x03244002000075a7 */ /* 0x000e24000800017f */
[----:B0-----:R-:W-:Y:S05]  /*e4b0*/  @!P0 BRA `(.L_x_14445) ;  /* 0x0000005800348947 */ /* 0x001fea0003800000 */
.L_x_14558:
        /* <DEDUP_REMOVED lines=11> */
.L_x_14446:
        /* <DEDUP_REMOVED lines=27> */
.L_x_14442:
        /* <DEDUP_REMOVED lines=37> */
.L_x_14448:
[----:B------:R-:W-:Y:S05]  /*e970*/  BSYNC B6 ;  /* 0x0000000000067941 */ /* 0x000fea0003800000 */
.L_x_14447:
[----:B------:R-:W3:Y:S01]  /*e980*/  LDL R4, [R1+0x40] ;  /* 0x0000400001047983 */ /* 0x000ee20000100800 */
[----:B------:R-:W0:Y:S01]  /*e990*/  LDC R7, c[0x0][0x448] ;  /* 0x00011200ff077b82 */ /* 0x000e220000000800 */
[----:B------:R-:W-:Y:S01]  /*e9a0*/  ULDC.64 UR4, c[0x0][0x298] ;  /* 0x0000a60000047ab9 */ /* 0x000fe20000000a00 */
[----:B------:R-:W-:Y:S01]  /*e9b0*/  ULDC.64 UR6, c[0x0][0x280] ;  /* 0x0000a00000067ab9 */ /* 0x000fe20000000a00 */
[----:B------:R-:W4:Y:S04]  /*e9c0*/  LDL R10, [R1+0x28] ;  /* 0x00002800010a7983 */ /* 0x000f280000100800 */
[----:B-1----:R-:W4:Y:S01]  /*e9d0*/  LDL R9, [R1+0x4c] ;  /* 0x00004c0001097983 */ /* 0x002f220000100800 */
[----:B--2---:R-:W1:Y:S01]  /*e9e0*/  S2R R2, SR_TID.X ;  /* 0x0000000000027919 */ /* 0x004e620000002100 */
[----:B------:R-:W2:Y:S02]  /*e9f0*/  S2R R0, SR_TID.X ;  /* 0x0000000000007919 */ /* 0x000ea40000002100 */
[----:B------:R-:W4:Y:S04]  /*ea00*/  LDL R8, [R1+0x50] ;  /* 0x0000500001087983 */ /* 0x000f280000100800 */
[----:B------:R-:W4:Y:S01]  /*ea10*/  LDL R6, [R1+0x38] ;  /* 0x0000380001067983 */ /* 0x000f220000100800 */
[----:B0-----:R-:W-:-:S13]  /*ea20*/  ISETP.NE.AND P0, PT, R7, 0x1, PT ;  /* 0x000000010700780c */ /* 0x001fda0003f05270 */
[----:B------:R-:W0:Y:S01]  /*ea30*/  @P0 LDC R3, c[0x0][0x450] ;  /* 0x00011400ff030b82 */ /* 0x000e220000000800 */
[----:B-1----:R-:W-:-:S04]  /*ea40*/  LOP3.LUT R2, R2, 0x7f, RZ, 0xc0, !PT ;  /* 0x0000007f02027812 */ /* 0x002fc800078ec0ff */
[----:B------:R-:W-:Y:S01]  /*ea50*/  SHF.R.U32.HI R2, RZ, 0x3, R2 ;  /* 0x00000003ff027819 */ /* 0x000fe20000011602 */
[----:B--2---:R-:W-:-:S05]  /*ea60*/  IMAD.SHL.U32 R0, R0, 0x10, RZ ;  /* 0x0000001000007824 */ /* 0x004fca00078e00ff */
        /* <DEDUP_REMOVED lines=49> */
[----:B------:R-:W0:Y:S01]  /*ed80*/  SHFL.IDX PT, R5, R3, RZ, 0x181f ;  /* 0x00181fff03057589 */ /* 0x000e2200000e0000 */
[----:B------:R-:W-:-:S03]  /*ed90*/  VIADD R8, R17, 0x10 ;  /* 0x0000001011087836 */ /* 0x000fc60000000000 */
[----:B------:R-:W-:Y:S04]  /*eda0*/  SHFL.IDX PT, R6, R3, 0x1, 0x181f ;  /* 0x00381f0003067f89 */ /* 0x000fe800000e0000 */
[----:B------:R1:W-:Y:S01]  /*edb0*/  STL [R1+0x3c], R8 ;  /* 0x00003c0801007387 */ /* 0x0003e20000100800 */
[----:B--2---:R-:W-:-:S03]  /*edc0*/  IMAD R2, R4, R7, RZ ;  /* 0x0000000704027224 */ /* 0x004fc600078e02ff */
[----:B------:R-:W2:Y:S02]  /*edd0*/  SHFL.IDX PT, R4, R0, RZ, 0x181f ;  /* 0x00181fff00047589 */ /* 0x000ea400000e0000 */
[CC--:B------:R-:W-:Y:S02]  /*ede0*/  ISETP.GE.AND P1, PT, R17.reuse, R2.reuse, PT ;  /* 0x000000021100720c */ /* 0x0c0fe40003f26270 */
[----:B------:R-:W3:Y:S01]  /*edf0*/  SHFL.IDX PT, R7, R0, 0x1, 0x181f ;  /* 0x00381f0000077f89 */ /* 0x000ee200000e0000 */
[----:B------:R-:W-:Y:S01]  /*ee00*/  ISETP.GE.AND P2, PT, R8, R2, PT ;  /* 0x000000020800720c */ /* 0x000fe20003f46270 */
[----:B-1----:R-:W-:-:S05]  /*ee10*/  VIADD R8, R17, 0x20 ;  /* 0x0000002011087836 */ /* 0x002fca0000000000 */
[----:B------:R-:W-:Y:S04]  /*ee20*/  STL [R1+0x48], R8 ;  /* 0x0000480801007387 */ /* 0x000fe80000100800 */
[----:B0-----:R-:W-:-:S05]  /*ee30*/  @!P1 LEA R5, P3, R10, R5, 0x1 ;  /* 0x000000050a059211 */ /* 0x001fca00078608ff */
[----:B--2---:R-:W-:-:S05]  /*ee40*/  @!P1 IMAD.X R4, RZ, RZ, R4, P3 ;  /* 0x000000ffff049224 */ /* 0x004fca00018e0604 */
[----:B------:R-:W-:-:S04]  /*ee50*/  @!P1 LOP3.LUT R5, R5, R4, RZ, 0x3c, !PT ;  /* 0x0000000405059212 */ /* 0x000fc800078e3cff */
[----:B------:R-:W-:-:S04]  /*ee60*/  @!P1 LOP3.LUT R4, R5, R4, RZ, 0x3c, !PT ;  /* 0x0000000405049212 */ /* 0x000fc800078e3cff */
[----:B------:R-:W-:-:S05]  /*ee70*/  @!P1 LOP3.LUT R5, R5, R4, RZ, 0x3c, !PT ;  /* 0x0000000405059212 */ /* 0x000fca00078e3cff */
[----:B-----5:R0:W-:Y:S02]  /*ee80*/  @!P1 LDGSTS.E.BYPASS.LTC128B.128 [R9+0x18400], desc[UR38][R4.64], !P0 ;  /* 0x1840000004099fae */ /* 0x0201e4000c101d66 */
[----:B0-----:R-:W-:Y:S02]  /*ee90*/  @!P2 LEA R5, P1, R10, R6, 0x1 ;  /* 0x000000060a05a211 */ /* 0x001fe400078208ff */
        /* <DEDUP_REMOVED lines=60> */
.L_x_14575:
[----:B------:R2:W5:Y:S01]  /*f260*/  LDL R8, [R1+0x4] ;  /* 0x0000040001087983 */ /* 0x0005620000100800 */
[----:B01----:R-:W-:-:S05]  /*f270*/  VIADD R4, R17, 0x70 ;  /* 0x0000007011047836 */ /* 0x003fca0000000000 */
        /* <DEDUP_REMOVED lines=10> */
.L_x_14450:
[----:B--2---:R-:W2:Y:S01]  /*f320*/  LDL R2, [R1+0x4] ;  /* 0x0000040001027983 */ /* 0x004ea20000100800 */
        /* <DEDUP_REMOVED lines=37> */
.L_x_14452:
[----:B------:R-:W-:Y:S05]  /*f580*/  BSYNC B6 ;  /* 0x0000000000067941 */ /* 0x000fea0003800000 */
.L_x_14451:
        /* <DEDUP_REMOVED lines=134> */
.L_x_14593:
        /* <DEDUP_REMOVED lines=14> */
.L_x_14455:
[----:B------:R-:W-:Y:S05]  /*fed0*/  BSYNC B0 ;  /* 0x0000000000007941 */ /* 0x000fea0003800000 */
.L_x_14454:
[----:B------:R3:W5:Y:S01]  /*fee0*/  LDL R7, [R1+0x4] ;  /* 0x0000040001077983 */ /* 0x0007620000100800 */
[----:B------:R-:W-:Y:S01]  /*fef0*/  PLOP3.LUT P0, PT, PT, PT, PT, 0x80, 0x0 ;  /* 0x000000000000781c */ /* 0x000fe20003f0f070 */
[----:B------:R-:W-:-:S12]  /*ff00*/  NOP ;  /* 0x0000000000007918 */ /* 0x000fd80000000000 */
.L_x_14456:
        /* <DEDUP_REMOVED lines=19> */
.L_x_14594:
[----:B------:R-:W-:Y:S05]  /*10040*/  BSYNC B0 ;  /* 0x0000000000007941 */ /* 0x000fea0003800000 */
.L_x_14457:
        /* <DEDUP_REMOVED lines=16> */
.L_x_14595:
[----:B------:R-:W-:Y:S05]  /*10150*/  BSYNC B1 ;  /* 0x0000000000017941 */ /* 0x000fea0003800000 */
.L_x_14461:
        /* <DEDUP_REMOVED lines=9> */
.L_x_14464:
[----:B------:R-:W-:Y:S05]  /*101f0*/  BSYNC B1 ;  /* 0x0000000000017941 */ /* 0x000fea0003800000 */
.L_x_14463:
        /* <DEDUP_REMOVED lines=14> */
.L_x_14465:
        /* <DEDUP_REMOVED lines=16> */
.L_x_14466:
        /* <DEDUP_REMOVED lines=16> */
.L_x_14467:
        /* <DEDUP_REMOVED lines=16> */
.L_x_14468:
        /* <DEDUP_REMOVED lines=11> */
.L_x_14460:
[----:B------:R-:W-:Y:S05]  /*10690*/  BSYNC B0 ;  /* 0x0000000000007941 */ /* 0x000fea0003800000 */
.L_x_14459:
[----:B------:R-:W4:Y:S01]  /*106a0*/  LDL R4, [R1+0x30] ;  /* 0x0000300001047983 */ /* 0x000f220000100800 */
[----:B------:R-:W-:Y:S01]  /*106b0*/  BSSY B0, `(.L_x_14469) ;  /* 0x000020a000007945 */ /* 0x000fe20003800000 */
[----:B----4-:R-:W-:-:S13]  /*106c0*/  ISETP.GE.AND P0, PT, R4, 0x2, PT ;  /* 0x000000020400780c */ /* 0x010fda0003f06270 */
[----:B------:R-:W-:Y:S05]  /*106d0*/  @!P0 BRA `(.L_x_14470) ;  /* 0x00000020001c8947 */ /* 0x000fea0003800000 */
[C---:B------:R-:W-:Y:S01]  /*106e0*/  LOP3.LUT R0, R4.reuse, 0x1, RZ, 0xc0, !PT ;  /* 0x0000000104007812 */ /* 0x040fe200078ec0ff */
[----:B------:R-:W-:Y:S01]  /*106f0*/  VIADD R4, R4, 0xfffffffe ;  /* 0xfffffffe04047836 */ /* 0x000fe20000000000 */
[----:B------:R-:W-:Y:S02]  /*10700*/  BSSY B2, `(.L_x_14471) ;  /* 0x00000b0000027945 */ /* 0x000fe40003800000 */
[----:B------:R-:W-:Y:S01]  /*10710*/  ISETP.NE.U32.AND P0, PT, R0, 0x1, PT ;  /* 0x000000010000780c */ /* 0x000fe20003f05070 */
[----:B------:R-:W-:-:S12]  /*10720*/  IMAD.MOV.U32 R0, RZ, RZ, R4 ;  /* 0x000000ffff007224 */ /* 0x000fd800078e0004 */
[----:B------:R-:W-:Y:S05]  /*10730*/  @!P0 BRA `(.L_x_14472) ;  /* 0x0000000800b08947 */ /* 0x000fea0003800000 */
[----:B--2---:R-:W2:Y:S04]  /*10740*/  LDL R6, [R1+0x14] ;  /* 0x0000140001067983 */ /* 0x004ea80000100800 */
[----:B------:R-:W4:Y:S04]  /*10750*/  LDL.LU R5, [R1+0x8] ;  /* 0x0000080001057983 */ /* 0x000f280000300800 */
[----:B------:R-:W3:Y:S01]  /*10760*/  LDL.LU R8, [R1+0x18] ;  /* 0x0000180001087983 */ /* 0x000ee20000300800 */
        /* <DEDUP_REMOVED lines=15> */
[----:B-----5:R-:W2:Y:S01]  /*10860*/  LDL R7, [R1+0x1c] ;  /* 0x00001c0001077983 */ /* 0x020ea20000100800 */
        /* <DEDUP_REMOVED lines=19> */
.L_x_14475:
        /* <DEDUP_REMOVED lines=9> */
.L_x_14596:
[----:B------:R-:W-:Y:S05]  /*10a30*/  BSYNC B3 ;  /* 0x0000000000037941 */ /* 0x000fea0003800000 */
.L_x_14476:
        /* <DEDUP_REMOVED lines=9> */
.L_x_14479:
[----:B------:R-:W-:Y:S05]  /*10ad0*/  BSYNC B3 ;  /* 0x0000000000037941 */ /* 0x000fea0003800000 */
.L_x_14478:
[----:B-----5:R-:W2:Y:S04]  /*10ae0*/  LDL R7, [R1+0x4] ;  /* 0x0000040001077983 */ /* 0x020ea80000100800 */
        /* <DEDUP_REMOVED lines=13> */
.L_x_14480:
        /* <DEDUP_REMOVED lines=14> */
.L_x_14597:
[----:B------:R-:W-:Y:S05]  /*10ca0*/  BSYNC B3 ;  /* 0x0000000000037941 */ /* 0x000fea0003800000 */
.L_x_14481:
        /* <DEDUP_REMOVED lines=11> */
.L_x_14484:
[----:B------:R-:W-:Y:S05]  /*10d60*/  BSYNC B3 ;  /* 0x0000000000037941 */ /* 0x000fea0003800000 */
.L_x_14483:
        /* <DEDUP_REMOVED lines=11> */
.L_x_14485:
        /* <DEDUP_REMOVED lines=16> */
.L_x_14486:
        /* <DEDUP_REMOVED lines=16> */
.L_x_14487:
        /* <DEDUP_REMOVED lines=16> */
.L_x_14488:
        /* <DEDUP_REMOVED lines=11> */
.L_x_14474:
[----:B------:R-:W-:Y:S05]  /*111d0*/  BSYNC B1 ;  /* 0x0000000000017941 */ /* 0x000fea0003800000 */
.L_x_14473:
[----:B------:R-:W2:Y:S02]  /*111e0*/  LDL.LU R5, [R1+0x30] ;  /* 0x0000300001057983 */ /* 0x000ea40000300800 */
[----:B--2---:R-:W-:-:S07]  /*111f0*/  VIADD R0, R5, 0xfffffffd ;  /* 0xfffffffd05007836 */ /* 0x004fce0000000000 */
.L_x_14472:
[----:B------:R-:W-:Y:S05]  /*11200*/  BSYNC B2 ;  /* 0x0000000000027941 */ /* 0x000fea0003800000 */
.L_x_14471:
[----:B------:R-:W-:-:S13]  /*11210*/  ISETP.NE.AND P0, PT, R4, RZ, PT ;  /* 0x000000ff0400720c */ /* 0x000fda0003f05270 */
[----:B------:R-:W-:Y:S05]  /*11220*/  @!P0 BRA `(.L_x_14470) ;  /* 0x0000001400488947 */ /* 0x000fea0003800000 */
.L_x_14521:
[----:B------:R-:W4:Y:S04]  /*11230*/  LDL R4, [R1+0x14] ;  /* 0x0000140001047983 */ /* 0x000f280000100800 */
[----:B------:R-:W2:Y:S04]  /*11240*/  LDL.LU R3, [R1+0x8] ;  /* 0x0000080001037983 */ /* 0x000ea80000300800 */
[----:B------:R-:W3:Y:S01]  /*11250*/  LDL.LU R2, [R1+0x18] ;  /* 0x0000180001027983 */ /* 0x000ee20000300800 */
[----:B------:R-:W-:Y:S05]  /*11260*/  YIELD ;  /* 0x0000000000007946 */ /* 0x000fea0003800000 */
        /* <DEDUP_REMOVED lines=33> */
.L_x_14491:
        /* <DEDUP_REMOVED lines=9> */
.L_x_14598:
[----:B------:R-:W-:Y:S05]  /*11510*/  BSYNC B2 ;  /* 0x0000000000027941 */ /* 0x000fea0003800000 */
.L_x_14492:
        /* <DEDUP_REMOVED lines=9> */
.L_x_14495:
[----:B------:R-:W-:Y:S05]  /*115b0*/  BSYNC B2 ;  /* 0x0000000000027941 */ /* 0x000fea0003800000 */
.L_x_14494:
        /* <DEDUP_REMOVED lines=13> */
.L_x_14496:
        /* <DEDUP_REMOVED lines=14> */
.L_x_14599:
[----:B------:R-:W-:Y:S05]  /*11770*/  BSYNC B2 ;  /* 0x0000000000027941 */ /* 0x000fea0003800000 */
.L_x_14497:
        /* <DEDUP_REMOVED lines=11> */
.L_x_14500:
[----:B------:R-:W-:Y:S05]  /*11830*/  BSYNC B2 ;  /* 0x0000000000027941 */ /* 0x000fea0003800000 */
.L_x_14499:
        /* <DEDUP_REMOVED lines=10> */
.L_x_14501:
        /* <DEDUP_REMOVED lines=16> */
.L_x_14502:
        /* <DEDUP_REMOVED lines=16> */
.L_x_14503:
        /* <DEDUP_REMOVED lines=16> */
.L_x_14504:
        /* <DEDUP_REMOVED lines=11> */
.L_x_14490:
[----:B------:R-:W-:Y:S05]  /*11c90*/  BSYNC B1 ;  /* 0x0000000000017941 */ /* 0x000fea0003800000 */
.L_x_14489:
[----:B------:R-:W2:Y:S01]  /*11ca0*/  LDL R2, [R1+0x14] ;  /* 0x0000140001027983 */ /* 0x000ea20000100800 */
[----:B------:R-:W-:Y:S01]  /*11cb0*/  VIADD R7, R7, 0x1 ;  /* 0x0000000107077836 */ /* 0x000fe20000000000 */
[----:B------:R-:W-:Y:S04]  /*11cc0*/  BSSY B1, `(.L_x_14505) ;  /* 0x00000a5000017945 */ /* 0x000fe80003800000 */
[----:B------:R-:W-:-:S04]  /*11cd0*/  ISETP.NE.AND P0, PT, R7, 0x2, PT ;  /* 0x000000020700780c */ /* 0x000fc80003f05270 */
[----:B0-----:R-:W-:Y:S02]  /*11ce0*/  SEL R9, R7, RZ, P0 ;  /* 0x000000ff07097207 */ /* 0x001fe40000000000 */
        /* <DEDUP_REMOVED lines=31> */
.L_x_14507:
        /* <DEDUP_REMOVED lines=9> */
.L_x_14600:
[----:B------:R-:W-:Y:S05]  /*11f70*/  BSYNC B2 ;  /* 0x0000000000027941 */ /* 0x000fea0003800000 */
.L_x_14508:
        /* <DEDUP_REMOVED lines=9> */
.L_x_14511:
[----:B------:R-:W-:Y:S05]  /*12010*/  BSYNC B2 ;  /* 0x0000000000027941 */ /* 0x000fea0003800000 */
.L_x_14510:
        /* <DEDUP_REMOVED lines=14> */
.L_x_14512:
        /* <DEDUP_REMOVED lines=14> */
.L_x_14601:
[----:B------:R-:W-:Y:S05]  /*121e0*/  BSYNC B2 ;  /* 0x0000000000027941 */ /* 0x000fea0003800000 */
.L_x_14513:
        /* <DEDUP_REMOVED lines=11> */
.L_x_14516:
[----:B------:R-:W-:Y:S05]  /*122a0*/  BSYNC B2 ;  /* 0x0000000000027941 */ /* 0x000fea0003800000 */
.L_x_14515:
        /* <DEDUP_REMOVED lines=11> */
.L_x_14517:
        /* <DEDUP_REMOVED lines=16> */
.L_x_14518:
        /* <DEDUP_REMOVED lines=16> */
.L_x_14519:
        /* <DEDUP_REMOVED lines=16> */
.L_x_14520:
        /* <DEDUP_REMOVED lines=11> */
.L_x_14506:
[----:B------:R-:W-:Y:S05]  /*12710*/  BSYNC B1 ;  /* 0x0000000000017941 */ /* 0x000fea0003800000 */
.L_x_14505:
[C---:B------:R-:W-:Y:S01]  /*12720*/  ISETP.GT.AND P0, PT, R0.reuse, 0x1, PT ;  /* 0x000000010000780c */ /* 0x040fe20003f04270 */
[----:B------:R-:W-:-:S12]  /*12730*/  VIADD R0, R0, 0xfffffffe ;  /* 0xfffffffe00007836 */ /* 0x000fd80000000000 */
[----:B------:R-:W-:Y:S05]  /*12740*/  @P0 BRA `(.L_x_14521) ;  /* 0xffffffe800b80947 */ /* 0x000fea000383ffff */
.L_x_14470:
[----:B------:R-:W-:Y:S05]  /*12750*/  BSYNC B0 ;  /* 0x0000000000007941 */ /* 0x000fea0003800000 */
.L_x_14469:
        /* <DEDUP_REMOVED lines=21> */
[----:B-----5:R-:W1:Y:S01]  /*128b0*/  POPC R7, R6 ;  /* 0x0000000600077309 */ /* 0x020e620000000000 */
[----:B--2---:R-:W1:Y:S02]  /*128c0*/  SHFL.IDX PT, R4, R3, R4, 0x1f ;  /* 0x00001f0403047589 */ /* 0x004e6400000e0000 */
[----:B-1----:R-:W-:-:S07]  /*128d0*/  IADD3 R16, R4, UR40, R7 ;  /* 0x0000002804107c10 */ /* 0x002fce000fffe007 */
.L_x_14523:
[----:B------:R-:W-:Y:S05]  /*128e0*/  BSYNC B0 ;  /* 0x0000000000007941 */ /* 0x000fea0003800000 */
.L_x_14522:
[----:B------:R-:W-:-:S05]  /*128f0*/  SEL R0, R0, RZ, P0 ;  /* 0x000000ff00007207 */ /* 0x000fca0000000000 */
[----:B------:R2:W-:Y:S02]  /*12900*/  STL [R1+0x8], R0 ;  /* 0x0000080001007387 */ /* 0x0005e40000100800 */
.L_x_14435:
[----:B------:R-:W-:Y:S05]  /*12910*/  BSYNC B7 ;  /* 0x0000000000077941 */ /* 0x000fea0003800000 */
.L_x_14433:
        /* <DEDUP_REMOVED lines=13> */
.L_x_14524:
        /* <DEDUP_REMOVED lines=36> */
.L_x_14611:
[----:B------:R-:W-:Y:S02]  /*12c30*/  ULDC UR4, c[0x0][0xd38] ;  /* 0x00034e0000047ab9 */ /* 0x000fe40000000800 */
[----:B------:R-:W-:-:S04]  /*12c40*/  IMAD.U32 R4, RZ, RZ, UR4 ;  /* 0x00000004ff047e24 */ /* 0x000fc8000f8e00ff */
[----:B--2---:R-:W-:-:S04]  /*12c50*/  IMAD R16, R16, R4, RZ ;  /* 0x0000000410107224 */ /* 0x004fc800078e02ff */
[----:B------:R-:W-:-:S05]  /*12c60*/  IMAD.IADD R5, R5, 0x1, R16 ;  /* 0x0000000105057824 */ /* 0x000fca00078e0210 */
[----:B------:R-:W-:-:S13]  /*12c70*/  ISETP.GT.AND P6, PT, R5, R0, PT ;  /* 0x000000000500720c */ /* 0x000fda0003fc4270 */
[----:B------:R-:W-:Y:S05]  /*12c80*/  @P6 BRA `(.L_x_14527) ;  /* 0x00000000009c6947 */ /* 0x000fea0003800000 */
.L_x_14532:
        /* <DEDUP_REMOVED lines=14> */
.L_x_14530:
[----:B------:R-:W-:Y:S05]  /*12d70*/  BSYNC B0 ;  /* 0x0000000000007941 */ /* 0x000fea0003800000 */
.L_x_14529:
[----:B------:R-:W-:-:S03]  /*12d80*/  UMOV UR4, 0xffffffff ;  /* 0xffffffff00047882 */ /* 0x000fc60000000000 */
[----:B------:R-:W-:Y:S05]  /*12d90*/  BRA.DIV UR4, `(.L_x_14531) ;  /* 0x0000003204007947 */ /* 0x000fea000b800000 */
[----:B-----5:R-:W1:Y:S02]  /*12da0*/  SHFL.UP PT, R14, R2, 0x1, RZ ;  /* 0x04200000020e7989 */ /* 0x020e6400000e00ff */
        /* <DEDUP_REMOVED lines=15> */
.L_x_14619:
[----:B------:R-:W-:Y:S02]  /*12ea0*/  ULDC UR4, c[0x0][0xd38] ;  /* 0x00034e0000047ab9 */ /* 0x000fe40000000800 */
[----:B------:R-:W-:-:S04]  /*12eb0*/  IMAD.U32 R4, RZ, RZ, UR4 ;  /* 0x00000004ff047e24 */ /* 0x000fc8000f8e00ff */
[----:B--2---:R-:W-:-:S04]  /*12ec0*/  IMAD R16, R16, R4, RZ ;  /* 0x0000000410107224 */ /* 0x004fc800078e02ff */
[----:B------:R-:W-:-:S05]  /*12ed0*/  IMAD.IADD R5, R16, 0x1, R5 ;  /* 0x0000000110057824 */ /* 0x000fca00078e0205 */
[----:B------:R-:W-:-:S13]  /*12ee0*/  ISETP.GT.AND P6, PT, R5, R0, PT ;  /* 0x000000000500720c */ /* 0x000fda0003fc4270 */
[----:B------:R-:W-:Y:S05]  /*12ef0*/  @!P6 BRA `(.L_x_14532) ;  /* 0xfffffffc0064e947 */ /* 0x000fea000383ffff */
.L_x_14527:
[----:B------:R-:W-:Y:S01]  /*12f00*/  IMAD.IADD R16, R5, 0x1, -R16 ;  /* 0x0000000105107824 */ /* 0x000fe200078e0a10 */
[----:B------:R-:W-:-:S03]  /*12f10*/  UMOV UR4, 0xffffffff ;  /* 0xffffffff00047882 */ /* 0x000fc60000000000 */
[----:B------:R-:W-:-:S05]  /*12f20*/  IMAD R5, R3, R4, R16 ;  /* 0x0000000403057224 */ /* 0x000fca00078e0210 */
[----:B------:R-:W-:Y:S01]  /*12f30*/  ISETP.GT.AND P6, PT, R5, R0, PT ;  /* 0x000000000500720c */ /* 0x000fe20003fc4270 */
[----:B------:R-:W-:-:S12]  /*12f40*/  BRA.DIV UR4, `(.L_x_14533) ;  /* 0x0000003204687947 */ /* 0x000fd8000b800000 */
[----:B------:R-:W-:-:S04]  /*12f50*/  VOTE.ANY R5, PT, !P6 ;  /* 0x0000000000057806 */ /* 0x000fc800070e0100 */
[----:B------:R-:W2:Y:S02]  /*12f60*/  POPC R6, R5 ;  /* 0x0000000500067309 */ /* 0x000ea40000000000 */
[----:B--2---:R2:W4:Y:S02]  /*12f70*/  SHFL.IDX PT, R17, R2, R6, 0x1f ;  /* 0x00001f0602117589 */ /* 0x00452400000e0000 */
.L_x_14623:
[----:B------:R-:W-:Y:S01]  /*12f80*/  ISETP.NE.AND P0, PT, R5, RZ, PT ;  /* 0x000000ff0500720c */ /* 0x000fe20003f05270 */
[----:B------:R-:W-:-:S12]  /*12f90*/  IMAD.MOV.U32 R5, RZ, RZ, RZ ;  /* 0x000000ffff057224 */ /* 0x000fd800078e00ff */
[----:B------:R-:W-:Y:S05]  /*12fa0*/  @!P0 BRA `(.L_x_14534) ;  /* 0x0000000000148947 */ /* 0x000fea0003800000 */
[----:B------:R-:W-:Y:S01]  /*12fb0*/  UMOV UR4, 0xffffffff ;  /* 0xffffffff00047882 */ /* 0x000fe20000000000 */
[----:B------:R-:W-:Y:S02]  /*12fc0*/  VIADD R12, R6, 0xffffffff ;  /* 0xffffffff060c7836 */ /* 0x000fe40000000000 */
[----:B------:R-:W-:Y:S05]  /*12fd0*/  BRA.DIV UR4, `(.L_x_14535) ;  /* 0x00000032048c7947 */ /* 0x000fea000b800000 */
[----:B-1----:R1:W0:Y:S02]  /*12fe0*/  SHFL.IDX PT, R3, R3, R12, 0x1f ;  /* 0x00001f0c03037589 */ /* 0x00222400000e0000 */
.L_x_14626:
[----:B0-----:R-:W-:-:S07]  /*12ff0*/  IMAD.MOV.U32 R5, RZ, RZ, R3 ;  /* 0x000000ffff057224 */ /* 0x001fce00078e0003 */
.L_x_14534:
[----:B-12---:R-:W1:Y:S01]  /*13000*/  LDC.64 R2, c[0x0][0xd90] ;  /* 0x00036400ff027b82 */ /* 0x006e620000000a00 */
[----:B------:R-:W-:-:S04]  /*13010*/  IMAD.IADD R19, R6, 0x1, R19 ;  /* 0x0000000106137824 */ /* 0x000fc800078e0213 */
[----:B-1----:R-:W-:-:S05]  /*13020*/  IMAD.WIDE R2, R19, 0x4, R2 ;  /* 0x0000000413027825 */ /* 0x002fca00078e0202 */
[----:B---3-5:R-:W4:Y:S01]  /*13030*/  LDG.E R7, desc[UR38][R2.64] ;  /* 0x0000002602077981 */ /* 0x028f22000c1e1900 */
        /* <DEDUP_REMOVED lines=62> */
.L_x_14528:
[----:B------:R-:W-:Y:S01]  /*13420*/  UMOV UR4, URZ ;  /* 0x0000003f00047c82 */ /* 0x000fe20008000000 */
[----:B------:R-:W-:Y:S01]  /*13430*/  UMOV UR5, URZ ;  /* 0x0000003f00057c82 */ /* 0x000fe20008000000 */
[----:B------:R-:W-:Y:S01]  /*13440*/  ULDC UR6, c[0x0][0xd3c] ;  /* 0x00034f0000067ab9 */ /* 0x000fe20000000800 */
[----:B------:R-:W-:Y:S02]  /*13450*/  IMAD.MOV.U32 R16, RZ, RZ, R0 ;  /* 0x000000ffff107224 */ /* 0x000fe400078e0000 */
[----:B------:R-:W-:Y:S02]  /*13460*/  IMAD.U32 R17, RZ, RZ, UR4 ;  /* 0x00000004ff117e24 */ /* 0x000fe4000f8e00ff */
[----:B------:R-:W-:Y:S02]  /*13470*/  IMAD.U32 R18, RZ, RZ, UR5 ;  /* 0x00000005ff127e24 */ /* 0x000fe4000f8e00ff */
[----:B------:R-:W-:-:S07]  /*13480*/  IMAD.U32 R19, RZ, RZ, UR6 ;  /* 0x00000006ff137e24 */ /* 0x000fce000f8e00ff */
.L_x_14536:
[----:B------:R1:W2:Y:S01]  /*13490*/  LDL R3, [R1+0x4] ;  /* 0x0000040001037983 */ /* 0x0002a20000100800 */
[----:B------:R-:W4:Y:S01]  /*134a0*/  S2R R0, SR_TID.X ;  /* 0x0000000000007919 */ /* 0x000f220000002100 */
[----:B------:R-:W-:Y:S05]  /*134b0*/  WARPSYNC.ALL ;  /* 0x0000000000007948 */ /* 0x000fea0003800000 */
[----:B----4-:R-:W-:Y:S01]  /*134c0*/  LOP3.LUT R0, R0, 0x1f, RZ, 0xc0, !PT ;  /* 0x0000001f00007812 */ /* 0x010fe200078ec0ff */
        /* <DEDUP_REMOVED lines=8> */
.L_x_14525:
[----:B------:R-:W-:Y:S02]  /*13550*/  ULDC UR4, c[0x0][0xd3c] ;  /* 0x00034f0000047ab9 */ /* 0x000fe40000000800 */
[----:B----4-:R-:W-:-:S13]  /*13560*/  ISETP.GE.AND P0, PT, R19, UR4, PT ;  /* 0x0000000413007c0c */ /* 0x010fda000bf06270 */
[----:B------:R-:W-:Y:S05]  /*13570*/  @!P0 BRA `(.L_x_14537) ;  /* 0xffffffa0000c8947 */ /* 0x000fea000383ffff */
[----:B------:R-:W-:Y:S05]  /*13580*/  BSYNC B8 ;  /* 0x0000000000087941 */ /* 0x000fea0003800000 */
.L_x_14429:
[----:B--2---:R-:W2:Y:S01]  /*13590*/  LDL.LU R0, [R1+0x68] ;  /* 0x0000680001007983 */ /* 0x004ea20000300800 */
[----:B------:R-:W-:Y:S01]  /*135a0*/  BSSY B0, `(.L_x_14538) ;  /* 0x000000b000007945 */ /* 0x000fe20003800000 */
[----:B------:R-:W4:Y:S01]  /*135b0*/  S2R R5, SR_CgaCtaId ;  /* 0x0000000000057919 */ /* 0x000f220000008800 */
[----:B--2---:R-:W-:-:S05]  /*135c0*/  VIADD R0, R0, 0x1 ;  /* 0x0000000100007836 */ /* 0x004fca0000000000 */
        /* <DEDUP_REMOVED lines=8> */
.L_x_14627:
[----:B------:R-:W-:Y:S05]  /*13650*/  BSYNC B0 ;  /* 0x0000000000007941 */ /* 0x000fea0003800000 */
.L_x_14538:
[----:B------:R-:W-:-:S03]  /*13660*/  UMOV UR4, 0xffffffff ;  /* 0xffffffff00047882 */ /* 0x000fc60000000000 */
[----:B------:R-:W-:Y:S05]  /*13670*/  BRA.DIV UR4, `(.L_x_14540) ;  /* 0x0000002e04207947 */ /* 0x000fea000b800000 */
[----:B------:R-:W1:Y:S02]  /*13680*/  S2R R2, SR_TID.X ;  /* 0x0000000000027919 */ /* 0x000e640000002100 */
[----:B-1----:R-:W-:-:S04]  /*13690*/  SHF.R.U32.HI R2, RZ, 0x5, R2 ;  /* 0x00000005ff027819 */ /* 0x002fc80000011602 */
[----:B------:R-:W-:-:S05]  /*136a0*/  LOP3.LUT R2, R2, 0x3, RZ, 0xc0, !PT ;  /* 0x0000000302027812 */ /* 0x000fca00078ec0ff */
[----:B------:R1:W2:Y:S02]  /*136b0*/  SHFL.IDX PT, R14, R2, RZ, 0x1f ;  /* 0x00001fff020e7589 */ /* 0x0002a400000e0000 */
.L_x_14630:
[----:B--2---:R-:W-:Y:S01]  /*136c0*/  ISETP.NE.AND P0, PT, R14, RZ, PT ;  /* 0x000000ff0e00720c */ /* 0x004fe20003f05270 */
[----:B------:R-:W-:-:S12]  /*136d0*/  BSSY B0, `(.L_x_14541) ;  /* 0x0000029000007945 */ /* 0x000fd80003800000 */
[----:B------:R-:W-:Y:S05]  /*136e0*/  @P0 BRA `(.L_x_14542) ;  /* 0x00000000009c0947 */ /* 0x000fea0003800000 */
[----:B------:R-:W-:-:S03]  /*136f0*/  UMOV UR4, 0xffffffff ;  /* 0xffffffff00047882 */ /* 0x000fc60000000000 */
[----:B------:R-:W-:Y:S05]  /*13700*/  BRA.DIV UR4, `(.L_x_14543) ;  /* 0x0000002e04307947 */ /* 0x000fea000b800000 */
[----:B------:R-:W-:-:S13]  /*13710*/  ELECT P6, URZ, PT ;  /* 0x00000000003f782f */ /* 0x000fda00038c0000 */
.L_x_14633:
        /* <DEDUP_REMOVED lines=8> */
.L_x_14544:
[----:B0-----:R-:W2:Y:S04]  /*137a0*/  LDL R3, [R1+0x8] ;  /* 0x0000080001037983 */ /* 0x001ea80000100800 */
[----:B---3-5:R-:W3:Y:S01]  /*137b0*/  LDL.LU R7, [R1+0x18] ;  /* 0x0000180001077983 */ /* 0x028ee20000300800 */
        /* <DEDUP_REMOVED lines=12> */
.L_x_14634:
[----:B------:R-:W1:Y:S02]  /*13880*/  SYNCS.PHASECHK.TRANS64.TRYWAIT P0, [R7+URZ], R2 ;  /* 0x00000002070075a7 */ /* 0x000e64000800017f */
[----:B-1----:R-:W-:Y:S05]  /*13890*/  @!P0 BRA `(.L_x_14546) ;  /* 0x0000002c00008947 */ /* 0x002fea0003800000 */
.L_x_14635:
[----:B------:R-:W-:Y:S05]  /*138a0*/  @!P2 BRA `(.L_x_14547) ;  /* 0x000000000004a947 */ /* 0x000fea0003800000 */
[----:B------:R-:W-:Y:S01]  /*138b0*/  BPT.TRAP 0x1 ;  /* 0x000000040000795c */ /* 0x000fe20000300000 */
.L_x_14547:
[----:B------:R-:W2:Y:S01]  /*138c0*/  LDL.LU R4, [R1+0x8] ;  /* 0x0000080001047983 */ /* 0x000ea20000300800 */
[----:B------:R-:W-:-:S04]  /*138d0*/  VIADD R0, R0, 0x32460 ;  /* 0x0003246000007836 */ /* 0x000fc80000000000 */
[----:B--2---:R-:W-:-:S04]  /*138e0*/  IMAD R4, R4, 0x8, R0 ;  /* 0x0000000804047824 */ /* 0x004fc800078e0200 */
[----:B------:R-:W2:Y:S02]  /*138f0*/  SYNCS.PHASECHK.TRANS64.TRYWAIT P0, [R4+URZ], R5 ;  /* 0x00000005040075a7 */ /* 0x000ea4000800017f */
[----:B--2---:R-:W-:Y:S05]  /*13900*/  @!P0 BRA `(.L_x_14548) ;  /* 0x0000002800f88947 */ /* 0x004fea0003800000 */
.L_x_14636:
[----:B------:R-:W-:-:S07]  /*13910*/  IMAD R3, R3, 0x8, R0 ;  /* 0x0000000803037824 */ /* 0x000fce00078e0200 */
.L_x_14549:
[----:B---3--:R3:W4:Y:S02]  /*13920*/  SYNCS.PHASECHK.TRANS64.TRYWAIT P0, [R3+URZ], R2 ;  /* 0x00000002030075a7 */ /* 0x008724000800017f */
[----:B----4-:R-:W-:Y:S05]  /*13930*/  @!P0 NANOSLEEP.SYNCS 0x989680 ;  /* 0x009896800000895d */ /* 0x010fea0003900000 */
[----:B------:R-:W4:Y:S02]  /*13940*/  @!P0 SYNCS.PHASECHK.TRANS64 P0, [R3+URZ], R2 ;  /* 0x00000002030085a7 */ /* 0x000f24000800007f */
[----:B----4-:R-:W-:Y:S05]  /*13950*/  @!P0 BRA `(.L_x_14549) ;  /* 0xfffffffc00f08947 */ /* 0x010fea000383ffff */
.L_x_14542:
[----:B------:R-:W-:Y:S05]  /*13960*/  BSYNC B0 ;  /* 0x0000000000007941 */ /* 0x000fea0003800000 */
.L_x_14541:
[----:B------:R-:W-:Y:S05]  /*13970*/  EXIT ;  /* 0x000000000000794d */ /* 0x000fea0003800000 */
.L_x_14370:
[----:B0-----:R0:W1:Y:S02]  /*13980*/  SYNCS.PHASECHK.TRANS64.TRYWAIT P0, [R5+URZ+0x32400], R2 ;  /* 0x03240002050075a7 */ /* 0x001064000800017f */
[----:B-1----:R-:W-:Y:S05]  /*13990*/  @!P0 NANOSLEEP.SYNCS 0x989680 ;  /* 0x009896800000895d */ /* 0x002fea0003900000 */
[----:B------:R-:W1:Y:S02]  /*139a0*/  @!P0 SYNCS.PHASECHK.TRANS64 P0, [R5+URZ+0x32400], R2 ;  /* 0x03240002050085a7 */ /* 0x000e64000800007f */
[----:B-1----:R-:W-:Y:S05]  /*139b0*/  @!P0 BRA `(.L_x_14370) ;  /* 0xfffffffc00f08947 */ /* 0x002fea000383ffff */
[----:B------:R-:W-:Y:S05]  /*139c0*/  BRA `(.L_x_14550) ;  /* 0xfffffee000ac7947 */ /* 0x000fea000383ffff */
.L_x_14374:
[----:B--2---:R2:W3:Y:S02]  /*139d0*/  SYNCS.PHASECHK.TRANS64.TRYWAIT P1, [R0+URZ+0x32430], R3 ;  /* 0x03243003000075a7 */ /* 0x0044e4000802017f */
[----:B---3--:R-:W-:Y:S05]  /*139e0*/  @!P1 NANOSLEEP.SYNCS 0x989680 ;  /* 0x009896800000995d */ /* 0x008fea0003900000 */
[----:B------:R-:W3:Y:S02]  /*139f0*/  @!P1 SYNCS.PHASECHK.TRANS64 P1, [R0+URZ+0x32430], R3 ;  /* 0x03243003000095a7 */ /* 0x000ee4000802007f */
[----:B---3--:R-:W-:Y:S05]  /*13a00*/  @!P1 BRA `(.L_x_14374) ;  /* 0xfffffffc00f09947 */ /* 0x008fea000383ffff */
[----:B------:R-:W-:Y:S05]  /*13a10*/  BRA `(.L_x_14373) ;  /* 0xfffffee000dc7947 */ /* 0x000fea000383ffff */
.L_x_14375:
[----:B---3--:R3:W4:Y:S02]  /*13a20*/  SYNCS.PHASECHK.TRANS64.TRYWAIT P1, [R5+URZ+0x32410], R2 ;  /* 0x03241002050075a7 */ /* 0x008724000802017f */
[----:B----4-:R-:W-:Y:S05]  /*13a30*/  @!P1 NANOSLEEP.SYNCS 0x989680 ;  /* 0x009896800000995d */ /* 0x010fea0003900000 */
[----:B------:R-:W4:Y:S02]  /*13a40*/  @!P1 SYNCS.PHASECHK.TRANS64 P1, [R5+URZ+0x32410], R2 ;  /* 0x03241002050095a7 */ /* 0x000f24000802007f */
[----:B----4-:R-:W-:Y:S05]  /*13a50*/  @!P1 BRA `(.L_x_14375) ;  /* 0xfffffffc00f09947 */ /* 0x010fea000383ffff */
[----:B------:R-:W-:Y:S05]  /*13a60*/  BRA `(.L_x_14551) ;  /* 0xfffffee400887947 */ /* 0x000fea000383ffff */
.L_x_14379:
[----:B------:R0:W0:Y:S02]  /*13a70*/  SYNCS.PHASECHK.TRANS64.TRYWAIT P1, [R0+URZ+0x32450], R3 ;  /* 0x03245003000075a7 */ /* 0x000024000802017f */
[----:B0-----:R-:W-:Y:S05]  /*13a80*/  @!P1 NANOSLEEP.SYNCS 0x989680 ;  /* 0x009896800000995d */ /* 0x001fea0003900000 */
[----:B------:R-:W0:Y:S02]  /*13a90*/  @!P1 SYNCS.PHASECHK.TRANS64 P1, [R0+URZ+0x32450], R3 ;  /* 0x03245003000095a7 */ /* 0x000e24000802007f */
[----:B0-----:R-:W-:Y:S05]  /*13aa0*/  @!P1 BRA `(.L_x_14379) ;  /* 0xfffffffc00f09947 */ /* 0x001fea000383ffff */
[----:B------:R-:W-:Y:S05]  /*13ab0*/  BRA `(.L_x_14378) ;  /* 0xfffffee400947947 */ /* 0x000fea000383ffff */
.L_x_14384:
[----:B-1----:R-:W-:-:S04]  /*13ac0*/  IMAD.U32 R20, RZ, RZ, UR4 ;  /* 0x00000004ff147e24 */ /* 0x002fc8000f8e00ff */
[----:B------:R1:W2:Y:S03]  /*13ad0*/  SYNCS.PHASECHK.TRANS64.TRYWAIT P3, [R20+URZ+0x32430], R13 ;  /* 0x0324300d140075a7 */ /* 0x0002a6000806017f */
[----:B--2---:R-:W-:Y:S05]  /*13ae0*/  @!P3 NANOSLEEP.SYNCS 0x989680 ;  /* 0x009896800000b95d */ /* 0x004fea0003900000 */
[----:B------:R-:W2:Y:S02]  /*13af0*/  @!P3 SYNCS.PHASECHK.TRANS64 P3, [R20+URZ+0x32430], R13 ;  /* 0x0324300d1400b5a7 */ /* 0x000ea4000806007f */
[----:B--2---:R-:W-:Y:S05]  /*13b00*/  @!P3 BRA `(.L_x_14384) ;  /* 0xfffffffc00ecb947 */ /* 0x004fea000383ffff */
[----:B------:R-:W-:Y:S05]  /*13b10*/  BRA `(.L_x_14383) ;  /* 0xffffff0800207947 */ /* 0x000fea000383ffff */
.L_x_14388:
[----:B-1----:R-:W-:-:S04]  /*13b20*/  IMAD.U32 R20, RZ, RZ, UR4 ;  /* 0x00000004ff147e24 */ /* 0x002fc8000f8e00ff */
[----:B------:R1:W3:Y:S03]  /*13b30*/  SYNCS.PHASECHK.TRANS64.TRYWAIT P3, [R20+URZ+0x32450], R13 ;  /* 0x0324500d140075a7 */ /* 0x0002e6000806017f */
[----:B---3--:R-:W-:Y:S05]  /*13b40*/  @!P3 NANOSLEEP.SYNCS 0x989680 ;  /* 0x009896800000b95d */ /* 0x008fea0003900000 */
[----:B------:R-:W3:Y:S02]  /*13b50*/  @!P3 SYNCS.PHASECHK.TRANS64 P3, [R20+URZ+0x32450], R13 ;  /* 0x0324500d1400b5a7 */ /* 0x000ee4000806007f */
[----:B---3--:R-:W-:Y:S05]  /*13b60*/  @!P3 BRA `(.L_x_14388) ;  /* 0xfffffffc00ecb947 */ /* 0x008fea000383ffff */
[----:B------:R-:W-:Y:S05]  /*13b70*/  BRA `(.L_x_14387) ;  /* 0xffffff08009c7947 */ /* 0x000fea000383ffff */
.L_x_14394:
[----:B--2---:R-:W-:-:S04]  /*13b80*/  IMAD.U32 R20, RZ, RZ, UR4 ;  /* 0x00000004ff147e24 */ /* 0x004fc8000f8e00ff */
[----:B------:R2:W3:Y:S03]  /*13b90*/  SYNCS.PHASECHK.TRANS64.TRYWAIT P1, [R20+URZ+0x32430], R13 ;  /* 0x0324300d140075a7 */ /* 0x0004e6000802017f */
[----:B---3--:R-:W-:Y:S05]  /*13ba0*/  @!P1 NANOSLEEP.SYNCS 0x989680 ;  /* 0x009896800000995d */ /* 0x008fea0003900000 */
[----:B------:R-:W3:Y:S02]  /*13bb0*/  @!P1 SYNCS.PHASECHK.TRANS64 P1, [R20+URZ+0x32430], R13 ;  /* 0x0324300d140095a7 */ /* 0x000ee4000802007f */
[----:B---3--:R-:W-:Y:S05]  /*13bc0*/  @!P1 BRA `(.L_x_14394) ;  /* 0xfffffffc00ec9947 */ /* 0x008fea000383ffff */
[----:B------:R-:W-:Y:S05]  /*13bd0*/  BRA `(.L_x_14393) ;  /* 0xffffff3000807947 */ /* 0x000fea000383ffff */
.L_x_14398:
[----:B--2---:R-:W-:-:S04]  /*13be0*/  IMAD.U32 R20, RZ, RZ, UR4 ;  /* 0x00000004ff147e24 */ /* 0x004fc8000f8e00ff */
[----:B------:R2:W4:Y:S03]  /*13bf0*/  SYNCS.PHASECHK.TRANS64.TRYWAIT P1, [R20+URZ+0x32450], R13 ;  /* 0x0324500d140075a7 */ /* 0x000526000802017f */
[----:B----4-:R-:W-:Y:S05]  /*13c00*/  @!P1 NANOSLEEP.SYNCS 0x989680 ;  /* 0x009896800000995d */ /* 0x010fea0003900000 */
[----:B------:R-:W4:Y:S02]  /*13c10*/  @!P1 SYNCS.PHASECHK.TRANS64 P1, [R20+URZ+0x32450], R13 ;  /* 0x0324500d140095a7 */ /* 0x000f24000802007f */
[----:B----4-:R-:W-:Y:S05]  /*13c20*/  @!P1 BRA `(.L_x_14398) ;  /* 0xfffffffc00ec9947 */ /* 0x010fea000383ffff */
[----:B------:R-:W-:Y:S05]  /*13c30*/  BRA `(.L_x_14397) ;  /* 0xffffff3000fc7947 */ /* 0x000fea000383ffff */
.L_x_14441:
        /* <DEDUP_REMOVED lines=11> */
.L_x_14553:
[----:B------:R-:W-:Y:S05]  /*13cf0*/  BSYNC B0 ;  /* 0x0000000000007941 */ /* 0x000fea0003800000 */
.L_x_14552:
[----:B------:R-:W-:Y:S05]  /*13d00*/  BRA `(.L_x_14554) ;  /* 0xffffffa4003c7947 */ /* 0x000fea000383ffff */
.L_x_14443:
[----:B------:R-:W-:Y:S01]  /*13d10*/  BSSY B0, `(.L_x_14555) ;  /* 0x0000006000007945 */ /* 0x000fe20003800000 */
[----:B------:R-:W-:-:S07]  /*13d20*/  IMAD.MOV.U32 R15, RZ, RZ, -0x1 ;  /* 0xffffffffff0f7424 */ /* 0x000fce00078e00ff */
[----:B01----:R-:W-:Y:S05]  /*13d30*/  WARPSYNC.COLLECTIVE R15, `(.L_x_14556) ;  /* 0x000000000f0c7348 */ /* 0x003fea0003c00000 */
[----:B------:R-:W-:Y:S02]  /*13d40*/  ELECT P6, UR62, PT ;  /* 0x00000000003e782f */ /* 0x000fe400038c0000 */
[----:B------:R-:W-:Y:S01]  /*13d50*/  MOV R14, UR62 ;  /* 0x0000003e000e7c02 */ /* 0x000fe20008000f00 */
[----:B01----:R-:W-:Y:S10]  /*13d60*/  ENDCOLLECTIVE ;  /* 0x000000000000791b */ /* 0x003ff40003800000 */
.L_x_14556:
[----:B------:R-:W-:Y:S05]  /*13d70*/  BSYNC B0 ;  /* 0x0000000000007941 */ /* 0x000fea0003800000 */
.L_x_14555:
[----:B------:R-:W-:Y:S05]  /*13d80*/  BRA `(.L_x_14557) ;  /* 0xffffffa4004c7947 */ /* 0x000fea000383ffff */
.L_x_14445:
[----:B0-----:R0:W2:Y:S02]  /*13d90*/  SYNCS.PHASECHK.TRANS64.TRYWAIT P0, [R0+URZ+0x32440], R2 ;  /* 0x03244002000075a7 */ /* 0x0010a4000800017f */
[----:B--2---:R-:W-:Y:S05]  /*13da0*/  @!P0 NANOSLEEP.SYNCS 0x989680 ;  /* 0x009896800000895d */ /* 0x004fea0003900000 */
[----:B------:R-:W2:Y:S02]  /*13db0*/  @!P0 SYNCS.PHASECHK.TRANS64 P0, [R0+URZ+0x32440], R2 ;  /* 0x03244002000085a7 */ /* 0x000ea4000800007f */
[----:B--2---:R-:W-:Y:S05]  /*13dc0*/  @!P0 BRA `(.L_x_14445) ;  /* 0xfffffffc00f08947 */ /* 0x004fea000383ffff */
[----:B------:R-:W-:Y:S05]  /*13dd0*/  BRA `(.L_x_14558) ;  /* 0xffffffa400b87947 */ /* 0x000fea000383ffff */
.L_x_14449:
        /* <DEDUP_REMOVED lines=9> */
.L_x_14559:
[----:B------:R-:W-:-:S05]  /*13e70*/  VIADD R8, R17, 0x10 ;  /* 0x0000001011087836 */ /* 0x000fca0000000000 */
[----:B------:R0:W-:Y:S01]  /*13e80*/  STL [R1+0x3c], R8 ;  /* 0x00003c0801007387 */ /* 0x0001e20000100800 */
[----:B------:R-:W-:Y:S02]  /*13e90*/  IMAD.MOV.U32 R13, RZ, RZ, R3 ;  /* 0x000000ffff0d7224 */ /* 0x000fe400078e0003 */
[----:B------:R-:W-:-:S07]  /*13ea0*/  IMAD.MOV.U32 R4, RZ, RZ, R14 ;  /* 0x000000ffff047224 */ /* 0x000fce00078e000e */
[----:B0-----:R-:W-:Y:S05]  /*13eb0*/  WARPSYNC.COLLECTIVE R15, `(.L_x_14560) ;  /* 0x000000000f087348 */ /* 0x001fea0003c00000 */
[----:B------:R1:W2:Y:S02]  /*13ec0*/  SHFL.IDX P6, R14, R13, R12, R11 ;  /* 0x0000000c0d0e7389 */ /* 0x0002a400000c000b */
[----:B012---:R-:W-:Y:S01]  /*13ed0*/  ENDCOLLECTIVE ;  /* 0x000000000000791b */ /* 0x007fe20003800000 */
.L_x_14560:
[----:B------:R-:W-:Y:S02]  /*13ee0*/  IMAD.MOV.U32 R13, RZ, RZ, R0 ;  /* 0x000000ffff0d7224 */ /* 0x000fe400078e0000 */
[----:B------:R-:W-:Y:S02]  /*13ef0*/  IMAD.MOV.U32 R12, RZ, RZ, 0x1 ;  /* 0x00000001ff0c7424 */ /* 0x000fe400078e00ff */
[----:B------:R-:W-:-:S07]  /*13f00*/  IMAD.MOV.U32 R5, RZ, RZ, R14 ;  /* 0x000000ffff057224 */ /* 0x000fce00078e000e */
[----:B------:R-:W-:Y:S05]  /*13f10*/  WARPSYNC.COLLECTIVE R15, `(.L_x_14561) ;  /* 0x000000000f087348 */ /* 0x000fea0003c00000 */
[----:B------:R0:W1:Y:S02]  /*13f20*/  SHFL.IDX P6, R14, R13, R12, R11 ;  /* 0x0000000c0d0e7389 */ /* 0x00006400000c000b */
[----:B01----:R-:W-:Y:S01]  /*13f30*/  ENDCOLLECTIVE ;  /* 0x000000000000791b */ /* 0x003fe20003800000 */
.L_x_14561:
[----:B------:R-:W-:Y:S02]  /*13f40*/  IMAD.MOV.U32 R13, RZ, RZ, R3 ;  /* 0x000000ffff0d7224 */ /* 0x000fe400078e0003 */
[----:B------:R-:W-:Y:S02]  /*13f50*/  IMAD R2, R2, R7, RZ ;  /* 0x0000000702027224 */ /* 0x000fe400078e02ff */
[----:B------:R-:W-:-:S07]  /*13f60*/  IMAD.MOV.U32 R7, RZ, RZ, R14 ;  /* 0x000000ffff077224 */ /* 0x000fce00078e000e */
[----:B------:R-:W-:Y:S05]  /*13f70*/  WARPSYNC.COLLECTIVE R15, `(.L_x_14562) ;  /* 0x000000000f087348 */ /* 0x000fea0003c00000 */
[----:B------:R0:W1:Y:S02]  /*13f80*/  SHFL.IDX P6, R14, R13, R12, R11 ;  /* 0x0000000c0d0e7389 */ /* 0x00006400000c000b */
[----:B01----:R-:W-:Y:S01]  /*13f90*/  ENDCOLLECTIVE ;  /* 0x000000000000791b */ /* 0x003fe20003800000 */
.L_x_14562:
        /* <DEDUP_REMOVED lines=13> */
.L_x_14563:
        /* <DEDUP_REMOVED lines=12> */
.L_x_14564:
        /* <DEDUP_REMOVED lines=17> */
.L_x_14565:
        /* <DEDUP_REMOVED lines=10> */
.L_x_14566:
        /* <DEDUP_REMOVED lines=13> */
.L_x_14567:
        /* <DEDUP_REMOVED lines=10> */
.L_x_14568:
        /* <DEDUP_REMOVED lines=13> */
.L_x_14569:
        /* <DEDUP_REMOVED lines=10> */
.L_x_14570:
        /* <DEDUP_REMOVED lines=13> */
.L_x_14571:
        /* <DEDUP_REMOVED lines=10> */
.L_x_14572:
        /* <DEDUP_REMOVED lines=11> */
.L_x_14573:
        /* <DEDUP_REMOVED lines=10> */
.L_x_14574:
[----:B------:R-:W-:Y:S01]  /*14880*/  @!PT LDS RZ, [RZ] ;  /* 0x00000000fffff984 */ /* 0x000fe20000000800 */
[----:B------:R-:W-:Y:S01]  /*14890*/  @!PT LDS RZ, [RZ] ;  /* 0x00000000fffff984 */ /* 0x000fe20000000800 */
[----:B------:R-:W-:Y:S01]  /*148a0*/  @!PT LDS RZ, [RZ] ;  /* 0x00000000fffff984 */ /* 0x000fe20000000800 */
[----:B------:R1:W-:Y:S01]  /*148b0*/  @!P1 LDGSTS.E.BYPASS.LTC128B.128 [R9+0x1b400], desc[UR38][R4.64], !P0 ;  /* 0x1b40000004099fae */ /* 0x0003e2000c101d66 */
[----:B------:R-:W-:Y:S01]  /*148c0*/  IMAD.MOV.U32 R3, RZ, RZ, R14 ;  /* 0x000000ffff037224 */ /* 0x000fe200078e000e */
[----:B------:R-:W-:Y:S06]  /*148d0*/  BRA `(.L_x_14575) ;  /* 0xffffffa800607947 */ /* 0x000fec000383ffff */
.L_x_14453:
        /* <DEDUP_REMOVED lines=35> */
.L_x_14577:
[----:B------:R-:W-:Y:S05]  /*14b10*/  BSYNC B0 ;  /* 0x0000000000007941 */ /* 0x000fea0003800000 */
.L_x_14576:
        /* <DEDUP_REMOVED lines=12> */
.L_x_14578:
        /* <DEDUP_REMOVED lines=14> */
.L_x_14579:
[----:B------:R-:W-:-:S04]  /*14cc0*/  @!P5 LOP3.LUT R2, R3, R2, RZ, 0x3c, !PT ;  /* 0x000000020302d212 */ /* 0x000fc800078e3cff */
[----:B------:R-:W-:Y:S01]  /*14cd0*/  @!P5 LOP3.LUT R3, R3, R2, RZ, 0x3c, !PT ;  /* 0x000000020303d212 */ /* 0x000fe200078e3cff */
[----:B------:R-:W-:Y:S02]  /*14ce0*/  IMAD.MOV.U32 R13, RZ, RZ, R4 ;  /* 0x000000ffff0d7224 */ /* 0x000fe400078e0004 */
[----:B------:R-:W-:-:S07]  /*14cf0*/  IMAD.MOV.U32 R6, RZ, RZ, R14 ;  /* 0x000000ffff067224 */ /* 0x000fce00078e000e */
[----:B------:R-:W-:Y:S05]  /*14d00*/  WARPSYNC.COLLECTIVE R15, `(.L_x_14580) ;  /* 0x000000000f087348 */ /* 0x000fea0003c00000 */
[----:B------:R0:W1:Y:S02]  /*14d10*/  SHFL.IDX P6, R14, R13, R12, R11 ;  /* 0x0000000c0d0e7389 */ /* 0x00006400000c000b */
[----:B01----:R-:W-:Y:S01]  /*14d20*/  ENDCOLLECTIVE ;  /* 0x000000000000791b */ /* 0x003fe20003800000 */
.L_x_14580:
        /* <DEDUP_REMOVED lines=17> */
.L_x_14581:
        /* <DEDUP_REMOVED lines=12> */
.L_x_14582:
        /* <DEDUP_REMOVED lines=12> */
.L_x_14583:
        /* <DEDUP_REMOVED lines=12> */
.L_x_14584:
        /* <DEDUP_REMOVED lines=12> */
.L_x_14585:
        /* <DEDUP_REMOVED lines=12> */
.L_x_14586:
        /* <DEDUP_REMOVED lines=12> */
.L_x_14587:
        /* <DEDUP_REMOVED lines=11> */
.L_x_14588:
        /* <DEDUP_REMOVED lines=16> */
.L_x_14589:
[----:B------:R-:W-:Y:S02]  /*15470*/  IMAD.MOV.U32 R13, RZ, RZ, R4 ;  /* 0x000000ffff0d7224 */ /* 0x000fe400078e0004 */
[----:B------:R-:W-:-:S07]  /*15480*/  IMAD.MOV.U32 R6, RZ, RZ, R14 ;  /* 0x000000ffff067224 */ /* 0x000fce00078e000e */
[----:B------:R-:W-:Y:S05]  /*15490*/  WARPSYNC.COLLECTIVE R15, `(.L_x_14590) ;  /* 0x000000000f087348 */ /* 0x000fea0003c00000 */
[----:B------:R0:W1:Y:S02]  /*154a0*/  SHFL.IDX P6, R14, R13, R12, R11 ;  /* 0x0000000c0d0e7389 */ /* 0x00006400000c000b */
[----:B01----:R-:W-:Y:S01]  /*154b0*/  ENDCOLLECTIVE ;  /* 0x000000000000791b */ /* 0x003fe20003800000 */
.L_x_14590:
[----:B------:R-:W-:Y:S02]  /*154c0*/  IMAD.MOV.U32 R13, RZ, RZ, R0 ;  /* 0x000000ffff0d7224 */ /* 0x000fe400078e0000 */
[----:B------:R-:W-:Y:S02]  /*154d0*/  IMAD.MOV.U32 R12, RZ, RZ, 0x7 ;  /* 0x00000007ff0c7424 */ /* 0x000fe400078e00ff */
[----:B------:R-:W-:-:S07]  /*154e0*/  IMAD.MOV.U32 R2, RZ, RZ, R14 ;  /* 0x000000ffff027224 */ /* 0x000fce00078e000e */
[----:B------:R-:W-:Y:S05]  /*154f0*/  WARPSYNC.COLLECTIVE R15, `(.L_x_14591) ;  /* 0x000000000f087348 */ /* 0x000fea0003c00000 */
[----:B------:R0:W1:Y:S02]  /*15500*/  SHFL.IDX P6, R14, R13, R12, R11 ;  /* 0x0000000c0d0e7389 */ /* 0x00006400000c000b */
[----:B01----:R-:W-:Y:S01]  /*15510*/  ENDCOLLECTIVE ;  /* 0x000000000000791b */ /* 0x003fe20003800000 */
.L_x_14591:
        /* <DEDUP_REMOVED lines=14> */
.L_x_14592:
[----:B------:R-:W-:Y:S01]  /*15600*/  IMAD.MOV.U32 R2, RZ, RZ, R14 ;  /* 0x000000ffff027224 */ /* 0x000fe200078e000e */
[----:B------:R-:W-:Y:S06]  /*15610*/  BRA `(.L_x_14593) ;  /* 0xffffffa400f47947 */ /* 0x000fec000383ffff */
.L_x_14458:
[----:B0-----:R-:W4:Y:S02]  /*15620*/  LDL R2, [R1+0x4] ;  /* 0x0000040001027983 */ /* 0x001f240000100800 */
[----:B----4-:R0:W1:Y:S02]  /*15630*/  SYNCS.PHASECHK.TRANS64.TRYWAIT P0, [R2+URZ+0x32420], R0 ;  /* 0x03242000020075a7 */ /* 0x010064000800017f */
[----:B-1----:R-:W-:Y:S05]  /*15640*/  @!P0 NANOSLEEP.SYNCS 0x989680 ;  /* 0x009896800000895d */ /* 0x002fea0003900000 */
[----:B------:R-:W1:Y:S02]  /*15650*/  @!P0 SYNCS.PHASECHK.TRANS64 P0, [R2+URZ+0x32420], R0 ;  /* 0x03242000020085a7 */ /* 0x000e64000800007f */
[----:B-1----:R-:W-:Y:S05]  /*15660*/  @!P0 BRA `(.L_x_14458) ;  /* 0xfffffffc00ec8947 */ /* 0x002fea000383ffff */
[----:B------:R-:W-:Y:S05]  /*15670*/  BRA `(.L_x_14594) ;  /* 0xffffffa800707947 */ /* 0x000fea000383ffff */
.L_x_14462:
[----:B0-----:R0:W1:Y:S02]  /*15680*/  SYNCS.PHASECHK.TRANS64.TRYWAIT P0, [R2+URZ+0x32460], R0 ;  /* 0x03246000020075a7 */ /* 0x001064000800017f */
[----:B-1----:R-:W-:Y:S05]  /*15690*/  @!P0 NANOSLEEP.SYNCS 0x989680 ;  /* 0x009896800000895d */ /* 0x002fea0003900000 */
[----:B------:R-:W1:Y:S02]  /*156a0*/  @!P0 SYNCS.PHASECHK.TRANS64 P0, [R2+URZ+0x32460], R0 ;  /* 0x03246000020085a7 */ /* 0x000e64000800007f */
[----:B-1----:R-:W-:Y:S05]  /*156b0*/  @!P0 BRA `(.L_x_14462) ;  /* 0xfffffffc00f08947 */ /* 0x002fea000383ffff */
[----:B------:R-:W-:Y:S05]  /*156c0*/  BRA `(.L_x_14595) ;  /* 0xffffffa800a07947 */ /* 0x000fea000383ffff */
.L_x_14477:
[----:B-1----:R1:W2:Y:S02]  /*156d0*/  SYNCS.PHASECHK.TRANS64.TRYWAIT P0, [R3+URZ+0x32440], R2 ;  /* 0x03244002030075a7 */ /* 0x0022a4000800017f */
[----:B--2---:R-:W-:Y:S05]  /*156e0*/  @!P0 NANOSLEEP.SYNCS 0x989680 ;  /* 0x009896800000895d */ /* 0x004fea0003900000 */
[----:B------:R-:W2:Y:S02]  /*156f0*/  @!P0 SYNCS.PHASECHK.TRANS64 P0, [R3+URZ+0x32440], R2 ;  /* 0x03244002030085a7 */ /* 0x000ea4000800007f */
[----:B--2---:R-:W-:Y:S05]  /*15700*/  @!P0 BRA `(.L_x_14477) ;  /* 0xfffffffc00f08947 */ /* 0x004fea000383ffff */
[----:B------:R-:W-:Y:S05]  /*15710*/  BRA `(.L_x_14596) ;  /* 0xffffffb000c47947 */ /* 0x000fea000383ffff */
.L_x_14482:
[----:B0-----:R0:W2:Y:S02]  /*15720*/  SYNCS.PHASECHK.TRANS64.TRYWAIT P0, [R3+URZ+0x32460], R2 ;  /* 0x03246002030075a7 */ /* 0x0010a4000800017f */
[----:B--2---:R-:W-:Y:S05]  /*15730*/  @!P0 NANOSLEEP.SYNCS 0x989680 ;  /* 0x009896800000895d */ /* 0x004fea0003900000 */
[----:B------:R-:W2:Y:S02]  /*15740*/  @!P0 SYNCS.PHASECHK.TRANS64 P0, [R3+URZ+0x32460], R2 ;  /* 0x03246002030085a7 */ /* 0x000ea4000800007f */
[----:B--2---:R-:W-:Y:S05]  /*15750*/  @!P0 BRA `(.L_x_14482) ;  /* 0xfffffffc00f08947 */ /* 0x004fea000383ffff */
[----:B------:R-:W-:Y:S05]  /*15760*/  BRA `(.L_x_14597) ;  /* 0xffffffb4004c7947 */ /* 0x000fea000383ffff */
.L_x_14493:
[----:B0-----:R0:W1:Y:S02]  /*15770*/  SYNCS.PHASECHK.TRANS64.TRYWAIT P0, [R4+URZ+0x32440], R2 ;  /* 0x03244002040075a7 */ /* 0x001064000800017f */
[----:B-1----:R-:W-:Y:S05]  /*15780*/  @!P0 NANOSLEEP.SYNCS 0x989680 ;  /* 0x009896800000895d */ /* 0x002fea0003900000 */
[----:B------:R-:W1:Y:S02]  /*15790*/  @!P0 SYNCS.PHASECHK.TRANS64 P0, [R4+URZ+0x32440], R2 ;  /* 0x03244002040085a7 */ /* 0x000e64000800007f */
[----:B-1----:R-:W-:Y:S05]  /*157a0*/  @!P0 BRA `(.L_x_14493) ;  /* 0xfffffffc00f08947 */ /* 0x002fea000383ffff */
[----:B------:R-:W-:Y:S05]  /*157b0*/  BRA `(.L_x_14598) ;  /* 0xffffffbc00547947 */ /* 0x000fea000383ffff */
.L_x_14498:
[----:B-1----:R1:W2:Y:S02]  /*157c0*/  SYNCS.PHASECHK.TRANS64.TRYWAIT P0, [R4+URZ+0x32460], R2 ;  /* 0x03246002040075a7 */ /* 0x0022a4000800017f */
[----:B--2---:R-:W-:Y:S05]  /*157d0*/  @!P0 NANOSLEEP.SYNCS 0x989680 ;  /* 0x009896800000895d */ /* 0x004fea0003900000 */
[----:B------:R-:W2:Y:S02]  /*157e0*/  @!P0 SYNCS.PHASECHK.TRANS64 P0, [R4+URZ+0x32460], R2 ;  /* 0x03246002040085a7 */ /* 0x000ea4000800007f */
[----:B--2---:R-:W-:Y:S05]  /*157f0*/  @!P0 BRA `(.L_x_14498) ;  /* 0xfffffffc00f08947 */ /* 0x004fea000383ffff */
[----:B------:R-:W-:Y:S05]  /*15800*/  BRA `(.L_x_14599) ;  /* 0xffffffbc00d87947 */ /* 0x000fea000383ffff */
.L_x_14509:
[----:B-1----:R1:W2:Y:S02]  /*15810*/  SYNCS.PHASECHK.TRANS64.TRYWAIT P0, [R4+URZ+0x32440], R2 ;  /* 0x03244002040075a7 */ /* 0x0022a4000800017f */
[----:B--2---:R-:W-:Y:S05]  /*15820*/  @!P0 NANOSLEEP.SYNCS 0x989680 ;  /* 0x009896800000895d */ /* 0x004fea0003900000 */
[----:B------:R-:W2:Y:S02]  /*15830*/  @!P0 SYNCS.PHASECHK.TRANS64 P0, [R4+URZ+0x32440], R2 ;  /* 0x03244002040085a7 */ /* 0x000ea4000800007f */
[----:B--2---:R-:W-:Y:S05]  /*15840*/  @!P0 BRA `(.L_x_14509) ;  /* 0xfffffffc00f08947 */ /* 0x004fea000383ffff */
[----:B------:R-:W-:Y:S05]  /*15850*/  BRA `(.L_x_14600) ;  /* 0xffffffc400c47947 */ /* 0x000fea000383ffff */
.L_x_14514:
[----:B0-----:R0:W2:Y:S02]  /*15860*/  SYNCS.PHASECHK.TRANS64.TRYWAIT P0, [R4+URZ+0x32460], R2 ;  /* 0x03246002040075a7 */ /* 0x0010a4000800017f */
[----:B--2---:R-:W-:Y:S05]  /*15870*/  @!P0 NANOSLEEP.SYNCS 0x989680 ;  /* 0x009896800000895d */ /* 0x004fea0003900000 */
[----:B------:R-:W2:Y:S02]  /*15880*/  @!P0 SYNCS.PHASECHK.TRANS64 P0, [R4+URZ+0x32460], R2 ;  /* 0x03246002040085a7 */ /* 0x000ea4000800007f */
[----:B--2---:R-:W-:Y:S05]  /*15890*/  @!P0 BRA `(.L_x_14514) ;  /* 0xfffffffc00f08947 */ /* 0x004fea000383ffff */
[----:B------:R-:W-:Y:S05]  /*158a0*/  BRA `(.L_x_14601) ;  /* 0xffffffc8004c7947 */ /* 0x000fea000383ffff */
.L_x_14526:
[----:B------:R-:W-:Y:S01]  /*158b0*/  BSSY B0, `(.L_x_14602) ;  /* 0x0000008000007945 */ /* 0x000fe20003800000 */
[----:B------:R-:W-:Y:S02]  /*158c0*/  IMAD.MOV.U32 R13, RZ, RZ, R16 ;  /* 0x000000ffff0d7224 */ /* 0x000fe400078e0010 */
[----:B------:R-:W-:Y:S02]  /*158d0*/  IMAD.MOV.U32 R12, RZ, RZ, RZ ;  /* 0x000000ffff0c7224 */ /* 0x000fe400078e00ff */
[----:B------:R-:W-:Y:S02]  /*158e0*/  IMAD.MOV.U32 R11, RZ, RZ, 0x1f ;  /* 0x0000001fff0b7424 */ /* 0x000fe400078e00ff */
[----:B------:R-:W-:-:S07]  /*158f0*/  IMAD.MOV.U32 R15, RZ, RZ, -0x1 ;  /* 0xffffffffff0f7424 */ /* 0x000fce00078e00ff */
[----:B01-3-5:R-:W-:Y:S05]  /*15900*/  WARPSYNC.COLLECTIVE R15, `(.L_x_14603) ;  /* 0x000000000f087348 */ /* 0x02bfea0003c00000 */
[----:B------:R2:W4:Y:S02]  /*15910*/  SHFL.IDX P6, R14, R13, R12, R11 ;  /* 0x0000000c0d0e7389 */ /* 0x00052400000c000b */
[----:B012345:R-:W-:Y:S01]  /*15920*/  ENDCOLLECTIVE ;  /* 0x000000000000791b */ /* 0x03ffe20003800000 */
.L_x_14603:
[----:B------:R-:W-:Y:S05]  /*15930*/  BSYNC B0 ;  /* 0x0000000000007941 */ /* 0x000fea0003800000 */
.L_x_14602:
        /* <DEDUP_REMOVED lines=9> */
.L_x_14604:
        /* <DEDUP_REMOVED lines=18> */
.L_x_14605:
        /* <DEDUP_REMOVED lines=8> */
.L_x_14606:
        /* <DEDUP_REMOVED lines=8> */
.L_x_14607:
        /* <DEDUP_REMOVED lines=8> */
.L_x_14608:
        /* <DEDUP_REMOVED lines=8> */
.L_x_14609:
        /* <DEDUP_REMOVED lines=9> */
.L_x_14610:
[----:B------:R-:W-:Y:S01]  /*15d80*/  IMAD.MOV.U32 R16, RZ, RZ, R14 ;  /* 0x000000ffff107224 */ /* 0x000fe200078e000e */
[----:B------:R-:W-:Y:S06]  /*15d90*/  BRA `(.L_x_14611) ;  /* 0xffffffcc00a47947 */ /* 0x000fec000383ffff */
.L_x_14531:
[----:B------:R-:W-:Y:S01]  /*15da0*/  BSSY B0, `(.L_x_14612) ;  /* 0x0000008000007945 */ /* 0x000fe20003800000 */
[----:B-----5:R-:W-:Y:S02]  /*15db0*/  IMAD.MOV.U32 R13, RZ, RZ, R2 ;  /* 0x000000ffff0d7224 */ /* 0x020fe400078e0002 */
[----:B------:R-:W-:Y:S02]  /*15dc0*/  IMAD.MOV.U32 R12, RZ, RZ, 0x1 ;  /* 0x00000001ff0c7424 */ /* 0x000fe400078e00ff */
[----:B------:R-:W-:Y:S02]  /*15dd0*/  IMAD.MOV.U32 R11, RZ, RZ, RZ ;  /* 0x000000ffff0b7224 */ /* 0x000fe400078e00ff */
[----:B------:R-:W-:-:S07]  /*15de0*/  IMAD.MOV.U32 R15, RZ, RZ, -0x1 ;  /* 0xffffffffff0f7424 */ /* 0x000fce00078e00ff */
[----:B01-3--:R-:W-:Y:S05]  /*15df0*/  WARPSYNC.COLLECTIVE R15, `(.L_x_14613) ;  /* 0x000000000f087348 */ /* 0x00bfea0003c00000 */
[----:B------:R2:W4:Y:S02]  /*15e00*/  SHFL.UP P6, R14, R13, R12, R11 ;  /* 0x0400000c0d0e7389 */ /* 0x00052400000c000b */
[----:B01234-:R-:W-:Y:S01]  /*15e10*/  ENDCOLLECTIVE ;  /* 0x000000000000791b */ /* 0x01ffe20003800000 */
.L_x_14613:
[----:B------:R-:W-:Y:S05]  /*15e20*/  BSYNC B0 ;  /* 0x0000000000007941 */ /* 0x000fea0003800000 */
.L_x_14612:
        /* <DEDUP_REMOVED lines=9> */
.L_x_14614:
        /* <DEDUP_REMOVED lines=8> */
.L_x_14615:
        /* <DEDUP_REMOVED lines=8> */
.L_x_14616:
        /* <DEDUP_REMOVED lines=8> */
.L_x_14617:
        /* <DEDUP_REMOVED lines=9> */
.L_x_14618:
[----:B------:R-:W-:Y:S01]  /*160d0*/  IMAD.MOV.U32 R16, RZ, RZ, R14 ;  /* 0x000000ffff107224 */ /* 0x000fe200078e000e */
[----:B------:R-:W-:Y:S06]  /*160e0*/  BRA `(.L_x_14619) ;  /* 0xffffffcc006c7947 */ /* 0x000fec000383ffff */
.L_x_14533:
[----:B------:R-:W-:Y:S01]  /*160f0*/  BSSY B0, `(.L_x_14620) ;  /* 0x0000006000007945 */ /* 0x000fe20003800000 */
[----:B------:R-:W-:Y:S01]  /*16100*/  PLOP3.LUT P6, PT, P6, PT, PT, 0x8, 0x0 ;  /* 0x000000000000781c */ /* 0x000fe200037ce170 */
[----:B------:R-:W-:-:S12]  /*16110*/  IMAD.MOV.U32 R15, RZ, RZ, -0x1 ;  /* 0xffffffffff0f7424 */ /* 0x000fd800078e00ff */
[----:B01-3-5:R-:W-:Y:S05]  /*16120*/  WARPSYNC.COLLECTIVE R15, `(.L_x_14621) ;  /* 0x000000000f087348 */ /* 0x02bfea0003c00000 */
[----:B------:R-:W-:Y:S01]  /*16130*/  VOTE.ANY R14, PT, P6 ;  /* 0x00000000000e7806 */ /* 0x000fe200030e0100 */
[----:B01-3-5:R-:W-:Y:S06]  /*16140*/  ENDCOLLECTIVE ;  /* 0x000000000000791b */ /* 0x02bfec0003800000 */
.L_x_14621:
[----:B------:R-:W-:Y:S05]  /*16150*/  BSYNC B0 ;  /* 0x0000000000007941 */ /* 0x000fea0003800000 */
.L_x_14620:
        /* <DEDUP_REMOVED lines=9> */
.L_x_14622:
[----:B------:R-:W-:Y:S01]  /*161f0*/  IMAD.MOV.U32 R17, RZ, RZ, R14 ;  /* 0x000000ffff117224 */ /* 0x000fe200078e000e */
[----:B------:R-:W-:Y:S06]  /*16200*/  BRA `(.L_x_14623) ;  /* 0xffffffcc005c7947 */ /* 0x000fec000383ffff */
.L_x_14535:
[----:B------:R-:W-:Y:S01]  /*16210*/  BSSY B0, `(.L_x_14624) ;  /* 0x0000007000007945 */ /* 0x000fe20003800000 */
[----:B------:R-:W-:Y:S02]  /*16220*/  IMAD.MOV.U32 R13, RZ, RZ, R3 ;  /* 0x000000ffff0d7224 */ /* 0x000fe400078e0003 */
[----:B------:R-:W-:Y:S02]  /*16230*/  IMAD.MOV.U32 R11, RZ, RZ, 0x1f ;  /* 0x0000001fff0b7424 */ /* 0x000fe400078e00ff */
[----:B------:R-:W-:-:S07]  /*16240*/  IMAD.MOV.U32 R15, RZ, RZ, -0x1 ;  /* 0xffffffffff0f7424 */ /* 0x000fce00078e00ff */
[----:B012345:R-:W-:Y:S05]  /*16250*/  WARPSYNC.COLLECTIVE R15, `(.L_x_14625) ;  /* 0x000000000f087348 */ /* 0x03ffea0003c00000 */
[----:B------:R0:W0:Y:S02]  /*16260*/  SHFL.IDX P6, R14, R13, R12, R11 ;  /* 0x0000000c0d0e7389 */ /* 0x00002400000c000b */
[----:B012345:R-:W-:Y:S01]  /*16270*/  ENDCOLLECTIVE ;  /* 0x000000000000791b */ /* 0x03ffe20003800000 */
.L_x_14625:
[----:B------:R-:W-:Y:S05]  /*16280*/  BSYNC B0 ;  /* 0x0000000000007941 */ /* 0x000fea0003800000 */
.L_x_14624:
[----:B------:R-:W-:Y:S01]  /*16290*/  IMAD.MOV.U32 R3, RZ, RZ, R14 ;  /* 0x000000ffff037224 */ /* 0x000fe200078e000e */
[----:B------:R-:W-:Y:S06]  /*162a0*/  BRA `(.L_x_14626) ;  /* 0xffffffcc00507947 */ /* 0x000fec000383ffff */
.L_x_14539:
[----:B0-----:R0:W1:Y:S02]  /*162b0*/  SYNCS.PHASECHK.TRANS64.TRYWAIT P0, [R0+URZ+0x32420], R3 ;  /* 0x03242003000075a7 */ /* 0x001064000800017f */
[----:B-1----:R-:W-:Y:S05]  /*162c0*/  @!P0 NANOSLEEP.SYNCS 0x989680 ;  /* 0x009896800000895d */ /* 0x002fea0003900000 */
[----:B------:R-:W1:Y:S02]  /*162d0*/  @!P0 SYNCS.PHASECHK.TRANS64 P0, [R0+URZ+0x32420], R3 ;  /* 0x03242003000085a7 */ /* 0x000e64000800007f */
[----:B-1----:R-:W-:Y:S05]  /*162e0*/  @!P0 BRA `(.L_x_14539) ;  /* 0xfffffffc00f08947 */ /* 0x002fea000383ffff */
[----:B------:R-:W-:Y:S05]  /*162f0*/  BRA `(.L_x_14627) ;  /* 0xffffffd000d47947 */ /* 0x000fea000383ffff */
.L_x_14540:
        /* <DEDUP_REMOVED lines=11> */
.L_x_14629:
[----:B------:R-:W-:Y:S05]  /*163b0*/  BSYNC B0 ;  /* 0x0000000000007941 */ /* 0x000fea0003800000 */
.L_x_14628:
[----:B------:R-:W-:Y:S05]  /*163c0*/  BRA `(.L_x_14630) ;  /* 0xffffffd000bc7947 */ /* 0x000fea000383ffff */
.L_x_14543:
[----:B------:R-:W-:Y:S01]  /*163d0*/  BSSY B1, `(.L_x_14631) ;  /* 0x0000006000017945 */ /* 0x000fe20003800000 */
[----:B------:R-:W-:-:S07]  /*163e0*/  IMAD.MOV.U32 R15, RZ, RZ, -0x1 ;  /* 0xffffffffff0f7424 */ /* 0x000fce00078e00ff */
[----:B01-3-5:R-:W-:Y:S05]  /*163f0*/  WARPSYNC.COLLECTIVE R15, `(.L_x_14632) ;  /* 0x000000000f0c7348 */ /* 0x02bfea0003c00000 */
[----:B------:R-:W-:Y:S02]  /*16400*/  ELECT P6, UR62, PT ;  /* 0x00000000003e782f */ /* 0x000fe400038c0000 */
[----:B------:R-:W-:Y:S01]  /*16410*/  MOV R14, UR62 ;  /* 0x0000003e000e7c02 */ /* 0x000fe20008000f00 */
[----:B01-3-5:R-:W-:Y:S10]  /*16420*/  ENDCOLLECTIVE ;  /* 0x000000000000791b */ /* 0x02bff40003800000 */
.L_x_14632:
[----:B------:R-:W-:Y:S05]  /*16430*/  BSYNC B1 ;  /* 0x0000000000017941 */ /* 0x000fea0003800000 */
.L_x_14631:
[----:B------:R-:W-:Y:S05]  /*16440*/  BRA `(.L_x_14633) ;  /* 0xffffffd000b47947 */ /* 0x000fea000383ffff */
.L_x_14545:
[----:B0-----:R0:W1:Y:S02]  /*16450*/  SYNCS.PHASECHK.TRANS64.TRYWAIT P0, [R6+URZ], R5 ;  /* 0x00000005060075a7 */ /* 0x001064000800017f */
[----:B-1----:R-:W-:Y:S05]  /*16460*/  @!P0 NANOSLEEP.SYNCS 0x989680 ;  /* 0x009896800000895d */ /* 0x002fea0003900000 */
[----:B------:R-:W1:Y:S02]  /*16470*/  @!P0 SYNCS.PHASECHK.TRANS64 P0, [R6+URZ], R5 ;  /* 0x00000005060085a7 */ /* 0x000e64000800007f */
[----:B-1----:R-:W-:Y:S05]  /*16480*/  @!P0 BRA `(.L_x_14545) ;  /* 0xfffffffc00f08947 */ /* 0x002fea000383ffff */
[----:B------:R-:W-:Y:S05]  /*16490*/  BRA `(.L_x_14634) ;  /* 0xffffffd000f87947 */ /* 0x000fea000383ffff */
.L_x_14546:
[----:B-1----:R1:W2:Y:S02]  /*164a0*/  SYNCS.PHASECHK.TRANS64.TRYWAIT P0, [R7+URZ], R2 ;  /* 0x00000002070075a7 */ /* 0x0022a4000800017f */
[----:B--2---:R-:W-:Y:S05]  /*164b0*/  @!P0 NANOSLEEP.SYNCS 0x989680 ;  /* 0x009896800000895d */ /* 0x004fea0003900000 */
[----:B------:R-:W2:Y:S02]  /*164c0*/  @!P0 SYNCS.PHASECHK.TRANS64 P0, [R7+URZ], R2 ;  /* 0x00000002070085a7 */ /* 0x000ea4000800007f */
[----:B--2---:R-:W-:Y:S05]  /*164d0*/  @!P0 BRA `(.L_x_14546) ;  /* 0xfffffffc00f08947 */ /* 0x004fea000383ffff */
[----:B------:R-:W-:Y:S05]  /*164e0*/  BRA `(.L_x_14635) ;  /* 0xffffffd000ec7947 */ /* 0x000fea000383ffff */
.L_x_14548:
[----:B--2---:R2:W3:Y:S02]  /*164f0*/  SYNCS.PHASECHK.TRANS64.TRYWAIT P0, [R4+URZ], R5 ;  /* 0x00000005040075a7 */ /* 0x0044e4000800017f */
[----:B---3--:R-:W-:Y:S05]  /*16500*/  @!P0 NANOSLEEP.SYNCS 0x989680 ;  /* 0x009896800000895d */ /* 0x008fea0003900000 */
[----:B------:R-:W3:Y:S02]  /*16510*/  @!P0 SYNCS.PHASECHK.TRANS64 P0, [R4+URZ], R5 ;  /* 0x00000005040085a7 */ /* 0x000ee4000800007f */
[----:B---3--:R-:W-:Y:S05]  /*16520*/  @!P0 BRA `(.L_x_14548) ;  /* 0xfffffffc00f08947 */ /* 0x008fea000383ffff */
[----:B------:R-:W-:Y:S05]  /*16530*/  BRA `(.L_x_14636) ;  /* 0xffffffd000f47947 */ /* 0x000fea000383ffff */
.L_x_14637:
        /* <DEDUP_REMOVED lines=12> */
.L_x_15153:


//--------------------- .text._ZN7cutlass13device_kernelIN5flash11enable_sm90INS1_16FlashAttnFwdSm90INS1_25CollectiveMainloopFwdSm90ILi2EN4cute5tupleIJNS5_1CILi1EEES8_S8_EEENS6_IJNS7_ILi128EEENS7_ILi96EEENS7_ILi64EEEEEELi256ENS_6half_tEfNS_4arch4Sm90ELb1ELb0ELb0ELb1ELb0ELb1ELb1ELb1ELb0ELb1ELb0ELb0EEENS1_21CollectiveEpilogueFwdINS6_IJSA_NS7_ILi256EEESB_EEES9_SE_SG_Li256ELb1ELb1ELb0ELb0EEENS1_36VarlenDynamicPersistentTileSchedulerILi128ELi96ELi256ELi128ELb0ELb1ELb1ELb1ELb1ELb1EEEEEEEEEvNT_6ParamsE --------------------------
	.section	.text._ZN7cutlass13device_kernelIN5flash11enable_sm90INS1_16FlashAttnFwdSm90INS1_25CollectiveMainloopFwdSm90ILi2EN4cute5tupleIJNS5_1CILi1EEES8_S8_EEENS6_IJNS7_ILi128EEENS7_ILi96EEENS7_ILi64EEEEEELi256ENS_6half_tEfNS_4arch4Sm90ELb1ELb0ELb0ELb1ELb0ELb1ELb1ELb1ELb0ELb1ELb0ELb0EEENS1_21CollectiveEpilogueFwdINS6_IJSA_NS7_ILi256EEESB_EEES9_SE_SG_Li256ELb1ELb1ELb0ELb0EEENS1_36VarlenDynamicPersistentTileSchedulerILi128ELi96ELi256ELi128ELb0ELb1ELb1ELb1ELb1ELb1EEEEEEEEEvNT_6ParamsE,"ax",@progbits
	.align	128
.text._ZN7cutlass13device_kernelIN5flash11enable_sm90INS1_16FlashAttnFwdSm90INS1_25CollectiveMainloopFwdSm90ILi2EN4cute5tupleIJNS5_1CILi1EEES8_S8_EEENS6_IJNS7_ILi128EEENS7_ILi96EEENS7_ILi64EEEEEELi256ENS_6half_tEfNS_4arch4Sm90ELb1ELb0ELb0ELb1ELb0ELb1ELb1ELb1ELb0ELb1ELb0ELb0EEENS1_21CollectiveEpilogueFwdINS6_IJSA_NS7_ILi256EEESB_EEES9_SE_SG_Li256ELb1ELb1ELb0ELb0EEENS1_36VarlenDynamicPersistentTileSchedulerILi128ELi96ELi256ELi128ELb0ELb1ELb1ELb1ELb1ELb1EEEEEEEEEvNT_6ParamsE:
        .type           _ZN7cutlass13device_kernelIN5flash11enable_sm90INS1_16FlashAttnFwdSm90INS1_25CollectiveMainloopFwdSm90ILi2EN4cute5tupleIJNS5_1CILi1EEES8_S8_EEENS6_IJNS7_ILi128EEENS7_ILi96EEENS7_ILi64EEEEEELi256ENS_6half_tEfNS_4arch4Sm90ELb1ELb0ELb0ELb1ELb0ELb1ELb1ELb1ELb0ELb1ELb0ELb0EEENS1_21CollectiveEpilogueFwdINS6_IJSA_NS7_ILi256EEESB_EEES9_SE_SG_Li256ELb1ELb1ELb0ELb0EEENS1_36VarlenDynamicPersistentTileSchedulerILi128ELi96ELi256ELi128ELb0ELb1ELb1ELb1ELb1ELb1EEEEEEEEEvNT_6ParamsE,@function
        .size           _ZN7cutlass13device_kernelIN5flash11enable_sm90INS1_16FlashAttnFwdSm90INS1_25CollectiveMainloopFwdSm90ILi2EN4cute5tupleIJNS5_1CILi1EEES8_S8_EEENS6_IJNS7_ILi128EEENS7_ILi96EEENS7_ILi64EEEEEELi256ENS_6half_tEfNS_4arch4Sm90ELb1ELb0ELb0ELb1ELb0ELb1ELb1ELb1ELb0ELb1ELb0ELb0EEENS1_21CollectiveEpilogueFwdINS6_IJSA_NS7_ILi256EEESB_EEES9_SE_SG_Li256ELb1ELb1ELb0ELb0EEENS1_36VarlenDynamicPersistentTileSchedulerILi128ELi96ELi256ELi128ELb0ELb1ELb1ELb1ELb1ELb1EEEEEEEEEvNT_6ParamsE,(.L_x_15154 - _ZN7cutlass13device_kernelIN5flash11enable_sm90INS1_16FlashAttnFwdSm90INS1_25CollectiveMainloopFwdSm90ILi2EN4cute5tupleIJNS5_1CILi1EEES8_S8_EEENS6_IJNS7_ILi128EEENS7_ILi96EEENS7_ILi64EEEEEELi256ENS_6half_tEfNS_4arch4Sm90ELb1ELb0ELb0ELb1ELb0ELb1ELb1ELb1ELb0ELb1ELb0ELb0EEENS1_21CollectiveEpilogueFwdINS6_IJSA_NS7_ILi256EEESB_EEES9_SE_SG_Li256ELb1ELb1ELb0ELb0EEENS1_36VarlenDynamicPersistentTileSchedulerILi128ELi96ELi256ELi128ELb0ELb1ELb1ELb1ELb1ELb1EEEEEEEEEvNT_6ParamsE)
        .other          _ZN7cutlass13device_kernelIN5flash11enable_sm90INS1_16FlashAttnFwdSm90INS1_25CollectiveMainloopFwdSm90ILi2EN4cute5tupleIJNS5_1CILi1EEES8_S8_EEENS6_IJNS7_ILi128EEENS7_ILi96EEENS7_ILi64EEEEEELi256ENS_6half_tEfNS_4arch4Sm90ELb1ELb0ELb0ELb1ELb0ELb1ELb1ELb1ELb0ELb1ELb0ELb0EEENS1_21CollectiveEpilogueFwdINS6_IJSA_NS7_ILi256EEESB_EEES9_SE_SG_Li256ELb1ELb1ELb0ELb0EEENS1_36VarlenDynamicPersistentTileSchedulerILi128ELi96ELi256ELi128ELb0ELb1ELb1ELb1ELb1ELb1EEEEEEEEEvNT_6ParamsE,@"STO_CUDA_ENTRY STV_DEFAULT"
_ZN7cutlass13device_kernelIN5flash11enable_sm90INS1_16FlashAttnFwdSm90INS1_25CollectiveMainloopFwdSm90ILi2EN4cute5tupleIJNS5_1CILi1EEES8_S8_EEENS6_IJNS7_ILi128EEENS7_ILi96EEENS7_ILi64EEEEEELi256ENS_6half_tEfNS_4arch4Sm90ELb1ELb0ELb0ELb1ELb0ELb1ELb1ELb1ELb0ELb1ELb0ELb0EEENS1_21CollectiveEpilogueFwdINS6_IJSA_NS7_ILi256EEESB_EEES9_SE_SG_Li256ELb1ELb1ELb0ELb0EEENS1_36VarlenDynamicPersistentTileSchedulerILi128ELi96ELi256ELi128ELb0ELb1ELb1ELb1ELb1ELb1EEEEEEEEEvNT_6ParamsE:
        /* <DEDUP_REMOVED lines=23> */
.L_x_14639:
[----:B------:R-:W-:Y:S05]  /*0170*/  BSYNC B0 ;  /* 0x0000000000007941 */ /* 0x000fea0003800000 */
.L_x_14638:
        /* <DEDUP_REMOVED lines=42> */
.L_x_14640:
        /* <DEDUP_REMOVED lines=22> */
.L_x_14641:
        /* <DEDUP_REMOVED lines=18> */
.L_x_14642:
        /* <DEDUP_REMOVED lines=22> */
.L_x_14643:
        /* <DEDUP_REMOVED lines=22> */
.L_x_14644:
        /* <DEDUP_REMOVED lines=9> */
.L_x_14647:
[----:B------:R-:W-:-:S08]  /*09f0*/  NOP ;  /* 0x0000000000007918 */ /* 0x000fd00000000000 */
[----:B------:R-:W0:Y:S02]  /*0a00*/  USETMAXREG.TRY_ALLOC.CTAPOOL UP0, 0xf0 ;  /* 0x000000f0000079c8 */ /* 0x000e240008000600 */
[----:B0-----:R-:W-:-:S13]  /*0a10*/  PLOP3.LUT P0, PT, PT, PT, UP0, 0x80, 0x0 ;  /* 0x000000000000781c */ /* 0x001fda0003f0f008 */
[----:B------:R-:W-:Y:S05]  /*0a20*/  @!P0 BRA `(.L_x_14647) ;  /* 0xfffffffc00f08947 */ /* 0x000fea000383ffff */
[----:B------:R-:W3:Y:S01]  /*0a30*/  LDL.LU R0, [R1+0x8] ;  /* 0x0000080001007983 */ /* 0x000ee20000300800 */
[----:B--2---:R-:W0:Y:S01]  /*0a40*/  S2R R2, SR_TID.X ;  /* 0x0000000000027919 */ /* 0x004e220000002100 */
[----:B------:R-:W1:Y:S01]  /*0a50*/  S2UR UR5, SR_CgaCtaId ;  /* 0x00000000000579c3 */ /* 0x000e620000008800 */
[----:B------:R-:W-:Y:S01]  /*0a60*/  UMOV UR4, 0x400 ;  /* 0x0000040000047882 */ /* 0x000fe20000000000 */
[----:B0-----:R-:W-:-:S06]  /*0a70*/  SHF.R.U32.HI R2, RZ, 0x7, R2 ;  /* 0x00000007ff027819 */ /* 0x001fcc0000011602 */
[----:B------:R-:W-:Y:S06]  /*0a80*/  BAR.ARV 0x8, 0x180 ;  /* 0x0206000000007b1d */ /* 0x000fec0000002000 */
[----:B------:R-:W-:-:S13]  /*0a90*/  ISETP.NE.AND P0, PT, R2, 0x1, PT ;  /* 0x000000010200780c */ /* 0x000fda0003f05270 */
[----:B------:R-:W-:Y:S08]  /*0aa0*/  @!P0 BAR.ARV 0x9, 0x100 ;  /* 0x0244000000008b1d */ /* 0x000ff00000002000 */
[----:B------:R-:W-:Y:S01]  /*0ab0*/  BAR.SYNC.DEFER_BLOCKING 0x5, 0x180 ;  /* 0x0146000000007b1d */ /* 0x000fe20000010000 */
[----:B-1----:R-:W-:-:S06]  /*0ac0*/  ULEA UR4, UR5, UR4, 0x18 ;  /* 0x0000000405047291 */ /* 0x002fcc000f8ec03f */
[----:B------:R-:W-:Y:S01]  /*0ad0*/  IMAD.U32 R19, RZ, RZ, UR4 ;  /* 0x00000004ff137e24 */ /* 0x000fe2000f8e00ff */
[----:B------:R-:W-:-:S04]  /*0ae0*/  ULDC UR4, c[0x0][0xd3c] ;  /* 0x00034f0000047ab9 */ /* 0x000fc80000000800 */
[----:B------:R-:W0:Y:S01]  /*0af0*/  LDS.128 R88, [R19+0x324d0] ;  /* 0x0324d00013587984 */ /* 0x000e220000000c00 */
[----:B------:R-:W-:Y:S06]  /*0b00*/  BAR.ARV 0x4, 0x180 ;  /* 0x0106000000007b1d */ /* 0x000fec0000002000 */
[----:B---3--:R-:W-:-:S04]  /*0b10*/  LOP3.LUT R0, R0, 0xffffffef, RZ, 0xc0, !PT ;  /* 0xffffffef00007812 */ /* 0x008fc800078ec0ff */
[----:B------:R-:W-:-:S05]  /*0b20*/  @P0 LOP3.LUT R0, R0, 0x10, RZ, 0xfc, !PT ;  /* 0x0000001000000812 */ /* 0x000fca00078efcff */
[----:B------:R1:W-:Y:S01]  /*0b30*/  STL [R1+0x8], R0 ;  /* 0x0000080001007387 */ /* 0x0003e20000100800 */
[----:B0-----:R-:W-:-:S13]  /*0b40*/  ISETP.GE.AND P0, PT, R91, UR4, PT ;  /* 0x000000045b007c0c */ /* 0x001fda000bf06270 */
[----:B-1----:R-:W-:Y:S05]  /*0b50*/  @P0 BRA `(.L_x_14648) ;  /* 0x000001cc00700947 */ /* 0x002fea0003800000 */
[----:B------:R-:W2:Y:S01]  /*0b60*/  LDL.LU R12, [R1+0x84] ;  /* 0x00008400010c7983 */ /* 0x000ea20000300800 */
        /* <DEDUP_REMOVED lines=9> */
[----:B------:R-:W-:-:S04]  /*0c00*/  SHF.R.S32.HI R3, RZ, 0x1f, R8 ;  /* 0x0000001fff037819 */ /* 0x000fc80000011408 */
[----:B------:R-:W-:Y:S02]  /*0c10*/  LEA.HI R5, R3, R4, RZ, 0x3 ;  /* 0x0000000403057211 */ /* 0x000fe400078f18ff */
[----:B------:R-:W-:Y:S02]  /*0c20*/  LEA.HI R3, R0, R13, RZ, 0x4 ;  /* 0x0000000d00037211 */ /* 0x000fe400078f20ff */
[----:B------:R-:W-:Y:S02]  /*0c30*/  LOP3.LUT R9, R5, 0xfffffff8, RZ, 0xc0, !PT ;  /* 0xfffffff805097812 */ /* 0x000fe400078ec0ff */
[----:B------:R-:W-:-:S03]  /*0c40*/  SHF.R.S32.HI R6, RZ, 0x4, R3 ;  /* 0x00000004ff067819 */ /* 0x000fc60000011403 */
[----:B------:R-:W-:Y:S01]  /*0c50*/  IMAD.IADD R10, R4, 0x1, -R9 ;  /* 0x00000001040a7824 */ /* 0x000fe200078e0a09 */
[C---:B------:R-:W-:Y:S02]  /*0c60*/  LOP3.LUT R4, R3.reuse, 0x3fffff0, RZ, 0xc0, !PT ;  /* 0x03fffff003047812 */ /* 0x040fe400078ec0ff */
[----:B------:R-:W-:Y:S02]  /*0c70*/  LEA.HI R5, R0, R13, RZ, 0x5 ;  /* 0x0000000d00057211 */ /* 0x000fe400078f28ff */
[----:B------:R-:W-:Y:S01]  /*0c80*/  LEA.HI R3, R3, R6, RZ, 0x1 ;  /* 0x0000000603037211 */ /* 0x000fe200078f08ff */
[----:B------:R-:W-:Y:S01]  /*0c90*/  IMAD.IADD R4, R13, 0x1, -R4 ;  /* 0x000000010d047824 */ /* 0x000fe200078e0a04 */
[----:B------:R-:W-:Y:S02]  /*0ca0*/  SHF.R.S32.HI R15, RZ, 0x5, R5 ;  /* 0x00000005ff0f7819 */ /* 0x000fe40000011405 */
[----:B------:R-:W-:-:S03]  /*0cb0*/  LOP3.LUT R3, R3, 0x1ffffffe, RZ, 0xc0, !PT ;  /* 0x1ffffffe03037812 */ /* 0x000fc600078ec0ff */
[----:B------:R-:W-:Y:S02]  /*0cc0*/  IMAD R4, R15, 0x10, R4 ;  /* 0x000000100f047824 */ /* 0x000fe400078e0204 */
[----:B------:R-:W-:Y:S01]  /*0cd0*/  IMAD.IADD R3, R6, 0x1, -R3 ;  /* 0x0000000106037824 */ /* 0x000fe200078e0a03 */
[----:B------:R-:W-:-:S03]  /*0ce0*/  SHF.R.S32.HI R14, RZ, 0x7, R2 ;  /* 0x00000007ff0e7819 */ /* 0x000fc60000011402 */
[----:B------:R-:W-:Y:S01]  /*0cf0*/  IMAD R6, R4, 0x8, R3 ;  /* 0x0000000804067824 */ /* 0x000fe200078e0203 */
[----:B------:R-:W-:Y:S02]  /*0d00*/  LEA.HI R4, R0, R13, RZ, 0x2 ;  /* 0x0000000d00047211 */ /* 0x000fe400078f10ff */
[----:B------:R-:W-:Y:S02]  /*0d10*/  LEA.HI R7, R7, R11, RZ, 0x5 ;  /* 0x0000000b07077211 */ /* 0x000fe400078f28ff */
[----:B------:R-:W-:Y:S02]  /*0d20*/  LEA.HI R2, R2, R14, RZ, 0x1 ;  /* 0x0000000e02027211 */ /* 0x000fe400078f08ff */
[----:B------:R-:W-:Y:S02]  /*0d30*/  LEA.HI R3, R0, R13, RZ, 0x3 ;  /* 0x0000000d00037211 */ /* 0x000fe400078f18ff */
[--C-:B------:R-:W-:Y:S02]  /*0d40*/  SHF.R.S32.HI R22, RZ, 0x2, R4.reuse ;  /* 0x00000002ff167819 */ /* 0x100fe40000011404 */
[----:B------:R-:W-:-:S02]  /*0d50*/  SHF.R.S32.HI R5, RZ, 0x1f, R4 ;  /* 0x0000001fff057819 */ /* 0x000fc40000011404 */
[----:B------:R-:W-:Y:S02]  /*0d60*/  SHF.R.S32.HI R7, RZ, 0x5, R7 ;  /* 0x00000005ff077819 */ /* 0x000fe40000011407 */
[----:B------:R-:W-:Y:S02]  /*0d70*/  LOP3.LUT R2, R2, 0x3fffffe, RZ, 0xc0, !PT ;  /* 0x03fffffe02027812 */ /* 0x000fe400078ec0ff */
[----:B------:R-:W-:Y:S02]  /*0d80*/  LOP3.LUT R0, R3, 0xfffffff8, RZ, 0xc0, !PT ;  /* 0xfffffff803007812 */ /* 0x000fe400078ec0ff */
[----:B------:R-:W-:Y:S01]  /*0d90*/  LEA.HI R5, R5, R22, RZ, 0x3 ;  /* 0x0000001605057211 */ /* 0x000fe200078f18ff */
[----:B------:R-:W-:Y:S01]  /*0da0*/  IMAD R7, R7, 0x10, R10 ;  /* 0x0000001007077824 */ /* 0x000fe200078e020a */
[----:B------:R-:W-:Y:S01]  /*0db0*/  LOP3.LUT R4, R4, 0xfffffffc, RZ, 0xc0, !PT ;  /* 0xfffffffc04047812 */ /* 0x000fe200078ec0ff */
[----:B------:R-:W-:Y:S01]  /*0dc0*/  IMAD.IADD R2, R14, 0x1, -R2 ;  /* 0x000000010e027824 */ /* 0x000fe200078e0a02 */
[----:B------:R-:W-:Y:S01]  /*0dd0*/  LOP3.LUT R5, R5, 0xfffffff8, RZ, 0xc0, !PT ;  /* 0xfffffff805057812 */ /* 0x000fe200078ec0ff */
[----:B------:R-:W-:-:S02]  /*0de0*/  VIADD R10, R22, 0x40 ;  /* 0x00000040160a7836 */ /* 0x000fc40000000000 */
[----:B------:R-:W-:Y:S02]  /*0df0*/  IMAD R7, R2, 0x40, R7 ;  /* 0x0000004002077824 */ /* 0x000fe400078e0207 */
[----:B------:R-:W-:Y:S01]  /*0e00*/  IMAD.IADD R9, R13, 0x1, -R4 ;  /* 0x000000010d097824 */ /* 0x000fe200078e0a04 */
[----:B------:R-:W-:Y:S01]  /*0e10*/  SHF.R.S32.HI R4, RZ, 0x1f, R10 ;  /* 0x0000001fff047819 */ /* 0x000fe2000001140a */
[----:B------:R-:W-:Y:S01]  /*0e20*/  IMAD.IADD R5, R22, 0x1, -R5 ;  /* 0x0000000116057824 */ /* 0x000fe200078e0a05 */
[----:B------:R-:W-:Y:S01]  /*0e30*/  STL [R1+0x88], R7 ;  /* 0x0000880701007387 */ /* 0x000fe20000100800 */
[----:B------:R-:W-:Y:S01]  /*0e40*/  IMAD.SHL.U32 R200, R9, 0x4, RZ ;  /* 0x0000000409c87824 */ /* 0x000fe200078e00ff */
[----:B------:R-:W-:Y:S02]  /*0e50*/  LEA.HI R4, R4, R10, RZ, 0x3 ;  /* 0x0000000a04047211 */ /* 0x000fe400078f18ff */
[----:B------:R-:W-:Y:S01]  /*0e60*/  STL [R1+0x6c], RZ ;  /* 0x00006cff01007387 */ /* 0x000fe20000100800 */
[----:B------:R-:W-:Y:S01]  /*0e70*/  SHF.R.S32.HI R3, RZ, 0x3, R3 ;  /* 0x00000003ff037819 */ /* 0x000fe20000011403 */
[----:B------:R-:W-:-:S02]  /*0e80*/  IMAD.SHL.U32 R3, R10, 0x40, RZ ;  /* 0x000000400a037824 */ /* 0x000fc400078e00ff */
[----:B------:R-:W-:Y:S02]  /*0e90*/  VIADD R203, R200, 0x10 ;  /* 0x00000010c8cb7836 */ /* 0x000fe40000000000 */
[----:B------:R-:W-:Y:S01]  /*0ea0*/  IMAD.SHL.U32 R4, R4, 0x40, RZ ;  /* 0x0000004004047824 */ /* 0x000fe200078e00ff */
[----:B------:R-:W-:Y:S01]  /*0eb0*/  LOP3.LUT R3, R3, 0x1c0, RZ, 0xc0, !PT ;  /* 0x000001c003037812 */ /* 0x000fe200078ec0ff */
[----:B------:R-:W-:-:S03]  /*0ec0*/  IMAD.SHL.U32 R16, R9, 0x8, RZ ;  /* 0x0000000809107824 */ /* 0x000fc600078e00ff */
[----:B------:R-:W-:Y:S02]  /*0ed0*/  LOP3.LUT R4, R4, 0xfffffe00, RZ, 0xc0, !PT ;  /* 0xfffffe0004047812 */ /* 0x000fe400078ec0ff */
[----:B------:R-:W-:-:S05]  /*0ee0*/  LOP3.LUT R8, R8, 0x7ffffffc, RZ, 0xc0, !PT ;  /* 0x7ffffffc08087812 */ /* 0x000fca00078ec0ff */
[----:B------:R-:W-:Y:S01]  /*0ef0*/  IMAD.IADD R8, R11, 0x1, -R8 ;  /* 0x000000010b087824 */ /* 0x000fe200078e0a08 */
[----:B------:R-:W-:Y:S01]  /*0f00*/  SHF.R.S32.HI R17, RZ, 0x1f, R16 ;  /* 0x0000001fff117819 */ /* 0x000fe20000011410 */
[----:B------:R-:W-:Y:S02]  /*0f10*/  IMAD.MOV.U32 R18, RZ, RZ, RZ ;  /* 0x000000ffff127224 */ /* 0x000fe400078e00ff */
[----:B------:R-:W-:Y:S02]  /*0f20*/  IMAD.MOV.U32 R202, RZ, RZ, RZ ;  /* 0x000000ffffca7224 */ /* 0x000fe400078e00ff */
[----:B------:R-:W-:Y:S02]  /*0f30*/  IMAD.MOV.U32 R23, RZ, RZ, RZ ;  /* 0x000000ffff177224 */ /* 0x000fe400078e00ff */
[----:B------:R-:W-:Y:S01]  /*0f40*/  IMAD.MOV.U32 R2, RZ, RZ, RZ ;  /* 0x000000ffff027224 */ /* 0x000fe200078e00ff */
[----:B--2---:R-:W-:Y:S01]  /*0f50*/  LOP3.LUT R216, R12, 0x1, RZ, 0xfc, !PT ;  /* 0x000000010cd87812 */ /* 0x004fe200078efcff */
[----:B------:R-:W-:-:S04]  /*0f60*/  IMAD.IADD R12, R13, 0x1, -R0 ;  /* 0x000000010d0c7824 */ /* 0x000fc800078e0a00 */
[----:B------:R-:W-:Y:S01]  /*0f70*/  IMAD.SHL.U32 R13, R12, 0x8, RZ ;  /* 0x000000080c0d7824 */ /* 0x000fe200078e00ff */
[----:B------:R-:W-:Y:S02]  /*0f80*/  SHF.R.S32.HI R0, RZ, 0x1f, R22 ;  /* 0x0000001fff007819 */ /* 0x000fe40000011416 */
[----:B------:R-:W-:Y:S02]  /*0f90*/  LEA.HI R0, R9, R9, RZ, 0x1 ;  /* 0x0000000909007211 */ /* 0x000fe400078f08ff */
[----:B------:R-:W-:Y:S04]  /*0fa0*/  STL [R1+0xc], R13 ;  /* 0x00000c0d01007387 */ /* 0x000fe80000100800 */
[----:B------:R0:W-:Y:S01]  /*0fb0*/  STL [R1+0x74], R5 ;  /* 0x0000740501007387 */ /* 0x0001e20000100800 */
[----:B------:R-:W-:Y:S01]  /*0fc0*/  LOP3.LUT R0, R0, 0x1ffffffe, RZ, 0xc0, !PT ;  /* 0x1ffffffe00007812 */ /* 0x000fe200078ec0ff */
[----:B------:R-:W-:-:S02]  /*0fd0*/  VIADD R12, R13, 0x40 ;  /* 0x000000400d0c7836 */ /* 0x000fc40000000000 */
[----:B------:R-:W-:Y:S01]  /*0fe0*/  VIADD R10, R13, 0x80 ;  /* 0x000000800d0a7836 */ /* 0x000fe20000000000 */
[----:B0-----:R-:W-:Y:S01]  /*0ff0*/  SHF.R.S32.HI R5, RZ, 0x1f, R13 ;  /* 0x0000001fff057819 */ /* 0x001fe2000001140d */
[----:B------:R-:W-:-:S04]  /*1000*/  IMAD.IADD R0, R9, 0x1, -R0 ;  /* 0x0000000109007824 */ /* 0x000fc800078e0a00 */
[----:B------:R0:W-:Y:S01]  /*1010*/  STL [R1+0x9c], R5 ;  /* 0x00009c0501007387 */ /* 0x0001e20000100800 */
[----:B------:R-:W-:Y:S02]  /*1020*/  SHF.R.U32.HI R9, RZ, 0x3, R3 ;  /* 0x00000003ff097819 */ /* 0x000fe40000011603 */
[----:B------:R-:W-:Y:S01]  /*1030*/  LOP3.LUT R3, R3, 0x38, R16, 0xf8, !PT ;  /* 0x0000003803037812 */ /* 0x000fe200078ef810 */
[----:B------:R1:W-:Y:S01]  /*1040*/  STL [R1+0x4c], R12 ;  /* 0x00004c0c01007387 */ /* 0x0003e20000100800 */
[----:B0-----:R-:W-:Y:S01]  /*1050*/  VIADD R5, R13, 0xc0 ;  /* 0x000000c00d057836 */ /* 0x001fe20000000000 */
[----:B------:R-:W-:Y:S02]  /*1060*/  SHF.R.S32.HI R13, RZ, 0x1f, R203 ;  /* 0x0000001fff0d7819 */ /* 0x000fe400000114cb */
[----:B------:R0:W-:Y:S01]  /*1070*/  STL [R1+0x48], R10 ;  /* 0x0000480a01007387 */ /* 0x0001e20000100800 */
[----:B-1----:R-:W-:-:S03]  /*1080*/  SHF.R.S32.HI R12, RZ, 0x1f, R12 ;  /* 0x0000001fff0c7819 */ /* 0x002fc6000001140c */
[----:B------:R-:W-:Y:S04]  /*1090*/  STL [R1+0x50], R5 ;  /* 0x0000500501007387 */ /* 0x000fe80000100800 */
[----:B------:R-:W-:Y:S01]  /*10a0*/  STL [R1+0x80], R13 ;  /* 0x0000800d01007387 */ /* 0x000fe20000100800 */
[----:B0-----:R-:W-:-:S03]  /*10b0*/  SHF.R.S32.HI R10, RZ, 0x1f, R10 ;  /* 0x0000001fff0a7819 */ /* 0x001fc6000001140a */
[----:B------:R0:W-:Y:S01]  /*10c0*/  STL [R1+0x3c], R4 ;  /* 0x00003c0401007387 */ /* 0x0001e20000100800 */
[----:B------:R-:W-:-:S03]  /*10d0*/  IMAD R0, R0, 0x8, R7 ;  /* 0x0000000800007824 */ /* 0x000fc600078e0207 */
[----:B------:R-:W-:Y:S01]  /*10e0*/  STL [R1+0x98], R12 ;  /* 0x0000980c01007387 */ /* 0x000fe20000100800 */
[----:B0-----:R-:W-:Y:S02]  /*10f0*/  LOP3.LUT R4, R4, R3, R9, 0xf6, !PT ;  /* 0x0000000304047212 */ /* 0x001fe400078ef609 */
[----:B------:R-:W-:Y:S01]  /*1100*/  SHF.R.S32.HI R3, RZ, 0x1f, R5 ;  /* 0x0000001fff037819 */ /* 0x000fe20000011405 */
[----:B------:R-:W-:Y:S01]  /*1110*/  STL [R1+0x94], R10 ;  /* 0x0000940a01007387 */ /* 0x000fe20000100800 */
[----:B------:R-:W-:-:S03]  /*1120*/  IMAD.SHL.U32 R5, R6, 0x8, RZ ;  /* 0x0000000806057824 */ /* 0x000fc600078e00ff */
[----:B------:R0:W-:Y:S04]  /*1130*/  STL [R1+0x90], R3 ;  /* 0x0000900301007387 */ /* 0x0001e80000100800 */
[----:B------:R1:W-:Y:S01]  /*1140*/  STL [R1+0x44], R8 ;  /* 0x0000440801007387 */ /* 0x0003e20000100800 */
[----:B0-----:R-:W-:-:S03]  /*1150*/  IMAD R3, R4, 0x2, R19 ;  /* 0x0000000204037824 */ /* 0x001fc600078e0213 */
[----:B------:R1:W-:Y:S04]  /*1160*/  STL [R1+0x8c], R5 ;  /* 0x00008c0501007387 */ /* 0x0003e80000100800 */
[----:B------:R1:W-:Y:S04]  /*1170*/  STL [R1+0x40], R0 ;  /* 0x0000400001007387 */ /* 0x0003e80000100800 */
[----:B------:R1:W-:Y:S02]  /*1180*/  STL [R1+0x84], R3 ;  /* 0x0000840301007387 */ /* 0x0003e40000100800 */
.L_x_14797:
[----:B012---:R-:W0:Y:S02]  /*1190*/  LDC.64 R4, c[0x0][0xd88] ;  /* 0x00036200ff047b82 */ /* 0x007e240000000a00 */
[----:B0-----:R-:W-:-:S05]  /*11a0*/  IMAD.WIDE R4, R91, 0x4, R4 ;  /* 0x000000045b047825 */ /* 0x001fca00078e0204 */
[----:B------:R-:W2:Y:S01]  /*11b0*/  LDG.E R0, desc[UR40][R4.64] ;  /* 0x0000002804007981 */ /* 0x000ea2000c1e1900 */
[----:B------:R-:W-:Y:S05]  /*11c0*/  YIELD ;  /* 0x0000000000007946 */ /* 0x000fea0003800000 */
[----:B------:R-:W-:Y:S01]  /*11d0*/  ULDC.64 UR4, c[0x0][0xb20] ;  /* 0x0002c80000047ab9 */ /* 0x000fe20000000a00 */
[----:B------:R-:W-:Y:S01]  /*11e0*/  ULDC.64 UR8, c[0x0][0xb10] ;  /* 0x0002c40000087ab9 */ /* 0x000fe20000000a00 */
[----:B------:R-:W-:Y:S01]  /*11f0*/  ISETP.NE.U32.AND P1, PT, RZ, UR4, PT ;  /* 0x00000004ff007c0c */ /* 0x000fe2000bf25070 */
[----:B------:R-:W-:Y:S01]  /*1200*/  ULDC.64 UR6, c[0x0][0xb00] ;  /* 0x0002c00000067ab9 */ /* 0x000fe20000000a00 */
[----:B------:R-:W-:Y:S01]  /*1210*/  IMAD.MOV.U32 R33, RZ, RZ, RZ ;  /* 0x000000ffff217224 */ /* 0x000fe200078e00ff */
[----:B------:R-:W-:-:S02]  /*1220*/  ISETP.NE.U32.AND P0, PT, RZ, UR6, PT ;  /* 0x00000006ff007c0c */ /* 0x000fc4000bf05070 */
[----:B------:R-:W-:Y:S02]  /*1230*/  ISETP.NE.AND.EX P1, PT, RZ, UR5, PT, P1 ;  /* 0x00000005ff007c0c */ /* 0x000fe4000bf25310 */
[----:B------:R-:W-:Y:S02]  /*1240*/  ISETP.NE.AND.EX P0, PT, RZ, UR7, PT, P0 ;  /* 0x00000007ff007c0c */ /* 0x000fe4000bf05300 */
[----:B--2---:R-:W-:Y:S01]  /*1250*/  SHF.R.S32.HI R3, RZ, 0x1f, R0 ;  /* 0x0000001fff037819 */ /* 0x004fe20000011400 */
[----:B------:R-:W-:Y:S08]  /*1260*/  STL [R1+0x64], R0 ;  /* 0x0000640001007387 */ /* 0x000ff00000100800 */
[C---:B------:R-:W-:Y:S01]  /*1270*/  @P1 LEA R6, P2, R0.reuse, UR4, 0x2 ;  /* 0x0000000400061c11 */ /* 0x040fe2000f8410ff */
[C---:B------:R-:W-:Y:S01]  /*1280*/  IMAD.SHL.U32 R36, R0.reuse, 0x4, RZ ;  /* 0x0000000400247824 */ /* 0x040fe200078e00ff */
[C-C-:B------:R-:W-:Y:S01]  /*1290*/  SHF.L.U64.HI R35, R0.reuse, 0x2, R3.reuse ;  /* 0x0000000200237819 */ /* 0x140fe20000010203 */
[----:B------:R0:W-:Y:S01]  /*12a0*/  STL [R1+0x7c], R3 ;  /* 0x00007c0301007387 */ /* 0x0001e20000100800 */
[----:B------:R-:W-:-:S02]  /*12b0*/  @P1 LEA.HI.X R7, R0, UR5, R3, 0x2, P2 ;  /* 0x0000000500071c11 */ /* 0x000fc400090f1403 */
[----:B------:R-:W-:Y:S01]  /*12c0*/  ISETP.NE.U32.AND P2, PT, RZ, UR8, PT ;  /* 0x00000008ff007c0c */ /* 0x000fe2000bf45070 */
[----:B------:R-:W-:Y:S01]  /*12d0*/  ULDC UR4, c[0x0][0x288] ;  /* 0x0000a20000047ab9 */ /* 0x000fe20000000800 */
[C---:B------:R-:W-:Y:S01]  /*12e0*/  IADD3 R8, P3, R36.reuse, UR6, RZ ;  /* 0x0000000624087c10 */ /* 0x040fe2000ff7e0ff */
[----:B------:R1:W-:Y:S01]  /*12f0*/  STL [R1+0x5c], R36 ;  /* 0x00005c2401007387 */ /* 0x0003e20000100800 */
[----:B------:R-:W-:Y:S01]  /*1300*/  ISETP.NE.AND.EX P2, PT, RZ, UR9, PT, P2 ;  /* 0x00000009ff007c0c */ /* 0x000fe2000bf45320 */
[----:B0-----:R-:W-:Y:S01]  /*1310*/  IMAD.MOV.U32 R3, RZ, RZ, RZ ;  /* 0x000000ffff037224 */ /* 0x001fe200078e00ff */
[C---:B------:R-:W-:Y:S01]  /*1320*/  IADD3.X R9, R35.reuse, UR7, RZ, P3, !PT ;  /* 0x0000000723097c10 */ /* 0x040fe20009ffe4ff */
[----:B---3--:R-:W-:Y:S01]  /*1330*/  IMAD.U32 R10, RZ, RZ, UR4 ;  /* 0x00000004ff0a7e24 */ /* 0x008fe2000f8e00ff */
[----:B------:R-:W-:Y:S01]  /*1340*/  ULDC.64 UR4, c[0x0][0x418] ;  /* 0x0001060000047ab9 */ /* 0x000fe20000000a00 */
[----:B------:R1:W-:Y:S04]  /*1350*/  STL [R1+0x60], R35 ;  /* 0x0000602301007387 */ /* 0x0003e80000100800 */
[----:B------:R1:W5:Y:S04]  /*1360*/  @P1 LDG.E R3, desc[UR40][R6.64] ;  /* 0x0000002806031981 */ /* 0x000368000c1e1900 */
[----:B------:R-:W-:Y:S01]  /*1370*/  @P2 IADD3 R4, P1, R36, UR8, RZ ;  /* 0x0000000824042c10 */ /* 0x000fe2000ff3e0ff */
[----:B------:R1:W5:Y:S03]  /*1380*/  @P0 LDG.E R33, desc[UR40][R8.64] ;  /* 0x0000002808210981 */ /* 0x000366000c1e1900 */
[----:B------:R-:W-:-:S05]  /*1390*/  @P2 IADD3.X R5, R35, UR9, RZ, P1, !PT ;  /* 0x0000000923052c10 */ /* 0x000fca0008ffe4ff */
[----:B------:R-:W2:Y:S01]  /*13a0*/  @P2 LDG.E R10, desc[UR40][R4.64] ;  /* 0x00000028040a2981 */ /* 0x000ea2000c1e1900 */
[----:B------:R-:W-:Y:S01]  /*13b0*/  UISETP.NE.U32.AND UP0, UPT, UR4, URZ, UPT ;  /* 0x0000003f0400728c */ /* 0x000fe2000bf05070 */
[----:B------:R-:W-:Y:S02]  /*13c0*/  IMAD.MOV.U32 R31, RZ, RZ, R0 ;  /* 0x000000ffff1f7224 */ /* 0x000fe400078e0000 */
        /* <DEDUP_REMOVED lines=8> */
[----:B--2---:R1:W-:Y:S01]  /*1450*/  STL [R1+0x1c], R10 ;  /* 0x00001c0a01007387 */ /* 0x0043e20000100800 */
[----:B----4-:R-:W-:Y:S05]  /*1460*/  @P2 BRA `(.L_x_14649) ;  /* 0x0000000000282947 */ /* 0x010fea0003800000 */
[----:B------:R-:W-:Y:S02]  /*1470*/  ULDC.64 UR4, c[0x0][0xaf8] ;  /* 0x0002be0000047ab9 */ /* 0x000fe40000000a00 */
[----:B------:R-:W-:-:S04]  /*1480*/  ISETP.NE.U32.AND P1, PT, RZ, UR4, PT ;  /* 0x00000004ff007c0c */ /* 0x000fc8000bf25070 */
[----:B------:R-:W-:-:S13]  /*1490*/  ISETP.NE.AND.EX P1, PT, RZ, UR5, PT, P1 ;  /* 0x00000005ff007c0c */ /* 0x000fda000bf25310 */
[----:B------:R-:W-:Y:S05]  /*14a0*/  @!P1 BRA `(.L_x_14649) ;  /* 0x0000000000189947 */ /* 0x000fea0003800000 */
[----:B------:R-:W0:Y:S02]  /*14b0*/  LDC.64 R4, c[0x0][0xaf8] ;  /* 0x0002be00ff047b82 */ /* 0x000e240000000a00 */
[----:B0-----:R-:W-:-:S05]  /*14c0*/  IMAD.WIDE R4, R31, 0x4, R4 ;  /* 0x000000041f047825 */ /* 0x001fca00078e0204 */
[----:B------:R-:W2:Y:S04]  /*14d0*/  LDG.E R0, desc[UR40][R4.64] ;  /* 0x0000002804007981 */ /* 0x000ea8000c1e1900 */
[----:B-1----:R-:W2:Y:S02]  /*14e0*/  LDG.E R7, desc[UR40][R4.64+0x4] ;  /* 0x0000042804077981 */ /* 0x002ea4000c1e1900 */
[----:B--2---:R-:W-:-:S05]  /*14f0*/  IMAD.IADD R10, R7, 0x1, -R0 ;  /* 0x00000001070a7824 */ /* 0x004fca00078e0a00 */
[----:B------:R0:W-:Y:S02]  /*1500*/  STL [R1+0x1c], R10 ;  /* 0x00001c0a01007387 */ /* 0x0001e40000100800 */
.L_x_14649:
[----:B------:R-:W-:Y:S01]  /*1510*/  ULDC.64 UR4, c[0x0][0xb18] ;  /* 0x0002c60000047ab9 */ /* 0x000fe20000000a00 */
[----:B------:R2:W-:Y:S01]  /*1520*/  STL [R1+0x58], R90 ;  /* 0x0000585a01007387 */ /* 0x0005e20000100800 */
[----:B------:R-:W-:-:S04]  /*1530*/  ISETP.NE.U32.AND P1, PT, RZ, UR4, PT ;  /* 0x00000004ff007c0c */ /* 0x000fc8000bf25070 */
[----:B------:R-:W-:-:S13]  /*1540*/  ISETP.NE.AND.EX P1, PT, RZ, UR5, PT, P1 ;  /* 0x00000005ff007c0c */ /* 0x000fda000bf25310 */
[----:B--2---:R-:W-:Y:S05]  /*1550*/  @!P1 BRA `(.L_x_14650) ;  /* 0x0000000000109947 */ /* 0x004fea0003800000 */
[----:B------:R-:W-:-:S04]  /*1560*/  IADD3 R4, P0, R36, UR4, RZ ;  /* 0x0000000424047c10 */ /* 0x000fc8000ff1e0ff */
[----:B------:R-:W-:-:S05]  /*1570*/  IADD3.X R5, R35, UR5, RZ, P0, !PT ;  /* 0x0000000523057c10 */ /* 0x000fca00087fe4ff */
[----:B------:R2:W5:Y:S01]  /*1580*/  LDG.E R32, desc[UR40][R4.64] ;  /* 0x0000002804207981 */ /* 0x000562000c1e1900 */
[----:B------:R-:W-:Y:S05]  /*1590*/  BRA `(.L_x_14651) ;  /* 0x0000000000107947 */ /* 0x000fea0003800000 */
.L_x_14650:
[----:B------:R-:W-:Y:S05]  /*15a0*/  @!P0 BRA `(.L_x_14651) ;  /* 0x00000000000c8947 */ /* 0x000fea0003800000 */
[----:B------:R-:W2:Y:S04]  /*15b0*/  LDG.E R5, desc[UR40][R8.64] ;  /* 0x0000002808057981 */ /* 0x000ea8000c1e1900 */
[----:B------:R-:W2:Y:S02]  /*15c0*/  LDG.E R32, desc[UR40][R8.64+0x4] ;  /* 0x0000042808207981 */ /* 0x000ea4000c1e1900 */
[----:B--2---:R-:W-:-:S07]  /*15d0*/  IMAD.IADD R32, R32, 0x1, -R5 ;  /* 0x0000000120207824 */ /* 0x004fce00078e0a05 */
.L_x_14651:
[----:B------:R-:W-:Y:S01]  /*15e0*/  ULDC.64 UR4, c[0x0][0xb08] ;  /* 0x0002c20000047ab9 */ /* 0x000fe20000000a00 */
[----:B-1----:R-:W1:Y:S01]  /*15f0*/  LDC R8, c[0x0][0x448] ;  /* 0x00011200ff087b82 */ /* 0x002e620000000800 */
[----:B------:R-:W-:-:S04]  /*1600*/  ISETP.NE.U32.AND P0, PT, RZ, UR4, PT ;  /* 0x00000004ff007c0c */ /* 0x000fc8000bf05070 */
[----:B------:R-:W-:Y:S01]  /*1610*/  ISETP.NE.AND.EX P0, PT, RZ, UR5, PT, P0 ;  /* 0x00000005ff007c0c */ /* 0x000fe2000bf05300 */
[----:B------:R-:W-:-:S12]  /*1620*/  ULDC.64 UR4, c[0x0][0xb28] ;  /* 0x0002ca0000047ab9 */ /* 0x000fd80000000a00 */
[----:B--2---:R-:W2:Y:S02]  /*1630*/  @P0 LDC.64 R4, c[0x0][0xb08] ;  /* 0x0002c200ff040b82 */ /* 0x004ea40000000a00 */
[----:B--2---:R-:W-:-:S05]  /*1640*/  @P0 IMAD.WIDE R4, R31, 0x4, R4 ;  /* 0x000000041f040825 */ /* 0x004fca00078e0204 */
        /* <DEDUP_REMOVED lines=11> */
[----:B---3--:R-:W-:Y:S01]  /*1700*/  VIADD R4, R12, 0x7f ;  /* 0x0000007f0c047836 */ /* 0x008fe20000000000 */
[----:B------:R1:W-:Y:S07]  /*1710*/  STL [R1+0x28], R12 ;  /* 0x0000280c01007387 */ /* 0x0003ee0000100800 */
[----:B------:R-:W3:Y:S08]  /*1720*/  @P1 LDC R11, c[0x0][0x44c] ;  /* 0x00011300ff0b1b82 */ /* 0x000ef00000000800 */
[----:B------:R-:W0:Y:S01]  /*1730*/  @P1 LDC R5, c[0x0][0x450] ;  /* 0x00011400ff051b82 */ /* 0x000e220000000800 */
[----:B--2---:R-:W-:-:S02]  /*1740*/  @P0 IMAD.IADD R24, R9, 0x1, -R0 ;  /* 0x0000000109180824 */ /* 0x004fc400078e0a00 */
[----:B---3--:R-:W-:-:S04]  /*1750*/  @P1 IMAD.HI.U32 R0, R4, R11, RZ ;  /* 0x0000000b04001227 */ /* 0x008fc800078e00ff */
[----:B----4-:R-:W-:Y:S01]  /*1760*/  IMAD.IADD R6, R8, 0x1, R24 ;  /* 0x0000000108067824 */ /* 0x010fe200078e0218 */
[----:B0-----:R-:W-:-:S03]  /*1770*/  @P1 SHF.R.U32.HI R4, RZ, R5, R0 ;  /* 0x00000005ff041219 */ /* 0x001fc60000011600 */
[C---:B------:R-:W-:Y:S01]  /*1780*/  VIADD R0, R6.reuse, 0x5f ;  /* 0x0000005f06007836 */ /* 0x040fe20000000000 */
[----:B------:R-:W-:Y:S01]  /*1790*/  IADD3 R29, R6, 0x60, -R10 ;  /* 0x00000060061d7810 */ /* 0x000fe20007ffe80a */
[----:B------:R1:W-:Y:S02]  /*17a0*/  STL [R1+0x2c], R6 ;  /* 0x00002c0601007387 */ /* 0x0003e40000100800 */
        /* <DEDUP_REMOVED lines=22> */
[----:B-1----:R-:W-:Y:S05]  /*1910*/  @!P1 BRA `(.L_x_14652) ;  /* 0x00000040004c9947 */ /* 0x002fea0003800000 */
        /* <DEDUP_REMOVED lines=20> */
.L_x_14654:
[----:B------:R-:W-:Y:S05]  /*1a60*/  BSYNC B6 ;  /* 0x0000000000067941 */ /* 0x000fea0003800000 */
.L_x_14653:
        /* <DEDUP_REMOVED lines=20> */
.L_x_14656:
[----:B------:R-:W-:Y:S05]  /*1bb0*/  BSYNC B6 ;  /* 0x0000000000067941 */ /* 0x000fea0003800000 */
.L_x_14655:
[----:B------:R-:W-:Y:S01]  /*1bc0*/  ULDC.64 UR4, c[0x0][0xaf0] ;  /* 0x0002bc0000047ab9 */ /* 0x000fe20000000a00 */
[----:B------:R-:W0:Y:S01]  /*1bd0*/  S2R R44, SR_TID.X ;  /* 0x00000000002c7919 */ /* 0x000e220000002100 */
[----:B------:R-:W-:Y:S01]  /*1be0*/  ISETP.NE.U32.AND P0, PT, RZ, UR4, PT ;  /* 0x00000004ff007c0c */ /* 0x000fe2000bf05070 */
[----:B------:R-:W1:Y:S01]  /*1bf0*/  LDC.64 R8, c[0x0][0x300] ;  /* 0x0000c000ff087b82 */ /* 0x000e620000000a00 */
[----:B------:R-:W-:Y:S01]  /*1c00*/  IMAD.IADD R61, R33, 0x1, R32 ;  /* 0x00000001213d7824 */ /* 0x000fe200078e0220 */
[----:B------:R-:W-:Y:S01]  /*1c10*/  ULDC.64 UR6, c[0x0][0xb00] ;  /* 0x0002c00000067ab9 */ /* 0x000fe20000000a00 */
[----:B------:R-:W-:Y:S01]  /*1c20*/  ISETP.NE.AND.EX P0, PT, RZ, UR5, PT, P0 ;  /* 0x00000005ff007c0c */ /* 0x000fe2000bf05300 */
[----:B------:R-:W2:Y:S01]  /*1c30*/  LDL R45, [R1+0x74] ;  /* 0x00007400012d7983 */ /* 0x000ea20000100800 */
[----:B------:R-:W-:Y:S02]  /*1c40*/  SHF.R.S32.HI R11, RZ, 0x1f, R90 ;  /* 0x0000001fff0b7819 */ /* 0x000fe4000001145a */
[----:B------:R-:W-:Y:S01]  /*1c50*/  SHF.R.S32.HI R42, RZ, 0x1f, R22 ;  /* 0x0000001fff2a7819 */ /* 0x000fe20000011416 */
[----:B------:R-:W-:Y:S01]  /*1c60*/  VIADD R62, R16, 0x20 ;  /* 0x00000020103e7836 */ /* 0x000fe20000000000 */
[----:B------:R-:W3:Y:S07]  /*1c70*/  LDC.64 R14, c[0x0][0x408] ;  /* 0x00010200ff0e7b82 */ /* 0x000eee0000000a00 */
[----:B------:R-:W-:Y:S01]  /*1c80*/  @P0 IADD3 R4, P1, R36, UR4, RZ ;  /* 0x0000000424040c10 */ /* 0x000fe2000ff3e0ff */
[----:B------:R-:W-:Y:S01]  /*1c90*/  VIADD R63, R16, 0x40 ;  /* 0x00000040103f7836 */ /* 0x000fe20000000000 */
[----:B------:R-:W4:Y:S02]  /*1ca0*/  LDC.64 R58, c[0x0][0x3f8] ;  /* 0x0000fe00ff3a7b82 */ /* 0x000f240000000a00 */
[----:B------:R-:W-:Y:S01]  /*1cb0*/  @P0 IADD3.X R5, R35, UR5, RZ, P1, !PT ;  /* 0x0000000523050c10 */ /* 0x000fe20008ffe4ff */
[----:B------:R-:W-:-:S04]  /*1cc0*/  ULDC.64 UR4, c[0x0][0x308] ;  /* 0x0000c20000047ab9 */ /* 0x000fc80000000a00 */
[----:B------:R0:W3:Y:S01]  /*1cd0*/  @P0 LDG.E R31, desc[UR40][R4.64] ;  /* 0x00000028041f0981 */ /* 0x0000e2000c1e1900 */
[----:B------:R-:W-:Y:S01]  /*1ce0*/  SHF.R.S32.HI R43, RZ, 0x1f, R61 ;  /* 0x0000001fff2b7819 */ /* 0x000fe2000001143d */
[-C--:B-1----:R-:W-:Y:S01]  /*1cf0*/  IMAD.WIDE.U32 R6, R61, R8.reuse, RZ ;  /* 0x000000083d067225 */ /* 0x082fe200078e00ff */
[----:B------:R-:W1:Y:S03]  /*1d00*/  LDC R41, c[0x0][0x3f4] ;  /* 0x0000fd00ff297b82 */ /* 0x000e660000000800 */
[----:B------:R-:W-:Y:S01]  /*1d10*/  IMAD R0, R43, R8, RZ ;  /* 0x000000082b007224 */ /* 0x000fe200078e02ff */
[----:B------:R-:W-:Y:S02]  /*1d20*/  ISETP.NE.U32.AND P0, PT, RZ, UR6, PT ;  /* 0x00000006ff007c0c */ /* 0x000fe4000bf05070 */
[----:B0-----:R-:W-:Y:S01]  /*1d30*/  SHF.R.U32.HI R40, RZ, 0x7, R44 ;  /* 0x00000007ff287819 */ /* 0x001fe2000001162c */
[----:B------:R-:W-:Y:S01]  /*1d40*/  IMAD R3, R61, R9, R0 ;  /* 0x000000093d037224 */ /* 0x000fe200078e0200 */
[----:B------:R-:W-:-:S02]  /*1d50*/  ISETP.NE.AND.EX P0, PT, RZ, UR7, PT, P0 ;  /* 0x00000007ff007c0c */ /* 0x000fc4000bf05300 */
[----:B------:R-:W-:Y:S01]  /*1d60*/  ISETP.NE.AND P6, PT, R40, 0x1, PT ;  /* 0x000000012800780c */ /* 0x000fe20003fc5270 */
[----:B------:R-:W-:Y:S02]  /*1d70*/  IMAD.IADD R7, R7, 0x1, R3 ;  /* 0x0000000107077824 */ /* 0x000fe400078e0203 */
[----:B------:R-:W-:Y:S02]  /*1d80*/  IMAD R3, R11, UR4, RZ ;  /* 0x000000040b037c24 */ /* 0x000fe4000f8e02ff */
[----:B------:R-:W-:-:S04]  /*1d90*/  IMAD.WIDE.U32 R4, R90, UR4, R6 ;  /* 0x000000045a047c25 */ /* 0x000fc8000f8e0006 */
[----:B------:R-:W-:Y:S01]  /*1da0*/  IMAD R3, R90, UR5, R3 ;  /* 0x000000055a037c24 */ /* 0x000fe2000f8e0203 */
[----:B------:R-:W-:-:S03]  /*1db0*/  ULDC.64 UR4, c[0x0][0x310] ;  /* 0x0000c40000047ab9 */ /* 0x000fc60000000a00 */
[----:B------:R-:W-:Y:S02]  /*1dc0*/  IMAD.IADD R5, R5, 0x1, R3 ;  /* 0x0000000105057824 */ /* 0x000fe400078e0203 */
[-C--:B------:R-:W-:Y:S02]  /*1dd0*/  IMAD R10, R42, R8.reuse, RZ ;  /* 0x000000082a0a7224 */ /* 0x080fe400078e02ff */
[----:B------:R-:W-:-:S04]  /*1de0*/  IMAD.WIDE.U32 R6, R22, R8, R16 ;  /* 0x0000000816067225 */ /* 0x000fc800078e0010 */
[C---:B------:R-:W-:Y:S02]  /*1df0*/  VIADD R64, R16.reuse, 0x60 ;  /* 0x0000006010407836 */ /* 0x040fe40000000000 */
[C---:B------:R-:W-:Y:S02]  /*1e00*/  VIADD R12, R16.reuse, 0xc0 ;  /* 0x000000c0100c7836 */ /* 0x040fe40000000000 */
[C---:B------:R-:W-:Y:S02]  /*1e10*/  VIADD R65, R16.reuse, 0x80 ;  /* 0x0000008010417836 */ /* 0x040fe40000000000 */
[C---:B------:R-:W-:Y:S02]  /*1e20*/  VIADD R66, R16.reuse, 0xa0 ;  /* 0x000000a010427836 */ /* 0x040fe40000000000 */
[----:B------:R-:W-:Y:S01]  /*1e30*/  VIADD R32, R16, 0xe0 ;  /* 0x000000e010207836 */ /* 0x000fe20000000000 */
[----:B------:R-:W-:Y:S02]  /*1e40*/  SHF.R.S32.HI R201, RZ, 0x1f, R200 ;  /* 0x0000001fffc97819 */ /* 0x000fe400000114c8 */
[----:B---3--:R-:W-:-:S04]  /*1e50*/  SHF.R.S32.HI R0, RZ, 0x1f, R31 ;  /* 0x0000001fff007819 */ /* 0x008fc8000001141f */
[----:B------:R-:W-:Y:S02]  /*1e60*/  SEL R20, R0, RZ, !P0 ;  /* 0x000000ff00147207 */ /* 0x000fe40004000000 */
[----:B------:R-:W-:-:S03]  /*1e70*/  SEL R21, R31, RZ, !P0 ;  /* 0x000000ff1f157207 */ /* 0x000fc60004000000 */
[----:B------:R-:W-:Y:S02]  /*1e80*/  IMAD R0, R20, UR4, RZ ;  /* 0x0000000414007c24 */ /* 0x000fe4000f8e02ff */
[----:B------:R-:W-:-:S04]  /*1e90*/  IMAD.WIDE.U32 R4, R21, UR4, R4 ;  /* 0x0000000415047c25 */ /* 0x000fc8000f8e0004 */
[----:B------:R-:W-:Y:S01]  /*1ea0*/  IMAD R3, R21, UR5, R0 ;  /* 0x0000000515037c24 */ /* 0x000fe2000f8e0200 */
[----:B------:R-:W-:Y:S05]  /*1eb0*/  @!P6 WARPSYNC.ALL ;  /* 0x000000000000e948 */ /* 0x000fea0003800000 */
[----:B------:R-:W-:Y:S01]  /*1ec0*/  ULDC UR4, c[0x0][0x320] ;  /* 0x0000c80000047ab9 */ /* 0x000fe20000000800 */
[----:B------:R-:W-:Y:S01]  /*1ed0*/  IMAD R0, R22, R9, R10 ;  /* 0x0000000916007224 */ /* 0x000fe200078e020a */
[----:B------:R-:W-:Y:S01]  /*1ee0*/  ISETP.GE.AND P1, PT, R62, UR4, PT ;  /* 0x000000043e007c0c */ /* 0x000fe2000bf26270 */
[----:B------:R-:W-:Y:S01]  /*1ef0*/  IMAD.IADD R3, R5, 0x1, R3 ;  /* 0x0000000105037824 */ /* 0x000fe200078e0203 */
[----:B------:R-:W-:Y:S01]  /*1f00*/  IADD3 R31, P0, R4, R6, RZ ;  /* 0x00000006041f7210 */ /* 0x000fe20007f1e0ff */
[----:B------:R-:W-:Y:S01]  /*1f10*/  ULDC.64 UR6, c[0x0][0x330] ;  /* 0x0000cc0000067ab9 */ /* 0x000fe20000000a00 */
[----:B------:R-:W-:-:S02]  /*1f20*/  SEL R6, RZ, 0xffffffff, P1 ;  /* 0xffffffffff067807 */ /* 0x000fc40000800000 */
[----:B------:R-:W-:Y:S02]  /*1f30*/  IADD3.X R0, R3, R7, R0, P0, !PT ;  /* 0x0000000703007210 */ /* 0x000fe400007fe400 */
[----:B------:R-:W-:Y:S01]  /*1f40*/  ISETP.GE.AND P0, PT, R16, UR4, PT ;  /* 0x0000000410007c0c */ /* 0x000fe2000bf06270 */
[----:B------:R-:W-:Y:S02]  /*1f50*/  IMAD R7, R11, UR6, RZ ;  /* 0x000000060b077c24 */ /* 0x000fe4000f8e02ff */
[----:B------:R-:W-:Y:S01]  /*1f60*/  IMAD.SHL.U32 R11, R6, 0x2, RZ ;  /* 0x00000002060b7824 */ /* 0x000fe200078e00ff */
[----:B------:R-:W-:Y:S02]  /*1f70*/  SEL R10, RZ, 0x1, P0 ;  /* 0x00000001ff0a7807 */ /* 0x000fe40000000000 */
[----:B------:R-:W-:Y:S02]  /*1f80*/  ISETP.GE.AND P0, PT, R63, UR4, PT ;  /* 0x000000043f007c0c */ /* 0x000fe4000bf06270 */
[----:B------:R-:W-:-:S02]  /*1f90*/  ISETP.GE.AND P1, PT, R64, UR4, PT ;  /* 0x0000000440007c0c */ /* 0x000fc4000bf26270 */
[----:B------:R-:W-:Y:S02]  /*1fa0*/  ISETP.GE.AND P2, PT, R12, UR4, PT ;  /* 0x000000040c007c0c */ /* 0x000fe4000bf46270 */
[----:B------:R-:W-:Y:S02]  /*1fb0*/  LOP3.LUT R10, R11, 0x2, R10, 0xe2, !PT ;  /* 0x000000020b0a7812 */ /* 0x000fe400078ee20a */
[----:B------:R-:W-:Y:S02]  /*1fc0*/  SEL R11, RZ, 0x4, P0 ;  /* 0x00000004ff0b7807 */ /* 0x000fe40000000000 */
[----:B------:R-:W-:Y:S02]  /*1fd0*/  SEL R12, RZ, 0x8, P1 ;  /* 0x00000008ff0c7807 */ /* 0x000fe40000800000 */
[----:B------:R-:W-:Y:S02]  /*1fe0*/  ISETP.GE.AND P0, PT, R65, UR4, PT ;  /* 0x0000000441007c0c */ /* 0x000fe4000bf06270 */
[----:B------:R-:W-:-:S02]  /*1ff0*/  ISETP.GE.AND P1, PT, R66, UR4, PT ;  /* 0x0000000442007c0c */ /* 0x000fc4000bf26270 */
[----:B------:R-:W-:Y:S02]  /*2000*/  LOP3.LUT R10, R12, R10, R11, 0xfe, !PT ;  /* 0x0000000a0c0a7212 */ /* 0x000fe400078efe0b */
[----:B------:R-:W-:Y:S02]  /*2010*/  SEL R11, RZ, 0x10, P0 ;  /* 0x00000010ff0b7807 */ /* 0x000fe40000000000 */
[----:B------:R-:W-:Y:S01]  /*2020*/  SEL R12, RZ, 0x20, P1 ;  /* 0x00000020ff0c7807 */ /* 0x000fe20000800000 */
[----:B------:R-:W-:Y:S01]  /*2030*/  IMAD R13, R90, UR7, R7 ;  /* 0x000000075a0d7c24 */ /* 0x000fe2000f8e0207 */
[----:B------:R-:W-:Y:S02]  /*2040*/  ISETP.GE.AND P3, PT, R32, UR4, PT ;  /* 0x0000000420007c0c */ /* 0x000fe4000bf66270 */
[----:B------:R-:W-:Y:S01]  /*2050*/  LOP3.LUT R11, R12, R10, R11, 0xfe, !PT ;  /* 0x0000000a0c0b7212 */ /* 0x000fe200078efe0b */
[----:B------:R-:W-:Y:S01]  /*2060*/  IMAD.WIDE.U32 R6, R90, UR6, R16 ;  /* 0x000000065a067c25 */ /* 0x000fe2000f8e0010 */
[----:B------:R-:W-:Y:S01]  /*2070*/  SEL R10, RZ, 0x40, P2 ;  /* 0x00000040ff0a7807 */ /* 0x000fe20001000000 */
[----:B------:R-:W-:-:S02]  /*2080*/  ULDC.64 UR4, c[0x0][0x338] ;  /* 0x0000ce0000047ab9 */ /* 0x000fc40000000a00 */
[----:B------:R-:W-:Y:S01]  /*2090*/  IMAD R12, R20, UR4, RZ ;  /* 0x00000004140c7c24 */ /* 0x000fe2000f8e02ff */
[----:B------:R-:W-:Y:S01]  /*20a0*/  LOP3.LUT R95, R11, R10, RZ, 0xfc, !PT ;  /* 0x0000000a0b5f7212 */ /* 0x000fe200078efcff */
[----:B------:R-:W-:Y:S02]  /*20b0*/  IMAD.IADD R7, R7, 0x1, R13 ;  /* 0x0000000107077824 */ /* 0x000fe400078e020d */
[C---:B------:R-:W-:Y:S02]  /*20c0*/  IMAD R10, R42.reuse, R14, RZ ;  /* 0x0000000e2a0a7224 */ /* 0x040fe400078e02ff */
[----:B----4-:R-:W-:Y:S02]  /*20d0*/  IMAD R32, R42, R58, RZ ;  /* 0x0000003a2a207224 */ /* 0x010fe400078e02ff */
[C---:B------:R-:W-:Y:S02]  /*20e0*/  IMAD R93, R21.reuse, UR5, R12 ;  /* 0x00000005155d7c24 */ /* 0x040fe4000f8e020c */
[----:B------:R-:W-:Y:S01]  /*20f0*/  IMAD.WIDE.U32 R6, R21, UR4, R6 ;  /* 0x0000000415067c25 */ /* 0x000fe2000f8e0006 */
[----:B-1----:R-:W-:Y:S01]  /*2100*/  ISETP.GE.AND P0, PT, R16, R41, PT ;  /* 0x000000291000720c */ /* 0x002fe20003f06270 */
[----:B------:R-:W-:-:S02]  /*2110*/  ULDC UR4, c[0x0][0x2f4] ;  /* 0x0000bd0000047ab9 */ /* 0x000fc40000000800 */
[C---:B------:R-:W-:Y:S02]  /*2120*/  IMAD R35, R22.reuse, R15, R10 ;  /* 0x0000000f16237224 */ /* 0x040fe400078e020a */
[----:B------:R-:W-:-:S04]  /*2130*/  IMAD.WIDE.U32 R12, R22, R14, R200 ;  /* 0x0000000e160c7225 */ /* 0x000fc800078e00c8 */
[----:B------:R-:W-:-:S04]  /*2140*/  IMAD.WIDE.U32 R20, R22, R14, R16 ;  /* 0x0000000e16147225 */ /* 0x000fc800078e0010 */
[----:B------:R-:W-:-:S04]  /*2150*/  IMAD.WIDE.U32 R10, R22, R58, R200 ;  /* 0x0000003a160a7225 */ /* 0x000fc800078e00c8 */
[----:B------:R-:W-:Y:S02]  /*2160*/  IMAD R39, R22, R59, R32 ;  /* 0x0000003b16277224 */ /* 0x000fe400078e0220 */
[----:B------:R-:W-:Y:S02]  /*2170*/  IMAD.IADD R13, R13, 0x1, R35 ;  /* 0x000000010d0d7824 */ /* 0x000fe400078e0223 */
[----:B------:R-:W-:Y:S02]  /*2180*/  IMAD.IADD R35, R35, 0x1, R21 ;  /* 0x0000000123237824 */ /* 0x000fe400078e0215 */
[----:B------:R-:W-:Y:S01]  /*2190*/  IMAD.IADD R21, R11, 0x1, R39 ;  /* 0x000000010b157824 */ /* 0x000fe200078e0227 */
[----:B-----5:R-:W-:Y:S01]  /*21a0*/  SHF.R.S32.HI R11, RZ, 0x1f, R30 ;  /* 0x0000001fff0b7819 */ /* 0x020fe2000001141e */
[----:B------:R-:W-:Y:S02]  /*21b0*/  IMAD.MOV.U32 R34, RZ, RZ, R20 ;  /* 0x000000ffff227224 */ /* 0x000fe400078e0014 */
[----:B------:R-:W-:-:S02]  /*21c0*/  IMAD.MOV.U32 R20, RZ, RZ, R10 ;  /* 0x000000ffff147224 */ /* 0x000fc400078e000a */
[C---:B------:R-:W-:Y:S02]  /*21d0*/  IMAD R10, R11.reuse, R14, RZ ;  /* 0x0000000e0b0a7224 */ /* 0x040fe400078e02ff */
[----:B------:R-:W-:Y:S02]  /*21e0*/  IMAD R38, R11, R58, RZ ;  /* 0x0000003a0b267224 */ /* 0x000fe400078e02ff */
[C---:B------:R-:W-:Y:S02]  /*21f0*/  IMAD R85, R30.reuse, R15, R10 ;  /* 0x0000000f1e557224 */ /* 0x040fe400078e020a */
[----:B------:R-:W-:-:S04]  /*2200*/  IMAD.WIDE.U32 R10, R30, R14, R12 ;  /* 0x0000000e1e0a7225 */ /* 0x000fc800078e000c */
[----:B------:R-:W-:Y:S02]  /*2210*/  IMAD.WIDE.U32 R12, R30, R14, R34 ;  /* 0x0000000e1e0c7225 */ /* 0x000fe400078e0022 */
[----:B------:R-:W3:Y:S01]  /*2220*/  LDL R34, [R1+0x3c] ;  /* 0x00003c0001227983 */ /* 0x000ee20000100800 */
[----:B------:R-:W-:Y:S02]  /*2230*/  IADD3 R60, P2, R22, R61, RZ ;  /* 0x0000003d163c7210 */ /* 0x000fe40007f5e0ff */
[----:B------:R-:W-:-:S03]  /*2240*/  SEL R37, R41, RZ, P0 ;  /* 0x000000ff29257207 */ /* 0x000fc60000000000 */
[----:B------:R-:W-:Y:S02]  /*2250*/  IMAD.X R61, R42, 0x1, R43, P2 ;  /* 0x000000012a3d7824 */ /* 0x000fe400010e062b */
[----:B------:R-:W-:Y:S02]  /*2260*/  IMAD.IADD R37, R16, 0x1, R37 ;  /* 0x0000000110257824 */ /* 0x000fe400078e0225 */
[C---:B------:R-:W-:Y:S02]  /*2270*/  VIADD R42, R22.reuse, 0x40 ;  /* 0x00000040162a7836 */ /* 0x040fe40000000000 */
[----:B------:R-:W-:Y:S01]  /*2280*/  IMAD.WIDE.U32 R32, R22, R58, R16 ;  /* 0x0000003a16207225 */ /* 0x000fe200078e0010 */
[----:B------:R-:W-:-:S03]  /*2290*/  SHF.R.S32.HI R36, RZ, 0x1f, R37 ;  /* 0x0000001fff247819 */ /* 0x000fc60000011425 */
[----:B------:R-:W-:Y:S01]  /*22a0*/  IMAD.SHL.U32 R42, R42, 0x40, RZ ;  /* 0x000000402a2a7824 */ /* 0x000fe200078e00ff */
[----:B------:R-:W-:Y:S01]  /*22b0*/  LEA.HI R36, R36, R37, RZ, 0x3 ;  /* 0x0000002524247211 */ /* 0x000fe200078f18ff */
[----:B------:R-:W-:Y:S02]  /*22c0*/  IMAD.IADD R33, R39, 0x1, R33 ;  /* 0x0000000127217824 */ /* 0x000fe400078e0221 */
[----:B--2---:R-:W-:Y:S01]  /*22d0*/  IMAD.SHL.U32 R71, R45, 0x40, RZ ;  /* 0x000000402d477824 */ /* 0x004fe200078e00ff */
[----:B------:R-:W-:Y:S01]  /*22e0*/  LOP3.LUT R42, R42, 0x1c0, RZ, 0xc0, !PT ;  /* 0x000001c02a2a7812 */ /* 0x000fe200078ec0ff */
[----:B------:R-:W-:Y:S02]  /*22f0*/  VIADD R44, R44, 0xffffff80 ;  /* 0xffffff802c2c7836 */ /* 0x000fe40000000000 */
[----:B------:R-:W-:Y:S01]  /*2300*/  IMAD.WIDE.U32 R56, R30, R58, R32 ;  /* 0x0000003a1e387225 */ /* 0x000fe200078e0020 */
[----:B------:R-:W-:Y:S02]  /*2310*/  LOP3.LUT R71, R71, 0x1c0, RZ, 0xc0, !PT ;  /* 0x000001c047477812 */ /* 0x000fe400078ec0ff */
[----:B------:R-:W-:Y:S01]  /*2320*/  LOP3.LUT R32, R42, 0x38, R36, 0xf8, !PT ;  /* 0x000000382a207812 */ /* 0x000fe200078ef824 */
[----:B------:R-:W-:Y:S01]  /*2330*/  VIADD R76, R40, 0x8 ;  /* 0x00000008284c7836 */ /* 0x000fe20000000000 */
[----:B------:R-:W-:Y:S01]  /*2340*/  SHF.R.S32.HI R40, RZ, 0x1f, R44 ;  /* 0x0000001fff287819 */ /* 0x000fe2000001142c */
[----:B------:R-:W-:Y:S01]  /*2350*/  VIADD R42, R22, 0x40 ;  /* 0x00000040162a7836 */ /* 0x000fe20000000000 */
[----:B------:R-:W-:-:S02]  /*2360*/  SHF.R.U32.HI R74, RZ, 0x3, R71 ;  /* 0x00000003ff4a7819 */ /* 0x000fc40000011647 */
[----:B------:R-:W-:Y:S01]  /*2370*/  LOP3.LUT R33, R71, 0x18, R16, 0xf8, !PT ;  /* 0x0000001847217812 */ /* 0x000fe200078ef810 */
[----:B------:R-:W-:Y:S01]  /*2380*/  IMAD.SHL.U32 R42, R42, 0x40, RZ ;  /* 0x000000402a2a7824 */ /* 0x000fe200078e00ff */
[----:B------:R-:W-:Y:S02]  /*2390*/  LEA.HI R40, R40, R44, RZ, 0x5 ;  /* 0x0000002c28287211 */ /* 0x000fe400078f28ff */
[----:B------:R-:W-:Y:S02]  /*23a0*/  LOP3.LUT R33, R33, R74, RZ, 0x3c, !PT ;  /* 0x0000004a21217212 */ /* 0x000fe400078e3cff */
[----:B------:R-:W-:Y:S02]  /*23b0*/  SHF.R.S32.HI R40, RZ, 0x5, R40 ;  /* 0x00000005ff287819 */ /* 0x000fe40000011428 */
[----:B------:R-:W-:Y:S01]  /*23c0*/  LOP3.LUT R42, R42, 0x1c0, RZ, 0xc0, !PT ;  /* 0x000001c02a2a7812 */ /* 0x000fe200078ec0ff */
[----:B------:R-:W-:Y:S01]  /*23d0*/  IMAD.MOV.U32 R77, RZ, RZ, 0x20 ;  /* 0x00000020ff4d7424 */ /* 0x000fe200078e00ff */
[----:B------:R-:W-:Y:S01]  /*23e0*/  LOP3.LUT P1, RZ, R45, 0x4, RZ, 0xc0, !PT ;  /* 0x000000042dff7812 */ /* 0x000fe2000782c0ff */
[----:B------:R-:W-:Y:S01]  /*23f0*/  IMAD R79, R40, 0x200, R33 ;  /* 0x00000200284f7824 */ /* 0x000fe200078e0221 */
[----:B------:R-:W-:-:S02]  /*2400*/  LOP3.LUT R33, R71, 0x38, R36, 0xf8, !PT ;  /* 0x0000003847217812 */ /* 0x000fc400078ef824 */
[----:B------:R-:W-:Y:S01]  /*2410*/  SHF.R.U32.HI R42, RZ, 0x3, R42 ;  /* 0x00000003ff2a7819 */ /* 0x000fe2000001162a */
[----:B------:R-:W-:Y:S01]  /*2420*/  IMAD R37, R9, 0x60, RZ ;  /* 0x0000006009257824 */ /* 0x000fe200078e02ff */
[C---:B------:R-:W-:Y:S01]  /*2430*/  SHF.L.U64.HI R67, R8.reuse, 0x6, R9 ;  /* 0x0000000608437819 */ /* 0x040fe20000010209 */
[----:B------:R-:W-:Y:S01]  /*2440*/  IMAD.SHL.U32 R68, R8, 0x40, RZ ;  /* 0x0000004008447824 */ /* 0x000fe200078e00ff */
[----:B------:R-:W-:Y:S01]  /*2450*/  SHF.L.U64.HI R69, R14, 0x6, R15 ;  /* 0x000000060e457819 */ /* 0x000fe2000001020f */
[----:B------:R-:W-:Y:S01]  /*2460*/  IMAD R81, R15, 0x60, RZ ;  /* 0x000000600f517824 */ /* 0x000fe200078e02ff */
[----:B------:R-:W-:Y:S01]  /*2470*/  SHF.L.U64.HI R72, R58, 0x6, R59 ;  /* 0x000000063a487819 */ /* 0x000fe2000001023b */
[----:B------:R-:W-:Y:S01]  /*2480*/  IMAD.SHL.U32 R70, R14, 0x40, RZ ;  /* 0x000000400e467824 */ /* 0x000fe200078e00ff */
[----:B------:R-:W-:Y:S01]  /*2490*/  SEL R77, R77, 0xffffffe0, !P1 ;  /* 0xffffffe04d4d7807 */ /* 0x000fe20004800000 */
[----:B------:R-:W-:Y:S01]  /*24a0*/  IMAD R87, R30, R59, R38 ;  /* 0x0000003b1e577224 */ /* 0x000fe200078e0226 */
[----:B------:R-:W-:Y:S01]  /*24b0*/  LOP3.LUT R33, R33, R74, RZ, 0x3c, !PT ;  /* 0x0000004a21217212 */ /* 0x000fe200078e3cff */
[----:B------:R-:W-:Y:S01]  /*24c0*/  IMAD R35, R59, 0x60, RZ ;  /* 0x000000603b237824 */ /* 0x000fe200078e02ff */
[----:B------:R-:W-:Y:S01]  /*24d0*/  LOP3.LUT R32, R32, R42, RZ, 0x3c, !PT ;  /* 0x0000002a20207212 */ /* 0x000fe200078e3cff */
[----:B------:R-:W-:Y:S01]  /*24e0*/  IMAD.SHL.U32 R73, R58, 0x40, RZ ;  /* 0x000000403a497824 */ /* 0x000fe200078e00ff */
[----:B------:R-:W-:Y:S01]  /*24f0*/  SEL R94, RZ, 0xffffff80, P3 ;  /* 0xffffff80ff5e7807 */ /* 0x000fe20001800000 */
[----:B------:R-:W-:Y:S01]  /*2500*/  IMAD.WIDE.U32 R20, R30, R58, R20 ;  /* 0x0000003a1e147225 */ /* 0x000fe200078e0014 */
[----:B------:R-:W-:-:S03]  /*2510*/  LOP3.LUT R89, R36, 0xfffffff8, RZ, 0xc0, !PT ;  /* 0xfffffff824597812 */ /* 0x000fc600078ec0ff */
[----:B------:R-:W-:Y:S02]  /*2520*/  VIADD R45, R22, 0x40 ;  /* 0x00000040162d7836 */ /* 0x000fe40000000000 */
[----:B------:R-:W-:Y:S01]  /*2530*/  IMAD.WIDE.U32 R8, R8, 0x60, RZ ;  /* 0x0000006008087825 */ /* 0x000fe200078e00ff */
[----:B------:R-:W-:-:S03]  /*2540*/  LOP3.LUT R94, R95, 0x80, R94, 0xc8, !PT ;  /* 0x000000805f5e7812 */ /* 0x000fc600078ec85e */
[----:B------:R-:W-:-:S04]  /*2550*/  IMAD.WIDE.U32 R14, R14, 0x60, RZ ;  /* 0x000000600e0e7825 */ /* 0x000fc800078e00ff */
[----:B------:R-:W-:Y:S01]  /*2560*/  IMAD.WIDE.U32 R58, R58, 0x60, RZ ;  /* 0x000000603a3a7825 */ /* 0x000fe200078e00ff */
[----:B------:R-:W-:Y:S02]  /*2570*/  SHF.R.S32.HI R75, RZ, 0x1f, R45 ;  /* 0x0000001fff4b7819 */ /* 0x000fe4000001142d */
[----:B------:R-:W-:Y:S01]  /*2580*/  SHF.R.S32.HI R88, RZ, 0x3, R36 ;  /* 0x00000003ff587819 */ /* 0x000fe20000011424 */
[----:B------:R-:W-:Y:S01]  /*2590*/  IMAD.IADD R84, R11, 0x1, R85 ;  /* 0x000000010b547824 */ /* 0x000fe200078e0255 */
[----:B------:R-:W-:Y:S01]  /*25a0*/  SHF.R.S32.HI R90, RZ, 0x1f, R89 ;  /* 0x0000001fff5a7819 */ /* 0x000fe20000011459 */
[----:B------:R-:W-:Y:S01]  /*25b0*/  IMAD.IADD R86, R21, 0x1, R87 ;  /* 0x0000000115567824 */ /* 0x000fe200078e0257 */
[----:B------:R-:W-:Y:S01]  /*25c0*/  ISETP.GE.AND P1, PT, R16, UR4, PT ;  /* 0x0000000410007c0c */ /* 0x000fe2000bf26270 */
[----:B------:R-:W-:Y:S01]  /*25d0*/  IMAD.SHL.U32 R78, R41, 0x2, RZ ;  /* 0x00000002294e7824 */ /* 0x000fe200078e00ff */
[----:B------:R-:W-:Y:S01]  /*25e0*/  ISETP.GE.AND P2, PT, R62, UR4, PT ;  /* 0x000000043e007c0c */ /* 0x000fe2000bf46270 */
[----:B------:R-:W-:Y:S01]  /*25f0*/  IMAD.IADD R80, R9, 0x1, R37 ;  /* 0x0000000109507824 */ /* 0x000fe200078e0225 */
[----:B------:R-:W-:Y:S01]  /*2600*/  LOP3.LUT R95, R95, 0x40, RZ, 0xc0, !PT ;  /* 0x000000405f5f7812 */ /* 0x000fe200078ec0ff */
[----:B------:R-:W-:-:S02]  /*2610*/  IMAD.IADD R81, R15, 0x1, R81 ;  /* 0x000000010f517824 */ /* 0x000fc400078e0251 */
[----:B------:R-:W-:Y:S02]  /*2620*/  IMAD.IADD R82, R59, 0x1, R35 ;  /* 0x000000013b527824 */ /* 0x000fe400078e0223 */
[----:B------:R-:W-:Y:S02]  /*2630*/  IMAD.IADD R83, R77, 0x1, R79 ;  /* 0x000000014d537824 */ /* 0x000fe400078e024f */
[----:B------:R-:W-:Y:S02]  /*2640*/  IMAD.IADD R85, R85, 0x1, R13 ;  /* 0x0000000155557824 */ /* 0x000fe400078e020d */
[----:B------:R-:W-:Y:S02]  /*2650*/  IMAD.IADD R87, R87, 0x1, R57 ;  /* 0x0000000157577824 */ /* 0x000fe400078e0239 */
[----:B------:R-:W-:Y:S02]  /*2660*/  IMAD R91, R40, 0x200, R33 ;  /* 0x00000200285b7824 */ /* 0x000fe400078e0221 */
[----:B------:R-:W-:Y:S01]  /*2670*/  IMAD.IADD R93, R7, 0x1, R93 ;  /* 0x00000001075d7824 */ /* 0x000fe200078e025d */
[----:B------:R-:W-:Y:S01]  /*2680*/  @!P6 BAR.SYNC.DEFER_BLOCKING 0x9, 0x100 ;  /* 0x024400000000eb1d */ /* 0x000fe20000010000 */
[----:B---3--:R-:W-:-:S07]  /*2690*/  IMAD.IADD R92, R34, 0x1, R32 ;  /* 0x00000001225c7824 */ /* 0x008fce00078e0220 */
.L_x_14704:
        /* <DEDUP_REMOVED lines=17> */
[C---:B------:R-:W-:Y:S01]  /*27b0*/  IMAD R27, R18.reuse, 0x1800, R79 ;  /* 0x00001800121b7824 */ /* 0x040fe200078e024f */
        /* <DEDUP_REMOVED lines=8> */
[----:B---3--:R-:W-:Y:S05]  /*2840*/  @!P3 BRA `(.L_x_14658) ;  /* 0x000000280018b947 */ /* 0x008fea0003800000 */
        /* <DEDUP_REMOVED lines=9> */
[----:B------:R-:W-:Y:S01]  /*28e0*/  IMAD.WIDE.U32 R32, R58, R45, RZ ;  /* 0x0000002d3a207225 */ /* 0x000fe200078e00ff */
[----:B------:R-:W-:-:S03]  /*28f0*/  IADD3 R96, R35, R39, RZ ;  /* 0x0000002723607210 */ /* 0x000fc60007ffe0ff */
        /* <DEDUP_REMOVED lines=30> */
.L_x_14661:
[----:B------:R-:W-:Y:S05]  /*2ae0*/  BSYNC B1 ;  /* 0x0000000000017941 */ /* 0x000fea0003800000 */
.L_x_14660:
[----:B0-----:R-:W-:Y:S01]  /*2af0*/  VIADD R36, R22, 0x40 ;  /* 0x0000004016247836 */ /* 0x001fe20000000000 */
[----:B------:R-:W-:Y:S01]  /*2b00*/  BSSY B1, `(.L_x_14662) ;  /* 0x000001c000017945 */ /* 0x000fe20003800000 */
[----:B------:R-:W-:Y:S01]  /*2b10*/  CS2R R44, SRZ ;  /* 0x00000000002c7805 */ /* 0x000fe2000001ff00 */
[----:B-----5:R-:W-:Y:S01]  /*2b20*/  IMAD.MOV.U32 R98, RZ, RZ, R50 ;  /* 0x000000ffff627224 */ /* 0x020fe200078e0032 */
[----:B------:R-:W-:Y:S02]  /*2b30*/  CS2R R46, SRZ ;  /* 0x00000000002e7805 */ /* 0x000fe4000001ff00 */
[----:B------:R-:W-:Y:S02]  /*2b40*/  ISETP.GE.AND P5, PT, R36, R106, PT ;  /* 0x0000006a2400720c */ /* 0x000fe40003fa6270 */
[----:B------:R-:W-:Y:S01]  /*2b50*/  CS2R R36, SRZ ;  /* 0x0000000000247805 */ /* 0x000fe2000001ff00 */
[----:B------:R-:W-:-:S10]  /*2b60*/  IMAD.MOV.U32 R99, RZ, RZ, R51 ;  /* 0x000000ffff637224 */ /* 0x000fd400078e0033 */
        /* <DEDUP_REMOVED lines=21> */
.L_x_14663:
[----:B------:R-:W-:Y:S05]  /*2cc0*/  BSYNC B1 ;  /* 0x0000000000017941 */ /* 0x000fea0003800000 */
.L_x_14662:
        /* <DEDUP_REMOVED lines=27> */
.L_x_14664:
[----:B------:R-:W-:Y:S01]  /*2e80*/  IMAD R96, R18, 0x8, R19 ;  /* 0x0000000812607824 */ /* 0x000fe200078e0213 */
[----:B------:R-:W-:Y:S01]  /*2e90*/  SHF.L.U32 R107, R202, 0x1f, RZ ;  /* 0x0000001fca6b7819 */ /* 0x000fe200000006ff */
[----:B------:R-:W-:Y:S03]  /*2ea0*/  BSSY B1, `(.L_x_14665) ;  /* 0x0000003000017945 */ /* 0x000fe60003800000 */
[----:B------:R-:W0:Y:S02]  /*2eb0*/  SYNCS.PHASECHK.TRANS64.TRYWAIT P6, [R96+URZ+0x32490], R107 ;  /* 0x0324906b600075a7 */ /* 0x000e2400080c017f */
[----:B0-----:R-:W-:Y:S05]  /*2ec0*/  @!P6 BRA `(.L_x_14666) ;  /* 0x000001a8009ce947 */ /* 0x001fea0003800000 */
.L_x_14964:
[----:B------:R-:W-:Y:S05]  /*2ed0*/  BSYNC B1 ;  /* 0x0000000000017941 */ /* 0x000fea0003800000 */
.L_x_14665:
        /* <DEDUP_REMOVED lines=49> */
.L_x_14672:
[----:B------:R-:W-:Y:S05]  /*31f0*/  BSYNC B3 ;  /* 0x0000000000037941 */ /* 0x000fea0003800000 */
.L_x_14671:
[----:B--2---:R1:W-:Y:S02]  /*3200*/  STG.E.128 desc[UR40][R42.64], R32 ;  /* 0x000000202a007986 */ /* 0x0043e4000c101d28 */
.L_x_14670:
[----:B------:R-:W-:Y:S05]  /*3210*/  BSYNC B2 ;  /* 0x0000000000027941 */ /* 0x000fea0003800000 */
.L_x_14669:
        /* <DEDUP_REMOVED lines=46> */
.L_x_14674:
[----:B------:R-:W-:Y:S05]  /*3500*/  BSYNC B2 ;  /* 0x0000000000027941 */ /* 0x000fea0003800000 */
.L_x_14673:
[----:B--2---:R2:W-:Y:S02]  /*3510*/  STG.E.128 desc[UR40][R42.64+0x40], R32 ;  /* 0x000040202a007986 */ /* 0x0045e4000c101d28 */
.L_x_14668:
[----:B------:R-:W-:Y:S05]  /*3520*/  BSYNC B1 ;  /* 0x0000000000017941 */ /* 0x000fea0003800000 */
.L_x_14667:
        /* <DEDUP_REMOVED lines=48> */
.L_x_14679:
[----:B------:R-:W-:Y:S05]  /*3830*/  BSYNC B2 ;  /* 0x0000000000027941 */ /* 0x000fea0003800000 */
.L_x_14678:
[----:B--2---:R3:W-:Y:S02]  /*3840*/  STG.E.128 desc[UR40][R40.64], R32 ;  /* 0x0000002028007986 */ /* 0x0047e4000c101d28 */
.L_x_14677:
[----:B------:R-:W-:Y:S05]  /*3850*/  BSYNC B1 ;  /* 0x0000000000017941 */ /* 0x000fea0003800000 */
.L_x_14676:
        /* <DEDUP_REMOVED lines=46> */
.L_x_14681:
[----:B------:R-:W-:Y:S05]  /*3b40*/  BSYNC B1 ;  /* 0x0000000000017941 */ /* 0x000fea0003800000 */
.L_x_14680:
[----:B--2---:R1:W-:Y:S01]  /*3b50*/  STG.E.128 desc[UR40][R40.64+0x40], R32 ;  /* 0x0000402028007986 */ /* 0x0043e2000c101d28 */
[----:B------:R-:W-:Y:S05]  /*3b60*/  BRA `(.L_x_14675) ;  /* 0x0000001400b87947 */ /* 0x000fea0003800000 */
.L_x_14659:
[----:B------:R-:W-:Y:S01]  /*3b70*/  VIADD R36, R22, 0x40 ;  /* 0x0000004016247836 */ /* 0x000fe20000000000 */
[----:B------:R-:W-:-:S04]  /*3b80*/  CS2R R38, SRZ ;  /* 0x0000000000267805 */ /* 0x000fc8000001ff00 */
[----:B------:R-:W-:Y:S02]  /*3b90*/  ISETP.GE.AND P3, PT, R36, R106, PT ;  /* 0x0000006a2400720c */ /* 0x000fe40003f66270 */
        /* <DEDUP_REMOVED lines=39> */
[----:B0-----:R-:W-:Y:S01]  /*3e10*/  IMAD.MOV.U32 R48, RZ, RZ, R39 ;  /* 0x000000ffff307224 */ /* 0x001fe200078e0027 */
[----:B------:R-:W-:Y:S01]  /*3e20*/  PRMT R123, R53, 0x7610, R123 ;  /* 0x00007610357b7816 */ /* 0x000fe2000000007b */
[----:B------:R-:W-:Y:S01]  /*3e30*/  IMAD.MOV.U32 R49, RZ, RZ, R36 ;  /* 0x000000ffff317224 */ /* 0x000fe200078e0024 */
[----:B------:R-:W-:Y:S01]  /*3e40*/  PRMT R119, R55, 0x7610, R119 ;  /* 0x0000761037777816 */ /* 0x000fe20000000077 */
[----:B------:R-:W-:Y:S01]  /*3e50*/  IMAD.MOV.U32 R51, RZ, RZ, R37 ;  /* 0x000000ffff337224 */ /* 0x000fe200078e0025 */
[----:B------:R-:W-:-:S02]  /*3e60*/  PRMT R123, R123, 0x5410, R48 ;  /* 0x000054107b7b7816 */ /* 0x000fc40000000030 */
[----:B------:R-:W-:Y:S01]  /*3e70*/  PRMT R130, R50, 0x5410, R49 ;  /* 0x0000541032827816 */ /* 0x000fe20000000031 */
[----:B----4-:R-:W-:Y:S01]  /*3e80*/  IMAD.MOV.U32 R48, RZ, RZ, R42 ;  /* 0x000000ffff307224 */ /* 0x010fe200078e002a */
[----:B------:R-:W-:Y:S01]  /*3e90*/  PRMT R119, R119, 0x5410, R51 ;  /* 0x0000541077777816 */ /* 0x000fe20000000033 */
        /* <DEDUP_REMOVED lines=8> */
[----:B-----5:R-:W-:-:S02]  /*3f20*/  IMAD.MOV.U32 R48, RZ, RZ, R46 ;  /* 0x000000ffff307224 */ /* 0x020fc400078e002e */
[----:B------:R-:W-:Y:S02]  /*3f30*/  IMAD.MOV.U32 R49, RZ, RZ, R47 ;  /* 0x000000ffff317224 */ /* 0x000fe400078e002f */
[----:B------:R-:W-:Y:S02]  /*3f40*/  IMAD.MOV.U32 R50, RZ, RZ, R44 ;  /* 0x000000ffff327224 */ /* 0x000fe400078e002c */
[----:B------:R-:W-:Y:S01]  /*3f50*/  IMAD.MOV.U32 R51, RZ, RZ, R45 ;  /* 0x000000ffff337224 */ /* 0x000fe200078e002d */
[----:B------:R-:W-:Y:S02]  /*3f60*/  PRMT R129, R52, 0x5410, R54 ;  /* 0x0000541034817816 */ /* 0x000fe40000000036 */
[----:B------:R-:W-:Y:S02]  /*3f70*/  PRMT R114, R114, 0x5410, R48 ;  /* 0x0000541072727816 */ /* 0x000fe40000000030 */
[----:B------:R-:W-:Y:S02]  /*3f80*/  PRMT R116, R50, 0x5410, R49 ;  /* 0x0000541032747816 */ /* 0x000fe40000000031 */
[----:B------:R-:W-:Y:S01]  /*3f90*/  PRMT R117, R117, 0x5410, R51 ;  /* 0x0000541075757816 */ /* 0x000fe20000000033 */
[----:B------:R-:W-:Y:S06]  /*3fa0*/  @!P3 BRA `(.L_x_14682) ;  /* 0x000000000004b947 */ /* 0x000fec0003800000 */
[----:B------:R-:W-:Y:S01]  /*3fb0*/  BPT.TRAP 0x1 ;  /* 0x000000040000795c */ /* 0x000fe20000300000 */
.L_x_14682:
        /* <DEDUP_REMOVED lines=9> */
.L_x_14965:
[----:B------:R-:W-:Y:S05]  /*4050*/  BSYNC B1 ;  /* 0x0000000000017941 */ /* 0x000fea0003800000 */
.L_x_14683:
[----:B------:R-:W-:Y:S01]  /*4060*/  ISETP.GE.OR P5, PT, R22, R106, P1 ;  /* 0x0000006a1600720c */ /* 0x000fe20000fa6670 */
[----:B------:R-:W-:-:S12]  /*4070*/  BSSY B1, `(.L_x_14685) ;  /* 0x000007f000017945 */ /* 0x000fd80003800000 */
[----:B------:R-:W-:Y:S05]  /*4080*/  @P5 BRA `(.L_x_14686) ;  /* 0x0000000400f45947 */ /* 0x000fea0003800000 */
[----:B------:R-:W1:Y:S01]  /*4090*/  S2R R50, SR_TID.X ;  /* 0x0000000000327919 */ /* 0x000e620000002100 */
[----:B------:R-:W-:Y:S01]  /*40a0*/  SHF.R.S32.HI R48, RZ, 0x1f, R22 ;  /* 0x0000001fff307819 */ /* 0x000fe20000011416 */
[-C--:B--2---:R-:W-:Y:S01]  /*40b0*/  IMAD.WIDE.U32 R104, R22, R102.reuse, R100 ;  /* 0x0000006616687225 */ /* 0x084fe200078e0064 */
[----:B------:R-:W-:Y:S03]  /*40c0*/  BSSY B2, `(.L_x_14687) ;  /* 0x000006d000027945 */ /* 0x000fe60003800000 */
[----:B------:R-:W-:Y:S01]  /*40d0*/  IMAD R48, R48, R102, RZ ;  /* 0x0000006630307224 */ /* 0x000fe200078e02ff */
[----:B------:R-:W-:-:S03]  /*40e0*/  IADD3 R108, P5, P6, R4, R104, R89 ;  /* 0x00000068046c7210 */ /* 0x000fc60007ebe059 */
[----:B------:R-:W-:Y:S01]  /*40f0*/  IMAD R49, R22, R103, R48 ;  /* 0x0000006716317224 */ /* 0x000fe200078e0230 */
[----:B------:R-:W-:-:S03]  /*4100*/  SEL R48, R78, R111, !P0 ;  /* 0x0000006f4e307207 */ /* 0x000fc60004000000 */
[----:B------:R-:W-:Y:S01]  /*4110*/  IMAD.IADD R112, R49, 0x1, R105 ;  /* 0x0000000131707824 */ /* 0x000fe200078e0269 */
[----:B------:R-:W-:-:S04]  /*4120*/  SHF.R.S32.HI R49, RZ, 0x1f, R48 ;  /* 0x0000001fff317819 */ /* 0x000fc80000011430 */
[----:B------:R-:W-:Y:S01]  /*4130*/  LEA.HI R49, R49, R48, RZ, 0x4 ;  /* 0x0000003031317211 */ /* 0x000fe200078f20ff */
[----:B------:R-:W-:Y:S01]  /*4140*/  IMAD R48, R18, 0x1800, R91 ;  /* 0x0000180012307824 */ /* 0x000fe200078e025b */
[----:B------:R-:W-:Y:S02]  /*4150*/  IADD3.X R110, R3, R112, R90, P5, P6 ;  /* 0x00000070036e7210 */ /* 0x000fe40002fec45a */
[----:B------:R-:W-:Y:S01]  /*4160*/  LEA.HI.SX32 R49, R49, R88, 0x1c ;  /* 0x0000005831317211 */ /* 0x000fe200078fe2ff */
[----:B------:R-:W-:-:S04]  /*4170*/  IMAD R48, R48, 0x2, R19 ;  /* 0x0000000230307824 */ /* 0x000fc800078e0213 */
[----:B------:R-:W-:Y:S02]  /*4180*/  IMAD.SHL.U32 R113, R49, 0x8, RZ ;  /* 0x0000000831717824 */ /* 0x000fe400078e00ff */
[----:B-1----:R-:W-:-:S03]  /*4190*/  VIADD R51, R50, 0xffffff80 ;  /* 0xffffff8032337836 */ /* 0x002fc60000000000 */
[----:B------:R-:W-:Y:S02]  /*41a0*/  LOP3.LUT R49, R71, 0x38, R113, 0xf8, !PT ;  /* 0x0000003847317812 */ /* 0x000fe400078ef871 */
[----:B------:R-:W-:Y:S02]  /*41b0*/  SHF.R.S32.HI R50, RZ, 0x1f, R51 ;  /* 0x0000001fff327819 */ /* 0x000fe40000011433 */
[----:B------:R-:W-:Y:S02]  /*41c0*/  LOP3.LUT R49, R49, R74, RZ, 0x3c, !PT ;  /* 0x0000004a31317212 */ /* 0x000fe400078e3cff */
[----:B------:R-:W-:-:S04]  /*41d0*/  LEA.HI R50, R50, R51, RZ, 0x5 ;  /* 0x0000003332327211 */ /* 0x000fc800078f28ff */
[----:B------:R-:W-:-:S05]  /*41e0*/  SHF.R.S32.HI R50, RZ, 0x5, R50 ;  /* 0x00000005ff327819 */ /* 0x000fca0000011432 */
[----:B------:R-:W-:-:S04]  /*41f0*/  IMAD R49, R50, 0x200, R49 ;  /* 0x0000020032317824 */ /* 0x000fc800078e0231 */
        /* <DEDUP_REMOVED lines=89> */
.L_x_14688:
[----:B------:R-:W-:Y:S05]  /*4790*/  BSYNC B2 ;  /* 0x0000000000027941 */ /* 0x000fea0003800000 */
.L_x_14687:
        /* <DEDUP_REMOVED lines=12> */
.L_x_14686:
[----:B------:R-:W-:Y:S05]  /*4860*/  BSYNC B1 ;  /* 0x0000000000017941 */ /* 0x000fea0003800000 */
.L_x_14685:
[----:B-1----:R-:W-:Y:S02]  /*4870*/  VIADD R33, R22, 0x40 ;  /* 0x0000004016217836 */ /* 0x002fe40000000000 */
[-C--:B--2---:R-:W-:Y:S02]  /*4880*/  IMAD R32, R75, R102.reuse, RZ ;  /* 0x000000664b207224 */ /* 0x084fe400078e02ff */
[C---:B------:R-:W-:Y:S01]  /*4890*/  IMAD.WIDE.U32 R100, R33.reuse, R102, R100 ;  /* 0x0000006621647225 */ /* 0x040fe200078e0064 */
[----:B------:R-:W-:-:S03]  /*48a0*/  ISETP.GE.OR P5, PT, R33, R106, P1 ;  /* 0x0000006a2100720c */ /* 0x000fc60000fa6670 */
[----:B------:R-:W-:-:S10]  /*48b0*/  IMAD R103, R33, R103, R32 ;  /* 0x0000006721677224 */ /* 0x000fd400078e0220 */
[----:B------:R-:W-:Y:S05]  /*48c0*/  @P5 BRA `(.L_x_14675) ;  /* 0x0000000800605947 */ /* 0x000fea0003800000 */
[----:B------:R-:W2:Y:S01]  /*48d0*/  LDL R34, [R1+0x3c] ;  /* 0x00003c0001227983 */ /* 0x000ea20000100800 */
[----:B------:R-:W-:Y:S01]  /*48e0*/  IMAD.IADD R50, R101, 0x1, R103 ;  /* 0x0000000165327824 */ /* 0x000fe200078e0267 */
[----:B------:R-:W-:Y:S01]  /*48f0*/  IADD3 R32, P5, P6, R4, R100, R89 ;  /* 0x0000006404207210 */ /* 0x000fe20007ebe059 */
[----:B------:R-:W-:Y:S01]  /*4900*/  VIADD R35, R22, 0x40 ;  /* 0x0000004016237836 */ /* 0x000fe20000000000 */
[----:B------:R-:W-:Y:S01]  /*4910*/  SEL R111, R78, R111, !P0 ;  /* 0x0000006f4e6f7207 */ /* 0x000fe20004000000 */
[----:B------:R-:W-:Y:S01]  /*4920*/  VIADD R36, R22, 0x40 ;  /* 0x0000004016247836 */ /* 0x000fe20000000000 */
[----:B------:R-:W-:Y:S01]  /*4930*/  IADD3.X R33, R3, R50, R90, P5, P6 ;  /* 0x0000003203217210 */ /* 0x000fe20002fec45a */
[----:B------:R-:W-:Y:S01]  /*4940*/  IMAD.SHL.U32 R35, R35, 0x40, RZ ;  /* 0x0000004023237824 */ /* 0x000fe200078e00ff */
[----:B------:R-:W-:Y:S01]  /*4950*/  LEA R48, P5, R32, R98, 0x1 ;  /* 0x0000006220307211 */ /* 0x000fe200078a08ff */
[----:B------:R-:W-:Y:S01]  /*4960*/  IMAD.SHL.U32 R36, R36, 0x40, RZ ;  /* 0x0000004024247824 */ /* 0x000fe200078e00ff */
[----:B------:R-:W-:Y:S02]  /*4970*/  BSSY B1, `(.L_x_14689) ;  /* 0x0000069000017945 */ /* 0x000fe40003800000 */
[----:B------:R-:W-:-:S02]  /*4980*/  LEA.HI.X R49, R32, R99, R33, 0x1, P5 ;  /* 0x0000006320317211 */ /* 0x000fc400028f0c21 */
[----:B------:R-:W-:Y:S02]  /*4990*/  SHF.R.S32.HI R32, RZ, 0x1f, R111 ;  /* 0x0000001fff207819 */ /* 0x000fe4000001146f */
[----:B------:R-:W-:Y:S02]  /*49a0*/  LOP3.LUT R35, R35, 0x1c0, RZ, 0xc0, !PT ;  /* 0x000001c023237812 */ /* 0x000fe400078ec0ff */
[----:B------:R-:W-:Y:S02]  /*49b0*/  LEA.HI R111, R32, R111, RZ, 0x4 ;  /* 0x0000006f206f7211 */ /* 0x000fe400078f20ff */
[----:B------:R-:W-:Y:S02]  /*49c0*/  LOP3.LUT R36, R36, 0x1c0, RZ, 0xc0, !PT ;  /* 0x000001c024247812 */ /* 0x000fe400078ec0ff */
[----:B------:R-:W-:Y:S02]  /*49d0*/  LEA.HI.SX32 R51, R111, R88, 0x1c ;  /* 0x000000586f337211 */ /* 0x000fe400078fe2ff */
[----:B------:R-:W-:-:S02]  /*49e0*/  SHF.R.U32.HI R35, RZ, 0x3, R35 ;  /* 0x00000003ff237819 */ /* 0x000fc40000011623 */
[----:B------:R-:W-:-:S04]  /*49f0*/  SHF.L.U32 R51, R51, 0x3, RZ ;  /* 0x0000000333337819 */ /* 0x000fc800000006ff */
[----:B------:R-:W-:-:S04]  /*4a00*/  LOP3.LUT R32, R36, 0x38, R51, 0xf8, !PT ;  /* 0x0000003824207812 */ /* 0x000fc800078ef833 */
[----:B------:R-:W-:-:S05]  /*4a10*/  LOP3.LUT R32, R32, R35, RZ, 0x3c, !PT ;  /* 0x0000002320207212 */ /* 0x000fca00078e3cff */
[----:B--2---:R-:W-:Y:S02]  /*4a20*/  IMAD.IADD R33, R34, 0x1, R32 ;  /* 0x0000000122217824 */ /* 0x004fe400078e0220 */
        /* <DEDUP_REMOVED lines=10> */
[----:B--2---:R-:W-:Y:S01]  /*4ad0*/  IMAD.MOV.U32 R40, RZ, RZ, R36 ;  /* 0x000000ffff287224 */ /* 0x004fe200078e0024 */
[----:B------:R-:W-:Y:S01]  /*4ae0*/  SHF.R.U32.HI R52, RZ, 0x10, R41 ;  /* 0x00000010ff347819 */ /* 0x000fe20000011629 */
[----:B------:R-:W-:Y:S01]  /*4af0*/  IMAD.MOV.U32 R41, RZ, RZ, R38 ;  /* 0x000000ffff297224 */ /* 0x000fe200078e0026 */
[--C-:B------:R-:W-:Y:S01]  /*4b00*/  SHF.R.U64 R105, R42, 0x10, R43.reuse ;  /* 0x000000102a697819 */ /* 0x100fe2000000122b */
[----:B-1----:R-:W-:Y:S01]  /*4b10*/  IMAD.MOV.U32 R36, RZ, RZ, R34 ;  /* 0x000000ffff247224 */ /* 0x002fe200078e0022 */
[----:B------:R-:W-:Y:S01]  /*4b20*/  SHF.R.U32.HI R54, RZ, 0x10, R43 ;  /* 0x00000010ff367819 */ /* 0x000fe2000001162b */
[--C-:B------:R-:W-:Y:S01]  /*4b30*/  HADD2.F32 R38, -RZ, R37.reuse.H0_H0 ;  /* 0x20000025ff267230 */ /* 0x100fe20000004100 */
[--C-:B------:R-:W-:Y:S01]  /*4b40*/  SHF.R.U64 R53, R46, 0x10, R47.reuse ;  /* 0x000000102e357819 */ /* 0x100fe2000000122f */
[----:B------:R-:W-:Y:S01]  /*4b50*/  HADD2.F32 R37, -RZ, R37.H1_H1 ;  /* 0x30000025ff257230 */ /* 0x000fe20000004100 */
[----:B------:R-:W-:Y:S01]  /*4b60*/  SHF.R.U32.HI R47, RZ, 0x10, R47 ;  /* 0x00000010ff2f7819 */ /* 0x000fe2000001162f */
[----:B------:R-:W-:-:S02]  /*4b70*/  HADD2.F32 R34, -RZ, R33.H0_H0 ;  /* 0x20000021ff227230 */ /* 0x000fc40000004100 */
[----:B------:R-:W-:Y:S02]  /*4b80*/  HADD2.F32 R44, -RZ, R44.H0_H0 ;  /* 0x2000002cff2c7230 */ /* 0x000fe40000004100 */
[----:B------:R-:W-:Y:S02]  /*4b90*/  HADD2.F32 R43, -RZ, R117.H0_H0 ;  /* 0x20000075ff2b7230 */ /* 0x000fe40000004100 */
[----:B------:R-:W-:Y:S02]  /*4ba0*/  HADD2.F32 R33, -RZ, R33.H1_H1 ;  /* 0x30000021ff217230 */ /* 0x000fe40000004100 */
[-C--:B------:R-:W-:Y:S01]  /*4bb0*/  FMUL.FTZ R46, R37, R44.reuse ;  /* 0x0000002c252e7220 */ /* 0x080fe20000410000 */
[----:B------:R-:W-:Y:S02]  /*4bc0*/  HADD2.F32 R117, -RZ, R117.H1_H1 ;  /* 0x30000075ff757230 */ /* 0x000fe40000004100 */
[----:B------:R-:W-:Y:S02]  /*4bd0*/  HADD2.F32 R42, -RZ, R52.H0_H0 ;  /* 0x20000034ff2a7230 */ /* 0x000fe40000004100 */
[C---:B------:R-:W-:Y:S01]  /*4be0*/  FMUL.FTZ R44, R33.reuse, R44 ;  /* 0x0000002c212c7220 */ /* 0x040fe20000410000 */
[-C--:B------:R-:W-:Y:S01]  /*4bf0*/  FMUL.FTZ R45, R38, R117.reuse ;  /* 0x00000075262d7220 */ /* 0x080fe20000410000 */
[C---:B------:R-:W-:Y:S01]  /*4c00*/  FMUL.FTZ R117, R34.reuse, R117 ;  /* 0x0000007522757220 */ /* 0x040fe20000410000 */
[-C--:B------:R-:W-:Y:S01]  /*4c10*/  FFMA.FTZ R46, R33, R42.reuse, -R46 ;  /* 0x0000002a212e7223 */ /* 0x080fe2000001082e */
[----:B------:R-:W-:Y:S01]  /*4c20*/  FFMA.FTZ R52, R37, R42, R44 ;  /* 0x0000002a25347223 */ /* 0x000fe2000001002c */
[----:B------:R-:W-:Y:S01]  /*4c30*/  FFMA.FTZ R45, R34, R43, -R45 ;  /* 0x0000002b222d7223 */ /* 0x000fe2000001082d */
[----:B------:R-:W-:-:S02]  /*4c40*/  HADD2.F32 R42, -RZ, R116.H1_H1 ;  /* 0x30000074ff2a7230 */ /* 0x000fc40000004100 */
[----:B------:R-:W-:Y:S01]  /*4c50*/  FFMA.FTZ R117, R38, R43, R117 ;  /* 0x0000002b26757223 */ /* 0x000fe20000010075 */
[----:B------:R-:W-:Y:S02]  /*4c60*/  HADD2.F32 R33, -RZ, R35.H0_H0 ;  /* 0x20000023ff217230 */ /* 0x000fe40000004100 */
[--C-:B------:R-:W-:Y:S02]  /*4c70*/  HADD2.F32 R34, -RZ, R39.reuse.H0_H0 ;  /* 0x20000027ff227230 */ /* 0x100fe40000004100 */
[----:B------:R-:W-:Y:S02]  /*4c80*/  HADD2.F32 R39, -RZ, R39.H1_H1 ;  /* 0x30000027ff277230 */ /* 0x000fe40000004100 */
[----:B------:R-:W-:Y:S01]  /*4c90*/  FMUL.FTZ R43, R33, R42 ;  /* 0x0000002a212b7220 */ /* 0x000fe20000410000 */
[----:B------:R-:W-:Y:S02]  /*4ca0*/  HADD2.F32 R44, -RZ, R47.H0_H0 ;  /* 0x2000002fff2c7230 */ /* 0x000fe40000004100 */
[----:B------:R-:W-:-:S02]  /*4cb0*/  HADD2.F32 R35, -RZ, R35.H1_H1 ;  /* 0x30000023ff237230 */ /* 0x000fc40000004100 */
[----:B------:R-:W-:Y:S02]  /*4cc0*/  HADD2.F32 R37, -RZ, R115.H1_H1 ;  /* 0x30000073ff257230 */ /* 0x000fe40000004100 */
[----:B------:R-:W-:Y:S02]  /*4cd0*/  HADD2.F32 R38, -RZ, R54.H0_H0 ;  /* 0x20000036ff267230 */ /* 0x000fe40000004100 */
[C---:B------:R-:W-:Y:S01]  /*4ce0*/  FMUL.FTZ R54, R34.reuse, R42 ;  /* 0x0000002a22367220 */ /* 0x040fe20000410000 */
[-C--:B------:R-:W-:Y:S01]  /*4cf0*/  FMUL.FTZ R42, R39, R44.reuse ;  /* 0x0000002c272a7220 */ /* 0x080fe20000410000 */
[----:B------:R-:W-:Y:S01]  /*4d00*/  FMUL.FTZ R102, R35, R44 ;  /* 0x0000002c23667220 */ /* 0x000fe20000410000 */
[-C--:B------:R-:W-:Y:S01]  /*4d10*/  FFMA.FTZ R44, R34, R37.reuse, R43 ;  /* 0x00000025222c7223 */ /* 0x080fe2000001002b */
[----:B------:R-:W-:Y:S01]  /*4d20*/  FFMA.FTZ R54, R33, R37, -R54 ;  /* 0x0000002521367223 */ /* 0x000fe20000010836 */
[----:B------:R-:W-:Y:S02]  /*4d30*/  HADD2.F32 R34, -RZ, R40.H0_H0 ;  /* 0x20000028ff227230 */ /* 0x000fe40000004100 */
[----:B------:R-:W-:Y:S01]  /*4d40*/  FFMA.FTZ R55, R35, R38, -R42 ;  /* 0x0000002623377223 */ /* 0x000fe2000001082a */
[----:B------:R-:W-:-:S02]  /*4d50*/  HADD2.F32 R116, -RZ, R116.H0_H0 ;  /* 0x20000074ff747230 */ /* 0x000fc40000004100 */
[----:B------:R-:W-:Y:S01]  /*4d60*/  FFMA.FTZ R103, R39, R38, R102 ;  /* 0x0000002627677223 */ /* 0x000fe20000010066 */
[----:B------:R-:W-:Y:S02]  /*4d70*/  HADD2.F32 R37, -RZ, R104.H0_H0 ;  /* 0x20000068ff257230 */ /* 0x000fe40000004100 */
[----:B------:R-:W-:Y:S02]  /*4d80*/  HADD2.F32 R33, -RZ, R32.H0_H0 ;  /* 0x20000020ff217230 */ /* 0x000fe40000004100 */
[----:B------:R-:W-:Y:S01]  /*4d90*/  FMUL.FTZ R38, R34, R116 ;  /* 0x0000007422267220 */ /* 0x000fe20000410000 */
        /* <DEDUP_REMOVED lines=13> */
[----:B------:R-:W-:Y:S02]  /*4e70*/  HADD2.F32 R34, -RZ, R114.H0_H0 ;  /* 0x20000072ff227230 */ /* 0x000fe40000004100 */
[----:B------:R-:W-:-:S02]  /*4e80*/  HADD2.F32 R33, -RZ, R41.H0_H0 ;  /* 0x20000029ff217230 */ /* 0x000fc40000004100 */
[----:B------:R-:W-:Y:S01]  /*4e90*/  HADD2.F32 R114, -RZ, R114.H1_H1 ;  /* 0x30000072ff727230 */ /* 0x000fe20000004100 */
[----:B------:R-:W-:Y:S01]  /*4ea0*/  F2FP.F16.F32.PACK_AB R40, R40, R39 ;  /* 0x000000272828723e */ /* 0x000fe200000000ff */
[----:B------:R-:W-:Y:S02]  /*4eb0*/  HADD2.F32 R37, -RZ, R53.H0_H0 ;  /* 0x20000035ff257230 */ /* 0x000fe40000004100 */
[--C-:B------:R-:W-:Y:S02]  /*4ec0*/  HADD2.F32 R32, -RZ, R36.reuse.H0_H0 ;  /* 0x20000024ff207230 */ /* 0x100fe40000004100 */
[-C--:B------:R-:W-:Y:S01]  /*4ed0*/  FMUL.FTZ R47, R33, R114.reuse ;  /* 0x00000072212f7220 */ /* 0x080fe20000410000 */
[----:B------:R-:W-:Y:S02]  /*4ee0*/  HADD2.F32 R41, -RZ, R41.H1_H1 ;  /* 0x30000029ff297230 */ /* 0x000fe40000004100 */
[----:B------:R-:W-:Y:S02]  /*4ef0*/  HADD2.F32 R36, -RZ, R36.H1_H1 ;  /* 0x30000024ff247230 */ /* 0x000fe40000004100 */
[----:B------:R-:W-:Y:S01]  /*4f00*/  FMUL.FTZ R114, R32, R114 ;  /* 0x0000007220727220 */ /* 0x000fe20000410000 */
[----:B------:R-:W-:-:S02]  /*4f10*/  HADD2.F32 R35, -RZ, R105.H0_H0 ;  /* 0x20000069ff237230 */ /* 0x000fc40000004100 */
[-C--:B------:R-:W-:Y:S01]  /*4f20*/  FMUL.FTZ R53, R41, R37.reuse ;  /* 0x0000002529357220 */ /* 0x080fe20000410000 */
[-C--:B------:R-:W-:Y:S01]  /*4f30*/  FFMA.FTZ R47, R32, R34.reuse, -R47 ;  /* 0x00000022202f7223 */ /* 0x080fe2000001082f */
[C---:B------:R-:W-:Y:S01]  /*4f40*/  FMUL.FTZ R42, R36.reuse, R37 ;  /* 0x00000025242a7220 */ /* 0x040fe20000410000 */
[----:B------:R-:W-:Y:S01]  /*4f50*/  FFMA.FTZ R114, R33, R34, R114 ;  /* 0x0000002221727223 */ /* 0x000fe20000010072 */
[-C--:B------:R-:W-:Y:S01]  /*4f60*/  FFMA.FTZ R36, R36, R35.reuse, -R53 ;  /* 0x0000002324247223 */ /* 0x080fe20000010835 */
[----:B------:R-:W-:Y:S01]  /*4f70*/  F2FP.F16.F32.PACK_AB R32, R43, R38 ;  /* 0x000000262b20723e */ /* 0x000fe200000000ff */
[----:B------:R-:W-:Y:S01]  /*4f80*/  FFMA.FTZ R35, R41, R35, R42 ;  /* 0x0000002329237223 */ /* 0x000fe2000001002a */
[----:B------:R-:W-:Y:S01]  /*4f90*/  F2FP.F16.F32.PACK_AB R33, R46, R45 ;  /* 0x0000002d2e21723e */ /* 0x000fe200000000ff */
[----:B------:R-:W-:Y:S01]  /*4fa0*/  IMAD.MOV.U32 R39, RZ, RZ, R44 ;  /* 0x000000ffff277224 */ /* 0x000fe200078e002c */
[----:B------:R-:W-:Y:S01]  /*4fb0*/  F2FP.F16.F32.PACK_AB R34, R36, R47 ;  /* 0x0000002f2422723e */ /* 0x000fe200000000ff */
[----:B------:R-:W-:Y:S01]  /*4fc0*/  IMAD.MOV.U32 R36, RZ, RZ, R40 ;  /* 0x000000ffff247224 */ /* 0x000fe200078e0028 */
[----:B------:R-:W-:Y:S01]  /*4fd0*/  F2FP.F16.F32.PACK_AB R38, R35, R114 ;  /* 0x000000722326723e */ /* 0x000fe200000000ff */
[----:B------:R-:W-:Y:S01]  /*4fe0*/  IMAD.MOV.U32 R35, RZ, RZ, R54 ;  /* 0x000000ffff237224 */ /* 0x000fe200078e0036 */
[----:B------:R-:W-:-:S07]  /*4ff0*/  F2FP.F16.F32.PACK_AB R37, R52, R117 ;  /* 0x000000753425723e */ /* 0x000fce00000000ff */
.L_x_14690:
[----:B------:R-:W-:Y:S05]  /*5000*/  BSYNC B1 ;  /* 0x0000000000017941 */ /* 0x000fea0003800000 */
.L_x_14689:
        /* <DEDUP_REMOVED lines=10> */
.L_x_14658:
[----:B------:R-:W-:-:S13]  /*50b0*/  ISETP.NE.AND P3, PT, R216, 0x3, PT ;  /* 0x00000003d800780c */ /* 0x000fda0003f65270 */
[----:B------:R-:W-:Y:S05]  /*50c0*/  @!P3 BRA `(.L_x_14691) ;  /* 0x000000000004b947 */ /* 0x000fea0003800000 */
[----:B------:R-:W-:Y:S01]  /*50d0*/  BPT.TRAP 0x1 ;  /* 0x000000040000795c */ /* 0x000fe20000300000 */
.L_x_14691:
[----:B------:R-:W-:Y:S01]  /*50e0*/  IMAD R96, R18, 0x8, R19 ;  /* 0x0000000812607824 */ /* 0x000fe200078e0213 */
[----:B------:R-:W-:Y:S01]  /*50f0*/  SHF.L.U32 R107, R202, 0x1f, RZ ;  /* 0x0000001fca6b7819 */ /* 0x000fe200000006ff */
[----:B------:R-:W-:Y:S01]  /*5100*/  IMAD R106, R27, -0x60, R24 ;  /* 0xffffffa01b6a7824 */ /* 0x000fe200078e0218 */
[----:B------:R-:W-:Y:S02]  /*5110*/  BSSY B1, `(.L_x_14692) ;  /* 0x0000004000017945 */ /* 0x000fe40003800000 */
[----:B------:R-:W0:Y:S02]  /*5120*/  SYNCS.PHASECHK.TRANS64.TRYWAIT P4, [R96+URZ+0x32490], R107 ;  /* 0x0324906b600075a7 */ /* 0x000e24000808017f */
[----:B------:R-:W-:Y:S01]  /*5130*/  VIMNMX R106, R106, 0x60, PT ;  /* 0x000000606a6a7848 */ /* 0x000fe20003fe0100 */
[----:B0-----:R-:W-:Y:S06]  /*5140*/  @!P4 BRA `(.L_x_14693) ;  /* 0x000001880024c947 */ /* 0x001fec0003800000 */
.L_x_14966:
[----:B------:R-:W-:Y:S05]  /*5150*/  BSYNC B1 ;  /* 0x0000000000017941 */ /* 0x000fea0003800000 */
.L_x_14692:
[CC--:B------:R-:W-:Y:S01]  /*5160*/  ISETP.GE.AND P5, PT, R22.reuse, R106.reuse, PT ;  /* 0x0000006a1600720c */ /* 0x0c0fe20003fa6270 */
[----:B------:R-:W-:Y:S01]  /*5170*/  VIADD R32, R22, 0x40 ;  /* 0x0000004016207836 */ /* 0x000fe20000000000 */
[----:B------:R-:W-:Y:S04]  /*5180*/  BSSY B1, `(.L_x_14694) ;  /* 0x0000007000017945 */ /* 0x000fe80003800000 */
[----:B------:R-:W-:-:S07]  /*5190*/  ISETP.GE.AND P4, PT, R32, R106, PT ;  /* 0x0000006a2000720c */ /* 0x000fce0003f86270 */
[----:B------:R-:W-:Y:S06]  /*51a0*/  @P5 BRA `(.L_x_14695) ;  /* 0x0000000000105947 */ /* 0x000fec0003800000 */
[----:B------:R-:W1:Y:S04]  /*51b0*/  @!P1 LDS.128 R32, [R104] ;  /* 0x0000000068209984 */ /* 0x000e680000000c00 */
[----:B------:R-:W2:Y:S04]  /*51c0*/  @!P2 LDS.128 R36, [R102] ;  /* 0x000000006624a984 */ /* 0x000ea80000000c00 */
[----:B-1----:R1:W-:Y:S04]  /*51d0*/  @!P1 STG.E.128 desc[UR40][R42.64], R32 ;  /* 0x000000202a009986 */ /* 0x0023e8000c101d28 */
[----:B--2---:R1:W-:Y:S02]  /*51e0*/  @!P2 STG.E.128 desc[UR40][R42.64+0x40], R36 ;  /* 0x000040242a00a986 */ /* 0x0043e4000c101d28 */
.L_x_14695:
[----:B------:R-:W-:Y:S05]  /*51f0*/  BSYNC B1 ;  /* 0x0000000000017941 */ /* 0x000fea0003800000 */
.L_x_14694:
[----:B------:R-:W-:Y:S05]  /*5200*/  @P4 BRA `(.L_x_14675) ;  /* 0x0000000000104947 */ /* 0x000fea0003800000 */
[----:B-1----:R-:W1:Y:S04]  /*5210*/  @!P1 LDS.128 R32, [R104+0x2000] ;  /* 0x0020000068209984 */ /* 0x002e680000000c00 */
[----:B------:R-:W2:Y:S04]  /*5220*/  @!P2 LDS.128 R36, [R102+0x2000] ;  /* 0x002000006624a984 */ /* 0x000ea80000000c00 */
[----:B-1----:R3:W-:Y:S04]  /*5230*/  @!P1 STG.E.128 desc[UR40][R40.64], R32 ;  /* 0x0000002028009986 */ /* 0x0027e8000c101d28 */
[----:B--2---:R3:W-:Y:S02]  /*5240*/  @!P2 STG.E.128 desc[UR40][R40.64+0x40], R36 ;  /* 0x000040242800a986 */ /* 0x0047e4000c101d28 */
.L_x_14675:
[----:B------:R-:W-:Y:S05]  /*5250*/  BSYNC B0 ;  /* 0x0000000000007941 */ /* 0x000fea0003800000 */
.L_x_14657:
        /* <DEDUP_REMOVED lines=17> */
.L_x_14697:
[----:B------:R-:W-:Y:S05]  /*5370*/  BSYNC B0 ;  /* 0x0000000000007941 */ /* 0x000fea0003800000 */
.L_x_14696:
[----:B------:R-:W2:Y:S01]  /*5380*/  SYNCS.PHASECHK.TRANS64.TRYWAIT P3, [R96+URZ+0x324b0], R107 ;  /* 0x0324b06b600075a7 */ /* 0x000ea2000806017f */
[----:B------:R-:W-:Y:S01]  /*5390*/  ULDC UR42, c[0x0][0x320] ;  /* 0x0000c800002a7ab9 */ /* 0x000fe20000000800 */
[----:B------:R-:W-:Y:S01]  /*53a0*/  ULDC.64 UR38, c[0x0][0x328] ;  /* 0x0000ca0000267ab9 */ /* 0x000fe20000000a00 */
[----:B------:R-:W-:Y:S01]  /*53b0*/  ULDC.64 UR36, c[0x0][0x318] ;  /* 0x0000c60000247ab9 */ /* 0x000fe20000000a00 */
[----:B------:R-:W-:Y:S01]  /*53c0*/  BSSY B0, `(.L_x_14698) ;  /* 0x0000003000007945 */ /* 0x000fe20003800000 */
[----:B-1----:R-:W-:-:S03]  /*53d0*/  IMAD R32, R18, 0x6000, R79 ;  /* 0x0000600012207824 */ /* 0x002fc600078e024f */
[----:B--2---:R-:W-:Y:S05]  /*53e0*/  @!P3 BRA `(.L_x_14699) ;  /* 0x000001840090b947 */ /* 0x004fea0003800000 */
.L_x_14967:
[----:B------:R-:W-:Y:S05]  /*53f0*/  BSYNC B0 ;  /* 0x0000000000007941 */ /* 0x000fea0003800000 */
.L_x_14698:
        /* <DEDUP_REMOVED lines=39> */
.L_x_14701:
[----:B------:R-:W-:Y:S05]  /*5670*/  BSYNC B0 ;  /* 0x0000000000007941 */ /* 0x000fea0003800000 */
.L_x_14700:
[----:B--2---:R-:W-:Y:S01]  /*5680*/  VIADD R32, R22, 0x40 ;  /* 0x0000004016207836 */ /* 0x004fe20000000000 */
[----:B------:R-:W-:Y:S04]  /*5690*/  BSSY B0, `(.L_x_14702) ;  /* 0x0000025000007945 */ /* 0x000fe80003800000 */
[----:B------:R-:W-:-:S13]  /*56a0*/  ISETP.GE.AND P3, PT, R32, R106, PT ;  /* 0x0000006a2000720c */ /* 0x000fda0003f66270 */
[----:B------:R-:W-:Y:S05]  /*56b0*/  @P3 BRA `(.L_x_14703) ;  /* 0x0000000000883947 */ /* 0x000fea0003800000 */
[----:B------:R-:W-:Y:S01]  /*56c0*/  IADD3 R35, P3, R36, 0x40, RZ ;  /* 0x0000004024237810 */ /* 0x000fe20007f7e0ff */
        /* <DEDUP_REMOVED lines=33> */
.L_x_14703:
[----:B------:R-:W-:Y:S05]  /*58e0*/  BSYNC B0 ;  /* 0x0000000000007941 */ /* 0x000fea0003800000 */
.L_x_14702:
[----:B------:R-:W-:Y:S01]  /*58f0*/  @!PT LDS RZ, [RZ] ;  /* 0x00000000fffff984 */ /* 0x000fe20000000800 */
[----:B------:R-:W-:Y:S01]  /*5900*/  @!PT LDS RZ, [RZ] ;  /* 0x00000000fffff984 */ /* 0x000fe20000000800 */
[----:B------:R-:W-:Y:S01]  /*5910*/  @!PT LDS RZ, [RZ] ;  /* 0x00000000fffff984 */ /* 0x000fe20000000800 */
[----:B------:R-:W-:Y:S01]  /*5920*/  @!PT LDS RZ, [RZ] ;  /* 0x00000000fffff984 */ /* 0x000fe20000000800 */
[----:B------:R3:W-:Y:S06]  /*5930*/  MEMBAR.ALL.CTA ;  /* 0x0000000000007992 */ /* 0x0007ec0000008000 */
[----:B---3--:R-:W3:Y:S02]  /*5940*/  FENCE.VIEW.ASYNC.S ;  /* 0x00000000000073c6 */ /* 0x008ee40000000000 */
[----:B---3--:R3:W-:Y:S01]  /*5950*/  BAR.SYNC.DEFER_BLOCKING R76, 0x80 ;  /* 0x0002004c0000751d */ /* 0x0087e20000010000 */
[----:B------:R-:W-:Y:S01]  /*5960*/  ISETP.NE.AND P5, PT, R97, RZ, PT ;  /* 0x000000ff6100720c */ /* 0x000fe20003fa5270 */
[----:B------:R-:W-:-:S02]  /*5970*/  VIADD R18, R18, 0x1 ;  /* 0x0000000112127836 */ /* 0x000fc40000000000 */
[----:B01----:R-:W-:-:S03]  /*5980*/  @!P4 VIADD R96, R96, 0x324c0 ;  /* 0x000324c06060c836 */ /* 0x003fc60000000000 */
[C---:B------:R-:W-:Y:S02]  /*5990*/  ISETP.NE.AND P3, PT, R18.reuse, 0x2, PT ;  /* 0x000000021200780c */ /* 0x040fe40003f65270 */
[----:B------:R-:W-:Y:S02]  /*59a0*/  @!P4 PRMT R96, RZ, 0x654, R96 ;  /* 0x00000654ff60c816 */ /* 0x000fe40000000060 */
[----:B--2---:R-:W-:Y:S02]  /*59b0*/  SEL R33, RZ, 0x1, P3 ;  /* 0x00000001ff217807 */ /* 0x004fe40001800000 */
        /* <DEDUP_REMOVED lines=9> */
.L_x_14652:
[----:B------:R-:W2:Y:S01]  /*5a50*/  LDL R5, [R1+0x28] ;  /* 0x0000280001057983 */ /* 0x000ea20000100800 */
[----:B------:R-:W0:Y:S01]  /*5a60*/  LDC R0, c[0x0][0x448] ;  /* 0x00011200ff007b82 */ /* 0x000e220000000800 */
        /* <DEDUP_REMOVED lines=24> */
[----:B------:R-:W-:Y:S01]  /*5bf0*/  CS2R R108, SRZ ;  /* 0x00000000006c7805 */ /* 0x000fe2000001ff00 */
[----:B------:R-:W-:Y:S01]  /*5c00*/  IMAD.MOV.U32 R173, RZ, RZ, RZ ;  /* 0x000000ffffad7224 */ /* 0x000fe200078e00ff */
[----:B------:R-:W-:-:S02]  /*5c10*/  CS2R R104, SRZ ;  /* 0x0000000000687805 */ /* 0x000fc4000001ff00 */
[----:B------:R-:W-:Y:S02]  /*5c20*/  CS2R R170, SRZ ;  /* 0x0000000000aa7805 */ /* 0x000fe4000001ff00 */
[----:B------:R-:W-:Y:S02]  /*5c30*/  CS2R R100, SRZ ;  /* 0x0000000000647805 */ /* 0x000fe4000001ff00 */
[----:B---3--:R-:W-:Y:S02]  /*5c40*/  CS2R R96, SRZ ;  /* 0x0000000000607805 */ /* 0x008fe4000001ff00 */
        /* <DEDUP_REMOVED lines=36> */
[----:B--2---:R-:W-:-:S04]  /*5e90*/  VIADD R0, R5, 0x7f ;  /* 0x0000007f05007836 */ /* 0x004fc80000000000 */
[----:B0-----:R-:W-:-:S05]  /*5ea0*/  @P1 IMAD.HI.U32 R3, R0, R3, RZ ;  /* 0x0000000300031227 */ /* 0x001fca00078e00ff */
[----:B-1----:R-:W-:Y:S02]  /*5eb0*/  @P1 SHF.R.U32.HI R0, RZ, R4, R3 ;  /* 0x00000004ff001219 */ /* 0x002fe40000011603 */
[----:B------:R-:W-:Y:S02]  /*5ec0*/  CS2R R4, SRZ ;  /* 0x0000000000047805 */ /* 0x000fe4000001ff00 */
[----:B------:R-:W-:Y:S01]  /*5ed0*/  PLOP3.LUT P1, PT, PT, PT, PT, 0x80, 0x0 ;  /* 0x000000000000781c */ /* 0x000fe20003f2f070 */
        /* <DEDUP_REMOVED lines=13> */
.L_x_14705:
        /* <DEDUP_REMOVED lines=10> */
.L_x_14970:
[----:B01----:R-:W-:Y:S01]  /*6050*/  LEA.HI R0, R14, R14, RZ, 0x1 ;  /* 0x0000000e0e007211 */ /* 0x003fe200078f08ff */
[----:B------:R-:W-:Y:S01]  /*6060*/  VIADD R24, R19, 0x18400 ;  /* 0x0001840013187836 */ /* 0x000fe20000000000 */
[----:B------:R-:W-:Y:S01]  /*6070*/  BSSY B6, `(.L_x_14708) ;  /* 0x000001d000067945 */ /* 0x000fe20003800000 */
[----:B------:R-:W-:Y:S01]  /*6080*/  IMAD.MOV.U32 R213, RZ, RZ, 0x40000040 ;  /* 0x40000040ffd57424 */ /* 0x000fe200078e00ff */
[----:B------:R-:W-:Y:S02]  /*6090*/  LOP3.LUT R3, R0, 0x7fffe, RZ, 0xc0, !PT ;  /* 0x0007fffe00037812 */ /* 0x000fe400078ec0ff */
[----:B------:R-:W-:-:S03]  /*60a0*/  LOP3.LUT P0, RZ, R24, 0x1bf, RZ, 0xc0, !PT ;  /* 0x000001bf18ff7812 */ /* 0x000fc6000780c0ff */
[----:B------:R-:W-:-:S04]  /*60b0*/  IMAD.IADD R3, R14, 0x1, -R3 ;  /* 0x000000010e037824 */ /* 0x000fc800078e0a03 */
[----:B------:R-:W-:-:S05]  /*60c0*/  IMAD R3, R3, 0x2000, R24 ;  /* 0x0000200003037824 */ /* 0x000fca00078e0218 */
[----:B------:R-:W-:Y:S01]  /*60d0*/  SHF.R.U32.HI R0, RZ, 0x4, R3 ;  /* 0x00000004ff007819 */ /* 0x000fe20000011603 */
[----:B------:R-:W-:-:S03]  /*60e0*/  VIADD R3, R3, 0xa000 ;  /* 0x0000a00003037836 */ /* 0x000fc60000000000 */
[----:B------:R-:W-:Y:S02]  /*60f0*/  LOP3.LUT R0, R0, 0x3fff, RZ, 0xc0, !PT ;  /* 0x00003fff00007812 */ /* 0x000fe400078ec0ff */
[----:B------:R-:W-:Y:S02]  /*6100*/  SHF.R.U32.HI R3, RZ, 0x4, R3 ;  /* 0x00000004ff037819 */ /* 0x000fe40000011603 */
[----:B------:R-:W-:Y:S02]  /*6110*/  LOP3.LUT R212, R0, 0x10000, RZ, 0xfc, !PT ;  /* 0x0001000000d47812 */ /* 0x000fe400078efcff */
        /* <DEDUP_REMOVED lines=18> */
.L_x_14709:
[----:B------:R-:W-:Y:S05]  /*6240*/  BSYNC B6 ;  /* 0x0000000000067941 */ /* 0x000fea0003800000 */
.L_x_14708:
[----:B------:R-:W-:Y:S02]  /*6250*/  ULDC UR4, c[0x0][0x3f4] ;  /* 0x0000fd0000047ab9 */ /* 0x000fe40000000800 */
[----:B------:R-:W-:-:S13]  /*6260*/  ISETP.LT.AND P0, PT, RZ, UR4, PT ;  /* 0x00000004ff007c0c */ /* 0x000fda000bf01270 */
        /* <DEDUP_REMOVED lines=11> */
.L_x_14713:
[----:B-1----:R1:W2:Y:S02]  /*6320*/  SYNCS.PHASECHK.TRANS64.TRYWAIT P0, [R19+URZ+0x32400], R0 ;  /* 0x03240000130075a7 */ /* 0x0022a4000800017f */
[----:B--2---:R-:W-:Y:S05]  /*6330*/  @!P0 NANOSLEEP.SYNCS 0x989680 ;  /* 0x009896800000895d */ /* 0x004fea0003900000 */
[----:B------:R-:W2:Y:S02]  /*6340*/  @!P0 SYNCS.PHASECHK.TRANS64 P0, [R19+URZ+0x32400], R0 ;  /* 0x03240000130085a7 */ /* 0x000ea4000800007f */
[----:B--2---:R-:W-:Y:S05]  /*6350*/  @!P0 BRA `(.L_x_14713) ;  /* 0xfffffffc00f08947 */ /* 0x004fea000383ffff */
.L_x_14712:
[----:B------:R-:W-:Y:S05]  /*6360*/  BSYNC B0 ;  /* 0x0000000000007941 */ /* 0x000fea0003800000 */
.L_x_14711:
[----:B------:R-:W-:Y:S05]  /*6370*/  BRA `(.L_x_14714) ;  /* 0x0000002c00887947 */ /* 0x000fea0003800000 */
.L_x_14710:
        /* <DEDUP_REMOVED lines=30> */
.L_x_14716:
[----:B------:R-:W-:Y:S05]  /*6560*/  BSYNC B6 ;  /* 0x0000000000067941 */ /* 0x000fea0003800000 */
.L_x_14715:
[----:B------:R-:W2:Y:S01]  /*6570*/  LDL R41, [R1+0x28] ;  /* 0x0000280001297983 */ /* 0x000ea20000100800 */
[----:B------:R-:W-:Y:S01]  /*6580*/  ULDC.U8 UR4, c[0x0][0x410] ;  /* 0x0001040000047ab9 */ /* 0x000fe20000000000 */
[----:B------:R-:W-:Y:S01]  /*6590*/  BSSY B0, `(.L_x_14717) ;  /* 0x00002b8000007945 */ /* 0x000fe20003800000 */
[----:B------:R-:W-:Y:S01]  /*65a0*/  ISETP.NE.AND P0, PT, RZ, UR4, PT ;  /* 0x00000004ff007c0c */ /* 0x000fe2000bf05270 */
[----:B--2---:R-:W-:-:S12]  /*65b0*/  IMAD.IADD R39, R22, 0x1, R41 ;  /* 0x0000000116277824 */ /* 0x004fd800078e0229 */
[----:B------:R-:W-:Y:S05]  /*65c0*/  @!P0 BRA `(.L_x_14718) ;  /* 0x0000001400948947 */ /* 0x000fea0003800000 */
[----:B------:R-:W0:Y:S01]  /*65d0*/  LDC R35, c[0x0][0x448] ;  /* 0x00011200ff237b82 */ /* 0x000e220000000800 */
[----:B------:R-:W1:Y:S01]  /*65e0*/  S2R R20, SR_TID.X ;  /* 0x0000000000147919 */ /* 0x000e620000002100 */
[----:B------:R-:W-:Y:S01]  /*65f0*/  ULDC.64 UR4, c[0x0][0x3f8] ;  /* 0x0000fe0000047ab9 */ /* 0x000fe20000000a00 */
[----:B------:R-:W-:Y:S01]  /*6600*/  ULDC.64 UR6, c[0x0][0x408] ;  /* 0x0001020000067ab9 */ /* 0x000fe20000000a00 */
[----:B------:R-:W-:Y:S02]  /*6610*/  IMAD.MOV.U32 R6, RZ, RZ, R24 ;  /* 0x000000ffff067224 */ /* 0x000fe400078e0018 */
[----:B------:R-:W-:Y:S02]  /*6620*/  IMAD.MOV.U32 R7, RZ, RZ, R29 ;  /* 0x000000ffff077224 */ /* 0x000fe400078e001d */
[----:B------:R-:W-:Y:S02]  /*6630*/  IMAD.MOV.U32 R8, RZ, RZ, R30 ;  /* 0x000000ffff087224 */ /* 0x000fe400078e001e */
[----:B------:R-:W-:Y:S01]  /*6640*/  IMAD.MOV.U32 R9, RZ, RZ, R27 ;  /* 0x000000ffff097224 */ /* 0x000fe200078e001b */
[----:B0-----:R-:W-:Y:S01]  /*6650*/  ISETP.NE.AND P0, PT, R35, 0x1, PT ;  /* 0x000000012300780c */ /* 0x001fe20003f05270 */
[----:B-1----:R-:W-:-:S12]  /*6660*/  VIADD R21, R20, 0xffffff80 ;  /* 0xffffff8014157836 */ /* 0x002fd80000000000 */
[----:B------:R-:W0:Y:S01]  /*6670*/  @P0 LDC R0, c[0x0][0x44c] ;  /* 0x00011300ff000b82 */ /* 0x000e220000000800 */
[----:B------:R-:W-:-:S04]  /*6680*/  SHF.R.S32.HI R20, RZ, 0x1f, R21 ;  /* 0x0000001fff147819 */ /* 0x000fc80000011415 */
[----:B------:R-:W-:-:S03]  /*6690*/  LEA.HI R20, R20, R21, RZ, 0x2 ;  /* 0x0000001514147211 */ /* 0x000fc600078f10ff */
[----:B------:R-:W1:Y:S01]  /*66a0*/  @P0 LDC R5, c[0x0][0x450] ;  /* 0x00011400ff050b82 */ /* 0x000e620000000800 */
[----:B------:R-:W-:-:S04]  /*66b0*/  LOP3.LUT R20, R20, 0xfffffffc, RZ, 0xc0, !PT ;  /* 0xfffffffc14147812 */ /* 0x000fc800078ec0ff */
[----:B------:R-:W-:-:S05]  /*66c0*/  IADD3 R20, R21, -R20, RZ ;  /* 0x8000001415147210 */ /* 0x000fca0007ffe0ff */
[----:B------:R-:W-:-:S04]  /*66d0*/  IMAD R3, R20, 0x40, R39 ;  /* 0x0000004014037824 */ /* 0x000fc800078e0227 */
        /* <DEDUP_REMOVED lines=23> */
.L_x_14976:
[----:B------:R-:W5:Y:S01]  /*6850*/  LDL R9, [R1+0x1c] ;  /* 0x00001c0001097983 */ /* 0x000f620000100800 */
[----:B------:R-:W-:Y:S01]  /*6860*/  BSSY B1, `(.L_x_14720) ;  /* 0x000001f000017945 */ /* 0x000fe20003800000 */
[----:B------:R-:W-:Y:S02]  /*6870*/  CS2R R20, SRZ ;  /* 0x0000000000147805 */ /* 0x000fe4000001ff00 */
[----:B------:R-:W-:Y:S02]  /*6880*/  CS2R R30, SRZ ;  /* 0x00000000001e7805 */ /* 0x000fe4000001ff00 */
[----:B------:R-:W-:Y:S02]  /*6890*/  CS2R R28, SRZ ;  /* 0x00000000001c7805 */ /* 0x000fe4000001ff00 */
[----:B------:R-:W-:Y:S01]  /*68a0*/  CS2R R24, SRZ ;  /* 0x0000000000187805 */ /* 0x000fe2000001ff00 */
[----:B-----5:R-:W-:-:S05]  /*68b0*/  IMAD R35, R9, R35, RZ ;  /* 0x0000002309237224 */ /* 0x020fca00078e02ff */
[----:B------:R-:W-:-:S13]  /*68c0*/  ISETP.GE.AND P0, PT, R39, R35, PT ;  /* 0x000000232700720c */ /* 0x000fda0003f06270 */
        /* <DEDUP_REMOVED lines=24> */
.L_x_14721:
[----:B------:R-:W-:Y:S05]  /*6a50*/  BSYNC B1 ;  /* 0x0000000000017941 */ /* 0x000fea0003800000 */
.L_x_14720:
        /* <DEDUP_REMOVED lines=21> */
.L_x_14982:
[----:B01----:R-:W5:Y:S04]  /*6bb0*/  LDL R7, [R1+0x6c] ;  /* 0x00006c0001077983 */ /* 0x003f680000100800 */
[----:B------:R-:W2:Y:S01]  /*6bc0*/  LDL R37, [R1+0x74] ;  /* 0x0000740001257983 */ /* 0x000ea20000100800 */
[----:B------:R-:W-:Y:S01]  /*6bd0*/  VIADD R4, R39, 0x40 ;  /* 0x0000004027047836 */ /* 0x000fe20000000000 */
[----:B------:R-:W-:Y:S01]  /*6be0*/  BSSY B1, `(.L_x_14723) ;  /* 0x0000022000017945 */ /* 0x000fe20003800000 */
[----:B------:R-:W-:Y:S02]  /*6bf0*/  CS2R R8, SRZ ;  /* 0x0000000000087805 */ /* 0x000fe4000001ff00 */
[----:B------:R-:W-:Y:S02]  /*6c00*/  CS2R R12, SRZ ;  /* 0x00000000000c7805 */ /* 0x000fe4000001ff00 */
[----:B------:R-:W-:-:S02]  /*6c10*/  CS2R R10, SRZ ;  /* 0x00000000000a7805 */ /* 0x000fc4000001ff00 */
[----:B------:R-:W-:Y:S02]  /*6c20*/  ISETP.GE.AND P0, PT, R4, R35, PT ;  /* 0x000000230400720c */ /* 0x000fe40003f06270 */
[----:B-----5:R-:W-:-:S04]  /*6c30*/  LEA.HI R6, R7, R7, RZ, 0x1 ;  /* 0x0000000707067211 */ /* 0x020fc800078f08ff */
[----:B------:R-:W-:Y:S01]  /*6c40*/  LOP3.LUT R6, R6, 0xfffffffe, RZ, 0xc0, !PT ;  /* 0xfffffffe06067812 */ /* 0x000fe200078ec0ff */
[----:B--2---:R-:W-:-:S04]  /*6c50*/  IMAD.SHL.U32 R36, R37, 0x40, RZ ;  /* 0x0000004025247824 */ /* 0x004fc800078e00ff */
[----:B------:R-:W-:-:S05]  /*6c60*/  IMAD.IADD R73, R7, 0x1, -R6 ;  /* 0x0000000107497824 */ /* 0x000fca00078e0a06 */
[----:B------:R-:W-:Y:S01]  /*6c70*/  SHF.L.U32 R34, R73, 0x1f, RZ ;  /* 0x0000001f49227819 */ /* 0x000fe200000006ff */
[----:B------:R-:W-:Y:S06]  /*6c80*/  @P0 BRA `(.L_x_14724) ;  /* 0x00000000005c0947 */ /* 0x000fec0003800000 */
[----:B------:R-:W2:Y:S01]  /*6c90*/  LDL R15, [R1+0x80] ;  /* 0x00008000010f7983 */ /* 0x000ea20000100800 */
[----:B------:R-:W-:Y:S01]  /*6ca0*/  ULDC UR4, c[0x0][0x3f4] ;  /* 0x0000fd0000047ab9 */ /* 0x000fe20000000800 */
[----:B---3--:R-:W-:Y:S01]  /*6cb0*/  IMAD.MOV.U32 R6, RZ, RZ, R0 ;  /* 0x000000ffff067224 */ /* 0x008fe200078e0000 */
[----:B------:R-:W-:Y:S01]  /*6cc0*/  ISETP.GE.AND P3, PT, R203, UR4, PT ;  /* 0x00000004cb007c0c */ /* 0x000fe2000bf66270 */
[----:B------:R-:W-:Y:S01]  /*6cd0*/  IMAD.MOV.U32 R7, RZ, RZ, R3 ;  /* 0x000000ffff077224 */ /* 0x000fe200078e0003 */
[----:B------:R-:W-:Y:S02]  /*6ce0*/  ISETP.GE.AND P2, PT, R200, UR4, PT ;  /* 0x00000004c8007c0c */ /* 0x000fe4000bf46270 */
[----:B------:R-:W-:-:S09]  /*6cf0*/  CS2R R12, SRZ ;  /* 0x00000000000c7805 */ /* 0x000fd2000001ff00 */
[C---:B------:R-:W-:Y:S01]  /*6d00*/  @!P3 IMAD.SHL.U32 R9, R203.reuse, 0x2, RZ ;  /* 0x00000002cb09b824 */ /* 0x040fe200078e00ff */
[----:B------:R-:W-:Y:S02]  /*6d10*/  CS2R R26, SRZ ;  /* 0x00000000001a7805 */ /* 0x000fe4000001ff00 */
[----:B------:R-:W-:Y:S01]  /*6d20*/  CS2R R10, SRZ ;  /* 0x00000000000a7805 */ /* 0x000fe2000001ff00 */
[----:B------:R-:W-:Y:S01]  /*6d30*/  @!P2 IMAD.WIDE R6, R200, 0x2, R6 ;  /* 0x00000002c806a825 */ /* 0x000fe200078e0206 */
[-C--:B------:R-:W-:Y:S02]  /*6d40*/  @!P3 IADD3 R32, P0, R0, R9.reuse, RZ ;  /* 0x000000090020b210 */ /* 0x080fe40007f1e0ff */
[----:B----4-:R-:W-:Y:S02]  /*6d50*/  @!P3 IADD3 R4, P1, R14, R9, RZ ;  /* 0x000000090e04b210 */ /* 0x010fe40007f3e0ff */
[----:B------:R0:W5:Y:S01]  /*6d60*/  @!P2 LD.E.64 R12, desc[UR40][R6.64] ;  /* 0x00000028060ca980 */ /* 0x000162000c101b00 */
[----:B--2---:R-:W-:Y:S01]  /*6d70*/  @!P3 SHF.L.U64.HI R8, R203, 0x1, R15 ;  /* 0x00000001cb08b819 */ /* 0x004fe2000001020f */
        /* <DEDUP_REMOVED lines=8> */
.L_x_14724:
[----:B------:R-:W-:Y:S05]  /*6e00*/  BSYNC B1 ;  /* 0x0000000000017941 */ /* 0x000fea0003800000 */
.L_x_14723:
[----:B0-----:R-:W4:Y:S01]  /*6e10*/  S2R R7, SR_TID.X ;  /* 0x0000000000077919 */ /* 0x001f220000002100 */
[----:B------:R-:W0:Y:S01]  /*6e20*/  SYNCS.PHASECHK.TRANS64.TRYWAIT P0, [R19+URZ+0x32400], R34 ;  /* 0x03240022130075a7 */ /* 0x000e22000800017f */
[----:B------:R-:W-:Y:S01]  /*6e30*/  LOP3.LUT R3, R36, 0x1c0, RZ, 0xc0, !PT ;  /* 0x000001c024037812 */ /* 0x000fe200078ec0ff */
[----:B-----5:R-:W-:Y:S01]  /*6e40*/  IMAD.MOV.U32 R4, RZ, RZ, R26 ;  /* 0x000000ffff047224 */ /* 0x020fe200078e001a */
        /* <DEDUP_REMOVED lines=14> */
[----:B------:R-:W-:Y:S01]  /*6f30*/  IMAD.MOV.U32 R5, RZ, RZ, R10 ;  /* 0x000000ffff057224 */ /* 0x000fe200078e000a */
[----:B------:R-:W-:Y:S02]  /*6f40*/  LOP3.LUT P2, RZ, R37, 0x4, RZ, 0xc0, !PT ;  /* 0x0000000425ff7812 */ /* 0x000fe4000784c0ff */
[----:B------:R-:W-:Y:S02]  /*6f50*/  PRMT R46, R46, 0x5410, R4 ;  /* 0x000054102e2e7816 */ /* 0x000fe40000000004 */
[----:B------:R-:W-:Y:S01]  /*6f60*/  PRMT R47, R5, 0x7610, R47 ;  /* 0x00007610052f7816 */ /* 0x000fe2000000002f */
[----:B------:R-:W-:Y:S01]  /*6f70*/  IMAD.MOV.U32 R5, RZ, RZ, R11 ;  /* 0x000000ffff057224 */ /* 0x000fe200078e000b */
[----:B------:R-:W-:Y:S01]  /*6f80*/  ISETP.GE.AND P1, PT, R22, R41, PT ;  /* 0x000000291600720c */ /* 0x000fe20003f26270 */
[----:B----4-:R-:W-:-:S05]  /*6f90*/  VIADD R14, R7, 0xffffff80 ;  /* 0xffffff80070e7836 */ /* 0x010fca0000000000 */
[----:B------:R-:W-:-:S04]  /*6fa0*/  SHF.R.S32.HI R7, RZ, 0x1f, R14 ;  /* 0x0000001fff077819 */ /* 0x000fc8000001140e */
[----:B------:R-:W-:-:S04]  /*6fb0*/  LEA.HI R7, R7, R14, RZ, 0x5 ;  /* 0x0000000e07077211 */ /* 0x000fc800078f28ff */
[----:B------:R-:W-:-:S05]  /*6fc0*/  SHF.R.S32.HI R7, RZ, 0x5, R7 ;  /* 0x00000005ff077819 */ /* 0x000fca0000011407 */
[----:B------:R-:W-:-:S04]  /*6fd0*/  IMAD R0, R7, 0x200, R0 ;  /* 0x0000020007007824 */ /* 0x000fc800078e0200 */
[----:B------:R-:W-:-:S04]  /*6fe0*/  IMAD R3, R0, 0x2, R19 ;  /* 0x0000000200037824 */ /* 0x000fc800078e0213 */
[C---:B------:R-:W-:Y:S02]  /*6ff0*/  VIADD R4, R3.reuse, 0x18400 ;  /* 0x0001840003047836 */ /* 0x040fe40000000000 */
[----:B------:R-:W-:Y:S01]  /*7000*/  VIADD R0, R3, 0x18440 ;  /* 0x0001844003007836 */ /* 0x000fe20000000000 */
[----:B0-----:R-:W-:Y:S06]  /*7010*/  @!P0 BRA `(.L_x_14726) ;  /* 0x0000016c00b48947 */ /* 0x001fec0003800000 */
.L_x_14983:
[----:B------:R-:W-:Y:S05]  /*7020*/  BSYNC B1 ;  /* 0x0000000000017941 */ /* 0x000fea0003800000 */
.L_x_14725:
        /* <DEDUP_REMOVED lines=23> */
[----:B------:R-:W-:Y:S01]  /*71a0*/  FMUL.FTZ R35, R29, R33 ;  /* 0x000000211d237220 */ /* 0x000fe20000410000 */
[----:B------:R-:W-:-:S02]  /*71b0*/  HADD2.F32 R14, -RZ, R6.H0_H0 ;  /* 0x20000006ff0e7230 */ /* 0x000fc40000004100 */
[----:B0-----:R-:W-:Y:S01]  /*71c0*/  FMUL.FTZ R34, R4, R32 ;  /* 0x0000002004227220 */ /* 0x001fe20000410000 */
[----:B------:R-:W-:Y:S01]  /*71d0*/  FFMA.FTZ R38, R28, R33, R36 ;  /* 0x000000211c267223 */ /* 0x000fe20000010024 */
[----:B------:R-:W-:Y:S02]  /*71e0*/  HADD2.F32 R15, -RZ, R6.H1_H1 ;  /* 0x30000006ff0f7230 */ /* 0x000fe40000004100 */
[-C--:B------:R-:W-:Y:S01]  /*71f0*/  FMUL.FTZ R36, R4, R30.reuse ;  /* 0x0000001e04247220 */ /* 0x080fe20000410000 */
[C---:B------:R-:W-:Y:S01]  /*7200*/  FFMA.FTZ R34, R7.reuse, R30, -R34 ;  /* 0x0000001e07227223 */ /* 0x040fe20000010822 */
[--C-:B------:R-:W-:Y:S02]  /*7210*/  HADD2.F32 R6, -RZ, R5.reuse.H0_H0 ;  /* 0x20000005ff067230 */ /* 0x100fe40000004100 */
        /* <DEDUP_REMOVED lines=20> */
.L_x_14730:
[----:B------:R-:W-:Y:S05]  /*7360*/  BSYNC B2 ;  /* 0x0000000000027941 */ /* 0x000fea0003800000 */
.L_x_14729:
        /* <DEDUP_REMOVED lines=17> */
[----:B------:R-:W-:Y:S01]  /*7480*/  FMUL.FTZ R30, R4, R28 ;  /* 0x0000001c041e7220 */ /* 0x000fe20000410000 */
[----:B0-----:R-:W-:Y:S01]  /*7490*/  FFMA.FTZ R34, R20, R29, R32 ;  /* 0x0000001d14227223 */ /* 0x001fe20000010020 */
        /* <DEDUP_REMOVED lines=24> */
.L_x_14728:
[----:B------:R-:W-:Y:S05]  /*7620*/  BSYNC B1 ;  /* 0x0000000000017941 */ /* 0x000fea0003800000 */
.L_x_14727:
        /* <DEDUP_REMOVED lines=50> */
.L_x_14733:
[----:B------:R-:W-:Y:S05]  /*7950*/  BSYNC B1 ;  /* 0x0000000000017941 */ /* 0x000fea0003800000 */
.L_x_14732:
        /* <DEDUP_REMOVED lines=44> */
.L_x_14718:
[----:B------:R-:W0:Y:S01]  /*7c20*/  S2R R0, SR_TID.X ;  /* 0x0000000000007919 */ /* 0x000e220000002100 */
[----:B------:R-:W1:Y:S01]  /*7c30*/  LDC R6, c[0x0][0x448] ;  /* 0x00011200ff067b82 */ /* 0x000e620000000800 */
[----:B------:R-:W-:Y:S01]  /*7c40*/  ULDC.64 UR4, c[0x0][0x3f8] ;  /* 0x0000fe0000047ab9 */ /* 0x000fe20000000a00 */
[----:B------:R-:W-:Y:S01]  /*7c50*/  ULDC.64 UR6, c[0x0][0x408] ;  /* 0x0001020000067ab9 */ /* 0x000fe20000000a00 */
[----:B------:R-:W-:Y:S02]  /*7c60*/  IMAD.MOV.U32 R28, RZ, RZ, R24 ;  /* 0x000000ffff1c7224 */ /* 0x000fe400078e0018 */
[----:B------:R-:W-:Y:S02]  /*7c70*/  IMAD.MOV.U32 R20, RZ, RZ, R30 ;  /* 0x000000ffff147224 */ /* 0x000fe400078e001e */
[----:B------:R-:W-:Y:S01]  /*7c80*/  IMAD.MOV.U32 R21, RZ, RZ, R27 ;  /* 0x000000ffff157224 */ /* 0x000fe200078e001b */
[----:B-1----:R-:W-:Y:S01]  /*7c90*/  ISETP.NE.AND P0, PT, R6, 0x1, PT ;  /* 0x000000010600780c */ /* 0x002fe20003f05270 */
[----:B0-----:R-:W-:-:S05]  /*7ca0*/  VIADD R0, R0, 0xffffff80 ;  /* 0xffffff8000007836 */ /* 0x001fca0000000000 */
[----:B------:R-:W-:-:S07]  /*7cb0*/  SHF.R.S32.HI R3, RZ, 0x1f, R0 ;  /* 0x0000001fff037819 */ /* 0x000fce0000011400 */
[----:B------:R-:W0:Y:S01]  /*7cc0*/  @P0 LDC R5, c[0x0][0x450] ;  /* 0x00011400ff050b82 */ /* 0x000e220000000800 */
[----:B------:R-:W-:-:S04]  /*7cd0*/  LEA.HI R3, R3, R0, RZ, 0x2 ;  /* 0x0000000003037211 */ /* 0x000fc800078f10ff */
[----:B------:R-:W-:-:S05]  /*7ce0*/  LOP3.LUT R3, R3, 0xfffffffc, RZ, 0xc0, !PT ;  /* 0xfffffffc03037812 */ /* 0x000fca00078ec0ff */
[----:B------:R-:W-:Y:S02]  /*7cf0*/  IMAD.IADD R3, R0, 0x1, -R3 ;  /* 0x0000000100037824 */ /* 0x000fe400078e0a03 */
[----:B------:R-:W1:Y:S02]  /*7d00*/  @P0 LDC R0, c[0x0][0x44c] ;  /* 0x00011300ff000b82 */ /* 0x000e640000000800 */
[----:B------:R-:W-:-:S04]  /*7d10*/  IMAD R3, R3, 0x40, R39 ;  /* 0x0000004003037824 */ /* 0x000fc800078e0227 */
[----:B-1----:R-:W-:-:S05]  /*7d20*/  @P0 IMAD.HI.U32 R0, R3, R0, RZ ;  /* 0x0000000003000227 */ /* 0x002fca00078e00ff */
[----:B0-----:R-:W-:-:S04]  /*7d30*/  @P0 SHF.R.U32.HI R3, RZ, R5, R0 ;  /* 0x00000005ff030219 */ /* 0x001fc80000011600 */
        /* <DEDUP_REMOVED lines=17> */
[----:B------:R-:W2:Y:S01]  /*7e50*/  LDL R11, [R1+0x1c] ;  /* 0x00001c00010b7983 */ /* 0x000ea20000100800 */
[----:B------:R-:W0:Y:S03]  /*7e60*/  LDC R31, c[0x0][0x3f4] ;  /* 0x0000fd00ff1f7b82 */ /* 0x000e260000000800 */
[----:B------:R-:W1:Y:S04]  /*7e70*/  SHFL.IDX PT, R3, R10, RZ, 0x1c1f ;  /* 0x001c1fff0a037589 */ /* 0x000e6800000e0000 */
[----:B------:R-:W3:Y:S04]  /*7e80*/  SHFL.IDX PT, R0, R28, RZ, 0x1c1f ;  /* 0x001c1fff1c007589 */ /* 0x000ee800000e0000 */
[----:B------:R-:W4:Y:S04]  /*7e90*/  SHFL.IDX PT, R14, R29, RZ, 0x1c1f ;  /* 0x001c1fff1d0e7589 */ /* 0x000f2800000e0000 */
[----:B------:R-:W5:Y:S01]  /*7ea0*/  SHFL.IDX PT, R8, R20, RZ, 0x1c1f ;  /* 0x001c1fff14087589 */ /* 0x000f6200000e0000 */
[----:B0-----:R-:W-:Y:S01]  /*7eb0*/  ISETP.GE.AND P0, PT, R16, R31, PT ;  /* 0x0000001f1000720c */ /* 0x001fe20003f06270 */
[----:B--2---:R-:W-:-:S05]  /*7ec0*/  IMAD R30, R11, R6, RZ ;  /* 0x000000060b1e7224 */ /* 0x004fca00078e02ff */
[----:B------:R-:W-:-:S13]  /*7ed0*/  ISETP.GE.OR P1, PT, R39, R30, P0 ;  /* 0x0000001e2700720c */ /* 0x000fda0000726670 */
[C---:B------:R-:W-:Y:S01]  /*7ee0*/  @!P1 IMAD.SHL.U32 R9, R16.reuse, 0x2, RZ ;  /* 0x0000000210099824 */ /* 0x040fe200078e00ff */
[----:B------:R-:W-:-:S04]  /*7ef0*/  @!P1 SHF.L.U64.HI R21, R16, 0x1, R17 ;  /* 0x0000000110159819 */ /* 0x000fc80000010211 */
[----:B-1----:R-:W-:-:S05]  /*7f00*/  @!P1 IADD3 R4, P2, R3, R9, RZ ;  /* 0x0000000903049210 */ /* 0x002fca0007f5e0ff */
[----:B---3--:R-:W-:-:S06]  /*7f10*/  @!P1 IMAD.X R5, R0, 0x1, R21, P2 ;  /* 0x0000000100059824 */ /* 0x008fcc00010e0615 */
[----:B------:R-:W2:Y:S01]  /*7f20*/  @!P1 LD.E.128 R4, desc[UR40][R4.64] ;  /* 0x0000002804049980 */ /* 0x000ea2000c101d00 */
[----:B----4-:R-:W-:-:S05]  /*7f30*/  @!P1 IADD3 R14, P2, R14, R9, RZ ;  /* 0x000000090e0e9210 */ /* 0x010fca0007f5e0ff */
[----:B-----5:R-:W-:-:S04]  /*7f40*/  @!P1 IMAD.X R3, R8, 0x1, R21, P2 ;  /* 0x0000000108039824 */ /* 0x020fc800010e0615 */
[----:B------:R-:W-:-:S05]  /*7f50*/  @!P1 IMAD.MOV.U32 R15, RZ, RZ, R3 ;  /* 0x000000ffff0f9224 */ /* 0x000fca00078e0003 */
[----:B------:R-:W3:Y:S01]  /*7f60*/  @!P1 LD.E.128 R24, desc[UR40][R14.64] ;  /* 0x000000280e189980 */ /* 0x000ee2000c101d00 */
[----:B------:R-:W-:Y:S02]  /*7f70*/  CS2R R36, SRZ ;  /* 0x0000000000247805 */ /* 0x000fe4000001ff00 */
[----:B------:R-:W-:Y:S01]  /*7f80*/  CS2R R34, SRZ ;  /* 0x0000000000227805 */ /* 0x000fe2000001ff00 */
[----:B------:R-:W0:Y:S04]  /*7f90*/  SHFL.IDX PT, R21, R29, 0x1, 0x1c1f ;  /* 0x003c1f001d157f89 */ /* 0x000e2800000e0000 */
[----:B------:R-:W1:Y:S01]  /*7fa0*/  SHFL.IDX PT, R20, R20, 0x1, 0x1c1f ;  /* 0x003c1f0014147f89 */ /* 0x000e6200000e0000 */
[----:B--2---:R-:W-:Y:S01]  /*7fb0*/  @!P1 IMAD.MOV.U32 R36, RZ, RZ, R4 ;  /* 0x000000ffff249224 */ /* 0x004fe200078e0004 */
[----:B------:R-:W-:Y:S01]  /*7fc0*/  @!P1 MOV R35, R7 ;  /* 0x0000000700239202 */ /* 0x000fe20000000f00 */
[----:B------:R-:W-:Y:S01]  /*7fd0*/  @!P1 IMAD.MOV.U32 R37, RZ, RZ, R5 ;  /* 0x000000ffff259224 */ /* 0x000fe200078e0005 */
[----:B------:R-:W-:Y:S01]  /*7fe0*/  CS2R R4, SRZ ;  /* 0x0000000000047805 */ /* 0x000fe2000001ff00 */
[----:B------:R-:W-:-:S02]  /*7ff0*/  IMAD.MOV.U32 R0, RZ, RZ, R36 ;  /* 0x000000ffff007224 */ /* 0x000fc400078e0024 */
[----:B------:R-:W-:Y:S01]  /*8000*/  @!P1 IMAD.MOV.U32 R34, RZ, RZ, R6 ;  /* 0x000000ffff229224 */ /* 0x000fe200078e0006 */
[----:B------:R-:W-:Y:S01]  /*8010*/  CS2R R6, SRZ ;  /* 0x0000000000067805 */ /* 0x000fe2000001ff00 */
[----:B------:R-:W-:Y:S01]  /*8020*/  IMAD.MOV.U32 R3, RZ, RZ, R37 ;  /* 0x000000ffff037224 */ /* 0x000fe200078e0025 */
[----:B------:R-:W-:Y:S01]  /*8030*/  PRMT R46, R46, 0x5410, R0 ;  /* 0x000054102e2e7816 */ /* 0x000fe20000000000 */
[----:B------:R-:W-:Y:S01]  /*8040*/  IMAD.MOV.U32 R8, RZ, RZ, R34 ;  /* 0x000000ffff087224 */ /* 0x000fe200078e0022 */
[----:B------:R-:W2:Y:S01]  /*8050*/  SHFL.IDX PT, R0, R28, 0x1, 0x1c1f ;  /* 0x003c1f001c007f89 */ /* 0x000ea200000e0000 */
[----:B------:R-:W-:Y:S01]  /*8060*/  IMAD.MOV.U32 R9, RZ, RZ, R35 ;  /* 0x000000ffff097224 */ /* 0x000fe200078e0023 */
[----:B------:R-:W-:Y:S01]  /*8070*/  PRMT R33, R33, 0x5410, R3 ;  /* 0x0000541021217816 */ /* 0x000fe20000000003 */
[----:B---3--:R-:W-:Y:S01]  /*8080*/  @!P1 IMAD.MOV.U32 R6, RZ, RZ, R24 ;  /* 0x000000ffff069224 */ /* 0x008fe200078e0018 */
[----:B------:R3:W4:Y:S01]  /*8090*/  SHFL.IDX PT, R3, R10, 0x1, 0x1c1f ;  /* 0x003c1f000a037f89 */ /* 0x00072200000e0000 */
[----:B------:R-:W-:Y:S01]  /*80a0*/  @!P1 IMAD.MOV.U32 R7, RZ, RZ, R25 ;  /* 0x000000ffff079224 */ /* 0x000fe200078e0019 */
[----:B------:R-:W-:Y:S01]  /*80b0*/  PRMT R32, R8, 0x5410, R9 ;  /* 0x0000541008207816 */ /* 0x000fe20000000009 */
[----:B------:R-:W-:-:S02]  /*80c0*/  @!P1 IMAD.MOV.U32 R4, RZ, RZ, R26 ;  /* 0x000000ffff049224 */ /* 0x000fc400078e001a */
[----:B------:R-:W-:Y:S02]  /*80d0*/  @!P1 IMAD.MOV.U32 R5, RZ, RZ, R27 ;  /* 0x000000ffff059224 */ /* 0x000fe400078e001b */
[----:B------:R-:W-:Y:S02]  /*80e0*/  IMAD.MOV.U32 R8, RZ, RZ, R6 ;  /* 0x000000ffff087224 */ /* 0x000fe400078e0006 */
[----:B------:R-:W-:Y:S02]  /*80f0*/  IMAD.MOV.U32 R9, RZ, RZ, R7 ;  /* 0x000000ffff097224 */ /* 0x000fe400078e0007 */
[----:B---3--:R-:W-:Y:S01]  /*8100*/  IMAD.MOV.U32 R10, RZ, RZ, R4 ;  /* 0x000000ffff0a7224 */ /* 0x008fe200078e0004 */
[----:B------:R-:W-:Y:S01]  /*8110*/  PRMT R46, R8, 0x7610, R46 ;  /* 0x00007610082e7816 */ /* 0x000fe2000000002e */
[----:B------:R-:W-:Y:S01]  /*8120*/  IMAD.MOV.U32 R11, RZ, RZ, R5 ;  /* 0x000000ffff0b7224 */ /* 0x000fe200078e0005 */
[----:B------:R-:W-:Y:S02]  /*8130*/  PRMT R33, R9, 0x7610, R33 ;  /* 0x0000761009217816 */ /* 0x000fe40000000021 */
[----:B------:R-:W-:-:S02]  /*8140*/  CS2R R8, SRZ ;  /* 0x0000000000087805 */ /* 0x000fc4000001ff00 */
[----:B------:R-:W-:Y:S02]  /*8150*/  PRMT R51, R10, 0x7610, R51 ;  /* 0x000076100a337816 */ /* 0x000fe40000000033 */
[----:B012---:R-:W-:-:S07]  /*8160*/  PRMT R40, R11, 0x7610, R40 ;  /* 0x000076100b287816 */ /* 0x007fce0000000028 */
.L_x_14993:
        /* <DEDUP_REMOVED lines=20> */
[--C-:B------:R-:W-:Y:S02]  /*82b0*/  IMAD.X R13, R0, 0x1, R9.reuse, P1 ;  /* 0x00000001000d7824 */ /* 0x100fe400008e0609 */
[----:B------:R-:W-:-:S04]  /*82c0*/  IMAD.X R9, R20, 0x1, R9, P2 ;  /* 0x0000000114097824 */ /* 0x000fc800010e0609 */
[----:B------:R-:W5:Y:S04]  /*82d0*/  LD.E.128 R12, desc[UR40][R12.64] ;  /* 0x000000280c0c7980 */ /* 0x000f68000c101d00 */
[----:B------:R-:W5:Y:S02]  /*82e0*/  LD.E.128 R8, desc[UR40][R8.64] ;  /* 0x0000002808087980 */ /* 0x000f64000c101d00 */
.L_x_14736:
[----:B------:R-:W-:Y:S05]  /*82f0*/  BSYNC B1 ;  /* 0x0000000000017941 */ /* 0x000fea0003800000 */
.L_x_14735:
[----:B------:R-:W4:Y:S01]  /*8300*/  LDL R0, [R1+0x28] ;  /* 0x0000280001007983 */ /* 0x000f220000100800 */
[----:B------:R-:W0:Y:S01]  /*8310*/  SYNCS.PHASECHK.TRANS64.TRYWAIT P1, [R19+URZ+0x32400], R24 ;  /* 0x03240018130075a7 */ /* 0x000e22000802017f */
[----:B------:R-:W-:Y:S01]  /*8320*/  VIADD R21, R22, 0x40 ;  /* 0x0000004016157836 */ /* 0x000fe20000000000 */
[----:B------:R-:W-:Y:S01]  /*8330*/  BSSY B1, `(.L_x_14737) ;  /* 0x0000011000017945 */ /* 0x000fe20003800000 */
[----:B-----5:R-:W-:-:S05]  /*8340*/  IMAD.MOV.U32 R20, RZ, RZ, R9 ;  /* 0x000000ffff147224 */ /* 0x020fca00078e0009 */
[----:B------:R-:W-:Y:S01]  /*8350*/  PRMT R52, R20, 0x7610, R52 ;  /* 0x0000761014347816 */ /* 0x000fe20000000034 */
[----:B------:R-:W-:Y:S01]  /*8360*/  IMAD.MOV.U32 R20, RZ, RZ, R12 ;  /* 0x000000ffff147224 */ /* 0x000fe200078e000c */
[----:B----4-:R-:W-:Y:S01]  /*8370*/  VIADDMNMX R3, R30, -R0, 0x80, PT ;  /* 0x000000801e037446 */ /* 0x010fe20003800900 */
[----:B------:R-:W-:-:S03]  /*8380*/  IMAD.MOV.U32 R0, RZ, RZ, R8 ;  /* 0x000000ffff007224 */ /* 0x000fc600078e0008 */
[-C--:B------:R-:W-:Y:S02]  /*8390*/  ISETP.GE.OR P2, PT, R22, R3.reuse, P0 ;  /* 0x000000031600720c */ /* 0x080fe40000746670 */
[----:B------:R-:W-:Y:S01]  /*83a0*/  PRMT R51, R51, 0x5410, R0 ;  /* 0x0000541033337816 */ /* 0x000fe20000000000 */
[----:B------:R-:W-:Y:S01]  /*83b0*/  IMAD.MOV.U32 R0, RZ, RZ, R10 ;  /* 0x000000ffff007224 */ /* 0x000fe200078e000a */
[----:B------:R-:W-:Y:S01]  /*83c0*/  ISETP.GE.OR P0, PT, R21, R3, P0 ;  /* 0x000000031500720c */ /* 0x000fe20000706670 */
[----:B------:R-:W-:Y:S02]  /*83d0*/  IMAD.MOV.U32 R3, RZ, RZ, R11 ;  /* 0x000000ffff037224 */ /* 0x000fe400078e000b */
[----:B------:R-:W-:Y:S01]  /*83e0*/  IMAD.MOV.U32 R21, RZ, RZ, R13 ;  /* 0x000000ffff157224 */ /* 0x000fe200078e000d */
[----:B------:R-:W-:Y:S01]  /*83f0*/  PRMT R52, R52, 0x5410, R0 ;  /* 0x0000541034347816 */ /* 0x000fe20000000000 */
[----:B------:R-:W-:Y:S01]  /*8400*/  IMAD.IADD R0, R16, 0x1, R31 ;  /* 0x0000000110007824 */ /* 0x000fe200078e021f */
[----:B------:R-:W-:-:S02]  /*8410*/  PRMT R53, R3, 0x5410, R20 ;  /* 0x0000541003357816 */ /* 0x000fc40000000014 */
[----:B------:R-:W-:Y:S01]  /*8420*/  PRMT R54, R21, 0x7610, R54 ;  /* 0x0000761015367816 */ /* 0x000fe20000000036 */
[----:B0-----:R-:W-:Y:S06]  /*8430*/  @!P1 BRA `(.L_x_14738) ;  /* 0x0000016000309947 */ /* 0x001fec0003800000 */
.L_x_14994:
[----:B------:R-:W-:Y:S05]  /*8440*/  BSYNC B1 ;  /* 0x0000000000017941 */ /* 0x000fea0003800000 */
.L_x_14737:
[----:B------:R-:W-:Y:S01]  /*8450*/  BSSY B1, `(.L_x_14739) ;  /* 0x0000069000017945 */ /* 0x000fe20003800000 */
[----:B------:R-:W-:Y:S01]  /*8460*/  IMAD.MOV.U32 R55, RZ, RZ, R14 ;  /* 0x000000ffff377224 */ /* 0x000fe200078e000e */
[----:B------:R-:W-:Y:S01]  /*8470*/  LOP3.LUT R0, R0, 0x38, RZ, 0xc0, !PT ;  /* 0x0000003800007812 */ /* 0x000fe200078ec0ff */
[----:B------:R-:W-:Y:S01]  /*8480*/  IMAD.MOV.U32 R56, RZ, RZ, R15 ;  /* 0x000000ffff387224 */ /* 0x000fe200078e000f */
[----:B------:R-:W-:Y:S06]  /*8490*/  @P2 BRA `(.L_x_14740) ;  /* 0x0000000400902947 */ /* 0x000fec0003800000 */
[----:B------:R-:W2:Y:S01]  /*84a0*/  LDL R3, [R1+0x74] ;  /* 0x0000740001037983 */ /* 0x000ea20000100800 */
[----:B------:R-:W1:Y:S02]  /*84b0*/  S2R R20, SR_TID.X ;  /* 0x0000000000147919 */ /* 0x000e640000002100 */
[----:B-1----:R-:W-:-:S05]  /*84c0*/  VIADD R20, R20, 0xffffff80 ;  /* 0xffffff8014147836 */ /* 0x002fca0000000000 */
[----:B------:R-:W-:-:S04]  /*84d0*/  SHF.R.S32.HI R28, RZ, 0x1f, R20 ;  /* 0x0000001fff1c7819 */ /* 0x000fc80000011414 */
[----:B------:R-:W-:-:S04]  /*84e0*/  LEA.HI R28, R28, R20, RZ, 0x5 ;  /* 0x000000141c1c7211 */ /* 0x000fc800078f28ff */
[----:B------:R-:W-:Y:S02]  /*84f0*/  SHF.R.S32.HI R28, RZ, 0x5, R28 ;  /* 0x00000005ff1c7819 */ /* 0x000fe4000001141c */
[--C-:B------:R-:W-:Y:S02]  /*8500*/  SHF.R.U64 R50, R36, 0x10, R37.reuse ;  /* 0x0000001024327819 */ /* 0x100fe40000001225 */
[----:B------:R-:W-:Y:S01]  /*8510*/  SHF.R.U32.HI R38, RZ, 0x10, R37 ;  /* 0x00000010ff267819 */ /* 0x000fe20000011625 */
[--C-:B------:R-:W-:Y:S01]  /*8520*/  HADD2.F32 R37, -RZ, R33.reuse.H0_H0 ;  /* 0x20000021ff257230 */ /* 0x100fe20000004100 */
[----:B------:R-:W-:Y:S02]  /*8530*/  SHF.R.U32.HI R36, RZ, 0x10, R7 ;  /* 0x00000010ff247819 */ /* 0x000fe40000011607 */
[--C-:B------:R-:W-:Y:S02]  /*8540*/  SHF.R.U64 R49, R34, 0x10, R35.reuse ;  /* 0x0000001022317819 */ /* 0x100fe40000001223 */
[----:B------:R-:W-:Y:S01]  /*8550*/  SHF.R.U32.HI R44, RZ, 0x10, R35 ;  /* 0x00000010ff2c7819 */ /* 0x000fe20000011623 */
[----:B------:R-:W-:Y:S01]  /*8560*/  HADD2.F32 R35, -RZ, R33.H1_H1 ;  /* 0x30000021ff237230 */ /* 0x000fe20000004100 */
[--C-:B------:R-:W-:Y:S01]  /*8570*/  SHF.R.U64 R47, R4, 0x10, R5.reuse ;  /* 0x00000010042f7819 */ /* 0x100fe20000001205 */
[----:B------:R-:W-:Y:S01]  /*8580*/  HADD2.F32 R34, -RZ, R36.H0_H0 ;  /* 0x20000024ff227230 */ /* 0x000fe20000004100 */
[----:B------:R-:W-:-:S02]  /*8590*/  SHF.R.U32.HI R42, RZ, 0x10, R5 ;  /* 0x00000010ff2a7819 */ /* 0x000fc40000011605 */
[----:B------:R-:W-:Y:S01]  /*85a0*/  SHF.R.U64 R48, R6, 0x10, R7 ;  /* 0x0000001006307819 */ /* 0x000fe20000001207 */
[----:B--2---:R-:W-:-:S05]  /*85b0*/  IMAD.SHL.U32 R3, R3, 0x40, RZ ;  /* 0x0000004003037824 */ /* 0x004fca00078e00ff */
[----:B------:R-:W-:-:S04]  /*85c0*/  LOP3.LUT R21, R3, 0x1c0, RZ, 0xc0, !PT ;  /* 0x000001c003157812 */ /* 0x000fc800078ec0ff */
[----:B------:R-:W-:Y:S02]  /*85d0*/  LOP3.LUT R3, R21, 0x38, R16, 0xf8, !PT ;  /* 0x0000003815037812 */ /* 0x000fe400078ef810 */
[----:B0-----:R-:W-:-:S04]  /*85e0*/  SHF.R.U32.HI R24, RZ, 0x3, R21 ;  /* 0x00000003ff187819 */ /* 0x001fc80000011615 */
[----:B------:R-:W-:-:S05]  /*85f0*/  LOP3.LUT R3, R3, R24, RZ, 0x3c, !PT ;  /* 0x0000001803037212 */ /* 0x000fca00078e3cff */
[----:B------:R-:W-:Y:S01]  /*8600*/  IMAD R20, R28, 0x200, R3 ;  /* 0x000002001c147824 */ /* 0x000fe200078e0203 */
[----:B------:R-:W-:-:S03]  /*8610*/  LOP3.LUT R3, R24, R0, R21, 0x1e, !PT ;  /* 0x0000000018037212 */ /* 0x000fc600078e1e15 */
[----:B------:R-:W-:Y:S02]  /*8620*/  IMAD R43, R20, 0x2, R19 ;  /* 0x00000002142b7824 */ /* 0x000fe400078e0213 */
[----:B------:R-:W-:-:S03]  /*8630*/  IMAD R20, R28, 0x200, R3 ;  /* 0x000002001c147824 */ /* 0x000fc600078e0203 */
[----:B------:R-:W0:Y:S01]  /*8640*/  LDS.128 R24, [R43+0x18400] ;  /* 0x018400002b187984 */ /* 0x000e220000000c00 */
[----:B------:R-:W-:-:S05]  /*8650*/  IMAD R45, R20, 0x2, R19 ;  /* 0x00000002142d7824 */ /* 0x000fca00078e0213 */
[----:B------:R-:W1:Y:S01]  /*8660*/  LDS.128 R28, [R45+0x18400] ;  /* 0x018400002d1c7984 */ /* 0x000e620000000c00 */
[----:B0-----:R-:W-:Y:S02]  /*8670*/  HADD2.F32 R4, -RZ, R25.H0_H0 ;  /* 0x20000019ff047230 */ /* 0x001fe40000004100 */
[--C-:B-1----:R-:W-:Y:S02]  /*8680*/  HADD2.F32 R20, -RZ, R29.reuse.H0_H0 ;  /* 0x2000001dff147230 */ /* 0x102fe40000004100 */
[----:B------:R-:W-:-:S03]  /*8690*/  HADD2.F32 R29, -RZ, R29.H1_H1 ;  /* 0x3000001dff1d7230 */ /* 0x000fc60000004100 */
[C---:B------:R-:W-:Y:S01]  /*86a0*/  FMUL.FTZ R39, R20.reuse, R37 ;  /* 0x0000002514277220 */ /* 0x040fe20000410000 */
[-C--:B------:R-:W-:Y:S01]  /*86b0*/  FMUL.FTZ R41, R20, R35.reuse ;  /* 0x0000002314297220 */ /* 0x080fe20000410000 */
[----:B------:R-:W-:Y:S02]  /*86c0*/  HADD2.F32 R25, -RZ, R25.H1_H1 ;  /* 0x30000019ff197230 */ /* 0x000fe40000004100 */
[----:B------:R-:W-:Y:S01]  /*86d0*/  FMUL.FTZ R36, R29, R34 ;  /* 0x000000221d247220 */ /* 0x000fe20000410000 */
[----:B------:R-:W-:Y:S02]  /*86e0*/  HADD2.F32 R20, -RZ, R38.H0_H0 ;  /* 0x20000026ff147230 */ /* 0x000fe40000004100 */
[C---:B------:R-:W-:Y:S01]  /*86f0*/  FFMA.FTZ R39, R4.reuse, R35, -R39 ;  /* 0x0000002304277223 */ /* 0x040fe20000010827 */
[----:B------:R-:W-:Y:S01]  /*8700*/  FFMA.FTZ R41, R4, R37, R41 ;  /* 0x0000002504297223 */ /* 0x000fe20000010029 */
[----:B------:R-:W-:Y:S02]  /*8710*/  HADD2.F32 R33, -RZ, R31.H0_H0 ;  /* 0x2000001fff217230 */ /* 0x000fe40000004100 */
[----:B------:R-:W-:-:S02]  /*8720*/  HADD2.F32 R35, -RZ, R40.H0_H0 ;  /* 0x20000028ff237230 */ /* 0x000fc40000004100 */
[----:B------:R-:W-:Y:S02]  /*8730*/  HADD2.F32 R4, -RZ, R32.H1_H1 ;  /* 0x30000020ff047230 */ /* 0x000fe40000004100 */
[-C--:B------:R-:W-:Y:S01]  /*8740*/  FFMA.FTZ R38, R25, R20.reuse, -R36 ;  /* 0x0000001419267223 */ /* 0x080fe20000010824 */
[----:B------:R-:W-:Y:S02]  /*8750*/  HADD2.F32 R6, -RZ, R27.H0_H0 ;  /* 0x2000001bff067230 */ /* 0x000fe40000004100 */
[----:B------:R-:W-:Y:S01]  /*8760*/  FMUL.FTZ R40, R29, R20 ;  /* 0x000000141d287220 */ /* 0x000fe20000410000 */
[----:B------:R-:W-:Y:S02]  /*8770*/  HADD2.F32 R36, -RZ, R42.H0_H0 ;  /* 0x2000002aff247230 */ /* 0x000fe40000004100 */
[C---:B------:R-:W-:Y:S01]  /*8780*/  FMUL.FTZ R29, R33.reuse, R35 ;  /* 0x00000023211d7220 */ /* 0x040fe20000410000 */
[----:B------:R-:W-:Y:S02]  /*8790*/  HADD2.F32 R31, -RZ, R31.H1_H1 ;  /* 0x3000001fff1f7230 */ /* 0x000fe40000004100 */
[----:B------:R-:W-:Y:S01]  /*87a0*/  FMUL.FTZ R42, R33, R4 ;  /* 0x00000004212a7220 */ /* 0x000fe20000410000 */
[----:B------:R-:W-:-:S02]  /*87b0*/  HADD2.F32 R27, -RZ, R27.H1_H1 ;  /* 0x3000001bff1b7230 */ /* 0x000fc40000004100 */
[----:B------:R-:W-:Y:S01]  /*87c0*/  FFMA.FTZ R40, R25, R34, R40 ;  /* 0x0000002219287223 */ /* 0x000fe20000010028 */
[C---:B------:R-:W-:Y:S01]  /*87d0*/  FFMA.FTZ R33, R6.reuse, R4, -R29 ;  /* 0x0000000406217223 */ /* 0x040fe2000001081d */
[----:B------:R-:W-:Y:S02]  /*87e0*/  HADD2.F32 R20, -RZ, R44.H0_H0 ;  /* 0x2000002cff147230 */ /* 0x000fe40000004100 */
[----:B------:R-:W-:Y:S01]  /*87f0*/  FFMA.FTZ R42, R6, R35, R42 ;  /* 0x00000023062a7223 */ /* 0x000fe2000001002a */
[----:B------:R-:W-:Y:S02]  /*8800*/  HADD2.F32 R7, -RZ, R28.H0_H0 ;  /* 0x2000001cff077230 */ /* 0x000fe40000004100 */
[----:B------:R-:W-:Y:S01]  /*8810*/  FMUL.FTZ R34, R31, R36 ;  /* 0x000000241f227220 */ /* 0x000fe20000410000 */
[--C-:B------:R-:W-:Y:S02]  /*8820*/  HADD2.F32 R6, -RZ, R46.reuse.H0_H0 ;  /* 0x2000002eff067230 */ /* 0x100fe40000004100 */
[----:B------:R-:W-:-:S02]  /*8830*/  HADD2.F32 R4, -RZ, R46.H1_H1 ;  /* 0x3000002eff047230 */ /* 0x000fc40000004100 */
[-C--:B------:R-:W-:Y:S01]  /*8840*/  FMUL.FTZ R46, R31, R20.reuse ;  /* 0x000000141f2e7220 */ /* 0x080fe20000410000 */
[----:B------:R-:W-:Y:S02]  /*8850*/  HADD2.F32 R3, -RZ, R24.H0_H0 ;  /* 0x20000018ff037230 */ /* 0x000fe40000004100 */
[----:B------:R-:W-:Y:S01]  /*8860*/  FFMA.FTZ R44, R27, R20, -R34 ;  /* 0x000000141b2c7223 */ /* 0x000fe20000010822 */
[----:B------:R-:W-:Y:S02]  /*8870*/  HADD2.F32 R21, -RZ, R30.H0_H0 ;  /* 0x2000001eff157230 */ /* 0x000fe40000004100 */
[C---:B------:R-:W-:Y:S01]  /*8880*/  FMUL.FTZ R34, R7.reuse, R6 ;  /* 0x0000000607227220 */ /* 0x040fe20000410000 */
[----:B------:R-:W-:Y:S02]  /*8890*/  HADD2.F32 R20, -RZ, R51.H0_H0 ;  /* 0x20000033ff147230 */ /* 0x000fe40000004100 */
[----:B------:R-:W-:Y:S02]  /*88a0*/  HADD2.F32 R32, -RZ, R32.H0_H0 ;  /* 0x20000020ff207230 */ /* 0x000fe40000004100 */
[----:B------:R-:W-:Y:S01]  /*88b0*/  FMUL.FTZ R7, R7, R4 ;  /* 0x0000000407077220 */ /* 0x000fe20000410000 */
[----:B------:R-:W-:Y:S01]  /*88c0*/  FFMA.FTZ R35, R27, R36, R46 ;  /* 0x000000241b237223 */ /* 0x000fe2000001002e */
[----:B------:R-:W-:Y:S01]  /*88d0*/  FFMA.FTZ R4, R3, R4, -R34 ;  /* 0x0000000403047223 */ /* 0x000fe20000010822 */
[----:B------:R-:W-:-:S02]  /*88e0*/  HADD2.F32 R5, -RZ, R26.H0_H0 ;  /* 0x2000001aff057230 */ /* 0x000fc40000004100 */
[C---:B------:R-:W-:Y:S01]  /*88f0*/  FMUL.FTZ R36, R21.reuse, R20 ;  /* 0x0000001415247220 */ /* 0x040fe20000410000 */
[----:B------:R-:W-:Y:S01]  /*8900*/  FMUL.FTZ R34, R21, R32 ;  /* 0x0000002015227220 */ /* 0x000fe20000410000 */
[----:B------:R-:W-:Y:S02]  /*8910*/  HADD2.F32 R28, -RZ, R28.H1_H1 ;  /* 0x3000001cff1c7230 */ /* 0x000fe40000004100 */
[----:B------:R-:W-:Y:S01]  /*8920*/  FFMA.FTZ R6, R3, R6, R7 ;  /* 0x0000000603067223 */ /* 0x000fe20000010007 */
[----:B------:R-:W-:Y:S02]  /*8930*/  HADD2.F32 R21, -RZ, R48.H0_H0 ;  /* 0x20000030ff157230 */ /* 0x000fe40000004100 */
[----:B------:R-:W-:Y:S02]  /*8940*/  HADD2.F32 R3, -RZ, R50.H0_H0 ;  /* 0x20000032ff037230 */ /* 0x000fe40000004100 */
[----:B------:R-:W-:Y:S02]  /*8950*/  HADD2.F32 R30, -RZ, R30.H1_H1 ;  /* 0x3000001eff1e7230 */ /* 0x000fe40000004100 */
[----:B------:R-:W-:-:S02]  /*8960*/  HADD2.F32 R25, -RZ, R47.H0_H0 ;  /* 0x2000002fff197230 */ /* 0x000fc40000004100 */
[C---:B------:R-:W-:Y:S01]  /*8970*/  FFMA.FTZ R36, R5.reuse, R32, -R36 ;  /* 0x0000002005247223 */ /* 0x040fe20000010824 */
[----:B------:R-:W-:Y:S02]  /*8980*/  HADD2.F32 R7, -RZ, R49.H0_H0 ;  /* 0x20000031ff077230 */ /* 0x000fe40000004100 */
[----:B------:R-:W-:Y:S01]  /*8990*/  FFMA.FTZ R34, R5, R20, R34 ;  /* 0x0000001405227223 */ /* 0x000fe20000010022 */
[----:B------:R-:W-:Y:S02]  /*89a0*/  HADD2.F32 R24, -RZ, R24.H1_H1 ;  /* 0x30000018ff187230 */ /* 0x000fe40000004100 */
        /* <DEDUP_REMOVED lines=19> */
.L_x_14740:
[----:B------:R-:W-:Y:S05]  /*8ae0*/  BSYNC B1 ;  /* 0x0000000000017941 */ /* 0x000fea0003800000 */
.L_x_14739:
[----:B------:R-:W-:Y:S01]  /*8af0*/  PRMT R40, R55, 0x5410, R56 ;  /* 0x0000541037287816 */ /* 0x000fe20000000038 */
[----:B------:R-:W-:Y:S06]  /*8b00*/  @P0 BRA `(.L_x_14731) ;  /* 0x0000000400800947 */ /* 0x000fec0003800000 */
[----:B------:R-:W2:Y:S01]  /*8b10*/  LDL R3, [R1+0x3c] ;  /* 0x00003c0001037983 */ /* 0x000ea20000100800 */
[C---:B-1----:R-:W-:Y:S02]  /*8b20*/  VIADD R4, R22.reuse, 0x40 ;  /* 0x0000004016047836 */ /* 0x042fe40000000000 */
[----:B------:R-:W-:Y:S01]  /*8b30*/  VIADD R5, R22, 0x40 ;  /* 0x0000004016057836 */ /* 0x000fe20000000000 */
[----:B------:R-:W3:Y:S01]  /*8b40*/  LDL R41, [R1+0x84] ;  /* 0x0000840001297983 */ /* 0x000ee20000100800 */
[----:B------:R-:W-:Y:S02]  /*8b50*/  IMAD.SHL.U32 R4, R4, 0x40, RZ ;  /* 0x0000004004047824 */ /* 0x000fe400078e00ff */
[----:B------:R-:W-:-:S03]  /*8b60*/  IMAD.SHL.U32 R5, R5, 0x40, RZ ;  /* 0x0000004005057824 */ /* 0x000fc600078e00ff */
[----:B------:R-:W-:Y:S02]  /*8b70*/  LOP3.LUT R4, R4, 0x1c0, RZ, 0xc0, !PT ;  /* 0x000001c004047812 */ /* 0x000fe400078ec0ff */
[----:B------:R-:W-:Y:S02]  /*8b80*/  LOP3.LUT R5, R5, 0x1c0, RZ, 0xc0, !PT ;  /* 0x000001c005057812 */ /* 0x000fe400078ec0ff */
[----:B------:R-:W-:-:S04]  /*8b90*/  SHF.R.U32.HI R4, RZ, 0x3, R4 ;  /* 0x00000003ff047819 */ /* 0x000fc80000011604 */
[----:B------:R-:W-:Y:S02]  /*8ba0*/  LOP3.LUT R0, R4, R0, R5, 0x1e, !PT ;  /* 0x0000000004007212 */ /* 0x000fe400078e1e05 */
[----:B------:R-:W-:Y:S01]  /*8bb0*/  SHF.R.U32.HI R28, RZ, 0x10, R9 ;  /* 0x00000010ff1c7819 */ /* 0x000fe20000011609 */
[----:B------:R-:W-:Y:S01]  /*8bc0*/  HADD2.F32 R21, -RZ, R52.H0_H0 ;  /* 0x20000034ff157230 */ /* 0x000fe20000004100 */
[----:B------:R-:W-:Y:S02]  /*8bd0*/  SHF.R.U64 R39, R12, 0x10, R13 ;  /* 0x000000100c277819 */ /* 0x000fe4000000120d */
[--C-:B------:R-:W-:Y:S02]  /*8be0*/  SHF.R.U64 R38, R14, 0x10, R15.reuse ;  /* 0x000000100e267819 */ /* 0x100fe4000000120f */
[----:B------:R-:W-:Y:S01]  /*8bf0*/  SHF.R.U32.HI R36, RZ, 0x10, R15 ;  /* 0x00000010ff247819 */ /* 0x000fe2000001160f */
[----:B------:R-:W-:Y:S01]  /*8c00*/  HADD2.F32 R15, -RZ, R54.H0_H0 ;  /* 0x20000036ff0f7230 */ /* 0x000fe20000004100 */
[----:B------:R-:W-:Y:S01]  /*8c10*/  SHF.R.U32.HI R20, RZ, 0x10, R13 ;  /* 0x00000010ff147819 */ /* 0x000fe2000001160d */
[----:B------:R-:W-:Y:S01]  /*8c20*/  HADD2.F32 R28, -RZ, R28.H0_H0 ;  /* 0x2000001cff1c7230 */ /* 0x000fe20000004100 */
[----:B------:R-:W-:-:S02]  /*8c30*/  SHF.R.U64 R37, R8, 0x10, R9 ;  /* 0x0000001008257819 */ /* 0x000fc40000001209 */
[--C-:B------:R-:W-:Y:S02]  /*8c40*/  SHF.R.U64 R35, R10, 0x10, R11.reuse ;  /* 0x000000100a237819 */ /* 0x100fe4000000120b */
[----:B------:R-:W-:Y:S01]  /*8c50*/  SHF.R.U32.HI R33, RZ, 0x10, R11 ;  /* 0x00000010ff217819 */ /* 0x000fe2000001160b */
[----:B--2---:R-:W-:-:S04]  /*8c60*/  IMAD.IADD R0, R3, 0x1, R0 ;  /* 0x0000000103007824 */ /* 0x004fc800078e0200 */
[----:B------:R-:W-:Y:S01]  /*8c70*/  IMAD R0, R0, 0x2, R19 ;  /* 0x0000000200007824 */ /* 0x000fe200078e0213 */
[----:B---3--:R-:W1:Y:S04]  /*8c80*/  LDS.128 R4, [R41+0x18400] ;  /* 0x0184000029047984 */ /* 0x008e680000000c00 */
[----:B0-----:R-:W0:Y:S01]  /*8c90*/  LDS.128 R24, [R0+0x18400] ;  /* 0x0184000000187984 */ /* 0x001e220000000c00 */
[----:B-1----:R-:W-:Y:S02]  /*8ca0*/  HADD2.F32 R8, -RZ, R5.H0_H0 ;  /* 0x20000005ff087230 */ /* 0x002fe40000004100 */
[--C-:B0-----:R-:W-:Y:S02]  /*8cb0*/  HADD2.F32 R12, -RZ, R25.reuse.H0_H0 ;  /* 0x20000019ff0c7230 */ /* 0x101fe40000004100 */
[----:B------:R-:W-:-:S03]  /*8cc0*/  HADD2.F32 R25, -RZ, R25.H1_H1 ;  /* 0x30000019ff197230 */ /* 0x000fc60000004100 */
[C---:B------:R-:W-:Y:S01]  /*8cd0*/  FMUL.FTZ R29, R12.reuse, R21 ;  /* 0x000000150c1d7220 */ /* 0x040fe20000410000 */
[-C--:B------:R-:W-:Y:S01]  /*8ce0*/  FMUL.FTZ R31, R12, R15.reuse ;  /* 0x0000000f0c1f7220 */ /* 0x080fe20000410000 */
[----:B------:R-:W-:Y:S02]  /*8cf0*/  HADD2.F32 R5, -RZ, R5.H1_H1 ;  /* 0x30000005ff057230 */ /* 0x000fe40000004100 */
[----:B------:R-:W-:Y:S01]  /*8d00*/  FMUL.FTZ R30, R25, R28 ;  /* 0x0000001c191e7220 */ /* 0x000fe20000410000 */
[----:B------:R-:W-:Y:S02]  /*8d10*/  HADD2.F32 R12, -RZ, R20.H0_H0 ;  /* 0x20000014ff0c7230 */ /* 0x000fe40000004100 */
[C---:B------:R-:W-:Y:S01]  /*8d20*/  FFMA.FTZ R29, R8.reuse, R15, -R29 ;  /* 0x0000000f081d7223 */ /* 0x040fe2000001081d */
[----:B------:R-:W-:Y:S02]  /*8d30*/  HADD2.F32 R11, -RZ, R24.H0_H0 ;  /* 0x20000018ff0b7230 */ /* 0x000fe40000004100 */
[----:B------:R-:W-:Y:S01]  /*8d40*/  FFMA.FTZ R31, R8, R21, R31 ;  /* 0x00000015081f7223 */ /* 0x000fe2000001001f */
[----:B------:R-:W-:-:S02]  /*8d50*/  HADD2.F32 R20, -RZ, R51.H1_H1 ;  /* 0x30000033ff147230 */ /* 0x000fc40000004100 */
[----:B------:R-:W-:Y:S02]  /*8d60*/  HADD2.F32 R8, -RZ, R53.H1_H1 ;  /* 0x30000035ff087230 */ /* 0x000fe40000004100 */
[----:B------:R-:W-:Y:S01]  /*8d70*/  FFMA.FTZ R32, R5, R12, -R30 ;  /* 0x0000000c05207223 */ /* 0x000fe2000001081e */
[----:B------:R-:W-:Y:S02]  /*8d80*/  HADD2.F32 R3, -RZ, R4.H0_H0 ;  /* 0x20000004ff037230 */ /* 0x000fe40000004100 */
[----:B------:R-:W-:Y:S01]  /*8d90*/  FMUL.FTZ R30, R11, R20 ;  /* 0x000000140b1e7220 */ /* 0x000fe20000410000 */
[----:B------:R-:W-:Y:S01]  /*8da0*/  FMUL.FTZ R34, R25, R12 ;  /* 0x0000000c19227220 */ /* 0x000fe20000410000 */
[----:B------:R-:W-:Y:S02]  /*8db0*/  HADD2.F32 R13, -RZ, R26.H0_H0 ;  /* 0x2000001aff0d7230 */ /* 0x000fe40000004100 */
[----:B------:R-:W-:Y:S01]  /*8dc0*/  FMUL.FTZ R11, R11, R8 ;  /* 0x000000080b0b7220 */ /* 0x000fe20000410000 */
[----:B------:R-:W-:-:S02]  /*8dd0*/  HADD2.F32 R12, -RZ, R52.H1_H1 ;  /* 0x30000034ff0c7230 */ /* 0x000fc40000004100 */
[----:B------:R-:W-:Y:S01]  /*8de0*/  FFMA.FTZ R30, R3, R8, -R30 ;  /* 0x00000008031e7223 */ /* 0x000fe2000001081e */
[----:B------:R-:W-:Y:S01]  /*8df0*/  FFMA.FTZ R34, R5, R28, R34 ;  /* 0x0000001c05227223 */ /* 0x000fe20000010022 */
[----:B------:R-:W-:Y:S02]  /*8e00*/  HADD2.F32 R8, -RZ, R40.H0_H0 ;  /* 0x20000028ff087230 */ /* 0x000fe40000004100 */
[----:B------:R-:W-:Y:S01]  /*8e10*/  FFMA.FTZ R15, R3, R20, R11 ;  /* 0x00000014030f7223 */ /* 0x000fe2000001000b */
[----:B------:R-:W-:Y:S02]  /*8e20*/  HADD2.F32 R9, -RZ, R6.H0_H0 ;  /* 0x20000006ff097230 */ /* 0x000fe40000004100 */
[----:B------:R-:W-:Y:S01]  /*8e30*/  FMUL.FTZ R20, R13, R12 ;  /* 0x0000000c0d147220 */ /* 0x000fe20000410000 */
[----:B------:R-:W-:Y:S02]  /*8e40*/  HADD2.F32 R14, -RZ, R27.H0_H0 ;  /* 0x2000001bff0e7230 */ /* 0x000fe40000004100 */
[----:B------:R-:W-:-:S02]  /*8e50*/  HADD2.F32 R5, -RZ, R53.H0_H0 ;  /* 0x20000035ff057230 */ /* 0x000fc40000004100 */
[----:B------:R-:W-:Y:S02]  /*8e60*/  HADD2.F32 R3, -RZ, R40.H1_H1 ;  /* 0x30000028ff037230 */ /* 0x000fe40000004100 */
[-C--:B------:R-:W-:Y:S01]  /*8e70*/  FMUL.FTZ R28, R13, R8.reuse ;  /* 0x000000080d1c7220 */ /* 0x080fe20000410000 */
[----:B------:R-:W-:Y:S02]  /*8e80*/  HADD2.F32 R10, -RZ, R7.H0_H0 ;  /* 0x20000007ff0a7230 */ /* 0x000fe40000004100 */
[----:B------:R-:W-:Y:S01]  /*8e90*/  FFMA.FTZ R13, R9, R8, -R20 ;  /* 0x00000008090d7223 */ /* 0x000fe20000010814 */
[C---:B------:R-:W-:Y:S01]  /*8ea0*/  FMUL.FTZ R11, R14.reuse, R5 ;  /* 0x000000050e0b7220 */ /* 0x040fe20000410000 */
[----:B------:R-:W-:Y:S02]  /*8eb0*/  HADD2.F32 R27, -RZ, R27.H1_H1 ;  /* 0x3000001bff1b7230 */ /* 0x000fe40000004100 */
[----:B------:R-:W-:Y:S01]  /*8ec0*/  FMUL.FTZ R14, R14, R3 ;  /* 0x000000030e0e7220 */ /* 0x000fe20000410000 */
[----:B------:R-:W-:-:S02]  /*8ed0*/  HADD2.F32 R20, -RZ, R33.H0_H0 ;  /* 0x20000021ff147230 */ /* 0x000fc40000004100 */
[----:B------:R-:W-:Y:S02]  /*8ee0*/  HADD2.F32 R8, -RZ, R36.H0_H0 ;  /* 0x20000024ff087230 */ /* 0x000fe40000004100 */
[----:B------:R-:W-:Y:S01]  /*8ef0*/  FFMA.FTZ R28, R9, R12, R28 ;  /* 0x0000000c091c7223 */ /* 0x000fe2000001001c */
[----:B------:R-:W-:Y:S02]  /*8f00*/  HADD2.F32 R7, -RZ, R7.H1_H1 ;  /* 0x30000007ff077230 */ /* 0x000fe40000004100 */
[C---:B------:R-:W-:Y:S01]  /*8f10*/  FFMA.FTZ R12, R10.reuse, R3, -R11 ;  /* 0x000000030a0c7223 */ /* 0x040fe2000001080b */
[----:B------:R-:W-:Y:S01]  /*8f20*/  FFMA.FTZ R14, R10, R5, R14 ;  /* 0x000000050a0e7223 */ /* 0x000fe2000001000e */
[----:B------:R-:W-:Y:S02]  /*8f30*/  HADD2.F32 R24, -RZ, R24.H1_H1 ;  /* 0x30000018ff187230 */ /* 0x000fe40000004100 */
[----:B------:R-:W-:Y:S01]  /*8f40*/  FMUL.FTZ R36, R27, R20 ;  /* 0x000000141b247220 */ /* 0x000fe20000410000 */
[----:B------:R-:W-:-:S02]  /*8f50*/  HADD2.F32 R26, -RZ, R26.H1_H1 ;  /* 0x3000001aff1a7230 */ /* 0x000fc40000004100 */
        /* <DEDUP_REMOVED lines=27> */
.L_x_14731:
[----:B------:R-:W-:Y:S05]  /*9110*/  BSYNC B0 ;  /* 0x0000000000007941 */ /* 0x000fea0003800000 */
.L_x_14717:
        /* <DEDUP_REMOVED lines=8> */
.L_x_14714:
[----:B0123--:R-:W0:Y:S01]  /*91a0*/  S2R R0, SR_TID.X ;  /* 0x0000000000007919 */ /* 0x00fe220000002100 */
[----:B------:R-:W-:Y:S01]  /*91b0*/  ISETP.NE.AND P0, PT, R216, 0x3, PT ;  /* 0x00000003d800780c */ /* 0x000fe20003f05270 */
[----:B------:R-:W-:Y:S05]  /*91c0*/  WARPSYNC.ALL ;  /* 0x0000000000007948 */ /* 0x000fea0003800000 */
[----:B0-----:R-:W-:-:S05]  /*91d0*/  SHF.R.U32.HI R0, RZ, 0x7, R0 ;  /* 0x00000007ff007819 */ /* 0x001fca0000011600 */
[----:B------:R-:W-:-:S05]  /*91e0*/  VIADD R0, R0, 0x8 ;  /* 0x0000000800007836 */ /* 0x000fca0000000000 */
[----:B------:R0:W-:Y:S06]  /*91f0*/  BAR.SYNC.DEFER_BLOCKING R0, 0x100 ;  /* 0x000400000000751d */ /* 0x0001ec0000010000 */
[----:B------:R-:W-:Y:S05]  /*9200*/  @!P0 BRA `(.L_x_14741) ;  /* 0x0000000000048947 */ /* 0x000fea0003800000 */
[----:B------:R-:W-:Y:S01]  /*9210*/  BPT.TRAP 0x1 ;  /* 0x000000040000795c */ /* 0x000fe20000300000 */
.L_x_14741:
[----:B------:R-:W-:Y:S01]  /*9220*/  IMAD R174, R2, 0x8, R19 ;  /* 0x0000000802ae7824 */ /* 0x000fe200078e0213 */
[----:B------:R-:W-:-:S04]  /*9230*/  SHF.L.U32 R7, R23, 0x1f, RZ ;  /* 0x0000001f17077819 */ /* 0x000fc800000006ff */
[----:B------:R1:W2:Y:S01]  /*9240*/  SYNCS.PHASECHK.TRANS64.TRYWAIT P1, [R174+URZ+0x32430], R7 ;  /* 0x03243007ae0075a7 */ /* 0x0002a2000802017f */
[----:B------:R-:W-:Y:S05]  /*9250*/  @!P0 BRA `(.L_x_14742) ;  /* 0x0000000000048947 */ /* 0x000fea0003800000 */
[----:B------:R-:W-:Y:S01]  /*9260*/  BPT.TRAP 0x1 ;  /* 0x000000040000795c */ /* 0x000fe20000300000 */
.L_x_14742:
[----:B------:R-:W-:-:S05]  /*9270*/  VIADD R3, R19, 0x1c400 ;  /* 0x0001c40013037836 */ /* 0x000fca0000000000 */
[----:B------:R-:W-:-:S04]  /*9280*/  SHF.R.U32.HI R3, RZ, 0x4, R3 ;  /* 0x00000004ff037819 */ /* 0x000fc80000011603 */
[----:B------:R-:W-:-:S04]  /*9290*/  LOP3.LUT R3, R3, 0x3fff, RZ, 0xc0, !PT ;  /* 0x00003fff03037812 */ /* 0x000fc800078ec0ff */
[----:B------:R-:W-:-:S05]  /*92a0*/  LOP3.LUT R3, R3, 0x10000, RZ, 0xfc, !PT ;  /* 0x0001000003037812 */ /* 0x000fca00078efcff */
[----:B------:R3:W-:Y:S01]  /*92b0*/  STL [R1+0x20], R3 ;  /* 0x0000200301007387 */ /* 0x0007e20000100800 */
[----:B--2---:R-:W-:Y:S05]  /*92c0*/  @P1 BRA `(.L_x_14743) ;  /* 0x0000000000081947 */ /* 0x004fea0003800000 */
[----:B------:R-:W2:Y:S02]  /*92d0*/  SYNCS.PHASECHK.TRANS64.TRYWAIT P1, [R174+URZ+0x32430], R7 ;  /* 0x03243007ae0075a7 */ /* 0x000ea4000802017f */
[----:B--2---:R-:W-:Y:S05]  /*92e0*/  @!P1 BRA `(.L_x_14744) ;  /* 0x0000015000989947 */ /* 0x004fea0003800000 */
.L_x_14743:
[----:B---3--:R-:W3:Y:S01]  /*92f0*/  LDL R3, [R1+0x20] ;  /* 0x0000200001037983 */ /* 0x008ee20000100800 */
[----:B------:R-:W-:Y:S01]  /*9300*/  IMAD.MOV.U32 R5, RZ, RZ, 0x40000040 ;  /* 0x40000040ff057424 */ /* 0x000fe200078e00ff */
[----:B------:R-:W-:Y:S05]  /*9310*/  WARPSYNC.ALL ;  /* 0x0000000000007948 */ /* 0x000fea0003800000 */
[C---:B------:R-:W-:Y:S01]  /*9320*/  R2UR UR4, R212.reuse ;  /* 0x00000000d40472ca */ /* 0x040fe200000e0000 */
[----:B-----5:R-:W-:Y:S01]  /*9330*/  WARPGROUP.ARRIVE ;  /* 0x00000000000079c5 */ /* 0x020fe20000000000 */
[----:B------:R-:W-:Y:S01]  /*9340*/  R2UR UR5, R213 ;  /* 0x00000000d50572ca */ /* 0x000fe200000e0000 */
[----:B------:R-:W-:Y:S01]  /*9350*/  VIADD R12, R212, 0x2 ;  /* 0x00000002d40c7836 */ /* 0x000fe20000000000 */
[----:B------:R-:W-:Y:S01]  /*9360*/  R2UR UR7, R5 ;  /* 0x00000000050772ca */ /* 0x000fe200000e0000 */
[----:B------:R-:W-:Y:S01]  /*9370*/  IMAD.MOV.U32 R13, RZ, RZ, 0x40000040 ;  /* 0x40000040ff0d7424 */ /* 0x000fe200078e00ff */
[----:B------:R-:W-:Y:S01]  /*9380*/  BSSY B0, `(.L_x_14745) ;  /* 0x0000029000007945 */ /* 0x000fe20003800000 */
[----:B------:R-:W-:-:S02]  /*9390*/  IMAD.MOV.U32 R9, RZ, RZ, 0x40000040 ;  /* 0x40000040ff097424 */ /* 0x000fc400078e00ff */
[C---:B------:R-:W-:Y:S01]  /*93a0*/  VIADD R10, R212.reuse, 0x4 ;  /* 0x00000004d40a7836 */ /* 0x040fe20000000000 */
[----:B------:R4:W-:Y:S01]  /*93b0*/  STL.64 [R1+0x10], R12 ;  /* 0x0000100c01007387 */ /* 0x0009e20000100a00 */
[----:B------:R-:W-:Y:S02]  /*93c0*/  IMAD.MOV.U32 R11, RZ, RZ, 0x40000040 ;  /* 0x40000040ff0b7424 */ /* 0x000fe400078e00ff */
[----:B------:R-:W-:Y:S02]  /*93d0*/  VIADD R236, R212, 0x6 ;  /* 0x00000006d4ec7836 */ /* 0x000fe40000000000 */
[----:B------:R-:W-:Y:S01]  /*93e0*/  IMAD.MOV.U32 R237, RZ, RZ, 0x40000040 ;  /* 0x40000040ffed7424 */ /* 0x000fe200078e00ff */
[----:B------:R4:W-:Y:S01]  /*93f0*/  STL.64 [R1], R10 ;  /* 0x0000000a01007387 */ /* 0x0009e20000100a00 */
[----:B------:R-:W-:Y:S02]  /*9400*/  IMAD.MOV.U32 R5, RZ, RZ, 0x40000040 ;  /* 0x40000040ff057424 */ /* 0x000fe400078e00ff */
[----:B---3--:R-:W-:-:S04]  /*9410*/  IMAD R4, R2, 0x300, R3 ;  /* 0x0000030002047824 */ /* 0x008fc800078e0203 */
[C---:B------:R-:W-:Y:S01]  /*9420*/  VIADD R8, R4.reuse, 0x2 ;  /* 0x0000000204087836 */ /* 0x040fe20000000000 */
[----:B------:R-:W-:-:S13]  /*9430*/  R2UR UR6, R4 ;  /* 0x00000000040672ca */ /* 0x000fda00000e0000 */
[----:B------:R-:W-:Y:S01]  /*9440*/  HGMMA.64x96x16.F32 R24, gdesc[UR4], RZ, !UPT, gsb0 ;  /* 0x01600000041879f0 */ /* 0x000fe2000c0008ff */
        /* <DEDUP_REMOVED lines=21> */
[----:B------:R-:W-:Y:S01]  /*95a0*/  SHF.L.U32 R4, R73, 0x1f, RZ ;  /* 0x0000001f49047819 */ /* 0x000fe200000006ff */
[----:B------:R-:W-:-:S02]  /*95b0*/  WARPGROUP.DEPBAR.LE gsb0, 0x0 ;  /* 0x00008000000079c5 */ /* 0x000fc40000010000 */
[----:B------:R-:W-:-:S08]  /*95c0*/  WARPGROUP.ARRIVE ;  /* 0x00000000000079c5 */ /* 0x000fd00000000000 */
[----:B------:R-:W-:Y:S03]  /*95d0*/  HGMMA.64x96x16.F32 R24, gdesc[UR4], R24, gsb0 ;  /* 0x01600000041879f0 */ /* 0x000fe60008000818 */
[----:B------:R-:W-:Y:S02]  /*95e0*/  WARPGROUP.DEPBAR.LE gsb0, 0x0 ;  /* 0x00008000000079c5 */ /* 0x000fe40000010000 */
[----:B------:R-:W3:Y:S02]  /*95f0*/  SYNCS.PHASECHK.TRANS64.TRYWAIT P1, [R19+URZ+0x32410], R4 ;  /* 0x03241004130075a7 */ /* 0x000ee4000802017f */
[----:B---34-:R-:W-:Y:S05]  /*9600*/  @!P1 BRA `(.L_x_14746) ;  /* 0x0000014c00e49947 */ /* 0x018fea0003800000 */
.L_x_14995:
[----:B------:R-:W-:Y:S05]  /*9610*/  BSYNC B0 ;  /* 0x0000000000007941 */ /* 0x000fea0003800000 */
.L_x_14745:
[----:B------:R-:W-:Y:S05]  /*9620*/  @!P0 BRA `(.L_x_14747) ;  /* 0x0000000000048947 */ /* 0x000fea0003800000 */
[----:B------:R-:W-:Y:S01]  /*9630*/  BPT.TRAP 0x1 ;  /* 0x000000040000795c */ /* 0x000fe20000300000 */
.L_x_14747:
[----:B------:R4:W0:Y:S01]  /*9640*/  SYNCS.PHASECHK.TRANS64.TRYWAIT P2, [R174+URZ+0x32450], R7 ;  /* 0x03245007ae0075a7 */ /* 0x000822000804017f */
[----:B------:R-:W-:Y:S05]  /*9650*/  @!P0 BRA `(.L_x_14748) ;  /* 0x0000000000048947 */ /* 0x000fea0003800000 */
[----:B------:R-:W-:Y:S01]  /*9660*/  BPT.TRAP 0x1 ;  /* 0x000000040000795c */ /* 0x000fe20000300000 */
.L_x_14748:
[----:B------:R-:W5:Y:S01]  /*9670*/  S2R R3, SR_TID.X ;  /* 0x0000000000037919 */ /* 0x000f620000002100 */
[----:B------:R-:W-:Y:S01]  /*9680*/  BSSY B0, `(.L_x_14749) ;  /* 0x0000006000007945 */ /* 0x000fe20003800000 */
[----:B-----5:R-:W-:-:S04]  /*9690*/  LOP3.LUT R3, R3, 0x7f, RZ, 0xc0, !PT ;  /* 0x0000007f03037812 */ /* 0x020fc800078ec0ff */
[----:B------:R-:W-:Y:S01]  /*96a0*/  ISETP.NE.AND P1, PT, R3, RZ, PT ;  /* 0x000000ff0300720c */ /* 0x000fe20003f25270 */
[----:B0-----:R-:W-:-:S12]  /*96b0*/  @P2 BRA `(.L_x_14750) ;  /* 0x0000000000082947 */ /* 0x001fd80003800000 */
[----:B------:R-:W0:Y:S02]  /*96c0*/  SYNCS.PHASECHK.TRANS64.TRYWAIT P2, [R174+URZ+0x32450], R7 ;  /* 0x03245007ae0075a7 */ /* 0x000e24000804017f */
[----:B0-----:R-:W-:Y:S05]  /*96d0*/  @!P2 BRA `(.L_x_14751) ;  /* 0x0000014c00c4a947 */ /* 0x001fea0003800000 */
.L_x_14750:
[----:B------:R-:W-:Y:S05]  /*96e0*/  BSYNC B0 ;  /* 0x0000000000007941 */ /* 0x000fea0003800000 */
.L_x_14749:
[----:B------:R-:W-:Y:S05]  /*96f0*/  WARPSYNC.ALL ;  /* 0x0000000000007948 */ /* 0x000fea0003800000 */
[----:B------:R-:W-:Y:S01]  /*9700*/  VIADD R3, R19, 0x400 ;  /* 0x0000040013037836 */ /* 0x000fe20000000000 */
[----:B---3--:R-:W-:Y:S01]  /*9710*/  LOP3.LUT R4, R72, 0x10000, RZ, 0xfc, !PT ;  /* 0x0001000048047812 */ /* 0x008fe200078efcff */
[----:B------:R-:W-:Y:S02]  /*9720*/  IMAD.MOV.U32 R5, RZ, RZ, 0x40000040 ;  /* 0x40000040ff057424 */ /* 0x000fe400078e00ff */
[----:B-12-4-:R-:W-:Y:S01]  /*9730*/  IMAD.MOV.U32 R7, RZ, RZ, 0x40000040 ;  /* 0x40000040ff077424 */ /* 0x016fe200078e00ff */
[----:B------:R-:W-:Y:S01]  /*9740*/  SHF.R.U32.HI R3, RZ, 0x4, R3 ;  /* 0x00000004ff037819 */ /* 0x000fe20000011603 */
[----:B------:R-:W-:Y:S01]  /*9750*/  WARPGROUP.ARRIVE ;  /* 0x00000000000079c5 */ /* 0x000fe20000000000 */
[----:B------:R-:W-:-:S02]  /*9760*/  IMAD.MOV.U32 R235, RZ, RZ, 0x40000040 ;  /* 0x40000040ffeb7424 */ /* 0x000fc400078e00ff */
[----:B------:R-:W-:Y:S01]  /*9770*/  IMAD.MOV.U32 R9, RZ, RZ, 0x40000040 ;  /* 0x40000040ff097424 */ /* 0x000fe200078e00ff */
[----:B------:R-:W-:Y:S02]  /*9780*/  LOP3.LUT R3, R3, 0x3fff, RZ, 0xc0, !PT ;  /* 0x00003fff03037812 */ /* 0x000fe400078ec0ff */
[----:B------:R-:W-:Y:S01]  /*9790*/  MOV R233, 0x40000040 ;  /* 0x4000004000e97802 */ /* 0x000fe20000000f00 */
[----:B------:R-:W-:Y:S01]  /*97a0*/  IMAD.MOV.U32 R231, RZ, RZ, 0x40000040 ;  /* 0x40000040ffe77424 */ /* 0x000fe200078e00ff */
[----:B------:R-:W-:Y:S01]  /*97b0*/  LOP3.LUT R6, R3, 0x10000, RZ, 0xfc, !PT ;  /* 0x0001000003067812 */ /* 0x000fe200078efcff */
[----:B------:R-:W-:Y:S01]  /*97c0*/  IMAD.MOV.U32 R229, RZ, RZ, 0x40000040 ;  /* 0x40000040ffe57424 */ /* 0x000fe200078e00ff */
[----:B------:R-:W0:Y:S03]  /*97d0*/  LDC R75, c[0x0][0x448] ;  /* 0x00011200ff4b7b82 */ /* 0x000e260000000800 */
[----:B------:R1:W-:Y:S01]  /*97e0*/  STL [R1+0x24], R6 ;  /* 0x0000240601007387 */ /* 0x0003e20000100800 */
[----:B------:R-:W-:-:S02]  /*97f0*/  R2UR UR4, R4 ;  /* 0x00000000040472ca */ /* 0x000fc400000e0000 */
[----:B------:R-:W-:Y:S01]  /*9800*/  R2UR UR5, R5 ;  /* 0x00000000050572ca */ /* 0x000fe200000e0000 */
[C---:B------:R-:W-:Y:S01]  /*9810*/  VIADD R234, R4.reuse, 0x2 ;  /* 0x0000000204ea7836 */ /* 0x040fe20000000000 */
[----:B------:R-:W-:Y:S01]  /*9820*/  R2UR UR7, R7 ;  /* 0x00000000070772ca */ /* 0x000fe200000e0000 */
[----:B------:R-:W-:Y:S01]  /*9830*/  VIADD R232, R4, 0x4 ;  /* 0x0000000404e87836 */ /* 0x000fe20000000000 */
[----:B------:R-:W2:Y:S01]  /*9840*/  LDL.LU R73, [R1+0x8] ;  /* 0x0000080001497983 */ /* 0x000ea20000300800 */
[----:B-1----:R-:W-:-:S03]  /*9850*/  IMAD R6, R2, 0xc00, R6 ;  /* 0x00000c0002067824 */ /* 0x002fc600078e0206 */
[----:B------:R-:W3:Y:S02]  /*9860*/  LDL R72, [R1+0x40] ;  /* 0x0000400001487983 */ /* 0x000ee40000100800 */
[----:B------:R-:W-:Y:S01]  /*9870*/  R2UR UR6, R6 ;  /* 0x00000000060672ca */ /* 0x000fe200000e0000 */
[C---:B------:R-:W-:Y:S01]  /*9880*/  VIADD R230, R4.reuse, 0x6 ;  /* 0x0000000604e67836 */ /* 0x040fe20000000000 */
[----:B------:R-:W3:Y:S01]  /*9890*/  LDL R77, [R1+0x28] ;  /* 0x00002800014d7983 */ /* 0x000ee20000100800 */
[C---:B------:R-:W-:Y:S02]  /*98a0*/  VIADD R228, R4.reuse, 0x400 ;  /* 0x0000040004e47836 */ /* 0x040fe40000000000 */
[C---:B------:R-:W-:Y:S01]  /*98b0*/  VIADD R226, R4.reuse, 0x402 ;  /* 0x0000040204e27836 */ /* 0x040fe20000000000 */
[----:B------:R-:W4:Y:S01]  /*98c0*/  LDL R176, [R1+0x2c] ;  /* 0x00002c0001b07983 */ /* 0x000f220000100800 */
[----:B------:R-:W-:Y:S02]  /*98d0*/  IMAD.MOV.U32 R227, RZ, RZ, 0x40000040 ;  /* 0x40000040ffe37424 */ /* 0x000fe400078e00ff */
[----:B------:R-:W-:Y:S01]  /*98e0*/  VIADD R224, R4, 0x404 ;  /* 0x0000040404e07836 */ /* 0x000fe20000000000 */
[----:B------:R-:W5:Y:S03]  /*98f0*/  LDL R74, [R1+0x44] ;  /* 0x00004400014a7983 */ /* 0x000f660000100800 */
[----:B------:R-:W-:Y:S01]  /*9900*/  HGMMA.64x96x16.F32 R24, gdesc[UR4], R24, gsb0 ;  /* 0x01600000041879f0 */ /* 0x000fe20008000818 */
[----:B------:R-:W-:Y:S01]  /*9910*/  VIADD R8, R6, 0x2 ;  /* 0x0000000206087836 */ /* 0x000fe20000000000 */
[----:B------:R-:W-:Y:S01]  /*9920*/  R2UR UR4, R234 ;  /* 0x00000000ea0472ca */ /* 0x000fe200000e0000 */
[----:B------:R-:W-:Y:S01]  /*9930*/  IMAD.MOV.U32 R225, RZ, RZ, 0x40000040 ;  /* 0x40000040ffe17424 */ /* 0x000fe200078e00ff */
[----:B------:R-:W-:Y:S01]  /*9940*/  R2UR UR5, R235 ;  /* 0x00000000eb0572ca */ /* 0x000fe200000e0000 */
[----:B------:R-:W-:Y:S01]  /*9950*/  VIADD R222, R4, 0x406 ;  /* 0x0000040604de7836 */ /* 0x000fe20000000000 */
[----:B------:R-:W-:Y:S01]  /*9960*/  R2UR UR6, R8 ;  /* 0x00000000080672ca */ /* 0x000fe200000e0000 */
[----:B------:R-:W-:Y:S01]  /*9970*/  IMAD.MOV.U32 R223, RZ, RZ, 0x40000040 ;  /* 0x40000040ffdf7424 */ /* 0x000fe200078e00ff */
[----:B------:R-:W-:Y:S01]  /*9980*/  R2UR UR7, R9 ;  /* 0x00000000090772ca */ /* 0x000fe200000e0000 */
[----:B------:R-:W-:Y:S01]  /*9990*/  VIADD R8, R6, 0x4 ;  /* 0x0000000406087836 */ /* 0x000fe20000000000 */
[----:B------:R-:W5:Y:S01]  /*99a0*/  LDL R177, [R1+0x1c] ;  /* 0x00001c0001b17983 */ /* 0x000f620000100800 */
        /* <DEDUP_REMOVED lines=54> */
[----:B------:R-:W-:-:S02]  /*9d10*/  VIADD R8, R6, 0x600 ;  /* 0x0000060006087836 */ /* 0x000fc40000000000 */
[----:B------:R-:W-:Y:S02]  /*9d20*/  IMAD.MOV.U32 R219, RZ, RZ, 0x40000040 ;  /* 0x40000040ffdb7424 */ /* 0x000fe400078e00ff */
[----:B------:R-:W-:Y:S01]  /*9d30*/  IMAD.MOV.U32 R9, RZ, RZ, 0x40000040 ;  /* 0x40000040ff097424 */ /* 0x000fe200078e00ff */
[----:B------:R-:W-:Y:S02]  /*9d40*/  WARPGROUP.DEPBAR.LE gsb0, 0x0 ;  /* 0x00008000000079c5 */ /* 0x000fe40000010000 */
[----:B------:R-:W-:-:S06]  /*9d50*/  WARPGROUP.ARRIVE ;  /* 0x00000000000079c5 */ /* 0x000fcc0000000000 */
        /* <DEDUP_REMOVED lines=81> */
[----:B------:R-:W-:Y:S02]  /*a270*/  R2UR UR7, R7 ;  /* 0x00000000070772ca */ /* 0x000fe400000e0000 */
[----:B0-----:R-:W-:Y:S02]  /*a280*/  ISETP.NE.AND P5, PT, R75, 0x1, PT ;  /* 0x000000014b00780c */ /* 0x001fe40003fa5270 */
[----:B--2---:R-:W-:-:S11]  /*a290*/  LOP3.LUT R73, R73, 0xfffffff7, RZ, 0xc0, !PT ;  /* 0xfffffff749497812 */ /* 0x004fd600078ec0ff */
[----:B------:R-:W0:Y:S08]  /*a2a0*/  @P5 LDC R6, c[0x0][0x44c] ;  /* 0x00011300ff065b82 */ /* 0x000e300000000800 */
[----:B------:R-:W1:Y:S01]  /*a2b0*/  @P5 LDC R7, c[0x0][0x450] ;  /* 0x00011400ff075b82 */ /* 0x000e620000000800 */
[----:B------:R-:W-:-:S05]  /*a2c0*/  @P5 LOP3.LUT R73, R73, 0x8, RZ, 0xfc, !PT ;  /* 0x0000000849495812 */ /* 0x000fca00078efcff */
[----:B------:R3:W-:Y:S02]  /*a2d0*/  STL [R1+0x8], R73 ;  /* 0x0000084901007387 */ /* 0x0007e40000100800 */
[----:B---3--:R-:W-:Y:S01]  /*a2e0*/  IMAD.IADD R73, R72, 0x1, R77 ;  /* 0x0000000148497824 */ /* 0x008fe200078e024d */
[----:B------:R-:W-:Y:S02]  /*a2f0*/  WARPGROUP.DEPBAR.LE gsb0, 0x0 ;  /* 0x00008000000079c5 */ /* 0x000fe40000010000 */
[----:B------:R-:W-:-:S06]  /*a300*/  WARPGROUP.ARRIVE ;  /* 0x00000000000079c5 */ /* 0x000fcc0000000000 */
[----:B------:R-:W-:Y:S01]  /*a310*/  HGMMA.64x96x16.F32 R24, gdesc[UR4], R24, gsb0 ;  /* 0x01600000041879f0 */ /* 0x000fe20008000818 */
[----:B0-----:R-:W-:Y:S01]  /*a320*/  @P5 IMAD.HI.U32 R6, R73, R6, RZ ;  /* 0x0000000649065227 */ /* 0x001fe200078e00ff */
[----:B------:R-:W-:-:S04]  /*a330*/  ULDC UR4, c[0x0][0xa80] ;  /* 0x0002a00000047ab9 */ /* 0x000fc80000000800 */
[----:B-1----:R-:W-:-:S05]  /*a340*/  @P5 SHF.R.U32.HI R73, RZ, R7, R6 ;  /* 0x00000007ff495219 */ /* 0x002fca0000011606 */
[----:B------:R-:W0:Y:S01]  /*a350*/  SHFL.IDX PT, R72, R73, RZ, 0x1c1f ;  /* 0x001c1fff49487589 */ /* 0x000e2200000e0000 */
[----:B----4-:R-:W-:-:S04]  /*a360*/  IMAD R6, R214, -0x60, R176 ;  /* 0xffffffa0d6067824 */ /* 0x010fc800078e02b0 */
[----:B------:R-:W-:-:S04]  /*a370*/  VIADD R6, R6, 0x60 ;  /* 0x0000006006067836 */ /* 0x000fc80000000000 */
[----:B-----5:R-:W-:-:S05]  /*a380*/  IMAD R6, R74, -0x2, R6 ;  /* 0xfffffffe4a067824 */ /* 0x020fca00078e0206 */
[----:B------:R-:W-:-:S04]  /*a390*/  IADD3 R7, -R177, 0x1, R6 ;  /* 0x00000001b1077810 */ /* 0x000fc80007ffe106 */
[----:B0-----:R-:W-:-:S04]  /*a3a0*/  VIADDMNMX R75, R72, R7, R6, PT ;  /* 0x00000007484b7246 */ /* 0x001fc80003800106 */
[C---:B------:R-:W-:Y:S02]  /*a3b0*/  ISETP.GT.AND P3, PT, R75.reuse, RZ, PT ;  /* 0x000000ff4b00720c */ /* 0x040fe40003f64270 */
[C---:B------:R-:W-:Y:S02]  /*a3c0*/  ISETP.GT.AND P4, PT, R75.reuse, 0x1, PT ;  /* 0x000000014b00780c */ /* 0x040fe40003f84270 */
[----:B------:R-:W-:Y:S01]  /*a3d0*/  ISETP.GT.AND P2, PT, R75, 0x8, PT ;  /* 0x000000084b00780c */ /* 0x000fe20003f44270 */
[----:B------:R-:W-:Y:S02]  /*a3e0*/  WARPGROUP.DEPBAR.LE gsb0, 0x0 ;  /* 0x00008000000079c5 */ /* 0x000fe40000010000 */
[----:B------:R-:W-:Y:S02]  /*a3f0*/  FSEL R86, R24, -INF , P3 ;  /* 0xff80000018567808 */ /* 0x000fe40001800000 */
        /* <DEDUP_REMOVED lines=65> */
[----:B------:R-:W-:-:S04]  /*a810*/  FMNMX.FTZ R25, R68, R25, !PT ;  /* 0x0000001944197209 */ /* 0x000fc80007810000 */
[----:B------:R-:W-:-:S05]  /*a820*/  FMNMX.FTZ R25, R80, R25, !PT ;  /* 0x0000001950197209 */ /* 0x000fca0007810000 */
[----:B------:R-:W0:Y:S04]  /*a830*/  SHFL.BFLY PT, R84, R25, 0x2, 0x1f ;  /* 0x0c401f0019547f89 */ /* 0x000e2800000e0000 */
[----:B------:R-:W1:Y:S01]  /*a840*/  SHFL.IDX PT, R73, R73, 0x1, 0x1c1f ;  /* 0x003c1f0049497f89 */ /* 0x000e6200000e0000 */
[----:B0-----:R-:W-:-:S05]  /*a850*/  FMNMX.FTZ R84, R25, R84, !PT ;  /* 0x0000005419547209 */ /* 0x001fca0007810000 */
[----:B------:R-:W0:Y:S01]  /*a860*/  SHFL.BFLY PT, R29, R84, 0x1, 0x1f ;  /* 0x0c201f00541d7f89 */ /* 0x000e2200000e0000 */
[----:B-1----:R-:W-:-:S04]  /*a870*/  VIADDMNMX R37, R73, R7, R6, PT ;  /* 0x0000000749257246 */ /* 0x002fc80003800106 */
[C---:B------:R-:W-:Y:S02]  /*a880*/  ISETP.GT.AND P3, PT, R37.reuse, RZ, PT ;  /* 0x000000ff2500720c */ /* 0x040fe40003f64270 */
[C---:B------:R-:W-:Y:S01]  /*a890*/  ISETP.GT.AND P4, PT, R37.reuse, 0x1, PT ;  /* 0x000000012500780c */ /* 0x040fe20003f84270 */
[----:B------:R-:W-:Y:S01]  /*a8a0*/  IMAD.U32 R7, RZ, RZ, UR4 ;  /* 0x00000004ff077e24 */ /* 0x000fe2000f8e00ff */
[----:B------:R-:W-:Y:S02]  /*a8b0*/  ISETP.GT.AND P2, PT, R37, 0x8, PT ;  /* 0x000000082500780c */ /* 0x000fe40003f44270 */
[----:B------:R-:W-:Y:S02]  /*a8c0*/  FSEL R26, R26, -INF , P3 ;  /* 0xff8000001a1a7808 */ /* 0x000fe40001800000 */
[----:B------:R-:W-:Y:S02]  /*a8d0*/  FSEL R25, R27, -INF , P4 ;  /* 0xff8000001b197808 */ /* 0x000fe40002000000 */
[----:B------:R-:W-:-:S02]  /*a8e0*/  ISETP.GT.AND P3, PT, R37, 0x9, PT ;  /* 0x000000092500780c */ /* 0x000fc40003f64270 */
[----:B------:R-:W-:Y:S02]  /*a8f0*/  FSEL R30, R30, -INF , P2 ;  /* 0xff8000001e1e7808 */ /* 0x000fe40001000000 */
[----:B------:R-:W-:Y:S02]  /*a900*/  FMNMX.FTZ R27, R26, R25, !PT ;  /* 0x000000191a1b7209 */ /* 0x000fe40007810000 */
[----:B0-----:R-:W-:Y:S02]  /*a910*/  FMNMX.FTZ R6, R84, R29, !PT ;  /* 0x0000001d54067209 */ /* 0x001fe40007810000 */
[----:B------:R-:W-:Y:S02]  /*a920*/  ISETP.GT.AND P2, PT, R37, 0x10, PT ;  /* 0x000000102500780c */ /* 0x000fe40003f44270 */
[C---:B------:R-:W-:Y:S01]  /*a930*/  FSETP.NEU.FTZ.AND P4, PT, R6.reuse, -INF , PT ;  /* 0xff8000000600780b */ /* 0x040fe20003f9d000 */
[----:B------:R-:W-:Y:S01]  /*a940*/  FMUL.FTZ R29, R6, R7 ;  /* 0x00000007061d7220 */ /* 0x000fe20000410000 */
[----:B------:R-:W-:-:S02]  /*a950*/  FSEL R84, R31, -INF , P3 ;  /* 0xff8000001f547808 */ /* 0x000fc40001800000 */
[----:B------:R-:W-:Y:S02]  /*a960*/  FMNMX.FTZ R27, R30, R27, !PT ;  /* 0x0000001b1e1b7209 */ /* 0x000fe40007810000 */
[----:B------:R-:W-:Y:S02]  /*a970*/  FSEL R29, R29, RZ, P4 ;  /* 0x000000ff1d1d7208 */ /* 0x000fe40002000000 */
[C---:B------:R-:W-:Y:S02]  /*a980*/  ISETP.GT.AND P3, PT, R37.reuse, 0x11, PT ;  /* 0x000000112500780c */ /* 0x040fe40003f64270 */
[----:B------:R-:W-:Y:S02]  /*a990*/  FSEL R34, R34, -INF , P2 ;  /* 0xff80000022227808 */ /* 0x000fe40001000000 */
[----:B------:R-:W-:Y:S01]  /*a9a0*/  FMNMX.FTZ R27, R84, R27, !PT ;  /* 0x0000001b541b7209 */ /* 0x000fe20007810000 */
[----:B------:R-:W-:Y:S01]  /*a9b0*/  FFMA.FTZ R204, R86, R7, -R29 ;  /* 0x0000000756cc7223 */ /* 0x000fe2000001081d */
[----:B------:R-:W-:-:S02]  /*a9c0*/  ISETP.GT.AND P2, PT, R37, 0x18, PT ;  /* 0x000000182500780c */ /* 0x000fc40003f44270 */
[----:B------:R-:W-:Y:S02]  /*a9d0*/  FSEL R86, R35, -INF , P3 ;  /* 0xff80000023567808 */ /* 0x000fe40001800000 */
[----:B------:R-:W-:Y:S02]  /*a9e0*/  FMNMX.FTZ R27, R34, R27, !PT ;  /* 0x0000001b221b7209 */ /* 0x000fe40007810000 */
        /* <DEDUP_REMOVED lines=13> */
[----:B------:R-:W-:Y:S01]  /*aac0*/  FMNMX.FTZ R31, R42, R31, !PT ;  /* 0x0000001f2a1f7209 */ /* 0x000fe20007810000 */
[----:B------:R0:W-:Y:S01]  /*aad0*/  MUFU.EX2 R27, R33 ;  /* 0x00000021001b7308 */ /* 0x0001e20000000800 */
[C---:B------:R-:W-:Y:S02]  /*aae0*/  ISETP.GT.AND P3, PT, R37.reuse, 0x29, PT ;  /* 0x000000292500780c */ /* 0x040fe40003f64270 */
[----:B------:R-:W-:Y:S01]  /*aaf0*/  FSEL R46, R46, -INF , P2 ;  /* 0xff8000002e2e7808 */ /* 0x000fe20001000000 */
[----:B------:R-:W-:Y:S01]  /*ab00*/  FFMA.FTZ R35, R92, R7, -R29 ;  /* 0x000000075c237223 */ /* 0x000fe2000001081d */
[----:B------:R-:W-:Y:S02]  /*ab10*/  ISETP.GT.AND P2, PT, R37, 0x30, PT ;  /* 0x000000302500780c */ /* 0x000fe40003f44270 */
[----:B0-----:R-:W-:-:S02]  /*ab20*/  FMNMX.FTZ R33, R90, R31, !PT ;  /* 0x0000001f5a217209 */ /* 0x001fc40007810000 */
        /* <DEDUP_REMOVED lines=39> */
[----:B------:R-:W-:Y:S02]  /*ada0*/  ISETP.GT.AND P3, PT, R37, 0x59, PT ;  /* 0x000000592500780c */ /* 0x000fe40003f64270 */
[----:B------:R-:W-:Y:S02]  /*adb0*/  FSEL R70, R70, -INF , P2 ;  /* 0xff80000046467808 */ /* 0x000fe40001000000 */
[----:B------:R-:W-:Y:S02]  /*adc0*/  FMNMX.FTZ R37, R40, R39, !PT ;  /* 0x0000002728257209 */ /* 0x000fe40007810000 */
[----:B------:R-:W-:-:S02]  /*add0*/  FSEL R98, R71, -INF , P3 ;  /* 0xff80000047627808 */ /* 0x000fc40001800000 */
[----:B------:R-:W-:-:S04]  /*ade0*/  FMNMX.FTZ R37, R70, R37, !PT ;  /* 0x0000002546257209 */ /* 0x000fc80007810000 */
[----:B------:R-:W-:Y:S01]  /*adf0*/  FMNMX.FTZ R37, R98, R37, !PT ;  /* 0x0000002562257209 */ /* 0x000fe20007810000 */
[----:B------:R-:W-:-:S04]  /*ae00*/  FFMA.FTZ R43, R24, R7, -R29 ;  /* 0x00000007182b7223 */ /* 0x000fc8000001081d */
[----:B------:R-:W0:Y:S02]  /*ae10*/  SHFL.BFLY PT, R24, R37, 0x2, 0x1f ;  /* 0x0c401f0025187f89 */ /* 0x000e2400000e0000 */
[----:B0-----:R-:W-:-:S05]  /*ae20*/  FMNMX.FTZ R24, R37, R24, !PT ;  /* 0x0000001825187209 */ /* 0x001fca0007810000 */
[----:B------:R-:W0:Y:S01]  /*ae30*/  SHFL.BFLY PT, R37, R24, 0x1, 0x1f ;  /* 0x0c201f0018257f89 */ /* 0x000e2200000e0000 */
        /* <DEDUP_REMOVED lines=9> */
[-CC-:B-1----:R-:W-:Y:S01]  /*aed0*/  FFMA.FTZ R41, R28, R7.reuse, -R29.reuse ;  /* 0x000000071c297223 */ /* 0x182fe2000001081d */
[-CC-:B------:R-:W-:Y:S01]  /*aee0*/  FFMA.FTZ R49, R74, R7.reuse, -R29.reuse ;  /* 0x000000074a317223 */ /* 0x180fe2000001081d */
[-CC-:B------:R-:W-:Y:S01]  /*aef0*/  FFMA.FTZ R168, R64, R7.reuse, -R29.reuse ;  /* 0x0000000740a87223 */ /* 0x180fe2000001081d */
[-CC-:B------:R-:W-:Y:S01]  /*af00*/  FFMA.FTZ R51, R76, R7.reuse, -R29.reuse ;  /* 0x000000074c337223 */ /* 0x180fe2000001081d */
[-CC-:B------:R-:W-:Y:S01]  /*af10*/  FFMA.FTZ R170, R68, R7.reuse, -R29.reuse ;  /* 0x0000000744aa7223 */ /* 0x180fe2000001081d */
[----:B------:R-:W-:Y:S01]  /*af20*/  FFMA.FTZ R53, R80, R7, -R29 ;  /* 0x0000000750357223 */ /* 0x000fe2000001081d */
[----:B------:R-:W1:Y:S01]  /*af30*/  S2R R79, SR_TID.X ;  /* 0x00000000004f7919 */ /* 0x000e620000002100 */
[----:B------:R-:W2:Y:S01]  /*af40*/  @P5 LDC R28, c[0x0][0x450] ;  /* 0x00011400ff1c5b82 */ /* 0x000ea20000000800 */
[----:B0-----:R-:W-:-:S04]  /*af50*/  FMNMX.FTZ R172, R24, R37, !PT ;  /* 0x0000002518ac7209 */ /* 0x001fc80007810000 */
[C---:B------:R-:W-:Y:S01]  /*af60*/  FSETP.NEU.FTZ.AND P2, PT, R172.reuse, -INF , PT ;  /* 0xff800000ac00780b */ /* 0x040fe20003f5d000 */
[----:B------:R-:W-:-:S05]  /*af70*/  FMUL.FTZ R24, R172, R7 ;  /* 0x00000007ac187220 */ /* 0x000fca0000410000 */
[----:B------:R-:W-:-:S05]  /*af80*/  FSEL R29, R24, RZ, P2 ;  /* 0x000000ff181d7208 */ /* 0x000fca0001000000 */
[-CC-:B------:R-:W-:Y:S01]  /*af90*/  FFMA.FTZ R25, R25, R7.reuse, -R29.reuse ;  /* 0x0000000719197223 */ /* 0x180fe2000001081d */
[----:B------:R-:W-:-:S03]  /*afa0*/  FFMA.FTZ R205, R26, R7, -R29 ;  /* 0x000000071acd7223 */ /* 0x000fc6000001081d */
[----:B------:R0:W-:Y:S02]  /*afb0*/  MUFU.EX2 R26, R25 ;  /* 0x00000019001a7308 */ /* 0x0001e40000000800 */
[----:B0-----:R-:W0:Y:S01]  /*afc0*/  @P5 LDC R25, c[0x0][0x44c] ;  /* 0x00011300ff195b82 */ /* 0x001e220000000800 */
[----:B------:R-:W-:-:S05]  /*afd0*/  FFMA.FTZ R30, R30, R7, -R29 ;  /* 0x000000071e1e7223 */ /* 0x000fca000001081d */
[----:B------:R-:W3:Y:S01]  /*afe0*/  MUFU.EX2 R204, R204 ;  /* 0x000000cc00cc7308 */ /* 0x000ee20000000800 */
[-CC-:B------:R-:W-:Y:S01]  /*aff0*/  FFMA.FTZ R84, R84, R7.reuse, -R29.reuse ;  /* 0x0000000754547223 */ /* 0x180fe2000001081d */
[----:B------:R-:W-:-:S06]  /*b000*/  FFMA.FTZ R34, R34, R7, -R29 ;  /* 0x0000000722227223 */ /* 0x000fcc000001081d */
[----:B------:R-:W4:Y:S01]  /*b010*/  MUFU.EX2 R205, R205 ;  /* 0x000000cd00cd7308 */ /* 0x000f220000000800 */
[----:B-1----:R-:W-:Y:S01]  /*b020*/  SHF.R.U32.HI R79, RZ, 0x7, R79 ;  /* 0x00000007ff4f7819 */ /* 0x002fe2000001164f */
[----:B------:R-:W-:-:S06]  /*b030*/  @!P1 VIADD R24, R174, 0x32440 ;  /* 0x00032440ae189836 */ /* 0x000fcc0000000000 */
[----:B------:R-:W1:Y:S08]  /*b040*/  MUFU.EX2 R206, R206 ;  /* 0x000000ce00ce7308 */ /* 0x000e700000000800 */
[----:B------:R-:W5:Y:S01]  /*b050*/  MUFU.EX2 R30, R30 ;  /* 0x0000001e001e7308 */ /* 0x000f620000000800 */
[----:B------:R-:W-:Y:S01]  /*b060*/  FFMA.FTZ R86, R86, R7, -R29 ;  /* 0x0000000756567223 */ /* 0x000fe2000001081d */
[----:B------:R-:W-:-:S06]  /*b070*/  IADD3 R173, -R79, 0xb, RZ ;  /* 0x0000000b4fad7810 */ /* 0x000fcc0007ffe1ff */
[----:B------:R-:W-:Y:S01]  /*b080*/  MUFU.EX2 R39, R43 ;  /* 0x0000002b00277308 */ /* 0x000fe20000000800 */
[----:B------:R-:W-:Y:S01]  /*b090*/  FFMA.FTZ R38, R38, R7, -R29 ;  /* 0x0000000726267223 */ /* 0x000fe2000001081d */
[----:B------:R-:W-:Y:S01]  /*b0a0*/  @!P1 PRMT R24, RZ, 0x654, R24 ;  /* 0x00000654ff189816 */ /* 0x000fe20000000018 */
[----:B------:R-:W-:Y:S01]  /*b0b0*/  IMAD.MOV.U32 R175, RZ, RZ, R77 ;  /* 0x000000ffffaf7224 */ /* 0x000fe200078e004d */
[----:B------:R0:W-:Y:S06]  /*b0c0*/  BAR.ARV R173, 0x100 ;  /* 0x000400ad0000751d */ /* 0x0001ec0000002000 */
[----:B------:R2:W-:Y:S01]  /*b0d0*/  MUFU.EX2 R43, R32 ;  /* 0x00000020002b7308 */ /* 0x0005e20000000800 */
[----:B------:R1:W-:Y:S07]  /*b0e0*/  @!P1 SYNCS.ARRIVE.TRANS64.RED.A1T0 RZ, [R24+URZ], RZ ;  /* 0x000000ff18ff99a7 */ /* 0x0003ee000810043f */
[----:B------:R-:W5:Y:S01]  /*b0f0*/  MUFU.EX2 R207, R84 ;  /* 0x0000005400cf7308 */ /* 0x000f620000000800 */
[----:B--2---:R-:W-:Y:S01]  /*b100*/  LOP3.LUT R32, R3, 0x3000000, RZ, 0xfc, !PT ;  /* 0x0300000003207812 */ /* 0x004fe200078efcff */
[----:B0-----:R-:W-:-:S04]  /*b110*/  @P5 IMAD.HI.U32 R3, R77, R25, RZ ;  /* 0x000000194d035227 */ /* 0x001fc800078e00ff */
[----:B------:R-:W-:Y:S02]  /*b120*/  IMAD.MOV.U32 R25, RZ, RZ, 0x40000040 ;  /* 0x40000040ff197424 */ /* 0x000fe400078e00ff */
[----:B------:R-:W0:Y:S01]  /*b130*/  MUFU.EX2 R152, R152 ;  /* 0x0000009800987308 */ /* 0x000e220000000800 */
[----:B------:R-:W-:Y:S01]  /*b140*/  @P5 SHF.R.U32.HI R175, RZ, R28, R3 ;  /* 0x0000001cffaf5219 */ /* 0x000fe20000011603 */
[----:B---3--:R-:W-:Y:S01]  /*b150*/  FADD.FTZ R3, R204, R27 ;  /* 0x0000001bcc037221 */ /* 0x008fe20000010000 */
[----:B------:R-:W-:-:S05]  /*b160*/  R2UR UR7, R25 ;  /* 0x00000000190772ca */ /* 0x000fca00000e0000 */
[----:B------:R-:W2:Y:S01]  /*b170*/  MUFU.EX2 R34, R34 ;  /* 0x0000002200227308 */ /* 0x000ea20000000800 */
[----:B----4-:R-:W-:Y:S01]  /*b180*/  FADD.FTZ R25, R205, R26 ;  /* 0x0000001acd197221 */ /* 0x010fe20000010000 */
[----:B------:R3:W-:Y:S01]  /*b190*/  BAR.SYNC.DEFER_BLOCKING R0, 0x100 ;  /* 0x000400000000751d */ /* 0x0007e20000010000 */
[----:B------:R-:W-:Y:S01]  /*b1a0*/  FFMA.FTZ R88, R88, R7, -R29 ;  /* 0x0000000758587223 */ /* 0x000fe2000001081d */
[----:B-1----:R-:W-:-:S04]  /*b1b0*/  IMAD R24, R2, 0xc00, R32 ;  /* 0x00000c0002187824 */ /* 0x002fc800078e0220 */
[----:B------:R-:W1:Y:S01]  /*b1c0*/  MUFU.EX2 R153, R86 ;  /* 0x0000005600997308 */ /* 0x000e620000000800 */
[----:B------:R5:W-:Y:S01]  /*b1d0*/  STL [R1+0x18], R32 ;  /* 0x0000182001007387 */ /* 0x000be20000100800 */
[----:B---3--:R-:W-:Y:S01]  /*b1e0*/  FADD.FTZ R0, R206, R3 ;  /* 0x00000003ce007221 */ /* 0x008fe20000010000 */
[----:B------:R-:W-:-:S05]  /*b1f0*/  FFMA.FTZ R157, R42, R7, -R29 ;  /* 0x000000072a9d7223 */ /* 0x000fca000001081d */
[----:B------:R-:W3:Y:S01]  /*b200*/  MUFU.EX2 R154, R154 ;  /* 0x0000009a009a7308 */ /* 0x000ee20000000800 */
[----:B------:R-:W-:Y:S01]  /*b210*/  FADD.FTZ R3, R31, R0 ;  /* 0x000000001f037221 */ /* 0x000fe20000010000 */
[----:B-----5:R-:W-:-:S06]  /*b220*/  FADD.FTZ R32, R30, R25 ;  /* 0x000000191e207221 */ /* 0x020fcc0000010000 */
[----:B------:R-:W4:Y:S01]  /*b230*/  MUFU.EX2 R38, R38 ;  /* 0x0000002600267308 */ /* 0x000f220000000800 */
[----:B------:R-:W-:Y:S01]  /*b240*/  FADD.FTZ R25, R207, R32 ;  /* 0x00000020cf197221 */ /* 0x000fe20000010000 */
[----:B------:R-:W-:Y:S01]  /*b250*/  FFMA.FTZ R90, R90, R7, -R29 ;  /* 0x000000075a5a7223 */ /* 0x000fe2000001081d */
[----:B0-----:R-:W-:-:S05]  /*b260*/  FADD.FTZ R0, R152, R3 ;  /* 0x0000000398007221 */ /* 0x001fca0000010000 */
[----:B------:R-:W0:Y:S01]  /*b270*/  MUFU.EX2 R155, R88 ;  /* 0x00000058009b7308 */ /* 0x000e220000000800 */
[----:B--2---:R-:W-:Y:S01]  /*b280*/  FADD.FTZ R32, R34, R25 ;  /* 0x0000001922207221 */ /* 0x004fe20000010000 */
[----:B------:R-:W-:Y:S01]  /*b290*/  FFMA.FTZ R46, R46, R7, -R29 ;  /* 0x000000072e2e7223 */ /* 0x000fe2000001081d */
[----:B------:R-:W-:-:S05]  /*b2a0*/  FADD.FTZ R3, R33, R0 ;  /* 0x0000000021037221 */ /* 0x000fca0000010000 */
[----:B------:R-:W2:Y:S01]  /*b2b0*/  MUFU.EX2 R156, R156 ;  /* 0x0000009c009c7308 */ /* 0x000ea20000000800 */
[----:B-1----:R-:W-:-:S07]  /*b2c0*/  FADD.FTZ R25, R153, R32 ;  /* 0x0000002099197221 */ /* 0x002fce0000010000 */
[----:B------:R-:W1:Y:S01]  /*b2d0*/  MUFU.EX2 R157, R157 ;  /* 0x0000009d009d7308 */ /* 0x000e620000000800 */
[----:B------:R-:W-:Y:S01]  /*b2e0*/  FFMA.FTZ R92, R92, R7, -R29 ;  /* 0x000000075c5c7223 */ /* 0x000fe2000001081d */
[----:B---3--:R-:W-:Y:S01]  /*b2f0*/  FADD.FTZ R0, R154, R3 ;  /* 0x000000039a007221 */ /* 0x008fe20000010000 */
[----:B----4-:R-:W-:-:S05]  /*b300*/  FADD.FTZ R32, R38, R25 ;  /* 0x0000001926207221 */ /* 0x010fca0000010000 */
[----:B------:R-:W3:Y:S01]  /*b310*/  MUFU.EX2 R90, R90 ;  /* 0x0000005a005a7308 */ /* 0x000ee20000000800 */
[----:B------:R-:W-:Y:S01]  /*b320*/  FFMA.FTZ R50, R50, R7, -R29 ;  /* 0x0000000732327223 */ /* 0x000fe2000001081d */
[----:B------:R-:W-:Y:S02]  /*b330*/  VIADD R36, R24, 0x80 ;  /* 0x0000008018247836 */ /* 0x000fe40000000000 */
[----:B------:R-:W-:-:S04]  /*b340*/  FADD.FTZ R3, R35, R0 ;  /* 0x0000000023037221 */ /* 0x000fc80000010000 */
[----:B------:R-:W4:Y:S01]  /*b350*/  MUFU.EX2 R158, R158 ;  /* 0x0000009e009e7308 */ /* 0x000f220000000800 */
[----:B------:R-:W-:Y:S02]  /*b360*/  VIADD R28, R24, 0x100 ;  /* 0x00000100181c7836 */ /* 0x000fe40000000000 */
[----:B0-----:R-:W-:-:S05]  /*b370*/  FADD.FTZ R32, R155, R32 ;  /* 0x000000209b207221 */ /* 0x001fca0000010000 */
[----:B------:R-:W0:Y:S01]  /*b380*/  MUFU.EX2 R46, R46 ;  /* 0x0000002e002e7308 */ /* 0x000e220000000800 */
[----:B------:R-:W-:Y:S02]  /*b390*/  IMAD.MOV.U32 R25, RZ, RZ, 0x40000040 ;  /* 0x40000040ff197424 */ /* 0x000fe400078e00ff */
[----:B------:R-:W-:Y:S01]  /*b3a0*/  FFMA.FTZ R94, R94, R7, -R29 ;  /* 0x000000075e5e7223 */ /* 0x000fe2000001081d */
[----:B--2---:R-:W-:-:S04]  /*b3b0*/  FADD.FTZ R0, R156, R3 ;  /* 0x000000039c007221 */ /* 0x004fc80000010000 */
[----:B------:R-:W2:Y:S01]  /*b3c0*/  MUFU.EX2 R41, R41 ;  /* 0x0000002900297308 */ /* 0x000ea20000000800 */
[----:B------:R-:W-:Y:S01]  /*b3d0*/  R2UR UR10, R36 ;  /* 0x00000000240a72ca */ /* 0x000fe200000e0000 */
[----:B-1----:R-:W-:Y:S01]  /*b3e0*/  FADD.FTZ R3, R157, R32 ;  /* 0x000000209d037221 */ /* 0x002fe20000010000 */
[----:B------:R-:W-:-:S05]  /*b3f0*/  R2UR UR14, R28 ;  /* 0x000000001c0e72ca */ /* 0x000fca00000e0000 */
[----:B------:R-:W1:Y:S01]  /*b400*/  MUFU.EX2 R159, R92 ;  /* 0x0000005c009f7308 */ /* 0x000e620000000800 */
[----:B------:R-:W-:Y:S01]  /*b410*/  FFMA.FTZ R54, R54, R7, -R29 ;  /* 0x0000000736367223 */ /* 0x000fe2000001081d */
[C---:B------:R-:W-:Y:S01]  /*b420*/  R2UR UR6, R24.reuse ;  /* 0x00000000180672ca */ /* 0x040fe200000e0000 */
[C---:B------:R-:W-:Y:S01]  /*b430*/  VIADD R28, R24.reuse, 0x200 ;  /* 0x00000200181c7836 */ /* 0x040fe20000000000 */
[----:B------:R-:W-:-:S04]  /*b440*/  IADD3 R36, R24, 0x180, RZ ;  /* 0x0000018018247810 */ /* 0x000fc80007ffe0ff */
[----:B------:R-:W5:Y:S01]  /*b450*/  MUFU.EX2 R160, R160 ;  /* 0x000000a000a07308 */ /* 0x000f620000000800 */
[----:B------:R-:W-:Y:S01]  /*b460*/  VIADD R24, R24, 0x280 ;  /* 0x0000028018187836 */ /* 0x000fe20000000000 */
[----:B------:R-:W-:Y:S01]  /*b470*/  R2UR UR27, R25 ;  /* 0x00000000191b72ca */ /* 0x000fe200000e0000 */
[----:B------:R-:W-:-:S05]  /*b480*/  FADD.FTZ R25, R39, R0 ;  /* 0x0000000027197221 */ /* 0x000fca0000010000 */
[----:B------:R-:W5:Y:S01]  /*b490*/  MUFU.EX2 R50, R50 ;  /* 0x0000003200327308 */ /* 0x000f620000000800 */
[----:B---3--:R-:W-:Y:S01]  /*b4a0*/  FADD.FTZ R3, R90, R3 ;  /* 0x000000035a037221 */ /* 0x008fe20000010000 */
[----:B------:R-:W-:Y:S01]  /*b4b0*/  FFMA.FTZ R96, R96, R7, -R29 ;  /* 0x0000000760607223 */ /* 0x000fe2000001081d */
[----:B------:R-:W-:Y:S01]  /*b4c0*/  R2UR UR26, R24 ;  /* 0x00000000181a72ca */ /* 0x000fe200000e0000 */
[----:B----4-:R-:W-:-:S04]  /*b4d0*/  FADD.FTZ R0, R158, R25 ;  /* 0x000000199e007221 */ /* 0x010fc80000010000 */
[----:B------:R-:W3:Y:S01]  /*b4e0*/  MUFU.EX2 R161, R94 ;  /* 0x0000005e00a17308 */ /* 0x000ee20000000800 */
[----:B0-----:R-:W-:Y:S01]  /*b4f0*/  FADD.FTZ R24, R46, R3 ;  /* 0x000000032e187221 */ /* 0x001fe20000010000 */
[----:B------:R-:W-:Y:S01]  /*b500*/  FFMA.FTZ R58, R58, R7, -R29 ;  /* 0x000000073a3a7223 */ /* 0x000fe2000001081d */
[----:B--2---:R-:W-:-:S05]  /*b510*/  FADD.FTZ R3, R41, R0 ;  /* 0x0000000029037221 */ /* 0x004fca0000010000 */
[----:B------:R-:W0:Y:S01]  /*b520*/  MUFU.EX2 R162, R162 ;  /* 0x000000a200a27308 */ /* 0x000e220000000800 */
[----:B-1----:R-:W-:-:S07]  /*b530*/  FADD.FTZ R25, R159, R24 ;  /* 0x000000189f197221 */ /* 0x002fce0000010000 */
[----:B------:R-:W1:Y:S01]  /*b540*/  MUFU.EX2 R54, R54 ;  /* 0x0000003600367308 */ /* 0x000e620000000800 */
[----:B------:R-:W-:Y:S01]  /*b550*/  FFMA.FTZ R82, R82, R7, -R29 ;  /* 0x0000000752527223 */ /* 0x000fe2000001081d */
[----:B-----5:R-:W-:-:S06]  /*b560*/  FADD.FTZ R0, R160, R3 ;  /* 0x00000003a0007221 */ /* 0x020fcc0000010000 */
[----:B------:R-:W2:Y:S01]  /*b570*/  MUFU.EX2 R45, R45 ;  /* 0x0000002d002d7308 */ /* 0x000ea20000000800 */
[----:B------:R-:W-:Y:S01]  /*b580*/  FADD.FTZ R24, R50, R25 ;  /* 0x0000001932187221 */ /* 0x000fe20000010000 */
[----:B------:R-:W-:-:S06]  /*b590*/  FFMA.FTZ R62, R62, R7, -R29 ;  /* 0x000000073e3e7223 */ /* 0x000fcc000001081d */
[----:B------:R-:W4:Y:S01]  /*b5a0*/  MUFU.EX2 R163, R96 ;  /* 0x0000006000a37308 */ /* 0x000f220000000800 */
[----:B------:R-:W-:Y:S01]  /*b5b0*/  FADD.FTZ R3, R43, R0 ;  /* 0x000000002b037221 */ /* 0x000fe20000010000 */
[----:B---3--:R-:W-:-:S06]  /*b5c0*/  FADD.FTZ R25, R161, R24 ;  /* 0x00000018a1197221 */ /* 0x008fcc0000010000 */
[----:B------:R-:W3:Y:S08]  /*b5d0*/  MUFU.EX2 R164, R164 ;  /* 0x000000a400a47308 */ /* 0x000ef00000000800 */
[----:B------:R-:W5:Y:S01]  /*b5e0*/  MUFU.EX2 R58, R58 ;  /* 0x0000003a003a7308 */ /* 0x000f620000000800 */
[----:B------:R-:W-:Y:S01]  /*b5f0*/  FFMA.FTZ R78, R78, R7, -R29 ;  /* 0x000000074e4e7223 */ /* 0x000fe2000001081d */
[----:B0-----:R-:W-:-:S06]  /*b600*/  FADD.FTZ R0, R162, R3 ;  /* 0x00000003a2007221 */ /* 0x001fcc0000010000 */
[----:B------:R-:W0:Y:S01]  /*b610*/  MUFU.EX2 R47, R47 ;  /* 0x0000002f002f7308 */ /* 0x000e220000000800 */
[----:B-1----:R-:W-:Y:S01]  /*b620*/  FADD.FTZ R24, R54, R25 ;  /* 0x0000001936187221 */ /* 0x002fe20000010000 */
[----:B------:R-:W-:-:S06]  /*b630*/  FFMA.FTZ R66, R66, R7, -R29 ;  /* 0x0000000742427223 */ /* 0x000fcc000001081d */
[----:B------:R-:W1:Y:S01]  /*b640*/  MUFU.EX2 R165, R82 ;  /* 0x0000005200a57308 */ /* 0x000e620000000800 */
[----:B--2---:R-:W-:Y:S01]  /*b650*/  FADD.FTZ R3, R45, R0 ;  /* 0x000000002d037221 */ /* 0x004fe20000010000 */
[----:B----4-:R-:W-:-:S06]  /*b660*/  FADD.FTZ R25, R163, R24 ;  /* 0x00000018a3197221 */ /* 0x010fcc0000010000 */
[----:B------:R-:W2:Y:S08]  /*b670*/  MUFU.EX2 R166, R166 ;  /* 0x000000a600a67308 */ /* 0x000eb00000000800 */
[----:B------:R-:W4:Y:S01]  /*b680*/  MUFU.EX2 R62, R62 ;  /* 0x0000003e003e7308 */ /* 0x000f220000000800 */
[----:B------:R-:W-:Y:S01]  /*b690*/  FFMA.FTZ R40, R40, R7, -R29 ;  /* 0x0000000728287223 */ /* 0x000fe2000001081d */
[----:B---3--:R-:W-:-:S06]  /*b6a0*/  FADD.FTZ R0, R164, R3 ;  /* 0x00000003a4007221 */ /* 0x008fcc0000010000 */
[----:B------:R-:W3:Y:S01]  /*b6b0*/  MUFU.EX2 R49, R49 ;  /* 0x0000003100317308 */ /* 0x000ee20000000800 */
[----:B-----5:R-:W-:Y:S01]  /*b6c0*/  FADD.FTZ R24, R58, R25 ;  /* 0x000000193a187221 */ /* 0x020fe20000010000 */
[----:B------:R-:W-:-:S06]  /*b6d0*/  FFMA.FTZ R70, R70, R7, -R29 ;  /* 0x0000000746467223 */ /* 0x000fcc000001081d */
[----:B------:R-:W5:Y:S01]  /*b6e0*/  MUFU.EX2 R167, R78 ;  /* 0x0000004e00a77308 */ /* 0x000f620000000800 */
[----:B0-----:R-:W-:Y:S01]  /*b6f0*/  FADD.FTZ R3, R47, R0 ;  /* 0x000000002f037221 */ /* 0x001fe20000010000 */
[----:B-1----:R-:W-:-:S06]  /*b700*/  FADD.FTZ R25, R165, R24 ;  /* 0x00000018a5197221 */ /* 0x002fcc0000010000 */
[----:B------:R-:W0:Y:S08]  /*b710*/  MUFU.EX2 R168, R168 ;  /* 0x000000a800a87308 */ /* 0x000e300000000800 */
[----:B------:R-:W1:Y:S01]  /*b720*/  MUFU.EX2 R66, R66 ;  /* 0x0000004200427308 */ /* 0x000e620000000800 */
[----:B------:R-:W-:Y:S01]  /*b730*/  FFMA.FTZ R98, R98, R7, -R29 ;  /* 0x0000000762627223 */ /* 0x000fe2000001081d */
[----:B--2---:R-:W-:-:S06]  /*b740*/  FADD.FTZ R0, R166, R3 ;  /* 0x00000003a6007221 */ /* 0x004fcc0000010000 */
[----:B------:R-:W2:Y:S01]  /*b750*/  MUFU.EX2 R51, R51 ;  /* 0x0000003300337308 */ /* 0x000ea20000000800 */
[----:B----4-:R-:W-:-:S07]  /*b760*/  FADD.FTZ R24, R62, R25 ;  /* 0x000000193e187221 */ /* 0x010fce0000010000 */
[----:B------:R-:W4:Y:S01]  /*b770*/  MUFU.EX2 R169, R40 ;  /* 0x0000002800a97308 */ /* 0x000f220000000800 */
[----:B---3--:R-:W-:Y:S01]  /*b780*/  FADD.FTZ R3, R49, R0 ;  /* 0x0000000031037221 */ /* 0x008fe20000010000 */
[----:B-----5:R-:W-:-:S06]  /*b790*/  FADD.FTZ R25, R167, R24 ;  /* 0x00000018a7197221 */ /* 0x020fcc0000010000 */
[----:B------:R-:W3:Y:S08]  /*b7a0*/  MUFU.EX2 R170, R170 ;  /* 0x000000aa00aa7308 */ /* 0x000ef00000000800 */
[----:B------:R-:W5:Y:S01]  /*b7b0*/  MUFU.EX2 R70, R70 ;  /* 0x0000004600467308 */ /* 0x000f620000000800 */
[----:B0-----:R-:W-:Y:S01]  /*b7c0*/  FADD.FTZ R0, R168, R3 ;  /* 0x00000003a8007221 */ /* 0x001fe20000010000 */
[----:B-1----:R-:W-:-:S06]  /*b7d0*/  FADD.FTZ R24, R66, R25 ;  /* 0x0000001942187221 */ /* 0x002fcc0000010000 */
[----:B------:R-:W0:Y:S01]  /*b7e0*/  MUFU.EX2 R53, R53 ;  /* 0x0000003500357308 */ /* 0x000e220000000800 */
[----:B------:R-:W-:-:S07]  /*b7f0*/  IMAD.MOV.U32 R37, RZ, RZ, 0x40000040 ;  /* 0x40000040ff257424 */ /* 0x000fce00078e00ff */
[----:B------:R-:W1:Y:S01]  /*b800*/  MUFU.EX2 R171, R98 ;  /* 0x0000006200ab7308 */ /* 0x000e620000000800 */
[----:B------:R-:W-:Y:S02]  /*b810*/  IMAD.MOV.U32 R29, RZ, RZ, 0x40000040 ;  /* 0x40000040ff1d7424 */ /* 0x000fe400078e00ff */
[----:B--2---:R-:W-:Y:S01]  /*b820*/  FADD.FTZ R3, R51, R0 ;  /* 0x0000000033037221 */ /* 0x004fe20000010000 */
[----:B----4-:R-:W-:Y:S01]  /*b830*/  FADD.FTZ R25, R169, R24 ;  /* 0x00000018a9197221 */ /* 0x010fe20000010000 */
[----:B------:R-:W-:Y:S01]  /*b840*/  R2UR UR11, R37 ;  /* 0x00000000250b72ca */ /* 0x000fe200000e0000 */
[----:B------:R-:W-:Y:S01]  /*b850*/  IMAD.MOV.U32 R37, RZ, RZ, 0x40000040 ;  /* 0x40000040ff257424 */ /* 0x000fe200078e00ff */
[----:B------:R-:W-:Y:S01]  /*b860*/  R2UR UR15, R29 ;  /* 0x000000001d0f72ca */ /* 0x000fe200000e0000 */
[----:B---3--:R-:W-:Y:S01]  /*b870*/  FADD.FTZ R0, R170, R3 ;  /* 0x00000003aa007221 */ /* 0x008fe20000010000 */
[----:B------:R-:W-:Y:S02]  /*b880*/  IMAD.MOV.U32 R29, RZ, RZ, 0x40000040 ;  /* 0x40000040ff1d7424 */ /* 0x000fe400078e00ff */
[----:B-----5:R-:W-:Y:S01]  /*b890*/  FADD.FTZ R24, R70, R25 ;  /* 0x0000001946187221 */ /* 0x020fe20000010000 */
[----:B------:R-:W-:Y:S01]  /*b8a0*/  F2FP.F16.F32.PACK_AB R204, R27, R204 ;  /* 0x000000cc1bcc723e */ /* 0x000fe200000000ff */
[----:B0-----:R-:W-:Y:S01]  /*b8b0*/  FADD.FTZ R3, R53, R0 ;  /* 0x0000000035037221 */ /* 0x001fe20000010000 */
[----:B------:R-:W-:-:S02]  /*b8c0*/  F2FP.F16.F32.PACK_AB R206, R31, R206 ;  /* 0x000000ce1fce723e */ /* 0x000fc400000000ff */
[----:B------:R-:W-:Y:S02]  /*b8d0*/  F2FP.F16.F32.PACK_AB R205, R26, R205 ;  /* 0x000000cd1acd723e */ /* 0x000fe400000000ff */
[----:B------:R-:W-:Y:S01]  /*b8e0*/  F2FP.F16.F32.PACK_AB R207, R207, R30 ;  /* 0x0000001ecfcf723e */ /* 0x000fe200000000ff */
[----:B-1----:R-:W-:Y:S01]  /*b8f0*/  FADD.FTZ R0, R171, R24 ;  /* 0x00000018ab007221 */ /* 0x002fe20000010000 */
[----:B------:R-:W-:Y:S02]  /*b900*/  R2UR UR18, R36 ;  /* 0x00000000241272ca */ /* 0x000fe400000e0000 */
[----:B------:R-:W-:Y:S02]  /*b910*/  R2UR UR19, R37 ;  /* 0x00000000251372ca */ /* 0x000fe400000e0000 */
[----:B------:R-:W-:Y:S02]  /*b920*/  R2UR UR22, R28 ;  /* 0x000000001c1672ca */ /* 0x000fe400000e0000 */
[----:B------:R-:W-:-:S02]  /*b930*/  R2UR UR23, R29 ;  /* 0x000000001d1772ca */ /* 0x000fc400000e0000 */
        /* <DEDUP_REMOVED lines=20> */
[----:B------:R-:W-:-:S06]  /*ba80*/  WARPGROUP.ARRIVE ;  /* 0x00000000000079c5 */ /* 0x000fcc0000000000 */
        /* <DEDUP_REMOVED lines=17> */
[----:B------:R-:W-:-:S05]  /*bba0*/  IADD3 R152, R175, R176, -R177 ;  /* 0x000000b0af987210 */ /* 0x000fca0007ffe8b1 */
[----:B------:R-:W-:-:S05]  /*bbb0*/  IMAD.HI R152, R152, 0x2aaaaaab, RZ ;  /* 0x2aaaaaab98987827 */ /* 0x000fca00078e02ff */
[----:B------:R-:W-:-:S04]  /*bbc0*/  SHF.R.U32.HI R153, RZ, 0x1f, R152 ;  /* 0x0000001fff997819 */ /* 0x000fc80000011698 */
[----:B------:R-:W-:-:S04]  /*bbd0*/  LEA.HI.SX32 R153, R152, R153, 0x1c ;  /* 0x0000009998997211 */ /* 0x000fc800078fe2ff */
[----:B------:R-:W-:Y:S01]  /*bbe0*/  VIMNMX R154, RZ, R153, !PT ;  /* 0x00000099ff9a7248 */ /* 0x000fe20007fe0100 */
[----:B------:R-:W-:-:S04]  /*bbf0*/  VIADD R214, R214, 0xfffffffe ;  /* 0xfffffffed6d67836 */ /* 0x000fc80000000000 */
[----:B------:R0:W-:Y:S01]  /*bc00*/  STL [R1+0x30], R154 ;  /* 0x0000309a01007387 */ /* 0x0001e20000100800 */
[----:B------:R-:W-:Y:S01]  /*bc10*/  ISETP.GE.AND P2, PT, R214, R154, PT ;  /* 0x0000009ad600720c */ /* 0x000fe20003f46270 */
[----:B------:R-:W-:-:S05]  /*bc20*/  @!P1 VIADD R174, R174, 0x32460 ;  /* 0x00032460aeae9836 */ /* 0x000fca0000000000 */
[----:B------:R-:W-:Y:S01]  /*bc30*/  @!P1 PRMT R174, RZ, 0x654, R174 ;  /* 0x00000654ffae9816 */ /* 0x000fe200000000ae */
[----:B------:R-:W-:Y:S02]  /*bc40*/  WARPGROUP.DEPBAR.LE gsb0, 0x0 ;  /* 0x00008000000079c5 */ /* 0x000fe40000010000 */
[----:B------:R-:W-:-:S06]  /*bc50*/  WARPGROUP.ARRIVE ;  /* 0x00000000000079c5 */ /* 0x000fcc0000000000 */
[----:B------:R-:W-:Y:S03]  /*bc60*/  HGMMA.64x256x16.F32 R24, R168, gdesc[UR24].tnspB, R24, gsb0 ;  /* 0x43e00018a8187df0 */ /* 0x000fe60008000818 */
[----:B------:R-:W-:Y:S02]  /*bc70*/  WARPGROUP.DEPBAR.LE gsb0, 0x0 ;  /* 0x00008000000079c5 */ /* 0x000fe40000010000 */
[----:B------:R0:W-:Y:S01]  /*bc80*/  @!P1 SYNCS.ARRIVE.TRANS64.RED.A1T0 RZ, [R174+URZ], RZ ;  /* 0x000000ffaeff99a7 */ /* 0x0001e2000810043f */
[----:B------:R-:W-:Y:S05]  /*bc90*/  @!P2 BRA `(.L_x_14752) ;  /* 0x000000300008a947 */ /* 0x000fea0003800000 */
[----:B------:R-:W-:Y:S02]  /*bca0*/  IMAD.MOV.U32 R206, RZ, RZ, R172 ;  /* 0x000000ffffce7224 */ /* 0x000fe400078e00ac */
[----:B------:R-:W-:Y:S02]  /*bcb0*/  IMAD.MOV.U32 R207, RZ, RZ, R6 ;  /* 0x000000ffffcf7224 */ /* 0x000fe400078e0006 */
[----:B------:R-:W-:-:S07]  /*bcc0*/  IMAD.MOV.U32 R204, RZ, RZ, R214 ;  /* 0x000000ffffcc7224 */ /* 0x000fce00078e00d6 */
.L_x_14762:
[----:B------:R-:W-:Y:S01]  /*bcd0*/  VIADD R2, R2, 0x1 ;  /* 0x0000000102027836 */ /* 0x000fe20000000000 */
[----:B------:R-:W-:Y:S05]  /*bce0*/  YIELD ;  /* 0x0000000000007946 */ /* 0x000fea0003800000 */
[----:B------:R-:W-:-:S04]  /*bcf0*/  ISETP.NE.AND P2, PT, R2, 0x2, PT ;  /* 0x000000020200780c */ /* 0x000fc80003f45270 */
[----:B------:R-:W-:Y:S02]  /*bd00*/  SEL R6, RZ, 0x1, P2 ;  /* 0x00000001ff067807 */ /* 0x000fe40001000000 */
[----:B------:R-:W-:Y:S02]  /*bd10*/  SEL R2, R2, RZ, P2 ;  /* 0x000000ff02027207 */ /* 0x000fe40001000000 */
[----:B------:R-:W-:Y:S01]  /*bd20*/  LOP3.LUT R23, R23, R6, RZ, 0x3c, !PT ;  /* 0x0000000617177212 */ /* 0x000fe200078e3cff */
[----:B-1---5:R-:W-:Y:S06]  /*bd30*/  @!P0 BRA `(.L_x_14753) ;  /* 0x0000000000048947 */ /* 0x022fec0003800000 */
[----:B------:R-:W-:Y:S01]  /*bd40*/  BPT.TRAP 0x1 ;  /* 0x000000040000795c */ /* 0x000fe20000300000 */
.L_x_14753:
[----:B------:R-:W-:Y:S01]  /*bd50*/  IMAD R205, R2, 0x8, R19 ;  /* 0x0000000802cd7824 */ /* 0x000fe200078e0213 */
[----:B------:R-:W-:-:S04]  /*bd60*/  SHF.L.U32 R6, R23, 0x1f, RZ ;  /* 0x0000001f17067819 */ /* 0x000fc800000006ff */
[----:B------:R1:W2:Y:S01]  /*bd70*/  SYNCS.PHASECHK.TRANS64.TRYWAIT P2, [R205+URZ+0x32430], R6 ;  /* 0x03243006cd0075a7 */ /* 0x0002a2000804017f */
[----:B------:R-:W-:Y:S05]  /*bd80*/  @!P0 BRA `(.L_x_14754) ;  /* 0x0000000000048947 */ /* 0x000fea0003800000 */
[----:B------:R-:W-:Y:S01]  /*bd90*/  BPT.TRAP 0x1 ;  /* 0x000000040000795c */ /* 0x000fe20000300000 */
.L_x_14754:
[----:B------:R-:W3:Y:S01]  /*bda0*/  LDL R7, [R1+0x20] ;  /* 0x0000200001077983 */ /* 0x000ee20000100800 */
[----:B------:R-:W-:Y:S02]  /*bdb0*/  IMAD.MOV.U32 R157, RZ, RZ, 0x40000040 ;  /* 0x40000040ff9d7424 */ /* 0x000fe400078e00ff */
[----:B---3--:R-:W-:Y:S01]  /*bdc0*/  IMAD R156, R2, 0x300, R7 ;  /* 0x00000300029c7824 */ /* 0x008fe200078e0207 */
[----:B--2---:R-:W-:Y:S06]  /*bdd0*/  @P2 BRA `(.L_x_14755) ;  /* 0x0000000000082947 */ /* 0x004fec0003800000 */
[----:B------:R-:W2:Y:S02]  /*bde0*/  SYNCS.PHASECHK.TRANS64.TRYWAIT P2, [R205+URZ+0x32430], R6 ;  /* 0x03243006cd0075a7 */ /* 0x000ea4000804017f */
[----:B--2---:R-:W-:Y:S05]  /*bdf0*/  @!P2 BRA `(.L_x_14756) ;  /* 0x000001280010a947 */ /* 0x004fea0003800000 */
.L_x_14755:
[----:B------:R-:W3:Y:S04]  /*be00*/  LDL.64 R220, [R1+0x10] ;  /* 0x0000100001dc7983 */ /* 0x000ee80000100a00 */
[----:B------:R-:W4:Y:S01]  /*be10*/  LDL.64 R214, [R1] ;  /* 0x0000000001d67983 */ /* 0x000f220000100a00 */
[----:B------:R-:W-:Y:S05]  /*be20*/  WARPSYNC.ALL ;  /* 0x0000000000007948 */ /* 0x000fea0003800000 */
[C---:B------:R-:W-:Y:S01]  /*be30*/  R2UR UR6, R156.reuse ;  /* 0x000000009c0672ca */ /* 0x040fe200000e0000 */
[C---:B0-----:R-:W-:Y:S01]  /*be40*/  VIADD R154, R156.reuse, 0x2 ;  /* 0x000000029c9a7836 */ /* 0x041fe20000000000 */
        /* <DEDUP_REMOVED lines=16> */
[----:B------:R-:W-:-:S03]  /*bf50*/  R2UR UR17, R237 ;  /* 0x00000000ed1172ca */ /* 0x000fc600000e0000 */
[----:B------:R-:W-:Y:S03]  /*bf60*/  HGMMA.64x96x16.F32 R152, gdesc[UR4], RZ, !UPT, gsb0 ;  /* 0x01600000049879f0 */ /* 0x000fe6000c0008ff */
[----:B------:R-:W-:Y:S02]  /*bf70*/  WARPGROUP.DEPBAR.LE gsb0, 0x0 ;  /* 0x00008000000079c5 */ /* 0x000fe40000010000 */
[----:B------:R-:W-:Y:S01]  /*bf80*/  WARPGROUP.ARRIVE ;  /* 0x00000000000079c5 */ /* 0x000fe20000000000 */
[----:B---3--:R-:W-:Y:S02]  /*bf90*/  R2UR UR8, R220 ;  /* 0x00000000dc0872ca */ /* 0x008fe400000e0000 */
[----:B------:R-:W-:Y:S02]  /*bfa0*/  R2UR UR9, R221 ;  /* 0x00000000dd0972ca */ /* 0x000fe400000e0000 */
[----:B----4-:R-:W-:-:S02]  /*bfb0*/  R2UR UR12, R214 ;  /* 0x00000000d60c72ca */ /* 0x010fc400000e0000 */
[----:B------:R-:W-:-:S09]  /*bfc0*/  R2UR UR13, R215 ;  /* 0x00000000d70d72ca */ /* 0x000fd200000e0000 */
        /* <DEDUP_REMOVED lines=10> */
.L_x_14757:
[----:B------:R0:W3:Y:S01]  /*c070*/  SYNCS.PHASECHK.TRANS64.TRYWAIT P2, [R205+URZ+0x32450], R6 ;  /* 0x03245006cd0075a7 */ /* 0x0000e2000804017f */
[----:B------:R-:W-:Y:S05]  /*c080*/  @!P0 BRA `(.L_x_14758) ;  /* 0x0000000000048947 */ /* 0x000fea0003800000 */
[----:B------:R-:W-:Y:S01]  /*c090*/  BPT.TRAP 0x1 ;  /* 0x000000040000795c */ /* 0x000fe20000300000 */
.L_x_14758:
[----:B------:R-:W-:Y:S04]  /*c0a0*/  BSSY B0, `(.L_x_14759) ;  /* 0x0000004000007945 */ /* 0x000fe80003800000 */
[----:B---3--:R-:W-:Y:S05]  /*c0b0*/  @P2 BRA `(.L_x_14760) ;  /* 0x0000000000082947 */ /* 0x008fea0003800000 */
[----:B------:R-:W3:Y:S02]  /*c0c0*/  SYNCS.PHASECHK.TRANS64.TRYWAIT P2, [R205+URZ+0x32450], R6 ;  /* 0x03245006cd0075a7 */ /* 0x000ee4000804017f */
[----:B---3--:R-:W-:Y:S05]  /*c0d0*/  @!P2 BRA `(.L_x_14761) ;  /* 0x00000124006ca947 */ /* 0x008fea0003800000 */
.L_x_14760:
[----:B------:R-:W-:Y:S05]  /*c0e0*/  BSYNC B0 ;  /* 0x0000000000007941 */ /* 0x000fea0003800000 */
.L_x_14759:
[----:B------:R-:W-:Y:S05]  /*c0f0*/  WARPSYNC.ALL ;  /* 0x0000000000007948 */ /* 0x000fea0003800000 */
[----:B------:R4:W-:Y:S01]  /*c100*/  STL [R1+0xa0], R16 ;  /* 0x0000a01001007387 */ /* 0x0009e20000100800 */
[----:B------:R-:W0:Y:S03]  /*c110*/  LDC R214, c[0x0][0x448] ;  /* 0x00011200ffd67b82 */ /* 0x000e260000000800 */
[----:B------:R-:W2:Y:S04]  /*c120*/  LDL R7, [R1+0x40] ;  /* 0x0000400001077983 */ /* 0x000ea80000100800 */
[----:B------:R-:W2:Y:S04]  /*c130*/  LDL R220, [R1+0x24] ;  /* 0x0000240001dc7983 */ /* 0x000ea80000100800 */
[----:B----4-:R-:W4:Y:S01]  /*c140*/  LDL R16, [R1+0x28] ;  /* 0x0000280001107983 */ /* 0x010f220000100800 */
[----:B------:R-:W-:Y:S01]  /*c150*/  IMAD.MOV.U32 R215, RZ, RZ, 0x40000040 ;  /* 0x40000040ffd77424 */ /* 0x000fe200078e00ff */
[----:B------:R-:W-:-:S02]  /*c160*/  R2UR UR4, R4 ;  /* 0x00000000040472ca */ /* 0x000fc400000e0000 */
[----:B------:R-:W-:Y:S01]  /*c170*/  R2UR UR5, R5 ;  /* 0x00000000050572ca */ /* 0x000fe200000e0000 */
[----:B------:R-:W-:Y:S01]  /*c180*/  WARPGROUP.ARRIVE ;  /* 0x00000000000079c5 */ /* 0x000fe20000000000 */
[----:B0-----:R-:W-:Y:S01]  /*c190*/  ISETP.NE.AND P2, PT, R214, 0x1, PT ;  /* 0x00000001d600780c */ /* 0x001fe20003f45270 */
[----:B------:R-:W-:Y:S01]  /*c1a0*/  IMAD.MOV.U32 R221, RZ, RZ, 0x40000040 ;  /* 0x40000040ffdd7424 */ /* 0x000fe200078e00ff */
[----:B------:R-:W4:Y:S11]  /*c1b0*/  LDL.LU R217, [R1+0x8] ;  /* 0x0000080001d97983 */ /* 0x000f360000300800 */
[----:B------:R-:W0:Y:S08]  /*c1c0*/  @P2 LDC R214, c[0x0][0x44c] ;  /* 0x00011300ffd62b82 */ /* 0x000e300000000800 */
[----:B-123--:R-:W1:Y:S01]  /*c1d0*/  @P2 LDC R6, c[0x0][0x450] ;  /* 0x00011400ff062b82 */ /* 0x00ee620000000800 */
[----:B------:R-:W-:Y:S01]  /*c1e0*/  R2UR UR7, R215 ;  /* 0x00000000d70772ca */ /* 0x000fe200000e0000 */
[----:B----4-:R-:W-:-:S02]  /*c1f0*/  IMAD.IADD R7, R7, 0x1, R16 ;  /* 0x0000000107077824 */ /* 0x010fc400078e0210 */
[----:B------:R-:W-:Y:S01]  /*c200*/  IMAD.MOV.U32 R215, RZ, RZ, 0x40000040 ;  /* 0x40000040ffd77424 */ /* 0x000fe200078e00ff */
[----:B------:R2:W5:Y:S01]  /*c210*/  LDL.LU R16, [R1+0xa0] ;  /* 0x0000a00001107983 */ /* 0x0005620000300800 */
[----:B0-----:R-:W-:-:S05]  /*c220*/  @P2 IMAD.HI.U32 R214, R7, R214, RZ ;  /* 0x000000d607d62227 */ /* 0x001fca00078e00ff */
[----:B-1----:R-:W-:Y:S01]  /*c230*/  @P2 SHF.R.U32.HI R7, RZ, R6, R214 ;  /* 0x00000006ff072219 */ /* 0x002fe200000116d6 */
[----:B------:R-:W-:-:S05]  /*c240*/  IMAD R214, R2, 0xc00, R220 ;  /* 0x00000c0002d67824 */ /* 0x000fca00078e02dc */
[----:B------:R-:W-:-:S13]  /*c250*/  R2UR UR6, R214 ;  /* 0x00000000d60672ca */ /* 0x000fda00000e0000 */
[----:B------:R-:W-:Y:S01]  /*c260*/  HGMMA.64x96x16.F32 R152, gdesc[UR4], R152, gsb0 ;  /* 0x01600000049879f0 */ /* 0x000fe20008000898 */
[----:B------:R-:W-:Y:S01]  /*c270*/  VIADD R220, R214, 0x2 ;  /* 0x00000002d6dc7836 */ /* 0x000fe20000000000 */
        /* <DEDUP_REMOVED lines=114> */
[----:B------:R-:W-:Y:S01]  /*c9a0*/  LOP3.LUT R217, R217, 0xfffffeff, RZ, 0xc0, !PT ;  /* 0xfffffeffd9d97812 */ /* 0x000fe200078ec0ff */
[----:B------:R-:W-:-:S02]  /*c9b0*/  WARPGROUP.DEPBAR.LE gsb0, 0x0 ;  /* 0x00008000000079c5 */ /* 0x000fc40000010000 */
[----:B------:R-:W-:-:S06]  /*c9c0*/  WARPGROUP.ARRIVE ;  /* 0x00000000000079c5 */ /* 0x000fcc0000000000 */
[----:B------:R-:W-:Y:S01]  /*c9d0*/  HGMMA.64x96x16.F32 R152, gdesc[UR4], R152, gsb0 ;  /* 0x01600000049879f0 */ /* 0x000fe20008000898 */
[----:B------:R-:W-:Y:S02]  /*c9e0*/  R2UR UR6, R220 ;  /* 0x00000000dc0672ca */ /* 0x000fe400000e0000 */
[----:B------:R-:W-:Y:S02]  /*c9f0*/  R2UR UR7, R221 ;  /* 0x00000000dd0772ca */ /* 0x000fe400000e0000 */
[----:B------:R-:W-:Y:S02]  /*ca00*/  R2UR UR4, R10 ;  /* 0x000000000a0472ca */ /* 0x000fe400000e0000 */
[----:B------:R-:W-:Y:S02]  /*ca10*/  R2UR UR5, R11 ;  /* 0x000000000b0572ca */ /* 0x000fe400000e0000 */
[----:B------:R-:W-:-:S04]  /*ca20*/  @P1 LOP3.LUT R217, R217, 0x100, RZ, 0xfc, !PT ;  /* 0x00000100d9d91812 */ /* 0x000fc800078efcff */
[----:B------:R-:W-:-:S04]  /*ca30*/  LOP3.LUT R217, R217, 0xffffff7f, RZ, 0xc0, !PT ;  /* 0xffffff7fd9d97812 */ /* 0x000fc800078ec0ff */
[----:B------:R-:W-:-:S05]  /*ca40*/  @P0 LOP3.LUT R217, R217, 0x80, RZ, 0xfc, !PT ;  /* 0x00000080d9d90812 */ /* 0x000fca00078efcff */
[----:B------:R-:W-:Y:S04]  /*ca50*/  STL [R1+0x8], R217 ;  /* 0x000008d901007387 */ /* 0x000fe80000100800 */
[----:B------:R-:W3:Y:S04]  /*ca60*/  LDL R220, [R1+0x2c] ;  /* 0x00002c0001dc7983 */ /* 0x000ee80000100800 */
[----:B------:R-:W3:Y:S01]  /*ca70*/  LDL R221, [R1+0x1c] ;  /* 0x00001c0001dd7983 */ /* 0x000ee20000100800 */
[----:B------:R-:W-:Y:S02]  /*ca80*/  WARPGROUP.DEPBAR.LE gsb0, 0x0 ;  /* 0x00008000000079c5 */ /* 0x000fe40000010000 */
[----:B------:R-:W-:-:S06]  /*ca90*/  WARPGROUP.ARRIVE ;  /* 0x00000000000079c5 */ /* 0x000fcc0000000000 */
[----:B------:R-:W-:Y:S01]  /*caa0*/  HGMMA.64x96x16.F32 R152, gdesc[UR4], R152, gsb0 ;  /* 0x01600000049879f0 */ /* 0x000fe20008000898 */
[----:B------:R-:W-:Y:S02]  /*cab0*/  R2UR UR7, R215 ;  /* 0x00000000d70772ca */ /* 0x000fe400000e0000 */
[----:B------:R-:W4:Y:S01]  /*cac0*/  LDL R215, [R1+0x44] ;  /* 0x0000440001d77983 */ /* 0x000f220000100800 */
[----:B------:R-:W-:Y:S01]  /*cad0*/  VIADD R214, R214, 0x906 ;  /* 0x00000906d6d67836 */ /* 0x000fe20000000000 */
[----:B------:R-:W-:Y:S02]  /*cae0*/  R2UR UR4, R8 ;  /* 0x00000000080472ca */ /* 0x000fe400000e0000 */
[----:B------:R-:W-:Y:S02]  /*caf0*/  R2UR UR5, R9 ;  /* 0x00000000090572ca */ /* 0x000fe400000e0000 */
[----:B------:R-:W-:Y:S01]  /*cb00*/  R2UR UR6, R214 ;  /* 0x00000000d60672ca */ /* 0x000fe200000e0000 */
[----:B------:R-:W0:Y:S01]  /*cb10*/  SHFL.IDX PT, R6, R7, RZ, 0x1c1f ;  /* 0x001c1fff07067589 */ /* 0x000e2200000e0000 */
[----:B------:R-:W-:-:S04]  /*cb20*/  IMAD.MOV.U32 R214, RZ, RZ, -0x60 ;  /* 0xffffffa0ffd67424 */ /* 0x000fc800078e00ff */
[----:B------:R-:W-:Y:S01]  /*cb30*/  IMAD R214, R204, R214, 0x1 ;  /* 0x00000001ccd67424 */ /* 0x000fe200078e02d6 */
[----:B------:R-:W-:Y:S02]  /*cb40*/  WARPGROUP.DEPBAR.LE gsb0, 0x0 ;  /* 0x00008000000079c5 */ /* 0x000fe40000010000 */
[----:B------:R-:W-:-:S06]  /*cb50*/  WARPGROUP.ARRIVE ;  /* 0x00000000000079c5 */ /* 0x000fcc0000000000 */
[----:B------:R-:W-:Y:S03]  /*cb60*/  HGMMA.64x96x16.F32 R152, gdesc[UR4], R152, gsb0 ;  /* 0x01600000049879f0 */ /* 0x000fe60008000898 */
[----:B------:R-:W-:Y:S02]  /*cb70*/  WARPGROUP.DEPBAR.LE gsb0, 0x0 ;  /* 0x00008000000079c5 */ /* 0x000fe40000010000 */
[----:B----4-:R-:W-:-:S05]  /*cb80*/  IMAD R214, R215, -0x2, R214 ;  /* 0xfffffffed7d67824 */ /* 0x010fca00078e02d6 */
[----:B---3--:R-:W-:Y:S01]  /*cb90*/  IADD3 R214, -R221, R214, R220 ;  /* 0x000000d6ddd67210 */ /* 0x008fe20007ffe1dc */
[----:B------:R-:W1:Y:S04]  /*cba0*/  SHFL.IDX PT, R7, R7, 0x1, 0x1c1f ;  /* 0x003c1f0007077f89 */ /* 0x000e6800000e0000 */
[----:B0-----:R-:W-:Y:S01]  /*cbb0*/  IMAD.IADD R6, R214, 0x1, R6 ;  /* 0x00000001d6067824 */ /* 0x001fe200078e0206 */
[----:B------:R-:W3:Y:S04]  /*cbc0*/  LDL R220, [R1+0x18] ;  /* 0x0000180001dc7983 */ /* 0x000ee80000100800 */
[----:B------:R-:W-:-:S02]  /*cbd0*/  ISETP.GT.AND P3, PT, R6, RZ, PT ;  /* 0x000000ff0600720c */ /* 0x000fc40003f64270 */
[C---:B------:R-:W-:Y:S02]  /*cbe0*/  ISETP.GT.AND P2, PT, R6.reuse, 0x1, PT ;  /* 0x000000010600780c */ /* 0x040fe40003f44270 */
        /* <DEDUP_REMOVED lines=63> */
[----:B------:R-:W-:Y:S02]  /*cfe0*/  FSEL R215, R193, -INF , P3 ;  /* 0xff800000c1d77808 */ /* 0x000fe40001800000 */
[----:B------:R-:W-:Y:S02]  /*cff0*/  FMNMX.FTZ R6, R192, R6, !PT ;  /* 0x00000006c0067209 */ /* 0x000fe40007810000 */
[----:B------:R-:W-:Y:S02]  /*d000*/  FSEL R196, R196, -INF , P2 ;  /* 0xff800000c4c47808 */ /* 0x000fe40001000000 */
[----:B------:R-:W-:Y:S02]  /*d010*/  FMNMX.FTZ R6, R215, R6, !PT ;  /* 0x00000006d7067209 */ /* 0x000fe40007810000 */
[----:B------:R-:W-:-:S02]  /*d020*/  FSEL R197, R197, -INF , P4 ;  /* 0xff800000c5c57808 */ /* 0x000fc40002000000 */
[----:B------:R-:W-:-:S04]  /*d030*/  FMNMX.FTZ R6, R196, R6, !PT ;  /* 0x00000006c4067209 */ /* 0x000fc80007810000 */
[----:B------:R-:W-:Y:S01]  /*d040*/  FMNMX.FTZ R6, R197, R6, !PT ;  /* 0x00000006c5067209 */ /* 0x000fe20007810000 */
[----:B-1----:R-:W-:-:S04]  /*d050*/  IMAD.IADD R214, R214, 0x1, R7 ;  /* 0x00000001d6d67824 */ /* 0x002fc800078e0207 */
[----:B------:R-:W0:Y:S02]  /*d060*/  SHFL.BFLY PT, R7, R6, 0x2, 0x1f ;  /* 0x0c401f0006077f89 */ /* 0x000e2400000e0000 */
[----:B0-----:R-:W-:-:S05]  /*d070*/  FMNMX.FTZ R6, R6, R7, !PT ;  /* 0x0000000706067209 */ /* 0x001fca0007810000 */
[----:B------:R-:W0:Y:S01]  /*d080*/  SHFL.BFLY PT, R7, R6, 0x1, 0x1f ;  /* 0x0c201f0006077f89 */ /* 0x000e2200000e0000 */
[----:B------:R-:W-:Y:S02]  /*d090*/  ISETP.GT.AND P3, PT, R214, RZ, PT ;  /* 0x000000ffd600720c */ /* 0x000fe40003f64270 */
[----:B0-----:R-:W-:-:S04]  /*d0a0*/  FMNMX.FTZ R6, R6, R7, !PT ;  /* 0x0000000706067209 */ /* 0x001fc80007810000 */
[----:B------:R-:W-:-:S04]  /*d0b0*/  FSETP.NEU.FTZ.AND P6, PT, R6, -INF , PT ;  /* 0xff8000000600780b */ /* 0x000fc80003fdd000 */
[----:B------:R-:W-:-:S05]  /*d0c0*/  FSEL R7, R6, RZ, P6 ;  /* 0x000000ff06077208 */ /* 0x000fca0003000000 */
[----:B------:R-:W-:Y:S02]  /*d0d0*/  FADD.FTZ R207, -R7, R207 ;  /* 0x000000cf07cf7221 */ /* 0x000fe40000010100 */
[----:B------:R-:W0:Y:S01]  /*d0e0*/  LDC R7, c[0x0][0xa80] ;  /* 0x0002a000ff077b82 */ /* 0x000e220000000800 */
[----:B------:R-:W-:Y:S02]  /*d0f0*/  ISETP.GT.AND P2, PT, R214, 0x1, PT ;  /* 0x00000001d600780c */ /* 0x000fe40003f44270 */
[----:B------:R-:W-:Y:S02]  /*d100*/  FSEL R193, R154, -INF , P3 ;  /* 0xff8000009ac17808 */ /* 0x000fe40001800000 */
[----:B------:R-:W-:Y:S02]  /*d110*/  FSEL R155, R155, -INF , P2 ;  /* 0xff8000009b9b7808 */ /* 0x000fe40001000000 */
[C---:B------:R-:W-:Y:S02]  /*d120*/  ISETP.GT.AND P4, PT, R214.reuse, 0x8, PT ;  /* 0x00000008d600780c */ /* 0x040fe40003f84270 */
[----:B------:R-:W-:-:S02]  /*d130*/  ISETP.GT.AND P3, PT, R214, 0x9, PT ;  /* 0x00000009d600780c */ /* 0x000fc40003f64270 */
[----:B------:R-:W-:Y:S02]  /*d140*/  ISETP.GT.AND P2, PT, R214, 0x10, PT ;  /* 0x00000010d600780c */ /* 0x000fe40003f44270 */
[----:B------:R-:W-:Y:S02]  /*d150*/  FSEL R158, R158, -INF , P4 ;  /* 0xff8000009e9e7808 */ /* 0x000fe40002000000 */
[----:B------:R-:W-:Y:S02]  /*d160*/  FSEL R159, R159, -INF , P3 ;  /* 0xff8000009f9f7808 */ /* 0x000fe40001800000 */
[----:B------:R-:W-:Y:S02]  /*d170*/  FSEL R162, R162, -INF , P2 ;  /* 0xff800000a2a27808 */ /* 0x000fe40001000000 */
[C---:B------:R-:W-:Y:S02]  /*d180*/  ISETP.GT.AND P4, PT, R214.reuse, 0x11, PT ;  /* 0x00000011d600780c */ /* 0x040fe40003f84270 */
[----:B------:R-:W-:-:S02]  /*d190*/  ISETP.GT.AND P3, PT, R214, 0x18, PT ;  /* 0x00000018d600780c */ /* 0x000fc40003f64270 */
[----:B------:R-:W-:Y:S01]  /*d1a0*/  ISETP.GT.AND P2, PT, R214, 0x19, PT ;  /* 0x00000019d600780c */ /* 0x000fe20003f44270 */
[----:B0-----:R-:W-:Y:S01]  /*d1b0*/  FMUL.FTZ R154, R6, R7 ;  /* 0x00000007069a7220 */ /* 0x001fe20000410000 */
[----:B------:R-:W-:Y:S02]  /*d1c0*/  FSEL R163, R163, -INF , P4 ;  /* 0xff800000a3a37808 */ /* 0x000fe40002000000 */
        /* <DEDUP_REMOVED lines=10> */
[C---:B------:R-:W-:Y:S02]  /*d270*/  ISETP.GT.AND P4, PT, R214.reuse, 0x29, PT ;  /* 0x00000029d600780c */ /* 0x040fe40003f84270 */
[C---:B------:R-:W-:Y:S02]  /*d280*/  ISETP.GT.AND P3, PT, R214.reuse, 0x30, PT ;  /* 0x00000030d600780c */ /* 0x040fe40003f64270 */
[----:B------:R-:W-:Y:S02]  /*d290*/  ISETP.GT.AND P2, PT, R214, 0x31, PT ;  /* 0x00000031d600780c */ /* 0x000fe40003f44270 */
[----:B------:R-:W-:Y:S02]  /*d2a0*/  FSEL R154, R154, RZ, P6 ;  /* 0x000000ff9a9a7208 */ /* 0x000fe40003000000 */
[----:B------:R-:W-:Y:S02]  /*d2b0*/  FSEL R187, R187, -INF , P1 ;  /* 0xff800000bbbb7808 */ /* 0x000fe40000800000 */
[----:B------:R-:W-:-:S02]  /*d2c0*/  FSEL R190, R190, -INF , P0 ;  /* 0xff800000bebe7808 */ /* 0x000fc40000000000 */
[----:B------:R-:W-:Y:S02]  /*d2d0*/  FSEL R175, R175, -INF , P4 ;  /* 0xff800000afaf7808 */ /* 0x000fe40002000000 */
[----:B------:R-:W-:Y:S02]  /*d2e0*/  FSEL R178, R178, -INF , P3 ;  /* 0xff800000b2b27808 */ /* 0x000fe40001800000 */
[----:B------:R-:W-:Y:S02]  /*d2f0*/  FSEL R179, R179, -INF , P2 ;  /* 0xff800000b3b37808 */ /* 0x000fe40001000000 */
[C---:B------:R-:W-:Y:S02]  /*d300*/  LOP3.LUT P1, RZ, R217.reuse, 0x100, RZ, 0xc0, !PT ;  /* 0x00000100d9ff7812 */ /* 0x040fe4000782c0ff */
[----:B------:R-:W-:Y:S01]  /*d310*/  LOP3.LUT P0, RZ, R217, 0x80, RZ, 0xc0, !PT ;  /* 0x00000080d9ff7812 */ /* 0x000fe2000780c0ff */
[-CC-:B------:R-:W-:Y:S01]  /*d320*/  FFMA.FTZ R217, R157, R7.reuse, -R154.reuse ;  /* 0x000000079dd97223 */ /* 0x180fe2000001089a */
[C---:B------:R-:W-:Y:S01]  /*d330*/  ISETP.GT.AND P4, PT, R214.reuse, 0x38, PT ;  /* 0x00000038d600780c */ /* 0x040fe20003f84270 */
[----:B------:R-:W-:Y:S01]  /*d340*/  FFMA.FTZ R157, R173, R7, -R154 ;  /* 0x00000007ad9d7223 */ /* 0x000fe2000001089a */
[----:B------:R-:W-:-:S02]  /*d350*/  ISETP.GT.AND P3, PT, R214, 0x39, PT ;  /* 0x00000039d600780c */ /* 0x000fc40003f64270 */
[----:B------:R-:W-:Y:S01]  /*d360*/  ISETP.GT.AND P2, PT, R214, 0x40, PT ;  /* 0x00000040d600780c */ /* 0x000fe20003f44270 */
[-C--:B------:R-:W-:Y:S01]  /*d370*/  FFMA.FTZ R152, R152, R7.reuse, -R154 ;  /* 0x0000000798987223 */ /* 0x080fe2000001089a */
[----:B------:R-:W-:Y:S01]  /*d380*/  FMUL.FTZ R173, R207, R7 ;  /* 0x00000007cfad7220 */ /* 0x000fe20000410000 */
[----:B------:R-:W-:Y:S02]  /*d390*/  FSEL R182, R182, -INF , P4 ;  /* 0xff800000b6b67808 */ /* 0x000fe40002000000 */
[----:B------:R-:W-:Y:S02]  /*d3a0*/  FSEL R183, R183, -INF , P3 ;  /* 0xff800000b7b77808 */ /* 0x000fe40001800000 */
[----:B------:R-:W-:Y:S02]  /*d3b0*/  FSEL R186, R186, -INF , P2 ;  /* 0xff800000baba7808 */ /* 0x000fe40001000000 */
[C---:B------:R-:W-:Y:S02]  /*d3c0*/  ISETP.GT.AND P2, PT, R214.reuse, 0x50, PT ;  /* 0x00000050d600780c */ /* 0x040fe40003f44270 */
[----:B------:R-:W-:-:S02]  /*d3d0*/  ISETP.GT.AND P3, PT, R214, 0x51, PT ;  /* 0x00000051d600780c */ /* 0x000fc40003f64270 */
[C---:B------:R-:W-:Y:S02]  /*d3e0*/  ISETP.GT.AND P4, PT, R214.reuse, 0x58, PT ;  /* 0x00000058d600780c */ /* 0x040fe40003f84270 */
[C---:B------:R-:W-:Y:S02]  /*d3f0*/  ISETP.GT.AND P5, PT, R214.reuse, 0x59, PT ;  /* 0x00000059d600780c */ /* 0x040fe40003fa4270 */
[----:B------:R-:W-:Y:S01]  /*d400*/  ISETP.GT.AND P6, PT, R214, 0x49, PT ;  /* 0x00000049d600780c */ /* 0x000fe20003fc4270 */
[-CC-:B------:R-:W-:Y:S01]  /*d410*/  FFMA.FTZ R214, R153, R7.reuse, -R154.reuse ;  /* 0x0000000799d67223 */ /* 0x180fe2000001089a */
[----:B------:R-:W-:Y:S01]  /*d420*/  MUFU.EX2 R152, R152 ;  /* 0x0000009800987308 */ /* 0x000fe20000000800 */
[----:B------:R-:W-:-:S07]  /*d430*/  FFMA.FTZ R153, R156, R7, -R154 ;  /* 0x000000079c997223 */ /* 0x000fce000001089a */
[----:B------:R-:W0:Y:S01]  /*d440*/  MUFU.EX2 R173, R173 ;  /* 0x000000ad00ad7308 */ /* 0x000e220000000800 */
[----:B------:R-:W-:-:S07]  /*d450*/  FFMA.FTZ R160, R160, R7, -R154 ;  /* 0x00000007a0a07223 */ /* 0x000fce000001089a */
[----:B------:R-:W1:Y:S01]  /*d460*/  MUFU.EX2 R214, R214 ;  /* 0x000000d600d67308 */ /* 0x000e620000000800 */
[-CC-:B------:R-:W-:Y:S01]  /*d470*/  FFMA.FTZ R161, R161, R7.reuse, -R154.reuse ;  /* 0x00000007a1a17223 */ /* 0x180fe2000001089a */
[-CC-:B------:R-:W-:Y:S01]  /*d480*/  FFMA.FTZ R164, R164, R7.reuse, -R154.reuse ;  /* 0x00000007a4a47223 */ /* 0x180fe2000001089a */
[-CC-:B------:R-:W-:Y:S01]  /*d490*/  FFMA.FTZ R165, R165, R7.reuse, -R154.reuse ;  /* 0x00000007a5a57223 */ /* 0x180fe2000001089a */
[-CC-:B------:R-:W-:Y:S01]  /*d4a0*/  FFMA.FTZ R168, R168, R7.reuse, -R154.reuse ;  /* 0x00000007a8a87223 */ /* 0x180fe2000001089a */
[----:B------:R-:W-:-:S03]  /*d4b0*/  FFMA.FTZ R169, R169, R7, -R154 ;  /* 0x00000007a9a97223 */ /* 0x000fc6000001089a */
        /* <DEDUP_REMOVED lines=13> */
[----:B------:R-:W-:-:S02]  /*d590*/  FFMA.FTZ R197, R197, R7, -R154 ;  /* 0x00000007c5c57223 */ /* 0x000fc4000001089a */
[----:B------:R-:W2:Y:S01]  /*d5a0*/  MUFU.EX2 R154, R217 ;  /* 0x000000d9009a7308 */ /* 0x000ea20000000800 */
[----:B0-----:R-:W-:-:S04]  /*d5b0*/  FFMA.FTZ R3, R173, R3, R152 ;  /* 0x00000003ad037223 */ /* 0x001fc80000010098 */
[----:B-1----:R-:W-:-:S04]  /*d5c0*/  FADD.FTZ R3, R214, R3 ;  /* 0x00000003d6037221 */ /* 0x002fc80000010000 */
[----:B----4-:R-:W-:-:S04]  /*d5d0*/  FADD.FTZ R3, R153, R3 ;  /* 0x0000000399037221 */ /* 0x010fc80000010000 */
[C---:B--2---:R-:W-:Y:S01]  /*d5e0*/  FADD.FTZ R3, R154.reuse, R3 ;  /* 0x000000039a037221 */ /* 0x044fe20000010000 */
[----:B------:R-:W-:Y:S02]  /*d5f0*/  F2FP.F16.F32.PACK_AB R154, R154, R153 ;  /* 0x000000999a9a723e */ /* 0x000fe400000000ff */
        /* <DEDUP_REMOVED lines=27> */
[----:B------:R-:W-:-:S04]  /*d7b0*/  FMNMX.FTZ R153, R198, R153, !PT ;  /* 0x00000099c6997209 */ /* 0x000fc80007810000 */
[----:B------:R-:W-:-:S05]  /*d7c0*/  FMNMX.FTZ R153, R199, R153, !PT ;  /* 0x00000099c7997209 */ /* 0x000fca0007810000 */
[----:B------:R-:W0:Y:S02]  /*d7d0*/  SHFL.BFLY PT, R172, R153, 0x2, 0x1f ;  /* 0x0c401f0099ac7f89 */ /* 0x000e2400000e0000 */
[----:B0-----:R-:W-:-:S05]  /*d7e0*/  FMNMX.FTZ R172, R153, R172, !PT ;  /* 0x000000ac99ac7209 */ /* 0x001fca0007810000 */
[----:B------:R-:W0:Y:S01]  /*d7f0*/  SHFL.BFLY PT, R153, R172, 0x1, 0x1f ;  /* 0x0c201f00ac997f89 */ /* 0x000e2200000e0000 */
[----:B------:R-:W1:Y:S01]  /*d800*/  S2R R221, SR_TID.X ;  /* 0x0000000000dd7919 */ /* 0x000e620000002100 */
[----:B0-----:R-:W-:-:S04]  /*d810*/  FMNMX.FTZ R172, R172, R153, !PT ;  /* 0x00000099acac7209 */ /* 0x001fc80007810000 */
[----:B------:R-:W-:-:S04]  /*d820*/  FSETP.NEU.FTZ.AND P2, PT, R172, -INF , PT ;  /* 0xff800000ac00780b */ /* 0x000fc80003f5d000 */
[----:B------:R-:W-:-:S05]  /*d830*/  FSEL R153, R172, RZ, P2 ;  /* 0x000000ffac997208 */ /* 0x000fca0001000000 */
[----:B------:R-:W-:Y:S01]  /*d840*/  FADD.FTZ R153, -R153, R206 ;  /* 0x000000ce99997221 */ /* 0x000fe20000010100 */
[----:B------:R-:W-:-:S05]  /*d850*/  FMUL.FTZ R206, R172, R7 ;  /* 0x00000007acce7220 */ /* 0x000fca0000410000 */
[----:B------:R-:W-:Y:S01]  /*d860*/  FSEL R206, R206, RZ, P2 ;  /* 0x000000ffcece7208 */ /* 0x000fe20001000000 */
[----:B------:R-:W-:Y:S01]  /*d870*/  FMUL.FTZ R153, R153, R7 ;  /* 0x0000000799997220 */ /* 0x000fe20000410000 */
[----:B------:R-:W-:-:S03]  /*d880*/  F2FP.F16.F32.PACK_AB R152, R214, R152 ;  /* 0x00000098d698723e */ /* 0x000fc600000000ff */
        /* <DEDUP_REMOVED lines=26> */
[----:B------:R1:W2:Y:S01]  /*da30*/  MUFU.EX2 R153, R214 ;  /* 0x000000d600997308 */ /* 0x0002a20000000800 */
[----:B------:R-:W-:-:S02]  /*da40*/  IMAD.MOV.U32 R159, RZ, RZ, 0x40000040 ;  /* 0x40000040ff9f7424 */ /* 0x000fc400078e00ff */
[----:B0-----:R-:W-:Y:S01]  /*da50*/  FFMA.FTZ R0, R206, R0, R207 ;  /* 0x00000000ce007223 */ /* 0x001fe200000100cf */
[----:B-1----:R-:W-:Y:S01]  /*da60*/  SHF.R.U32.HI R214, RZ, 0x7, R221 ;  /* 0x00000007ffd67819 */ /* 0x002fe200000116dd */
[-C--:B------:R-:W-:Y:S01]  /*da70*/  FMUL.FTZ R24, R24, R173.reuse ;  /* 0x000000ad18187220 */ /* 0x080fe20000410000 */
[-C--:B------:R-:W-:Y:S01]  /*da80*/  FMUL.FTZ R25, R25, R173.reuse ;  /* 0x000000ad19197220 */ /* 0x080fe20000410000 */
[----:B------:R-:W-:Y:S01]  /*da90*/  FMUL.FTZ R28, R28, R173 ;  /* 0x000000ad1c1c7220 */ /* 0x000fe20000410000 */
[C---:B--2---:R-:W-:Y:S01]  /*daa0*/  FADD.FTZ R0, R153.reuse, R0 ;  /* 0x0000000099007221 */ /* 0x044fe20000010000 */
[----:B------:R-:W-:Y:S01]  /*dab0*/  F2FP.F16.F32.PACK_AB R153, R153, R207 ;  /* 0x000000cf9999723e */ /* 0x000fe200000000ff */
[----:B------:R-:W-:Y:S02]  /*dac0*/  @!P1 VIADD R207, R205, 0x32440 ;  /* 0x00032440cdcf9836 */ /* 0x000fe40000000000 */
        /* <DEDUP_REMOVED lines=61> */
[----:B------:R-:W-:-:S02]  /*dea0*/  R2UR UR7, R159 ;  /* 0x000000009f0772ca */ /* 0x000fc400000e0000 */
[----:B------:R-:W-:Y:S01]  /*deb0*/  IADD3 R173, -R214, 0xb, RZ ;  /* 0x0000000bd6ad7810 */ /* 0x000fe20007ffe1ff */
[----:B------:R0:W-:Y:S01]  /*dec0*/  MUFU.EX2 R159, R155 ;  /* 0x0000009b009f7308 */ /* 0x0001e20000000800 */
[----:B------:R-:W-:-:S03]  /*ded0*/  @!P1 PRMT R207, RZ, 0x654, R207 ;  /* 0x00000654ffcf9816 */ /* 0x000fc600000000cf */
[----:B------:R1:W-:Y:S06]  /*dee0*/  BAR.ARV R173, 0x100 ;  /* 0x000400ad0000751d */ /* 0x0003ec0000002000 */
[----:B0-----:R-:W-:Y:S01]  /*def0*/  VIADD R155, R214, 0x8 ;  /* 0x00000008d69b7836 */ /* 0x001fe20000000000 */
[----:B------:R0:W-:Y:S01]  /*df00*/  @!P1 SYNCS.ARRIVE.TRANS64.RED.A1T0 RZ, [R207+URZ], RZ ;  /* 0x000000ffcfff99a7 */ /* 0x0001e2000810043f */
[----:B------:R-:W2:Y:S03]  /*df10*/  MUFU.EX2 R193, R193 ;  /* 0x000000c100c17308 */ /* 0x000ea60000000800 */
[----:B------:R2:W-:Y:S01]  /*df20*/  BAR.SYNC.DEFER_BLOCKING R155, 0x100 ;  /* 0x0004009b0000751d */ /* 0x0005e20000010000 */
[----:B---3--:R-:W-:-:S02]  /*df30*/  IMAD R158, R2, 0xc00, R220 ;  /* 0x00000c00029e7824 */ /* 0x008fc400078e02dc */
[-C--:B------:R-:W-:Y:S01]  /*df40*/  FMUL.FTZ R26, R26, R206.reuse ;  /* 0x000000ce1a1a7220 */ /* 0x080fe20000410000 */
[-C--:B------:R-:W-:Y:S01]  /*df50*/  FMUL.FTZ R27, R27, R206.reuse ;  /* 0x000000ce1b1b7220 */ /* 0x080fe20000410000 */
[-C--:B------:R-:W-:Y:S01]  /*df60*/  FMUL.FTZ R30, R30, R206.reuse ;  /* 0x000000ce1e1e7220 */ /* 0x080fe20000410000 */
[-C--:B------:R-:W-:Y:S01]  /*df70*/  FMUL.FTZ R31, R31, R206.reuse ;  /* 0x000000ce1f1f7220 */ /* 0x080fe20000410000 */
[----:B------:R-:W-:Y:S01]  /*df80*/  R2UR UR6, R158 ;  /* 0x000000009e0672ca */ /* 0x000fe200000e0000 */
        /* <DEDUP_REMOVED lines=61> */
[----:B------:R-:W2:Y:S01]  /*e360*/  MUFU.EX2 R160, R160 ;  /* 0x000000a000a07308 */ /* 0x000ea20000000800 */
[----:B------:R-:W3:Y:S03]  /*e370*/  LDL R206, [R1+0x30] ;  /* 0x0000300001ce7983 */ /* 0x000ee60000100800 */
[----:B------:R-:W-:-:S06]  /*e380*/  WARPGROUP.ARRIVE ;  /* 0x00000000000079c5 */ /* 0x000fcc0000000000 */
[----:B------:R-:W-:Y:S01]  /*e390*/  HGMMA.64x256x16.F32 R24, R152, gdesc[UR4].tnspB, R24, gsb0 ;  /* 0x43e0000498187df0 */ /* 0x000fe20008000818 */
[----:B------:R-:W4:Y:S08]  /*e3a0*/  MUFU.EX2 R161, R161 ;  /* 0x000000a100a17308 */ /* 0x000f300000000800 */
[----:B------:R-:W-:Y:S08]  /*e3b0*/  MUFU.EX2 R165, R165 ;  /* 0x000000a500a57308 */ /* 0x000ff00000000800 */
[----:B------:R-:W-:Y:S08]  /*e3c0*/  MUFU.EX2 R162, R162 ;  /* 0x000000a200a27308 */ /* 0x000ff00000000800 */
[----:B------:R-:W1:Y:S08]  /*e3d0*/  MUFU.EX2 R163, R163 ;  /* 0x000000a300a37308 */ /* 0x000e700000000800 */
[----:B------:R-:W-:Y:S08]  /*e3e0*/  MUFU.EX2 R166, R166 ;  /* 0x000000a600a67308 */ /* 0x000ff00000000800 */
[----:B------:R-:W0:Y:S01]  /*e3f0*/  MUFU.EX2 R167, R167 ;  /* 0x000000a700a77308 */ /* 0x000e220000000800 */
[----:B--2---:R-:W-:-:S04]  /*e400*/  FADD.FTZ R3, R160, R3 ;  /* 0x00000003a0037221 */ /* 0x004fc80000010000 */
[----:B----4-:R-:W-:-:S03]  /*e410*/  FADD.FTZ R3, R161, R3 ;  /* 0x00000003a1037221 */ /* 0x010fc60000010000 */
[----:B------:R-:W-:Y:S08]  /*e420*/  MUFU.EX2 R168, R168 ;  /* 0x000000a800a87308 */ /* 0x000ff00000000800 */
[----:B------:R-:W-:Y:S08]  /*e430*/  MUFU.EX2 R169, R169 ;  /* 0x000000a900a97308 */ /* 0x000ff00000000800 */
[----:B------:R-:W-:Y:S08]  /*e440*/  MUFU.EX2 R157, R157 ;  /* 0x0000009d009d7308 */ /* 0x000ff00000000800 */
[----:B------:R-:W-:Y:S01]  /*e450*/  MUFU.EX2 R170, R170 ;  /* 0x000000aa00aa7308 */ /* 0x000fe20000000800 */
[----:B------:R-:W-:-:S07]  /*e460*/  WARPGROUP.DEPBAR.LE gsb0, 0x0 ;  /* 0x00008000000079c5 */ /* 0x000fce0000010000 */
[----:B------:R-:W2:Y:S01]  /*e470*/  MUFU.EX2 R154, R164 ;  /* 0x000000a4009a7308 */ /* 0x000ea20000000800 */
[----:B------:R-:W-:Y:S02]  /*e480*/  VIADD R152, R158, 0x80 ;  /* 0x000000809e987836 */ /* 0x000fe40000000000 */
[----:B------:R-:W-:-:S03]  /*e490*/  IMAD.MOV.U32 R153, RZ, RZ, 0x40000040 ;  /* 0x40000040ff997424 */ /* 0x000fc600078e00ff */
[----:B------:R-:W-:Y:S02]  /*e4a0*/  R2UR UR6, R152 ;  /* 0x00000000980672ca */ /* 0x000fe400000e0000 */
[----:B------:R-:W-:Y:S02]  /*e4b0*/  R2UR UR7, R153 ;  /* 0x00000000990772ca */ /* 0x000fe400000e0000 */
[----:B------:R-:W-:Y:S02]  /*e4c0*/  F2FP.F16.F32.PACK_AB R152, R161, R160 ;  /* 0x000000a0a198723e */ /* 0x000fe400000000ff */
[----:B-1----:R-:W-:Y:S02]  /*e4d0*/  F2FP.F16.F32.PACK_AB R153, R163, R162 ;  /* 0x000000a2a399723e */ /* 0x002fe400000000ff */
[----:B0-----:R-:W-:Y:S01]  /*e4e0*/  F2FP.F16.F32.PACK_AB R155, R167, R166 ;  /* 0x000000a6a79b723e */ /* 0x001fe200000000ff */
[----:B--2---:R-:W-:Y:S01]  /*e4f0*/  FADD.FTZ R3, R154, R3 ;  /* 0x000000039a037221 */ /* 0x004fe20000010000 */
[----:B------:R-:W-:-:S04]  /*e500*/  F2FP.F16.F32.PACK_AB R154, R165, R154 ;  /* 0x0000009aa59a723e */ /* 0x000fc800000000ff */
[----:B------:R-:W-:-:S06]  /*e510*/  WARPGROUP.ARRIVE ;  /* 0x00000000000079c5 */ /* 0x000fcc0000000000 */
[----:B------:R-:W-:Y:S01]  /*e520*/  HGMMA.64x256x16.F32 R24, R152, gdesc[UR4].tnspB, R24, gsb0 ;  /* 0x43e0000498187df0 */ /* 0x000fe20008000818 */
[----:B------:R-:W0:Y:S01]  /*e530*/  MUFU.EX2 R171, R171 ;  /* 0x000000ab00ab7308 */ /* 0x000e220000000800 */
[----:B------:R-:W-:-:S07]  /*e540*/  FADD.FTZ R3, R165, R3 ;  /* 0x00000003a5037221 */ /* 0x000fce0000010000 */
[----:B------:R-:W-:Y:S08]  /*e550*/  MUFU.EX2 R174, R174 ;  /* 0x000000ae00ae7308 */ /* 0x000ff00000000800 */
[----:B------:R-:W1:Y:S01]  /*e560*/  MUFU.EX2 R175, R175 ;  /* 0x000000af00af7308 */ /* 0x000e620000000800 */
[----:B------:R-:W-:-:S04]  /*e570*/  FADD.FTZ R3, R168, R3 ;  /* 0x00000003a8037221 */ /* 0x000fc80000010000 */
[----:B------:R-:W-:-:S03]  /*e580*/  FADD.FTZ R3, R169, R3 ;  /* 0x00000003a9037221 */ /* 0x000fc60000010000 */
[----:B------:R-:W-:Y:S08]  /*e590*/  MUFU.EX2 R176, R176 ;  /* 0x000000b000b07308 */ /* 0x000ff00000000800 */
[----:B------:R-:W-:Y:S08]  /*e5a0*/  MUFU.EX2 R177, R177 ;  /* 0x000000b100b17308 */ /* 0x000ff00000000800 */
[----:B------:R-:W-:Y:S08]  /*e5b0*/  MUFU.EX2 R181, R181 ;  /* 0x000000b500b57308 */ /* 0x000ff00000000800 */
        /* <DEDUP_REMOVED lines=11> */
[----:B0-----:R-:W-:Y:S02]  /*e670*/  F2FP.F16.F32.PACK_AB R153, R171, R170 ;  /* 0x000000aaab99723e */ /* 0x001fe400000000ff */
[----:B-1----:R-:W-:Y:S01]  /*e680*/  F2FP.F16.F32.PACK_AB R155, R175, R174 ;  /* 0x000000aeaf9b723e */ /* 0x002fe200000000ff */
[----:B--2---:R-:W-:Y:S01]  /*e690*/  FADD.FTZ R3, R154, R3 ;  /* 0x000000039a037221 */ /* 0x004fe20000010000 */
[----:B------:R-:W-:-:S04]  /*e6a0*/  F2FP.F16.F32.PACK_AB R154, R157, R154 ;  /* 0x0000009a9d9a723e */ /* 0x000fc800000000ff */
[----:B------:R-:W-:-:S06]  /*e6b0*/  WARPGROUP.ARRIVE ;  /* 0x00000000000079c5 */ /* 0x000fcc0000000000 */
[----:B------:R-:W-:Y:S01]  /*e6c0*/  HGMMA.64x256x16.F32 R24, R152, gdesc[UR4].tnspB, R24, gsb0 ;  /* 0x43e0000498187df0 */ /* 0x000fe20008000818 */
[----:B------:R-:W-:-:S04]  /*e6d0*/  FADD.FTZ R3, R157, R3 ;  /* 0x000000039d037221 */ /* 0x000fc80000010000 */
[----:B------:R-:W-:-:S04]  /*e6e0*/  FADD.FTZ R3, R176, R3 ;  /* 0x00000003b0037221 */ /* 0x000fc80000010000 */
[----:B------:R-:W-:Y:S01]  /*e6f0*/  FADD.FTZ R3, R177, R3 ;  /* 0x00000003b1037221 */ /* 0x000fe20000010000 */
        /* <DEDUP_REMOVED lines=8> */
[----:B------:R-:W0:Y:S01]  /*e780*/  MUFU.EX2 R154, R180 ;  /* 0x000000b4009a7308 */ /* 0x000e220000000800 */
[----:B------:R-:W-:Y:S01]  /*e790*/  IMAD.MOV.U32 R153, RZ, RZ, 0x40000040 ;  /* 0x40000040ff997424 */ /* 0x000fe200078e00ff */
[----:B------:R-:W-:-:S04]  /*e7a0*/  IADD3 R152, R158, 0x180, RZ ;  /* 0x000001809e987810 */ /* 0x000fc80007ffe0ff */
[----:B------:R-:W-:Y:S02]  /*e7b0*/  R2UR UR6, R152 ;  /* 0x00000000980672ca */ /* 0x000fe400000e0000 */
[----:B------:R-:W-:Y:S02]  /*e7c0*/  R2UR UR7, R153 ;  /* 0x00000000990772ca */ /* 0x000fe400000e0000 */
[----:B------:R-:W-:Y:S02]  /*e7d0*/  F2FP.F16.F32.PACK_AB R152, R177, R176 ;  /* 0x000000b0b198723e */ /* 0x000fe400000000ff */
[----:B------:R-:W-:Y:S02]  /*e7e0*/  F2FP.F16.F32.PACK_AB R153, R179, R178 ;  /* 0x000000b2b399723e */ /* 0x000fe400000000ff */
[----:B------:R-:W-:Y:S01]  /*e7f0*/  F2FP.F16.F32.PACK_AB R155, R183, R182 ;  /* 0x000000b6b79b723e */ /* 0x000fe200000000ff */
[----:B0-----:R-:W-:Y:S01]  /*e800*/  FADD.FTZ R3, R154, R3 ;  /* 0x000000039a037221 */ /* 0x001fe20000010000 */
        /* <DEDUP_REMOVED lines=15> */
[----:B------:R-:W-:Y:S02]  /*e900*/  VIADD R152, R158, 0x200 ;  /* 0x000002009e987836 */ /* 0x000fe40000000000 */
[----:B------:R-:W-:-:S03]  /*e910*/  IMAD.MOV.U32 R153, RZ, RZ, 0x40000040 ;  /* 0x40000040ff997424 */ /* 0x000fc600078e00ff */
        /* <DEDUP_REMOVED lines=29> */
[----:B---3--:R-:W-:-:S03]  /*eaf0*/  ISETP.GT.AND P2, PT, R204, R206, PT ;  /* 0x000000cecc00720c */ /* 0x008fc60003f44270 */
[----:B------:R-:W-:Y:S01]  /*eb00*/  FADD.FTZ R191, R191, R0 ;  /* 0x00000000bfbf7221 */ /* 0x000fe20000010000 */
[----:B------:R-:W-:Y:S01]  /*eb10*/  @!P1 VIADD R205, R205, 0x32460 ;  /* 0x00032460cdcd9836 */ /* 0x000fe20000000000 */
[----:B------:R-:W-:Y:S02]  /*eb20*/  WARPGROUP.DEPBAR.LE gsb0, 0x0 ;  /* 0x00008000000079c5 */ /* 0x000fe40000010000 */
        /* <DEDUP_REMOVED lines=12> */
[----:B------:R-:W-:Y:S01]  /*ebf0*/  FADD.FTZ R194, R194, R191 ;  /* 0x000000bfc2c27221 */ /* 0x000fe20000010000 */
[----:B------:R-:W-:-:S03]  /*ec00*/  @!P1 PRMT R205, RZ, 0x654, R205 ;  /* 0x00000654ffcd9816 */ /* 0x000fc600000000cd */
[----:B------:R-:W-:-:S04]  /*ec10*/  FADD.FTZ R195, R195, R194 ;  /* 0x000000c2c3c37221 */ /* 0x000fc80000010000 */
[----:B------:R-:W-:Y:S01]  /*ec20*/  FADD.FTZ R0, R198, R195 ;  /* 0x000000c3c6007221 */ /* 0x000fe20000010000 */
[----:B------:R-:W-:Y:S01]  /*ec30*/  FADD.FTZ R3, R197, R3 ;  /* 0x00000003c5037221 */ /* 0x000fe20000010000 */
[----:B------:R-:W-:Y:S02]  /*ec40*/  VIADD R204, R204, 0xffffffff ;  /* 0xffffffffcccc7836 */ /* 0x000fe40000000000 */
[----:B------:R-:W-:Y:S01]  /*ec50*/  FADD.FTZ R0, R199, R0 ;  /* 0x00000000c7007221 */ /* 0x000fe20000010000 */
[----:B------:R-:W-:Y:S02]  /*ec60*/  IMAD.MOV.U32 R206, RZ, RZ, R172 ;  /* 0x000000ffffce7224 */ /* 0x000fe400078e00ac */
[----:B------:R-:W-:Y:S01]  /*ec70*/  IMAD.MOV.U32 R207, RZ, RZ, R6 ;  /* 0x000000ffffcf7224 */ /* 0x000fe200078e0006 */
[----:B------:R-:W-:Y:S02]  /*ec80*/  WARPGROUP.DEPBAR.LE gsb0, 0x0 ;  /* 0x00008000000079c5 */ /* 0x000fe40000010000 */
[----:B------:R1:W-:Y:S01]  /*ec90*/  @!P1 SYNCS.ARRIVE.TRANS64.RED.A1T0 RZ, [R205+URZ], RZ ;  /* 0x000000ffcdff99a7 */ /* 0x0003e2000810043f */
[----:B------:R-:W-:Y:S05]  /*eca0*/  @P2 BRA `(.L_x_14762) ;  /* 0xffffffd000082947 */ /* 0x000fea000383ffff */
[----:B------:R-:W-:-:S07]  /*ecb0*/  IMAD.MOV.U32 R214, RZ, RZ, R204 ;  /* 0x000000ffffd67224 */ /* 0x000fce00078e00cc */
.L_x_14752:
[----:B------:R-:W-:-:S13]  /*ecc0*/  ISETP.GE.AND P2, PT, R214, RZ, PT ;  /* 0x000000ffd600720c */ /* 0x000fda0003f46270 */
[----:B------:R-:W-:Y:S05]  /*ecd0*/  @!P2 BRA `(.L_x_14763) ;  /* 0x0000002400f4a947 */ /* 0x000fea0003800000 */
[----:B-1----:R-:W-:Y:S02]  /*ece0*/  IMAD.MOV.U32 R205, RZ, RZ, R172 ;  /* 0x000000ffffcd7224 */ /* 0x002fe400078e00ac */
[----:B------:R-:W-:-:S07]  /*ecf0*/  IMAD.MOV.U32 R206, RZ, RZ, R6 ;  /* 0x000000ffffce7224 */ /* 0x000fce00078e0006 */
.L_x_14773:
        /* <DEDUP_REMOVED lines=8> */
.L_x_14764:
[----:B------:R-:W-:Y:S01]  /*ed80*/  IMAD R215, R2, 0x8, R19 ;  /* 0x0000000802d77824 */ /* 0x000fe200078e0213 */
[----:B------:R-:W-:-:S04]  /*ed90*/  SHF.L.U32 R6, R23, 0x1f, RZ ;  /* 0x0000001f17067819 */ /* 0x000fc800000006ff */
[----:B------:R1:W2:Y:S01]  /*eda0*/  SYNCS.PHASECHK.TRANS64.TRYWAIT P2, [R215+URZ+0x32430], R6 ;  /* 0x03243006d70075a7 */ /* 0x0002a2000804017f */
[----:B------:R-:W-:Y:S05]  /*edb0*/  @!P0 BRA `(.L_x_14765) ;  /* 0x0000000000048947 */ /* 0x000fea0003800000 */
[----:B------:R-:W-:Y:S01]  /*edc0*/  BPT.TRAP 0x1 ;  /* 0x000000040000795c */ /* 0x000fe20000300000 */
.L_x_14765:
[----:B------:R-:W3:Y:S01]  /*edd0*/  LDL R7, [R1+0x20] ;  /* 0x0000200001077983 */ /* 0x000ee20000100800 */
[----:B------:R-:W-:Y:S02]  /*ede0*/  IMAD.MOV.U32 R157, RZ, RZ, 0x40000040 ;  /* 0x40000040ff9d7424 */ /* 0x000fe400078e00ff */
[----:B---3--:R-:W-:Y:S01]  /*edf0*/  IMAD R156, R2, 0x300, R7 ;  /* 0x00000300029c7824 */ /* 0x008fe200078e0207 */
[----:B--2---:R-:W-:Y:S06]  /*ee00*/  @P2 BRA `(.L_x_14766) ;  /* 0x0000000000082947 */ /* 0x004fec0003800000 */
[----:B------:R-:W2:Y:S02]  /*ee10*/  SYNCS.PHASECHK.TRANS64.TRYWAIT P2, [R215+URZ+0x32430], R6 ;  /* 0x03243006d70075a7 */ /* 0x000ea4000804017f */
[----:B--2---:R-:W-:Y:S05]  /*ee20*/  @!P2 BRA `(.L_x_14767) ;  /* 0x000000f8002ca947 */ /* 0x004fea0003800000 */
.L_x_14766:
[----:B------:R3:W-:Y:S04]  /*ee30*/  STL.64 [R1+0xa8], R2 ;  /* 0x0000a80201007387 */ /* 0x0007e80000100a00 */
[----:B------:R-:W4:Y:S04]  /*ee40*/  LDL.64 R220, [R1] ;  /* 0x0000000001dc7983 */ /* 0x000f280000100a00 */
[----:B---3--:R-:W3:Y:S01]  /*ee50*/  LDL.64 R2, [R1+0x10] ;  /* 0x0000100001027983 */ /* 0x008ee20000100a00 */
        /* <DEDUP_REMOVED lines=8> */
[----:B------:R-:W-:-:S02]  /*eee0*/  IMAD.MOV.U32 R155, RZ, RZ, 0x40000040 ;  /* 0x40000040ff9b7424 */ /* 0x000fc400078e00ff */
[----:B------:R-:W-:Y:S02]  /*eef0*/  IMAD.MOV.U32 R153, RZ, RZ, 0x40000040 ;  /* 0x40000040ff997424 */ /* 0x000fe400078e00ff */
[----:B------:R-:W-:Y:S01]  /*ef00*/  IMAD.MOV.U32 R157, RZ, RZ, 0x40000040 ;  /* 0x40000040ff9d7424 */ /* 0x000fe200078e00ff */
[----:B------:R-:W-:Y:S02]  /*ef10*/  R2UR UR10, R154 ;  /* 0x000000009a0a72ca */ /* 0x000fe400000e0000 */
[----:B------:R-:W-:Y:S02]  /*ef20*/  R2UR UR11, R155 ;  /* 0x000000009b0b72ca */ /* 0x000fe400000e0000 */
[----:B------:R-:W-:Y:S02]  /*ef30*/  R2UR UR14, R152 ;  /* 0x00000000980e72ca */ /* 0x000fe400000e0000 */
[----:B------:R-:W-:Y:S02]  /*ef40*/  R2UR UR15, R153 ;  /* 0x00000000990f72ca */ /* 0x000fe400000e0000 */
[----:B------:R-:W-:-:S02]  /*ef50*/  R2UR UR18, R156 ;  /* 0x000000009c1272ca */ /* 0x000fc400000e0000 */
[----:B------:R-:W-:Y:S02]  /*ef60*/  R2UR UR19, R157 ;  /* 0x000000009d1372ca */ /* 0x000fe400000e0000 */
[----:B------:R-:W-:-:S06]  /*ef70*/  WARPGROUP.ARRIVE ;  /* 0x00000000000079c5 */ /* 0x000fcc0000000000 */
[----:B------:R-:W-:Y:S03]  /*ef80*/  HGMMA.64x96x16.F32 R152, gdesc[UR4], RZ, !UPT, gsb0 ;  /* 0x01600000049879f0 */ /* 0x000fe6000c0008ff */
[----:B------:R-:W-:Y:S02]  /*ef90*/  WARPGROUP.DEPBAR.LE gsb0, 0x0 ;  /* 0x00008000000079c5 */ /* 0x000fe40000010000 */
[----:B------:R-:W-:Y:S01]  /*efa0*/  WARPGROUP.ARRIVE ;  /* 0x00000000000079c5 */ /* 0x000fe20000000000 */
[----:B---3--:R-:W-:Y:S02]  /*efb0*/  R2UR UR8, R2 ;  /* 0x00000000020872ca */ /* 0x008fe400000e0000 */
[----:B------:R-:W-:Y:S02]  /*efc0*/  R2UR UR9, R3 ;  /* 0x00000000030972ca */ /* 0x000fe400000e0000 */
[----:B------:R0:W5:Y:S11]  /*efd0*/  LDL.LU.64 R2, [R1+0xa8] ;  /* 0x0000a80001027983 */ /* 0x0001760000300a00 */
[----:B------:R-:W-:Y:S01]  /*efe0*/  HGMMA.64x96x16.F32 R152, gdesc[UR8], R152, gsb0 ;  /* 0x01600000089879f0 */ /* 0x000fe20008000898 */
[----:B----4-:R-:W-:-:S02]  /*eff0*/  R2UR UR12, R220 ;  /* 0x00000000dc0c72ca */ /* 0x010fc400000e0000 */
        /* <DEDUP_REMOVED lines=10> */
[----:B0-----:R-:W-:Y:S05]  /*f0a0*/  @!P0 BRA `(.L_x_14768) ;  /* 0x0000000000048947 */ /* 0x001fea0003800000 */
[----:B------:R-:W-:Y:S01]  /*f0b0*/  BPT.TRAP 0x1 ;  /* 0x000000040000795c */ /* 0x000fe20000300000 */
.L_x_14768:
[----:B------:R0:W3:Y:S01]  /*f0c0*/  SYNCS.PHASECHK.TRANS64.TRYWAIT P2, [R215+URZ+0x32450], R6 ;  /* 0x03245006d70075a7 */ /* 0x0000e2000804017f */
[----:B------:R-:W-:Y:S05]  /*f0d0*/  @!P0 BRA `(.L_x_14769) ;  /* 0x0000000000048947 */ /* 0x000fea0003800000 */
[----:B------:R-:W-:Y:S01]  /*f0e0*/  BPT.TRAP 0x1 ;  /* 0x000000040000795c */ /* 0x000fe20000300000 */
.L_x_14769:
[----:B------:R-:W-:Y:S04]  /*f0f0*/  BSSY B0, `(.L_x_14770) ;  /* 0x0000004000007945 */ /* 0x000fe80003800000 */
[----:B---3--:R-:W-:Y:S05]  /*f100*/  @P2 BRA `(.L_x_14771) ;  /* 0x0000000000082947 */ /* 0x008fea0003800000 */
[----:B------:R-:W3:Y:S02]  /*f110*/  SYNCS.PHASECHK.TRANS64.TRYWAIT P2, [R215+URZ+0x32450], R6 ;  /* 0x03245006d70075a7 */ /* 0x000ee4000804017f */
[----:B---3--:R-:W-:Y:S05]  /*f120*/  @!P2 BRA `(.L_x_14772) ;  /* 0x000000f40080a947 */ /* 0x008fea0003800000 */
.L_x_14771:
[----:B------:R-:W-:Y:S05]  /*f130*/  BSYNC B0 ;  /* 0x0000000000007941 */ /* 0x000fea0003800000 */
.L_x_14770:
[----:B------:R-:W-:Y:S05]  /*f140*/  WARPSYNC.ALL ;  /* 0x0000000000007948 */ /* 0x000fea0003800000 */
[----:B------:R-:W0:Y:S01]  /*f150*/  LDL R204, [R1+0x24] ;  /* 0x0000240001cc7983 */ /* 0x000e220000100800 */
[----:B------:R-:W-:Y:S01]  /*f160*/  IMAD.MOV.U32 R7, RZ, RZ, 0x40000040 ;  /* 0x40000040ff077424 */ /* 0x000fe200078e00ff */
[----:B------:R-:W-:Y:S01]  /*f170*/  R2UR UR4, R4 ;  /* 0x00000000040472ca */ /* 0x000fe200000e0000 */
[----:B------:R-:W-:Y:S01]  /*f180*/  WARPGROUP.ARRIVE ;  /* 0x00000000000079c5 */ /* 0x000fe20000000000 */
[----:B------:R-:W-:Y:S01]  /*f190*/  R2UR UR5, R5 ;  /* 0x00000000050572ca */ /* 0x000fe200000e0000 */
[----:B------:R-:W-:Y:S01]  /*f1a0*/  IMAD.MOV.U32 R221, RZ, RZ, 0x40000040 ;  /* 0x40000040ffdd7424 */ /* 0x000fe200078e00ff */
[----:B------:R-:W-:Y:S01]  /*f1b0*/  R2UR UR7, R7 ;  /* 0x00000000070772ca */ /* 0x000fe200000e0000 */
[----:B0123-5:R-:W-:-:S04]  /*f1c0*/  IMAD R6, R2, 0xc00, R204 ;  /* 0x00000c0002067824 */ /* 0x02ffc800078e02cc */
[C---:B------:R-:W-:Y:S01]  /*f1d0*/  VIADD R220, R6.reuse, 0x2 ;  /* 0x0000000206dc7836 */ /* 0x040fe20000000000 */
[----:B------:R-:W-:-:S13]  /*f1e0*/  R2UR UR6, R6 ;  /* 0x00000000060672ca */ /* 0x000fda00000e0000 */
        /* <DEDUP_REMOVED lines=118> */
[----:B------:R-:W-:Y:S02]  /*f950*/  R2UR UR6, R220 ;  /* 0x00000000dc0672ca */ /* 0x000fe400000e0000 */
[----:B------:R-:W-:Y:S02]  /*f960*/  R2UR UR7, R221 ;  /* 0x00000000dd0772ca */ /* 0x000fe400000e0000 */
[----:B------:R-:W-:Y:S01]  /*f970*/  R2UR UR4, R10 ;  /* 0x000000000a0472ca */ /* 0x000fe200000e0000 */
[----:B------:R-:W-:Y:S01]  /*f980*/  VIADD R6, R6, 0x906 ;  /* 0x0000090606067836 */ /* 0x000fe20000000000 */
[----:B------:R-:W-:Y:S01]  /*f990*/  R2UR UR5, R11 ;  /* 0x000000000b0572ca */ /* 0x000fe200000e0000 */
[----:B------:R-:W-:Y:S01]  /*f9a0*/  IMAD.MOV.U32 R7, RZ, RZ, 0x40000040 ;  /* 0x40000040ff077424 */ /* 0x000fe200078e00ff */
[----:B------:R-:W2:Y:S01]  /*f9b0*/  LDL R221, [R1+0x18] ;  /* 0x0000180001dd7983 */ /* 0x000ea20000100800 */
        /* <DEDUP_REMOVED lines=41> */
[----:B0-----:R-:W-:-:S04]  /*fc50*/  FMUL.FTZ R204, R6, R7 ;  /* 0x0000000706cc7220 */ /* 0x001fc80000410000 */
[-CC-:B------:R-:W-:Y:S01]  /*fc60*/  FFMA.FTZ R207, R157, R7.reuse, -R204.reuse ;  /* 0x000000079dcf7223 */ /* 0x180fe200000108cc */
[-CC-:B------:R-:W-:Y:S01]  /*fc70*/  FFMA.FTZ R157, R173, R7.reuse, -R204.reuse ;  /* 0x00000007ad9d7223 */ /* 0x180fe200000108cc */
[-CC-:B------:R-:W-:Y:S01]  /*fc80*/  FFMA.FTZ R152, R152, R7.reuse, -R204.reuse ;  /* 0x0000000798987223 */ /* 0x180fe200000108cc */
[-C--:B------:R-:W-:Y:S01]  /*fc90*/  FMUL.FTZ R173, R217, R7.reuse ;  /* 0x00000007d9ad7220 */ /* 0x080fe20000410000 */
[-CC-:B------:R-:W-:Y:S01]  /*fca0*/  FFMA.FTZ R206, R153, R7.reuse, -R204.reuse ;  /* 0x0000000799ce7223 */ /* 0x180fe200000108cc */
[----:B------:R-:W-:-:S03]  /*fcb0*/  FFMA.FTZ R153, R156, R7, -R204 ;  /* 0x000000079c997223 */ /* 0x000fc600000108cc */
[----:B------:R-:W-:Y:S01]  /*fcc0*/  MUFU.EX2 R152, R152 ;  /* 0x0000009800987308 */ /* 0x000fe20000000800 */
        /* <DEDUP_REMOVED lines=20> */
[----:B------:R-:W1:Y:S01]  /*fe10*/  MUFU.EX2 R204, R206 ;  /* 0x000000ce00cc7308 */ /* 0x000e620000000800 */
[----:B0-----:R-:W-:-:S04]  /*fe20*/  FFMA.FTZ R3, R173, R3, R152 ;  /* 0x00000003ad037223 */ /* 0x001fc80000010098 */
[C---:B-1----:R-:W-:Y:S01]  /*fe30*/  FADD.FTZ R3, R204.reuse, R3 ;  /* 0x00000003cc037221 */ /* 0x042fe20000010000 */
        /* <DEDUP_REMOVED lines=19> */
[----:B------:R-:W0:Y:S03]  /*ff70*/  MUFU.EX2 R153, R153 ;  /* 0x0000009900997308 */ /* 0x000e260000000800 */
[----:B------:R-:W-:-:S04]  /*ff80*/  FMNMX.FTZ R152, R190, R152, !PT ;  /* 0x00000098be987209 */ /* 0x000fc80007810000 */
[----:B------:R-:W-:Y:S01]  /*ff90*/  FMNMX.FTZ R152, R191, R152, !PT ;  /* 0x00000098bf987209 */ /* 0x000fe20007810000 */
[----:B------:R-:W1:Y:S03]  /*ffa0*/  MUFU.EX2 R206, R207 ;  /* 0x000000cf00ce7308 */ /* 0x000e660000000800 */
[----:B------:R-:W-:-:S04]  /*ffb0*/  FMNMX.FTZ R152, R194, R152, !PT ;  /* 0x00000098c2987209 */ /* 0x000fc80007810000 */
[----:B------:R-:W-:-:S04]  /*ffc0*/  FMNMX.FTZ R152, R195, R152, !PT ;  /* 0x00000098c3987209 */ /* 0x000fc80007810000 */
[----:B------:R-:W-:Y:S01]  /*ffd0*/  FMNMX.FTZ R152, R198, R152, !PT ;  /* 0x00000098c6987209 */ /* 0x000fe20007810000 */
[----:B0-----:R-:W-:-:S03]  /*ffe0*/  FADD.FTZ R3, R153, R3 ;  /* 0x0000000399037221 */ /* 0x001fc60000010000 */
[----:B------:R-:W-:Y:S01]  /*fff0*/  FMNMX.FTZ R152, R199, R152, !PT ;  /* 0x00000098c7987209 */ /* 0x000fe20007810000 */
[C---:B-1----:R-:W-:Y:S01]  /*10000*/  FADD.FTZ R3, R206.reuse, R3 ;  /* 0x00000003ce037221 */ /* 0x042fe20000010000 */
[----:B------:R-:W-:-:S03]  /*10010*/  F2FP.F16.F32.PACK_AB R206, R206, R153 ;  /* 0x00000099cece723e */ /* 0x000fc600000000ff */
[----:B------:R-:W0:Y:S02]  /*10020*/  SHFL.BFLY PT, R153, R152, 0x2, 0x1f ;  /* 0x0c401f0098997f89 */ /* 0x000e2400000e0000 */
[----:B0-----:R-:W-:-:S05]  /*10030*/  FMNMX.FTZ R153, R152, R153, !PT ;  /* 0x0000009998997209 */ /* 0x001fca0007810000 */
[----:B------:R-:W0:Y:S02]  /*10040*/  SHFL.BFLY PT, R172, R153, 0x1, 0x1f ;  /* 0x0c201f0099ac7f89 */ /* 0x000e2400000e0000 */
[----:B0-----:R-:W-:-:S05]  /*10050*/  FMNMX.FTZ R172, R153, R172, !PT ;  /* 0x000000ac99ac7209 */ /* 0x001fca0007810000 */
[C---:B------:R-:W-:Y:S01]  /*10060*/  FMUL.FTZ R152, R172.reuse, R7 ;  /* 0x00000007ac987220 */ /* 0x040fe20000410000 */
[----:B------:R-:W-:-:S03]  /*10070*/  FADD.FTZ R207, -R172, R205 ;  /* 0x000000cdaccf7221 */ /* 0x000fc60000010100 */
[-CC-:B------:R-:W-:Y:S01]  /*10080*/  FFMA.FTZ R153, R158, R7.reuse, -R152.reuse ;  /* 0x000000079e997223 */ /* 0x180fe20000010898 */
[-CC-:B------:R-:W-:Y:S01]  /*10090*/  FFMA.FTZ R158, R170, R7.reuse, -R152.reuse ;  /* 0x00000007aa9e7223 */ /* 0x180fe20000010898 */
[----:B--2---:R-:W-:Y:S02]  /*100a0*/  IMAD R170, R2, 0xc00, R221 ;  /* 0x00000c0002aa7824 */ /* 0x004fe400078e02dd */
[----:B------:R-:W0:Y:S01]  /*100b0*/  S2R R221, SR_TID.X ;  /* 0x0000000000dd7919 */ /* 0x000e220000002100 */
[-CC-:B------:R-:W-:Y:S01]  /*100c0*/  FFMA.FTZ R154, R154, R7.reuse, -R152.reuse ;  /* 0x000000079a9a7223 */ /* 0x180fe20000010898 */
[-C--:B------:R-:W-:Y:S01]  /*100d0*/  FMUL.FTZ R207, R207, R7.reuse ;  /* 0x00000007cfcf7220 */ /* 0x080fe20000410000 */
[----:B------:R-:W-:-:S04]  /*100e0*/  FFMA.FTZ R205, R155, R7, -R152 ;  /* 0x000000079bcd7223 */ /* 0x000fc80000010898 */
[----:B------:R-:W-:Y:S08]  /*100f0*/  MUFU.EX2 R154, R154 ;  /* 0x0000009a009a7308 */ /* 0x000ff00000000800 */
[----:B------:R-:W1:Y:S08]  /*10100*/  MUFU.EX2 R207, R207 ;  /* 0x000000cf00cf7308 */ /* 0x000e700000000800 */
[----:B------:R-:W2:Y:S01]  /*10110*/  MUFU.EX2 R205, R205 ;  /* 0x000000cd00cd7308 */ /* 0x000ea20000000800 */
[-CC-:B------:R-:W-:Y:S01]  /*10120*/  FFMA.FTZ R155, R159, R7.reuse, -R152.reuse ;  /* 0x000000079f9b7223 */ /* 0x180fe20000010898 */
[-CC-:B------:R-:W-:Y:S01]  /*10130*/  FFMA.FTZ R162, R162, R7.reuse, -R152.reuse ;  /* 0x00000007a2a27223 */ /* 0x180fe20000010898 */
[-C--:B------:R-:W-:Y:S01]  /*10140*/  FFMA.FTZ R163, R163, R7.reuse, -R152 ;  /* 0x00000007a3a37223 */ /* 0x080fe20000010898 */
[----:B-1----:R-:W-:Y:S01]  /*10150*/  FFMA.FTZ R0, R207, R0, R154 ;  /* 0x00000000cf007223 */ /* 0x002fe2000001009a */
[-CC-:B------:R-:W-:Y:S01]  /*10160*/  FFMA.FTZ R166, R166, R7.reuse, -R152.reuse ;  /* 0x00000007a6a67223 */ /* 0x180fe20000010898 */
[-CC-:B------:R-:W-:Y:S01]  /*10170*/  FFMA.FTZ R167, R167, R7.reuse, -R152.reuse ;  /* 0x00000007a7a77223 */ /* 0x180fe20000010898 */
[-CC-:B------:R-:W-:Y:S01]  /*10180*/  FFMA.FTZ R159, R171, R7.reuse, -R152.reuse ;  /* 0x00000007ab9f7223 */ /* 0x180fe20000010898 */
[-CC-:B------:R-:W-:Y:S01]  /*10190*/  FFMA.FTZ R174, R174, R7.reuse, -R152.reuse ;  /* 0x00000007aeae7223 */ /* 0x180fe20000010898 */
[-CC-:B------:R-:W-:Y:S01]  /*101a0*/  FFMA.FTZ R175, R175, R7.reuse, -R152.reuse ;  /* 0x00000007afaf7223 */ /* 0x180fe20000010898 */
[-C--:B------:R-:W-:Y:S01]  /*101b0*/  FFMA.FTZ R178, R178, R7.reuse, -R152 ;  /* 0x00000007b2b27223 */ /* 0x080fe20000010898 */
[C---:B--2---:R-:W-:Y:S01]  /*101c0*/  FADD.FTZ R0, R205.reuse, R0 ;  /* 0x00000000cd007221 */ /* 0x044fe20000010000 */
[----:B------:R-:W-:Y:S01]  /*101d0*/  F2FP.F16.F32.PACK_AB R205, R205, R154 ;  /* 0x0000009acdcd723e */ /* 0x000fe200000000ff */
        /* <DEDUP_REMOVED lines=11> */
[----:B0-----:R-:W-:Y:S01]  /*10290*/  SHF.R.U32.HI R154, RZ, 0x7, R221 ;  /* 0x00000007ff9a7819 */ /* 0x001fe200000116dd */
[----:B------:R-:W-:-:S02]  /*102a0*/  @!P1 VIADD R152, R215, 0x32440 ;  /* 0x00032440d7989836 */ /* 0x000fc40000000000 */
        /* <DEDUP_REMOVED lines=64> */
[----:B------:R-:W-:-:S02]  /*106b0*/  IADD3 R173, -R154, 0xb, RZ ;  /* 0x0000000b9aad7810 */ /* 0x000fc40007ffe1ff */
[----:B------:R-:W-:-:S03]  /*106c0*/  @!P1 PRMT R152, RZ, 0x654, R152 ;  /* 0x00000654ff989816 */ /* 0x000fc60000000098 */
[----:B------:R2:W-:Y:S06]  /*106d0*/  BAR.ARV R173, 0x100 ;  /* 0x000400ad0000751d */ /* 0x0005ec0000002000 */
[----:B------:R0:W-:Y:S01]  /*106e0*/  @!P1 SYNCS.ARRIVE.TRANS64.RED.A1T0 RZ, [R152+URZ], RZ ;  /* 0x000000ff98ff99a7 */ /* 0x0001e2000810043f */
[----:B------:R-:W-:Y:S02]  /*106f0*/  IMAD.MOV.U32 R171, RZ, RZ, 0x40000040 ;  /* 0x40000040ffab7424 */ /* 0x000fe400078e00ff */
[----:B0-----:R-:W-:-:S03]  /*10700*/  VIADD R152, R154, 0x8 ;  /* 0x000000089a987836 */ /* 0x001fc60000000000 */
[----:B------:R-:W-:Y:S01]  /*10710*/  R2UR UR7, R171 ;  /* 0x00000000ab0772ca */ /* 0x000fe200000e0000 */
[----:B------:R-:W-:Y:S01]  /*10720*/  MUFU.EX2 R153, R153 ;  /* 0x0000009900997308 */ /* 0x000fe20000000800 */
[----:B------:R0:W-:Y:S07]  /*10730*/  BAR.SYNC.DEFER_BLOCKING R152, 0x100 ;  /* 0x000400980000751d */ /* 0x0001ee0000010000 */
[----:B------:R-:W1:Y:S01]  /*10740*/  MUFU.EX2 R171, R155 ;  /* 0x0000009b00ab7308 */ /* 0x000e620000000800 */
        /* <DEDUP_REMOVED lines=65> */
[----:B-1----:R-:W-:-:S05]  /*10b60*/  F2FP.F16.F32.PACK_AB R207, R171, R153 ;  /* 0x00000099abcf723e */ /* 0x002fca00000000ff */
[----:B------:R-:W-:-:S06]  /*10b70*/  WARPGROUP.ARRIVE ;  /* 0x00000000000079c5 */ /* 0x000fcc0000000000 */
[----:B------:R-:W-:Y:S01]  /*10b80*/  HGMMA.64x256x16.F32 R24, R204, gdesc[UR4].tnspB, R24, gsb0 ;  /* 0x43e00004cc187df0 */ /* 0x000fe20008000818 */
[----:B------:R-:W1:Y:S08]  /*10b90*/  MUFU.EX2 R160, R160 ;  /* 0x000000a000a07308 */ /* 0x000e700000000800 */
[----:B------:R-:W3:Y:S08]  /*10ba0*/  MUFU.EX2 R161, R161 ;  /* 0x000000a100a17308 */ /* 0x000ef00000000800 */
[----:B------:R-:W4:Y:S08]  /*10bb0*/  MUFU.EX2 R154, R164 ;  /* 0x000000a4009a7308 */ /* 0x000f300000000800 */
[----:B------:R-:W2:Y:S01]  /*10bc0*/  MUFU.EX2 R165, R165 ;  /* 0x000000a500a57308 */ /* 0x000ea20000000800 */
[----:B------:R-:W-:Y:S01]  /*10bd0*/  FADD.FTZ R0, R153, R0 ;  /* 0x0000000099007221 */ /* 0x000fe20000010000 */
[----:B-1----:R-:W-:Y:S01]  /*10be0*/  FADD.FTZ R3, R160, R3 ;  /* 0x00000003a0037221 */ /* 0x002fe20000010000 */
[----:B0-----:R-:W-:-:S02]  /*10bf0*/  VIADD R152, R170, 0x80 ;  /* 0x00000080aa987836 */ /* 0x001fc40000000000 */
[----:B------:R-:W-:Y:S02]  /*10c00*/  IMAD.MOV.U32 R153, RZ, RZ, 0x40000040 ;  /* 0x40000040ff997424 */ /* 0x000fe400078e00ff */
[----:B---3--:R-:W-:Y:S01]  /*10c10*/  FADD.FTZ R3, R161, R3 ;  /* 0x00000003a1037221 */ /* 0x008fe20000010000 */
[----:B------:R-:W-:Y:S02]  /*10c20*/  R2UR UR6, R152 ;  /* 0x00000000980672ca */ /* 0x000fe400000e0000 */
[----:B------:R-:W-:Y:S01]  /*10c30*/  R2UR UR7, R153 ;  /* 0x00000000990772ca */ /* 0x000fe200000e0000 */
[----:B----4-:R-:W-:Y:S01]  /*10c40*/  FADD.FTZ R3, R154, R3 ;  /* 0x000000039a037221 */ /* 0x010fe20000010000 */
[----:B------:R-:W-:Y:S02]  /*10c50*/  F2FP.F16.F32.PACK_AB R152, R161, R160 ;  /* 0x000000a0a198723e */ /* 0x000fe400000000ff */
[C---:B--2---:R-:W-:Y:S01]  /*10c60*/  F2FP.F16.F32.PACK_AB R154, R165.reuse, R154 ;  /* 0x0000009aa59a723e */ /* 0x044fe200000000ff */
[----:B------:R-:W0:Y:S08]  /*10c70*/  MUFU.EX2 R168, R168 ;  /* 0x000000a800a87308 */ /* 0x000e300000000800 */
[----:B------:R-:W-:Y:S01]  /*10c80*/  MUFU.EX2 R169, R169 ;  /* 0x000000a900a97308 */ /* 0x000fe20000000800 */
[----:B------:R-:W-:-:S07]  /*10c90*/  FADD.FTZ R3, R165, R3 ;  /* 0x00000003a5037221 */ /* 0x000fce0000010000 */
[----:B------:R-:W-:Y:S01]  /*10ca0*/  MUFU.EX2 R160, R156 ;  /* 0x0000009c00a07308 */ /* 0x000fe20000000800 */
[----:B0-----:R-:W-:-:S07]  /*10cb0*/  FADD.FTZ R3, R168, R3 ;  /* 0x00000003a8037221 */ /* 0x001fce0000010000 */
[----:B------:R-:W-:Y:S08]  /*10cc0*/  MUFU.EX2 R157, R157 ;  /* 0x0000009d009d7308 */ /* 0x000ff00000000800 */
[----:B------:R-:W-:Y:S01]  /*10cd0*/  MUFU.EX2 R174, R174 ;  /* 0x000000ae00ae7308 */ /* 0x000fe20000000800 */
[----:B------:R-:W-:-:S07]  /*10ce0*/  WARPGROUP.DEPBAR.LE gsb0, 0x0 ;  /* 0x00008000000079c5 */ /* 0x000fce0000010000 */
[----:B------:R-:W-:Y:S08]  /*10cf0*/  MUFU.EX2 R207, R162 ;  /* 0x000000a200cf7308 */ /* 0x000ff00000000800 */
[----:B------:R-:W0:Y:S08]  /*10d00*/  MUFU.EX2 R206, R163 ;  /* 0x000000a300ce7308 */ /* 0x000e300000000800 */
[----:B------:R-:W-:Y:S08]  /*10d10*/  MUFU.EX2 R205, R166 ;  /* 0x000000a600cd7308 */ /* 0x000ff00000000800 */
[----:B------:R-:W1:Y:S01]  /*10d20*/  MUFU.EX2 R204, R167 ;  /* 0x000000a700cc7308 */ /* 0x000e620000000800 */
[----:B0-----:R-:W-:-:S02]  /*10d30*/  F2FP.F16.F32.PACK_AB R153, R206, R207 ;  /* 0x000000cfce99723e */ /* 0x001fc400000000ff */
[----:B-1----:R-:W-:-:S04]  /*10d40*/  F2FP.F16.F32.PACK_AB R155, R204, R205 ;  /* 0x000000cdcc9b723e */ /* 0x002fc800000000ff */
[----:B------:R-:W-:-:S06]  /*10d50*/  WARPGROUP.ARRIVE ;  /* 0x00000000000079c5 */ /* 0x000fcc0000000000 */
[----:B------:R-:W-:Y:S01]  /*10d60*/  HGMMA.64x256x16.F32 R24, R152, gdesc[UR4].tnspB, R24, gsb0 ;  /* 0x43e0000498187df0 */ /* 0x000fe20008000818 */
[----:B------:R-:W-:Y:S01]  /*10d70*/  MUFU.EX2 R175, R175 ;  /* 0x000000af00af7308 */ /* 0x000fe20000000800 */
[----:B------:R-:W-:-:S04]  /*10d80*/  FADD.FTZ R3, R169, R3 ;  /* 0x00000003a9037221 */ /* 0x000fc80000010000 */
[----:B------:R-:W-:Y:S01]  /*10d90*/  FADD.FTZ R3, R160, R3 ;  /* 0x00000003a0037221 */ /* 0x000fe20000010000 */
[----:B------:R-:W-:-:S03]  /*10da0*/  F2FP.F16.F32.PACK_AB R156, R169, R168 ;  /* 0x000000a8a99c723e */ /* 0x000fc600000000ff */
[----:B------:R-:W-:Y:S01]  /*10db0*/  FADD.FTZ R3, R157, R3 ;  /* 0x000000039d037221 */ /* 0x000fe20000010000 */
[----:B------:R-:W-:Y:S08]  /*10dc0*/  MUFU.EX2 R177, R177 ;  /* 0x000000b100b17308 */ /* 0x000ff00000000800 */
[----:B------:R-:W-:Y:S08]  /*10dd0*/  MUFU.EX2 R162, R180 ;  /* 0x000000b400a27308 */ /* 0x000ff00000000800 */
[----:B------:R-:W-:Y:S08]  /*10de0*/  MUFU.EX2 R181, R181 ;  /* 0x000000b500b57308 */ /* 0x000ff00000000800 */
[----:B------:R-:W-:Y:S08]  /*10df0*/  MUFU.EX2 R178, R178 ;  /* 0x000000b200b27308 */ /* 0x000ff00000000800 */
[----:B------:R-:W0:Y:S08]  /*10e00*/  MUFU.EX2 R179, R179 ;  /* 0x000000b300b37308 */ /* 0x000e300000000800 */
[----:B------:R-:W-:Y:S08]  /*10e10*/  MUFU.EX2 R182, R182 ;  /* 0x000000b600b67308 */ /* 0x000ff00000000800 */
[----:B------:R-:W1:Y:S01]  /*10e20*/  MUFU.EX2 R183, R183 ;  /* 0x000000b700b77308 */ /* 0x000e620000000800 */
[----:B0-----:R-:W-:-:S02]  /*10e30*/  F2FP.F16.F32.PACK_AB R161, R179, R178 ;  /* 0x000000b2b3a1723e */ /* 0x001fc400000000ff */
[----:B-1----:R-:W-:Y:S01]  /*10e40*/  F2FP.F16.F32.PACK_AB R163, R183, R182 ;  /* 0x000000b6b7a3723e */ /* 0x002fe200000000ff */
[----:B------:R-:W-:-:S04]  /*10e50*/  WARPGROUP.DEPBAR.LE gsb0, 0x0 ;  /* 0x00008000000079c5 */ /* 0x000fc80000010000 */
[----:B------:R0:W-:Y:S08]  /*10e60*/  MUFU.EX2 R154, R158 ;  /* 0x0000009e009a7308 */ /* 0x0001f00000000800 */
[----:B------:R1:W2:Y:S01]  /*10e70*/  MUFU.EX2 R155, R159 ;  /* 0x0000009f009b7308 */ /* 0x0002a20000000800 */
[----:B------:R-:W-:Y:S02]  /*10e80*/  VIADD R152, R170, 0x100 ;  /* 0x00000100aa987836 */ /* 0x000fe40000000000 */
[----:B------:R-:W-:Y:S01]  /*10e90*/  IMAD.MOV.U32 R153, RZ, RZ, 0x40000040 ;  /* 0x40000040ff997424 */ /* 0x000fe200078e00ff */
[----:B0-----:R-:W-:-:S02]  /*10ea0*/  F2FP.F16.F32.PACK_AB R158, R157, R160 ;  /* 0x000000a09d9e723e */ /* 0x001fc400000000ff */
[----:B------:R-:W-:Y:S02]  /*10eb0*/  R2UR UR6, R152 ;  /* 0x00000000980672ca */ /* 0x000fe400000e0000 */
[----:B------:R-:W-:Y:S02]  /*10ec0*/  R2UR UR7, R153 ;  /* 0x00000000990772ca */ /* 0x000fe400000e0000 */
[----:B-1----:R-:W-:Y:S02]  /*10ed0*/  F2FP.F16.F32.PACK_AB R159, R175, R174 ;  /* 0x000000aeaf9f723e */ /* 0x002fe400000000ff */
[----:B--2---:R-:W-:-:S04]  /*10ee0*/  F2FP.F16.F32.PACK_AB R157, R155, R154 ;  /* 0x0000009a9b9d723e */ /* 0x004fc800000000ff */
[----:B------:R-:W-:-:S06]  /*10ef0*/  WARPGROUP.ARRIVE ;  /* 0x00000000000079c5 */ /* 0x000fcc0000000000 */
[----:B------:R-:W-:Y:S01]  /*10f00*/  HGMMA.64x256x16.F32 R24, R156, gdesc[UR4].tnspB, R24, gsb0 ;  /* 0x43e000049c187df0 */ /* 0x000fe20008000818 */
[----:B------:R-:W0:Y:S01]  /*10f10*/  MUFU.EX2 R160, R176 ;  /* 0x000000b000a07308 */ /* 0x000e220000000800 */
[----:B------:R-:W-:Y:S02]  /*10f20*/  VIADD R152, R170, 0x180 ;  /* 0x00000180aa987836 */ /* 0x000fe40000000000 */
[----:B------:R-:W-:-:S03]  /*10f30*/  IMAD.MOV.U32 R153, RZ, RZ, 0x40000040 ;  /* 0x40000040ff997424 */ /* 0x000fc600078e00ff */
[----:B------:R-:W-:Y:S02]  /*10f40*/  R2UR UR6, R152 ;  /* 0x00000000980672ca */ /* 0x000fe400000e0000 */
[----:B------:R-:W-:Y:S01]  /*10f50*/  R2UR UR7, R153 ;  /* 0x00000000990772ca */ /* 0x000fe200000e0000 */
[----:B0-----:R-:W-:-:S04]  /*10f60*/  FADD.FTZ R3, R160, R3 ;  /* 0x00000003a0037221 */ /* 0x001fc80000010000 */
[C---:B------:R-:W-:Y:S01]  /*10f70*/  FADD.FTZ R3, R177.reuse, R3 ;  /* 0x00000003b1037221 */ /* 0x040fe20000010000 */
[----:B------:R-:W-:-:S03]  /*10f80*/  F2FP.F16.F32.PACK_AB R160, R177, R160 ;  /* 0x000000a0b1a0723e */ /* 0x000fc600000000ff */
[----:B------:R-:W-:Y:S01]  /*10f90*/  FADD.FTZ R3, R162, R3 ;  /* 0x00000003a2037221 */ /* 0x000fe20000010000 */
[C---:B------:R-:W-:Y:S01]  /*10fa0*/  F2FP.F16.F32.PACK_AB R162, R181.reuse, R162 ;  /* 0x000000a2b5a2723e */ /* 0x040fe200000000ff */
[----:B------:R-:W0:Y:S08]  /*10fb0*/  MUFU.EX2 R164, R184 ;  /* 0x000000b800a47308 */ /* 0x000e300000000800 */
[----:B------:R-:W1:Y:S01]  /*10fc0*/  MUFU.EX2 R185, R185 ;  /* 0x000000b900b97308 */ /* 0x000e620000000800 */
[----:B------:R-:W-:-:S07]  /*10fd0*/  FADD.FTZ R3, R181, R3 ;  /* 0x00000003b5037221 */ /* 0x000fce0000010000 */
[----:B------:R-:W-:Y:S08]  /*10fe0*/  MUFU.EX2 R166, R188 ;  /* 0x000000bc00a67308 */ /* 0x000ff00000000800 */
[----:B------:R-:W-:Y:S08]  /*10ff0*/  MUFU.EX2 R189, R189 ;  /* 0x000000bd00bd7308 */ /* 0x000ff00000000800 */
[----:B------:R-:W-:Y:S08]  /*11000*/  MUFU.EX2 R186, R186 ;  /* 0x000000ba00ba7308 */ /* 0x000ff00000000800 */
[----:B------:R-:W2:Y:S08]  /*11010*/  MUFU.EX2 R187, R187 ;  /* 0x000000bb00bb7308 */ /* 0x000eb00000000800 */
[----:B------:R-:W-:Y:S08]  /*11020*/  MUFU.EX2 R190, R190 ;  /* 0x000000be00be7308 */ /* 0x000ff00000000800 */
[----:B------:R-:W3:Y:S01]  /*11030*/  MUFU.EX2 R191, R191 ;  /* 0x000000bf00bf7308 */ /* 0x000ee20000000800 */
[----:B0-----:R-:W-:Y:S01]  /*11040*/  FADD.FTZ R3, R164, R3 ;  /* 0x00000003a4037221 */ /* 0x001fe20000010000 */
[----:B------:R-:W-:Y:S01]  /*11050*/  VIADD R152, R170, 0x200 ;  /* 0x00000200aa987836 */ /* 0x000fe20000000000 */
[----:B------:R-:W-:-:S02]  /*11060*/  MOV R153, 0x40000040 ;  /* 0x4000004000997802 */ /* 0x000fc40000000f00 */
[C---:B-1----:R-:W-:Y:S01]  /*11070*/  FADD.FTZ R3, R185.reuse, R3 ;  /* 0x00000003b9037221 */ /* 0x042fe20000010000 */
[----:B------:R-:W-:Y:S02]  /*11080*/  F2FP.F16.F32.PACK_AB R164, R185, R164 ;  /* 0x000000a4b9a4723e */ /* 0x000fe400000000ff */
[----:B--2---:R-:W-:Y:S01]  /*11090*/  F2FP.F16.F32.PACK_AB R165, R187, R186 ;  /* 0x000000babba5723e */ /* 0x004fe200000000ff */
[----:B------:R-:W-:Y:S01]  /*110a0*/  FADD.FTZ R3, R166, R3 ;  /* 0x00000003a6037221 */ /* 0x000fe20000010000 */
[----:B------:R-:W-:Y:S02]  /*110b0*/  F2FP.F16.F32.PACK_AB R166, R189, R166 ;  /* 0x000000a6bda6723e */ /* 0x000fe400000000ff */
[----:B---3--:R-:W-:Y:S01]  /*110c0*/  F2FP.F16.F32.PACK_AB R167, R191, R190 ;  /* 0x000000bebfa7723e */ /* 0x008fe200000000ff */
[----:B------:R-:W-:Y:S02]  /*110d0*/  WARPGROUP.DEPBAR.LE gsb0, 0x0 ;  /* 0x00008000000079c5 */ /* 0x000fe40000010000 */
[----:B------:R-:W-:-:S06]  /*110e0*/  WARPGROUP.ARRIVE ;  /* 0x00000000000079c5 */ /* 0x000fcc0000000000 */
[----:B------:R-:W-:Y:S01]  /*110f0*/  HGMMA.64x256x16.F32 R24, R160, gdesc[UR4].tnspB, R24, gsb0 ;  /* 0x43e00004a0187df0 */ /* 0x000fe20008000818 */
[----:B------:R-:W-:Y:S02]  /*11100*/  R2UR UR6, R152 ;  /* 0x00000000980672ca */ /* 0x000fe400000e0000 */
[----:B------:R-:W-:Y:S01]  /*11110*/  R2UR UR7, R153 ;  /* 0x00000000990772ca */ /* 0x000fe200000e0000 */
[----:B------:R-:W-:Y:S08]  /*11120*/  MUFU.EX2 R168, R192 ;  /* 0x000000c000a87308 */ /* 0x000ff00000000800 */
[----:B------:R-:W-:Y:S08]  /*11130*/  MUFU.EX2 R193, R193 ;  /* 0x000000c100c17308 */ /* 0x000ff00000000800 */
[----:B------:R-:W-:Y:S08]  /*11140*/  MUFU.EX2 R196, R196 ;  /* 0x000000c400c47308 */ /* 0x000ff00000000800 */
[----:B------:R-:W0:Y:S08]  /*11150*/  MUFU.EX2 R197, R197 ;  /* 0x000000c500c57308 */ /* 0x000e300000000800 */
[----:B------:R-:W-:Y:S08]  /*11160*/  MUFU.EX2 R194, R194 ;  /* 0x000000c200c27308 */ /* 0x000ff00000000800 */
[----:B------:R-:W1:Y:S08]  /*11170*/  MUFU.EX2 R195, R195 ;  /* 0x000000c300c37308 */ /* 0x000e700000000800 */
[----:B------:R-:W-:Y:S08]  /*11180*/  MUFU.EX2 R198, R198 ;  /* 0x000000c600c67308 */ /* 0x000ff00000000800 */
[----:B------:R-:W2:Y:S01]  /*11190*/  MUFU.EX2 R199, R199 ;  /* 0x000000c700c77308 */ /* 0x000ea20000000800 */
[----:B------:R-:W-:-:S02]  /*111a0*/  VIADD R152, R170, 0x280 ;  /* 0x00000280aa987836 */ /* 0x000fc40000000000 */
[----:B------:R-:W-:Y:S02]  /*111b0*/  IMAD.MOV.U32 R153, RZ, RZ, 0x40000040 ;  /* 0x40000040ff997424 */ /* 0x000fe400078e00ff */
[----:B------:R-:W-:Y:S01]  /*111c0*/  FADD.FTZ R3, R189, R3 ;  /* 0x00000003bd037221 */ /* 0x000fe20000010000 */
[----:B------:R-:W-:Y:S01]  /*111d0*/  FADD.FTZ R0, R171, R0 ;  /* 0x00000000ab007221 */ /* 0x000fe20000010000 */
[----:B0-----:R-:W-:Y:S02]  /*111e0*/  F2FP.F16.F32.PACK_AB R170, R197, R196 ;  /* 0x000000c4c5aa723e */ /* 0x001fe400000000ff */
[----:B------:R-:W-:Y:S01]  /*111f0*/  FADD.FTZ R3, R168, R3 ;  /* 0x00000003a8037221 */ /* 0x000fe20000010000 */
[----:B------:R-:W-:Y:S02]  /*11200*/  F2FP.F16.F32.PACK_AB R168, R193, R168 ;  /* 0x000000a8c1a8723e */ /* 0x000fe400000000ff */
[----:B-1----:R-:W-:Y:S02]  /*11210*/  F2FP.F16.F32.PACK_AB R169, R195, R194 ;  /* 0x000000c2c3a9723e */ /* 0x002fe400000000ff */
[----:B--2---:R-:W-:Y:S01]  /*11220*/  F2FP.F16.F32.PACK_AB R171, R199, R198 ;  /* 0x000000c6c7ab723e */ /* 0x004fe200000000ff */
[----:B------:R-:W-:-:S02]  /*11230*/  WARPGROUP.DEPBAR.LE gsb0, 0x0 ;  /* 0x00008000000079c5 */ /* 0x000fc40000010000 */
[----:B------:R-:W-:-:S06]  /*11240*/  WARPGROUP.ARRIVE ;  /* 0x00000000000079c5 */ /* 0x000fcc0000000000 */
[----:B------:R-:W-:Y:S01]  /*11250*/  HGMMA.64x256x16.F32 R24, R164, gdesc[UR4].tnspB, R24, gsb0 ;  /* 0x43e00004a4187df0 */ /* 0x000fe20008000818 */
        /* <DEDUP_REMOVED lines=17> */
[----:B------:R-:W-:-:S03]  /*11370*/  ISETP.GT.AND P2, PT, R214, RZ, PT ;  /* 0x000000ffd600720c */ /* 0x000fc60003f44270 */
[----:B------:R-:W-:Y:S01]  /*11380*/  FADD.FTZ R191, R191, R190 ;  /* 0x000000bebfbf7221 */ /* 0x000fe20000010000 */
[----:B------:R-:W-:-:S03]  /*11390*/  @!P1 VIADD R215, R215, 0x32460 ;  /* 0x00032460d7d79836 */ /* 0x000fc60000000000 */
[----:B------:R-:W-:Y:S01]  /*113a0*/  FADD.FTZ R194, R194, R191 ;  /* 0x000000bfc2c27221 */ /* 0x000fe20000010000 */
[----:B------:R-:W-:Y:S01]  /*113b0*/  FADD.FTZ R3, R193, R3 ;  /* 0x00000003c1037221 */ /* 0x000fe20000010000 */
[----:B------:R-:W-:Y:S02]  /*113c0*/  @!P1 PRMT R215, RZ, 0x654, R215 ;  /* 0x00000654ffd79816 */ /* 0x000fe400000000d7 */
[----:B------:R-:W-:Y:S01]  /*113d0*/  FADD.FTZ R195, R195, R194 ;  /* 0x000000c2c3c37221 */ /* 0x000fe20000010000 */
[----:B------:R-:W-:-:S03]  /*113e0*/  FADD.FTZ R3, R196, R3 ;  /* 0x00000003c4037221 */ /* 0x000fc60000010000 */
[----:B------:R-:W-:Y:S01]  /*113f0*/  FADD.FTZ R0, R198, R195 ;  /* 0x000000c3c6007221 */ /* 0x000fe20000010000 */
[----:B------:R-:W-:Y:S01]  /*11400*/  FADD.FTZ R3, R197, R3 ;  /* 0x00000003c5037221 */ /* 0x000fe20000010000 */
[----:B------:R-:W-:Y:S02]  /*11410*/  VIADD R214, R214, 0xffffffff ;  /* 0xffffffffd6d67836 */ /* 0x000fe40000000000 */
[----:B------:R-:W-:Y:S01]  /*11420*/  FADD.FTZ R0, R199, R0 ;  /* 0x00000000c7007221 */ /* 0x000fe20000010000 */
[----:B------:R-:W-:Y:S02]  /*11430*/  IMAD.MOV.U32 R205, RZ, RZ, R172 ;  /* 0x000000ffffcd7224 */ /* 0x000fe400078e00ac */
[----:B------:R-:W-:Y:S01]  /*11440*/  IMAD.MOV.U32 R206, RZ, RZ, R6 ;  /* 0x000000ffffce7224 */ /* 0x000fe200078e0006 */
[----:B------:R-:W-:Y:S02]  /*11450*/  WARPGROUP.DEPBAR.LE gsb0, 0x0 ;  /* 0x00008000000079c5 */ /* 0x000fe40000010000 */
[----:B------:R-:W-:-:S06]  /*11460*/  WARPGROUP.ARRIVE ;  /* 0x00000000000079c5 */ /* 0x000fcc0000000000 */
[----:B------:R-:W-:Y:S03]  /*11470*/  HGMMA.64x256x16.F32 R24, R168, gdesc[UR4].tnspB, R24, gsb0 ;  /* 0x43e00004a8187df0 */ /* 0x000fe60008000818 */
[----:B------:R-:W-:Y:S02]  /*11480*/  WARPGROUP.DEPBAR.LE gsb0, 0x0 ;  /* 0x00008000000079c5 */ /* 0x000fe40000010000 */
[----:B------:R2:W-:Y:S01]  /*11490*/  @!P1 SYNCS.ARRIVE.TRANS64.RED.A1T0 RZ, [R215+URZ], RZ ;  /* 0x000000ffd7ff99a7 */ /* 0x0005e2000810043f */
[----:B------:R-:W-:Y:S05]  /*114a0*/  @P2 BRA `(.L_x_14773) ;  /* 0xffffffd800142947 */ /* 0x000fea000383ffff */
.L_x_14763:
[----:B------:R-:W3:Y:S01]  /*114b0*/  LDL.LU R179, [R1+0x6c] ;  /* 0x00006c0001b37983 */ /* 0x000ee20000300800 */
[----:B------:R-:W-:Y:S05]  /*114c0*/  WARPSYNC.ALL ;  /* 0x0000000000007948 */ /* 0x000fea0003800000 */
[----:B------:R-:W4:Y:S01]  /*114d0*/  SHFL.BFLY PT, R4, R3, 0x2, 0x1f ;  /* 0x0c401f0003047f89 */ /* 0x000f2200000e0000 */
[----:B------:R-:W-:Y:S01]  /*114e0*/  VIADD R2, R2, 0x1 ;  /* 0x0000000102027836 */ /* 0x000fe20000000000 */
[----:B------:R0:W-:Y:S08]  /*114f0*/  BAR.ARV R173, 0x100 ;  /* 0x000400ad0000751d */ /* 0x0001f00000002000 */
[----:B------:R-:W-:Y:S06]  /*11500*/  BAR.ARV 0x8, 0x180 ;  /* 0x0206000000007b1d */ /* 0x000fec0000002000 */
[----:B------:R-:W-:Y:S01]  /*11510*/  ISETP.NE.AND P0, PT, R2, 0x2, PT ;  /* 0x000000020200780c */ /* 0x000fe20003f05270 */
[----:B------:R-:W1:Y:S01]  /*11520*/  SHFL.BFLY PT, R9, R0, 0x2, 0x1f ;  /* 0x0c401f0000097f89 */ /* 0x000e6200000e0000 */
[----:B------:R-:W-:-:S02]  /*11530*/  PLOP3.LUT P1, PT, PT, PT, PT, 0x8, 0x0 ;  /* 0x000000000000781c */ /* 0x000fc40003f2e170 */
[----:B------:R-:W-:Y:S01]  /*11540*/  SEL R12, RZ, 0x1, P0 ;  /* 0x00000001ff0c7807 */ /* 0x000fe20000000000 */
[----:B----4-:R-:W-:Y:S01]  /*11550*/  FADD.FTZ R5, R4, R3 ;  /* 0x0000000304057221 */ /* 0x010fe20000010000 */
[----:B------:R-:W-:Y:S01]  /*11560*/  IMAD.MOV.U32 R4, RZ, RZ, RZ ;  /* 0x000000ffff047224 */ /* 0x000fe200078e00ff */
[----:B------:R-:W-:Y:S02]  /*11570*/  SEL R2, R2, RZ, P0 ;  /* 0x000000ff02027207 */ /* 0x000fe40000000000 */
[----:B------:R-:W-:Y:S01]  /*11580*/  LOP3.LUT R23, R23, R12, RZ, 0x3c, !PT ;  /* 0x0000000c17177212 */ /* 0x000fe200078e3cff */
[----:B------:R-:W4:Y:S01]  /*11590*/  SHFL.BFLY PT, R8, R5, 0x1, 0x1f ;  /* 0x0c201f0005087f89 */ /* 0x000f2200000e0000 */
[----:B-1----:R-:W-:Y:S01]  /*115a0*/  FADD.FTZ R10, R9, R0 ;  /* 0x00000000090a7221 */ /* 0x002fe20000010000 */
[----:B------:R-:W-:-:S04]  /*115b0*/  IMAD.MOV.U32 R0, RZ, RZ, RZ ;  /* 0x000000ffff007224 */ /* 0x000fc800078e00ff */
[----:B------:R-:W1:Y:S01]  /*115c0*/  SHFL.BFLY PT, R9, R10, 0x1, 0x1f ;  /* 0x0c201f000a097f89 */ /* 0x000e6200000e0000 */
[----:B----4-:R-:W-:Y:S01]  /*115d0*/  FADD.FTZ R8, R5, R8 ;  /* 0x0000000805087221 */ /* 0x010fe20000010000 */
[----:B------:R-:W-:-:S04]  /*115e0*/  IMAD.MOV.U32 R5, RZ, RZ, -0x800000 ;  /* 0xff800000ff057424 */ /* 0x000fc800078e00ff */
[----:B------:R-:W-:-:S13]  /*115f0*/  FSETP.NE.FTZ.AND P2, PT, R8, RZ, PT ;  /* 0x000000ff0800720b */ /* 0x000fda0003f55000 */
[----:B------:R-:W4:Y:S01]  /*11600*/  @P2 MUFU.LG2 R14, R8 ;  /* 0x00000008000e2308 */ /* 0x000f220000000c00 */
[----:B------:R-:W-:Y:S01]  /*11610*/  @P2 FMUL.FTZ R12, R7, 0.69314718246459960938 ;  /* 0x3f317218070c2820 */ /* 0x000fe20000410000 */
[----:B-1----:R-:W-:-:S05]  /*11620*/  FADD.FTZ R9, R10, R9 ;  /* 0x000000090a097221 */ /* 0x002fca0000010000 */
[----:B------:R-:W-:Y:S01]  /*11630*/  FSETP.NE.FTZ.AND P3, PT, R9, RZ, PT ;  /* 0x000000ff0900720b */ /* 0x000fe20003f75000 */
[----:B------:R-:W1:Y:S01]  /*11640*/  @P2 MUFU.RCP R4, R8 ;  /* 0x0000000800042308 */ /* 0x000e620000001000 */
[----:B----4-:R-:W-:-:S11]  /*11650*/  @P2 FMUL.FTZ R19, R14, 0.69314718246459960938 ;  /* 0x3f3172180e132820 */ /* 0x010fd60000410000 */
[----:B------:R-:W4:Y:S01]  /*11660*/  @P3 MUFU.LG2 R15, R9 ;  /* 0x00000009000f3308 */ /* 0x000f220000000c00 */
[----:B------:R-:W-:Y:S01]  /*11670*/  @P3 FMUL.FTZ R13, R7, 0.69314718246459960938 ;  /* 0x3f317218070d3820 */ /* 0x000fe20000410000 */
[----:B------:R-:W-:Y:S01]  /*11680*/  @P2 FFMA.FTZ R5, R12, R6, R19 ;  /* 0x000000060c052223 */ /* 0x000fe20000010013 */
[-C--:B-1----:R-:W-:Y:S01]  /*11690*/  FMUL.FTZ R163, R72, R4.reuse ;  /* 0x0000000448a37220 */ /* 0x082fe20000410000 */
        /* <DEDUP_REMOVED lines=11> */
[----:B----4-:R-:W-:Y:S01]  /*11750*/  @P3 FMUL.FTZ R14, R15, 0.69314718246459960938 ;  /* 0x3f3172180f0e3820 */ /* 0x010fe20000410000 */
        /* <DEDUP_REMOVED lines=119> */
[----:B---3--:R-:W-:-:S05]  /*11ed0*/  VIADD R179, R179, 0x1 ;  /* 0x00000001b3b37836 */ /* 0x008fca0000000000 */
[----:B------:R0:W-:Y:S02]  /*11ee0*/  STL [R1+0x6c], R179 ;  /* 0x00006cb301007387 */ /* 0x0001e40000100800 */
.L_x_14706:
        /* <DEDUP_REMOVED lines=10> */
[----:B------:R-:W4:Y:S04]  /*11f90*/  LDL R14, [R1+0x8c] ;  /* 0x00008c00010e7983 */ /* 0x000f280000100800 */
[----:B------:R-:W2:Y:S04]  /*11fa0*/  LDL.LU R186, [R1+0x5c] ;  /* 0x00005c0001ba7983 */ /* 0x000ea80000300800 */
[----:B------:R-:W2:Y:S01]  /*11fb0*/  LDL.LU R184, [R1+0x60] ;  /* 0x0000600001b87983 */ /* 0x000ea20000300800 */
[----:B------:R-:W0:Y:S01]  /*11fc0*/  S2R R6, SR_SWINHI ;  /* 0x0000000000067919 */ /* 0x000e220000002f00 */
[----:B------:R-:W-:Y:S05]  /*11fd0*/  WARPSYNC.ALL ;  /* 0x0000000000007948 */ /* 0x000fea0003800000 */
[----:B------:R-:W-:Y:S01]  /*11fe0*/  F2FP.F16.F32.PACK_AB R24, R25, R24 ;  /* 0x000000181918723e */ /* 0x000fe200000000ff */
[----:B------:R-:W-:Y:S01]  /*11ff0*/  ULDC.64 UR4, c[0x0][0xd00] ;  /* 0x0003400000047ab9 */ /* 0x000fe20000000a00 */
[----:B------:R-:W-:Y:S01]  /*12000*/  F2FP.F16.F32.PACK_AB R32, R33, R32 ;  /* 0x000000202120723e */ /* 0x000fe200000000ff */
[----:B------:R-:W2:Y:S01]  /*12010*/  LDL R182, [R1+0x40] ;  /* 0x0000400001b67983 */ /* 0x000ea20000100800 */
[----:B------:R-:W-:-:S02]  /*12020*/  F2FP.F16.F32.PACK_AB R27, R76, R27 ;  /* 0x0000001b4c1b723e */ /* 0x000fc400000000ff */
[----:B------:R-:W-:Y:S01]  /*12030*/  F2FP.F16.F32.PACK_AB R40, R41, R40 ;  /* 0x000000282928723e */ /* 0x000fe200000000ff */
[----:B------:R-:W2:Y:S01]  /*12040*/  LDL R180, [R1+0x28] ;  /* 0x0000280001b47983 */ /* 0x000ea20000100800 */
        /* <DEDUP_REMOVED lines=38> */
[----:B------:R-:W-:Y:S01]  /*122b0*/  IMAD.MOV.U32 R3, RZ, RZ, RZ ;  /* 0x000000ffff037224 */ /* 0x000fe200078e00ff */
[----:B------:R-:W0:Y:S01]  /*122c0*/  LDC R0, c[0x0][0xce8] ;  /* 0x00033a00ff007b82 */ /* 0x000e220000000800 */
[----:B----4-:R-:W-:-:S07]  /*122d0*/  IMAD.WIDE R134, R14, 0x2, R12 ;  /* 0x000000020e867825 */ /* 0x010fce00078e020c */
[----:B------:R-:W-:Y:S01]  /*122e0*/  BAR.SYNC.DEFER_BLOCKING 0x1, 0x100 ;  /* 0x0044000000007b1d */ /* 0x000fe20000010000 */
[C---:B-----5:R-:W-:Y:S02]  /*122f0*/  IADD3 R30, P1, R134.reuse, 0x20, RZ ;  /* 0x00000020861e7810 */ /* 0x060fe40007f3e0ff */
[C---:B------:R-:W-:Y:S02]  /*12300*/  IADD3 R14, P2, R134.reuse, 0x40, RZ ;  /* 0x00000040860e7810 */ /* 0x040fe40007f5e0ff */
[----:B------:R-:W-:Y:S02]  /*12310*/  IADD3 R20, P3, R134, 0x60, RZ ;  /* 0x0000006086147810 */ /* 0x000fe40007f7e0ff */
[----:B------:R-:W-:Y:S02]  /*12320*/  LOP3.LUT R179, R30, 0x380, RZ, 0xc0, !PT ;  /* 0x000003801eb37812 */ /* 0x000fe400078ec0ff */
[----:B------:R-:W-:Y:S02]  /*12330*/  LOP3.LUT R38, R14, 0x380, RZ, 0xc0, !PT ;  /* 0x000003800e267812 */ /* 0x000fe400078ec0ff */
[----:B------:R-:W-:-:S02]  /*12340*/  LOP3.LUT R86, R20, 0x380, RZ, 0xc0, !PT ;  /* 0x0000038014567812 */ /* 0x000fc400078ec0ff */
[----:B------:R-:W-:Y:S02]  /*12350*/  SHF.R.U64 R179, R179, 0x3, RZ ;  /* 0x00000003b3b37819 */ /* 0x000fe400000012ff */
[----:B------:R-:W-:Y:S02]  /*12360*/  IADD3 R94, P4, R134, 0x4000, RZ ;  /* 0x00004000865e7810 */ /* 0x000fe40007f9e0ff */
[----:B------:R-:W-:Y:S02]  /*12370*/  SHF.R.U64 R181, R38, 0x3, RZ ;  /* 0x0000000326b57819 */ /* 0x000fe400000012ff */
[----:B------:R-:W-:Y:S02]  /*12380*/  IADD3 R98, P5, R134, 0x4020, RZ ;  /* 0x0000402086627810 */ /* 0x000fe40007fbe0ff */
[----:B------:R-:W-:Y:S02]  /*12390*/  SHF.R.U64 R183, R86, 0x3, RZ ;  /* 0x0000000356b77819 */ /* 0x000fe400000012ff */
[C---:B------:R-:W-:Y:S01]  /*123a0*/  IADD3 R6, P0, R134.reuse, 0x4040, RZ ;  /* 0x0000404086067810 */ /* 0x040fe20007f1e0ff */
[--C-:B------:R-:W-:Y:S01]  /*123b0*/  IMAD.X R31, RZ, RZ, R135.reuse, P1 ;  /* 0x000000ffff1f7224 */ /* 0x100fe200008e0687 */
[----:B------:R-:W-:Y:S01]  /*123c0*/  LOP3.LUT R30, R179, R30, RZ, 0x3c, !PT ;  /* 0x0000001eb31e7212 */ /* 0x000fe200078e3cff */
[--C-:B------:R-:W-:Y:S01]  /*123d0*/  IMAD.X R39, RZ, RZ, R135.reuse, P2 ;  /* 0x000000ffff277224 */ /* 0x100fe200010e0687 */
[----:B------:R-:W-:Y:S01]  /*123e0*/  LOP3.LUT R21, R134, 0x380, RZ, 0xc0, !PT ;  /* 0x0000038086157812 */ /* 0x000fe200078ec0ff */
[----:B------:R-:W-:Y:S01]  /*123f0*/  IMAD.X R87, RZ, RZ, R135, P3 ;  /* 0x000000ffff577224 */ /* 0x000fe200018e0687 */
[----:B------:R-:W-:-:S02]  /*12400*/  LOP3.LUT R38, R181, R14, RZ, 0x3c, !PT ;  /* 0x0000000eb5267212 */ /* 0x000fc400078e3cff */
[----:B------:R-:W-:Y:S02]  /*12410*/  LOP3.LUT R179, R94, 0x380, RZ, 0xc0, !PT ;  /* 0x000003805eb37812 */ /* 0x000fe400078ec0ff */
[C---:B------:R-:W-:Y:S02]  /*12420*/  IADD3 R106, P1, R134.reuse, 0x4060, RZ ;  /* 0x00004060866a7810 */ /* 0x040fe40007f3e0ff */
[C---:B------:R-:W-:Y:S02]  /*12430*/  IADD3 R110, P2, R134.reuse, 0x8000, RZ ;  /* 0x00008000866e7810 */ /* 0x040fe40007f5e0ff */
[----:B------:R-:W-:Y:S02]  /*12440*/  IADD3 R114, P3, R134, 0x8020, RZ ;  /* 0x0000802086727810 */ /* 0x000fe40007f7e0ff */
[----:B------:R-:W-:Y:S02]  /*12450*/  LOP3.LUT R86, R183, R20, RZ, 0x3c, !PT ;  /* 0x00000014b7567212 */ /* 0x000fe400078e3cff */
[----:B------:R-:W-:-:S02]  /*12460*/  LOP3.LUT R181, R98, 0x380, RZ, 0xc0, !PT ;  /* 0x0000038062b57812 */ /* 0x000fc400078ec0ff */
[----:B------:R-:W-:Y:S02]  /*12470*/  LOP3.LUT R183, R6, 0x380, RZ, 0xc0, !PT ;  /* 0x0000038006b77812 */ /* 0x000fe400078ec0ff */
[----:B------:R-:W-:Y:S02]  /*12480*/  SHF.R.U64 R21, R21, 0x3, RZ ;  /* 0x0000000315157819 */ /* 0x000fe400000012ff */
[----:B------:R-:W-:Y:S01]  /*12490*/  SHF.R.U64 R179, R179, 0x3, RZ ;  /* 0x00000003b3b37819 */ /* 0x000fe200000012ff */
[--C-:B------:R-:W-:Y:S01]  /*124a0*/  IMAD.X R95, RZ, RZ, R135.reuse, P4 ;  /* 0x000000ffff5f7224 */ /* 0x100fe200020e0687 */
[----:B------:R-:W-:Y:S01]  /*124b0*/  SHF.R.U64 R181, R181, 0x3, RZ ;  /* 0x00000003b5b57819 */ /* 0x000fe200000012ff */
[--C-:B------:R-:W-:Y:S01]  /*124c0*/  IMAD.X R99, RZ, RZ, R135.reuse, P5 ;  /* 0x000000ffff637224 */ /* 0x100fe200028e0687 */
[----:B------:R-:W-:Y:S01]  /*124d0*/  SHF.R.U64 R183, R183, 0x3, RZ ;  /* 0x00000003b7b77819 */ /* 0x000fe200000012ff */
[--C-:B------:R-:W-:Y:S01]  /*124e0*/  IMAD.X R103, RZ, RZ, R135.reuse, P0 ;  /* 0x000000ffff677224 */ /* 0x100fe200000e0687 */
[C---:B------:R-:W-:Y:S01]  /*124f0*/  IADD3 R118, P4, R134.reuse, 0x8040, RZ ;  /* 0x0000804086767810 */ /* 0x040fe20007f9e0ff */
[--C-:B------:R-:W-:Y:S01]  /*12500*/  IMAD.X R107, RZ, RZ, R135.reuse, P1 ;  /* 0x000000ffff6b7224 */ /* 0x100fe200008e0687 */
[C---:B------:R-:W-:Y:S01]  /*12510*/  IADD3 R122, P5, R134.reuse, 0x8060, RZ ;  /* 0x00008060867a7810 */ /* 0x040fe20007fbe0ff */
[--C-:B------:R-:W-:Y:S01]  /*12520*/  IMAD.X R111, RZ, RZ, R135.reuse, P2 ;  /* 0x000000ffff6f7224 */ /* 0x100fe200010e0687 */
[C---:B---3--:R-:W-:Y:S01]  /*12530*/  IADD3 R88, P0, R134.reuse, 0xc000, RZ ;  /* 0x0000c00086587810 */ /* 0x048fe20007f1e0ff */
[----:B------:R-:W-:Y:S01]  /*12540*/  IMAD.X R115, RZ, RZ, R135, P3 ;  /* 0x000000ffff737224 */ /* 0x000fe200018e0687 */
[----:B------:R-:W-:-:S02]  /*12550*/  IADD3 R130, P1, R134, 0xc020, RZ ;  /* 0x0000c02086827810 */ /* 0x000fc40007f3e0ff */
[C---:B------:R-:W-:Y:S02]  /*12560*/  IADD3 R172, P2, R134.reuse, 0xc040, RZ ;  /* 0x0000c04086ac7810 */ /* 0x040fe40007f5e0ff */
[----:B------:R-:W-:Y:S02]  /*12570*/  IADD3 R151, P3, R134, 0xc060, RZ ;  /* 0x0000c06086977810 */ /* 0x000fe40007f7e0ff */
[----:B------:R-:W-:Y:S02]  /*12580*/  LOP3.LUT R134, R21, R134, RZ, 0x3c, !PT ;  /* 0x0000008615867212 */ /* 0x000fe400078e3cff */
[----:B------:R-:W-:Y:S02]  /*12590*/  LOP3.LUT R185, R106, 0x380, RZ, 0xc0, !PT ;  /* 0x000003806ab97812 */ /* 0x000fe400078ec0ff */
[----:B------:R-:W-:Y:S02]  /*125a0*/  LOP3.LUT R94, R179, R94, RZ, 0x3c, !PT ;  /* 0x0000005eb35e7212 */ /* 0x000fe400078e3cff */
[----:B------:R-:W-:-:S02]  /*125b0*/  LOP3.LUT R98, R181, R98, RZ, 0x3c, !PT ;  /* 0x00000062b5627212 */ /* 0x000fc400078e3cff */
[----:B------:R-:W-:Y:S02]  /*125c0*/  LOP3.LUT R179, R110, 0x380, RZ, 0xc0, !PT ;  /* 0x000003806eb37812 */ /* 0x000fe400078ec0ff */
[----:B------:R-:W-:Y:S02]  /*125d0*/  LOP3.LUT R102, R183, R6, RZ, 0x3c, !PT ;  /* 0x00000006b7667212 */ /* 0x000fe400078e3cff */
[----:B------:R-:W-:Y:S02]  /*125e0*/  LOP3.LUT R181, R114, 0x380, RZ, 0xc0, !PT ;  /* 0x0000038072b57812 */ /* 0x000fe400078ec0ff */
[----:B------:R-:W-:Y:S02]  /*125f0*/  LOP3.LUT R183, R118, 0x380, RZ, 0xc0, !PT ;  /* 0x0000038076b77812 */ /* 0x000fe400078ec0ff */
[----:B------:R-:W-:Y:S02]  /*12600*/  SHF.R.U64 R185, R185, 0x3, RZ ;  /* 0x00000003b9b97819 */ /* 0x000fe400000012ff */
[----:B------:R-:W-:-:S02]  /*12610*/  MOV R134, R134 ;  /* 0x0000008600867202 */ /* 0x000fc40000000f00 */
[----:B------:R-:W-:Y:S02]  /*12620*/  SHF.R.U64 R179, R179, 0x3, RZ ;  /* 0x00000003b3b37819 */ /* 0x000fe400000012ff */
[----:B------:R-:W-:Y:S02]  /*12630*/  MOV R30, R30 ;  /* 0x0000001e001e7202 */ /* 0x000fe40000000f00 */
[----:B------:R-:W-:Y:S02]  /*12640*/  SHF.R.U64 R181, R181, 0x3, RZ ;  /* 0x00000003b5b57819 */ /* 0x000fe400000012ff */
[----:B------:R-:W-:Y:S02]  /*12650*/  MOV R38, R38 ;  /* 0x0000002600267202 */ /* 0x000fe40000000f00 */
[----:B------:R-:W-:Y:S02]  /*12660*/  SHF.R.U64 R183, R183, 0x3, RZ ;  /* 0x00000003b7b77819 */ /* 0x000fe400000012ff */
[----:B------:R-:W-:Y:S01]  /*12670*/  MOV R86, R86 ;  /* 0x0000005600567202 */ /* 0x000fe20000000f00 */
[----:B------:R3:W-:Y:S01]  /*12680*/  STSM.16.M88.4 [R134], R24 ;  /* 0x0000001886007844 */ /* 0x0007e20000000200 */
[----:B------:R-:W-:-:S02]  /*12690*/  LOP3.LUT R106, R185, R106, RZ, 0x3c, !PT ;  /* 0x0000006ab96a7212 */ /* 0x000fc400078e3cff */
[----:B------:R-:W-:Y:S01]  /*126a0*/  MOV R94, R94 ;  /* 0x0000005e005e7202 */ /* 0x000fe20000000f00 */
[----:B------:R4:W-:Y:S01]  /*126b0*/  STSM.16.M88.4 [R30], R32 ;  /* 0x000000201e007844 */ /* 0x0009e20000000200 */
[----:B------:R-:W-:Y:S02]  /*126c0*/  LOP3.LUT R185, R122, 0x380, RZ, 0xc0, !PT ;  /* 0x000003807ab97812 */ /* 0x000fe400078ec0ff */
[----:B------:R-:W-:Y:S02]  /*126d0*/  LOP3.LUT R110, R179, R110, RZ, 0x3c, !PT ;  /* 0x0000006eb36e7212 */ /* 0x000fe400078e3cff */
[----:B------:R-:W-:Y:S01]  /*126e0*/  MOV R98, R98 ;  /* 0x0000006200627202 */ /* 0x000fe20000000f00 */
[----:B------:R-:W-:Y:S01]  /*126f0*/  IMAD.X R119, RZ, RZ, R135, P4 ;  /* 0x000000ffff777224 */ /* 0x000fe200020e0687 */
[----:B------:R-:W-:Y:S01]  /*12700*/  LOP3.LUT R114, R181, R114, RZ, 0x3c, !PT ;  /* 0x00000072b5727212 */ /* 0x000fe200078e3cff */
[----:B------:R-:W-:Y:S01]  /*12710*/  STSM.16.M88.4 [R38], R40 ;  /* 0x0000002826007844 */ /* 0x000fe20000000200 */
[----:B------:R-:W-:-:S02]  /*12720*/  LOP3.LUT R179, R88, 0x380, RZ, 0xc0, !PT ;  /* 0x0000038058b37812 */ /* 0x000fc400078ec0ff */
[----:B------:R-:W-:Y:S01]  /*12730*/  MOV R102, R102 ;  /* 0x0000006600667202 */ /* 0x000fe20000000f00 */
[----:B------:R-:W-:Y:S01]  /*12740*/  STSM.16.M88.4 [R86], R48 ;  /* 0x0000003056007844 */ /* 0x000fe20000000200 */
[----:B------:R-:W-:Y:S02]  /*12750*/  LOP3.LUT R118, R183, R118, RZ, 0x3c, !PT ;  /* 0x00000076b7767212 */ /* 0x000fe400078e3cff */
[----:B------:R-:W-:Y:S01]  /*12760*/  LOP3.LUT R181, R130, 0x380, RZ, 0xc0, !PT ;  /* 0x0000038082b57812 */ /* 0x000fe200078ec0ff */
[----:B------:R-:W-:Y:S01]  /*12770*/  STSM.16.M88.4 [R94], R56 ;  /* 0x000000385e007844 */ /* 0x000fe20000000200 */
[----:B------:R-:W-:Y:S02]  /*12780*/  LOP3.LUT R183, R172, 0x380, RZ, 0xc0, !PT ;  /* 0x00000380acb77812 */ /* 0x000fe400078ec0ff */
[----:B------:R-:W-:Y:S01]  /*12790*/  SHF.R.U64 R185, R185, 0x3, RZ ;  /* 0x00000003b9b97819 */ /* 0x000fe200000012ff */
[----:B------:R-:W-:Y:S01]  /*127a0*/  STSM.16.M88.4 [R98], R64 ;  /* 0x0000004062007844 */ /* 0x000fe20000000200 */
[----:B------:R-:W-:-:S02]  /*127b0*/  LOP3.LUT R6, R151, 0x380, RZ, 0xc0, !PT ;  /* 0x0000038097067812 */ /* 0x000fc400078ec0ff */
[----:B------:R-:W-:Y:S02]  /*127c0*/  MOV R106, R106 ;  /* 0x0000006a006a7202 */ /* 0x000fe40000000f00 */
[----:B---3--:R-:W-:Y:S02]  /*127d0*/  F2FP.F16.F32.PACK_AB R24, R81, R165 ;  /* 0x000000a55118723e */ /* 0x008fe400000000ff */
[----:B------:R-:W-:Y:S02]  /*127e0*/  F2FP.F16.F32.PACK_AB R25, R83, R82 ;  /* 0x000000525319723e */ /* 0x000fe400000000ff */
[----:B------:R-:W-:Y:S02]  /*127f0*/  F2FP.F16.F32.PACK_AB R26, R85, R166 ;  /* 0x000000a6551a723e */ /* 0x000fe400000000ff */
[----:B------:R-:W-:Y:S01]  /*12800*/  F2FP.F16.F32.PACK_AB R27, R54, R46 ;  /* 0x0000002e361b723e */ /* 0x000fe200000000ff */
[----:B------:R3:W-:Y:S01]  /*12810*/  STSM.16.M88.4 [R102], R8 ;  /* 0x0000000866007844 */ /* 0x0007e20000000200 */
[----:B------:R-:W-:-:S02]  /*12820*/  SHF.R.U64 R179, R179, 0x3, RZ ;  /* 0x00000003b3b37819 */ /* 0x000fc400000012ff */
[----:B------:R-:W-:Y:S02]  /*12830*/  MOV R110, R110 ;  /* 0x0000006e006e7202 */ /* 0x000fe40000000f00 */
[----:B----4-:R-:W-:Y:S02]  /*12840*/  F2FP.F16.F32.PACK_AB R30, R93, R168 ;  /* 0x000000a85d1e723e */ /* 0x010fe400000000ff */
[----:B------:R-:W-:Y:S01]  /*12850*/  F2FP.F16.F32.PACK_AB R31, R92, R84 ;  /* 0x000000545c1f723e */ /* 0x000fe200000000ff */
[----:B------:R-:W-:Y:S01]  /*12860*/  IMAD.X R123, RZ, RZ, R135, P5 ;  /* 0x000000ffff7b7224 */ /* 0x000fe200028e0687 */
[----:B------:R-:W-:Y:S02]  /*12870*/  SHF.R.U64 R181, R181, 0x3, RZ ;  /* 0x00000003b5b57819 */ /* 0x000fe400000012ff */
[----:B------:R-:W-:Y:S02]  /*12880*/  MOV R114, R114 ;  /* 0x0000007200727202 */ /* 0x000fe40000000f00 */
[----:B------:R-:W-:-:S02]  /*12890*/  F2FP.F16.F32.PACK_AB R32, R97, R169 ;  /* 0x000000a96120723e */ /* 0x000fc400000000ff */
[----:B------:R-:W-:Y:S02]  /*128a0*/  F2FP.F16.F32.PACK_AB R33, R100, R96 ;  /* 0x000000606421723e */ /* 0x000fe400000000ff */
[----:B------:R-:W-:Y:S02]  /*128b0*/  F2FP.F16.F32.PACK_AB R34, R101, R170 ;  /* 0x000000aa6522723e */ /* 0x000fe400000000ff */
[----:B------:R-:W-:Y:S01]  /*128c0*/  F2FP.F16.F32.PACK_AB R35, R108, R104 ;  /* 0x000000686c23723e */ /* 0x000fe200000000ff */
[----:B------:R-:W-:Y:S01]  /*128d0*/  IMAD.X R127, RZ, RZ, R135, P0 ;  /* 0x000000ffff7f7224 */ /* 0x000fe200000e0687 */
[----:B------:R-:W-:Y:S02]  /*128e0*/  SHF.R.U64 R183, R183, 0x3, RZ ;  /* 0x00000003b7b77819 */ /* 0x000fe400000012ff */
[----:B------:R-:W-:Y:S02]  /*128f0*/  MOV R118, R118 ;  /* 0x0000007600767202 */ /* 0x000fe40000000f00 */
[----:B---3--:R-:W-:-:S02]  /*12900*/  F2FP.F16.F32.PACK_AB R8, R105, R171 ;  /* 0x000000ab6908723e */ /* 0x008fc400000000ff */
[----:B------:R-:W-:Y:S02]  /*12910*/  F2FP.F16.F32.PACK_AB R9, R116, R112 ;  /* 0x000000707409723e */ /* 0x000fe400000000ff */
[----:B------:R-:W-:Y:S02]  /*12920*/  F2FP.F16.F32.PACK_AB R10, R109, R173 ;  /* 0x000000ad6d0a723e */ /* 0x000fe400000000ff */
[----:B------:R-:W-:Y:S01]  /*12930*/  F2FP.F16.F32.PACK_AB R11, R124, R120 ;  /* 0x000000787c0b723e */ /* 0x000fe200000000ff */
[--C-:B------:R-:W-:Y:S01]  /*12940*/  IMAD.X R131, RZ, RZ, R135.reuse, P1 ;  /* 0x000000ffff837224 */ /* 0x100fe200008e0687 */
[----:B------:R-:W-:Y:S01]  /*12950*/  LOP3.LUT R122, R185, R122, RZ, 0x3c, !PT ;  /* 0x0000007ab97a7212 */ /* 0x000fe200078e3cff */
[----:B------:R3:W-:Y:S01]  /*12960*/  STSM.16.M88.4 [R106], R24 ;  /* 0x000000186a007844 */ /* 0x0007e20000000200 */
[----:B------:R-:W-:Y:S01]  /*12970*/  SHF.R.U64 R6, R6, 0x3, RZ ;  /* 0x0000000306067819 */ /* 0x000fe200000012ff */
[--C-:B------:R-:W-:Y:S01]  /*12980*/  IMAD.X R15, RZ, RZ, R135.reuse, P2 ;  /* 0x000000ffff0f7224 */ /* 0x100fe200010e0687 */
[----:B------:R-:W-:Y:S01]  /*12990*/  LOP3.LUT R126, R179, R88, RZ, 0x3c, !PT ;  /* 0x00000058b37e7212 */ /* 0x000fe200078e3cff */
[----:B------:R-:W-:Y:S01]  /*129a0*/  STSM.16.M88.4 [R110], R28 ;  /* 0x0000001c6e007844 */ /* 0x000fe20000000200 */
[----:B------:R-:W-:Y:S01]  /*129b0*/  LOP3.LUT R130, R181, R130, RZ, 0x3c, !PT ;  /* 0x00000082b5827212 */ /* 0x000fe200078e3cff */
[----:B------:R-:W-:Y:S01]  /*129c0*/  IMAD.X R21, RZ, RZ, R135, P3 ;  /* 0x000000ffff157224 */ /* 0x000fe200018e0687 */
[----:B------:R-:W-:Y:S01]  /*129d0*/  LOP3.LUT R14, R183, R172, RZ, 0x3c, !PT ;  /* 0x000000acb70e7212 */ /* 0x000fe200078e3cff */
[----:B------:R-:W-:Y:S01]  /*129e0*/  STSM.16.M88.4 [R114], R32 ;  /* 0x0000002072007844 */ /* 0x000fe20000000200 */
[----:B------:R-:W-:-:S02]  /*129f0*/  LOP3.LUT R20, R6, R151, RZ, 0x3c, !PT ;  /* 0x0000009706147212 */ /* 0x000fc400078e3cff */
[----:B------:R-:W-:Y:S01]  /*12a00*/  MOV R122, R122 ;  /* 0x0000007a007a7202 */ /* 0x000fe20000000f00 */
[----:B------:R2:W-:Y:S01]  /*12a10*/  STSM.16.M88.4 [R118], R8 ;  /* 0x0000000876007844 */ /* 0x0005e20000000200 */
[----:B------:R-:W-:Y:S02]  /*12a20*/  MOV R126, R126 ;  /* 0x0000007e007e7202 */ /* 0x000fe40000000f00 */
[----:B------:R-:W-:Y:S02]  /*12a30*/  F2FP.F16.F32.PACK_AB R38, R125, R177 ;  /* 0x000000b17d26723e */ /* 0x000fe400000000ff */
[----:B---3--:R-:W-:Y:S02]  /*12a40*/  F2FP.F16.F32.PACK_AB R24, R113, R174 ;  /* 0x000000ae7118723e */ /* 0x008fe400000000ff */
[----:B------:R-:W-:Y:S02]  /*12a50*/  F2FP.F16.F32.PACK_AB R25, R152, R128 ;  /* 0x000000809819723e */ /* 0x000fe400000000ff */
[----:B------:R-:W-:-:S02]  /*12a60*/  F2FP.F16.F32.PACK_AB R26, R117, R175 ;  /* 0x000000af751a723e */ /* 0x000fc400000000ff */
[----:B------:R-:W-:Y:S02]  /*12a70*/  F2FP.F16.F32.PACK_AB R27, R154, R153 ;  /* 0x000000999a1b723e */ /* 0x000fe400000000ff */
[----:B------:R-:W-:Y:S02]  /*12a80*/  F2FP.F16.F32.PACK_AB R39, R158, R157 ;  /* 0x0000009d9e27723e */ /* 0x000fe400000000ff */
[----:B------:R-:W-:Y:S02]  /*12a90*/  ISETP.NE.U32.AND P0, PT, RZ, UR4, PT ;  /* 0x00000004ff007c0c */ /* 0x000fe4000bf05070 */
[----:B--2---:R-:W-:Y:S02]  /*12aa0*/  IADD3 R8, P1, R186, UR4, RZ ;  /* 0x00000004ba087c10 */ /* 0x004fe4000ff3e0ff */
[----:B------:R-:W-:Y:S02]  /*12ab0*/  MOV R130, R130 ;  /* 0x0000008200827202 */ /* 0x000fe40000000f00 */
[----:B------:R-:W-:-:S02]  /*12ac0*/  F2FP.F16.F32.PACK_AB R40, R129, R178 ;  /* 0x000000b28128723e */ /* 0x000fc400000000ff */
[----:B------:R-:W-:Y:S02]  /*12ad0*/  F2FP.F16.F32.PACK_AB R41, R160, R159 ;  /* 0x0000009fa029723e */ /* 0x000fe400000000ff */
[----:B------:R-:W-:Y:S02]  /*12ae0*/  F2FP.F16.F32.PACK_AB R42, R133, R132 ;  /* 0x00000084852a723e */ /* 0x000fe400000000ff */
[----:B------:R-:W-:Y:S02]  /*12af0*/  F2FP.F16.F32.PACK_AB R43, R162, R161 ;  /* 0x000000a1a22b723e */ /* 0x000fe400000000ff */
[----:B------:R-:W-:Y:S01]  /*12b00*/  MOV R14, R14 ;  /* 0x0000000e000e7202 */ /* 0x000fe20000000f00 */
[----:B------:R2:W-:Y:S01]  /*12b10*/  STSM.16.M88.4 [R122], R24 ;  /* 0x000000187a007844 */ /* 0x0005e20000000200 */
[----:B------:R-:W-:Y:S02]  /*12b20*/  MOV R20, R20 ;  /* 0x0000001400147202 */ /* 0x000fe40000000f00 */
[----:B------:R-:W-:Y:S01]  /*12b30*/  ISETP.NE.AND.EX P0, PT, RZ, UR5, PT, P0 ;  /* 0x00000005ff007c0c */ /* 0x000fe2000bf05300 */
[----:B------:R2:W-:Y:S01]  /*12b40*/  STSM.16.M88.4 [R126], R36 ;  /* 0x000000247e007844 */ /* 0x0005e20000000200 */
[----:B------:R-:W-:Y:S01]  /*12b50*/  IADD3.X R9, R184, UR5, RZ, P1, !PT ;  /* 0x00000005b8097c10 */ /* 0x000fe20008ffe4ff */
[----:B------:R-:W-:-:S02]  /*12b60*/  ULDC.64 UR4, c[0x0][0xd08] ;  /* 0x0003420000047ab9 */ /* 0x000fc40000000a00 */
[----:B------:R2:W-:Y:S01]  /*12b70*/  STSM.16.M88.4 [R130], R40 ;  /* 0x0000002882007844 */ /* 0x0005e20000000200 */
[----:B------:R-:W-:-:S03]  /*12b80*/  ISETP.NE.U32.AND P2, PT, RZ, UR4, PT ;  /* 0x00000004ff007c0c */ /* 0x000fc6000bf45070 */
[----:B------:R2:W-:Y:S01]  /*12b90*/  STSM.16.M88.4 [R14], R136 ;  /* 0x000000880e007844 */ /* 0x0005e20000000200 */
[----:B------:R-:W-:-:S03]  /*12ba0*/  ISETP.NE.AND.EX P2, PT, RZ, UR5, PT, P2 ;  /* 0x00000005ff007c0c */ /* 0x000fc6000bf45320 */
[----:B------:R2:W-:Y:S01]  /*12bb0*/  STSM.16.M88.4 [R20], R144 ;  /* 0x0000009014007844 */ /* 0x0005e20000000200 */
[----:B------:R-:W-:Y:S09]  /*12bc0*/  BAR.SYNC.DEFER_BLOCKING 0x1, 0x100 ;  /* 0x0044000000007b1d */ /* 0x000ff20000010000 */
[----:B------:R-:W-:Y:S01]  /*12bd0*/  @P2 IADD3 R6, P3, R186, UR4, RZ ;  /* 0x00000004ba062c10 */ /* 0x000fe2000ff7e0ff */
[----:B------:R-:W-:-:S02]  /*12be0*/  ULDC UR4, c[0x0][0xb88] ;  /* 0x0002e20000047ab9 */ /* 0x000fc40000000800 */
[----:B------:R-:W-:Y:S01]  /*12bf0*/  IMAD.U32 R11, RZ, RZ, UR4 ;  /* 0x00000004ff0b7e24 */ /* 0x000fe2000f8e00ff */
[----:B------:R-:W-:Y:S01]  /*12c00*/  @P2 IADD3.X R7, R184, UR5, RZ, P3, !PT ;  /* 0x00000005b8072c10 */ /* 0x000fe20009ffe4ff */
[----:B------:R2:W5:Y:S04]  /*12c10*/  @P0 LDG.E R3, desc[UR40][R8.64] ;  /* 0x0000002808030981 */ /* 0x000568000c1e1900 */
[----:B------:R2:W5:Y:S01]  /*12c20*/  @P2 LDG.E R11, desc[UR40][R6.64] ;  /* 0x00000028060b2981 */ /* 0x000562000c1e1900 */
[----:B0-----:R-:W-:-:S13]  /*12c30*/  ISETP.NE.AND P1, PT, R0, 0x1, PT ;  /* 0x000000010000780c */ /* 0x001fda0003f25270 */
[----:B------:R-:W0:Y:S08]  /*12c40*/  @P1 LDC R10, c[0x0][0xcec] ;  /* 0x00033b00ff0a1b82 */ /* 0x000e300000000800 */
[----:B------:R-:W3:Y:S01]  /*12c50*/  @P1 LDC R15, c[0x0][0xcf0] ;  /* 0x00033c00ff0f1b82 */ /* 0x000ee20000000800 */
[----:B------:R-:W-:Y:S01]  /*12c60*/  IMAD.IADD R29, R182, 0x1, R180 ;  /* 0x00000001b61d7824 */ /* 0x000fe200078e02b4 */
[----:B--2---:R-:W-:Y:S06]  /*12c70*/  @P2 BRA `(.L_x_14776) ;  /* 0x0000000000102947 */ /* 0x004fec0003800000 */
[----:B------:R-:W-:Y:S05]  /*12c80*/  @!P0 BRA `(.L_x_14776) ;  /* 0x00000000000c8947 */ /* 0x000fea0003800000 */
[----:B------:R-:W2:Y:S04]  /*12c90*/  LDG.E R6, desc[UR40][R8.64] ;  /* 0x0000002808067981 */ /* 0x000ea8000c1e1900 */
[----:B-----5:R-:W2:Y:S02]  /*12ca0*/  LDG.E R11, desc[UR40][R8.64+0x4] ;  /* 0x00000428080b7981 */ /* 0x020ea4000c1e1900 */
[----:B--2---:R-:W-:-:S07]  /*12cb0*/  IMAD.IADD R11, R11, 0x1, -R6 ;  /* 0x000000010b0b7824 */ /* 0x004fce00078e0a06 */
.L_x_14776:
[----:B------:R-:W2:Y:S01]  /*12cc0*/  LDL.LU R24, [R1+0x7c] ;  /* 0x00007c0001187983 */ /* 0x000ea20000300800 */
[----:B------:R-:W4:Y:S01]  /*12cd0*/  S2R R7, SR_TID.X ;  /* 0x0000000000077919 */ /* 0x000f220000002100 */
[----:B0-----:R-:W-:Y:S01]  /*12ce0*/  @P1 IMAD.HI.U32 R6, R29, R10, RZ ;  /* 0x0000000a1d061227 */ /* 0x001fe200078e00ff */
[----:B------:R-:W-:Y:S01]  /*12cf0*/  ULDC.64 UR4, c[0x0][0xc90] ;  /* 0x0003240000047ab9 */ /* 0x000fe20000000a00 */
[--C-:B-----5:R-:W-:Y:S01]  /*12d00*/  SHF.R.S32.HI R21, RZ, 0x1f, R3.reuse ;  /* 0x0000001fff157819 */ /* 0x120fe20000011403 */
[----:B------:R-:W2:Y:S01]  /*12d10*/  LDL.LU R14, [R1+0x64] ;  /* 0x00006400010e7983 */ /* 0x000ea20000300800 */
[----:B------:R-:W-:Y:S01]  /*12d20*/  IMAD.MOV.U32 R20, RZ, RZ, R3 ;  /* 0x000000ffff147224 */ /* 0x000fe200078e0003 */
[----:B------:R-:W0:Y:S02]  /*12d30*/  @P1 LDC R79, c[0x0][0xcec] ;  /* 0x00033b00ff4f1b82 */ /* 0x000e240000000800 */
[----:B------:R-:W2:Y:S04]  /*12d40*/  LDL.LU R85, [R1+0x58] ;  /* 0x0000580001557983 */ /* 0x000ea80000300800 */
[----:B------:R-:W2:Y:S01]  /*12d50*/  LDL R95, [R1+0xc] ;  /* 0x00000c00015f7983 */ /* 0x000ea20000100800 */
[----:B------:R-:W-:Y:S01]  /*12d60*/  IMAD.MOV.U32 R9, RZ, RZ, R29 ;  /* 0x000000ffff097224 */ /* 0x000fe200078e001d */
[----:B---3--:R-:W-:-:S02]  /*12d70*/  @P1 SHF.R.U32.HI R9, RZ, R15, R6 ;  /* 0x0000000fff091219 */ /* 0x008fc40000011606 */
[----:B------:R-:W3:Y:S03]  /*12d80*/  LDL R26, [R1+0x88] ;  /* 0x00008800011a7983 */ /* 0x000ee60000100800 */
[----:B------:R-:W-:Y:S01]  /*12d90*/  IMAD.MOV R27, RZ, RZ, -R9 ;  /* 0x000000ffff1b7224 */ /* 0x000fe200078e0a09 */
[----:B------:R0:W5:Y:S04]  /*12da0*/  LDL R96, [R1+0x9c] ;  /* 0x00009c0001607983 */ /* 0x0001680000100800 */
[----:B------:R0:W5:Y:S04]  /*12db0*/  LDL R94, [R1+0x98] ;  /* 0x00009800015e7983 */ /* 0x0001680000100800 */
[----:B------:R0:W5:Y:S04]  /*12dc0*/  LDL R93, [R1+0x4c] ;  /* 0x00004c00015d7983 */ /* 0x0001680000100800 */
[----:B------:R0:W5:Y:S01]  /*12dd0*/  LDL R92, [R1+0x94] ;  /* 0x00009400015c7983 */ /* 0x0001620000100800 */
[----:B----4-:R-:W-:-:S03]  /*12de0*/  VIADD R84, R7, 0xffffff80 ;  /* 0xffffff8007547836 */ /* 0x010fc60000000000 */
[----:B------:R4:W5:Y:S02]  /*12df0*/  LDL R88, [R1+0x48] ;  /* 0x0000480001587983 */ /* 0x0009640000100800 */
[--C-:B------:R-:W-:Y:S02]  /*12e00*/  SHF.R.S32.HI R83, RZ, 0x1f, R84.reuse ;  /* 0x0000001fff537819 */ /* 0x100fe40000011454 */
[----:B------:R4:W5:Y:S02]  /*12e10*/  LDL R87, [R1+0x90] ;  /* 0x0000900001577983 */ /* 0x0009640000100800 */
[----:B------:R-:W-:Y:S02]  /*12e20*/  LEA.HI R83, R83, R84, RZ, 0x3 ;  /* 0x0000005453537211 */ /* 0x000fe400078f18ff */
[----:B------:R4:W5:Y:S02]  /*12e30*/  LDL R86, [R1+0x50] ;  /* 0x0000500001567983 */ /* 0x0009640000100800 */
[----:B------:R-:W-:Y:S01]  /*12e40*/  SHF.R.S32.HI R83, RZ, 0x3, R83 ;  /* 0x00000003ff537819 */ /* 0x000fe20000011453 */
[----:B------:R-:W1:Y:S01]  /*12e50*/  S2R R30, SR_TID.X ;  /* 0x00000000001e7919 */ /* 0x000e620000002100 */
[----:B------:R-:W-:-:S04]  /*12e60*/  SHF.R.S32.HI R82, RZ, 0x1f, R84 ;  /* 0x0000001fff527819 */ /* 0x000fc80000011454 */
[----:B------:R-:W-:-:S04]  /*12e70*/  LEA.HI R82, R82, R84, RZ, 0x3 ;  /* 0x0000005452527211 */ /* 0x000fc800078f18ff */
[----:B------:R-:W-:-:S05]  /*12e80*/  LOP3.LUT R82, R82, 0xfffffff8, RZ, 0xc0, !PT ;  /* 0xfffffff852527812 */ /* 0x000fca00078ec0ff */
[----:B------:R-:W-:Y:S02]  /*12e90*/  IMAD.IADD R82, R84, 0x1, -R82 ;  /* 0x0000000154527824 */ /* 0x000fe400078e0a52 */
[----:B------:R-:W4:Y:S01]  /*12ea0*/  @P1 LDC R84, c[0x0][0xcf0] ;  /* 0x00033c00ff541b82 */ /* 0x000f220000000800 */
[----:B-1----:R-:W-:-:S05]  /*12eb0*/  VIADD R31, R30, 0xffffff80 ;  /* 0xffffff801e1f7836 */ /* 0x002fca0000000000 */
[----:B------:R-:W-:-:S04]  /*12ec0*/  SHF.R.S32.HI R30, RZ, 0x1f, R31 ;  /* 0x0000001fff1e7819 */ /* 0x000fc8000001141f */
[----:B------:R-:W-:-:S04]  /*12ed0*/  LEA.HI R30, R30, R31, RZ, 0x7 ;  /* 0x0000001f1e1e7211 */ /* 0x000fc800078f38ff */
[----:B------:R-:W-:Y:S01]  /*12ee0*/  LOP3.LUT R30, R30, 0xffffff80, RZ, 0xc0, !PT ;  /* 0xffffff801e1e7812 */ /* 0x000fe200078ec0ff */
[----:B------:R-:W-:-:S04]  /*12ef0*/  IMAD R78, R11, R0, RZ ;  /* 0x000000000b4e7224 */ /* 0x000fc800078e02ff */
[----:B------:R-:W-:Y:S01]  /*12f00*/  IMAD.IADD R30, R31, 0x1, -R30 ;  /* 0x000000011f1e7824 */ /* 0x000fe200078e0a1e */
[----:B------:R-:W-:Y:S01]  /*12f10*/  BSSY B1, `(.L_x_14777) ;  /* 0x00000cd000017945 */ /* 0x000fe20003800000 */
[----:B--2---:R-:W-:Y:S02]  /*12f20*/  SEL R76, R14, RZ, !P0 ;  /* 0x000000ff0e4c7207 */ /* 0x004fe40004000000 */
[----:B------:R-:W-:Y:S01]  /*12f30*/  SHF.R.S32.HI R77, RZ, 0x1f, R85 ;  /* 0x0000001fff4d7819 */ /* 0x000fe20000011455 */
[----:B------:R-:W-:Y:S01]  /*12f40*/  IMAD.WIDE.U32 R6, R85, UR4, R20 ;  /* 0x0000000455067c25 */ /* 0x000fe2000f8e0014 */
[----:B------:R-:W-:-:S03]  /*12f50*/  SEL R20, R24, RZ, !P0 ;  /* 0x000000ff18147207 */ /* 0x000fc60004000000 */
[----:B------:R-:W-:Y:S02]  /*12f60*/  IMAD R8, R77, UR4, RZ ;  /* 0x000000044d087c24 */ /* 0x000fe4000f8e02ff */
[----:B------:R-:W-:Y:S02]  /*12f70*/  IMAD R25, R83, 0x40, R95 ;  /* 0x0000004053197824 */ /* 0x000fe400078e025f */
[----:B------:R-:W-:Y:S01]  /*12f80*/  IMAD R15, R85, UR5, R8 ;  /* 0x00000005550f7c24 */ /* 0x000fe2000f8e0208 */
[----:B------:R-:W-:-:S03]  /*12f90*/  ULDC.64 UR4, c[0x0][0xc98] ;  /* 0x0003260000047ab9 */ /* 0x000fc60000000a00 */
[----:B------:R-:W-:Y:S02]  /*12fa0*/  IMAD.IADD R7, R7, 0x1, R15 ;  /* 0x0000000107077824 */ /* 0x000fe400078e020f */
[----:B------:R-:W-:Y:S02]  /*12fb0*/  IMAD R15, R0, R27, R29 ;  /* 0x0000001b000f7224 */ /* 0x000fe400078e021d */
[----:B------:R-:W-:Y:S02]  /*12fc0*/  IMAD R27, R20, UR4, RZ ;  /* 0x00000004141b7c24 */ /* 0x000fe4000f8e02ff */
[----:B------:R-:W-:Y:S01]  /*12fd0*/  IMAD.WIDE.U32 R6, R76, UR4, R6 ;  /* 0x000000044c067c25 */ /* 0x000fe2000f8e0006 */
[----:B------:R-:W-:-:S03]  /*12fe0*/  SHF.R.S32.HI R8, RZ, 0x1f, R15 ;  /* 0x0000001fff087819 */ /* 0x000fc6000001140f */
[----:B------:R-:W-:Y:S01]  /*12ff0*/  IMAD.WIDE R12, R25, 0x2, R12 ;  /* 0x00000002190c7825 */ /* 0x000fe200078e020c */
[----:B------:R-:W-:Y:S02]  /*13000*/  SHF.R.S32.HI R25, RZ, 0x1f, R9 ;  /* 0x0000001fff197819 */ /* 0x000fe40000011409 */
[----:B------:R-:W-:Y:S01]  /*13010*/  IADD3 R6, P0, R9, R6, RZ ;  /* 0x0000000609067210 */ /* 0x000fe20007f1e0ff */
[----:B------:R-:W-:Y:S01]  /*13020*/  IMAD R27, R76, UR5, R27 ;  /* 0x000000054c1b7c24 */ /* 0x000fe2000f8e021b */
[----:B------:R-:W-:Y:S02]  /*13030*/  ULDC.64 UR4, c[0x0][0xc88] ;  /* 0x0003220000047ab9 */ /* 0x000fe40000000a00 */
[----:B------:R-:W-:Y:S02]  /*13040*/  IMAD R10, R8, UR4, RZ ;  /* 0x00000004080a7c24 */ /* 0x000fe4000f8e02ff */
[----:B------:R-:W-:Y:S02]  /*13050*/  IADD3.X R7, R25, R7, R27, P0, !PT ;  /* 0x0000000719077210 */ /* 0x000fe400007fe41b */
[----:B------:R-:W-:Y:S01]  /*13060*/  IADD3 R9, P2, R12, 0x1000, RZ ;  /* 0x000010000c097810 */ /* 0x000fe20007f5e0ff */
[----:B------:R-:W-:-:S02]  /*13070*/  IMAD R25, R15, UR5, R10 ;  /* 0x000000050f197c24 */ /* 0x000fc4000f8e020a */
[----:B------:R-:W-:Y:S01]  /*13080*/  IMAD.WIDE.U32 R6, R15, UR4, R6 ;  /* 0x000000040f067c25 */ /* 0x000fe2000f8e0006 */
[----:B------:R-:W-:Y:S01]  /*13090*/  IADD3 R15, P3, R12, 0x2000, RZ ;  /* 0x000020000c0f7810 */ /* 0x000fe20007f7e0ff */
[----:B------:R-:W-:Y:S01]  /*130a0*/  ULDC.64 UR4, c[0x0][0xc50] ;  /* 0x0003140000047ab9 */ /* 0x000fe20000000a00 */
[----:B------:R-:W-:Y:S01]  /*130b0*/  LOP3.LUT R8, R9, 0x380, RZ, 0xc0, !PT ;  /* 0x0000038009087812 */ /* 0x000fe200078ec0ff */
[----:B------:R-:W-:Y:S01]  /*130c0*/  IMAD.IADD R7, R7, 0x1, R25 ;  /* 0x0000000107077824 */ /* 0x000fe200078e0219 */
[----:B------:R-:W-:Y:S02]  /*130d0*/  LEA R10, P0, R6, UR4, 0x2 ;  /* 0x00000004060a7c11 */ /* 0x000fe4000f8010ff */
[----:B------:R-:W-:Y:S02]  /*130e0*/  LOP3.LUT R14, R15, 0x380, RZ, 0xc0, !PT ;  /* 0x000003800f0e7812 */ /* 0x000fe400078ec0ff */
[----:B------:R-:W-:Y:S02]  /*130f0*/  SHF.R.U64 R8, R8, 0x3, RZ ;  /* 0x0000000308087819 */ /* 0x000fe400000012ff */
[----:B------:R-:W-:Y:S01]  /*13100*/  LEA.HI.X R6, R6, UR5, R7, 0x2, P0 ;  /* 0x0000000506067c11 */ /* 0x000fe200080f1407 */
[----:B------:R-:W-:Y:S01]  /*13110*/  ULDC.64 UR4, c[0x0][0xba0] ;  /* 0x0002e80000047ab9 */ /* 0x000fe20000000a00 */
[----:B------:R-:W-:-:S02]  /*13120*/  IADD3 R29, P0, R12, 0x4000, RZ ;  /* 0x000040000c1d7810 */ /* 0x000fc40007f1e0ff */
[----:B------:R-:W-:Y:S02]  /*13130*/  SHF.R.U64 R14, R14, 0x3, RZ ;  /* 0x000000030e0e7819 */ /* 0x000fe400000012ff */
[----:B------:R-:W-:Y:S01]  /*13140*/  LOP3.LUT R8, R8, R9, RZ, 0x3c, !PT ;  /* 0x0000000908087212 */ /* 0x000fe200078e3cff */
[--C-:B------:R-:W-:Y:S01]  /*13150*/  IMAD.X R9, RZ, RZ, R13.reuse, P2 ;  /* 0x000000ffff097224 */ /* 0x100fe200010e060d */
[----:B------:R-:W-:Y:S02]  /*13160*/  LOP3.LUT R28, R29, 0x380, RZ, 0xc0, !PT ;  /* 0x000003801d1c7812 */ /* 0x000fe400078ec0ff */
[----:B------:R-:W-:Y:S01]  /*13170*/  LOP3.LUT R14, R14, R15, RZ, 0x3c, !PT ;  /* 0x0000000f0e0e7212 */ /* 0x000fe200078e3cff */
[----:B------:R-:W-:Y:S01]  /*13180*/  IMAD.X R15, RZ, RZ, R13, P3 ;  /* 0x000000ffff0f7224 */ /* 0x000fe200018e060d */
[C---:B------:R-:W-:Y:S02]  /*13190*/  IADD3 R37, P2, R12.reuse, 0x6000, RZ ;  /* 0x000060000c257810 */ /* 0x040fe40007f5e0ff */
        /* <DEDUP_REMOVED lines=8> */
[----:B------:R-:W-:Y:S01]  /*13220*/  LOP3.LUT R28, R28, R29, RZ, 0x3c, !PT ;  /* 0x0000001d1c1c7212 */ /* 0x000fe200078e3cff */
[----:B------:R-:W-:Y:S01]  /*13230*/  IMAD.X R29, RZ, RZ, R13, P0 ;  /* 0x000000ffff1d7224 */ /* 0x000fe200000e060d */
[----:B------:R-:W-:Y:S02]  /*13240*/  SHF.R.U64 R36, R36, 0x3, RZ ;  /* 0x0000000324247819 */ /* 0x000fe400000012ff */
[----:B------:R-:W-:Y:S02]  /*13250*/  SHF.R.U64 R24, R24, 0x3, RZ ;  /* 0x0000000318187819 */ /* 0x000fe400000012ff */
[----:B------:R-:W-:Y:S02]  /*13260*/  SHF.R.U64 R32, R32, 0x3, RZ ;  /* 0x0000000320207819 */ /* 0x000fe400000012ff */
[----:B------:R-:W-:-:S02]  /*13270*/  IADD3 R49, P0, R12, 0x9000, RZ ;  /* 0x000090000c317810 */ /* 0x000fc40007f1e0ff */
[----:B------:R-:W-:Y:S02]  /*13280*/  SHF.R.U64 R40, R40, 0x3, RZ ;  /* 0x0000000328287819 */ /* 0x000fe400000012ff */
[----:B------:R-:W-:Y:S01]  /*13290*/  LOP3.LUT R36, R36, R37, RZ, 0x3c, !PT ;  /* 0x0000002524247212 */ /* 0x000fe200078e3cff */
[--C-:B------:R-:W-:Y:S01]  /*132a0*/  IMAD.X R37, RZ, RZ, R13.reuse, P2 ;  /* 0x000000ffff257224 */ /* 0x100fe200010e060d */
[----:B------:R-:W-:Y:S01]  /*132b0*/  LOP3.LUT R24, R24, R25, RZ, 0x3c, !PT ;  /* 0x0000001918187212 */ /* 0x000fe200078e3cff */
[--C-:B------:R-:W-:Y:S01]  /*132c0*/  IMAD.X R25, RZ, RZ, R13.reuse, P5 ;  /* 0x000000ffff197224 */ /* 0x100fe200028e060d */
[----:B------:R-:W-:Y:S01]  /*132d0*/  LOP3.LUT R32, R32, R33, RZ, 0x3c, !PT ;  /* 0x0000002120207212 */ /* 0x000fe200078e3cff */
[--C-:B------:R-:W-:Y:S01]  /*132e0*/  IMAD.X R33, RZ, RZ, R13.reuse, P4 ;  /* 0x000000ffff217224 */ /* 0x100fe200020e060d */
[----:B------:R-:W-:Y:S01]  /*132f0*/  LOP3.LUT R48, R49, 0x380, RZ, 0xc0, !PT ;  /* 0x0000038031307812 */ /* 0x000fe200078ec0ff */
[----:B------:R-:W-:Y:S01]  /*13300*/  IMAD R80, R21, UR4, RZ ;  /* 0x0000000415507c24 */ /* 0x000fe2000f8e02ff */
[----:B------:R-:W-:Y:S01]  /*13310*/  LOP3.LUT R40, R40, R41, RZ, 0x3c, !PT ;  /* 0x0000002928287212 */ /* 0x000fe200078e3cff */
[----:B------:R-:W-:Y:S01]  /*13320*/  IMAD.X R41, RZ, RZ, R13, P3 ;  /* 0x000000ffff297224 */ /* 0x000fe200018e060d */
[----:B------:R-:W-:-:S02]  /*13330*/  IADD3 R57, P2, R12, 0xb000, RZ ;  /* 0x0000b0000c397810 */ /* 0x000fc40007f5e0ff */
[C---:B------:R-:W-:Y:S02]  /*13340*/  IADD3 R45, P5, R12.reuse, 0x8000, RZ ;  /* 0x000080000c2d7810 */ /* 0x040fe40007fbe0ff */
[C---:B------:R-:W-:Y:S02]  /*13350*/  IADD3 R53, P4, R12.reuse, 0xa000, RZ ;  /* 0x0000a0000c357810 */ /* 0x040fe40007f9e0ff */
[----:B------:R-:W-:Y:S01]  /*13360*/  IADD3 R61, P3, R12, 0xc000, RZ ;  /* 0x0000c0000c3d7810 */ /* 0x000fe20007f7e0ff */
[----:B------:R-:W-:Y:S01]  /*13370*/  IMAD R21, R3, UR5, R80 ;  /* 0x0000000503157c24 */ /* 0x000fe2000f8e0250 */
[----:B------:R-:W-:Y:S02]  /*13380*/  SHF.R.U64 R48, R48, 0x3, RZ ;  /* 0x0000000330307819 */ /* 0x000fe400000012ff */
[----:B------:R-:W-:Y:S01]  /*13390*/  LOP3.LUT R56, R57, 0x380, RZ, 0xc0, !PT ;  /* 0x0000038039387812 */ /* 0x000fe200078ec0ff */
[----:B------:R-:W-:Y:S01]  /*133a0*/  IMAD.WIDE.U32 R80, R3, UR4, RZ ;  /* 0x0000000403507c25 */ /* 0x000fe2000f8e00ff */
[----:B------:R-:W-:Y:S01]  /*133b0*/  LOP3.LUT R44, R45, 0x380, RZ, 0xc0, !PT ;  /* 0x000003802d2c7812 */ /* 0x000fe200078ec0ff */
[----:B------:R-:W-:Y:S01]  /*133c0*/  SHFL.IDX PT, R50, R10, RZ, 0x1c1f ;  /* 0x001c1fff0a327589 */ /* 0x000fe200000e0000 */
[----:B------:R-:W-:Y:S01]  /*133d0*/  LOP3.LUT R52, R53, 0x380, RZ, 0xc0, !PT ;  /* 0x0000038035347812 */ /* 0x000fe200078ec0ff */
[----:B------:R-:W-:Y:S01]  /*133e0*/  IMAD R3, R82, 0x20, R83 ;  /* 0x0000002052037824 */ /* 0x000fe200078e0253 */
[----:B------:R-:W-:Y:S01]  /*133f0*/  LOP3.LUT R60, R61, 0x380, RZ, 0xc0, !PT ;  /* 0x000003803d3c7812 */ /* 0x000fe200078ec0ff */
[----:B------:R-:W1:Y:S01]  /*13400*/  SHFL.IDX PT, R51, R6, RZ, 0x1c1f ;  /* 0x001c1fff06337589 */ /* 0x000e6200000e0000 */
[----:B------:R-:W-:Y:S01]  /*13410*/  LOP3.LUT R48, R48, R49, RZ, 0x3c, !PT ;  /* 0x0000003130307212 */ /* 0x000fe200078e3cff */
[----:B------:R-:W-:Y:S01]  /*13420*/  IMAD.X R49, RZ, RZ, R13, P0 ;  /* 0x000000ffff317224 */ /* 0x000fe200000e060d */
[----:B------:R-:W-:Y:S01]  /*13430*/  SHF.R.U64 R56, R56, 0x3, RZ ;  /* 0x0000000338387819 */ /* 0x000fe200000012ff */
[----:B---3--:R-:W-:Y:S01]  /*13440*/  IMAD.IADD R7, R26, 0x1, R180 ;  /* 0x000000011a077824 */ /* 0x008fe200078e02b4 */
[----:B------:R-:W-:Y:S01]  /*13450*/  SHF.R.U64 R44, R44, 0x3, RZ ;  /* 0x000000032c2c7819 */ /* 0x000fe200000012ff */
[----:B------:R2:W-:Y:S01]  /*13460*/  SHFL.IDX PT, R54, R10, 0x1, 0x1c1f ;  /* 0x003c1f000a367f89 */ /* 0x0005e200000e0000 */
[----:B------:R-:W-:Y:S01]  /*13470*/  SHF.R.U64 R52, R52, 0x3, RZ ;  /* 0x0000000334347819 */ /* 0x000fe200000012ff */
[----:B------:R-:W-:Y:S01]  /*13480*/  ULDC.64 UR4, c[0x0][0xbe8] ;  /* 0x0002fa0000047ab9 */ /* 0x000fe20000000a00 */
[----:B------:R-:W-:Y:S01]  /*13490*/  SHF.R.U64 R60, R60, 0x3, RZ ;  /* 0x000000033c3c7819 */ /* 0x000fe200000012ff */
[----:B------:R3:W1:Y:S01]  /*134a0*/  SHFL.IDX PT, R55, R6, 0x1, 0x1c1f ;  /* 0x003c1f0006377f89 */ /* 0x00066200000e0000 */
[----:B------:R-:W-:Y:S01]  /*134b0*/  LOP3.LUT P0, RZ, R30, 0x3, RZ, 0xc0, !PT ;  /* 0x000000031eff7812 */ /* 0x000fe2000780c0ff */
[----:B------:R-:W-:Y:S01]  /*134c0*/  IMAD.IADD R81, R81, 0x1, R21 ;  /* 0x0000000151517824 */ /* 0x000fe200078e0215 */
[----:B------:R-:W-:Y:S01]  /*134d0*/  LOP3.LUT R56, R56, R57, RZ, 0x3c, !PT ;  /* 0x0000003938387212 */ /* 0x000fe200078e3cff */
[--C-:B------:R-:W-:Y:S01]  /*134e0*/  IMAD.X R57, RZ, RZ, R13.reuse, P2 ;  /* 0x000000ffff397224 */ /* 0x100fe200010e060d */
[----:B------:R-:W-:Y:S01]  /*134f0*/  IADD3 R82, R180, R3, RZ ;  /* 0x00000003b4527210 */ /* 0x000fe20007ffe0ff */
[----:B------:R-:W-:Y:S01]  /*13500*/  IMAD R77, R77, UR4, RZ ;  /* 0x000000044d4d7c24 */ /* 0x000fe2000f8e02ff */
[----:B------:R-:W-:Y:S01]  /*13510*/  LOP3.LUT R44, R44, R45, RZ, 0x3c, !PT ;  /* 0x0000002d2c2c7212 */ /* 0x000fe200078e3cff */
[--C-:B------:R-:W-:Y:S01]  /*13520*/  IMAD.X R45, RZ, RZ, R13.reuse, P5 ;  /* 0x000000ffff2d7224 */ /* 0x100fe200028e060d */
[----:B------:R-:W-:Y:S01]  /*13530*/  LOP3.LUT R52, R52, R53, RZ, 0x3c, !PT ;  /* 0x0000003534347212 */ /* 0x000fe200078e3cff */
[--C-:B------:R-:W-:Y:S01]  /*13540*/  IMAD.X R53, RZ, RZ, R13.reuse, P4 ;  /* 0x000000ffff357224 */ /* 0x100fe200020e060d */
[----:B------:R-:W-:Y:S01]  /*13550*/  LOP3.LUT R60, R60, R61, RZ, 0x3c, !PT ;  /* 0x0000003d3c3c7212 */ /* 0x000fe200078e3cff */
[----:B------:R-:W-:Y:S01]  /*13560*/  IMAD.X R61, RZ, RZ, R13, P3 ;  /* 0x000000ffff3d7224 */ /* 0x000fe200018e060d */
[C---:B------:R-:W-:Y:S01]  /*13570*/  ISETP.GE.OR P2, PT, R7.reuse, R78, P0 ;  /* 0x0000004e0700720c */ /* 0x040fe20000746670 */
[----:B------:R-:W-:Y:S01]  /*13580*/  VIADD R7, R7, 0x8 ;  /* 0x0000000807077836 */ /* 0x000fe20000000000 */
[----:B------:R-:W-:-:S02]  /*13590*/  IADD3 R65, P5, R12, 0xd000, RZ ;  /* 0x0000d0000c417810 */ /* 0x000fc40007fbe0ff */
[C---:B------:R-:W-:Y:S01]  /*135a0*/  IADD3 R69, P4, R12.reuse, 0xe000, RZ ;  /* 0x0000e0000c457810 */ /* 0x040fe20007f9e0ff */
[C---:B------:R-:W-:Y:S01]  /*135b0*/  IMAD R77, R85.reuse, UR5, R77 ;  /* 0x00000005554d7c24 */ /* 0x040fe2000f8e024d */
[----:B------:R-:W-:Y:S01]  /*135c0*/  IADD3 R11, P3, R12, 0xf000, RZ ;  /* 0x0000f0000c0b7810 */ /* 0x000fe20007f7e0ff */
[----:B------:R-:W-:Y:S01]  /*135d0*/  IMAD.WIDE.U32 R80, R85, UR4, R80 ;  /* 0x0000000455507c25 */ /* 0x000fe2000f8e0050 */
[----:B------:R-:W-:Y:S01]  /*135e0*/  LOP3.LUT R64, R65, 0x380, RZ, 0xc0, !PT ;  /* 0x0000038041407812 */ /* 0x000fe200078ec0ff */
[----:B------:R-:W-:Y:S02]  /*135f0*/  ULDC.64 UR4, c[0x0][0xbf0] ;  /* 0x0002fc0000047ab9 */ /* 0x000fe40000000a00 */
[----:B0-----:R-:W-:Y:S01]  /*13600*/  @P1 IMAD.HI.U32 R3, R82, R79, RZ ;  /* 0x0000004f52031227 */ /* 0x001fe200078e00ff */
[----:B------:R-:W-:Y:S02]  /*13610*/  LOP3.LUT R68, R69, 0x380, RZ, 0xc0, !PT ;  /* 0x0000038045447812 */ /* 0x000fe400078ec0ff */
[----:B------:R-:W-:Y:S01]  /*13620*/  LOP3.LUT R27, R12, 0x380, RZ, 0xc0, !PT ;  /* 0x000003800c1b7812 */ /* 0x000fe200078ec0ff */
[----:B------:R-:W-:Y:S01]  /*13630*/  IMAD.IADD R81, R81, 0x1, R77 ;  /* 0x0000000151517824 */ /* 0x000fe200078e024d */
[----:B------:R-:W-:Y:S01]  /*13640*/  ISETP.GE.OR P0, PT, R7, R78, P0 ;  /* 0x0000004e0700720c */ /* 0x000fe20000706670 */
[----:B------:R-:W-:Y:S01]  /*13650*/  IMAD.MOV.U32 R21, RZ, RZ, R82 ;  /* 0x000000ffff157224 */ /* 0x000fe200078e0052 */
[----:B--2---:R-:W-:Y:S01]  /*13660*/  LOP3.LUT R10, R11, 0x380, RZ, 0xc0, !PT ;  /* 0x000003800b0a7812 */ /* 0x004fe200078ec0ff */
[----:B------:R-:W-:Y:S01]  /*13670*/  IMAD R77, R20, UR4, RZ ;  /* 0x00000004144d7c24 */ /* 0x000fe2000f8e02ff */
[----:B----4-:R-:W-:-:S02]  /*13680*/  @P1 SHF.R.U32.HI R21, RZ, R84, R3 ;  /* 0x00000054ff151219 */ /* 0x010fc40000011603 */
[----:B------:R-:W-:Y:S02]  /*13690*/  SHF.R.U64 R64, R64, 0x3, RZ ;  /* 0x0000000340407819 */ /* 0x000fe400000012ff */
[----:B------:R-:W-:Y:S02]  /*136a0*/  SHF.R.U64 R68, R68, 0x3, RZ ;  /* 0x0000000344447819 */ /* 0x000fe400000012ff */
[----:B------:R-:W-:Y:S02]  /*136b0*/  SHF.R.U64 R27, R27, 0x3, RZ ;  /* 0x000000031b1b7819 */ /* 0x000fe400000012ff */
[----:B------:R-:W-:Y:S01]  /*136c0*/  SHF.R.U64 R10, R10, 0x3, RZ ;  /* 0x000000030a0a7819 */ /* 0x000fe200000012ff */
[C---:B------:R-:W-:Y:S01]  /*136d0*/  IMAD R79, R76.reuse, UR5, R77 ;  /* 0x000000054c4f7c24 */ /* 0x040fe2000f8e024d */
[----:B------:R-:W-:Y:S01]  /*136e0*/  SHF.R.S32.HI R3, RZ, 0x1f, R21 ;  /* 0x0000001fff037819 */ /* 0x000fe20000011415 */
[----:B------:R-:W-:Y:S01]  /*136f0*/  IMAD.WIDE.U32 R76, R76, UR4, R80 ;  /* 0x000000044c4c7c25 */ /* 0x000fe2000f8e0050 */
[----:B------:R-:W-:Y:S01]  /*13700*/  LOP3.LUT R64, R64, R65, RZ, 0x3c, !PT ;  /* 0x0000004140407212 */ /* 0x000fe200078e3cff */
[----:B------:R-:W-:Y:S01]  /*13710*/  ULDC.64 UR4, c[0x0][0xbe0] ;  /* 0x0002f80000047ab9 */ /* 0x000fe20000000a00 */
[----:B------:R-:W-:Y:S01]  /*13720*/  LOP3.LUT R68, R68, R69, RZ, 0x3c, !PT ;  /* 0x0000004544447212 */ /* 0x000fe200078e3cff */
[--C-:B------:R-:W-:Y:S01]  /*13730*/  IMAD.X R65, RZ, RZ, R13.reuse, P5 ;  /* 0x000000ffff417224 */ /* 0x100fe200028e060d */
[----:B---3--:R-:W-:Y:S01]  /*13740*/  LOP3.LUT R6, R27, R12, RZ, 0x3c, !PT ;  /* 0x0000000c1b067212 */ /* 0x008fe200078e3cff */
[--C-:B------:R-:W-:Y:S01]  /*13750*/  IMAD.X R69, RZ, RZ, R13.reuse, P4 ;  /* 0x000000ffff457224 */ /* 0x100fe200020e060d */
[----:B------:R-:W-:Y:S01]  /*13760*/  LOP3.LUT R72, R10, R11, RZ, 0x3c, !PT ;  /* 0x0000000b0a487212 */ /* 0x000fe200078e3cff */
[----:B------:R-:W-:-:S02]  /*13770*/  IMAD.X R73, RZ, RZ, R13, P3 ;  /* 0x000000ffff497224 */ /* 0x000fc400018e060d */
[----:B------:R-:W-:Y:S02]  /*13780*/  IMAD.MOV.U32 R7, RZ, RZ, R13 ;  /* 0x000000ffff077224 */ /* 0x000fe400078e000d */
[----:B------:R-:W-:Y:S01]  /*13790*/  IMAD.MOV R81, RZ, RZ, -R21 ;  /* 0x000000ffff517224 */ /* 0x000fe200078e0a15 */
[----:B-1----:R-:W-:Y:S01]  /*137a0*/  @!P2 ST.E desc[UR40][R50.64], R5 ;  /* 0x000000053200a985 */ /* 0x002fe2000c101928 */
[----:B------:R-:W-:Y:S02]  /*137b0*/  IMAD R20, R3, UR4, RZ ;  /* 0x0000000403147c24 */ /* 0x000fe4000f8e02ff */
[----:B------:R-:W-:Y:S01]  /*137c0*/  IMAD R3, R0, R81, R82 ;  /* 0x0000005100037224 */ /* 0x000fe200078e0252 */
[----:B------:R0:W-:Y:S01]  /*137d0*/  @!P0 ST.E desc[UR40][R54.64], R4 ;  /* 0x0000000436008985 */ /* 0x0001e2000c101928 */
[----:B------:R-:W-:-:S03]  /*137e0*/  IMAD.IADD R77, R77, 0x1, R79 ;  /* 0x000000014d4d7824 */ /* 0x000fc600078e024f */
[----:B------:R-:W5:Y:S01]  /*137f0*/  LD.E.128 R8, desc[UR40][R8.64] ;  /* 0x0000002808087980 */ /* 0x000f62000c101d00 */
[----:B------:R-:W-:-:S03]  /*13800*/  IMAD R79, R21, UR5, R20 ;  /* 0x00000005154f7c24 */ /* 0x000fc6000f8e0214 */
[----:B------:R-:W5:Y:S01]  /*13810*/  LD.E.128 R12, desc[UR40][R14.64] ;  /* 0x000000280e0c7980 */ /* 0x000f62000c101d00 */
[----:B------:R-:W-:-:S03]  /*13820*/  SHF.R.S32.HI R0, RZ, 0x1f, R3 ;  /* 0x0000001fff007819 */ /* 0x000fc60000011403 */
[----:B0-----:R-:W5:Y:S04]  /*13830*/  LD.E.128 R4, desc[UR40][R6.64] ;  /* 0x0000002806047980 */ /* 0x001f68000c101d00 */
        /* <DEDUP_REMOVED lines=23> */
[----:B------:R-:W-:Y:S02]  /*139b0*/  IMAD.IADD R85, R83, 0x1, R180 ;  /* 0x0000000153557824 */ /* 0x000fe400078e02b4 */
[C---:B------:R-:W-:Y:S02]  /*139c0*/  IMAD R79, R3.reuse, UR5, R0 ;  /* 0x00000005034f7c24 */ /* 0x040fe4000f8e0200 */
[----:B------:R-:W-:Y:S01]  /*139d0*/  IMAD.WIDE.U32 R20, R3, UR4, R20 ;  /* 0x0000000403147c25 */ /* 0x000fe2000f8e0014 */
[----:B------:R-:W-:Y:S01]  /*139e0*/  ISETP.GE.AND P2, PT, R85, R78, PT ;  /* 0x0000004e5500720c */ /* 0x000fe20003f46270 */
[----:B------:R-:W-:Y:S02]  /*139f0*/  ULDC.64 UR4, c[0x0][0xb80] ;  /* 0x0002e00000047ab9 */ /* 0x000fe40000000a00 */
[----:B------:R-:W-:-:S02]  /*13a00*/  VIADD R0, R19, 0x32420 ;  /* 0x0003242013007836 */ /* 0x000fc40000000000 */
[----:B------:R-:W-:Y:S01]  /*13a10*/  IMAD.IADD R21, R21, 0x1, R79 ;  /* 0x0000000115157824 */ /* 0x000fe200078e024f */
[C---:B------:R-:W-:Y:S02]  /*13a20*/  LEA R79, P3, R20.reuse, UR4, 0x1 ;  /* 0x00000004144f7c11 */ /* 0x040fe4000f8608ff */
[----:B------:R-:W-:Y:S02]  /*13a30*/  PRMT R0, RZ, 0x654, R0 ;  /* 0x00000654ff007816 */ /* 0x000fe40000000000 */
[----:B------:R-:W-:Y:S01]  /*13a40*/  LEA.HI.X R84, R20, UR5, R21, 0x1, P3 ;  /* 0x0000000514547c11 */ /* 0x000fe200098f0c15 */
[C---:B------:R-:W-:Y:S02]  /*13a50*/  VIADD R77, R85.reuse, 0x20 ;  /* 0x00000020554d7836 */ /* 0x040fe40000000000 */
[----:B------:R-:W-:Y:S01]  /*13a60*/  VIADD R3, R85, 0x40 ;  /* 0x0000004055037836 */ /* 0x000fe20000000000 */
[----:B0-----:R0:W-:Y:S01]  /*13a70*/  SYNCS.ARRIVE.TRANS64.RED.A1T0 RZ, [R0+URZ], RZ ;  /* 0x000000ff00ff79a7 */ /* 0x0011e2000810043f */
[----:B------:R1:W2:Y:S01]  /*13a80*/  SHFL.IDX PT, R82, R79, RZ, 0x181f ;  /* 0x00181fff4f527589 */ /* 0x0002a200000e0000 */
[----:B------:R-:W-:-:S02]  /*13a90*/  ISETP.GE.AND P1, PT, R77, R78, PT ;  /* 0x0000004e4d00720c */ /* 0x000fc40003f26270 */
[----:B------:R-:W-:Y:S01]  /*13aa0*/  ISETP.GE.AND P0, PT, R3, R78, PT ;  /* 0x0000004e0300720c */ /* 0x000fe20003f06270 */
[----:B0-----:R1:W0:Y:S01]  /*13ab0*/  SHFL.IDX PT, R0, R84, RZ, 0x181f ;  /* 0x00181fff54007589 */ /* 0x00122200000e0000 */
[----:B------:R-:W-:Y:S11]  /*13ac0*/  @P2 BRA `(.L_x_14778) ;  /* 0x0000000000442947 */ /* 0x000ff60003800000 */
[----:B------:R-:W-:Y:S02]  /*13ad0*/  ULDC UR4, c[0x0][0xbc8] ;  /* 0x0002f20000047ab9 */ /* 0x000fe40000000800 */
[----:B------:R-:W-:Y:S02]  /*13ae0*/  ISETP.GE.AND P2, PT, R95, UR4, PT ;  /* 0x000000045f007c0c */ /* 0x000fe4000bf46270 */
[----:B-----5:R-:W-:Y:S02]  /*13af0*/  ISETP.GE.AND P3, PT, R93, UR4, PT ;  /* 0x000000045d007c0c */ /* 0x020fe4000bf66270 */
[----:B------:R-:W-:-:S09]  /*13b00*/  ISETP.GE.AND P4, PT, R88, UR4, PT ;  /* 0x0000000458007c0c */ /* 0x000fd2000bf86270 */
[----:B--2---:R-:W-:-:S04]  /*13b10*/  @!P2 LEA R20, P5, R95, R82, 0x1 ;  /* 0x000000525f14a211 */ /* 0x004fc800078a08ff */
[----:B0-----:R-:W-:Y:S02]  /*13b20*/  @!P2 LEA.HI.X R21, R95, R0, R96, 0x1, P5 ;  /* 0x000000005f15a211 */ /* 0x001fe400028f0c60 */
        /* <DEDUP_REMOVED lines=11> */
.L_x_14778:
[----:B------:R-:W-:Y:S05]  /*13be0*/  BSYNC B1 ;  /* 0x0000000000017941 */ /* 0x000fea0003800000 */
.L_x_14777:
        /* <DEDUP_REMOVED lines=21> */
.L_x_14780:
[----:B------:R-:W-:Y:S05]  /*13d40*/  BSYNC B1 ;  /* 0x0000000000017941 */ /* 0x000fea0003800000 */
.L_x_14779:
        /* <DEDUP_REMOVED lines=21> */
.L_x_14782:
[----:B------:R-:W-:Y:S05]  /*13ea0*/  BSYNC B1 ;  /* 0x0000000000017941 */ /* 0x000fea0003800000 */
.L_x_14781:
[----:B------:R-:W-:Y:S01]  /*13eb0*/  VIADD R3, R85, 0x60 ;  /* 0x0000006055037836 */ /* 0x000fe20000000000 */
[----:B01--4-:R-:W4:Y:S04]  /*13ec0*/  SHFL.IDX PT, R84, R84, 0x3, 0x181f ;  /* 0x00781f0054547f89 */ /* 0x013f2800000e0000 */
        /* <DEDUP_REMOVED lines=22> */
.L_x_14775:
[----:B------:R-:W4:Y:S01]  /*14030*/  LDL.LU R6, [R1+0x5c] ;  /* 0x00005c0001067983 */ /* 0x000f220000300800 */
[----:B------:R-:W-:Y:S01]  /*14040*/  ULDC.64 UR4, c[0x0][0xd00] ;  /* 0x0003400000047ab9 */ /* 0x000fe20000000a00 */
[----:B------:R-:W-:Y:S01]  /*14050*/  IMAD.MOV.U32 R0, RZ, RZ, RZ ;  /* 0x000000ffff007224 */ /* 0x000fe200078e00ff */
[----:B------:R-:W0:Y:S01]  /*14060*/  LDC R25, c[0x0][0xce8] ;  /* 0x00033a00ff197b82 */ /* 0x000e220000000800 */
[----:B------:R-:W2:Y:S01]  /*14070*/  LDL.LU R3, [R1+0x60] ;  /* 0x0000600001037983 */ /* 0x000ea20000300800 */
[----:B------:R-:W-:-:S04]  /*14080*/  ISETP.NE.U32.AND P0, PT, RZ, UR4, PT ;  /* 0x00000004ff007c0c */ /* 0x000fc8000bf05070 */
[----:B------:R-:W-:Y:S02]  /*14090*/  ISETP.NE.AND.EX P0, PT, RZ, UR5, PT, P0 ;  /* 0x00000005ff007c0c */ /* 0x000fe4000bf05300 */
[----:B----4-:R-:W-:-:S04]  /*140a0*/  IADD3 R4, P1, R6, UR4, RZ ;  /* 0x0000000406047c10 */ /* 0x010fc8000ff3e0ff */
[----:B--2---:R-:W-:Y:S01]  /*140b0*/  IADD3.X R5, R3, UR5, RZ, P1, !PT ;  /* 0x0000000503057c10 */ /* 0x004fe20008ffe4ff */
[----:B------:R-:W-:Y:S02]  /*140c0*/  ULDC.64 UR4, c[0x0][0xd08] ;  /* 0x0003420000047ab9 */ /* 0x000fe40000000a00 */
[----:B------:R-:W-:-:S04]  /*140d0*/  ISETP.NE.U32.AND P1, PT, RZ, UR4, PT ;  /* 0x00000004ff007c0c */ /* 0x000fc8000bf25070 */
[----:B------:R2:W5:Y:S01]  /*140e0*/  @P0 LDG.E R0, desc[UR40][R4.64] ;  /* 0x0000002804000981 */ /* 0x000562000c1e1900 */
[----:B------:R-:W-:Y:S01]  /*140f0*/  ISETP.NE.AND.EX P1, PT, RZ, UR5, PT, P1 ;  /* 0x00000005ff007c0c */ /* 0x000fe2000bf25310 */
[----:B------:R-:W4:-:S12]  /*14100*/  S2R R10, SR_TID.X ;  /* 0x00000000000a7919 */ /* 0x000f180000002100 */
[----:B------:R-:W-:Y:S01]  /*14110*/  @P1 IADD3 R6, P2, R6, UR4, RZ ;  /* 0x0000000406061c10 */ /* 0x000fe2000ff5e0ff */
[----:B------:R-:W-:Y:S02]  /*14120*/  ULDC UR4, c[0x0][0xb88] ;  /* 0x0002e20000047ab9 */ /* 0x000fe40000000800 */
[----:B------:R-:W-:Y:S01]  /*14130*/  IMAD.U32 R8, RZ, RZ, UR4 ;  /* 0x00000004ff087e24 */ /* 0x000fe2000f8e00ff */
[----:B------:R-:W-:-:S05]  /*14140*/  @P1 IADD3.X R7, R3, UR5, RZ, P2, !PT ;  /* 0x0000000503071c10 */ /* 0x000fca00097fe4ff */
[----:B------:R2:W5:Y:S01]  /*14150*/  @P1 LDG.E R8, desc[UR40][R6.64] ;  /* 0x0000002806081981 */ /* 0x000562000c1e1900 */
[----:B0-----:R-:W-:Y:S01]  /*14160*/  ISETP.NE.AND P2, PT, R25, 0x1, PT ;  /* 0x000000011900780c */ /* 0x001fe20003f45270 */
[----:B----4-:R-:W-:-:S12]  /*14170*/  VIADD R28, R10, 0xffffff80 ;  /* 0xffffff800a1c7836 */ /* 0x010fd80000000000 */
[----:B------:R-:W0:Y:S01]  /*14180*/  @P2 LDC R27, c[0x0][0xcec] ;  /* 0x00033b00ff1b2b82 */ /* 0x000e220000000800 */
[----:B------:R-:W-:Y:S01]  /*14190*/  ISETP.GE.AND P3, PT, R28, 0x80, PT ;  /* 0x000000801c00780c */ /* 0x000fe20003f66270 */
[----:B--2---:R-:W-:-:S12]  /*141a0*/  @P1 BRA `(.L_x_14784) ;  /* 0x0000000000101947 */ /* 0x004fd80003800000 */
[----:B------:R-:W-:Y:S05]  /*141b0*/  @!P0 BRA `(.L_x_14784) ;  /* 0x00000000000c8947 */ /* 0x000fea0003800000 */
[----:B------:R-:W2:Y:S04]  /*141c0*/  LDG.E R3, desc[UR40][R4.64] ;  /* 0x0000002804037981 */ /* 0x000ea8000c1e1900 */
[----:B-----5:R-:W2:Y:S02]  /*141d0*/  LDG.E R8, desc[UR40][R4.64+0x4] ;  /* 0x0000042804087981 */ /* 0x020ea4000c1e1900 */
[----:B--2---:R-:W-:-:S07]  /*141e0*/  IMAD.IADD R8, R8, 0x1, -R3 ;  /* 0x0000000108087824 */ /* 0x004fce00078e0a03 */
.L_x_14784:
[----:B------:R-:W2:Y:S04]  /*141f0*/  LDL.LU R4, [R1+0x64] ;  /* 0x0000640001047983 */ /* 0x000ea80000300800 */
[----:B------:R-:W4:Y:S04]  /*14200*/  LDL.LU R3, [R1+0x7c] ;  /* 0x00007c0001037983 */ /* 0x000f280000300800 */
[----:B------:R-:W3:Y:S04]  /*14210*/  LDL R26, [R1+0x58] ;  /* 0x00005800011a7983 */ /* 0x000ee80000100800 */
[----:B------:R0:W5:Y:S01]  /*14220*/  LDL R24, [R1+0x28] ;  /* 0x0000280001187983 */ /* 0x0001620000100800 */
[----:B------:R-:W-:Y:S01]  /*14230*/  BSSY B1, `(.L_x_14785) ;  /* 0x000002c000017945 */ /* 0x000fe20003800000 */
[----:B-----5:R-:W-:-:S02]  /*14240*/  SHF.R.S32.HI R11, RZ, 0x1f, R0 ;  /* 0x0000001fff0b7819 */ /* 0x020fc40000011400 */
[----:B--2---:R-:W-:Y:S02]  /*14250*/  SEL R13, R4, RZ, !P0 ;  /* 0x000000ff040d7207 */ /* 0x004fe40004000000 */
[----:B----4-:R-:W-:Y:S02]  /*14260*/  SEL R14, R3, RZ, !P0 ;  /* 0x000000ff030e7207 */ /* 0x010fe40004000000 */
[----:B---3--:R-:W-:Y:S01]  /*14270*/  SHF.R.S32.HI R12, RZ, 0x1f, R26 ;  /* 0x0000001fff0c7819 */ /* 0x008fe2000001141a */
[----:B0-----:R-:W-:Y:S06]  /*14280*/  @P3 BRA `(.L_x_14786) ;  /* 0x0000000000983947 */ /* 0x001fec0003800000 */
[----:B------:R-:W0:Y:S01]  /*14290*/  LDC R9, c[0x0][0xce8] ;  /* 0x00033a00ff097b82 */ /* 0x000e220000000800 */
[----:B------:R-:W-:Y:S01]  /*142a0*/  IADD3 R10, R24, -0x80, R10 ;  /* 0xffffff80180a7810 */ /* 0x000fe20007ffe00a */
[----:B0-----:R-:W-:-:S05]  /*142b0*/  IMAD R3, R8, R9, RZ ;  /* 0x0000000908037224 */ /* 0x001fca00078e02ff */
        /* <DEDUP_REMOVED lines=35> */
.L_x_14786:
[----:B------:R-:W-:Y:S05]  /*144f0*/  BSYNC B1 ;  /* 0x0000000000017941 */ /* 0x000fea0003800000 */
.L_x_14785:
[--C-:B0-----:R-:W-:Y:S01]  /*14500*/  SHF.R.S32.HI R6, RZ, 0x1f, R28.reuse ;  /* 0x0000001fff067819 */ /* 0x101fe2000001141c */
[----:B------:R-:W0:Y:S01]  /*14510*/  @P2 LDC R9, c[0x0][0xcf0] ;  /* 0x00033c00ff092b82 */ /* 0x000e220000000800 */
[----:B------:R-:W-:Y:S01]  /*14520*/  SHF.R.S32.HI R20, RZ, 0x1f, R28 ;  /* 0x0000001fff147819 */ /* 0x000fe2000001141c */
[----:B------:R-:W-:Y:S01]  /*14530*/  ULDC.64 UR4, c[0x0][0xba0] ;  /* 0x0002e80000047ab9 */ /* 0x000fe20000000a00 */
[-C--:B------:R-:W-:Y:S01]  /*14540*/  LEA.HI R6, R6, R28.reuse, RZ, 0x3 ;  /* 0x0000001c06067211 */ /* 0x080fe200078f18ff */
[----:B------:R-:W-:Y:S01]  /*14550*/  IMAD R3, R11, UR4, RZ ;  /* 0x000000040b037c24 */ /* 0x000fe2000f8e02ff */
[----:B------:R-:W-:Y:S01]  /*14560*/  LEA.HI R20, R20, R28, RZ, 0x3 ;  /* 0x0000001c14147211 */ /* 0x000fe200078f18ff */
[----:B------:R-:W-:Y:S01]  /*14570*/  IMAD.WIDE.U32 R4, R0, UR4, RZ ;  /* 0x0000000400047c25 */ /* 0x000fe2000f8e00ff */
[----:B------:R-:W-:Y:S02]  /*14580*/  LOP3.LUT R6, R6, 0xfffffff8, RZ, 0xc0, !PT ;  /* 0xfffffff806067812 */ /* 0x000fe400078ec0ff */
[----:B------:R-:W-:Y:S01]  /*14590*/  SHF.R.S32.HI R20, RZ, 0x3, R20 ;  /* 0x00000003ff147819 */ /* 0x000fe20000011414 */
[----:B------:R-:W-:Y:S01]  /*145a0*/  IMAD R3, R0, UR5, R3 ;  /* 0x0000000500037c24 */ /* 0x000fe2000f8e0203 */
[----:B------:R-:W-:Y:S01]  /*145b0*/  ULDC.64 UR4, c[0x0][0xbe8] ;  /* 0x0002fa0000047ab9 */ /* 0x000fe20000000a00 */
[----:B------:R-:W-:-:S02]  /*145c0*/  IMAD.IADD R6, R28, 0x1, -R6 ;  /* 0x000000011c067824 */ /* 0x000fc400078e0a06 */
[----:B------:R-:W-:Y:S02]  /*145d0*/  IMAD R0, R12, UR4, RZ ;  /* 0x000000040c007c24 */ /* 0x000fe4000f8e02ff */
[----:B------:R-:W-:Y:S02]  /*145e0*/  IMAD R6, R6, 0x20, R20 ;  /* 0x0000002006067824 */ /* 0x000fe400078e0214 */
[----:B------:R-:W-:Y:S02]  /*145f0*/  IMAD R7, R26, UR5, R0 ;  /* 0x000000051a077c24 */ /* 0x000fe4000f8e0200 */
[----:B------:R-:W-:Y:S02]  /*14600*/  IMAD.IADD R10, R24, 0x1, R6 ;  /* 0x00000001180a7824 */ /* 0x000fe400078e0206 */
[----:B------:R-:W-:Y:S02]  /*14610*/  IMAD.IADD R5, R5, 0x1, R3 ;  /* 0x0000000105057824 */ /* 0x000fe400078e0203 */
[----:B------:R-:W-:-:S04]  /*14620*/  @P2 IMAD.HI.U32 R0, R10, R27, RZ ;  /* 0x0000001b0a002227 */ /* 0x000fc800078e00ff */
[----:B------:R-:W-:Y:S01]  /*14630*/  IMAD.WIDE.U32 R4, R26, UR4, R4 ;  /* 0x000000041a047c25 */ /* 0x000fe2000f8e0004 */
[----:B------:R-:W-:-:S03]  /*14640*/  ULDC.64 UR4, c[0x0][0xbf0] ;  /* 0x0002fc0000047ab9 */ /* 0x000fc60000000a00 */
[----:B------:R-:W-:Y:S01]  /*14650*/  IMAD.MOV.U32 R3, RZ, RZ, R10 ;  /* 0x000000ffff037224 */ /* 0x000fe200078e000a */
[----:B0-----:R-:W-:Y:S01]  /*14660*/  @P2 SHF.R.U32.HI R3, RZ, R9, R0 ;  /* 0x00000009ff032219 */ /* 0x001fe20000011600 */
        /* <DEDUP_REMOVED lines=24> */
[----:B------:R0:W2:Y:S04]  /*147f0*/  SHFL.IDX PT, R0, R4, RZ, 0x181f ;  /* 0x00181fff04007589 */ /* 0x0000a800000e0000 */
[----:B------:R0:W3:Y:S02]  /*14800*/  SHFL.IDX PT, R14, R3, RZ, 0x181f ;  /* 0x00181fff030e7589 */ /* 0x0000e400000e0000 */
.L_x_14998:
[----:B------:R-:W-:Y:S01]  /*14810*/  IMAD R8, R8, R25, RZ ;  /* 0x0000001908087224 */ /* 0x000fe200078e02ff */
[----:B------:R-:W-:Y:S01]  /*14820*/  BSSY B1, `(.L_x_14788) ;  /* 0x000001d000017945 */ /* 0x000fe20003800000 */
[----:B------:R-:W-:-:S05]  /*14830*/  IMAD.IADD R7, R20, 0x1, R24 ;  /* 0x0000000114077824 */ /* 0x000fca00078e0218 */
[----:B------:R-:W-:-:S13]  /*14840*/  ISETP.GE.AND P0, PT, R7, R8, PT ;  /* 0x000000080700720c */ /* 0x000fda0003f06270 */
[----:B------:R-:W-:Y:S05]  /*14850*/  @P0 BRA `(.L_x_14789) ;  /* 0x0000000000640947 */ /* 0x000fea0003800000 */
[----:B------:R-:W4:Y:S01]  /*14860*/  LDL R20, [R1+0xc] ;  /* 0x00000c0001147983 */ /* 0x000f220000100800 */
[----:B------:R-:W-:-:S03]  /*14870*/  ULDC UR4, c[0x0][0xbc8] ;  /* 0x0002f20000047ab9 */ /* 0x000fc60000000800 */
[----:B------:R-:W5:Y:S04]  /*14880*/  LDL R15, [R1+0x4c] ;  /* 0x00004c00010f7983 */ /* 0x000f680000100800 */
[----:B------:R-:W2:Y:S04]  /*14890*/  LDL R9, [R1+0x48] ;  /* 0x0000480001097983 */ /* 0x000ea80000100800 */
[----:B------:R-:W3:Y:S04]  /*148a0*/  LDL R5, [R1+0x50] ;  /* 0x0000500001057983 */ /* 0x000ee80000100800 */
[----:B------:R-:W3:Y:S04]  /*148b0*/  LDL R21, [R1+0x9c] ;  /* 0x00009c0001157983 */ /* 0x000ee80000100800 */
[----:B------:R-:W3:Y:S04]  /*148c0*/  LDL R26, [R1+0x98] ;  /* 0x00009800011a7983 */ /* 0x000ee80000100800 */
[----:B------:R-:W3:Y:S04]  /*148d0*/  LDL R24, [R1+0x94] ;  /* 0x0000940001187983 */ /* 0x000ee80000100800 */
[----:B------:R-:W3:Y:S01]  /*148e0*/  LDL R6, [R1+0x90] ;  /* 0x0000900001067983 */ /* 0x000ee20000100800 */
[----:B----4-:R-:W-:-:S02]  /*148f0*/  ISETP.GE.AND P3, PT, R20, UR4, PT ;  /* 0x0000000414007c0c */ /* 0x010fc4000bf66270 */
[----:B-----5:R-:W-:Y:S02]  /*14900*/  ISETP.GE.AND P2, PT, R15, UR4, PT ;  /* 0x000000040f007c0c */ /* 0x020fe4000bf46270 */
[----:B--2---:R-:W-:Y:S02]  /*14910*/  ISETP.GE.AND P1, PT, R9, UR4, PT ;  /* 0x0000000409007c0c */ /* 0x004fe4000bf26270 */
[----:B---3--:R-:W-:-:S07]  /*14920*/  ISETP.GE.AND P0, PT, R5, UR4, PT ;  /* 0x0000000405007c0c */ /* 0x008fce000bf06270 */
[CC--:B------:R-:W-:Y:S02]  /*14930*/  @!P3 LEA R10, P5, R20.reuse, R14.reuse, 0x1 ;  /* 0x0000000e140ab211 */ /* 0x0c0fe400078a08ff */
[----:B------:R-:W-:Y:S02]  /*14940*/  @!P2 LEA R12, P4, R15, R14, 0x1 ;  /* 0x0000000e0f0ca211 */ /* 0x000fe400078808ff */
[----:B------:R-:W-:Y:S02]  /*14950*/  @!P3 LEA.HI.X R11, R20, R0, R21, 0x1, P5 ;  /* 0x00000000140bb211 */ /* 0x000fe400028f0c15 */
[----:B------:R-:W-:Y:S02]  /*14960*/  @!P1 LEA R20, P5, R9, R14, 0x1 ;  /* 0x0000000e09149211 */ /* 0x000fe400078a08ff */
[----:B------:R-:W-:Y:S02]  /*14970*/  @!P2 LEA.HI.X R13, R15, R0, R26, 0x1, P4 ;  /* 0x000000000f0da211 */ /* 0x000fe400020f0c1a */
[----:B------:R-:W-:-:S02]  /*14980*/  @!P0 LEA R14, P4, R5, R14, 0x1 ;  /* 0x0000000e050e8211 */ /* 0x000fc400078808ff */
[-C--:B------:R-:W-:Y:S02]  /*14990*/  @!P1 LEA.HI.X R21, R9, R0.reuse, R24, 0x1, P5 ;  /* 0x0000000009159211 */ /* 0x080fe400028f0c18 */
[----:B------:R-:W-:Y:S01]  /*149a0*/  @!P0 LEA.HI.X R15, R5, R0, R6, 0x1, P4 ;  /* 0x00000000050f8211 */ /* 0x000fe200020f0c06 */
[----:B------:R4:W-:Y:S04]  /*149b0*/  @!P3 ST.E.128 desc[UR40][R10.64], RZ ;  /* 0x000000ff0a00b985 */ /* 0x0009e8000c101d28 */
[----:B------:R4:W-:Y:S04]  /*149c0*/  @!P2 ST.E.128 desc[UR40][R12.64], RZ ;  /* 0x000000ff0c00a985 */ /* 0x0009e8000c101d28 */
[----:B------:R4:W-:Y:S04]  /*149d0*/  @!P1 ST.E.128 desc[UR40][R20.64], RZ ;  /* 0x000000ff14009985 */ /* 0x0009e8000c101d28 */
[----:B------:R4:W-:Y:S02]  /*149e0*/  @!P0 ST.E.128 desc[UR40][R14.64], RZ ;  /* 0x000000ff0e008985 */ /* 0x0009e4000c101d28 */
.L_x_14789:
[----:B------:R-:W-:Y:S05]  /*149f0*/  BSYNC B1 ;  /* 0x0000000000017941 */ /* 0x000fea0003800000 */
.L_x_14788:
[----:B------:R-:W-:-:S03]  /*14a00*/  UMOV UR4, 0xffffffff ;  /* 0xffffffff00047882 */ /* 0x000fc60000000000 */
[----:B------:R-:W-:Y:S05]  /*14a10*/  BRA.DIV UR4, `(.L_x_14790) ;  /* 0x0000009e048c7947 */ /* 0x000fea000b800000 */
[----:B--2---:R2:W0:Y:S04]  /*14a20*/  SHFL.IDX PT, R0, R4, 0x1, 0x181f ;  /* 0x00381f0004007f89 */ /* 0x00442800000e0000 */
[----:B---34-:R2:W3:Y:S02]  /*14a30*/  SHFL.IDX PT, R14, R3, 0x1, 0x181f ;  /* 0x00381f00030e7f89 */ /* 0x0184e400000e0000 */
.L_x_15002:
[----:B------:R-:W-:Y:S01]  /*14a40*/  VIADD R5, R7, 0x20 ;  /* 0x0000002007057836 */ /* 0x000fe20000000000 */
[----:B------:R-:W-:Y:S04]  /*14a50*/  BSSY B1, `(.L_x_14791) ;  /* 0x000001c000017945 */ /* 0x000fe80003800000 */
[----:B------:R-:W-:-:S13]  /*14a60*/  ISETP.GE.AND P0, PT, R5, R8, PT ;  /* 0x000000080500720c */ /* 0x000fda0003f06270 */
[----:B------:R-:W-:Y:S05]  /*14a70*/  @P0 BRA `(.L_x_14792) ;  /* 0x0000000000640947 */ /* 0x000fea0003800000 */
[----:B------:R-:W4:Y:S01]  /*14a80*/  LDL R20, [R1+0xc] ;  /* 0x00000c0001147983 */ /* 0x000f220000100800 */
[----:B------:R-:W-:-:S03]  /*14a90*/  ULDC UR4, c[0x0][0xbc8] ;  /* 0x0002f20000047ab9 */ /* 0x000fc60000000800 */
[----:B------:R-:W5:Y:S04]  /*14aa0*/  LDL R15, [R1+0x4c] ;  /* 0x00004c00010f7983 */ /* 0x000f680000100800 */
[----:B------:R-:W2:Y:S04]  /*14ab0*/  LDL R24, [R1+0x48] ;  /* 0x0000480001187983 */ /* 0x000ea80000100800 */
[----:B------:R-:W3:Y:S04]  /*14ac0*/  LDL R6, [R1+0x50] ;  /* 0x0000500001067983 */ /* 0x000ee80000100800 */
[----:B------:R-:W0:Y:S04]  /*14ad0*/  LDL R21, [R1+0x9c] ;  /* 0x00009c0001157983 */ /* 0x000e280000100800 */
        /* <DEDUP_REMOVED lines=8> */
[C---:B------:R-:W-:Y:S02]  /*14b60*/  @!P2 LEA R12, P4, R15.reuse, R14, 0x1 ;  /* 0x0000000e0f0ca211 */ /* 0x040fe400078808ff */
[----:B0-----:R-:W-:Y:S02]  /*14b70*/  @!P3 LEA.HI.X R11, R20, R0, R21, 0x1, P5 ;  /* 0x00000000140bb211 */ /* 0x001fe400028f0c15 */
        /* <DEDUP_REMOVED lines=9> */
.L_x_14792:
[----:B------:R-:W-:Y:S05]  /*14c10*/  BSYNC B1 ;  /* 0x0000000000017941 */ /* 0x000fea0003800000 */
.L_x_14791:
[----:B------:R-:W-:-:S03]  /*14c20*/  UMOV UR4, 0xffffffff ;  /* 0xffffffff00047882 */ /* 0x000fc60000000000 */
[----:B------:R-:W-:Y:S05]  /*14c30*/  BRA.DIV UR4, `(.L_x_14793) ;  /* 0x0000009e044c7947 */ /* 0x000fea000b800000 */
[----:B0-----:R0:W0:Y:S04]  /*14c40*/  SHFL.IDX PT, R0, R4, 0x2, 0x181f ;  /* 0x00581f0004007f89 */ /* 0x00102800000e0000 */
[----:B---34-:R3:W4:Y:S02]  /*14c50*/  SHFL.IDX PT, R14, R3, 0x2, 0x181f ;  /* 0x00581f00030e7f89 */ /* 0x01872400000e0000 */
.L_x_15006:
[----:B------:R-:W-:Y:S01]  /*14c60*/  VIADD R5, R7, 0x40 ;  /* 0x0000004007057836 */ /* 0x000fe20000000000 */
[----:B------:R-:W-:Y:S04]  /*14c70*/  BSSY B1, `(.L_x_14794) ;  /* 0x000001c000017945 */ /* 0x000fe80003800000 */
[----:B------:R-:W-:-:S13]  /*14c80*/  ISETP.GE.AND P0, PT, R5, R8, PT ;  /* 0x000000080500720c */ /* 0x000fda0003f06270 */
[----:B------:R-:W-:Y:S05]  /*14c90*/  @P0 BRA `(.L_x_14795) ;  /* 0x0000000000640947 */ /* 0x000fea0003800000 */
[----:B------:R-:W5:Y:S01]  /*14ca0*/  LDL R20, [R1+0xc] ;  /* 0x00000c0001147983 */ /* 0x000f620000100800 */
[----:B------:R-:W-:-:S03]  /*14cb0*/  ULDC UR4, c[0x0][0xbc8] ;  /* 0x0002f20000047ab9 */ /* 0x000fc60000000800 */
[----:B------:R-:W2:Y:S04]  /*14cc0*/  LDL R15, [R1+0x4c] ;  /* 0x00004c00010f7983 */ /* 0x000ea80000100800 */
[----:B------:R-:W3:Y:S04]  /*14cd0*/  LDL R24, [R1+0x48] ;  /* 0x0000480001187983 */ /* 0x000ee80000100800 */
[----:B------:R-:W4:Y:S04]  /*14ce0*/  LDL R6, [R1+0x50] ;  /* 0x0000500001067983 */ /* 0x000f280000100800 */
[----:B------:R-:W0:Y:S04]  /*14cf0*/  LDL R21, [R1+0x9c] ;  /* 0x00009c0001157983 */ /* 0x000e280000100800 */
[----:B------:R-:W4:Y:S04]  /*14d00*/  LDL R26, [R1+0x98] ;  /* 0x00009800011a7983 */ /* 0x000f280000100800 */
[----:B------:R-:W4:Y:S04]  /*14d10*/  LDL R25, [R1+0x94] ;  /* 0x0000940001197983 */ /* 0x000f280000100800 */
[----:B------:R-:W4:Y:S01]  /*14d20*/  LDL R9, [R1+0x90] ;  /* 0x0000900001097983 */ /* 0x000f220000100800 */
[----:B-----5:R-:W-:-:S02]  /*14d30*/  ISETP.GE.AND P3, PT, R20, UR4, PT ;  /* 0x0000000414007c0c */ /* 0x020fc4000bf66270 */
[----:B--2---:R-:W-:Y:S02]  /*14d40*/  ISETP.GE.AND P2, PT, R15, UR4, PT ;  /* 0x000000040f007c0c */ /* 0x004fe4000bf46270 */
[----:B---3--:R-:W-:Y:S02]  /*14d50*/  ISETP.GE.AND P1, PT, R24, UR4, PT ;  /* 0x0000000418007c0c */ /* 0x008fe4000bf26270 */
[----:B----4-:R-:W-:-:S07]  /*14d60*/  ISETP.GE.AND P0, PT, R6, UR4, PT ;  /* 0x0000000406007c0c */ /* 0x010fce000bf06270 */
        /* <DEDUP_REMOVED lines=12> */
.L_x_14795:
[----:B------:R-:W-:Y:S05]  /*14e30*/  BSYNC B1 ;  /* 0x0000000000017941 */ /* 0x000fea0003800000 */
.L_x_14794:
[----:B------:R-:W-:-:S03]  /*14e40*/  UMOV UR4, 0xffffffff ;  /* 0xffffffff00047882 */ /* 0x000fc60000000000 */
[----:B------:R-:W-:Y:S05]  /*14e50*/  BRA.DIV UR4, `(.L_x_14796) ;  /* 0x0000009e040c7947 */ /* 0x000fea000b800000 */
[----:B0-----:R0:W0:Y:S04]  /*14e60*/  SHFL.IDX PT, R0, R4, 0x3, 0x181f ;  /* 0x00781f0004007f89 */ /* 0x00102800000e0000 */
[----:B----4-:R4:W0:Y:S02]  /*14e70*/  SHFL.IDX PT, R14, R3, 0x3, 0x181f ;  /* 0x00781f00030e7f89 */ /* 0x01082400000e0000 */
.L_x_15010:
[----:B--234-:R-:W-:-:S05]  /*14e80*/  VIADD R3, R7, 0x60 ;  /* 0x0000006007037836 */ /* 0x01cfca0000000000 */
[----:B------:R-:W-:-:S13]  /*14e90*/  ISETP.GE.AND P0, PT, R3, R8, PT ;  /* 0x000000080300720c */ /* 0x000fda0003f06270 */
[----:B------:R-:W-:Y:S05]  /*14ea0*/  @P0 BRA `(.L_x_14783) ;  /* 0x0000000000640947 */ /* 0x000fea0003800000 */
[----:B------:R-:W2:Y:S01]  /*14eb0*/  LDL R9, [R1+0xc] ;  /* 0x00000c0001097983 */ /* 0x000ea20000100800 */
[----:B------:R-:W-:-:S03]  /*14ec0*/  ULDC UR4, c[0x0][0xbc8] ;  /* 0x0002f20000047ab9 */ /* 0x000fc60000000800 */
[----:B------:R-:W3:Y:S04]  /*14ed0*/  LDL R15, [R1+0x4c] ;  /* 0x00004c00010f7983 */ /* 0x000ee80000100800 */
[----:B------:R-:W4:Y:S04]  /*14ee0*/  LDL R12, [R1+0x48] ;  /* 0x00004800010c7983 */ /* 0x000f280000100800 */
[----:B------:R-:W5:Y:S04]  /*14ef0*/  LDL R10, [R1+0x50] ;  /* 0x00005000010a7983 */ /* 0x000f680000100800 */
[----:B------:R-:W5:Y:S04]  /*14f00*/  LDL R21, [R1+0x9c] ;  /* 0x00009c0001157983 */ /* 0x000f680000100800 */
[----:B------:R-:W5:Y:S04]  /*14f10*/  LDL R20, [R1+0x98] ;  /* 0x0000980001147983 */ /* 0x000f680000100800 */
[----:B------:R-:W5:Y:S04]  /*14f20*/  LDL R13, [R1+0x94] ;  /* 0x00009400010d7983 */ /* 0x000f680000100800 */
[----:B------:R-:W5:Y:S01]  /*14f30*/  LDL R11, [R1+0x90] ;  /* 0x00009000010b7983 */ /* 0x000f620000100800 */
[----:B--2---:R-:W-:-:S02]  /*14f40*/  ISETP.GE.AND P3, PT, R9, UR4, PT ;  /* 0x0000000409007c0c */ /* 0x004fc4000bf66270 */
[----:B---3--:R-:W-:Y:S02]  /*14f50*/  ISETP.GE.AND P2, PT, R15, UR4, PT ;  /* 0x000000040f007c0c */ /* 0x008fe4000bf46270 */
[----:B----4-:R-:W-:Y:S02]  /*14f60*/  ISETP.GE.AND P1, PT, R12, UR4, PT ;  /* 0x000000040c007c0c */ /* 0x010fe4000bf26270 */
[----:B-----5:R-:W-:-:S07]  /*14f70*/  ISETP.GE.AND P0, PT, R10, UR4, PT ;  /* 0x000000040a007c0c */ /* 0x020fce000bf06270 */
[-C--:B0-----:R-:W-:Y:S02]  /*14f80*/  @!P3 LEA R4, P5, R9, R14.reuse, 0x1 ;  /* 0x0000000e0904b211 */ /* 0x081fe400078a08ff */
        /* <DEDUP_REMOVED lines=11> */
.L_x_14783:
[----:B------:R-:W-:Y:S05]  /*15040*/  BSYNC B0 ;  /* 0x0000000000007941 */ /* 0x000fea0003800000 */
.L_x_14774:
[----:B------:R-:W-:Y:S02]  /*15050*/  ULDC UR4, c[0x0][0xd3c] ;  /* 0x00034f0000047ab9 */ /* 0x000fe40000000800 */
[----:B------:R-:W-:-:S13]  /*15060*/  ISETP.GE.AND P0, PT, R91, UR4, PT ;  /* 0x000000045b007c0c */ /* 0x000fda000bf06270 */
[----:B------:R-:W-:Y:S05]  /*15070*/  @!P0 BRA `(.L_x_14797) ;  /* 0xfffffec000448947 */ /* 0x000fea000383ffff */
[----:B------:R-:W-:Y:S05]  /*15080*/  BRA `(.L_x_14648) ;  /* 0x0000008800247947 */ /* 0x000fea0003800000 */
.L_x_14646:
        /* <DEDUP_REMOVED lines=18> */
.L_x_14798:
        /* <DEDUP_REMOVED lines=42> */
.L_x_14804:
        /* <DEDUP_REMOVED lines=12> */
.L_x_14803:
[----:B------:R-:W-:Y:S05]  /*15510*/  BSYNC B0 ;  /* 0x0000000000007941 */ /* 0x000fea0003800000 */
.L_x_14802:
        /* <DEDUP_REMOVED lines=21> */
.L_x_14800:
        /* <DEDUP_REMOVED lines=20> */
.L_x_14805:
        /* <DEDUP_REMOVED lines=14> */
[-C--:B------:R-:W-:Y:S01]  /*15890*/  @!P1 IADD3 R4, R4, -R9.reuse, RZ ;  /* 0x8000000904049210 */ /* 0x080fe20007ffe0ff */
        /* <DEDUP_REMOVED lines=42> */
.L_x_14801:
[----:B------:R-:W-:Y:S02]  /*15b40*/  IMAD.MOV.U32 R17, RZ, RZ, RZ ;  /* 0x000000ffff117224 */ /* 0x000fe400078e00ff */
[----:B------:R-:W-:Y:S02]  /*15b50*/  IMAD.U32 R16, RZ, RZ, UR6 ;  /* 0x00000006ff107e24 */ /* 0x000fe4000f8e00ff */
[----:B------:R-:W-:-:S07]  /*15b60*/  IMAD.MOV.U32 R18, RZ, RZ, RZ ;  /* 0x000000ffff127224 */ /* 0x000fce00078e00ff */
.L_x_14806:
[----:B------:R-:W-:-:S13]  /*15b70*/  ISETP.NE.AND P0, PT, R0, RZ, PT ;  /* 0x000000ff0000720c */ /* 0x000fda0003f05270 */
[----:B------:R-:W1:Y:S01]  /*15b80*/  @!P0 S2R R3, SR_CgaCtaId ;  /* 0x0000000000038919 */ /* 0x000e620000008800 */
[----:B------:R-:W-:-:S04]  /*15b90*/  @!P0 MOV R0, 0x400 ;  /* 0x0000040000008802 */ /* 0x000fc80000000f00 */
[----:B-1----:R-:W-:-:S05]  /*15ba0*/  @!P0 LEA R0, R3, R0, 0x18 ;  /* 0x0000000003008211 */ /* 0x002fca00078ec0ff */
[----:B------:R1:W-:Y:S01]  /*15bb0*/  @!P0 STS.128 [R0+0x324d0], R16 ;  /* 0x0324d01000008388 */ /* 0x0003e20000000c00 */
[----:B------:R-:W-:Y:S06]  /*15bc0*/  BAR.ARV 0x5, 0x180 ;  /* 0x0146000000007b1d */ /* 0x000fec0000002000 */
.L_x_14799:
        /* <DEDUP_REMOVED lines=38> */
.L_x_14953:
[----:B0-----:R-:W0:Y:S02]  /*15e30*/  LDC.64 R2, c[0x0][0xd88] ;  /* 0x00036200ff027b82 */ /* 0x001e240000000a00 */
[----:B0-----:R-:W-:-:S05]  /*15e40*/  IMAD.WIDE R2, R19, 0x4, R2 ;  /* 0x0000000413027825 */ /* 0x001fca00078e0202 */
[----:B-1----:R-:W1:Y:S01]  /*15e50*/  LDG.E R13, desc[UR40][R2.64] ;  /* 0x00000028020d7981 */ /* 0x002e62000c1e1900 */
[----:B------:R-:W-:Y:S05]  /*15e60*/  YIELD ;  /* 0x0000000000007946 */ /* 0x000fea0003800000 */
[----:B------:R-:W-:Y:S01]  /*15e70*/  ULDC.64 UR4, c[0x0][0xb20] ;  /* 0x0002c80000047ab9 */ /* 0x000fe20000000a00 */
[----:B--2---:R-:W-:Y:S01]  /*15e80*/  IMAD.MOV.U32 R0, RZ, RZ, RZ ;  /* 0x000000ffff007224 */ /* 0x004fe200078e00ff */
[----:B------:R-:W-:Y:S01]  /*15e90*/  ISETP.NE.U32.AND P0, PT, RZ, UR4, PT ;  /* 0x00000004ff007c0c */ /* 0x000fe2000bf05070 */
[----:B------:R-:W-:Y:S01]  /*15ea0*/  IMAD.MOV.U32 R10, RZ, RZ, RZ ;  /* 0x000000ffff0a7224 */ /* 0x000fe200078e00ff */
[----:B------:R-:W-:Y:S01]  /*15eb0*/  ULDC.64 UR10, c[0x0][0xb10] ;  /* 0x0002c400000a7ab9 */ /* 0x000fe20000000a00 */
[----:B------:R-:W-:Y:S01]  /*15ec0*/  ULDC.64 UR8, c[0x0][0xb08] ;  /* 0x0002c20000087ab9 */ /* 0x000fe20000000a00 */
[----:B------:R-:W-:Y:S01]  /*15ed0*/  ISETP.NE.AND.EX P0, PT, RZ, UR5, PT, P0 ;  /* 0x00000005ff007c0c */ /* 0x000fe2000bf05300 */
[----:B------:R-:W-:Y:S01]  /*15ee0*/  ULDC.64 UR6, c[0x0][0xb00] ;  /* 0x0002c00000067ab9 */ /* 0x000fe20000000a00 */
[----:B-1----:R-:W-:Y:S01]  /*15ef0*/  SHF.R.S32.HI R4, RZ, 0x1f, R13 ;  /* 0x0000001fff047819 */ /* 0x002fe2000001140d */
[----:B-----5:R-:W-:-:S10]  /*15f00*/  IMAD.SHL.U32 R8, R13, 0x4, RZ ;  /* 0x000000040d087824 */ /* 0x020fd400078e00ff */
        /* <DEDUP_REMOVED lines=46> */
[----:B0---4-:R-:W-:Y:S06]  /*161f0*/  @P3 BRA `(.L_x_14808) ;  /* 0x0000000000143947 */ /* 0x011fec0003800000 */
[----:B------:R-:W-:Y:S05]  /*16200*/  @!P2 BRA `(.L_x_14808) ;  /* 0x000000000010a947 */ /* 0x000fea0003800000 */
[----:B------:R-:W2:Y:S04]  /*16210*/  LDG.E R11, desc[UR40][R2.64] ;  /* 0x00000028020b7981 */ /* 0x000ea8000c1e1900 */
[----:B------:R-:W2:Y:S02]  /*16220*/  LDG.E R2, desc[UR40][R2.64+0x4] ;  /* 0x0000042802027981 */ /* 0x000ea4000c1e1900 */
[----:B--2--5:R-:W-:-:S05]  /*16230*/  IMAD.IADD R14, R2, 0x1, -R11 ;  /* 0x00000001020e7824 */ /* 0x024fca00078e0a0b */
[----:B------:R0:W-:Y:S02]  /*16240*/  STL [R1+0x40], R14 ;  /* 0x0000400e01007387 */ /* 0x0001e40000100800 */
.L_x_14808:
        /* <DEDUP_REMOVED lines=12> */
.L_x_14809:
[----:B------:R-:W-:Y:S05]  /*16310*/  @!P0 BRA `(.L_x_14810) ;  /* 0x00000000000c8947 */ /* 0x000fea0003800000 */
[----:B------:R-:W2:Y:S04]  /*16320*/  LDG.E R10, desc[UR40][R6.64] ;  /* 0x00000028060a7981 */ /* 0x000ea8000c1e1900 */
[----:B------:R-:W2:Y:S02]  /*16330*/  LDG.E R6, desc[UR40][R6.64+0x4] ;  /* 0x0000042806067981 */ /* 0x000ea4000c1e1900 */
[----:B--2---:R-:W-:-:S07]  /*16340*/  IMAD.IADD R10, R6, 0x1, -R10 ;  /* 0x00000001060a7824 */ /* 0x004fce00078e0a0a */
.L_x_14810:
        /* <DEDUP_REMOVED lines=47> */
.L_x_15013:
[----:B--2---:R-:W-:Y:S02]  /*16640*/  ISETP.NE.AND P0, PT, R14, RZ, PT ;  /* 0x000000ff0e00720c */ /* 0x004fe40003f05270 */
[----:B------:R-:W-:-:S11]  /*16650*/  PLOP3.LUT P6, PT, PT, PT, PT, 0x8, 0x0 ;  /* 0x000000000000781c */ /* 0x000fd60003fce170 */
[----:B------:R-:W-:Y:S05]  /*16660*/  @P0 BRA `(.L_x_14814) ;  /* 0x00000000000c0947 */ /* 0x000fea0003800000 */
[----:B------:R-:W-:-:S03]  /*16670*/  UMOV UR4, 0xffffffff ;  /* 0xffffffff00047882 */ /* 0x000fc60000000000 */
[----:B------:R-:W-:Y:S05]  /*16680*/  BRA.DIV UR4, `(.L_x_14815) ;  /* 0x00000086047c7947 */ /* 0x000fea000b800000 */
[----:B------:R-:W-:-:S13]  /*16690*/  ELECT P6, URZ, PT ;  /* 0x00000000003f782f */ /* 0x000fda00038c0000 */
.L_x_14814:
        /* <DEDUP_REMOVED lines=10> */
.L_x_15016:
[----:B------:R-:W-:Y:S05]  /*16740*/  BSYNC B1 ;  /* 0x0000000000017941 */ /* 0x000fea0003800000 */
.L_x_14816:
        /* <DEDUP_REMOVED lines=14> */
.L_x_15017:
[----:B------:R-:W-:Y:S05]  /*16830*/  BSYNC B2 ;  /* 0x0000000000027941 */ /* 0x000fea0003800000 */
.L_x_14820:
        /* <DEDUP_REMOVED lines=9> */
.L_x_14823:
[----:B------:R-:W-:Y:S05]  /*168d0*/  BSYNC B2 ;  /* 0x0000000000027941 */ /* 0x000fea0003800000 */
.L_x_14822:
        /* <DEDUP_REMOVED lines=14> */
.L_x_14824:
        /* <DEDUP_REMOVED lines=13> */
.L_x_15018:
[----:B------:R-:W-:Y:S05]  /*16a90*/  BSYNC B2 ;  /* 0x0000000000027941 */ /* 0x000fea0003800000 */
.L_x_14825:
        /* <DEDUP_REMOVED lines=11> */
.L_x_14828:
[----:B------:R-:W-:Y:S05]  /*16b50*/  BSYNC B2 ;  /* 0x0000000000027941 */ /* 0x000fea0003800000 */
.L_x_14827:
        /* <DEDUP_REMOVED lines=11> */
.L_x_14829:
        /* <DEDUP_REMOVED lines=15> */
.L_x_14830:
        /* <DEDUP_REMOVED lines=15> */
.L_x_14831:
        /* <DEDUP_REMOVED lines=15> */
.L_x_14832:
        /* <DEDUP_REMOVED lines=10> */
.L_x_14819:
[----:B------:R-:W-:Y:S05]  /*16f80*/  BSYNC B1 ;  /* 0x0000000000017941 */ /* 0x000fea0003800000 */
.L_x_14818:
        /* <DEDUP_REMOVED lines=13> */
.L_x_14848:
        /* <DEDUP_REMOVED lines=14> */
.L_x_15019:
[----:B------:R-:W-:Y:S05]  /*17140*/  BSYNC B2 ;  /* 0x0000000000027941 */ /* 0x000fea0003800000 */
.L_x_14835:
        /* <DEDUP_REMOVED lines=9> */
.L_x_14838:
[----:B------:R-:W-:Y:S05]  /*171e0*/  BSYNC B2 ;  /* 0x0000000000027941 */ /* 0x000fea0003800000 */
.L_x_14837:
        /* <DEDUP_REMOVED lines=13> */
.L_x_14839:
        /* <DEDUP_REMOVED lines=13> */
.L_x_15020:
[----:B------:R-:W-:Y:S05]  /*17390*/  BSYNC B2 ;  /* 0x0000000000027941 */ /* 0x000fea0003800000 */
.L_x_14840:
        /* <DEDUP_REMOVED lines=11> */
.L_x_14843:
[----:B------:R-:W-:Y:S05]  /*17450*/  BSYNC B2 ;  /* 0x0000000000027941 */ /* 0x000fea0003800000 */
.L_x_14842:
        /* <DEDUP_REMOVED lines=11> */
.L_x_14844:
        /* <DEDUP_REMOVED lines=15> */
.L_x_14845:
        /* <DEDUP_REMOVED lines=15> */
.L_x_14846:
        /* <DEDUP_REMOVED lines=15> */
.L_x_14847:
        /* <DEDUP_REMOVED lines=10> */
.L_x_14834:
[----:B------:R-:W-:Y:S05]  /*17880*/  BSYNC B1 ;  /* 0x0000000000017941 */ /* 0x000fea0003800000 */
.L_x_14833:
        /* <DEDUP_REMOVED lines=12> */
.L_x_14812:
[----:B------:R-:W-:Y:S05]  /*17950*/  BSYNC B0 ;  /* 0x0000000000007941 */ /* 0x000fea0003800000 */
.L_x_14811:
        /* <DEDUP_REMOVED lines=25> */
[----:B------:R-:W2:Y:S08]  /*17af0*/  FLO.U32 R0, UR4 ;  /* 0x0000000400007d00 */ /* 0x000eb000080e0000 */
[----:B------:R-:W3:Y:S01]  /*17b00*/  POPC R2, UR4 ;  /* 0x0000000400027d09 */ /* 0x000ee20008000000 */
[----:B--2---:R-:W-:-:S13]  /*17b10*/  ISETP.EQ.U32.AND P0, PT, R0, R3, PT ;  /* 0x000000030000720c */ /* 0x004fda0003f02070 */
[----:B---3--:R-:W2:Y:S01]  /*17b20*/  @P0 ATOMG.E.ADD.STRONG.GPU PT, R5, desc[UR40][R4.64], R2 ;  /* 0x00000002040509a8 */ /* 0x008ea200081ee1e8 */
[----:B------:R-:W3:Y:S02]  /*17b30*/  S2R R3, SR_LTMASK ;  /* 0x0000000000037919 */ /* 0x000ee40000003900 */
[----:B---3--:R-:W-:-:S06]  /*17b40*/  LOP3.LUT R3, R3, UR4, RZ, 0xc0, !PT ;  /* 0x0000000403037c12 */ /* 0x008fcc000f8ec0ff */
[----:B------:R-:W3:Y:S01]  /*17b50*/  POPC R3, R3 ;  /* 0x0000000300037309 */ /* 0x000ee20000000000 */
[----:B--2---:R-:W3:Y:S02]  /*17b60*/  SHFL.IDX PT, R0, R5, R0, 0x1f ;  /* 0x00001f0005007589 */ /* 0x004ee400000e0000 */
[----:B---3--:R-:W-:Y:S01]  /*17b70*/  IADD3 R16, R0, UR36, R3 ;  /* 0x0000002400107c10 */ /* 0x008fe2000fffe003 */
[----:B------:R-:W-:Y:S06]  /*17b80*/  BRA `(.L_x_14851) ;  /* 0x0000004c00607947 */ /* 0x000fec0003800000 */
.L_x_14850:
        /* <DEDUP_REMOVED lines=21> */
.L_x_14853:
[----:B------:R-:W-:Y:S05]  /*17ce0*/  BSYNC B6 ;  /* 0x0000000000067941 */ /* 0x000fea0003800000 */
.L_x_14852:
        /* <DEDUP_REMOVED lines=21> */
.L_x_14856:
        /* <DEDUP_REMOVED lines=16> */
.L_x_14855:
[----:B------:R-:W-:Y:S05]  /*17f40*/  BSYNC B6 ;  /* 0x0000000000067941 */ /* 0x000fea0003800000 */
.L_x_14854:
        /* <DEDUP_REMOVED lines=25> */
.L_x_15023:
        /* <DEDUP_REMOVED lines=12> */
.L_x_15026:
        /* <DEDUP_REMOVED lines=25> */
.L_x_14860:
[----:B------:R-:W3:Y:S04]  /*18330*/  LDL R7, [R1+0x4] ;  /* 0x0000040001077983 */ /* 0x000ee80000100800 */
[----:B0-2---:R-:W3:Y:S04]  /*18340*/  LDL R0, [R1+0xc] ;  /* 0x00000c0001007983 */ /* 0x005ee80000100800 */
[----:B------:R-:W2:Y:S01]  /*18350*/  LDL R2, [R1+0x1c] ;  /* 0x00001c0001027983 */ /* 0x000ea20000100800 */
[----:B---3--:R-:W-:Y:S01]  /*18360*/  IMAD R0, R0, 0x8, R7 ;  /* 0x0000000800007824 */ /* 0x008fe200078e0207 */
[----:B--2---:R-:W-:-:S04]  /*18370*/  SHF.L.U32 R2, R2, 0x1f, RZ ;  /* 0x0000001f02027819 */ /* 0x004fc800000006ff */
[----:B------:R-:W0:Y:S02]  /*18380*/  SYNCS.PHASECHK.TRANS64.TRYWAIT P0, [R0+URZ+0x32440], R2 ;  /* 0x03244002000075a7 */ /* 0x000e24000800017f */
[----:B0-----:R-:W-:Y:S05]  /*18390*/  @!P0 BRA `(.L_x_14861) ;  /* 0x0000006c00148947 */ /* 0x001fea0003800000 */
.L_x_15027:
        /* <DEDUP_REMOVED lines=11> */
.L_x_14862:
        /* <DEDUP_REMOVED lines=27> */
.L_x_14858:
        /* <DEDUP_REMOVED lines=31> */
[----:B-1----:R-:W-:Y:S02]  /*187f0*/  IMAD.U32 R11, RZ, RZ, UR9 ;  /* 0x00000009ff0b7e24 */ /* 0x002fe4000f8e00ff */
[----:B------:R-:W-:Y:S02]  /*18800*/  IMAD.MOV.U32 R8, RZ, RZ, 0x70 ;  /* 0x00000070ff087424 */ /* 0x000fe400078e00ff */
[----:B------:R-:W-:Y:S02]  /*18810*/  IMAD.MOV.U32 R12, RZ, RZ, 0x1 ;  /* 0x00000001ff0c7424 */ /* 0x000fe400078e00ff */
[----:B------:R-:W-:-:S07]  /*18820*/  IMAD.MOV.U32 R13, RZ, RZ, RZ ;  /* 0x000000ffff0d7224 */ /* 0x000fce00078e00ff */
[----:B------:R-:W-:-:S07]  /*18830*/  LEPC R20, `(.L_x_14864) ;  /* 0x000000001014794e */ /* 0x000fce0000000000 */
[----:B0-----:R-:W-:Y:S05]  /*18840*/  CALL.ABS.NOINC R2 ;  /* 0x0000000002007343 */ /* 0x001fea0003c00000 */
.L_x_14864:
[----:B------:R-:W-:Y:S05]  /*18850*/  BSYNC B6 ;  /* 0x0000000000067941 */ /* 0x000fea0003800000 */
.L_x_14863:
        /* <DEDUP_REMOVED lines=142> */
.L_x_15044:
        /* <DEDUP_REMOVED lines=12> */
.L_x_14866:
        /* <DEDUP_REMOVED lines=38> */
.L_x_14868:
[----:B------:R-:W-:Y:S05]  /*19460*/  BSYNC B6 ;  /* 0x0000000000067941 */ /* 0x000fea0003800000 */
.L_x_14867:
        /* <DEDUP_REMOVED lines=145> */
[----:B------:R0:W1:Y:S04]  /*19d80*/  SHFL.IDX PT, R6, R0, 0x7, 0x181f ;  /* 0x00f81f0000067f89 */ /* 0x00006800000e0000 */
[----:B------:R0:W-:Y:S04]  /*19d90*/  @!P4 LDGSTS.E.BYPASS.LTC128B.128 [R9+0x25400], desc[UR40][R4.64], !P3 ;  /* 0x254000000409cfae */ /* 0x0001e8000d901d68 */
[----:B------:R0:W-:Y:S04]  /*19da0*/  @!P4 LDGSTS.E.BYPASS.LTC128B.128 [R9+0x29400], desc[UR40][R4.64+0x80], !P2 ;  /* 0x294000800409cfae */ /* 0x0001e8000d101d68 */
[----:B------:R0:W-:Y:S04]  /*19db0*/  @!P4 LDGSTS.E.BYPASS.LTC128B.128 [R9+0x2d400], desc[UR40][R4.64+0x100], !P1 ;  /* 0x2d4001000409cfae */ /* 0x0001e8000c901d68 */
[----:B------:R0:W-:Y:S04]  /*19dc0*/  @!P4 LDGSTS.E.BYPASS.LTC128B.128 [R9+0x31400], desc[UR40][R4.64+0x180], !P0 ;  /* 0x314001800409cfae */ /* 0x0001e8000c101d68 */
[----:B------:R-:W2:Y:S02]  /*19dd0*/  SHFL.IDX PT, R2, R2, 0x7, 0x181f ;  /* 0x00f81f0002027f89 */ /* 0x000ea400000e0000 */
.L_x_15062:
[----:B0-----:R-:W4:Y:S01]  /*19de0*/  LDL.LU R0, [R1+0x78] ;  /* 0x0000780001007983 */ /* 0x001f220000300800 */
[----:B------:R-:W-:Y:S01]  /*19df0*/  BSSY B0, `(.L_x_14870) ;  /* 0x000000d000007945 */ /* 0x000fe20003800000 */
[----:B----4-:R-:W-:-:S13]  /*19e00*/  ISETP.GE.AND P4, PT, R0, R3, PT ;  /* 0x000000030000720c */ /* 0x010fda0003f86270 */
[----:B------:R-:W-:Y:S05]  /*19e10*/  @P4 BRA `(.L_x_14871) ;  /* 0x0000000000284947 */ /* 0x000fea0003800000 */
[----:B------:R-:W4:Y:S01]  /*19e20*/  LDL R0, [R1+0x18] ;  /* 0x0000180001007983 */ /* 0x000f220000100800 */
[----:B--2---:R-:W-:-:S05]  /*19e30*/  LEA R2, P4, R8, R2, 0x1 ;  /* 0x0000000208027211 */ /* 0x004fca00078808ff */
[----:B-1----:R-:W-:-:S05]  /*19e40*/  IMAD.X R3, RZ, RZ, R6, P4 ;  /* 0x000000ffff037224 */ /* 0x002fca00020e0606 */
[----:B------:R-:W-:Y:S01]  /*19e50*/  @!PT LDS RZ, [RZ] ;  /* 0x00000000fffff984 */ /* 0x000fe20000000800 */
[----:B------:R-:W-:Y:S01]  /*19e60*/  @!PT LDS RZ, [RZ] ;  /* 0x00000000fffff984 */ /* 0x000fe20000000800 */
[----:B------:R-:W-:Y:S01]  /*19e70*/  @!PT LDS RZ, [RZ] ;  /* 0x00000000fffff984 */ /* 0x000fe20000000800 */
[----:B----4-:R0:W-:Y:S04]  /*19e80*/  LDGSTS.E.BYPASS.LTC128B.128 [R0+0x25c00], desc[UR40][R2.64], !P3 ;  /* 0x25c0000002007fae */ /* 0x0101e8000d901d68 */
[----:B------:R0:W-:Y:S04]  /*19e90*/  LDGSTS.E.BYPASS.LTC128B.128 [R0+0x29c00], desc[UR40][R2.64+0x80], !P2 ;  /* 0x29c0008002007fae */ /* 0x0001e8000d101d68 */
[----:B------:R0:W-:Y:S04]  /*19ea0*/  LDGSTS.E.BYPASS.LTC128B.128 [R0+0x2dc00], desc[UR40][R2.64+0x100], !P1 ;  /* 0x2dc0010002007fae */ /* 0x0001e8000c901d68 */
[----:B------:R0:W-:Y:S02]  /*19eb0*/  LDGSTS.E.BYPASS.LTC128B.128 [R0+0x31c00], desc[UR40][R2.64+0x180], !P0 ;  /* 0x31c0018002007fae */ /* 0x0001e4000c101d68 */
.L_x_14871:
[----:B------:R-:W-:Y:S05]  /*19ec0*/  BSYNC B0 ;  /* 0x0000000000007941 */ /* 0x000fea0003800000 */
.L_x_14870:
[----:B------:R4:W5:Y:S01]  /*19ed0*/  LDL R8, [R1+0x4] ;  /* 0x0000040001087983 */ /* 0x0009620000100800 */
[----:B------:R-:W-:Y:S01]  /*19ee0*/  PLOP3.LUT P0, PT, PT, PT, PT, 0x80, 0x0 ;  /* 0x000000000000781c */ /* 0x000fe20003f0f070 */
[----:B------:R-:W-:-:S12]  /*19ef0*/  NOP ;  /* 0x0000000000007918 */ /* 0x000fd80000000000 */
.L_x_14872:
[----:B0-2---:R-:W2:Y:S01]  /*19f00*/  LDL R2, [R1+0x4] ;  /* 0x0000040001027983 */ /* 0x005ea20000100800 */
        /* <DEDUP_REMOVED lines=18> */
.L_x_15063:
[----:B------:R-:W-:Y:S05]  /*1a030*/  BSYNC B0 ;  /* 0x0000000000007941 */ /* 0x000fea0003800000 */
.L_x_14873:
[----:B0-----:R-:W2:Y:S01]  /*1a040*/  LDL R2, [R1+0x8] ;  /* 0x0000080001027983 */ /* 0x001ea20000100800 */
[----:B------:R-:W-:Y:S01]  /*1a050*/  BSSY B0, `(.L_x_14875) ;  /* 0x0000063000007945 */ /* 0x000fe20003800000 */
[----:B--2---:R-:W-:-:S13]  /*1a060*/  LOP3.LUT P0, RZ, R2, 0x1, RZ, 0xc0, !PT ;  /* 0x0000000102ff7812 */ /* 0x004fda000780c0ff */
[----:B------:R-:W-:Y:S05]  /*1a070*/  @!P0 BRA `(.L_x_14876) ;  /* 0x0000000400808947 */ /* 0x000fea0003800000 */
[----:B------:R-:W2:Y:S04]  /*1a080*/  LDL R2, [R1+0x4] ;  /* 0x0000040001027983 */ /* 0x000ea80000100800 */
[----:B---3--:R-:W3:Y:S01]  /*1a090*/  LDL R4, [R1+0x1c] ;  /* 0x00001c0001047983 */ /* 0x008ee20000100800 */
        /* <DEDUP_REMOVED lines=10> */
.L_x_15064:
[----:B------:R-:W-:Y:S05]  /*1a140*/  BSYNC B1 ;  /* 0x0000000000017941 */ /* 0x000fea0003800000 */
.L_x_14877:
        /* <DEDUP_REMOVED lines=9> */
.L_x_14880:
[----:B------:R-:W-:Y:S05]  /*1a1e0*/  BSYNC B1 ;  /* 0x0000000000017941 */ /* 0x000fea0003800000 */
.L_x_14879:
        /* <DEDUP_REMOVED lines=14> */
.L_x_14881:
        /* <DEDUP_REMOVED lines=16> */
.L_x_14882:
        /* <DEDUP_REMOVED lines=16> */
.L_x_14883:
        /* <DEDUP_REMOVED lines=16> */
.L_x_14884:
        /* <DEDUP_REMOVED lines=11> */
.L_x_14876:
[----:B------:R-:W-:Y:S05]  /*1a680*/  BSYNC B0 ;  /* 0x0000000000007941 */ /* 0x000fea0003800000 */
.L_x_14875:
[----:B---3--:R-:W2:Y:S01]  /*1a690*/  LDL R4, [R1+0x38] ;  /* 0x0000380001047983 */ /* 0x008ea20000100800 */
        /* <DEDUP_REMOVED lines=9> */
[----:B-1----:R-:W2:Y:S04]  /*1a730*/  LDL R6, [R1+0x8] ;  /* 0x0000080001067983 */ /* 0x002ea80000100800 */
        /* <DEDUP_REMOVED lines=38> */
.L_x_14891:
[----:B------:R-:W2:Y:S01]  /*1a9a0*/  LDL R2, [R1+0x4] ;  /* 0x0000040001027983 */ /* 0x000ea20000100800 */
[----:B------:R-:W-:Y:S01]  /*1a9b0*/  SHF.L.U32 R6, R8, 0x1f, RZ ;  /* 0x0000001f08067819 */ /* 0x000fe200000006ff */
[----:B-1----:R-:W1:Y:S01]  /*1a9c0*/  S2R R0, SR_TID.X ;  /* 0x0000000000007919 */ /* 0x002e620000002100 */
[----:B------:R-:W-:Y:S01]  /*1a9d0*/  BSSY B3, `(.L_x_14892) ;  /* 0x0000006000037945 */ /* 0x000fe20003800000 */
[----:B-1----:R-:W-:-:S04]  /*1a9e0*/  LOP3.LUT R0, R0, 0x7f, RZ, 0xc0, !PT ;  /* 0x0000007f00007812 */ /* 0x002fc800078ec0ff */
[----:B------:R-:W-:Y:S01]  /*1a9f0*/  ISETP.NE.AND P1, PT, R0, RZ, PT ;  /* 0x000000ff0000720c */ /* 0x000fe20003f25270 */
[----:B--2---:R-:W-:-:S04]  /*1aa00*/  IMAD R2, R9, 0x8, R2 ;  /* 0x0000000809027824 */ /* 0x004fc800078e0202 */
[----:B------:R-:W1:Y:S02]  /*1aa10*/  SYNCS.PHASECHK.TRANS64.TRYWAIT P0, [R2+URZ+0x32440], R6 ;  /* 0x03244006020075a7 */ /* 0x000e64000800017f */
[----:B-1----:R-:W-:Y:S06]  /*1aa20*/  @!P0 BRA `(.L_x_14893) ;  /* 0x0000005c00e08947 */ /* 0x002fec0003800000 */
.L_x_15065:
[----:B------:R-:W-:Y:S05]  /*1aa30*/  BSYNC B3 ;  /* 0x0000000000037941 */ /* 0x000fea0003800000 */
.L_x_14892:
        /* <DEDUP_REMOVED lines=9> */
.L_x_14895:
[----:B------:R-:W-:Y:S05]  /*1aad0*/  BSYNC B3 ;  /* 0x0000000000037941 */ /* 0x000fea0003800000 */
.L_x_14894:
        /* <DEDUP_REMOVED lines=14> */
.L_x_14896:
        /* <DEDUP_REMOVED lines=14> */
.L_x_15066:
[----:B------:R-:W-:Y:S05]  /*1aca0*/  BSYNC B3 ;  /* 0x0000000000037941 */ /* 0x000fea0003800000 */
.L_x_14897:
        /* <DEDUP_REMOVED lines=11> */
.L_x_14900:
[----:B------:R-:W-:Y:S05]  /*1ad60*/  BSYNC B3 ;  /* 0x0000000000037941 */ /* 0x000fea0003800000 */
.L_x_14899:
        /* <DEDUP_REMOVED lines=11> */
.L_x_14901:
        /* <DEDUP_REMOVED lines=16> */
.L_x_14902:
        /* <DEDUP_REMOVED lines=16> */
.L_x_14903:
        /* <DEDUP_REMOVED lines=16> */
.L_x_14904:
        /* <DEDUP_REMOVED lines=11> */
.L_x_14890:
[----:B------:R-:W-:Y:S05]  /*1b1d0*/  BSYNC B1 ;  /* 0x0000000000017941 */ /* 0x000fea0003800000 */
.L_x_14889:
[----:B------:R-:W2:Y:S02]  /*1b1e0*/  LDL.LU R5, [R1+0x38] ;  /* 0x0000380001057983 */ /* 0x000ea40000300800 */
[----:B--2---:R-:W-:-:S07]  /*1b1f0*/  VIADD R0, R5, 0xfffffffd ;  /* 0xfffffffd05007836 */ /* 0x004fce0000000000 */
.L_x_14888:
[----:B------:R-:W-:Y:S05]  /*1b200*/  BSYNC B2 ;  /* 0x0000000000027941 */ /* 0x000fea0003800000 */
.L_x_14887:
[----:B------:R-:W-:-:S13]  /*1b210*/  ISETP.NE.AND P0, PT, R4, RZ, PT ;  /* 0x000000ff0400720c */ /* 0x000fda0003f05270 */
[----:B------:R-:W-:Y:S05]  /*1b220*/  @!P0 BRA `(.L_x_14886) ;  /* 0x0000001400488947 */ /* 0x000fea0003800000 */
.L_x_14937:
        /* <DEDUP_REMOVED lines=8> */
[----:B-1----:R-:W-:Y:S02]  /*1b2b0*/  SEL R6, RZ, 0x1, P0 ;  /* 0x00000001ff067807 */ /* 0x002fe40000000000 */
        /* <DEDUP_REMOVED lines=28> */
.L_x_14907:
        /* <DEDUP_REMOVED lines=9> */
.L_x_15067:
[----:B------:R-:W-:Y:S05]  /*1b510*/  BSYNC B2 ;  /* 0x0000000000027941 */ /* 0x000fea0003800000 */
.L_x_14908:
        /* <DEDUP_REMOVED lines=9> */
.L_x_14911:
[----:B------:R-:W-:Y:S05]  /*1b5b0*/  BSYNC B2 ;  /* 0x0000000000027941 */ /* 0x000fea0003800000 */
.L_x_14910:
        /* <DEDUP_REMOVED lines=13> */
.L_x_14912:
        /* <DEDUP_REMOVED lines=14> */
.L_x_15068:
[----:B------:R-:W-:Y:S05]  /*1b770*/  BSYNC B2 ;  /* 0x0000000000027941 */ /* 0x000fea0003800000 */
.L_x_14913:
        /* <DEDUP_REMOVED lines=11> */
.L_x_14916:
[----:B------:R-:W-:Y:S05]  /*1b830*/  BSYNC B2 ;  /* 0x0000000000027941 */ /* 0x000fea0003800000 */
.L_x_14915:
        /* <DEDUP_REMOVED lines=10> */
.L_x_14917:
        /* <DEDUP_REMOVED lines=16> */
.L_x_14918:
        /* <DEDUP_REMOVED lines=16> */
.L_x_14919:
        /* <DEDUP_REMOVED lines=16> */
.L_x_14920:
        /* <DEDUP_REMOVED lines=11> */
.L_x_14906:
[----:B------:R-:W-:Y:S05]  /*1bc90*/  BSYNC B1 ;  /* 0x0000000000017941 */ /* 0x000fea0003800000 */
.L_x_14905:
        /* <DEDUP_REMOVED lines=36> */
.L_x_14923:
        /* <DEDUP_REMOVED lines=9> */
.L_x_15069:
[----:B------:R-:W-:Y:S05]  /*1bf70*/  BSYNC B2 ;  /* 0x0000000000027941 */ /* 0x000fea0003800000 */
.L_x_14924:
        /* <DEDUP_REMOVED lines=9> */
.L_x_14927:
[----:B------:R-:W-:Y:S05]  /*1c010*/  BSYNC B2 ;  /* 0x0000000000027941 */ /* 0x000fea0003800000 */
.L_x_14926:
        /* <DEDUP_REMOVED lines=14> */
.L_x_14928:
        /* <DEDUP_REMOVED lines=14> */
.L_x_15070:
[----:B------:R-:W-:Y:S05]  /*1c1e0*/  BSYNC B2 ;  /* 0x0000000000027941 */ /* 0x000fea0003800000 */
.L_x_14929:
        /* <DEDUP_REMOVED lines=11> */
.L_x_14932:
[----:B------:R-:W-:Y:S05]  /*1c2a0*/  BSYNC B2 ;  /* 0x0000000000027941 */ /* 0x000fea0003800000 */
.L_x_14931:
        /* <DEDUP_REMOVED lines=11> */
.L_x_14933:
        /* <DEDUP_REMOVED lines=13> */
[----:B------:R-:W-:Y:S02]  /*1c430*/  R2UR UR7, R9 ;  /* 0x00000000090772ca */ /* 0x000fe400000e0000 */
[----:B------:R-:W-:Y:S02]  /*1c440*/  PLOP3.LUT P0, PT, PT, PT, PT, 0x80, 0x0 ;  /* 0x000000000000781c */ /* 0x000fe40003f0f070 */
[----:B------:R-:W-:-:S11]  /*1c450*/  IADD3 R4, R2, 0x3400, RZ ;  /* 0x0000340002047810 */ /* 0x000fd60007ffe0ff */
.L_x_14934:
        /* <DEDUP_REMOVED lines=16> */
.L_x_14935:
        /* <DEDUP_REMOVED lines=16> */
.L_x_14936:
        /* <DEDUP_REMOVED lines=11> */
.L_x_14922:
[----:B------:R-:W-:Y:S05]  /*1c710*/  BSYNC B1 ;  /* 0x0000000000017941 */ /* 0x000fea0003800000 */
.L_x_14921:
[C---:B------:R-:W-:Y:S01]  /*1c720*/  ISETP.GT.AND P0, PT, R0.reuse, 0x1, PT ;  /* 0x000000010000780c */ /* 0x040fe20003f04270 */
[----:B------:R-:W-:-:S12]  /*1c730*/  VIADD R0, R0, 0xfffffffe ;  /* 0xfffffffe00007836 */ /* 0x000fd80000000000 */
[----:B------:R-:W-:Y:S05]  /*1c740*/  @P0 BRA `(.L_x_14937) ;  /* 0xffffffe800b80947 */ /* 0x000fea000383ffff */
.L_x_14886:
[----:B------:R-:W-:Y:S05]  /*1c750*/  BSYNC B0 ;  /* 0x0000000000007941 */ /* 0x000fea0003800000 */
.L_x_14885:
[----:B------:R-:W2:Y:S04]  /*1c760*/  LDL.LU R4, [R1+0xc] ;  /* 0x00000c0001047983 */ /* 0x000ea80000300800 */
[----:B------:R-:W3:Y:S01]  /*1c770*/  LDL.LU R3, [R1+0x1c] ;  /* 0x00001c0001037983 */ /* 0x000ee20000300800 */
[----:B------:R-:W0:Y:S01]  /*1c780*/  S2R R2, SR_TID.X ;  /* 0x0000000000027919 */ /* 0x000e220000002100 */
[----:B------:R-:W-:Y:S01]  /*1c790*/  BSSY B0, `(.L_x_14938) ;  /* 0x0000015000007945 */ /* 0x000fe20003800000 */
[----:B0-----:R-:W-:-:S04]  /*1c7a0*/  LOP3.LUT R2, R2, 0x7f, RZ, 0xc0, !PT ;  /* 0x0000007f02027812 */ /* 0x001fc800078ec0ff */
[----:B------:R-:W-:Y:S01]  /*1c7b0*/  ISETP.NE.AND P1, PT, R2, RZ, PT ;  /* 0x000000ff0200720c */ /* 0x000fe20003f25270 */
[----:B--2---:R-:W-:-:S05]  /*1c7c0*/  VIADD R0, R4, 0x1 ;  /* 0x0000000104007836 */ /* 0x004fca0000000000 */
[----:B------:R-:W-:-:S04]  /*1c7d0*/  ISETP.NE.AND P0, PT, R0, 0x2, PT ;  /* 0x000000020000780c */ /* 0x000fc80003f05270 */
[----:B------:R-:W-:-:S04]  /*1c7e0*/  SEL R2, RZ, 0x1, P0 ;  /* 0x00000001ff027807 */ /* 0x000fc80000000000 */
[----:B---3--:R-:W-:-:S05]  /*1c7f0*/  LOP3.LUT R3, R3, R2, RZ, 0x3c, !PT ;  /* 0x0000000203037212 */ /* 0x008fca00078e3cff */
[----:B------:R0:W-:Y:S01]  /*1c800*/  STL [R1+0x1c], R3 ;  /* 0x00001c0301007387 */ /* 0x0001e20000100800 */
[----:B------:R-:W-:Y:S05]  /*1c810*/  @P1 BRA `(.L_x_14939) ;  /* 0x0000000000301947 */ /* 0x000fea0003800000 */
[----:B0-----:R-:W0:Y:S01]  /*1c820*/  S2R R3, SR_LANEID ;  /* 0x0000000000037919 */ /* 0x001e220000000000 */
[----:B------:R-:W-:Y:S01]  /*1c830*/  VOTEU.ANY UR4, UPT, PT ;  /* 0x0000000000047886 */ /* 0x000fe200038e0100 */
[----:B------:R-:W2:Y:S01]  /*1c840*/  LDC.64 R4, c[0x0][0xd60] ;  /* 0x00035800ff047b82 */ /* 0x000ea20000000a00 */
[----:B------:R-:W0:Y:S02]  /*1c850*/  FLO.U32 R2, UR4 ;  /* 0x0000000400027d00 */ /* 0x000e2400080e0000 */
[----:B0-----:R-:W-:-:S06]  /*1c860*/  ISETP.EQ.U32.AND P1, PT, R2, R3, PT ;  /* 0x000000030200720c */ /* 0x001fcc0003f22070 */
[----:B------:R-:W2:Y:S07]  /*1c870*/  POPC R3, UR4 ;  /* 0x0000000400037d09 */ /* 0x000eae0008000000 */
[----:B--2---:R-:W2:Y:S01]  /*1c880*/  @P1 ATOMG.E.ADD.STRONG.GPU PT, R3, desc[UR40][R4.64], R3 ;  /* 0x00000003040319a8 */ /* 0x004ea200081ee1e8 */
[----:B-1----:R-:W0:Y:S02]  /*1c890*/  S2R R6, SR_LTMASK ;  /* 0x0000000000067919 */ /* 0x002e240000003900 */
[----:B0-----:R-:W-:-:S04]  /*1c8a0*/  LOP3.LUT R6, R6, UR4, RZ, 0xc0, !PT ;  /* 0x0000000406067c12 */ /* 0x001fc8000f8ec0ff */
[----:B------:R-:W0:Y:S01]  /*1c8b0*/  POPC R7, R6 ;  /* 0x0000000600077309 */ /* 0x000e220000000000 */
[----:B--2---:R-:W0:Y:S02]  /*1c8c0*/  SHFL.IDX PT, R2, R3, R2, 0x1f ;  /* 0x00001f0203027589 */ /* 0x004e2400000e0000 */
[----:B0-----:R-:W-:-:S07]  /*1c8d0*/  IADD3 R16, R2, UR36, R7 ;  /* 0x0000002402107c10 */ /* 0x001fce000fffe007 */
.L_x_14939:
[----:B------:R-:W-:Y:S05]  /*1c8e0*/  BSYNC B0 ;  /* 0x0000000000007941 */ /* 0x000fea0003800000 */
.L_x_14938:
[----:B------:R-:W-:-:S05]  /*1c8f0*/  SEL R0, R0, RZ, P0 ;  /* 0x000000ff00007207 */ /* 0x000fca0000000000 */
[----:B------:R2:W-:Y:S02]  /*1c900*/  STL [R1+0xc], R0 ;  /* 0x00000c0001007387 */ /* 0x0005e40000100800 */
.L_x_14851:
[----:B------:R-:W-:Y:S05]  /*1c910*/  BSYNC B7 ;  /* 0x0000000000077941 */ /* 0x000fea0003800000 */
.L_x_14849:
        /* <DEDUP_REMOVED lines=13> */
.L_x_14940:
[----:B------:R-:W1:Y:S01]  /*1c9f0*/  S2R R0, SR_TID.X ;  /* 0x0000000000007919 */ /* 0x000e620000002100 */
[----:B------:R-:W-:Y:S01]  /*1ca00*/  UMOV UR4, 0xffffffff ;  /* 0xffffffff00047882 */ /* 0x000fe20000000000 */
[----:B-1----:R-:W-:-:S04]  /*1ca10*/  LOP3.LUT R6, R0, 0x1f, RZ, 0xc0, !PT ;  /* 0x0000001f00067812 */ /* 0x002fc800078ec0ff */
        /* <DEDUP_REMOVED lines=33> */
.L_x_15080:
[----:B------:R-:W-:Y:S02]  /*1cc30*/  ULDC UR4, c[0x0][0xd38] ;  /* 0x00034e0000047ab9 */ /* 0x000fe40000000800 */
[----:B------:R-:W-:-:S04]  /*1cc40*/  IMAD.U32 R4, RZ, RZ, UR4 ;  /* 0x00000004ff047e24 */ /* 0x000fc8000f8e00ff */
[----:B-1----:R-:W-:-:S04]  /*1cc50*/  IMAD R16, R16, R4, RZ ;  /* 0x0000000410107224 */ /* 0x002fc800078e02ff */
[----:B------:R-:W-:-:S05]  /*1cc60*/  IMAD.IADD R5, R5, 0x1, R16 ;  /* 0x0000000105057824 */ /* 0x000fca00078e0210 */
[----:B------:R-:W-:-:S13]  /*1cc70*/  ISETP.GT.AND P6, PT, R5, R0, PT ;  /* 0x000000000500720c */ /* 0x000fda0003fc4270 */
[----:B------:R-:W-:Y:S05]  /*1cc80*/  @P6 BRA `(.L_x_14943) ;  /* 0x00000000009c6947 */ /* 0x000fea0003800000 */
.L_x_14948:
        /* <DEDUP_REMOVED lines=14> */
.L_x_14946:
[----:B------:R-:W-:Y:S05]  /*1cd70*/  BSYNC B0 ;  /* 0x0000000000007941 */ /* 0x000fea0003800000 */
.L_x_14945:
        /* <DEDUP_REMOVED lines=18> */
.L_x_15088:
[----:B------:R-:W-:Y:S02]  /*1cea0*/  ULDC UR4, c[0x0][0xd38] ;  /* 0x00034e0000047ab9 */ /* 0x000fe40000000800 */
[----:B------:R-:W-:-:S04]  /*1ceb0*/  IMAD.U32 R4, RZ, RZ, UR4 ;  /* 0x00000004ff047e24 */ /* 0x000fc8000f8e00ff */
[----:B-1----:R-:W-:-:S04]  /*1cec0*/  IMAD R16, R16, R4, RZ ;  /* 0x0000000410107224 */ /* 0x002fc800078e02ff */
[----:B------:R-:W-:-:S05]  /*1ced0*/  IMAD.IADD R5, R16, 0x1, R5 ;  /* 0x0000000110057824 */ /* 0x000fca00078e0205 */
[----:B------:R-:W-:-:S13]  /*1cee0*/  ISETP.GT.AND P6, PT, R5, R0, PT ;  /* 0x000000000500720c */ /* 0x000fda0003fc4270 */
[----:B------:R-:W-:Y:S05]  /*1cef0*/  @!P6 BRA `(.L_x_14948) ;  /* 0xfffffffc0064e947 */ /* 0x000fea000383ffff */
.L_x_14943:
        /* <DEDUP_REMOVED lines=8> */
.L_x_15092:
[----:B------:R-:W-:Y:S01]  /*1cf80*/  ISETP.NE.AND P0, PT, R5, RZ, PT ;  /* 0x000000ff0500720c */ /* 0x000fe20003f05270 */
[----:B-1----:R-:W-:-:S12]  /*1cf90*/  IMAD.MOV.U32 R2, RZ, RZ, RZ ;  /* 0x000000ffff027224 */ /* 0x002fd800078e00ff */
[----:B------:R-:W-:Y:S05]  /*1cfa0*/  @!P0 BRA `(.L_x_14950) ;  /* 0x0000000000108947 */ /* 0x000fea0003800000 */
[----:B------:R-:W-:Y:S01]  /*1cfb0*/  UMOV UR4, 0xffffffff ;  /* 0xffffffff00047882 */ /* 0x000fe20000000000 */
[----:B------:R-:W-:Y:S02]  /*1cfc0*/  VIADD R12, R6, 0xffffffff ;  /* 0xffffffff060c7836 */ /* 0x000fe40000000000 */
[----:B------:R-:W-:Y:S05]  /*1cfd0*/  BRA.DIV UR4, `(.L_x_14951) ;  /* 0x0000004604487947 */ /* 0x000fea000b800000 */
[----:B------:R1:W3:Y:S02]  /*1cfe0*/  SHFL.IDX PT, R2, R3, R12, 0x1f ;  /* 0x00001f0c03027589 */ /* 0x0002e400000e0000 */
.L_x_14950:
[----:B-----5:R-:W0:Y:S01]  /*1cff0*/  LDC.64 R8, c[0x0][0xd90] ;  /* 0x00036400ff087b82 */ /* 0x020e220000000a00 */
[----:B------:R-:W-:-:S04]  /*1d000*/  IMAD.IADD R19, R6, 0x1, R19 ;  /* 0x0000000106137824 */ /* 0x000fc800078e0213 */
[----:B0-----:R-:W-:-:S06]  /*1d010*/  IMAD.WIDE R6, R19, 0x4, R8 ;  /* 0x0000000413067825 */ /* 0x001fcc00078e0208 */
[----:B------:R-:W2:Y:S01]  /*1d020*/  LDG.E R6, desc[UR40][R6.64] ;  /* 0x0000002806067981 */ /* 0x000ea2000c1e1900 */
[----:B---3--:R-:W-:-:S04]  /*1d030*/  IMAD R16, R2, R4, R16 ;  /* 0x0000000402107224 */ /* 0x008fc800078e0210 */
[----:B------:R-:W-:Y:S02]  /*1d040*/  IMAD.IADD R0, R0, 0x1, -R16 ;  /* 0x0000000100007824 */ /* 0x000fe400078e0a10 */
[----:B--2---:R-:W-:-:S05]  /*1d050*/  IMAD R5, R17, R6, RZ ;  /* 0x0000000611057224 */ /* 0x004fca00078e02ff */
[----:B------:R-:W-:-:S04]  /*1d060*/  IABS R7, R5 ;  /* 0x0000000500077213 */ /* 0x000fc80000000000 */
[----:B-1----:R-:W0:Y:S08]  /*1d070*/  I2F.RP R3, R7 ;  /* 0x0000000700037306 */ /* 0x002e300000209400 */
        /* <DEDUP_REMOVED lines=57> */
.L_x_14944:
[----:B------:R-:W-:Y:S01]  /*1d410*/  UMOV UR4, URZ ;  /* 0x0000003f00047c82 */ /* 0x000fe20008000000 */
[----:B------:R-:W-:Y:S01]  /*1d420*/  UMOV UR5, URZ ;  /* 0x0000003f00057c82 */ /* 0x000fe20008000000 */
[----:B------:R-:W-:Y:S01]  /*1d430*/  ULDC UR6, c[0x0][0xd3c] ;  /* 0x00034f0000067ab9 */ /* 0x000fe20000000800 */
[----:B------:R-:W-:Y:S02]  /*1d440*/  IMAD.MOV.U32 R16, RZ, RZ, R0 ;  /* 0x000000ffff107224 */ /* 0x000fe400078e0000 */
[----:B------:R-:W-:Y:S02]  /*1d450*/  IMAD.U32 R17, RZ, RZ, UR4 ;  /* 0x00000004ff117e24 */ /* 0x000fe4000f8e00ff */
[----:B------:R-:W-:Y:S02]  /*1d460*/  IMAD.U32 R18, RZ, RZ, UR5 ;  /* 0x00000005ff127e24 */ /* 0x000fe4000f8e00ff */
[----:B------:R-:W-:-:S07]  /*1d470*/  IMAD.U32 R19, RZ, RZ, UR6 ;  /* 0x00000006ff137e24 */ /* 0x000fce000f8e00ff */
.L_x_14952:
        /* <DEDUP_REMOVED lines=12> */
.L_x_14941:
[----:B------:R-:W-:Y:S02]  /*1d540*/  ULDC UR4, c[0x0][0xd3c] ;  /* 0x00034f0000047ab9 */ /* 0x000fe40000000800 */
[----:B---3--:R-:W-:-:S13]  /*1d550*/  ISETP.GE.AND P0, PT, R19, UR4, PT ;  /* 0x0000000413007c0c */ /* 0x008fda000bf06270 */
[----:B------:R-:W-:Y:S05]  /*1d560*/  @!P0 BRA `(.L_x_14953) ;  /* 0xffffff8800308947 */ /* 0x000fea000383ffff */
[----:B------:R-:W-:Y:S05]  /*1d570*/  BSYNC B8 ;  /* 0x0000000000087941 */ /* 0x000fea0003800000 */
.L_x_14807:
[----:B--2---:R-:W2:Y:S01]  /*1d580*/  LDL.LU R0, [R1+0x6c] ;  /* 0x00006c0001007983 */ /* 0x004ea20000300800 */
[----:B------:R-:W-:Y:S01]  /*1d590*/  BSSY B0, `(.L_x_14954) ;  /* 0x000000b000007945 */ /* 0x000fe20003800000 */
[----:B------:R-:W3:Y:S01]  /*1d5a0*/  S2R R5, SR_CgaCtaId ;  /* 0x0000000000057919 */ /* 0x000ee20000008800 */
[----:B--2---:R-:W-:-:S05]  /*1d5b0*/  VIADD R0, R0, 0x1 ;  /* 0x0000000100007836 */ /* 0x004fca0000000000 */
[----:B0-----:R-:W-:-:S04]  /*1d5c0*/  LEA.HI R2, R0, R0, RZ, 0x1 ;  /* 0x0000000000027211 */ /* 0x001fc800078f08ff */
[----:B------:R-:W-:-:S05]  /*1d5d0*/  LOP3.LUT R3, R2, 0xfffffffe, RZ, 0xc0, !PT ;  /* 0xfffffffe02037812 */ /* 0x000fca00078ec0ff */
[----:B------:R-:W-:Y:S01]  /*1d5e0*/  IMAD.IADD R3, R0, 0x1, -R3 ;  /* 0x0000000100037824 */ /* 0x000fe200078e0a03 */
[----:B------:R-:W-:-:S04]  /*1d5f0*/  MOV R0, 0x400 ;  /* 0x0000040000007802 */ /* 0x000fc80000000f00 */
[----:B---3--:R-:W-:Y:S02]  /*1d600*/  LEA R0, R5, R0, 0x18 ;  /* 0x0000000005007211 */ /* 0x008fe400078ec0ff */
[----:B------:R-:W-:-:S04]  /*1d610*/  SHF.L.U32 R3, R3, 0x1f, RZ ;  /* 0x0000001f03037819 */ /* 0x000fc800000006ff */
[----:B------:R-:W0:Y:S02]  /*1d620*/  SYNCS.PHASECHK.TRANS64.TRYWAIT P0, [R0+URZ+0x32420], R3 ;  /* 0x03242003000075a7 */ /* 0x000e24000800017f */
[----:B0-----:R-:W-:Y:S05]  /*1d630*/  @!P0 BRA `(.L_x_14955) ;  /* 0x0000003c00d88947 */ /* 0x001fea0003800000 */
.L_x_15095:
[----:B------:R-:W-:Y:S05]  /*1d640*/  BSYNC B0 ;  /* 0x0000000000007941 */ /* 0x000fea0003800000 */
.L_x_14954:
[----:B------:R-:W-:-:S03]  /*1d650*/  UMOV UR4, 0xffffffff ;  /* 0xffffffff00047882 */ /* 0x000fc60000000000 */
[----:B------:R-:W-:Y:S05]  /*1d660*/  BRA.DIV UR4, `(.L_x_14956) ;  /* 0x0000003e04e07947 */ /* 0x000fea000b800000 */
[----:B------:R-:W2:Y:S02]  /*1d670*/  S2R R2, SR_TID.X ;  /* 0x0000000000027919 */ /* 0x000ea40000002100 */
[----:B--2---:R-:W-:-:S04]  /*1d680*/  SHF.R.U32.HI R2, RZ, 0x5, R2 ;  /* 0x00000005ff027819 */ /* 0x004fc80000011602 */
[----:B------:R-:W-:-:S05]  /*1d690*/  LOP3.LUT R2, R2, 0x3, RZ, 0xc0, !PT ;  /* 0x0000000302027812 */ /* 0x000fca00078ec0ff */
[----:B------:R2:W3:Y:S02]  /*1d6a0*/  SHFL.IDX PT, R14, R2, RZ, 0x1f ;  /* 0x00001fff020e7589 */ /* 0x0004e400000e0000 */
.L_x_15098:
[----:B---3--:R-:W-:-:S13]  /*1d6b0*/  ISETP.NE.AND P0, PT, R14, RZ, PT ;  /* 0x000000ff0e00720c */ /* 0x008fda0003f05270 */
[----:B------:R-:W-:Y:S05]  /*1d6c0*/  @P0 BRA `(.L_x_14648) ;  /* 0x0000000000940947 */ /* 0x000fea0003800000 */
[----:B------:R-:W-:-:S03]  /*1d6d0*/  UMOV UR4, 0xffffffff ;  /* 0xffffffff00047882 */ /* 0x000fc60000000000 */
[----:B------:R-:W-:Y:S05]  /*1d6e0*/  BRA.DIV UR4, `(.L_x_14957) ;  /* 0x0000003e04f47947 */ /* 0x000fea000b800000 */
[----:B------:R-:W-:-:S13]  /*1d6f0*/  ELECT P6, URZ, PT ;  /* 0x00000000003f782f */ /* 0x000fda00038c0000 */
.L_x_15101:
[----:B------:R-:W-:Y:S05]  /*1d700*/  @!P6 BRA `(.L_x_14648) ;  /* 0x000000000084e947 */ /* 0x000fea0003800000 */
[----:B--2---:R-:W2:Y:S02]  /*1d710*/  LDL.LU R2, [R1+0x84] ;  /* 0x0000840001027983 */ /* 0x004ea40000300800 */
[----:B--2---:R-:W-:-:S04]  /*1d720*/  LOP3.LUT R2, R2, 0x2, RZ, 0xfc, !PT ;  /* 0x0000000202027812 */ /* 0x004fc800078efcff */
[----:B------:R-:W-:-:S13]  /*1d730*/  ISETP.NE.AND P2, PT, R2, 0x3, PT ;  /* 0x000000030200780c */ /* 0x000fda0003f45270 */
[----:B------:R-:W-:Y:S05]  /*1d740*/  @!P2 BRA `(.L_x_14958) ;  /* 0x000000000004a947 */ /* 0x000fea0003800000 */
[----:B------:R-:W-:Y:S01]  /*1d750*/  BPT.TRAP 0x1 ;  /* 0x000000040000795c */ /* 0x000fe20000300000 */
.L_x_14958:
[----:B0-----:R-:W1:Y:S04]  /*1d760*/  LDL R3, [R1+0xc] ;  /* 0x00000c0001037983 */ /* 0x001e680000100800 */
[----:B------:R-:W2:Y:S01]  /*1d770*/  LDL.LU R7, [R1+0x1c] ;  /* 0x00001c0001077983 */ /* 0x000ea20000300800 */
[----:B------:R-:W-:-:S04]  /*1d780*/  VIADD R2, R0, 0x32440 ;  /* 0x0003244000027836 */ /* 0x000fc80000000000 */
[C---:B-1----:R-:W-:Y:S02]  /*1d790*/  IMAD R6, R3.reuse, 0x8, R2 ;  /* 0x0000000803067824 */ /* 0x042fe400078e0202 */
        /* <DEDUP_REMOVED lines=10> */
.L_x_15102:
[----:B------:R-:W1:Y:S02]  /*1d840*/  SYNCS.PHASECHK.TRANS64.TRYWAIT P0, [R7+URZ], R2 ;  /* 0x00000002070075a7 */ /* 0x000e64000800017f */
[----:B-1----:R-:W-:Y:S05]  /*1d850*/  @!P0 BRA `(.L_x_14960) ;  /* 0x0000003c00cc8947 */ /* 0x002fea0003800000 */
.L_x_15103:
[----:B------:R-:W-:Y:S05]  /*1d860*/  @!P2 BRA `(.L_x_14961) ;  /* 0x000000000004a947 */ /* 0x000fea0003800000 */
[----:B------:R-:W-:Y:S01]  /*1d870*/  BPT.TRAP 0x1 ;  /* 0x000000040000795c */ /* 0x000fe20000300000 */
.L_x_14961:
[----:B------:R-:W2:Y:S01]  /*1d880*/  LDL.LU R4, [R1+0xc] ;  /* 0x00000c0001047983 */ /* 0x000ea20000300800 */
[----:B------:R-:W-:-:S05]  /*1d890*/  IADD3 R0, R0, 0x32460, RZ ;  /* 0x0003246000007810 */ /* 0x000fca0007ffe0ff */
[----:B--2---:R-:W-:-:S04]  /*1d8a0*/  IMAD R4, R4, 0x8, R0 ;  /* 0x0000000804047824 */ /* 0x004fc800078e0200 */
[----:B------:R-:W2:Y:S02]  /*1d8b0*/  SYNCS.PHASECHK.TRANS64.TRYWAIT P0, [R4+URZ], R5 ;  /* 0x00000005040075a7 */ /* 0x000ea4000800017f */
[----:B--2---:R-:W-:Y:S05]  /*1d8c0*/  @!P0 BRA `(.L_x_14962) ;  /* 0x0000003c00c48947 */ /* 0x004fea0003800000 */
.L_x_15104:
[----:B------:R-:W-:-:S07]  /*1d8d0*/  IMAD R3, R3, 0x8, R0 ;  /* 0x0000000803037824 */ /* 0x000fce00078e0200 */
.L_x_14963:
[----:B---3--:R3:W0:Y:S02]  /*1d8e0*/  SYNCS.PHASECHK.TRANS64.TRYWAIT P0, [R3+URZ], R2 ;  /* 0x00000002030075a7 */ /* 0x008624000800017f */
[----:B0-----:R-:W-:Y:S05]  /*1d8f0*/  @!P0 NANOSLEEP.SYNCS 0x989680 ;  /* 0x009896800000895d */ /* 0x001fea0003900000 */
[----:B------:R-:W0:Y:S02]  /*1d900*/  @!P0 SYNCS.PHASECHK.TRANS64 P0, [R3+URZ], R2 ;  /* 0x00000002030085a7 */ /* 0x000e24000800007f */
[----:B0-----:R-:W-:Y:S05]  /*1d910*/  @!P0 BRA `(.L_x_14963) ;  /* 0xfffffffc00f08947 */ /* 0x001fea000383ffff */
.L_x_14648:
[----:B------:R-:W-:Y:S05]  /*1d920*/  BSYNC B9 ;  /* 0x0000000000097941 */ /* 0x000fea0003800000 */
.L_x_14645:
[----:B------:R-:W-:Y:S05]  /*1d930*/  EXIT ;  /* 0x000000000000794d */ /* 0x000fea0003800000 */
.L_x_14666:
[----:B0-----:R0:W1:Y:S02]  /*1d940*/  SYNCS.PHASECHK.TRANS64.TRYWAIT P6, [R96+URZ+0x32490], R107 ;  /* 0x0324906b600075a7 */ /* 0x00106400080c017f */
[----:B-1----:R-:W-:Y:S05]  /*1d950*/  @!P6 NANOSLEEP.SYNCS 0x989680 ;  /* 0x009896800000e95d */ /* 0x002fea0003900000 */
[----:B------:R-:W1:Y:S02]  /*1d960*/  @!P6 SYNCS.PHASECHK.TRANS64 P6, [R96+URZ+0x32490], R107 ;  /* 0x0324906b6000e5a7 */ /* 0x000e6400080c007f */
[----:B-1----:R-:W-:Y:S05]  /*1d970*/  @!P6 BRA `(.L_x_14666) ;  /* 0xfffffffc00f0e947 */ /* 0x002fea000383ffff */
[----:B------:R-:W-:Y:S05]  /*1d980*/  BRA `(.L_x_14964) ;  /* 0xfffffe5400507947 */ /* 0x000fea000383ffff */
.L_x_14684:
[----:B0-----:R0:W1:Y:S02]  /*1d990*/  SYNCS.PHASECHK.TRANS64.TRYWAIT P5, [R96+URZ+0x32490], R107 ;  /* 0x0324906b600075a7 */ /* 0x00106400080a017f */
[----:B-1----:R-:W-:Y:S05]  /*1d9a0*/  @!P5 NANOSLEEP.SYNCS 0x989680 ;  /* 0x009896800000d95d */ /* 0x002fea0003900000 */
[----:B------:R-:W1:Y:S02]  /*1d9b0*/  @!P5 SYNCS.PHASECHK.TRANS64 P5, [R96+URZ+0x32490], R107 ;  /* 0x0324906b6000d5a7 */ /* 0x000e6400080a007f */
[----:B-1----:R-:W-:Y:S05]  /*1d9c0*/  @!P5 BRA `(.L_x_14684) ;  /* 0xfffffffc00f0d947 */ /* 0x002fea000383ffff */
[----:B------:R-:W-:Y:S05]  /*1d9d0*/  BRA `(.L_x_14965) ;  /* 0xfffffe64009c7947 */ /* 0x000fea000383ffff */
.L_x_14693:
[----:B0-----:R0:W1:Y:S02]  /*1d9e0*/  SYNCS.PHASECHK.TRANS64.TRYWAIT P4, [R96+URZ+0x32490], R107 ;  /* 0x0324906b600075a7 */ /* 0x001064000808017f */
[----:B-1----:R-:W-:Y:S05]  /*1d9f0*/  @!P4 NANOSLEEP.SYNCS 0x989680 ;  /* 0x009896800000c95d */ /* 0x002fea0003900000 */
[----:B------:R-:W1:Y:S02]  /*1da00*/  @!P4 SYNCS.PHASECHK.TRANS64 P4, [R96+URZ+0x32490], R107 ;  /* 0x0324906b6000c5a7 */ /* 0x000e64000808007f */
[----:B-1----:R-:W-:Y:S05]  /*1da10*/  @!P4 BRA `(.L_x_14693) ;  /* 0xfffffffc00f0c947 */ /* 0x002fea000383ffff */
[----:B------:R-:W-:Y:S05]  /*1da20*/  BRA `(.L_x_14966) ;  /* 0xfffffe7400c87947 */ /* 0x000fea000383ffff */
.L_x_14699:
[----:B-1----:R1:W2:Y:S02]  /*1da30*/  SYNCS.PHASECHK.TRANS64.TRYWAIT P3, [R96+URZ+0x324b0], R107 ;  /* 0x0324b06b600075a7 */ /* 0x0022a4000806017f */
[----:B--2---:R-:W-:Y:S05]  /*1da40*/  @!P3 NANOSLEEP.SYNCS 0x989680 ;  /* 0x009896800000b95d */ /* 0x004fea0003900000 */
[----:B------:R-:W2:Y:S02]  /*1da50*/  @!P3 SYNCS.PHASECHK.TRANS64 P3, [R96+URZ+0x324b0], R107 ;  /* 0x0324b06b6000b5a7 */ /* 0x000ea4000806007f */
[----:B--2---:R-:W-:Y:S05]  /*1da60*/  @!P3 BRA `(.L_x_14699) ;  /* 0xfffffffc00f0b947 */ /* 0x004fea000383ffff */
[----:B------:R-:W-:Y:S05]  /*1da70*/  BRA `(.L_x_14967) ;  /* 0xfffffe78005c7947 */ /* 0x000fea000383ffff */
.L_x_14707:
        /* <DEDUP_REMOVED lines=13> */
.L_x_14969:
[----:B------:R-:W-:Y:S05]  /*1db50*/  BSYNC B0 ;  /* 0x0000000000007941 */ /* 0x000fea0003800000 */
.L_x_14968:
[----:B------:R-:W-:Y:S05]  /*1db60*/  BRA `(.L_x_14970) ;  /* 0xfffffe8400387947 */ /* 0x000fea000383ffff */
.L_x_14719:
        /* <DEDUP_REMOVED lines=8> */
.L_x_14972:
[----:B------:R-:W-:Y:S05]  /*1dbf0*/  BSYNC B1 ;  /* 0x0000000000017941 */ /* 0x000fea0003800000 */
.L_x_14971:
        /* <DEDUP_REMOVED lines=8> */
.L_x_14973:
[----:B------:R-:W-:Y:S02]  /*1dc80*/  IMAD.MOV.U32 R13, RZ, RZ, R8 ;  /* 0x000000ffff0d7224 */ /* 0x000fe400078e0008 */
[----:B------:R-:W-:-:S07]  /*1dc90*/  IMAD.MOV.U32 R0, RZ, RZ, R14 ;  /* 0x000000ffff007224 */ /* 0x000fce00078e000e */
[----:B------:R-:W-:Y:S05]  /*1dca0*/  WARPSYNC.COLLECTIVE R15, `(.L_x_14974) ;  /* 0x000000000f087348 */ /* 0x000fea0003c00000 */
[----:B------:R0:W1:Y:S02]  /*1dcb0*/  SHFL.IDX P6, R14, R13, R12, R11 ;  /* 0x0000000c0d0e7389 */ /* 0x00006400000c000b */
[----:B01----:R-:W-:Y:S01]  /*1dcc0*/  ENDCOLLECTIVE ;  /* 0x000000000000791b */ /* 0x003fe20003800000 */
.L_x_14974:
[----:B------:R-:W-:Y:S02]  /*1dcd0*/  IMAD.MOV.U32 R13, RZ, RZ, R7 ;  /* 0x000000ffff0d7224 */ /* 0x000fe400078e0007 */
[----:B------:R-:W-:-:S07]  /*1dce0*/  IMAD.MOV.U32 R5, RZ, RZ, R14 ;  /* 0x000000ffff057224 */ /* 0x000fce00078e000e */
[----:B------:R-:W-:Y:S05]  /*1dcf0*/  WARPSYNC.COLLECTIVE R15, `(.L_x_14975) ;  /* 0x000000000f087348 */ /* 0x000fea0003c00000 */
[----:B------:R0:W1:Y:S02]  /*1dd00*/  SHFL.IDX P6, R14, R13, R12, R11 ;  /* 0x0000000c0d0e7389 */ /* 0x00006400000c000b */
[----:B01----:R-:W-:Y:S01]  /*1dd10*/  ENDCOLLECTIVE ;  /* 0x000000000000791b */ /* 0x003fe20003800000 */
.L_x_14975:
[----:B------:R-:W-:Y:S05]  /*1dd20*/  BRA `(.L_x_14976) ;  /* 0xfffffe8800c87947 */ /* 0x000fea000383ffff */
.L_x_14722:
        /* <DEDUP_REMOVED lines=8> */
.L_x_14978:
[----:B------:R-:W-:Y:S05]  /*1ddb0*/  BSYNC B1 ;  /* 0x0000000000017941 */ /* 0x000fea0003800000 */
.L_x_14977:
        /* <DEDUP_REMOVED lines=8> */
.L_x_14979:
[----:B------:R-:W-:Y:S02]  /*1de40*/  IMAD.MOV.U32 R13, RZ, RZ, R8 ;  /* 0x000000ffff0d7224 */ /* 0x000fe400078e0008 */
[----:B------:R-:W-:-:S07]  /*1de50*/  IMAD.MOV.U32 R0, RZ, RZ, R14 ;  /* 0x000000ffff007224 */ /* 0x000fce00078e000e */
[----:B------:R-:W-:Y:S05]  /*1de60*/  WARPSYNC.COLLECTIVE R15, `(.L_x_14980) ;  /* 0x000000000f087348 */ /* 0x000fea0003c00000 */
[----:B------:R0:W1:Y:S02]  /*1de70*/  SHFL.IDX P6, R14, R13, R12, R11 ;  /* 0x0000000c0d0e7389 */ /* 0x00006400000c000b */
[----:B01----:R-:W-:Y:S01]  /*1de80*/  ENDCOLLECTIVE ;  /* 0x000000000000791b */ /* 0x003fe20003800000 */
.L_x_14980:
[----:B------:R-:W-:Y:S02]  /*1de90*/  IMAD.MOV.U32 R13, RZ, RZ, R7 ;  /* 0x000000ffff0d7224 */ /* 0x000fe400078e0007 */
[----:B------:R-:W-:-:S07]  /*1dea0*/  IMAD.MOV.U32 R5, RZ, RZ, R14 ;  /* 0x000000ffff057224 */ /* 0x000fce00078e000e */
[----:B------:R-:W-:Y:S05]  /*1deb0*/  WARPSYNC.COLLECTIVE R15, `(.L_x_14981) ;  /* 0x000000000f087348 */ /* 0x000fea0003c00000 */
[----:B------:R0:W1:Y:S02]  /*1dec0*/  SHFL.IDX P6, R14, R13, R12, R11 ;  /* 0x0000000c0d0e7389 */ /* 0x00006400000c000b */
[----:B01----:R-:W-:Y:S01]  /*1ded0*/  ENDCOLLECTIVE ;  /* 0x000000000000791b */ /* 0x003fe20003800000 */
.L_x_14981:
[----:B------:R-:W-:Y:S05]  /*1dee0*/  BRA `(.L_x_14982) ;  /* 0xfffffe8c00307947 */ /* 0x000fea000383ffff */
.L_x_14726:
[----:B0-----:R0:W1:Y:S02]  /*1def0*/  SYNCS.PHASECHK.TRANS64.TRYWAIT P0, [R19+URZ+0x32400], R34 ;  /* 0x03240022130075a7 */ /* 0x001064000800017f */
[----:B-1----:R-:W-:Y:S05]  /*1df00*/  @!P0 NANOSLEEP.SYNCS 0x989680 ;  /* 0x009896800000895d */ /* 0x002fea0003900000 */
[----:B------:R-:W1:Y:S02]  /*1df10*/  @!P0 SYNCS.PHASECHK.TRANS64 P0, [R19+URZ+0x32400], R34 ;  /* 0x03240022130085a7 */ /* 0x000e64000800007f */
[----:B-1----:R-:W-:Y:S05]  /*1df20*/  @!P0 BRA `(.L_x_14726) ;  /* 0xfffffffc00f08947 */ /* 0x002fea000383ffff */
[----:B------:R-:W-:Y:S05]  /*1df30*/  BRA `(.L_x_14983) ;  /* 0xfffffe9000387947 */ /* 0x000fea000383ffff */
.L_x_14734:
        /* <DEDUP_REMOVED lines=9> */
.L_x_14985:
[----:B------:R-:W-:Y:S05]  /*1dfd0*/  BSYNC B1 ;  /* 0x0000000000017941 */ /* 0x000fea0003800000 */
.L_x_14984:
[----:B------:R0:W5:Y:S01]  /*1dfe0*/  LDL R7, [R1+0x1c] ;  /* 0x00001c0001077983 */ /* 0x0001620000100800 */
[----:B------:R-:W-:Y:S01]  /*1dff0*/  IMAD.MOV.U32 R13, RZ, RZ, R10 ;  /* 0x000000ffff0d7224 */ /* 0x000fe200078e000a */
[----:B------:R-:W-:Y:S01]  /*1e000*/  ISETP.GE.AND P0, PT, R16, R31, PT ;  /* 0x0000001f1000720c */ /* 0x000fe20003f06270 */
[----:B------:R-:W-:Y:S02]  /*1e010*/  IMAD.MOV.U32 R12, RZ, RZ, RZ ;  /* 0x000000ffff0c7224 */ /* 0x000fe400078e00ff */
[----:B------:R-:W-:Y:S02]  /*1e020*/  IMAD.MOV.U32 R11, RZ, RZ, 0x1c1f ;  /* 0x00001c1fff0b7424 */ /* 0x000fe400078e00ff */
[----:B------:R-:W-:Y:S02]  /*1e030*/  IMAD.MOV.U32 R15, RZ, RZ, -0x1 ;  /* 0xffffffffff0f7424 */ /* 0x000fe400078e00ff */
[----:B0-----:R-:W-:-:S07]  /*1e040*/  IMAD.MOV.U32 R0, RZ, RZ, R14 ;  /* 0x000000ffff007224 */ /* 0x001fce00078e000e */
[----:B-----5:R-:W-:Y:S05]  /*1e050*/  WARPSYNC.COLLECTIVE R15, `(.L_x_14986) ;  /* 0x000000000f087348 */ /* 0x020fea0003c00000 */
[----:B------:R0:W1:Y:S02]  /*1e060*/  SHFL.IDX P6, R14, R13, R12, R11 ;  /* 0x0000000c0d0e7389 */ /* 0x00006400000c000b */
[----:B01---5:R-:W-:Y:S01]  /*1e070*/  ENDCOLLECTIVE ;  /* 0x000000000000791b */ /* 0x023fe20003800000 */
.L_x_14986:
[----:B------:R-:W-:Y:S02]  /*1e080*/  IMAD.MOV.U32 R13, RZ, RZ, R20 ;  /* 0x000000ffff0d7224 */ /* 0x000fe400078e0014 */
[----:B------:R-:W-:-:S07]  /*1e090*/  IMAD.MOV.U32 R3, RZ, RZ, R14 ;  /* 0x000000ffff037224 */ /* 0x000fce00078e000e */
[----:B------:R-:W-:Y:S05]  /*1e0a0*/  WARPSYNC.COLLECTIVE R15, `(.L_x_14987) ;  /* 0x000000000f087348 */ /* 0x000fea0003c00000 */
[----:B------:R0:W1:Y:S02]  /*1e0b0*/  SHFL.IDX P6, R14, R13, R12, R11 ;  /* 0x0000000c0d0e7389 */ /* 0x00006400000c000b */
[----:B01----:R-:W-:Y:S01]  /*1e0c0*/  ENDCOLLECTIVE ;  /* 0x000000000000791b */ /* 0x003fe20003800000 */
.L_x_14987:
[----:B------:R-:W-:Y:S02]  /*1e0d0*/  IMAD.MOV.U32 R13, RZ, RZ, R29 ;  /* 0x000000ffff0d7224 */ /* 0x000fe400078e001d */
[----:B------:R-:W-:-:S07]  /*1e0e0*/  IMAD.MOV.U32 R8, RZ, RZ, R14 ;  /* 0x000000ffff087224 */ /* 0x000fce00078e000e */
[----:B------:R-:W-:Y:S05]  /*1e0f0*/  WARPSYNC.COLLECTIVE R15, `(.L_x_14988) ;  /* 0x000000000f087348 */ /* 0x000fea0003c00000 */
[----:B------:R0:W1:Y:S02]  /*1e100*/  SHFL.IDX P6, R14, R13, R12, R11 ;  /* 0x0000000c0d0e7389 */ /* 0x00006400000c000b */
[----:B01----:R-:W-:Y:S01]  /*1e110*/  ENDCOLLECTIVE ;  /* 0x000000000000791b */ /* 0x003fe20003800000 */
.L_x_14988:
[----:B------:R-:W-:-:S05]  /*1e120*/  IMAD R30, R7, R6, RZ ;  /* 0x00000006071e7224 */ /* 0x000fca00078e02ff */
[----:B------:R-:W-:-:S13]  /*1e130*/  ISETP.GE.OR P1, PT, R39, R30, P0 ;  /* 0x0000001e2700720c */ /* 0x000fda0000726670 */
[C---:B------:R-:W-:Y:S01]  /*1e140*/  @!P1 IMAD.SHL.U32 R9, R16.reuse, 0x2, RZ ;  /* 0x0000000210099824 */ /* 0x040fe200078e00ff */
[----:B------:R-:W-:-:S04]  /*1e150*/  @!P1 SHF.L.U64.HI R21, R16, 0x1, R17 ;  /* 0x0000000110159819 */ /* 0x000fc80000010211 */
[----:B------:R-:W-:-:S05]  /*1e160*/  @!P1 IADD3 R4, P2, R3, R9, RZ ;  /* 0x0000000903049210 */ /* 0x000fca0007f5e0ff */
[----:B------:R-:W-:-:S06]  /*1e170*/  @!P1 IMAD.X R5, R0, 0x1, R21, P2 ;  /* 0x0000000100059824 */ /* 0x000fcc00010e0615 */
[----:B------:R-:W5:Y:S01]  /*1e180*/  @!P1 LD.E.128 R4, desc[UR40][R4.64] ;  /* 0x0000002804049980 */ /* 0x000f62000c101d00 */
[----:B------:R-:W-:-:S05]  /*1e190*/  @!P1 IADD3 R14, P2, R14, R9, RZ ;  /* 0x000000090e0e9210 */ /* 0x000fca0007f5e0ff */
[----:B------:R-:W-:-:S04]  /*1e1a0*/  @!P1 IMAD.X R3, R8, 0x1, R21, P2 ;  /* 0x0000000108039824 */ /* 0x000fc800010e0615 */
[----:B------:R-:W-:-:S05]  /*1e1b0*/  @!P1 IMAD.MOV.U32 R15, RZ, RZ, R3 ;  /* 0x000000ffff0f9224 */ /* 0x000fca00078e0003 */
[----:B------:R0:W5:Y:S01]  /*1e1c0*/  @!P1 LD.E.128 R24, desc[UR40][R14.64] ;  /* 0x000000280e189980 */ /* 0x000162000c101d00 */
[----:B------:R-:W-:Y:S01]  /*1e1d0*/  IMAD.MOV.U32 R13, RZ, RZ, R28 ;  /* 0x000000ffff0d7224 */ /* 0x000fe200078e001c */
[----:B------:R-:W-:Y:S01]  /*1e1e0*/  CS2R R36, SRZ ;  /* 0x0000000000247805 */ /* 0x000fe2000001ff00 */
[----:B------:R-:W-:Y:S01]  /*1e1f0*/  IMAD.MOV.U32 R12, RZ, RZ, 0x1 ;  /* 0x00000001ff0c7424 */ /* 0x000fe200078e00ff */
[----:B------:R-:W-:Y:S01]  /*1e200*/  CS2R R34, SRZ ;  /* 0x0000000000227805 */ /* 0x000fe2000001ff00 */
[----:B0-----:R-:W-:-:S07]  /*1e210*/  IMAD.MOV.U32 R15, RZ, RZ, -0x1 ;  /* 0xffffffffff0f7424 */ /* 0x001fce00078e00ff */
[----:B-----5:R-:W-:Y:S05]  /*1e220*/  WARPSYNC.COLLECTIVE R15, `(.L_x_14989) ;  /* 0x000000000f087348 */ /* 0x020fea0003c00000 */
[----:B------:R0:W1:Y:S02]  /*1e230*/  SHFL.IDX P6, R14, R13, R12, R11 ;  /* 0x0000000c0d0e7389 */ /* 0x00006400000c000b */
[----:B01---5:R-:W-:Y:S01]  /*1e240*/  ENDCOLLECTIVE ;  /* 0x000000000000791b */ /* 0x023fe20003800000 */
.L_x_14989:
[----:B------:R-:W-:Y:S02]  /*1e250*/  IMAD.MOV.U32 R13, RZ, RZ, R10 ;  /* 0x000000ffff0d7224 */ /* 0x000fe400078e000a */
[----:B------:R-:W-:Y:S02]  /*1e260*/  @!P1 IMAD.MOV.U32 R36, RZ, RZ, R4 ;  /* 0x000000ffff249224 */ /* 0x000fe400078e0004 */
[----:B------:R-:W-:Y:S01]  /*1e270*/  @!P1 IMAD.MOV.U32 R37, RZ, RZ, R5 ;  /* 0x000000ffff259224 */ /* 0x000fe200078e0005 */
[----:B------:R-:W-:Y:S01]  /*1e280*/  CS2R R4, SRZ ;  /* 0x0000000000047805 */ /* 0x000fe2000001ff00 */
[----:B------:R-:W-:Y:S02]  /*1e290*/  IMAD.MOV.U32 R0, RZ, RZ, R36 ;  /* 0x000000ffff007224 */ /* 0x000fe400078e0024 */
[----:B------:R-:W-:Y:S02]  /*1e2a0*/  IMAD.MOV.U32 R3, RZ, RZ, R37 ;  /* 0x000000ffff037224 */ /* 0x000fe400078e0025 */
[----:B------:R-:W-:Y:S01]  /*1e2b0*/  @!P1 IMAD.MOV.U32 R34, RZ, RZ, R6 ;  /* 0x000000ffff229224 */ /* 0x000fe200078e0006 */
[----:B------:R-:W-:Y:S01]  /*1e2c0*/  PRMT R46, R46, 0x5410, R0 ;  /* 0x000054102e2e7816 */ /* 0x000fe20000000000 */
[----:B------:R-:W-:Y:S01]  /*1e2d0*/  IMAD.MOV.U32 R0, RZ, RZ, R14 ;  /* 0x000000ffff007224 */ /* 0x000fe200078e000e */
[----:B------:R-:W-:-:S07]  /*1e2e0*/  PRMT R33, R33, 0x5410, R3 ;  /* 0x0000541021217816 */ /* 0x000fce0000000003 */
[----:B------:R-:W-:Y:S05]  /*1e2f0*/  WARPSYNC.COLLECTIVE R15, `(.L_x_14990) ;  /* 0x000000000f087348 */ /* 0x000fea0003c00000 */
[----:B------:R0:W1:Y:S02]  /*1e300*/  SHFL.IDX P6, R14, R13, R12, R11 ;  /* 0x0000000c0d0e7389 */ /* 0x00006400000c000b */
[----:B01----:R-:W-:Y:S01]  /*1e310*/  ENDCOLLECTIVE ;  /* 0x000000000000791b */ /* 0x003fe20003800000 */
.L_x_14990:
[----:B------:R-:W-:Y:S01]  /*1e320*/  @!P1 IMAD.MOV.U32 R35, RZ, RZ, R7 ;  /* 0x000000ffff239224 */ /* 0x000fe200078e0007 */
[----:B------:R-:W-:Y:S01]  /*1e330*/  CS2R R6, SRZ ;  /* 0x0000000000067805 */ /* 0x000fe2000001ff00 */
[----:B------:R-:W-:Y:S02]  /*1e340*/  IMAD.MOV.U32 R8, RZ, RZ, R34 ;  /* 0x000000ffff087224 */ /* 0x000fe400078e0022 */
[----:B------:R-:W-:Y:S02]  /*1e350*/  IMAD.MOV.U32 R9, RZ, RZ, R35 ;  /* 0x000000ffff097224 */ /* 0x000fe400078e0023 */
[----:B------:R-:W-:Y:S02]  /*1e360*/  @!P1 IMAD.MOV.U32 R6, RZ, RZ, R24 ;  /* 0x000000ffff069224 */ /* 0x000fe400078e0018 */
[----:B------:R-:W-:Y:S01]  /*1e370*/  @!P1 IMAD.MOV.U32 R7, RZ, RZ, R25 ;  /* 0x000000ffff079224 */ /* 0x000fe200078e0019 */
[----:B------:R-:W-:Y:S01]  /*1e380*/  PRMT R32, R8, 0x5410, R9 ;  /* 0x0000541008207816 */ /* 0x000fe20000000009 */
[----:B------:R-:W-:-:S02]  /*1e390*/  @!P1 IMAD.MOV.U32 R4, RZ, RZ, R26 ;  /* 0x000000ffff049224 */ /* 0x000fc400078e001a */
[----:B------:R-:W-:Y:S02]  /*1e3a0*/  @!P1 IMAD.MOV.U32 R5, RZ, RZ, R27 ;  /* 0x000000ffff059224 */ /* 0x000fe400078e001b */
[----:B------:R-:W-:Y:S02]  /*1e3b0*/  IMAD.MOV.U32 R13, RZ, RZ, R20 ;  /* 0x000000ffff0d7224 */ /* 0x000fe400078e0014 */
[----:B------:R-:W-:Y:S02]  /*1e3c0*/  IMAD.MOV.U32 R8, RZ, RZ, R6 ;  /* 0x000000ffff087224 */ /* 0x000fe400078e0006 */
[----:B------:R-:W-:Y:S02]  /*1e3d0*/  IMAD.MOV.U32 R9, RZ, RZ, R7 ;  /* 0x000000ffff097224 */ /* 0x000fe400078e0007 */
[----:B------:R-:W-:Y:S01]  /*1e3e0*/  IMAD.MOV.U32 R10, RZ, RZ, R4 ;  /* 0x000000ffff0a7224 */ /* 0x000fe200078e0004 */
[----:B------:R-:W-:Y:S02]  /*1e3f0*/  PRMT R46, R8, 0x7610, R46 ;  /* 0x00007610082e7816 */ /* 0x000fe4000000002e */
[----:B------:R-:W-:-:S07]  /*1e400*/  MOV R3, R14 ;  /* 0x0000000e00037202 */ /* 0x000fce0000000f00 */
[----:B------:R-:W-:Y:S05]  /*1e410*/  WARPSYNC.COLLECTIVE R15, `(.L_x_14991) ;  /* 0x000000000f087348 */ /* 0x000fea0003c00000 */
[----:B------:R0:W1:Y:S02]  /*1e420*/  SHFL.IDX P6, R14, R13, R12, R11 ;  /* 0x0000000c0d0e7389 */ /* 0x00006400000c000b */
[----:B01----:R-:W-:Y:S01]  /*1e430*/  ENDCOLLECTIVE ;  /* 0x000000000000791b */ /* 0x003fe20003800000 */
.L_x_14991:
[----:B------:R-:W-:Y:S02]  /*1e440*/  PRMT R33, R9, 0x7610, R33 ;  /* 0x0000761009217816 */ /* 0x000fe40000000021 */
[----:B------:R-:W-:Y:S02]  /*1e450*/  CS2R R8, SRZ ;  /* 0x0000000000087805 */ /* 0x000fe4000001ff00 */
[----:B------:R-:W-:Y:S01]  /*1e460*/  PRMT R51, R10, 0x7610, R51 ;  /* 0x000076100a337816 */ /* 0x000fe20000000033 */
[----:B------:R-:W-:Y:S02]  /*1e470*/  IMAD.MOV.U32 R13, RZ, RZ, R29 ;  /* 0x000000ffff0d7224 */ /* 0x000fe400078e001d */
[----:B------:R-:W-:-:S07]  /*1e480*/  IMAD.MOV.U32 R20, RZ, RZ, R14 ;  /* 0x000000ffff147224 */ /* 0x000fce00078e000e */
[----:B------:R-:W-:Y:S05]  /*1e490*/  WARPSYNC.COLLECTIVE R15, `(.L_x_14992) ;  /* 0x000000000f087348 */ /* 0x000fea0003c00000 */
[----:B------:R0:W1:Y:S02]  /*1e4a0*/  SHFL.IDX P6, R14, R13, R12, R11 ;  /* 0x0000000c0d0e7389 */ /* 0x00006400000c000b */
[----:B01----:R-:W-:Y:S01]  /*1e4b0*/  ENDCOLLECTIVE ;  /* 0x000000000000791b */ /* 0x003fe20003800000 */
.L_x_14992:
[----:B------:R-:W-:-:S05]  /*1e4c0*/  IMAD.MOV.U32 R11, RZ, RZ, R5 ;  /* 0x000000ffff0b7224 */ /* 0x000fca00078e0005 */
[----:B------:R-:W-:Y:S01]  /*1e4d0*/  PRMT R40, R11, 0x7610, R40 ;  /* 0x000076100b287816 */ /* 0x000fe20000000028 */
[----:B------:R-:W-:Y:S01]  /*1e4e0*/  IMAD.MOV.U32 R21, RZ, RZ, R14 ;  /* 0x000000ffff157224 */ /* 0x000fe200078e000e */
[----:B------:R-:W-:Y:S06]  /*1e4f0*/  BRA `(.L_x_14993) ;  /* 0xfffffe9c001c7947 */ /* 0x000fec000383ffff */
.L_x_14738:
[----:B0-----:R0:W1:Y:S02]  /*1e500*/  SYNCS.PHASECHK.TRANS64.TRYWAIT P1, [R19+URZ+0x32400], R24 ;  /* 0x03240018130075a7 */ /* 0x001064000802017f */
[----:B-1----:R-:W-:Y:S05]  /*1e510*/  @!P1 NANOSLEEP.SYNCS 0x989680 ;  /* 0x009896800000995d */ /* 0x002fea0003900000 */
[----:B------:R-:W1:Y:S02]  /*1e520*/  @!P1 SYNCS.PHASECHK.TRANS64 P1, [R19+URZ+0x32400], R24 ;  /* 0x03240018130095a7 */ /* 0x000e64000802007f */
[----:B-1----:R-:W-:Y:S05]  /*1e530*/  @!P1 BRA `(.L_x_14738) ;  /* 0xfffffffc00f09947 */ /* 0x002fea000383ffff */
[----:B------:R-:W-:Y:S05]  /*1e540*/  BRA `(.L_x_14994) ;  /* 0xfffffe9c00bc7947 */ /* 0x000fea000383ffff */
.L_x_14744:
[----:B--2---:R2:W4:Y:S02]  /*1e550*/  SYNCS.PHASECHK.TRANS64.TRYWAIT P1, [R174+URZ+0x32430], R7 ;  /* 0x03243007ae0075a7 */ /* 0x004524000802017f */
[----:B----4-:R-:W-:Y:S05]  /*1e560*/  @!P1 NANOSLEEP.SYNCS 0x989680 ;  /* 0x009896800000995d */ /* 0x010fea0003900000 */
[----:B------:R-:W4:Y:S02]  /*1e570*/  @!P1 SYNCS.PHASECHK.TRANS64 P1, [R174+URZ+0x32430], R7 ;  /* 0x03243007ae0095a7 */ /* 0x000f24000802007f */
[----:B----4-:R-:W-:Y:S05]  /*1e580*/  @!P1 BRA `(.L_x_14744) ;  /* 0xfffffffc00f09947 */ /* 0x010fea000383ffff */
[----:B------:R-:W-:Y:S05]  /*1e590*/  BRA `(.L_x_14743) ;  /* 0xfffffeac00547947 */ /* 0x000fea000383ffff */
.L_x_14746:
[----:B---3--:R3:W4:Y:S02]  /*1e5a0*/  SYNCS.PHASECHK.TRANS64.TRYWAIT P1, [R19+URZ+0x32410], R4 ;  /* 0x03241004130075a7 */ /* 0x008724000802017f */
[----:B----4-:R-:W-:Y:S05]  /*1e5b0*/  @!P1 NANOSLEEP.SYNCS 0x989680 ;  /* 0x009896800000995d */ /* 0x010fea0003900000 */
[----:B------:R-:W4:Y:S02]  /*1e5c0*/  @!P1 SYNCS.PHASECHK.TRANS64 P1, [R19+URZ+0x32410], R4 ;  /* 0x03241004130095a7 */ /* 0x000f24000802007f */
[----:B----4-:R-:W-:Y:S05]  /*1e5d0*/  @!P1 BRA `(.L_x_14746) ;  /* 0xfffffffc00f09947 */ /* 0x010fea000383ffff */
[----:B------:R-:W-:Y:S05]  /*1e5e0*/  BRA `(.L_x_14995) ;  /* 0xfffffeb000087947 */ /* 0x000fea000383ffff */
.L_x_14751:
[----:B------:R0:W0:Y:S02]  /*1e5f0*/  SYNCS.PHASECHK.TRANS64.TRYWAIT P2, [R174+URZ+0x32450], R7 ;  /* 0x03245007ae0075a7 */ /* 0x000024000804017f */
[----:B0-----:R-:W-:Y:S05]  /*1e600*/  @!P2 NANOSLEEP.SYNCS 0x989680 ;  /* 0x009896800000a95d */ /* 0x001fea0003900000 */
[----:B------:R-:W0:Y:S02]  /*1e610*/  @!P2 SYNCS.PHASECHK.TRANS64 P2, [R174+URZ+0x32450], R7 ;  /* 0x03245007ae00a5a7 */ /* 0x000e24000804007f */
[----:B0-----:R-:W-:Y:S05]  /*1e620*/  @!P2 BRA `(.L_x_14751) ;  /* 0xfffffffc00f0a947 */ /* 0x001fea000383ffff */
[----:B------:R-:W-:Y:S05]  /*1e630*/  BRA `(.L_x_14750) ;  /* 0xfffffeb000287947 */ /* 0x000fea000383ffff */
.L_x_14756:
[----:B--2---:R2:W3:Y:S02]  /*1e640*/  SYNCS.PHASECHK.TRANS64.TRYWAIT P2, [R205+URZ+0x32430], R6 ;  /* 0x03243006cd0075a7 */ /* 0x0044e4000804017f */
[----:B---3--:R-:W-:Y:S05]  /*1e650*/  @!P2 NANOSLEEP.SYNCS 0x989680 ;  /* 0x009896800000a95d */ /* 0x008fea0003900000 */
[----:B------:R-:W3:Y:S02]  /*1e660*/  @!P2 SYNCS.PHASECHK.TRANS64 P2, [R205+URZ+0x32430], R6 ;  /* 0x03243006cd00a5a7 */ /* 0x000ee4000804007f */
[----:B---3--:R-:W-:Y:S05]  /*1e670*/  @!P2 BRA `(.L_x_14756) ;  /* 0xfffffffc00f0a947 */ /* 0x008fea000383ffff */
[----:B------:R-:W-:Y:S05]  /*1e680*/  BRA `(.L_x_14755) ;  /* 0xfffffed400dc7947 */ /* 0x000fea000383ffff */
.L_x_14761:
[----:B---3--:R3:W4:Y:S02]  /*1e690*/  SYNCS.PHASECHK.TRANS64.TRYWAIT P2, [R205+URZ+0x32450], R6 ;  /* 0x03245006cd0075a7 */ /* 0x008724000804017f */
[----:B----4-:R-:W-:Y:S05]  /*1e6a0*/  @!P2 NANOSLEEP.SYNCS 0x989680 ;  /* 0x009896800000a95d */ /* 0x010fea0003900000 */
[----:B------:R-:W4:Y:S02]  /*1e6b0*/  @!P2 SYNCS.PHASECHK.TRANS64 P2, [R205+URZ+0x32450], R6 ;  /* 0x03245006cd00a5a7 */ /* 0x000f24000804007f */
[----:B----4-:R-:W-:Y:S05]  /*1e6c0*/  @!P2 BRA `(.L_x_14761) ;  /* 0xfffffffc00f0a947 */ /* 0x010fea000383ffff */
[----:B------:R-:W-:Y:S05]  /*1e6d0*/  BRA `(.L_x_14760) ;  /* 0xfffffed800807947 */ /* 0x000fea000383ffff */
.L_x_14767:
[----:B--2---:R2:W3:Y:S02]  /*1e6e0*/  SYNCS.PHASECHK.TRANS64.TRYWAIT P2, [R215+URZ+0x32430], R6 ;  /* 0x03243006d70075a7 */ /* 0x0044e4000804017f */
[----:B---3--:R-:W-:Y:S05]  /*1e6f0*/  @!P2 NANOSLEEP.SYNCS 0x989680 ;  /* 0x009896800000a95d */ /* 0x008fea0003900000 */
[----:B------:R-:W3:Y:S02]  /*1e700*/  @!P2 SYNCS.PHASECHK.TRANS64 P2, [R215+URZ+0x32430], R6 ;  /* 0x03243006d700a5a7 */ /* 0x000ee4000804007f */
[----:B---3--:R-:W-:Y:S05]  /*1e710*/  @!P2 BRA `(.L_x_14767) ;  /* 0xfffffffc00f0a947 */ /* 0x008fea000383ffff */
[----:B------:R-:W-:Y:S05]  /*1e720*/  BRA `(.L_x_14766) ;  /* 0xffffff0400c07947 */ /* 0x000fea000383ffff */
.L_x_14772:
[----:B---3--:R3:W4:Y:S02]  /*1e730*/  SYNCS.PHASECHK.TRANS64.TRYWAIT P2, [R215+URZ+0x32450], R6 ;  /* 0x03245006d70075a7 */ /* 0x008724000804017f */
[----:B----4-:R-:W-:Y:S05]  /*1e740*/  @!P2 NANOSLEEP.SYNCS 0x989680 ;  /* 0x009896800000a95d */ /* 0x010fea0003900000 */
[----:B------:R-:W4:Y:S02]  /*1e750*/  @!P2 SYNCS.PHASECHK.TRANS64 P2, [R215+URZ+0x32450], R6 ;  /* 0x03245006d700a5a7 */ /* 0x000f24000804007f */
[----:B----4-:R-:W-:Y:S05]  /*1e760*/  @!P2 BRA `(.L_x_14772) ;  /* 0xfffffffc00f0a947 */ /* 0x010fea000383ffff */
[----:B------:R-:W-:Y:S05]  /*1e770*/  BRA `(.L_x_14771) ;  /* 0xffffff08006c7947 */ /* 0x000fea000383ffff */
.L_x_14787:
[----:B------:R-:W-:Y:S02]  /*1e780*/  IMAD.MOV.U32 R13, RZ, RZ, R4 ;  /* 0x000000ffff0d7224 */ /* 0x000fe400078e0004 */
[----:B------:R-:W-:Y:S02]  /*1e790*/  IMAD.MOV.U32 R12, RZ, RZ, RZ ;  /* 0x000000ffff0c7224 */ /* 0x000fe400078e00ff */
[----:B------:R-:W-:Y:S02]  /*1e7a0*/  IMAD.MOV.U32 R11, RZ, RZ, 0x181f ;  /* 0x0000181fff0b7424 */ /* 0x000fe400078e00ff */
[----:B------:R-:W-:-:S07]  /*1e7b0*/  IMAD.MOV.U32 R15, RZ, RZ, -0x1 ;  /* 0xffffffffff0f7424 */ /* 0x000fce00078e00ff */
[----:B-1----:R-:W-:Y:S05]  /*1e7c0*/  WARPSYNC.COLLECTIVE R15, `(.L_x_14996) ;  /* 0x000000000f087348 */ /* 0x002fea0003c00000 */
[----:B------:R0:W2:Y:S02]  /*1e7d0*/  SHFL.IDX P6, R14, R13, R12, R11 ;  /* 0x0000000c0d0e7389 */ /* 0x0000a400000c000b */
[----:B012---:R-:W-:Y:S01]  /*1e7e0*/  ENDCOLLECTIVE ;  /* 0x000000000000791b */ /* 0x007fe20003800000 */
.L_x_14996:
[----:B------:R-:W-:Y:S02]  /*1e7f0*/  IMAD.MOV.U32 R13, RZ, RZ, R3 ;  /* 0x000000ffff0d7224 */ /* 0x000fe400078e0003 */
[----:B------:R-:W-:-:S07]  /*1e800*/  IMAD.MOV.U32 R0, RZ, RZ, R14 ;  /* 0x000000ffff007224 */ /* 0x000fce00078e000e */
[----:B------:R-:W-:Y:S05]  /*1e810*/  WARPSYNC.COLLECTIVE R15, `(.L_x_14997) ;  /* 0x000000000f087348 */ /* 0x000fea0003c00000 */
[----:B------:R0:W1:Y:S02]  /*1e820*/  SHFL.IDX P6, R14, R13, R12, R11 ;  /* 0x0000000c0d0e7389 */ /* 0x00006400000c000b */
[----:B01----:R-:W-:Y:S01]  /*1e830*/  ENDCOLLECTIVE ;  /* 0x000000000000791b */ /* 0x003fe20003800000 */
.L_x_14997:
[----:B------:R-:W-:Y:S05]  /*1e840*/  BRA `(.L_x_14998) ;  /* 0xffffff5c00f07947 */ /* 0x000fea000383ffff */
.L_x_14790:
[----:B------:R-:W-:Y:S01]  /*1e850*/  BSSY B1, `(.L_x_14999) ;  /* 0x0000008000017945 */ /* 0x000fe20003800000 */
[----:B----4-:R-:W-:Y:S02]  /*1e860*/  IMAD.MOV.U32 R13, RZ, RZ, R4 ;  /* 0x000000ffff0d7224 */ /* 0x010fe400078e0004 */
[----:B------:R-:W-:Y:S02]  /*1e870*/  IMAD.MOV.U32 R12, RZ, RZ, 0x1 ;  /* 0x00000001ff0c7424 */ /* 0x000fe400078e00ff */
[----:B------:R-:W-:Y:S02]  /*1e880*/  IMAD.MOV.U32 R11, RZ, RZ, 0x181f ;  /* 0x0000181fff0b7424 */ /* 0x000fe400078e00ff */
[----:B------:R-:W-:-:S07]  /*1e890*/  IMAD.MOV.U32 R15, RZ, RZ, -0x1 ;  /* 0xffffffffff0f7424 */ /* 0x000fce00078e00ff */
[----:B0123--:R-:W-:Y:S05]  /*1e8a0*/  WARPSYNC.COLLECTIVE R15, `(.L_x_15000) ;  /* 0x000000000f087348 */ /* 0x00ffea0003c00000 */
[----:B---3--:R3:W4:Y:S02]  /*1e8b0*/  SHFL.IDX P6, R14, R13, R12, R11 ;  /* 0x0000000c0d0e7389 */ /* 0x00872400000c000b */
[----:B01234-:R-:W-:Y:S01]  /*1e8c0*/  ENDCOLLECTIVE ;  /* 0x000000000000791b */ /* 0x01ffe20003800000 */
.L_x_15000:
[----:B------:R-:W-:Y:S05]  /*1e8d0*/  BSYNC B1 ;  /* 0x0000000000017941 */ /* 0x000fea0003800000 */
.L_x_14999:
        /* <DEDUP_REMOVED lines=8> */
.L_x_15001:
[----:B------:R-:W-:Y:S05]  /*1e960*/  BRA `(.L_x_15002) ;  /* 0xffffff6000347947 */ /* 0x000fea000383ffff */
.L_x_14793:
        /* <DEDUP_REMOVED lines=8> */
.L_x_15004:
[----:B------:R-:W-:Y:S05]  /*1e9f0*/  BSYNC B1 ;  /* 0x0000000000017941 */ /* 0x000fea0003800000 */
.L_x_15003:
        /* <DEDUP_REMOVED lines=8> */
.L_x_15005:
[----:B------:R-:W-:Y:S05]  /*1ea80*/  BRA `(.L_x_15006) ;  /* 0xffffff6000747947 */ /* 0x000fea000383ffff */
.L_x_14796:
        /* <DEDUP_REMOVED lines=8> */
.L_x_15008:
[----:B------:R-:W-:Y:S05]  /*1eb10*/  BSYNC B1 ;  /* 0x0000000000017941 */ /* 0x000fea0003800000 */
.L_x_15007:
        /* <DEDUP_REMOVED lines=8> */
.L_x_15009:
[----:B------:R-:W-:Y:S05]  /*1eba0*/  BRA `(.L_x_15010) ;  /* 0xffffff6000b47947 */ /* 0x000fea000383ffff */
.L_x_14813:
        /* <DEDUP_REMOVED lines=11> */
.L_x_15012:
[----:B------:R-:W-:Y:S05]  /*1ec60*/  BSYNC B1 ;  /* 0x0000000000017941 */ /* 0x000fea0003800000 */
.L_x_15011:
[----:B------:R-:W-:Y:S05]  /*1ec70*/  BRA `(.L_x_15013) ;  /* 0xffffff7800707947 */ /* 0x000fea000383ffff */
.L_x_14815:
[----:B------:R-:W-:Y:S01]  /*1ec80*/  BSSY B1, `(.L_x_15014) ;  /* 0x0000006000017945 */ /* 0x000fe20003800000 */
[----:B------:R-:W-:-:S07]  /*1ec90*/  IMAD.MOV.U32 R15, RZ, RZ, -0x1 ;  /* 0xffffffffff0f7424 */ /* 0x000fce00078e00ff */
[----:B01----:R-:W-:Y:S05]  /*1eca0*/  WARPSYNC.COLLECTIVE R15, `(.L_x_15015) ;  /* 0x000000000f0c7348 */ /* 0x003fea0003c00000 */
[----:B------:R-:W-:Y:S02]  /*1ecb0*/  ELECT P6, UR62, PT ;  /* 0x00000000003e782f */ /* 0x000fe400038c0000 */
[----:B------:R-:W-:Y:S01]  /*1ecc0*/  MOV R14, UR62 ;  /* 0x0000003e000e7c02 */ /* 0x000fe20008000f00 */
[----:B01----:R-:W-:Y:S10]  /*1ecd0*/  ENDCOLLECTIVE ;  /* 0x000000000000791b */ /* 0x003ff40003800000 */
.L_x_15015:
[----:B------:R-:W-:Y:S05]  /*1ece0*/  BSYNC B1 ;  /* 0x0000000000017941 */ /* 0x000fea0003800000 */
.L_x_15014:
[----:B------:R-:W-:Y:S05]  /*1ecf0*/  BRA `(.L_x_14814) ;  /* 0xffffff7800687947 */ /* 0x000fea000383ffff */
.L_x_14817:
[----:B0-----:R-:W2:Y:S02]  /*1ed00*/  LDL R4, [R1+0x4] ;  /* 0x0000040001047983 */ /* 0x001ea40000100800 */
[----:B--2---:R0:W2:Y:S02]  /*1ed10*/  SYNCS.PHASECHK.TRANS64.TRYWAIT P0, [R4+URZ+0x32420], R3 ;  /* 0x03242003040075a7 */ /* 0x0040a4000800017f */
[----:B--2---:R-:W-:Y:S05]  /*1ed20*/  @!P0 NANOSLEEP.SYNCS 0x989680 ;  /* 0x009896800000895d */ /* 0x004fea0003900000 */
[----:B------:R-:W2:Y:S02]  /*1ed30*/  @!P0 SYNCS.PHASECHK.TRANS64 P0, [R4+URZ+0x32420], R3 ;  /* 0x03242003040085a7 */ /* 0x000ea4000800007f */
[----:B--2---:R-:W-:Y:S05]  /*1ed40*/  @!P0 BRA `(.L_x_14817) ;  /* 0xfffffffc00ec8947 */ /* 0x004fea000383ffff */
[----:B------:R-:W-:Y:S05]  /*1ed50*/  BRA `(.L_x_15016) ;  /* 0xffffff7800787947 */ /* 0x000fea000383ffff */
.L_x_14821:
[----:B0-----:R0:W2:Y:S02]  /*1ed60*/  SYNCS.PHASECHK.TRANS64.TRYWAIT P0, [R3+URZ+0x324a0], R8 ;  /* 0x0324a008030075a7 */ /* 0x0010a4000800017f */
[----:B--2---:R-:W-:Y:S05]  /*1ed70*/  @!P0 NANOSLEEP.SYNCS 0x989680 ;  /* 0x009896800000895d */ /* 0x004fea0003900000 */
[----:B------:R-:W2:Y:S02]  /*1ed80*/  @!P0 SYNCS.PHASECHK.TRANS64 P0, [R3+URZ+0x324a0], R8 ;  /* 0x0324a008030085a7 */ /* 0x000ea4000800007f */
[----:B--2---:R-:W-:Y:S05]  /*1ed90*/  @!P0 BRA `(.L_x_14821) ;  /* 0xfffffffc00f08947 */ /* 0x004fea000383ffff */
[----:B------:R-:W-:Y:S05]  /*1eda0*/  BRA `(.L_x_15017) ;  /* 0xffffff7800a07947 */ /* 0x000fea000383ffff */
.L_x_14826:
[----:B-1----:R1:W2:Y:S02]  /*1edb0*/  SYNCS.PHASECHK.TRANS64.TRYWAIT P0, [R3+URZ+0x324c0], R8 ;  /* 0x0324c008030075a7 */ /* 0x0022a4000800017f */
[----:B--2---:R-:W-:Y:S05]  /*1edc0*/  @!P0 NANOSLEEP.SYNCS 0x989680 ;  /* 0x009896800000895d */ /* 0x004fea0003900000 */
[----:B------:R-:W2:Y:S02]  /*1edd0*/  @!P0 SYNCS.PHASECHK.TRANS64 P0, [R3+URZ+0x324c0], R8 ;  /* 0x0324c008030085a7 */ /* 0x000ea4000800007f */
[----:B--2---:R-:W-:Y:S05]  /*1ede0*/  @!P0 BRA `(.L_x_14826) ;  /* 0xfffffffc00f08947 */ /* 0x004fea000383ffff */
[----:B------:R-:W-:Y:S05]  /*1edf0*/  BRA `(.L_x_15018) ;  /* 0xffffff7c00247947 */ /* 0x000fea000383ffff */
.L_x_14836:
[----:B0-----:R0:W2:Y:S02]  /*1ee00*/  SYNCS.PHASECHK.TRANS64.TRYWAIT P1, [R4+URZ+0x324a0], R5 ;  /* 0x0324a005040075a7 */ /* 0x0010a4000802017f */
[----:B--2---:R-:W-:Y:S05]  /*1ee10*/  @!P1 NANOSLEEP.SYNCS 0x989680 ;  /* 0x009896800000995d */ /* 0x004fea0003900000 */
[----:B------:R-:W2:Y:S02]  /*1ee20*/  @!P1 SYNCS.PHASECHK.TRANS64 P1, [R4+URZ+0x324a0], R5 ;  /* 0x0324a005040095a7 */ /* 0x000ea4000802007f */
[----:B--2---:R-:W-:Y:S05]  /*1ee30*/  @!P1 BRA `(.L_x_14836) ;  /* 0xfffffffc00f09947 */ /* 0x004fea000383ffff */
[----:B------:R-:W-:Y:S05]  /*1ee40*/  BRA `(.L_x_15019) ;  /* 0xffffff8000bc7947 */ /* 0x000fea000383ffff */
.L_x_14841:
[----:B-1----:R1:W2:Y:S02]  /*1ee50*/  SYNCS.PHASECHK.TRANS64.TRYWAIT P1, [R4+URZ+0x324c0], R5 ;  /* 0x0324c005040075a7 */ /* 0x0022a4000802017f */
[----:B--2---:R-:W-:Y:S05]  /*1ee60*/  @!P1 NANOSLEEP.SYNCS 0x989680 ;  /* 0x009896800000995d */ /* 0x004fea0003900000 */
[----:B------:R-:W2:Y:S02]  /*1ee70*/  @!P1 SYNCS.PHASECHK.TRANS64 P1, [R4+URZ+0x324c0], R5 ;  /* 0x0324c005040095a7 */ /* 0x000ea4000802007f */
[----:B--2---:R-:W-:Y:S05]  /*1ee80*/  @!P1 BRA `(.L_x_14841) ;  /* 0xfffffffc00f09947 */ /* 0x004fea000383ffff */
[----:B------:R-:W-:Y:S05]  /*1ee90*/  BRA `(.L_x_15020) ;  /* 0xffffff84003c7947 */ /* 0x000fea000383ffff */
.L_x_14857:
        /* <DEDUP_REMOVED lines=11> */
.L_x_15022:
[----:B------:R-:W-:Y:S05]  /*1ef50*/  BSYNC B0 ;  /* 0x0000000000007941 */ /* 0x000fea0003800000 */
.L_x_15021:
[----:B------:R-:W-:Y:S05]  /*1ef60*/  BRA `(.L_x_15023) ;  /* 0xffffff90005c7947 */ /* 0x000fea000383ffff */
.L_x_14859:
[----:B------:R-:W-:Y:S01]  /*1ef70*/  BSSY B0, `(.L_x_15024) ;  /* 0x0000006000007945 */ /* 0x000fe20003800000 */
[----:B------:R-:W-:-:S07]  /*1ef80*/  IMAD.MOV.U32 R15, RZ, RZ, -0x1 ;  /* 0xffffffffff0f7424 */ /* 0x000fce00078e00ff */
[----:B01----:R-:W-:Y:S05]  /*1ef90*/  WARPSYNC.COLLECTIVE R15, `(.L_x_15025) ;  /* 0x000000000f0c7348 */ /* 0x003fea0003c00000 */
[----:B------:R-:W-:Y:S02]  /*1efa0*/  ELECT P6, UR62, PT ;  /* 0x00000000003e782f */ /* 0x000fe400038c0000 */
[----:B------:R-:W-:Y:S01]  /*1efb0*/  MOV R14, UR62 ;  /* 0x0000003e000e7c02 */ /* 0x000fe20008000f00 */
[----:B01----:R-:W-:Y:S10]  /*1efc0*/  ENDCOLLECTIVE ;  /* 0x000000000000791b */ /* 0x003ff40003800000 */
.L_x_15025:
[----:B------:R-:W-:Y:S05]  /*1efd0*/  BSYNC B0 ;  /* 0x0000000000007941 */ /* 0x000fea0003800000 */
.L_x_15024:
[----:B------:R-:W-:Y:S05]  /*1efe0*/  BRA `(.L_x_15026) ;  /* 0xffffff90006c7947 */ /* 0x000fea000383ffff */
.L_x_14861:
[----:B0-----:R0:W2:Y:S02]  /*1eff0*/  SYNCS.PHASECHK.TRANS64.TRYWAIT P0, [R0+URZ+0x32440], R2 ;  /* 0x03244002000075a7 */ /* 0x0010a4000800017f */
[----:B--2---:R-:W-:Y:S05]  /*1f000*/  @!P0 NANOSLEEP.SYNCS 0x989680 ;  /* 0x009896800000895d */ /* 0x004fea0003900000 */
[----:B------:R-:W2:Y:S02]  /*1f010*/  @!P0 SYNCS.PHASECHK.TRANS64 P0, [R0+URZ+0x32440], R2 ;  /* 0x03244002000085a7 */ /* 0x000ea4000800007f */
[----:B--2---:R-:W-:Y:S05]  /*1f020*/  @!P0 BRA `(.L_x_14861) ;  /* 0xfffffffc00f08947 */ /* 0x004fea000383ffff */
[----:B------:R-:W-:Y:S05]  /*1f030*/  BRA `(.L_x_15027) ;  /* 0xffffff9000d87947 */ /* 0x000fea000383ffff */
.L_x_14865:
        /* <DEDUP_REMOVED lines=9> */
.L_x_15028:
[----:B------:R-:W-:-:S05]  /*1f0d0*/  VIADD R8, R17, 0x10 ;  /* 0x0000001011087836 */ /* 0x000fca0000000000 */
[----:B------:R0:W-:Y:S01]  /*1f0e0*/  STL [R1+0x4c], R8 ;  /* 0x00004c0801007387 */ /* 0x0001e20000100800 */
[----:B------:R-:W-:Y:S01]  /*1f0f0*/  IMAD.MOV.U32 R13, RZ, RZ, R3 ;  /* 0x000000ffff0d7224 */ /* 0x000fe200078e0003 */
[----:B------:R-:W-:-:S07]  /*1f100*/  MOV R4, R14 ;  /* 0x0000000e00047202 */ /* 0x000fce0000000f00 */
[----:B0-----:R-:W-:Y:S05]  /*1f110*/  WARPSYNC.COLLECTIVE R15, `(.L_x_15029) ;  /* 0x000000000f087348 */ /* 0x001fea0003c00000 */
[----:B------:R1:W2:Y:S02]  /*1f120*/  SHFL.IDX P6, R14, R13, R12, R11 ;  /* 0x0000000c0d0e7389 */ /* 0x0002a400000c000b */
[----:B012---:R-:W-:Y:S01]  /*1f130*/  ENDCOLLECTIVE ;  /* 0x000000000000791b */ /* 0x007fe20003800000 */
.L_x_15029:
[----:B------:R-:W-:Y:S02]  /*1f140*/  IMAD.MOV.U32 R13, RZ, RZ, R2 ;  /* 0x000000ffff0d7224 */ /* 0x000fe400078e0002 */
[----:B------:R-:W-:Y:S02]  /*1f150*/  IMAD.MOV.U32 R12, RZ, RZ, 0x1 ;  /* 0x00000001ff0c7424 */ /* 0x000fe400078e00ff */
[----:B------:R-:W-:-:S07]  /*1f160*/  IMAD.MOV.U32 R5, RZ, RZ, R14 ;  /* 0x000000ffff057224 */ /* 0x000fce00078e000e */
[----:B------:R-:W-:Y:S05]  /*1f170*/  WARPSYNC.COLLECTIVE R15, `(.L_x_15030) ;  /* 0x000000000f087348 */ /* 0x000fea0003c00000 */
[----:B------:R0:W1:Y:S02]  /*1f180*/  SHFL.IDX P6, R14, R13, R12, R11 ;  /* 0x0000000c0d0e7389 */ /* 0x00006400000c000b */
[----:B01----:R-:W-:Y:S01]  /*1f190*/  ENDCOLLECTIVE ;  /* 0x000000000000791b */ /* 0x003fe20003800000 */
.L_x_15030:
[----:B------:R-:W-:Y:S02]  /*1f1a0*/  IMAD.MOV.U32 R13, RZ, RZ, R3 ;  /* 0x000000ffff0d7224 */ /* 0x000fe400078e0003 */
[----:B------:R-:W-:Y:S02]  /*1f1b0*/  IMAD R0, R6, R7, RZ ;  /* 0x0000000706007224 */ /* 0x000fe400078e02ff */
[----:B------:R-:W-:-:S07]  /*1f1c0*/  IMAD.MOV.U32 R7, RZ, RZ, R14 ;  /* 0x000000ffff077224 */ /* 0x000fce00078e000e */
[----:B------:R-:W-:Y:S05]  /*1f1d0*/  WARPSYNC.COLLECTIVE R15, `(.L_x_15031) ;  /* 0x000000000f087348 */ /* 0x000fea0003c00000 */
[----:B------:R0:W1:Y:S02]  /*1f1e0*/  SHFL.IDX P6, R14, R13, R12, R11 ;  /* 0x0000000c0d0e7389 */ /* 0x00006400000c000b */
[----:B01----:R-:W-:Y:S01]  /*1f1f0*/  ENDCOLLECTIVE ;  /* 0x000000000000791b */ /* 0x003fe20003800000 */
.L_x_15031:
        /* <DEDUP_REMOVED lines=13> */
.L_x_15032:
        /* <DEDUP_REMOVED lines=12> */
.L_x_15033:
        /* <DEDUP_REMOVED lines=17> */
.L_x_15034:
        /* <DEDUP_REMOVED lines=10> */
.L_x_15035:
        /* <DEDUP_REMOVED lines=13> */
.L_x_15036:
        /* <DEDUP_REMOVED lines=10> */
.L_x_15037:
        /* <DEDUP_REMOVED lines=13> */
.L_x_15038:
        /* <DEDUP_REMOVED lines=10> */
.L_x_15039:
        /* <DEDUP_REMOVED lines=13> */
.L_x_15040:
        /* <DEDUP_REMOVED lines=10> */
.L_x_15041:
        /* <DEDUP_REMOVED lines=11> */
.L_x_15042:
        /* <DEDUP_REMOVED lines=14> */
.L_x_15043:
[----:B------:R-:W-:Y:S01]  /*1fb20*/  IMAD.MOV.U32 R3, RZ, RZ, R14 ;  /* 0x000000ffff037224 */ /* 0x000fe200078e000e */
[----:B------:R-:W-:Y:S06]  /*1fb30*/  BRA `(.L_x_15044) ;  /* 0xffffff9400807947 */ /* 0x000fec000383ffff */
.L_x_14869:
        /* <DEDUP_REMOVED lines=35> */
.L_x_15046:
[----:B------:R-:W-:Y:S05]  /*1fd70*/  BSYNC B0 ;  /* 0x0000000000007941 */ /* 0x000fea0003800000 */
.L_x_15045:
        /* <DEDUP_REMOVED lines=12> */
.L_x_15047:
[----:B------:R-:W-:-:S04]  /*1fe40*/  LOP3.LUT R9, R9, 0xffffff7f, RZ, 0xc0, !PT ;  /* 0xffffff7f09097812 */ /* 0x000fc800078ec0ff */
[----:B------:R-:W-:-:S04]  /*1fe50*/  @P4 LOP3.LUT R9, R9, 0x80, RZ, 0xfc, !PT ;  /* 0x0000008009094812 */ /* 0x000fc800078efcff */
[----:B------:R-:W-:Y:S01]  /*1fe60*/  LOP3.LUT P4, RZ, R9, 0x8, RZ, 0xc0, !PT ;  /* 0x0000000809ff7812 */ /* 0x000fe2000788c0ff */
[----:B------:R0:W-:Y:S01]  /*1fe70*/  STL [R1+0x8], R9 ;  /* 0x0000080901007387 */ /* 0x0001e20000100800 */
[----:B------:R-:W-:Y:S02]  /*1fe80*/  IMAD.MOV.U32 R13, RZ, RZ, R0 ;  /* 0x000000ffff0d7224 */ /* 0x000fe400078e0000 */
[----:B------:R-:W-:Y:S02]  /*1fe90*/  IMAD.MOV.U32 R12, RZ, RZ, 0x1 ;  /* 0x00000001ff0c7424 */ /* 0x000fe400078e00ff */
[----:B------:R-:W-:-:S05]  /*1fea0*/  IMAD.MOV.U32 R5, RZ, RZ, R14 ;  /* 0x000000ffff057224 */ /* 0x000fca00078e000e */
[----:B------:R-:W-:-:S04]  /*1feb0*/  @!P5 LEA R5, P6, R8, R5, 0x1 ;  /* 0x000000050805d211 */ /* 0x000fc800078c08ff */
[----:B------:R-:W-:-:S04]  /*1fec0*/  @!P5 IADD3.X R4, RZ, R4, RZ, P6, !PT ;  /* 0x00000004ff04d210 */ /* 0x000fc800037fe4ff */
[----:B0-----:R-:W-:-:S07]  /*1fed0*/  @!P5 LOP3.LUT R5, R5, R4, RZ, 0x3c, !PT ;  /* 0x000000040505d212 */ /* 0x001fce00078e3cff */
[----:B------:R-:W-:Y:S05]  /*1fee0*/  WARPSYNC.COLLECTIVE R15, `(.L_x_15048) ;  /* 0x000000000f087348 */ /* 0x000fea0003c00000 */
[----:B------:R0:W1:Y:S02]  /*1fef0*/  SHFL.IDX P6, R14, R13, R12, R11 ;  /* 0x0000000c0d0e7389 */ /* 0x00006400000c000b */
[----:B01----:R-:W-:Y:S01]  /*1ff00*/  ENDCOLLECTIVE ;  /* 0x000000000000791b */ /* 0x003fe20003800000 */
.L_x_15048:
[----:B------:R-:W-:-:S04]  /*1ff10*/  @!P5 LOP3.LUT R4, R5, R4, RZ, 0x3c, !PT ;  /* 0x000000040504d212 */ /* 0x000fc800078e3cff */
[----:B------:R-:W-:Y:S01]  /*1ff20*/  @!P5 LOP3.LUT R5, R5, R4, RZ, 0x3c, !PT ;  /* 0x000000040505d212 */ /* 0x000fe200078e3cff */
[----:B------:R-:W-:Y:S02]  /*1ff30*/  IMAD.MOV.U32 R13, RZ, RZ, R2 ;  /* 0x000000ffff0d7224 */ /* 0x000fe400078e0002 */
[----:B------:R-:W-:-:S07]  /*1ff40*/  IMAD.MOV.U32 R6, RZ, RZ, R14 ;  /* 0x000000ffff067224 */ /* 0x000fce00078e000e */
[----:B------:R-:W-:Y:S05]  /*1ff50*/  WARPSYNC.COLLECTIVE R15, `(.L_x_15049) ;  /* 0x000000000f087348 */ /* 0x000fea0003c00000 */
[----:B------:R0:W1:Y:S02]  /*1ff60*/  SHFL.IDX P6, R14, R13, R12, R11 ;  /* 0x0000000c0d0e7389 */ /* 0x00006400000c000b */
[----:B01----:R-:W-:Y:S01]  /*1ff70*/  ENDCOLLECTIVE ;  /* 0x000000000000791b */ /* 0x003fe20003800000 */
.L_x_15049:
        /* <DEDUP_REMOVED lines=17> */
.L_x_15050:
        /* <DEDUP_REMOVED lines=15> */
.L_x_15051:
        /* <DEDUP_REMOVED lines=9> */
.L_x_15052:
        /* <DEDUP_REMOVED lines=15> */
.L_x_15053:
        /* <DEDUP_REMOVED lines=9> */
.L_x_15054:
        /* <DEDUP_REMOVED lines=15> */
.L_x_15055:
        /* <DEDUP_REMOVED lines=9> */
.L_x_15056:
        /* <DEDUP_REMOVED lines=14> */
.L_x_15057:
        /* <DEDUP_REMOVED lines=19> */
.L_x_15058:
[----:B------:R-:W-:Y:S02]  /*20720*/  IMAD.MOV.U32 R13, RZ, RZ, R2 ;  /* 0x000000ffff0d7224 */ /* 0x000fe400078e0002 */
[----:B------:R-:W-:-:S07]  /*20730*/  IMAD.MOV.U32 R6, RZ, RZ, R14 ;  /* 0x000000ffff067224 */ /* 0x000fce00078e000e */
[----:B------:R-:W-:Y:S05]  /*20740*/  WARPSYNC.COLLECTIVE R15, `(.L_x_15059) ;  /* 0x000000000f087348 */ /* 0x000fea0003c00000 */
[----:B------:R0:W1:Y:S02]  /*20750*/  SHFL.IDX P6, R14, R13, R12, R11 ;  /* 0x0000000c0d0e7389 */ /* 0x00006400000c000b */
[----:B01----:R-:W-:Y:S01]  /*20760*/  ENDCOLLECTIVE ;  /* 0x000000000000791b */ /* 0x003fe20003800000 */
.L_x_15059:
[----:B------:R-:W-:Y:S02]  /*20770*/  IMAD.MOV.U32 R13, RZ, RZ, R0 ;  /* 0x000000ffff0d7224 */ /* 0x000fe400078e0000 */
[----:B------:R-:W-:Y:S02]  /*20780*/  IMAD.MOV.U32 R12, RZ, RZ, 0x7 ;  /* 0x00000007ff0c7424 */ /* 0x000fe400078e00ff */
[----:B------:R-:W-:-:S07]  /*20790*/  IMAD.MOV.U32 R5, RZ, RZ, R14 ;  /* 0x000000ffff057224 */ /* 0x000fce00078e000e */
[----:B------:R-:W-:Y:S05]  /*207a0*/  WARPSYNC.COLLECTIVE R15, `(.L_x_15060) ;  /* 0x000000000f087348 */ /* 0x000fea0003c00000 */
[----:B------:R0:W1:Y:S02]  /*207b0*/  SHFL.IDX P6, R14, R13, R12, R11 ;  /* 0x0000000c0d0e7389 */ /* 0x00006400000c000b */
[----:B01----:R-:W-:Y:S01]  /*207c0*/  ENDCOLLECTIVE ;  /* 0x000000000000791b */ /* 0x003fe20003800000 */
.L_x_15060:
        /* <DEDUP_REMOVED lines=10> */
.L_x_15061:
        /* <DEDUP_REMOVED lines=9> */
.L_x_14874:
[----:B0-----:R-:W2:Y:S02]  /*20900*/  LDL R2, [R1+0x4] ;  /* 0x0000040001027983 */ /* 0x001ea40000100800 */
[----:B--2---:R0:W2:Y:S02]  /*20910*/  SYNCS.PHASECHK.TRANS64.TRYWAIT P0, [R2+URZ+0x32420], R0 ;  /* 0x03242000020075a7 */ /* 0x0040a4000800017f */
[----:B--2---:R-:W-:Y:S05]  /*20920*/  @!P0 NANOSLEEP.SYNCS 0x989680 ;  /* 0x009896800000895d */ /* 0x004fea0003900000 */
[----:B------:R-:W2:Y:S02]  /*20930*/  @!P0 SYNCS.PHASECHK.TRANS64 P0, [R2+URZ+0x32420], R0 ;  /* 0x03242000020085a7 */ /* 0x000ea4000800007f */
[----:B--2---:R-:W-:Y:S05]  /*20940*/  @!P0 BRA `(.L_x_14874) ;  /* 0xfffffffc00ec8947 */ /* 0x004fea000383ffff */
[----:B------:R-:W-:Y:S05]  /*20950*/  BRA `(.L_x_15063) ;  /* 0xffffff9400b47947 */ /* 0x000fea000383ffff */
.L_x_14878:
[----:B0-----:R0:W2:Y:S02]  /*20960*/  SYNCS.PHASECHK.TRANS64.TRYWAIT P0, [R2+URZ+0x32460], R0 ;  /* 0x03246000020075a7 */ /* 0x0010a4000800017f */
[----:B--2---:R-:W-:Y:S05]  /*20970*/  @!P0 NANOSLEEP.SYNCS 0x989680 ;  /* 0x009896800000895d */ /* 0x004fea0003900000 */
[----:B------:R-:W2:Y:S02]  /*20980*/  @!P0 SYNCS.PHASECHK.TRANS64 P0, [R2+URZ+0x32460], R0 ;  /* 0x03246000020085a7 */ /* 0x000ea4000800007f */
[----:B--2---:R-:W-:Y:S05]  /*20990*/  @!P0 BRA `(.L_x_14878) ;  /* 0xfffffffc00f08947 */ /* 0x004fea000383ffff */
[----:B------:R-:W-:Y:S05]  /*209a0*/  BRA `(.L_x_15064) ;  /* 0xffffff9400e47947 */ /* 0x000fea000383ffff */
.L_x_14893:
[----:B-1----:R1:W2:Y:S02]  /*209b0*/  SYNCS.PHASECHK.TRANS64.TRYWAIT P0, [R2+URZ+0x32440], R6 ;  /* 0x03244006020075a7 */ /* 0x0022a4000800017f */
[----:B--2---:R-:W-:Y:S05]  /*209c0*/  @!P0 NANOSLEEP.SYNCS 0x989680 ;  /* 0x009896800000895d */ /* 0x004fea0003900000 */
[----:B------:R-:W2:Y:S02]  /*209d0*/  @!P0 SYNCS.PHASECHK.TRANS64 P0, [R2+URZ+0x32440], R6 ;  /* 0x03244006020085a7 */ /* 0x000ea4000800007f */
[----:B--2---:R-:W-:Y:S05]  /*209e0*/  @!P0 BRA `(.L_x_14893) ;  /* 0xfffffffc00f08947 */ /* 0x004fea000383ffff */
[----:B------:R-:W-:Y:S05]  /*209f0*/  BRA `(.L_x_15065) ;  /* 0xffffffa0000c7947 */ /* 0x000fea000383ffff */
.L_x_14898:
[----:B0-----:R0:W2:Y:S02]  /*20a00*/  SYNCS.PHASECHK.TRANS64.TRYWAIT P0, [R2+URZ+0x32460], R6 ;  /* 0x03246006020075a7 */ /* 0x0010a4000800017f */
[----:B--2---:R-:W-:Y:S05]  /*20a10*/  @!P0 NANOSLEEP.SYNCS 0x989680 ;  /* 0x009896800000895d */ /* 0x004fea0003900000 */
[----:B------:R-:W2:Y:S02]  /*20a20*/  @!P0 SYNCS.PHASECHK.TRANS64 P0, [R2+URZ+0x32460], R6 ;  /* 0x03246006020085a7 */ /* 0x000ea4000800007f */
[----:B--2---:R-:W-:Y:S05]  /*20a30*/  @!P0 BRA `(.L_x_14898) ;  /* 0xfffffffc00f08947 */ /* 0x004fea000383ffff */
[----:B------:R-:W-:Y:S05]  /*20a40*/  BRA `(.L_x_15066) ;  /* 0xffffffa000947947 */ /* 0x000fea000383ffff */
.L_x_14909:
[----:B0-----:R0:W1:Y:S02]  /*20a50*/  SYNCS.PHASECHK.TRANS64.TRYWAIT P0, [R3+URZ+0x32440], R2 ;  /* 0x03244002030075a7 */ /* 0x001064000800017f */
[----:B-1----:R-:W-:Y:S05]  /*20a60*/  @!P0 NANOSLEEP.SYNCS 0x989680 ;  /* 0x009896800000895d */ /* 0x002fea0003900000 */
[----:B------:R-:W1:Y:S02]  /*20a70*/  @!P0 SYNCS.PHASECHK.TRANS64 P0, [R3+URZ+0x32440], R2 ;  /* 0x03244002030085a7 */ /* 0x000e64000800007f */
[----:B-1----:R-:W-:Y:S05]  /*20a80*/  @!P0 BRA `(.L_x_14909) ;  /* 0xfffffffc00f08947 */ /* 0x002fea000383ffff */
[----:B------:R-:W-:Y:S05]  /*20a90*/  BRA `(.L_x_15067) ;  /* 0xffffffa8009c7947 */ /* 0x000fea000383ffff */
.L_x_14914:
[----:B-1----:R1:W2:Y:S02]  /*20aa0*/  SYNCS.PHASECHK.TRANS64.TRYWAIT P0, [R3+URZ+0x32460], R2 ;  /* 0x03246002030075a7 */ /* 0x0022a4000800017f */
[----:B--2---:R-:W-:Y:S05]  /*20ab0*/  @!P0 NANOSLEEP.SYNCS 0x989680 ;  /* 0x009896800000895d */ /* 0x004fea0003900000 */
[----:B------:R-:W2:Y:S02]  /*20ac0*/  @!P0 SYNCS.PHASECHK.TRANS64 P0, [R3+URZ+0x32460], R2 ;  /* 0x03246002030085a7 */ /* 0x000ea4000800007f */
[----:B--2---:R-:W-:Y:S05]  /*20ad0*/  @!P0 BRA `(.L_x_14914) ;  /* 0xfffffffc00f08947 */ /* 0x004fea000383ffff */
[----:B------:R-:W-:Y:S05]  /*20ae0*/  BRA `(.L_x_15068) ;  /* 0xffffffac00207947 */ /* 0x000fea000383ffff */
.L_x_14925:
[----:B0-----:R0:W1:Y:S02]  /*20af0*/  SYNCS.PHASECHK.TRANS64.TRYWAIT P0, [R3+URZ+0x32440], R2 ;  /* 0x03244002030075a7 */ /* 0x001064000800017f */
[----:B-1----:R-:W-:Y:S05]  /*20b00*/  @!P0 NANOSLEEP.SYNCS 0x989680 ;  /* 0x009896800000895d */ /* 0x002fea0003900000 */
[----:B------:R-:W1:Y:S02]  /*20b10*/  @!P0 SYNCS.PHASECHK.TRANS64 P0, [R3+URZ+0x32440], R2 ;  /* 0x03244002030085a7 */ /* 0x000e64000800007f */
[----:B-1----:R-:W-:Y:S05]  /*20b20*/  @!P0 BRA `(.L_x_14925) ;  /* 0xfffffffc00f08947 */ /* 0x002fea000383ffff */
[----:B------:R-:W-:Y:S05]  /*20b30*/  BRA `(.L_x_15069) ;  /* 0xffffffb4000c7947 */ /* 0x000fea000383ffff */
.L_x_14930:
[----:B-1----:R1:W2:Y:S02]  /*20b40*/  SYNCS.PHASECHK.TRANS64.TRYWAIT P0, [R3+URZ+0x32460], R2 ;  /* 0x03246002030075a7 */ /* 0x0022a4000800017f */
[----:B--2---:R-:W-:Y:S05]  /*20b50*/  @!P0 NANOSLEEP.SYNCS 0x989680 ;  /* 0x009896800000895d */ /* 0x004fea0003900000 */
[----:B------:R-:W2:Y:S02]  /*20b60*/  @!P0 SYNCS.PHASECHK.TRANS64 P0, [R3+URZ+0x32460], R2 ;  /* 0x03246002030085a7 */ /* 0x000ea4000800007f */
[----:B--2---:R-:W-:Y:S05]  /*20b70*/  @!P0 BRA `(.L_x_14930) ;  /* 0xfffffffc00f08947 */ /* 0x004fea000383ffff */
[----:B------:R-:W-:Y:S05]  /*20b80*/  BRA `(.L_x_15070) ;  /* 0xffffffb400947947 */ /* 0x000fea000383ffff */
.L_x_14942:
[----:B------:R-:W-:Y:S01]  /*20b90*/  BSSY B0, `(.L_x_15071) ;  /* 0x0000008000007945 */ /* 0x000fe20003800000 */
[----:B------:R-:W-:Y:S02]  /*20ba0*/  IMAD.MOV.U32 R13, RZ, RZ, R16 ;  /* 0x000000ffff0d7224 */ /* 0x000fe400078e0010 */
[----:B------:R-:W-:Y:S02]  /*20bb0*/  IMAD.MOV.U32 R12, RZ, RZ, RZ ;  /* 0x000000ffff0c7224 */ /* 0x000fe400078e00ff */
[----:B------:R-:W-:Y:S02]  /*20bc0*/  IMAD.MOV.U32 R11, RZ, RZ, 0x1f ;  /* 0x0000001fff0b7424 */ /* 0x000fe400078e00ff */
[----:B------:R-:W-:-:S07]  /*20bd0*/  IMAD.MOV.U32 R15, RZ, RZ, -0x1 ;  /* 0xffffffffff0f7424 */ /* 0x000fce00078e00ff */
[----:B0---45:R-:W-:Y:S05]  /*20be0*/  WARPSYNC.COLLECTIVE R15, `(.L_x_15072) ;  /* 0x000000000f087348 */ /* 0x031fea0003c00000 */
[----:B0-----:R0:W1:Y:S02]  /*20bf0*/  SHFL.IDX P6, R14, R13, R12, R11 ;  /* 0x0000000c0d0e7389 */ /* 0x00106400000c000b */
[----:B01--45:R-:W-:Y:S01]  /*20c00*/  ENDCOLLECTIVE ;  /* 0x000000000000791b */ /* 0x033fe20003800000 */
.L_x_15072:
[----:B------:R-:W-:Y:S05]  /*20c10*/  BSYNC B0 ;  /* 0x0000000000007941 */ /* 0x000fea0003800000 */
.L_x_15071:
        /* <DEDUP_REMOVED lines=9> */
.L_x_15073:
        /* <DEDUP_REMOVED lines=18> */
.L_x_15074:
        /* <DEDUP_REMOVED lines=8> */
.L_x_15075:
        /* <DEDUP_REMOVED lines=8> */
.L_x_15076:
        /* <DEDUP_REMOVED lines=8> */
.L_x_15077:
        /* <DEDUP_REMOVED lines=8> */
.L_x_15078:
        /* <DEDUP_REMOVED lines=9> */
.L_x_15079:
[----:B------:R-:W-:Y:S01]  /*21060*/  IMAD.MOV.U32 R16, RZ, RZ, R14 ;  /* 0x000000ffff107224 */ /* 0x000fe200078e000e */
[----:B------:R-:W-:Y:S06]  /*21070*/  BRA `(.L_x_15080) ;  /* 0xffffffb800ec7947 */ /* 0x000fec000383ffff */
.L_x_14947:
        /* <DEDUP_REMOVED lines=8> */
.L_x_15082:
[----:B------:R-:W-:Y:S05]  /*21100*/  BSYNC B0 ;  /* 0x0000000000007941 */ /* 0x000fea0003800000 */
.L_x_15081:
        /* <DEDUP_REMOVED lines=10> */
.L_x_15083:
        /* <DEDUP_REMOVED lines=8> */
.L_x_15084:
        /* <DEDUP_REMOVED lines=8> */
.L_x_15085:
        /* <DEDUP_REMOVED lines=8> */
.L_x_15086:
        /* <DEDUP_REMOVED lines=9> */
.L_x_15087:
[----:B------:R-:W-:Y:S01]  /*213c0*/  IMAD.MOV.U32 R16, RZ, RZ, R14 ;  /* 0x000000ffff107224 */ /* 0x000fe200078e000e */
[----:B------:R-:W-:Y:S06]  /*213d0*/  BRA `(.L_x_15088) ;  /* 0xffffffb800b07947 */ /* 0x000fec000383ffff */
.L_x_14949:
[----:B------:R-:W-:Y:S01]  /*213e0*/  BSSY B0, `(.L_x_15089) ;  /* 0x0000006000007945 */ /* 0x000fe20003800000 */
[----:B------:R-:W-:Y:S01]  /*213f0*/  PLOP3.LUT P6, PT, P6, PT, PT, 0x8, 0x0 ;  /* 0x000000000000781c */ /* 0x000fe200037ce170 */
[----:B------:R-:W-:-:S12]  /*21400*/  IMAD.MOV.U32 R15, RZ, RZ, -0x1 ;  /* 0xffffffffff0f7424 */ /* 0x000fd800078e00ff */
[----:B0---45:R-:W-:Y:S05]  /*21410*/  WARPSYNC.COLLECTIVE R15, `(.L_x_15090) ;  /* 0x000000000f087348 */ /* 0x031fea0003c00000 */
[----:B------:R-:W-:Y:S01]  /*21420*/  VOTE.ANY R14, PT, P6 ;  /* 0x00000000000e7806 */ /* 0x000fe200030e0100 */
[----:B0---45:R-:W-:Y:S06]  /*21430*/  ENDCOLLECTIVE ;  /* 0x000000000000791b */ /* 0x031fec0003800000 */
.L_x_15090:
[----:B------:R-:W-:Y:S05]  /*21440*/  BSYNC B0 ;  /* 0x0000000000007941 */ /* 0x000fea0003800000 */
.L_x_15089:
        /* <DEDUP_REMOVED lines=9> */
.L_x_15091:
[----:B------:R-:W-:Y:S01]  /*214e0*/  IMAD.MOV.U32 R17, RZ, RZ, R14 ;  /* 0x000000ffff117224 */ /* 0x000fe200078e000e */
[----:B------:R-:W-:Y:S06]  /*214f0*/  BRA `(.L_x_15092) ;  /* 0xffffffb800a07947 */ /* 0x000fec000383ffff */
.L_x_14951:
[----:B------:R-:W-:Y:S01]  /*21500*/  BSSY B0, `(.L_x_15093) ;  /* 0x0000007000007945 */ /* 0x000fe20003800000 */
[----:B------:R-:W-:Y:S02]  /*21510*/  IMAD.MOV.U32 R13, RZ, RZ, R3 ;  /* 0x000000ffff0d7224 */ /* 0x000fe400078e0003 */
[----:B------:R-:W-:Y:S02]  /*21520*/  IMAD.MOV.U32 R11, RZ, RZ, 0x1f ;  /* 0x0000001fff0b7424 */ /* 0x000fe400078e00ff */
[----:B------:R-:W-:-:S07]  /*21530*/  IMAD.MOV.U32 R15, RZ, RZ, -0x1 ;  /* 0xffffffffff0f7424 */ /* 0x000fce00078e00ff */
[----:B0-2-45:R-:W-:Y:S05]  /*21540*/  WARPSYNC.COLLECTIVE R15, `(.L_x_15094) ;  /* 0x000000000f087348 */ /* 0x035fea0003c00000 */
[----:B------:R1:W3:Y:S02]  /*21550*/  SHFL.IDX P6, R14, R13, R12, R11 ;  /* 0x0000000c0d0e7389 */ /* 0x0002e400000c000b */
[----:B012345:R-:W-:Y:S01]  /*21560*/  ENDCOLLECTIVE ;  /* 0x000000000000791b */ /* 0x03ffe20003800000 */
.L_x_15094:
[----:B------:R-:W-:Y:S05]  /*21570*/  BSYNC B0 ;  /* 0x0000000000007941 */ /* 0x000fea0003800000 */
.L_x_15093:
[----:B------:R-:W-:Y:S01]  /*21580*/  IMAD.MOV.U32 R2, RZ, RZ, R14 ;  /* 0x000000ffff027224 */ /* 0x000fe200078e000e */
[----:B------:R-:W-:Y:S06]  /*21590*/  BRA `(.L_x_14950) ;  /* 0xffffffb800947947 */ /* 0x000fec000383ffff */
.L_x_14955:
[----:B0-----:R0:W2:Y:S02]  /*215a0*/  SYNCS.PHASECHK.TRANS64.TRYWAIT P0, [R0+URZ+0x32420], R3 ;  /* 0x03242003000075a7 */ /* 0x0010a4000800017f */
[----:B--2---:R-:W-:Y:S05]  /*215b0*/  @!P0 NANOSLEEP.SYNCS 0x989680 ;  /* 0x009896800000895d */ /* 0x004fea0003900000 */
[----:B------:R-:W2:Y:S02]  /*215c0*/  @!P0 SYNCS.PHASECHK.TRANS64 P0, [R0+URZ+0x32420], R3 ;  /* 0x03242003000085a7 */ /* 0x000ea4000800007f */
[----:B--2---:R-:W-:Y:S05]  /*215d0*/  @!P0 BRA `(.L_x_14955) ;  /* 0xfffffffc00f08947 */ /* 0x004fea000383ffff */
[----:B------:R-:W-:Y:S05]  /*215e0*/  BRA `(.L_x_15095) ;  /* 0xffffffc000147947 */ /* 0x000fea000383ffff */
.L_x_14956:
        /* <DEDUP_REMOVED lines=8> */
[----:B0---45:R-:W-:Y:S05]  /*21670*/  WARPSYNC.COLLECTIVE R15, `(.L_x_15097) ;  /* 0x000000000f087348 */ /* 0x031fea0003c00000 */
[----:B------:R1:W2:Y:S02]  /*21680*/  SHFL.IDX P6, R14, R13, R12, R11 ;  /* 0x0000000c0d0e7389 */ /* 0x0002a400000c000b */
[----:B012-45:R-:W-:Y:S01]  /*21690*/  ENDCOLLECTIVE ;  /* 0x000000000000791b */ /* 0x037fe20003800000 */
.L_x_15097:
[----:B------:R-:W-:Y:S05]  /*216a0*/  BSYNC B0 ;  /* 0x0000000000007941 */ /* 0x000fea0003800000 */
.L_x_15096:
[----:B------:R-:W-:Y:S05]  /*216b0*/  BRA `(.L_x_15098) ;  /* 0xffffffbc00fc7947 */ /* 0x000fea000383ffff */
.L_x_14957:
[----:B------:R-:W-:Y:S01]  /*216c0*/  BSSY B0, `(.L_x_15099) ;  /* 0x0000006000007945 */ /* 0x000fe20003800000 */
[----:B------:R-:W-:-:S07]  /*216d0*/  IMAD.MOV.U32 R15, RZ, RZ, -0x1 ;  /* 0xffffffffff0f7424 */ /* 0x000fce00078e00ff */
[----:B012-45:R-:W-:Y:S05]  /*216e0*/  WARPSYNC.COLLECTIVE R15, `(.L_x_15100) ;  /* 0x000000000f0c7348 */ /* 0x037fea0003c00000 */
[----:B------:R-:W-:Y:S02]  /*216f0*/  ELECT P6, UR62, PT ;  /* 0x00000000003e782f */ /* 0x000fe400038c0000 */
[----:B------:R-:W-:Y:S01]  /*21700*/  MOV R14, UR62 ;  /* 0x0000003e000e7c02 */ /* 0x000fe20008000f00 */
[----:B012-45:R-:W-:Y:S10]  /*21710*/  ENDCOLLECTIVE ;  /* 0x000000000000791b */ /* 0x037ff40003800000 */
.L_x_15100:
[----:B------:R-:W-:Y:S05]  /*21720*/  BSYNC B0 ;  /* 0x0000000000007941 */ /* 0x000fea0003800000 */
.L_x_15099:
[----:B------:R-:W-:Y:S05]  /*21730*/  BRA `(.L_x_15101) ;  /* 0xffffffbc00f07947 */ /* 0x000fea000383ffff */
.L_x_14959:
[----:B0-----:R0:W1:Y:S02]  /*21740*/  SYNCS.PHASECHK.TRANS64.TRYWAIT P0, [R6+URZ], R5 ;  /* 0x00000005060075a7 */ /* 0x001064000800017f */
[----:B-1----:R-:W-:Y:S05]  /*21750*/  @!P0 NANOSLEEP.SYNCS 0x989680 ;  /* 0x009896800000895d */ /* 0x002fea0003900000 */
[----:B------:R-:W1:Y:S02]  /*21760*/  @!P0 SYNCS.PHASECHK.TRANS64 P0, [R6+URZ], R5 ;  /* 0x00000005060085a7 */ /* 0x000e64000800007f */
[----:B-1----:R-:W-:Y:S05]  /*21770*/  @!P0 BRA `(.L_x_14959) ;  /* 0xfffffffc00f08947 */ /* 0x002fea000383ffff */
[----:B------:R-:W-:Y:S05]  /*21780*/  BRA `(.L_x_15102) ;  /* 0xffffffc0002c7947 */ /* 0x000fea000383ffff */
.L_x_14960:
[----:B-1----:R1:W2:Y:S02]  /*21790*/  SYNCS.PHASECHK.TRANS64.TRYWAIT P0, [R7+URZ], R2 ;  /* 0x00000002070075a7 */ /* 0x0022a4000800017f */
[----:B--2---:R-:W-:Y:S05]  /*217a0*/  @!P0 NANOSLEEP.SYNCS 0x989680 ;  /* 0x009896800000895d */ /* 0x004fea0003900000 */
[----:B------:R-:W2:Y:S02]  /*217b0*/  @!P0 SYNCS.PHASECHK.TRANS64 P0, [R7+URZ], R2 ;  /* 0x00000002070085a7 */ /* 0x000ea4000800007f */
[----:B--2---:R-:W-:Y:S05]  /*217c0*/  @!P0 BRA `(.L_x_14960) ;  /* 0xfffffffc00f08947 */ /* 0x004fea000383ffff */
[----:B------:R-:W-:Y:S05]  /*217d0*/  BRA `(.L_x_15103) ;  /* 0xffffffc000207947 */ /* 0x000fea000383ffff */
.L_x_14962:
[----:B--2---:R2:W3:Y:S02]  /*217e0*/  SYNCS.PHASECHK.TRANS64.TRYWAIT P0, [R4+URZ], R5 ;  /* 0x00000005040075a7 */ /* 0x0044e4000800017f */
[----:B---3--:R-:W-:Y:S05]  /*217f0*/  @!P0 NANOSLEEP.SYNCS 0x989680 ;  /* 0x009896800000895d */ /* 0x008fea0003900000 */
[----:B------:R-:W3:Y:S02]  /*21800*/  @!P0 SYNCS.PHASECHK.TRANS64 P0, [R4+URZ], R5 ;  /* 0x00000005040085a7 */ /* 0x000ee4000800007f */
[----:B---3--:R-:W-:Y:S05]  /*21810*/  @!P0 BRA `(.L_x_14962) ;  /* 0xfffffffc00f08947 */ /* 0x008fea000383ffff */
[----:B------:R-:W-:Y:S05]  /*21820*/  BRA `(.L_x_15104) ;  /* 0xffffffc000287947 */ /* 0x000fea000383ffff */
.L_x_15105:
        /* <DEDUP_REMOVED lines=13> */
.L_x_15154:


//--------------------- .nv.global.init           --------------------------
	.section	.nv.global.init,"aw",@progbits
.nv.global.init:
	.type		$str$23,@object
	.size		$str$23,($str$24 - $str$23)
$str$23:
        /*0000*/ 	.byte	0x28, 0x61, 0x64, 0x64, 0x72, 0x65, 0x73, 0x73, 0x20, 0x26, 0x20, 0x6d, 0x61, 0x73, 0x6b, 0x29
        /*0010*/ 	.byte	0x20, 0x3d, 0x3d, 0x20, 0x30, 0x00
	.type		$str$24,@object
	.size		$str$24,(__unnamed_11 - $str$24)
$str$24:
        /*0016*/ 	.byte	0x2f, 0x74, 0x6d, 0x70, 0x2f, 0x6f, 0x73, 0x73, 0x5f, 0x6b, 0x65, 0x72, 0x6e, 0x65, 0x6c, 0x73
        /*0026*/ 	.byte	0x5f, 0x73, 0x72, 0x63, 0x2f, 0x66, 0x6c, 0x61, 0x73, 0x68, 0x5f, 0x61, 0x74, 0x74, 0x65, 0x6e
        /*0036*/ 	.byte	0x74, 0x69, 0x6f, 0x6e, 0x2f, 0x63, 0x73, 0x72, 0x63, 0x2f, 0x63, 0x75, 0x74, 0x6c, 0x61, 0x73
        /*0046*/ 	.byte	0x73, 0x2f, 0x69, 0x6e, 0x63, 0x6c, 0x75, 0x64, 0x65, 0x2f, 0x63, 0x75, 0x74, 0x65, 0x2f, 0x70
        /*0056*/ 	.byte	0x6f, 0x69, 0x6e, 0x74, 0x65, 0x72, 0x5f, 0x66, 0x6c, 0x61, 0x67, 0x67, 0x65, 0x64, 0x2e, 0x68
        /*0066*/ 	.byte	0x70, 0x70, 0x00
	.type		__unnamed_11,@object
	.size		__unnamed_11,(__unnamed_4 - __unnamed_11)
__unnamed_11:
        /* <DEDUP_REMOVED lines=24> */
	.type		__unnamed_4,@object
	.size		__unnamed_4,(__unnamed_12 - __unnamed_4)
__unnamed_4:
        /* <DEDUP_REMOVED lines=23> */
        /*0355*/ 	.byte	0x3a, 0x43, 0x3c, 0x30, 0x3e, 0x3e, 0x3e, 0x3e, 0x3e, 0x20, 0x26, 0x5d, 0x00
	.type		__unnamed_12,@object
	.size		__unnamed_12,(__unnamed_17 - __unnamed_12)
__unnamed_12:
        /* <DEDUP_REMOVED lines=23> */
        /*04d2*/ 	.byte	0x43, 0x3c, 0x34, 0x30, 0x39, 0x36, 0x3e, 0x3e, 0x3e, 0x3e, 0x3e, 0x20, 0x26, 0x5d, 0x00
	.type		__unnamed_17,@object
	.size		__unnamed_17,(__unnamed_5 - __unnamed_17)
__unnamed_17:
        /* <DEDUP_REMOVED lines=24> */
	.type		__unnamed_5,@object
	.size		__unnamed_5,(__unnamed_19 - __unnamed_5)
__unnamed_5:
        /* <DEDUP_REMOVED lines=24> */
	.type		__unnamed_19,@object
	.size		__unnamed_19,(__unnamed_7 - __unnamed_19)
__unnamed_19:
        /* <DEDUP_REMOVED lines=24> */
	.type		__unnamed_7,@object
	.size		__unnamed_7,(__unnamed_13 - __unnamed_7)
__unnamed_7:
        /* <DEDUP_REMOVED lines=24> */
	.type		__unnamed_13,@object
	.size		__unnamed_13,(__unnamed_6 - __unnamed_13)
__unnamed_13:
        /* <DEDUP_REMOVED lines=28> */
        /*0ca1*/ 	.byte	0x3e, 0x3e, 0x3e, 0x3e, 0x3e, 0x5d, 0x00
	.type		__unnamed_6,@object
	.size		__unnamed_6,(__unnamed_8 - __unnamed_6)
__unnamed_6:
        /* <DEDUP_REMOVED lines=28> */
        /*0e68*/ 	.byte	0x34, 0x3e, 0x3e, 0x3e, 0x3e, 0x3e, 0x5d, 0x00
	.type		__unnamed_8,@object
	.size		__unnamed_8,(__unnamed_1 - __unnamed_8)
__unnamed_8:
        /* <DEDUP_REMOVED lines=28> */
        /*1030*/ 	.byte	0x3e, 0x3e, 0x3e, 0x3e, 0x3e, 0x20, 0x26, 0x5d, 0x00
	.type		__unnamed_1,@object
	.size		__unnamed_1,(__unnamed_9 - __unnamed_1)
__unnamed_1:
        /* <DEDUP_REMOVED lines=28> */
        /*11f9*/ 	.byte	0x34, 0x3e, 0x3e, 0x3e, 0x3e, 0x3e, 0x20, 0x26, 0x5d, 0x00
	.type		__unnamed_9,@object
	.size		__unnamed_9,(__unnamed_10 - __unnamed_9)
__unnamed_9:
        /* <DEDUP_REMOVED lines=28> */
        /*13c3*/ 	.byte	0x32, 0x37, 0x36, 0x38, 0x3e, 0x3e, 0x3e, 0x3e, 0x3e, 0x5d, 0x00
	.type		__unnamed_10,@object
	.size		__unnamed_10,(__unnamed_21 - __unnamed_10)
__unnamed_10:
        /* <DEDUP_REMOVED lines=29> */
	.type		__unnamed_21,@object
	.size		__unnamed_21,(__unnamed_3 - __unnamed_21)
__unnamed_21:
        /* <DEDUP_REMOVED lines=29> */
	.type		__unnamed_3,@object
	.size		__unnamed_3,(__unnamed_23 - __unnamed_3)
__unnamed_3:
        /* <DEDUP_REMOVED lines=29> */
	.type		__unnamed_23,@object
	.size		__unnamed_23,(__unnamed_15 - __unnamed_23)
__unnamed_23:
        /* <DEDUP_REMOVED lines=29> */
	.type		__unnamed_15,@object
	.size		__unnamed_15,(__unnamed_16 - __unnamed_15)
__unnamed_15:
        /* <DEDUP_REMOVED lines=29> */
	.type		__unnamed_16,@object
	.size		__unnamed_16,(__unnamed_2 - __unnamed_16)
__unnamed_16:
        /* <DEDUP_REMOVED lines=29> */
	.type		__unnamed_2,@object
	.size		__unnamed_2,(__unnamed_18 - __unnamed_2)
__unnamed_2:
        /* <DEDUP_REMOVED lines=29> */
	.type		__unnamed_18,@object
	.size		__unnamed_18,(__unnamed_22 - __unnamed_18)
__unnamed_18:
        /* <DEDUP_REMOVED lines=29> */
	.type		__unnamed_22,@object
	.size		__unnamed_22,(__unnamed_20 - __unnamed_22)
__unnamed_22:
        /* <DEDUP_REMOVED lines=29> */
	.type		__unnamed_20,@object
	.size		__unnamed_20,(__unnamed_14 - __unnamed_20)
__unnamed_20:
        /* <DEDUP_REMOVED lines=28> */
        /*25b9*/ 	.byte	0x31, 0x38, 0x34, 0x33, 0x32, 0x3e, 0x3e, 0x3e, 0x3e, 0x3e, 0x20, 0x26, 0x5d, 0x00
	.type		__unnamed_14,@object
	.size		__unnamed_14,(.L_13 - __unnamed_14)
__unnamed_14:
        /* <DEDUP_REMOVED lines=29> */
.L_13:


//--------------------- .nv.shared._ZN7cutlass13device_kernelIN5flash11enable_sm90INS1_16FlashAttnFwdSm90INS1_25CollectiveMainloopFwdSm90ILi2EN4cute5tupleIJNS5_1CILi1EEES8_S8_EEENS6_IJNS7_ILi128EEESA_NS7_ILi192EEEEEELi128ENS_6half_tEfNS_4arch4Sm90ELb0ELb0ELb0ELb0ELb0ELb0ELb0ELb1ELb1ELb1ELb0ELb0EEENS1_21CollectiveEpilogueFwdINS6_IJSA_SA_SA_EEES9_SD_SF_Li256ELb0ELb1ELb0ELb0EEENS1_29StaticPersistentTileSchedulerILb0EEEEEEEEEvNT_6ParamsE --------------------------
	.section	.nv.shared._ZN7cutlass13device_kernelIN5flash11enable_sm90INS1_16FlashAttnFwdSm90INS1_25CollectiveMainloopFwdSm90ILi2EN4cute5tupleIJNS5_1CILi1EEES8_S8_EEENS6_IJNS7_ILi128EEESA_NS7_ILi192EEEEEELi128ENS_6half_tEfNS_4arch4Sm90ELb0ELb0ELb0ELb0ELb0ELb0ELb0ELb1ELb1ELb1ELb0ELb0EEENS1_21CollectiveEpilogueFwdINS6_IJSA_SA_SA_EEES9_SD_SF_Li256ELb0ELb1ELb0ELb0EEENS1_29StaticPersistentTileSchedulerILb0EEEEEEEEEvNT_6ParamsE,"aw",@nobits
	.sectionflags	@""
	.align	16
	.zero		1024


//--------------------- .nv.shared.reserved.0     --------------------------
	.section	.nv.shared.reserved.0,"aw",@nobits
	.weak		__nv_reservedSMEM_offset_0_alias
	.size		__nv_reservedSMEM_offset_0_alias, 0, 0
	.other		__nv_reservedSMEM_offset_0_alias,@"STO_CUDA_RESERVED_SHARED STV_DEFAULT"
__nv_reservedSMEM_offset_0_alias:
	.zero		0


//--------------------- .nv.global                --------------------------
	.section	.nv.global,"aw",@nobits
.nv.global:
	.type		_ZN75_INTERNAL_c5a58c41_39_flash_fwd_hdimdiff_fp16_packgqa_sm90_cu_348dd9ca_34964cute1_E,@object
	.size		_ZN75_INTERNAL_c5a58c41_39_flash_fwd_hdimdiff_fp16_packgqa_sm90_cu_348dd9ca_34964cute1_E,(_ZN75_INTERNAL_c5a58c41_39_flash_fwd_hdimdiff_fp16_packgqa_sm90_cu_348dd9ca_34964cuda3std3__45__cpo6cbeginE - _ZN75_INTERNAL_c5a58c41_39_flash_fwd_hdimdiff_fp16_packgqa_sm90_cu_348dd9ca_34964cute1_E)
_ZN75_INTERNAL_c5a58c41_39_flash_fwd_hdimdiff_fp16_packgqa_sm90_cu_348dd9ca_34964cute1_E:
	.zero		1
	.type		_ZN75_INTERNAL_c5a58c41_39_flash_fwd_hdimdiff_fp16_packgqa_sm90_cu_348dd9ca_34964cuda3std3__45__cpo6cbeginE,@object
	.size		_ZN75_INTERNAL_c5a58c41_39_flash_fwd_hdimdiff_fp16_packgqa_sm90_cu_348dd9ca_34964cuda3std3__45__cpo6cbeginE,(_ZN75_INTERNAL_c5a58c41_39_flash_fwd_hdimdiff_fp16_packgqa_sm90_cu_348dd9ca_34964cuda3std3__48in_placeE - _ZN75_INTERNAL_c5a58c41_39_flash_fwd_hdimdiff_fp16_packgqa_sm90_cu_348dd9ca_34964cuda3std3__45__cpo6cbeginE)
_ZN75_INTERNAL_c5a58c41_39_flash_fwd_hdimdiff_fp16_packgqa_sm90_cu_348dd9ca_34964cuda3std3__45__cpo6cbeginE:
	.zero		1
	.type		_ZN75_INTERNAL_c5a58c41_39_flash_fwd_hdimdiff_fp16_packgqa_sm90_cu_348dd9ca_34964cuda3std3__48in_placeE,@object
	.size		_ZN75_INTERNAL_c5a58c41_39_flash_fwd_hdimdiff_fp16_packgqa_sm90_cu_348dd9ca_34964cuda3std3__48in_placeE,(_ZN75_INTERNAL_c5a58c41_39_flash_fwd_hdimdiff_fp16_packgqa_sm90_cu_348dd9ca_34964cuda3std6ranges3__45__cpo9iter_moveE - _ZN75_INTERNAL_c5a58c41_39_flash_fwd_hdimdiff_fp16_packgqa_sm90_cu_348dd9ca_34964cuda3std3__48in_placeE)
_ZN75_INTERNAL_c5a58c41_39_flash_fwd_hdimdiff_fp16_packgqa_sm90_cu_348dd9ca_34964cuda3std3__48in_placeE:
	.zero		1
	.type		_ZN75_INTERNAL_c5a58c41_39_flash_fwd_hdimdiff_fp16_packgqa_sm90_cu_348dd9ca_34964cuda3std6ranges3__45__cpo9iter_moveE,@object
	.size		_ZN75_INTERNAL_c5a58c41_39_flash_fwd_hdimdiff_fp16_packgqa_sm90_cu_348dd9ca_34964cuda3std6ranges3__45__cpo9iter_moveE,(_ZN75_INTERNAL_c5a58c41_39_flash_fwd_hdimdiff_fp16_packgqa_sm90_cu_348dd9ca_34964cuda3std3__45__cpo5beginE - _ZN75_INTERNAL_c5a58c41_39_flash_fwd_hdimdiff_fp16_packgqa_sm90_cu_348dd9ca_34964cuda3std6ranges3__45__cpo9iter_moveE)
_ZN75_INTERNAL_c5a58c41_39_flash_fwd_hdimdiff_fp16_packgqa_sm90_cu_348dd9ca_34964cuda3std6ranges3__45__cpo9iter_moveE:
	.zero		1
	.type		_ZN75_INTERNAL_c5a58c41_39_flash_fwd_hdimdiff_fp16_packgqa_sm90_cu_348dd9ca_34964cuda3std3__45__cpo5beginE,@object
	.size		_ZN75_INTERNAL_c5a58c41_39_flash_fwd_hdimdiff_fp16_packgqa_sm90_cu_348dd9ca_34964cuda3std3__45__cpo5beginE,(_ZN75_INTERNAL_c5a58c41_39_flash_fwd_hdimdiff_fp16_packgqa_sm90_cu_348dd9ca_34964cuda3std3__477_GLOBAL__N__c5a58c41_39_flash_fwd_hdimdiff_fp16_packgqa_sm90_cu_348dd9ca_34966ignoreE - _ZN75_INTERNAL_c5a58c41_39_flash_fwd_hdimdiff_fp16_packgqa_sm90_cu_348dd9ca_34964cuda3std3__45__cpo5beginE)
_ZN75_INTERNAL_c5a58c41_39_flash_fwd_hdimdiff_fp16_packgqa_sm90_cu_348dd9ca_34964cuda3std3__45__cpo5beginE:
	.zero		1
	.type		_ZN75_INTERNAL_c5a58c41_39_flash_fwd_hdimdiff_fp16_packgqa_sm90_cu_348dd9ca_34964cuda3std3__477_GLOBAL__N__c5a58c41_39_flash_fwd_hdimdiff_fp16_packgqa_sm90_cu_348dd9ca_34966ignoreE,@object
	.size		_ZN75_INTERNAL_c5a58c41_39_flash_fwd_hdimdiff_fp16_packgqa_sm90_cu_348dd9ca_34964cuda3std3__477_GLOBAL__N__c5a58c41_39_flash_fwd_hdimdiff_fp16_packgqa_sm90_cu_348dd9ca_34966ignoreE,(_ZN75_INTERNAL_c5a58c41_39_flash_fwd_hdimdiff_fp16_packgqa_sm90_cu_348dd9ca_34964cute7productE - _ZN75_INTERNAL_c5a58c41_39_flash_fwd_hdimdiff_fp16_packgqa_sm90_cu_348dd9ca_34964cuda3std3__477_GLOBAL__N__c5a58c41_39_flash_fwd_hdimdiff_fp16_packgqa_sm90_cu_348dd9ca_34966ignoreE)
_ZN75_INTERNAL_c5a58c41_39_flash_fwd_hdimdiff_fp16_packgqa_sm90_cu_348dd9ca_34964cuda3std3__477_GLOBAL__N__c5a58c41_39_flash_fwd_hdimdiff_fp16_packgqa_sm90_cu_348dd9ca_34966ignoreE:
	.zero		1
	.type		_ZN75_INTERNAL_c5a58c41_39_flash_fwd_hdimdiff_fp16_packgqa_sm90_cu_348dd9ca_34964cute7productE,@object
	.size		_ZN75_INTERNAL_c5a58c41_39_flash_fwd_hdimdiff_fp16_packgqa_sm90_cu_348dd9ca_34964cute7productE,(_ZN75_INTERNAL_c5a58c41_39_flash_fwd_hdimdiff_fp16_packgqa_sm90_cu_348dd9ca_34964cuda3std3__45__cpo3endE - _ZN75_INTERNAL_c5a58c41_39_flash_fwd_hdimdiff_fp16_packgqa_sm90_cu_348dd9ca_34964cute7productE)
_ZN75_INTERNAL_c5a58c41_39_flash_fwd_hdimdiff_fp16_packgqa_sm90_cu_348dd9ca_34964cute7productE:
	.zero		1
	.type		_ZN75_INTERNAL_c5a58c41_39_flash_fwd_hdimdiff_fp16_packgqa_sm90_cu_348dd9ca_34964cuda3std3__45__cpo3endE,@object
	.size		_ZN75_INTERNAL_c5a58c41_39_flash_fwd_hdimdiff_fp16_packgqa_sm90_cu_348dd9ca_34964cuda3std3__45__cpo3endE,(_ZN75_INTERNAL_c5a58c41_39_flash_fwd_hdimdiff_fp16_packgqa_sm90_cu_348dd9ca_34964cuda3std3__419piecewise_constructE - _ZN75_INTERNAL_c5a58c41_39_flash_fwd_hdimdiff_fp16_packgqa_sm90_cu_348dd9ca_34964cuda3std3__45__cpo3endE)
_ZN75_INTERNAL_c5a58c41_39_flash_fwd_hdimdiff_fp16_packgqa_sm90_cu_348dd9ca_34964cuda3std3__45__cpo3endE:
	.zero		1
	.type		_ZN75_INTERNAL_c5a58c41_39_flash_fwd_hdimdiff_fp16_packgqa_sm90_cu_348dd9ca_34964cuda3std3__419piecewise_constructE,@object
	.size		_ZN75_INTERNAL_c5a58c41_39_flash_fwd_hdimdiff_fp16_packgqa_sm90_cu_348dd9ca_34964cuda3std3__419piecewise_constructE,(_ZN75_INTERNAL_c5a58c41_39_flash_fwd_hdimdiff_fp16_packgqa_sm90_cu_348dd9ca_34964cuda3std3__45__cpo4cendE - _ZN75_INTERNAL_c5a58c41_39_flash_fwd_hdimdiff_fp16_packgqa_sm90_cu_348dd9ca_34964cuda3std3__419piecewise_constructE)
_ZN75_INTERNAL_c5a58c41_39_flash_fwd_hdimdiff_fp16_packgqa_sm90_cu_348dd9ca_34964cuda3std3__419piecewise_constructE:
	.zero		1
	.type		_ZN75_INTERNAL_c5a58c41_39_flash_fwd_hdimdiff_fp16_packgqa_sm90_cu_348dd9ca_34964cuda3std3__45__cpo4cendE,@object
	.size		_ZN75_INTERNAL_c5a58c41_39_flash_fwd_hdimdiff_fp16_packgqa_sm90_cu_348dd9ca_34964cuda3std3__45__cpo4cendE,(_ZN75_INTERNAL_c5a58c41_39_flash_fwd_hdimdiff_fp16_packgqa_sm90_cu_348dd9ca_34964cuda3std6ranges3__45__cpo4swapE - _ZN75_INTERNAL_c5a58c41_39_flash_fwd_hdimdiff_fp16_packgqa_sm90_cu_348dd9ca_34964cuda3std3__45__cpo4cendE)
_ZN75_INTERNAL_c5a58c41_39_flash_fwd_hdimdiff_fp16_packgqa_sm90_cu_348dd9ca_34964cuda3std3__45__cpo4cendE:
	.zero		1
	.type		_ZN75_INTERNAL_c5a58c41_39_flash_fwd_hdimdiff_fp16_packgqa_sm90_cu_348dd9ca_34964cuda3std6ranges3__45__cpo4swapE,@object
	.size		_ZN75_INTERNAL_c5a58c41_39_flash_fwd_hdimdiff_fp16_packgqa_sm90_cu_348dd9ca_34964cuda3std6ranges3__45__cpo4swapE,(.L_30 - _ZN75_INTERNAL_c5a58c41_39_flash_fwd_hdimdiff_fp16_packgqa_sm90_cu_348dd9ca_34964cuda3std6ranges3__45__cpo4swapE)
_ZN75_INTERNAL_c5a58c41_39_flash_fwd_hdimdiff_fp16_packgqa_sm90_cu_348dd9ca_34964cuda3std6ranges3__45__cpo4swapE:
	.zero		1
.L_30:


//--------------------- .nv.shared._ZN7cutlass13device_kernelIN5flash11enable_sm90INS1_16FlashAttnFwdSm90INS1_25CollectiveMainloopFwdSm90ILi2EN4cute5tupleIJNS5_1CILi2EEENS7_ILi1EEES9_EEENS6_IJNS7_ILi128EEESB_NS7_ILi192EEEEEELi128ENS_6half_tEfNS_4arch4Sm90ELb0ELb0ELb0ELb0ELb0ELb0ELb0ELb1ELb1ELb1ELb0ELb0EEENS1_21CollectiveEpilogueFwdINS6_IJSB_SB_SB_EEESA_SE_SG_Li256ELb0ELb1ELb0ELb0EEENS1_29StaticPersistentTileSchedulerILb0EEEEEEEEEvNT_6ParamsE --------------------------
	.section	.nv.shared._ZN7cutlass13device_kernelIN5flash11enable_sm90INS1_16FlashAttnFwdSm90INS1_25CollectiveMainloopFwdSm90ILi2EN4cute5tupleIJNS5_1CILi2EEENS7_ILi1EEES9_EEENS6_IJNS7_ILi128EEESB_NS7_ILi192EEEEEELi128ENS_6half_tEfNS_4arch4Sm90ELb0ELb0ELb0ELb0ELb0ELb0ELb0ELb1ELb1ELb1ELb0ELb0EEENS1_21CollectiveEpilogueFwdINS6_IJSB_SB_SB_EEESA_SE_SG_Li256ELb0ELb1ELb0ELb0EEENS1_29StaticPersistentTileSchedulerILb0EEEEEEEEEvNT_6ParamsE,"aw",@nobits
	.sectionflags	@""
	.align	16
	.zero		1024


//--------------------- .nv.shared._ZN7cutlass13device_kernelIN5flash11enable_sm90INS1_16FlashAttnFwdSm90INS1_25CollectiveMainloopFwdSm90ILi2EN4cute5tupleIJNS5_1CILi1EEES8_S8_EEENS6_IJNS7_ILi128EEESA_NS7_ILi192EEEEEELi128ENS_6half_tEfNS_4arch4Sm90ELb0ELb0ELb0ELb1ELb0ELb0ELb0ELb1ELb1ELb1ELb0ELb0EEENS1_21CollectiveEpilogueFwdINS6_IJSA_SA_SA_EEES9_SD_SF_Li256ELb1ELb1ELb0ELb0EEENS1_36VarlenDynamicPersistentTileSchedulerILi128ELi128ELi256ELi128ELb0ELb1ELb1ELb0ELb1ELb1EEEEEEEEEvNT_6ParamsE --------------------------
	.section	.nv.shared._ZN7cutlass13device_kernelIN5flash11enable_sm90INS1_16FlashAttnFwdSm90INS1_25CollectiveMainloopFwdSm90ILi2EN4cute5tupleIJNS5_1CILi1EEES8_S8_EEENS6_IJNS7_ILi128EEESA_NS7_ILi192EEEEEELi128ENS_6half_tEfNS_4arch4Sm90ELb0ELb0ELb0ELb1ELb0ELb0ELb0ELb1ELb1ELb1ELb0ELb0EEENS1_21CollectiveEpilogueFwdINS6_IJSA_SA_SA_EEES9_SD_SF_Li256ELb1ELb1ELb0ELb0EEENS1_36VarlenDynamicPersistentTileSchedulerILi128ELi128ELi256ELi128ELb0ELb1ELb1ELb0ELb1ELb1EEEEEEEEEvNT_6ParamsE,"aw",@nobits
	.sectionflags	@""
	.align	16
	.zero		1024


//--------------------- .nv.shared._ZN7cutlass13device_kernelIN5flash11enable_sm90INS1_16FlashAttnFwdSm90INS1_25CollectiveMainloopFwdSm90ILi2EN4cute5tupleIJNS5_1CILi1EEES8_S8_EEENS6_IJNS7_ILi128EEESA_NS7_ILi192EEEEEELi128ENS_6half_tEfNS_4arch4Sm90ELb0ELb0ELb0ELb1ELb0ELb1ELb0ELb1ELb1ELb1ELb0ELb0EEENS1_21CollectiveEpilogueFwdINS6_IJSA_SA_SA_EEES9_SD_SF_Li256ELb1ELb1ELb0ELb0EEENS1_36VarlenDynamicPersistentTileSchedulerILi128ELi128ELi256ELi128ELb0ELb1ELb1ELb0ELb1ELb1EEEEEEEEEvNT_6ParamsE --------------------------
	.section	.nv.shared._ZN7cutlass13device_kernelIN5flash11enable_sm90INS1_16FlashAttnFwdSm90INS1_25CollectiveMainloopFwdSm90ILi2EN4cute5tupleIJNS5_1CILi1EEES8_S8_EEENS6_IJNS7_ILi128EEESA_NS7_ILi192EEEEEELi128ENS_6half_tEfNS_4arch4Sm90ELb0ELb0ELb0ELb1ELb0ELb1ELb0ELb1ELb1ELb1ELb0ELb0EEENS1_21CollectiveEpilogueFwdINS6_IJSA_SA_SA_EEES9_SD_SF_Li256ELb1ELb1ELb0ELb0EEENS1_36VarlenDynamicPersistentTileSchedulerILi128ELi128ELi256ELi128ELb0ELb1ELb1ELb0ELb1ELb1EEEEEEEEEvNT_6ParamsE,"aw",@nobits
	.sectionflags	@""
	.align	16
	.zero		1024


//--------------------- .nv.shared._ZN7cutlass13device_kernelIN5flash11enable_sm90INS1_16FlashAttnFwdSm90INS1_25CollectiveMainloopFwdSm90ILi2EN4cute5tupleIJNS5_1CILi1EEES8_S8_EEENS6_IJNS7_ILi128EEENS7_ILi96EEENS7_ILi192EEEEEELi128ENS_6half_tEfNS_4arch4Sm90ELb0ELb1ELb0ELb0ELb0ELb0ELb0ELb1ELb1ELb1ELb0ELb0EEENS1_21CollectiveEpilogueFwdINS6_IJSA_SA_SB_EEES9_SE_SG_Li256ELb0ELb1ELb0ELb0EEENS1_30DynamicPersistentTileSchedulerILi256ELi128ELb0ELb1ELb1EEEEEEEEEvNT_6ParamsE --------------------------
	.section	.nv.shared._ZN7cutlass13device_kernelIN5flash11enable_sm90INS1_16FlashAttnFwdSm90INS1_25CollectiveMainloopFwdSm90ILi2EN4cute5tupleIJNS5_1CILi1EEES8_S8_EEENS6_IJNS7_ILi128EEENS7_ILi96EEENS7_ILi192EEEEEELi128ENS_6half_tEfNS_4arch4Sm90ELb0ELb1ELb0ELb0ELb0ELb0ELb0ELb1ELb1ELb1ELb0ELb0EEENS1_21CollectiveEpilogueFwdINS6_IJSA_SA_SB_EEES9_SE_SG_Li256ELb0ELb1ELb0ELb0EEENS1_30DynamicPersistentTileSchedulerILi256ELi128ELb0ELb1ELb1EEEEEEEEEvNT_6ParamsE,"aw",@nobits
	.sectionflags	@""
	.align	16
	.zero		1024


//--------------------- .nv.shared._ZN7cutlass13device_kernelIN5flash11enable_sm90INS1_16FlashAttnFwdSm90INS1_25CollectiveMainloopFwdSm90ILi2EN4cute5tupleIJNS5_1CILi1EEES8_S8_EEENS6_IJNS7_ILi128EEENS7_ILi96EEENS7_ILi192EEEEEELi128ENS_6half_tEfNS_4arch4Sm90ELb0ELb1ELb0ELb1ELb0ELb0ELb0ELb1ELb1ELb1ELb0ELb0EEENS1_21CollectiveEpilogueFwdINS6_IJSA_SA_SB_EEES9_SE_SG_Li256ELb1ELb1ELb0ELb0EEENS1_36VarlenDynamicPersistentTileSchedulerILi128ELi96ELi256ELi128ELb0ELb1ELb1ELb1ELb0ELb1EEEEEEEEEvNT_6ParamsE --------------------------
	.section	.nv.shared._ZN7cutlass13device_kernelIN5flash11enable_sm90INS1_16FlashAttnFwdSm90INS1_25CollectiveMainloopFwdSm90ILi2EN4cute5tupleIJNS5_1CILi1EEES8_S8_EEENS6_IJNS7_ILi128EEENS7_ILi96EEENS7_ILi192EEEEEELi128ENS_6half_tEfNS_4arch4Sm90ELb0ELb1ELb0ELb1ELb0ELb0ELb0ELb1ELb1ELb1ELb0ELb0EEENS1_21CollectiveEpilogueFwdINS6_IJSA_SA_SB_EEES9_SE_SG_Li256ELb1ELb1ELb0ELb0EEENS1_36VarlenDynamicPersistentTileSchedulerILi128ELi96ELi256ELi128ELb0ELb1ELb1ELb1ELb0ELb1EEEEEEEEEvNT_6ParamsE,"aw",@nobits
	.sectionflags	@""
	.align	16
	.zero		1024


//--------------------- .nv.shared._ZN7cutlass13device_kernelIN5flash11enable_sm90INS1_16FlashAttnFwdSm90INS1_25CollectiveMainloopFwdSm90ILi2EN4cute5tupleIJNS5_1CILi1EEES8_S8_EEENS6_IJNS7_ILi128EEENS7_ILi96EEENS7_ILi192EEEEEELi128ENS_6half_tEfNS_4arch4Sm90ELb0ELb1ELb0ELb1ELb0ELb1ELb0ELb1ELb1ELb1ELb0ELb0EEENS1_21CollectiveEpilogueFwdINS6_IJSA_SA_SB_EEES9_SE_SG_Li256ELb1ELb1ELb0ELb0EEENS1_36VarlenDynamicPersistentTileSchedulerILi128ELi96ELi256ELi128ELb0ELb1ELb1ELb1ELb0ELb1EEEEEEEEEvNT_6ParamsE --------------------------
	.section	.nv.shared._ZN7cutlass13device_kernelIN5flash11enable_sm90INS1_16FlashAttnFwdSm90INS1_25CollectiveMainloopFwdSm90ILi2EN4cute5tupleIJNS5_1CILi1EEES8_S8_EEENS6_IJNS7_ILi128EEENS7_ILi96EEENS7_ILi192EEEEEELi128ENS_6half_tEfNS_4arch4Sm90ELb0ELb1ELb0ELb1ELb0ELb1ELb0ELb1ELb1ELb1ELb0ELb0EEENS1_21CollectiveEpilogueFwdINS6_IJSA_SA_SB_EEES9_SE_SG_Li256ELb1ELb1ELb0ELb0EEENS1_36VarlenDynamicPersistentTileSchedulerILi128ELi96ELi256ELi128ELb0ELb1ELb1ELb1ELb0ELb1EEEEEEEEEvNT_6ParamsE,"aw",@nobits
	.sectionflags	@""
	.align	16
	.zero		1024


//--------------------- .nv.shared._ZN7cutlass13device_kernelIN5flash11enable_sm90INS1_16FlashAttnFwdSm90INS1_25CollectiveMainloopFwdSm90ILi2EN4cute5tupleIJNS5_1CILi1EEES8_S8_EEENS6_IJNS7_ILi128EEESA_NS7_ILi192EEEEEELi128ENS_6half_tEfNS_4arch4Sm90ELb1ELb0ELb0ELb0ELb0ELb0ELb0ELb1ELb1ELb1ELb0ELb0EEENS1_21CollectiveEpilogueFwdINS6_IJSA_SA_SA_EEES9_SD_SF_Li256ELb0ELb1ELb0ELb0EEENS1_30DynamicPersistentTileSchedulerILi256ELi128ELb0ELb1ELb1EEEEEEEEEvNT_6ParamsE --------------------------
	.section	.nv.shared._ZN7cutlass13device_kernelIN5flash11enable_sm90INS1_16FlashAttnFwdSm90INS1_25CollectiveMainloopFwdSm90ILi2EN4cute5tupleIJNS5_1CILi1EEES8_S8_EEENS6_IJNS7_ILi128EEESA_NS7_ILi192EEEEEELi128ENS_6half_tEfNS_4arch4Sm90ELb1ELb0ELb0ELb0ELb0ELb0ELb0ELb1ELb1ELb1ELb0ELb0EEENS1_21CollectiveEpilogueFwdINS6_IJSA_SA_SA_EEES9_SD_SF_Li256ELb0ELb1ELb0ELb0EEENS1_30DynamicPersistentTileSchedulerILi256ELi128ELb0ELb1ELb1EEEEEEEEEvNT_6ParamsE,"aw",@nobits
	.sectionflags	@""
	.align	16
	.zero		1024


//--------------------- .nv.shared._ZN7cutlass13device_kernelIN5flash11enable_sm90INS1_16FlashAttnFwdSm90INS1_25CollectiveMainloopFwdSm90ILi2EN4cute5tupleIJNS5_1CILi1EEES8_S8_EEENS6_IJNS7_ILi128EEESA_NS7_ILi192EEEEEELi128ENS_6half_tEfNS_4arch4Sm90ELb1ELb0ELb0ELb1ELb0ELb0ELb0ELb1ELb1ELb1ELb0ELb0EEENS1_21CollectiveEpilogueFwdINS6_IJSA_SA_SA_EEES9_SD_SF_Li256ELb1ELb1ELb0ELb0EEENS1_36VarlenDynamicPersistentTileSchedulerILi128ELi128ELi256ELi128ELb0ELb1ELb1ELb1ELb1ELb1EEEEEEEEEvNT_6ParamsE --------------------------
	.section	.nv.shared._ZN7cutlass13device_kernelIN5flash11enable_sm90INS1_16FlashAttnFwdSm90INS1_25CollectiveMainloopFwdSm90ILi2EN4cute5tupleIJNS5_1CILi1EEES8_S8_EEENS6_IJNS7_ILi128EEESA_NS7_ILi192EEEEEELi128ENS_6half_tEfNS_4arch4Sm90ELb1ELb0ELb0ELb1ELb0ELb0ELb0ELb1ELb1ELb1ELb0ELb0EEENS1_21CollectiveEpilogueFwdINS6_IJSA_SA_SA_EEES9_SD_SF_Li256ELb1ELb1ELb0ELb0EEENS1_36VarlenDynamicPersistentTileSchedulerILi128ELi128ELi256ELi128ELb0ELb1ELb1ELb1ELb1ELb1EEEEEEEEEvNT_6ParamsE,"aw",@nobits
	.sectionflags	@""
	.align	16
	.zero		1024


//--------------------- .nv.shared._ZN7cutlass13device_kernelIN5flash11enable_sm90INS1_16FlashAttnFwdSm90INS1_25CollectiveMainloopFwdSm90ILi2EN4cute5tupleIJNS5_1CILi1EEES8_S8_EEENS6_IJNS7_ILi128EEESA_NS7_ILi192EEEEEELi128ENS_6half_tEfNS_4arch4Sm90ELb1ELb0ELb0ELb1ELb0ELb1ELb0ELb1ELb1ELb1ELb0ELb0EEENS1_21CollectiveEpilogueFwdINS6_IJSA_SA_SA_EEES9_SD_SF_Li256ELb1ELb1ELb0ELb0EEENS1_36VarlenDynamicPersistentTileSchedulerILi128ELi128ELi256ELi128ELb0ELb1ELb1ELb1ELb1ELb1EEEEEEEEEvNT_6ParamsE --------------------------
	.section	.nv.shared._ZN7cutlass13device_kernelIN5flash11enable_sm90INS1_16FlashAttnFwdSm90INS1_25CollectiveMainloopFwdSm90ILi2EN4cute5tupleIJNS5_1CILi1EEES8_S8_EEENS6_IJNS7_ILi128EEESA_NS7_ILi192EEEEEELi128ENS_6half_tEfNS_4arch4Sm90ELb1ELb0ELb0ELb1ELb0ELb1ELb0ELb1ELb1ELb1ELb0ELb0EEENS1_21CollectiveEpilogueFwdINS6_IJSA_SA_SA_EEES9_SD_SF_Li256ELb1ELb1ELb0ELb0EEENS1_36VarlenDynamicPersistentTileSchedulerILi128ELi128ELi256ELi128ELb0ELb1ELb1ELb1ELb1ELb1EEEEEEEEEvNT_6ParamsE,"aw",@nobits
	.sectionflags	@""
	.align	16
	.zero		1024


//--------------------- .nv.shared._ZN7cutlass13device_kernelIN5flash11enable_sm90INS1_16FlashAttnFwdSm90INS1_25CollectiveMainloopFwdSm90ILi2EN4cute5tupleIJNS5_1CILi1EEES8_S8_EEENS6_IJNS7_ILi64EEESA_SA_EEELi512ENS_6half_tEfNS_4arch4Sm90ELb0ELb0ELb0ELb0ELb0ELb0ELb0ELb0ELb0ELb1ELb0ELb0EEENS1_21CollectiveEpilogueFwdINS6_IJSA_NS7_ILi512EEESA_EEES9_SC_SE_Li256ELb0ELb1ELb0ELb0EEENS1_29StaticPersistentTileSchedulerILb0EEEEEEEEEvNT_6ParamsE --------------------------
	.section	.nv.shared._ZN7cutlass13device_kernelIN5flash11enable_sm90INS1_16FlashAttnFwdSm90INS1_25CollectiveMainloopFwdSm90ILi2EN4cute5tupleIJNS5_1CILi1EEES8_S8_EEENS6_IJNS7_ILi64EEESA_SA_EEELi512ENS_6half_tEfNS_4arch4Sm90ELb0ELb0ELb0ELb0ELb0ELb0ELb0ELb0ELb0ELb1ELb0ELb0EEENS1_21CollectiveEpilogueFwdINS6_IJSA_NS7_ILi512EEESA_EEES9_SC_SE_Li256ELb0ELb1ELb0ELb0EEENS1_29StaticPersistentTileSchedulerILb0EEEEEEEEEvNT_6ParamsE,"aw",@nobits
	.sectionflags	@""
	.align	16
	.zero		1024


//--------------------- .nv.shared._ZN7cutlass13device_kernelIN5flash11enable_sm90INS1_16FlashAttnFwdSm90INS1_25CollectiveMainloopFwdSm90ILi2EN4cute5tupleIJNS5_1CILi1EEES8_S8_EEENS6_IJNS7_ILi64EEESA_SA_EEELi512ENS_6half_tEfNS_4arch4Sm90ELb0ELb0ELb0ELb0ELb0ELb0ELb1ELb0ELb0ELb1ELb0ELb0EEENS1_21CollectiveEpilogueFwdINS6_IJSA_NS7_ILi512EEESA_EEES9_SC_SE_Li256ELb0ELb1ELb0ELb0EEENS1_29StaticPersistentTileSchedulerILb0EEEEEEEEEvNT_6ParamsE --------------------------
	.section	.nv.shared._ZN7cutlass13device_kernelIN5flash11enable_sm90INS1_16FlashAttnFwdSm90INS1_25CollectiveMainloopFwdSm90ILi2EN4cute5tupleIJNS5_1CILi1EEES8_S8_EEENS6_IJNS7_ILi64EEESA_SA_EEELi512ENS_6half_tEfNS_4arch4Sm90ELb0ELb0ELb0ELb0ELb0ELb0ELb1ELb0ELb0ELb1ELb0ELb0EEENS1_21CollectiveEpilogueFwdINS6_IJSA_NS7_ILi512EEESA_EEES9_SC_SE_Li256ELb0ELb1ELb0ELb0EEENS1_29StaticPersistentTileSchedulerILb0EEEEEEEEEvNT_6ParamsE,"aw",@nobits
	.sectionflags	@""
	.align	16
	.zero		1024


//--------------------- .nv.shared._ZN7cutlass13device_kernelIN5flash11enable_sm90INS1_16FlashAttnFwdSm90INS1_25CollectiveMainloopFwdSm90ILi2EN4cute5tupleIJNS5_1CILi1EEES8_S8_EEENS6_IJNS7_ILi64EEESA_SA_EEELi512ENS_6half_tEfNS_4arch4Sm90ELb0ELb0ELb0ELb1ELb0ELb0ELb0ELb0ELb0ELb1ELb0ELb0EEENS1_21CollectiveEpilogueFwdINS6_IJSA_NS7_ILi512EEESA_EEES9_SC_SE_Li256ELb1ELb1ELb0ELb0EEENS1_36VarlenDynamicPersistentTileSchedulerILi64ELi64ELi256ELi128ELb0ELb1ELb1ELb0ELb1ELb1EEEEEEEEEvNT_6ParamsE --------------------------
	.section	.nv.shared._ZN7cutlass13device_kernelIN5flash11enable_sm90INS1_16FlashAttnFwdSm90INS1_25CollectiveMainloopFwdSm90ILi2EN4cute5tupleIJNS5_1CILi1EEES8_S8_EEENS6_IJNS7_ILi64EEESA_SA_EEELi512ENS_6half_tEfNS_4arch4Sm90ELb0ELb0ELb0ELb1ELb0ELb0ELb0ELb0ELb0ELb1ELb0ELb0EEENS1_21CollectiveEpilogueFwdINS6_IJSA_NS7_ILi512EEESA_EEES9_SC_SE_Li256ELb1ELb1ELb0ELb0EEENS1_36VarlenDynamicPersistentTileSchedulerILi64ELi64ELi256ELi128ELb0ELb1ELb1ELb0ELb1ELb1EEEEEEEEEvNT_6ParamsE,"aw",@nobits
	.sectionflags	@""
	.align	16
	.zero		1024


//--------------------- .nv.shared._ZN7cutlass13device_kernelIN5flash11enable_sm90INS1_16FlashAttnFwdSm90INS1_25CollectiveMainloopFwdSm90ILi2EN4cute5tupleIJNS5_1CILi1EEES8_S8_EEENS6_IJNS7_ILi64EEESA_SA_EEELi512ENS_6half_tEfNS_4arch4Sm90ELb0ELb0ELb0ELb1ELb0ELb1ELb0ELb0ELb0ELb1ELb0ELb0EEENS1_21CollectiveEpilogueFwdINS6_IJSA_NS7_ILi512EEESA_EEES9_SC_SE_Li256ELb1ELb1ELb0ELb0EEENS1_36VarlenDynamicPersistentTileSchedulerILi64ELi64ELi256ELi128ELb0ELb1ELb1ELb0ELb1ELb1EEEEEEEEEvNT_6ParamsE --------------------------
	.section	.nv.shared._ZN7cutlass13device_kernelIN5flash11enable_sm90INS1_16FlashAttnFwdSm90INS1_25CollectiveMainloopFwdSm90ILi2EN4cute5tupleIJNS5_1CILi1EEES8_S8_EEENS6_IJNS7_ILi64EEESA_SA_EEELi512ENS_6half_tEfNS_4arch4Sm90ELb0ELb0ELb0ELb1ELb0ELb1ELb0ELb0ELb0ELb1ELb0ELb0EEENS1_21CollectiveEpilogueFwdINS6_IJSA_NS7_ILi512EEESA_EEES9_SC_SE_Li256ELb1ELb1ELb0ELb0EEENS1_36VarlenDynamicPersistentTileSchedulerILi64ELi64ELi256ELi128ELb0ELb1ELb1ELb0ELb1ELb1EEEEEEEEEvNT_6ParamsE,"aw",@nobits
	.sectionflags	@""
	.align	16
	.zero		1024


//--------------------- .nv.shared._ZN7cutlass13device_kernelIN5flash11enable_sm90INS1_16FlashAttnFwdSm90INS1_25CollectiveMainloopFwdSm90ILi2EN4cute5tupleIJNS5_1CILi1EEES8_S8_EEENS6_IJNS7_ILi64EEESA_SA_EEELi512ENS_6half_tEfNS_4arch4Sm90ELb0ELb0ELb0ELb1ELb0ELb0ELb1ELb0ELb0ELb1ELb0ELb0EEENS1_21CollectiveEpilogueFwdINS6_IJSA_NS7_ILi512EEESA_EEES9_SC_SE_Li256ELb1ELb1ELb0ELb0EEENS1_36VarlenDynamicPersistentTileSchedulerILi64ELi64ELi256ELi128ELb0ELb1ELb1ELb0ELb1ELb1EEEEEEEEEvNT_6ParamsE --------------------------
	.section	.nv.shared._ZN7cutlass13device_kernelIN5flash11enable_sm90INS1_16FlashAttnFwdSm90INS1_25CollectiveMainloopFwdSm90ILi2EN4cute5tupleIJNS5_1CILi1EEES8_S8_EEENS6_IJNS7_ILi64EEESA_SA_EEELi512ENS_6half_tEfNS_4arch4Sm90ELb0ELb0ELb0ELb1ELb0ELb0ELb1ELb0ELb0ELb1ELb0ELb0EEENS1_21CollectiveEpilogueFwdINS6_IJSA_NS7_ILi512EEESA_EEES9_SC_SE_Li256ELb1ELb1ELb0ELb0EEENS1_36VarlenDynamicPersistentTileSchedulerILi64ELi64ELi256ELi128ELb0ELb1ELb1ELb0ELb1ELb1EEEEEEEEEvNT_6ParamsE,"aw",@nobits
	.sectionflags	@""
	.align	16
	.zero		1024


//--------------------- .nv.shared._ZN7cutlass13device_kernelIN5flash11enable_sm90INS1_16FlashAttnFwdSm90INS1_25CollectiveMainloopFwdSm90ILi2EN4cute5tupleIJNS5_1CILi1EEES8_S8_EEENS6_IJNS7_ILi64EEESA_SA_EEELi512ENS_6half_tEfNS_4arch4Sm90ELb0ELb0ELb0ELb1ELb0ELb1ELb1ELb0ELb0ELb1ELb0ELb0EEENS1_21CollectiveEpilogueFwdINS6_IJSA_NS7_ILi512EEESA_EEES9_SC_SE_Li256ELb1ELb1ELb0ELb0EEENS1_36VarlenDynamicPersistentTileSchedulerILi64ELi64ELi256ELi128ELb0ELb1ELb1ELb0ELb1ELb1EEEEEEEEEvNT_6ParamsE --------------------------
	.section	.nv.shared._ZN7cutlass13device_kernelIN5flash11enable_sm90INS1_16FlashAttnFwdSm90INS1_25CollectiveMainloopFwdSm90ILi2EN4cute5tupleIJNS5_1CILi1EEES8_S8_EEENS6_IJNS7_ILi64EEESA_SA_EEELi512ENS_6half_tEfNS_4arch4Sm90ELb0ELb0ELb0ELb1ELb0ELb1ELb1ELb0ELb0ELb1ELb0ELb0EEENS1_21CollectiveEpilogueFwdINS6_IJSA_NS7_ILi512EEESA_EEES9_SC_SE_Li256ELb1ELb1ELb0ELb0EEENS1_36VarlenDynamicPersistentTileSchedulerILi64ELi64ELi256ELi128ELb0ELb1ELb1ELb0ELb1ELb1EEEEEEEEEvNT_6ParamsE,"aw",@nobits
	.sectionflags	@""
	.align	16
	.zero		1024


//--------------------- .nv.shared._ZN7cutlass13device_kernelIN5flash11enable_sm90INS1_16FlashAttnFwdSm90INS1_25CollectiveMainloopFwdSm90ILi2EN4cute5tupleIJNS5_1CILi1EEES8_S8_EEENS6_IJNS7_ILi64EEESA_SA_EEELi512ENS_6half_tEfNS_4arch4Sm90ELb0ELb1ELb0ELb0ELb0ELb0ELb0ELb0ELb0ELb1ELb0ELb0EEENS1_21CollectiveEpilogueFwdINS6_IJSA_NS7_ILi512EEESA_EEES9_SC_SE_Li256ELb0ELb1ELb0ELb0EEENS1_30DynamicPersistentTileSchedulerILi256ELi128ELb0ELb1ELb1EEEEEEEEEvNT_6ParamsE --------------------------
	.section	.nv.shared._ZN7cutlass13device_kernelIN5flash11enable_sm90INS1_16FlashAttnFwdSm90INS1_25CollectiveMainloopFwdSm90ILi2EN4cute5tupleIJNS5_1CILi1EEES8_S8_EEENS6_IJNS7_ILi64EEESA_SA_EEELi512ENS_6half_tEfNS_4arch4Sm90ELb0ELb1ELb0ELb0ELb0ELb0ELb0ELb0ELb0ELb1ELb0ELb0EEENS1_21CollectiveEpilogueFwdINS6_IJSA_NS7_ILi512EEESA_EEES9_SC_SE_Li256ELb0ELb1ELb0ELb0EEENS1_30DynamicPersistentTileSchedulerILi256ELi128ELb0ELb1ELb1EEEEEEEEEvNT_6ParamsE,"aw",@nobits
	.sectionflags	@""
	.align	16
	.zero		1024


//--------------------- .nv.shared._ZN7cutlass13device_kernelIN5flash11enable_sm90INS1_16FlashAttnFwdSm90INS1_25CollectiveMainloopFwdSm90ILi2EN4cute5tupleIJNS5_1CILi1EEES8_S8_EEENS6_IJNS7_ILi64EEESA_SA_EEELi512ENS_6half_tEfNS_4arch4Sm90ELb0ELb1ELb0ELb0ELb0ELb0ELb1ELb0ELb0ELb1ELb0ELb0EEENS1_21CollectiveEpilogueFwdINS6_IJSA_NS7_ILi512EEESA_EEES9_SC_SE_Li256ELb0ELb1ELb0ELb0EEENS1_30DynamicPersistentTileSchedulerILi256ELi128ELb0ELb1ELb1EEEEEEEEEvNT_6ParamsE --------------------------
	.section	.nv.shared._ZN7cutlass13device_kernelIN5flash11enable_sm90INS1_16FlashAttnFwdSm90INS1_25CollectiveMainloopFwdSm90ILi2EN4cute5tupleIJNS5_1CILi1EEES8_S8_EEENS6_IJNS7_ILi64EEESA_SA_EEELi512ENS_6half_tEfNS_4arch4Sm90ELb0ELb1ELb0ELb0ELb0ELb0ELb1ELb0ELb0ELb1ELb0ELb0EEENS1_21CollectiveEpilogueFwdINS6_IJSA_NS7_ILi512EEESA_EEES9_SC_SE_Li256ELb0ELb1ELb0ELb0EEENS1_30DynamicPersistentTileSchedulerILi256ELi128ELb0ELb1ELb1EEEEEEEEEvNT_6ParamsE,"aw",@nobits
	.sectionflags	@""
	.align	16
	.zero		1024


//--------------------- .nv.shared._ZN7cutlass13device_kernelIN5flash11enable_sm90INS1_16FlashAttnFwdSm90INS1_25CollectiveMainloopFwdSm90ILi2EN4cute5tupleIJNS5_1CILi1EEES8_S8_EEENS6_IJNS7_ILi64EEESA_SA_EEELi512ENS_6half_tEfNS_4arch4Sm90ELb0ELb1ELb0ELb1ELb0ELb0ELb0ELb0ELb0ELb1ELb0ELb0EEENS1_21CollectiveEpilogueFwdINS6_IJSA_NS7_ILi512EEESA_EEES9_SC_SE_Li256ELb1ELb1ELb0ELb0EEENS1_36VarlenDynamicPersistentTileSchedulerILi64ELi64ELi256ELi128ELb0ELb1ELb1ELb1ELb0ELb1EEEEEEEEEvNT_6ParamsE --------------------------
	.section	.nv.shared._ZN7cutlass13device_kernelIN5flash11enable_sm90INS1_16FlashAttnFwdSm90INS1_25CollectiveMainloopFwdSm90ILi2EN4cute5tupleIJNS5_1CILi1EEES8_S8_EEENS6_IJNS7_ILi64EEESA_SA_EEELi512ENS_6half_tEfNS_4arch4Sm90ELb0ELb1ELb0ELb1ELb0ELb0ELb0ELb0ELb0ELb1ELb0ELb0EEENS1_21CollectiveEpilogueFwdINS6_IJSA_NS7_ILi512EEESA_EEES9_SC_SE_Li256ELb1ELb1ELb0ELb0EEENS1_36VarlenDynamicPersistentTileSchedulerILi64ELi64ELi256ELi128ELb0ELb1ELb1ELb1ELb0ELb1EEEEEEEEEvNT_6ParamsE,"aw",@nobits
	.sectionflags	@""
	.align	16
	.zero		1024


//--------------------- .nv.shared._ZN7cutlass13device_kernelIN5flash11enable_sm90INS1_16FlashAttnFwdSm90INS1_25CollectiveMainloopFwdSm90ILi2EN4cute5tupleIJNS5_1CILi1EEES8_S8_EEENS6_IJNS7_ILi64EEESA_SA_EEELi512ENS_6half_tEfNS_4arch4Sm90ELb0ELb1ELb0ELb1ELb0ELb1ELb0ELb0ELb0ELb1ELb0ELb0EEENS1_21CollectiveEpilogueFwdINS6_IJSA_NS7_ILi512EEESA_EEES9_SC_SE_Li256ELb1ELb1ELb0ELb0EEENS1_36VarlenDynamicPersistentTileSchedulerILi64ELi64ELi256ELi128ELb0ELb1ELb1ELb1ELb0ELb1EEEEEEEEEvNT_6ParamsE --------------------------
	.section	.nv.shared._ZN7cutlass13device_kernelIN5flash11enable_sm90INS1_16FlashAttnFwdSm90INS1_25CollectiveMainloopFwdSm90ILi2EN4cute5tupleIJNS5_1CILi1EEES8_S8_EEENS6_IJNS7_ILi64EEESA_SA_EEELi512ENS_6half_tEfNS_4arch4Sm90ELb0ELb1ELb0ELb1ELb0ELb1ELb0ELb0ELb0ELb1ELb0ELb0EEENS1_21CollectiveEpilogueFwdINS6_IJSA_NS7_ILi512EEESA_EEES9_SC_SE_Li256ELb1ELb1ELb0ELb0EEENS1_36VarlenDynamicPersistentTileSchedulerILi64ELi64ELi256ELi128ELb0ELb1ELb1ELb1ELb0ELb1EEEEEEEEEvNT_6ParamsE,"aw",@nobits
	.sectionflags	@""
	.align	16
	.zero		1024


//--------------------- .nv.shared._ZN7cutlass13device_kernelIN5flash11enable_sm90INS1_16FlashAttnFwdSm90INS1_25CollectiveMainloopFwdSm90ILi2EN4cute5tupleIJNS5_1CILi1EEES8_S8_EEENS6_IJNS7_ILi64EEESA_SA_EEELi512ENS_6half_tEfNS_4arch4Sm90ELb0ELb1ELb0ELb1ELb0ELb0ELb1ELb0ELb0ELb1ELb0ELb0EEENS1_21CollectiveEpilogueFwdINS6_IJSA_NS7_ILi512EEESA_EEES9_SC_SE_Li256ELb1ELb1ELb0ELb0EEENS1_36VarlenDynamicPersistentTileSchedulerILi64ELi64ELi256ELi128ELb0ELb1ELb1ELb1ELb0ELb1EEEEEEEEEvNT_6ParamsE --------------------------
	.section	.nv.shared._ZN7cutlass13device_kernelIN5flash11enable_sm90INS1_16FlashAttnFwdSm90INS1_25CollectiveMainloopFwdSm90ILi2EN4cute5tupleIJNS5_1CILi1EEES8_S8_EEENS6_IJNS7_ILi64EEESA_SA_EEELi512ENS_6half_tEfNS_4arch4Sm90ELb0ELb1ELb0ELb1ELb0ELb0ELb1ELb0ELb0ELb1ELb0ELb0EEENS1_21CollectiveEpilogueFwdINS6_IJSA_NS7_ILi512EEESA_EEES9_SC_SE_Li256ELb1ELb1ELb0ELb0EEENS1_36VarlenDynamicPersistentTileSchedulerILi64ELi64ELi256ELi128ELb0ELb1ELb1ELb1ELb0ELb1EEEEEEEEEvNT_6ParamsE,"aw",@nobits
	.sectionflags	@""
	.align	16
	.zero		1024


//--------------------- .nv.shared._ZN7cutlass13device_kernelIN5flash11enable_sm90INS1_16FlashAttnFwdSm90INS1_25CollectiveMainloopFwdSm90ILi2EN4cute5tupleIJNS5_1CILi1EEES8_S8_EEENS6_IJNS7_ILi64EEESA_SA_EEELi512ENS_6half_tEfNS_4arch4Sm90ELb0ELb1ELb0ELb1ELb0ELb1ELb1ELb0ELb0ELb1ELb0ELb0EEENS1_21CollectiveEpilogueFwdINS6_IJSA_NS7_ILi512EEESA_EEES9_SC_SE_Li256ELb1ELb1ELb0ELb0EEENS1_36VarlenDynamicPersistentTileSchedulerILi64ELi64ELi256ELi128ELb0ELb1ELb1ELb1ELb0ELb1EEEEEEEEEvNT_6ParamsE --------------------------
	.section	.nv.shared._ZN7cutlass13device_kernelIN5flash11enable_sm90INS1_16FlashAttnFwdSm90INS1_25CollectiveMainloopFwdSm90ILi2EN4cute5tupleIJNS5_1CILi1EEES8_S8_EEENS6_IJNS7_ILi64EEESA_SA_EEELi512ENS_6half_tEfNS_4arch4Sm90ELb0ELb1ELb0ELb1ELb0ELb1ELb1ELb0ELb0ELb1ELb0ELb0EEENS1_21CollectiveEpilogueFwdINS6_IJSA_NS7_ILi512EEESA_EEES9_SC_SE_Li256ELb1ELb1ELb0ELb0EEENS1_36VarlenDynamicPersistentTileSchedulerILi64ELi64ELi256ELi128ELb0ELb1ELb1ELb1ELb0ELb1EEEEEEEEEvNT_6ParamsE,"aw",@nobits
	.sectionflags	@""
	.align	16
	.zero		1024


//--------------------- .nv.shared._ZN7cutlass13device_kernelIN5flash11enable_sm90INS1_16FlashAttnFwdSm90INS1_25CollectiveMainloopFwdSm90ILi2EN4cute5tupleIJNS5_1CILi1EEES8_S8_EEENS6_IJNS7_ILi64EEESA_SA_EEELi512ENS_6half_tEfNS_4arch4Sm90ELb1ELb0ELb0ELb0ELb0ELb0ELb0ELb0ELb0ELb1ELb0ELb0EEENS1_21CollectiveEpilogueFwdINS6_IJSA_NS7_ILi512EEESA_EEES9_SC_SE_Li256ELb0ELb1ELb0ELb0EEENS1_30DynamicPersistentTileSchedulerILi256ELi128ELb0ELb1ELb1EEEEEEEEEvNT_6ParamsE --------------------------
	.section	.nv.shared._ZN7cutlass13device_kernelIN5flash11enable_sm90INS1_16FlashAttnFwdSm90INS1_25CollectiveMainloopFwdSm90ILi2EN4cute5tupleIJNS5_1CILi1EEES8_S8_EEENS6_IJNS7_ILi64EEESA_SA_EEELi512ENS_6half_tEfNS_4arch4Sm90ELb1ELb0ELb0ELb0ELb0ELb0ELb0ELb0ELb0ELb1ELb0ELb0EEENS1_21CollectiveEpilogueFwdINS6_IJSA_NS7_ILi512EEESA_EEES9_SC_SE_Li256ELb0ELb1ELb0ELb0EEENS1_30DynamicPersistentTileSchedulerILi256ELi128ELb0ELb1ELb1EEEEEEEEEvNT_6ParamsE,"aw",@nobits
	.sectionflags	@""
	.align	16
	.zero		1024


//--------------------- .nv.shared._ZN7cutlass13device_kernelIN5flash11enable_sm90INS1_16FlashAttnFwdSm90INS1_25CollectiveMainloopFwdSm90ILi2EN4cute5tupleIJNS5_1CILi1EEES8_S8_EEENS6_IJNS7_ILi64EEESA_SA_EEELi512ENS_6half_tEfNS_4arch4Sm90ELb1ELb0ELb0ELb0ELb0ELb0ELb1ELb0ELb0ELb1ELb0ELb0EEENS1_21CollectiveEpilogueFwdINS6_IJSA_NS7_ILi512EEESA_EEES9_SC_SE_Li256ELb0ELb1ELb0ELb0EEENS1_30DynamicPersistentTileSchedulerILi256ELi128ELb0ELb1ELb1EEEEEEEEEvNT_6ParamsE --------------------------
	.section	.nv.shared._ZN7cutlass13device_kernelIN5flash11enable_sm90INS1_16FlashAttnFwdSm90INS1_25CollectiveMainloopFwdSm90ILi2EN4cute5tupleIJNS5_1CILi1EEES8_S8_EEENS6_IJNS7_ILi64EEESA_SA_EEELi512ENS_6half_tEfNS_4arch4Sm90ELb1ELb0ELb0ELb0ELb0ELb0ELb1ELb0ELb0ELb1ELb0ELb0EEENS1_21CollectiveEpilogueFwdINS6_IJSA_NS7_ILi512EEESA_EEES9_SC_SE_Li256ELb0ELb1ELb0ELb0EEENS1_30DynamicPersistentTileSchedulerILi256ELi128ELb0ELb1ELb1EEEEEEEEEvNT_6ParamsE,"aw",@nobits
	.sectionflags	@""
	.align	16
	.zero		1024


//--------------------- .nv.shared._ZN7cutlass13device_kernelIN5flash11enable_sm90INS1_16FlashAttnFwdSm90INS1_25CollectiveMainloopFwdSm90ILi2EN4cute5tupleIJNS5_1CILi1EEES8_S8_EEENS6_IJNS7_ILi64EEESA_SA_EEELi512ENS_6half_tEfNS_4arch4Sm90ELb1ELb0ELb0ELb1ELb0ELb0ELb0ELb0ELb0ELb1ELb0ELb0EEENS1_21CollectiveEpilogueFwdINS6_IJSA_NS7_ILi512EEESA_EEES9_SC_SE_Li256ELb1ELb1ELb0ELb0EEENS1_36VarlenDynamicPersistentTileSchedulerILi64ELi64ELi256ELi128ELb0ELb1ELb1ELb1ELb1ELb1EEEEEEEEEvNT_6ParamsE --------------------------
	.section	.nv.shared._ZN7cutlass13device_kernelIN5flash11enable_sm90INS1_16FlashAttnFwdSm90INS1_25CollectiveMainloopFwdSm90ILi2EN4cute5tupleIJNS5_1CILi1EEES8_S8_EEENS6_IJNS7_ILi64EEESA_SA_EEELi512ENS_6half_tEfNS_4arch4Sm90ELb1ELb0ELb0ELb1ELb0ELb0ELb0ELb0ELb0ELb1ELb0ELb0EEENS1_21CollectiveEpilogueFwdINS6_IJSA_NS7_ILi512EEESA_EEES9_SC_SE_Li256ELb1ELb1ELb0ELb0EEENS1_36VarlenDynamicPersistentTileSchedulerILi64ELi64ELi256ELi128ELb0ELb1ELb1ELb1ELb1ELb1EEEEEEEEEvNT_6ParamsE,"aw",@nobits
	.sectionflags	@""
	.align	16
	.zero		1024


//--------------------- .nv.shared._ZN7cutlass13device_kernelIN5flash11enable_sm90INS1_16FlashAttnFwdSm90INS1_25CollectiveMainloopFwdSm90ILi2EN4cute5tupleIJNS5_1CILi1EEES8_S8_EEENS6_IJNS7_ILi64EEESA_SA_EEELi512ENS_6half_tEfNS_4arch4Sm90ELb1ELb0ELb0ELb1ELb0ELb1ELb0ELb0ELb0ELb1ELb0ELb0EEENS1_21CollectiveEpilogueFwdINS6_IJSA_NS7_ILi512EEESA_EEES9_SC_SE_Li256ELb1ELb1ELb0ELb0EEENS1_36VarlenDynamicPersistentTileSchedulerILi64ELi64ELi256ELi128ELb0ELb1ELb1ELb1ELb1ELb1EEEEEEEEEvNT_6ParamsE --------------------------
	.section	.nv.shared._ZN7cutlass13device_kernelIN5flash11enable_sm90INS1_16FlashAttnFwdSm90INS1_25CollectiveMainloopFwdSm90ILi2EN4cute5tupleIJNS5_1CILi1EEES8_S8_EEENS6_IJNS7_ILi64EEESA_SA_EEELi512ENS_6half_tEfNS_4arch4Sm90ELb1ELb0ELb0ELb1ELb0ELb1ELb0ELb0ELb0ELb1ELb0ELb0EEENS1_21CollectiveEpilogueFwdINS6_IJSA_NS7_ILi512EEESA_EEES9_SC_SE_Li256ELb1ELb1ELb0ELb0EEENS1_36VarlenDynamicPersistentTileSchedulerILi64ELi64ELi256ELi128ELb0ELb1ELb1ELb1ELb1ELb1EEEEEEEEEvNT_6ParamsE,"aw",@nobits
	.sectionflags	@""
	.align	16
	.zero		1024


//--------------------- .nv.shared._ZN7cutlass13device_kernelIN5flash11enable_sm90INS1_16FlashAttnFwdSm90INS1_25CollectiveMainloopFwdSm90ILi2EN4cute5tupleIJNS5_1CILi1EEES8_S8_EEENS6_IJNS7_ILi64EEESA_SA_EEELi512ENS_6half_tEfNS_4arch4Sm90ELb1ELb0ELb0ELb1ELb0ELb0ELb1ELb0ELb0ELb1ELb0ELb0EEENS1_21CollectiveEpilogueFwdINS6_IJSA_NS7_ILi512EEESA_EEES9_SC_SE_Li256ELb1ELb1ELb0ELb0EEENS1_36VarlenDynamicPersistentTileSchedulerILi64ELi64ELi256ELi128ELb0ELb1ELb1ELb1ELb1ELb1EEEEEEEEEvNT_6ParamsE --------------------------
	.section	.nv.shared._ZN7cutlass13device_kernelIN5flash11enable_sm90INS1_16FlashAttnFwdSm90INS1_25CollectiveMainloopFwdSm90ILi2EN4cute5tupleIJNS5_1CILi1EEES8_S8_EEENS6_IJNS7_ILi64EEESA_SA_EEELi512ENS_6half_tEfNS_4arch4Sm90ELb1ELb0ELb0ELb1ELb0ELb0ELb1ELb0ELb0ELb1ELb0ELb0EEENS1_21CollectiveEpilogueFwdINS6_IJSA_NS7_ILi512EEESA_EEES9_SC_SE_Li256ELb1ELb1ELb0ELb0EEENS1_36VarlenDynamicPersistentTileSchedulerILi64ELi64ELi256ELi128ELb0ELb1ELb1ELb1ELb1ELb1EEEEEEEEEvNT_6ParamsE,"aw",@nobits
	.sectionflags	@""
	.align	16
	.zero		1024


//--------------------- .nv.shared._ZN7cutlass13device_kernelIN5flash11enable_sm90INS1_16FlashAttnFwdSm90INS1_25CollectiveMainloopFwdSm90ILi2EN4cute5tupleIJNS5_1CILi1EEES8_S8_EEENS6_IJNS7_ILi64EEESA_SA_EEELi512ENS_6half_tEfNS_4arch4Sm90ELb1ELb0ELb0ELb1ELb0ELb1ELb1ELb0ELb0ELb1ELb0ELb0EEENS1_21CollectiveEpilogueFwdINS6_IJSA_NS7_ILi512EEESA_EEES9_SC_SE_Li256ELb1ELb1ELb0ELb0EEENS1_36VarlenDynamicPersistentTileSchedulerILi64ELi64ELi256ELi128ELb0ELb1ELb1ELb1ELb1ELb1EEEEEEEEEvNT_6ParamsE --------------------------
	.section	.nv.shared._ZN7cutlass13device_kernelIN5flash11enable_sm90INS1_16FlashAttnFwdSm90INS1_25CollectiveMainloopFwdSm90ILi2EN4cute5tupleIJNS5_1CILi1EEES8_S8_EEENS6_IJNS7_ILi64EEESA_SA_EEELi512ENS_6half_tEfNS_4arch4Sm90ELb1ELb0ELb0ELb1ELb0ELb1ELb1ELb0ELb0ELb1ELb0ELb0EEENS1_21CollectiveEpilogueFwdINS6_IJSA_NS7_ILi512EEESA_EEES9_SC_SE_Li256ELb1ELb1ELb0ELb0EEENS1_36VarlenDynamicPersistentTileSchedulerILi64ELi64ELi256ELi128ELb0ELb1ELb1ELb1ELb1ELb1EEEEEEEEEvNT_6ParamsE,"aw",@nobits
	.sectionflags	@""
	.align	16
	.zero		1024


//--------------------- .nv.shared._ZN7cutlass13device_kernelIN5flash11enable_sm90INS1_16FlashAttnFwdSm90INS1_25CollectiveMainloopFwdSm90ILi2EN4cute5tupleIJNS5_1CILi1EEES8_S8_EEENS6_IJNS7_ILi128EEENS7_ILi96EEENS7_ILi64EEEEEELi256ENS_6half_tEfNS_4arch4Sm90ELb0ELb0ELb0ELb0ELb0ELb0ELb0ELb1ELb0ELb1ELb0ELb0EEENS1_21CollectiveEpilogueFwdINS6_IJSA_NS7_ILi256EEESB_EEES9_SE_SG_Li256ELb0ELb1ELb0ELb0EEENS1_29StaticPersistentTileSchedulerILb0EEEEEEEEEvNT_6ParamsE --------------------------
	.section	.nv.shared._ZN7cutlass13device_kernelIN5flash11enable_sm90INS1_16FlashAttnFwdSm90INS1_25CollectiveMainloopFwdSm90ILi2EN4cute5tupleIJNS5_1CILi1EEES8_S8_EEENS6_IJNS7_ILi128EEENS7_ILi96EEENS7_ILi64EEEEEELi256ENS_6half_tEfNS_4arch4Sm90ELb0ELb0ELb0ELb0ELb0ELb0ELb0ELb1ELb0ELb1ELb0ELb0EEENS1_21CollectiveEpilogueFwdINS6_IJSA_NS7_ILi256EEESB_EEES9_SE_SG_Li256ELb0ELb1ELb0ELb0EEENS1_29StaticPersistentTileSchedulerILb0EEEEEEEEEvNT_6ParamsE,"aw",@nobits
	.sectionflags	@""
	.align	16
	.zero		1024


//--------------------- .nv.shared._ZN7cutlass13device_kernelIN5flash11enable_sm90INS1_16FlashAttnFwdSm90INS1_25CollectiveMainloopFwdSm90ILi2EN4cute5tupleIJNS5_1CILi1EEES8_S8_EEENS6_IJNS7_ILi128EEENS7_ILi96EEENS7_ILi64EEEEEELi256ENS_6half_tEfNS_4arch4Sm90ELb0ELb0ELb0ELb0ELb0ELb0ELb1ELb1ELb0ELb1ELb0ELb0EEENS1_21CollectiveEpilogueFwdINS6_IJSA_NS7_ILi256EEESB_EEES9_SE_SG_Li256ELb0ELb1ELb0ELb0EEENS1_29StaticPersistentTileSchedulerILb0EEEEEEEEEvNT_6ParamsE --------------------------
	.section	.nv.shared._ZN7cutlass13device_kernelIN5flash11enable_sm90INS1_16FlashAttnFwdSm90INS1_25CollectiveMainloopFwdSm90ILi2EN4cute5tupleIJNS5_1CILi1EEES8_S8_EEENS6_IJNS7_ILi128EEENS7_ILi96EEENS7_ILi64EEEEEELi256ENS_6half_tEfNS_4arch4Sm90ELb0ELb0ELb0ELb0ELb0ELb0ELb1ELb1ELb0ELb1ELb0ELb0EEENS1_21CollectiveEpilogueFwdINS6_IJSA_NS7_ILi256EEESB_EEES9_SE_SG_Li256ELb0ELb1ELb0ELb0EEENS1_29StaticPersistentTileSchedulerILb0EEEEEEEEEvNT_6ParamsE,"aw",@nobits
	.sectionflags	@""
	.align	16
	.zero		1024


//--------------------- .nv.shared._ZN7cutlass13device_kernelIN5flash11enable_sm90INS1_16FlashAttnFwdSm90INS1_25CollectiveMainloopFwdSm90ILi2EN4cute5tupleIJNS5_1CILi1EEES8_S8_EEENS6_IJNS7_ILi128EEENS7_ILi96EEENS7_ILi64EEEEEELi256ENS_6half_tEfNS_4arch4Sm90ELb0ELb0ELb0ELb1ELb0ELb0ELb0ELb1ELb0ELb1ELb0ELb0EEENS1_21CollectiveEpilogueFwdINS6_IJSA_NS7_ILi256EEESB_EEES9_SE_SG_Li256ELb1ELb1ELb0ELb0EEENS1_36VarlenDynamicPersistentTileSchedulerILi128ELi96ELi256ELi128ELb0ELb1ELb1ELb0ELb1ELb1EEEEEEEEEvNT_6ParamsE --------------------------
	.section	.nv.shared._ZN7cutlass13device_kernelIN5flash11enable_sm90INS1_16FlashAttnFwdSm90INS1_25CollectiveMainloopFwdSm90ILi2EN4cute5tupleIJNS5_1CILi1EEES8_S8_EEENS6_IJNS7_ILi128EEENS7_ILi96EEENS7_ILi64EEEEEELi256ENS_6half_tEfNS_4arch4Sm90ELb0ELb0ELb0ELb1ELb0ELb0ELb0ELb1ELb0ELb1ELb0ELb0EEENS1_21CollectiveEpilogueFwdINS6_IJSA_NS7_ILi256EEESB_EEES9_SE_SG_Li256ELb1ELb1ELb0ELb0EEENS1_36VarlenDynamicPersistentTileSchedulerILi128ELi96ELi256ELi128ELb0ELb1ELb1ELb0ELb1ELb1EEEEEEEEEvNT_6ParamsE,"aw",@nobits
	.sectionflags	@""
	.align	16
	.zero		1024


//--------------------- .nv.shared._ZN7cutlass13device_kernelIN5flash11enable_sm90INS1_16FlashAttnFwdSm90INS1_25CollectiveMainloopFwdSm90ILi2EN4cute5tupleIJNS5_1CILi1EEES8_S8_EEENS6_IJNS7_ILi128EEENS7_ILi96EEENS7_ILi64EEEEEELi256ENS_6half_tEfNS_4arch4Sm90ELb0ELb0ELb0ELb1ELb0ELb1ELb0ELb1ELb0ELb1ELb0ELb0EEENS1_21CollectiveEpilogueFwdINS6_IJSA_NS7_ILi256EEESB_EEES9_SE_SG_Li256ELb1ELb1ELb0ELb0EEENS1_36VarlenDynamicPersistentTileSchedulerILi128ELi96ELi256ELi128ELb0ELb1ELb1ELb0ELb1ELb1EEEEEEEEEvNT_6ParamsE --------------------------
	.section	.nv.shared._ZN7cutlass13device_kernelIN5flash11enable_sm90INS1_16FlashAttnFwdSm90INS1_25CollectiveMainloopFwdSm90ILi2EN4cute5tupleIJNS5_1CILi1EEES8_S8_EEENS6_IJNS7_ILi128EEENS7_ILi96EEENS7_ILi64EEEEEELi256ENS_6half_tEfNS_4arch4Sm90ELb0ELb0ELb0ELb1ELb0ELb1ELb0ELb1ELb0ELb1ELb0ELb0EEENS1_21CollectiveEpilogueFwdINS6_IJSA_NS7_ILi256EEESB_EEES9_SE_SG_Li256ELb1ELb1ELb0ELb0EEENS1_36VarlenDynamicPersistentTileSchedulerILi128ELi96ELi256ELi128ELb0ELb1ELb1ELb0ELb1ELb1EEEEEEEEEvNT_6ParamsE,"aw",@nobits
	.sectionflags	@""
	.align	16
	.zero		1024


//--------------------- .nv.shared._ZN7cutlass13device_kernelIN5flash11enable_sm90INS1_16FlashAttnFwdSm90INS1_25CollectiveMainloopFwdSm90ILi2EN4cute5tupleIJNS5_1CILi1EEES8_S8_EEENS6_IJNS7_ILi128EEENS7_ILi96EEENS7_ILi64EEEEEELi256ENS_6half_tEfNS_4arch4Sm90ELb0ELb0ELb0ELb1ELb0ELb0ELb1ELb1ELb0ELb1ELb0ELb0EEENS1_21CollectiveEpilogueFwdINS6_IJSA_NS7_ILi256EEESB_EEES9_SE_SG_Li256ELb1ELb1ELb0ELb0EEENS1_36VarlenDynamicPersistentTileSchedulerILi128ELi96ELi256ELi128ELb0ELb1ELb1ELb0ELb1ELb1EEEEEEEEEvNT_6ParamsE --------------------------
	.section	.nv.shared._ZN7cutlass13device_kernelIN5flash11enable_sm90INS1_16FlashAttnFwdSm90INS1_25CollectiveMainloopFwdSm90ILi2EN4cute5tupleIJNS5_1CILi1EEES8_S8_EEENS6_IJNS7_ILi128EEENS7_ILi96EEENS7_ILi64EEEEEELi256ENS_6half_tEfNS_4arch4Sm90ELb0ELb0ELb0ELb1ELb0ELb0ELb1ELb1ELb0ELb1ELb0ELb0EEENS1_21CollectiveEpilogueFwdINS6_IJSA_NS7_ILi256EEESB_EEES9_SE_SG_Li256ELb1ELb1ELb0ELb0EEENS1_36VarlenDynamicPersistentTileSchedulerILi128ELi96ELi256ELi128ELb0ELb1ELb1ELb0ELb1ELb1EEEEEEEEEvNT_6ParamsE,"aw",@nobits
	.sectionflags	@""
	.align	16
	.zero		1024


//--------------------- .nv.shared._ZN7cutlass13device_kernelIN5flash11enable_sm90INS1_16FlashAttnFwdSm90INS1_25CollectiveMainloopFwdSm90ILi2EN4cute5tupleIJNS5_1CILi1EEES8_S8_EEENS6_IJNS7_ILi128EEENS7_ILi96EEENS7_ILi64EEEEEELi256ENS_6half_tEfNS_4arch4Sm90ELb0ELb0ELb0ELb1ELb0ELb1ELb1ELb1ELb0ELb1ELb0ELb0EEENS1_21CollectiveEpilogueFwdINS6_IJSA_NS7_ILi256EEESB_EEES9_SE_SG_Li256ELb1ELb1ELb0ELb0EEENS1_36VarlenDynamicPersistentTileSchedulerILi128ELi96ELi256ELi128ELb0ELb1ELb1ELb0ELb1ELb1EEEEEEEEEvNT_6ParamsE --------------------------
	.section	.nv.shared._ZN7cutlass13device_kernelIN5flash11enable_sm90INS1_16FlashAttnFwdSm90INS1_25CollectiveMainloopFwdSm90ILi2EN4cute5tupleIJNS5_1CILi1EEES8_S8_EEENS6_IJNS7_ILi128EEENS7_ILi96EEENS7_ILi64EEEEEELi256ENS_6half_tEfNS_4arch4Sm90ELb0ELb0ELb0ELb1ELb0ELb1ELb1ELb1ELb0ELb1ELb0ELb0EEENS1_21CollectiveEpilogueFwdINS6_IJSA_NS7_ILi256EEESB_EEES9_SE_SG_Li256ELb1ELb1ELb0ELb0EEENS1_36VarlenDynamicPersistentTileSchedulerILi128ELi96ELi256ELi128ELb0ELb1ELb1ELb0ELb1ELb1EEEEEEEEEvNT_6ParamsE,"aw",@nobits
	.sectionflags	@""
	.align	16
	.zero		1024


//--------------------- .nv.shared._ZN7cutlass13device_kernelIN5flash11enable_sm90INS1_16FlashAttnFwdSm90INS1_25CollectiveMainloopFwdSm90ILi2EN4cute5tupleIJNS5_1CILi1EEES8_S8_EEENS6_IJNS7_ILi128EEENS7_ILi96EEENS7_ILi64EEEEEELi256ENS_6half_tEfNS_4arch4Sm90ELb0ELb1ELb0ELb0ELb0ELb0ELb0ELb1ELb0ELb1ELb0ELb0EEENS1_21CollectiveEpilogueFwdINS6_IJSA_NS7_ILi256EEESB_EEES9_SE_SG_Li256ELb0ELb1ELb0ELb0EEENS1_30DynamicPersistentTileSchedulerILi256ELi128ELb0ELb1ELb1EEEEEEEEEvNT_6ParamsE --------------------------
	.section	.nv.shared._ZN7cutlass13device_kernelIN5flash11enable_sm90INS1_16FlashAttnFwdSm90INS1_25CollectiveMainloopFwdSm90ILi2EN4cute5tupleIJNS5_1CILi1EEES8_S8_EEENS6_IJNS7_ILi128EEENS7_ILi96EEENS7_ILi64EEEEEELi256ENS_6half_tEfNS_4arch4Sm90ELb0ELb1ELb0ELb0ELb0ELb0ELb0ELb1ELb0ELb1ELb0ELb0EEENS1_21CollectiveEpilogueFwdINS6_IJSA_NS7_ILi256EEESB_EEES9_SE_SG_Li256ELb0ELb1ELb0ELb0EEENS1_30DynamicPersistentTileSchedulerILi256ELi128ELb0ELb1ELb1EEEEEEEEEvNT_6ParamsE,"aw",@nobits
	.sectionflags	@""
	.align	16
	.zero		1024


//--------------------- .nv.shared._ZN7cutlass13device_kernelIN5flash11enable_sm90INS1_16FlashAttnFwdSm90INS1_25CollectiveMainloopFwdSm90ILi2EN4cute5tupleIJNS5_1CILi1EEES8_S8_EEENS6_IJNS7_ILi128EEENS7_ILi96EEENS7_ILi64EEEEEELi256ENS_6half_tEfNS_4arch4Sm90ELb0ELb1ELb0ELb0ELb0ELb0ELb1ELb1ELb0ELb1ELb0ELb0EEENS1_21CollectiveEpilogueFwdINS6_IJSA_NS7_ILi256EEESB_EEES9_SE_SG_Li256ELb0ELb1ELb0ELb0EEENS1_30DynamicPersistentTileSchedulerILi256ELi128ELb0ELb1ELb1EEEEEEEEEvNT_6ParamsE --------------------------
	.section	.nv.shared._ZN7cutlass13device_kernelIN5flash11enable_sm90INS1_16FlashAttnFwdSm90INS1_25CollectiveMainloopFwdSm90ILi2EN4cute5tupleIJNS5_1CILi1EEES8_S8_EEENS6_IJNS7_ILi128EEENS7_ILi96EEENS7_ILi64EEEEEELi256ENS_6half_tEfNS_4arch4Sm90ELb0ELb1ELb0ELb0ELb0ELb0ELb1ELb1ELb0ELb1ELb0ELb0EEENS1_21CollectiveEpilogueFwdINS6_IJSA_NS7_ILi256EEESB_EEES9_SE_SG_Li256ELb0ELb1ELb0ELb0EEENS1_30DynamicPersistentTileSchedulerILi256ELi128ELb0ELb1ELb1EEEEEEEEEvNT_6ParamsE,"aw",@nobits
	.sectionflags	@""
	.align	16
	.zero		1024


//--------------------- .nv.shared._ZN7cutlass13device_kernelIN5flash11enable_sm90INS1_16FlashAttnFwdSm90INS1_25CollectiveMainloopFwdSm90ILi2EN4cute5tupleIJNS5_1CILi1EEES8_S8_EEENS6_IJNS7_ILi128EEENS7_ILi96EEENS7_ILi64EEEEEELi256ENS_6half_tEfNS_4arch4Sm90ELb0ELb1ELb0ELb1ELb0ELb0ELb0ELb1ELb0ELb1ELb0ELb0EEENS1_21CollectiveEpilogueFwdINS6_IJSA_NS7_ILi256EEESB_EEES9_SE_SG_Li256ELb1ELb1ELb0ELb0EEENS1_36VarlenDynamicPersistentTileSchedulerILi128ELi96ELi256ELi128ELb0ELb1ELb1ELb1ELb0ELb1EEEEEEEEEvNT_6ParamsE --------------------------
	.section	.nv.shared._ZN7cutlass13device_kernelIN5flash11enable_sm90INS1_16FlashAttnFwdSm90INS1_25CollectiveMainloopFwdSm90ILi2EN4cute5tupleIJNS5_1CILi1EEES8_S8_EEENS6_IJNS7_ILi128EEENS7_ILi96EEENS7_ILi64EEEEEELi256ENS_6half_tEfNS_4arch4Sm90ELb0ELb1ELb0ELb1ELb0ELb0ELb0ELb1ELb0ELb1ELb0ELb0EEENS1_21CollectiveEpilogueFwdINS6_IJSA_NS7_ILi256EEESB_EEES9_SE_SG_Li256ELb1ELb1ELb0ELb0EEENS1_36VarlenDynamicPersistentTileSchedulerILi128ELi96ELi256ELi128ELb0ELb1ELb1ELb1ELb0ELb1EEEEEEEEEvNT_6ParamsE,"aw",@nobits
	.sectionflags	@""
	.align	16
	.zero		1024


//--------------------- .nv.shared._ZN7cutlass13device_kernelIN5flash11enable_sm90INS1_16FlashAttnFwdSm90INS1_25CollectiveMainloopFwdSm90ILi2EN4cute5tupleIJNS5_1CILi1EEES8_S8_EEENS6_IJNS7_ILi128EEENS7_ILi96EEENS7_ILi64EEEEEELi256ENS_6half_tEfNS_4arch4Sm90ELb0ELb1ELb0ELb1ELb0ELb1ELb0ELb1ELb0ELb1ELb0ELb0EEENS1_21CollectiveEpilogueFwdINS6_IJSA_NS7_ILi256EEESB_EEES9_SE_SG_Li256ELb1ELb1ELb0ELb0EEENS1_36VarlenDynamicPersistentTileSchedulerILi128ELi96ELi256ELi128ELb0ELb1ELb1ELb1ELb0ELb1EEEEEEEEEvNT_6ParamsE --------------------------
	.section	.nv.shared._ZN7cutlass13device_kernelIN5flash11enable_sm90INS1_16FlashAttnFwdSm90INS1_25CollectiveMainloopFwdSm90ILi2EN4cute5tupleIJNS5_1CILi1EEES8_S8_EEENS6_IJNS7_ILi128EEENS7_ILi96EEENS7_ILi64EEEEEELi256ENS_6half_tEfNS_4arch4Sm90ELb0ELb1ELb0ELb1ELb0ELb1ELb0ELb1ELb0ELb1ELb0ELb0EEENS1_21CollectiveEpilogueFwdINS6_IJSA_NS7_ILi256EEESB_EEES9_SE_SG_Li256ELb1ELb1ELb0ELb0EEENS1_36VarlenDynamicPersistentTileSchedulerILi128ELi96ELi256ELi128ELb0ELb1ELb1ELb1ELb0ELb1EEEEEEEEEvNT_6ParamsE,"aw",@nobits
	.sectionflags	@""
	.align	16
	.zero		1024


//--------------------- .nv.shared._ZN7cutlass13device_kernelIN5flash11enable_sm90INS1_16FlashAttnFwdSm90INS1_25CollectiveMainloopFwdSm90ILi2EN4cute5tupleIJNS5_1CILi1EEES8_S8_EEENS6_IJNS7_ILi128EEENS7_ILi96EEENS7_ILi64EEEEEELi256ENS_6half_tEfNS_4arch4Sm90ELb0ELb1ELb0ELb1ELb0ELb0ELb1ELb1ELb0ELb1ELb0ELb0EEENS1_21CollectiveEpilogueFwdINS6_IJSA_NS7_ILi256EEESB_EEES9_SE_SG_Li256ELb1ELb1ELb0ELb0EEENS1_36VarlenDynamicPersistentTileSchedulerILi128ELi96ELi256ELi128ELb0ELb1ELb1ELb1ELb0ELb1EEEEEEEEEvNT_6ParamsE --------------------------
	.section	.nv.shared._ZN7cutlass13device_kernelIN5flash11enable_sm90INS1_16FlashAttnFwdSm90INS1_25CollectiveMainloopFwdSm90ILi2EN4cute5tupleIJNS5_1CILi1EEES8_S8_EEENS6_IJNS7_ILi128EEENS7_ILi96EEENS7_ILi64EEEEEELi256ENS_6half_tEfNS_4arch4Sm90ELb0ELb1ELb0ELb1ELb0ELb0ELb1ELb1ELb0ELb1ELb0ELb0EEENS1_21CollectiveEpilogueFwdINS6_IJSA_NS7_ILi256EEESB_EEES9_SE_SG_Li256ELb1ELb1ELb0ELb0EEENS1_36VarlenDynamicPersistentTileSchedulerILi128ELi96ELi256ELi128ELb0ELb1ELb1ELb1ELb0ELb1EEEEEEEEEvNT_6ParamsE,"aw",@nobits
	.sectionflags	@""
	.align	16
	.zero		1024


//--------------------- .nv.shared._ZN7cutlass13device_kernelIN5flash11enable_sm90INS1_16FlashAttnFwdSm90INS1_25CollectiveMainloopFwdSm90ILi2EN4cute5tupleIJNS5_1CILi1EEES8_S8_EEENS6_IJNS7_ILi128EEENS7_ILi96EEENS7_ILi64EEEEEELi256ENS_6half_tEfNS_4arch4Sm90ELb0ELb1ELb0ELb1ELb0ELb1ELb1ELb1ELb0ELb1ELb0ELb0EEENS1_21CollectiveEpilogueFwdINS6_IJSA_NS7_ILi256EEESB_EEES9_SE_SG_Li256ELb1ELb1ELb0ELb0EEENS1_36VarlenDynamicPersistentTileSchedulerILi128ELi96ELi256ELi128ELb0ELb1ELb1ELb1ELb0ELb1EEEEEEEEEvNT_6ParamsE --------------------------
	.section	.nv.shared._ZN7cutlass13device_kernelIN5flash11enable_sm90INS1_16FlashAttnFwdSm90INS1_25CollectiveMainloopFwdSm90ILi2EN4cute5tupleIJNS5_1CILi1EEES8_S8_EEENS6_IJNS7_ILi128EEENS7_ILi96EEENS7_ILi64EEEEEELi256ENS_6half_tEfNS_4arch4Sm90ELb0ELb1ELb0ELb1ELb0ELb1ELb1ELb1ELb0ELb1ELb0ELb0EEENS1_21CollectiveEpilogueFwdINS6_IJSA_NS7_ILi256EEESB_EEES9_SE_SG_Li256ELb1ELb1ELb0ELb0EEENS1_36VarlenDynamicPersistentTileSchedulerILi128ELi96ELi256ELi128ELb0ELb1ELb1ELb1ELb0ELb1EEEEEEEEEvNT_6ParamsE,"aw",@nobits
	.sectionflags	@""
	.align	16
	.zero		1024


//--------------------- .nv.shared._ZN7cutlass13device_kernelIN5flash11enable_sm90INS1_16FlashAttnFwdSm90INS1_25CollectiveMainloopFwdSm90ILi2EN4cute5tupleIJNS5_1CILi1EEES8_S8_EEENS6_IJNS7_ILi128EEENS7_ILi96EEENS7_ILi64EEEEEELi256ENS_6half_tEfNS_4arch4Sm90ELb1ELb0ELb0ELb0ELb0ELb0ELb0ELb1ELb0ELb1ELb0ELb0EEENS1_21CollectiveEpilogueFwdINS6_IJSA_NS7_ILi256EEESB_EEES9_SE_SG_Li256ELb0ELb1ELb0ELb0EEENS1_30DynamicPersistentTileSchedulerILi256ELi128ELb0ELb1ELb1EEEEEEEEEvNT_6ParamsE --------------------------
	.section	.nv.shared._ZN7cutlass13device_kernelIN5flash11enable_sm90INS1_16FlashAttnFwdSm90INS1_25CollectiveMainloopFwdSm90ILi2EN4cute5tupleIJNS5_1CILi1EEES8_S8_EEENS6_IJNS7_ILi128EEENS7_ILi96EEENS7_ILi64EEEEEELi256ENS_6half_tEfNS_4arch4Sm90ELb1ELb0ELb0ELb0ELb0ELb0ELb0ELb1ELb0ELb1ELb0ELb0EEENS1_21CollectiveEpilogueFwdINS6_IJSA_NS7_ILi256EEESB_EEES9_SE_SG_Li256ELb0ELb1ELb0ELb0EEENS1_30DynamicPersistentTileSchedulerILi256ELi128ELb0ELb1ELb1EEEEEEEEEvNT_6ParamsE,"aw",@nobits
	.sectionflags	@""
	.align	16
	.zero		1024


//--------------------- .nv.shared._ZN7cutlass13device_kernelIN5flash11enable_sm90INS1_16FlashAttnFwdSm90INS1_25CollectiveMainloopFwdSm90ILi2EN4cute5tupleIJNS5_1CILi1EEES8_S8_EEENS6_IJNS7_ILi128EEENS7_ILi96EEENS7_ILi64EEEEEELi256ENS_6half_tEfNS_4arch4Sm90ELb1ELb0ELb0ELb0ELb0ELb0ELb1ELb1ELb0ELb1ELb0ELb0EEENS1_21CollectiveEpilogueFwdINS6_IJSA_NS7_ILi256EEESB_EEES9_SE_SG_Li256ELb0ELb1ELb0ELb0EEENS1_30DynamicPersistentTileSchedulerILi256ELi128ELb0ELb1ELb1EEEEEEEEEvNT_6ParamsE --------------------------
	.section	.nv.shared._ZN7cutlass13device_kernelIN5flash11enable_sm90INS1_16FlashAttnFwdSm90INS1_25CollectiveMainloopFwdSm90ILi2EN4cute5tupleIJNS5_1CILi1EEES8_S8_EEENS6_IJNS7_ILi128EEENS7_ILi96EEENS7_ILi64EEEEEELi256ENS_6half_tEfNS_4arch4Sm90ELb1ELb0ELb0ELb0ELb0ELb0ELb1ELb1ELb0ELb1ELb0ELb0EEENS1_21CollectiveEpilogueFwdINS6_IJSA_NS7_ILi256EEESB_EEES9_SE_SG_Li256ELb0ELb1ELb0ELb0EEENS1_30DynamicPersistentTileSchedulerILi256ELi128ELb0ELb1ELb1EEEEEEEEEvNT_6ParamsE,"aw",@nobits
	.sectionflags	@""
	.align	16
	.zero		1024


//--------------------- .nv.shared._ZN7cutlass13device_kernelIN5flash11enable_sm90INS1_16FlashAttnFwdSm90INS1_25CollectiveMainloopFwdSm90ILi2EN4cute5tupleIJNS5_1CILi1EEES8_S8_EEENS6_IJNS7_ILi128EEENS7_ILi96EEENS7_ILi64EEEEEELi256ENS_6half_tEfNS_4arch4Sm90ELb1ELb0ELb0ELb1ELb0ELb0ELb0ELb1ELb0ELb1ELb0ELb0EEENS1_21CollectiveEpilogueFwdINS6_IJSA_NS7_ILi256EEESB_EEES9_SE_SG_Li256ELb1ELb1ELb0ELb0EEENS1_36VarlenDynamicPersistentTileSchedulerILi128ELi96ELi256ELi128ELb0ELb1ELb1ELb1ELb1ELb1EEEEEEEEEvNT_6ParamsE --------------------------
	.section	.nv.shared._ZN7cutlass13device_kernelIN5flash11enable_sm90INS1_16FlashAttnFwdSm90INS1_25CollectiveMainloopFwdSm90ILi2EN4cute5tupleIJNS5_1CILi1EEES8_S8_EEENS6_IJNS7_ILi128EEENS7_ILi96EEENS7_ILi64EEEEEELi256ENS_6half_tEfNS_4arch4Sm90ELb1ELb0ELb0ELb1ELb0ELb0ELb0ELb1ELb0ELb1ELb0ELb0EEENS1_21CollectiveEpilogueFwdINS6_IJSA_NS7_ILi256EEESB_EEES9_SE_SG_Li256ELb1ELb1ELb0ELb0EEENS1_36VarlenDynamicPersistentTileSchedulerILi128ELi96ELi256ELi128ELb0ELb1ELb1ELb1ELb1ELb1EEEEEEEEEvNT_6ParamsE,"aw",@nobits
	.sectionflags	@""
	.align	16
	.zero		1024


//--------------------- .nv.shared._ZN7cutlass13device_kernelIN5flash11enable_sm90INS1_16FlashAttnFwdSm90INS1_25CollectiveMainloopFwdSm90ILi2EN4cute5tupleIJNS5_1CILi1EEES8_S8_EEENS6_IJNS7_ILi128EEENS7_ILi96EEENS7_ILi64EEEEEELi256ENS_6half_tEfNS_4arch4Sm90ELb1ELb0ELb0ELb1ELb0ELb1ELb0ELb1ELb0ELb1ELb0ELb0EEENS1_21CollectiveEpilogueFwdINS6_IJSA_NS7_ILi256EEESB_EEES9_SE_SG_Li256ELb1ELb1ELb0ELb0EEENS1_36VarlenDynamicPersistentTileSchedulerILi128ELi96ELi256ELi128ELb0ELb1ELb1ELb1ELb1ELb1EEEEEEEEEvNT_6ParamsE --------------------------
	.section	.nv.shared._ZN7cutlass13device_kernelIN5flash11enable_sm90INS1_16FlashAttnFwdSm90INS1_25CollectiveMainloopFwdSm90ILi2EN4cute5tupleIJNS5_1CILi1EEES8_S8_EEENS6_IJNS7_ILi128EEENS7_ILi96EEENS7_ILi64EEEEEELi256ENS_6half_tEfNS_4arch4Sm90ELb1ELb0ELb0ELb1ELb0ELb1ELb0ELb1ELb0ELb1ELb0ELb0EEENS1_21CollectiveEpilogueFwdINS6_IJSA_NS7_ILi256EEESB_EEES9_SE_SG_Li256ELb1ELb1ELb0ELb0EEENS1_36VarlenDynamicPersistentTileSchedulerILi128ELi96ELi256ELi128ELb0ELb1ELb1ELb1ELb1ELb1EEEEEEEEEvNT_6ParamsE,"aw",@nobits
	.sectionflags	@""
	.align	16
	.zero		1024


//--------------------- .nv.shared._ZN7cutlass13device_kernelIN5flash11enable_sm90INS1_16FlashAttnFwdSm90INS1_25CollectiveMainloopFwdSm90ILi2EN4cute5tupleIJNS5_1CILi1EEES8_S8_EEENS6_IJNS7_ILi128EEENS7_ILi96EEENS7_ILi64EEEEEELi256ENS_6half_tEfNS_4arch4Sm90ELb1ELb0ELb0ELb1ELb0ELb0ELb1ELb1ELb0ELb1ELb0ELb0EEENS1_21CollectiveEpilogueFwdINS6_IJSA_NS7_ILi256EEESB_EEES9_SE_SG_Li256ELb1ELb1ELb0ELb0EEENS1_36VarlenDynamicPersistentTileSchedulerILi128ELi96ELi256ELi128ELb0ELb1ELb1ELb1ELb1ELb1EEEEEEEEEvNT_6ParamsE --------------------------
	.section	.nv.shared._ZN7cutlass13device_kernelIN5flash11enable_sm90INS1_16FlashAttnFwdSm90INS1_25CollectiveMainloopFwdSm90ILi2EN4cute5tupleIJNS5_1CILi1EEES8_S8_EEENS6_IJNS7_ILi128EEENS7_ILi96EEENS7_ILi64EEEEEELi256ENS_6half_tEfNS_4arch4Sm90ELb1ELb0ELb0ELb1ELb0ELb0ELb1ELb1ELb0ELb1ELb0ELb0EEENS1_21CollectiveEpilogueFwdINS6_IJSA_NS7_ILi256EEESB_EEES9_SE_SG_Li256ELb1ELb1ELb0ELb0EEENS1_36VarlenDynamicPersistentTileSchedulerILi128ELi96ELi256ELi128ELb0ELb1ELb1ELb1ELb1ELb1EEEEEEEEEvNT_6ParamsE,"aw",@nobits
	.sectionflags	@""
	.align	16
	.zero		1024


//--------------------- .nv.shared._ZN7cutlass13device_kernelIN5flash11enable_sm90INS1_16FlashAttnFwdSm90INS1_25CollectiveMainloopFwdSm90ILi2EN4cute5tupleIJNS5_1CILi1EEES8_S8_EEENS6_IJNS7_ILi128EEENS7_ILi96EEENS7_ILi64EEEEEELi256ENS_6half_tEfNS_4arch4Sm90ELb1ELb0ELb0ELb1ELb0ELb1ELb1ELb1ELb0ELb1ELb0ELb0EEENS1_21CollectiveEpilogueFwdINS6_IJSA_NS7_ILi256EEESB_EEES9_SE_SG_Li256ELb1ELb1ELb0ELb0EEENS1_36VarlenDynamicPersistentTileSchedulerILi128ELi96ELi256ELi128ELb0ELb1ELb1ELb1ELb1ELb1EEEEEEEEEvNT_6ParamsE --------------------------
	.section	.nv.shared._ZN7cutlass13device_kernelIN5flash11enable_sm90INS1_16FlashAttnFwdSm90INS1_25CollectiveMainloopFwdSm90ILi2EN4cute5tupleIJNS5_1CILi1EEES8_S8_EEENS6_IJNS7_ILi128EEENS7_ILi96EEENS7_ILi64EEEEEELi256ENS_6half_tEfNS_4arch4Sm90ELb1ELb0ELb0ELb1ELb0ELb1ELb1ELb1ELb0ELb1ELb0ELb0EEENS1_21CollectiveEpilogueFwdINS6_IJSA_NS7_ILi256EEESB_EEES9_SE_SG_Li256ELb1ELb1ELb0ELb0EEENS1_36VarlenDynamicPersistentTileSchedulerILi128ELi96ELi256ELi128ELb0ELb1ELb1ELb1ELb1ELb1EEEEEEEEEvNT_6ParamsE,"aw",@nobits
	.sectionflags	@""
	.align	16
	.zero		1024


//--------------------- .nv.constant0._ZN7cutlass13device_kernelIN5flash11enable_sm90INS1_16FlashAttnFwdSm90INS1_25CollectiveMainloopFwdSm90ILi2EN4cute5tupleIJNS5_1CILi1EEES8_S8_EEENS6_IJNS7_ILi128EEESA_NS7_ILi192EEEEEELi128ENS_6half_tEfNS_4arch4Sm90ELb0ELb0ELb0ELb0ELb0ELb0ELb0ELb1ELb1ELb1ELb0ELb0EEENS1_21CollectiveEpilogueFwdINS6_IJSA_SA_SA_EEES9_SD_SF_Li256ELb0ELb1ELb0ELb0EEENS1_29StaticPersistentTileSchedulerILb0EEEEEEEEEvNT_6ParamsE --------------------------
	.section	.nv.constant0._ZN7cutlass13device_kernelIN5flash11enable_sm90INS1_16FlashAttnFwdSm90INS1_25CollectiveMainloopFwdSm90ILi2EN4cute5tupleIJNS5_1CILi1EEES8_S8_EEENS6_IJNS7_ILi128EEESA_NS7_ILi192EEEEEELi128ENS_6half_tEfNS_4arch4Sm90ELb0ELb0ELb0ELb0ELb0ELb0ELb0ELb1ELb1ELb1ELb0ELb0EEENS1_21CollectiveEpilogueFwdINS6_IJSA_SA_SA_EEES9_SD_SF_Li256ELb0ELb1ELb0ELb0EEENS1_29StaticPersistentTileSchedulerILb0EEEEEEEEEvNT_6ParamsE,"a",@progbits
	.sectionflags	@""
	.align	4
.nv.constant0._ZN7cutlass13device_kernelIN5flash11enable_sm90INS1_16FlashAttnFwdSm90INS1_25CollectiveMainloopFwdSm90ILi2EN4cute5tupleIJNS5_1CILi1EEES8_S8_EEENS6_IJNS7_ILi128EEESA_NS7_ILi192EEEEEELi128ENS_6half_tEfNS_4arch4Sm90ELb0ELb0ELb0ELb0ELb0ELb0ELb0ELb1ELb1ELb1ELb0ELb0EEENS1_21CollectiveEpilogueFwdINS6_IJSA_SA_SA_EEES9_SD_SF_Li256ELb0ELb1ELb0ELb0EEENS1_29StaticPersistentTileSchedulerILb0EEEEEEEEEvNT_6ParamsE:
	.zero		3200


//--------------------- .nv.constant0._ZN7cutlass13device_kernelIN5flash11enable_sm90INS1_16FlashAttnFwdSm90INS1_25CollectiveMainloopFwdSm90ILi2EN4cute5tupleIJNS5_1CILi2EEENS7_ILi1EEES9_EEENS6_IJNS7_ILi128EEESB_NS7_ILi192EEEEEELi128ENS_6half_tEfNS_4arch4Sm90ELb0ELb0ELb0ELb0ELb0ELb0ELb0ELb1ELb1ELb1ELb0ELb0EEENS1_21CollectiveEpilogueFwdINS6_IJSB_SB_SB_EEESA_SE_SG_Li256ELb0ELb1ELb0ELb0EEENS1_29StaticPersistentTileSchedulerILb0EEEEEEEEEvNT_6ParamsE --------------------------
	.section	.nv.constant0._ZN7cutlass13device_kernelIN5flash11enable_sm90INS1_16FlashAttnFwdSm90INS1_25CollectiveMainloopFwdSm90ILi2EN4cute5tupleIJNS5_1CILi2EEENS7_ILi1EEES9_EEENS6_IJNS7_ILi128EEESB_NS7_ILi192EEEEEELi128ENS_6half_tEfNS_4arch4Sm90ELb0ELb0ELb0ELb0ELb0ELb0ELb0ELb1ELb1ELb1ELb0ELb0EEENS1_21CollectiveEpilogueFwdINS6_IJSB_SB_SB_EEESA_SE_SG_Li256ELb0ELb1ELb0ELb0EEENS1_29StaticPersistentTileSchedulerILb0EEEEEEEEEvNT_6ParamsE,"a",@progbits
	.sectionflags	@""
	.align	4
.nv.constant0._ZN7cutlass13device_kernelIN5flash11enable_sm90INS1_16FlashAttnFwdSm90INS1_25CollectiveMainloopFwdSm90ILi2EN4cute5tupleIJNS5_1CILi2EEENS7_ILi1EEES9_EEENS6_IJNS7_ILi128EEESB_NS7_ILi192EEEEEELi128ENS_6half_tEfNS_4arch4Sm90ELb0ELb0ELb0ELb0ELb0ELb0ELb0ELb1ELb1ELb1ELb0ELb0EEENS1_21CollectiveEpilogueFwdINS6_IJSB_SB_SB_EEESA_SE_SG_Li256ELb0ELb1ELb0ELb0EEENS1_29StaticPersistentTileSchedulerILb0EEEEEEEEEvNT_6ParamsE:
	.zero		3200


//--------------------- .nv.constant0._ZN7cutlass13device_kernelIN5flash11enable_sm90INS1_16FlashAttnFwdSm90INS1_25CollectiveMainloopFwdSm90ILi2EN4cute5tupleIJNS5_1CILi1EEES8_S8_EEENS6_IJNS7_ILi128EEESA_NS7_ILi192EEEEEELi128ENS_6half_tEfNS_4arch4Sm90ELb0ELb0ELb0ELb1ELb0ELb0ELb0ELb1ELb1ELb1ELb0ELb0EEENS1_21CollectiveEpilogueFwdINS6_IJSA_SA_SA_EEES9_SD_SF_Li256ELb1ELb1ELb0ELb0EEENS1_36VarlenDynamicPersistentTileSchedulerILi128ELi128ELi256ELi128ELb0ELb1ELb1ELb0ELb1ELb1EEEEEEEEEvNT_6ParamsE --------------------------
	.section	.nv.constant0._ZN7cutlass13device_kernelIN5flash11enable_sm90INS1_16FlashAttnFwdSm90INS1_25CollectiveMainloopFwdSm90ILi2EN4cute5tupleIJNS5_1CILi1EEES8_S8_EEENS6_IJNS7_ILi128EEESA_NS7_ILi192EEEEEELi128ENS_6half_tEfNS_4arch4Sm90ELb0ELb0ELb0ELb1ELb0ELb0ELb0ELb1ELb1ELb1ELb0ELb0EEENS1_21CollectiveEpilogueFwdINS6_IJSA_SA_SA_EEES9_SD_SF_Li256ELb1ELb1ELb0ELb0EEENS1_36VarlenDynamicPersistentTileSchedulerILi128ELi128ELi256ELi128ELb0ELb1ELb1ELb0ELb1ELb1EEEEEEEEEvNT_6ParamsE,"a",@progbits
	.sectionflags	@""
	.align	4
.nv.constant0._ZN7cutlass13device_kernelIN5flash11enable_sm90INS1_16FlashAttnFwdSm90INS1_25CollectiveMainloopFwdSm90ILi2EN4cute5tupleIJNS5_1CILi1EEES8_S8_EEENS6_IJNS7_ILi128EEESA_NS7_ILi192EEEEEELi128ENS_6half_tEfNS_4arch4Sm90ELb0ELb0ELb0ELb1ELb0ELb0ELb0ELb1ELb1ELb1ELb0ELb0EEENS1_21CollectiveEpilogueFwdINS6_IJSA_SA_SA_EEES9_SD_SF_Li256ELb1ELb1ELb0ELb0EEENS1_36VarlenDynamicPersistentTileSchedulerILi128ELi128ELi256ELi128ELb0ELb1ELb1ELb0ELb1ELb1EEEEEEEEEvNT_6ParamsE:
	.zero		3328


//--------------------- .nv.constant0._ZN7cutlass13device_kernelIN5flash11enable_sm90INS1_16FlashAttnFwdSm90INS1_25CollectiveMainloopFwdSm90ILi2EN4cute5tupleIJNS5_1CILi1EEES8_S8_EEENS6_IJNS7_ILi128EEESA_NS7_ILi192EEEEEELi128ENS_6half_tEfNS_4arch4Sm90ELb0ELb0ELb0ELb1ELb0ELb1ELb0ELb1ELb1ELb1ELb0ELb0EEENS1_21CollectiveEpilogueFwdINS6_IJSA_SA_SA_EEES9_SD_SF_Li256ELb1ELb1ELb0ELb0EEENS1_36VarlenDynamicPersistentTileSchedulerILi128ELi128ELi256ELi128ELb0ELb1ELb1ELb0ELb1ELb1EEEEEEEEEvNT_6ParamsE --------------------------
	.section	.nv.constant0._ZN7cutlass13device_kernelIN5flash11enable_sm90INS1_16FlashAttnFwdSm90INS1_25CollectiveMainloopFwdSm90ILi2EN4cute5tupleIJNS5_1CILi1EEES8_S8_EEENS6_IJNS7_ILi128EEESA_NS7_ILi192EEEEEELi128ENS_6half_tEfNS_4arch4Sm90ELb0ELb0ELb0ELb1ELb0ELb1ELb0ELb1ELb1ELb1ELb0ELb0EEENS1_21CollectiveEpilogueFwdINS6_IJSA_SA_SA_EEES9_SD_SF_Li256ELb1ELb1ELb0ELb0EEENS1_36VarlenDynamicPersistentTileSchedulerILi128ELi128ELi256ELi128ELb0ELb1ELb1ELb0ELb1ELb1EEEEEEEEEvNT_6ParamsE,"a",@progbits
	.sectionflags	@""
	.align	4
.nv.constant0._ZN7cutlass13device_kernelIN5flash11enable_sm90INS1_16FlashAttnFwdSm90INS1_25CollectiveMainloopFwdSm90ILi2EN4cute5tupleIJNS5_1CILi1EEES8_S8_EEENS6_IJNS7_ILi128EEESA_NS7_ILi192EEEEEELi128ENS_6half_tEfNS_4arch4Sm90ELb0ELb0ELb0ELb1ELb0ELb1ELb0ELb1ELb1ELb1ELb0ELb0EEENS1_21CollectiveEpilogueFwdINS6_IJSA_SA_SA_EEES9_SD_SF_Li256ELb1ELb1ELb0ELb0EEENS1_36VarlenDynamicPersistentTileSchedulerILi128ELi128ELi256ELi128ELb0ELb1ELb1ELb0ELb1ELb1EEEEEEEEEvNT_6ParamsE:
	.zero		3328


//--------------------- .nv.constant0._ZN7cutlass13device_kernelIN5flash11enable_sm90INS1_16FlashAttnFwdSm90INS1_25CollectiveMainloopFwdSm90ILi2EN4cute5tupleIJNS5_1CILi1EEES8_S8_EEENS6_IJNS7_ILi128EEENS7_ILi96EEENS7_ILi192EEEEEELi128ENS_6half_tEfNS_4arch4Sm90ELb0ELb1ELb0ELb0ELb0ELb0ELb0ELb1ELb1ELb1ELb0ELb0EEENS1_21CollectiveEpilogueFwdINS6_IJSA_SA_SB_EEES9_SE_SG_Li256ELb0ELb1ELb0ELb0EEENS1_30DynamicPersistentTileSchedulerILi256ELi128ELb0ELb1ELb1EEEEEEEEEvNT_6ParamsE --------------------------
	.section	.nv.constant0._ZN7cutlass13device_kernelIN5flash11enable_sm90INS1_16FlashAttnFwdSm90INS1_25CollectiveMainloopFwdSm90ILi2EN4cute5tupleIJNS5_1CILi1EEES8_S8_EEENS6_IJNS7_ILi128EEENS7_ILi96EEENS7_ILi192EEEEEELi128ENS_6half_tEfNS_4arch4Sm90ELb0ELb1ELb0ELb0ELb0ELb0ELb0ELb1ELb1ELb1ELb0ELb0EEENS1_21CollectiveEpilogueFwdINS6_IJSA_SA_SB_EEES9_SE_SG_Li256ELb0ELb1ELb0ELb0EEENS1_30DynamicPersistentTileSchedulerILi256ELi128ELb0ELb1ELb1EEEEEEEEEvNT_6ParamsE,"a",@progbits
	.sectionflags	@""
	.align	4
.nv.constant0._ZN7cutlass13device_kernelIN5flash11enable_sm90INS1_16FlashAttnFwdSm90INS1_25CollectiveMainloopFwdSm90ILi2EN4cute5tupleIJNS5_1CILi1EEES8_S8_EEENS6_IJNS7_ILi128EEENS7_ILi96EEENS7_ILi192EEEEEELi128ENS_6half_tEfNS_4arch4Sm90ELb0ELb1ELb0ELb0ELb0ELb0ELb0ELb1ELb1ELb1ELb0ELb0EEENS1_21CollectiveEpilogueFwdINS6_IJSA_SA_SB_EEES9_SE_SG_Li256ELb0ELb1ELb0ELb0EEENS1_30DynamicPersistentTileSchedulerILi256ELi128ELb0ELb1ELb1EEEEEEEEEvNT_6ParamsE:
	.zero		3328


//--------------------- .nv.constant0._ZN7cutlass13device_kernelIN5flash11enable_sm90INS1_16FlashAttnFwdSm90INS1_25CollectiveMainloopFwdSm90ILi2EN4cute5tupleIJNS5_1CILi1EEES8_S8_EEENS6_IJNS7_ILi128EEENS7_ILi96EEENS7_ILi192EEEEEELi128ENS_6half_tEfNS_4arch4Sm90ELb0ELb1ELb0ELb1ELb0ELb0ELb0ELb1ELb1ELb1ELb0ELb0EEENS1_21CollectiveEpilogueFwdINS6_IJSA_SA_SB_EEES9_SE_SG_Li256ELb1ELb1ELb0ELb0EEENS1_36VarlenDynamicPersistentTileSchedulerILi128ELi96ELi256ELi128ELb0ELb1ELb1ELb1ELb0ELb1EEEEEEEEEvNT_6ParamsE --------------------------
	.section	.nv.constant0._ZN7cutlass13device_kernelIN5flash11enable_sm90INS1_16FlashAttnFwdSm90INS1_25CollectiveMainloopFwdSm90ILi2EN4cute5tupleIJNS5_1CILi1EEES8_S8_EEENS6_IJNS7_ILi128EEENS7_ILi96EEENS7_ILi192EEEEEELi128ENS_6half_tEfNS_4arch4Sm90ELb0ELb1ELb0ELb1ELb0ELb0ELb0ELb1ELb1ELb1ELb0ELb0EEENS1_21CollectiveEpilogueFwdINS6_IJSA_SA_SB_EEES9_SE_SG_Li256ELb1ELb1ELb0ELb0EEENS1_36VarlenDynamicPersistentTileSchedulerILi128ELi96ELi256ELi128ELb0ELb1ELb1ELb1ELb0ELb1EEEEEEEEEvNT_6ParamsE,"a",@progbits
	.sectionflags	@""
	.align	4
.nv.constant0._ZN7cutlass13device_kernelIN5flash11enable_sm90INS1_16FlashAttnFwdSm90INS1_25CollectiveMainloopFwdSm90ILi2EN4cute5tupleIJNS5_1CILi1EEES8_S8_EEENS6_IJNS7_ILi128EEENS7_ILi96EEENS7_ILi192EEEEEELi128ENS_6half_tEfNS_4arch4Sm90ELb0ELb1ELb0ELb1ELb0ELb0ELb0ELb1ELb1ELb1ELb0ELb0EEENS1_21CollectiveEpilogueFwdINS6_IJSA_SA_SB_EEES9_SE_SG_Li256ELb1ELb1ELb0ELb0EEENS1_36VarlenDynamicPersistentTileSchedulerILi128ELi96ELi256ELi128ELb0ELb1ELb1ELb1ELb0ELb1EEEEEEEEEvNT_6ParamsE:
	.zero		3328


//--------------------- .nv.constant0._ZN7cutlass13device_kernelIN5flash11enable_sm90INS1_16FlashAttnFwdSm90INS1_25CollectiveMainloopFwdSm90ILi2EN4cute5tupleIJNS5_1CILi1EEES8_S8_EEENS6_IJNS7_ILi128EEENS7_ILi96EEENS7_ILi192EEEEEELi128ENS_6half_tEfNS_4arch4Sm90ELb0ELb1ELb0ELb1ELb0ELb1ELb0ELb1ELb1ELb1ELb0ELb0EEENS1_21CollectiveEpilogueFwdINS6_IJSA_SA_SB_EEES9_SE_SG_Li256ELb1ELb1ELb0ELb0EEENS1_36VarlenDynamicPersistentTileSchedulerILi128ELi96ELi256ELi128ELb0ELb1ELb1ELb1ELb0ELb1EEEEEEEEEvNT_6ParamsE --------------------------
	.section	.nv.constant0._ZN7cutlass13device_kernelIN5flash11enable_sm90INS1_16FlashAttnFwdSm90INS1_25CollectiveMainloopFwdSm90ILi2EN4cute5tupleIJNS5_1CILi1EEES8_S8_EEENS6_IJNS7_ILi128EEENS7_ILi96EEENS7_ILi192EEEEEELi128ENS_6half_tEfNS_4arch4Sm90ELb0ELb1ELb0ELb1ELb0ELb1ELb0ELb1ELb1ELb1ELb0ELb0EEENS1_21CollectiveEpilogueFwdINS6_IJSA_SA_SB_EEES9_SE_SG_Li256ELb1ELb1ELb0ELb0EEENS1_36VarlenDynamicPersistentTileSchedulerILi128ELi96ELi256ELi128ELb0ELb1ELb1ELb1ELb0ELb1EEEEEEEEEvNT_6ParamsE,"a",@progbits
	.sectionflags	@""
	.align	4
.nv.constant0._ZN7cutlass13device_kernelIN5flash11enable_sm90INS1_16FlashAttnFwdSm90INS1_25CollectiveMainloopFwdSm90ILi2EN4cute5tupleIJNS5_1CILi1EEES8_S8_EEENS6_IJNS7_ILi128EEENS7_ILi96EEENS7_ILi192EEEEEELi128ENS_6half_tEfNS_4arch4Sm90ELb0ELb1ELb0ELb1ELb0ELb1ELb0ELb1ELb1ELb1ELb0ELb0EEENS1_21CollectiveEpilogueFwdINS6_IJSA_SA_SB_EEES9_SE_SG_Li256ELb1ELb1ELb0ELb0EEENS1_36VarlenDynamicPersistentTileSchedulerILi128ELi96ELi256ELi128ELb0ELb1ELb1ELb1ELb0ELb1EEEEEEEEEvNT_6ParamsE:
	.zero		3328


//--------------------- .nv.constant0._ZN7cutlass13device_kernelIN5flash11enable_sm90INS1_16FlashAttnFwdSm90INS1_25CollectiveMainloopFwdSm90ILi2EN4cute5tupleIJNS5_1CILi1EEES8_S8_EEENS6_IJNS7_ILi128EEESA_NS7_ILi192EEEEEELi128ENS_6half_tEfNS_4arch4Sm90ELb1ELb0ELb0ELb0ELb0ELb0ELb0ELb1ELb1ELb1ELb0ELb0EEENS1_21CollectiveEpilogueFwdINS6_IJSA_SA_SA_EEES9_SD_SF_Li256ELb0ELb1ELb0ELb0EEENS1_30DynamicPersistentTileSchedulerILi256ELi128ELb0ELb1ELb1EEEEEEEEEvNT_6ParamsE --------------------------
	.section	.nv.constant0._ZN7cutlass13device_kernelIN5flash11enable_sm90INS1_16FlashAttnFwdSm90INS1_25CollectiveMainloopFwdSm90ILi2EN4cute5tupleIJNS5_1CILi1EEES8_S8_EEENS6_IJNS7_ILi128EEESA_NS7_ILi192EEEEEELi128ENS_6half_tEfNS_4arch4Sm90ELb1ELb0ELb0ELb0ELb0ELb0ELb0ELb1ELb1ELb1ELb0ELb0EEENS1_21CollectiveEpilogueFwdINS6_IJSA_SA_SA_EEES9_SD_SF_Li256ELb0ELb1ELb0ELb0EEENS1_30DynamicPersistentTileSchedulerILi256ELi128ELb0ELb1ELb1EEEEEEEEEvNT_6ParamsE,"a",@progbits
	.sectionflags	@""
	.align	4
.nv.constant0._ZN7cutlass13device_kernelIN5flash11enable_sm90INS1_16FlashAttnFwdSm90INS1_25CollectiveMainloopFwdSm90ILi2EN4cute5tupleIJNS5_1CILi1EEES8_S8_EEENS6_IJNS7_ILi128EEESA_NS7_ILi192EEEEEELi128ENS_6half_tEfNS_4arch4Sm90ELb1ELb0ELb0ELb0ELb0ELb0ELb0ELb1ELb1ELb1ELb0ELb0EEENS1_21CollectiveEpilogueFwdINS6_IJSA_SA_SA_EEES9_SD_SF_Li256ELb0ELb1ELb0ELb0EEENS1_30DynamicPersistentTileSchedulerILi256ELi128ELb0ELb1ELb1EEEEEEEEEvNT_6ParamsE:
	.zero		3328


//--------------------- .nv.constant0._ZN7cutlass13device_kernelIN5flash11enable_sm90INS1_16FlashAttnFwdSm90INS1_25CollectiveMainloopFwdSm90ILi2EN4cute5tupleIJNS5_1CILi1EEES8_S8_EEENS6_IJNS7_ILi128EEESA_NS7_ILi192EEEEEELi128ENS_6half_tEfNS_4arch4Sm90ELb1ELb0ELb0ELb1ELb0ELb0ELb0ELb1ELb1ELb1ELb0ELb0EEENS1_21CollectiveEpilogueFwdINS6_IJSA_SA_SA_EEES9_SD_SF_Li256ELb1ELb1ELb0ELb0EEENS1_36VarlenDynamicPersistentTileSchedulerILi128ELi128ELi256ELi128ELb0ELb1ELb1ELb1ELb1ELb1EEEEEEEEEvNT_6ParamsE --------------------------
	.section	.nv.constant0._ZN7cutlass13device_kernelIN5flash11enable_sm90INS1_16FlashAttnFwdSm90INS1_25CollectiveMainloopFwdSm90ILi2EN4cute5tupleIJNS5_1CILi1EEES8_S8_EEENS6_IJNS7_ILi128EEESA_NS7_ILi192EEEEEELi128ENS_6half_tEfNS_4arch4Sm90ELb1ELb0ELb0ELb1ELb0ELb0ELb0ELb1ELb1ELb1ELb0ELb0EEENS1_21CollectiveEpilogueFwdINS6_IJSA_SA_SA_EEES9_SD_SF_Li256ELb1ELb1ELb0ELb0EEENS1_36VarlenDynamicPersistentTileSchedulerILi128ELi128ELi256ELi128ELb0ELb1ELb1ELb1ELb1ELb1EEEEEEEEEvNT_6ParamsE,"a",@progbits
	.sectionflags	@""
	.align	4
.nv.constant0._ZN7cutlass13device_kernelIN5flash11enable_sm90INS1_16FlashAttnFwdSm90INS1_25CollectiveMainloopFwdSm90ILi2EN4cute5tupleIJNS5_1CILi1EEES8_S8_EEENS6_IJNS7_ILi128EEESA_NS7_ILi192EEEEEELi128ENS_6half_tEfNS_4arch4Sm90ELb1ELb0ELb0ELb1ELb0ELb0ELb0ELb1ELb1ELb1ELb0ELb0EEENS1_21CollectiveEpilogueFwdINS6_IJSA_SA_SA_EEES9_SD_SF_Li256ELb1ELb1ELb0ELb0EEENS1_36VarlenDynamicPersistentTileSchedulerILi128ELi128ELi256ELi128ELb0ELb1ELb1ELb1ELb1ELb1EEEEEEEEEvNT_6ParamsE:
	.zero		3328


//--------------------- .nv.constant0._ZN7cutlass13device_kernelIN5flash11enable_sm90INS1_16FlashAttnFwdSm90INS1_25CollectiveMainloopFwdSm90ILi2EN4cute5tupleIJNS5_1CILi1EEES8_S8_EEENS6_IJNS7_ILi128EEESA_NS7_ILi192EEEEEELi128ENS_6half_tEfNS_4arch4Sm90ELb1ELb0ELb0ELb1ELb0ELb1ELb0ELb1ELb1ELb1ELb0ELb0EEENS1_21CollectiveEpilogueFwdINS6_IJSA_SA_SA_EEES9_SD_SF_Li256ELb1ELb1ELb0ELb0EEENS1_36VarlenDynamicPersistentTileSchedulerILi128ELi128ELi256ELi128ELb0ELb1ELb1ELb1ELb1ELb1EEEEEEEEEvNT_6ParamsE --------------------------
	.section	.nv.constant0._ZN7cutlass13device_kernelIN5flash11enable_sm90INS1_16FlashAttnFwdSm90INS1_25CollectiveMainloopFwdSm90ILi2EN4cute5tupleIJNS5_1CILi1EEES8_S8_EEENS6_IJNS7_ILi128EEESA_NS7_ILi192EEEEEELi128ENS_6half_tEfNS_4arch4Sm90ELb1ELb0ELb0ELb1ELb0ELb1ELb0ELb1ELb1ELb1ELb0ELb0EEENS1_21CollectiveEpilogueFwdINS6_IJSA_SA_SA_EEES9_SD_SF_Li256ELb1ELb1ELb0ELb0EEENS1_36VarlenDynamicPersistentTileSchedulerILi128ELi128ELi256ELi128ELb0ELb1ELb1ELb1ELb1ELb1EEEEEEEEEvNT_6ParamsE,"a",@progbits
	.sectionflags	@""
	.align	4
.nv.constant0._ZN7cutlass13device_kernelIN5flash11enable_sm90INS1_16FlashAttnFwdSm90INS1_25CollectiveMainloopFwdSm90ILi2EN4cute5tupleIJNS5_1CILi1EEES8_S8_EEENS6_IJNS7_ILi128EEESA_NS7_ILi192EEEEEELi128ENS_6half_tEfNS_4arch4Sm90ELb1ELb0ELb0ELb1ELb0ELb1ELb0ELb1ELb1ELb1ELb0ELb0EEENS1_21CollectiveEpilogueFwdINS6_IJSA_SA_SA_EEES9_SD_SF_Li256ELb1ELb1ELb0ELb0EEENS1_36VarlenDynamicPersistentTileSchedulerILi128ELi128ELi256ELi128ELb0ELb1ELb1ELb1ELb1ELb1EEEEEEEEEvNT_6ParamsE:
	.zero		3328


//--------------------- .nv.constant0._ZN7cutlass13device_kernelIN5flash11enable_sm90INS1_16FlashAttnFwdSm90INS1_25CollectiveMainloopFwdSm90ILi2EN4cute5tupleIJNS5_1CILi1EEES8_S8_EEENS6_IJNS7_ILi64EEESA_SA_EEELi512ENS_6half_tEfNS_4arch4Sm90ELb0ELb0ELb0ELb0ELb0ELb0ELb0ELb0ELb0ELb1ELb0ELb0EEENS1_21CollectiveEpilogueFwdINS6_IJSA_NS7_ILi512EEESA_EEES9_SC_SE_Li256ELb0ELb1ELb0ELb0EEENS1_29StaticPersistentTileSchedulerILb0EEEEEEEEEvNT_6ParamsE --------------------------
	.section	.nv.constant0._ZN7cutlass13device_kernelIN5flash11enable_sm90INS1_16FlashAttnFwdSm90INS1_25CollectiveMainloopFwdSm90ILi2EN4cute5tupleIJNS5_1CILi1EEES8_S8_EEENS6_IJNS7_ILi64EEESA_SA_EEELi512ENS_6half_tEfNS_4arch4Sm90ELb0ELb0ELb0ELb0ELb0ELb0ELb0ELb0ELb0ELb1ELb0ELb0EEENS1_21CollectiveEpilogueFwdINS6_IJSA_NS7_ILi512EEESA_EEES9_SC_SE_Li256ELb0ELb1ELb0ELb0EEENS1_29StaticPersistentTileSchedulerILb0EEEEEEEEEvNT_6ParamsE,"a",@progbits
	.sectionflags	@""
	.align	4
.nv.constant0._ZN7cutlass13device_kernelIN5flash11enable_sm90INS1_16FlashAttnFwdSm90INS1_25CollectiveMainloopFwdSm90ILi2EN4cute5tupleIJNS5_1CILi1EEES8_S8_EEENS6_IJNS7_ILi64EEESA_SA_EEELi512ENS_6half_tEfNS_4arch4Sm90ELb0ELb0ELb0ELb0ELb0ELb0ELb0ELb0ELb0ELb1ELb0ELb0EEENS1_21CollectiveEpilogueFwdINS6_IJSA_NS7_ILi512EEESA_EEES9_SC_SE_Li256ELb0ELb1ELb0ELb0EEENS1_29StaticPersistentTileSchedulerILb0EEEEEEEEEvNT_6ParamsE:
	.zero		3200


//--------------------- .nv.constant0._ZN7cutlass13device_kernelIN5flash11enable_sm90INS1_16FlashAttnFwdSm90INS1_25CollectiveMainloopFwdSm90ILi2EN4cute5tupleIJNS5_1CILi1EEES8_S8_EEENS6_IJNS7_ILi64EEESA_SA_EEELi512ENS_6half_tEfNS_4arch4Sm90ELb0ELb0ELb0ELb0ELb0ELb0ELb1ELb0ELb0ELb1ELb0ELb0EEENS1_21CollectiveEpilogueFwdINS6_IJSA_NS7_ILi512EEESA_EEES9_SC_SE_Li256ELb0ELb1ELb0ELb0EEENS1_29StaticPersistentTileSchedulerILb0EEEEEEEEEvNT_6ParamsE --------------------------
	.section	.nv.constant0._ZN7cutlass13device_kernelIN5flash11enable_sm90INS1_16FlashAttnFwdSm90INS1_25CollectiveMainloopFwdSm90ILi2EN4cute5tupleIJNS5_1CILi1EEES8_S8_EEENS6_IJNS7_ILi64EEESA_SA_EEELi512ENS_6half_tEfNS_4arch4Sm90ELb0ELb0ELb0ELb0ELb0ELb0ELb1ELb0ELb0ELb1ELb0ELb0EEENS1_21CollectiveEpilogueFwdINS6_IJSA_NS7_ILi512EEESA_EEES9_SC_SE_Li256ELb0ELb1ELb0ELb0EEENS1_29StaticPersistentTileSchedulerILb0EEEEEEEEEvNT_6ParamsE,"a",@progbits
	.sectionflags	@""
	.align	4
.nv.constant0._ZN7cutlass13device_kernelIN5flash11enable_sm90INS1_16FlashAttnFwdSm90INS1_25CollectiveMainloopFwdSm90ILi2EN4cute5tupleIJNS5_1CILi1EEES8_S8_EEENS6_IJNS7_ILi64EEESA_SA_EEELi512ENS_6half_tEfNS_4arch4Sm90ELb0ELb0ELb0ELb0ELb0ELb0ELb1ELb0ELb0ELb1ELb0ELb0EEENS1_21CollectiveEpilogueFwdINS6_IJSA_NS7_ILi512EEESA_EEES9_SC_SE_Li256ELb0ELb1ELb0ELb0EEENS1_29StaticPersistentTileSchedulerILb0EEEEEEEEEvNT_6ParamsE:
	.zero		3456


//--------------------- .nv.constant0._ZN7cutlass13device_kernelIN5flash11enable_sm90INS1_16FlashAttnFwdSm90INS1_25CollectiveMainloopFwdSm90ILi2EN4cute5tupleIJNS5_1CILi1EEES8_S8_EEENS6_IJNS7_ILi64EEESA_SA_EEELi512ENS_6half_tEfNS_4arch4Sm90ELb0ELb0ELb0ELb1ELb0ELb0ELb0ELb0ELb0ELb1ELb0ELb0EEENS1_21CollectiveEpilogueFwdINS6_IJSA_NS7_ILi512EEESA_EEES9_SC_SE_Li256ELb1ELb1ELb0ELb0EEENS1_36VarlenDynamicPersistentTileSchedulerILi64ELi64ELi256ELi128ELb0ELb1ELb1ELb0ELb1ELb1EEEEEEEEEvNT_6ParamsE --------------------------
	.section	.nv.constant0._ZN7cutlass13device_kernelIN5flash11enable_sm90INS1_16FlashAttnFwdSm90INS1_25CollectiveMainloopFwdSm90ILi2EN4cute5tupleIJNS5_1CILi1EEES8_S8_EEENS6_IJNS7_ILi64EEESA_SA_EEELi512ENS_6half_tEfNS_4arch4Sm90ELb0ELb0ELb0ELb1ELb0ELb0ELb0ELb0ELb0ELb1ELb0ELb0EEENS1_21CollectiveEpilogueFwdINS6_IJSA_NS7_ILi512EEESA_EEES9_SC_SE_Li256ELb1ELb1ELb0ELb0EEENS1_36VarlenDynamicPersistentTileSchedulerILi64ELi64ELi256ELi128ELb0ELb1ELb1ELb0ELb1ELb1EEEEEEEEEvNT_6ParamsE,"a",@progbits
	.sectionflags	@""
	.align	4
.nv.constant0._ZN7cutlass13device_kernelIN5flash11enable_sm90INS1_16FlashAttnFwdSm90INS1_25CollectiveMainloopFwdSm90ILi2EN4cute5tupleIJNS5_1CILi1EEES8_S8_EEENS6_IJNS7_ILi64EEESA_SA_EEELi512ENS_6half_tEfNS_4arch4Sm90ELb0ELb0ELb0ELb1ELb0ELb0ELb0ELb0ELb0ELb1ELb0ELb0EEENS1_21CollectiveEpilogueFwdINS6_IJSA_NS7_ILi512EEESA_EEES9_SC_SE_Li256ELb1ELb1ELb0ELb0EEENS1_36VarlenDynamicPersistentTileSchedulerILi64ELi64ELi256ELi128ELb0ELb1ELb1ELb0ELb1ELb1EEEEEEEEEvNT_6ParamsE:
	.zero		3328


//--------------------- .nv.constant0._ZN7cutlass13device_kernelIN5flash11enable_sm90INS1_16FlashAttnFwdSm90INS1_25CollectiveMainloopFwdSm90ILi2EN4cute5tupleIJNS5_1CILi1EEES8_S8_EEENS6_IJNS7_ILi64EEESA_SA_EEELi512ENS_6half_tEfNS_4arch4Sm90ELb0ELb0ELb0ELb1ELb0ELb1ELb0ELb0ELb0ELb1ELb0ELb0EEENS1_21CollectiveEpilogueFwdINS6_IJSA_NS7_ILi512EEESA_EEES9_SC_SE_Li256ELb1ELb1ELb0ELb0EEENS1_36VarlenDynamicPersistentTileSchedulerILi64ELi64ELi256ELi128ELb0ELb1ELb1ELb0ELb1ELb1EEEEEEEEEvNT_6ParamsE --------------------------
	.section	.nv.constant0._ZN7cutlass13device_kernelIN5flash11enable_sm90INS1_16FlashAttnFwdSm90INS1_25CollectiveMainloopFwdSm90ILi2EN4cute5tupleIJNS5_1CILi1EEES8_S8_EEENS6_IJNS7_ILi64EEESA_SA_EEELi512ENS_6half_tEfNS_4arch4Sm90ELb0ELb0ELb0ELb1ELb0ELb1ELb0ELb0ELb0ELb1ELb0ELb0EEENS1_21CollectiveEpilogueFwdINS6_IJSA_NS7_ILi512EEESA_EEES9_SC_SE_Li256ELb1ELb1ELb0ELb0EEENS1_36VarlenDynamicPersistentTileSchedulerILi64ELi64ELi256ELi128ELb0ELb1ELb1ELb0ELb1ELb1EEEEEEEEEvNT_6ParamsE,"a",@progbits
	.sectionflags	@""
	.align	4
.nv.constant0._ZN7cutlass13device_kernelIN5flash11enable_sm90INS1_16FlashAttnFwdSm90INS1_25CollectiveMainloopFwdSm90ILi2EN4cute5tupleIJNS5_1CILi1EEES8_S8_EEENS6_IJNS7_ILi64EEESA_SA_EEELi512ENS_6half_tEfNS_4arch4Sm90ELb0ELb0ELb0ELb1ELb0ELb1ELb0ELb0ELb0ELb1ELb0ELb0EEENS1_21CollectiveEpilogueFwdINS6_IJSA_NS7_ILi512EEESA_EEES9_SC_SE_Li256ELb1ELb1ELb0ELb0EEENS1_36VarlenDynamicPersistentTileSchedulerILi64ELi64ELi256ELi128ELb0ELb1ELb1ELb0ELb1ELb1EEEEEEEEEvNT_6ParamsE:
	.zero		3328


//--------------------- .nv.constant0._ZN7cutlass13device_kernelIN5flash11enable_sm90INS1_16FlashAttnFwdSm90INS1_25CollectiveMainloopFwdSm90ILi2EN4cute5tupleIJNS5_1CILi1EEES8_S8_EEENS6_IJNS7_ILi64EEESA_SA_EEELi512ENS_6half_tEfNS_4arch4Sm90ELb0ELb0ELb0ELb1ELb0ELb0ELb1ELb0ELb0ELb1ELb0ELb0EEENS1_21CollectiveEpilogueFwdINS6_IJSA_NS7_ILi512EEESA_EEES9_SC_SE_Li256ELb1ELb1ELb0ELb0EEENS1_36VarlenDynamicPersistentTileSchedulerILi64ELi64ELi256ELi128ELb0ELb1ELb1ELb0ELb1ELb1EEEEEEEEEvNT_6ParamsE --------------------------
	.section	.nv.constant0._ZN7cutlass13device_kernelIN5flash11enable_sm90INS1_16FlashAttnFwdSm90INS1_25CollectiveMainloopFwdSm90ILi2EN4cute5tupleIJNS5_1CILi1EEES8_S8_EEENS6_IJNS7_ILi64EEESA_SA_EEELi512ENS_6half_tEfNS_4arch4Sm90ELb0ELb0ELb0ELb1ELb0ELb0ELb1ELb0ELb0ELb1ELb0ELb0EEENS1_21CollectiveEpilogueFwdINS6_IJSA_NS7_ILi512EEESA_EEES9_SC_SE_Li256ELb1ELb1ELb0ELb0EEENS1_36VarlenDynamicPersistentTileSchedulerILi64ELi64ELi256ELi128ELb0ELb1ELb1ELb0ELb1ELb1EEEEEEEEEvNT_6ParamsE,"a",@progbits
	.sectionflags	@""
	.align	4
.nv.constant0._ZN7cutlass13device_kernelIN5flash11enable_sm90INS1_16FlashAttnFwdSm90INS1_25CollectiveMainloopFwdSm90ILi2EN4cute5tupleIJNS5_1CILi1EEES8_S8_EEENS6_IJNS7_ILi64EEESA_SA_EEELi512ENS_6half_tEfNS_4arch4Sm90ELb0ELb0ELb0ELb1ELb0ELb0ELb1ELb0ELb0ELb1ELb0ELb0EEENS1_21CollectiveEpilogueFwdINS6_IJSA_NS7_ILi512EEESA_EEES9_SC_SE_Li256ELb1ELb1ELb0ELb0EEENS1_36VarlenDynamicPersistentTileSchedulerILi64ELi64ELi256ELi128ELb0ELb1ELb1ELb0ELb1ELb1EEEEEEEEEvNT_6ParamsE:
	.zero		3584


//--------------------- .nv.constant0._ZN7cutlass13device_kernelIN5flash11enable_sm90INS1_16FlashAttnFwdSm90INS1_25CollectiveMainloopFwdSm90ILi2EN4cute5tupleIJNS5_1CILi1EEES8_S8_EEENS6_IJNS7_ILi64EEESA_SA_EEELi512ENS_6half_tEfNS_4arch4Sm90ELb0ELb0ELb0ELb1ELb0ELb1ELb1ELb0ELb0ELb1ELb0ELb0EEENS1_21CollectiveEpilogueFwdINS6_IJSA_NS7_ILi512EEESA_EEES9_SC_SE_Li256ELb1ELb1ELb0ELb0EEENS1_36VarlenDynamicPersistentTileSchedulerILi64ELi64ELi256ELi128ELb0ELb1ELb1ELb0ELb1ELb1EEEEEEEEEvNT_6ParamsE --------------------------
	.section	.nv.constant0._ZN7cutlass13device_kernelIN5flash11enable_sm90INS1_16FlashAttnFwdSm90INS1_25CollectiveMainloopFwdSm90ILi2EN4cute5tupleIJNS5_1CILi1EEES8_S8_EEENS6_IJNS7_ILi64EEESA_SA_EEELi512ENS_6half_tEfNS_4arch4Sm90ELb0ELb0ELb0ELb1ELb0ELb1ELb1ELb0ELb0ELb1ELb0ELb0EEENS1_21CollectiveEpilogueFwdINS6_IJSA_NS7_ILi512EEESA_EEES9_SC_SE_Li256ELb1ELb1ELb0ELb0EEENS1_36VarlenDynamicPersistentTileSchedulerILi64ELi64ELi256ELi128ELb0ELb1ELb1ELb0ELb1ELb1EEEEEEEEEvNT_6ParamsE,"a",@progbits
	.sectionflags	@""
	.align	4
.nv.constant0._ZN7cutlass13device_kernelIN5flash11enable_sm90INS1_16FlashAttnFwdSm90INS1_25CollectiveMainloopFwdSm90ILi2EN4cute5tupleIJNS5_1CILi1EEES8_S8_EEENS6_IJNS7_ILi64EEESA_SA_EEELi512ENS_6half_tEfNS_4arch4Sm90ELb0ELb0ELb0ELb1ELb0ELb1ELb1ELb0ELb0ELb1ELb0ELb0EEENS1_21CollectiveEpilogueFwdINS6_IJSA_NS7_ILi512EEESA_EEES9_SC_SE_Li256ELb1ELb1ELb0ELb0EEENS1_36VarlenDynamicPersistentTileSchedulerILi64ELi64ELi256ELi128ELb0ELb1ELb1ELb0ELb1ELb1EEEEEEEEEvNT_6ParamsE:
	.zero		3584


//--------------------- .nv.constant0._ZN7cutlass13device_kernelIN5flash11enable_sm90INS1_16FlashAttnFwdSm90INS1_25CollectiveMainloopFwdSm90ILi2EN4cute5tupleIJNS5_1CILi1EEES8_S8_EEENS6_IJNS7_ILi64EEESA_SA_EEELi512ENS_6half_tEfNS_4arch4Sm90ELb0ELb1ELb0ELb0ELb0ELb0ELb0ELb0ELb0ELb1ELb0ELb0EEENS1_21CollectiveEpilogueFwdINS6_IJSA_NS7_ILi512EEESA_EEES9_SC_SE_Li256ELb0ELb1ELb0ELb0EEENS1_30DynamicPersistentTileSchedulerILi256ELi128ELb0ELb1ELb1EEEEEEEEEvNT_6ParamsE --------------------------
	.section	.nv.constant0._ZN7cutlass13device_kernelIN5flash11enable_sm90INS1_16FlashAttnFwdSm90INS1_25CollectiveMainloopFwdSm90ILi2EN4cute5tupleIJNS5_1CILi1EEES8_S8_EEENS6_IJNS7_ILi64EEESA_SA_EEELi512ENS_6half_tEfNS_4arch4Sm90ELb0ELb1ELb0ELb0ELb0ELb0ELb0ELb0ELb0ELb1ELb0ELb0EEENS1_21CollectiveEpilogueFwdINS6_IJSA_NS7_ILi512EEESA_EEES9_SC_SE_Li256ELb0ELb1ELb0ELb0EEENS1_30DynamicPersistentTileSchedulerILi256ELi128ELb0ELb1ELb1EEEEEEEEEvNT_6ParamsE,"a",@progbits
	.sectionflags	@""
	.align	4
.nv.constant0._ZN7cutlass13device_kernelIN5flash11enable_sm90INS1_16FlashAttnFwdSm90INS1_25CollectiveMainloopFwdSm90ILi2EN4cute5tupleIJNS5_1CILi1EEES8_S8_EEENS6_IJNS7_ILi64EEESA_SA_EEELi512ENS_6half_tEfNS_4arch4Sm90ELb0ELb1ELb0ELb0ELb0ELb0ELb0ELb0ELb0ELb1ELb0ELb0EEENS1_21CollectiveEpilogueFwdINS6_IJSA_NS7_ILi512EEESA_EEES9_SC_SE_Li256ELb0ELb1ELb0ELb0EEENS1_30DynamicPersistentTileSchedulerILi256ELi128ELb0ELb1ELb1EEEEEEEEEvNT_6ParamsE:
	.zero		3328


//--------------------- .nv.constant0._ZN7cutlass13device_kernelIN5flash11enable_sm90INS1_16FlashAttnFwdSm90INS1_25CollectiveMainloopFwdSm90ILi2EN4cute5tupleIJNS5_1CILi1EEES8_S8_EEENS6_IJNS7_ILi64EEESA_SA_EEELi512ENS_6half_tEfNS_4arch4Sm90ELb0ELb1ELb0ELb0ELb0ELb0ELb1ELb0ELb0ELb1ELb0ELb0EEENS1_21CollectiveEpilogueFwdINS6_IJSA_NS7_ILi512EEESA_EEES9_SC_SE_Li256ELb0ELb1ELb0ELb0EEENS1_30DynamicPersistentTileSchedulerILi256ELi128ELb0ELb1ELb1EEEEEEEEEvNT_6ParamsE --------------------------
	.section	.nv.constant0._ZN7cutlass13device_kernelIN5flash11enable_sm90INS1_16FlashAttnFwdSm90INS1_25CollectiveMainloopFwdSm90ILi2EN4cute5tupleIJNS5_1CILi1EEES8_S8_EEENS6_IJNS7_ILi64EEESA_SA_EEELi512ENS_6half_tEfNS_4arch4Sm90ELb0ELb1ELb0ELb0ELb0ELb0ELb1ELb0ELb0ELb1ELb0ELb0EEENS1_21CollectiveEpilogueFwdINS6_IJSA_NS7_ILi512EEESA_EEES9_SC_SE_Li256ELb0ELb1ELb0ELb0EEENS1_30DynamicPersistentTileSchedulerILi256ELi128ELb0ELb1ELb1EEEEEEEEEvNT_6ParamsE,"a",@progbits
	.sectionflags	@""
	.align	4
.nv.constant0._ZN7cutlass13device_kernelIN5flash11enable_sm90INS1_16FlashAttnFwdSm90INS1_25CollectiveMainloopFwdSm90ILi2EN4cute5tupleIJNS5_1CILi1EEES8_S8_EEENS6_IJNS7_ILi64EEESA_SA_EEELi512ENS_6half_tEfNS_4arch4Sm90ELb0ELb1ELb0ELb0ELb0ELb0ELb1ELb0ELb0ELb1ELb0ELb0EEENS1_21CollectiveEpilogueFwdINS6_IJSA_NS7_ILi512EEESA_EEES9_SC_SE_Li256ELb0ELb1ELb0ELb0EEENS1_30DynamicPersistentTileSchedulerILi256ELi128ELb0ELb1ELb1EEEEEEEEEvNT_6ParamsE:
	.zero		3584


//--------------------- .nv.constant0._ZN7cutlass13device_kernelIN5flash11enable_sm90INS1_16FlashAttnFwdSm90INS1_25CollectiveMainloopFwdSm90ILi2EN4cute5tupleIJNS5_1CILi1EEES8_S8_EEENS6_IJNS7_ILi64EEESA_SA_EEELi512ENS_6half_tEfNS_4arch4Sm90ELb0ELb1ELb0ELb1ELb0ELb0ELb0ELb0ELb0ELb1ELb0ELb0EEENS1_21CollectiveEpilogueFwdINS6_IJSA_NS7_ILi512EEESA_EEES9_SC_SE_Li256ELb1ELb1ELb0ELb0EEENS1_36VarlenDynamicPersistentTileSchedulerILi64ELi64ELi256ELi128ELb0ELb1ELb1ELb1ELb0ELb1EEEEEEEEEvNT_6ParamsE --------------------------
	.section	.nv.constant0._ZN7cutlass13device_kernelIN5flash11enable_sm90INS1_16FlashAttnFwdSm90INS1_25CollectiveMainloopFwdSm90ILi2EN4cute5tupleIJNS5_1CILi1EEES8_S8_EEENS6_IJNS7_ILi64EEESA_SA_EEELi512ENS_6half_tEfNS_4arch4Sm90ELb0ELb1ELb0ELb1ELb0ELb0ELb0ELb0ELb0ELb1ELb0ELb0EEENS1_21CollectiveEpilogueFwdINS6_IJSA_NS7_ILi512EEESA_EEES9_SC_SE_Li256ELb1ELb1ELb0ELb0EEENS1_36VarlenDynamicPersistentTileSchedulerILi64ELi64ELi256ELi128ELb0ELb1ELb1ELb1ELb0ELb1EEEEEEEEEvNT_6ParamsE,"a",@progbits
	.sectionflags	@""
	.align	4
.nv.constant0._ZN7cutlass13device_kernelIN5flash11enable_sm90INS1_16FlashAttnFwdSm90INS1_25CollectiveMainloopFwdSm90ILi2EN4cute5tupleIJNS5_1CILi1EEES8_S8_EEENS6_IJNS7_ILi64EEESA_SA_EEELi512ENS_6half_tEfNS_4arch4Sm90ELb0ELb1ELb0ELb1ELb0ELb0ELb0ELb0ELb0ELb1ELb0ELb0EEENS1_21CollectiveEpilogueFwdINS6_IJSA_NS7_ILi512EEESA_EEES9_SC_SE_Li256ELb1ELb1ELb0ELb0EEENS1_36VarlenDynamicPersistentTileSchedulerILi64ELi64ELi256ELi128ELb0ELb1ELb1ELb1ELb0ELb1EEEEEEEEEvNT_6ParamsE:
	.zero		3328


//--------------------- .nv.constant0._ZN7cutlass13device_kernelIN5flash11enable_sm90INS1_16FlashAttnFwdSm90INS1_25CollectiveMainloopFwdSm90ILi2EN4cute5tupleIJNS5_1CILi1EEES8_S8_EEENS6_IJNS7_ILi64EEESA_SA_EEELi512ENS_6half_tEfNS_4arch4Sm90ELb0ELb1ELb0ELb1ELb0ELb1ELb0ELb0ELb0ELb1ELb0ELb0EEENS1_21CollectiveEpilogueFwdINS6_IJSA_NS7_ILi512EEESA_EEES9_SC_SE_Li256ELb1ELb1ELb0ELb0EEENS1_36VarlenDynamicPersistentTileSchedulerILi64ELi64ELi256ELi128ELb0ELb1ELb1ELb1ELb0ELb1EEEEEEEEEvNT_6ParamsE --------------------------
	.section	.nv.constant0._ZN7cutlass13device_kernelIN5flash11enable_sm90INS1_16FlashAttnFwdSm90INS1_25CollectiveMainloopFwdSm90ILi2EN4cute5tupleIJNS5_1CILi1EEES8_S8_EEENS6_IJNS7_ILi64EEESA_SA_EEELi512ENS_6half_tEfNS_4arch4Sm90ELb0ELb1ELb0ELb1ELb0ELb1ELb0ELb0ELb0ELb1ELb0ELb0EEENS1_21CollectiveEpilogueFwdINS6_IJSA_NS7_ILi512EEESA_EEES9_SC_SE_Li256ELb1ELb1ELb0ELb0EEENS1_36VarlenDynamicPersistentTileSchedulerILi64ELi64ELi256ELi128ELb0ELb1ELb1ELb1ELb0ELb1EEEEEEEEEvNT_6ParamsE,"a",@progbits
	.sectionflags	@""
	.align	4
.nv.constant0._ZN7cutlass13device_kernelIN5flash11enable_sm90INS1_16FlashAttnFwdSm90INS1_25CollectiveMainloopFwdSm90ILi2EN4cute5tupleIJNS5_1CILi1EEES8_S8_EEENS6_IJNS7_ILi64EEESA_SA_EEELi512ENS_6half_tEfNS_4arch4Sm90ELb0ELb1ELb0ELb1ELb0ELb1ELb0ELb0ELb0ELb1ELb0ELb0EEENS1_21CollectiveEpilogueFwdINS6_IJSA_NS7_ILi512EEESA_EEES9_SC_SE_Li256ELb1ELb1ELb0ELb0EEENS1_36VarlenDynamicPersistentTileSchedulerILi64ELi64ELi256ELi128ELb0ELb1ELb1ELb1ELb0ELb1EEEEEEEEEvNT_6ParamsE:
	.zero		3328


//--------------------- .nv.constant0._ZN7cutlass13device_kernelIN5flash11enable_sm90INS1_16FlashAttnFwdSm90INS1_25CollectiveMainloopFwdSm90ILi2EN4cute5tupleIJNS5_1CILi1EEES8_S8_EEENS6_IJNS7_ILi64EEESA_SA_EEELi512ENS_6half_tEfNS_4arch4Sm90ELb0ELb1ELb0ELb1ELb0ELb0ELb1ELb0ELb0ELb1ELb0ELb0EEENS1_21CollectiveEpilogueFwdINS6_IJSA_NS7_ILi512EEESA_EEES9_SC_SE_Li256ELb1ELb1ELb0ELb0EEENS1_36VarlenDynamicPersistentTileSchedulerILi64ELi64ELi256ELi128ELb0ELb1ELb1ELb1ELb0ELb1EEEEEEEEEvNT_6ParamsE --------------------------
	.section	.nv.constant0._ZN7cutlass13device_kernelIN5flash11enable_sm90INS1_16FlashAttnFwdSm90INS1_25CollectiveMainloopFwdSm90ILi2EN4cute5tupleIJNS5_1CILi1EEES8_S8_EEENS6_IJNS7_ILi64EEESA_SA_EEELi512ENS_6half_tEfNS_4arch4Sm90ELb0ELb1ELb0ELb1ELb0ELb0ELb1ELb0ELb0ELb1ELb0ELb0EEENS1_21CollectiveEpilogueFwdINS6_IJSA_NS7_ILi512EEESA_EEES9_SC_SE_Li256ELb1ELb1ELb0ELb0EEENS1_36VarlenDynamicPersistentTileSchedulerILi64ELi64ELi256ELi128ELb0ELb1ELb1ELb1ELb0ELb1EEEEEEEEEvNT_6ParamsE,"a",@progbits
	.sectionflags	@""
	.align	4
.nv.constant0._ZN7cutlass13device_kernelIN5flash11enable_sm90INS1_16FlashAttnFwdSm90INS1_25CollectiveMainloopFwdSm90ILi2EN4cute5tupleIJNS5_1CILi1EEES8_S8_EEENS6_IJNS7_ILi64EEESA_SA_EEELi512ENS_6half_tEfNS_4arch4Sm90ELb0ELb1ELb0ELb1ELb0ELb0ELb1ELb0ELb0ELb1ELb0ELb0EEENS1_21CollectiveEpilogueFwdINS6_IJSA_NS7_ILi512EEESA_EEES9_SC_SE_Li256ELb1ELb1ELb0ELb0EEENS1_36VarlenDynamicPersistentTileSchedulerILi64ELi64ELi256ELi128ELb0ELb1ELb1ELb1ELb0ELb1EEEEEEEEEvNT_6ParamsE:
	.zero		3584


//--------------------- .nv.constant0._ZN7cutlass13device_kernelIN5flash11enable_sm90INS1_16FlashAttnFwdSm90INS1_25CollectiveMainloopFwdSm90ILi2EN4cute5tupleIJNS5_1CILi1EEES8_S8_EEENS6_IJNS7_ILi64EEESA_SA_EEELi512ENS_6half_tEfNS_4arch4Sm90ELb0ELb1ELb0ELb1ELb0ELb1ELb1ELb0ELb0ELb1ELb0ELb0EEENS1_21CollectiveEpilogueFwdINS6_IJSA_NS7_ILi512EEESA_EEES9_SC_SE_Li256ELb1ELb1ELb0ELb0EEENS1_36VarlenDynamicPersistentTileSchedulerILi64ELi64ELi256ELi128ELb0ELb1ELb1ELb1ELb0ELb1EEEEEEEEEvNT_6ParamsE --------------------------
	.section	.nv.constant0._ZN7cutlass13device_kernelIN5flash11enable_sm90INS1_16FlashAttnFwdSm90INS1_25CollectiveMainloopFwdSm90ILi2EN4cute5tupleIJNS5_1CILi1EEES8_S8_EEENS6_IJNS7_ILi64EEESA_SA_EEELi512ENS_6half_tEfNS_4arch4Sm90ELb0ELb1ELb0ELb1ELb0ELb1ELb1ELb0ELb0ELb1ELb0ELb0EEENS1_21CollectiveEpilogueFwdINS6_IJSA_NS7_ILi512EEESA_EEES9_SC_SE_Li256ELb1ELb1ELb0ELb0EEENS1_36VarlenDynamicPersistentTileSchedulerILi64ELi64ELi256ELi128ELb0ELb1ELb1ELb1ELb0ELb1EEEEEEEEEvNT_6ParamsE,"a",@progbits
	.sectionflags	@""
	.align	4
.nv.constant0._ZN7cutlass13device_kernelIN5flash11enable_sm90INS1_16FlashAttnFwdSm90INS1_25CollectiveMainloopFwdSm90ILi2EN4cute5tupleIJNS5_1CILi1EEES8_S8_EEENS6_IJNS7_ILi64EEESA_SA_EEELi512ENS_6half_tEfNS_4arch4Sm90ELb0ELb1ELb0ELb1ELb0ELb1ELb1ELb0ELb0ELb1ELb0ELb0EEENS1_21CollectiveEpilogueFwdINS6_IJSA_NS7_ILi512EEESA_EEES9_SC_SE_Li256ELb1ELb1ELb0ELb0EEENS1_36VarlenDynamicPersistentTileSchedulerILi64ELi64ELi256ELi128ELb0ELb1ELb1ELb1ELb0ELb1EEEEEEEEEvNT_6ParamsE:
	.zero		3584


//--------------------- .nv.constant0._ZN7cutlass13device_kernelIN5flash11enable_sm90INS1_16FlashAttnFwdSm90INS1_25CollectiveMainloopFwdSm90ILi2EN4cute5tupleIJNS5_1CILi1EEES8_S8_EEENS6_IJNS7_ILi64EEESA_SA_EEELi512ENS_6half_tEfNS_4arch4Sm90ELb1ELb0ELb0ELb0ELb0ELb0ELb0ELb0ELb0ELb1ELb0ELb0EEENS1_21CollectiveEpilogueFwdINS6_IJSA_NS7_ILi512EEESA_EEES9_SC_SE_Li256ELb0ELb1ELb0ELb0EEENS1_30DynamicPersistentTileSchedulerILi256ELi128ELb0ELb1ELb1EEEEEEEEEvNT_6ParamsE --------------------------
	.section	.nv.constant0._ZN7cutlass13device_kernelIN5flash11enable_sm90INS1_16FlashAttnFwdSm90INS1_25CollectiveMainloopFwdSm90ILi2EN4cute5tupleIJNS5_1CILi1EEES8_S8_EEENS6_IJNS7_ILi64EEESA_SA_EEELi512ENS_6half_tEfNS_4arch4Sm90ELb1ELb0ELb0ELb0ELb0ELb0ELb0ELb0ELb0ELb1ELb0ELb0EEENS1_21CollectiveEpilogueFwdINS6_IJSA_NS7_ILi512EEESA_EEES9_SC_SE_Li256ELb0ELb1ELb0ELb0EEENS1_30DynamicPersistentTileSchedulerILi256ELi128ELb0ELb1ELb1EEEEEEEEEvNT_6ParamsE,"a",@progbits
	.sectionflags	@""
	.align	4
.nv.constant0._ZN7cutlass13device_kernelIN5flash11enable_sm90INS1_16FlashAttnFwdSm90INS1_25CollectiveMainloopFwdSm90ILi2EN4cute5tupleIJNS5_1CILi1EEES8_S8_EEENS6_IJNS7_ILi64EEESA_SA_EEELi512ENS_6half_tEfNS_4arch4Sm90ELb1ELb0ELb0ELb0ELb0ELb0ELb0ELb0ELb0ELb1ELb0ELb0EEENS1_21CollectiveEpilogueFwdINS6_IJSA_NS7_ILi512EEESA_EEES9_SC_SE_Li256ELb0ELb1ELb0ELb0EEENS1_30DynamicPersistentTileSchedulerILi256ELi128ELb0ELb1ELb1EEEEEEEEEvNT_6ParamsE:
	.zero		3328


//--------------------- .nv.constant0._ZN7cutlass13device_kernelIN5flash11enable_sm90INS1_16FlashAttnFwdSm90INS1_25CollectiveMainloopFwdSm90ILi2EN4cute5tupleIJNS5_1CILi1EEES8_S8_EEENS6_IJNS7_ILi64EEESA_SA_EEELi512ENS_6half_tEfNS_4arch4Sm90ELb1ELb0ELb0ELb0ELb0ELb0ELb1ELb0ELb0ELb1ELb0ELb0EEENS1_21CollectiveEpilogueFwdINS6_IJSA_NS7_ILi512EEESA_EEES9_SC_SE_Li256ELb0ELb1ELb0ELb0EEENS1_30DynamicPersistentTileSchedulerILi256ELi128ELb0ELb1ELb1EEEEEEEEEvNT_6ParamsE --------------------------
	.section	.nv.constant0._ZN7cutlass13device_kernelIN5flash11enable_sm90INS1_16FlashAttnFwdSm90INS1_25CollectiveMainloopFwdSm90ILi2EN4cute5tupleIJNS5_1CILi1EEES8_S8_EEENS6_IJNS7_ILi64EEESA_SA_EEELi512ENS_6half_tEfNS_4arch4Sm90ELb1ELb0ELb0ELb0ELb0ELb0ELb1ELb0ELb0ELb1ELb0ELb0EEENS1_21CollectiveEpilogueFwdINS6_IJSA_NS7_ILi512EEESA_EEES9_SC_SE_Li256ELb0ELb1ELb0ELb0EEENS1_30DynamicPersistentTileSchedulerILi256ELi128ELb0ELb1ELb1EEEEEEEEEvNT_6ParamsE,"a",@progbits
	.sectionflags	@""
	.align	4
.nv.constant0._ZN7cutlass13device_kernelIN5flash11enable_sm90INS1_16FlashAttnFwdSm90INS1_25CollectiveMainloopFwdSm90ILi2EN4cute5tupleIJNS5_1CILi1EEES8_S8_EEENS6_IJNS7_ILi64EEESA_SA_EEELi512ENS_6half_tEfNS_4arch4Sm90ELb1ELb0ELb0ELb0ELb0ELb0ELb1ELb0ELb0ELb1ELb0ELb0EEENS1_21CollectiveEpilogueFwdINS6_IJSA_NS7_ILi512EEESA_EEES9_SC_SE_Li256ELb0ELb1ELb0ELb0EEENS1_30DynamicPersistentTileSchedulerILi256ELi128ELb0ELb1ELb1EEEEEEEEEvNT_6ParamsE:
	.zero		3584


//--------------------- .nv.constant0._ZN7cutlass13device_kernelIN5flash11enable_sm90INS1_16FlashAttnFwdSm90INS1_25CollectiveMainloopFwdSm90ILi2EN4cute5tupleIJNS5_1CILi1EEES8_S8_EEENS6_IJNS7_ILi64EEESA_SA_EEELi512ENS_6half_tEfNS_4arch4Sm90ELb1ELb0ELb0ELb1ELb0ELb0ELb0ELb0ELb0ELb1ELb0ELb0EEENS1_21CollectiveEpilogueFwdINS6_IJSA_NS7_ILi512EEESA_EEES9_SC_SE_Li256ELb1ELb1ELb0ELb0EEENS1_36VarlenDynamicPersistentTileSchedulerILi64ELi64ELi256ELi128ELb0ELb1ELb1ELb1ELb1ELb1EEEEEEEEEvNT_6ParamsE --------------------------
	.section	.nv.constant0._ZN7cutlass13device_kernelIN5flash11enable_sm90INS1_16FlashAttnFwdSm90INS1_25CollectiveMainloopFwdSm90ILi2EN4cute5tupleIJNS5_1CILi1EEES8_S8_EEENS6_IJNS7_ILi64EEESA_SA_EEELi512ENS_6half_tEfNS_4arch4Sm90ELb1ELb0ELb0ELb1ELb0ELb0ELb0ELb0ELb0ELb1ELb0ELb0EEENS1_21CollectiveEpilogueFwdINS6_IJSA_NS7_ILi512EEESA_EEES9_SC_SE_Li256ELb1ELb1ELb0ELb0EEENS1_36VarlenDynamicPersistentTileSchedulerILi64ELi64ELi256ELi128ELb0ELb1ELb1ELb1ELb1ELb1EEEEEEEEEvNT_6ParamsE,"a",@progbits
	.sectionflags	@""
	.align	4
.nv.constant0._ZN7cutlass13device_kernelIN5flash11enable_sm90INS1_16FlashAttnFwdSm90INS1_25CollectiveMainloopFwdSm90ILi2EN4cute5tupleIJNS5_1CILi1EEES8_S8_EEENS6_IJNS7_ILi64EEESA_SA_EEELi512ENS_6half_tEfNS_4arch4Sm90ELb1ELb0ELb0ELb1ELb0ELb0ELb0ELb0ELb0ELb1ELb0ELb0EEENS1_21CollectiveEpilogueFwdINS6_IJSA_NS7_ILi512EEESA_EEES9_SC_SE_Li256ELb1ELb1ELb0ELb0EEENS1_36VarlenDynamicPersistentTileSchedulerILi64ELi64ELi256ELi128ELb0ELb1ELb1ELb1ELb1ELb1EEEEEEEEEvNT_6ParamsE:
	.zero		3328


//--------------------- .nv.constant0._ZN7cutlass13device_kernelIN5flash11enable_sm90INS1_16FlashAttnFwdSm90INS1_25CollectiveMainloopFwdSm90ILi2EN4cute5tupleIJNS5_1CILi1EEES8_S8_EEENS6_IJNS7_ILi64EEESA_SA_EEELi512ENS_6half_tEfNS_4arch4Sm90ELb1ELb0ELb0ELb1ELb0ELb1ELb0ELb0ELb0ELb1ELb0ELb0EEENS1_21CollectiveEpilogueFwdINS6_IJSA_NS7_ILi512EEESA_EEES9_SC_SE_Li256ELb1ELb1ELb0ELb0EEENS1_36VarlenDynamicPersistentTileSchedulerILi64ELi64ELi256ELi128ELb0ELb1ELb1ELb1ELb1ELb1EEEEEEEEEvNT_6ParamsE --------------------------
	.section	.nv.constant0._ZN7cutlass13device_kernelIN5flash11enable_sm90INS1_16FlashAttnFwdSm90INS1_25CollectiveMainloopFwdSm90ILi2EN4cute5tupleIJNS5_1CILi1EEES8_S8_EEENS6_IJNS7_ILi64EEESA_SA_EEELi512ENS_6half_tEfNS_4arch4Sm90ELb1ELb0ELb0ELb1ELb0ELb1ELb0ELb0ELb0ELb1ELb0ELb0EEENS1_21CollectiveEpilogueFwdINS6_IJSA_NS7_ILi512EEESA_EEES9_SC_SE_Li256ELb1ELb1ELb0ELb0EEENS1_36VarlenDynamicPersistentTileSchedulerILi64ELi64ELi256ELi128ELb0ELb1ELb1ELb1ELb1ELb1EEEEEEEEEvNT_6ParamsE,"a",@progbits
	.sectionflags	@""
	.align	4
.nv.constant0._ZN7cutlass13device_kernelIN5flash11enable_sm90INS1_16FlashAttnFwdSm90INS1_25CollectiveMainloopFwdSm90ILi2EN4cute5tupleIJNS5_1CILi1EEES8_S8_EEENS6_IJNS7_ILi64EEESA_SA_EEELi512ENS_6half_tEfNS_4arch4Sm90ELb1ELb0ELb0ELb1ELb0ELb1ELb0ELb0ELb0ELb1ELb0ELb0EEENS1_21CollectiveEpilogueFwdINS6_IJSA_NS7_ILi512EEESA_EEES9_SC_SE_Li256ELb1ELb1ELb0ELb0EEENS1_36VarlenDynamicPersistentTileSchedulerILi64ELi64ELi256ELi128ELb0ELb1ELb1ELb1ELb1ELb1EEEEEEEEEvNT_6ParamsE:
	.zero		3328


//--------------------- .nv.constant0._ZN7cutlass13device_kernelIN5flash11enable_sm90INS1_16FlashAttnFwdSm90INS1_25CollectiveMainloopFwdSm90ILi2EN4cute5tupleIJNS5_1CILi1EEES8_S8_EEENS6_IJNS7_ILi64EEESA_SA_EEELi512ENS_6half_tEfNS_4arch4Sm90ELb1ELb0ELb0ELb1ELb0ELb0ELb1ELb0ELb0ELb1ELb0ELb0EEENS1_21CollectiveEpilogueFwdINS6_IJSA_NS7_ILi512EEESA_EEES9_SC_SE_Li256ELb1ELb1ELb0ELb0EEENS1_36VarlenDynamicPersistentTileSchedulerILi64ELi64ELi256ELi128ELb0ELb1ELb1ELb1ELb1ELb1EEEEEEEEEvNT_6ParamsE --------------------------
	.section	.nv.constant0._ZN7cutlass13device_kernelIN5flash11enable_sm90INS1_16FlashAttnFwdSm90INS1_25CollectiveMainloopFwdSm90ILi2EN4cute5tupleIJNS5_1CILi1EEES8_S8_EEENS6_IJNS7_ILi64EEESA_SA_EEELi512ENS_6half_tEfNS_4arch4Sm90ELb1ELb0ELb0ELb1ELb0ELb0ELb1ELb0ELb0ELb1ELb0ELb0EEENS1_21CollectiveEpilogueFwdINS6_IJSA_NS7_ILi512EEESA_EEES9_SC_SE_Li256ELb1ELb1ELb0ELb0EEENS1_36VarlenDynamicPersistentTileSchedulerILi64ELi64ELi256ELi128ELb0ELb1ELb1ELb1ELb1ELb1EEEEEEEEEvNT_6ParamsE,"a",@progbits
	.sectionflags	@""
	.align	4
.nv.constant0._ZN7cutlass13device_kernelIN5flash11enable_sm90INS1_16FlashAttnFwdSm90INS1_25CollectiveMainloopFwdSm90ILi2EN4cute5tupleIJNS5_1CILi1EEES8_S8_EEENS6_IJNS7_ILi64EEESA_SA_EEELi512ENS_6half_tEfNS_4arch4Sm90ELb1ELb0ELb0ELb1ELb0ELb0ELb1ELb0ELb0ELb1ELb0ELb0EEENS1_21CollectiveEpilogueFwdINS6_IJSA_NS7_ILi512EEESA_EEES9_SC_SE_Li256ELb1ELb1ELb0ELb0EEENS1_36VarlenDynamicPersistentTileSchedulerILi64ELi64ELi256ELi128ELb0ELb1ELb1ELb1ELb1ELb1EEEEEEEEEvNT_6ParamsE:
	.zero		3584


//--------------------- .nv.constant0._ZN7cutlass13device_kernelIN5flash11enable_sm90INS1_16FlashAttnFwdSm90INS1_25CollectiveMainloopFwdSm90ILi2EN4cute5tupleIJNS5_1CILi1EEES8_S8_EEENS6_IJNS7_ILi64EEESA_SA_EEELi512ENS_6half_tEfNS_4arch4Sm90ELb1ELb0ELb0ELb1ELb0ELb1ELb1ELb0ELb0ELb1ELb0ELb0EEENS1_21CollectiveEpilogueFwdINS6_IJSA_NS7_ILi512EEESA_EEES9_SC_SE_Li256ELb1ELb1ELb0ELb0EEENS1_36VarlenDynamicPersistentTileSchedulerILi64ELi64ELi256ELi128ELb0ELb1ELb1ELb1ELb1ELb1EEEEEEEEEvNT_6ParamsE --------------------------
	.section	.nv.constant0._ZN7cutlass13device_kernelIN5flash11enable_sm90INS1_16FlashAttnFwdSm90INS1_25CollectiveMainloopFwdSm90ILi2EN4cute5tupleIJNS5_1CILi1EEES8_S8_EEENS6_IJNS7_ILi64EEESA_SA_EEELi512ENS_6half_tEfNS_4arch4Sm90ELb1ELb0ELb0ELb1ELb0ELb1ELb1ELb0ELb0ELb1ELb0ELb0EEENS1_21CollectiveEpilogueFwdINS6_IJSA_NS7_ILi512EEESA_EEES9_SC_SE_Li256ELb1ELb1ELb0ELb0EEENS1_36VarlenDynamicPersistentTileSchedulerILi64ELi64ELi256ELi128ELb0ELb1ELb1ELb1ELb1ELb1EEEEEEEEEvNT_6ParamsE,"a",@progbits
	.sectionflags	@""
	.align	4
.nv.constant0._ZN7cutlass13device_kernelIN5flash11enable_sm90INS1_16FlashAttnFwdSm90INS1_25CollectiveMainloopFwdSm90ILi2EN4cute5tupleIJNS5_1CILi1EEES8_S8_EEENS6_IJNS7_ILi64EEESA_SA_EEELi512ENS_6half_tEfNS_4arch4Sm90ELb1ELb0ELb0ELb1ELb0ELb1ELb1ELb0ELb0ELb1ELb0ELb0EEENS1_21CollectiveEpilogueFwdINS6_IJSA_NS7_ILi512EEESA_EEES9_SC_SE_Li256ELb1ELb1ELb0ELb0EEENS1_36VarlenDynamicPersistentTileSchedulerILi64ELi64ELi256ELi128ELb0ELb1ELb1ELb1ELb1ELb1EEEEEEEEEvNT_6ParamsE:
	.zero		3584


//--------------------- .nv.constant0._ZN7cutlass13device_kernelIN5flash11enable_sm90INS1_16FlashAttnFwdSm90INS1_25CollectiveMainloopFwdSm90ILi2EN4cute5tupleIJNS5_1CILi1EEES8_S8_EEENS6_IJNS7_ILi128EEENS7_ILi96EEENS7_ILi64EEEEEELi256ENS_6half_tEfNS_4arch4Sm90ELb0ELb0ELb0ELb0ELb0ELb0ELb0ELb1ELb0ELb1ELb0ELb0EEENS1_21CollectiveEpilogueFwdINS6_IJSA_NS7_ILi256EEESB_EEES9_SE_SG_Li256ELb0ELb1ELb0ELb0EEENS1_29StaticPersistentTileSchedulerILb0EEEEEEEEEvNT_6ParamsE --------------------------
	.section	.nv.constant0._ZN7cutlass13device_kernelIN5flash11enable_sm90INS1_16FlashAttnFwdSm90INS1_25CollectiveMainloopFwdSm90ILi2EN4cute5tupleIJNS5_1CILi1EEES8_S8_EEENS6_IJNS7_ILi128EEENS7_ILi96EEENS7_ILi64EEEEEELi256ENS_6half_tEfNS_4arch4Sm90ELb0ELb0ELb0ELb0ELb0ELb0ELb0ELb1ELb0ELb1ELb0ELb0EEENS1_21CollectiveEpilogueFwdINS6_IJSA_NS7_ILi256EEESB_EEES9_SE_SG_Li256ELb0ELb1ELb0ELb0EEENS1_29StaticPersistentTileSchedulerILb0EEEEEEEEEvNT_6ParamsE,"a",@progbits
	.sectionflags	@""
	.align	4
.nv.constant0._ZN7cutlass13device_kernelIN5flash11enable_sm90INS1_16FlashAttnFwdSm90INS1_25CollectiveMainloopFwdSm90ILi2EN4cute5tupleIJNS5_1CILi1EEES8_S8_EEENS6_IJNS7_ILi128EEENS7_ILi96EEENS7_ILi64EEEEEELi256ENS_6half_tEfNS_4arch4Sm90ELb0ELb0ELb0ELb0ELb0ELb0ELb0ELb1ELb0ELb1ELb0ELb0EEENS1_21CollectiveEpilogueFwdINS6_IJSA_NS7_ILi256EEESB_EEES9_SE_SG_Li256ELb0ELb1ELb0ELb0EEENS1_29StaticPersistentTileSchedulerILb0EEEEEEEEEvNT_6ParamsE:
	.zero		3200


//--------------------- .nv.constant0._ZN7cutlass13device_kernelIN5flash11enable_sm90INS1_16FlashAttnFwdSm90INS1_25CollectiveMainloopFwdSm90ILi2EN4cute5tupleIJNS5_1CILi1EEES8_S8_EEENS6_IJNS7_ILi128EEENS7_ILi96EEENS7_ILi64EEEEEELi256ENS_6half_tEfNS_4arch4Sm90ELb0ELb0ELb0ELb0ELb0ELb0ELb1ELb1ELb0ELb1ELb0ELb0EEENS1_21CollectiveEpilogueFwdINS6_IJSA_NS7_ILi256EEESB_EEES9_SE_SG_Li256ELb0ELb1ELb0ELb0EEENS1_29StaticPersistentTileSchedulerILb0EEEEEEEEEvNT_6ParamsE --------------------------
	.section	.nv.constant0._ZN7cutlass13device_kernelIN5flash11enable_sm90INS1_16FlashAttnFwdSm90INS1_25CollectiveMainloopFwdSm90ILi2EN4cute5tupleIJNS5_1CILi1EEES8_S8_EEENS6_IJNS7_ILi128EEENS7_ILi96EEENS7_ILi64EEEEEELi256ENS_6half_tEfNS_4arch4Sm90ELb0ELb0ELb0ELb0ELb0ELb0ELb1ELb1ELb0ELb1ELb0ELb0EEENS1_21CollectiveEpilogueFwdINS6_IJSA_NS7_ILi256EEESB_EEES9_SE_SG_Li256ELb0ELb1ELb0ELb0EEENS1_29StaticPersistentTileSchedulerILb0EEEEEEEEEvNT_6ParamsE,"a",@progbits
	.sectionflags	@""
	.align	4
.nv.constant0._ZN7cutlass13device_kernelIN5flash11enable_sm90INS1_16FlashAttnFwdSm90INS1_25CollectiveMainloopFwdSm90ILi2EN4cute5tupleIJNS5_1CILi1EEES8_S8_EEENS6_IJNS7_ILi128EEENS7_ILi96EEENS7_ILi64EEEEEELi256ENS_6half_tEfNS_4arch4Sm90ELb0ELb0ELb0ELb0ELb0ELb0ELb1ELb1ELb0ELb1ELb0ELb0EEENS1_21CollectiveEpilogueFwdINS6_IJSA_NS7_ILi256EEESB_EEES9_SE_SG_Li256ELb0ELb1ELb0ELb0EEENS1_29StaticPersistentTileSchedulerILb0EEEEEEEEEvNT_6ParamsE:
	.zero		3456


//--------------------- .nv.constant0._ZN7cutlass13device_kernelIN5flash11enable_sm90INS1_16FlashAttnFwdSm90INS1_25CollectiveMainloopFwdSm90ILi2EN4cute5tupleIJNS5_1CILi1EEES8_S8_EEENS6_IJNS7_ILi128EEENS7_ILi96EEENS7_ILi64EEEEEELi256ENS_6half_tEfNS_4arch4Sm90ELb0ELb0ELb0ELb1ELb0ELb0ELb0ELb1ELb0ELb1ELb0ELb0EEENS1_21CollectiveEpilogueFwdINS6_IJSA_NS7_ILi256EEESB_EEES9_SE_SG_Li256ELb1ELb1ELb0ELb0EEENS1_36VarlenDynamicPersistentTileSchedulerILi128ELi96ELi256ELi128ELb0ELb1ELb1ELb0ELb1ELb1EEEEEEEEEvNT_6ParamsE --------------------------
	.section	.nv.constant0._ZN7cutlass13device_kernelIN5flash11enable_sm90INS1_16FlashAttnFwdSm90INS1_25CollectiveMainloopFwdSm90ILi2EN4cute5tupleIJNS5_1CILi1EEES8_S8_EEENS6_IJNS7_ILi128EEENS7_ILi96EEENS7_ILi64EEEEEELi256ENS_6half_tEfNS_4arch4Sm90ELb0ELb0ELb0ELb1ELb0ELb0ELb0ELb1ELb0ELb1ELb0ELb0EEENS1_21CollectiveEpilogueFwdINS6_IJSA_NS7_ILi256EEESB_EEES9_SE_SG_Li256ELb1ELb1ELb0ELb0EEENS1_36VarlenDynamicPersistentTileSchedulerILi128ELi96ELi256ELi128ELb0ELb1ELb1ELb0ELb1ELb1EEEEEEEEEvNT_6ParamsE,"a",@progbits
	.sectionflags	@""
	.align	4
.nv.constant0._ZN7cutlass13device_kernelIN5flash11enable_sm90INS1_16FlashAttnFwdSm90INS1_25CollectiveMainloopFwdSm90ILi2EN4cute5tupleIJNS5_1CILi1EEES8_S8_EEENS6_IJNS7_ILi128EEENS7_ILi96EEENS7_ILi64EEEEEELi256ENS_6half_tEfNS_4arch4Sm90ELb0ELb0ELb0ELb1ELb0ELb0ELb0ELb1ELb0ELb1ELb0ELb0EEENS1_21CollectiveEpilogueFwdINS6_IJSA_NS7_ILi256EEESB_EEES9_SE_SG_Li256ELb1ELb1ELb0ELb0EEENS1_36VarlenDynamicPersistentTileSchedulerILi128ELi96ELi256ELi128ELb0ELb1ELb1ELb0ELb1ELb1EEEEEEEEEvNT_6ParamsE:
	.zero		3328


//--------------------- .nv.constant0._ZN7cutlass13device_kernelIN5flash11enable_sm90INS1_16FlashAttnFwdSm90INS1_25CollectiveMainloopFwdSm90ILi2EN4cute5tupleIJNS5_1CILi1EEES8_S8_EEENS6_IJNS7_ILi128EEENS7_ILi96EEENS7_ILi64EEEEEELi256ENS_6half_tEfNS_4arch4Sm90ELb0ELb0ELb0ELb1ELb0ELb1ELb0ELb1ELb0ELb1ELb0ELb0EEENS1_21CollectiveEpilogueFwdINS6_IJSA_NS7_ILi256EEESB_EEES9_SE_SG_Li256ELb1ELb1ELb0ELb0EEENS1_36VarlenDynamicPersistentTileSchedulerILi128ELi96ELi256ELi128ELb0ELb1ELb1ELb0ELb1ELb1EEEEEEEEEvNT_6ParamsE --------------------------
	.section	.nv.constant0._ZN7cutlass13device_kernelIN5flash11enable_sm90INS1_16FlashAttnFwdSm90INS1_25CollectiveMainloopFwdSm90ILi2EN4cute5tupleIJNS5_1CILi1EEES8_S8_EEENS6_IJNS7_ILi128EEENS7_ILi96EEENS7_ILi64EEEEEELi256ENS_6half_tEfNS_4arch4Sm90ELb0ELb0ELb0ELb1ELb0ELb1ELb0ELb1ELb0ELb1ELb0ELb0EEENS1_21CollectiveEpilogueFwdINS6_IJSA_NS7_ILi256EEESB_EEES9_SE_SG_Li256ELb1ELb1ELb0ELb0EEENS1_36VarlenDynamicPersistentTileSchedulerILi128ELi96ELi256ELi128ELb0ELb1ELb1ELb0ELb1ELb1EEEEEEEEEvNT_6ParamsE,"a",@progbits
	.sectionflags	@""
	.align	4
.nv.constant0._ZN7cutlass13device_kernelIN5flash11enable_sm90INS1_16FlashAttnFwdSm90INS1_25CollectiveMainloopFwdSm90ILi2EN4cute5tupleIJNS5_1CILi1EEES8_S8_EEENS6_IJNS7_ILi128EEENS7_ILi96EEENS7_ILi64EEEEEELi256ENS_6half_tEfNS_4arch4Sm90ELb0ELb0ELb0ELb1ELb0ELb1ELb0ELb1ELb0ELb1ELb0ELb0EEENS1_21CollectiveEpilogueFwdINS6_IJSA_NS7_ILi256EEESB_EEES9_SE_SG_Li256ELb1ELb1ELb0ELb0EEENS1_36VarlenDynamicPersistentTileSchedulerILi128ELi96ELi256ELi128ELb0ELb1ELb1ELb0ELb1ELb1EEEEEEEEEvNT_6ParamsE:
	.zero		3328


//--------------------- .nv.constant0._ZN7cutlass13device_kernelIN5flash11enable_sm90INS1_16FlashAttnFwdSm90INS1_25CollectiveMainloopFwdSm90ILi2EN4cute5tupleIJNS5_1CILi1EEES8_S8_EEENS6_IJNS7_ILi128EEENS7_ILi96EEENS7_ILi64EEEEEELi256ENS_6half_tEfNS_4arch4Sm90ELb0ELb0ELb0ELb1ELb0ELb0ELb1ELb1ELb0ELb1ELb0ELb0EEENS1_21CollectiveEpilogueFwdINS6_IJSA_NS7_ILi256EEESB_EEES9_SE_SG_Li256ELb1ELb1ELb0ELb0EEENS1_36VarlenDynamicPersistentTileSchedulerILi128ELi96ELi256ELi128ELb0ELb1ELb1ELb0ELb1ELb1EEEEEEEEEvNT_6ParamsE --------------------------
	.section	.nv.constant0._ZN7cutlass13device_kernelIN5flash11enable_sm90INS1_16FlashAttnFwdSm90INS1_25CollectiveMainloopFwdSm90ILi2EN4cute5tupleIJNS5_1CILi1EEES8_S8_EEENS6_IJNS7_ILi128EEENS7_ILi96EEENS7_ILi64EEEEEELi256ENS_6half_tEfNS_4arch4Sm90ELb0ELb0ELb0ELb1ELb0ELb0ELb1ELb1ELb0ELb1ELb0ELb0EEENS1_21CollectiveEpilogueFwdINS6_IJSA_NS7_ILi256EEESB_EEES9_SE_SG_Li256ELb1ELb1ELb0ELb0EEENS1_36VarlenDynamicPersistentTileSchedulerILi128ELi96ELi256ELi128ELb0ELb1ELb1ELb0ELb1ELb1EEEEEEEEEvNT_6ParamsE,"a",@progbits
	.sectionflags	@""
	.align	4
.nv.constant0._ZN7cutlass13device_kernelIN5flash11enable_sm90INS1_16FlashAttnFwdSm90INS1_25CollectiveMainloopFwdSm90ILi2EN4cute5tupleIJNS5_1CILi1EEES8_S8_EEENS6_IJNS7_ILi128EEENS7_ILi96EEENS7_ILi64EEEEEELi256ENS_6half_tEfNS_4arch4Sm90ELb0ELb0ELb0ELb1ELb0ELb0ELb1ELb1ELb0ELb1ELb0ELb0EEENS1_21CollectiveEpilogueFwdINS6_IJSA_NS7_ILi256EEESB_EEES9_SE_SG_Li256ELb1ELb1ELb0ELb0EEENS1_36VarlenDynamicPersistentTileSchedulerILi128ELi96ELi256ELi128ELb0ELb1ELb1ELb0ELb1ELb1EEEEEEEEEvNT_6ParamsE:
	.zero		3584


//--------------------- .nv.constant0._ZN7cutlass13device_kernelIN5flash11enable_sm90INS1_16FlashAttnFwdSm90INS1_25CollectiveMainloopFwdSm90ILi2EN4cute5tupleIJNS5_1CILi1EEES8_S8_EEENS6_IJNS7_ILi128EEENS7_ILi96EEENS7_ILi64EEEEEELi256ENS_6half_tEfNS_4arch4Sm90ELb0ELb0ELb0ELb1ELb0ELb1ELb1ELb1ELb0ELb1ELb0ELb0EEENS1_21CollectiveEpilogueFwdINS6_IJSA_NS7_ILi256EEESB_EEES9_SE_SG_Li256ELb1ELb1ELb0ELb0EEENS1_36VarlenDynamicPersistentTileSchedulerILi128ELi96ELi256ELi128ELb0ELb1ELb1ELb0ELb1ELb1EEEEEEEEEvNT_6ParamsE --------------------------
	.section	.nv.constant0._ZN7cutlass13device_kernelIN5flash11enable_sm90INS1_16FlashAttnFwdSm90INS1_25CollectiveMainloopFwdSm90ILi2EN4cute5tupleIJNS5_1CILi1EEES8_S8_EEENS6_IJNS7_ILi128EEENS7_ILi96EEENS7_ILi64EEEEEELi256ENS_6half_tEfNS_4arch4Sm90ELb0ELb0ELb0ELb1ELb0ELb1ELb1ELb1ELb0ELb1ELb0ELb0EEENS1_21CollectiveEpilogueFwdINS6_IJSA_NS7_ILi256EEESB_EEES9_SE_SG_Li256ELb1ELb1ELb0ELb0EEENS1_36VarlenDynamicPersistentTileSchedulerILi128ELi96ELi256ELi128ELb0ELb1ELb1ELb0ELb1ELb1EEEEEEEEEvNT_6ParamsE,"a",@progbits
	.sectionflags	@""
	.align	4
.nv.constant0._ZN7cutlass13device_kernelIN5flash11enable_sm90INS1_16FlashAttnFwdSm90INS1_25CollectiveMainloopFwdSm90ILi2EN4cute5tupleIJNS5_1CILi1EEES8_S8_EEENS6_IJNS7_ILi128EEENS7_ILi96EEENS7_ILi64EEEEEELi256ENS_6half_tEfNS_4arch4Sm90ELb0ELb0ELb0ELb1ELb0ELb1ELb1ELb1ELb0ELb1ELb0ELb0EEENS1_21CollectiveEpilogueFwdINS6_IJSA_NS7_ILi256EEESB_EEES9_SE_SG_Li256ELb1ELb1ELb0ELb0EEENS1_36VarlenDynamicPersistentTileSchedulerILi128ELi96ELi256ELi128ELb0ELb1ELb1ELb0ELb1ELb1EEEEEEEEEvNT_6ParamsE:
	.zero		3584


//--------------------- .nv.constant0._ZN7cutlass13device_kernelIN5flash11enable_sm90INS1_16FlashAttnFwdSm90INS1_25CollectiveMainloopFwdSm90ILi2EN4cute5tupleIJNS5_1CILi1EEES8_S8_EEENS6_IJNS7_ILi128EEENS7_ILi96EEENS7_ILi64EEEEEELi256ENS_6half_tEfNS_4arch4Sm90ELb0ELb1ELb0ELb0ELb0ELb0ELb0ELb1ELb0ELb1ELb0ELb0EEENS1_21CollectiveEpilogueFwdINS6_IJSA_NS7_ILi256EEESB_EEES9_SE_SG_Li256ELb0ELb1ELb0ELb0EEENS1_30DynamicPersistentTileSchedulerILi256ELi128ELb0ELb1ELb1EEEEEEEEEvNT_6ParamsE --------------------------
	.section	.nv.constant0._ZN7cutlass13device_kernelIN5flash11enable_sm90INS1_16FlashAttnFwdSm90INS1_25CollectiveMainloopFwdSm90ILi2EN4cute5tupleIJNS5_1CILi1EEES8_S8_EEENS6_IJNS7_ILi128EEENS7_ILi96EEENS7_ILi64EEEEEELi256ENS_6half_tEfNS_4arch4Sm90ELb0ELb1ELb0ELb0ELb0ELb0ELb0ELb1ELb0ELb1ELb0ELb0EEENS1_21CollectiveEpilogueFwdINS6_IJSA_NS7_ILi256EEESB_EEES9_SE_SG_Li256ELb0ELb1ELb0ELb0EEENS1_30DynamicPersistentTileSchedulerILi256ELi128ELb0ELb1ELb1EEEEEEEEEvNT_6ParamsE,"a",@progbits
	.sectionflags	@""
	.align	4
.nv.constant0._ZN7cutlass13device_kernelIN5flash11enable_sm90INS1_16FlashAttnFwdSm90INS1_25CollectiveMainloopFwdSm90ILi2EN4cute5tupleIJNS5_1CILi1EEES8_S8_EEENS6_IJNS7_ILi128EEENS7_ILi96EEENS7_ILi64EEEEEELi256ENS_6half_tEfNS_4arch4Sm90ELb0ELb1ELb0ELb0ELb0ELb0ELb0ELb1ELb0ELb1ELb0ELb0EEENS1_21CollectiveEpilogueFwdINS6_IJSA_NS7_ILi256EEESB_EEES9_SE_SG_Li256ELb0ELb1ELb0ELb0EEENS1_30DynamicPersistentTileSchedulerILi256ELi128ELb0ELb1ELb1EEEEEEEEEvNT_6ParamsE:
	.zero		3328


//--------------------- .nv.constant0._ZN7cutlass13device_kernelIN5flash11enable_sm90INS1_16FlashAttnFwdSm90INS1_25CollectiveMainloopFwdSm90ILi2EN4cute5tupleIJNS5_1CILi1EEES8_S8_EEENS6_IJNS7_ILi128EEENS7_ILi96EEENS7_ILi64EEEEEELi256ENS_6half_tEfNS_4arch4Sm90ELb0ELb1ELb0ELb0ELb0ELb0ELb1ELb1ELb0ELb1ELb0ELb0EEENS1_21CollectiveEpilogueFwdINS6_IJSA_NS7_ILi256EEESB_EEES9_SE_SG_Li256ELb0ELb1ELb0ELb0EEENS1_30DynamicPersistentTileSchedulerILi256ELi128ELb0ELb1ELb1EEEEEEEEEvNT_6ParamsE --------------------------
	.section	.nv.constant0._ZN7cutlass13device_kernelIN5flash11enable_sm90INS1_16FlashAttnFwdSm90INS1_25CollectiveMainloopFwdSm90ILi2EN4cute5tupleIJNS5_1CILi1EEES8_S8_EEENS6_IJNS7_ILi128EEENS7_ILi96EEENS7_ILi64EEEEEELi256ENS_6half_tEfNS_4arch4Sm90ELb0ELb1ELb0ELb0ELb0ELb0ELb1ELb1ELb0ELb1ELb0ELb0EEENS1_21CollectiveEpilogueFwdINS6_IJSA_NS7_ILi256EEESB_EEES9_SE_SG_Li256ELb0ELb1ELb0ELb0EEENS1_30DynamicPersistentTileSchedulerILi256ELi128ELb0ELb1ELb1EEEEEEEEEvNT_6ParamsE,"a",@progbits
	.sectionflags	@""
	.align	4
.nv.constant0._ZN7cutlass13device_kernelIN5flash11enable_sm90INS1_16FlashAttnFwdSm90INS1_25CollectiveMainloopFwdSm90ILi2EN4cute5tupleIJNS5_1CILi1EEES8_S8_EEENS6_IJNS7_ILi128EEENS7_ILi96EEENS7_ILi64EEEEEELi256ENS_6half_tEfNS_4arch4Sm90ELb0ELb1ELb0ELb0ELb0ELb0ELb1ELb1ELb0ELb1ELb0ELb0EEENS1_21CollectiveEpilogueFwdINS6_IJSA_NS7_ILi256EEESB_EEES9_SE_SG_Li256ELb0ELb1ELb0ELb0EEENS1_30DynamicPersistentTileSchedulerILi256ELi128ELb0ELb1ELb1EEEEEEEEEvNT_6ParamsE:
	.zero		3584


//--------------------- .nv.constant0._ZN7cutlass13device_kernelIN5flash11enable_sm90INS1_16FlashAttnFwdSm90INS1_25CollectiveMainloopFwdSm90ILi2EN4cute5tupleIJNS5_1CILi1EEES8_S8_EEENS6_IJNS7_ILi128EEENS7_ILi96EEENS7_ILi64EEEEEELi256ENS_6half_tEfNS_4arch4Sm90ELb0ELb1ELb0ELb1ELb0ELb0ELb0ELb1ELb0ELb1ELb0ELb0EEENS1_21CollectiveEpilogueFwdINS6_IJSA_NS7_ILi256EEESB_EEES9_SE_SG_Li256ELb1ELb1ELb0ELb0EEENS1_36VarlenDynamicPersistentTileSchedulerILi128ELi96ELi256ELi128ELb0ELb1ELb1ELb1ELb0ELb1EEEEEEEEEvNT_6ParamsE --------------------------
	.section	.nv.constant0._ZN7cutlass13device_kernelIN5flash11enable_sm90INS1_16FlashAttnFwdSm90INS1_25CollectiveMainloopFwdSm90ILi2EN4cute5tupleIJNS5_1CILi1EEES8_S8_EEENS6_IJNS7_ILi128EEENS7_ILi96EEENS7_ILi64EEEEEELi256ENS_6half_tEfNS_4arch4Sm90ELb0ELb1ELb0ELb1ELb0ELb0ELb0ELb1ELb0ELb1ELb0ELb0EEENS1_21CollectiveEpilogueFwdINS6_IJSA_NS7_ILi256EEESB_EEES9_SE_SG_Li256ELb1ELb1ELb0ELb0EEENS1_36VarlenDynamicPersistentTileSchedulerILi128ELi96ELi256ELi128ELb0ELb1ELb1ELb1ELb0ELb1EEEEEEEEEvNT_6ParamsE,"a",@progbits
	.sectionflags	@""
	.align	4
.nv.constant0._ZN7cutlass13device_kernelIN5flash11enable_sm90INS1_16FlashAttnFwdSm90INS1_25CollectiveMainloopFwdSm90ILi2EN4cute5tupleIJNS5_1CILi1EEES8_S8_EEENS6_IJNS7_ILi128EEENS7_ILi96EEENS7_ILi64EEEEEELi256ENS_6half_tEfNS_4arch4Sm90ELb0ELb1ELb0ELb1ELb0ELb0ELb0ELb1ELb0ELb1ELb0ELb0EEENS1_21CollectiveEpilogueFwdINS6_IJSA_NS7_ILi256EEESB_EEES9_SE_SG_Li256ELb1ELb1ELb0ELb0EEENS1_36VarlenDynamicPersistentTileSchedulerILi128ELi96ELi256ELi128ELb0ELb1ELb1ELb1ELb0ELb1EEEEEEEEEvNT_6ParamsE:
	.zero		3328


//--------------------- .nv.constant0._ZN7cutlass13device_kernelIN5flash11enable_sm90INS1_16FlashAttnFwdSm90INS1_25CollectiveMainloopFwdSm90ILi2EN4cute5tupleIJNS5_1CILi1EEES8_S8_EEENS6_IJNS7_ILi128EEENS7_ILi96EEENS7_ILi64EEEEEELi256ENS_6half_tEfNS_4arch4Sm90ELb0ELb1ELb0ELb1ELb0ELb1ELb0ELb1ELb0ELb1ELb0ELb0EEENS1_21CollectiveEpilogueFwdINS6_IJSA_NS7_ILi256EEESB_EEES9_SE_SG_Li256ELb1ELb1ELb0ELb0EEENS1_36VarlenDynamicPersistentTileSchedulerILi128ELi96ELi256ELi128ELb0ELb1ELb1ELb1ELb0ELb1EEEEEEEEEvNT_6ParamsE --------------------------
	.section	.nv.constant0._ZN7cutlass13device_kernelIN5flash11enable_sm90INS1_16FlashAttnFwdSm90INS1_25CollectiveMainloopFwdSm90ILi2EN4cute5tupleIJNS5_1CILi1EEES8_S8_EEENS6_IJNS7_ILi128EEENS7_ILi96EEENS7_ILi64EEEEEELi256ENS_6half_tEfNS_4arch4Sm90ELb0ELb1ELb0ELb1ELb0ELb1ELb0ELb1ELb0ELb1ELb0ELb0EEENS1_21CollectiveEpilogueFwdINS6_IJSA_NS7_ILi256EEESB_EEES9_SE_SG_Li256ELb1ELb1ELb0ELb0EEENS1_36VarlenDynamicPersistentTileSchedulerILi128ELi96ELi256ELi128ELb0ELb1ELb1ELb1ELb0ELb1EEEEEEEEEvNT_6ParamsE,"a",@progbits
	.sectionflags	@""
	.align	4
.nv.constant0._ZN7cutlass13device_kernelIN5flash11enable_sm90INS1_16FlashAttnFwdSm90INS1_25CollectiveMainloopFwdSm90ILi2EN4cute5tupleIJNS5_1CILi1EEES8_S8_EEENS6_IJNS7_ILi128EEENS7_ILi96EEENS7_ILi64EEEEEELi256ENS_6half_tEfNS_4arch4Sm90ELb0ELb1ELb0ELb1ELb0ELb1ELb0ELb1ELb0ELb1ELb0ELb0EEENS1_21CollectiveEpilogueFwdINS6_IJSA_NS7_ILi256EEESB_EEES9_SE_SG_Li256ELb1ELb1ELb0ELb0EEENS1_36VarlenDynamicPersistentTileSchedulerILi128ELi96ELi256ELi128ELb0ELb1ELb1ELb1ELb0ELb1EEEEEEEEEvNT_6ParamsE:
	.zero		3328


//--------------------- .nv.constant0._ZN7cutlass13device_kernelIN5flash11enable_sm90INS1_16FlashAttnFwdSm90INS1_25CollectiveMainloopFwdSm90ILi2EN4cute5tupleIJNS5_1CILi1EEES8_S8_EEENS6_IJNS7_ILi128EEENS7_ILi96EEENS7_ILi64EEEEEELi256ENS_6half_tEfNS_4arch4Sm90ELb0ELb1ELb0ELb1ELb0ELb0ELb1ELb1ELb0ELb1ELb0ELb0EEENS1_21CollectiveEpilogueFwdINS6_IJSA_NS7_ILi256EEESB_EEES9_SE_SG_Li256ELb1ELb1ELb0ELb0EEENS1_36VarlenDynamicPersistentTileSchedulerILi128ELi96ELi256ELi128ELb0ELb1ELb1ELb1ELb0ELb1EEEEEEEEEvNT_6ParamsE --------------------------
	.section	.nv.constant0._ZN7cutlass13device_kernelIN5flash11enable_sm90INS1_16FlashAttnFwdSm90INS1_25CollectiveMainloopFwdSm90ILi2EN4cute5tupleIJNS5_1CILi1EEES8_S8_EEENS6_IJNS7_ILi128EEENS7_ILi96EEENS7_ILi64EEEEEELi256ENS_6half_tEfNS_4arch4Sm90ELb0ELb1ELb0ELb1ELb0ELb0ELb1ELb1ELb0ELb1ELb0ELb0EEENS1_21CollectiveEpilogueFwdINS6_IJSA_NS7_ILi256EEESB_EEES9_SE_SG_Li256ELb1ELb1ELb0ELb0EEENS1_36VarlenDynamicPersistentTileSchedulerILi128ELi96ELi256ELi128ELb0ELb1ELb1ELb1ELb0ELb1EEEEEEEEEvNT_6ParamsE,"a",@progbits
	.sectionflags	@""
	.align	4
.nv.constant0._ZN7cutlass13device_kernelIN5flash11enable_sm90INS1_16FlashAttnFwdSm90INS1_25CollectiveMainloopFwdSm90ILi2EN4cute5tupleIJNS5_1CILi1EEES8_S8_EEENS6_IJNS7_ILi128EEENS7_ILi96EEENS7_ILi64EEEEEELi256ENS_6half_tEfNS_4arch4Sm90ELb0ELb1ELb0ELb1ELb0ELb0ELb1ELb1ELb0ELb1ELb0ELb0EEENS1_21CollectiveEpilogueFwdINS6_IJSA_NS7_ILi256EEESB_EEES9_SE_SG_Li256ELb1ELb1ELb0ELb0EEENS1_36VarlenDynamicPersistentTileSchedulerILi128ELi96ELi256ELi128ELb0ELb1ELb1ELb1ELb0ELb1EEEEEEEEEvNT_6ParamsE:
	.zero		3584


//--------------------- .nv.constant0._ZN7cutlass13device_kernelIN5flash11enable_sm90INS1_16FlashAttnFwdSm90INS1_25CollectiveMainloopFwdSm90ILi2EN4cute5tupleIJNS5_1CILi1EEES8_S8_EEENS6_IJNS7_ILi128EEENS7_ILi96EEENS7_ILi64EEEEEELi256ENS_6half_tEfNS_4arch4Sm90ELb0ELb1ELb0ELb1ELb0ELb1ELb1ELb1ELb0ELb1ELb0ELb0EEENS1_21CollectiveEpilogueFwdINS6_IJSA_NS7_ILi256EEESB_EEES9_SE_SG_Li256ELb1ELb1ELb0ELb0EEENS1_36VarlenDynamicPersistentTileSchedulerILi128ELi96ELi256ELi128ELb0ELb1ELb1ELb1ELb0ELb1EEEEEEEEEvNT_6ParamsE --------------------------
	.section	.nv.constant0._ZN7cutlass13device_kernelIN5flash11enable_sm90INS1_16FlashAttnFwdSm90INS1_25CollectiveMainloopFwdSm90ILi2EN4cute5tupleIJNS5_1CILi1EEES8_S8_EEENS6_IJNS7_ILi128EEENS7_ILi96EEENS7_ILi64EEEEEELi256ENS_6half_tEfNS_4arch4Sm90ELb0ELb1ELb0ELb1ELb0ELb1ELb1ELb1ELb0ELb1ELb0ELb0EEENS1_21CollectiveEpilogueFwdINS6_IJSA_NS7_ILi256EEESB_EEES9_SE_SG_Li256ELb1ELb1ELb0ELb0EEENS1_36VarlenDynamicPersistentTileSchedulerILi128ELi96ELi256ELi128ELb0ELb1ELb1ELb1ELb0ELb1EEEEEEEEEvNT_6ParamsE,"a",@progbits
	.sectionflags	@""
	.align	4
.nv.constant0._ZN7cutlass13device_kernelIN5flash11enable_sm90INS1_16FlashAttnFwdSm90INS1_25CollectiveMainloopFwdSm90ILi2EN4cute5tupleIJNS5_1CILi1EEES8_S8_EEENS6_IJNS7_ILi128EEENS7_ILi96EEENS7_ILi64EEEEEELi256ENS_6half_tEfNS_4arch4Sm90ELb0ELb1ELb0ELb1ELb0ELb1ELb1ELb1ELb0ELb1ELb0ELb0EEENS1_21CollectiveEpilogueFwdINS6_IJSA_NS7_ILi256EEESB_EEES9_SE_SG_Li256ELb1ELb1ELb0ELb0EEENS1_36VarlenDynamicPersistentTileSchedulerILi128ELi96ELi256ELi128ELb0ELb1ELb1ELb1ELb0ELb1EEEEEEEEEvNT_6ParamsE:
	.zero		3584


//--------------------- .nv.constant0._ZN7cutlass13device_kernelIN5flash11enable_sm90INS1_16FlashAttnFwdSm90INS1_25CollectiveMainloopFwdSm90ILi2EN4cute5tupleIJNS5_1CILi1EEES8_S8_EEENS6_IJNS7_ILi128EEENS7_ILi96EEENS7_ILi64EEEEEELi256ENS_6half_tEfNS_4arch4Sm90ELb1ELb0ELb0ELb0ELb0ELb0ELb0ELb1ELb0ELb1ELb0ELb0EEENS1_21CollectiveEpilogueFwdINS6_IJSA_NS7_ILi256EEESB_EEES9_SE_SG_Li256ELb0ELb1ELb0ELb0EEENS1_30DynamicPersistentTileSchedulerILi256ELi128ELb0ELb1ELb1EEEEEEEEEvNT_6ParamsE --------------------------
	.section	.nv.constant0._ZN7cutlass13device_kernelIN5flash11enable_sm90INS1_16FlashAttnFwdSm90INS1_25CollectiveMainloopFwdSm90ILi2EN4cute5tupleIJNS5_1CILi1EEES8_S8_EEENS6_IJNS7_ILi128EEENS7_ILi96EEENS7_ILi64EEEEEELi256ENS_6half_tEfNS_4arch4Sm90ELb1ELb0ELb0ELb0ELb0ELb0ELb0ELb1ELb0ELb1ELb0ELb0EEENS1_21CollectiveEpilogueFwdINS6_IJSA_NS7_ILi256EEESB_EEES9_SE_SG_Li256ELb0ELb1ELb0ELb0EEENS1_30DynamicPersistentTileSchedulerILi256ELi128ELb0ELb1ELb1EEEEEEEEEvNT_6ParamsE,"a",@progbits
	.sectionflags	@""
	.align	4
.nv.constant0._ZN7cutlass13device_kernelIN5flash11enable_sm90INS1_16FlashAttnFwdSm90INS1_25CollectiveMainloopFwdSm90ILi2EN4cute5tupleIJNS5_1CILi1EEES8_S8_EEENS6_IJNS7_ILi128EEENS7_ILi96EEENS7_ILi64EEEEEELi256ENS_6half_tEfNS_4arch4Sm90ELb1ELb0ELb0ELb0ELb0ELb0ELb0ELb1ELb0ELb1ELb0ELb0EEENS1_21CollectiveEpilogueFwdINS6_IJSA_NS7_ILi256EEESB_EEES9_SE_SG_Li256ELb0ELb1ELb0ELb0EEENS1_30DynamicPersistentTileSchedulerILi256ELi128ELb0ELb1ELb1EEEEEEEEEvNT_6ParamsE:
	.zero		3328


//--------------------- .nv.constant0._ZN7cutlass13device_kernelIN5flash11enable_sm90INS1_16FlashAttnFwdSm90INS1_25CollectiveMainloopFwdSm90ILi2EN4cute5tupleIJNS5_1CILi1EEES8_S8_EEENS6_IJNS7_ILi128EEENS7_ILi96EEENS7_ILi64EEEEEELi256ENS_6half_tEfNS_4arch4Sm90ELb1ELb0ELb0ELb0ELb0ELb0ELb1ELb1ELb0ELb1ELb0ELb0EEENS1_21CollectiveEpilogueFwdINS6_IJSA_NS7_ILi256EEESB_EEES9_SE_SG_Li256ELb0ELb1ELb0ELb0EEENS1_30DynamicPersistentTileSchedulerILi256ELi128ELb0ELb1ELb1EEEEEEEEEvNT_6ParamsE --------------------------
	.section	.nv.constant0._ZN7cutlass13device_kernelIN5flash11enable_sm90INS1_16FlashAttnFwdSm90INS1_25CollectiveMainloopFwdSm90ILi2EN4cute5tupleIJNS5_1CILi1EEES8_S8_EEENS6_IJNS7_ILi128EEENS7_ILi96EEENS7_ILi64EEEEEELi256ENS_6half_tEfNS_4arch4Sm90ELb1ELb0ELb0ELb0ELb0ELb0ELb1ELb1ELb0ELb1ELb0ELb0EEENS1_21CollectiveEpilogueFwdINS6_IJSA_NS7_ILi256EEESB_EEES9_SE_SG_Li256ELb0ELb1ELb0ELb0EEENS1_30DynamicPersistentTileSchedulerILi256ELi128ELb0ELb1ELb1EEEEEEEEEvNT_6ParamsE,"a",@progbits
	.sectionflags	@""
	.align	4
.nv.constant0._ZN7cutlass13device_kernelIN5flash11enable_sm90INS1_16FlashAttnFwdSm90INS1_25CollectiveMainloopFwdSm90ILi2EN4cute5tupleIJNS5_1CILi1EEES8_S8_EEENS6_IJNS7_ILi128EEENS7_ILi96EEENS7_ILi64EEEEEELi256ENS_6half_tEfNS_4arch4Sm90ELb1ELb0ELb0ELb0ELb0ELb0ELb1ELb1ELb0ELb1ELb0ELb0EEENS1_21CollectiveEpilogueFwdINS6_IJSA_NS7_ILi256EEESB_EEES9_SE_SG_Li256ELb0ELb1ELb0ELb0EEENS1_30DynamicPersistentTileSchedulerILi256ELi128ELb0ELb1ELb1EEEEEEEEEvNT_6ParamsE:
	.zero		3584


//--------------------- .nv.constant0._ZN7cutlass13device_kernelIN5flash11enable_sm90INS1_16FlashAttnFwdSm90INS1_25CollectiveMainloopFwdSm90ILi2EN4cute5tupleIJNS5_1CILi1EEES8_S8_EEENS6_IJNS7_ILi128EEENS7_ILi96EEENS7_ILi64EEEEEELi256ENS_6half_tEfNS_4arch4Sm90ELb1ELb0ELb0ELb1ELb0ELb0ELb0ELb1ELb0ELb1ELb0ELb0EEENS1_21CollectiveEpilogueFwdINS6_IJSA_NS7_ILi256EEESB_EEES9_SE_SG_Li256ELb1ELb1ELb0ELb0EEENS1_36VarlenDynamicPersistentTileSchedulerILi128ELi96ELi256ELi128ELb0ELb1ELb1ELb1ELb1ELb1EEEEEEEEEvNT_6ParamsE --------------------------
	.section	.nv.constant0._ZN7cutlass13device_kernelIN5flash11enable_sm90INS1_16FlashAttnFwdSm90INS1_25CollectiveMainloopFwdSm90ILi2EN4cute5tupleIJNS5_1CILi1EEES8_S8_EEENS6_IJNS7_ILi128EEENS7_ILi96EEENS7_ILi64EEEEEELi256ENS_6half_tEfNS_4arch4Sm90ELb1ELb0ELb0ELb1ELb0ELb0ELb0ELb1ELb0ELb1ELb0ELb0EEENS1_21CollectiveEpilogueFwdINS6_IJSA_NS7_ILi256EEESB_EEES9_SE_SG_Li256ELb1ELb1ELb0ELb0EEENS1_36VarlenDynamicPersistentTileSchedulerILi128ELi96ELi256ELi128ELb0ELb1ELb1ELb1ELb1ELb1EEEEEEEEEvNT_6ParamsE,"a",@progbits
	.sectionflags	@""
	.align	4
.nv.constant0._ZN7cutlass13device_kernelIN5flash11enable_sm90INS1_16FlashAttnFwdSm90INS1_25CollectiveMainloopFwdSm90ILi2EN4cute5tupleIJNS5_1CILi1EEES8_S8_EEENS6_IJNS7_ILi128EEENS7_ILi96EEENS7_ILi64EEEEEELi256ENS_6half_tEfNS_4arch4Sm90ELb1ELb0ELb0ELb1ELb0ELb0ELb0ELb1ELb0ELb1ELb0ELb0EEENS1_21CollectiveEpilogueFwdINS6_IJSA_NS7_ILi256EEESB_EEES9_SE_SG_Li256ELb1ELb1ELb0ELb0EEENS1_36VarlenDynamicPersistentTileSchedulerILi128ELi96ELi256ELi128ELb0ELb1ELb1ELb1ELb1ELb1EEEEEEEEEvNT_6ParamsE:
	.zero		3328


//--------------------- .nv.constant0._ZN7cutlass13device_kernelIN5flash11enable_sm90INS1_16FlashAttnFwdSm90INS1_25CollectiveMainloopFwdSm90ILi2EN4cute5tupleIJNS5_1CILi1EEES8_S8_EEENS6_IJNS7_ILi128EEENS7_ILi96EEENS7_ILi64EEEEEELi256ENS_6half_tEfNS_4arch4Sm90ELb1ELb0ELb0ELb1ELb0ELb1ELb0ELb1ELb0ELb1ELb0ELb0EEENS1_21CollectiveEpilogueFwdINS6_IJSA_NS7_ILi256EEESB_EEES9_SE_SG_Li256ELb1ELb1ELb0ELb0EEENS1_36VarlenDynamicPersistentTileSchedulerILi128ELi96ELi256ELi128ELb0ELb1ELb1ELb1ELb1ELb1EEEEEEEEEvNT_6ParamsE --------------------------
	.section	.nv.constant0._ZN7cutlass13device_kernelIN5flash11enable_sm90INS1_16FlashAttnFwdSm90INS1_25CollectiveMainloopFwdSm90ILi2EN4cute5tupleIJNS5_1CILi1EEES8_S8_EEENS6_IJNS7_ILi128EEENS7_ILi96EEENS7_ILi64EEEEEELi256ENS_6half_tEfNS_4arch4Sm90ELb1ELb0ELb0ELb1ELb0ELb1ELb0ELb1ELb0ELb1ELb0ELb0EEENS1_21CollectiveEpilogueFwdINS6_IJSA_NS7_ILi256EEESB_EEES9_SE_SG_Li256ELb1ELb1ELb0ELb0EEENS1_36VarlenDynamicPersistentTileSchedulerILi128ELi96ELi256ELi128ELb0ELb1ELb1ELb1ELb1ELb1EEEEEEEEEvNT_6ParamsE,"a",@progbits
	.sectionflags	@""
	.align	4
.nv.constant0._ZN7cutlass13device_kernelIN5flash11enable_sm90INS1_16FlashAttnFwdSm90INS1_25CollectiveMainloopFwdSm90ILi2EN4cute5tupleIJNS5_1CILi1EEES8_S8_EEENS6_IJNS7_ILi128EEENS7_ILi96EEENS7_ILi64EEEEEELi256ENS_6half_tEfNS_4arch4Sm90ELb1ELb0ELb0ELb1ELb0ELb1ELb0ELb1ELb0ELb1ELb0ELb0EEENS1_21CollectiveEpilogueFwdINS6_IJSA_NS7_ILi256EEESB_EEES9_SE_SG_Li256ELb1ELb1ELb0ELb0EEENS1_36VarlenDynamicPersistentTileSchedulerILi128ELi96ELi256ELi128ELb0ELb1ELb1ELb1ELb1ELb1EEEEEEEEEvNT_6ParamsE:
	.zero		3328


//--------------------- .nv.constant0._ZN7cutlass13device_kernelIN5flash11enable_sm90INS1_16FlashAttnFwdSm90INS1_25CollectiveMainloopFwdSm90ILi2EN4cute5tupleIJNS5_1CILi1EEES8_S8_EEENS6_IJNS7_ILi128EEENS7_ILi96EEENS7_ILi64EEEEEELi256ENS_6half_tEfNS_4arch4Sm90ELb1ELb0ELb0ELb1ELb0ELb0ELb1ELb1ELb0ELb1ELb0ELb0EEENS1_21CollectiveEpilogueFwdINS6_IJSA_NS7_ILi256EEESB_EEES9_SE_SG_Li256ELb1ELb1ELb0ELb0EEENS1_36VarlenDynamicPersistentTileSchedulerILi128ELi96ELi256ELi128ELb0ELb1ELb1ELb1ELb1ELb1EEEEEEEEEvNT_6ParamsE --------------------------
	.section	.nv.constant0._ZN7cutlass13device_kernelIN5flash11enable_sm90INS1_16FlashAttnFwdSm90INS1_25CollectiveMainloopFwdSm90ILi2EN4cute5tupleIJNS5_1CILi1EEES8_S8_EEENS6_IJNS7_ILi128EEENS7_ILi96EEENS7_ILi64EEEEEELi256ENS_6half_tEfNS_4arch4Sm90ELb1ELb0ELb0ELb1ELb0ELb0ELb1ELb1ELb0ELb1ELb0ELb0EEENS1_21CollectiveEpilogueFwdINS6_IJSA_NS7_ILi256EEESB_EEES9_SE_SG_Li256ELb1ELb1ELb0ELb0EEENS1_36VarlenDynamicPersistentTileSchedulerILi128ELi96ELi256ELi128ELb0ELb1ELb1ELb1ELb1ELb1EEEEEEEEEvNT_6ParamsE,"a",@progbits
	.sectionflags	@""
	.align	4
.nv.constant0._ZN7cutlass13device_kernelIN5flash11enable_sm90INS1_16FlashAttnFwdSm90INS1_25CollectiveMainloopFwdSm90ILi2EN4cute5tupleIJNS5_1CILi1EEES8_S8_EEENS6_IJNS7_ILi128EEENS7_ILi96EEENS7_ILi64EEEEEELi256ENS_6half_tEfNS_4arch4Sm90ELb1ELb0ELb0ELb1ELb0ELb0ELb1ELb1ELb0ELb1ELb0ELb0EEENS1_21CollectiveEpilogueFwdINS6_IJSA_NS7_ILi256EEESB_EEES9_SE_SG_Li256ELb1ELb1ELb0ELb0EEENS1_36VarlenDynamicPersistentTileSchedulerILi128ELi96ELi256ELi128ELb0ELb1ELb1ELb1ELb1ELb1EEEEEEEEEvNT_6ParamsE:
	.zero		3584


//--------------------- .nv.constant0._ZN7cutlass13device_kernelIN5flash11enable_sm90INS1_16FlashAttnFwdSm90INS1_25CollectiveMainloopFwdSm90ILi2EN4cute5tupleIJNS5_1CILi1EEES8_S8_EEENS6_IJNS7_ILi128EEENS7_ILi96EEENS7_ILi64EEEEEELi256ENS_6half_tEfNS_4arch4Sm90ELb1ELb0ELb0ELb1ELb0ELb1ELb1ELb1ELb0ELb1ELb0ELb0EEENS1_21CollectiveEpilogueFwdINS6_IJSA_NS7_ILi256EEESB_EEES9_SE_SG_Li256ELb1ELb1ELb0ELb0EEENS1_36VarlenDynamicPersistentTileSchedulerILi128ELi96ELi256ELi128ELb0ELb1ELb1ELb1ELb1ELb1EEEEEEEEEvNT_6ParamsE --------------------------
	.section	.nv.constant0._ZN7cutlass13device_kernelIN5flash11enable_sm90INS1_16FlashAttnFwdSm90INS1_25CollectiveMainloopFwdSm90ILi2EN4cute5tupleIJNS5_1CILi1EEES8_S8_EEENS6_IJNS7_ILi128EEENS7_ILi96EEENS7_ILi64EEEEEELi256ENS_6half_tEfNS_4arch4Sm90ELb1ELb0ELb0ELb1ELb0ELb1ELb1ELb1ELb0ELb1ELb0ELb0EEENS1_21CollectiveEpilogueFwdINS6_IJSA_NS7_ILi256EEESB_EEES9_SE_SG_Li256ELb1ELb1ELb0ELb0EEENS1_36VarlenDynamicPersistentTileSchedulerILi128ELi96ELi256ELi128ELb0ELb1ELb1ELb1ELb1ELb1EEEEEEEEEvNT_6ParamsE,"a",@progbits
	.sectionflags	@""
	.align	4
.nv.constant0._ZN7cutlass13device_kernelIN5flash11enable_sm90INS1_16FlashAttnFwdSm90INS1_25CollectiveMainloopFwdSm90ILi2EN4cute5tupleIJNS5_1CILi1EEES8_S8_EEENS6_IJNS7_ILi128EEENS7_ILi96EEENS7_ILi64EEEEEELi256ENS_6half_tEfNS_4arch4Sm90ELb1ELb0ELb0ELb1ELb0ELb1ELb1ELb1ELb0ELb1ELb0ELb0EEENS1_21CollectiveEpilogueFwdINS6_IJSA_NS7_ILi256EEESB_EEES9_SE_SG_Li256ELb1ELb1ELb0ELb0EEENS1_36VarlenDynamicPersistentTileSchedulerILi128ELi96ELi256ELi128ELb0ELb1ELb1ELb1ELb1ELb1EEEEEEEEEvNT_6ParamsE:
	.zero		3584


//--------------------- SYMBOLS --------------------------

	.type		.nv.reservedSmem.offset0,@object
	.size		.nv.reservedSmem.offset0,0x4
	.type		__assertfail,@function
